	.target	sm_90a

	.elftype	@"ET_EXEC"


//--------------------- .note.nv.tkinfo           --------------------------
	.section	.note.nv.tkinfo,"",@"SHT_NOTE"
	.sectionflags	@"SHF_NOTE_NV_TKINFO"
	.tkinfo
        /*0018*/ 	.word	0x00000002
        /*0030*/ 	.string	""
        /*0030*/ 	.string	"ptxas"
        /*0030*/ 	.string	"Cuda compilation tools, release 13.0, V13.0.88"
        /*0030*/ 	.string	"Build cuda_13.0.r13.0/compiler.36424714_0"
        /*0030*/ 	.string	"-arch sm_90a -m 64 "



//--------------------- .note.nv.cuinfo           --------------------------
	.section	.note.nv.cuinfo,"",@"SHT_NOTE"
	.sectionflags	@"SHF_NOTE_NV_CUINFO"
        /*0018*/ 	.short	0x0002
        /*001a*/ 	.short	0x005a
        /*001c*/ 	.short	0x0082
	.zero		2


//--------------------- .nv.info                  --------------------------
	.section	.nv.info,"",@"SHT_CUDA_INFO"
	.align	4


	//----- nvinfo : EIATTR_REGCOUNT
	.align		4
        /*0000*/ 	.byte	0x04, 0x2f
        /*0002*/ 	.short	(.L_12 - .L_11)
	.align		4
.L_11:
        /*0004*/ 	.word	index@(_ZN5flash24flash_fwd_splitkv_kernelI23Flash_fwd_kernel_traitsILi128ELi64ELi64ELi4ELb0ELb0EN7cutlass10bfloat16_tE19Flash_kernel_traitsILi128ELi64ELi64ELi4ES3_EELb1ELb0ELb1ELb0ELb0ELb1ELb1ELb1EEEvNS_16Flash_fwd_paramsE)
        /*0008*/ 	.word	0x000000d2


	//----- nvinfo : EIATTR_FRAME_SIZE
	.align		4
.L_12:
        /*000c*/ 	.byte	0x04, 0x11
        /*000e*/ 	.short	(.L_14 - .L_13)
	.align		4
.L_13:
        /*0010*/ 	.word	index@(_ZN5flash24flash_fwd_splitkv_kernelI23Flash_fwd_kernel_traitsILi128ELi64ELi64ELi4ELb0ELb0EN7cutlass10bfloat16_tE19Flash_kernel_traitsILi128ELi64ELi64ELi4ES3_EELb1ELb0ELb1ELb0ELb0ELb1ELb1ELb1EEEvNS_16Flash_fwd_paramsE)
        /*0014*/ 	.word	0x00000000


	//----- nvinfo : EIATTR_REGCOUNT
	.align		4
.L_14:
        /*0018*/ 	.byte	0x04, 0x2f
        /*001a*/ 	.short	(.L_16 - .L_15)
	.align		4
.L_15:
        /*001c*/ 	.word	index@(_ZN5flash24flash_fwd_splitkv_kernelI23Flash_fwd_kernel_traitsILi128ELi64ELi64ELi4ELb0ELb0EN7cutlass10bfloat16_tE19Flash_kernel_traitsILi128ELi64ELi64ELi4ES3_EELb1ELb0ELb1ELb0ELb0ELb0ELb1ELb1EEEvNS_16Flash_fwd_paramsE)
        /*0020*/ 	.word	0x000000b8


	//----- nvinfo : EIATTR_FRAME_SIZE
	.align		4
.L_16:
        /*0024*/ 	.byte	0x04, 0x11
        /*0026*/ 	.short	(.L_18 - .L_17)
	.align		4
.L_17:
        /*0028*/ 	.word	index@(_ZN5flash24flash_fwd_splitkv_kernelI23Flash_fwd_kernel_traitsILi128ELi64ELi64ELi4ELb0ELb0EN7cutlass10bfloat16_tE19Flash_kernel_traitsILi128ELi64ELi64ELi4ES3_EELb1ELb0ELb1ELb0ELb0ELb0ELb1ELb1EEEvNS_16Flash_fwd_paramsE)
        /*002c*/ 	.word	0x00000000


	//----- nvinfo : EIATTR_REGCOUNT
	.align		4
.L_18:
        /*0030*/ 	.byte	0x04, 0x2f
        /*0032*/ 	.short	(.L_20 - .L_19)
	.align		4
.L_19:
        /*0034*/ 	.word	index@(_ZN5flash24flash_fwd_splitkv_kernelI23Flash_fwd_kernel_traitsILi128ELi64ELi64ELi4ELb0ELb0EN7cutlass10bfloat16_tE19Flash_kernel_traitsILi128ELi64ELi64ELi4ES3_EELb1ELb0ELb0ELb0ELb1ELb1ELb1ELb1EEEvNS_16Flash_fwd_paramsE)
        /*0038*/ 	.word	0x000000d0


	//----- nvinfo : EIATTR_FRAME_SIZE
	.align		4
.L_20:
        /*003c*/ 	.byte	0x04, 0x11
        /*003e*/ 	.short	(.L_22 - .L_21)
	.align		4
.L_21:
        /*0040*/ 	.word	index@(_ZN5flash24flash_fwd_splitkv_kernelI23Flash_fwd_kernel_traitsILi128ELi64ELi64ELi4ELb0ELb0EN7cutlass10bfloat16_tE19Flash_kernel_traitsILi128ELi64ELi64ELi4ES3_EELb1ELb0ELb0ELb0ELb1ELb1ELb1ELb1EEEvNS_16Flash_fwd_paramsE)
        /*0044*/ 	.word	0x00000000


	//----- nvinfo : EIATTR_REGCOUNT
	.align		4
.L_22:
        /*0048*/ 	.byte	0x04, 0x2f
        /*004a*/ 	.short	(.L_24 - .L_23)
	.align		4
.L_23:
        /*004c*/ 	.word	index@(_ZN5flash24flash_fwd_splitkv_kernelI23Flash_fwd_kernel_traitsILi128ELi64ELi64ELi4ELb0ELb0EN7cutlass10bfloat16_tE19Flash_kernel_traitsILi128ELi64ELi64ELi4ES3_EELb1ELb0ELb0ELb0ELb1ELb0ELb1ELb1EEEvNS_16Flash_fwd_paramsE)
        /*0050*/ 	.word	0x000000b4


	//----- nvinfo : EIATTR_FRAME_SIZE
	.align		4
.L_24:
        /*0054*/ 	.byte	0x04, 0x11
        /*0056*/ 	.short	(.L_26 - .L_25)
	.align		4
.L_25:
        /*0058*/ 	.word	index@(_ZN5flash24flash_fwd_splitkv_kernelI23Flash_fwd_kernel_traitsILi128ELi64ELi64ELi4ELb0ELb0EN7cutlass10bfloat16_tE19Flash_kernel_traitsILi128ELi64ELi64ELi4ES3_EELb1ELb0ELb0ELb0ELb1ELb0ELb1ELb1EEEvNS_16Flash_fwd_paramsE)
        /*005c*/ 	.word	0x00000000


	//----- nvinfo : EIATTR_REGCOUNT
	.align		4
.L_26:
        /*0060*/ 	.byte	0x04, 0x2f
        /*0062*/ 	.short	(.L_28 - .L_27)
	.align		4
.L_27:
        /*0064*/ 	.word	index@(_ZN5flash24flash_fwd_splitkv_kernelI23Flash_fwd_kernel_traitsILi128ELi64ELi64ELi4ELb0ELb0EN7cutlass10bfloat16_tE19Flash_kernel_traitsILi128ELi64ELi64ELi4ES3_EELb1ELb0ELb1ELb0ELb0ELb1ELb1ELb0EEEvNS_16Flash_fwd_paramsE)
        /*0068*/ 	.word	0x000000c8


	//----- nvinfo : EIATTR_FRAME_SIZE
	.align		4
.L_28:
        /*006c*/ 	.byte	0x04, 0x11
        /*006e*/ 	.short	(.L_30 - .L_29)
	.align		4
.L_29:
        /*0070*/ 	.word	index@(_ZN5flash24flash_fwd_splitkv_kernelI23Flash_fwd_kernel_traitsILi128ELi64ELi64ELi4ELb0ELb0EN7cutlass10bfloat16_tE19Flash_kernel_traitsILi128ELi64ELi64ELi4ES3_EELb1ELb0ELb1ELb0ELb0ELb1ELb1ELb0EEEvNS_16Flash_fwd_paramsE)
        /*0074*/ 	.word	0x00000000


	//----- nvinfo : EIATTR_REGCOUNT
	.align		4
.L_30:
        /*0078*/ 	.byte	0x04, 0x2f
        /*007a*/ 	.short	(.L_32 - .L_31)
	.align		4
.L_31:
        /*007c*/ 	.word	index@(_ZN5flash24flash_fwd_splitkv_kernelI23Flash_fwd_kernel_traitsILi128ELi64ELi64ELi4ELb0ELb0EN7cutlass10bfloat16_tE19Flash_kernel_traitsILi128ELi64ELi64ELi4ES3_EELb1ELb0ELb1ELb0ELb0ELb0ELb1ELb0EEEvNS_16Flash_fwd_paramsE)
        /*0080*/ 	.word	0x000000c7


	//----- nvinfo : EIATTR_FRAME_SIZE
	.align		4
.L_32:
        /*0084*/ 	.byte	0x04, 0x11
        /*0086*/ 	.short	(.L_34 - .L_33)
	.align		4
.L_33:
        /*0088*/ 	.word	index@(_ZN5flash24flash_fwd_splitkv_kernelI23Flash_fwd_kernel_traitsILi128ELi64ELi64ELi4ELb0ELb0EN7cutlass10bfloat16_tE19Flash_kernel_traitsILi128ELi64ELi64ELi4ES3_EELb1ELb0ELb1ELb0ELb0ELb0ELb1ELb0EEEvNS_16Flash_fwd_paramsE)
        /*008c*/ 	.word	0x00000000


	//----- nvinfo : EIATTR_REGCOUNT
	.align		4
.L_34:
        /*0090*/ 	.byte	0x04, 0x2f
        /*0092*/ 	.short	(.L_36 - .L_35)
	.align		4
.L_35:
        /*0094*/ 	.word	index@(_ZN5flash24flash_fwd_splitkv_kernelI23Flash_fwd_kernel_traitsILi128ELi64ELi64ELi4ELb0ELb0EN7cutlass10bfloat16_tE19Flash_kernel_traitsILi128ELi64ELi64ELi4ES3_EELb1ELb0ELb0ELb0ELb1ELb1ELb1ELb0EEEvNS_16Flash_fwd_paramsE)
        /*0098*/ 	.word	0x000000ca


	//----- nvinfo : EIATTR_FRAME_SIZE
	.align		4
.L_36:
        /*009c*/ 	.byte	0x04, 0x11
        /*009e*/ 	.short	(.L_38 - .L_37)
	.align		4
.L_37:
        /*00a0*/ 	.word	index@(_ZN5flash24flash_fwd_splitkv_kernelI23Flash_fwd_kernel_traitsILi128ELi64ELi64ELi4ELb0ELb0EN7cutlass10bfloat16_tE19Flash_kernel_traitsILi128ELi64ELi64ELi4ES3_EELb1ELb0ELb0ELb0ELb1ELb1ELb1ELb0EEEvNS_16Flash_fwd_paramsE)
        /*00a4*/ 	.word	0x00000000


	//----- nvinfo : EIATTR_REGCOUNT
	.align		4
.L_38:
        /*00a8*/ 	.byte	0x04, 0x2f
        /*00aa*/ 	.short	(.L_40 - .L_39)
	.align		4
.L_39:
        /*00ac*/ 	.word	index@(_ZN5flash24flash_fwd_splitkv_kernelI23Flash_fwd_kernel_traitsILi128ELi64ELi64ELi4ELb0ELb0EN7cutlass10bfloat16_tE19Flash_kernel_traitsILi128ELi64ELi64ELi4ES3_EELb1ELb0ELb0ELb0ELb1ELb0ELb1ELb0EEEvNS_16Flash_fwd_paramsE)
        /*00b0*/ 	.word	0x000000b7


	//----- nvinfo : EIATTR_FRAME_SIZE
	.align		4
.L_40:
        /*00b4*/ 	.byte	0x04, 0x11
        /*00b6*/ 	.short	(.L_42 - .L_41)
	.align		4
.L_41:
        /*00b8*/ 	.word	index@(_ZN5flash24flash_fwd_splitkv_kernelI23Flash_fwd_kernel_traitsILi128ELi64ELi64ELi4ELb0ELb0EN7cutlass10bfloat16_tE19Flash_kernel_traitsILi128ELi64ELi64ELi4ES3_EELb1ELb0ELb0ELb0ELb1ELb0ELb1ELb0EEEvNS_16Flash_fwd_paramsE)
        /*00bc*/ 	.word	0x00000000


	//----- nvinfo : EIATTR_REGCOUNT
	.align		4
.L_42:
        /*00c0*/ 	.byte	0x04, 0x2f
        /*00c2*/ 	.short	(.L_44 - .L_43)
	.align		4
.L_43:
        /*00c4*/ 	.word	index@(_ZN5flash24flash_fwd_splitkv_kernelI23Flash_fwd_kernel_traitsILi128ELi64ELi64ELi4ELb0ELb0EN7cutlass10bfloat16_tE19Flash_kernel_traitsILi128ELi64ELi64ELi4ES3_EELb1ELb0ELb1ELb0ELb0ELb1ELb0ELb1EEEvNS_16Flash_fwd_paramsE)
        /*00c8*/ 	.word	0x000000c4


	//----- nvinfo : EIATTR_FRAME_SIZE
	.align		4
.L_44:
        /*00cc*/ 	.byte	0x04, 0x11
        /*00ce*/ 	.short	(.L_46 - .L_45)
	.align		4
.L_45:
        /*00d0*/ 	.word	index@(_ZN5flash24flash_fwd_splitkv_kernelI23Flash_fwd_kernel_traitsILi128ELi64ELi64ELi4ELb0ELb0EN7cutlass10bfloat16_tE19Flash_kernel_traitsILi128ELi64ELi64ELi4ES3_EELb1ELb0ELb1ELb0ELb0ELb1ELb0ELb1EEEvNS_16Flash_fwd_paramsE)
        /*00d4*/ 	.word	0x00000000


	//----- nvinfo : EIATTR_REGCOUNT
	.align		4
.L_46:
        /*00d8*/ 	.byte	0x04, 0x2f
        /*00da*/ 	.short	(.L_48 - .L_47)
	.align		4
.L_47:
        /*00dc*/ 	.word	index@(_ZN5flash24flash_fwd_splitkv_kernelI23Flash_fwd_kernel_traitsILi128ELi64ELi64ELi4ELb0ELb0EN7cutlass10bfloat16_tE19Flash_kernel_traitsILi128ELi64ELi64ELi4ES3_EELb1ELb0ELb1ELb0ELb0ELb0ELb0ELb1EEEvNS_16Flash_fwd_paramsE)
        /*00e0*/ 	.word	0x000000bb


	//----- nvinfo : EIATTR_FRAME_SIZE
	.align		4
.L_48:
        /*00e4*/ 	.byte	0x04, 0x11
        /*00e6*/ 	.short	(.L_50 - .L_49)
	.align		4
.L_49:
        /*00e8*/ 	.word	index@(_ZN5flash24flash_fwd_splitkv_kernelI23Flash_fwd_kernel_traitsILi128ELi64ELi64ELi4ELb0ELb0EN7cutlass10bfloat16_tE19Flash_kernel_traitsILi128ELi64ELi64ELi4ES3_EELb1ELb0ELb1ELb0ELb0ELb0ELb0ELb1EEEvNS_16Flash_fwd_paramsE)
        /*00ec*/ 	.word	0x00000000


	//----- nvinfo : EIATTR_REGCOUNT
	.align		4
.L_50:
        /*00f0*/ 	.byte	0x04, 0x2f
        /*00f2*/ 	.short	(.L_52 - .L_51)
	.align		4
.L_51:
        /*00f4*/ 	.word	index@(_ZN5flash24flash_fwd_splitkv_kernelI23Flash_fwd_kernel_traitsILi128ELi64ELi64ELi4ELb0ELb0EN7cutlass10bfloat16_tE19Flash_kernel_traitsILi128ELi64ELi64ELi4ES3_EELb1ELb0ELb0ELb0ELb1ELb1ELb0ELb1EEEvNS_16Flash_fwd_paramsE)
        /*00f8*/ 	.word	0x000000c0


	//----- nvinfo : EIATTR_FRAME_SIZE
	.align		4
.L_52:
        /*00fc*/ 	.byte	0x04, 0x11
        /*00fe*/ 	.short	(.L_54 - .L_53)
	.align		4
.L_53:
        /*0100*/ 	.word	index@(_ZN5flash24flash_fwd_splitkv_kernelI23Flash_fwd_kernel_traitsILi128ELi64ELi64ELi4ELb0ELb0EN7cutlass10bfloat16_tE19Flash_kernel_traitsILi128ELi64ELi64ELi4ES3_EELb1ELb0ELb0ELb0ELb1ELb1ELb0ELb1EEEvNS_16Flash_fwd_paramsE)
        /*0104*/ 	.word	0x00000000


	//----- nvinfo : EIATTR_REGCOUNT
	.align		4
.L_54:
        /*0108*/ 	.byte	0x04, 0x2f
        /*010a*/ 	.short	(.L_56 - .L_55)
	.align		4
.L_55:
        /*010c*/ 	.word	index@(_ZN5flash24flash_fwd_splitkv_kernelI23Flash_fwd_kernel_traitsILi128ELi64ELi64ELi4ELb0ELb0EN7cutlass10bfloat16_tE19Flash_kernel_traitsILi128ELi64ELi64ELi4ES3_EELb1ELb0ELb0ELb0ELb1ELb0ELb0ELb1EEEvNS_16Flash_fwd_paramsE)
        /*0110*/ 	.word	0x000000b2


	//----- nvinfo : EIATTR_FRAME_SIZE
	.align		4
.L_56:
        /*0114*/ 	.byte	0x04, 0x11
        /*0116*/ 	.short	(.L_58 - .L_57)
	.align		4
.L_57:
        /*0118*/ 	.word	index@(_ZN5flash24flash_fwd_splitkv_kernelI23Flash_fwd_kernel_traitsILi128ELi64ELi64ELi4ELb0ELb0EN7cutlass10bfloat16_tE19Flash_kernel_traitsILi128ELi64ELi64ELi4ES3_EELb1ELb0ELb0ELb0ELb1ELb0ELb0ELb1EEEvNS_16Flash_fwd_paramsE)
        /*011c*/ 	.word	0x00000000


	//----- nvinfo : EIATTR_REGCOUNT
	.align		4
.L_58:
        /*0120*/ 	.byte	0x04, 0x2f
        /*0122*/ 	.short	(.L_60 - .L_59)
	.align		4
.L_59:
        /*0124*/ 	.word	index@(_ZN5flash24flash_fwd_splitkv_kernelI23Flash_fwd_kernel_traitsILi128ELi64ELi64ELi4ELb0ELb0EN7cutlass10bfloat16_tE19Flash_kernel_traitsILi128ELi64ELi64ELi4ES3_EELb1ELb0ELb1ELb0ELb0ELb1ELb0ELb0EEEvNS_16Flash_fwd_paramsE)
        /*0128*/ 	.word	0x000000cc


	//----- nvinfo : EIATTR_FRAME_SIZE
	.align		4
.L_60:
        /*012c*/ 	.byte	0x04, 0x11
        /*012e*/ 	.short	(.L_62 - .L_61)
	.align		4
.L_61:
        /*0130*/ 	.word	index@(_ZN5flash24flash_fwd_splitkv_kernelI23Flash_fwd_kernel_traitsILi128ELi64ELi64ELi4ELb0ELb0EN7cutlass10bfloat16_tE19Flash_kernel_traitsILi128ELi64ELi64ELi4ES3_EELb1ELb0ELb1ELb0ELb0ELb1ELb0ELb0EEEvNS_16Flash_fwd_paramsE)
        /*0134*/ 	.word	0x00000000


	//----- nvinfo : EIATTR_REGCOUNT
	.align		4
.L_62:
        /*0138*/ 	.byte	0x04, 0x2f
        /*013a*/ 	.short	(.L_64 - .L_63)
	.align		4
.L_63:
        /*013c*/ 	.word	index@(_ZN5flash24flash_fwd_splitkv_kernelI23Flash_fwd_kernel_traitsILi128ELi64ELi64ELi4ELb0ELb0EN7cutlass10bfloat16_tE19Flash_kernel_traitsILi128ELi64ELi64ELi4ES3_EELb1ELb0ELb1ELb0ELb0ELb0ELb0ELb0EEEvNS_16Flash_fwd_paramsE)
        /*0140*/ 	.word	0x000000c6


	//----- nvinfo : EIATTR_FRAME_SIZE
	.align		4
.L_64:
        /*0144*/ 	.byte	0x04, 0x11
        /*0146*/ 	.short	(.L_66 - .L_65)
	.align		4
.L_65:
        /*0148*/ 	.word	index@(_ZN5flash24flash_fwd_splitkv_kernelI23Flash_fwd_kernel_traitsILi128ELi64ELi64ELi4ELb0ELb0EN7cutlass10bfloat16_tE19Flash_kernel_traitsILi128ELi64ELi64ELi4ES3_EELb1ELb0ELb1ELb0ELb0ELb0ELb0ELb0EEEvNS_16Flash_fwd_paramsE)
        /*014c*/ 	.word	0x00000000


	//----- nvinfo : EIATTR_REGCOUNT
	.align		4
.L_66:
        /*0150*/ 	.byte	0x04, 0x2f
        /*0152*/ 	.short	(.L_68 - .L_67)
	.align		4
.L_67:
        /*0154*/ 	.word	index@(_ZN5flash24flash_fwd_splitkv_kernelI23Flash_fwd_kernel_traitsILi128ELi64ELi64ELi4ELb0ELb0EN7cutlass10bfloat16_tE19Flash_kernel_traitsILi128ELi64ELi64ELi4ES3_EELb1ELb0ELb0ELb0ELb1ELb1ELb0ELb0EEEvNS_16Flash_fwd_paramsE)
        /*0158*/ 	.word	0x000000e5


	//----- nvinfo : EIATTR_FRAME_SIZE
	.align		4
.L_68:
        /*015c*/ 	.byte	0x04, 0x11
        /*015e*/ 	.short	(.L_70 - .L_69)
	.align		4
.L_69:
        /*0160*/ 	.word	index@(_ZN5flash24flash_fwd_splitkv_kernelI23Flash_fwd_kernel_traitsILi128ELi64ELi64ELi4ELb0ELb0EN7cutlass10bfloat16_tE19Flash_kernel_traitsILi128ELi64ELi64ELi4ES3_EELb1ELb0ELb0ELb0ELb1ELb1ELb0ELb0EEEvNS_16Flash_fwd_paramsE)
        /*0164*/ 	.word	0x00000000


	//----- nvinfo : EIATTR_REGCOUNT
	.align		4
.L_70:
        /*0168*/ 	.byte	0x04, 0x2f
        /*016a*/ 	.short	(.L_72 - .L_71)
	.align		4
.L_71:
        /*016c*/ 	.word	index@(_ZN5flash24flash_fwd_splitkv_kernelI23Flash_fwd_kernel_traitsILi128ELi64ELi64ELi4ELb0ELb0EN7cutlass10bfloat16_tE19Flash_kernel_traitsILi128ELi64ELi64ELi4ES3_EELb1ELb0ELb0ELb0ELb1ELb0ELb0ELb0EEEvNS_16Flash_fwd_paramsE)
        /*0170*/ 	.word	0x000000b2


	//----- nvinfo : EIATTR_FRAME_SIZE
	.align		4
.L_72:
        /*0174*/ 	.byte	0x04, 0x11
        /*0176*/ 	.short	(.L_74 - .L_73)
	.align		4
.L_73:
        /*0178*/ 	.word	index@(_ZN5flash24flash_fwd_splitkv_kernelI23Flash_fwd_kernel_traitsILi128ELi64ELi64ELi4ELb0ELb0EN7cutlass10bfloat16_tE19Flash_kernel_traitsILi128ELi64ELi64ELi4ES3_EELb1ELb0ELb0ELb0ELb1ELb0ELb0ELb0EEEvNS_16Flash_fwd_paramsE)
        /*017c*/ 	.word	0x00000000


	//----- nvinfo : EIATTR_REGCOUNT
	.align		4
.L_74:
        /*0180*/ 	.byte	0x04, 0x2f
        /*0182*/ 	.short	(.L_76 - .L_75)
	.align		4
.L_75:
        /*0184*/ 	.word	index@(_ZN5flash24flash_fwd_splitkv_kernelI23Flash_fwd_kernel_traitsILi128ELi64ELi64ELi4ELb0ELb0EN7cutlass10bfloat16_tE19Flash_kernel_traitsILi128ELi64ELi64ELi4ES3_EELb1ELb0ELb0ELb1ELb1ELb1ELb1ELb0EEEvNS_16Flash_fwd_paramsE)
        /*0188*/ 	.word	0x000000cf


	//----- nvinfo : EIATTR_FRAME_SIZE
	.align		4
.L_76:
        /*018c*/ 	.byte	0x04, 0x11
        /*018e*/ 	.short	(.L_78 - .L_77)
	.align		4
.L_77:
        /*0190*/ 	.word	index@(_ZN5flash24flash_fwd_splitkv_kernelI23Flash_fwd_kernel_traitsILi128ELi64ELi64ELi4ELb0ELb0EN7cutlass10bfloat16_tE19Flash_kernel_traitsILi128ELi64ELi64ELi4ES3_EELb1ELb0ELb0ELb1ELb1ELb1ELb1ELb0EEEvNS_16Flash_fwd_paramsE)
        /*0194*/ 	.word	0x00000000


	//----- nvinfo : EIATTR_REGCOUNT
	.align		4
.L_78:
        /*0198*/ 	.byte	0x04, 0x2f
        /*019a*/ 	.short	(.L_80 - .L_79)
	.align		4
.L_79:
        /*019c*/ 	.word	index@(_ZN5flash24flash_fwd_splitkv_kernelI23Flash_fwd_kernel_traitsILi128ELi64ELi64ELi4ELb0ELb0EN7cutlass10bfloat16_tE19Flash_kernel_traitsILi128ELi64ELi64ELi4ES3_EELb1ELb0ELb0ELb1ELb1ELb0ELb1ELb0EEEvNS_16Flash_fwd_paramsE)
        /*01a0*/ 	.word	0x000000b4


	//----- nvinfo : EIATTR_FRAME_SIZE
	.align		4
.L_80:
        /*01a4*/ 	.byte	0x04, 0x11
        /*01a6*/ 	.short	(.L_82 - .L_81)
	.align		4
.L_81:
        /*01a8*/ 	.word	index@(_ZN5flash24flash_fwd_splitkv_kernelI23Flash_fwd_kernel_traitsILi128ELi64ELi64ELi4ELb0ELb0EN7cutlass10bfloat16_tE19Flash_kernel_traitsILi128ELi64ELi64ELi4ES3_EELb1ELb0ELb0ELb1ELb1ELb0ELb1ELb0EEEvNS_16Flash_fwd_paramsE)
        /*01ac*/ 	.word	0x00000000


	//----- nvinfo : EIATTR_REGCOUNT
	.align		4
.L_82:
        /*01b0*/ 	.byte	0x04, 0x2f
        /*01b2*/ 	.short	(.L_84 - .L_83)
	.align		4
.L_83:
        /*01b4*/ 	.word	index@(_ZN5flash24flash_fwd_splitkv_kernelI23Flash_fwd_kernel_traitsILi128ELi64ELi64ELi4ELb0ELb0EN7cutlass10bfloat16_tE19Flash_kernel_traitsILi128ELi64ELi64ELi4ES3_EELb1ELb0ELb0ELb1ELb1ELb1ELb0ELb0EEEvNS_16Flash_fwd_paramsE)
        /*01b8*/ 	.word	0x000000c7


	//----- nvinfo : EIATTR_FRAME_SIZE
	.align		4
.L_84:
        /*01bc*/ 	.byte	0x04, 0x11
        /*01be*/ 	.short	(.L_86 - .L_85)
	.align		4
.L_85:
        /*01c0*/ 	.word	index@(_ZN5flash24flash_fwd_splitkv_kernelI23Flash_fwd_kernel_traitsILi128ELi64ELi64ELi4ELb0ELb0EN7cutlass10bfloat16_tE19Flash_kernel_traitsILi128ELi64ELi64ELi4ES3_EELb1ELb0ELb0ELb1ELb1ELb1ELb0ELb0EEEvNS_16Flash_fwd_paramsE)
        /*01c4*/ 	.word	0x00000000


	//----- nvinfo : EIATTR_REGCOUNT
	.align		4
.L_86:
        /*01c8*/ 	.byte	0x04, 0x2f
        /*01ca*/ 	.short	(.L_88 - .L_87)
	.align		4
.L_87:
        /*01cc*/ 	.word	index@(_ZN5flash24flash_fwd_splitkv_kernelI23Flash_fwd_kernel_traitsILi128ELi64ELi64ELi4ELb0ELb0EN7cutlass10bfloat16_tE19Flash_kernel_traitsILi128ELi64ELi64ELi4ES3_EELb1ELb0ELb0ELb1ELb1ELb0ELb0ELb0EEEvNS_16Flash_fwd_paramsE)
        /*01d0*/ 	.word	0x000000b6


	//----- nvinfo : EIATTR_FRAME_SIZE
	.align		4
.L_88:
        /*01d4*/ 	.byte	0x04, 0x11
        /*01d6*/ 	.short	(.L_90 - .L_89)
	.align		4
.L_89:
        /*01d8*/ 	.word	index@(_ZN5flash24flash_fwd_splitkv_kernelI23Flash_fwd_kernel_traitsILi128ELi64ELi64ELi4ELb0ELb0EN7cutlass10bfloat16_tE19Flash_kernel_traitsILi128ELi64ELi64ELi4ES3_EELb1ELb0ELb0ELb1ELb1ELb0ELb0ELb0EEEvNS_16Flash_fwd_paramsE)
        /*01dc*/ 	.word	0x00000000


	//----- nvinfo : EIATTR_REGCOUNT
	.align		4
.L_90:
        /*01e0*/ 	.byte	0x04, 0x2f
        /*01e2*/ 	.short	(.L_92 - .L_91)
	.align		4
.L_91:
        /*01e4*/ 	.word	index@(_ZN5flash24flash_fwd_splitkv_kernelI23Flash_fwd_kernel_traitsILi128ELi64ELi64ELi4ELb0ELb0EN7cutlass10bfloat16_tE19Flash_kernel_traitsILi128ELi64ELi64ELi4ES3_EELb1ELb0ELb0ELb0ELb0ELb1ELb1ELb1EEEvNS_16Flash_fwd_paramsE)
        /*01e8*/ 	.word	0x000000d8


	//----- nvinfo : EIATTR_FRAME_SIZE
	.align		4
.L_92:
        /*01ec*/ 	.byte	0x04, 0x11
        /*01ee*/ 	.short	(.L_94 - .L_93)
	.align		4
.L_93:
        /*01f0*/ 	.word	index@(_ZN5flash24flash_fwd_splitkv_kernelI23Flash_fwd_kernel_traitsILi128ELi64ELi64ELi4ELb0ELb0EN7cutlass10bfloat16_tE19Flash_kernel_traitsILi128ELi64ELi64ELi4ES3_EELb1ELb0ELb0ELb0ELb0ELb1ELb1ELb1EEEvNS_16Flash_fwd_paramsE)
        /*01f4*/ 	.word	0x00000000


	//----- nvinfo : EIATTR_REGCOUNT
	.align		4
.L_94:
        /*01f8*/ 	.byte	0x04, 0x2f
        /*01fa*/ 	.short	(.L_96 - .L_95)
	.align		4
.L_95:
        /*01fc*/ 	.word	index@(_ZN5flash24flash_fwd_splitkv_kernelI23Flash_fwd_kernel_traitsILi128ELi64ELi64ELi4ELb0ELb0EN7cutlass10bfloat16_tE19Flash_kernel_traitsILi128ELi64ELi64ELi4ES3_EELb1ELb0ELb0ELb0ELb0ELb0ELb1ELb1EEEvNS_16Flash_fwd_paramsE)
        /*0200*/ 	.word	0x000000c6


	//----- nvinfo : EIATTR_FRAME_SIZE
	.align		4
.L_96:
        /*0204*/ 	.byte	0x04, 0x11
        /*0206*/ 	.short	(.L_98 - .L_97)
	.align		4
.L_97:
        /*0208*/ 	.word	index@(_ZN5flash24flash_fwd_splitkv_kernelI23Flash_fwd_kernel_traitsILi128ELi64ELi64ELi4ELb0ELb0EN7cutlass10bfloat16_tE19Flash_kernel_traitsILi128ELi64ELi64ELi4ES3_EELb1ELb0ELb0ELb0ELb0ELb0ELb1ELb1EEEvNS_16Flash_fwd_paramsE)
        /*020c*/ 	.word	0x00000000


	//----- nvinfo : EIATTR_REGCOUNT
	.align		4
.L_98:
        /*0210*/ 	.byte	0x04, 0x2f
        /*0212*/ 	.short	(.L_100 - .L_99)
	.align		4
.L_99:
        /*0214*/ 	.word	index@(_ZN5flash24flash_fwd_splitkv_kernelI23Flash_fwd_kernel_traitsILi128ELi64ELi64ELi4ELb0ELb0EN7cutlass10bfloat16_tE19Flash_kernel_traitsILi128ELi64ELi64ELi4ES3_EELb1ELb0ELb0ELb0ELb0ELb1ELb1ELb0EEEvNS_16Flash_fwd_paramsE)
        /*0218*/ 	.word	0x000000ce


	//----- nvinfo : EIATTR_FRAME_SIZE
	.align		4
.L_100:
        /*021c*/ 	.byte	0x04, 0x11
        /*021e*/ 	.short	(.L_102 - .L_101)
	.align		4
.L_101:
        /*0220*/ 	.word	index@(_ZN5flash24flash_fwd_splitkv_kernelI23Flash_fwd_kernel_traitsILi128ELi64ELi64ELi4ELb0ELb0EN7cutlass10bfloat16_tE19Flash_kernel_traitsILi128ELi64ELi64ELi4ES3_EELb1ELb0ELb0ELb0ELb0ELb1ELb1ELb0EEEvNS_16Flash_fwd_paramsE)
        /*0224*/ 	.word	0x00000000


	//----- nvinfo : EIATTR_REGCOUNT
	.align		4
.L_102:
        /*0228*/ 	.byte	0x04, 0x2f
        /*022a*/ 	.short	(.L_104 - .L_103)
	.align		4
.L_103:
        /*022c*/ 	.word	index@(_ZN5flash24flash_fwd_splitkv_kernelI23Flash_fwd_kernel_traitsILi128ELi64ELi64ELi4ELb0ELb0EN7cutlass10bfloat16_tE19Flash_kernel_traitsILi128ELi64ELi64ELi4ES3_EELb1ELb0ELb0ELb0ELb0ELb0ELb1ELb0EEEvNS_16Flash_fwd_paramsE)
        /*0230*/ 	.word	0x000000bb


	//----- nvinfo : EIATTR_FRAME_SIZE
	.align		4
.L_104:
        /*0234*/ 	.byte	0x04, 0x11
        /*0236*/ 	.short	(.L_106 - .L_105)
	.align		4
.L_105:
        /*0238*/ 	.word	index@(_ZN5flash24flash_fwd_splitkv_kernelI23Flash_fwd_kernel_traitsILi128ELi64ELi64ELi4ELb0ELb0EN7cutlass10bfloat16_tE19Flash_kernel_traitsILi128ELi64ELi64ELi4ES3_EELb1ELb0ELb0ELb0ELb0ELb0ELb1ELb0EEEvNS_16Flash_fwd_paramsE)
        /*023c*/ 	.word	0x00000000


	//----- nvinfo : EIATTR_REGCOUNT
	.align		4
.L_106:
        /*0240*/ 	.byte	0x04, 0x2f
        /*0242*/ 	.short	(.L_108 - .L_107)
	.align		4
.L_107:
        /*0244*/ 	.word	index@(_ZN5flash24flash_fwd_splitkv_kernelI23Flash_fwd_kernel_traitsILi128ELi64ELi64ELi4ELb0ELb0EN7cutlass10bfloat16_tE19Flash_kernel_traitsILi128ELi64ELi64ELi4ES3_EELb1ELb0ELb0ELb0ELb0ELb1ELb0ELb1EEEvNS_16Flash_fwd_paramsE)
        /*0248*/ 	.word	0x000000cb


	//----- nvinfo : EIATTR_FRAME_SIZE
	.align		4
.L_108:
        /*024c*/ 	.byte	0x04, 0x11
        /*024e*/ 	.short	(.L_110 - .L_109)
	.align		4
.L_109:
        /*0250*/ 	.word	index@(_ZN5flash24flash_fwd_splitkv_kernelI23Flash_fwd_kernel_traitsILi128ELi64ELi64ELi4ELb0ELb0EN7cutlass10bfloat16_tE19Flash_kernel_traitsILi128ELi64ELi64ELi4ES3_EELb1ELb0ELb0ELb0ELb0ELb1ELb0ELb1EEEvNS_16Flash_fwd_paramsE)
        /*0254*/ 	.word	0x00000000


	//----- nvinfo : EIATTR_REGCOUNT
	.align		4
.L_110:
        /*0258*/ 	.byte	0x04, 0x2f
        /*025a*/ 	.short	(.L_112 - .L_111)
	.align		4
.L_111:
        /*025c*/ 	.word	index@(_ZN5flash24flash_fwd_splitkv_kernelI23Flash_fwd_kernel_traitsILi128ELi64ELi64ELi4ELb0ELb0EN7cutlass10bfloat16_tE19Flash_kernel_traitsILi128ELi64ELi64ELi4ES3_EELb1ELb0ELb0ELb0ELb0ELb0ELb0ELb1EEEvNS_16Flash_fwd_paramsE)
        /*0260*/ 	.word	0x000000b8


	//----- nvinfo : EIATTR_FRAME_SIZE
	.align		4
.L_112:
        /*0264*/ 	.byte	0x04, 0x11
        /*0266*/ 	.short	(.L_114 - .L_113)
	.align		4
.L_113:
        /*0268*/ 	.word	index@(_ZN5flash24flash_fwd_splitkv_kernelI23Flash_fwd_kernel_traitsILi128ELi64ELi64ELi4ELb0ELb0EN7cutlass10bfloat16_tE19Flash_kernel_traitsILi128ELi64ELi64ELi4ES3_EELb1ELb0ELb0ELb0ELb0ELb0ELb0ELb1EEEvNS_16Flash_fwd_paramsE)
        /*026c*/ 	.word	0x00000000


	//----- nvinfo : EIATTR_REGCOUNT
	.align		4
.L_114:
        /*0270*/ 	.byte	0x04, 0x2f
        /*0272*/ 	.short	(.L_116 - .L_115)
	.align		4
.L_115:
        /*0274*/ 	.word	index@(_ZN5flash24flash_fwd_splitkv_kernelI23Flash_fwd_kernel_traitsILi128ELi64ELi64ELi4ELb0ELb0EN7cutlass10bfloat16_tE19Flash_kernel_traitsILi128ELi64ELi64ELi4ES3_EELb1ELb0ELb0ELb0ELb0ELb1ELb0ELb0EEEvNS_16Flash_fwd_paramsE)
        /*0278*/ 	.word	0x000000ca


	//----- nvinfo : EIATTR_FRAME_SIZE
	.align		4
.L_116:
        /*027c*/ 	.byte	0x04, 0x11
        /*027e*/ 	.short	(.L_118 - .L_117)
	.align		4
.L_117:
        /*0280*/ 	.word	index@(_ZN5flash24flash_fwd_splitkv_kernelI23Flash_fwd_kernel_traitsILi128ELi64ELi64ELi4ELb0ELb0EN7cutlass10bfloat16_tE19Flash_kernel_traitsILi128ELi64ELi64ELi4ES3_EELb1ELb0ELb0ELb0ELb0ELb1ELb0ELb0EEEvNS_16Flash_fwd_paramsE)
        /*0284*/ 	.word	0x00000000


	//----- nvinfo : EIATTR_REGCOUNT
	.align		4
.L_118:
        /*0288*/ 	.byte	0x04, 0x2f
        /*028a*/ 	.short	(.L_120 - .L_119)
	.align		4
.L_119:
        /*028c*/ 	.word	index@(_ZN5flash24flash_fwd_splitkv_kernelI23Flash_fwd_kernel_traitsILi128ELi64ELi64ELi4ELb0ELb0EN7cutlass10bfloat16_tE19Flash_kernel_traitsILi128ELi64ELi64ELi4ES3_EELb1ELb0ELb0ELb0ELb0ELb0ELb0ELb0EEEvNS_16Flash_fwd_paramsE)
        /*0290*/ 	.word	0x000000c4


	//----- nvinfo : EIATTR_FRAME_SIZE
	.align		4
.L_120:
        /*0294*/ 	.byte	0x04, 0x11
        /*0296*/ 	.short	(.L_122 - .L_121)
	.align		4
.L_121:
        /*0298*/ 	.word	index@(_ZN5flash24flash_fwd_splitkv_kernelI23Flash_fwd_kernel_traitsILi128ELi64ELi64ELi4ELb0ELb0EN7cutlass10bfloat16_tE19Flash_kernel_traitsILi128ELi64ELi64ELi4ES3_EELb1ELb0ELb0ELb0ELb0ELb0ELb0ELb0EEEvNS_16Flash_fwd_paramsE)
        /*029c*/ 	.word	0x00000000


	//----- nvinfo : EIATTR_REGCOUNT
	.align		4
.L_122:
        /*02a0*/ 	.byte	0x04, 0x2f
        /*02a2*/ 	.short	(.L_124 - .L_123)
	.align		4
.L_123:
        /*02a4*/ 	.word	index@(_ZN5flash32flash_fwd_splitkv_combine_kernelI23Flash_fwd_kernel_traitsILi128ELi64ELi64ELi4ELb0ELb0EN7cutlass10bfloat16_tE19Flash_kernel_traitsILi128ELi64ELi64ELi4ES3_EELi4ELi1ELb1EEEvNS_16Flash_fwd_paramsE)
        /*02a8*/ 	.word	0x00000036


	//----- nvinfo : EIATTR_FRAME_SIZE
	.align		4
.L_124:
        /*02ac*/ 	.byte	0x04, 0x11
        /*02ae*/ 	.short	(.L_126 - .L_125)
	.align		4
.L_125:
        /*02b0*/ 	.word	index@($__internal_27_$__cuda_sm20_div_s64)
        /*02b4*/ 	.word	0x00000000


	//----- nvinfo : EIATTR_FRAME_SIZE
	.align		4
.L_126:
        /*02b8*/ 	.byte	0x04, 0x11
        /*02ba*/ 	.short	(.L_128 - .L_127)
	.align		4
.L_127:
        /*02bc*/ 	.word	index@(_ZN5flash32flash_fwd_splitkv_combine_kernelI23Flash_fwd_kernel_traitsILi128ELi64ELi64ELi4ELb0ELb0EN7cutlass10bfloat16_tE19Flash_kernel_traitsILi128ELi64ELi64ELi4ES3_EELi4ELi1ELb1EEEvNS_16Flash_fwd_paramsE)
        /*02c0*/ 	.word	0x00000000


	//----- nvinfo : EIATTR_REGCOUNT
	.align		4
.L_128:
        /*02c4*/ 	.byte	0x04, 0x2f
        /*02c6*/ 	.short	(.L_130 - .L_129)
	.align		4
.L_129:
        /*02c8*/ 	.word	index@(_ZN5flash32flash_fwd_splitkv_combine_kernelI23Flash_fwd_kernel_traitsILi128ELi64ELi64ELi4ELb0ELb0EN7cutlass10bfloat16_tE19Flash_kernel_traitsILi128ELi64ELi64ELi4ES3_EELi4ELi2ELb1EEEvNS_16Flash_fwd_paramsE)
        /*02cc*/ 	.word	0x00000038


	//----- nvinfo : EIATTR_FRAME_SIZE
	.align		4
.L_130:
        /*02d0*/ 	.byte	0x04, 0x11
        /*02d2*/ 	.short	(.L_132 - .L_131)
	.align		4
.L_131:
        /*02d4*/ 	.word	index@($__internal_26_$__cuda_sm20_div_s64)
        /*02d8*/ 	.word	0x00000000


	//----- nvinfo : EIATTR_FRAME_SIZE
	.align		4
.L_132:
        /*02dc*/ 	.byte	0x04, 0x11
        /*02de*/ 	.short	(.L_134 - .L_133)
	.align		4
.L_133:
        /*02e0*/ 	.word	index@(_ZN5flash32flash_fwd_splitkv_combine_kernelI23Flash_fwd_kernel_traitsILi128ELi64ELi64ELi4ELb0ELb0EN7cutlass10bfloat16_tE19Flash_kernel_traitsILi128ELi64ELi64ELi4ES3_EELi4ELi2ELb1EEEvNS_16Flash_fwd_paramsE)
        /*02e4*/ 	.word	0x00000000


	//----- nvinfo : EIATTR_REGCOUNT
	.align		4
.L_134:
        /*02e8*/ 	.byte	0x04, 0x2f
        /*02ea*/ 	.short	(.L_136 - .L_135)
	.align		4
.L_135:
        /*02ec*/ 	.word	index@(_ZN5flash32flash_fwd_splitkv_combine_kernelI23Flash_fwd_kernel_traitsILi128ELi64ELi64ELi4ELb0ELb0EN7cutlass10bfloat16_tE19Flash_kernel_traitsILi128ELi64ELi64ELi4ES3_EELi4ELi3ELb1EEEvNS_16Flash_fwd_paramsE)
        /*02f0*/ 	.word	0x00000034


	//----- nvinfo : EIATTR_FRAME_SIZE
	.align		4
.L_136:
        /*02f4*/ 	.byte	0x04, 0x11
        /*02f6*/ 	.short	(.L_138 - .L_137)
	.align		4
.L_137:
        /*02f8*/ 	.word	index@($__internal_25_$__cuda_sm20_div_s64)
        /*02fc*/ 	.word	0x00000000


	//----- nvinfo : EIATTR_FRAME_SIZE
	.align		4
.L_138:
        /*0300*/ 	.byte	0x04, 0x11
        /*0302*/ 	.short	(.L_140 - .L_139)
	.align		4
.L_139:
        /*0304*/ 	.word	index@(_ZN5flash32flash_fwd_splitkv_combine_kernelI23Flash_fwd_kernel_traitsILi128ELi64ELi64ELi4ELb0ELb0EN7cutlass10bfloat16_tE19Flash_kernel_traitsILi128ELi64ELi64ELi4ES3_EELi4ELi3ELb1EEEvNS_16Flash_fwd_paramsE)
        /*0308*/ 	.word	0x00000000


	//----- nvinfo : EIATTR_REGCOUNT
	.align		4
.L_140:
        /*030c*/ 	.byte	0x04, 0x2f
        /*030e*/ 	.short	(.L_142 - .L_141)
	.align		4
.L_141:
        /*0310*/ 	.word	index@(_ZN5flash32flash_fwd_splitkv_combine_kernelI23Flash_fwd_kernel_traitsILi128ELi64ELi64ELi4ELb0ELb0EN7cutlass10bfloat16_tE19Flash_kernel_traitsILi128ELi64ELi64ELi4ES3_EELi4ELi4ELb1EEEvNS_16Flash_fwd_paramsE)
        /*0314*/ 	.word	0x00000034


	//----- nvinfo : EIATTR_FRAME_SIZE
	.align		4
.L_142:
        /*0318*/ 	.byte	0x04, 0x11
        /*031a*/ 	.short	(.L_144 - .L_143)
	.align		4
.L_143:
        /*031c*/ 	.word	index@($__internal_24_$__cuda_sm20_div_s64)
        /*0320*/ 	.word	0x00000000


	//----- nvinfo : EIATTR_FRAME_SIZE
	.align		4
.L_144:
        /*0324*/ 	.byte	0x04, 0x11
        /*0326*/ 	.short	(.L_146 - .L_145)
	.align		4
.L_145:
        /*0328*/ 	.word	index@(_ZN5flash32flash_fwd_splitkv_combine_kernelI23Flash_fwd_kernel_traitsILi128ELi64ELi64ELi4ELb0ELb0EN7cutlass10bfloat16_tE19Flash_kernel_traitsILi128ELi64ELi64ELi4ES3_EELi4ELi4ELb1EEEvNS_16Flash_fwd_paramsE)
        /*032c*/ 	.word	0x00000000


	//----- nvinfo : EIATTR_REGCOUNT
	.align		4
.L_146:
        /*0330*/ 	.byte	0x04, 0x2f
        /*0332*/ 	.short	(.L_148 - .L_147)
	.align		4
.L_147:
        /*0334*/ 	.word	index@(_ZN5flash32flash_fwd_splitkv_combine_kernelI23Flash_fwd_kernel_traitsILi128ELi64ELi64ELi4ELb0ELb0EN7cutlass10bfloat16_tE19Flash_kernel_traitsILi128ELi64ELi64ELi4ES3_EELi4ELi5ELb1EEEvNS_16Flash_fwd_paramsE)
        /*0338*/ 	.word	0x00000034


	//----- nvinfo : EIATTR_FRAME_SIZE
	.align		4
.L_148:
        /*033c*/ 	.byte	0x04, 0x11
        /*033e*/ 	.short	(.L_150 - .L_149)
	.align		4
.L_149:
        /*0340*/ 	.word	index@($__internal_23_$__cuda_sm20_div_s64)
        /*0344*/ 	.word	0x00000000


	//----- nvinfo : EIATTR_FRAME_SIZE
	.align		4
.L_150:
        /*0348*/ 	.byte	0x04, 0x11
        /*034a*/ 	.short	(.L_152 - .L_151)
	.align		4
.L_151:
        /*034c*/ 	.word	index@(_ZN5flash32flash_fwd_splitkv_combine_kernelI23Flash_fwd_kernel_traitsILi128ELi64ELi64ELi4ELb0ELb0EN7cutlass10bfloat16_tE19Flash_kernel_traitsILi128ELi64ELi64ELi4ES3_EELi4ELi5ELb1EEEvNS_16Flash_fwd_paramsE)
        /*0350*/ 	.word	0x00000000


	//----- nvinfo : EIATTR_REGCOUNT
	.align		4
.L_152:
        /*0354*/ 	.byte	0x04, 0x2f
        /*0356*/ 	.short	(.L_154 - .L_153)
	.align		4
.L_153:
        /*0358*/ 	.word	index@(_ZN5flash32flash_fwd_splitkv_combine_kernelI23Flash_fwd_kernel_traitsILi128ELi64ELi64ELi4ELb0ELb0EN7cutlass10bfloat16_tE19Flash_kernel_traitsILi128ELi64ELi64ELi4ES3_EELi4ELi6ELb1EEEvNS_16Flash_fwd_paramsE)
        /*035c*/ 	.word	0x0000003a


	//----- nvinfo : EIATTR_FRAME_SIZE
	.align		4
.L_154:
        /*0360*/ 	.byte	0x04, 0x11
        /*0362*/ 	.short	(.L_156 - .L_155)
	.align		4
.L_155:
        /*0364*/ 	.word	index@($__internal_22_$__cuda_sm20_div_s64)
        /*0368*/ 	.word	0x00000000


	//----- nvinfo : EIATTR_FRAME_SIZE
	.align		4
.L_156:
        /*036c*/ 	.byte	0x04, 0x11
        /*036e*/ 	.short	(.L_158 - .L_157)
	.align		4
.L_157:
        /*0370*/ 	.word	index@(_ZN5flash32flash_fwd_splitkv_combine_kernelI23Flash_fwd_kernel_traitsILi128ELi64ELi64ELi4ELb0ELb0EN7cutlass10bfloat16_tE19Flash_kernel_traitsILi128ELi64ELi64ELi4ES3_EELi4ELi6ELb1EEEvNS_16Flash_fwd_paramsE)
        /*0374*/ 	.word	0x00000000


	//----- nvinfo : EIATTR_REGCOUNT
	.align		4
.L_158:
        /*0378*/ 	.byte	0x04, 0x2f
        /*037a*/ 	.short	(.L_160 - .L_159)
	.align		4
.L_159:
        /*037c*/ 	.word	index@(_ZN5flash32flash_fwd_splitkv_combine_kernelI23Flash_fwd_kernel_traitsILi128ELi64ELi64ELi4ELb0ELb0EN7cutlass10bfloat16_tE19Flash_kernel_traitsILi128ELi64ELi64ELi4ES3_EELi4ELi7ELb1EEEvNS_16Flash_fwd_paramsE)
        /*0380*/ 	.word	0x0000003c


	//----- nvinfo : EIATTR_FRAME_SIZE
	.align		4
.L_160:
        /*0384*/ 	.byte	0x04, 0x11
        /*0386*/ 	.short	(.L_162 - .L_161)
	.align		4
.L_161:
        /*0388*/ 	.word	index@($__internal_21_$__cuda_sm20_div_s64)
        /*038c*/ 	.word	0x00000000


	//----- nvinfo : EIATTR_FRAME_SIZE
	.align		4
.L_162:
        /*0390*/ 	.byte	0x04, 0x11
        /*0392*/ 	.short	(.L_164 - .L_163)
	.align		4
.L_163:
        /*0394*/ 	.word	index@(_ZN5flash32flash_fwd_splitkv_combine_kernelI23Flash_fwd_kernel_traitsILi128ELi64ELi64ELi4ELb0ELb0EN7cutlass10bfloat16_tE19Flash_kernel_traitsILi128ELi64ELi64ELi4ES3_EELi4ELi7ELb1EEEvNS_16Flash_fwd_paramsE)
        /*0398*/ 	.word	0x00000000


	//----- nvinfo : EIATTR_REGCOUNT
	.align		4
.L_164:
        /*039c*/ 	.byte	0x04, 0x2f
        /*039e*/ 	.short	(.L_166 - .L_165)
	.align		4
.L_165:
        /*03a0*/ 	.word	index@(_ZN5flash32flash_fwd_splitkv_combine_kernelI23Flash_fwd_kernel_traitsILi128ELi64ELi64ELi4ELb0ELb0EN7cutlass10bfloat16_tE19Flash_kernel_traitsILi128ELi64ELi64ELi4ES3_EELi4ELi1ELb0EEEvNS_16Flash_fwd_paramsE)
        /*03a4*/ 	.word	0x00000036


	//----- nvinfo : EIATTR_FRAME_SIZE
	.align		4
.L_166:
        /*03a8*/ 	.byte	0x04, 0x11
        /*03aa*/ 	.short	(.L_168 - .L_167)
	.align		4
.L_167:
        /*03ac*/ 	.word	index@($__internal_20_$__cuda_sm20_div_s64)
        /*03b0*/ 	.word	0x00000000


	//----- nvinfo : EIATTR_FRAME_SIZE
	.align		4
.L_168:
        /*03b4*/ 	.byte	0x04, 0x11
        /*03b6*/ 	.short	(.L_170 - .L_169)
	.align		4
.L_169:
        /*03b8*/ 	.word	index@(_ZN5flash32flash_fwd_splitkv_combine_kernelI23Flash_fwd_kernel_traitsILi128ELi64ELi64ELi4ELb0ELb0EN7cutlass10bfloat16_tE19Flash_kernel_traitsILi128ELi64ELi64ELi4ES3_EELi4ELi1ELb0EEEvNS_16Flash_fwd_paramsE)
        /*03bc*/ 	.word	0x00000000


	//----- nvinfo : EIATTR_REGCOUNT
	.align		4
.L_170:
        /*03c0*/ 	.byte	0x04, 0x2f
        /*03c2*/ 	.short	(.L_172 - .L_171)
	.align		4
.L_171:
        /*03c4*/ 	.word	index@(_ZN5flash32flash_fwd_splitkv_combine_kernelI23Flash_fwd_kernel_traitsILi128ELi64ELi64ELi4ELb0ELb0EN7cutlass10bfloat16_tE19Flash_kernel_traitsILi128ELi64ELi64ELi4ES3_EELi4ELi2ELb0EEEvNS_16Flash_fwd_paramsE)
        /*03c8*/ 	.word	0x00000038


	//----- nvinfo : EIATTR_FRAME_SIZE
	.align		4
.L_172:
        /*03cc*/ 	.byte	0x04, 0x11
        /*03ce*/ 	.short	(.L_174 - .L_173)
	.align		4
.L_173:
        /*03d0*/ 	.word	index@($__internal_19_$__cuda_sm20_div_s64)
        /*03d4*/ 	.word	0x00000000


	//----- nvinfo : EIATTR_FRAME_SIZE
	.align		4
.L_174:
        /*03d8*/ 	.byte	0x04, 0x11
        /*03da*/ 	.short	(.L_176 - .L_175)
	.align		4
.L_175:
        /*03dc*/ 	.word	index@(_ZN5flash32flash_fwd_splitkv_combine_kernelI23Flash_fwd_kernel_traitsILi128ELi64ELi64ELi4ELb0ELb0EN7cutlass10bfloat16_tE19Flash_kernel_traitsILi128ELi64ELi64ELi4ES3_EELi4ELi2ELb0EEEvNS_16Flash_fwd_paramsE)
        /*03e0*/ 	.word	0x00000000


	//----- nvinfo : EIATTR_REGCOUNT
	.align		4
.L_176:
        /*03e4*/ 	.byte	0x04, 0x2f
        /*03e6*/ 	.short	(.L_178 - .L_177)
	.align		4
.L_177:
        /*03e8*/ 	.word	index@(_ZN5flash32flash_fwd_splitkv_combine_kernelI23Flash_fwd_kernel_traitsILi128ELi64ELi64ELi4ELb0ELb0EN7cutlass10bfloat16_tE19Flash_kernel_traitsILi128ELi64ELi64ELi4ES3_EELi4ELi3ELb0EEEvNS_16Flash_fwd_paramsE)
        /*03ec*/ 	.word	0x00000034


	//----- nvinfo : EIATTR_FRAME_SIZE
	.align		4
.L_178:
        /*03f0*/ 	.byte	0x04, 0x11
        /*03f2*/ 	.short	(.L_180 - .L_179)
	.align		4
.L_179:
        /*03f4*/ 	.word	index@($__internal_18_$__cuda_sm20_div_s64)
        /*03f8*/ 	.word	0x00000000


	//----- nvinfo : EIATTR_FRAME_SIZE
	.align		4
.L_180:
        /*03fc*/ 	.byte	0x04, 0x11
        /*03fe*/ 	.short	(.L_182 - .L_181)
	.align		4
.L_181:
        /*0400*/ 	.word	index@(_ZN5flash32flash_fwd_splitkv_combine_kernelI23Flash_fwd_kernel_traitsILi128ELi64ELi64ELi4ELb0ELb0EN7cutlass10bfloat16_tE19Flash_kernel_traitsILi128ELi64ELi64ELi4ES3_EELi4ELi3ELb0EEEvNS_16Flash_fwd_paramsE)
        /*0404*/ 	.word	0x00000000


	//----- nvinfo : EIATTR_REGCOUNT
	.align		4
.L_182:
        /*0408*/ 	.byte	0x04, 0x2f
        /*040a*/ 	.short	(.L_184 - .L_183)
	.align		4
.L_183:
        /*040c*/ 	.word	index@(_ZN5flash32flash_fwd_splitkv_combine_kernelI23Flash_fwd_kernel_traitsILi128ELi64ELi64ELi4ELb0ELb0EN7cutlass10bfloat16_tE19Flash_kernel_traitsILi128ELi64ELi64ELi4ES3_EELi4ELi4ELb0EEEvNS_16Flash_fwd_paramsE)
        /*0410*/ 	.word	0x00000034


	//----- nvinfo : EIATTR_FRAME_SIZE
	.align		4
.L_184:
        /*0414*/ 	.byte	0x04, 0x11
        /*0416*/ 	.short	(.L_186 - .L_185)
	.align		4
.L_185:
        /*0418*/ 	.word	index@($__internal_17_$__cuda_sm20_div_s64)
        /*041c*/ 	.word	0x00000000


	//----- nvinfo : EIATTR_FRAME_SIZE
	.align		4
.L_186:
        /*0420*/ 	.byte	0x04, 0x11
        /*0422*/ 	.short	(.L_188 - .L_187)
	.align		4
.L_187:
        /*0424*/ 	.word	index@(_ZN5flash32flash_fwd_splitkv_combine_kernelI23Flash_fwd_kernel_traitsILi128ELi64ELi64ELi4ELb0ELb0EN7cutlass10bfloat16_tE19Flash_kernel_traitsILi128ELi64ELi64ELi4ES3_EELi4ELi4ELb0EEEvNS_16Flash_fwd_paramsE)
        /*0428*/ 	.word	0x00000000


	//----- nvinfo : EIATTR_REGCOUNT
	.align		4
.L_188:
        /*042c*/ 	.byte	0x04, 0x2f
        /*042e*/ 	.short	(.L_190 - .L_189)
	.align		4
.L_189:
        /*0430*/ 	.word	index@(_ZN5flash32flash_fwd_splitkv_combine_kernelI23Flash_fwd_kernel_traitsILi128ELi64ELi64ELi4ELb0ELb0EN7cutlass10bfloat16_tE19Flash_kernel_traitsILi128ELi64ELi64ELi4ES3_EELi4ELi5ELb0EEEvNS_16Flash_fwd_paramsE)
        /*0434*/ 	.word	0x00000034


	//----- nvinfo : EIATTR_FRAME_SIZE
	.align		4
.L_190:
        /*0438*/ 	.byte	0x04, 0x11
        /*043a*/ 	.short	(.L_192 - .L_191)
	.align		4
.L_191:
        /*043c*/ 	.word	index@($__internal_16_$__cuda_sm20_div_s64)
        /*0440*/ 	.word	0x00000000


	//----- nvinfo : EIATTR_FRAME_SIZE
	.align		4
.L_192:
        /*0444*/ 	.byte	0x04, 0x11
        /*0446*/ 	.short	(.L_194 - .L_193)
	.align		4
.L_193:
        /*0448*/ 	.word	index@(_ZN5flash32flash_fwd_splitkv_combine_kernelI23Flash_fwd_kernel_traitsILi128ELi64ELi64ELi4ELb0ELb0EN7cutlass10bfloat16_tE19Flash_kernel_traitsILi128ELi64ELi64ELi4ES3_EELi4ELi5ELb0EEEvNS_16Flash_fwd_paramsE)
        /*044c*/ 	.word	0x00000000


	//----- nvinfo : EIATTR_REGCOUNT
	.align		4
.L_194:
        /*0450*/ 	.byte	0x04, 0x2f
        /*0452*/ 	.short	(.L_196 - .L_195)
	.align		4
.L_195:
        /*0454*/ 	.word	index@(_ZN5flash32flash_fwd_splitkv_combine_kernelI23Flash_fwd_kernel_traitsILi128ELi64ELi64ELi4ELb0ELb0EN7cutlass10bfloat16_tE19Flash_kernel_traitsILi128ELi64ELi64ELi4ES3_EELi4ELi6ELb0EEEvNS_16Flash_fwd_paramsE)
        /*0458*/ 	.word	0x0000003a


	//----- nvinfo : EIATTR_FRAME_SIZE
	.align		4
.L_196:
        /*045c*/ 	.byte	0x04, 0x11
        /*045e*/ 	.short	(.L_198 - .L_197)
	.align		4
.L_197:
        /*0460*/ 	.word	index@($__internal_15_$__cuda_sm20_div_s64)
        /*0464*/ 	.word	0x00000000


	//----- nvinfo : EIATTR_FRAME_SIZE
	.align		4
.L_198:
        /*0468*/ 	.byte	0x04, 0x11
        /*046a*/ 	.short	(.L_200 - .L_199)
	.align		4
.L_199:
        /*046c*/ 	.word	index@(_ZN5flash32flash_fwd_splitkv_combine_kernelI23Flash_fwd_kernel_traitsILi128ELi64ELi64ELi4ELb0ELb0EN7cutlass10bfloat16_tE19Flash_kernel_traitsILi128ELi64ELi64ELi4ES3_EELi4ELi6ELb0EEEvNS_16Flash_fwd_paramsE)
        /*0470*/ 	.word	0x00000000


	//----- nvinfo : EIATTR_REGCOUNT
	.align		4
.L_200:
        /*0474*/ 	.byte	0x04, 0x2f
        /*0476*/ 	.short	(.L_202 - .L_201)
	.align		4
.L_201:
        /*0478*/ 	.word	index@(_ZN5flash32flash_fwd_splitkv_combine_kernelI23Flash_fwd_kernel_traitsILi128ELi64ELi64ELi4ELb0ELb0EN7cutlass10bfloat16_tE19Flash_kernel_traitsILi128ELi64ELi64ELi4ES3_EELi4ELi7ELb0EEEvNS_16Flash_fwd_paramsE)
        /*047c*/ 	.word	0x0000003c


	//----- nvinfo : EIATTR_FRAME_SIZE
	.align		4
.L_202:
        /*0480*/ 	.byte	0x04, 0x11
        /*0482*/ 	.short	(.L_204 - .L_203)
	.align		4
.L_203:
        /*0484*/ 	.word	index@($__internal_14_$__cuda_sm20_div_s64)
        /*0488*/ 	.word	0x00000000


	//----- nvinfo : EIATTR_FRAME_SIZE
	.align		4
.L_204:
        /*048c*/ 	.byte	0x04, 0x11
        /*048e*/ 	.short	(.L_206 - .L_205)
	.align		4
.L_205:
        /*0490*/ 	.word	index@(_ZN5flash32flash_fwd_splitkv_combine_kernelI23Flash_fwd_kernel_traitsILi128ELi64ELi64ELi4ELb0ELb0EN7cutlass10bfloat16_tE19Flash_kernel_traitsILi128ELi64ELi64ELi4ES3_EELi4ELi7ELb0EEEvNS_16Flash_fwd_paramsE)
        /*0494*/ 	.word	0x00000000


	//----- nvinfo : EIATTR_REGCOUNT
	.align		4
.L_206:
        /*0498*/ 	.byte	0x04, 0x2f
        /*049a*/ 	.short	(.L_208 - .L_207)
	.align		4
.L_207:
        /*049c*/ 	.word	index@(_ZN5flash24flash_fwd_splitkv_kernelI23Flash_fwd_kernel_traitsILi128ELi64ELi128ELi4ELb0ELb0EN7cutlass10bfloat16_tE19Flash_kernel_traitsILi128ELi64ELi128ELi4ES3_EELb1ELb0ELb1ELb0ELb0ELb1ELb1ELb1EEEvNS_16Flash_fwd_paramsE)
        /*04a0*/ 	.word	0x000000ff


	//----- nvinfo : EIATTR_FRAME_SIZE
	.align		4
.L_208:
        /*04a4*/ 	.byte	0x04, 0x11
        /*04a6*/ 	.short	(.L_210 - .L_209)
	.align		4
.L_209:
        /*04a8*/ 	.word	index@($_ZN5flash24flash_fwd_splitkv_kernelI23Flash_fwd_kernel_traitsILi128ELi64ELi128ELi4ELb0ELb0EN7cutlass10bfloat16_tE19Flash_kernel_traitsILi128ELi64ELi128ELi4ES3_EELb1ELb0ELb1ELb0ELb0ELb1ELb1ELb1EEEvNS_16Flash_fwd_paramsE$_ZN5flash30compute_attn_1rowblock_splitkvI23Flash_fwd_kernel_traitsILi128ELi64ELi128ELi4ELb0ELb0EN7cutlass10bfloat16_tE19Flash_kernel_traitsILi128ELi64ELi128ELi4ES3_EELb1ELb0ELb1ELb0ELb0ELb1ELb1ELb1ENS_16Flash_fwd_paramsEEEvRKT8_iiiii)
        /*04ac*/ 	.word	0x00000000


	//----- nvinfo : EIATTR_FRAME_SIZE
	.align		4
.L_210:
        /*04b0*/ 	.byte	0x04, 0x11
        /*04b2*/ 	.short	(.L_212 - .L_211)
	.align		4
.L_211:
        /*04b4*/ 	.word	index@(_ZN5flash24flash_fwd_splitkv_kernelI23Flash_fwd_kernel_traitsILi128ELi64ELi128ELi4ELb0ELb0EN7cutlass10bfloat16_tE19Flash_kernel_traitsILi128ELi64ELi128ELi4ES3_EELb1ELb0ELb1ELb0ELb0ELb1ELb1ELb1EEEvNS_16Flash_fwd_paramsE)
        /*04b8*/ 	.word	0x00000000


	//----- nvinfo : EIATTR_REGCOUNT
	.align		4
.L_212:
        /*04bc*/ 	.byte	0x04, 0x2f
        /*04be*/ 	.short	(.L_214 - .L_213)
	.align		4
.L_213:
        /*04c0*/ 	.word	index@(_ZN5flash24flash_fwd_splitkv_kernelI23Flash_fwd_kernel_traitsILi128ELi64ELi128ELi4ELb0ELb0EN7cutlass10bfloat16_tE19Flash_kernel_traitsILi128ELi64ELi128ELi4ES3_EELb1ELb0ELb1ELb0ELb0ELb0ELb1ELb1EEEvNS_16Flash_fwd_paramsE)
        /*04c4*/ 	.word	0x000000ff


	//----- nvinfo : EIATTR_FRAME_SIZE
	.align		4
.L_214:
        /*04c8*/ 	.byte	0x04, 0x11
        /*04ca*/ 	.short	(.L_216 - .L_215)
	.align		4
.L_215:
        /*04cc*/ 	.word	index@($_ZN5flash24flash_fwd_splitkv_kernelI23Flash_fwd_kernel_traitsILi128ELi64ELi128ELi4ELb0ELb0EN7cutlass10bfloat16_tE19Flash_kernel_traitsILi128ELi64ELi128ELi4ES3_EELb1ELb0ELb1ELb0ELb0ELb0ELb1ELb1EEEvNS_16Flash_fwd_paramsE$_ZN5flash30compute_attn_1rowblock_splitkvI23Flash_fwd_kernel_traitsILi128ELi64ELi128ELi4ELb0ELb0EN7cutlass10bfloat16_tE19Flash_kernel_traitsILi128ELi64ELi128ELi4ES3_EELb1ELb0ELb1ELb0ELb0ELb0ELb1ELb1ENS_16Flash_fwd_paramsEEEvRKT8_iiiii)
        /*04d0*/ 	.word	0x00000000


	//----- nvinfo : EIATTR_FRAME_SIZE
	.align		4
.L_216:
        /*04d4*/ 	.byte	0x04, 0x11
        /*04d6*/ 	.short	(.L_218 - .L_217)
	.align		4
.L_217:
        /*04d8*/ 	.word	index@(_ZN5flash24flash_fwd_splitkv_kernelI23Flash_fwd_kernel_traitsILi128ELi64ELi128ELi4ELb0ELb0EN7cutlass10bfloat16_tE19Flash_kernel_traitsILi128ELi64ELi128ELi4ES3_EELb1ELb0ELb1ELb0ELb0ELb0ELb1ELb1EEEvNS_16Flash_fwd_paramsE)
        /*04dc*/ 	.word	0x00000000


	//----- nvinfo : EIATTR_REGCOUNT
	.align		4
.L_218:
        /*04e0*/ 	.byte	0x04, 0x2f
        /*04e2*/ 	.short	(.L_220 - .L_219)
	.align		4
.L_219:
        /*04e4*/ 	.word	index@(_ZN5flash24flash_fwd_splitkv_kernelI23Flash_fwd_kernel_traitsILi128ELi64ELi128ELi4ELb0ELb0EN7cutlass10bfloat16_tE19Flash_kernel_traitsILi128ELi64ELi128ELi4ES3_EELb1ELb0ELb0ELb0ELb1ELb1ELb1ELb1EEEvNS_16Flash_fwd_paramsE)
        /*04e8*/ 	.word	0x000000ff


	//----- nvinfo : EIATTR_FRAME_SIZE
	.align		4
.L_220:
        /*04ec*/ 	.byte	0x04, 0x11
        /*04ee*/ 	.short	(.L_222 - .L_221)
	.align		4
.L_221:
        /*04f0*/ 	.word	index@($_ZN5flash24flash_fwd_splitkv_kernelI23Flash_fwd_kernel_traitsILi128ELi64ELi128ELi4ELb0ELb0EN7cutlass10bfloat16_tE19Flash_kernel_traitsILi128ELi64ELi128ELi4ES3_EELb1ELb0ELb0ELb0ELb1ELb1ELb1ELb1EEEvNS_16Flash_fwd_paramsE$_ZN5flash30compute_attn_1rowblock_splitkvI23Flash_fwd_kernel_traitsILi128ELi64ELi128ELi4ELb0ELb0EN7cutlass10bfloat16_tE19Flash_kernel_traitsILi128ELi64ELi128ELi4ES3_EELb1ELb0ELb0ELb0ELb1ELb1ELb1ELb1ENS_16Flash_fwd_paramsEEEvRKT8_iiiii)
        /*04f4*/ 	.word	0x00000008


	//----- nvinfo : EIATTR_FRAME_SIZE
	.align		4
.L_222:
        /*04f8*/ 	.byte	0x04, 0x11
        /*04fa*/ 	.short	(.L_224 - .L_223)
	.align		4
.L_223:
        /*04fc*/ 	.word	index@(_ZN5flash24flash_fwd_splitkv_kernelI23Flash_fwd_kernel_traitsILi128ELi64ELi128ELi4ELb0ELb0EN7cutlass10bfloat16_tE19Flash_kernel_traitsILi128ELi64ELi128ELi4ES3_EELb1ELb0ELb0ELb0ELb1ELb1ELb1ELb1EEEvNS_16Flash_fwd_paramsE)
        /*0500*/ 	.word	0x00000008


	//----- nvinfo : EIATTR_REGCOUNT
	.align		4
.L_224:
        /*0504*/ 	.byte	0x04, 0x2f
        /*0506*/ 	.short	(.L_226 - .L_225)
	.align		4
.L_225:
        /*0508*/ 	.word	index@(_ZN5flash24flash_fwd_splitkv_kernelI23Flash_fwd_kernel_traitsILi128ELi64ELi128ELi4ELb0ELb0EN7cutlass10bfloat16_tE19Flash_kernel_traitsILi128ELi64ELi128ELi4ES3_EELb1ELb0ELb0ELb0ELb1ELb0ELb1ELb1EEEvNS_16Flash_fwd_paramsE)
        /*050c*/ 	.word	0x000000ff


	//----- nvinfo : EIATTR_FRAME_SIZE
	.align		4
.L_226:
        /*0510*/ 	.byte	0x04, 0x11
        /*0512*/ 	.short	(.L_228 - .L_227)
	.align		4
.L_227:
        /*0514*/ 	.word	index@($_ZN5flash24flash_fwd_splitkv_kernelI23Flash_fwd_kernel_traitsILi128ELi64ELi128ELi4ELb0ELb0EN7cutlass10bfloat16_tE19Flash_kernel_traitsILi128ELi64ELi128ELi4ES3_EELb1ELb0ELb0ELb0ELb1ELb0ELb1ELb1EEEvNS_16Flash_fwd_paramsE$_ZN5flash30compute_attn_1rowblock_splitkvI23Flash_fwd_kernel_traitsILi128ELi64ELi128ELi4ELb0ELb0EN7cutlass10bfloat16_tE19Flash_kernel_traitsILi128ELi64ELi128ELi4ES3_EELb1ELb0ELb0ELb0ELb1ELb0ELb1ELb1ENS_16Flash_fwd_paramsEEEvRKT8_iiiii)
        /*0518*/ 	.word	0x00000000


	//----- nvinfo : EIATTR_FRAME_SIZE
	.align		4
.L_228:
        /*051c*/ 	.byte	0x04, 0x11
        /*051e*/ 	.short	(.L_230 - .L_229)
	.align		4
.L_229:
        /*0520*/ 	.word	index@(_ZN5flash24flash_fwd_splitkv_kernelI23Flash_fwd_kernel_traitsILi128ELi64ELi128ELi4ELb0ELb0EN7cutlass10bfloat16_tE19Flash_kernel_traitsILi128ELi64ELi128ELi4ES3_EELb1ELb0ELb0ELb0ELb1ELb0ELb1ELb1EEEvNS_16Flash_fwd_paramsE)
        /*0524*/ 	.word	0x00000000


	//----- nvinfo : EIATTR_REGCOUNT
	.align		4
.L_230:
        /*0528*/ 	.byte	0x04, 0x2f
        /*052a*/ 	.short	(.L_232 - .L_231)
	.align		4
.L_231:
        /*052c*/ 	.word	index@(_ZN5flash24flash_fwd_splitkv_kernelI23Flash_fwd_kernel_traitsILi128ELi64ELi128ELi4ELb0ELb0EN7cutlass10bfloat16_tE19Flash_kernel_traitsILi128ELi64ELi128ELi4ES3_EELb1ELb0ELb1ELb0ELb0ELb1ELb1ELb0EEEvNS_16Flash_fwd_paramsE)
        /*0530*/ 	.word	0x000000ff


	//----- nvinfo : EIATTR_FRAME_SIZE
	.align		4
.L_232:
        /*0534*/ 	.byte	0x04, 0x11
        /*0536*/ 	.short	(.L_234 - .L_233)
	.align		4
.L_233:
        /*0538*/ 	.word	index@(_ZN5flash24flash_fwd_splitkv_kernelI23Flash_fwd_kernel_traitsILi128ELi64ELi128ELi4ELb0ELb0EN7cutlass10bfloat16_tE19Flash_kernel_traitsILi128ELi64ELi128ELi4ES3_EELb1ELb0ELb1ELb0ELb0ELb1ELb1ELb0EEEvNS_16Flash_fwd_paramsE)
        /*053c*/ 	.word	0x00000000


	//----- nvinfo : EIATTR_REGCOUNT
	.align		4
.L_234:
        /*0540*/ 	.byte	0x04, 0x2f
        /*0542*/ 	.short	(.L_236 - .L_235)
	.align		4
.L_235:
        /*0544*/ 	.word	index@(_ZN5flash24flash_fwd_splitkv_kernelI23Flash_fwd_kernel_traitsILi128ELi64ELi128ELi4ELb0ELb0EN7cutlass10bfloat16_tE19Flash_kernel_traitsILi128ELi64ELi128ELi4ES3_EELb1ELb0ELb1ELb0ELb0ELb0ELb1ELb0EEEvNS_16Flash_fwd_paramsE)
        /*0548*/ 	.word	0x000000fc


	//----- nvinfo : EIATTR_FRAME_SIZE
	.align		4
.L_236:
        /*054c*/ 	.byte	0x04, 0x11
        /*054e*/ 	.short	(.L_238 - .L_237)
	.align		4
.L_237:
        /*0550*/ 	.word	index@(_ZN5flash24flash_fwd_splitkv_kernelI23Flash_fwd_kernel_traitsILi128ELi64ELi128ELi4ELb0ELb0EN7cutlass10bfloat16_tE19Flash_kernel_traitsILi128ELi64ELi128ELi4ES3_EELb1ELb0ELb1ELb0ELb0ELb0ELb1ELb0EEEvNS_16Flash_fwd_paramsE)
        /*0554*/ 	.word	0x00000000


	//----- nvinfo : EIATTR_REGCOUNT
	.align		4
.L_238:
        /*0558*/ 	.byte	0x04, 0x2f
        /*055a*/ 	.short	(.L_240 - .L_239)
	.align		4
.L_239:
        /*055c*/ 	.word	index@(_ZN5flash24flash_fwd_splitkv_kernelI23Flash_fwd_kernel_traitsILi128ELi64ELi128ELi4ELb0ELb0EN7cutlass10bfloat16_tE19Flash_kernel_traitsILi128ELi64ELi128ELi4ES3_EELb1ELb0ELb0ELb0ELb1ELb1ELb1ELb0EEEvNS_16Flash_fwd_paramsE)
        /*0560*/ 	.word	0x000000ff


	//----- nvinfo : EIATTR_FRAME_SIZE
	.align		4
.L_240:
        /*0564*/ 	.byte	0x04, 0x11
        /*0566*/ 	.short	(.L_242 - .L_241)
	.align		4
.L_241:
        /*0568*/ 	.word	index@(_ZN5flash24flash_fwd_splitkv_kernelI23Flash_fwd_kernel_traitsILi128ELi64ELi128ELi4ELb0ELb0EN7cutlass10bfloat16_tE19Flash_kernel_traitsILi128ELi64ELi128ELi4ES3_EELb1ELb0ELb0ELb0ELb1ELb1ELb1ELb0EEEvNS_16Flash_fwd_paramsE)
        /*056c*/ 	.word	0x00000000


	//----- nvinfo : EIATTR_REGCOUNT
	.align		4
.L_242:
        /*0570*/ 	.byte	0x04, 0x2f
        /*0572*/ 	.short	(.L_244 - .L_243)
	.align		4
.L_243:
        /*0574*/ 	.word	index@(_ZN5flash24flash_fwd_splitkv_kernelI23Flash_fwd_kernel_traitsILi128ELi64ELi128ELi4ELb0ELb0EN7cutlass10bfloat16_tE19Flash_kernel_traitsILi128ELi64ELi128ELi4ES3_EELb1ELb0ELb0ELb0ELb1ELb0ELb1ELb0EEEvNS_16Flash_fwd_paramsE)
        /*0578*/ 	.word	0x000000ff


	//----- nvinfo : EIATTR_FRAME_SIZE
	.align		4
.L_244:
        /*057c*/ 	.byte	0x04, 0x11
        /*057e*/ 	.short	(.L_246 - .L_245)
	.align		4
.L_245:
        /*0580*/ 	.word	index@(_ZN5flash24flash_fwd_splitkv_kernelI23Flash_fwd_kernel_traitsILi128ELi64ELi128ELi4ELb0ELb0EN7cutlass10bfloat16_tE19Flash_kernel_traitsILi128ELi64ELi128ELi4ES3_EELb1ELb0ELb0ELb0ELb1ELb0ELb1ELb0EEEvNS_16Flash_fwd_paramsE)
        /*0584*/ 	.word	0x00000000


	//----- nvinfo : EIATTR_REGCOUNT
	.align		4
.L_246:
        /*0588*/ 	.byte	0x04, 0x2f
        /*058a*/ 	.short	(.L_248 - .L_247)
	.align		4
.L_247:
        /*058c*/ 	.word	index@(_ZN5flash24flash_fwd_splitkv_kernelI23Flash_fwd_kernel_traitsILi128ELi64ELi128ELi4ELb0ELb0EN7cutlass10bfloat16_tE19Flash_kernel_traitsILi128ELi64ELi128ELi4ES3_EELb1ELb0ELb1ELb0ELb0ELb1ELb0ELb1EEEvNS_16Flash_fwd_paramsE)
        /*0590*/ 	.word	0x000000ff


	//----- nvinfo : EIATTR_FRAME_SIZE
	.align		4
.L_248:
        /*0594*/ 	.byte	0x04, 0x11
        /*0596*/ 	.short	(.L_250 - .L_249)
	.align		4
.L_249:
        /*0598*/ 	.word	index@($_ZN5flash24flash_fwd_splitkv_kernelI23Flash_fwd_kernel_traitsILi128ELi64ELi128ELi4ELb0ELb0EN7cutlass10bfloat16_tE19Flash_kernel_traitsILi128ELi64ELi128ELi4ES3_EELb1ELb0ELb1ELb0ELb0ELb1ELb0ELb1EEEvNS_16Flash_fwd_paramsE$_ZN5flash30compute_attn_1rowblock_splitkvI23Flash_fwd_kernel_traitsILi128ELi64ELi128ELi4ELb0ELb0EN7cutlass10bfloat16_tE19Flash_kernel_traitsILi128ELi64ELi128ELi4ES3_EELb1ELb0ELb1ELb0ELb0ELb1ELb0ELb1ENS_16Flash_fwd_paramsEEEvRKT8_iiiii)
        /*059c*/ 	.word	0x00000008


	//----- nvinfo : EIATTR_FRAME_SIZE
	.align		4
.L_250:
        /*05a0*/ 	.byte	0x04, 0x11
        /*05a2*/ 	.short	(.L_252 - .L_251)
	.align		4
.L_251:
        /*05a4*/ 	.word	index@(_ZN5flash24flash_fwd_splitkv_kernelI23Flash_fwd_kernel_traitsILi128ELi64ELi128ELi4ELb0ELb0EN7cutlass10bfloat16_tE19Flash_kernel_traitsILi128ELi64ELi128ELi4ES3_EELb1ELb0ELb1ELb0ELb0ELb1ELb0ELb1EEEvNS_16Flash_fwd_paramsE)
        /*05a8*/ 	.word	0x00000008


	//----- nvinfo : EIATTR_REGCOUNT
	.align		4
.L_252:
        /*05ac*/ 	.byte	0x04, 0x2f
        /*05ae*/ 	.short	(.L_254 - .L_253)
	.align		4
.L_253:
        /*05b0*/ 	.word	index@(_ZN5flash24flash_fwd_splitkv_kernelI23Flash_fwd_kernel_traitsILi128ELi64ELi128ELi4ELb0ELb0EN7cutlass10bfloat16_tE19Flash_kernel_traitsILi128ELi64ELi128ELi4ES3_EELb1ELb0ELb1ELb0ELb0ELb0ELb0ELb1EEEvNS_16Flash_fwd_paramsE)
        /*05b4*/ 	.word	0x000000fa


	//----- nvinfo : EIATTR_FRAME_SIZE
	.align		4
.L_254:
        /*05b8*/ 	.byte	0x04, 0x11
        /*05ba*/ 	.short	(.L_256 - .L_255)
	.align		4
.L_255:
        /*05bc*/ 	.word	index@($_ZN5flash24flash_fwd_splitkv_kernelI23Flash_fwd_kernel_traitsILi128ELi64ELi128ELi4ELb0ELb0EN7cutlass10bfloat16_tE19Flash_kernel_traitsILi128ELi64ELi128ELi4ES3_EELb1ELb0ELb1ELb0ELb0ELb0ELb0ELb1EEEvNS_16Flash_fwd_paramsE$_ZN5flash30compute_attn_1rowblock_splitkvI23Flash_fwd_kernel_traitsILi128ELi64ELi128ELi4ELb0ELb0EN7cutlass10bfloat16_tE19Flash_kernel_traitsILi128ELi64ELi128ELi4ES3_EELb1ELb0ELb1ELb0ELb0ELb0ELb0ELb1ENS_16Flash_fwd_paramsEEEvRKT8_iiiii)
        /*05c0*/ 	.word	0x00000000


	//----- nvinfo : EIATTR_FRAME_SIZE
	.align		4
.L_256:
        /*05c4*/ 	.byte	0x04, 0x11
        /*05c6*/ 	.short	(.L_258 - .L_257)
	.align		4
.L_257:
        /*05c8*/ 	.word	index@(_ZN5flash24flash_fwd_splitkv_kernelI23Flash_fwd_kernel_traitsILi128ELi64ELi128ELi4ELb0ELb0EN7cutlass10bfloat16_tE19Flash_kernel_traitsILi128ELi64ELi128ELi4ES3_EELb1ELb0ELb1ELb0ELb0ELb0ELb0ELb1EEEvNS_16Flash_fwd_paramsE)
        /*05cc*/ 	.word	0x00000000


	//----- nvinfo : EIATTR_REGCOUNT
	.align		4
.L_258:
        /*05d0*/ 	.byte	0x04, 0x2f
        /*05d2*/ 	.short	(.L_260 - .L_259)
	.align		4
.L_259:
        /*05d4*/ 	.word	index@(_ZN5flash24flash_fwd_splitkv_kernelI23Flash_fwd_kernel_traitsILi128ELi64ELi128ELi4ELb0ELb0EN7cutlass10bfloat16_tE19Flash_kernel_traitsILi128ELi64ELi128ELi4ES3_EELb1ELb0ELb0ELb0ELb1ELb1ELb0ELb1EEEvNS_16Flash_fwd_paramsE)
        /*05d8*/ 	.word	0x000000ff


	//----- nvinfo : EIATTR_FRAME_SIZE
	.align		4
.L_260:
        /*05dc*/ 	.byte	0x04, 0x11
        /*05de*/ 	.short	(.L_262 - .L_261)
	.align		4
.L_261:
        /*05e0*/ 	.word	index@($_ZN5flash24flash_fwd_splitkv_kernelI23Flash_fwd_kernel_traitsILi128ELi64ELi128ELi4ELb0ELb0EN7cutlass10bfloat16_tE19Flash_kernel_traitsILi128ELi64ELi128ELi4ES3_EELb1ELb0ELb0ELb0ELb1ELb1ELb0ELb1EEEvNS_16Flash_fwd_paramsE$_ZN5flash30compute_attn_1rowblock_splitkvI23Flash_fwd_kernel_traitsILi128ELi64ELi128ELi4ELb0ELb0EN7cutlass10bfloat16_tE19Flash_kernel_traitsILi128ELi64ELi128ELi4ES3_EELb1ELb0ELb0ELb0ELb1ELb1ELb0ELb1ENS_16Flash_fwd_paramsEEEvRKT8_iiiii)
        /*05e4*/ 	.word	0x00000010


	//----- nvinfo : EIATTR_FRAME_SIZE
	.align		4
.L_262:
        /*05e8*/ 	.byte	0x04, 0x11
        /*05ea*/ 	.short	(.L_264 - .L_263)
	.align		4
.L_263:
        /*05ec*/ 	.word	index@(_ZN5flash24flash_fwd_splitkv_kernelI23Flash_fwd_kernel_traitsILi128ELi64ELi128ELi4ELb0ELb0EN7cutlass10bfloat16_tE19Flash_kernel_traitsILi128ELi64ELi128ELi4ES3_EELb1ELb0ELb0ELb0ELb1ELb1ELb0ELb1EEEvNS_16Flash_fwd_paramsE)
        /*05f0*/ 	.word	0x00000010


	//----- nvinfo : EIATTR_REGCOUNT
	.align		4
.L_264:
        /*05f4*/ 	.byte	0x04, 0x2f
        /*05f6*/ 	.short	(.L_266 - .L_265)
	.align		4
.L_265:
        /*05f8*/ 	.word	index@(_ZN5flash24flash_fwd_splitkv_kernelI23Flash_fwd_kernel_traitsILi128ELi64ELi128ELi4ELb0ELb0EN7cutlass10bfloat16_tE19Flash_kernel_traitsILi128ELi64ELi128ELi4ES3_EELb1ELb0ELb0ELb0ELb1ELb0ELb0ELb1EEEvNS_16Flash_fwd_paramsE)
        /*05fc*/ 	.word	0x000000ff


	//----- nvinfo : EIATTR_FRAME_SIZE
	.align		4
.L_266:
        /*0600*/ 	.byte	0x04, 0x11
        /*0602*/ 	.short	(.L_268 - .L_267)
	.align		4
.L_267:
        /*0604*/ 	.word	index@($_ZN5flash24flash_fwd_splitkv_kernelI23Flash_fwd_kernel_traitsILi128ELi64ELi128ELi4ELb0ELb0EN7cutlass10bfloat16_tE19Flash_kernel_traitsILi128ELi64ELi128ELi4ES3_EELb1ELb0ELb0ELb0ELb1ELb0ELb0ELb1EEEvNS_16Flash_fwd_paramsE$_ZN5flash30compute_attn_1rowblock_splitkvI23Flash_fwd_kernel_traitsILi128ELi64ELi128ELi4ELb0ELb0EN7cutlass10bfloat16_tE19Flash_kernel_traitsILi128ELi64ELi128ELi4ES3_EELb1ELb0ELb0ELb0ELb1ELb0ELb0ELb1ENS_16Flash_fwd_paramsEEEvRKT8_iiiii)
        /*0608*/ 	.word	0x00000000


	//----- nvinfo : EIATTR_FRAME_SIZE
	.align		4
.L_268:
        /*060c*/ 	.byte	0x04, 0x11
        /*060e*/ 	.short	(.L_270 - .L_269)
	.align		4
.L_269:
        /*0610*/ 	.word	index@(_ZN5flash24flash_fwd_splitkv_kernelI23Flash_fwd_kernel_traitsILi128ELi64ELi128ELi4ELb0ELb0EN7cutlass10bfloat16_tE19Flash_kernel_traitsILi128ELi64ELi128ELi4ES3_EELb1ELb0ELb0ELb0ELb1ELb0ELb0ELb1EEEvNS_16Flash_fwd_paramsE)
        /*0614*/ 	.word	0x00000000


	//----- nvinfo : EIATTR_REGCOUNT
	.align		4
.L_270:
        /*0618*/ 	.byte	0x04, 0x2f
        /*061a*/ 	.short	(.L_272 - .L_271)
	.align		4
.L_271:
        /*061c*/ 	.word	index@(_ZN5flash24flash_fwd_splitkv_kernelI23Flash_fwd_kernel_traitsILi128ELi64ELi128ELi4ELb0ELb0EN7cutlass10bfloat16_tE19Flash_kernel_traitsILi128ELi64ELi128ELi4ES3_EELb1ELb0ELb1ELb0ELb0ELb1ELb0ELb0EEEvNS_16Flash_fwd_paramsE)
        /*0620*/ 	.word	0x000000ff


	//----- nvinfo : EIATTR_FRAME_SIZE
	.align		4
.L_272:
        /*0624*/ 	.byte	0x04, 0x11
        /*0626*/ 	.short	(.L_274 - .L_273)
	.align		4
.L_273:
        /*0628*/ 	.word	index@(_ZN5flash24flash_fwd_splitkv_kernelI23Flash_fwd_kernel_traitsILi128ELi64ELi128ELi4ELb0ELb0EN7cutlass10bfloat16_tE19Flash_kernel_traitsILi128ELi64ELi128ELi4ES3_EELb1ELb0ELb1ELb0ELb0ELb1ELb0ELb0EEEvNS_16Flash_fwd_paramsE)
        /*062c*/ 	.word	0x00000000


	//----- nvinfo : EIATTR_REGCOUNT
	.align		4
.L_274:
        /*0630*/ 	.byte	0x04, 0x2f
        /*0632*/ 	.short	(.L_276 - .L_275)
	.align		4
.L_275:
        /*0634*/ 	.word	index@(_ZN5flash24flash_fwd_splitkv_kernelI23Flash_fwd_kernel_traitsILi128ELi64ELi128ELi4ELb0ELb0EN7cutlass10bfloat16_tE19Flash_kernel_traitsILi128ELi64ELi128ELi4ES3_EELb1ELb0ELb1ELb0ELb0ELb0ELb0ELb0EEEvNS_16Flash_fwd_paramsE)
        /*0638*/ 	.word	0x000000ff


	//----- nvinfo : EIATTR_FRAME_SIZE
	.align		4
.L_276:
        /*063c*/ 	.byte	0x04, 0x11
        /*063e*/ 	.short	(.L_278 - .L_277)
	.align		4
.L_277:
        /*0640*/ 	.word	index@(_ZN5flash24flash_fwd_splitkv_kernelI23Flash_fwd_kernel_traitsILi128ELi64ELi128ELi4ELb0ELb0EN7cutlass10bfloat16_tE19Flash_kernel_traitsILi128ELi64ELi128ELi4ES3_EELb1ELb0ELb1ELb0ELb0ELb0ELb0ELb0EEEvNS_16Flash_fwd_paramsE)
        /*0644*/ 	.word	0x00000000


	//----- nvinfo : EIATTR_REGCOUNT
	.align		4
.L_278:
        /*0648*/ 	.byte	0x04, 0x2f
        /*064a*/ 	.short	(.L_280 - .L_279)
	.align		4
.L_279:
        /*064c*/ 	.word	index@(_ZN5flash24flash_fwd_splitkv_kernelI23Flash_fwd_kernel_traitsILi128ELi64ELi128ELi4ELb0ELb0EN7cutlass10bfloat16_tE19Flash_kernel_traitsILi128ELi64ELi128ELi4ES3_EELb1ELb0ELb0ELb0ELb1ELb1ELb0ELb0EEEvNS_16Flash_fwd_paramsE)
        /*0650*/ 	.word	0x000000ff


	//----- nvinfo : EIATTR_FRAME_SIZE
	.align		4
.L_280:
        /*0654*/ 	.byte	0x04, 0x11
        /*0656*/ 	.short	(.L_282 - .L_281)
	.align		4
.L_281:
        /*0658*/ 	.word	index@(_ZN5flash24flash_fwd_splitkv_kernelI23Flash_fwd_kernel_traitsILi128ELi64ELi128ELi4ELb0ELb0EN7cutlass10bfloat16_tE19Flash_kernel_traitsILi128ELi64ELi128ELi4ES3_EELb1ELb0ELb0ELb0ELb1ELb1ELb0ELb0EEEvNS_16Flash_fwd_paramsE)
        /*065c*/ 	.word	0x00000000


	//----- nvinfo : EIATTR_REGCOUNT
	.align		4
.L_282:
        /*0660*/ 	.byte	0x04, 0x2f
        /*0662*/ 	.short	(.L_284 - .L_283)
	.align		4
.L_283:
        /*0664*/ 	.word	index@(_ZN5flash24flash_fwd_splitkv_kernelI23Flash_fwd_kernel_traitsILi128ELi64ELi128ELi4ELb0ELb0EN7cutlass10bfloat16_tE19Flash_kernel_traitsILi128ELi64ELi128ELi4ES3_EELb1ELb0ELb0ELb0ELb1ELb0ELb0ELb0EEEvNS_16Flash_fwd_paramsE)
        /*0668*/ 	.word	0x000000ff


	//----- nvinfo : EIATTR_FRAME_SIZE
	.align		4
.L_284:
        /*066c*/ 	.byte	0x04, 0x11
        /*066e*/ 	.short	(.L_286 - .L_285)
	.align		4
.L_285:
        /*0670*/ 	.word	index@(_ZN5flash24flash_fwd_splitkv_kernelI23Flash_fwd_kernel_traitsILi128ELi64ELi128ELi4ELb0ELb0EN7cutlass10bfloat16_tE19Flash_kernel_traitsILi128ELi64ELi128ELi4ES3_EELb1ELb0ELb0ELb0ELb1ELb0ELb0ELb0EEEvNS_16Flash_fwd_paramsE)
        /*0674*/ 	.word	0x00000000


	//----- nvinfo : EIATTR_REGCOUNT
	.align		4
.L_286:
        /*0678*/ 	.byte	0x04, 0x2f
        /*067a*/ 	.short	(.L_288 - .L_287)
	.align		4
.L_287:
        /*067c*/ 	.word	index@(_ZN5flash24flash_fwd_splitkv_kernelI23Flash_fwd_kernel_traitsILi128ELi64ELi128ELi4ELb0ELb0EN7cutlass10bfloat16_tE19Flash_kernel_traitsILi128ELi64ELi128ELi4ES3_EELb1ELb0ELb0ELb1ELb1ELb1ELb1ELb0EEEvNS_16Flash_fwd_paramsE)
        /*0680*/ 	.word	0x000000ff


	//----- nvinfo : EIATTR_FRAME_SIZE
	.align		4
.L_288:
        /*0684*/ 	.byte	0x04, 0x11
        /*0686*/ 	.short	(.L_290 - .L_289)
	.align		4
.L_289:
        /*0688*/ 	.word	index@(_ZN5flash24flash_fwd_splitkv_kernelI23Flash_fwd_kernel_traitsILi128ELi64ELi128ELi4ELb0ELb0EN7cutlass10bfloat16_tE19Flash_kernel_traitsILi128ELi64ELi128ELi4ES3_EELb1ELb0ELb0ELb1ELb1ELb1ELb1ELb0EEEvNS_16Flash_fwd_paramsE)
        /*068c*/ 	.word	0x00000000


	//----- nvinfo : EIATTR_REGCOUNT
	.align		4
.L_290:
        /*0690*/ 	.byte	0x04, 0x2f
        /*0692*/ 	.short	(.L_292 - .L_291)
	.align		4
.L_291:
        /*0694*/ 	.word	index@(_ZN5flash24flash_fwd_splitkv_kernelI23Flash_fwd_kernel_traitsILi128ELi64ELi128ELi4ELb0ELb0EN7cutlass10bfloat16_tE19Flash_kernel_traitsILi128ELi64ELi128ELi4ES3_EELb1ELb0ELb0ELb1ELb1ELb0ELb1ELb0EEEvNS_16Flash_fwd_paramsE)
        /*0698*/ 	.word	0x000000f7


	//----- nvinfo : EIATTR_FRAME_SIZE
	.align		4
.L_292:
        /*069c*/ 	.byte	0x04, 0x11
        /*069e*/ 	.short	(.L_294 - .L_293)
	.align		4
.L_293:
        /*06a0*/ 	.word	index@(_ZN5flash24flash_fwd_splitkv_kernelI23Flash_fwd_kernel_traitsILi128ELi64ELi128ELi4ELb0ELb0EN7cutlass10bfloat16_tE19Flash_kernel_traitsILi128ELi64ELi128ELi4ES3_EELb1ELb0ELb0ELb1ELb1ELb0ELb1ELb0EEEvNS_16Flash_fwd_paramsE)
        /*06a4*/ 	.word	0x00000000


	//----- nvinfo : EIATTR_REGCOUNT
	.align		4
.L_294:
        /*06a8*/ 	.byte	0x04, 0x2f
        /*06aa*/ 	.short	(.L_296 - .L_295)
	.align		4
.L_295:
        /*06ac*/ 	.word	index@(_ZN5flash24flash_fwd_splitkv_kernelI23Flash_fwd_kernel_traitsILi128ELi64ELi128ELi4ELb0ELb0EN7cutlass10bfloat16_tE19Flash_kernel_traitsILi128ELi64ELi128ELi4ES3_EELb1ELb0ELb0ELb1ELb1ELb1ELb0ELb0EEEvNS_16Flash_fwd_paramsE)
        /*06b0*/ 	.word	0x000000ff


	//----- nvinfo : EIATTR_FRAME_SIZE
	.align		4
.L_296:
        /*06b4*/ 	.byte	0x04, 0x11
        /*06b6*/ 	.short	(.L_298 - .L_297)
	.align		4
.L_297:
        /*06b8*/ 	.word	index@(_ZN5flash24flash_fwd_splitkv_kernelI23Flash_fwd_kernel_traitsILi128ELi64ELi128ELi4ELb0ELb0EN7cutlass10bfloat16_tE19Flash_kernel_traitsILi128ELi64ELi128ELi4ES3_EELb1ELb0ELb0ELb1ELb1ELb1ELb0ELb0EEEvNS_16Flash_fwd_paramsE)
        /*06bc*/ 	.word	0x00000000


	//----- nvinfo : EIATTR_REGCOUNT
	.align		4
.L_298:
        /*06c0*/ 	.byte	0x04, 0x2f
        /*06c2*/ 	.short	(.L_300 - .L_299)
	.align		4
.L_299:
        /*06c4*/ 	.word	index@(_ZN5flash24flash_fwd_splitkv_kernelI23Flash_fwd_kernel_traitsILi128ELi64ELi128ELi4ELb0ELb0EN7cutlass10bfloat16_tE19Flash_kernel_traitsILi128ELi64ELi128ELi4ES3_EELb1ELb0ELb0ELb1ELb1ELb0ELb0ELb0EEEvNS_16Flash_fwd_paramsE)
        /*06c8*/ 	.word	0x000000f6


	//----- nvinfo : EIATTR_FRAME_SIZE
	.align		4
.L_300:
        /*06cc*/ 	.byte	0x04, 0x11
        /*06ce*/ 	.short	(.L_302 - .L_301)
	.align		4
.L_301:
        /*06d0*/ 	.word	index@(_ZN5flash24flash_fwd_splitkv_kernelI23Flash_fwd_kernel_traitsILi128ELi64ELi128ELi4ELb0ELb0EN7cutlass10bfloat16_tE19Flash_kernel_traitsILi128ELi64ELi128ELi4ES3_EELb1ELb0ELb0ELb1ELb1ELb0ELb0ELb0EEEvNS_16Flash_fwd_paramsE)
        /*06d4*/ 	.word	0x00000000


	//----- nvinfo : EIATTR_REGCOUNT
	.align		4
.L_302:
        /*06d8*/ 	.byte	0x04, 0x2f
        /*06da*/ 	.short	(.L_304 - .L_303)
	.align		4
.L_303:
        /*06dc*/ 	.word	index@(_ZN5flash24flash_fwd_splitkv_kernelI23Flash_fwd_kernel_traitsILi128ELi64ELi128ELi4ELb0ELb0EN7cutlass10bfloat16_tE19Flash_kernel_traitsILi128ELi64ELi128ELi4ES3_EELb1ELb0ELb0ELb0ELb0ELb1ELb1ELb1EEEvNS_16Flash_fwd_paramsE)
        /*06e0*/ 	.word	0x000000ff


	//----- nvinfo : EIATTR_FRAME_SIZE
	.align		4
.L_304:
        /*06e4*/ 	.byte	0x04, 0x11
        /*06e6*/ 	.short	(.L_306 - .L_305)
	.align		4
.L_305:
        /*06e8*/ 	.word	index@($_ZN5flash24flash_fwd_splitkv_kernelI23Flash_fwd_kernel_traitsILi128ELi64ELi128ELi4ELb0ELb0EN7cutlass10bfloat16_tE19Flash_kernel_traitsILi128ELi64ELi128ELi4ES3_EELb1ELb0ELb0ELb0ELb0ELb1ELb1ELb1EEEvNS_16Flash_fwd_paramsE$_ZN5flash30compute_attn_1rowblock_splitkvI23Flash_fwd_kernel_traitsILi128ELi64ELi128ELi4ELb0ELb0EN7cutlass10bfloat16_tE19Flash_kernel_traitsILi128ELi64ELi128ELi4ES3_EELb1ELb0ELb0ELb0ELb0ELb1ELb1ELb1ENS_16Flash_fwd_paramsEEEvRKT8_iiiii)
        /*06ec*/ 	.word	0x00000008


	//----- nvinfo : EIATTR_FRAME_SIZE
	.align		4
.L_306:
        /*06f0*/ 	.byte	0x04, 0x11
        /*06f2*/ 	.short	(.L_308 - .L_307)
	.align		4
.L_307:
        /*06f4*/ 	.word	index@(_ZN5flash24flash_fwd_splitkv_kernelI23Flash_fwd_kernel_traitsILi128ELi64ELi128ELi4ELb0ELb0EN7cutlass10bfloat16_tE19Flash_kernel_traitsILi128ELi64ELi128ELi4ES3_EELb1ELb0ELb0ELb0ELb0ELb1ELb1ELb1EEEvNS_16Flash_fwd_paramsE)
        /*06f8*/ 	.word	0x00000008


	//----- nvinfo : EIATTR_REGCOUNT
	.align		4
.L_308:
        /*06fc*/ 	.byte	0x04, 0x2f
        /*06fe*/ 	.short	(.L_310 - .L_309)
	.align		4
.L_309:
        /*0700*/ 	.word	index@(_ZN5flash24flash_fwd_splitkv_kernelI23Flash_fwd_kernel_traitsILi128ELi64ELi128ELi4ELb0ELb0EN7cutlass10bfloat16_tE19Flash_kernel_traitsILi128ELi64ELi128ELi4ES3_EELb1ELb0ELb0ELb0ELb0ELb0ELb1ELb1EEEvNS_16Flash_fwd_paramsE)
        /*0704*/ 	.word	0x000000ff


	//----- nvinfo : EIATTR_FRAME_SIZE
	.align		4
.L_310:
        /*0708*/ 	.byte	0x04, 0x11
        /*070a*/ 	.short	(.L_312 - .L_311)
	.align		4
.L_311:
        /*070c*/ 	.word	index@($_ZN5flash24flash_fwd_splitkv_kernelI23Flash_fwd_kernel_traitsILi128ELi64ELi128ELi4ELb0ELb0EN7cutlass10bfloat16_tE19Flash_kernel_traitsILi128ELi64ELi128ELi4ES3_EELb1ELb0ELb0ELb0ELb0ELb0ELb1ELb1EEEvNS_16Flash_fwd_paramsE$_ZN5flash30compute_attn_1rowblock_splitkvI23Flash_fwd_kernel_traitsILi128ELi64ELi128ELi4ELb0ELb0EN7cutlass10bfloat16_tE19Flash_kernel_traitsILi128ELi64ELi128ELi4ES3_EELb1ELb0ELb0ELb0ELb0ELb0ELb1ELb1ENS_16Flash_fwd_paramsEEEvRKT8_iiiii)
        /*0710*/ 	.word	0x00000000


	//----- nvinfo : EIATTR_FRAME_SIZE
	.align		4
.L_312:
        /*0714*/ 	.byte	0x04, 0x11
        /*0716*/ 	.short	(.L_314 - .L_313)
	.align		4
.L_313:
        /*0718*/ 	.word	index@(_ZN5flash24flash_fwd_splitkv_kernelI23Flash_fwd_kernel_traitsILi128ELi64ELi128ELi4ELb0ELb0EN7cutlass10bfloat16_tE19Flash_kernel_traitsILi128ELi64ELi128ELi4ES3_EELb1ELb0ELb0ELb0ELb0ELb0ELb1ELb1EEEvNS_16Flash_fwd_paramsE)
        /*071c*/ 	.word	0x00000000


	//----- nvinfo : EIATTR_REGCOUNT
	.align		4
.L_314:
        /*0720*/ 	.byte	0x04, 0x2f
        /*0722*/ 	.short	(.L_316 - .L_315)
	.align		4
.L_315:
        /*0724*/ 	.word	index@(_ZN5flash24flash_fwd_splitkv_kernelI23Flash_fwd_kernel_traitsILi128ELi64ELi128ELi4ELb0ELb0EN7cutlass10bfloat16_tE19Flash_kernel_traitsILi128ELi64ELi128ELi4ES3_EELb1ELb0ELb0ELb0ELb0ELb1ELb1ELb0EEEvNS_16Flash_fwd_paramsE)
        /*0728*/ 	.word	0x000000ff


	//----- nvinfo : EIATTR_FRAME_SIZE
	.align		4
.L_316:
        /*072c*/ 	.byte	0x04, 0x11
        /*072e*/ 	.short	(.L_318 - .L_317)
	.align		4
.L_317:
        /*0730*/ 	.word	index@(_ZN5flash24flash_fwd_splitkv_kernelI23Flash_fwd_kernel_traitsILi128ELi64ELi128ELi4ELb0ELb0EN7cutlass10bfloat16_tE19Flash_kernel_traitsILi128ELi64ELi128ELi4ES3_EELb1ELb0ELb0ELb0ELb0ELb1ELb1ELb0EEEvNS_16Flash_fwd_paramsE)
        /*0734*/ 	.word	0x00000000


	//----- nvinfo : EIATTR_REGCOUNT
	.align		4
.L_318:
        /*0738*/ 	.byte	0x04, 0x2f
        /*073a*/ 	.short	(.L_320 - .L_319)
	.align		4
.L_319:
        /*073c*/ 	.word	index@(_ZN5flash24flash_fwd_splitkv_kernelI23Flash_fwd_kernel_traitsILi128ELi64ELi128ELi4ELb0ELb0EN7cutlass10bfloat16_tE19Flash_kernel_traitsILi128ELi64ELi128ELi4ES3_EELb1ELb0ELb0ELb0ELb0ELb0ELb1ELb0EEEvNS_16Flash_fwd_paramsE)
        /*0740*/ 	.word	0x000000ff


	//----- nvinfo : EIATTR_FRAME_SIZE
	.align		4
.L_320:
        /*0744*/ 	.byte	0x04, 0x11
        /*0746*/ 	.short	(.L_322 - .L_321)
	.align		4
.L_321:
        /*0748*/ 	.word	index@(_ZN5flash24flash_fwd_splitkv_kernelI23Flash_fwd_kernel_traitsILi128ELi64ELi128ELi4ELb0ELb0EN7cutlass10bfloat16_tE19Flash_kernel_traitsILi128ELi64ELi128ELi4ES3_EELb1ELb0ELb0ELb0ELb0ELb0ELb1ELb0EEEvNS_16Flash_fwd_paramsE)
        /*074c*/ 	.word	0x00000000


	//----- nvinfo : EIATTR_REGCOUNT
	.align		4
.L_322:
        /*0750*/ 	.byte	0x04, 0x2f
        /*0752*/ 	.short	(.L_324 - .L_323)
	.align		4
.L_323:
        /*0754*/ 	.word	index@(_ZN5flash24flash_fwd_splitkv_kernelI23Flash_fwd_kernel_traitsILi128ELi64ELi128ELi4ELb0ELb0EN7cutlass10bfloat16_tE19Flash_kernel_traitsILi128ELi64ELi128ELi4ES3_EELb1ELb0ELb0ELb0ELb0ELb1ELb0ELb1EEEvNS_16Flash_fwd_paramsE)
        /*0758*/ 	.word	0x000000ff


	//----- nvinfo : EIATTR_FRAME_SIZE
	.align		4
.L_324:
        /*075c*/ 	.byte	0x04, 0x11
        /*075e*/ 	.short	(.L_326 - .L_325)
	.align		4
.L_325:
        /*0760*/ 	.word	index@($_ZN5flash24flash_fwd_splitkv_kernelI23Flash_fwd_kernel_traitsILi128ELi64ELi128ELi4ELb0ELb0EN7cutlass10bfloat16_tE19Flash_kernel_traitsILi128ELi64ELi128ELi4ES3_EELb1ELb0ELb0ELb0ELb0ELb1ELb0ELb1EEEvNS_16Flash_fwd_paramsE$_ZN5flash30compute_attn_1rowblock_splitkvI23Flash_fwd_kernel_traitsILi128ELi64ELi128ELi4ELb0ELb0EN7cutlass10bfloat16_tE19Flash_kernel_traitsILi128ELi64ELi128ELi4ES3_EELb1ELb0ELb0ELb0ELb0ELb1ELb0ELb1ENS_16Flash_fwd_paramsEEEvRKT8_iiiii)
        /*0764*/ 	.word	0x00000008


	//----- nvinfo : EIATTR_FRAME_SIZE
	.align		4
.L_326:
        /*0768*/ 	.byte	0x04, 0x11
        /*076a*/ 	.short	(.L_328 - .L_327)
	.align		4
.L_327:
        /*076c*/ 	.word	index@(_ZN5flash24flash_fwd_splitkv_kernelI23Flash_fwd_kernel_traitsILi128ELi64ELi128ELi4ELb0ELb0EN7cutlass10bfloat16_tE19Flash_kernel_traitsILi128ELi64ELi128ELi4ES3_EELb1ELb0ELb0ELb0ELb0ELb1ELb0ELb1EEEvNS_16Flash_fwd_paramsE)
        /*0770*/ 	.word	0x00000008


	//----- nvinfo : EIATTR_REGCOUNT
	.align		4
.L_328:
        /*0774*/ 	.byte	0x04, 0x2f
        /*0776*/ 	.short	(.L_330 - .L_329)
	.align		4
.L_329:
        /*0778*/ 	.word	index@(_ZN5flash24flash_fwd_splitkv_kernelI23Flash_fwd_kernel_traitsILi128ELi64ELi128ELi4ELb0ELb0EN7cutlass10bfloat16_tE19Flash_kernel_traitsILi128ELi64ELi128ELi4ES3_EELb1ELb0ELb0ELb0ELb0ELb0ELb0ELb1EEEvNS_16Flash_fwd_paramsE)
        /*077c*/ 	.word	0x000000ff


	//----- nvinfo : EIATTR_FRAME_SIZE
	.align		4
.L_330:
        /*0780*/ 	.byte	0x04, 0x11
        /*0782*/ 	.short	(.L_332 - .L_331)
	.align		4
.L_331:
        /*0784*/ 	.word	index@($_ZN5flash24flash_fwd_splitkv_kernelI23Flash_fwd_kernel_traitsILi128ELi64ELi128ELi4ELb0ELb0EN7cutlass10bfloat16_tE19Flash_kernel_traitsILi128ELi64ELi128ELi4ES3_EELb1ELb0ELb0ELb0ELb0ELb0ELb0ELb1EEEvNS_16Flash_fwd_paramsE$_ZN5flash30compute_attn_1rowblock_splitkvI23Flash_fwd_kernel_traitsILi128ELi64ELi128ELi4ELb0ELb0EN7cutlass10bfloat16_tE19Flash_kernel_traitsILi128ELi64ELi128ELi4ES3_EELb1ELb0ELb0ELb0ELb0ELb0ELb0ELb1ENS_16Flash_fwd_paramsEEEvRKT8_iiiii)
        /*0788*/ 	.word	0x00000000


	//----- nvinfo : EIATTR_FRAME_SIZE
	.align		4
.L_332:
        /*078c*/ 	.byte	0x04, 0x11
        /*078e*/ 	.short	(.L_334 - .L_333)
	.align		4
.L_333:
        /*0790*/ 	.word	index@(_ZN5flash24flash_fwd_splitkv_kernelI23Flash_fwd_kernel_traitsILi128ELi64ELi128ELi4ELb0ELb0EN7cutlass10bfloat16_tE19Flash_kernel_traitsILi128ELi64ELi128ELi4ES3_EELb1ELb0ELb0ELb0ELb0ELb0ELb0ELb1EEEvNS_16Flash_fwd_paramsE)
        /*0794*/ 	.word	0x00000000


	//----- nvinfo : EIATTR_REGCOUNT
	.align		4
.L_334:
        /*0798*/ 	.byte	0x04, 0x2f
        /*079a*/ 	.short	(.L_336 - .L_335)
	.align		4
.L_335:
        /*079c*/ 	.word	index@(_ZN5flash24flash_fwd_splitkv_kernelI23Flash_fwd_kernel_traitsILi128ELi64ELi128ELi4ELb0ELb0EN7cutlass10bfloat16_tE19Flash_kernel_traitsILi128ELi64ELi128ELi4ES3_EELb1ELb0ELb0ELb0ELb0ELb1ELb0ELb0EEEvNS_16Flash_fwd_paramsE)
        /*07a0*/ 	.word	0x000000ff


	//----- nvinfo : EIATTR_FRAME_SIZE
	.align		4
.L_336:
        /*07a4*/ 	.byte	0x04, 0x11
        /*07a6*/ 	.short	(.L_338 - .L_337)
	.align		4
.L_337:
        /*07a8*/ 	.word	index@(_ZN5flash24flash_fwd_splitkv_kernelI23Flash_fwd_kernel_traitsILi128ELi64ELi128ELi4ELb0ELb0EN7cutlass10bfloat16_tE19Flash_kernel_traitsILi128ELi64ELi128ELi4ES3_EELb1ELb0ELb0ELb0ELb0ELb1ELb0ELb0EEEvNS_16Flash_fwd_paramsE)
        /*07ac*/ 	.word	0x00000000


	//----- nvinfo : EIATTR_REGCOUNT
	.align		4
.L_338:
        /*07b0*/ 	.byte	0x04, 0x2f
        /*07b2*/ 	.short	(.L_340 - .L_339)
	.align		4
.L_339:
        /*07b4*/ 	.word	index@(_ZN5flash24flash_fwd_splitkv_kernelI23Flash_fwd_kernel_traitsILi128ELi64ELi128ELi4ELb0ELb0EN7cutlass10bfloat16_tE19Flash_kernel_traitsILi128ELi64ELi128ELi4ES3_EELb1ELb0ELb0ELb0ELb0ELb0ELb0ELb0EEEvNS_16Flash_fwd_paramsE)
        /*07b8*/ 	.word	0x000000ff


	//----- nvinfo : EIATTR_FRAME_SIZE
	.align		4
.L_340:
        /*07bc*/ 	.byte	0x04, 0x11
        /*07be*/ 	.short	(.L_342 - .L_341)
	.align		4
.L_341:
        /*07c0*/ 	.word	index@(_ZN5flash24flash_fwd_splitkv_kernelI23Flash_fwd_kernel_traitsILi128ELi64ELi128ELi4ELb0ELb0EN7cutlass10bfloat16_tE19Flash_kernel_traitsILi128ELi64ELi128ELi4ES3_EELb1ELb0ELb0ELb0ELb0ELb0ELb0ELb0EEEvNS_16Flash_fwd_paramsE)
        /*07c4*/ 	.word	0x00000000


	//----- nvinfo : EIATTR_REGCOUNT
	.align		4
.L_342:
        /*07c8*/ 	.byte	0x04, 0x2f
        /*07ca*/ 	.short	(.L_344 - .L_343)
	.align		4
.L_343:
        /*07cc*/ 	.word	index@(_ZN5flash32flash_fwd_splitkv_combine_kernelI23Flash_fwd_kernel_traitsILi128ELi64ELi128ELi4ELb0ELb0EN7cutlass10bfloat16_tE19Flash_kernel_traitsILi128ELi64ELi128ELi4ES3_EELi4ELi1ELb1EEEvNS_16Flash_fwd_paramsE)
        /*07d0*/ 	.word	0x00000036


	//----- nvinfo : EIATTR_FRAME_SIZE
	.align		4
.L_344:
        /*07d4*/ 	.byte	0x04, 0x11
        /*07d6*/ 	.short	(.L_346 - .L_345)
	.align		4
.L_345:
        /*07d8*/ 	.word	index@($__internal_13_$__cuda_sm20_div_s64)
        /*07dc*/ 	.word	0x00000000


	//----- nvinfo : EIATTR_FRAME_SIZE
	.align		4
.L_346:
        /*07e0*/ 	.byte	0x04, 0x11
        /*07e2*/ 	.short	(.L_348 - .L_347)
	.align		4
.L_347:
        /*07e4*/ 	.word	index@(_ZN5flash32flash_fwd_splitkv_combine_kernelI23Flash_fwd_kernel_traitsILi128ELi64ELi128ELi4ELb0ELb0EN7cutlass10bfloat16_tE19Flash_kernel_traitsILi128ELi64ELi128ELi4ES3_EELi4ELi1ELb1EEEvNS_16Flash_fwd_paramsE)
        /*07e8*/ 	.word	0x00000000


	//----- nvinfo : EIATTR_REGCOUNT
	.align		4
.L_348:
        /*07ec*/ 	.byte	0x04, 0x2f
        /*07ee*/ 	.short	(.L_350 - .L_349)
	.align		4
.L_349:
        /*07f0*/ 	.word	index@(_ZN5flash32flash_fwd_splitkv_combine_kernelI23Flash_fwd_kernel_traitsILi128ELi64ELi128ELi4ELb0ELb0EN7cutlass10bfloat16_tE19Flash_kernel_traitsILi128ELi64ELi128ELi4ES3_EELi4ELi2ELb1EEEvNS_16Flash_fwd_paramsE)
        /*07f4*/ 	.word	0x00000038


	//----- nvinfo : EIATTR_FRAME_SIZE
	.align		4
.L_350:
        /*07f8*/ 	.byte	0x04, 0x11
        /*07fa*/ 	.short	(.L_352 - .L_351)
	.align		4
.L_351:
        /*07fc*/ 	.word	index@($__internal_12_$__cuda_sm20_div_s64)
        /*0800*/ 	.word	0x00000000


	//----- nvinfo : EIATTR_FRAME_SIZE
	.align		4
.L_352:
        /*0804*/ 	.byte	0x04, 0x11
        /*0806*/ 	.short	(.L_354 - .L_353)
	.align		4
.L_353:
        /*0808*/ 	.word	index@(_ZN5flash32flash_fwd_splitkv_combine_kernelI23Flash_fwd_kernel_traitsILi128ELi64ELi128ELi4ELb0ELb0EN7cutlass10bfloat16_tE19Flash_kernel_traitsILi128ELi64ELi128ELi4ES3_EELi4ELi2ELb1EEEvNS_16Flash_fwd_paramsE)
        /*080c*/ 	.word	0x00000000


	//----- nvinfo : EIATTR_REGCOUNT
	.align		4
.L_354:
        /*0810*/ 	.byte	0x04, 0x2f
        /*0812*/ 	.short	(.L_356 - .L_355)
	.align		4
.L_355:
        /*0814*/ 	.word	index@(_ZN5flash32flash_fwd_splitkv_combine_kernelI23Flash_fwd_kernel_traitsILi128ELi64ELi128ELi4ELb0ELb0EN7cutlass10bfloat16_tE19Flash_kernel_traitsILi128ELi64ELi128ELi4ES3_EELi4ELi3ELb1EEEvNS_16Flash_fwd_paramsE)
        /*0818*/ 	.word	0x00000034


	//----- nvinfo : EIATTR_FRAME_SIZE
	.align		4
.L_356:
        /*081c*/ 	.byte	0x04, 0x11
        /*081e*/ 	.short	(.L_358 - .L_357)
	.align		4
.L_357:
        /*0820*/ 	.word	index@($__internal_11_$__cuda_sm20_div_s64)
        /*0824*/ 	.word	0x00000000


	//----- nvinfo : EIATTR_FRAME_SIZE
	.align		4
.L_358:
        /*0828*/ 	.byte	0x04, 0x11
        /*082a*/ 	.short	(.L_360 - .L_359)
	.align		4
.L_359:
        /*082c*/ 	.word	index@(_ZN5flash32flash_fwd_splitkv_combine_kernelI23Flash_fwd_kernel_traitsILi128ELi64ELi128ELi4ELb0ELb0EN7cutlass10bfloat16_tE19Flash_kernel_traitsILi128ELi64ELi128ELi4ES3_EELi4ELi3ELb1EEEvNS_16Flash_fwd_paramsE)
        /*0830*/ 	.word	0x00000000


	//----- nvinfo : EIATTR_REGCOUNT
	.align		4
.L_360:
        /*0834*/ 	.byte	0x04, 0x2f
        /*0836*/ 	.short	(.L_362 - .L_361)
	.align		4
.L_361:
        /*0838*/ 	.word	index@(_ZN5flash32flash_fwd_splitkv_combine_kernelI23Flash_fwd_kernel_traitsILi128ELi64ELi128ELi4ELb0ELb0EN7cutlass10bfloat16_tE19Flash_kernel_traitsILi128ELi64ELi128ELi4ES3_EELi4ELi4ELb1EEEvNS_16Flash_fwd_paramsE)
        /*083c*/ 	.word	0x00000034


	//----- nvinfo : EIATTR_FRAME_SIZE
	.align		4
.L_362:
        /*0840*/ 	.byte	0x04, 0x11
        /*0842*/ 	.short	(.L_364 - .L_363)
	.align		4
.L_363:
        /*0844*/ 	.word	index@($__internal_10_$__cuda_sm20_div_s64)
        /*0848*/ 	.word	0x00000000


	//----- nvinfo : EIATTR_FRAME_SIZE
	.align		4
.L_364:
        /*084c*/ 	.byte	0x04, 0x11
        /*084e*/ 	.short	(.L_366 - .L_365)
	.align		4
.L_365:
        /*0850*/ 	.word	index@(_ZN5flash32flash_fwd_splitkv_combine_kernelI23Flash_fwd_kernel_traitsILi128ELi64ELi128ELi4ELb0ELb0EN7cutlass10bfloat16_tE19Flash_kernel_traitsILi128ELi64ELi128ELi4ES3_EELi4ELi4ELb1EEEvNS_16Flash_fwd_paramsE)
        /*0854*/ 	.word	0x00000000


	//----- nvinfo : EIATTR_REGCOUNT
	.align		4
.L_366:
        /*0858*/ 	.byte	0x04, 0x2f
        /*085a*/ 	.short	(.L_368 - .L_367)
	.align		4
.L_367:
        /*085c*/ 	.word	index@(_ZN5flash32flash_fwd_splitkv_combine_kernelI23Flash_fwd_kernel_traitsILi128ELi64ELi128ELi4ELb0ELb0EN7cutlass10bfloat16_tE19Flash_kernel_traitsILi128ELi64ELi128ELi4ES3_EELi4ELi5ELb1EEEvNS_16Flash_fwd_paramsE)
        /*0860*/ 	.word	0x00000034


	//----- nvinfo : EIATTR_FRAME_SIZE
	.align		4
.L_368:
        /*0864*/ 	.byte	0x04, 0x11
        /*0866*/ 	.short	(.L_370 - .L_369)
	.align		4
.L_369:
        /*0868*/ 	.word	index@($__internal_9_$__cuda_sm20_div_s64)
        /*086c*/ 	.word	0x00000000


	//----- nvinfo : EIATTR_FRAME_SIZE
	.align		4
.L_370:
        /*0870*/ 	.byte	0x04, 0x11
        /*0872*/ 	.short	(.L_372 - .L_371)
	.align		4
.L_371:
        /*0874*/ 	.word	index@(_ZN5flash32flash_fwd_splitkv_combine_kernelI23Flash_fwd_kernel_traitsILi128ELi64ELi128ELi4ELb0ELb0EN7cutlass10bfloat16_tE19Flash_kernel_traitsILi128ELi64ELi128ELi4ES3_EELi4ELi5ELb1EEEvNS_16Flash_fwd_paramsE)
        /*0878*/ 	.word	0x00000000


	//----- nvinfo : EIATTR_REGCOUNT
	.align		4
.L_372:
        /*087c*/ 	.byte	0x04, 0x2f
        /*087e*/ 	.short	(.L_374 - .L_373)
	.align		4
.L_373:
        /*0880*/ 	.word	index@(_ZN5flash32flash_fwd_splitkv_combine_kernelI23Flash_fwd_kernel_traitsILi128ELi64ELi128ELi4ELb0ELb0EN7cutlass10bfloat16_tE19Flash_kernel_traitsILi128ELi64ELi128ELi4ES3_EELi4ELi6ELb1EEEvNS_16Flash_fwd_paramsE)
        /*0884*/ 	.word	0x0000003a


	//----- nvinfo : EIATTR_FRAME_SIZE
	.align		4
.L_374:
        /*0888*/ 	.byte	0x04, 0x11
        /*088a*/ 	.short	(.L_376 - .L_375)
	.align		4
.L_375:
        /*088c*/ 	.word	index@($__internal_8_$__cuda_sm20_div_s64)
        /*0890*/ 	.word	0x00000000


	//----- nvinfo : EIATTR_FRAME_SIZE
	.align		4
.L_376:
        /*0894*/ 	.byte	0x04, 0x11
        /*0896*/ 	.short	(.L_378 - .L_377)
	.align		4
.L_377:
        /*0898*/ 	.word	index@(_ZN5flash32flash_fwd_splitkv_combine_kernelI23Flash_fwd_kernel_traitsILi128ELi64ELi128ELi4ELb0ELb0EN7cutlass10bfloat16_tE19Flash_kernel_traitsILi128ELi64ELi128ELi4ES3_EELi4ELi6ELb1EEEvNS_16Flash_fwd_paramsE)
        /*089c*/ 	.word	0x00000000


	//----- nvinfo : EIATTR_REGCOUNT
	.align		4
.L_378:
        /*08a0*/ 	.byte	0x04, 0x2f
        /*08a2*/ 	.short	(.L_380 - .L_379)
	.align		4
.L_379:
        /*08a4*/ 	.word	index@(_ZN5flash32flash_fwd_splitkv_combine_kernelI23Flash_fwd_kernel_traitsILi128ELi64ELi128ELi4ELb0ELb0EN7cutlass10bfloat16_tE19Flash_kernel_traitsILi128ELi64ELi128ELi4ES3_EELi4ELi7ELb1EEEvNS_16Flash_fwd_paramsE)
        /*08a8*/ 	.word	0x0000003c


	//----- nvinfo : EIATTR_FRAME_SIZE
	.align		4
.L_380:
        /*08ac*/ 	.byte	0x04, 0x11
        /*08ae*/ 	.short	(.L_382 - .L_381)
	.align		4
.L_381:
        /*08b0*/ 	.word	index@($__internal_7_$__cuda_sm20_div_s64)
        /*08b4*/ 	.word	0x00000000


	//----- nvinfo : EIATTR_FRAME_SIZE
	.align		4
.L_382:
        /*08b8*/ 	.byte	0x04, 0x11
        /*08ba*/ 	.short	(.L_384 - .L_383)
	.align		4
.L_383:
        /*08bc*/ 	.word	index@(_ZN5flash32flash_fwd_splitkv_combine_kernelI23Flash_fwd_kernel_traitsILi128ELi64ELi128ELi4ELb0ELb0EN7cutlass10bfloat16_tE19Flash_kernel_traitsILi128ELi64ELi128ELi4ES3_EELi4ELi7ELb1EEEvNS_16Flash_fwd_paramsE)
        /*08c0*/ 	.word	0x00000000


	//----- nvinfo : EIATTR_REGCOUNT
	.align		4
.L_384:
        /*08c4*/ 	.byte	0x04, 0x2f
        /*08c6*/ 	.short	(.L_386 - .L_385)
	.align		4
.L_385:
        /*08c8*/ 	.word	index@(_ZN5flash32flash_fwd_splitkv_combine_kernelI23Flash_fwd_kernel_traitsILi128ELi64ELi128ELi4ELb0ELb0EN7cutlass10bfloat16_tE19Flash_kernel_traitsILi128ELi64ELi128ELi4ES3_EELi4ELi1ELb0EEEvNS_16Flash_fwd_paramsE)
        /*08cc*/ 	.word	0x00000036


	//----- nvinfo : EIATTR_FRAME_SIZE
	.align		4
.L_386:
        /*08d0*/ 	.byte	0x04, 0x11
        /*08d2*/ 	.short	(.L_388 - .L_387)
	.align		4
.L_387:
        /*08d4*/ 	.word	index@($__internal_6_$__cuda_sm20_div_s64)
        /*08d8*/ 	.word	0x00000000


	//----- nvinfo : EIATTR_FRAME_SIZE
	.align		4
.L_388:
        /*08dc*/ 	.byte	0x04, 0x11
        /*08de*/ 	.short	(.L_390 - .L_389)
	.align		4
.L_389:
        /*08e0*/ 	.word	index@(_ZN5flash32flash_fwd_splitkv_combine_kernelI23Flash_fwd_kernel_traitsILi128ELi64ELi128ELi4ELb0ELb0EN7cutlass10bfloat16_tE19Flash_kernel_traitsILi128ELi64ELi128ELi4ES3_EELi4ELi1ELb0EEEvNS_16Flash_fwd_paramsE)
        /*08e4*/ 	.word	0x00000000


	//----- nvinfo : EIATTR_REGCOUNT
	.align		4
.L_390:
        /*08e8*/ 	.byte	0x04, 0x2f
        /*08ea*/ 	.short	(.L_392 - .L_391)
	.align		4
.L_391:
        /*08ec*/ 	.word	index@(_ZN5flash32flash_fwd_splitkv_combine_kernelI23Flash_fwd_kernel_traitsILi128ELi64ELi128ELi4ELb0ELb0EN7cutlass10bfloat16_tE19Flash_kernel_traitsILi128ELi64ELi128ELi4ES3_EELi4ELi2ELb0EEEvNS_16Flash_fwd_paramsE)
        /*08f0*/ 	.word	0x00000038


	//----- nvinfo : EIATTR_FRAME_SIZE
	.align		4
.L_392:
        /*08f4*/ 	.byte	0x04, 0x11
        /*08f6*/ 	.short	(.L_394 - .L_393)
	.align		4
.L_393:
        /*08f8*/ 	.word	index@($__internal_5_$__cuda_sm20_div_s64)
        /*08fc*/ 	.word	0x00000000


	//----- nvinfo : EIATTR_FRAME_SIZE
	.align		4
.L_394:
        /*0900*/ 	.byte	0x04, 0x11
        /*0902*/ 	.short	(.L_396 - .L_395)
	.align		4
.L_395:
        /*0904*/ 	.word	index@(_ZN5flash32flash_fwd_splitkv_combine_kernelI23Flash_fwd_kernel_traitsILi128ELi64ELi128ELi4ELb0ELb0EN7cutlass10bfloat16_tE19Flash_kernel_traitsILi128ELi64ELi128ELi4ES3_EELi4ELi2ELb0EEEvNS_16Flash_fwd_paramsE)
        /*0908*/ 	.word	0x00000000


	//----- nvinfo : EIATTR_REGCOUNT
	.align		4
.L_396:
        /*090c*/ 	.byte	0x04, 0x2f
        /*090e*/ 	.short	(.L_398 - .L_397)
	.align		4
.L_397:
        /*0910*/ 	.word	index@(_ZN5flash32flash_fwd_splitkv_combine_kernelI23Flash_fwd_kernel_traitsILi128ELi64ELi128ELi4ELb0ELb0EN7cutlass10bfloat16_tE19Flash_kernel_traitsILi128ELi64ELi128ELi4ES3_EELi4ELi3ELb0EEEvNS_16Flash_fwd_paramsE)
        /*0914*/ 	.word	0x00000034


	//----- nvinfo : EIATTR_FRAME_SIZE
	.align		4
.L_398:
        /*0918*/ 	.byte	0x04, 0x11
        /*091a*/ 	.short	(.L_400 - .L_399)
	.align		4
.L_399:
        /*091c*/ 	.word	index@($__internal_4_$__cuda_sm20_div_s64)
        /*0920*/ 	.word	0x00000000


	//----- nvinfo : EIATTR_FRAME_SIZE
	.align		4
.L_400:
        /*0924*/ 	.byte	0x04, 0x11
        /*0926*/ 	.short	(.L_402 - .L_401)
	.align		4
.L_401:
        /*0928*/ 	.word	index@(_ZN5flash32flash_fwd_splitkv_combine_kernelI23Flash_fwd_kernel_traitsILi128ELi64ELi128ELi4ELb0ELb0EN7cutlass10bfloat16_tE19Flash_kernel_traitsILi128ELi64ELi128ELi4ES3_EELi4ELi3ELb0EEEvNS_16Flash_fwd_paramsE)
        /*092c*/ 	.word	0x00000000


	//----- nvinfo : EIATTR_REGCOUNT
	.align		4
.L_402:
        /*0930*/ 	.byte	0x04, 0x2f
        /*0932*/ 	.short	(.L_404 - .L_403)
	.align		4
.L_403:
        /*0934*/ 	.word	index@(_ZN5flash32flash_fwd_splitkv_combine_kernelI23Flash_fwd_kernel_traitsILi128ELi64ELi128ELi4ELb0ELb0EN7cutlass10bfloat16_tE19Flash_kernel_traitsILi128ELi64ELi128ELi4ES3_EELi4ELi4ELb0EEEvNS_16Flash_fwd_paramsE)
        /*0938*/ 	.word	0x00000034


	//----- nvinfo : EIATTR_FRAME_SIZE
	.align		4
.L_404:
        /*093c*/ 	.byte	0x04, 0x11
        /*093e*/ 	.short	(.L_406 - .L_405)
	.align		4
.L_405:
        /*0940*/ 	.word	index@($__internal_3_$__cuda_sm20_div_s64)
        /*0944*/ 	.word	0x00000000


	//----- nvinfo : EIATTR_FRAME_SIZE
	.align		4
.L_406:
        /*0948*/ 	.byte	0x04, 0x11
        /*094a*/ 	.short	(.L_408 - .L_407)
	.align		4
.L_407:
        /*094c*/ 	.word	index@(_ZN5flash32flash_fwd_splitkv_combine_kernelI23Flash_fwd_kernel_traitsILi128ELi64ELi128ELi4ELb0ELb0EN7cutlass10bfloat16_tE19Flash_kernel_traitsILi128ELi64ELi128ELi4ES3_EELi4ELi4ELb0EEEvNS_16Flash_fwd_paramsE)
        /*0950*/ 	.word	0x00000000


	//----- nvinfo : EIATTR_REGCOUNT
	.align		4
.L_408:
        /*0954*/ 	.byte	0x04, 0x2f
        /*0956*/ 	.short	(.L_410 - .L_409)
	.align		4
.L_409:
        /*0958*/ 	.word	index@(_ZN5flash32flash_fwd_splitkv_combine_kernelI23Flash_fwd_kernel_traitsILi128ELi64ELi128ELi4ELb0ELb0EN7cutlass10bfloat16_tE19Flash_kernel_traitsILi128ELi64ELi128ELi4ES3_EELi4ELi5ELb0EEEvNS_16Flash_fwd_paramsE)
        /*095c*/ 	.word	0x00000034


	//----- nvinfo : EIATTR_FRAME_SIZE
	.align		4
.L_410:
        /*0960*/ 	.byte	0x04, 0x11
        /*0962*/ 	.short	(.L_412 - .L_411)
	.align		4
.L_411:
        /*0964*/ 	.word	index@($__internal_2_$__cuda_sm20_div_s64)
        /*0968*/ 	.word	0x00000000


	//----- nvinfo : EIATTR_FRAME_SIZE
	.align		4
.L_412:
        /*096c*/ 	.byte	0x04, 0x11
        /*096e*/ 	.short	(.L_414 - .L_413)
	.align		4
.L_413:
        /*0970*/ 	.word	index@(_ZN5flash32flash_fwd_splitkv_combine_kernelI23Flash_fwd_kernel_traitsILi128ELi64ELi128ELi4ELb0ELb0EN7cutlass10bfloat16_tE19Flash_kernel_traitsILi128ELi64ELi128ELi4ES3_EELi4ELi5ELb0EEEvNS_16Flash_fwd_paramsE)
        /*0974*/ 	.word	0x00000000


	//----- nvinfo : EIATTR_REGCOUNT
	.align		4
.L_414:
        /*0978*/ 	.byte	0x04, 0x2f
        /*097a*/ 	.short	(.L_416 - .L_415)
	.align		4
.L_415:
        /*097c*/ 	.word	index@(_ZN5flash32flash_fwd_splitkv_combine_kernelI23Flash_fwd_kernel_traitsILi128ELi64ELi128ELi4ELb0ELb0EN7cutlass10bfloat16_tE19Flash_kernel_traitsILi128ELi64ELi128ELi4ES3_EELi4ELi6ELb0EEEvNS_16Flash_fwd_paramsE)
        /*0980*/ 	.word	0x0000003a


	//----- nvinfo : EIATTR_FRAME_SIZE
	.align		4
.L_416:
        /*0984*/ 	.byte	0x04, 0x11
        /*0986*/ 	.short	(.L_418 - .L_417)
	.align		4
.L_417:
        /*0988*/ 	.word	index@($__internal_1_$__cuda_sm20_div_s64)
        /*098c*/ 	.word	0x00000000


	//----- nvinfo : EIATTR_FRAME_SIZE
	.align		4
.L_418:
        /*0990*/ 	.byte	0x04, 0x11
        /*0992*/ 	.short	(.L_420 - .L_419)
	.align		4
.L_419:
        /*0994*/ 	.word	index@(_ZN5flash32flash_fwd_splitkv_combine_kernelI23Flash_fwd_kernel_traitsILi128ELi64ELi128ELi4ELb0ELb0EN7cutlass10bfloat16_tE19Flash_kernel_traitsILi128ELi64ELi128ELi4ES3_EELi4ELi6ELb0EEEvNS_16Flash_fwd_paramsE)
        /*0998*/ 	.word	0x00000000


	//----- nvinfo : EIATTR_REGCOUNT
	.align		4
.L_420:
        /*099c*/ 	.byte	0x04, 0x2f
        /*099e*/ 	.short	(.L_422 - .L_421)
	.align		4
.L_421:
        /*09a0*/ 	.word	index@(_ZN5flash32flash_fwd_splitkv_combine_kernelI23Flash_fwd_kernel_traitsILi128ELi64ELi128ELi4ELb0ELb0EN7cutlass10bfloat16_tE19Flash_kernel_traitsILi128ELi64ELi128ELi4ES3_EELi4ELi7ELb0EEEvNS_16Flash_fwd_paramsE)
        /*09a4*/ 	.word	0x0000003c


	//----- nvinfo : EIATTR_FRAME_SIZE
	.align		4
.L_422:
        /*09a8*/ 	.byte	0x04, 0x11
        /*09aa*/ 	.short	(.L_424 - .L_423)
	.align		4
.L_423:
        /*09ac*/ 	.word	index@($__internal_0_$__cuda_sm20_div_s64)
        /*09b0*/ 	.word	0x00000000


	//----- nvinfo : EIATTR_FRAME_SIZE
	.align		4
.L_424:
        /*09b4*/ 	.byte	0x04, 0x11
        /*09b6*/ 	.short	(.L_426 - .L_425)
	.align		4
.L_425:
        /*09b8*/ 	.word	index@(_ZN5flash32flash_fwd_splitkv_combine_kernelI23Flash_fwd_kernel_traitsILi128ELi64ELi128ELi4ELb0ELb0EN7cutlass10bfloat16_tE19Flash_kernel_traitsILi128ELi64ELi128ELi4ES3_EELi4ELi7ELb0EEEvNS_16Flash_fwd_paramsE)
        /*09bc*/ 	.word	0x00000000


	//----- nvinfo : EIATTR_MIN_STACK_SIZE
	.align		4
.L_426:
        /*09c0*/ 	.byte	0x04, 0x12
        /*09c2*/ 	.short	(.L_428 - .L_427)
	.align		4
.L_427:
        /*09c4*/ 	.word	index@(_ZN5flash32flash_fwd_splitkv_combine_kernelI23Flash_fwd_kernel_traitsILi128ELi64ELi128ELi4ELb0ELb0EN7cutlass10bfloat16_tE19Flash_kernel_traitsILi128ELi64ELi128ELi4ES3_EELi4ELi7ELb0EEEvNS_16Flash_fwd_paramsE)
        /*09c8*/ 	.word	0x00000000


	//----- nvinfo : EIATTR_MIN_STACK_SIZE
	.align		4
.L_428:
        /*09cc*/ 	.byte	0x04, 0x12
        /*09ce*/ 	.short	(.L_430 - .L_429)
	.align		4
.L_429:
        /*09d0*/ 	.word	index@(_ZN5flash32flash_fwd_splitkv_combine_kernelI23Flash_fwd_kernel_traitsILi128ELi64ELi128ELi4ELb0ELb0EN7cutlass10bfloat16_tE19Flash_kernel_traitsILi128ELi64ELi128ELi4ES3_EELi4ELi6ELb0EEEvNS_16Flash_fwd_paramsE)
        /*09d4*/ 	.word	0x00000000


	//----- nvinfo : EIATTR_MIN_STACK_SIZE
	.align		4
.L_430:
        /*09d8*/ 	.byte	0x04, 0x12
        /*09da*/ 	.short	(.L_432 - .L_431)
	.align		4
.L_431:
        /*09dc*/ 	.word	index@(_ZN5flash32flash_fwd_splitkv_combine_kernelI23Flash_fwd_kernel_traitsILi128ELi64ELi128ELi4ELb0ELb0EN7cutlass10bfloat16_tE19Flash_kernel_traitsILi128ELi64ELi128ELi4ES3_EELi4ELi5ELb0EEEvNS_16Flash_fwd_paramsE)
        /*09e0*/ 	.word	0x00000000


	//----- nvinfo : EIATTR_MIN_STACK_SIZE
	.align		4
.L_432:
        /*09e4*/ 	.byte	0x04, 0x12
        /*09e6*/ 	.short	(.L_434 - .L_433)
	.align		4
.L_433:
        /*09e8*/ 	.word	index@(_ZN5flash32flash_fwd_splitkv_combine_kernelI23Flash_fwd_kernel_traitsILi128ELi64ELi128ELi4ELb0ELb0EN7cutlass10bfloat16_tE19Flash_kernel_traitsILi128ELi64ELi128ELi4ES3_EELi4ELi4ELb0EEEvNS_16Flash_fwd_paramsE)
        /*09ec*/ 	.word	0x00000000


	//----- nvinfo : EIATTR_MIN_STACK_SIZE
	.align		4
.L_434:
        /*09f0*/ 	.byte	0x04, 0x12
        /*09f2*/ 	.short	(.L_436 - .L_435)
	.align		4
.L_435:
        /*09f4*/ 	.word	index@(_ZN5flash32flash_fwd_splitkv_combine_kernelI23Flash_fwd_kernel_traitsILi128ELi64ELi128ELi4ELb0ELb0EN7cutlass10bfloat16_tE19Flash_kernel_traitsILi128ELi64ELi128ELi4ES3_EELi4ELi3ELb0EEEvNS_16Flash_fwd_paramsE)
        /*09f8*/ 	.word	0x00000000


	//----- nvinfo : EIATTR_MIN_STACK_SIZE
	.align		4
.L_436:
        /*09fc*/ 	.byte	0x04, 0x12
        /*09fe*/ 	.short	(.L_438 - .L_437)
	.align		4
.L_437:
        /*0a00*/ 	.word	index@(_ZN5flash32flash_fwd_splitkv_combine_kernelI23Flash_fwd_kernel_traitsILi128ELi64ELi128ELi4ELb0ELb0EN7cutlass10bfloat16_tE19Flash_kernel_traitsILi128ELi64ELi128ELi4ES3_EELi4ELi2ELb0EEEvNS_16Flash_fwd_paramsE)
        /*0a04*/ 	.word	0x00000000


	//----- nvinfo : EIATTR_MIN_STACK_SIZE
	.align		4
.L_438:
        /*0a08*/ 	.byte	0x04, 0x12
        /*0a0a*/ 	.short	(.L_440 - .L_439)
	.align		4
.L_439:
        /*0a0c*/ 	.word	index@(_ZN5flash32flash_fwd_splitkv_combine_kernelI23Flash_fwd_kernel_traitsILi128ELi64ELi128ELi4ELb0ELb0EN7cutlass10bfloat16_tE19Flash_kernel_traitsILi128ELi64ELi128ELi4ES3_EELi4ELi1ELb0EEEvNS_16Flash_fwd_paramsE)
        /*0a10*/ 	.word	0x00000000


	//----- nvinfo : EIATTR_MIN_STACK_SIZE
	.align		4
.L_440:
        /*0a14*/ 	.byte	0x04, 0x12
        /*0a16*/ 	.short	(.L_442 - .L_441)
	.align		4
.L_441:
        /*0a18*/ 	.word	index@(_ZN5flash32flash_fwd_splitkv_combine_kernelI23Flash_fwd_kernel_traitsILi128ELi64ELi128ELi4ELb0ELb0EN7cutlass10bfloat16_tE19Flash_kernel_traitsILi128ELi64ELi128ELi4ES3_EELi4ELi7ELb1EEEvNS_16Flash_fwd_paramsE)
        /*0a1c*/ 	.word	0x00000000


	//----- nvinfo : EIATTR_MIN_STACK_SIZE
	.align		4
.L_442:
        /*0a20*/ 	.byte	0x04, 0x12
        /*0a22*/ 	.short	(.L_444 - .L_443)
	.align		4
.L_443:
        /*0a24*/ 	.word	index@(_ZN5flash32flash_fwd_splitkv_combine_kernelI23Flash_fwd_kernel_traitsILi128ELi64ELi128ELi4ELb0ELb0EN7cutlass10bfloat16_tE19Flash_kernel_traitsILi128ELi64ELi128ELi4ES3_EELi4ELi6ELb1EEEvNS_16Flash_fwd_paramsE)
        /*0a28*/ 	.word	0x00000000


	//----- nvinfo : EIATTR_MIN_STACK_SIZE
	.align		4
.L_444:
        /*0a2c*/ 	.byte	0x04, 0x12
        /*0a2e*/ 	.short	(.L_446 - .L_445)
	.align		4
.L_445:
        /*0a30*/ 	.word	index@(_ZN5flash32flash_fwd_splitkv_combine_kernelI23Flash_fwd_kernel_traitsILi128ELi64ELi128ELi4ELb0ELb0EN7cutlass10bfloat16_tE19Flash_kernel_traitsILi128ELi64ELi128ELi4ES3_EELi4ELi5ELb1EEEvNS_16Flash_fwd_paramsE)
        /*0a34*/ 	.word	0x00000000


	//----- nvinfo : EIATTR_MIN_STACK_SIZE
	.align		4
.L_446:
        /*0a38*/ 	.byte	0x04, 0x12
        /*0a3a*/ 	.short	(.L_448 - .L_447)
	.align		4
.L_447:
        /*0a3c*/ 	.word	index@(_ZN5flash32flash_fwd_splitkv_combine_kernelI23Flash_fwd_kernel_traitsILi128ELi64ELi128ELi4ELb0ELb0EN7cutlass10bfloat16_tE19Flash_kernel_traitsILi128ELi64ELi128ELi4ES3_EELi4ELi4ELb1EEEvNS_16Flash_fwd_paramsE)
        /*0a40*/ 	.word	0x00000000


	//----- nvinfo : EIATTR_MIN_STACK_SIZE
	.align		4
.L_448:
        /*0a44*/ 	.byte	0x04, 0x12
        /*0a46*/ 	.short	(.L_450 - .L_449)
	.align		4
.L_449:
        /*0a48*/ 	.word	index@(_ZN5flash32flash_fwd_splitkv_combine_kernelI23Flash_fwd_kernel_traitsILi128ELi64ELi128ELi4ELb0ELb0EN7cutlass10bfloat16_tE19Flash_kernel_traitsILi128ELi64ELi128ELi4ES3_EELi4ELi3ELb1EEEvNS_16Flash_fwd_paramsE)
        /*0a4c*/ 	.word	0x00000000


	//----- nvinfo : EIATTR_MIN_STACK_SIZE
	.align		4
.L_450:
        /*0a50*/ 	.byte	0x04, 0x12
        /*0a52*/ 	.short	(.L_452 - .L_451)
	.align		4
.L_451:
        /*0a54*/ 	.word	index@(_ZN5flash32flash_fwd_splitkv_combine_kernelI23Flash_fwd_kernel_traitsILi128ELi64ELi128ELi4ELb0ELb0EN7cutlass10bfloat16_tE19Flash_kernel_traitsILi128ELi64ELi128ELi4ES3_EELi4ELi2ELb1EEEvNS_16Flash_fwd_paramsE)
        /*0a58*/ 	.word	0x00000000


	//----- nvinfo : EIATTR_MIN_STACK_SIZE
	.align		4
.L_452:
        /*0a5c*/ 	.byte	0x04, 0x12
        /*0a5e*/ 	.short	(.L_454 - .L_453)
	.align		4
.L_453:
        /*0a60*/ 	.word	index@(_ZN5flash32flash_fwd_splitkv_combine_kernelI23Flash_fwd_kernel_traitsILi128ELi64ELi128ELi4ELb0ELb0EN7cutlass10bfloat16_tE19Flash_kernel_traitsILi128ELi64ELi128ELi4ES3_EELi4ELi1ELb1EEEvNS_16Flash_fwd_paramsE)
        /*0a64*/ 	.word	0x00000000


	//----- nvinfo : EIATTR_MIN_STACK_SIZE
	.align		4
.L_454:
        /*0a68*/ 	.byte	0x04, 0x12
        /*0a6a*/ 	.short	(.L_456 - .L_455)
	.align		4
.L_455:
        /*0a6c*/ 	.word	index@(_ZN5flash24flash_fwd_splitkv_kernelI23Flash_fwd_kernel_traitsILi128ELi64ELi128ELi4ELb0ELb0EN7cutlass10bfloat16_tE19Flash_kernel_traitsILi128ELi64ELi128ELi4ES3_EELb1ELb0ELb0ELb0ELb0ELb0ELb0ELb0EEEvNS_16Flash_fwd_paramsE)
        /*0a70*/ 	.word	0x00000000


	//----- nvinfo : EIATTR_MIN_STACK_SIZE
	.align		4
.L_456:
        /*0a74*/ 	.byte	0x04, 0x12
        /*0a76*/ 	.short	(.L_458 - .L_457)
	.align		4
.L_457:
        /*0a78*/ 	.word	index@(_ZN5flash24flash_fwd_splitkv_kernelI23Flash_fwd_kernel_traitsILi128ELi64ELi128ELi4ELb0ELb0EN7cutlass10bfloat16_tE19Flash_kernel_traitsILi128ELi64ELi128ELi4ES3_EELb1ELb0ELb0ELb0ELb0ELb1ELb0ELb0EEEvNS_16Flash_fwd_paramsE)
        /*0a7c*/ 	.word	0x00000000


	//----- nvinfo : EIATTR_MIN_STACK_SIZE
	.align		4
.L_458:
        /*0a80*/ 	.byte	0x04, 0x12
        /*0a82*/ 	.short	(.L_460 - .L_459)
	.align		4
.L_459:
        /*0a84*/ 	.word	index@(_ZN5flash24flash_fwd_splitkv_kernelI23Flash_fwd_kernel_traitsILi128ELi64ELi128ELi4ELb0ELb0EN7cutlass10bfloat16_tE19Flash_kernel_traitsILi128ELi64ELi128ELi4ES3_EELb1ELb0ELb0ELb0ELb0ELb0ELb0ELb1EEEvNS_16Flash_fwd_paramsE)
        /*0a88*/ 	.word	0x00000000


	//----- nvinfo : EIATTR_MIN_STACK_SIZE
	.align		4
.L_460:
        /*0a8c*/ 	.byte	0x04, 0x12
        /*0a8e*/ 	.short	(.L_462 - .L_461)
	.align		4
.L_461:
        /*0a90*/ 	.word	index@(_ZN5flash24flash_fwd_splitkv_kernelI23Flash_fwd_kernel_traitsILi128ELi64ELi128ELi4ELb0ELb0EN7cutlass10bfloat16_tE19Flash_kernel_traitsILi128ELi64ELi128ELi4ES3_EELb1ELb0ELb0ELb0ELb0ELb1ELb0ELb1EEEvNS_16Flash_fwd_paramsE)
        /*0a94*/ 	.word	0x00000008


	//----- nvinfo : EIATTR_MIN_STACK_SIZE
	.align		4
.L_462:
        /*0a98*/ 	.byte	0x04, 0x12
        /*0a9a*/ 	.short	(.L_464 - .L_463)
	.align		4
.L_463:
        /*0a9c*/ 	.word	index@(_ZN5flash24flash_fwd_splitkv_kernelI23Flash_fwd_kernel_traitsILi128ELi64ELi128ELi4ELb0ELb0EN7cutlass10bfloat16_tE19Flash_kernel_traitsILi128ELi64ELi128ELi4ES3_EELb1ELb0ELb0ELb0ELb0ELb0ELb1ELb0EEEvNS_16Flash_fwd_paramsE)
        /*0aa0*/ 	.word	0x00000000


	//----- nvinfo : EIATTR_MIN_STACK_SIZE
	.align		4
.L_464:
        /*0aa4*/ 	.byte	0x04, 0x12
        /*0aa6*/ 	.short	(.L_466 - .L_465)
	.align		4
.L_465:
        /*0aa8*/ 	.word	index@(_ZN5flash24flash_fwd_splitkv_kernelI23Flash_fwd_kernel_traitsILi128ELi64ELi128ELi4ELb0ELb0EN7cutlass10bfloat16_tE19Flash_kernel_traitsILi128ELi64ELi128ELi4ES3_EELb1ELb0ELb0ELb0ELb0ELb1ELb1ELb0EEEvNS_16Flash_fwd_paramsE)
        /*0aac*/ 	.word	0x00000000


	//----- nvinfo : EIATTR_MIN_STACK_SIZE
	.align		4
.L_466:
        /*0ab0*/ 	.byte	0x04, 0x12
        /*0ab2*/ 	.short	(.L_468 - .L_467)
	.align		4
.L_467:
        /*0ab4*/ 	.word	index@(_ZN5flash24flash_fwd_splitkv_kernelI23Flash_fwd_kernel_traitsILi128ELi64ELi128ELi4ELb0ELb0EN7cutlass10bfloat16_tE19Flash_kernel_traitsILi128ELi64ELi128ELi4ES3_EELb1ELb0ELb0ELb0ELb0ELb0ELb1ELb1EEEvNS_16Flash_fwd_paramsE)
        /*0ab8*/ 	.word	0x00000000


	//----- nvinfo : EIATTR_MIN_STACK_SIZE
	.align		4
.L_468:
        /*0abc*/ 	.byte	0x04, 0x12
        /*0abe*/ 	.short	(.L_470 - .L_469)
	.align		4
.L_469:
        /*0ac0*/ 	.word	index@(_ZN5flash24flash_fwd_splitkv_kernelI23Flash_fwd_kernel_traitsILi128ELi64ELi128ELi4ELb0ELb0EN7cutlass10bfloat16_tE19Flash_kernel_traitsILi128ELi64ELi128ELi4ES3_EELb1ELb0ELb0ELb0ELb0ELb1ELb1ELb1EEEvNS_16Flash_fwd_paramsE)
        /*0ac4*/ 	.word	0x00000008


	//----- nvinfo : EIATTR_MIN_STACK_SIZE
	.align		4
.L_470:
        /*0ac8*/ 	.byte	0x04, 0x12
        /*0aca*/ 	.short	(.L_472 - .L_471)
	.align		4
.L_471:
        /*0acc*/ 	.word	index@(_ZN5flash24flash_fwd_splitkv_kernelI23Flash_fwd_kernel_traitsILi128ELi64ELi128ELi4ELb0ELb0EN7cutlass10bfloat16_tE19Flash_kernel_traitsILi128ELi64ELi128ELi4ES3_EELb1ELb0ELb0ELb1ELb1ELb0ELb0ELb0EEEvNS_16Flash_fwd_paramsE)
        /*0ad0*/ 	.word	0x00000000


	//----- nvinfo : EIATTR_MIN_STACK_SIZE
	.align		4
.L_472:
        /*0ad4*/ 	.byte	0x04, 0x12
        /*0ad6*/ 	.short	(.L_474 - .L_473)
	.align		4
.L_473:
        /*0ad8*/ 	.word	index@(_ZN5flash24flash_fwd_splitkv_kernelI23Flash_fwd_kernel_traitsILi128ELi64ELi128ELi4ELb0ELb0EN7cutlass10bfloat16_tE19Flash_kernel_traitsILi128ELi64ELi128ELi4ES3_EELb1ELb0ELb0ELb1ELb1ELb1ELb0ELb0EEEvNS_16Flash_fwd_paramsE)
        /*0adc*/ 	.word	0x00000000


	//----- nvinfo : EIATTR_MIN_STACK_SIZE
	.align		4
.L_474:
        /*0ae0*/ 	.byte	0x04, 0x12
        /*0ae2*/ 	.short	(.L_476 - .L_475)
	.align		4
.L_475:
        /*0ae4*/ 	.word	index@(_ZN5flash24flash_fwd_splitkv_kernelI23Flash_fwd_kernel_traitsILi128ELi64ELi128ELi4ELb0ELb0EN7cutlass10bfloat16_tE19Flash_kernel_traitsILi128ELi64ELi128ELi4ES3_EELb1ELb0ELb0ELb1ELb1ELb0ELb1ELb0EEEvNS_16Flash_fwd_paramsE)
        /*0ae8*/ 	.word	0x00000000


	//----- nvinfo : EIATTR_MIN_STACK_SIZE
	.align		4
.L_476:
        /*0aec*/ 	.byte	0x04, 0x12
        /*0aee*/ 	.short	(.L_478 - .L_477)
	.align		4
.L_477:
        /*0af0*/ 	.word	index@(_ZN5flash24flash_fwd_splitkv_kernelI23Flash_fwd_kernel_traitsILi128ELi64ELi128ELi4ELb0ELb0EN7cutlass10bfloat16_tE19Flash_kernel_traitsILi128ELi64ELi128ELi4ES3_EELb1ELb0ELb0ELb1ELb1ELb1ELb1ELb0EEEvNS_16Flash_fwd_paramsE)
        /*0af4*/ 	.word	0x00000000


	//----- nvinfo : EIATTR_MIN_STACK_SIZE
	.align		4
.L_478:
        /*0af8*/ 	.byte	0x04, 0x12
        /*0afa*/ 	.short	(.L_480 - .L_479)
	.align		4
.L_479:
        /*0afc*/ 	.word	index@(_ZN5flash24flash_fwd_splitkv_kernelI23Flash_fwd_kernel_traitsILi128ELi64ELi128ELi4ELb0ELb0EN7cutlass10bfloat16_tE19Flash_kernel_traitsILi128ELi64ELi128ELi4ES3_EELb1ELb0ELb0ELb0ELb1ELb0ELb0ELb0EEEvNS_16Flash_fwd_paramsE)
        /*0b00*/ 	.word	0x00000000


	//----- nvinfo : EIATTR_MIN_STACK_SIZE
	.align		4
.L_480:
        /*0b04*/ 	.byte	0x04, 0x12
        /*0b06*/ 	.short	(.L_482 - .L_481)
	.align		4
.L_481:
        /*0b08*/ 	.word	index@(_ZN5flash24flash_fwd_splitkv_kernelI23Flash_fwd_kernel_traitsILi128ELi64ELi128ELi4ELb0ELb0EN7cutlass10bfloat16_tE19Flash_kernel_traitsILi128ELi64ELi128ELi4ES3_EELb1ELb0ELb0ELb0ELb1ELb1ELb0ELb0EEEvNS_16Flash_fwd_paramsE)
        /*0b0c*/ 	.word	0x00000000


	//----- nvinfo : EIATTR_MIN_STACK_SIZE
	.align		4
.L_482:
        /*0b10*/ 	.byte	0x04, 0x12
        /*0b12*/ 	.short	(.L_484 - .L_483)
	.align		4
.L_483:
        /*0b14*/ 	.word	index@(_ZN5flash24flash_fwd_splitkv_kernelI23Flash_fwd_kernel_traitsILi128ELi64ELi128ELi4ELb0ELb0EN7cutlass10bfloat16_tE19Flash_kernel_traitsILi128ELi64ELi128ELi4ES3_EELb1ELb0ELb1ELb0ELb0ELb0ELb0ELb0EEEvNS_16Flash_fwd_paramsE)
        /*0b18*/ 	.word	0x00000000


	//----- nvinfo : EIATTR_MIN_STACK_SIZE
	.align		4
.L_484:
        /*0b1c*/ 	.byte	0x04, 0x12
        /*0b1e*/ 	.short	(.L_486 - .L_485)
	.align		4
.L_485:
        /*0b20*/ 	.word	index@(_ZN5flash24flash_fwd_splitkv_kernelI23Flash_fwd_kernel_traitsILi128ELi64ELi128ELi4ELb0ELb0EN7cutlass10bfloat16_tE19Flash_kernel_traitsILi128ELi64ELi128ELi4ES3_EELb1ELb0ELb1ELb0ELb0ELb1ELb0ELb0EEEvNS_16Flash_fwd_paramsE)
        /*0b24*/ 	.word	0x00000000


	//----- nvinfo : EIATTR_MIN_STACK_SIZE
	.align		4
.L_486:
        /*0b28*/ 	.byte	0x04, 0x12
        /*0b2a*/ 	.short	(.L_488 - .L_487)
	.align		4
.L_487:
        /*0b2c*/ 	.word	index@(_ZN5flash24flash_fwd_splitkv_kernelI23Flash_fwd_kernel_traitsILi128ELi64ELi128ELi4ELb0ELb0EN7cutlass10bfloat16_tE19Flash_kernel_traitsILi128ELi64ELi128ELi4ES3_EELb1ELb0ELb0ELb0ELb1ELb0ELb0ELb1EEEvNS_16Flash_fwd_paramsE)
        /*0b30*/ 	.word	0x00000000


	//----- nvinfo : EIATTR_MIN_STACK_SIZE
	.align		4
.L_488:
        /*0b34*/ 	.byte	0x04, 0x12
        /*0b36*/ 	.short	(.L_490 - .L_489)
	.align		4
.L_489:
        /*0b38*/ 	.word	index@(_ZN5flash24flash_fwd_splitkv_kernelI23Flash_fwd_kernel_traitsILi128ELi64ELi128ELi4ELb0ELb0EN7cutlass10bfloat16_tE19Flash_kernel_traitsILi128ELi64ELi128ELi4ES3_EELb1ELb0ELb0ELb0ELb1ELb1ELb0ELb1EEEvNS_16Flash_fwd_paramsE)
        /*0b3c*/ 	.word	0x00000010


	//----- nvinfo : EIATTR_MIN_STACK_SIZE
	.align		4
.L_490:
        /*0b40*/ 	.byte	0x04, 0x12
        /*0b42*/ 	.short	(.L_492 - .L_491)
	.align		4
.L_491:
        /*0b44*/ 	.word	index@(_ZN5flash24flash_fwd_splitkv_kernelI23Flash_fwd_kernel_traitsILi128ELi64ELi128ELi4ELb0ELb0EN7cutlass10bfloat16_tE19Flash_kernel_traitsILi128ELi64ELi128ELi4ES3_EELb1ELb0ELb1ELb0ELb0ELb0ELb0ELb1EEEvNS_16Flash_fwd_paramsE)
        /*0b48*/ 	.word	0x00000000


	//----- nvinfo : EIATTR_MIN_STACK_SIZE
	.align		4
.L_492:
        /*0b4c*/ 	.byte	0x04, 0x12
        /*0b4e*/ 	.short	(.L_494 - .L_493)
	.align		4
.L_493:
        /*0b50*/ 	.word	index@(_ZN5flash24flash_fwd_splitkv_kernelI23Flash_fwd_kernel_traitsILi128ELi64ELi128ELi4ELb0ELb0EN7cutlass10bfloat16_tE19Flash_kernel_traitsILi128ELi64ELi128ELi4ES3_EELb1ELb0ELb1ELb0ELb0ELb1ELb0ELb1EEEvNS_16Flash_fwd_paramsE)
        /*0b54*/ 	.word	0x00000008


	//----- nvinfo : EIATTR_MIN_STACK_SIZE
	.align		4
.L_494:
        /*0b58*/ 	.byte	0x04, 0x12
        /*0b5a*/ 	.short	(.L_496 - .L_495)
	.align		4
.L_495:
        /*0b5c*/ 	.word	index@(_ZN5flash24flash_fwd_splitkv_kernelI23Flash_fwd_kernel_traitsILi128ELi64ELi128ELi4ELb0ELb0EN7cutlass10bfloat16_tE19Flash_kernel_traitsILi128ELi64ELi128ELi4ES3_EELb1ELb0ELb0ELb0ELb1ELb0ELb1ELb0EEEvNS_16Flash_fwd_paramsE)
        /*0b60*/ 	.word	0x00000000


	//----- nvinfo : EIATTR_MIN_STACK_SIZE
	.align		4
.L_496:
        /*0b64*/ 	.byte	0x04, 0x12
        /*0b66*/ 	.short	(.L_498 - .L_497)
	.align		4
.L_497:
        /*0b68*/ 	.word	index@(_ZN5flash24flash_fwd_splitkv_kernelI23Flash_fwd_kernel_traitsILi128ELi64ELi128ELi4ELb0ELb0EN7cutlass10bfloat16_tE19Flash_kernel_traitsILi128ELi64ELi128ELi4ES3_EELb1ELb0ELb0ELb0ELb1ELb1ELb1ELb0EEEvNS_16Flash_fwd_paramsE)
        /*0b6c*/ 	.word	0x00000000


	//----- nvinfo : EIATTR_MIN_STACK_SIZE
	.align		4
.L_498:
        /*0b70*/ 	.byte	0x04, 0x12
        /*0b72*/ 	.short	(.L_500 - .L_499)
	.align		4
.L_499:
        /*0b74*/ 	.word	index@(_ZN5flash24flash_fwd_splitkv_kernelI23Flash_fwd_kernel_traitsILi128ELi64ELi128ELi4ELb0ELb0EN7cutlass10bfloat16_tE19Flash_kernel_traitsILi128ELi64ELi128ELi4ES3_EELb1ELb0ELb1ELb0ELb0ELb0ELb1ELb0EEEvNS_16Flash_fwd_paramsE)
        /*0b78*/ 	.word	0x00000000


	//----- nvinfo : EIATTR_MIN_STACK_SIZE
	.align		4
.L_500:
        /*0b7c*/ 	.byte	0x04, 0x12
        /*0b7e*/ 	.short	(.L_502 - .L_501)
	.align		4
.L_501:
        /*0b80*/ 	.word	index@(_ZN5flash24flash_fwd_splitkv_kernelI23Flash_fwd_kernel_traitsILi128ELi64ELi128ELi4ELb0ELb0EN7cutlass10bfloat16_tE19Flash_kernel_traitsILi128ELi64ELi128ELi4ES3_EELb1ELb0ELb1ELb0ELb0ELb1ELb1ELb0EEEvNS_16Flash_fwd_paramsE)
        /*0b84*/ 	.word	0x00000000


	//----- nvinfo : EIATTR_MIN_STACK_SIZE
	.align		4
.L_502:
        /*0b88*/ 	.byte	0x04, 0x12
        /*0b8a*/ 	.short	(.L_504 - .L_503)
	.align		4
.L_503:
        /*0b8c*/ 	.word	index@(_ZN5flash24flash_fwd_splitkv_kernelI23Flash_fwd_kernel_traitsILi128ELi64ELi128ELi4ELb0ELb0EN7cutlass10bfloat16_tE19Flash_kernel_traitsILi128ELi64ELi128ELi4ES3_EELb1ELb0ELb0ELb0ELb1ELb0ELb1ELb1EEEvNS_16Flash_fwd_paramsE)
        /*0b90*/ 	.word	0x00000000


	//----- nvinfo : EIATTR_MIN_STACK_SIZE
	.align		4
.L_504:
        /*0b94*/ 	.byte	0x04, 0x12
        /*0b96*/ 	.short	(.L_506 - .L_505)
	.align		4
.L_505:
        /*0b98*/ 	.word	index@(_ZN5flash24flash_fwd_splitkv_kernelI23Flash_fwd_kernel_traitsILi128ELi64ELi128ELi4ELb0ELb0EN7cutlass10bfloat16_tE19Flash_kernel_traitsILi128ELi64ELi128ELi4ES3_EELb1ELb0ELb0ELb0ELb1ELb1ELb1ELb1EEEvNS_16Flash_fwd_paramsE)
        /*0b9c*/ 	.word	0x00000008


	//----- nvinfo : EIATTR_MIN_STACK_SIZE
	.align		4
.L_506:
        /*0ba0*/ 	.byte	0x04, 0x12
        /*0ba2*/ 	.short	(.L_508 - .L_507)
	.align		4
.L_507:
        /*0ba4*/ 	.word	index@(_ZN5flash24flash_fwd_splitkv_kernelI23Flash_fwd_kernel_traitsILi128ELi64ELi128ELi4ELb0ELb0EN7cutlass10bfloat16_tE19Flash_kernel_traitsILi128ELi64ELi128ELi4ES3_EELb1ELb0ELb1ELb0ELb0ELb0ELb1ELb1EEEvNS_16Flash_fwd_paramsE)
        /*0ba8*/ 	.word	0x00000000


	//----- nvinfo : EIATTR_MIN_STACK_SIZE
	.align		4
.L_508:
        /*0bac*/ 	.byte	0x04, 0x12
        /*0bae*/ 	.short	(.L_510 - .L_509)
	.align		4
.L_509:
        /*0bb0*/ 	.word	index@(_ZN5flash24flash_fwd_splitkv_kernelI23Flash_fwd_kernel_traitsILi128ELi64ELi128ELi4ELb0ELb0EN7cutlass10bfloat16_tE19Flash_kernel_traitsILi128ELi64ELi128ELi4ES3_EELb1ELb0ELb1ELb0ELb0ELb1ELb1ELb1EEEvNS_16Flash_fwd_paramsE)
        /*0bb4*/ 	.word	0x00000000


	//----- nvinfo : EIATTR_MIN_STACK_SIZE
	.align		4
.L_510:
        /*0bb8*/ 	.byte	0x04, 0x12
        /*0bba*/ 	.short	(.L_512 - .L_511)
	.align		4
.L_511:
        /*0bbc*/ 	.word	index@(_ZN5flash32flash_fwd_splitkv_combine_kernelI23Flash_fwd_kernel_traitsILi128ELi64ELi64ELi4ELb0ELb0EN7cutlass10bfloat16_tE19Flash_kernel_traitsILi128ELi64ELi64ELi4ES3_EELi4ELi7ELb0EEEvNS_16Flash_fwd_paramsE)
        /*0bc0*/ 	.word	0x00000000


	//----- nvinfo : EIATTR_MIN_STACK_SIZE
	.align		4
.L_512:
        /*0bc4*/ 	.byte	0x04, 0x12
        /*0bc6*/ 	.short	(.L_514 - .L_513)
	.align		4
.L_513:
        /*0bc8*/ 	.word	index@(_ZN5flash32flash_fwd_splitkv_combine_kernelI23Flash_fwd_kernel_traitsILi128ELi64ELi64ELi4ELb0ELb0EN7cutlass10bfloat16_tE19Flash_kernel_traitsILi128ELi64ELi64ELi4ES3_EELi4ELi6ELb0EEEvNS_16Flash_fwd_paramsE)
        /*0bcc*/ 	.word	0x00000000


	//----- nvinfo : EIATTR_MIN_STACK_SIZE
	.align		4
.L_514:
        /*0bd0*/ 	.byte	0x04, 0x12
        /*0bd2*/ 	.short	(.L_516 - .L_515)
	.align		4
.L_515:
        /*0bd4*/ 	.word	index@(_ZN5flash32flash_fwd_splitkv_combine_kernelI23Flash_fwd_kernel_traitsILi128ELi64ELi64ELi4ELb0ELb0EN7cutlass10bfloat16_tE19Flash_kernel_traitsILi128ELi64ELi64ELi4ES3_EELi4ELi5ELb0EEEvNS_16Flash_fwd_paramsE)
        /*0bd8*/ 	.word	0x00000000


	//----- nvinfo : EIATTR_MIN_STACK_SIZE
	.align		4
.L_516:
        /*0bdc*/ 	.byte	0x04, 0x12
        /*0bde*/ 	.short	(.L_518 - .L_517)
	.align		4
.L_517:
        /*0be0*/ 	.word	index@(_ZN5flash32flash_fwd_splitkv_combine_kernelI23Flash_fwd_kernel_traitsILi128ELi64ELi64ELi4ELb0ELb0EN7cutlass10bfloat16_tE19Flash_kernel_traitsILi128ELi64ELi64ELi4ES3_EELi4ELi4ELb0EEEvNS_16Flash_fwd_paramsE)
        /*0be4*/ 	.word	0x00000000


	//----- nvinfo : EIATTR_MIN_STACK_SIZE
	.align		4
.L_518:
        /*0be8*/ 	.byte	0x04, 0x12
        /*0bea*/ 	.short	(.L_520 - .L_519)
	.align		4
.L_519:
        /*0bec*/ 	.word	index@(_ZN5flash32flash_fwd_splitkv_combine_kernelI23Flash_fwd_kernel_traitsILi128ELi64ELi64ELi4ELb0ELb0EN7cutlass10bfloat16_tE19Flash_kernel_traitsILi128ELi64ELi64ELi4ES3_EELi4ELi3ELb0EEEvNS_16Flash_fwd_paramsE)
        /*0bf0*/ 	.word	0x00000000


	//----- nvinfo : EIATTR_MIN_STACK_SIZE
	.align		4
.L_520:
        /*0bf4*/ 	.byte	0x04, 0x12
        /*0bf6*/ 	.short	(.L_522 - .L_521)
	.align		4
.L_521:
        /*0bf8*/ 	.word	index@(_ZN5flash32flash_fwd_splitkv_combine_kernelI23Flash_fwd_kernel_traitsILi128ELi64ELi64ELi4ELb0ELb0EN7cutlass10bfloat16_tE19Flash_kernel_traitsILi128ELi64ELi64ELi4ES3_EELi4ELi2ELb0EEEvNS_16Flash_fwd_paramsE)
        /*0bfc*/ 	.word	0x00000000


	//----- nvinfo : EIATTR_MIN_STACK_SIZE
	.align		4
.L_522:
        /*0c00*/ 	.byte	0x04, 0x12
        /*0c02*/ 	.short	(.L_524 - .L_523)
	.align		4
.L_523:
        /*0c04*/ 	.word	index@(_ZN5flash32flash_fwd_splitkv_combine_kernelI23Flash_fwd_kernel_traitsILi128ELi64ELi64ELi4ELb0ELb0EN7cutlass10bfloat16_tE19Flash_kernel_traitsILi128ELi64ELi64ELi4ES3_EELi4ELi1ELb0EEEvNS_16Flash_fwd_paramsE)
        /*0c08*/ 	.word	0x00000000


	//----- nvinfo : EIATTR_MIN_STACK_SIZE
	.align		4
.L_524:
        /*0c0c*/ 	.byte	0x04, 0x12
        /*0c0e*/ 	.short	(.L_526 - .L_525)
	.align		4
.L_525:
        /*0c10*/ 	.word	index@(_ZN5flash32flash_fwd_splitkv_combine_kernelI23Flash_fwd_kernel_traitsILi128ELi64ELi64ELi4ELb0ELb0EN7cutlass10bfloat16_tE19Flash_kernel_traitsILi128ELi64ELi64ELi4ES3_EELi4ELi7ELb1EEEvNS_16Flash_fwd_paramsE)
        /*0c14*/ 	.word	0x00000000


	//----- nvinfo : EIATTR_MIN_STACK_SIZE
	.align		4
.L_526:
        /*0c18*/ 	.byte	0x04, 0x12
        /*0c1a*/ 	.short	(.L_528 - .L_527)
	.align		4
.L_527:
        /*0c1c*/ 	.word	index@(_ZN5flash32flash_fwd_splitkv_combine_kernelI23Flash_fwd_kernel_traitsILi128ELi64ELi64ELi4ELb0ELb0EN7cutlass10bfloat16_tE19Flash_kernel_traitsILi128ELi64ELi64ELi4ES3_EELi4ELi6ELb1EEEvNS_16Flash_fwd_paramsE)
        /*0c20*/ 	.word	0x00000000


	//----- nvinfo : EIATTR_MIN_STACK_SIZE
	.align		4
.L_528:
        /*0c24*/ 	.byte	0x04, 0x12
        /*0c26*/ 	.short	(.L_530 - .L_529)
	.align		4
.L_529:
        /*0c28*/ 	.word	index@(_ZN5flash32flash_fwd_splitkv_combine_kernelI23Flash_fwd_kernel_traitsILi128ELi64ELi64ELi4ELb0ELb0EN7cutlass10bfloat16_tE19Flash_kernel_traitsILi128ELi64ELi64ELi4ES3_EELi4ELi5ELb1EEEvNS_16Flash_fwd_paramsE)
        /*0c2c*/ 	.word	0x00000000


	//----- nvinfo : EIATTR_MIN_STACK_SIZE
	.align		4
.L_530:
        /*0c30*/ 	.byte	0x04, 0x12
        /*0c32*/ 	.short	(.L_532 - .L_531)
	.align		4
.L_531:
        /*0c34*/ 	.word	index@(_ZN5flash32flash_fwd_splitkv_combine_kernelI23Flash_fwd_kernel_traitsILi128ELi64ELi64ELi4ELb0ELb0EN7cutlass10bfloat16_tE19Flash_kernel_traitsILi128ELi64ELi64ELi4ES3_EELi4ELi4ELb1EEEvNS_16Flash_fwd_paramsE)
        /*0c38*/ 	.word	0x00000000


	//----- nvinfo : EIATTR_MIN_STACK_SIZE
	.align		4
.L_532:
        /*0c3c*/ 	.byte	0x04, 0x12
        /*0c3e*/ 	.short	(.L_534 - .L_533)
	.align		4
.L_533:
        /*0c40*/ 	.word	index@(_ZN5flash32flash_fwd_splitkv_combine_kernelI23Flash_fwd_kernel_traitsILi128ELi64ELi64ELi4ELb0ELb0EN7cutlass10bfloat16_tE19Flash_kernel_traitsILi128ELi64ELi64ELi4ES3_EELi4ELi3ELb1EEEvNS_16Flash_fwd_paramsE)
        /*0c44*/ 	.word	0x00000000


	//----- nvinfo : EIATTR_MIN_STACK_SIZE
	.align		4
.L_534:
        /*0c48*/ 	.byte	0x04, 0x12
        /*0c4a*/ 	.short	(.L_536 - .L_535)
	.align		4
.L_535:
        /*0c4c*/ 	.word	index@(_ZN5flash32flash_fwd_splitkv_combine_kernelI23Flash_fwd_kernel_traitsILi128ELi64ELi64ELi4ELb0ELb0EN7cutlass10bfloat16_tE19Flash_kernel_traitsILi128ELi64ELi64ELi4ES3_EELi4ELi2ELb1EEEvNS_16Flash_fwd_paramsE)
        /*0c50*/ 	.word	0x00000000


	//----- nvinfo : EIATTR_MIN_STACK_SIZE
	.align		4
.L_536:
        /*0c54*/ 	.byte	0x04, 0x12
        /*0c56*/ 	.short	(.L_538 - .L_537)
	.align		4
.L_537:
        /*0c58*/ 	.word	index@(_ZN5flash32flash_fwd_splitkv_combine_kernelI23Flash_fwd_kernel_traitsILi128ELi64ELi64ELi4ELb0ELb0EN7cutlass10bfloat16_tE19Flash_kernel_traitsILi128ELi64ELi64ELi4ES3_EELi4ELi1ELb1EEEvNS_16Flash_fwd_paramsE)
        /*0c5c*/ 	.word	0x00000000


	//----- nvinfo : EIATTR_MIN_STACK_SIZE
	.align		4
.L_538:
        /*0c60*/ 	.byte	0x04, 0x12
        /*0c62*/ 	.short	(.L_540 - .L_539)
	.align		4
.L_539:
        /*0c64*/ 	.word	index@(_ZN5flash24flash_fwd_splitkv_kernelI23Flash_fwd_kernel_traitsILi128ELi64ELi64ELi4ELb0ELb0EN7cutlass10bfloat16_tE19Flash_kernel_traitsILi128ELi64ELi64ELi4ES3_EELb1ELb0ELb0ELb0ELb0ELb0ELb0ELb0EEEvNS_16Flash_fwd_paramsE)
        /*0c68*/ 	.word	0x00000000


	//----- nvinfo : EIATTR_MIN_STACK_SIZE
	.align		4
.L_540:
        /*0c6c*/ 	.byte	0x04, 0x12
        /*0c6e*/ 	.short	(.L_542 - .L_541)
	.align		4
.L_541:
        /*0c70*/ 	.word	index@(_ZN5flash24flash_fwd_splitkv_kernelI23Flash_fwd_kernel_traitsILi128ELi64ELi64ELi4ELb0ELb0EN7cutlass10bfloat16_tE19Flash_kernel_traitsILi128ELi64ELi64ELi4ES3_EELb1ELb0ELb0ELb0ELb0ELb1ELb0ELb0EEEvNS_16Flash_fwd_paramsE)
        /*0c74*/ 	.word	0x00000000


	//----- nvinfo : EIATTR_MIN_STACK_SIZE
	.align		4
.L_542:
        /*0c78*/ 	.byte	0x04, 0x12
        /*0c7a*/ 	.short	(.L_544 - .L_543)
	.align		4
.L_543:
        /*0c7c*/ 	.word	index@(_ZN5flash24flash_fwd_splitkv_kernelI23Flash_fwd_kernel_traitsILi128ELi64ELi64ELi4ELb0ELb0EN7cutlass10bfloat16_tE19Flash_kernel_traitsILi128ELi64ELi64ELi4ES3_EELb1ELb0ELb0ELb0ELb0ELb0ELb0ELb1EEEvNS_16Flash_fwd_paramsE)
        /*0c80*/ 	.word	0x00000000


	//----- nvinfo : EIATTR_MIN_STACK_SIZE
	.align		4
.L_544:
        /*0c84*/ 	.byte	0x04, 0x12
        /*0c86*/ 	.short	(.L_546 - .L_545)
	.align		4
.L_545:
        /*0c88*/ 	.word	index@(_ZN5flash24flash_fwd_splitkv_kernelI23Flash_fwd_kernel_traitsILi128ELi64ELi64ELi4ELb0ELb0EN7cutlass10bfloat16_tE19Flash_kernel_traitsILi128ELi64ELi64ELi4ES3_EELb1ELb0ELb0ELb0ELb0ELb1ELb0ELb1EEEvNS_16Flash_fwd_paramsE)
        /*0c8c*/ 	.word	0x00000000


	//----- nvinfo : EIATTR_MIN_STACK_SIZE
	.align		4
.L_546:
        /*0c90*/ 	.byte	0x04, 0x12
        /*0c92*/ 	.short	(.L_548 - .L_547)
	.align		4
.L_547:
        /*0c94*/ 	.word	index@(_ZN5flash24flash_fwd_splitkv_kernelI23Flash_fwd_kernel_traitsILi128ELi64ELi64ELi4ELb0ELb0EN7cutlass10bfloat16_tE19Flash_kernel_traitsILi128ELi64ELi64ELi4ES3_EELb1ELb0ELb0ELb0ELb0ELb0ELb1ELb0EEEvNS_16Flash_fwd_paramsE)
        /*0c98*/ 	.word	0x00000000


	//----- nvinfo : EIATTR_MIN_STACK_SIZE
	.align		4
.L_548:
        /*0c9c*/ 	.byte	0x04, 0x12
        /*0c9e*/ 	.short	(.L_550 - .L_549)
	.align		4
.L_549:
        /*0ca0*/ 	.word	index@(_ZN5flash24flash_fwd_splitkv_kernelI23Flash_fwd_kernel_traitsILi128ELi64ELi64ELi4ELb0ELb0EN7cutlass10bfloat16_tE19Flash_kernel_traitsILi128ELi64ELi64ELi4ES3_EELb1ELb0ELb0ELb0ELb0ELb1ELb1ELb0EEEvNS_16Flash_fwd_paramsE)
        /*0ca4*/ 	.word	0x00000000


	//----- nvinfo : EIATTR_MIN_STACK_SIZE
	.align		4
.L_550:
        /*0ca8*/ 	.byte	0x04, 0x12
        /*0caa*/ 	.short	(.L_552 - .L_551)
	.align		4
.L_551:
        /*0cac*/ 	.word	index@(_ZN5flash24flash_fwd_splitkv_kernelI23Flash_fwd_kernel_traitsILi128ELi64ELi64ELi4ELb0ELb0EN7cutlass10bfloat16_tE19Flash_kernel_traitsILi128ELi64ELi64ELi4ES3_EELb1ELb0ELb0ELb0ELb0ELb0ELb1ELb1EEEvNS_16Flash_fwd_paramsE)
        /*0cb0*/ 	.word	0x00000000


	//----- nvinfo : EIATTR_MIN_STACK_SIZE
	.align		4
.L_552:
        /*0cb4*/ 	.byte	0x04, 0x12
        /*0cb6*/ 	.short	(.L_554 - .L_553)
	.align		4
.L_553:
        /*0cb8*/ 	.word	index@(_ZN5flash24flash_fwd_splitkv_kernelI23Flash_fwd_kernel_traitsILi128ELi64ELi64ELi4ELb0ELb0EN7cutlass10bfloat16_tE19Flash_kernel_traitsILi128ELi64ELi64ELi4ES3_EELb1ELb0ELb0ELb0ELb0ELb1ELb1ELb1EEEvNS_16Flash_fwd_paramsE)
        /*0cbc*/ 	.word	0x00000000


	//----- nvinfo : EIATTR_MIN_STACK_SIZE
	.align		4
.L_554:
        /*0cc0*/ 	.byte	0x04, 0x12
        /*0cc2*/ 	.short	(.L_556 - .L_555)
	.align		4
.L_555:
        /*0cc4*/ 	.word	index@(_ZN5flash24flash_fwd_splitkv_kernelI23Flash_fwd_kernel_traitsILi128ELi64ELi64ELi4ELb0ELb0EN7cutlass10bfloat16_tE19Flash_kernel_traitsILi128ELi64ELi64ELi4ES3_EELb1ELb0ELb0ELb1ELb1ELb0ELb0ELb0EEEvNS_16Flash_fwd_paramsE)
        /*0cc8*/ 	.word	0x00000000


	//----- nvinfo : EIATTR_MIN_STACK_SIZE
	.align		4
.L_556:
        /*0ccc*/ 	.byte	0x04, 0x12
        /*0cce*/ 	.short	(.L_558 - .L_557)
	.align		4
.L_557:
        /*0cd0*/ 	.word	index@(_ZN5flash24flash_fwd_splitkv_kernelI23Flash_fwd_kernel_traitsILi128ELi64ELi64ELi4ELb0ELb0EN7cutlass10bfloat16_tE19Flash_kernel_traitsILi128ELi64ELi64ELi4ES3_EELb1ELb0ELb0ELb1ELb1ELb1ELb0ELb0EEEvNS_16Flash_fwd_paramsE)
        /*0cd4*/ 	.word	0x00000000


	//----- nvinfo : EIATTR_MIN_STACK_SIZE
	.align		4
.L_558:
        /*0cd8*/ 	.byte	0x04, 0x12
        /*0cda*/ 	.short	(.L_560 - .L_559)
	.align		4
.L_559:
        /*0cdc*/ 	.word	index@(_ZN5flash24flash_fwd_splitkv_kernelI23Flash_fwd_kernel_traitsILi128ELi64ELi64ELi4ELb0ELb0EN7cutlass10bfloat16_tE19Flash_kernel_traitsILi128ELi64ELi64ELi4ES3_EELb1ELb0ELb0ELb1ELb1ELb0ELb1ELb0EEEvNS_16Flash_fwd_paramsE)
        /*0ce0*/ 	.word	0x00000000


	//----- nvinfo : EIATTR_MIN_STACK_SIZE
	.align		4
.L_560:
        /*0ce4*/ 	.byte	0x04, 0x12
        /*0ce6*/ 	.short	(.L_562 - .L_561)
	.align		4
.L_561:
        /*0ce8*/ 	.word	index@(_ZN5flash24flash_fwd_splitkv_kernelI23Flash_fwd_kernel_traitsILi128ELi64ELi64ELi4ELb0ELb0EN7cutlass10bfloat16_tE19Flash_kernel_traitsILi128ELi64ELi64ELi4ES3_EELb1ELb0ELb0ELb1ELb1ELb1ELb1ELb0EEEvNS_16Flash_fwd_paramsE)
        /*0cec*/ 	.word	0x00000000


	//----- nvinfo : EIATTR_MIN_STACK_SIZE
	.align		4
.L_562:
        /*0cf0*/ 	.byte	0x04, 0x12
        /*0cf2*/ 	.short	(.L_564 - .L_563)
	.align		4
.L_563:
        /*0cf4*/ 	.word	index@(_ZN5flash24flash_fwd_splitkv_kernelI23Flash_fwd_kernel_traitsILi128ELi64ELi64ELi4ELb0ELb0EN7cutlass10bfloat16_tE19Flash_kernel_traitsILi128ELi64ELi64ELi4ES3_EELb1ELb0ELb0ELb0ELb1ELb0ELb0ELb0EEEvNS_16Flash_fwd_paramsE)
        /*0cf8*/ 	.word	0x00000000


	//----- nvinfo : EIATTR_MIN_STACK_SIZE
	.align		4
.L_564:
        /*0cfc*/ 	.byte	0x04, 0x12
        /*0cfe*/ 	.short	(.L_566 - .L_565)
	.align		4
.L_565:
        /*0d00*/ 	.word	index@(_ZN5flash24flash_fwd_splitkv_kernelI23Flash_fwd_kernel_traitsILi128ELi64ELi64ELi4ELb0ELb0EN7cutlass10bfloat16_tE19Flash_kernel_traitsILi128ELi64ELi64ELi4ES3_EELb1ELb0ELb0ELb0ELb1ELb1ELb0ELb0EEEvNS_16Flash_fwd_paramsE)
        /*0d04*/ 	.word	0x00000000


	//----- nvinfo : EIATTR_MIN_STACK_SIZE
	.align		4
.L_566:
        /*0d08*/ 	.byte	0x04, 0x12
        /*0d0a*/ 	.short	(.L_568 - .L_567)
	.align		4
.L_567:
        /*0d0c*/ 	.word	index@(_ZN5flash24flash_fwd_splitkv_kernelI23Flash_fwd_kernel_traitsILi128ELi64ELi64ELi4ELb0ELb0EN7cutlass10bfloat16_tE19Flash_kernel_traitsILi128ELi64ELi64ELi4ES3_EELb1ELb0ELb1ELb0ELb0ELb0ELb0ELb0EEEvNS_16Flash_fwd_paramsE)
        /*0d10*/ 	.word	0x00000000


	//----- nvinfo : EIATTR_MIN_STACK_SIZE
	.align		4
.L_568:
        /*0d14*/ 	.byte	0x04, 0x12
        /*0d16*/ 	.short	(.L_570 - .L_569)
	.align		4
.L_569:
        /*0d18*/ 	.word	index@(_ZN5flash24flash_fwd_splitkv_kernelI23Flash_fwd_kernel_traitsILi128ELi64ELi64ELi4ELb0ELb0EN7cutlass10bfloat16_tE19Flash_kernel_traitsILi128ELi64ELi64ELi4ES3_EELb1ELb0ELb1ELb0ELb0ELb1ELb0ELb0EEEvNS_16Flash_fwd_paramsE)
        /*0d1c*/ 	.word	0x00000000


	//----- nvinfo : EIATTR_MIN_STACK_SIZE
	.align		4
.L_570:
        /*0d20*/ 	.byte	0x04, 0x12
        /*0d22*/ 	.short	(.L_572 - .L_571)
	.align		4
.L_571:
        /*0d24*/ 	.word	index@(_ZN5flash24flash_fwd_splitkv_kernelI23Flash_fwd_kernel_traitsILi128ELi64ELi64ELi4ELb0ELb0EN7cutlass10bfloat16_tE19Flash_kernel_traitsILi128ELi64ELi64ELi4ES3_EELb1ELb0ELb0ELb0ELb1ELb0ELb0ELb1EEEvNS_16Flash_fwd_paramsE)
        /*0d28*/ 	.word	0x00000000


	//----- nvinfo : EIATTR_MIN_STACK_SIZE
	.align		4
.L_572:
        /*0d2c*/ 	.byte	0x04, 0x12
        /*0d2e*/ 	.short	(.L_574 - .L_573)
	.align		4
.L_573:
        /*0d30*/ 	.word	index@(_ZN5flash24flash_fwd_splitkv_kernelI23Flash_fwd_kernel_traitsILi128ELi64ELi64ELi4ELb0ELb0EN7cutlass10bfloat16_tE19Flash_kernel_traitsILi128ELi64ELi64ELi4ES3_EELb1ELb0ELb0ELb0ELb1ELb1ELb0ELb1EEEvNS_16Flash_fwd_paramsE)
        /*0d34*/ 	.word	0x00000000


	//----- nvinfo : EIATTR_MIN_STACK_SIZE
	.align		4
.L_574:
        /*0d38*/ 	.byte	0x04, 0x12
        /*0d3a*/ 	.short	(.L_576 - .L_575)
	.align		4
.L_575:
        /*0d3c*/ 	.word	index@(_ZN5flash24flash_fwd_splitkv_kernelI23Flash_fwd_kernel_traitsILi128ELi64ELi64ELi4ELb0ELb0EN7cutlass10bfloat16_tE19Flash_kernel_traitsILi128ELi64ELi64ELi4ES3_EELb1ELb0ELb1ELb0ELb0ELb0ELb0ELb1EEEvNS_16Flash_fwd_paramsE)
        /*0d40*/ 	.word	0x00000000


	//----- nvinfo : EIATTR_MIN_STACK_SIZE
	.align		4
.L_576:
        /*0d44*/ 	.byte	0x04, 0x12
        /*0d46*/ 	.short	(.L_578 - .L_577)
	.align		4
.L_577:
        /*0d48*/ 	.word	index@(_ZN5flash24flash_fwd_splitkv_kernelI23Flash_fwd_kernel_traitsILi128ELi64ELi64ELi4ELb0ELb0EN7cutlass10bfloat16_tE19Flash_kernel_traitsILi128ELi64ELi64ELi4ES3_EELb1ELb0ELb1ELb0ELb0ELb1ELb0ELb1EEEvNS_16Flash_fwd_paramsE)
        /*0d4c*/ 	.word	0x00000000


	//----- nvinfo : EIATTR_MIN_STACK_SIZE
	.align		4
.L_578:
        /*0d50*/ 	.byte	0x04, 0x12
        /*0d52*/ 	.short	(.L_580 - .L_579)
	.align		4
.L_579:
        /*0d54*/ 	.word	index@(_ZN5flash24flash_fwd_splitkv_kernelI23Flash_fwd_kernel_traitsILi128ELi64ELi64ELi4ELb0ELb0EN7cutlass10bfloat16_tE19Flash_kernel_traitsILi128ELi64ELi64ELi4ES3_EELb1ELb0ELb0ELb0ELb1ELb0ELb1ELb0EEEvNS_16Flash_fwd_paramsE)
        /*0d58*/ 	.word	0x00000000


	//----- nvinfo : EIATTR_MIN_STACK_SIZE
	.align		4
.L_580:
        /*0d5c*/ 	.byte	0x04, 0x12
        /*0d5e*/ 	.short	(.L_582 - .L_581)
	.align		4
.L_581:
        /*0d60*/ 	.word	index@(_ZN5flash24flash_fwd_splitkv_kernelI23Flash_fwd_kernel_traitsILi128ELi64ELi64ELi4ELb0ELb0EN7cutlass10bfloat16_tE19Flash_kernel_traitsILi128ELi64ELi64ELi4ES3_EELb1ELb0ELb0ELb0ELb1ELb1ELb1ELb0EEEvNS_16Flash_fwd_paramsE)
        /*0d64*/ 	.word	0x00000000


	//----- nvinfo : EIATTR_MIN_STACK_SIZE
	.align		4
.L_582:
        /*0d68*/ 	.byte	0x04, 0x12
        /*0d6a*/ 	.short	(.L_584 - .L_583)
	.align		4
.L_583:
        /*0d6c*/ 	.word	index@(_ZN5flash24flash_fwd_splitkv_kernelI23Flash_fwd_kernel_traitsILi128ELi64ELi64ELi4ELb0ELb0EN7cutlass10bfloat16_tE19Flash_kernel_traitsILi128ELi64ELi64ELi4ES3_EELb1ELb0ELb1ELb0ELb0ELb0ELb1ELb0EEEvNS_16Flash_fwd_paramsE)
        /*0d70*/ 	.word	0x00000000


	//----- nvinfo : EIATTR_MIN_STACK_SIZE
	.align		4
.L_584:
        /*0d74*/ 	.byte	0x04, 0x12
        /*0d76*/ 	.short	(.L_586 - .L_585)
	.align		4
.L_585:
        /*0d78*/ 	.word	index@(_ZN5flash24flash_fwd_splitkv_kernelI23Flash_fwd_kernel_traitsILi128ELi64ELi64ELi4ELb0ELb0EN7cutlass10bfloat16_tE19Flash_kernel_traitsILi128ELi64ELi64ELi4ES3_EELb1ELb0ELb1ELb0ELb0ELb1ELb1ELb0EEEvNS_16Flash_fwd_paramsE)
        /*0d7c*/ 	.word	0x00000000


	//----- nvinfo : EIATTR_MIN_STACK_SIZE
	.align		4
.L_586:
        /*0d80*/ 	.byte	0x04, 0x12
        /*0d82*/ 	.short	(.L_588 - .L_587)
	.align		4
.L_587:
        /*0d84*/ 	.word	index@(_ZN5flash24flash_fwd_splitkv_kernelI23Flash_fwd_kernel_traitsILi128ELi64ELi64ELi4ELb0ELb0EN7cutlass10bfloat16_tE19Flash_kernel_traitsILi128ELi64ELi64ELi4ES3_EELb1ELb0ELb0ELb0ELb1ELb0ELb1ELb1EEEvNS_16Flash_fwd_paramsE)
        /*0d88*/ 	.word	0x00000000


	//----- nvinfo : EIATTR_MIN_STACK_SIZE
	.align		4
.L_588:
        /*0d8c*/ 	.byte	0x04, 0x12
        /*0d8e*/ 	.short	(.L_590 - .L_589)
	.align		4
.L_589:
        /*0d90*/ 	.word	index@(_ZN5flash24flash_fwd_splitkv_kernelI23Flash_fwd_kernel_traitsILi128ELi64ELi64ELi4ELb0ELb0EN7cutlass10bfloat16_tE19Flash_kernel_traitsILi128ELi64ELi64ELi4ES3_EELb1ELb0ELb0ELb0ELb1ELb1ELb1ELb1EEEvNS_16Flash_fwd_paramsE)
        /*0d94*/ 	.word	0x00000000


	//----- nvinfo : EIATTR_MIN_STACK_SIZE
	.align		4
.L_590:
        /*0d98*/ 	.byte	0x04, 0x12
        /*0d9a*/ 	.short	(.L_592 - .L_591)
	.align		4
.L_591:
        /*0d9c*/ 	.word	index@(_ZN5flash24flash_fwd_splitkv_kernelI23Flash_fwd_kernel_traitsILi128ELi64ELi64ELi4ELb0ELb0EN7cutlass10bfloat16_tE19Flash_kernel_traitsILi128ELi64ELi64ELi4ES3_EELb1ELb0ELb1ELb0ELb0ELb0ELb1ELb1EEEvNS_16Flash_fwd_paramsE)
        /*0da0*/ 	.word	0x00000000


	//----- nvinfo : EIATTR_MIN_STACK_SIZE
	.align		4
.L_592:
        /*0da4*/ 	.byte	0x04, 0x12
        /*0da6*/ 	.short	(.L_594 - .L_593)
	.align		4
.L_593:
        /*0da8*/ 	.word	index@(_ZN5flash24flash_fwd_splitkv_kernelI23Flash_fwd_kernel_traitsILi128ELi64ELi64ELi4ELb0ELb0EN7cutlass10bfloat16_tE19Flash_kernel_traitsILi128ELi64ELi64ELi4ES3_EELb1ELb0ELb1ELb0ELb0ELb1ELb1ELb1EEEvNS_16Flash_fwd_paramsE)
        /*0dac*/ 	.word	0x00000000
.L_594:


//--------------------- .nv.compat                --------------------------
	.section	.nv.compat,"",@"SHT_CUDA_COMPAT_INFO"
	.align	4
        /*0000*/ 	.byte	0x02, 0x09, 0x01, 0x00, 0x02, 0x02, 0x01, 0x00, 0x02, 0x05, 0x05, 0x00, 0x03, 0x07, 0x01, 0x01
        /*0010*/ 	.byte	0x02, 0x03, 0x00, 0x00, 0x02, 0x06, 0x01, 0x00, 0x04, 0x0b, 0x08, 0x00, 0x00, 0x00, 0x00, 0x00
        /*0020*/ 	.byte	0x00, 0x00, 0x00, 0x00


//--------------------- .nv.info._ZN5flash32flash_fwd_splitkv_combine_kernelI23Flash_fwd_kernel_traitsILi128ELi64ELi128ELi4ELb0ELb0EN7cutlass10bfloat16_tE19Flash_kernel_traitsILi128ELi64ELi128ELi4ES3_EELi4ELi7ELb0EEEvNS_16Flash_fwd_paramsE --------------------------
	.section	.nv.info._ZN5flash32flash_fwd_splitkv_combine_kernelI23Flash_fwd_kernel_traitsILi128ELi64ELi128ELi4ELb0ELb0EN7cutlass10bfloat16_tE19Flash_kernel_traitsILi128ELi64ELi128ELi4ES3_EELi4ELi7ELb0EEEvNS_16Flash_fwd_paramsE,"",@"SHT_CUDA_INFO"
	.sectionflags	@""
	.align	4


	//----- nvinfo : EIATTR_CUDA_API_VERSION
	.align		4
        /*0000*/ 	.byte	0x04, 0x37
        /*0002*/ 	.short	(.L_596 - .L_595)
.L_595:
        /*0004*/ 	.word	0x00000082


	//----- nvinfo : EIATTR_KPARAM_INFO
	.align		4
.L_596:
        /*0008*/ 	.byte	0x04, 0x17
        /*000a*/ 	.short	(.L_598 - .L_597)
.L_597:
        /*000c*/ 	.word	0x00000000
        /*0010*/ 	.short	0x0000
        /*0012*/ 	.short	0x0000
        /*0014*/ 	.byte	0x00, 0xf0, 0x41, 0x07


	//----- nvinfo : EIATTR_SPARSE_MMA_MASK
	.align		4
.L_598:
        /*0018*/ 	.byte	0x03, 0x50
        /*001a*/ 	.short	0x0000


	//----- nvinfo : EIATTR_MAXREG_COUNT
	.align		4
        /*001c*/ 	.byte	0x03, 0x1b
        /*001e*/ 	.short	0x00ff


	//----- nvinfo : EIATTR_NUM_BARRIERS
	.align		4
        /*0020*/ 	.byte	0x02, 0x4c
        /*0022*/ 	.byte	0x01
	.zero		1


	//----- nvinfo : EIATTR_MERCURY_ISA_VERSION
	.align		4
        /*0024*/ 	.byte	0x03, 0x5f
        /*0026*/ 	.short	0x0101


	//----- nvinfo : EIATTR_COOP_GROUP_MASK_REGIDS
	.align		4
        /*0028*/ 	.byte	0x04, 0x29
        /*002a*/ 	.short	(.L_600 - .L_599)


	//   ....[0]....
.L_599:
        /*002c*/ 	.word	0xffffffff


	//   ....[1]....
        /*0030*/ 	.word	0xffffffff


	//   ....[2]....
        /*0034*/ 	.word	0xffffffff


	//   ....[3]....
        /*0038*/ 	.word	0xffffffff


	//   ....[4]....
        /*003c*/ 	.word	0xffffffff


	//   ....[5]....
        /*0040*/ 	.word	0xffffffff


	//   ....[6]....
        /*0044*/ 	.word	0xffffffff


	//   ....[7]....
        /*0048*/ 	.word	0xffffffff


	//   ....[8]....
        /*004c*/ 	.word	0xffffffff


	//   ....[9]....
        /*0050*/ 	.word	0xffffffff


	//----- nvinfo : EIATTR_COOP_GROUP_INSTR_OFFSETS
	.align		4
.L_600:
        /*0054*/ 	.byte	0x04, 0x28
        /*0056*/ 	.short	(.L_602 - .L_601)


	//   ....[0]....
.L_601:
        /*0058*/ 	.word	0x00001b70


	//   ....[1]....
        /*005c*/ 	.word	0x00001b90


	//   ....[2]....
        /*0060*/ 	.word	0x00001bb0


	//   ....[3]....
        /*0064*/ 	.word	0x00001bd0


	//   ....[4]....
        /*0068*/ 	.word	0x00001bf0


	//   ....[5]....
        /*006c*/ 	.word	0x00001d60


	//   ....[6]....
        /*0070*/ 	.word	0x00001dc0


	//   ....[7]....
        /*0074*/ 	.word	0x00001e90


	//   ....[8]....
        /*0078*/ 	.word	0x00001f60


	//   ....[9]....
        /*007c*/ 	.word	0x00002080


	//----- nvinfo : EIATTR_EXIT_INSTR_OFFSETS
	.align		4
.L_602:
        /*0080*/ 	.byte	0x04, 0x1c
        /*0082*/ 	.short	(.L_604 - .L_603)


	//   ....[0]....
.L_603:
        /*0084*/ 	.word	0x000043d0


	//   ....[1]....
        /*0088*/ 	.word	0x00004400


	//   ....[2]....
        /*008c*/ 	.word	0x00004900


	//----- nvinfo : EIATTR_CRS_STACK_SIZE
	.align		4
.L_604:
        /*0090*/ 	.byte	0x04, 0x1e
        /*0092*/ 	.short	(.L_606 - .L_605)
.L_605:
        /*0094*/ 	.word	0x00000000


	//----- nvinfo : EIATTR_CBANK_PARAM_SIZE
	.align		4
.L_606:
        /*0098*/ 	.byte	0x03, 0x19
        /*009a*/ 	.short	0x01d0


	//----- nvinfo : EIATTR_PARAM_CBANK
	.align		4
        /*009c*/ 	.byte	0x04, 0x0a
        /*009e*/ 	.short	(.L_608 - .L_607)
	.align		4
.L_607:
        /*00a0*/ 	.word	index@(.nv.constant0._ZN5flash32flash_fwd_splitkv_combine_kernelI23Flash_fwd_kernel_traitsILi128ELi64ELi128ELi4ELb0ELb0EN7cutlass10bfloat16_tE19Flash_kernel_traitsILi128ELi64ELi128ELi4ES3_EELi4ELi7ELb0EEEvNS_16Flash_fwd_paramsE)
        /*00a4*/ 	.short	0x0210
        /*00a6*/ 	.short	0x01d0


	//----- nvinfo : EIATTR_SW_WAR
	.align		4
.L_608:
        /*00a8*/ 	.byte	0x04, 0x36
        /*00aa*/ 	.short	(.L_610 - .L_609)
.L_609:
        /*00ac*/ 	.word	0x00000008
.L_610:


//--------------------- .nv.info._ZN5flash32flash_fwd_splitkv_combine_kernelI23Flash_fwd_kernel_traitsILi128ELi64ELi128ELi4ELb0ELb0EN7cutlass10bfloat16_tE19Flash_kernel_traitsILi128ELi64ELi128ELi4ES3_EELi4ELi6ELb0EEEvNS_16Flash_fwd_paramsE --------------------------
	.section	.nv.info._ZN5flash32flash_fwd_splitkv_combine_kernelI23Flash_fwd_kernel_traitsILi128ELi64ELi128ELi4ELb0ELb0EN7cutlass10bfloat16_tE19Flash_kernel_traitsILi128ELi64ELi128ELi4ES3_EELi4ELi6ELb0EEEvNS_16Flash_fwd_paramsE,"",@"SHT_CUDA_INFO"
	.sectionflags	@""
	.align	4


	//----- nvinfo : EIATTR_CUDA_API_VERSION
	.align		4
        /*0000*/ 	.byte	0x04, 0x37
        /*0002*/ 	.short	(.L_612 - .L_611)
.L_611:
        /*0004*/ 	.word	0x00000082


	//----- nvinfo : EIATTR_KPARAM_INFO
	.align		4
.L_612:
        /*0008*/ 	.byte	0x04, 0x17
        /*000a*/ 	.short	(.L_614 - .L_613)
.L_613:
        /*000c*/ 	.word	0x00000000
        /*0010*/ 	.short	0x0000
        /*0012*/ 	.short	0x0000
        /*0014*/ 	.byte	0x00, 0xf0, 0x41, 0x07


	//----- nvinfo : EIATTR_SPARSE_MMA_MASK
	.align		4
.L_614:
        /*0018*/ 	.byte	0x03, 0x50
        /*001a*/ 	.short	0x0000


	//----- nvinfo : EIATTR_MAXREG_COUNT
	.align		4
        /*001c*/ 	.byte	0x03, 0x1b
        /*001e*/ 	.short	0x00ff


	//----- nvinfo : EIATTR_NUM_BARRIERS
	.align		4
        /*0020*/ 	.byte	0x02, 0x4c
        /*0022*/ 	.byte	0x01
	.zero		1


	//----- nvinfo : EIATTR_MERCURY_ISA_VERSION
	.align		4
        /*0024*/ 	.byte	0x03, 0x5f
        /*0026*/ 	.short	0x0101


	//----- nvinfo : EIATTR_COOP_GROUP_MASK_REGIDS
	.align		4
        /*0028*/ 	.byte	0x04, 0x29
        /*002a*/ 	.short	(.L_616 - .L_615)


	//   ....[0]....
.L_615:
        /*002c*/ 	.word	0xffffffff


	//   ....[1]....
        /*0030*/ 	.word	0xffffffff


	//   ....[2]....
        /*0034*/ 	.word	0xffffffff


	//   ....[3]....
        /*0038*/ 	.word	0xffffffff


	//   ....[4]....
        /*003c*/ 	.word	0xffffffff


	//   ....[5]....
        /*0040*/ 	.word	0xffffffff


	//   ....[6]....
        /*0044*/ 	.word	0xffffffff


	//   ....[7]....
        /*0048*/ 	.word	0xffffffff


	//   ....[8]....
        /*004c*/ 	.word	0xffffffff


	//   ....[9]....
        /*0050*/ 	.word	0xffffffff


	//----- nvinfo : EIATTR_COOP_GROUP_INSTR_OFFSETS
	.align		4
.L_616:
        /*0054*/ 	.byte	0x04, 0x28
        /*0056*/ 	.short	(.L_618 - .L_617)


	//   ....[0]....
.L_617:
        /*0058*/ 	.word	0x00001690


	//   ....[1]....
        /*005c*/ 	.word	0x000016b0


	//   ....[2]....
        /*0060*/ 	.word	0x000016d0


	//   ....[3]....
        /*0064*/ 	.word	0x00001700


	//   ....[4]....
        /*0068*/ 	.word	0x00001740


	//   ....[5]....
        /*006c*/ 	.word	0x00001900


	//   ....[6]....
        /*0070*/ 	.word	0x000019c0


	//   ....[7]....
        /*0074*/ 	.word	0x00001a20


	//   ....[8]....
        /*0078*/ 	.word	0x00001af0


	//   ....[9]....
        /*007c*/ 	.word	0x00001c30


	//----- nvinfo : EIATTR_EXIT_INSTR_OFFSETS
	.align		4
.L_618:
        /*0080*/ 	.byte	0x04, 0x1c
        /*0082*/ 	.short	(.L_620 - .L_619)


	//   ....[0]....
.L_619:
        /*0084*/ 	.word	0x00004040


	//   ....[1]....
        /*0088*/ 	.word	0x00004070


	//   ....[2]....
        /*008c*/ 	.word	0x00004570


	//----- nvinfo : EIATTR_CRS_STACK_SIZE
	.align		4
.L_620:
        /*0090*/ 	.byte	0x04, 0x1e
        /*0092*/ 	.short	(.L_622 - .L_621)
.L_621:
        /*0094*/ 	.word	0x00000000


	//----- nvinfo : EIATTR_CBANK_PARAM_SIZE
	.align		4
.L_622:
        /*0098*/ 	.byte	0x03, 0x19
        /*009a*/ 	.short	0x01d0


	//----- nvinfo : EIATTR_PARAM_CBANK
	.align		4
        /*009c*/ 	.byte	0x04, 0x0a
        /*009e*/ 	.short	(.L_624 - .L_623)
	.align		4
.L_623:
        /*00a0*/ 	.word	index@(.nv.constant0._ZN5flash32flash_fwd_splitkv_combine_kernelI23Flash_fwd_kernel_traitsILi128ELi64ELi128ELi4ELb0ELb0EN7cutlass10bfloat16_tE19Flash_kernel_traitsILi128ELi64ELi128ELi4ES3_EELi4ELi6ELb0EEEvNS_16Flash_fwd_paramsE)
        /*00a4*/ 	.short	0x0210
        /*00a6*/ 	.short	0x01d0


	//----- nvinfo : EIATTR_SW_WAR
	.align		4
.L_624:
        /*00a8*/ 	.byte	0x04, 0x36
        /*00aa*/ 	.short	(.L_626 - .L_625)
.L_625:
        /*00ac*/ 	.word	0x00000008
.L_626:


//--------------------- .nv.info._ZN5flash32flash_fwd_splitkv_combine_kernelI23Flash_fwd_kernel_traitsILi128ELi64ELi128ELi4ELb0ELb0EN7cutlass10bfloat16_tE19Flash_kernel_traitsILi128ELi64ELi128ELi4ES3_EELi4ELi5ELb0EEEvNS_16Flash_fwd_paramsE --------------------------
	.section	.nv.info._ZN5flash32flash_fwd_splitkv_combine_kernelI23Flash_fwd_kernel_traitsILi128ELi64ELi128ELi4ELb0ELb0EN7cutlass10bfloat16_tE19Flash_kernel_traitsILi128ELi64ELi128ELi4ES3_EELi4ELi5ELb0EEEvNS_16Flash_fwd_paramsE,"",@"SHT_CUDA_INFO"
	.sectionflags	@""
	.align	4


	//----- nvinfo : EIATTR_CUDA_API_VERSION
	.align		4
        /*0000*/ 	.byte	0x04, 0x37
        /*0002*/ 	.short	(.L_628 - .L_627)
.L_627:
        /*0004*/ 	.word	0x00000082


	//----- nvinfo : EIATTR_KPARAM_INFO
	.align		4
.L_628:
        /*0008*/ 	.byte	0x04, 0x17
        /*000a*/ 	.short	(.L_630 - .L_629)
.L_629:
        /*000c*/ 	.word	0x00000000
        /*0010*/ 	.short	0x0000
        /*0012*/ 	.short	0x0000
        /*0014*/ 	.byte	0x00, 0xf0, 0x41, 0x07


	//----- nvinfo : EIATTR_SPARSE_MMA_MASK
	.align		4
.L_630:
        /*0018*/ 	.byte	0x03, 0x50
        /*001a*/ 	.short	0x0000


	//----- nvinfo : EIATTR_MAXREG_COUNT
	.align		4
        /*001c*/ 	.byte	0x03, 0x1b
        /*001e*/ 	.short	0x00ff


	//----- nvinfo : EIATTR_NUM_BARRIERS
	.align		4
        /*0020*/ 	.byte	0x02, 0x4c
        /*0022*/ 	.byte	0x01
	.zero		1


	//----- nvinfo : EIATTR_MERCURY_ISA_VERSION
	.align		4
        /*0024*/ 	.byte	0x03, 0x5f
        /*0026*/ 	.short	0x0101


	//----- nvinfo : EIATTR_COOP_GROUP_MASK_REGIDS
	.align		4
        /*0028*/ 	.byte	0x04, 0x29
        /*002a*/ 	.short	(.L_632 - .L_631)


	//   ....[0]....
.L_631:
        /*002c*/ 	.word	0xffffffff


	//   ....[1]....
        /*0030*/ 	.word	0xffffffff


	//   ....[2]....
        /*0034*/ 	.word	0xffffffff


	//   ....[3]....
        /*0038*/ 	.word	0xffffffff


	//   ....[4]....
        /*003c*/ 	.word	0xffffffff


	//   ....[5]....
        /*0040*/ 	.word	0xffffffff


	//   ....[6]....
        /*0044*/ 	.word	0xffffffff


	//   ....[7]....
        /*0048*/ 	.word	0xffffffff


	//   ....[8]....
        /*004c*/ 	.word	0xffffffff


	//   ....[9]....
        /*0050*/ 	.word	0xffffffff


	//----- nvinfo : EIATTR_COOP_GROUP_INSTR_OFFSETS
	.align		4
.L_632:
        /*0054*/ 	.byte	0x04, 0x28
        /*0056*/ 	.short	(.L_634 - .L_633)


	//   ....[0]....
.L_633:
        /*0058*/ 	.word	0x00001830


	//   ....[1]....
        /*005c*/ 	.word	0x00001890


	//   ....[2]....
        /*0060*/ 	.word	0x000018c0


	//   ....[3]....
        /*0064*/ 	.word	0x000018e0


	//   ....[4]....
        /*0068*/ 	.word	0x00001910


	//   ....[5]....
        /*006c*/ 	.word	0x00001a40


	//   ....[6]....
        /*0070*/ 	.word	0x00001aa0


	//   ....[7]....
        /*0074*/ 	.word	0x00001b30


	//   ....[8]....
        /*0078*/ 	.word	0x00001bd0


	//   ....[9]....
        /*007c*/ 	.word	0x00001cc0


	//----- nvinfo : EIATTR_EXIT_INSTR_OFFSETS
	.align		4
.L_634:
        /*0080*/ 	.byte	0x04, 0x1c
        /*0082*/ 	.short	(.L_636 - .L_635)


	//   ....[0]....
.L_635:
        /*0084*/ 	.word	0x00004050


	//   ....[1]....
        /*0088*/ 	.word	0x00004080


	//   ....[2]....
        /*008c*/ 	.word	0x00004580


	//----- nvinfo : EIATTR_CRS_STACK_SIZE
	.align		4
.L_636:
        /*0090*/ 	.byte	0x04, 0x1e
        /*0092*/ 	.short	(.L_638 - .L_637)
.L_637:
        /*0094*/ 	.word	0x00000000


	//----- nvinfo : EIATTR_CBANK_PARAM_SIZE
	.align		4
.L_638:
        /*0098*/ 	.byte	0x03, 0x19
        /*009a*/ 	.short	0x01d0


	//----- nvinfo : EIATTR_PARAM_CBANK
	.align		4
        /*009c*/ 	.byte	0x04, 0x0a
        /*009e*/ 	.short	(.L_640 - .L_639)
	.align		4
.L_639:
        /*00a0*/ 	.word	index@(.nv.constant0._ZN5flash32flash_fwd_splitkv_combine_kernelI23Flash_fwd_kernel_traitsILi128ELi64ELi128ELi4ELb0ELb0EN7cutlass10bfloat16_tE19Flash_kernel_traitsILi128ELi64ELi128ELi4ES3_EELi4ELi5ELb0EEEvNS_16Flash_fwd_paramsE)
        /*00a4*/ 	.short	0x0210
        /*00a6*/ 	.short	0x01d0


	//----- nvinfo : EIATTR_SW_WAR
	.align		4
.L_640:
        /*00a8*/ 	.byte	0x04, 0x36
        /*00aa*/ 	.short	(.L_642 - .L_641)
.L_641:
        /*00ac*/ 	.word	0x00000008
.L_642:


//--------------------- .nv.info._ZN5flash32flash_fwd_splitkv_combine_kernelI23Flash_fwd_kernel_traitsILi128ELi64ELi128ELi4ELb0ELb0EN7cutlass10bfloat16_tE19Flash_kernel_traitsILi128ELi64ELi128ELi4ES3_EELi4ELi4ELb0EEEvNS_16Flash_fwd_paramsE --------------------------
	.section	.nv.info._ZN5flash32flash_fwd_splitkv_combine_kernelI23Flash_fwd_kernel_traitsILi128ELi64ELi128ELi4ELb0ELb0EN7cutlass10bfloat16_tE19Flash_kernel_traitsILi128ELi64ELi128ELi4ES3_EELi4ELi4ELb0EEEvNS_16Flash_fwd_paramsE,"",@"SHT_CUDA_INFO"
	.sectionflags	@""
	.align	4


	//----- nvinfo : EIATTR_CUDA_API_VERSION
	.align		4
        /*0000*/ 	.byte	0x04, 0x37
        /*0002*/ 	.short	(.L_644 - .L_643)
.L_643:
        /*0004*/ 	.word	0x00000082


	//----- nvinfo : EIATTR_KPARAM_INFO
	.align		4
.L_644:
        /*0008*/ 	.byte	0x04, 0x17
        /*000a*/ 	.short	(.L_646 - .L_645)
.L_645:
        /*000c*/ 	.word	0x00000000
        /*0010*/ 	.short	0x0000
        /*0012*/ 	.short	0x0000
        /*0014*/ 	.byte	0x00, 0xf0, 0x41, 0x07


	//----- nvinfo : EIATTR_SPARSE_MMA_MASK
	.align		4
.L_646:
        /*0018*/ 	.byte	0x03, 0x50
        /*001a*/ 	.short	0x0000


	//----- nvinfo : EIATTR_MAXREG_COUNT
	.align		4
        /*001c*/ 	.byte	0x03, 0x1b
        /*001e*/ 	.short	0x00ff


	//----- nvinfo : EIATTR_NUM_BARRIERS
	.align		4
        /*0020*/ 	.byte	0x02, 0x4c
        /*0022*/ 	.byte	0x01
	.zero		1


	//----- nvinfo : EIATTR_MERCURY_ISA_VERSION
	.align		4
        /*0024*/ 	.byte	0x03, 0x5f
        /*0026*/ 	.short	0x0101


	//----- nvinfo : EIATTR_COOP_GROUP_MASK_REGIDS
	.align		4
        /*0028*/ 	.byte	0x04, 0x29
        /*002a*/ 	.short	(.L_648 - .L_647)


	//   ....[0]....
.L_647:
        /*002c*/ 	.word	0xffffffff


	//   ....[1]....
        /*0030*/ 	.word	0xffffffff


	//   ....[2]....
        /*0034*/ 	.word	0xffffffff


	//   ....[3]....
        /*0038*/ 	.word	0xffffffff


	//   ....[4]....
        /*003c*/ 	.word	0xffffffff


	//   ....[5]....
        /*0040*/ 	.word	0xffffffff


	//   ....[6]....
        /*0044*/ 	.word	0xffffffff


	//   ....[7]....
        /*0048*/ 	.word	0xffffffff


	//----- nvinfo : EIATTR_COOP_GROUP_INSTR_OFFSETS
	.align		4
.L_648:
        /*004c*/ 	.byte	0x04, 0x28
        /*004e*/ 	.short	(.L_650 - .L_649)


	//   ....[0]....
.L_649:
        /*0050*/ 	.word	0x00001830


	//   ....[1]....
        /*0054*/ 	.word	0x000018a0


	//   ....[2]....
        /*0058*/ 	.word	0x000018e0


	//   ....[3]....
        /*005c*/ 	.word	0x00001910


	//   ....[4]....
        /*0060*/ 	.word	0x00001a40


	//   ....[5]....
        /*0064*/ 	.word	0x00001af0


	//   ....[6]....
        /*0068*/ 	.word	0x00001b90


	//   ....[7]....
        /*006c*/ 	.word	0x00001c80


	//----- nvinfo : EIATTR_EXIT_INSTR_OFFSETS
	.align		4
.L_650:
        /*0070*/ 	.byte	0x04, 0x1c
        /*0072*/ 	.short	(.L_652 - .L_651)


	//   ....[0]....
.L_651:
        /*0074*/ 	.word	0x00004050


	//   ....[1]....
        /*0078*/ 	.word	0x00004080


	//   ....[2]....
        /*007c*/ 	.word	0x00004580


	//----- nvinfo : EIATTR_CRS_STACK_SIZE
	.align		4
.L_652:
        /*0080*/ 	.byte	0x04, 0x1e
        /*0082*/ 	.short	(.L_654 - .L_653)
.L_653:
        /*0084*/ 	.word	0x00000000


	//----- nvinfo : EIATTR_CBANK_PARAM_SIZE
	.align		4
.L_654:
        /*0088*/ 	.byte	0x03, 0x19
        /*008a*/ 	.short	0x01d0


	//----- nvinfo : EIATTR_PARAM_CBANK
	.align		4
        /*008c*/ 	.byte	0x04, 0x0a
        /*008e*/ 	.short	(.L_656 - .L_655)
	.align		4
.L_655:
        /*0090*/ 	.word	index@(.nv.constant0._ZN5flash32flash_fwd_splitkv_combine_kernelI23Flash_fwd_kernel_traitsILi128ELi64ELi128ELi4ELb0ELb0EN7cutlass10bfloat16_tE19Flash_kernel_traitsILi128ELi64ELi128ELi4ES3_EELi4ELi4ELb0EEEvNS_16Flash_fwd_paramsE)
        /*0094*/ 	.short	0x0210
        /*0096*/ 	.short	0x01d0


	//----- nvinfo : EIATTR_SW_WAR
	.align		4
.L_656:
        /*0098*/ 	.byte	0x04, 0x36
        /*009a*/ 	.short	(.L_658 - .L_657)
.L_657:
        /*009c*/ 	.word	0x00000008
.L_658:


//--------------------- .nv.info._ZN5flash32flash_fwd_splitkv_combine_kernelI23Flash_fwd_kernel_traitsILi128ELi64ELi128ELi4ELb0ELb0EN7cutlass10bfloat16_tE19Flash_kernel_traitsILi128ELi64ELi128ELi4ES3_EELi4ELi3ELb0EEEvNS_16Flash_fwd_paramsE --------------------------
	.section	.nv.info._ZN5flash32flash_fwd_splitkv_combine_kernelI23Flash_fwd_kernel_traitsILi128ELi64ELi128ELi4ELb0ELb0EN7cutlass10bfloat16_tE19Flash_kernel_traitsILi128ELi64ELi128ELi4ES3_EELi4ELi3ELb0EEEvNS_16Flash_fwd_paramsE,"",@"SHT_CUDA_INFO"
	.sectionflags	@""
	.align	4


	//----- nvinfo : EIATTR_CUDA_API_VERSION
	.align		4
        /*0000*/ 	.byte	0x04, 0x37
        /*0002*/ 	.short	(.L_660 - .L_659)
.L_659:
        /*0004*/ 	.word	0x00000082


	//----- nvinfo : EIATTR_KPARAM_INFO
	.align		4
.L_660:
        /*0008*/ 	.byte	0x04, 0x17
        /*000a*/ 	.short	(.L_662 - .L_661)
.L_661:
        /*000c*/ 	.word	0x00000000
        /*0010*/ 	.short	0x0000
        /*0012*/ 	.short	0x0000
        /*0014*/ 	.byte	0x00, 0xf0, 0x41, 0x07


	//----- nvinfo : EIATTR_SPARSE_MMA_MASK
	.align		4
.L_662:
        /*0018*/ 	.byte	0x03, 0x50
        /*001a*/ 	.short	0x0000


	//----- nvinfo : EIATTR_MAXREG_COUNT
	.align		4
        /*001c*/ 	.byte	0x03, 0x1b
        /*001e*/ 	.short	0x00ff


	//----- nvinfo : EIATTR_NUM_BARRIERS
	.align		4
        /*0020*/ 	.byte	0x02, 0x4c
        /*0022*/ 	.byte	0x01
	.zero		1


	//----- nvinfo : EIATTR_MERCURY_ISA_VERSION
	.align		4
        /*0024*/ 	.byte	0x03, 0x5f
        /*0026*/ 	.short	0x0101


	//----- nvinfo : EIATTR_COOP_GROUP_MASK_REGIDS
	.align		4
        /*0028*/ 	.byte	0x04, 0x29
        /*002a*/ 	.short	(.L_664 - .L_663)


	//   ....[0]....
.L_663:
        /*002c*/ 	.word	0xffffffff


	//   ....[1]....
        /*0030*/ 	.word	0xffffffff


	//   ....[2]....
        /*0034*/ 	.word	0xffffffff


	//   ....[3]....
        /*0038*/ 	.word	0xffffffff


	//   ....[4]....
        /*003c*/ 	.word	0xffffffff


	//   ....[5]....
        /*0040*/ 	.word	0xffffffff


	//----- nvinfo : EIATTR_COOP_GROUP_INSTR_OFFSETS
	.align		4
.L_664:
        /*0044*/ 	.byte	0x04, 0x28
        /*0046*/ 	.short	(.L_666 - .L_665)


	//   ....[0]....
.L_665:
        /*0048*/ 	.word	0x00001830


	//   ....[1]....
        /*004c*/ 	.word	0x000018d0


	//   ....[2]....
        /*0050*/ 	.word	0x00001930


	//   ....[3]....
        /*0054*/ 	.word	0x00001a90


	//   ....[4]....
        /*0058*/ 	.word	0x00001b40


	//   ....[5]....
        /*005c*/ 	.word	0x00001c40


	//----- nvinfo : EIATTR_EXIT_INSTR_OFFSETS
	.align		4
.L_666:
        /*0060*/ 	.byte	0x04, 0x1c
        /*0062*/ 	.short	(.L_668 - .L_667)


	//   ....[0]....
.L_667:
        /*0064*/ 	.word	0x00004010


	//   ....[1]....
        /*0068*/ 	.word	0x00004040


	//   ....[2]....
        /*006c*/ 	.word	0x00004540


	//----- nvinfo : EIATTR_CRS_STACK_SIZE
	.align		4
.L_668:
        /*0070*/ 	.byte	0x04, 0x1e
        /*0072*/ 	.short	(.L_670 - .L_669)
.L_669:
        /*0074*/ 	.word	0x00000000


	//----- nvinfo : EIATTR_CBANK_PARAM_SIZE
	.align		4
.L_670:
        /*0078*/ 	.byte	0x03, 0x19
        /*007a*/ 	.short	0x01d0


	//----- nvinfo : EIATTR_PARAM_CBANK
	.align		4
        /*007c*/ 	.byte	0x04, 0x0a
        /*007e*/ 	.short	(.L_672 - .L_671)
	.align		4
.L_671:
        /*0080*/ 	.word	index@(.nv.constant0._ZN5flash32flash_fwd_splitkv_combine_kernelI23Flash_fwd_kernel_traitsILi128ELi64ELi128ELi4ELb0ELb0EN7cutlass10bfloat16_tE19Flash_kernel_traitsILi128ELi64ELi128ELi4ES3_EELi4ELi3ELb0EEEvNS_16Flash_fwd_paramsE)
        /*0084*/ 	.short	0x0210
        /*0086*/ 	.short	0x01d0


	//----- nvinfo : EIATTR_SW_WAR
	.align		4
.L_672:
        /*0088*/ 	.byte	0x04, 0x36
        /*008a*/ 	.short	(.L_674 - .L_673)
.L_673:
        /*008c*/ 	.word	0x00000008
.L_674:


//--------------------- .nv.info._ZN5flash32flash_fwd_splitkv_combine_kernelI23Flash_fwd_kernel_traitsILi128ELi64ELi128ELi4ELb0ELb0EN7cutlass10bfloat16_tE19Flash_kernel_traitsILi128ELi64ELi128ELi4ES3_EELi4ELi2ELb0EEEvNS_16Flash_fwd_paramsE --------------------------
	.section	.nv.info._ZN5flash32flash_fwd_splitkv_combine_kernelI23Flash_fwd_kernel_traitsILi128ELi64ELi128ELi4ELb0ELb0EN7cutlass10bfloat16_tE19Flash_kernel_traitsILi128ELi64ELi128ELi4ES3_EELi4ELi2ELb0EEEvNS_16Flash_fwd_paramsE,"",@"SHT_CUDA_INFO"
	.sectionflags	@""
	.align	4


	//----- nvinfo : EIATTR_CUDA_API_VERSION
	.align		4
        /*0000*/ 	.byte	0x04, 0x37
        /*0002*/ 	.short	(.L_676 - .L_675)
.L_675:
        /*0004*/ 	.word	0x00000082


	//----- nvinfo : EIATTR_KPARAM_INFO
	.align		4
.L_676:
        /*0008*/ 	.byte	0x04, 0x17
        /*000a*/ 	.short	(.L_678 - .L_677)
.L_677:
        /*000c*/ 	.word	0x00000000
        /*0010*/ 	.short	0x0000
        /*0012*/ 	.short	0x0000
        /*0014*/ 	.byte	0x00, 0xf0, 0x41, 0x07


	//----- nvinfo : EIATTR_SPARSE_MMA_MASK
	.align		4
.L_678:
        /*0018*/ 	.byte	0x03, 0x50
        /*001a*/ 	.short	0x0000


	//----- nvinfo : EIATTR_MAXREG_COUNT
	.align		4
        /*001c*/ 	.byte	0x03, 0x1b
        /*001e*/ 	.short	0x00ff


	//----- nvinfo : EIATTR_NUM_BARRIERS
	.align		4
        /*0020*/ 	.byte	0x02, 0x4c
        /*0022*/ 	.byte	0x01
	.zero		1


	//----- nvinfo : EIATTR_MERCURY_ISA_VERSION
	.align		4
        /*0024*/ 	.byte	0x03, 0x5f
        /*0026*/ 	.short	0x0101


	//----- nvinfo : EIATTR_COOP_GROUP_MASK_REGIDS
	.align		4
        /*0028*/ 	.byte	0x04, 0x29
        /*002a*/ 	.short	(.L_680 - .L_679)


	//   ....[0]....
.L_679:
        /*002c*/ 	.word	0xffffffff


	//   ....[1]....
        /*0030*/ 	.word	0xffffffff


	//   ....[2]....
        /*0034*/ 	.word	0xffffffff


	//   ....[3]....
        /*0038*/ 	.word	0xffffffff


	//----- nvinfo : EIATTR_COOP_GROUP_INSTR_OFFSETS
	.align		4
.L_680:
        /*003c*/ 	.byte	0x04, 0x28
        /*003e*/ 	.short	(.L_682 - .L_681)


	//   ....[0]....
.L_681:
        /*0040*/ 	.word	0x00001840


	//   ....[1]....
        /*0044*/ 	.word	0x00001910


	//   ....[2]....
        /*0048*/ 	.word	0x00001b40


	//   ....[3]....
        /*004c*/ 	.word	0x00001c90


	//----- nvinfo : EIATTR_EXIT_INSTR_OFFSETS
	.align		4
.L_682:
        /*0050*/ 	.byte	0x04, 0x1c
        /*0052*/ 	.short	(.L_684 - .L_683)


	//   ....[0]....
.L_683:
        /*0054*/ 	.word	0x00003e40


	//   ....[1]....
        /*0058*/ 	.word	0x00003e70


	//   ....[2]....
        /*005c*/ 	.word	0x00004350


	//----- nvinfo : EIATTR_CRS_STACK_SIZE
	.align		4
.L_684:
        /*0060*/ 	.byte	0x04, 0x1e
        /*0062*/ 	.short	(.L_686 - .L_685)
.L_685:
        /*0064*/ 	.word	0x00000000


	//----- nvinfo : EIATTR_CBANK_PARAM_SIZE
	.align		4
.L_686:
        /*0068*/ 	.byte	0x03, 0x19
        /*006a*/ 	.short	0x01d0


	//----- nvinfo : EIATTR_PARAM_CBANK
	.align		4
        /*006c*/ 	.byte	0x04, 0x0a
        /*006e*/ 	.short	(.L_688 - .L_687)
	.align		4
.L_687:
        /*0070*/ 	.word	index@(.nv.constant0._ZN5flash32flash_fwd_splitkv_combine_kernelI23Flash_fwd_kernel_traitsILi128ELi64ELi128ELi4ELb0ELb0EN7cutlass10bfloat16_tE19Flash_kernel_traitsILi128ELi64ELi128ELi4ES3_EELi4ELi2ELb0EEEvNS_16Flash_fwd_paramsE)
        /*0074*/ 	.short	0x0210
        /*0076*/ 	.short	0x01d0


	//----- nvinfo : EIATTR_SW_WAR
	.align		4
.L_688:
        /*0078*/ 	.byte	0x04, 0x36
        /*007a*/ 	.short	(.L_690 - .L_689)
.L_689:
        /*007c*/ 	.word	0x00000008
.L_690:


//--------------------- .nv.info._ZN5flash32flash_fwd_splitkv_combine_kernelI23Flash_fwd_kernel_traitsILi128ELi64ELi128ELi4ELb0ELb0EN7cutlass10bfloat16_tE19Flash_kernel_traitsILi128ELi64ELi128ELi4ES3_EELi4ELi1ELb0EEEvNS_16Flash_fwd_paramsE --------------------------
	.section	.nv.info._ZN5flash32flash_fwd_splitkv_combine_kernelI23Flash_fwd_kernel_traitsILi128ELi64ELi128ELi4ELb0ELb0EN7cutlass10bfloat16_tE19Flash_kernel_traitsILi128ELi64ELi128ELi4ES3_EELi4ELi1ELb0EEEvNS_16Flash_fwd_paramsE,"",@"SHT_CUDA_INFO"
	.sectionflags	@""
	.align	4


	//----- nvinfo : EIATTR_CUDA_API_VERSION
	.align		4
        /*0000*/ 	.byte	0x04, 0x37
        /*0002*/ 	.short	(.L_692 - .L_691)
.L_691:
        /*0004*/ 	.word	0x00000082


	//----- nvinfo : EIATTR_KPARAM_INFO
	.align		4
.L_692:
        /*0008*/ 	.byte	0x04, 0x17
        /*000a*/ 	.short	(.L_694 - .L_693)
.L_693:
        /*000c*/ 	.word	0x00000000
        /*0010*/ 	.short	0x0000
        /*0012*/ 	.short	0x0000
        /*0014*/ 	.byte	0x00, 0xf0, 0x41, 0x07


	//----- nvinfo : EIATTR_SPARSE_MMA_MASK
	.align		4
.L_694:
        /*0018*/ 	.byte	0x03, 0x50
        /*001a*/ 	.short	0x0000


	//----- nvinfo : EIATTR_MAXREG_COUNT
	.align		4
        /*001c*/ 	.byte	0x03, 0x1b
        /*001e*/ 	.short	0x00ff


	//----- nvinfo : EIATTR_NUM_BARRIERS
	.align		4
        /*0020*/ 	.byte	0x02, 0x4c
        /*0022*/ 	.byte	0x01
	.zero		1


	//----- nvinfo : EIATTR_MERCURY_ISA_VERSION
	.align		4
        /*0024*/ 	.byte	0x03, 0x5f
        /*0026*/ 	.short	0x0101


	//----- nvinfo : EIATTR_COOP_GROUP_MASK_REGIDS
	.align		4
        /*0028*/ 	.byte	0x04, 0x29
        /*002a*/ 	.short	(.L_696 - .L_695)


	//   ....[0]....
.L_695:
        /*002c*/ 	.word	0xffffffff


	//   ....[1]....
        /*0030*/ 	.word	0xffffffff


	//----- nvinfo : EIATTR_COOP_GROUP_INSTR_OFFSETS
	.align		4
.L_696:
        /*0034*/ 	.byte	0x04, 0x28
        /*0036*/ 	.short	(.L_698 - .L_697)


	//   ....[0]....
.L_697:
        /*0038*/ 	.word	0x00001910


	//   ....[1]....
        /*003c*/ 	.word	0x00001b60


	//----- nvinfo : EIATTR_EXIT_INSTR_OFFSETS
	.align		4
.L_698:
        /*0040*/ 	.byte	0x04, 0x1c
        /*0042*/ 	.short	(.L_700 - .L_699)


	//   ....[0]....
.L_699:
        /*0044*/ 	.word	0x00004040


	//   ....[1]....
        /*0048*/ 	.word	0x00004070


	//   ....[2]....
        /*004c*/ 	.word	0x00004550


	//----- nvinfo : EIATTR_CRS_STACK_SIZE
	.align		4
.L_700:
        /*0050*/ 	.byte	0x04, 0x1e
        /*0052*/ 	.short	(.L_702 - .L_701)
.L_701:
        /*0054*/ 	.word	0x00000000


	//----- nvinfo : EIATTR_CBANK_PARAM_SIZE
	.align		4
.L_702:
        /*0058*/ 	.byte	0x03, 0x19
        /*005a*/ 	.short	0x01d0


	//----- nvinfo : EIATTR_PARAM_CBANK
	.align		4
        /*005c*/ 	.byte	0x04, 0x0a
        /*005e*/ 	.short	(.L_704 - .L_703)
	.align		4
.L_703:
        /*0060*/ 	.word	index@(.nv.constant0._ZN5flash32flash_fwd_splitkv_combine_kernelI23Flash_fwd_kernel_traitsILi128ELi64ELi128ELi4ELb0ELb0EN7cutlass10bfloat16_tE19Flash_kernel_traitsILi128ELi64ELi128ELi4ES3_EELi4ELi1ELb0EEEvNS_16Flash_fwd_paramsE)
        /*0064*/ 	.short	0x0210
        /*0066*/ 	.short	0x01d0


	//----- nvinfo : EIATTR_SW_WAR
	.align		4
.L_704:
        /*0068*/ 	.byte	0x04, 0x36
        /*006a*/ 	.short	(.L_706 - .L_705)
.L_705:
        /*006c*/ 	.word	0x00000008
.L_706:


//--------------------- .nv.info._ZN5flash32flash_fwd_splitkv_combine_kernelI23Flash_fwd_kernel_traitsILi128ELi64ELi128ELi4ELb0ELb0EN7cutlass10bfloat16_tE19Flash_kernel_traitsILi128ELi64ELi128ELi4ES3_EELi4ELi7ELb1EEEvNS_16Flash_fwd_paramsE --------------------------
	.section	.nv.info._ZN5flash32flash_fwd_splitkv_combine_kernelI23Flash_fwd_kernel_traitsILi128ELi64ELi128ELi4ELb0ELb0EN7cutlass10bfloat16_tE19Flash_kernel_traitsILi128ELi64ELi128ELi4ES3_EELi4ELi7ELb1EEEvNS_16Flash_fwd_paramsE,"",@"SHT_CUDA_INFO"
	.sectionflags	@""
	.align	4


	//----- nvinfo : EIATTR_CUDA_API_VERSION
	.align		4
        /*0000*/ 	.byte	0x04, 0x37
        /*0002*/ 	.short	(.L_708 - .L_707)
.L_707:
        /*0004*/ 	.word	0x00000082


	//----- nvinfo : EIATTR_KPARAM_INFO
	.align		4
.L_708:
        /*0008*/ 	.byte	0x04, 0x17
        /*000a*/ 	.short	(.L_710 - .L_709)
.L_709:
        /*000c*/ 	.word	0x00000000
        /*0010*/ 	.short	0x0000
        /*0012*/ 	.short	0x0000
        /*0014*/ 	.byte	0x00, 0xf0, 0x41, 0x07


	//----- nvinfo : EIATTR_SPARSE_MMA_MASK
	.align		4
.L_710:
        /*0018*/ 	.byte	0x03, 0x50
        /*001a*/ 	.short	0x0000


	//----- nvinfo : EIATTR_MAXREG_COUNT
	.align		4
        /*001c*/ 	.byte	0x03, 0x1b
        /*001e*/ 	.short	0x00ff


	//----- nvinfo : EIATTR_NUM_BARRIERS
	.align		4
        /*0020*/ 	.byte	0x02, 0x4c
        /*0022*/ 	.byte	0x01
	.zero		1


	//----- nvinfo : EIATTR_MERCURY_ISA_VERSION
	.align		4
        /*0024*/ 	.byte	0x03, 0x5f
        /*0026*/ 	.short	0x0101


	//----- nvinfo : EIATTR_COOP_GROUP_MASK_REGIDS
	.align		4
        /*0028*/ 	.byte	0x04, 0x29
        /*002a*/ 	.short	(.L_712 - .L_711)


	//   ....[0]....
.L_711:
        /*002c*/ 	.word	0xffffffff


	//   ....[1]....
        /*0030*/ 	.word	0xffffffff


	//   ....[2]....
        /*0034*/ 	.word	0xffffffff


	//   ....[3]....
        /*0038*/ 	.word	0xffffffff


	//   ....[4]....
        /*003c*/ 	.word	0xffffffff


	//   ....[5]....
        /*0040*/ 	.word	0xffffffff


	//   ....[6]....
        /*0044*/ 	.word	0xffffffff


	//   ....[7]....
        /*0048*/ 	.word	0xffffffff


	//   ....[8]....
        /*004c*/ 	.word	0xffffffff


	//   ....[9]....
        /*0050*/ 	.word	0xffffffff


	//----- nvinfo : EIATTR_COOP_GROUP_INSTR_OFFSETS
	.align		4
.L_712:
        /*0054*/ 	.byte	0x04, 0x28
        /*0056*/ 	.short	(.L_714 - .L_713)


	//   ....[0]....
.L_713:
        /*0058*/ 	.word	0x00001b70


	//   ....[1]....
        /*005c*/ 	.word	0x00001b90


	//   ....[2]....
        /*0060*/ 	.word	0x00001bb0


	//   ....[3]....
        /*0064*/ 	.word	0x00001bd0


	//   ....[4]....
        /*0068*/ 	.word	0x00001bf0


	//   ....[5]....
        /*006c*/ 	.word	0x00001d60


	//   ....[6]....
        /*0070*/ 	.word	0x00001dc0


	//   ....[7]....
        /*0074*/ 	.word	0x00001e90


	//   ....[8]....
        /*0078*/ 	.word	0x00001f60


	//   ....[9]....
        /*007c*/ 	.word	0x00002080


	//----- nvinfo : EIATTR_EXIT_INSTR_OFFSETS
	.align		4
.L_714:
        /*0080*/ 	.byte	0x04, 0x1c
        /*0082*/ 	.short	(.L_716 - .L_715)


	//   ....[0]....
.L_715:
        /*0084*/ 	.word	0x00004790


	//   ....[1]....
        /*0088*/ 	.word	0x00004c90


	//----- nvinfo : EIATTR_CRS_STACK_SIZE
	.align		4
.L_716:
        /*008c*/ 	.byte	0x04, 0x1e
        /*008e*/ 	.short	(.L_718 - .L_717)
.L_717:
        /*0090*/ 	.word	0x00000000


	//----- nvinfo : EIATTR_CBANK_PARAM_SIZE
	.align		4
.L_718:
        /*0094*/ 	.byte	0x03, 0x19
        /*0096*/ 	.short	0x01d0


	//----- nvinfo : EIATTR_PARAM_CBANK
	.align		4
        /*0098*/ 	.byte	0x04, 0x0a
        /*009a*/ 	.short	(.L_720 - .L_719)
	.align		4
.L_719:
        /*009c*/ 	.word	index@(.nv.constant0._ZN5flash32flash_fwd_splitkv_combine_kernelI23Flash_fwd_kernel_traitsILi128ELi64ELi128ELi4ELb0ELb0EN7cutlass10bfloat16_tE19Flash_kernel_traitsILi128ELi64ELi128ELi4ES3_EELi4ELi7ELb1EEEvNS_16Flash_fwd_paramsE)
        /*00a0*/ 	.short	0x0210
        /*00a2*/ 	.short	0x01d0


	//----- nvinfo : EIATTR_SW_WAR
	.align		4
.L_720:
        /*00a4*/ 	.byte	0x04, 0x36
        /*00a6*/ 	.short	(.L_722 - .L_721)
.L_721:
        /*00a8*/ 	.word	0x00000008
.L_722:


//--------------------- .nv.info._ZN5flash32flash_fwd_splitkv_combine_kernelI23Flash_fwd_kernel_traitsILi128ELi64ELi128ELi4ELb0ELb0EN7cutlass10bfloat16_tE19Flash_kernel_traitsILi128ELi64ELi128ELi4ES3_EELi4ELi6ELb1EEEvNS_16Flash_fwd_paramsE --------------------------
	.section	.nv.info._ZN5flash32flash_fwd_splitkv_combine_kernelI23Flash_fwd_kernel_traitsILi128ELi64ELi128ELi4ELb0ELb0EN7cutlass10bfloat16_tE19Flash_kernel_traitsILi128ELi64ELi128ELi4ES3_EELi4ELi6ELb1EEEvNS_16Flash_fwd_paramsE,"",@"SHT_CUDA_INFO"
	.sectionflags	@""
	.align	4


	//----- nvinfo : EIATTR_CUDA_API_VERSION
	.align		4
        /*0000*/ 	.byte	0x04, 0x37
        /*0002*/ 	.short	(.L_724 - .L_723)
.L_723:
        /*0004*/ 	.word	0x00000082


	//----- nvinfo : EIATTR_KPARAM_INFO
	.align		4
.L_724:
        /*0008*/ 	.byte	0x04, 0x17
        /*000a*/ 	.short	(.L_726 - .L_725)
.L_725:
        /*000c*/ 	.word	0x00000000
        /*0010*/ 	.short	0x0000
        /*0012*/ 	.short	0x0000
        /*0014*/ 	.byte	0x00, 0xf0, 0x41, 0x07


	//----- nvinfo : EIATTR_SPARSE_MMA_MASK
	.align		4
.L_726:
        /*0018*/ 	.byte	0x03, 0x50
        /*001a*/ 	.short	0x0000


	//----- nvinfo : EIATTR_MAXREG_COUNT
	.align		4
        /*001c*/ 	.byte	0x03, 0x1b
        /*001e*/ 	.short	0x00ff


	//----- nvinfo : EIATTR_NUM_BARRIERS
	.align		4
        /*0020*/ 	.byte	0x02, 0x4c
        /*0022*/ 	.byte	0x01
	.zero		1


	//----- nvinfo : EIATTR_MERCURY_ISA_VERSION
	.align		4
        /*0024*/ 	.byte	0x03, 0x5f
        /*0026*/ 	.short	0x0101


	//----- nvinfo : EIATTR_COOP_GROUP_MASK_REGIDS
	.align		4
        /*0028*/ 	.byte	0x04, 0x29
        /*002a*/ 	.short	(.L_728 - .L_727)


	//   ....[0]....
.L_727:
        /*002c*/ 	.word	0xffffffff


	//   ....[1]....
        /*0030*/ 	.word	0xffffffff


	//   ....[2]....
        /*0034*/ 	.word	0xffffffff


	//   ....[3]....
        /*0038*/ 	.word	0xffffffff


	//   ....[4]....
        /*003c*/ 	.word	0xffffffff


	//   ....[5]....
        /*0040*/ 	.word	0xffffffff


	//   ....[6]....
        /*0044*/ 	.word	0xffffffff


	//   ....[7]....
        /*0048*/ 	.word	0xffffffff


	//   ....[8]....
        /*004c*/ 	.word	0xffffffff


	//   ....[9]....
        /*0050*/ 	.word	0xffffffff


	//----- nvinfo : EIATTR_COOP_GROUP_INSTR_OFFSETS
	.align		4
.L_728:
        /*0054*/ 	.byte	0x04, 0x28
        /*0056*/ 	.short	(.L_730 - .L_729)


	//   ....[0]....
.L_729:
        /*0058*/ 	.word	0x00001690


	//   ....[1]....
        /*005c*/ 	.word	0x000016b0


	//   ....[2]....
        /*0060*/ 	.word	0x000016d0


	//   ....[3]....
        /*0064*/ 	.word	0x00001700


	//   ....[4]....
        /*0068*/ 	.word	0x00001740


	//   ....[5]....
        /*006c*/ 	.word	0x00001900


	//   ....[6]....
        /*0070*/ 	.word	0x000019c0


	//   ....[7]....
        /*0074*/ 	.word	0x00001a20


	//   ....[8]....
        /*0078*/ 	.word	0x00001af0


	//   ....[9]....
        /*007c*/ 	.word	0x00001c30


	//----- nvinfo : EIATTR_EXIT_INSTR_OFFSETS
	.align		4
.L_730:
        /*0080*/ 	.byte	0x04, 0x1c
        /*0082*/ 	.short	(.L_732 - .L_731)


	//   ....[0]....
.L_731:
        /*0084*/ 	.word	0x00004400


	//   ....[1]....
        /*0088*/ 	.word	0x00004900


	//----- nvinfo : EIATTR_CRS_STACK_SIZE
	.align		4
.L_732:
        /*008c*/ 	.byte	0x04, 0x1e
        /*008e*/ 	.short	(.L_734 - .L_733)
.L_733:
        /*0090*/ 	.word	0x00000000


	//----- nvinfo : EIATTR_CBANK_PARAM_SIZE
	.align		4
.L_734:
        /*0094*/ 	.byte	0x03, 0x19
        /*0096*/ 	.short	0x01d0


	//----- nvinfo : EIATTR_PARAM_CBANK
	.align		4
        /*0098*/ 	.byte	0x04, 0x0a
        /*009a*/ 	.short	(.L_736 - .L_735)
	.align		4
.L_735:
        /*009c*/ 	.word	index@(.nv.constant0._ZN5flash32flash_fwd_splitkv_combine_kernelI23Flash_fwd_kernel_traitsILi128ELi64ELi128ELi4ELb0ELb0EN7cutlass10bfloat16_tE19Flash_kernel_traitsILi128ELi64ELi128ELi4ES3_EELi4ELi6ELb1EEEvNS_16Flash_fwd_paramsE)
        /*00a0*/ 	.short	0x0210
        /*00a2*/ 	.short	0x01d0


	//----- nvinfo : EIATTR_SW_WAR
	.align		4
.L_736:
        /*00a4*/ 	.byte	0x04, 0x36
        /*00a6*/ 	.short	(.L_738 - .L_737)
.L_737:
        /*00a8*/ 	.word	0x00000008
.L_738:


//--------------------- .nv.info._ZN5flash32flash_fwd_splitkv_combine_kernelI23Flash_fwd_kernel_traitsILi128ELi64ELi128ELi4ELb0ELb0EN7cutlass10bfloat16_tE19Flash_kernel_traitsILi128ELi64ELi128ELi4ES3_EELi4ELi5ELb1EEEvNS_16Flash_fwd_paramsE --------------------------
	.section	.nv.info._ZN5flash32flash_fwd_splitkv_combine_kernelI23Flash_fwd_kernel_traitsILi128ELi64ELi128ELi4ELb0ELb0EN7cutlass10bfloat16_tE19Flash_kernel_traitsILi128ELi64ELi128ELi4ES3_EELi4ELi5ELb1EEEvNS_16Flash_fwd_paramsE,"",@"SHT_CUDA_INFO"
	.sectionflags	@""
	.align	4


	//----- nvinfo : EIATTR_CUDA_API_VERSION
	.align		4
        /*0000*/ 	.byte	0x04, 0x37
        /*0002*/ 	.short	(.L_740 - .L_739)
.L_739:
        /*0004*/ 	.word	0x00000082


	//----- nvinfo : EIATTR_KPARAM_INFO
	.align		4
.L_740:
        /*0008*/ 	.byte	0x04, 0x17
        /*000a*/ 	.short	(.L_742 - .L_741)
.L_741:
        /*000c*/ 	.word	0x00000000
        /*0010*/ 	.short	0x0000
        /*0012*/ 	.short	0x0000
        /*0014*/ 	.byte	0x00, 0xf0, 0x41, 0x07


	//----- nvinfo : EIATTR_SPARSE_MMA_MASK
	.align		4
.L_742:
        /*0018*/ 	.byte	0x03, 0x50
        /*001a*/ 	.short	0x0000


	//----- nvinfo : EIATTR_MAXREG_COUNT
	.align		4
        /*001c*/ 	.byte	0x03, 0x1b
        /*001e*/ 	.short	0x00ff


	//----- nvinfo : EIATTR_NUM_BARRIERS
	.align		4
        /*0020*/ 	.byte	0x02, 0x4c
        /*0022*/ 	.byte	0x01
	.zero		1


	//----- nvinfo : EIATTR_MERCURY_ISA_VERSION
	.align		4
        /*0024*/ 	.byte	0x03, 0x5f
        /*0026*/ 	.short	0x0101


	//----- nvinfo : EIATTR_COOP_GROUP_MASK_REGIDS
	.align		4
        /*0028*/ 	.byte	0x04, 0x29
        /*002a*/ 	.short	(.L_744 - .L_743)


	//   ....[0]....
.L_743:
        /*002c*/ 	.word	0xffffffff


	//   ....[1]....
        /*0030*/ 	.word	0xffffffff


	//   ....[2]....
        /*0034*/ 	.word	0xffffffff


	//   ....[3]....
        /*0038*/ 	.word	0xffffffff


	//   ....[4]....
        /*003c*/ 	.word	0xffffffff


	//   ....[5]....
        /*0040*/ 	.word	0xffffffff


	//   ....[6]....
        /*0044*/ 	.word	0xffffffff


	//   ....[7]....
        /*0048*/ 	.word	0xffffffff


	//   ....[8]....
        /*004c*/ 	.word	0xffffffff


	//   ....[9]....
        /*0050*/ 	.word	0xffffffff


	//----- nvinfo : EIATTR_COOP_GROUP_INSTR_OFFSETS
	.align		4
.L_744:
        /*0054*/ 	.byte	0x04, 0x28
        /*0056*/ 	.short	(.L_746 - .L_745)


	//   ....[0]....
.L_745:
        /*0058*/ 	.word	0x00001830


	//   ....[1]....
        /*005c*/ 	.word	0x00001890


	//   ....[2]....
        /*0060*/ 	.word	0x000018c0


	//   ....[3]....
        /*0064*/ 	.word	0x000018e0


	//   ....[4]....
        /*0068*/ 	.word	0x00001910


	//   ....[5]....
        /*006c*/ 	.word	0x00001a40


	//   ....[6]....
        /*0070*/ 	.word	0x00001aa0


	//   ....[7]....
        /*0074*/ 	.word	0x00001b30


	//   ....[8]....
        /*0078*/ 	.word	0x00001bd0


	//   ....[9]....
        /*007c*/ 	.word	0x00001cc0


	//----- nvinfo : EIATTR_EXIT_INSTR_OFFSETS
	.align		4
.L_746:
        /*0080*/ 	.byte	0x04, 0x1c
        /*0082*/ 	.short	(.L_748 - .L_747)


	//   ....[0]....
.L_747:
        /*0084*/ 	.word	0x00004410


	//   ....[1]....
        /*0088*/ 	.word	0x00004910


	//----- nvinfo : EIATTR_CRS_STACK_SIZE
	.align		4
.L_748:
        /*008c*/ 	.byte	0x04, 0x1e
        /*008e*/ 	.short	(.L_750 - .L_749)
.L_749:
        /*0090*/ 	.word	0x00000000


	//----- nvinfo : EIATTR_CBANK_PARAM_SIZE
	.align		4
.L_750:
        /*0094*/ 	.byte	0x03, 0x19
        /*0096*/ 	.short	0x01d0


	//----- nvinfo : EIATTR_PARAM_CBANK
	.align		4
        /*0098*/ 	.byte	0x04, 0x0a
        /*009a*/ 	.short	(.L_752 - .L_751)
	.align		4
.L_751:
        /*009c*/ 	.word	index@(.nv.constant0._ZN5flash32flash_fwd_splitkv_combine_kernelI23Flash_fwd_kernel_traitsILi128ELi64ELi128ELi4ELb0ELb0EN7cutlass10bfloat16_tE19Flash_kernel_traitsILi128ELi64ELi128ELi4ES3_EELi4ELi5ELb1EEEvNS_16Flash_fwd_paramsE)
        /*00a0*/ 	.short	0x0210
        /*00a2*/ 	.short	0x01d0


	//----- nvinfo : EIATTR_SW_WAR
	.align		4
.L_752:
        /*00a4*/ 	.byte	0x04, 0x36
        /*00a6*/ 	.short	(.L_754 - .L_753)
.L_753:
        /*00a8*/ 	.word	0x00000008
.L_754:


//--------------------- .nv.info._ZN5flash32flash_fwd_splitkv_combine_kernelI23Flash_fwd_kernel_traitsILi128ELi64ELi128ELi4ELb0ELb0EN7cutlass10bfloat16_tE19Flash_kernel_traitsILi128ELi64ELi128ELi4ES3_EELi4ELi4ELb1EEEvNS_16Flash_fwd_paramsE --------------------------
	.section	.nv.info._ZN5flash32flash_fwd_splitkv_combine_kernelI23Flash_fwd_kernel_traitsILi128ELi64ELi128ELi4ELb0ELb0EN7cutlass10bfloat16_tE19Flash_kernel_traitsILi128ELi64ELi128ELi4ES3_EELi4ELi4ELb1EEEvNS_16Flash_fwd_paramsE,"",@"SHT_CUDA_INFO"
	.sectionflags	@""
	.align	4


	//----- nvinfo : EIATTR_CUDA_API_VERSION
	.align		4
        /*0000*/ 	.byte	0x04, 0x37
        /*0002*/ 	.short	(.L_756 - .L_755)
.L_755:
        /*0004*/ 	.word	0x00000082


	//----- nvinfo : EIATTR_KPARAM_INFO
	.align		4
.L_756:
        /*0008*/ 	.byte	0x04, 0x17
        /*000a*/ 	.short	(.L_758 - .L_757)
.L_757:
        /*000c*/ 	.word	0x00000000
        /*0010*/ 	.short	0x0000
        /*0012*/ 	.short	0x0000
        /*0014*/ 	.byte	0x00, 0xf0, 0x41, 0x07


	//----- nvinfo : EIATTR_SPARSE_MMA_MASK
	.align		4
.L_758:
        /*0018*/ 	.byte	0x03, 0x50
        /*001a*/ 	.short	0x0000


	//----- nvinfo : EIATTR_MAXREG_COUNT
	.align		4
        /*001c*/ 	.byte	0x03, 0x1b
        /*001e*/ 	.short	0x00ff


	//----- nvinfo : EIATTR_NUM_BARRIERS
	.align		4
        /*0020*/ 	.byte	0x02, 0x4c
        /*0022*/ 	.byte	0x01
	.zero		1


	//----- nvinfo : EIATTR_MERCURY_ISA_VERSION
	.align		4
        /*0024*/ 	.byte	0x03, 0x5f
        /*0026*/ 	.short	0x0101


	//----- nvinfo : EIATTR_COOP_GROUP_MASK_REGIDS
	.align		4
        /*0028*/ 	.byte	0x04, 0x29
        /*002a*/ 	.short	(.L_760 - .L_759)


	//   ....[0]....
.L_759:
        /*002c*/ 	.word	0xffffffff


	//   ....[1]....
        /*0030*/ 	.word	0xffffffff


	//   ....[2]....
        /*0034*/ 	.word	0xffffffff


	//   ....[3]....
        /*0038*/ 	.word	0xffffffff


	//   ....[4]....
        /*003c*/ 	.word	0xffffffff


	//   ....[5]....
        /*0040*/ 	.word	0xffffffff


	//   ....[6]....
        /*0044*/ 	.word	0xffffffff


	//   ....[7]....
        /*0048*/ 	.word	0xffffffff


	//----- nvinfo : EIATTR_COOP_GROUP_INSTR_OFFSETS
	.align		4
.L_760:
        /*004c*/ 	.byte	0x04, 0x28
        /*004e*/ 	.short	(.L_762 - .L_761)


	//   ....[0]....
.L_761:
        /*0050*/ 	.word	0x00001830


	//   ....[1]....
        /*0054*/ 	.word	0x000018a0


	//   ....[2]....
        /*0058*/ 	.word	0x000018e0


	//   ....[3]....
        /*005c*/ 	.word	0x00001910


	//   ....[4]....
        /*0060*/ 	.word	0x00001a40


	//   ....[5]....
        /*0064*/ 	.word	0x00001af0


	//   ....[6]....
        /*0068*/ 	.word	0x00001b90


	//   ....[7]....
        /*006c*/ 	.word	0x00001c80


	//----- nvinfo : EIATTR_EXIT_INSTR_OFFSETS
	.align		4
.L_762:
        /*0070*/ 	.byte	0x04, 0x1c
        /*0072*/ 	.short	(.L_764 - .L_763)


	//   ....[0]....
.L_763:
        /*0074*/ 	.word	0x00004400


	//   ....[1]....
        /*0078*/ 	.word	0x00004900


	//----- nvinfo : EIATTR_CRS_STACK_SIZE
	.align		4
.L_764:
        /*007c*/ 	.byte	0x04, 0x1e
        /*007e*/ 	.short	(.L_766 - .L_765)
.L_765:
        /*0080*/ 	.word	0x00000000


	//----- nvinfo : EIATTR_CBANK_PARAM_SIZE
	.align		4
.L_766:
        /*0084*/ 	.byte	0x03, 0x19
        /*0086*/ 	.short	0x01d0


	//----- nvinfo : EIATTR_PARAM_CBANK
	.align		4
        /*0088*/ 	.byte	0x04, 0x0a
        /*008a*/ 	.short	(.L_768 - .L_767)
	.align		4
.L_767:
        /*008c*/ 	.word	index@(.nv.constant0._ZN5flash32flash_fwd_splitkv_combine_kernelI23Flash_fwd_kernel_traitsILi128ELi64ELi128ELi4ELb0ELb0EN7cutlass10bfloat16_tE19Flash_kernel_traitsILi128ELi64ELi128ELi4ES3_EELi4ELi4ELb1EEEvNS_16Flash_fwd_paramsE)
        /*0090*/ 	.short	0x0210
        /*0092*/ 	.short	0x01d0


	//----- nvinfo : EIATTR_SW_WAR
	.align		4
.L_768:
        /*0094*/ 	.byte	0x04, 0x36
        /*0096*/ 	.short	(.L_770 - .L_769)
.L_769:
        /*0098*/ 	.word	0x00000008
.L_770:


//--------------------- .nv.info._ZN5flash32flash_fwd_splitkv_combine_kernelI23Flash_fwd_kernel_traitsILi128ELi64ELi128ELi4ELb0ELb0EN7cutlass10bfloat16_tE19Flash_kernel_traitsILi128ELi64ELi128ELi4ES3_EELi4ELi3ELb1EEEvNS_16Flash_fwd_paramsE --------------------------
	.section	.nv.info._ZN5flash32flash_fwd_splitkv_combine_kernelI23Flash_fwd_kernel_traitsILi128ELi64ELi128ELi4ELb0ELb0EN7cutlass10bfloat16_tE19Flash_kernel_traitsILi128ELi64ELi128ELi4ES3_EELi4ELi3ELb1EEEvNS_16Flash_fwd_paramsE,"",@"SHT_CUDA_INFO"
	.sectionflags	@""
	.align	4


	//----- nvinfo : EIATTR_CUDA_API_VERSION
	.align		4
        /*0000*/ 	.byte	0x04, 0x37
        /*0002*/ 	.short	(.L_772 - .L_771)
.L_771:
        /*0004*/ 	.word	0x00000082


	//----- nvinfo : EIATTR_KPARAM_INFO
	.align		4
.L_772:
        /*0008*/ 	.byte	0x04, 0x17
        /*000a*/ 	.short	(.L_774 - .L_773)
.L_773:
        /*000c*/ 	.word	0x00000000
        /*0010*/ 	.short	0x0000
        /*0012*/ 	.short	0x0000
        /*0014*/ 	.byte	0x00, 0xf0, 0x41, 0x07


	//----- nvinfo : EIATTR_SPARSE_MMA_MASK
	.align		4
.L_774:
        /*0018*/ 	.byte	0x03, 0x50
        /*001a*/ 	.short	0x0000


	//----- nvinfo : EIATTR_MAXREG_COUNT
	.align		4
        /*001c*/ 	.byte	0x03, 0x1b
        /*001e*/ 	.short	0x00ff


	//----- nvinfo : EIATTR_NUM_BARRIERS
	.align		4
        /*0020*/ 	.byte	0x02, 0x4c
        /*0022*/ 	.byte	0x01
	.zero		1


	//----- nvinfo : EIATTR_MERCURY_ISA_VERSION
	.align		4
        /*0024*/ 	.byte	0x03, 0x5f
        /*0026*/ 	.short	0x0101


	//----- nvinfo : EIATTR_COOP_GROUP_MASK_REGIDS
	.align		4
        /*0028*/ 	.byte	0x04, 0x29
        /*002a*/ 	.short	(.L_776 - .L_775)


	//   ....[0]....
.L_775:
        /*002c*/ 	.word	0xffffffff


	//   ....[1]....
        /*0030*/ 	.word	0xffffffff


	//   ....[2]....
        /*0034*/ 	.word	0xffffffff


	//   ....[3]....
        /*0038*/ 	.word	0xffffffff


	//   ....[4]....
        /*003c*/ 	.word	0xffffffff


	//   ....[5]....
        /*0040*/ 	.word	0xffffffff


	//----- nvinfo : EIATTR_COOP_GROUP_INSTR_OFFSETS
	.align		4
.L_776:
        /*0044*/ 	.byte	0x04, 0x28
        /*0046*/ 	.short	(.L_778 - .L_777)


	//   ....[0]....
.L_777:
        /*0048*/ 	.word	0x00001830


	//   ....[1]....
        /*004c*/ 	.word	0x000018d0


	//   ....[2]....
        /*0050*/ 	.word	0x00001930


	//   ....[3]....
        /*0054*/ 	.word	0x00001a90


	//   ....[4]....
        /*0058*/ 	.word	0x00001b40


	//   ....[5]....
        /*005c*/ 	.word	0x00001c40


	//----- nvinfo : EIATTR_EXIT_INSTR_OFFSETS
	.align		4
.L_778:
        /*0060*/ 	.byte	0x04, 0x1c
        /*0062*/ 	.short	(.L_780 - .L_779)


	//   ....[0]....
.L_779:
        /*0064*/ 	.word	0x000043c0


	//   ....[1]....
        /*0068*/ 	.word	0x000048c0


	//----- nvinfo : EIATTR_CRS_STACK_SIZE
	.align		4
.L_780:
        /*006c*/ 	.byte	0x04, 0x1e
        /*006e*/ 	.short	(.L_782 - .L_781)
.L_781:
        /*0070*/ 	.word	0x00000000


	//----- nvinfo : EIATTR_CBANK_PARAM_SIZE
	.align		4
.L_782:
        /*0074*/ 	.byte	0x03, 0x19
        /*0076*/ 	.short	0x01d0


	//----- nvinfo : EIATTR_PARAM_CBANK
	.align		4
        /*0078*/ 	.byte	0x04, 0x0a
        /*007a*/ 	.short	(.L_784 - .L_783)
	.align		4
.L_783:
        /*007c*/ 	.word	index@(.nv.constant0._ZN5flash32flash_fwd_splitkv_combine_kernelI23Flash_fwd_kernel_traitsILi128ELi64ELi128ELi4ELb0ELb0EN7cutlass10bfloat16_tE19Flash_kernel_traitsILi128ELi64ELi128ELi4ES3_EELi4ELi3ELb1EEEvNS_16Flash_fwd_paramsE)
        /*0080*/ 	.short	0x0210
        /*0082*/ 	.short	0x01d0


	//----- nvinfo : EIATTR_SW_WAR
	.align		4
.L_784:
        /*0084*/ 	.byte	0x04, 0x36
        /*0086*/ 	.short	(.L_786 - .L_785)
.L_785:
        /*0088*/ 	.word	0x00000008
.L_786:


//--------------------- .nv.info._ZN5flash32flash_fwd_splitkv_combine_kernelI23Flash_fwd_kernel_traitsILi128ELi64ELi128ELi4ELb0ELb0EN7cutlass10bfloat16_tE19Flash_kernel_traitsILi128ELi64ELi128ELi4ES3_EELi4ELi2ELb1EEEvNS_16Flash_fwd_paramsE --------------------------
	.section	.nv.info._ZN5flash32flash_fwd_splitkv_combine_kernelI23Flash_fwd_kernel_traitsILi128ELi64ELi128ELi4ELb0ELb0EN7cutlass10bfloat16_tE19Flash_kernel_traitsILi128ELi64ELi128ELi4ES3_EELi4ELi2ELb1EEEvNS_16Flash_fwd_paramsE,"",@"SHT_CUDA_INFO"
	.sectionflags	@""
	.align	4


	//----- nvinfo : EIATTR_CUDA_API_VERSION
	.align		4
        /*0000*/ 	.byte	0x04, 0x37
        /*0002*/ 	.short	(.L_788 - .L_787)
.L_787:
        /*0004*/ 	.word	0x00000082


	//----- nvinfo : EIATTR_KPARAM_INFO
	.align		4
.L_788:
        /*0008*/ 	.byte	0x04, 0x17
        /*000a*/ 	.short	(.L_790 - .L_789)
.L_789:
        /*000c*/ 	.word	0x00000000
        /*0010*/ 	.short	0x0000
        /*0012*/ 	.short	0x0000
        /*0014*/ 	.byte	0x00, 0xf0, 0x41, 0x07


	//----- nvinfo : EIATTR_SPARSE_MMA_MASK
	.align		4
.L_790:
        /*0018*/ 	.byte	0x03, 0x50
        /*001a*/ 	.short	0x0000


	//----- nvinfo : EIATTR_MAXREG_COUNT
	.align		4
        /*001c*/ 	.byte	0x03, 0x1b
        /*001e*/ 	.short	0x00ff


	//----- nvinfo : EIATTR_NUM_BARRIERS
	.align		4
        /*0020*/ 	.byte	0x02, 0x4c
        /*0022*/ 	.byte	0x01
	.zero		1


	//----- nvinfo : EIATTR_MERCURY_ISA_VERSION
	.align		4
        /*0024*/ 	.byte	0x03, 0x5f
        /*0026*/ 	.short	0x0101


	//----- nvinfo : EIATTR_COOP_GROUP_MASK_REGIDS
	.align		4
        /*0028*/ 	.byte	0x04, 0x29
        /*002a*/ 	.short	(.L_792 - .L_791)


	//   ....[0]....
.L_791:
        /*002c*/ 	.word	0xffffffff


	//   ....[1]....
        /*0030*/ 	.word	0xffffffff


	//   ....[2]....
        /*0034*/ 	.word	0xffffffff


	//   ....[3]....
        /*0038*/ 	.word	0xffffffff


	//----- nvinfo : EIATTR_COOP_GROUP_INSTR_OFFSETS
	.align		4
.L_792:
        /*003c*/ 	.byte	0x04, 0x28
        /*003e*/ 	.short	(.L_794 - .L_793)


	//   ....[0]....
.L_793:
        /*0040*/ 	.word	0x00001840


	//   ....[1]....
        /*0044*/ 	.word	0x00001910


	//   ....[2]....
        /*0048*/ 	.word	0x00001b40


	//   ....[3]....
        /*004c*/ 	.word	0x00001c90


	//----- nvinfo : EIATTR_EXIT_INSTR_OFFSETS
	.align		4
.L_794:
        /*0050*/ 	.byte	0x04, 0x1c
        /*0052*/ 	.short	(.L_796 - .L_795)


	//   ....[0]....
.L_795:
        /*0054*/ 	.word	0x00004200


	//   ....[1]....
        /*0058*/ 	.word	0x000046e0


	//----- nvinfo : EIATTR_CRS_STACK_SIZE
	.align		4
.L_796:
        /*005c*/ 	.byte	0x04, 0x1e
        /*005e*/ 	.short	(.L_798 - .L_797)
.L_797:
        /*0060*/ 	.word	0x00000000


	//----- nvinfo : EIATTR_CBANK_PARAM_SIZE
	.align		4
.L_798:
        /*0064*/ 	.byte	0x03, 0x19
        /*0066*/ 	.short	0x01d0


	//----- nvinfo : EIATTR_PARAM_CBANK
	.align		4
        /*0068*/ 	.byte	0x04, 0x0a
        /*006a*/ 	.short	(.L_800 - .L_799)
	.align		4
.L_799:
        /*006c*/ 	.word	index@(.nv.constant0._ZN5flash32flash_fwd_splitkv_combine_kernelI23Flash_fwd_kernel_traitsILi128ELi64ELi128ELi4ELb0ELb0EN7cutlass10bfloat16_tE19Flash_kernel_traitsILi128ELi64ELi128ELi4ES3_EELi4ELi2ELb1EEEvNS_16Flash_fwd_paramsE)
        /*0070*/ 	.short	0x0210
        /*0072*/ 	.short	0x01d0


	//----- nvinfo : EIATTR_SW_WAR
	.align		4
.L_800:
        /*0074*/ 	.byte	0x04, 0x36
        /*0076*/ 	.short	(.L_802 - .L_801)
.L_801:
        /*0078*/ 	.word	0x00000008
.L_802:


//--------------------- .nv.info._ZN5flash32flash_fwd_splitkv_combine_kernelI23Flash_fwd_kernel_traitsILi128ELi64ELi128ELi4ELb0ELb0EN7cutlass10bfloat16_tE19Flash_kernel_traitsILi128ELi64ELi128ELi4ES3_EELi4ELi1ELb1EEEvNS_16Flash_fwd_paramsE --------------------------
	.section	.nv.info._ZN5flash32flash_fwd_splitkv_combine_kernelI23Flash_fwd_kernel_traitsILi128ELi64ELi128ELi4ELb0ELb0EN7cutlass10bfloat16_tE19Flash_kernel_traitsILi128ELi64ELi128ELi4ES3_EELi4ELi1ELb1EEEvNS_16Flash_fwd_paramsE,"",@"SHT_CUDA_INFO"
	.sectionflags	@""
	.align	4


	//----- nvinfo : EIATTR_CUDA_API_VERSION
	.align		4
        /*0000*/ 	.byte	0x04, 0x37
        /*0002*/ 	.short	(.L_804 - .L_803)
.L_803:
        /*0004*/ 	.word	0x00000082


	//----- nvinfo : EIATTR_KPARAM_INFO
	.align		4
.L_804:
        /*0008*/ 	.byte	0x04, 0x17
        /*000a*/ 	.short	(.L_806 - .L_805)
.L_805:
        /*000c*/ 	.word	0x00000000
        /*0010*/ 	.short	0x0000
        /*0012*/ 	.short	0x0000
        /*0014*/ 	.byte	0x00, 0xf0, 0x41, 0x07


	//----- nvinfo : EIATTR_SPARSE_MMA_MASK
	.align		4
.L_806:
        /*0018*/ 	.byte	0x03, 0x50
        /*001a*/ 	.short	0x0000


	//----- nvinfo : EIATTR_MAXREG_COUNT
	.align		4
        /*001c*/ 	.byte	0x03, 0x1b
        /*001e*/ 	.short	0x00ff


	//----- nvinfo : EIATTR_NUM_BARRIERS
	.align		4
        /*0020*/ 	.byte	0x02, 0x4c
        /*0022*/ 	.byte	0x01
	.zero		1


	//----- nvinfo : EIATTR_MERCURY_ISA_VERSION
	.align		4
        /*0024*/ 	.byte	0x03, 0x5f
        /*0026*/ 	.short	0x0101


	//----- nvinfo : EIATTR_COOP_GROUP_MASK_REGIDS
	.align		4
        /*0028*/ 	.byte	0x04, 0x29
        /*002a*/ 	.short	(.L_808 - .L_807)


	//   ....[0]....
.L_807:
        /*002c*/ 	.word	0xffffffff


	//   ....[1]....
        /*0030*/ 	.word	0xffffffff


	//----- nvinfo : EIATTR_COOP_GROUP_INSTR_OFFSETS
	.align		4
.L_808:
        /*0034*/ 	.byte	0x04, 0x28
        /*0036*/ 	.short	(.L_810 - .L_809)


	//   ....[0]....
.L_809:
        /*0038*/ 	.word	0x00001910


	//   ....[1]....
        /*003c*/ 	.word	0x00001b60


	//----- nvinfo : EIATTR_EXIT_INSTR_OFFSETS
	.align		4
.L_810:
        /*0040*/ 	.byte	0x04, 0x1c
        /*0042*/ 	.short	(.L_812 - .L_811)


	//   ....[0]....
.L_811:
        /*0044*/ 	.word	0x00004440


	//   ....[1]....
        /*0048*/ 	.word	0x00004920


	//----- nvinfo : EIATTR_CRS_STACK_SIZE
	.align		4
.L_812:
        /*004c*/ 	.byte	0x04, 0x1e
        /*004e*/ 	.short	(.L_814 - .L_813)
.L_813:
        /*0050*/ 	.word	0x00000000


	//----- nvinfo : EIATTR_CBANK_PARAM_SIZE
	.align		4
.L_814:
        /*0054*/ 	.byte	0x03, 0x19
        /*0056*/ 	.short	0x01d0


	//----- nvinfo : EIATTR_PARAM_CBANK
	.align		4
        /*0058*/ 	.byte	0x04, 0x0a
        /*005a*/ 	.short	(.L_816 - .L_815)
	.align		4
.L_815:
        /*005c*/ 	.word	index@(.nv.constant0._ZN5flash32flash_fwd_splitkv_combine_kernelI23Flash_fwd_kernel_traitsILi128ELi64ELi128ELi4ELb0ELb0EN7cutlass10bfloat16_tE19Flash_kernel_traitsILi128ELi64ELi128ELi4ES3_EELi4ELi1ELb1EEEvNS_16Flash_fwd_paramsE)
        /*0060*/ 	.short	0x0210
        /*0062*/ 	.short	0x01d0


	//----- nvinfo : EIATTR_SW_WAR
	.align		4
.L_816:
        /*0064*/ 	.byte	0x04, 0x36
        /*0066*/ 	.short	(.L_818 - .L_817)
.L_817:
        /*0068*/ 	.word	0x00000008
.L_818:


//--------------------- .nv.info._ZN5flash24flash_fwd_splitkv_kernelI23Flash_fwd_kernel_traitsILi128ELi64ELi128ELi4ELb0ELb0EN7cutlass10bfloat16_tE19Flash_kernel_traitsILi128ELi64ELi128ELi4ES3_EELb1ELb0ELb0ELb0ELb0ELb0ELb0ELb0EEEvNS_16Flash_fwd_paramsE --------------------------
	.section	.nv.info._ZN5flash24flash_fwd_splitkv_kernelI23Flash_fwd_kernel_traitsILi128ELi64ELi128ELi4ELb0ELb0EN7cutlass10bfloat16_tE19Flash_kernel_traitsILi128ELi64ELi128ELi4ES3_EELb1ELb0ELb0ELb0ELb0ELb0ELb0ELb0EEEvNS_16Flash_fwd_paramsE,"",@"SHT_CUDA_INFO"
	.sectionflags	@""
	.align	4


	//----- nvinfo : EIATTR_CUDA_API_VERSION
	.align		4
        /*0000*/ 	.byte	0x04, 0x37
        /*0002*/ 	.short	(.L_820 - .L_819)
.L_819:
        /*0004*/ 	.word	0x00000082


	//----- nvinfo : EIATTR_KPARAM_INFO
	.align		4
.L_820:
        /*0008*/ 	.byte	0x04, 0x17
        /*000a*/ 	.short	(.L_822 - .L_821)
.L_821:
        /*000c*/ 	.word	0x00000000
        /*0010*/ 	.short	0x0000
        /*0012*/ 	.short	0x0000
        /*0014*/ 	.byte	0x00, 0xf0, 0x41, 0x07


	//----- nvinfo : EIATTR_SPARSE_MMA_MASK
	.align		4
.L_822:
        /*0018*/ 	.byte	0x03, 0x50
        /*001a*/ 	.short	0x0000


	//----- nvinfo : EIATTR_MAXREG_COUNT
	.align		4
        /*001c*/ 	.byte	0x03, 0x1b
        /*001e*/ 	.short	0x00ff


	//----- nvinfo : EIATTR_NUM_BARRIERS
	.align		4
        /*0020*/ 	.byte	0x02, 0x4c
        /*0022*/ 	.byte	0x01
	.zero		1


	//----- nvinfo : EIATTR_MERCURY_ISA_VERSION
	.align		4
        /*0024*/ 	.byte	0x03, 0x5f
        /*0026*/ 	.short	0x0101


	//----- nvinfo : EIATTR_COOP_GROUP_MASK_REGIDS
	.align		4
        /*0028*/ 	.byte	0x04, 0x29
        /*002a*/ 	.short	(.L_824 - .L_823)


	//   ....[0]....
.L_823:
        /*002c*/ 	.word	0xffffffff


	//   ....[1]....
        /*0030*/ 	.word	0xffffffff


	//   ....[2]....
        /*0034*/ 	.word	0xffffffff


	//   ....[3]....
        /*0038*/ 	.word	0xffffffff


	//   ....[4]....
        /*003c*/ 	.word	0xffffffff


	//   ....[5]....
        /*0040*/ 	.word	0xffffffff


	//   ....[6]....
        /*0044*/ 	.word	0xffffffff


	//   ....[7]....
        /*0048*/ 	.word	0xffffffff


	//   ....[8]....
        /*004c*/ 	.word	0xffffffff


	//   ....[9]....
        /*0050*/ 	.word	0xffffffff


	//   ....[10]....
        /*0054*/ 	.word	0xffffffff


	//   ....[11]....
        /*0058*/ 	.word	0xffffffff


	//   ....[12]....
        /*005c*/ 	.word	0xffffffff


	//   ....[13]....
        /*0060*/ 	.word	0xffffffff


	//   ....[14]....
        /*0064*/ 	.word	0xffffffff


	//   ....[15]....
        /*0068*/ 	.word	0xffffffff


	//----- nvinfo : EIATTR_COOP_GROUP_INSTR_OFFSETS
	.align		4
.L_824:
        /*006c*/ 	.byte	0x04, 0x28
        /*006e*/ 	.short	(.L_826 - .L_825)


	//   ....[0]....
.L_825:
        /*0070*/ 	.word	0x00006e90


	//   ....[1]....
        /*0074*/ 	.word	0x00006eb0


	//   ....[2]....
        /*0078*/ 	.word	0x00006ed0


	//   ....[3]....
        /*007c*/ 	.word	0x00006ef0


	//   ....[4]....
        /*0080*/ 	.word	0x0000beb0


	//   ....[5]....
        /*0084*/ 	.word	0x0000bec0


	//   ....[6]....
        /*0088*/ 	.word	0x0000bef0


	//   ....[7]....
        /*008c*/ 	.word	0x0000bf00


	//   ....[8]....
        /*0090*/ 	.word	0x00010890


	//   ....[9]....
        /*0094*/ 	.word	0x000108b0


	//   ....[10]....
        /*0098*/ 	.word	0x000108f0


	//   ....[11]....
        /*009c*/ 	.word	0x00010900


	//   ....[12]....
        /*00a0*/ 	.word	0x00012840


	//   ....[13]....
        /*00a4*/ 	.word	0x00012880


	//   ....[14]....
        /*00a8*/ 	.word	0x000128e0


	//   ....[15]....
        /*00ac*/ 	.word	0x000128f0


	//----- nvinfo : EIATTR_EXIT_INSTR_OFFSETS
	.align		4
.L_826:
        /*00b0*/ 	.byte	0x04, 0x1c
        /*00b2*/ 	.short	(.L_828 - .L_827)


	//   ....[0]....
.L_827:
        /*00b4*/ 	.word	0x00000310


	//   ....[1]....
        /*00b8*/ 	.word	0x00000ce0


	//   ....[2]....
        /*00bc*/ 	.word	0x00000d10


	//   ....[3]....
        /*00c0*/ 	.word	0x00013cb0


	//   ....[4]....
        /*00c4*/ 	.word	0x00013db0


	//   ....[5]....
        /*00c8*/ 	.word	0x00013dd0


	//----- nvinfo : EIATTR_CRS_STACK_SIZE
	.align		4
.L_828:
        /*00cc*/ 	.byte	0x04, 0x1e
        /*00ce*/ 	.short	(.L_830 - .L_829)
.L_829:
        /*00d0*/ 	.word	0x00000000


	//----- nvinfo : EIATTR_CBANK_PARAM_SIZE
	.align		4
.L_830:
        /*00d4*/ 	.byte	0x03, 0x19
        /*00d6*/ 	.short	0x01d0


	//----- nvinfo : EIATTR_PARAM_CBANK
	.align		4
        /*00d8*/ 	.byte	0x04, 0x0a
        /*00da*/ 	.short	(.L_832 - .L_831)
	.align		4
.L_831:
        /*00dc*/ 	.word	index@(.nv.constant0._ZN5flash24flash_fwd_splitkv_kernelI23Flash_fwd_kernel_traitsILi128ELi64ELi128ELi4ELb0ELb0EN7cutlass10bfloat16_tE19Flash_kernel_traitsILi128ELi64ELi128ELi4ES3_EELb1ELb0ELb0ELb0ELb0ELb0ELb0ELb0EEEvNS_16Flash_fwd_paramsE)
        /*00e0*/ 	.short	0x0210
        /*00e2*/ 	.short	0x01d0


	//----- nvinfo : EIATTR_SW_WAR
	.align		4
.L_832:
        /*00e4*/ 	.byte	0x04, 0x36
        /*00e6*/ 	.short	(.L_834 - .L_833)
.L_833:
        /*00e8*/ 	.word	0x00000008
.L_834:


//--------------------- .nv.info._ZN5flash24flash_fwd_splitkv_kernelI23Flash_fwd_kernel_traitsILi128ELi64ELi128ELi4ELb0ELb0EN7cutlass10bfloat16_tE19Flash_kernel_traitsILi128ELi64ELi128ELi4ES3_EELb1ELb0ELb0ELb0ELb0ELb1ELb0ELb0EEEvNS_16Flash_fwd_paramsE --------------------------
	.section	.nv.info._ZN5flash24flash_fwd_splitkv_kernelI23Flash_fwd_kernel_traitsILi128ELi64ELi128ELi4ELb0ELb0EN7cutlass10bfloat16_tE19Flash_kernel_traitsILi128ELi64ELi128ELi4ES3_EELb1ELb0ELb0ELb0ELb0ELb1ELb0ELb0EEEvNS_16Flash_fwd_paramsE,"",@"SHT_CUDA_INFO"
	.sectionflags	@""
	.align	4


	//----- nvinfo : EIATTR_CUDA_API_VERSION
	.align		4
        /*0000*/ 	.byte	0x04, 0x37
        /*0002*/ 	.short	(.L_836 - .L_835)
.L_835:
        /*0004*/ 	.word	0x00000082


	//----- nvinfo : EIATTR_KPARAM_INFO
	.align		4
.L_836:
        /*0008*/ 	.byte	0x04, 0x17
        /*000a*/ 	.short	(.L_838 - .L_837)
.L_837:
        /*000c*/ 	.word	0x00000000
        /*0010*/ 	.short	0x0000
        /*0012*/ 	.short	0x0000
        /*0014*/ 	.byte	0x00, 0xf0, 0x41, 0x07


	//----- nvinfo : EIATTR_SPARSE_MMA_MASK
	.align		4
.L_838:
        /*0018*/ 	.byte	0x03, 0x50
        /*001a*/ 	.short	0x0000


	//----- nvinfo : EIATTR_MAXREG_COUNT
	.align		4
        /*001c*/ 	.byte	0x03, 0x1b
        /*001e*/ 	.short	0x00ff


	//----- nvinfo : EIATTR_NUM_BARRIERS
	.align		4
        /*0020*/ 	.byte	0x02, 0x4c
        /*0022*/ 	.byte	0x01
	.zero		1


	//----- nvinfo : EIATTR_MERCURY_ISA_VERSION
	.align		4
        /*0024*/ 	.byte	0x03, 0x5f
        /*0026*/ 	.short	0x0101


	//----- nvinfo : EIATTR_COOP_GROUP_MASK_REGIDS
	.align		4
        /*0028*/ 	.byte	0x04, 0x29
        /*002a*/ 	.short	(.L_840 - .L_839)


	//   ....[0]....
.L_839:
        /*002c*/ 	.word	0xffffffff


	//   ....[1]....
        /*0030*/ 	.word	0xffffffff


	//   ....[2]....
        /*0034*/ 	.word	0xffffffff


	//   ....[3]....
        /*0038*/ 	.word	0xffffffff


	//   ....[4]....
        /*003c*/ 	.word	0xffffffff


	//   ....[5]....
        /*0040*/ 	.word	0xffffffff


	//   ....[6]....
        /*0044*/ 	.word	0xffffffff


	//   ....[7]....
        /*0048*/ 	.word	0xffffffff


	//   ....[8]....
        /*004c*/ 	.word	0xffffffff


	//   ....[9]....
        /*0050*/ 	.word	0xffffffff


	//   ....[10]....
        /*0054*/ 	.word	0xffffffff


	//   ....[11]....
        /*0058*/ 	.word	0xffffffff


	//   ....[12]....
        /*005c*/ 	.word	0xffffffff


	//   ....[13]....
        /*0060*/ 	.word	0xffffffff


	//   ....[14]....
        /*0064*/ 	.word	0xffffffff


	//   ....[15]....
        /*0068*/ 	.word	0xffffffff


	//----- nvinfo : EIATTR_COOP_GROUP_INSTR_OFFSETS
	.align		4
.L_840:
        /*006c*/ 	.byte	0x04, 0x28
        /*006e*/ 	.short	(.L_842 - .L_841)


	//   ....[0]....
.L_841:
        /*0070*/ 	.word	0x000075d0


	//   ....[1]....
        /*0074*/ 	.word	0x00007690


	//   ....[2]....
        /*0078*/ 	.word	0x000076a0


	//   ....[3]....
        /*007c*/ 	.word	0x000076d0


	//   ....[4]....
        /*0080*/ 	.word	0x0000ceb0


	//   ....[5]....
        /*0084*/ 	.word	0x0000cec0


	//   ....[6]....
        /*0088*/ 	.word	0x0000cef0


	//   ....[7]....
        /*008c*/ 	.word	0x0000cf00


	//   ....[8]....
        /*0090*/ 	.word	0x00012100


	//   ....[9]....
        /*0094*/ 	.word	0x00012110


	//   ....[10]....
        /*0098*/ 	.word	0x00012140


	//   ....[11]....
        /*009c*/ 	.word	0x00012150


	//   ....[12]....
        /*00a0*/ 	.word	0x00014040


	//   ....[13]....
        /*00a4*/ 	.word	0x00014080


	//   ....[14]....
        /*00a8*/ 	.word	0x000140e0


	//   ....[15]....
        /*00ac*/ 	.word	0x000140f0


	//----- nvinfo : EIATTR_EXIT_INSTR_OFFSETS
	.align		4
.L_842:
        /*00b0*/ 	.byte	0x04, 0x1c
        /*00b2*/ 	.short	(.L_844 - .L_843)


	//   ....[0]....
.L_843:
        /*00b4*/ 	.word	0x00000310


	//   ....[1]....
        /*00b8*/ 	.word	0x00000ce0


	//   ....[2]....
        /*00bc*/ 	.word	0x00000d10


	//   ....[3]....
        /*00c0*/ 	.word	0x000154b0


	//   ....[4]....
        /*00c4*/ 	.word	0x000155b0


	//   ....[5]....
        /*00c8*/ 	.word	0x000155d0


	//----- nvinfo : EIATTR_CRS_STACK_SIZE
	.align		4
.L_844:
        /*00cc*/ 	.byte	0x04, 0x1e
        /*00ce*/ 	.short	(.L_846 - .L_845)
.L_845:
        /*00d0*/ 	.word	0x00000000


	//----- nvinfo : EIATTR_CBANK_PARAM_SIZE
	.align		4
.L_846:
        /*00d4*/ 	.byte	0x03, 0x19
        /*00d6*/ 	.short	0x01d0


	//----- nvinfo : EIATTR_PARAM_CBANK
	.align		4
        /*00d8*/ 	.byte	0x04, 0x0a
        /*00da*/ 	.short	(.L_848 - .L_847)
	.align		4
.L_847:
        /*00dc*/ 	.word	index@(.nv.constant0._ZN5flash24flash_fwd_splitkv_kernelI23Flash_fwd_kernel_traitsILi128ELi64ELi128ELi4ELb0ELb0EN7cutlass10bfloat16_tE19Flash_kernel_traitsILi128ELi64ELi128ELi4ES3_EELb1ELb0ELb0ELb0ELb0ELb1ELb0ELb0EEEvNS_16Flash_fwd_paramsE)
        /*00e0*/ 	.short	0x0210
        /*00e2*/ 	.short	0x01d0


	//----- nvinfo : EIATTR_SW_WAR
	.align		4
.L_848:
        /*00e4*/ 	.byte	0x04, 0x36
        /*00e6*/ 	.short	(.L_850 - .L_849)
.L_849:
        /*00e8*/ 	.word	0x00000008
.L_850:


//--------------------- .nv.info._ZN5flash24flash_fwd_splitkv_kernelI23Flash_fwd_kernel_traitsILi128ELi64ELi128ELi4ELb0ELb0EN7cutlass10bfloat16_tE19Flash_kernel_traitsILi128ELi64ELi128ELi4ES3_EELb1ELb0ELb0ELb0ELb0ELb0ELb0ELb1EEEvNS_16Flash_fwd_paramsE --------------------------
	.section	.nv.info._ZN5flash24flash_fwd_splitkv_kernelI23Flash_fwd_kernel_traitsILi128ELi64ELi128ELi4ELb0ELb0EN7cutlass10bfloat16_tE19Flash_kernel_traitsILi128ELi64ELi128ELi4ES3_EELb1ELb0ELb0ELb0ELb0ELb0ELb0ELb1EEEvNS_16Flash_fwd_paramsE,"",@"SHT_CUDA_INFO"
	.sectionflags	@""
	.align	4


	//----- nvinfo : EIATTR_CUDA_API_VERSION
	.align		4
        /*0000*/ 	.byte	0x04, 0x37
        /*0002*/ 	.short	(.L_852 - .L_851)
.L_851:
        /*0004*/ 	.word	0x00000082


	//----- nvinfo : EIATTR_KPARAM_INFO
	.align		4
.L_852:
        /*0008*/ 	.byte	0x04, 0x17
        /*000a*/ 	.short	(.L_854 - .L_853)
.L_853:
        /*000c*/ 	.word	0x00000000
        /*0010*/ 	.short	0x0000
        /*0012*/ 	.short	0x0000
        /*0014*/ 	.byte	0x00, 0xf0, 0x41, 0x07


	//----- nvinfo : EIATTR_SPARSE_MMA_MASK
	.align		4
.L_854:
        /*0018*/ 	.byte	0x03, 0x50
        /*001a*/ 	.short	0x0000


	//----- nvinfo : EIATTR_MAXREG_COUNT
	.align		4
        /*001c*/ 	.byte	0x03, 0x1b
        /*001e*/ 	.short	0x00ff


	//----- nvinfo : EIATTR_NUM_BARRIERS
	.align		4
        /*0020*/ 	.byte	0x02, 0x4c
        /*0022*/ 	.byte	0x01
	.zero		1


	//----- nvinfo : EIATTR_MERCURY_ISA_VERSION
	.align		4
        /*0024*/ 	.byte	0x03, 0x5f
        /*0026*/ 	.short	0x0101


	//----- nvinfo : EIATTR_COOP_GROUP_MASK_REGIDS
	.align		4
        /*0028*/ 	.byte	0x04, 0x29
        /*002a*/ 	.short	(.L_856 - .L_855)


	//   ....[0]....
.L_855:
        /*002c*/ 	.word	0xffffffff


	//   ....[1]....
        /*0030*/ 	.word	0xffffffff


	//   ....[2]....
        /*0034*/ 	.word	0xffffffff


	//   ....[3]....
        /*0038*/ 	.word	0xffffffff


	//   ....[4]....
        /*003c*/ 	.word	0xffffffff


	//   ....[5]....
        /*0040*/ 	.word	0xffffffff


	//   ....[6]....
        /*0044*/ 	.word	0xffffffff


	//   ....[7]....
        /*0048*/ 	.word	0xffffffff


	//   ....[8]....
        /*004c*/ 	.word	0xffffffff


	//   ....[9]....
        /*0050*/ 	.word	0xffffffff


	//   ....[10]....
        /*0054*/ 	.word	0xffffffff


	//   ....[11]....
        /*0058*/ 	.word	0xffffffff


	//   ....[12]....
        /*005c*/ 	.word	0xffffffff


	//   ....[13]....
        /*0060*/ 	.word	0xffffffff


	//   ....[14]....
        /*0064*/ 	.word	0xffffffff


	//   ....[15]....
        /*0068*/ 	.word	0xffffffff


	//   ....[16]....
        /*006c*/ 	.word	0x05000005


	//   ....[17]....
        /*0070*/ 	.word	0x05000005


	//   ....[18]....
        /*0074*/ 	.word	0x05000005


	//   ....[19]....
        /*0078*/ 	.word	0x05000005


	//----- nvinfo : EIATTR_COOP_GROUP_INSTR_OFFSETS
	.align		4
.L_856:
        /*007c*/ 	.byte	0x04, 0x28
        /*007e*/ 	.short	(.L_858 - .L_857)


	//   ....[0]....
.L_857:
        /*0080*/ 	.word	0x00017cb0


	//   ....[1]....
        /*0084*/ 	.word	0x00017d00


	//   ....[2]....
        /*0088*/ 	.word	0x00017d20


	//   ....[3]....
        /*008c*/ 	.word	0x00017d40


	//   ....[4]....
        /*0090*/ 	.word	0x0001cbb0


	//   ....[5]....
        /*0094*/ 	.word	0x0001cbc0


	//   ....[6]....
        /*0098*/ 	.word	0x0001cbf0


	//   ....[7]....
        /*009c*/ 	.word	0x0001cc00


	//   ....[8]....
        /*00a0*/ 	.word	0x00021a10


	//   ....[9]....
        /*00a4*/ 	.word	0x00021a20


	//   ....[10]....
        /*00a8*/ 	.word	0x00021a50


	//   ....[11]....
        /*00ac*/ 	.word	0x00021a60


	//   ....[12]....
        /*00b0*/ 	.word	0x00023a00


	//   ....[13]....
        /*00b4*/ 	.word	0x00023a10


	//   ....[14]....
        /*00b8*/ 	.word	0x00023a40


	//   ....[15]....
        /*00bc*/ 	.word	0x00023a50


	//   ....[16]....
        /*00c0*/ 	.word	0x00025330


	//   ....[17]....
        /*00c4*/ 	.word	0x000253a0


	//   ....[18]....
        /*00c8*/ 	.word	0x00025400


	//   ....[19]....
        /*00cc*/ 	.word	0x00025470


	//----- nvinfo : EIATTR_EXIT_INSTR_OFFSETS
	.align		4
.L_858:
        /*00d0*/ 	.byte	0x04, 0x1c
        /*00d2*/ 	.short	(.L_860 - .L_859)


	//   ....[0]....
.L_859:
        /*00d4*/ 	.word	0x00000090


	//----- nvinfo : EIATTR_CRS_STACK_SIZE
	.align		4
.L_860:
        /*00d8*/ 	.byte	0x04, 0x1e
        /*00da*/ 	.short	(.L_862 - .L_861)
.L_861:
        /*00dc*/ 	.word	0x00000000


	//----- nvinfo : EIATTR_CBANK_PARAM_SIZE
	.align		4
.L_862:
        /*00e0*/ 	.byte	0x03, 0x19
        /*00e2*/ 	.short	0x01d0


	//----- nvinfo : EIATTR_PARAM_CBANK
	.align		4
        /*00e4*/ 	.byte	0x04, 0x0a
        /*00e6*/ 	.short	(.L_864 - .L_863)
	.align		4
.L_863:
        /*00e8*/ 	.word	index@(.nv.constant0._ZN5flash24flash_fwd_splitkv_kernelI23Flash_fwd_kernel_traitsILi128ELi64ELi128ELi4ELb0ELb0EN7cutlass10bfloat16_tE19Flash_kernel_traitsILi128ELi64ELi128ELi4ES3_EELb1ELb0ELb0ELb0ELb0ELb0ELb0ELb1EEEvNS_16Flash_fwd_paramsE)
        /*00ec*/ 	.short	0x0210
        /*00ee*/ 	.short	0x01d0


	//----- nvinfo : EIATTR_SW_WAR
	.align		4
.L_864:
        /*00f0*/ 	.byte	0x04, 0x36
        /*00f2*/ 	.short	(.L_866 - .L_865)
.L_865:
        /*00f4*/ 	.word	0x00000008
.L_866:


//--------------------- .nv.info._ZN5flash24flash_fwd_splitkv_kernelI23Flash_fwd_kernel_traitsILi128ELi64ELi128ELi4ELb0ELb0EN7cutlass10bfloat16_tE19Flash_kernel_traitsILi128ELi64ELi128ELi4ES3_EELb1ELb0ELb0ELb0ELb0ELb1ELb0ELb1EEEvNS_16Flash_fwd_paramsE --------------------------
	.section	.nv.info._ZN5flash24flash_fwd_splitkv_kernelI23Flash_fwd_kernel_traitsILi128ELi64ELi128ELi4ELb0ELb0EN7cutlass10bfloat16_tE19Flash_kernel_traitsILi128ELi64ELi128ELi4ES3_EELb1ELb0ELb0ELb0ELb0ELb1ELb0ELb1EEEvNS_16Flash_fwd_paramsE,"",@"SHT_CUDA_INFO"
	.sectionflags	@""
	.align	4


	//----- nvinfo : EIATTR_CUDA_API_VERSION
	.align		4
        /*0000*/ 	.byte	0x04, 0x37
        /*0002*/ 	.short	(.L_868 - .L_867)
.L_867:
        /*0004*/ 	.word	0x00000082


	//----- nvinfo : EIATTR_KPARAM_INFO
	.align		4
.L_868:
        /*0008*/ 	.byte	0x04, 0x17
        /*000a*/ 	.short	(.L_870 - .L_869)
.L_869:
        /*000c*/ 	.word	0x00000000
        /*0010*/ 	.short	0x0000
        /*0012*/ 	.short	0x0000
        /*0014*/ 	.byte	0x00, 0xf0, 0x41, 0x07


	//----- nvinfo : EIATTR_SPARSE_MMA_MASK
	.align		4
.L_870:
        /*0018*/ 	.byte	0x03, 0x50
        /*001a*/ 	.short	0x0000


	//----- nvinfo : EIATTR_MAXREG_COUNT
	.align		4
        /*001c*/ 	.byte	0x03, 0x1b
        /*001e*/ 	.short	0x00ff


	//----- nvinfo : EIATTR_NUM_BARRIERS
	.align		4
        /*0020*/ 	.byte	0x02, 0x4c
        /*0022*/ 	.byte	0x01
	.zero		1


	//----- nvinfo : EIATTR_ANNOTATIONS
	.align		4
        /*0024*/ 	.byte	0x04, 0x55
        /*0026*/ 	.short	(.L_872 - .L_871)


	//   ....[0]....
.L_871:
        /*0028*/ 	.word	0x00000001
        /*002c*/ 	.byte	0x90, 0xa9, 0x01, 0x00, 0x01, 0x00, 0x00, 0x00, 0xb0, 0x05, 0x02, 0x00, 0x01, 0x00, 0x00, 0x00
        /*003c*/ 	.byte	0x40, 0x3c, 0x02, 0x00, 0x01, 0x00, 0x00, 0x00, 0x30, 0x5d, 0x02, 0x00, 0x01, 0x00, 0x00, 0x00
        /*004c*/ 	.byte	0x50, 0x5e, 0x02, 0x00


	//----- nvinfo : EIATTR_MERCURY_ISA_VERSION
	.align		4
.L_872:
        /*0050*/ 	.byte	0x03, 0x5f
        /*0052*/ 	.short	0x0101


	//----- nvinfo : EIATTR_COOP_GROUP_MASK_REGIDS
	.align		4
        /*0054*/ 	.byte	0x04, 0x29
        /*0056*/ 	.short	(.L_874 - .L_873)


	//   ....[0]....
.L_873:
        /*0058*/ 	.word	0xffffffff


	//   ....[1]....
        /*005c*/ 	.word	0xffffffff


	//   ....[2]....
        /*0060*/ 	.word	0xffffffff


	//   ....[3]....
        /*0064*/ 	.word	0xffffffff


	//   ....[4]....
        /*0068*/ 	.word	0xffffffff


	//   ....[5]....
        /*006c*/ 	.word	0xffffffff


	//   ....[6]....
        /*0070*/ 	.word	0xffffffff


	//   ....[7]....
        /*0074*/ 	.word	0xffffffff


	//   ....[8]....
        /*0078*/ 	.word	0xffffffff


	//   ....[9]....
        /*007c*/ 	.word	0xffffffff


	//   ....[10]....
        /*0080*/ 	.word	0xffffffff


	//   ....[11]....
        /*0084*/ 	.word	0xffffffff


	//   ....[12]....
        /*0088*/ 	.word	0xffffffff


	//   ....[13]....
        /*008c*/ 	.word	0xffffffff


	//   ....[14]....
        /*0090*/ 	.word	0xffffffff


	//   ....[15]....
        /*0094*/ 	.word	0xffffffff


	//   ....[16]....
        /*0098*/ 	.word	0x05000005


	//   ....[17]....
        /*009c*/ 	.word	0x05000005


	//   ....[18]....
        /*00a0*/ 	.word	0x05000005


	//   ....[19]....
        /*00a4*/ 	.word	0x05000005


	//----- nvinfo : EIATTR_COOP_GROUP_INSTR_OFFSETS
	.align		4
.L_874:
        /*00a8*/ 	.byte	0x04, 0x28
        /*00aa*/ 	.short	(.L_876 - .L_875)


	//   ....[0]....
.L_875:
        /*00ac*/ 	.word	0x00018fc0


	//   ....[1]....
        /*00b0*/ 	.word	0x00018fe0


	//   ....[2]....
        /*00b4*/ 	.word	0x00019080


	//   ....[3]....
        /*00b8*/ 	.word	0x00019090


	//   ....[4]....
        /*00bc*/ 	.word	0x0001e7a0


	//   ....[5]....
        /*00c0*/ 	.word	0x0001e7b0


	//   ....[6]....
        /*00c4*/ 	.word	0x0001e7e0


	//   ....[7]....
        /*00c8*/ 	.word	0x0001e7f0


	//   ....[8]....
        /*00cc*/ 	.word	0x00023f00


	//   ....[9]....
        /*00d0*/ 	.word	0x00023f10


	//   ....[10]....
        /*00d4*/ 	.word	0x00023f40


	//   ....[11]....
        /*00d8*/ 	.word	0x00023f50


	//   ....[12]....
        /*00dc*/ 	.word	0x00025ed0


	//   ....[13]....
        /*00e0*/ 	.word	0x00025ee0


	//   ....[14]....
        /*00e4*/ 	.word	0x00025f10


	//   ....[15]....
        /*00e8*/ 	.word	0x00025f20


	//   ....[16]....
        /*00ec*/ 	.word	0x00027840


	//   ....[17]....
        /*00f0*/ 	.word	0x000278c0


	//   ....[18]....
        /*00f4*/ 	.word	0x00027940


	//   ....[19]....
        /*00f8*/ 	.word	0x000279b0


	//----- nvinfo : EIATTR_EXIT_INSTR_OFFSETS
	.align		4
.L_876:
        /*00fc*/ 	.byte	0x04, 0x1c
        /*00fe*/ 	.short	(.L_878 - .L_877)


	//   ....[0]....
.L_877:
        /*0100*/ 	.word	0x000000a0


	//----- nvinfo : EIATTR_CRS_STACK_SIZE
	.align		4
.L_878:
        /*0104*/ 	.byte	0x04, 0x1e
        /*0106*/ 	.short	(.L_880 - .L_879)
.L_879:
        /*0108*/ 	.word	0x00000000


	//----- nvinfo : EIATTR_CBANK_PARAM_SIZE
	.align		4
.L_880:
        /*010c*/ 	.byte	0x03, 0x19
        /*010e*/ 	.short	0x01d0


	//----- nvinfo : EIATTR_PARAM_CBANK
	.align		4
        /*0110*/ 	.byte	0x04, 0x0a
        /*0112*/ 	.short	(.L_882 - .L_881)
	.align		4
.L_881:
        /*0114*/ 	.word	index@(.nv.constant0._ZN5flash24flash_fwd_splitkv_kernelI23Flash_fwd_kernel_traitsILi128ELi64ELi128ELi4ELb0ELb0EN7cutlass10bfloat16_tE19Flash_kernel_traitsILi128ELi64ELi128ELi4ES3_EELb1ELb0ELb0ELb0ELb0ELb1ELb0ELb1EEEvNS_16Flash_fwd_paramsE)
        /*0118*/ 	.short	0x0210
        /*011a*/ 	.short	0x01d0


	//----- nvinfo : EIATTR_SW_WAR
	.align		4
.L_882:
        /*011c*/ 	.byte	0x04, 0x36
        /*011e*/ 	.short	(.L_884 - .L_883)
.L_883:
        /*0120*/ 	.word	0x00000008
.L_884:


//--------------------- .nv.info._ZN5flash24flash_fwd_splitkv_kernelI23Flash_fwd_kernel_traitsILi128ELi64ELi128ELi4ELb0ELb0EN7cutlass10bfloat16_tE19Flash_kernel_traitsILi128ELi64ELi128ELi4ES3_EELb1ELb0ELb0ELb0ELb0ELb0ELb1ELb0EEEvNS_16Flash_fwd_paramsE --------------------------
	.section	.nv.info._ZN5flash24flash_fwd_splitkv_kernelI23Flash_fwd_kernel_traitsILi128ELi64ELi128ELi4ELb0ELb0EN7cutlass10bfloat16_tE19Flash_kernel_traitsILi128ELi64ELi128ELi4ES3_EELb1ELb0ELb0ELb0ELb0ELb0ELb1ELb0EEEvNS_16Flash_fwd_paramsE,"",@"SHT_CUDA_INFO"
	.sectionflags	@""
	.align	4


	//----- nvinfo : EIATTR_CUDA_API_VERSION
	.align		4
        /*0000*/ 	.byte	0x04, 0x37
        /*0002*/ 	.short	(.L_886 - .L_885)
.L_885:
        /*0004*/ 	.word	0x00000082


	//----- nvinfo : EIATTR_KPARAM_INFO
	.align		4
.L_886:
        /*0008*/ 	.byte	0x04, 0x17
        /*000a*/ 	.short	(.L_888 - .L_887)
.L_887:
        /*000c*/ 	.word	0x00000000
        /*0010*/ 	.short	0x0000
        /*0012*/ 	.short	0x0000
        /*0014*/ 	.byte	0x00, 0xf0, 0x41, 0x07


	//----- nvinfo : EIATTR_SPARSE_MMA_MASK
	.align		4
.L_888:
        /*0018*/ 	.byte	0x03, 0x50
        /*001a*/ 	.short	0x0000


	//----- nvinfo : EIATTR_MAXREG_COUNT
	.align		4
        /*001c*/ 	.byte	0x03, 0x1b
        /*001e*/ 	.short	0x00ff


	//----- nvinfo : EIATTR_NUM_BARRIERS
	.align		4
        /*0020*/ 	.byte	0x02, 0x4c
        /*0022*/ 	.byte	0x01
	.zero		1


	//----- nvinfo : EIATTR_MERCURY_ISA_VERSION
	.align		4
        /*0024*/ 	.byte	0x03, 0x5f
        /*0026*/ 	.short	0x0101


	//----- nvinfo : EIATTR_COOP_GROUP_MASK_REGIDS
	.align		4
        /*0028*/ 	.byte	0x04, 0x29
        /*002a*/ 	.short	(.L_890 - .L_889)


	//   ....[0]....
.L_889:
        /*002c*/ 	.word	0xffffffff


	//   ....[1]....
        /*0030*/ 	.word	0xffffffff


	//   ....[2]....
        /*0034*/ 	.word	0xffffffff


	//   ....[3]....
        /*0038*/ 	.word	0xffffffff


	//   ....[4]....
        /*003c*/ 	.word	0xffffffff


	//   ....[5]....
        /*0040*/ 	.word	0xffffffff


	//   ....[6]....
        /*0044*/ 	.word	0xffffffff


	//   ....[7]....
        /*0048*/ 	.word	0xffffffff


	//   ....[8]....
        /*004c*/ 	.word	0xffffffff


	//   ....[9]....
        /*0050*/ 	.word	0xffffffff


	//   ....[10]....
        /*0054*/ 	.word	0xffffffff


	//   ....[11]....
        /*0058*/ 	.word	0xffffffff


	//   ....[12]....
        /*005c*/ 	.word	0xffffffff


	//   ....[13]....
        /*0060*/ 	.word	0xffffffff


	//   ....[14]....
        /*0064*/ 	.word	0xffffffff


	//   ....[15]....
        /*0068*/ 	.word	0xffffffff


	//----- nvinfo : EIATTR_COOP_GROUP_INSTR_OFFSETS
	.align		4
.L_890:
        /*006c*/ 	.byte	0x04, 0x28
        /*006e*/ 	.short	(.L_892 - .L_891)


	//   ....[0]....
.L_891:
        /*0070*/ 	.word	0x00007140


	//   ....[1]....
        /*0074*/ 	.word	0x00007160


	//   ....[2]....
        /*0078*/ 	.word	0x00007200


	//   ....[3]....
        /*007c*/ 	.word	0x00007210


	//   ....[4]....
        /*0080*/ 	.word	0x0000c230


	//   ....[5]....
        /*0084*/ 	.word	0x0000c270


	//   ....[6]....
        /*0088*/ 	.word	0x0000c290


	//   ....[7]....
        /*008c*/ 	.word	0x0000c2b0


	//   ....[8]....
        /*0090*/ 	.word	0x00010c20


	//   ....[9]....
        /*0094*/ 	.word	0x00010c40


	//   ....[10]....
        /*0098*/ 	.word	0x00010c80


	//   ....[11]....
        /*009c*/ 	.word	0x00010c90


	//   ....[12]....
        /*00a0*/ 	.word	0x00012b90


	//   ....[13]....
        /*00a4*/ 	.word	0x00012bd0


	//   ....[14]....
        /*00a8*/ 	.word	0x00012c60


	//   ....[15]....
        /*00ac*/ 	.word	0x00012c70


	//----- nvinfo : EIATTR_EXIT_INSTR_OFFSETS
	.align		4
.L_892:
        /*00b0*/ 	.byte	0x04, 0x1c
        /*00b2*/ 	.short	(.L_894 - .L_893)


	//   ....[0]....
.L_893:
        /*00b4*/ 	.word	0x00000440


	//   ....[1]....
        /*00b8*/ 	.word	0x00000fc0


	//   ....[2]....
        /*00bc*/ 	.word	0x00000ff0


	//   ....[3]....
        /*00c0*/ 	.word	0x00013f40


	//   ....[4]....
        /*00c4*/ 	.word	0x00013f90


	//   ....[5]....
        /*00c8*/ 	.word	0x00013fb0


	//----- nvinfo : EIATTR_CRS_STACK_SIZE
	.align		4
.L_894:
        /*00cc*/ 	.byte	0x04, 0x1e
        /*00ce*/ 	.short	(.L_896 - .L_895)
.L_895:
        /*00d0*/ 	.word	0x00000000


	//----- nvinfo : EIATTR_CBANK_PARAM_SIZE
	.align		4
.L_896:
        /*00d4*/ 	.byte	0x03, 0x19
        /*00d6*/ 	.short	0x01d0


	//----- nvinfo : EIATTR_PARAM_CBANK
	.align		4
        /*00d8*/ 	.byte	0x04, 0x0a
        /*00da*/ 	.short	(.L_898 - .L_897)
	.align		4
.L_897:
        /*00dc*/ 	.word	index@(.nv.constant0._ZN5flash24flash_fwd_splitkv_kernelI23Flash_fwd_kernel_traitsILi128ELi64ELi128ELi4ELb0ELb0EN7cutlass10bfloat16_tE19Flash_kernel_traitsILi128ELi64ELi128ELi4ES3_EELb1ELb0ELb0ELb0ELb0ELb0ELb1ELb0EEEvNS_16Flash_fwd_paramsE)
        /*00e0*/ 	.short	0x0210
        /*00e2*/ 	.short	0x01d0


	//----- nvinfo : EIATTR_SW_WAR
	.align		4
.L_898:
        /*00e4*/ 	.byte	0x04, 0x36
        /*00e6*/ 	.short	(.L_900 - .L_899)
.L_899:
        /*00e8*/ 	.word	0x00000008
.L_900:


//--------------------- .nv.info._ZN5flash24flash_fwd_splitkv_kernelI23Flash_fwd_kernel_traitsILi128ELi64ELi128ELi4ELb0ELb0EN7cutlass10bfloat16_tE19Flash_kernel_traitsILi128ELi64ELi128ELi4ES3_EELb1ELb0ELb0ELb0ELb0ELb1ELb1ELb0EEEvNS_16Flash_fwd_paramsE --------------------------
	.section	.nv.info._ZN5flash24flash_fwd_splitkv_kernelI23Flash_fwd_kernel_traitsILi128ELi64ELi128ELi4ELb0ELb0EN7cutlass10bfloat16_tE19Flash_kernel_traitsILi128ELi64ELi128ELi4ES3_EELb1ELb0ELb0ELb0ELb0ELb1ELb1ELb0EEEvNS_16Flash_fwd_paramsE,"",@"SHT_CUDA_INFO"
	.sectionflags	@""
	.align	4


	//----- nvinfo : EIATTR_CUDA_API_VERSION
	.align		4
        /*0000*/ 	.byte	0x04, 0x37
        /*0002*/ 	.short	(.L_902 - .L_901)
.L_901:
        /*0004*/ 	.word	0x00000082


	//----- nvinfo : EIATTR_KPARAM_INFO
	.align		4
.L_902:
        /*0008*/ 	.byte	0x04, 0x17
        /*000a*/ 	.short	(.L_904 - .L_903)
.L_903:
        /*000c*/ 	.word	0x00000000
        /*0010*/ 	.short	0x0000
        /*0012*/ 	.short	0x0000
        /*0014*/ 	.byte	0x00, 0xf0, 0x41, 0x07


	//----- nvinfo : EIATTR_SPARSE_MMA_MASK
	.align		4
.L_904:
        /*0018*/ 	.byte	0x03, 0x50
        /*001a*/ 	.short	0x0000


	//----- nvinfo : EIATTR_MAXREG_COUNT
	.align		4
        /*001c*/ 	.byte	0x03, 0x1b
        /*001e*/ 	.short	0x00ff


	//----- nvinfo : EIATTR_NUM_BARRIERS
	.align		4
        /*0020*/ 	.byte	0x02, 0x4c
        /*0022*/ 	.byte	0x01
	.zero		1


	//----- nvinfo : EIATTR_MERCURY_ISA_VERSION
	.align		4
        /*0024*/ 	.byte	0x03, 0x5f
        /*0026*/ 	.short	0x0101


	//----- nvinfo : EIATTR_COOP_GROUP_MASK_REGIDS
	.align		4
        /*0028*/ 	.byte	0x04, 0x29
        /*002a*/ 	.short	(.L_906 - .L_905)


	//   ....[0]....
.L_905:
        /*002c*/ 	.word	0xffffffff


	//   ....[1]....
        /*0030*/ 	.word	0xffffffff


	//   ....[2]....
        /*0034*/ 	.word	0xffffffff


	//   ....[3]....
        /*0038*/ 	.word	0xffffffff


	//   ....[4]....
        /*003c*/ 	.word	0xffffffff


	//   ....[5]....
        /*0040*/ 	.word	0xffffffff


	//   ....[6]....
        /*0044*/ 	.word	0xffffffff


	//   ....[7]....
        /*0048*/ 	.word	0xffffffff


	//   ....[8]....
        /*004c*/ 	.word	0xffffffff


	//   ....[9]....
        /*0050*/ 	.word	0xffffffff


	//   ....[10]....
        /*0054*/ 	.word	0xffffffff


	//   ....[11]....
        /*0058*/ 	.word	0xffffffff


	//   ....[12]....
        /*005c*/ 	.word	0xffffffff


	//   ....[13]....
        /*0060*/ 	.word	0xffffffff


	//   ....[14]....
        /*0064*/ 	.word	0xffffffff


	//   ....[15]....
        /*0068*/ 	.word	0xffffffff


	//----- nvinfo : EIATTR_COOP_GROUP_INSTR_OFFSETS
	.align		4
.L_906:
        /*006c*/ 	.byte	0x04, 0x28
        /*006e*/ 	.short	(.L_908 - .L_907)


	//   ....[0]....
.L_907:
        /*0070*/ 	.word	0x00007be0


	//   ....[1]....
        /*0074*/ 	.word	0x00007c00


	//   ....[2]....
        /*0078*/ 	.word	0x00007ca0


	//   ....[3]....
        /*007c*/ 	.word	0x00007cb0


	//   ....[4]....
        /*0080*/ 	.word	0x0000d4f0


	//   ....[5]....
        /*0084*/ 	.word	0x0000d500


	//   ....[6]....
        /*0088*/ 	.word	0x0000d530


	//   ....[7]....
        /*008c*/ 	.word	0x0000d540


	//   ....[8]....
        /*0090*/ 	.word	0x00012750


	//   ....[9]....
        /*0094*/ 	.word	0x00012770


	//   ....[10]....
        /*0098*/ 	.word	0x000127a0


	//   ....[11]....
        /*009c*/ 	.word	0x000127b0


	//   ....[12]....
        /*00a0*/ 	.word	0x00014690


	//   ....[13]....
        /*00a4*/ 	.word	0x000146d0


	//   ....[14]....
        /*00a8*/ 	.word	0x00014760


	//   ....[15]....
        /*00ac*/ 	.word	0x00014770


	//----- nvinfo : EIATTR_EXIT_INSTR_OFFSETS
	.align		4
.L_908:
        /*00b0*/ 	.byte	0x04, 0x1c
        /*00b2*/ 	.short	(.L_910 - .L_909)


	//   ....[0]....
.L_909:
        /*00b4*/ 	.word	0x00000440


	//   ....[1]....
        /*00b8*/ 	.word	0x00000fc0


	//   ....[2]....
        /*00bc*/ 	.word	0x00000ff0


	//   ....[3]....
        /*00c0*/ 	.word	0x00015a40


	//   ....[4]....
        /*00c4*/ 	.word	0x00015a90


	//   ....[5]....
        /*00c8*/ 	.word	0x00015ab0


	//----- nvinfo : EIATTR_CRS_STACK_SIZE
	.align		4
.L_910:
        /*00cc*/ 	.byte	0x04, 0x1e
        /*00ce*/ 	.short	(.L_912 - .L_911)
.L_911:
        /*00d0*/ 	.word	0x00000000


	//----- nvinfo : EIATTR_CBANK_PARAM_SIZE
	.align		4
.L_912:
        /*00d4*/ 	.byte	0x03, 0x19
        /*00d6*/ 	.short	0x01d0


	//----- nvinfo : EIATTR_PARAM_CBANK
	.align		4
        /*00d8*/ 	.byte	0x04, 0x0a
        /*00da*/ 	.short	(.L_914 - .L_913)
	.align		4
.L_913:
        /*00dc*/ 	.word	index@(.nv.constant0._ZN5flash24flash_fwd_splitkv_kernelI23Flash_fwd_kernel_traitsILi128ELi64ELi128ELi4ELb0ELb0EN7cutlass10bfloat16_tE19Flash_kernel_traitsILi128ELi64ELi128ELi4ES3_EELb1ELb0ELb0ELb0ELb0ELb1ELb1ELb0EEEvNS_16Flash_fwd_paramsE)
        /*00e0*/ 	.short	0x0210
        /*00e2*/ 	.short	0x01d0


	//----- nvinfo : EIATTR_SW_WAR
	.align		4
.L_914:
        /*00e4*/ 	.byte	0x04, 0x36
        /*00e6*/ 	.short	(.L_916 - .L_915)
.L_915:
        /*00e8*/ 	.word	0x00000008
.L_916:


//--------------------- .nv.info._ZN5flash24flash_fwd_splitkv_kernelI23Flash_fwd_kernel_traitsILi128ELi64ELi128ELi4ELb0ELb0EN7cutlass10bfloat16_tE19Flash_kernel_traitsILi128ELi64ELi128ELi4ES3_EELb1ELb0ELb0ELb0ELb0ELb0ELb1ELb1EEEvNS_16Flash_fwd_paramsE --------------------------
	.section	.nv.info._ZN5flash24flash_fwd_splitkv_kernelI23Flash_fwd_kernel_traitsILi128ELi64ELi128ELi4ELb0ELb0EN7cutlass10bfloat16_tE19Flash_kernel_traitsILi128ELi64ELi128ELi4ES3_EELb1ELb0ELb0ELb0ELb0ELb0ELb1ELb1EEEvNS_16Flash_fwd_paramsE,"",@"SHT_CUDA_INFO"
	.sectionflags	@""
	.align	4


	//----- nvinfo : EIATTR_CUDA_API_VERSION
	.align		4
        /*0000*/ 	.byte	0x04, 0x37
        /*0002*/ 	.short	(.L_918 - .L_917)
.L_917:
        /*0004*/ 	.word	0x00000082


	//----- nvinfo : EIATTR_KPARAM_INFO
	.align		4
.L_918:
        /*0008*/ 	.byte	0x04, 0x17
        /*000a*/ 	.short	(.L_920 - .L_919)
.L_919:
        /*000c*/ 	.word	0x00000000
        /*0010*/ 	.short	0x0000
        /*0012*/ 	.short	0x0000
        /*0014*/ 	.byte	0x00, 0xf0, 0x41, 0x07


	//----- nvinfo : EIATTR_SPARSE_MMA_MASK
	.align		4
.L_920:
        /*0018*/ 	.byte	0x03, 0x50
        /*001a*/ 	.short	0x0000


	//----- nvinfo : EIATTR_MAXREG_COUNT
	.align		4
        /*001c*/ 	.byte	0x03, 0x1b
        /*001e*/ 	.short	0x00ff


	//----- nvinfo : EIATTR_NUM_BARRIERS
	.align		4
        /*0020*/ 	.byte	0x02, 0x4c
        /*0022*/ 	.byte	0x01
	.zero		1


	//----- nvinfo : EIATTR_MERCURY_ISA_VERSION
	.align		4
        /*0024*/ 	.byte	0x03, 0x5f
        /*0026*/ 	.short	0x0101


	//----- nvinfo : EIATTR_COOP_GROUP_MASK_REGIDS
	.align		4
        /*0028*/ 	.byte	0x04, 0x29
        /*002a*/ 	.short	(.L_922 - .L_921)


	//   ....[0]....
.L_921:
        /*002c*/ 	.word	0xffffffff


	//   ....[1]....
        /*0030*/ 	.word	0xffffffff


	//   ....[2]....
        /*0034*/ 	.word	0xffffffff


	//   ....[3]....
        /*0038*/ 	.word	0xffffffff


	//   ....[4]....
        /*003c*/ 	.word	0xffffffff


	//   ....[5]....
        /*0040*/ 	.word	0xffffffff


	//   ....[6]....
        /*0044*/ 	.word	0xffffffff


	//   ....[7]....
        /*0048*/ 	.word	0xffffffff


	//   ....[8]....
        /*004c*/ 	.word	0xffffffff


	//   ....[9]....
        /*0050*/ 	.word	0xffffffff


	//   ....[10]....
        /*0054*/ 	.word	0xffffffff


	//   ....[11]....
        /*0058*/ 	.word	0xffffffff


	//   ....[12]....
        /*005c*/ 	.word	0xffffffff


	//   ....[13]....
        /*0060*/ 	.word	0xffffffff


	//   ....[14]....
        /*0064*/ 	.word	0xffffffff


	//   ....[15]....
        /*0068*/ 	.word	0xffffffff


	//   ....[16]....
        /*006c*/ 	.word	0x0500000c


	//   ....[17]....
        /*0070*/ 	.word	0x0500000c


	//   ....[18]....
        /*0074*/ 	.word	0x0500000c


	//   ....[19]....
        /*0078*/ 	.word	0x0500000c


	//----- nvinfo : EIATTR_COOP_GROUP_INSTR_OFFSETS
	.align		4
.L_922:
        /*007c*/ 	.byte	0x04, 0x28
        /*007e*/ 	.short	(.L_924 - .L_923)


	//   ....[0]....
.L_923:
        /*0080*/ 	.word	0x00017eb0


	//   ....[1]....
        /*0084*/ 	.word	0x00017f10


	//   ....[2]....
        /*0088*/ 	.word	0x00017f30


	//   ....[3]....
        /*008c*/ 	.word	0x00017f50


	//   ....[4]....
        /*0090*/ 	.word	0x0001cd80


	//   ....[5]....
        /*0094*/ 	.word	0x0001cdd0


	//   ....[6]....
        /*0098*/ 	.word	0x0001cdf0


	//   ....[7]....
        /*009c*/ 	.word	0x0001ce10


	//   ....[8]....
        /*00a0*/ 	.word	0x00021c30


	//   ....[9]....
        /*00a4*/ 	.word	0x00021c70


	//   ....[10]....
        /*00a8*/ 	.word	0x00021c90


	//   ....[11]....
        /*00ac*/ 	.word	0x00021cb0


	//   ....[12]....
        /*00b0*/ 	.word	0x00023cc0


	//   ....[13]....
        /*00b4*/ 	.word	0x00023cd0


	//   ....[14]....
        /*00b8*/ 	.word	0x00023d00


	//   ....[15]....
        /*00bc*/ 	.word	0x00023d10


	//   ....[16]....
        /*00c0*/ 	.word	0x000252b0


	//   ....[17]....
        /*00c4*/ 	.word	0x00025320


	//   ....[18]....
        /*00c8*/ 	.word	0x00025380


	//   ....[19]....
        /*00cc*/ 	.word	0x000253f0


	//----- nvinfo : EIATTR_EXIT_INSTR_OFFSETS
	.align		4
.L_924:
        /*00d0*/ 	.byte	0x04, 0x1c
        /*00d2*/ 	.short	(.L_926 - .L_925)


	//   ....[0]....
.L_925:
        /*00d4*/ 	.word	0x000001f0


	//----- nvinfo : EIATTR_CRS_STACK_SIZE
	.align		4
.L_926:
        /*00d8*/ 	.byte	0x04, 0x1e
        /*00da*/ 	.short	(.L_928 - .L_927)
.L_927:
        /*00dc*/ 	.word	0x00000000


	//----- nvinfo : EIATTR_CBANK_PARAM_SIZE
	.align		4
.L_928:
        /*00e0*/ 	.byte	0x03, 0x19
        /*00e2*/ 	.short	0x01d0


	//----- nvinfo : EIATTR_PARAM_CBANK
	.align		4
        /*00e4*/ 	.byte	0x04, 0x0a
        /*00e6*/ 	.short	(.L_930 - .L_929)
	.align		4
.L_929:
        /*00e8*/ 	.word	index@(.nv.constant0._ZN5flash24flash_fwd_splitkv_kernelI23Flash_fwd_kernel_traitsILi128ELi64ELi128ELi4ELb0ELb0EN7cutlass10bfloat16_tE19Flash_kernel_traitsILi128ELi64ELi128ELi4ES3_EELb1ELb0ELb0ELb0ELb0ELb0ELb1ELb1EEEvNS_16Flash_fwd_paramsE)
        /*00ec*/ 	.short	0x0210
        /*00ee*/ 	.short	0x01d0


	//----- nvinfo : EIATTR_SW_WAR
	.align		4
.L_930:
        /*00f0*/ 	.byte	0x04, 0x36
        /*00f2*/ 	.short	(.L_932 - .L_931)
.L_931:
        /*00f4*/ 	.word	0x00000008
.L_932:


//--------------------- .nv.info._ZN5flash24flash_fwd_splitkv_kernelI23Flash_fwd_kernel_traitsILi128ELi64ELi128ELi4ELb0ELb0EN7cutlass10bfloat16_tE19Flash_kernel_traitsILi128ELi64ELi128ELi4ES3_EELb1ELb0ELb0ELb0ELb0ELb1ELb1ELb1EEEvNS_16Flash_fwd_paramsE --------------------------
	.section	.nv.info._ZN5flash24flash_fwd_splitkv_kernelI23Flash_fwd_kernel_traitsILi128ELi64ELi128ELi4ELb0ELb0EN7cutlass10bfloat16_tE19Flash_kernel_traitsILi128ELi64ELi128ELi4ES3_EELb1ELb0ELb0ELb0ELb0ELb1ELb1ELb1EEEvNS_16Flash_fwd_paramsE,"",@"SHT_CUDA_INFO"
	.sectionflags	@""
	.align	4


	//----- nvinfo : EIATTR_CUDA_API_VERSION
	.align		4
        /*0000*/ 	.byte	0x04, 0x37
        /*0002*/ 	.short	(.L_934 - .L_933)
.L_933:
        /*0004*/ 	.word	0x00000082


	//----- nvinfo : EIATTR_KPARAM_INFO
	.align		4
.L_934:
        /*0008*/ 	.byte	0x04, 0x17
        /*000a*/ 	.short	(.L_936 - .L_935)
.L_935:
        /*000c*/ 	.word	0x00000000
        /*0010*/ 	.short	0x0000
        /*0012*/ 	.short	0x0000
        /*0014*/ 	.byte	0x00, 0xf0, 0x41, 0x07


	//----- nvinfo : EIATTR_SPARSE_MMA_MASK
	.align		4
.L_936:
        /*0018*/ 	.byte	0x03, 0x50
        /*001a*/ 	.short	0x0000


	//----- nvinfo : EIATTR_MAXREG_COUNT
	.align		4
        /*001c*/ 	.byte	0x03, 0x1b
        /*001e*/ 	.short	0x00ff


	//----- nvinfo : EIATTR_NUM_BARRIERS
	.align		4
        /*0020*/ 	.byte	0x02, 0x4c
        /*0022*/ 	.byte	0x01
	.zero		1


	//----- nvinfo : EIATTR_ANNOTATIONS
	.align		4
        /*0024*/ 	.byte	0x04, 0x55
        /*0026*/ 	.short	(.L_938 - .L_937)


	//   ....[0]....
.L_937:
        /*0028*/ 	.word	0x00000001
        /*002c*/ 	.byte	0xc0, 0xab, 0x01, 0x00, 0x01, 0x00, 0x00, 0x00, 0xf0, 0x07, 0x02, 0x00, 0x01, 0x00, 0x00, 0x00
        /*003c*/ 	.byte	0xc0, 0x3e, 0x02, 0x00, 0x01, 0x00, 0x00, 0x00, 0x60, 0x59, 0x02, 0x00, 0x01, 0x00, 0x00, 0x00
        /*004c*/ 	.byte	0x60, 0x60, 0x02, 0x00


	//----- nvinfo : EIATTR_MERCURY_ISA_VERSION
	.align		4
.L_938:
        /*0050*/ 	.byte	0x03, 0x5f
        /*0052*/ 	.short	0x0101


	//----- nvinfo : EIATTR_COOP_GROUP_MASK_REGIDS
	.align		4
        /*0054*/ 	.byte	0x04, 0x29
        /*0056*/ 	.short	(.L_940 - .L_939)


	//   ....[0]....
.L_939:
        /*0058*/ 	.word	0xffffffff


	//   ....[1]....
        /*005c*/ 	.word	0xffffffff


	//   ....[2]....
        /*0060*/ 	.word	0xffffffff


	//   ....[3]....
        /*0064*/ 	.word	0xffffffff


	//   ....[4]....
        /*0068*/ 	.word	0xffffffff


	//   ....[5]....
        /*006c*/ 	.word	0xffffffff


	//   ....[6]....
        /*0070*/ 	.word	0xffffffff


	//   ....[7]....
        /*0074*/ 	.word	0xffffffff


	//   ....[8]....
        /*0078*/ 	.word	0xffffffff


	//   ....[9]....
        /*007c*/ 	.word	0xffffffff


	//   ....[10]....
        /*0080*/ 	.word	0xffffffff


	//   ....[11]....
        /*0084*/ 	.word	0xffffffff


	//   ....[12]....
        /*0088*/ 	.word	0xffffffff


	//   ....[13]....
        /*008c*/ 	.word	0xffffffff


	//   ....[14]....
        /*0090*/ 	.word	0xffffffff


	//   ....[15]....
        /*0094*/ 	.word	0xffffffff


	//   ....[16]....
        /*0098*/ 	.word	0x0500000c


	//   ....[17]....
        /*009c*/ 	.word	0x0500000c


	//   ....[18]....
        /*00a0*/ 	.word	0x0500000c


	//   ....[19]....
        /*00a4*/ 	.word	0x0500000c


	//----- nvinfo : EIATTR_COOP_GROUP_INSTR_OFFSETS
	.align		4
.L_940:
        /*00a8*/ 	.byte	0x04, 0x28
        /*00aa*/ 	.short	(.L_942 - .L_941)


	//   ....[0]....
.L_941:
        /*00ac*/ 	.word	0x000191f0


	//   ....[1]....
        /*00b0*/ 	.word	0x00019210


	//   ....[2]....
        /*00b4*/ 	.word	0x000192b0


	//   ....[3]....
        /*00b8*/ 	.word	0x000192c0


	//   ....[4]....
        /*00bc*/ 	.word	0x0001e9c0


	//   ....[5]....
        /*00c0*/ 	.word	0x0001e9d0


	//   ....[6]....
        /*00c4*/ 	.word	0x0001ea00


	//   ....[7]....
        /*00c8*/ 	.word	0x0001ea10


	//   ....[8]....
        /*00cc*/ 	.word	0x00024120


	//   ....[9]....
        /*00d0*/ 	.word	0x00024130


	//   ....[10]....
        /*00d4*/ 	.word	0x00024160


	//   ....[11]....
        /*00d8*/ 	.word	0x00024170


	//   ....[12]....
        /*00dc*/ 	.word	0x00026180


	//   ....[13]....
        /*00e0*/ 	.word	0x00026190


	//   ....[14]....
        /*00e4*/ 	.word	0x000261c0


	//   ....[15]....
        /*00e8*/ 	.word	0x000261d0


	//   ....[16]....
        /*00ec*/ 	.word	0x000277a0


	//   ....[17]....
        /*00f0*/ 	.word	0x00027820


	//   ....[18]....
        /*00f4*/ 	.word	0x00027890


	//   ....[19]....
        /*00f8*/ 	.word	0x00027900


	//----- nvinfo : EIATTR_EXIT_INSTR_OFFSETS
	.align		4
.L_942:
        /*00fc*/ 	.byte	0x04, 0x1c
        /*00fe*/ 	.short	(.L_944 - .L_943)


	//   ....[0]....
.L_943:
        /*0100*/ 	.word	0x00000200


	//----- nvinfo : EIATTR_CRS_STACK_SIZE
	.align		4
.L_944:
        /*0104*/ 	.byte	0x04, 0x1e
        /*0106*/ 	.short	(.L_946 - .L_945)
.L_945:
        /*0108*/ 	.word	0x00000000


	//----- nvinfo : EIATTR_CBANK_PARAM_SIZE
	.align		4
.L_946:
        /*010c*/ 	.byte	0x03, 0x19
        /*010e*/ 	.short	0x01d0


	//----- nvinfo : EIATTR_PARAM_CBANK
	.align		4
        /*0110*/ 	.byte	0x04, 0x0a
        /*0112*/ 	.short	(.L_948 - .L_947)
	.align		4
.L_947:
        /*0114*/ 	.word	index@(.nv.constant0._ZN5flash24flash_fwd_splitkv_kernelI23Flash_fwd_kernel_traitsILi128ELi64ELi128ELi4ELb0ELb0EN7cutlass10bfloat16_tE19Flash_kernel_traitsILi128ELi64ELi128ELi4ES3_EELb1ELb0ELb0ELb0ELb0ELb1ELb1ELb1EEEvNS_16Flash_fwd_paramsE)
        /*0118*/ 	.short	0x0210
        /*011a*/ 	.short	0x01d0


	//----- nvinfo : EIATTR_SW_WAR
	.align		4
.L_948:
        /*011c*/ 	.byte	0x04, 0x36
        /*011e*/ 	.short	(.L_950 - .L_949)
.L_949:
        /*0120*/ 	.word	0x00000008
.L_950:


//--------------------- .nv.info._ZN5flash24flash_fwd_splitkv_kernelI23Flash_fwd_kernel_traitsILi128ELi64ELi128ELi4ELb0ELb0EN7cutlass10bfloat16_tE19Flash_kernel_traitsILi128ELi64ELi128ELi4ES3_EELb1ELb0ELb0ELb1ELb1ELb0ELb0ELb0EEEvNS_16Flash_fwd_paramsE --------------------------
	.section	.nv.info._ZN5flash24flash_fwd_splitkv_kernelI23Flash_fwd_kernel_traitsILi128ELi64ELi128ELi4ELb0ELb0EN7cutlass10bfloat16_tE19Flash_kernel_traitsILi128ELi64ELi128ELi4ES3_EELb1ELb0ELb0ELb1ELb1ELb0ELb0ELb0EEEvNS_16Flash_fwd_paramsE,"",@"SHT_CUDA_INFO"
	.sectionflags	@""
	.align	4


	//----- nvinfo : EIATTR_CUDA_API_VERSION
	.align		4
        /*0000*/ 	.byte	0x04, 0x37
        /*0002*/ 	.short	(.L_952 - .L_951)
.L_951:
        /*0004*/ 	.word	0x00000082


	//----- nvinfo : EIATTR_KPARAM_INFO
	.align		4
.L_952:
        /*0008*/ 	.byte	0x04, 0x17
        /*000a*/ 	.short	(.L_954 - .L_953)
.L_953:
        /*000c*/ 	.word	0x00000000
        /*0010*/ 	.short	0x0000
        /*0012*/ 	.short	0x0000
        /*0014*/ 	.byte	0x00, 0xf0, 0x41, 0x07


	//----- nvinfo : EIATTR_SPARSE_MMA_MASK
	.align		4
.L_954:
        /*0018*/ 	.byte	0x03, 0x50
        /*001a*/ 	.short	0x0000


	//----- nvinfo : EIATTR_MAXREG_COUNT
	.align		4
        /*001c*/ 	.byte	0x03, 0x1b
        /*001e*/ 	.short	0x00ff


	//----- nvinfo : EIATTR_NUM_BARRIERS
	.align		4
        /*0020*/ 	.byte	0x02, 0x4c
        /*0022*/ 	.byte	0x01
	.zero		1


	//----- nvinfo : EIATTR_MERCURY_ISA_VERSION
	.align		4
        /*0024*/ 	.byte	0x03, 0x5f
        /*0026*/ 	.short	0x0101


	//----- nvinfo : EIATTR_COOP_GROUP_MASK_REGIDS
	.align		4
        /*0028*/ 	.byte	0x04, 0x29
        /*002a*/ 	.short	(.L_956 - .L_955)


	//   ....[0]....
.L_955:
        /*002c*/ 	.word	0xffffffff


	//   ....[1]....
        /*0030*/ 	.word	0xffffffff


	//   ....[2]....
        /*0034*/ 	.word	0xffffffff


	//   ....[3]....
        /*0038*/ 	.word	0xffffffff


	//   ....[4]....
        /*003c*/ 	.word	0xffffffff


	//   ....[5]....
        /*0040*/ 	.word	0xffffffff


	//   ....[6]....
        /*0044*/ 	.word	0xffffffff


	//   ....[7]....
        /*0048*/ 	.word	0xffffffff


	//   ....[8]....
        /*004c*/ 	.word	0xffffffff


	//   ....[9]....
        /*0050*/ 	.word	0xffffffff


	//   ....[10]....
        /*0054*/ 	.word	0xffffffff


	//   ....[11]....
        /*0058*/ 	.word	0xffffffff


	//----- nvinfo : EIATTR_COOP_GROUP_INSTR_OFFSETS
	.align		4
.L_956:
        /*005c*/ 	.byte	0x04, 0x28
        /*005e*/ 	.short	(.L_958 - .L_957)


	//   ....[0]....
.L_957:
        /*0060*/ 	.word	0x000041f0


	//   ....[1]....
        /*0064*/ 	.word	0x00004210


	//   ....[2]....
        /*0068*/ 	.word	0x000042b0


	//   ....[3]....
        /*006c*/ 	.word	0x000042c0


	//   ....[4]....
        /*0070*/ 	.word	0x00007b50


	//   ....[5]....
        /*0074*/ 	.word	0x00007b70


	//   ....[6]....
        /*0078*/ 	.word	0x00007bb0


	//   ....[7]....
        /*007c*/ 	.word	0x00007bc0


	//   ....[8]....
        /*0080*/ 	.word	0x00009b00


	//   ....[9]....
        /*0084*/ 	.word	0x00009b40


	//   ....[10]....
        /*0088*/ 	.word	0x00009b90


	//   ....[11]....
        /*008c*/ 	.word	0x00009ba0


	//----- nvinfo : EIATTR_EXIT_INSTR_OFFSETS
	.align		4
.L_958:
        /*0090*/ 	.byte	0x04, 0x1c
        /*0092*/ 	.short	(.L_960 - .L_959)


	//   ....[0]....
.L_959:
        /*0094*/ 	.word	0x000001a0


	//   ....[1]....
        /*0098*/ 	.word	0x000007a0


	//   ....[2]....
        /*009c*/ 	.word	0x000007d0


	//   ....[3]....
        /*00a0*/ 	.word	0x0000aca0


	//----- nvinfo : EIATTR_CRS_STACK_SIZE
	.align		4
.L_960:
        /*00a4*/ 	.byte	0x04, 0x1e
        /*00a6*/ 	.short	(.L_962 - .L_961)
.L_961:
        /*00a8*/ 	.word	0x00000000


	//----- nvinfo : EIATTR_CBANK_PARAM_SIZE
	.align		4
.L_962:
        /*00ac*/ 	.byte	0x03, 0x19
        /*00ae*/ 	.short	0x01d0


	//----- nvinfo : EIATTR_PARAM_CBANK
	.align		4
        /*00b0*/ 	.byte	0x04, 0x0a
        /*00b2*/ 	.short	(.L_964 - .L_963)
	.align		4
.L_963:
        /*00b4*/ 	.word	index@(.nv.constant0._ZN5flash24flash_fwd_splitkv_kernelI23Flash_fwd_kernel_traitsILi128ELi64ELi128ELi4ELb0ELb0EN7cutlass10bfloat16_tE19Flash_kernel_traitsILi128ELi64ELi128ELi4ES3_EELb1ELb0ELb0ELb1ELb1ELb0ELb0ELb0EEEvNS_16Flash_fwd_paramsE)
        /*00b8*/ 	.short	0x0210
        /*00ba*/ 	.short	0x01d0


	//----- nvinfo : EIATTR_SW_WAR
	.align		4
.L_964:
        /*00bc*/ 	.byte	0x04, 0x36
        /*00be*/ 	.short	(.L_966 - .L_965)
.L_965:
        /*00c0*/ 	.word	0x00000008
.L_966:


//--------------------- .nv.info._ZN5flash24flash_fwd_splitkv_kernelI23Flash_fwd_kernel_traitsILi128ELi64ELi128ELi4ELb0ELb0EN7cutlass10bfloat16_tE19Flash_kernel_traitsILi128ELi64ELi128ELi4ES3_EELb1ELb0ELb0ELb1ELb1ELb1ELb0ELb0EEEvNS_16Flash_fwd_paramsE --------------------------
	.section	.nv.info._ZN5flash24flash_fwd_splitkv_kernelI23Flash_fwd_kernel_traitsILi128ELi64ELi128ELi4ELb0ELb0EN7cutlass10bfloat16_tE19Flash_kernel_traitsILi128ELi64ELi128ELi4ES3_EELb1ELb0ELb0ELb1ELb1ELb1ELb0ELb0EEEvNS_16Flash_fwd_paramsE,"",@"SHT_CUDA_INFO"
	.sectionflags	@""
	.align	4


	//----- nvinfo : EIATTR_CUDA_API_VERSION
	.align		4
        /*0000*/ 	.byte	0x04, 0x37
        /*0002*/ 	.short	(.L_968 - .L_967)
.L_967:
        /*0004*/ 	.word	0x00000082


	//----- nvinfo : EIATTR_KPARAM_INFO
	.align		4
.L_968:
        /*0008*/ 	.byte	0x04, 0x17
        /*000a*/ 	.short	(.L_970 - .L_969)
.L_969:
        /*000c*/ 	.word	0x00000000
        /*0010*/ 	.short	0x0000
        /*0012*/ 	.short	0x0000
        /*0014*/ 	.byte	0x00, 0xf0, 0x41, 0x07


	//----- nvinfo : EIATTR_SPARSE_MMA_MASK
	.align		4
.L_970:
        /*0018*/ 	.byte	0x03, 0x50
        /*001a*/ 	.short	0x0000


	//----- nvinfo : EIATTR_MAXREG_COUNT
	.align		4
        /*001c*/ 	.byte	0x03, 0x1b
        /*001e*/ 	.short	0x00ff


	//----- nvinfo : EIATTR_NUM_BARRIERS
	.align		4
        /*0020*/ 	.byte	0x02, 0x4c
        /*0022*/ 	.byte	0x01
	.zero		1


	//----- nvinfo : EIATTR_MERCURY_ISA_VERSION
	.align		4
        /*0024*/ 	.byte	0x03, 0x5f
        /*0026*/ 	.short	0x0101


	//----- nvinfo : EIATTR_COOP_GROUP_MASK_REGIDS
	.align		4
        /*0028*/ 	.byte	0x04, 0x29
        /*002a*/ 	.short	(.L_972 - .L_971)


	//   ....[0]....
.L_971:
        /*002c*/ 	.word	0xffffffff


	//   ....[1]....
        /*0030*/ 	.word	0xffffffff


	//   ....[2]....
        /*0034*/ 	.word	0xffffffff


	//   ....[3]....
        /*0038*/ 	.word	0xffffffff


	//   ....[4]....
        /*003c*/ 	.word	0xffffffff


	//   ....[5]....
        /*0040*/ 	.word	0xffffffff


	//   ....[6]....
        /*0044*/ 	.word	0xffffffff


	//   ....[7]....
        /*0048*/ 	.word	0xffffffff


	//   ....[8]....
        /*004c*/ 	.word	0xffffffff


	//   ....[9]....
        /*0050*/ 	.word	0xffffffff


	//   ....[10]....
        /*0054*/ 	.word	0xffffffff


	//   ....[11]....
        /*0058*/ 	.word	0xffffffff


	//----- nvinfo : EIATTR_COOP_GROUP_INSTR_OFFSETS
	.align		4
.L_972:
        /*005c*/ 	.byte	0x04, 0x28
        /*005e*/ 	.short	(.L_974 - .L_973)


	//   ....[0]....
.L_973:
        /*0060*/ 	.word	0x00004a10


	//   ....[1]....
        /*0064*/ 	.word	0x00004a30


	//   ....[2]....
        /*0068*/ 	.word	0x00004ad0


	//   ....[3]....
        /*006c*/ 	.word	0x00004ae0


	//   ....[4]....
        /*0070*/ 	.word	0x00008bb0


	//   ....[5]....
        /*0074*/ 	.word	0x00008bc0


	//   ....[6]....
        /*0078*/ 	.word	0x00008bf0


	//   ....[7]....
        /*007c*/ 	.word	0x00008c00


	//   ....[8]....
        /*0080*/ 	.word	0x0000aaf0


	//   ....[9]....
        /*0084*/ 	.word	0x0000ab30


	//   ....[10]....
        /*0088*/ 	.word	0x0000ab80


	//   ....[11]....
        /*008c*/ 	.word	0x0000ab90


	//----- nvinfo : EIATTR_EXIT_INSTR_OFFSETS
	.align		4
.L_974:
        /*0090*/ 	.byte	0x04, 0x1c
        /*0092*/ 	.short	(.L_976 - .L_975)


	//   ....[0]....
.L_975:
        /*0094*/ 	.word	0x000001a0


	//   ....[1]....
        /*0098*/ 	.word	0x000007a0


	//   ....[2]....
        /*009c*/ 	.word	0x000007d0


	//   ....[3]....
        /*00a0*/ 	.word	0x0000bc90


	//----- nvinfo : EIATTR_CRS_STACK_SIZE
	.align		4
.L_976:
        /*00a4*/ 	.byte	0x04, 0x1e
        /*00a6*/ 	.short	(.L_978 - .L_977)
.L_977:
        /*00a8*/ 	.word	0x00000000


	//----- nvinfo : EIATTR_CBANK_PARAM_SIZE
	.align		4
.L_978:
        /*00ac*/ 	.byte	0x03, 0x19
        /*00ae*/ 	.short	0x01d0


	//----- nvinfo : EIATTR_PARAM_CBANK
	.align		4
        /*00b0*/ 	.byte	0x04, 0x0a
        /*00b2*/ 	.short	(.L_980 - .L_979)
	.align		4
.L_979:
        /*00b4*/ 	.word	index@(.nv.constant0._ZN5flash24flash_fwd_splitkv_kernelI23Flash_fwd_kernel_traitsILi128ELi64ELi128ELi4ELb0ELb0EN7cutlass10bfloat16_tE19Flash_kernel_traitsILi128ELi64ELi128ELi4ES3_EELb1ELb0ELb0ELb1ELb1ELb1ELb0ELb0EEEvNS_16Flash_fwd_paramsE)
        /*00b8*/ 	.short	0x0210
        /*00ba*/ 	.short	0x01d0


	//----- nvinfo : EIATTR_SW_WAR
	.align		4
.L_980:
        /*00bc*/ 	.byte	0x04, 0x36
        /*00be*/ 	.short	(.L_982 - .L_981)
.L_981:
        /*00c0*/ 	.word	0x00000008
.L_982:


//--------------------- .nv.info._ZN5flash24flash_fwd_splitkv_kernelI23Flash_fwd_kernel_traitsILi128ELi64ELi128ELi4ELb0ELb0EN7cutlass10bfloat16_tE19Flash_kernel_traitsILi128ELi64ELi128ELi4ES3_EELb1ELb0ELb0ELb1ELb1ELb0ELb1ELb0EEEvNS_16Flash_fwd_paramsE --------------------------
	.section	.nv.info._ZN5flash24flash_fwd_splitkv_kernelI23Flash_fwd_kernel_traitsILi128ELi64ELi128ELi4ELb0ELb0EN7cutlass10bfloat16_tE19Flash_kernel_traitsILi128ELi64ELi128ELi4ES3_EELb1ELb0ELb0ELb1ELb1ELb0ELb1ELb0EEEvNS_16Flash_fwd_paramsE,"",@"SHT_CUDA_INFO"
	.sectionflags	@""
	.align	4


	//----- nvinfo : EIATTR_CUDA_API_VERSION
	.align		4
        /*0000*/ 	.byte	0x04, 0x37
        /*0002*/ 	.short	(.L_984 - .L_983)
.L_983:
        /*0004*/ 	.word	0x00000082


	//----- nvinfo : EIATTR_KPARAM_INFO
	.align		4
.L_984:
        /*0008*/ 	.byte	0x04, 0x17
        /*000a*/ 	.short	(.L_986 - .L_985)
.L_985:
        /*000c*/ 	.word	0x00000000
        /*0010*/ 	.short	0x0000
        /*0012*/ 	.short	0x0000
        /*0014*/ 	.byte	0x00, 0xf0, 0x41, 0x07


	//----- nvinfo : EIATTR_SPARSE_MMA_MASK
	.align		4
.L_986:
        /*0018*/ 	.byte	0x03, 0x50
        /*001a*/ 	.short	0x0000


	//----- nvinfo : EIATTR_MAXREG_COUNT
	.align		4
        /*001c*/ 	.byte	0x03, 0x1b
        /*001e*/ 	.short	0x00ff


	//----- nvinfo : EIATTR_NUM_BARRIERS
	.align		4
        /*0020*/ 	.byte	0x02, 0x4c
        /*0022*/ 	.byte	0x01
	.zero		1


	//----- nvinfo : EIATTR_MERCURY_ISA_VERSION
	.align		4
        /*0024*/ 	.byte	0x03, 0x5f
        /*0026*/ 	.short	0x0101


	//----- nvinfo : EIATTR_COOP_GROUP_MASK_REGIDS
	.align		4
        /*0028*/ 	.byte	0x04, 0x29
        /*002a*/ 	.short	(.L_988 - .L_987)


	//   ....[0]....
.L_987:
        /*002c*/ 	.word	0xffffffff


	//   ....[1]....
        /*0030*/ 	.word	0xffffffff


	//   ....[2]....
        /*0034*/ 	.word	0xffffffff


	//   ....[3]....
        /*0038*/ 	.word	0xffffffff


	//   ....[4]....
        /*003c*/ 	.word	0xffffffff


	//   ....[5]....
        /*0040*/ 	.word	0xffffffff


	//   ....[6]....
        /*0044*/ 	.word	0xffffffff


	//   ....[7]....
        /*0048*/ 	.word	0xffffffff


	//   ....[8]....
        /*004c*/ 	.word	0xffffffff


	//   ....[9]....
        /*0050*/ 	.word	0xffffffff


	//   ....[10]....
        /*0054*/ 	.word	0xffffffff


	//   ....[11]....
        /*0058*/ 	.word	0xffffffff


	//----- nvinfo : EIATTR_COOP_GROUP_INSTR_OFFSETS
	.align		4
.L_988:
        /*005c*/ 	.byte	0x04, 0x28
        /*005e*/ 	.short	(.L_990 - .L_989)


	//   ....[0]....
.L_989:
        /*0060*/ 	.word	0x000044b0


	//   ....[1]....
        /*0064*/ 	.word	0x000044d0


	//   ....[2]....
        /*0068*/ 	.word	0x00004570


	//   ....[3]....
        /*006c*/ 	.word	0x00004580


	//   ....[4]....
        /*0070*/ 	.word	0x00007e00


	//   ....[5]....
        /*0074*/ 	.word	0x00007e20


	//   ....[6]....
        /*0078*/ 	.word	0x00007e60


	//   ....[7]....
        /*007c*/ 	.word	0x00007e70


	//   ....[8]....
        /*0080*/ 	.word	0x00009db0


	//   ....[9]....
        /*0084*/ 	.word	0x00009df0


	//   ....[10]....
        /*0088*/ 	.word	0x00009e80


	//   ....[11]....
        /*008c*/ 	.word	0x00009e90


	//----- nvinfo : EIATTR_EXIT_INSTR_OFFSETS
	.align		4
.L_990:
        /*0090*/ 	.byte	0x04, 0x1c
        /*0092*/ 	.short	(.L_992 - .L_991)


	//   ....[0]....
.L_991:
        /*0094*/ 	.word	0x00000290


	//   ....[1]....
        /*0098*/ 	.word	0x00000aa0


	//   ....[2]....
        /*009c*/ 	.word	0x00000ad0


	//   ....[3]....
        /*00a0*/ 	.word	0x0000ace0


	//----- nvinfo : EIATTR_CRS_STACK_SIZE
	.align		4
.L_992:
        /*00a4*/ 	.byte	0x04, 0x1e
        /*00a6*/ 	.short	(.L_994 - .L_993)
.L_993:
        /*00a8*/ 	.word	0x00000000


	//----- nvinfo : EIATTR_CBANK_PARAM_SIZE
	.align		4
.L_994:
        /*00ac*/ 	.byte	0x03, 0x19
        /*00ae*/ 	.short	0x01d0


	//----- nvinfo : EIATTR_PARAM_CBANK
	.align		4
        /*00b0*/ 	.byte	0x04, 0x0a
        /*00b2*/ 	.short	(.L_996 - .L_995)
	.align		4
.L_995:
        /*00b4*/ 	.word	index@(.nv.constant0._ZN5flash24flash_fwd_splitkv_kernelI23Flash_fwd_kernel_traitsILi128ELi64ELi128ELi4ELb0ELb0EN7cutlass10bfloat16_tE19Flash_kernel_traitsILi128ELi64ELi128ELi4ES3_EELb1ELb0ELb0ELb1ELb1ELb0ELb1ELb0EEEvNS_16Flash_fwd_paramsE)
        /*00b8*/ 	.short	0x0210
        /*00ba*/ 	.short	0x01d0


	//----- nvinfo : EIATTR_SW_WAR
	.align		4
.L_996:
        /*00bc*/ 	.byte	0x04, 0x36
        /*00be*/ 	.short	(.L_998 - .L_997)
.L_997:
        /*00c0*/ 	.word	0x00000008
.L_998:


//--------------------- .nv.info._ZN5flash24flash_fwd_splitkv_kernelI23Flash_fwd_kernel_traitsILi128ELi64ELi128ELi4ELb0ELb0EN7cutlass10bfloat16_tE19Flash_kernel_traitsILi128ELi64ELi128ELi4ES3_EELb1ELb0ELb0ELb1ELb1ELb1ELb1ELb0EEEvNS_16Flash_fwd_paramsE --------------------------
	.section	.nv.info._ZN5flash24flash_fwd_splitkv_kernelI23Flash_fwd_kernel_traitsILi128ELi64ELi128ELi4ELb0ELb0EN7cutlass10bfloat16_tE19Flash_kernel_traitsILi128ELi64ELi128ELi4ES3_EELb1ELb0ELb0ELb1ELb1ELb1ELb1ELb0EEEvNS_16Flash_fwd_paramsE,"",@"SHT_CUDA_INFO"
	.sectionflags	@""
	.align	4


	//----- nvinfo : EIATTR_CUDA_API_VERSION
	.align		4
        /*0000*/ 	.byte	0x04, 0x37
        /*0002*/ 	.short	(.L_1000 - .L_999)
.L_999:
        /*0004*/ 	.word	0x00000082


	//----- nvinfo : EIATTR_KPARAM_INFO
	.align		4
.L_1000:
        /*0008*/ 	.byte	0x04, 0x17
        /*000a*/ 	.short	(.L_1002 - .L_1001)
.L_1001:
        /*000c*/ 	.word	0x00000000
        /*0010*/ 	.short	0x0000
        /*0012*/ 	.short	0x0000
        /*0014*/ 	.byte	0x00, 0xf0, 0x41, 0x07


	//----- nvinfo : EIATTR_SPARSE_MMA_MASK
	.align		4
.L_1002:
        /*0018*/ 	.byte	0x03, 0x50
        /*001a*/ 	.short	0x0000


	//----- nvinfo : EIATTR_MAXREG_COUNT
	.align		4
        /*001c*/ 	.byte	0x03, 0x1b
        /*001e*/ 	.short	0x00ff


	//----- nvinfo : EIATTR_NUM_BARRIERS
	.align		4
        /*0020*/ 	.byte	0x02, 0x4c
        /*0022*/ 	.byte	0x01
	.zero		1


	//----- nvinfo : EIATTR_MERCURY_ISA_VERSION
	.align		4
        /*0024*/ 	.byte	0x03, 0x5f
        /*0026*/ 	.short	0x0101


	//----- nvinfo : EIATTR_COOP_GROUP_MASK_REGIDS
	.align		4
        /*0028*/ 	.byte	0x04, 0x29
        /*002a*/ 	.short	(.L_1004 - .L_1003)


	//   ....[0]....
.L_1003:
        /*002c*/ 	.word	0xffffffff


	//   ....[1]....
        /*0030*/ 	.word	0xffffffff


	//   ....[2]....
        /*0034*/ 	.word	0xffffffff


	//   ....[3]....
        /*0038*/ 	.word	0xffffffff


	//   ....[4]....
        /*003c*/ 	.word	0xffffffff


	//   ....[5]....
        /*0040*/ 	.word	0xffffffff


	//   ....[6]....
        /*0044*/ 	.word	0xffffffff


	//   ....[7]....
        /*0048*/ 	.word	0xffffffff


	//   ....[8]....
        /*004c*/ 	.word	0xffffffff


	//   ....[9]....
        /*0050*/ 	.word	0xffffffff


	//   ....[10]....
        /*0054*/ 	.word	0xffffffff


	//   ....[11]....
        /*0058*/ 	.word	0xffffffff


	//----- nvinfo : EIATTR_COOP_GROUP_INSTR_OFFSETS
	.align		4
.L_1004:
        /*005c*/ 	.byte	0x04, 0x28
        /*005e*/ 	.short	(.L_1006 - .L_1005)


	//   ....[0]....
.L_1005:
        /*0060*/ 	.word	0x00004cc0


	//   ....[1]....
        /*0064*/ 	.word	0x00004ce0


	//   ....[2]....
        /*0068*/ 	.word	0x00004d80


	//   ....[3]....
        /*006c*/ 	.word	0x00004d90


	//   ....[4]....
        /*0070*/ 	.word	0x00008e50


	//   ....[5]....
        /*0074*/ 	.word	0x00008e60


	//   ....[6]....
        /*0078*/ 	.word	0x00008e90


	//   ....[7]....
        /*007c*/ 	.word	0x00008ea0


	//   ....[8]....
        /*0080*/ 	.word	0x0000ad90


	//   ....[9]....
        /*0084*/ 	.word	0x0000add0


	//   ....[10]....
        /*0088*/ 	.word	0x0000ae60


	//   ....[11]....
        /*008c*/ 	.word	0x0000ae70


	//----- nvinfo : EIATTR_EXIT_INSTR_OFFSETS
	.align		4
.L_1006:
        /*0090*/ 	.byte	0x04, 0x1c
        /*0092*/ 	.short	(.L_1008 - .L_1007)


	//   ....[0]....
.L_1007:
        /*0094*/ 	.word	0x00000290


	//   ....[1]....
        /*0098*/ 	.word	0x00000aa0


	//   ....[2]....
        /*009c*/ 	.word	0x00000ad0


	//   ....[3]....
        /*00a0*/ 	.word	0x0000bcc0


	//----- nvinfo : EIATTR_CRS_STACK_SIZE
	.align		4
.L_1008:
        /*00a4*/ 	.byte	0x04, 0x1e
        /*00a6*/ 	.short	(.L_1010 - .L_1009)
.L_1009:
        /*00a8*/ 	.word	0x00000000


	//----- nvinfo : EIATTR_CBANK_PARAM_SIZE
	.align		4
.L_1010:
        /*00ac*/ 	.byte	0x03, 0x19
        /*00ae*/ 	.short	0x01d0


	//----- nvinfo : EIATTR_PARAM_CBANK
	.align		4
        /*00b0*/ 	.byte	0x04, 0x0a
        /*00b2*/ 	.short	(.L_1012 - .L_1011)
	.align		4
.L_1011:
        /*00b4*/ 	.word	index@(.nv.constant0._ZN5flash24flash_fwd_splitkv_kernelI23Flash_fwd_kernel_traitsILi128ELi64ELi128ELi4ELb0ELb0EN7cutlass10bfloat16_tE19Flash_kernel_traitsILi128ELi64ELi128ELi4ES3_EELb1ELb0ELb0ELb1ELb1ELb1ELb1ELb0EEEvNS_16Flash_fwd_paramsE)
        /*00b8*/ 	.short	0x0210
        /*00ba*/ 	.short	0x01d0


	//----- nvinfo : EIATTR_SW_WAR
	.align		4
.L_1012:
        /*00bc*/ 	.byte	0x04, 0x36
        /*00be*/ 	.short	(.L_1014 - .L_1013)
.L_1013:
        /*00c0*/ 	.word	0x00000008
.L_1014:


//--------------------- .nv.info._ZN5flash24flash_fwd_splitkv_kernelI23Flash_fwd_kernel_traitsILi128ELi64ELi128ELi4ELb0ELb0EN7cutlass10bfloat16_tE19Flash_kernel_traitsILi128ELi64ELi128ELi4ES3_EELb1ELb0ELb0ELb0ELb1ELb0ELb0ELb0EEEvNS_16Flash_fwd_paramsE --------------------------
	.section	.nv.info._ZN5flash24flash_fwd_splitkv_kernelI23Flash_fwd_kernel_traitsILi128ELi64ELi128ELi4ELb0ELb0EN7cutlass10bfloat16_tE19Flash_kernel_traitsILi128ELi64ELi128ELi4ES3_EELb1ELb0ELb0ELb0ELb1ELb0ELb0ELb0EEEvNS_16Flash_fwd_paramsE,"",@"SHT_CUDA_INFO"
	.sectionflags	@""
	.align	4


	//----- nvinfo : EIATTR_CUDA_API_VERSION
	.align		4
        /*0000*/ 	.byte	0x04, 0x37
        /*0002*/ 	.short	(.L_1016 - .L_1015)
.L_1015:
        /*0004*/ 	.word	0x00000082


	//----- nvinfo : EIATTR_KPARAM_INFO
	.align		4
.L_1016:
        /*0008*/ 	.byte	0x04, 0x17
        /*000a*/ 	.short	(.L_1018 - .L_1017)
.L_1017:
        /*000c*/ 	.word	0x00000000
        /*0010*/ 	.short	0x0000
        /*0012*/ 	.short	0x0000
        /*0014*/ 	.byte	0x00, 0xf0, 0x41, 0x07


	//----- nvinfo : EIATTR_SPARSE_MMA_MASK
	.align		4
.L_1018:
        /*0018*/ 	.byte	0x03, 0x50
        /*001a*/ 	.short	0x0000


	//----- nvinfo : EIATTR_MAXREG_COUNT
	.align		4
        /*001c*/ 	.byte	0x03, 0x1b
        /*001e*/ 	.short	0x00ff


	//----- nvinfo : EIATTR_NUM_BARRIERS
	.align		4
        /*0020*/ 	.byte	0x02, 0x4c
        /*0022*/ 	.byte	0x01
	.zero		1


	//----- nvinfo : EIATTR_MERCURY_ISA_VERSION
	.align		4
        /*0024*/ 	.byte	0x03, 0x5f
        /*0026*/ 	.short	0x0101


	//----- nvinfo : EIATTR_COOP_GROUP_MASK_REGIDS
	.align		4
        /*0028*/ 	.byte	0x04, 0x29
        /*002a*/ 	.short	(.L_1020 - .L_1019)


	//   ....[0]....
.L_1019:
        /*002c*/ 	.word	0xffffffff


	//   ....[1]....
        /*0030*/ 	.word	0xffffffff


	//   ....[2]....
        /*0034*/ 	.word	0xffffffff


	//   ....[3]....
        /*0038*/ 	.word	0xffffffff


	//   ....[4]....
        /*003c*/ 	.word	0xffffffff


	//   ....[5]....
        /*0040*/ 	.word	0xffffffff


	//   ....[6]....
        /*0044*/ 	.word	0xffffffff


	//   ....[7]....
        /*0048*/ 	.word	0xffffffff


	//   ....[8]....
        /*004c*/ 	.word	0xffffffff


	//   ....[9]....
        /*0050*/ 	.word	0xffffffff


	//   ....[10]....
        /*0054*/ 	.word	0xffffffff


	//   ....[11]....
        /*0058*/ 	.word	0xffffffff


	//   ....[12]....
        /*005c*/ 	.word	0xffffffff


	//   ....[13]....
        /*0060*/ 	.word	0xffffffff


	//   ....[14]....
        /*0064*/ 	.word	0xffffffff


	//   ....[15]....
        /*0068*/ 	.word	0xffffffff


	//----- nvinfo : EIATTR_COOP_GROUP_INSTR_OFFSETS
	.align		4
.L_1020:
        /*006c*/ 	.byte	0x04, 0x28
        /*006e*/ 	.short	(.L_1022 - .L_1021)


	//   ....[0]....
.L_1021:
        /*0070*/ 	.word	0x000053b0


	//   ....[1]....
        /*0074*/ 	.word	0x000053d0


	//   ....[2]....
        /*0078*/ 	.word	0x000053f0


	//   ....[3]....
        /*007c*/ 	.word	0x00005420


	//   ....[4]....
        /*0080*/ 	.word	0x000096b0


	//   ....[5]....
        /*0084*/ 	.word	0x000096c0


	//   ....[6]....
        /*0088*/ 	.word	0x000096f0


	//   ....[7]....
        /*008c*/ 	.word	0x00009700


	//   ....[8]....
        /*0090*/ 	.word	0x0000d490


	//   ....[9]....
        /*0094*/ 	.word	0x0000d4b0


	//   ....[10]....
        /*0098*/ 	.word	0x0000d4f0


	//   ....[11]....
        /*009c*/ 	.word	0x0000d500


	//   ....[12]....
        /*00a0*/ 	.word	0x0000f440


	//   ....[13]....
        /*00a4*/ 	.word	0x0000f480


	//   ....[14]....
        /*00a8*/ 	.word	0x0000f4e0


	//   ....[15]....
        /*00ac*/ 	.word	0x0000f4f0


	//----- nvinfo : EIATTR_EXIT_INSTR_OFFSETS
	.align		4
.L_1022:
        /*00b0*/ 	.byte	0x04, 0x1c
        /*00b2*/ 	.short	(.L_1024 - .L_1023)


	//   ....[0]....
.L_1023:
        /*00b4*/ 	.word	0x00000310


	//   ....[1]....
        /*00b8*/ 	.word	0x00000c10


	//   ....[2]....
        /*00bc*/ 	.word	0x00000c40


	//   ....[3]....
        /*00c0*/ 	.word	0x000108f0


	//   ....[4]....
        /*00c4*/ 	.word	0x000109d0


	//----- nvinfo : EIATTR_CRS_STACK_SIZE
	.align		4
.L_1024:
        /*00c8*/ 	.byte	0x04, 0x1e
        /*00ca*/ 	.short	(.L_1026 - .L_1025)
.L_1025:
        /*00cc*/ 	.word	0x00000000


	//----- nvinfo : EIATTR_CBANK_PARAM_SIZE
	.align		4
.L_1026:
        /*00d0*/ 	.byte	0x03, 0x19
        /*00d2*/ 	.short	0x01d0


	//----- nvinfo : EIATTR_PARAM_CBANK
	.align		4
        /*00d4*/ 	.byte	0x04, 0x0a
        /*00d6*/ 	.short	(.L_1028 - .L_1027)
	.align		4
.L_1027:
        /*00d8*/ 	.word	index@(.nv.constant0._ZN5flash24flash_fwd_splitkv_kernelI23Flash_fwd_kernel_traitsILi128ELi64ELi128ELi4ELb0ELb0EN7cutlass10bfloat16_tE19Flash_kernel_traitsILi128ELi64ELi128ELi4ES3_EELb1ELb0ELb0ELb0ELb1ELb0ELb0ELb0EEEvNS_16Flash_fwd_paramsE)
        /*00dc*/ 	.short	0x0210
        /*00de*/ 	.short	0x01d0


	//----- nvinfo : EIATTR_SW_WAR
	.align		4
.L_1028:
        /*00e0*/ 	.byte	0x04, 0x36
        /*00e2*/ 	.short	(.L_1030 - .L_1029)
.L_1029:
        /*00e4*/ 	.word	0x00000008
.L_1030:


//--------------------- .nv.info._ZN5flash24flash_fwd_splitkv_kernelI23Flash_fwd_kernel_traitsILi128ELi64ELi128ELi4ELb0ELb0EN7cutlass10bfloat16_tE19Flash_kernel_traitsILi128ELi64ELi128ELi4ES3_EELb1ELb0ELb0ELb0ELb1ELb1ELb0ELb0EEEvNS_16Flash_fwd_paramsE --------------------------
	.section	.nv.info._ZN5flash24flash_fwd_splitkv_kernelI23Flash_fwd_kernel_traitsILi128ELi64ELi128ELi4ELb0ELb0EN7cutlass10bfloat16_tE19Flash_kernel_traitsILi128ELi64ELi128ELi4ES3_EELb1ELb0ELb0ELb0ELb1ELb1ELb0ELb0EEEvNS_16Flash_fwd_paramsE,"",@"SHT_CUDA_INFO"
	.sectionflags	@""
	.align	4


	//----- nvinfo : EIATTR_CUDA_API_VERSION
	.align		4
        /*0000*/ 	.byte	0x04, 0x37
        /*0002*/ 	.short	(.L_1032 - .L_1031)
.L_1031:
        /*0004*/ 	.word	0x00000082


	//----- nvinfo : EIATTR_KPARAM_INFO
	.align		4
.L_1032:
        /*0008*/ 	.byte	0x04, 0x17
        /*000a*/ 	.short	(.L_1034 - .L_1033)
.L_1033:
        /*000c*/ 	.word	0x00000000
        /*0010*/ 	.short	0x0000
        /*0012*/ 	.short	0x0000
        /*0014*/ 	.byte	0x00, 0xf0, 0x41, 0x07


	//----- nvinfo : EIATTR_SPARSE_MMA_MASK
	.align		4
.L_1034:
        /*0018*/ 	.byte	0x03, 0x50
        /*001a*/ 	.short	0x0000


	//----- nvinfo : EIATTR_MAXREG_COUNT
	.align		4
        /*001c*/ 	.byte	0x03, 0x1b
        /*001e*/ 	.short	0x00ff


	//----- nvinfo : EIATTR_NUM_BARRIERS
	.align		4
        /*0020*/ 	.byte	0x02, 0x4c
        /*0022*/ 	.byte	0x01
	.zero		1


	//----- nvinfo : EIATTR_MERCURY_ISA_VERSION
	.align		4
        /*0024*/ 	.byte	0x03, 0x5f
        /*0026*/ 	.short	0x0101


	//----- nvinfo : EIATTR_COOP_GROUP_MASK_REGIDS
	.align		4
        /*0028*/ 	.byte	0x04, 0x29
        /*002a*/ 	.short	(.L_1036 - .L_1035)


	//   ....[0]....
.L_1035:
        /*002c*/ 	.word	0xffffffff


	//   ....[1]....
        /*0030*/ 	.word	0xffffffff


	//   ....[2]....
        /*0034*/ 	.word	0xffffffff


	//   ....[3]....
        /*0038*/ 	.word	0xffffffff


	//   ....[4]....
        /*003c*/ 	.word	0xffffffff


	//   ....[5]....
        /*0040*/ 	.word	0xffffffff


	//   ....[6]....
        /*0044*/ 	.word	0xffffffff


	//   ....[7]....
        /*0048*/ 	.word	0xffffffff


	//   ....[8]....
        /*004c*/ 	.word	0xffffffff


	//   ....[9]....
        /*0050*/ 	.word	0xffffffff


	//   ....[10]....
        /*0054*/ 	.word	0xffffffff


	//   ....[11]....
        /*0058*/ 	.word	0xffffffff


	//   ....[12]....
        /*005c*/ 	.word	0xffffffff


	//   ....[13]....
        /*0060*/ 	.word	0xffffffff


	//   ....[14]....
        /*0064*/ 	.word	0xffffffff


	//   ....[15]....
        /*0068*/ 	.word	0xffffffff


	//----- nvinfo : EIATTR_COOP_GROUP_INSTR_OFFSETS
	.align		4
.L_1036:
        /*006c*/ 	.byte	0x04, 0x28
        /*006e*/ 	.short	(.L_1038 - .L_1037)


	//   ....[0]....
.L_1037:
        /*0070*/ 	.word	0x00005b80


	//   ....[1]....
        /*0074*/ 	.word	0x00005c40


	//   ....[2]....
        /*0078*/ 	.word	0x00005c50


	//   ....[3]....
        /*007c*/ 	.word	0x00005c80


	//   ....[4]....
        /*0080*/ 	.word	0x0000a6e0


	//   ....[5]....
        /*0084*/ 	.word	0x0000a6f0


	//   ....[6]....
        /*0088*/ 	.word	0x0000a720


	//   ....[7]....
        /*008c*/ 	.word	0x0000a730


	//   ....[8]....
        /*0090*/ 	.word	0x0000ed20


	//   ....[9]....
        /*0094*/ 	.word	0x0000ed30


	//   ....[10]....
        /*0098*/ 	.word	0x0000ed60


	//   ....[11]....
        /*009c*/ 	.word	0x0000ed70


	//   ....[12]....
        /*00a0*/ 	.word	0x00010c60


	//   ....[13]....
        /*00a4*/ 	.word	0x00010ca0


	//   ....[14]....
        /*00a8*/ 	.word	0x00010d00


	//   ....[15]....
        /*00ac*/ 	.word	0x00010d10


	//----- nvinfo : EIATTR_EXIT_INSTR_OFFSETS
	.align		4
.L_1038:
        /*00b0*/ 	.byte	0x04, 0x1c
        /*00b2*/ 	.short	(.L_1040 - .L_1039)


	//   ....[0]....
.L_1039:
        /*00b4*/ 	.word	0x00000310


	//   ....[1]....
        /*00b8*/ 	.word	0x00000c10


	//   ....[2]....
        /*00bc*/ 	.word	0x00000c40


	//   ....[3]....
        /*00c0*/ 	.word	0x00012110


	//   ....[4]....
        /*00c4*/ 	.word	0x000121f0


	//----- nvinfo : EIATTR_CRS_STACK_SIZE
	.align		4
.L_1040:
        /*00c8*/ 	.byte	0x04, 0x1e
        /*00ca*/ 	.short	(.L_1042 - .L_1041)
.L_1041:
        /*00cc*/ 	.word	0x00000000


	//----- nvinfo : EIATTR_CBANK_PARAM_SIZE
	.align		4
.L_1042:
        /*00d0*/ 	.byte	0x03, 0x19
        /*00d2*/ 	.short	0x01d0


	//----- nvinfo : EIATTR_PARAM_CBANK
	.align		4
        /*00d4*/ 	.byte	0x04, 0x0a
        /*00d6*/ 	.short	(.L_1044 - .L_1043)
	.align		4
.L_1043:
        /*00d8*/ 	.word	index@(.nv.constant0._ZN5flash24flash_fwd_splitkv_kernelI23Flash_fwd_kernel_traitsILi128ELi64ELi128ELi4ELb0ELb0EN7cutlass10bfloat16_tE19Flash_kernel_traitsILi128ELi64ELi128ELi4ES3_EELb1ELb0ELb0ELb0ELb1ELb1ELb0ELb0EEEvNS_16Flash_fwd_paramsE)
        /*00dc*/ 	.short	0x0210
        /*00de*/ 	.short	0x01d0


	//----- nvinfo : EIATTR_SW_WAR
	.align		4
.L_1044:
        /*00e0*/ 	.byte	0x04, 0x36
        /*00e2*/ 	.short	(.L_1046 - .L_1045)
.L_1045:
        /*00e4*/ 	.word	0x00000008
.L_1046:


//--------------------- .nv.info._ZN5flash24flash_fwd_splitkv_kernelI23Flash_fwd_kernel_traitsILi128ELi64ELi128ELi4ELb0ELb0EN7cutlass10bfloat16_tE19Flash_kernel_traitsILi128ELi64ELi128ELi4ES3_EELb1ELb0ELb1ELb0ELb0ELb0ELb0ELb0EEEvNS_16Flash_fwd_paramsE --------------------------
	.section	.nv.info._ZN5flash24flash_fwd_splitkv_kernelI23Flash_fwd_kernel_traitsILi128ELi64ELi128ELi4ELb0ELb0EN7cutlass10bfloat16_tE19Flash_kernel_traitsILi128ELi64ELi128ELi4ES3_EELb1ELb0ELb1ELb0ELb0ELb0ELb0ELb0EEEvNS_16Flash_fwd_paramsE,"",@"SHT_CUDA_INFO"
	.sectionflags	@""
	.align	4


	//----- nvinfo : EIATTR_CUDA_API_VERSION
	.align		4
        /*0000*/ 	.byte	0x04, 0x37
        /*0002*/ 	.short	(.L_1048 - .L_1047)
.L_1047:
        /*0004*/ 	.word	0x00000082


	//----- nvinfo : EIATTR_KPARAM_INFO
	.align		4
.L_1048:
        /*0008*/ 	.byte	0x04, 0x17
        /*000a*/ 	.short	(.L_1050 - .L_1049)
.L_1049:
        /*000c*/ 	.word	0x00000000
        /*0010*/ 	.short	0x0000
        /*0012*/ 	.short	0x0000
        /*0014*/ 	.byte	0x00, 0xf0, 0x41, 0x07


	//----- nvinfo : EIATTR_SPARSE_MMA_MASK
	.align		4
.L_1050:
        /*0018*/ 	.byte	0x03, 0x50
        /*001a*/ 	.short	0x0000


	//----- nvinfo : EIATTR_MAXREG_COUNT
	.align		4
        /*001c*/ 	.byte	0x03, 0x1b
        /*001e*/ 	.short	0x00ff


	//----- nvinfo : EIATTR_NUM_BARRIERS
	.align		4
        /*0020*/ 	.byte	0x02, 0x4c
        /*0022*/ 	.byte	0x01
	.zero		1


	//----- nvinfo : EIATTR_MERCURY_ISA_VERSION
	.align		4
        /*0024*/ 	.byte	0x03, 0x5f
        /*0026*/ 	.short	0x0101


	//----- nvinfo : EIATTR_COOP_GROUP_MASK_REGIDS
	.align		4
        /*0028*/ 	.byte	0x04, 0x29
        /*002a*/ 	.short	(.L_1052 - .L_1051)


	//   ....[0]....
.L_1051:
        /*002c*/ 	.word	0xffffffff


	//   ....[1]....
        /*0030*/ 	.word	0xffffffff


	//   ....[2]....
        /*0034*/ 	.word	0xffffffff


	//   ....[3]....
        /*0038*/ 	.word	0xffffffff


	//   ....[4]....
        /*003c*/ 	.word	0xffffffff


	//   ....[5]....
        /*0040*/ 	.word	0xffffffff


	//   ....[6]....
        /*0044*/ 	.word	0xffffffff


	//   ....[7]....
        /*0048*/ 	.word	0xffffffff


	//   ....[8]....
        /*004c*/ 	.word	0xffffffff


	//   ....[9]....
        /*0050*/ 	.word	0xffffffff


	//   ....[10]....
        /*0054*/ 	.word	0xffffffff


	//   ....[11]....
        /*0058*/ 	.word	0xffffffff


	//   ....[12]....
        /*005c*/ 	.word	0xffffffff


	//   ....[13]....
        /*0060*/ 	.word	0xffffffff


	//   ....[14]....
        /*0064*/ 	.word	0xffffffff


	//   ....[15]....
        /*0068*/ 	.word	0xffffffff


	//----- nvinfo : EIATTR_COOP_GROUP_INSTR_OFFSETS
	.align		4
.L_1052:
        /*006c*/ 	.byte	0x04, 0x28
        /*006e*/ 	.short	(.L_1054 - .L_1053)


	//   ....[0]....
.L_1053:
        /*0070*/ 	.word	0x00007490


	//   ....[1]....
        /*0074*/ 	.word	0x000074b0


	//   ....[2]....
        /*0078*/ 	.word	0x00007550


	//   ....[3]....
        /*007c*/ 	.word	0x00007560


	//   ....[4]....
        /*0080*/ 	.word	0x0000cb00


	//   ....[5]....
        /*0084*/ 	.word	0x0000cb50


	//   ....[6]....
        /*0088*/ 	.word	0x0000cb70


	//   ....[7]....
        /*008c*/ 	.word	0x0000cb90


	//   ....[8]....
        /*0090*/ 	.word	0x00011d30


	//   ....[9]....
        /*0094*/ 	.word	0x00011d40


	//   ....[10]....
        /*0098*/ 	.word	0x00011d70


	//   ....[11]....
        /*009c*/ 	.word	0x00011d80


	//   ....[12]....
        /*00a0*/ 	.word	0x00013ca0


	//   ....[13]....
        /*00a4*/ 	.word	0x00013ce0


	//   ....[14]....
        /*00a8*/ 	.word	0x00013d30


	//   ....[15]....
        /*00ac*/ 	.word	0x00013d40


	//----- nvinfo : EIATTR_EXIT_INSTR_OFFSETS
	.align		4
.L_1054:
        /*00b0*/ 	.byte	0x04, 0x1c
        /*00b2*/ 	.short	(.L_1056 - .L_1055)


	//   ....[0]....
.L_1055:
        /*00b4*/ 	.word	0x00000310


	//   ....[1]....
        /*00b8*/ 	.word	0x00000ce0


	//   ....[2]....
        /*00bc*/ 	.word	0x00000d10


	//   ....[3]....
        /*00c0*/ 	.word	0x00015140


	//   ....[4]....
        /*00c4*/ 	.word	0x00015240


	//   ....[5]....
        /*00c8*/ 	.word	0x00015260


	//----- nvinfo : EIATTR_CRS_STACK_SIZE
	.align		4
.L_1056:
        /*00cc*/ 	.byte	0x04, 0x1e
        /*00ce*/ 	.short	(.L_1058 - .L_1057)
.L_1057:
        /*00d0*/ 	.word	0x00000000


	//----- nvinfo : EIATTR_CBANK_PARAM_SIZE
	.align		4
.L_1058:
        /*00d4*/ 	.byte	0x03, 0x19
        /*00d6*/ 	.short	0x01d0


	//----- nvinfo : EIATTR_PARAM_CBANK
	.align		4
        /*00d8*/ 	.byte	0x04, 0x0a
        /*00da*/ 	.short	(.L_1060 - .L_1059)
	.align		4
.L_1059:
        /*00dc*/ 	.word	index@(.nv.constant0._ZN5flash24flash_fwd_splitkv_kernelI23Flash_fwd_kernel_traitsILi128ELi64ELi128ELi4ELb0ELb0EN7cutlass10bfloat16_tE19Flash_kernel_traitsILi128ELi64ELi128ELi4ES3_EELb1ELb0ELb1ELb0ELb0ELb0ELb0ELb0EEEvNS_16Flash_fwd_paramsE)
        /*00e0*/ 	.short	0x0210
        /*00e2*/ 	.short	0x01d0


	//----- nvinfo : EIATTR_SW_WAR
	.align		4
.L_1060:
        /*00e4*/ 	.byte	0x04, 0x36
        /*00e6*/ 	.short	(.L_1062 - .L_1061)
.L_1061:
        /*00e8*/ 	.word	0x00000008
.L_1062:


//--------------------- .nv.info._ZN5flash24flash_fwd_splitkv_kernelI23Flash_fwd_kernel_traitsILi128ELi64ELi128ELi4ELb0ELb0EN7cutlass10bfloat16_tE19Flash_kernel_traitsILi128ELi64ELi128ELi4ES3_EELb1ELb0ELb1ELb0ELb0ELb1ELb0ELb0EEEvNS_16Flash_fwd_paramsE --------------------------
	.section	.nv.info._ZN5flash24flash_fwd_splitkv_kernelI23Flash_fwd_kernel_traitsILi128ELi64ELi128ELi4ELb0ELb0EN7cutlass10bfloat16_tE19Flash_kernel_traitsILi128ELi64ELi128ELi4ES3_EELb1ELb0ELb1ELb0ELb0ELb1ELb0ELb0EEEvNS_16Flash_fwd_paramsE,"",@"SHT_CUDA_INFO"
	.sectionflags	@""
	.align	4


	//----- nvinfo : EIATTR_CUDA_API_VERSION
	.align		4
        /*0000*/ 	.byte	0x04, 0x37
        /*0002*/ 	.short	(.L_1064 - .L_1063)
.L_1063:
        /*0004*/ 	.word	0x00000082


	//----- nvinfo : EIATTR_KPARAM_INFO
	.align		4
.L_1064:
        /*0008*/ 	.byte	0x04, 0x17
        /*000a*/ 	.short	(.L_1066 - .L_1065)
.L_1065:
        /*000c*/ 	.word	0x00000000
        /*0010*/ 	.short	0x0000
        /*0012*/ 	.short	0x0000
        /*0014*/ 	.byte	0x00, 0xf0, 0x41, 0x07


	//----- nvinfo : EIATTR_SPARSE_MMA_MASK
	.align		4
.L_1066:
        /*0018*/ 	.byte	0x03, 0x50
        /*001a*/ 	.short	0x0000


	//----- nvinfo : EIATTR_MAXREG_COUNT
	.align		4
        /*001c*/ 	.byte	0x03, 0x1b
        /*001e*/ 	.short	0x00ff


	//----- nvinfo : EIATTR_NUM_BARRIERS
	.align		4
        /*0020*/ 	.byte	0x02, 0x4c
        /*0022*/ 	.byte	0x01
	.zero		1


	//----- nvinfo : EIATTR_MERCURY_ISA_VERSION
	.align		4
        /*0024*/ 	.byte	0x03, 0x5f
        /*0026*/ 	.short	0x0101


	//----- nvinfo : EIATTR_COOP_GROUP_MASK_REGIDS
	.align		4
        /*0028*/ 	.byte	0x04, 0x29
        /*002a*/ 	.short	(.L_1068 - .L_1067)


	//   ....[0]....
.L_1067:
        /*002c*/ 	.word	0xffffffff


	//   ....[1]....
        /*0030*/ 	.word	0xffffffff


	//   ....[2]....
        /*0034*/ 	.word	0xffffffff


	//   ....[3]....
        /*0038*/ 	.word	0xffffffff


	//   ....[4]....
        /*003c*/ 	.word	0xffffffff


	//   ....[5]....
        /*0040*/ 	.word	0xffffffff


	//   ....[6]....
        /*0044*/ 	.word	0xffffffff


	//   ....[7]....
        /*0048*/ 	.word	0xffffffff


	//   ....[8]....
        /*004c*/ 	.word	0xffffffff


	//   ....[9]....
        /*0050*/ 	.word	0xffffffff


	//   ....[10]....
        /*0054*/ 	.word	0xffffffff


	//   ....[11]....
        /*0058*/ 	.word	0xffffffff


	//   ....[12]....
        /*005c*/ 	.word	0xffffffff


	//   ....[13]....
        /*0060*/ 	.word	0xffffffff


	//   ....[14]....
        /*0064*/ 	.word	0xffffffff


	//   ....[15]....
        /*0068*/ 	.word	0xffffffff


	//----- nvinfo : EIATTR_COOP_GROUP_INSTR_OFFSETS
	.align		4
.L_1068:
        /*006c*/ 	.byte	0x04, 0x28
        /*006e*/ 	.short	(.L_1070 - .L_1069)


	//   ....[0]....
.L_1069:
        /*0070*/ 	.word	0x00007cd0


	//   ....[1]....
        /*0074*/ 	.word	0x00007cf0


	//   ....[2]....
        /*0078*/ 	.word	0x00007d90


	//   ....[3]....
        /*007c*/ 	.word	0x00007da0


	//   ....[4]....
        /*0080*/ 	.word	0x0000db90


	//   ....[5]....
        /*0084*/ 	.word	0x0000dba0


	//   ....[6]....
        /*0088*/ 	.word	0x0000dbd0


	//   ....[7]....
        /*008c*/ 	.word	0x0000dbe0


	//   ....[8]....
        /*0090*/ 	.word	0x000135c0


	//   ....[9]....
        /*0094*/ 	.word	0x000135e0


	//   ....[10]....
        /*0098*/ 	.word	0x00013610


	//   ....[11]....
        /*009c*/ 	.word	0x00013620


	//   ....[12]....
        /*00a0*/ 	.word	0x000154f0


	//   ....[13]....
        /*00a4*/ 	.word	0x00015530


	//   ....[14]....
        /*00a8*/ 	.word	0x00015590


	//   ....[15]....
        /*00ac*/ 	.word	0x000155a0


	//----- nvinfo : EIATTR_EXIT_INSTR_OFFSETS
	.align		4
.L_1070:
        /*00b0*/ 	.byte	0x04, 0x1c
        /*00b2*/ 	.short	(.L_1072 - .L_1071)


	//   ....[0]....
.L_1071:
        /*00b4*/ 	.word	0x00000310


	//   ....[1]....
        /*00b8*/ 	.word	0x00000ce0


	//   ....[2]....
        /*00bc*/ 	.word	0x00000d10


	//   ....[3]....
        /*00c0*/ 	.word	0x000169f0


	//   ....[4]....
        /*00c4*/ 	.word	0x00016af0


	//   ....[5]....
        /*00c8*/ 	.word	0x00016b10


	//----- nvinfo : EIATTR_CRS_STACK_SIZE
	.align		4
.L_1072:
        /*00cc*/ 	.byte	0x04, 0x1e
        /*00ce*/ 	.short	(.L_1074 - .L_1073)
.L_1073:
        /*00d0*/ 	.word	0x00000000


	//----- nvinfo : EIATTR_CBANK_PARAM_SIZE
	.align		4
.L_1074:
        /*00d4*/ 	.byte	0x03, 0x19
        /*00d6*/ 	.short	0x01d0


	//----- nvinfo : EIATTR_PARAM_CBANK
	.align		4
        /*00d8*/ 	.byte	0x04, 0x0a
        /*00da*/ 	.short	(.L_1076 - .L_1075)
	.align		4
.L_1075:
        /*00dc*/ 	.word	index@(.nv.constant0._ZN5flash24flash_fwd_splitkv_kernelI23Flash_fwd_kernel_traitsILi128ELi64ELi128ELi4ELb0ELb0EN7cutlass10bfloat16_tE19Flash_kernel_traitsILi128ELi64ELi128ELi4ES3_EELb1ELb0ELb1ELb0ELb0ELb1ELb0ELb0EEEvNS_16Flash_fwd_paramsE)
        /*00e0*/ 	.short	0x0210
        /*00e2*/ 	.short	0x01d0


	//----- nvinfo : EIATTR_SW_WAR
	.align		4
.L_1076:
        /*00e4*/ 	.byte	0x04, 0x36
        /*00e6*/ 	.short	(.L_1078 - .L_1077)
.L_1077:
        /*00e8*/ 	.word	0x00000008
.L_1078:


//--------------------- .nv.info._ZN5flash24flash_fwd_splitkv_kernelI23Flash_fwd_kernel_traitsILi128ELi64ELi128ELi4ELb0ELb0EN7cutlass10bfloat16_tE19Flash_kernel_traitsILi128ELi64ELi128ELi4ES3_EELb1ELb0ELb0ELb0ELb1ELb0ELb0ELb1EEEvNS_16Flash_fwd_paramsE --------------------------
	.section	.nv.info._ZN5flash24flash_fwd_splitkv_kernelI23Flash_fwd_kernel_traitsILi128ELi64ELi128ELi4ELb0ELb0EN7cutlass10bfloat16_tE19Flash_kernel_traitsILi128ELi64ELi128ELi4ES3_EELb1ELb0ELb0ELb0ELb1ELb0ELb0ELb1EEEvNS_16Flash_fwd_paramsE,"",@"SHT_CUDA_INFO"
	.sectionflags	@""
	.align	4


	//----- nvinfo : EIATTR_CUDA_API_VERSION
	.align		4
        /*0000*/ 	.byte	0x04, 0x37
        /*0002*/ 	.short	(.L_1080 - .L_1079)
.L_1079:
        /*0004*/ 	.word	0x00000082


	//----- nvinfo : EIATTR_KPARAM_INFO
	.align		4
.L_1080:
        /*0008*/ 	.byte	0x04, 0x17
        /*000a*/ 	.short	(.L_1082 - .L_1081)
.L_1081:
        /*000c*/ 	.word	0x00000000
        /*0010*/ 	.short	0x0000
        /*0012*/ 	.short	0x0000
        /*0014*/ 	.byte	0x00, 0xf0, 0x41, 0x07


	//----- nvinfo : EIATTR_SPARSE_MMA_MASK
	.align		4
.L_1082:
        /*0018*/ 	.byte	0x03, 0x50
        /*001a*/ 	.short	0x0000


	//----- nvinfo : EIATTR_MAXREG_COUNT
	.align		4
        /*001c*/ 	.byte	0x03, 0x1b
        /*001e*/ 	.short	0x00ff


	//----- nvinfo : EIATTR_NUM_BARRIERS
	.align		4
        /*0020*/ 	.byte	0x02, 0x4c
        /*0022*/ 	.byte	0x01
	.zero		1


	//----- nvinfo : EIATTR_MERCURY_ISA_VERSION
	.align		4
        /*0024*/ 	.byte	0x03, 0x5f
        /*0026*/ 	.short	0x0101


	//----- nvinfo : EIATTR_COOP_GROUP_MASK_REGIDS
	.align		4
        /*0028*/ 	.byte	0x04, 0x29
        /*002a*/ 	.short	(.L_1084 - .L_1083)


	//   ....[0]....
.L_1083:
        /*002c*/ 	.word	0xffffffff


	//   ....[1]....
        /*0030*/ 	.word	0xffffffff


	//   ....[2]....
        /*0034*/ 	.word	0xffffffff


	//   ....[3]....
        /*0038*/ 	.word	0xffffffff


	//   ....[4]....
        /*003c*/ 	.word	0xffffffff


	//   ....[5]....
        /*0040*/ 	.word	0xffffffff


	//   ....[6]....
        /*0044*/ 	.word	0xffffffff


	//   ....[7]....
        /*0048*/ 	.word	0xffffffff


	//   ....[8]....
        /*004c*/ 	.word	0xffffffff


	//   ....[9]....
        /*0050*/ 	.word	0xffffffff


	//   ....[10]....
        /*0054*/ 	.word	0xffffffff


	//   ....[11]....
        /*0058*/ 	.word	0xffffffff


	//   ....[12]....
        /*005c*/ 	.word	0xffffffff


	//   ....[13]....
        /*0060*/ 	.word	0xffffffff


	//   ....[14]....
        /*0064*/ 	.word	0xffffffff


	//   ....[15]....
        /*0068*/ 	.word	0xffffffff


	//   ....[16]....
        /*006c*/ 	.word	0x05000005


	//   ....[17]....
        /*0070*/ 	.word	0x05000005


	//   ....[18]....
        /*0074*/ 	.word	0x05000005


	//   ....[19]....
        /*0078*/ 	.word	0x05000005


	//----- nvinfo : EIATTR_COOP_GROUP_INSTR_OFFSETS
	.align		4
.L_1084:
        /*007c*/ 	.byte	0x04, 0x28
        /*007e*/ 	.short	(.L_1086 - .L_1085)


	//   ....[0]....
.L_1085:
        /*0080*/ 	.word	0x00015190


	//   ....[1]....
        /*0084*/ 	.word	0x000151f0


	//   ....[2]....
        /*0088*/ 	.word	0x00015210


	//   ....[3]....
        /*008c*/ 	.word	0x00015230


	//   ....[4]....
        /*0090*/ 	.word	0x000194e0


	//   ....[5]....
        /*0094*/ 	.word	0x00019510


	//   ....[6]....
        /*0098*/ 	.word	0x00019530


	//   ....[7]....
        /*009c*/ 	.word	0x00019550


	//   ....[8]....
        /*00a0*/ 	.word	0x0001d760


	//   ....[9]....
        /*00a4*/ 	.word	0x0001d770


	//   ....[10]....
        /*00a8*/ 	.word	0x0001d7a0


	//   ....[11]....
        /*00ac*/ 	.word	0x0001d7b0


	//   ....[12]....
        /*00b0*/ 	.word	0x0001f740


	//   ....[13]....
        /*00b4*/ 	.word	0x0001f750


	//   ....[14]....
        /*00b8*/ 	.word	0x0001f780


	//   ....[15]....
        /*00bc*/ 	.word	0x0001f790


	//   ....[16]....
        /*00c0*/ 	.word	0x00020f40


	//   ....[17]....
        /*00c4*/ 	.word	0x00020fb0


	//   ....[18]....
        /*00c8*/ 	.word	0x00021010


	//   ....[19]....
        /*00cc*/ 	.word	0x00021080


	//----- nvinfo : EIATTR_EXIT_INSTR_OFFSETS
	.align		4
.L_1086:
        /*00d0*/ 	.byte	0x04, 0x1c
        /*00d2*/ 	.short	(.L_1088 - .L_1087)


	//   ....[0]....
.L_1087:
        /*00d4*/ 	.word	0x00000090


	//----- nvinfo : EIATTR_CRS_STACK_SIZE
	.align		4
.L_1088:
        /*00d8*/ 	.byte	0x04, 0x1e
        /*00da*/ 	.short	(.L_1090 - .L_1089)
.L_1089:
        /*00dc*/ 	.word	0x00000000


	//----- nvinfo : EIATTR_CBANK_PARAM_SIZE
	.align		4
.L_1090:
        /*00e0*/ 	.byte	0x03, 0x19
        /*00e2*/ 	.short	0x01d0


	//----- nvinfo : EIATTR_PARAM_CBANK
	.align		4
        /*00e4*/ 	.byte	0x04, 0x0a
        /*00e6*/ 	.short	(.L_1092 - .L_1091)
	.align		4
.L_1091:
        /*00e8*/ 	.word	index@(.nv.constant0._ZN5flash24flash_fwd_splitkv_kernelI23Flash_fwd_kernel_traitsILi128ELi64ELi128ELi4ELb0ELb0EN7cutlass10bfloat16_tE19Flash_kernel_traitsILi128ELi64ELi128ELi4ES3_EELb1ELb0ELb0ELb0ELb1ELb0ELb0ELb1EEEvNS_16Flash_fwd_paramsE)
        /*00ec*/ 	.short	0x0210
        /*00ee*/ 	.short	0x01d0


	//----- nvinfo : EIATTR_SW_WAR
	.align		4
.L_1092:
        /*00f0*/ 	.byte	0x04, 0x36
        /*00f2*/ 	.short	(.L_1094 - .L_1093)
.L_1093:
        /*00f4*/ 	.word	0x00000008
.L_1094:


//--------------------- .nv.info._ZN5flash24flash_fwd_splitkv_kernelI23Flash_fwd_kernel_traitsILi128ELi64ELi128ELi4ELb0ELb0EN7cutlass10bfloat16_tE19Flash_kernel_traitsILi128ELi64ELi128ELi4ES3_EELb1ELb0ELb0ELb0ELb1ELb1ELb0ELb1EEEvNS_16Flash_fwd_paramsE --------------------------
	.section	.nv.info._ZN5flash24flash_fwd_splitkv_kernelI23Flash_fwd_kernel_traitsILi128ELi64ELi128ELi4ELb0ELb0EN7cutlass10bfloat16_tE19Flash_kernel_traitsILi128ELi64ELi128ELi4ES3_EELb1ELb0ELb0ELb0ELb1ELb1ELb0ELb1EEEvNS_16Flash_fwd_paramsE,"",@"SHT_CUDA_INFO"
	.sectionflags	@""
	.align	4


	//----- nvinfo : EIATTR_CUDA_API_VERSION
	.align		4
        /*0000*/ 	.byte	0x04, 0x37
        /*0002*/ 	.short	(.L_1096 - .L_1095)
.L_1095:
        /*0004*/ 	.word	0x00000082


	//----- nvinfo : EIATTR_KPARAM_INFO
	.align		4
.L_1096:
        /*0008*/ 	.byte	0x04, 0x17
        /*000a*/ 	.short	(.L_1098 - .L_1097)
.L_1097:
        /*000c*/ 	.word	0x00000000
        /*0010*/ 	.short	0x0000
        /*0012*/ 	.short	0x0000
        /*0014*/ 	.byte	0x00, 0xf0, 0x41, 0x07


	//----- nvinfo : EIATTR_SPARSE_MMA_MASK
	.align		4
.L_1098:
        /*0018*/ 	.byte	0x03, 0x50
        /*001a*/ 	.short	0x0000


	//----- nvinfo : EIATTR_MAXREG_COUNT
	.align		4
        /*001c*/ 	.byte	0x03, 0x1b
        /*001e*/ 	.short	0x00ff


	//----- nvinfo : EIATTR_NUM_BARRIERS
	.align		4
        /*0020*/ 	.byte	0x02, 0x4c
        /*0022*/ 	.byte	0x01
	.zero		1


	//----- nvinfo : EIATTR_ANNOTATIONS
	.align		4
        /*0024*/ 	.byte	0x04, 0x55
        /*0026*/ 	.short	(.L_1100 - .L_1099)


	//   ....[0]....
.L_1099:
        /*0028*/ 	.word	0x00000001
        /*002c*/ 	.byte	0xa0, 0x7b, 0x01, 0x00, 0x01, 0x00, 0x00, 0x00, 0xc0, 0x7b, 0x01, 0x00, 0x01, 0x00, 0x00, 0x00
        /*003c*/ 	.byte	0x60, 0xcc, 0x01, 0x00, 0x01, 0x00, 0x00, 0x00, 0x70, 0xcc, 0x01, 0x00, 0x01, 0x00, 0x00, 0x00
        /*004c*/ 	.byte	0x30, 0xce, 0x01, 0x00, 0x01, 0x00, 0x00, 0x00, 0x30, 0xf1, 0x01, 0x00, 0x01, 0x00, 0x00, 0x00
        /*005c*/ 	.byte	0xc0, 0xf6, 0x01, 0x00, 0x01, 0x00, 0x00, 0x00, 0x40, 0xf7, 0x01, 0x00, 0x01, 0x00, 0x00, 0x00
        /*006c*/ 	.byte	0xa0, 0x17, 0x02, 0x00, 0x01, 0x00, 0x00, 0x00, 0xd0, 0x17, 0x02, 0x00, 0x01, 0x00, 0x00, 0x00
        /*007c*/ 	.byte	0xe0, 0x18, 0x02, 0x00, 0x01, 0x00, 0x00, 0x00, 0xf0, 0x18, 0x02, 0x00


	//----- nvinfo : EIATTR_MERCURY_ISA_VERSION
	.align		4
.L_1100:
        /*0088*/ 	.byte	0x03, 0x5f
        /*008a*/ 	.short	0x0101


	//----- nvinfo : EIATTR_COOP_GROUP_MASK_REGIDS
	.align		4
        /*008c*/ 	.byte	0x04, 0x29
        /*008e*/ 	.short	(.L_1102 - .L_1101)


	//   ....[0]....
.L_1101:
        /*0090*/ 	.word	0xffffffff


	//   ....[1]....
        /*0094*/ 	.word	0xffffffff


	//   ....[2]....
        /*0098*/ 	.word	0xffffffff


	//   ....[3]....
        /*009c*/ 	.word	0xffffffff


	//   ....[4]....
        /*00a0*/ 	.word	0xffffffff


	//   ....[5]....
        /*00a4*/ 	.word	0xffffffff


	//   ....[6]....
        /*00a8*/ 	.word	0xffffffff


	//   ....[7]....
        /*00ac*/ 	.word	0xffffffff


	//   ....[8]....
        /*00b0*/ 	.word	0xffffffff


	//   ....[9]....
        /*00b4*/ 	.word	0xffffffff


	//   ....[10]....
        /*00b8*/ 	.word	0xffffffff


	//   ....[11]....
        /*00bc*/ 	.word	0xffffffff


	//   ....[12]....
        /*00c0*/ 	.word	0xffffffff


	//   ....[13]....
        /*00c4*/ 	.word	0xffffffff


	//   ....[14]....
        /*00c8*/ 	.word	0xffffffff


	//   ....[15]....
        /*00cc*/ 	.word	0xffffffff


	//   ....[16]....
        /*00d0*/ 	.word	0x05000005


	//   ....[17]....
        /*00d4*/ 	.word	0x05000005


	//   ....[18]....
        /*00d8*/ 	.word	0x05000005


	//   ....[19]....
        /*00dc*/ 	.word	0x05000005


	//----- nvinfo : EIATTR_COOP_GROUP_INSTR_OFFSETS
	.align		4
.L_1102:
        /*00e0*/ 	.byte	0x04, 0x28
        /*00e2*/ 	.short	(.L_1104 - .L_1103)


	//   ....[0]....
.L_1103:
        /*00e4*/ 	.word	0x000161d0


	//   ....[1]....
        /*00e8*/ 	.word	0x000161f0


	//   ....[2]....
        /*00ec*/ 	.word	0x00016290


	//   ....[3]....
        /*00f0*/ 	.word	0x000162a0


	//   ....[4]....
        /*00f4*/ 	.word	0x0001ae40


	//   ....[5]....
        /*00f8*/ 	.word	0x0001ae50


	//   ....[6]....
        /*00fc*/ 	.word	0x0001ae80


	//   ....[7]....
        /*0100*/ 	.word	0x0001ae90


	//   ....[8]....
        /*0104*/ 	.word	0x0001f980


	//   ....[9]....
        /*0108*/ 	.word	0x0001f990


	//   ....[10]....
        /*010c*/ 	.word	0x0001f9c0


	//   ....[11]....
        /*0110*/ 	.word	0x0001f9d0


	//   ....[12]....
        /*0114*/ 	.word	0x00021970


	//   ....[13]....
        /*0118*/ 	.word	0x00021980


	//   ....[14]....
        /*011c*/ 	.word	0x000219b0


	//   ....[15]....
        /*0120*/ 	.word	0x000219c0


	//   ....[16]....
        /*0124*/ 	.word	0x00023190


	//   ....[17]....
        /*0128*/ 	.word	0x00023210


	//   ....[18]....
        /*012c*/ 	.word	0x00023290


	//   ....[19]....
        /*0130*/ 	.word	0x00023300


	//----- nvinfo : EIATTR_EXIT_INSTR_OFFSETS
	.align		4
.L_1104:
        /*0134*/ 	.byte	0x04, 0x1c
        /*0136*/ 	.short	(.L_1106 - .L_1105)


	//   ....[0]....
.L_1105:
        /*0138*/ 	.word	0x000000a0


	//----- nvinfo : EIATTR_CRS_STACK_SIZE
	.align		4
.L_1106:
        /*013c*/ 	.byte	0x04, 0x1e
        /*013e*/ 	.short	(.L_1108 - .L_1107)
.L_1107:
        /*0140*/ 	.word	0x00000000


	//----- nvinfo : EIATTR_CBANK_PARAM_SIZE
	.align		4
.L_1108:
        /*0144*/ 	.byte	0x03, 0x19
        /*0146*/ 	.short	0x01d0


	//----- nvinfo : EIATTR_PARAM_CBANK
	.align		4
        /*0148*/ 	.byte	0x04, 0x0a
        /*014a*/ 	.short	(.L_1110 - .L_1109)
	.align		4
.L_1109:
        /*014c*/ 	.word	index@(.nv.constant0._ZN5flash24flash_fwd_splitkv_kernelI23Flash_fwd_kernel_traitsILi128ELi64ELi128ELi4ELb0ELb0EN7cutlass10bfloat16_tE19Flash_kernel_traitsILi128ELi64ELi128ELi4ES3_EELb1ELb0ELb0ELb0ELb1ELb1ELb0ELb1EEEvNS_16Flash_fwd_paramsE)
        /*0150*/ 	.short	0x0210
        /*0152*/ 	.short	0x01d0


	//----- nvinfo : EIATTR_SW_WAR
	.align		4
.L_1110:
        /*0154*/ 	.byte	0x04, 0x36
        /*0156*/ 	.short	(.L_1112 - .L_1111)
.L_1111:
        /*0158*/ 	.word	0x00000008
.L_1112:


//--------------------- .nv.info._ZN5flash24flash_fwd_splitkv_kernelI23Flash_fwd_kernel_traitsILi128ELi64ELi128ELi4ELb0ELb0EN7cutlass10bfloat16_tE19Flash_kernel_traitsILi128ELi64ELi128ELi4ES3_EELb1ELb0ELb1ELb0ELb0ELb0ELb0ELb1EEEvNS_16Flash_fwd_paramsE --------------------------
	.section	.nv.info._ZN5flash24flash_fwd_splitkv_kernelI23Flash_fwd_kernel_traitsILi128ELi64ELi128ELi4ELb0ELb0EN7cutlass10bfloat16_tE19Flash_kernel_traitsILi128ELi64ELi128ELi4ES3_EELb1ELb0ELb1ELb0ELb0ELb0ELb0ELb1EEEvNS_16Flash_fwd_paramsE,"",@"SHT_CUDA_INFO"
	.sectionflags	@""
	.align	4


	//----- nvinfo : EIATTR_CUDA_API_VERSION
	.align		4
        /*0000*/ 	.byte	0x04, 0x37
        /*0002*/ 	.short	(.L_1114 - .L_1113)
.L_1113:
        /*0004*/ 	.word	0x00000082


	//----- nvinfo : EIATTR_KPARAM_INFO
	.align		4
.L_1114:
        /*0008*/ 	.byte	0x04, 0x17
        /*000a*/ 	.short	(.L_1116 - .L_1115)
.L_1115:
        /*000c*/ 	.word	0x00000000
        /*0010*/ 	.short	0x0000
        /*0012*/ 	.short	0x0000
        /*0014*/ 	.byte	0x00, 0xf0, 0x41, 0x07


	//----- nvinfo : EIATTR_SPARSE_MMA_MASK
	.align		4
.L_1116:
        /*0018*/ 	.byte	0x03, 0x50
        /*001a*/ 	.short	0x0000


	//----- nvinfo : EIATTR_MAXREG_COUNT
	.align		4
        /*001c*/ 	.byte	0x03, 0x1b
        /*001e*/ 	.short	0x00ff


	//----- nvinfo : EIATTR_NUM_BARRIERS
	.align		4
        /*0020*/ 	.byte	0x02, 0x4c
        /*0022*/ 	.byte	0x01
	.zero		1


	//----- nvinfo : EIATTR_MERCURY_ISA_VERSION
	.align		4
        /*0024*/ 	.byte	0x03, 0x5f
        /*0026*/ 	.short	0x0101


	//----- nvinfo : EIATTR_COOP_GROUP_MASK_REGIDS
	.align		4
        /*0028*/ 	.byte	0x04, 0x29
        /*002a*/ 	.short	(.L_1118 - .L_1117)


	//   ....[0]....
.L_1117:
        /*002c*/ 	.word	0xffffffff


	//   ....[1]....
        /*0030*/ 	.word	0xffffffff


	//   ....[2]....
        /*0034*/ 	.word	0xffffffff


	//   ....[3]....
        /*0038*/ 	.word	0xffffffff


	//   ....[4]....
        /*003c*/ 	.word	0xffffffff


	//   ....[5]....
        /*0040*/ 	.word	0xffffffff


	//   ....[6]....
        /*0044*/ 	.word	0xffffffff


	//   ....[7]....
        /*0048*/ 	.word	0xffffffff


	//   ....[8]....
        /*004c*/ 	.word	0xffffffff


	//   ....[9]....
        /*0050*/ 	.word	0xffffffff


	//   ....[10]....
        /*0054*/ 	.word	0xffffffff


	//   ....[11]....
        /*0058*/ 	.word	0xffffffff


	//   ....[12]....
        /*005c*/ 	.word	0xffffffff


	//   ....[13]....
        /*0060*/ 	.word	0xffffffff


	//   ....[14]....
        /*0064*/ 	.word	0xffffffff


	//   ....[15]....
        /*0068*/ 	.word	0xffffffff


	//   ....[16]....
        /*006c*/ 	.word	0x05000005


	//   ....[17]....
        /*0070*/ 	.word	0x05000005


	//   ....[18]....
        /*0074*/ 	.word	0x05000005


	//   ....[19]....
        /*0078*/ 	.word	0x05000005


	//----- nvinfo : EIATTR_COOP_GROUP_INSTR_OFFSETS
	.align		4
.L_1118:
        /*007c*/ 	.byte	0x04, 0x28
        /*007e*/ 	.short	(.L_1120 - .L_1119)


	//   ....[0]....
.L_1119:
        /*0080*/ 	.word	0x00018e80


	//   ....[1]....
        /*0084*/ 	.word	0x00018ea0


	//   ....[2]....
        /*0088*/ 	.word	0x00018f40


	//   ....[3]....
        /*008c*/ 	.word	0x00018f50


	//   ....[4]....
        /*0090*/ 	.word	0x0001e460


	//   ....[5]....
        /*0094*/ 	.word	0x0001e470


	//   ....[6]....
        /*0098*/ 	.word	0x0001e4a0


	//   ....[7]....
        /*009c*/ 	.word	0x0001e4b0


	//   ....[8]....
        /*00a0*/ 	.word	0x00023ae0


	//   ....[9]....
        /*00a4*/ 	.word	0x00023b00


	//   ....[10]....
        /*00a8*/ 	.word	0x00023b20


	//   ....[11]....
        /*00ac*/ 	.word	0x00023b40


	//   ....[12]....
        /*00b0*/ 	.word	0x00025ae0


	//   ....[13]....
        /*00b4*/ 	.word	0x00025af0


	//   ....[14]....
        /*00b8*/ 	.word	0x00025b20


	//   ....[15]....
        /*00bc*/ 	.word	0x00025b30


	//   ....[16]....
        /*00c0*/ 	.word	0x00027450


	//   ....[17]....
        /*00c4*/ 	.word	0x000274d0


	//   ....[18]....
        /*00c8*/ 	.word	0x00027550


	//   ....[19]....
        /*00cc*/ 	.word	0x000275c0


	//----- nvinfo : EIATTR_EXIT_INSTR_OFFSETS
	.align		4
.L_1120:
        /*00d0*/ 	.byte	0x04, 0x1c
        /*00d2*/ 	.short	(.L_1122 - .L_1121)


	//   ....[0]....
.L_1121:
        /*00d4*/ 	.word	0x00000090


	//----- nvinfo : EIATTR_CRS_STACK_SIZE
	.align		4
.L_1122:
        /*00d8*/ 	.byte	0x04, 0x1e
        /*00da*/ 	.short	(.L_1124 - .L_1123)
.L_1123:
        /*00dc*/ 	.word	0x00000000


	//----- nvinfo : EIATTR_CBANK_PARAM_SIZE
	.align		4
.L_1124:
        /*00e0*/ 	.byte	0x03, 0x19
        /*00e2*/ 	.short	0x01d0


	//----- nvinfo : EIATTR_PARAM_CBANK
	.align		4
        /*00e4*/ 	.byte	0x04, 0x0a
        /*00e6*/ 	.short	(.L_1126 - .L_1125)
	.align		4
.L_1125:
        /*00e8*/ 	.word	index@(.nv.constant0._ZN5flash24flash_fwd_splitkv_kernelI23Flash_fwd_kernel_traitsILi128ELi64ELi128ELi4ELb0ELb0EN7cutlass10bfloat16_tE19Flash_kernel_traitsILi128ELi64ELi128ELi4ES3_EELb1ELb0ELb1ELb0ELb0ELb0ELb0ELb1EEEvNS_16Flash_fwd_paramsE)
        /*00ec*/ 	.short	0x0210
        /*00ee*/ 	.short	0x01d0


	//----- nvinfo : EIATTR_SW_WAR
	.align		4
.L_1126:
        /*00f0*/ 	.byte	0x04, 0x36
        /*00f2*/ 	.short	(.L_1128 - .L_1127)
.L_1127:
        /*00f4*/ 	.word	0x00000008
.L_1128:


//--------------------- .nv.info._ZN5flash24flash_fwd_splitkv_kernelI23Flash_fwd_kernel_traitsILi128ELi64ELi128ELi4ELb0ELb0EN7cutlass10bfloat16_tE19Flash_kernel_traitsILi128ELi64ELi128ELi4ES3_EELb1ELb0ELb1ELb0ELb0ELb1ELb0ELb1EEEvNS_16Flash_fwd_paramsE --------------------------
	.section	.nv.info._ZN5flash24flash_fwd_splitkv_kernelI23Flash_fwd_kernel_traitsILi128ELi64ELi128ELi4ELb0ELb0EN7cutlass10bfloat16_tE19Flash_kernel_traitsILi128ELi64ELi128ELi4ES3_EELb1ELb0ELb1ELb0ELb0ELb1ELb0ELb1EEEvNS_16Flash_fwd_paramsE,"",@"SHT_CUDA_INFO"
	.sectionflags	@""
	.align	4


	//----- nvinfo : EIATTR_CUDA_API_VERSION
	.align		4
        /*0000*/ 	.byte	0x04, 0x37
        /*0002*/ 	.short	(.L_1130 - .L_1129)
.L_1129:
        /*0004*/ 	.word	0x00000082


	//----- nvinfo : EIATTR_KPARAM_INFO
	.align		4
.L_1130:
        /*0008*/ 	.byte	0x04, 0x17
        /*000a*/ 	.short	(.L_1132 - .L_1131)
.L_1131:
        /*000c*/ 	.word	0x00000000
        /*0010*/ 	.short	0x0000
        /*0012*/ 	.short	0x0000
        /*0014*/ 	.byte	0x00, 0xf0, 0x41, 0x07


	//----- nvinfo : EIATTR_SPARSE_MMA_MASK
	.align		4
.L_1132:
        /*0018*/ 	.byte	0x03, 0x50
        /*001a*/ 	.short	0x0000


	//----- nvinfo : EIATTR_MAXREG_COUNT
	.align		4
        /*001c*/ 	.byte	0x03, 0x1b
        /*001e*/ 	.short	0x00ff


	//----- nvinfo : EIATTR_NUM_BARRIERS
	.align		4
        /*0020*/ 	.byte	0x02, 0x4c
        /*0022*/ 	.byte	0x01
	.zero		1


	//----- nvinfo : EIATTR_ANNOTATIONS
	.align		4
        /*0024*/ 	.byte	0x04, 0x55
        /*0026*/ 	.short	(.L_1134 - .L_1133)


	//   ....[0]....
.L_1133:
        /*0028*/ 	.word	0x00000001
        /*002c*/ 	.byte	0xe0, 0x01, 0x00, 0x00, 0x01, 0x00, 0x00, 0x00, 0xc0, 0x05, 0x00, 0x00, 0x01, 0x00, 0x00, 0x00
        /*003c*/ 	.byte	0x70, 0xec, 0x00, 0x00, 0x01, 0x00, 0x00, 0x00, 0x00, 0x40, 0x01, 0x00, 0x01, 0x00, 0x00, 0x00
        /*004c*/ 	.byte	0xb0, 0xb1, 0x01, 0x00, 0x01, 0x00, 0x00, 0x00, 0xd0, 0x83, 0x02, 0x00


	//----- nvinfo : EIATTR_MERCURY_ISA_VERSION
	.align		4
.L_1134:
        /*0058*/ 	.byte	0x03, 0x5f
        /*005a*/ 	.short	0x0101


	//----- nvinfo : EIATTR_COOP_GROUP_MASK_REGIDS
	.align		4
        /*005c*/ 	.byte	0x04, 0x29
        /*005e*/ 	.short	(.L_1136 - .L_1135)


	//   ....[0]....
.L_1135:
        /*0060*/ 	.word	0xffffffff


	//   ....[1]....
        /*0064*/ 	.word	0xffffffff


	//   ....[2]....
        /*0068*/ 	.word	0xffffffff


	//   ....[3]....
        /*006c*/ 	.word	0xffffffff


	//   ....[4]....
        /*0070*/ 	.word	0xffffffff


	//   ....[5]....
        /*0074*/ 	.word	0xffffffff


	//   ....[6]....
        /*0078*/ 	.word	0xffffffff


	//   ....[7]....
        /*007c*/ 	.word	0xffffffff


	//   ....[8]....
        /*0080*/ 	.word	0xffffffff


	//   ....[9]....
        /*0084*/ 	.word	0xffffffff


	//   ....[10]....
        /*0088*/ 	.word	0xffffffff


	//   ....[11]....
        /*008c*/ 	.word	0xffffffff


	//   ....[12]....
        /*0090*/ 	.word	0xffffffff


	//   ....[13]....
        /*0094*/ 	.word	0xffffffff


	//   ....[14]....
        /*0098*/ 	.word	0xffffffff


	//   ....[15]....
        /*009c*/ 	.word	0xffffffff


	//   ....[16]....
        /*00a0*/ 	.word	0x05000004


	//   ....[17]....
        /*00a4*/ 	.word	0x05000004


	//   ....[18]....
        /*00a8*/ 	.word	0x05000004


	//   ....[19]....
        /*00ac*/ 	.word	0x05000004


	//----- nvinfo : EIATTR_COOP_GROUP_INSTR_OFFSETS
	.align		4
.L_1136:
        /*00b0*/ 	.byte	0x04, 0x28
        /*00b2*/ 	.short	(.L_1138 - .L_1137)


	//   ....[0]....
.L_1137:
        /*00b4*/ 	.word	0x00019560


	//   ....[1]....
        /*00b8*/ 	.word	0x00019580


	//   ....[2]....
        /*00bc*/ 	.word	0x00019620


	//   ....[3]....
        /*00c0*/ 	.word	0x00019630


	//   ....[4]....
        /*00c4*/ 	.word	0x0001f510


	//   ....[5]....
        /*00c8*/ 	.word	0x0001f520


	//   ....[6]....
        /*00cc*/ 	.word	0x0001f550


	//   ....[7]....
        /*00d0*/ 	.word	0x0001f560


	//   ....[8]....
        /*00d4*/ 	.word	0x000255a0


	//   ....[9]....
        /*00d8*/ 	.word	0x000255d0


	//   ....[10]....
        /*00dc*/ 	.word	0x000255f0


	//   ....[11]....
        /*00e0*/ 	.word	0x00025610


	//   ....[12]....
        /*00e4*/ 	.word	0x00027560


	//   ....[13]....
        /*00e8*/ 	.word	0x00027570


	//   ....[14]....
        /*00ec*/ 	.word	0x000275a0


	//   ....[15]....
        /*00f0*/ 	.word	0x000275b0


	//   ....[16]....
        /*00f4*/ 	.word	0x00028f20


	//   ....[17]....
        /*00f8*/ 	.word	0x00028f90


	//   ....[18]....
        /*00fc*/ 	.word	0x00029000


	//   ....[19]....
        /*0100*/ 	.word	0x00029060


	//----- nvinfo : EIATTR_EXIT_INSTR_OFFSETS
	.align		4
.L_1138:
        /*0104*/ 	.byte	0x04, 0x1c
        /*0106*/ 	.short	(.L_1140 - .L_1139)


	//   ....[0]....
.L_1139:
        /*0108*/ 	.word	0x00000060


	//----- nvinfo : EIATTR_CRS_STACK_SIZE
	.align		4
.L_1140:
        /*010c*/ 	.byte	0x04, 0x1e
        /*010e*/ 	.short	(.L_1142 - .L_1141)
.L_1141:
        /*0110*/ 	.word	0x00000000


	//----- nvinfo : EIATTR_CBANK_PARAM_SIZE
	.align		4
.L_1142:
        /*0114*/ 	.byte	0x03, 0x19
        /*0116*/ 	.short	0x01d0


	//----- nvinfo : EIATTR_PARAM_CBANK
	.align		4
        /*0118*/ 	.byte	0x04, 0x0a
        /*011a*/ 	.short	(.L_1144 - .L_1143)
	.align		4
.L_1143:
        /*011c*/ 	.word	index@(.nv.constant0._ZN5flash24flash_fwd_splitkv_kernelI23Flash_fwd_kernel_traitsILi128ELi64ELi128ELi4ELb0ELb0EN7cutlass10bfloat16_tE19Flash_kernel_traitsILi128ELi64ELi128ELi4ES3_EELb1ELb0ELb1ELb0ELb0ELb1ELb0ELb1EEEvNS_16Flash_fwd_paramsE)
        /*0120*/ 	.short	0x0210
        /*0122*/ 	.short	0x01d0


	//----- nvinfo : EIATTR_SW_WAR
	.align		4
.L_1144:
        /*0124*/ 	.byte	0x04, 0x36
        /*0126*/ 	.short	(.L_1146 - .L_1145)
.L_1145:
        /*0128*/ 	.word	0x00000008
.L_1146:


//--------------------- .nv.info._ZN5flash24flash_fwd_splitkv_kernelI23Flash_fwd_kernel_traitsILi128ELi64ELi128ELi4ELb0ELb0EN7cutlass10bfloat16_tE19Flash_kernel_traitsILi128ELi64ELi128ELi4ES3_EELb1ELb0ELb0ELb0ELb1ELb0ELb1ELb0EEEvNS_16Flash_fwd_paramsE --------------------------
	.section	.nv.info._ZN5flash24flash_fwd_splitkv_kernelI23Flash_fwd_kernel_traitsILi128ELi64ELi128ELi4ELb0ELb0EN7cutlass10bfloat16_tE19Flash_kernel_traitsILi128ELi64ELi128ELi4ES3_EELb1ELb0ELb0ELb0ELb1ELb0ELb1ELb0EEEvNS_16Flash_fwd_paramsE,"",@"SHT_CUDA_INFO"
	.sectionflags	@""
	.align	4


	//----- nvinfo : EIATTR_CUDA_API_VERSION
	.align		4
        /*0000*/ 	.byte	0x04, 0x37
        /*0002*/ 	.short	(.L_1148 - .L_1147)
.L_1147:
        /*0004*/ 	.word	0x00000082


	//----- nvinfo : EIATTR_KPARAM_INFO
	.align		4
.L_1148:
        /*0008*/ 	.byte	0x04, 0x17
        /*000a*/ 	.short	(.L_1150 - .L_1149)
.L_1149:
        /*000c*/ 	.word	0x00000000
        /*0010*/ 	.short	0x0000
        /*0012*/ 	.short	0x0000
        /*0014*/ 	.byte	0x00, 0xf0, 0x41, 0x07


	//----- nvinfo : EIATTR_SPARSE_MMA_MASK
	.align		4
.L_1150:
        /*0018*/ 	.byte	0x03, 0x50
        /*001a*/ 	.short	0x0000


	//----- nvinfo : EIATTR_MAXREG_COUNT
	.align		4
        /*001c*/ 	.byte	0x03, 0x1b
        /*001e*/ 	.short	0x00ff


	//----- nvinfo : EIATTR_NUM_BARRIERS
	.align		4
        /*0020*/ 	.byte	0x02, 0x4c
        /*0022*/ 	.byte	0x01
	.zero		1


	//----- nvinfo : EIATTR_MERCURY_ISA_VERSION
	.align		4
        /*0024*/ 	.byte	0x03, 0x5f
        /*0026*/ 	.short	0x0101


	//----- nvinfo : EIATTR_COOP_GROUP_MASK_REGIDS
	.align		4
        /*0028*/ 	.byte	0x04, 0x29
        /*002a*/ 	.short	(.L_1152 - .L_1151)


	//   ....[0]....
.L_1151:
        /*002c*/ 	.word	0xffffffff


	//   ....[1]....
        /*0030*/ 	.word	0xffffffff


	//   ....[2]....
        /*0034*/ 	.word	0xffffffff


	//   ....[3]....
        /*0038*/ 	.word	0xffffffff


	//   ....[4]....
        /*003c*/ 	.word	0xffffffff


	//   ....[5]....
        /*0040*/ 	.word	0xffffffff


	//   ....[6]....
        /*0044*/ 	.word	0xffffffff


	//   ....[7]....
        /*0048*/ 	.word	0xffffffff


	//   ....[8]....
        /*004c*/ 	.word	0xffffffff


	//   ....[9]....
        /*0050*/ 	.word	0xffffffff


	//   ....[10]....
        /*0054*/ 	.word	0xffffffff


	//   ....[11]....
        /*0058*/ 	.word	0xffffffff


	//   ....[12]....
        /*005c*/ 	.word	0xffffffff


	//   ....[13]....
        /*0060*/ 	.word	0xffffffff


	//   ....[14]....
        /*0064*/ 	.word	0xffffffff


	//   ....[15]....
        /*0068*/ 	.word	0xffffffff


	//----- nvinfo : EIATTR_COOP_GROUP_INSTR_OFFSETS
	.align		4
.L_1152:
        /*006c*/ 	.byte	0x04, 0x28
        /*006e*/ 	.short	(.L_1154 - .L_1153)


	//   ....[0]....
.L_1153:
        /*0070*/ 	.word	0x00005460


	//   ....[1]....
        /*0074*/ 	.word	0x00005490


	//   ....[2]....
        /*0078*/ 	.word	0x000054b0


	//   ....[3]....
        /*007c*/ 	.word	0x000054e0


	//   ....[4]....
        /*0080*/ 	.word	0x00009780


	//   ....[5]....
        /*0084*/ 	.word	0x00009790


	//   ....[6]....
        /*0088*/ 	.word	0x000097c0


	//   ....[7]....
        /*008c*/ 	.word	0x000097d0


	//   ....[8]....
        /*0090*/ 	.word	0x0000d560


	//   ....[9]....
        /*0094*/ 	.word	0x0000d580


	//   ....[10]....
        /*0098*/ 	.word	0x0000d5c0


	//   ....[11]....
        /*009c*/ 	.word	0x0000d5d0


	//   ....[12]....
        /*00a0*/ 	.word	0x0000f4d0


	//   ....[13]....
        /*00a4*/ 	.word	0x0000f510


	//   ....[14]....
        /*00a8*/ 	.word	0x0000f5b0


	//   ....[15]....
        /*00ac*/ 	.word	0x0000f5c0


	//----- nvinfo : EIATTR_EXIT_INSTR_OFFSETS
	.align		4
.L_1154:
        /*00b0*/ 	.byte	0x04, 0x1c
        /*00b2*/ 	.short	(.L_1156 - .L_1155)


	//   ....[0]....
.L_1155:
        /*00b4*/ 	.word	0x00000440


	//   ....[1]....
        /*00b8*/ 	.word	0x00000cb0


	//   ....[2]....
        /*00bc*/ 	.word	0x00000ce0


	//   ....[3]....
        /*00c0*/ 	.word	0x000105b0


	//   ....[4]....
        /*00c4*/ 	.word	0x000105e0


	//----- nvinfo : EIATTR_CRS_STACK_SIZE
	.align		4
.L_1156:
        /*00c8*/ 	.byte	0x04, 0x1e
        /*00ca*/ 	.short	(.L_1158 - .L_1157)
.L_1157:
        /*00cc*/ 	.word	0x00000000


	//----- nvinfo : EIATTR_CBANK_PARAM_SIZE
	.align		4
.L_1158:
        /*00d0*/ 	.byte	0x03, 0x19
        /*00d2*/ 	.short	0x01d0


	//----- nvinfo : EIATTR_PARAM_CBANK
	.align		4
        /*00d4*/ 	.byte	0x04, 0x0a
        /*00d6*/ 	.short	(.L_1160 - .L_1159)
	.align		4
.L_1159:
        /*00d8*/ 	.word	index@(.nv.constant0._ZN5flash24flash_fwd_splitkv_kernelI23Flash_fwd_kernel_traitsILi128ELi64ELi128ELi4ELb0ELb0EN7cutlass10bfloat16_tE19Flash_kernel_traitsILi128ELi64ELi128ELi4ES3_EELb1ELb0ELb0ELb0ELb1ELb0ELb1ELb0EEEvNS_16Flash_fwd_paramsE)
        /*00dc*/ 	.short	0x0210
        /*00de*/ 	.short	0x01d0


	//----- nvinfo : EIATTR_SW_WAR
	.align		4
.L_1160:
        /*00e0*/ 	.byte	0x04, 0x36
        /*00e2*/ 	.short	(.L_1162 - .L_1161)
.L_1161:
        /*00e4*/ 	.word	0x00000008
.L_1162:


//--------------------- .nv.info._ZN5flash24flash_fwd_splitkv_kernelI23Flash_fwd_kernel_traitsILi128ELi64ELi128ELi4ELb0ELb0EN7cutlass10bfloat16_tE19Flash_kernel_traitsILi128ELi64ELi128ELi4ES3_EELb1ELb0ELb0ELb0ELb1ELb1ELb1ELb0EEEvNS_16Flash_fwd_paramsE --------------------------
	.section	.nv.info._ZN5flash24flash_fwd_splitkv_kernelI23Flash_fwd_kernel_traitsILi128ELi64ELi128ELi4ELb0ELb0EN7cutlass10bfloat16_tE19Flash_kernel_traitsILi128ELi64ELi128ELi4ES3_EELb1ELb0ELb0ELb0ELb1ELb1ELb1ELb0EEEvNS_16Flash_fwd_paramsE,"",@"SHT_CUDA_INFO"
	.sectionflags	@""
	.align	4


	//----- nvinfo : EIATTR_CUDA_API_VERSION
	.align		4
        /*0000*/ 	.byte	0x04, 0x37
        /*0002*/ 	.short	(.L_1164 - .L_1163)
.L_1163:
        /*0004*/ 	.word	0x00000082


	//----- nvinfo : EIATTR_KPARAM_INFO
	.align		4
.L_1164:
        /*0008*/ 	.byte	0x04, 0x17
        /*000a*/ 	.short	(.L_1166 - .L_1165)
.L_1165:
        /*000c*/ 	.word	0x00000000
        /*0010*/ 	.short	0x0000
        /*0012*/ 	.short	0x0000
        /*0014*/ 	.byte	0x00, 0xf0, 0x41, 0x07


	//----- nvinfo : EIATTR_SPARSE_MMA_MASK
	.align		4
.L_1166:
        /*0018*/ 	.byte	0x03, 0x50
        /*001a*/ 	.short	0x0000


	//----- nvinfo : EIATTR_MAXREG_COUNT
	.align		4
        /*001c*/ 	.byte	0x03, 0x1b
        /*001e*/ 	.short	0x00ff


	//----- nvinfo : EIATTR_NUM_BARRIERS
	.align		4
        /*0020*/ 	.byte	0x02, 0x4c
        /*0022*/ 	.byte	0x01
	.zero		1


	//----- nvinfo : EIATTR_MERCURY_ISA_VERSION
	.align		4
        /*0024*/ 	.byte	0x03, 0x5f
        /*0026*/ 	.short	0x0101


	//----- nvinfo : EIATTR_COOP_GROUP_MASK_REGIDS
	.align		4
        /*0028*/ 	.byte	0x04, 0x29
        /*002a*/ 	.short	(.L_1168 - .L_1167)


	//   ....[0]....
.L_1167:
        /*002c*/ 	.word	0xffffffff


	//   ....[1]....
        /*0030*/ 	.word	0xffffffff


	//   ....[2]....
        /*0034*/ 	.word	0xffffffff


	//   ....[3]....
        /*0038*/ 	.word	0xffffffff


	//   ....[4]....
        /*003c*/ 	.word	0xffffffff


	//   ....[5]....
        /*0040*/ 	.word	0xffffffff


	//   ....[6]....
        /*0044*/ 	.word	0xffffffff


	//   ....[7]....
        /*0048*/ 	.word	0xffffffff


	//   ....[8]....
        /*004c*/ 	.word	0xffffffff


	//   ....[9]....
        /*0050*/ 	.word	0xffffffff


	//   ....[10]....
        /*0054*/ 	.word	0xffffffff


	//   ....[11]....
        /*0058*/ 	.word	0xffffffff


	//   ....[12]....
        /*005c*/ 	.word	0xffffffff


	//   ....[13]....
        /*0060*/ 	.word	0xffffffff


	//   ....[14]....
        /*0064*/ 	.word	0xffffffff


	//   ....[15]....
        /*0068*/ 	.word	0xffffffff


	//----- nvinfo : EIATTR_COOP_GROUP_INSTR_OFFSETS
	.align		4
.L_1168:
        /*006c*/ 	.byte	0x04, 0x28
        /*006e*/ 	.short	(.L_1170 - .L_1169)


	//   ....[0]....
.L_1169:
        /*0070*/ 	.word	0x00005c20


	//   ....[1]....
        /*0074*/ 	.word	0x00005cf0


	//   ....[2]....
        /*0078*/ 	.word	0x00005d00


	//   ....[3]....
        /*007c*/ 	.word	0x00005d30


	//   ....[4]....
        /*0080*/ 	.word	0x0000a790


	//   ....[5]....
        /*0084*/ 	.word	0x0000a7a0


	//   ....[6]....
        /*0088*/ 	.word	0x0000a7d0


	//   ....[7]....
        /*008c*/ 	.word	0x0000a7e0


	//   ....[8]....
        /*0090*/ 	.word	0x0000edd0


	//   ....[9]....
        /*0094*/ 	.word	0x0000ede0


	//   ....[10]....
        /*0098*/ 	.word	0x0000ee10


	//   ....[11]....
        /*009c*/ 	.word	0x0000ee20


	//   ....[12]....
        /*00a0*/ 	.word	0x00010cf0


	//   ....[13]....
        /*00a4*/ 	.word	0x00010d30


	//   ....[14]....
        /*00a8*/ 	.word	0x00010dd0


	//   ....[15]....
        /*00ac*/ 	.word	0x00010de0


	//----- nvinfo : EIATTR_EXIT_INSTR_OFFSETS
	.align		4
.L_1170:
        /*00b0*/ 	.byte	0x04, 0x1c
        /*00b2*/ 	.short	(.L_1172 - .L_1171)


	//   ....[0]....
.L_1171:
        /*00b4*/ 	.word	0x00000440


	//   ....[1]....
        /*00b8*/ 	.word	0x00000cb0


	//   ....[2]....
        /*00bc*/ 	.word	0x00000ce0


	//   ....[3]....
        /*00c0*/ 	.word	0x00011dd0


	//   ....[4]....
        /*00c4*/ 	.word	0x00011e00


	//----- nvinfo : EIATTR_CRS_STACK_SIZE
	.align		4
.L_1172:
        /*00c8*/ 	.byte	0x04, 0x1e
        /*00ca*/ 	.short	(.L_1174 - .L_1173)
.L_1173:
        /*00cc*/ 	.word	0x00000000


	//----- nvinfo : EIATTR_CBANK_PARAM_SIZE
	.align		4
.L_1174:
        /*00d0*/ 	.byte	0x03, 0x19
        /*00d2*/ 	.short	0x01d0


	//----- nvinfo : EIATTR_PARAM_CBANK
	.align		4
        /*00d4*/ 	.byte	0x04, 0x0a
        /*00d6*/ 	.short	(.L_1176 - .L_1175)
	.align		4
.L_1175:
        /*00d8*/ 	.word	index@(.nv.constant0._ZN5flash24flash_fwd_splitkv_kernelI23Flash_fwd_kernel_traitsILi128ELi64ELi128ELi4ELb0ELb0EN7cutlass10bfloat16_tE19Flash_kernel_traitsILi128ELi64ELi128ELi4ES3_EELb1ELb0ELb0ELb0ELb1ELb1ELb1ELb0EEEvNS_16Flash_fwd_paramsE)
        /*00dc*/ 	.short	0x0210
        /*00de*/ 	.short	0x01d0


	//----- nvinfo : EIATTR_SW_WAR
	.align		4
.L_1176:
        /*00e0*/ 	.byte	0x04, 0x36
        /*00e2*/ 	.short	(.L_1178 - .L_1177)
.L_1177:
        /*00e4*/ 	.word	0x00000008
.L_1178:


//--------------------- .nv.info._ZN5flash24flash_fwd_splitkv_kernelI23Flash_fwd_kernel_traitsILi128ELi64ELi128ELi4ELb0ELb0EN7cutlass10bfloat16_tE19Flash_kernel_traitsILi128ELi64ELi128ELi4ES3_EELb1ELb0ELb1ELb0ELb0ELb0ELb1ELb0EEEvNS_16Flash_fwd_paramsE --------------------------
	.section	.nv.info._ZN5flash24flash_fwd_splitkv_kernelI23Flash_fwd_kernel_traitsILi128ELi64ELi128ELi4ELb0ELb0EN7cutlass10bfloat16_tE19Flash_kernel_traitsILi128ELi64ELi128ELi4ES3_EELb1ELb0ELb1ELb0ELb0ELb0ELb1ELb0EEEvNS_16Flash_fwd_paramsE,"",@"SHT_CUDA_INFO"
	.sectionflags	@""
	.align	4


	//----- nvinfo : EIATTR_CUDA_API_VERSION
	.align		4
        /*0000*/ 	.byte	0x04, 0x37
        /*0002*/ 	.short	(.L_1180 - .L_1179)
.L_1179:
        /*0004*/ 	.word	0x00000082


	//----- nvinfo : EIATTR_KPARAM_INFO
	.align		4
.L_1180:
        /*0008*/ 	.byte	0x04, 0x17
        /*000a*/ 	.short	(.L_1182 - .L_1181)
.L_1181:
        /*000c*/ 	.word	0x00000000
        /*0010*/ 	.short	0x0000
        /*0012*/ 	.short	0x0000
        /*0014*/ 	.byte	0x00, 0xf0, 0x41, 0x07


	//----- nvinfo : EIATTR_SPARSE_MMA_MASK
	.align		4
.L_1182:
        /*0018*/ 	.byte	0x03, 0x50
        /*001a*/ 	.short	0x0000


	//----- nvinfo : EIATTR_MAXREG_COUNT
	.align		4
        /*001c*/ 	.byte	0x03, 0x1b
        /*001e*/ 	.short	0x00ff


	//----- nvinfo : EIATTR_NUM_BARRIERS
	.align		4
        /*0020*/ 	.byte	0x02, 0x4c
        /*0022*/ 	.byte	0x01
	.zero		1


	//----- nvinfo : EIATTR_MERCURY_ISA_VERSION
	.align		4
        /*0024*/ 	.byte	0x03, 0x5f
        /*0026*/ 	.short	0x0101


	//----- nvinfo : EIATTR_COOP_GROUP_MASK_REGIDS
	.align		4
        /*0028*/ 	.byte	0x04, 0x29
        /*002a*/ 	.short	(.L_1184 - .L_1183)


	//   ....[0]....
.L_1183:
        /*002c*/ 	.word	0xffffffff


	//   ....[1]....
        /*0030*/ 	.word	0xffffffff


	//   ....[2]....
        /*0034*/ 	.word	0xffffffff


	//   ....[3]....
        /*0038*/ 	.word	0xffffffff


	//   ....[4]....
        /*003c*/ 	.word	0xffffffff


	//   ....[5]....
        /*0040*/ 	.word	0xffffffff


	//   ....[6]....
        /*0044*/ 	.word	0xffffffff


	//   ....[7]....
        /*0048*/ 	.word	0xffffffff


	//   ....[8]....
        /*004c*/ 	.word	0xffffffff


	//   ....[9]....
        /*0050*/ 	.word	0xffffffff


	//   ....[10]....
        /*0054*/ 	.word	0xffffffff


	//   ....[11]....
        /*0058*/ 	.word	0xffffffff


	//   ....[12]....
        /*005c*/ 	.word	0xffffffff


	//   ....[13]....
        /*0060*/ 	.word	0xffffffff


	//   ....[14]....
        /*0064*/ 	.word	0xffffffff


	//   ....[15]....
        /*0068*/ 	.word	0xffffffff


	//----- nvinfo : EIATTR_COOP_GROUP_INSTR_OFFSETS
	.align		4
.L_1184:
        /*006c*/ 	.byte	0x04, 0x28
        /*006e*/ 	.short	(.L_1186 - .L_1185)


	//   ....[0]....
.L_1185:
        /*0070*/ 	.word	0x000077e0


	//   ....[1]....
        /*0074*/ 	.word	0x00007800


	//   ....[2]....
        /*0078*/ 	.word	0x000078a0


	//   ....[3]....
        /*007c*/ 	.word	0x000078b0


	//   ....[4]....
        /*0080*/ 	.word	0x0000ced0


	//   ....[5]....
        /*0084*/ 	.word	0x0000cee0


	//   ....[6]....
        /*0088*/ 	.word	0x0000cf10


	//   ....[7]....
        /*008c*/ 	.word	0x0000cf20


	//   ....[8]....
        /*0090*/ 	.word	0x00012080


	//   ....[9]....
        /*0094*/ 	.word	0x00012090


	//   ....[10]....
        /*0098*/ 	.word	0x000120c0


	//   ....[11]....
        /*009c*/ 	.word	0x000120d0


	//   ....[12]....
        /*00a0*/ 	.word	0x00013ff0


	//   ....[13]....
        /*00a4*/ 	.word	0x00014030


	//   ....[14]....
        /*00a8*/ 	.word	0x000140c0


	//   ....[15]....
        /*00ac*/ 	.word	0x000140d0


	//----- nvinfo : EIATTR_EXIT_INSTR_OFFSETS
	.align		4
.L_1186:
        /*00b0*/ 	.byte	0x04, 0x1c
        /*00b2*/ 	.short	(.L_1188 - .L_1187)


	//   ....[0]....
.L_1187:
        /*00b4*/ 	.word	0x00000440


	//   ....[1]....
        /*00b8*/ 	.word	0x00000fc0


	//   ....[2]....
        /*00bc*/ 	.word	0x00000ff0


	//   ....[3]....
        /*00c0*/ 	.word	0x000153a0


	//   ....[4]....
        /*00c4*/ 	.word	0x000153f0


	//   ....[5]....
        /*00c8*/ 	.word	0x00015410


	//----- nvinfo : EIATTR_CRS_STACK_SIZE
	.align		4
.L_1188:
        /*00cc*/ 	.byte	0x04, 0x1e
        /*00ce*/ 	.short	(.L_1190 - .L_1189)
.L_1189:
        /*00d0*/ 	.word	0x00000000


	//----- nvinfo : EIATTR_CBANK_PARAM_SIZE
	.align		4
.L_1190:
        /*00d4*/ 	.byte	0x03, 0x19
        /*00d6*/ 	.short	0x01d0


	//----- nvinfo : EIATTR_PARAM_CBANK
	.align		4
        /*00d8*/ 	.byte	0x04, 0x0a
        /*00da*/ 	.short	(.L_1192 - .L_1191)
	.align		4
.L_1191:
        /*00dc*/ 	.word	index@(.nv.constant0._ZN5flash24flash_fwd_splitkv_kernelI23Flash_fwd_kernel_traitsILi128ELi64ELi128ELi4ELb0ELb0EN7cutlass10bfloat16_tE19Flash_kernel_traitsILi128ELi64ELi128ELi4ES3_EELb1ELb0ELb1ELb0ELb0ELb0ELb1ELb0EEEvNS_16Flash_fwd_paramsE)
        /*00e0*/ 	.short	0x0210
        /*00e2*/ 	.short	0x01d0


	//----- nvinfo : EIATTR_SW_WAR
	.align		4
.L_1192:
        /*00e4*/ 	.byte	0x04, 0x36
        /*00e6*/ 	.short	(.L_1194 - .L_1193)
.L_1193:
        /*00e8*/ 	.word	0x00000008
.L_1194:


//--------------------- .nv.info._ZN5flash24flash_fwd_splitkv_kernelI23Flash_fwd_kernel_traitsILi128ELi64ELi128ELi4ELb0ELb0EN7cutlass10bfloat16_tE19Flash_kernel_traitsILi128ELi64ELi128ELi4ES3_EELb1ELb0ELb1ELb0ELb0ELb1ELb1ELb0EEEvNS_16Flash_fwd_paramsE --------------------------
	.section	.nv.info._ZN5flash24flash_fwd_splitkv_kernelI23Flash_fwd_kernel_traitsILi128ELi64ELi128ELi4ELb0ELb0EN7cutlass10bfloat16_tE19Flash_kernel_traitsILi128ELi64ELi128ELi4ES3_EELb1ELb0ELb1ELb0ELb0ELb1ELb1ELb0EEEvNS_16Flash_fwd_paramsE,"",@"SHT_CUDA_INFO"
	.sectionflags	@""
	.align	4


	//----- nvinfo : EIATTR_CUDA_API_VERSION
	.align		4
        /*0000*/ 	.byte	0x04, 0x37
        /*0002*/ 	.short	(.L_1196 - .L_1195)
.L_1195:
        /*0004*/ 	.word	0x00000082


	//----- nvinfo : EIATTR_KPARAM_INFO
	.align		4
.L_1196:
        /*0008*/ 	.byte	0x04, 0x17
        /*000a*/ 	.short	(.L_1198 - .L_1197)
.L_1197:
        /*000c*/ 	.word	0x00000000
        /*0010*/ 	.short	0x0000
        /*0012*/ 	.short	0x0000
        /*0014*/ 	.byte	0x00, 0xf0, 0x41, 0x07


	//----- nvinfo : EIATTR_SPARSE_MMA_MASK
	.align		4
.L_1198:
        /*0018*/ 	.byte	0x03, 0x50
        /*001a*/ 	.short	0x0000


	//----- nvinfo : EIATTR_MAXREG_COUNT
	.align		4
        /*001c*/ 	.byte	0x03, 0x1b
        /*001e*/ 	.short	0x00ff


	//----- nvinfo : EIATTR_NUM_BARRIERS
	.align		4
        /*0020*/ 	.byte	0x02, 0x4c
        /*0022*/ 	.byte	0x01
	.zero		1


	//----- nvinfo : EIATTR_MERCURY_ISA_VERSION
	.align		4
        /*0024*/ 	.byte	0x03, 0x5f
        /*0026*/ 	.short	0x0101


	//----- nvinfo : EIATTR_COOP_GROUP_MASK_REGIDS
	.align		4
        /*0028*/ 	.byte	0x04, 0x29
        /*002a*/ 	.short	(.L_1200 - .L_1199)


	//   ....[0]....
.L_1199:
        /*002c*/ 	.word	0xffffffff


	//   ....[1]....
        /*0030*/ 	.word	0xffffffff


	//   ....[2]....
        /*0034*/ 	.word	0xffffffff


	//   ....[3]....
        /*0038*/ 	.word	0xffffffff


	//   ....[4]....
        /*003c*/ 	.word	0xffffffff


	//   ....[5]....
        /*0040*/ 	.word	0xffffffff


	//   ....[6]....
        /*0044*/ 	.word	0xffffffff


	//   ....[7]....
        /*0048*/ 	.word	0xffffffff


	//   ....[8]....
        /*004c*/ 	.word	0xffffffff


	//   ....[9]....
        /*0050*/ 	.word	0xffffffff


	//   ....[10]....
        /*0054*/ 	.word	0xffffffff


	//   ....[11]....
        /*0058*/ 	.word	0xffffffff


	//   ....[12]....
        /*005c*/ 	.word	0xffffffff


	//   ....[13]....
        /*0060*/ 	.word	0xffffffff


	//   ....[14]....
        /*0064*/ 	.word	0xffffffff


	//   ....[15]....
        /*0068*/ 	.word	0xffffffff


	//----- nvinfo : EIATTR_COOP_GROUP_INSTR_OFFSETS
	.align		4
.L_1200:
        /*006c*/ 	.byte	0x04, 0x28
        /*006e*/ 	.short	(.L_1202 - .L_1201)


	//   ....[0]....
.L_1201:
        /*0070*/ 	.word	0x00008060


	//   ....[1]....
        /*0074*/ 	.word	0x00008080


	//   ....[2]....
        /*0078*/ 	.word	0x00008120


	//   ....[3]....
        /*007c*/ 	.word	0x00008130


	//   ....[4]....
        /*0080*/ 	.word	0x0000dee0


	//   ....[5]....
        /*0084*/ 	.word	0x0000def0


	//   ....[6]....
        /*0088*/ 	.word	0x0000df20


	//   ....[7]....
        /*008c*/ 	.word	0x0000df30


	//   ....[8]....
        /*0090*/ 	.word	0x00013920


	//   ....[9]....
        /*0094*/ 	.word	0x00013940


	//   ....[10]....
        /*0098*/ 	.word	0x00013970


	//   ....[11]....
        /*009c*/ 	.word	0x00013980


	//   ....[12]....
        /*00a0*/ 	.word	0x00015850


	//   ....[13]....
        /*00a4*/ 	.word	0x000158c0


	//   ....[14]....
        /*00a8*/ 	.word	0x00015910


	//   ....[15]....
        /*00ac*/ 	.word	0x00015940


	//----- nvinfo : EIATTR_EXIT_INSTR_OFFSETS
	.align		4
.L_1202:
        /*00b0*/ 	.byte	0x04, 0x1c
        /*00b2*/ 	.short	(.L_1204 - .L_1203)


	//   ....[0]....
.L_1203:
        /*00b4*/ 	.word	0x00000440


	//   ....[1]....
        /*00b8*/ 	.word	0x00000fc0


	//   ....[2]....
        /*00bc*/ 	.word	0x00000ff0


	//   ....[3]....
        /*00c0*/ 	.word	0x00016c00


	//   ....[4]....
        /*00c4*/ 	.word	0x00016c50


	//   ....[5]....
        /*00c8*/ 	.word	0x00016c70


	//----- nvinfo : EIATTR_CRS_STACK_SIZE
	.align		4
.L_1204:
        /*00cc*/ 	.byte	0x04, 0x1e
        /*00ce*/ 	.short	(.L_1206 - .L_1205)
.L_1205:
        /*00d0*/ 	.word	0x00000000


	//----- nvinfo : EIATTR_CBANK_PARAM_SIZE
	.align		4
.L_1206:
        /*00d4*/ 	.byte	0x03, 0x19
        /*00d6*/ 	.short	0x01d0


	//----- nvinfo : EIATTR_PARAM_CBANK
	.align		4
        /*00d8*/ 	.byte	0x04, 0x0a
        /*00da*/ 	.short	(.L_1208 - .L_1207)
	.align		4
.L_1207:
        /*00dc*/ 	.word	index@(.nv.constant0._ZN5flash24flash_fwd_splitkv_kernelI23Flash_fwd_kernel_traitsILi128ELi64ELi128ELi4ELb0ELb0EN7cutlass10bfloat16_tE19Flash_kernel_traitsILi128ELi64ELi128ELi4ES3_EELb1ELb0ELb1ELb0ELb0ELb1ELb1ELb0EEEvNS_16Flash_fwd_paramsE)
        /*00e0*/ 	.short	0x0210
        /*00e2*/ 	.short	0x01d0


	//----- nvinfo : EIATTR_SW_WAR
	.align		4
.L_1208:
        /*00e4*/ 	.byte	0x04, 0x36
        /*00e6*/ 	.short	(.L_1210 - .L_1209)
.L_1209:
        /*00e8*/ 	.word	0x00000008
.L_1210:


//--------------------- .nv.info._ZN5flash24flash_fwd_splitkv_kernelI23Flash_fwd_kernel_traitsILi128ELi64ELi128ELi4ELb0ELb0EN7cutlass10bfloat16_tE19Flash_kernel_traitsILi128ELi64ELi128ELi4ES3_EELb1ELb0ELb0ELb0ELb1ELb0ELb1ELb1EEEvNS_16Flash_fwd_paramsE --------------------------
	.section	.nv.info._ZN5flash24flash_fwd_splitkv_kernelI23Flash_fwd_kernel_traitsILi128ELi64ELi128ELi4ELb0ELb0EN7cutlass10bfloat16_tE19Flash_kernel_traitsILi128ELi64ELi128ELi4ES3_EELb1ELb0ELb0ELb0ELb1ELb0ELb1ELb1EEEvNS_16Flash_fwd_paramsE,"",@"SHT_CUDA_INFO"
	.sectionflags	@""
	.align	4


	//----- nvinfo : EIATTR_CUDA_API_VERSION
	.align		4
        /*0000*/ 	.byte	0x04, 0x37
        /*0002*/ 	.short	(.L_1212 - .L_1211)
.L_1211:
        /*0004*/ 	.word	0x00000082


	//----- nvinfo : EIATTR_KPARAM_INFO
	.align		4
.L_1212:
        /*0008*/ 	.byte	0x04, 0x17
        /*000a*/ 	.short	(.L_1214 - .L_1213)
.L_1213:
        /*000c*/ 	.word	0x00000000
        /*0010*/ 	.short	0x0000
        /*0012*/ 	.short	0x0000
        /*0014*/ 	.byte	0x00, 0xf0, 0x41, 0x07


	//----- nvinfo : EIATTR_SPARSE_MMA_MASK
	.align		4
.L_1214:
        /*0018*/ 	.byte	0x03, 0x50
        /*001a*/ 	.short	0x0000


	//----- nvinfo : EIATTR_MAXREG_COUNT
	.align		4
        /*001c*/ 	.byte	0x03, 0x1b
        /*001e*/ 	.short	0x00ff


	//----- nvinfo : EIATTR_NUM_BARRIERS
	.align		4
        /*0020*/ 	.byte	0x02, 0x4c
        /*0022*/ 	.byte	0x01
	.zero		1


	//----- nvinfo : EIATTR_MERCURY_ISA_VERSION
	.align		4
        /*0024*/ 	.byte	0x03, 0x5f
        /*0026*/ 	.short	0x0101


	//----- nvinfo : EIATTR_COOP_GROUP_MASK_REGIDS
	.align		4
        /*0028*/ 	.byte	0x04, 0x29
        /*002a*/ 	.short	(.L_1216 - .L_1215)


	//   ....[0]....
.L_1215:
        /*002c*/ 	.word	0xffffffff


	//   ....[1]....
        /*0030*/ 	.word	0xffffffff


	//   ....[2]....
        /*0034*/ 	.word	0xffffffff


	//   ....[3]....
        /*0038*/ 	.word	0xffffffff


	//   ....[4]....
        /*003c*/ 	.word	0xffffffff


	//   ....[5]....
        /*0040*/ 	.word	0xffffffff


	//   ....[6]....
        /*0044*/ 	.word	0xffffffff


	//   ....[7]....
        /*0048*/ 	.word	0xffffffff


	//   ....[8]....
        /*004c*/ 	.word	0xffffffff


	//   ....[9]....
        /*0050*/ 	.word	0xffffffff


	//   ....[10]....
        /*0054*/ 	.word	0xffffffff


	//   ....[11]....
        /*0058*/ 	.word	0xffffffff


	//   ....[12]....
        /*005c*/ 	.word	0xffffffff


	//   ....[13]....
        /*0060*/ 	.word	0xffffffff


	//   ....[14]....
        /*0064*/ 	.word	0xffffffff


	//   ....[15]....
        /*0068*/ 	.word	0xffffffff


	//   ....[16]....
        /*006c*/ 	.word	0x0500000c


	//   ....[17]....
        /*0070*/ 	.word	0x0500000c


	//   ....[18]....
        /*0074*/ 	.word	0x0500000c


	//   ....[19]....
        /*0078*/ 	.word	0x0500000c


	//----- nvinfo : EIATTR_COOP_GROUP_INSTR_OFFSETS
	.align		4
.L_1216:
        /*007c*/ 	.byte	0x04, 0x28
        /*007e*/ 	.short	(.L_1218 - .L_1217)


	//   ....[0]....
.L_1217:
        /*0080*/ 	.word	0x00015230


	//   ....[1]....
        /*0084*/ 	.word	0x00015290


	//   ....[2]....
        /*0088*/ 	.word	0x000152b0


	//   ....[3]....
        /*008c*/ 	.word	0x000152d0


	//   ....[4]....
        /*0090*/ 	.word	0x000195d0


	//   ....[5]....
        /*0094*/ 	.word	0x000195e0


	//   ....[6]....
        /*0098*/ 	.word	0x00019610


	//   ....[7]....
        /*009c*/ 	.word	0x00019620


	//   ....[8]....
        /*00a0*/ 	.word	0x0001d7d0


	//   ....[9]....
        /*00a4*/ 	.word	0x0001d7f0


	//   ....[10]....
        /*00a8*/ 	.word	0x0001d810


	//   ....[11]....
        /*00ac*/ 	.word	0x0001d840


	//   ....[12]....
        /*00b0*/ 	.word	0x0001f870


	//   ....[13]....
        /*00b4*/ 	.word	0x0001f880


	//   ....[14]....
        /*00b8*/ 	.word	0x0001f8b0


	//   ....[15]....
        /*00bc*/ 	.word	0x0001f8c0


	//   ....[16]....
        /*00c0*/ 	.word	0x00020b80


	//   ....[17]....
        /*00c4*/ 	.word	0x00020bf0


	//   ....[18]....
        /*00c8*/ 	.word	0x00020c50


	//   ....[19]....
        /*00cc*/ 	.word	0x00020cc0


	//----- nvinfo : EIATTR_EXIT_INSTR_OFFSETS
	.align		4
.L_1218:
        /*00d0*/ 	.byte	0x04, 0x1c
        /*00d2*/ 	.short	(.L_1220 - .L_1219)


	//   ....[0]....
.L_1219:
        /*00d4*/ 	.word	0x000001f0


	//----- nvinfo : EIATTR_CRS_STACK_SIZE
	.align		4
.L_1220:
        /*00d8*/ 	.byte	0x04, 0x1e
        /*00da*/ 	.short	(.L_1222 - .L_1221)
.L_1221:
        /*00dc*/ 	.word	0x00000000


	//----- nvinfo : EIATTR_CBANK_PARAM_SIZE
	.align		4
.L_1222:
        /*00e0*/ 	.byte	0x03, 0x19
        /*00e2*/ 	.short	0x01d0


	//----- nvinfo : EIATTR_PARAM_CBANK
	.align		4
        /*00e4*/ 	.byte	0x04, 0x0a
        /*00e6*/ 	.short	(.L_1224 - .L_1223)
	.align		4
.L_1223:
        /*00e8*/ 	.word	index@(.nv.constant0._ZN5flash24flash_fwd_splitkv_kernelI23Flash_fwd_kernel_traitsILi128ELi64ELi128ELi4ELb0ELb0EN7cutlass10bfloat16_tE19Flash_kernel_traitsILi128ELi64ELi128ELi4ES3_EELb1ELb0ELb0ELb0ELb1ELb0ELb1ELb1EEEvNS_16Flash_fwd_paramsE)
        /*00ec*/ 	.short	0x0210
        /*00ee*/ 	.short	0x01d0


	//----- nvinfo : EIATTR_SW_WAR
	.align		4
.L_1224:
        /*00f0*/ 	.byte	0x04, 0x36
        /*00f2*/ 	.short	(.L_1226 - .L_1225)
.L_1225:
        /*00f4*/ 	.word	0x00000008
.L_1226:


//--------------------- .nv.info._ZN5flash24flash_fwd_splitkv_kernelI23Flash_fwd_kernel_traitsILi128ELi64ELi128ELi4ELb0ELb0EN7cutlass10bfloat16_tE19Flash_kernel_traitsILi128ELi64ELi128ELi4ES3_EELb1ELb0ELb0ELb0ELb1ELb1ELb1ELb1EEEvNS_16Flash_fwd_paramsE --------------------------
	.section	.nv.info._ZN5flash24flash_fwd_splitkv_kernelI23Flash_fwd_kernel_traitsILi128ELi64ELi128ELi4ELb0ELb0EN7cutlass10bfloat16_tE19Flash_kernel_traitsILi128ELi64ELi128ELi4ES3_EELb1ELb0ELb0ELb0ELb1ELb1ELb1ELb1EEEvNS_16Flash_fwd_paramsE,"",@"SHT_CUDA_INFO"
	.sectionflags	@""
	.align	4


	//----- nvinfo : EIATTR_CUDA_API_VERSION
	.align		4
        /*0000*/ 	.byte	0x04, 0x37
        /*0002*/ 	.short	(.L_1228 - .L_1227)
.L_1227:
        /*0004*/ 	.word	0x00000082


	//----- nvinfo : EIATTR_KPARAM_INFO
	.align		4
.L_1228:
        /*0008*/ 	.byte	0x04, 0x17
        /*000a*/ 	.short	(.L_1230 - .L_1229)
.L_1229:
        /*000c*/ 	.word	0x00000000
        /*0010*/ 	.short	0x0000
        /*0012*/ 	.short	0x0000
        /*0014*/ 	.byte	0x00, 0xf0, 0x41, 0x07


	//----- nvinfo : EIATTR_SPARSE_MMA_MASK
	.align		4
.L_1230:
        /*0018*/ 	.byte	0x03, 0x50
        /*001a*/ 	.short	0x0000


	//----- nvinfo : EIATTR_MAXREG_COUNT
	.align		4
        /*001c*/ 	.byte	0x03, 0x1b
        /*001e*/ 	.short	0x00ff


	//----- nvinfo : EIATTR_NUM_BARRIERS
	.align		4
        /*0020*/ 	.byte	0x02, 0x4c
        /*0022*/ 	.byte	0x01
	.zero		1


	//----- nvinfo : EIATTR_ANNOTATIONS
	.align		4
        /*0024*/ 	.byte	0x04, 0x55
        /*0026*/ 	.short	(.L_1232 - .L_1231)


	//   ....[0]....
.L_1231:
        /*0028*/ 	.word	0x00000001
        /*002c*/ 	.byte	0x50, 0x7c, 0x01, 0x00, 0x01, 0x00, 0x00, 0x00, 0x70, 0x7c, 0x01, 0x00, 0x01, 0x00, 0x00, 0x00
        /*003c*/ 	.byte	0x10, 0xcd, 0x01, 0x00, 0x01, 0x00, 0x00, 0x00, 0x20, 0xcd, 0x01, 0x00, 0x01, 0x00, 0x00, 0x00
        /*004c*/ 	.byte	0xa0, 0xf7, 0x01, 0x00, 0x01, 0x00, 0x00, 0x00, 0xd0, 0xf7, 0x01, 0x00, 0x01, 0x00, 0x00, 0x00
        /*005c*/ 	.byte	0xf0, 0x18, 0x02, 0x00, 0x01, 0x00, 0x00, 0x00, 0x00, 0x19, 0x02, 0x00, 0x01, 0x00, 0x00, 0x00
        /*006c*/ 	.byte	0x20, 0x19, 0x02, 0x00, 0x01, 0x00, 0x00, 0x00, 0x30, 0x19, 0x02, 0x00


	//----- nvinfo : EIATTR_MERCURY_ISA_VERSION
	.align		4
.L_1232:
        /*0078*/ 	.byte	0x03, 0x5f
        /*007a*/ 	.short	0x0101


	//----- nvinfo : EIATTR_COOP_GROUP_MASK_REGIDS
	.align		4
        /*007c*/ 	.byte	0x04, 0x29
        /*007e*/ 	.short	(.L_1234 - .L_1233)


	//   ....[0]....
.L_1233:
        /*0080*/ 	.word	0xffffffff


	//   ....[1]....
        /*0084*/ 	.word	0xffffffff


	//   ....[2]....
        /*0088*/ 	.word	0xffffffff


	//   ....[3]....
        /*008c*/ 	.word	0xffffffff


	//   ....[4]....
        /*0090*/ 	.word	0xffffffff


	//   ....[5]....
        /*0094*/ 	.word	0xffffffff


	//   ....[6]....
        /*0098*/ 	.word	0xffffffff


	//   ....[7]....
        /*009c*/ 	.word	0xffffffff


	//   ....[8]....
        /*00a0*/ 	.word	0xffffffff


	//   ....[9]....
        /*00a4*/ 	.word	0xffffffff


	//   ....[10]....
        /*00a8*/ 	.word	0xffffffff


	//   ....[11]....
        /*00ac*/ 	.word	0xffffffff


	//   ....[12]....
        /*00b0*/ 	.word	0xffffffff


	//   ....[13]....
        /*00b4*/ 	.word	0xffffffff


	//   ....[14]....
        /*00b8*/ 	.word	0xffffffff


	//   ....[15]....
        /*00bc*/ 	.word	0xffffffff


	//   ....[16]....
        /*00c0*/ 	.word	0x0500000d


	//   ....[17]....
        /*00c4*/ 	.word	0x0500000d


	//   ....[18]....
        /*00c8*/ 	.word	0x0500000d


	//   ....[19]....
        /*00cc*/ 	.word	0x0500000d


	//----- nvinfo : EIATTR_COOP_GROUP_INSTR_OFFSETS
	.align		4
.L_1234:
        /*00d0*/ 	.byte	0x04, 0x28
        /*00d2*/ 	.short	(.L_1236 - .L_1235)


	//   ....[0]....
.L_1235:
        /*00d4*/ 	.word	0x00016280


	//   ....[1]....
        /*00d8*/ 	.word	0x000162a0


	//   ....[2]....
        /*00dc*/ 	.word	0x00016340


	//   ....[3]....
        /*00e0*/ 	.word	0x00016350


	//   ....[4]....
        /*00e4*/ 	.word	0x0001af00


	//   ....[5]....
        /*00e8*/ 	.word	0x0001af10


	//   ....[6]....
        /*00ec*/ 	.word	0x0001af40


	//   ....[7]....
        /*00f0*/ 	.word	0x0001af50


	//   ....[8]....
        /*00f4*/ 	.word	0x0001f9f0


	//   ....[9]....
        /*00f8*/ 	.word	0x0001fa00


	//   ....[10]....
        /*00fc*/ 	.word	0x0001fa30


	//   ....[11]....
        /*0100*/ 	.word	0x0001fa40


	//   ....[12]....
        /*0104*/ 	.word	0x00021a70


	//   ....[13]....
        /*0108*/ 	.word	0x00021a80


	//   ....[14]....
        /*010c*/ 	.word	0x00021ab0


	//   ....[15]....
        /*0110*/ 	.word	0x00021ac0


	//   ....[16]....
        /*0114*/ 	.word	0x00022da0


	//   ....[17]....
        /*0118*/ 	.word	0x00022e20


	//   ....[18]....
        /*011c*/ 	.word	0x00022e90


	//   ....[19]....
        /*0120*/ 	.word	0x00022f00


	//----- nvinfo : EIATTR_EXIT_INSTR_OFFSETS
	.align		4
.L_1236:
        /*0124*/ 	.byte	0x04, 0x1c
        /*0126*/ 	.short	(.L_1238 - .L_1237)


	//   ....[0]....
.L_1237:
        /*0128*/ 	.word	0x00000200


	//----- nvinfo : EIATTR_CRS_STACK_SIZE
	.align		4
.L_1238:
        /*012c*/ 	.byte	0x04, 0x1e
        /*012e*/ 	.short	(.L_1240 - .L_1239)
.L_1239:
        /*0130*/ 	.word	0x00000000


	//----- nvinfo : EIATTR_CBANK_PARAM_SIZE
	.align		4
.L_1240:
        /*0134*/ 	.byte	0x03, 0x19
        /*0136*/ 	.short	0x01d0


	//----- nvinfo : EIATTR_PARAM_CBANK
	.align		4
        /*0138*/ 	.byte	0x04, 0x0a
        /*013a*/ 	.short	(.L_1242 - .L_1241)
	.align		4
.L_1241:
        /*013c*/ 	.word	index@(.nv.constant0._ZN5flash24flash_fwd_splitkv_kernelI23Flash_fwd_kernel_traitsILi128ELi64ELi128ELi4ELb0ELb0EN7cutlass10bfloat16_tE19Flash_kernel_traitsILi128ELi64ELi128ELi4ES3_EELb1ELb0ELb0ELb0ELb1ELb1ELb1ELb1EEEvNS_16Flash_fwd_paramsE)
        /*0140*/ 	.short	0x0210
        /*0142*/ 	.short	0x01d0


	//----- nvinfo : EIATTR_SW_WAR
	.align		4
.L_1242:
        /*0144*/ 	.byte	0x04, 0x36
        /*0146*/ 	.short	(.L_1244 - .L_1243)
.L_1243:
        /*0148*/ 	.word	0x00000008
.L_1244:


//--------------------- .nv.info._ZN5flash24flash_fwd_splitkv_kernelI23Flash_fwd_kernel_traitsILi128ELi64ELi128ELi4ELb0ELb0EN7cutlass10bfloat16_tE19Flash_kernel_traitsILi128ELi64ELi128ELi4ES3_EELb1ELb0ELb1ELb0ELb0ELb0ELb1ELb1EEEvNS_16Flash_fwd_paramsE --------------------------
	.section	.nv.info._ZN5flash24flash_fwd_splitkv_kernelI23Flash_fwd_kernel_traitsILi128ELi64ELi128ELi4ELb0ELb0EN7cutlass10bfloat16_tE19Flash_kernel_traitsILi128ELi64ELi128ELi4ES3_EELb1ELb0ELb1ELb0ELb0ELb0ELb1ELb1EEEvNS_16Flash_fwd_paramsE,"",@"SHT_CUDA_INFO"
	.sectionflags	@""
	.align	4


	//----- nvinfo : EIATTR_CUDA_API_VERSION
	.align		4
        /*0000*/ 	.byte	0x04, 0x37
        /*0002*/ 	.short	(.L_1246 - .L_1245)
.L_1245:
        /*0004*/ 	.word	0x00000082


	//----- nvinfo : EIATTR_KPARAM_INFO
	.align		4
.L_1246:
        /*0008*/ 	.byte	0x04, 0x17
        /*000a*/ 	.short	(.L_1248 - .L_1247)
.L_1247:
        /*000c*/ 	.word	0x00000000
        /*0010*/ 	.short	0x0000
        /*0012*/ 	.short	0x0000
        /*0014*/ 	.byte	0x00, 0xf0, 0x41, 0x07


	//----- nvinfo : EIATTR_SPARSE_MMA_MASK
	.align		4
.L_1248:
        /*0018*/ 	.byte	0x03, 0x50
        /*001a*/ 	.short	0x0000


	//----- nvinfo : EIATTR_MAXREG_COUNT
	.align		4
        /*001c*/ 	.byte	0x03, 0x1b
        /*001e*/ 	.short	0x00ff


	//----- nvinfo : EIATTR_NUM_BARRIERS
	.align		4
        /*0020*/ 	.byte	0x02, 0x4c
        /*0022*/ 	.byte	0x01
	.zero		1


	//----- nvinfo : EIATTR_MERCURY_ISA_VERSION
	.align		4
        /*0024*/ 	.byte	0x03, 0x5f
        /*0026*/ 	.short	0x0101


	//----- nvinfo : EIATTR_COOP_GROUP_MASK_REGIDS
	.align		4
        /*0028*/ 	.byte	0x04, 0x29
        /*002a*/ 	.short	(.L_1250 - .L_1249)


	//   ....[0]....
.L_1249:
        /*002c*/ 	.word	0xffffffff


	//   ....[1]....
        /*0030*/ 	.word	0xffffffff


	//   ....[2]....
        /*0034*/ 	.word	0xffffffff


	//   ....[3]....
        /*0038*/ 	.word	0xffffffff


	//   ....[4]....
        /*003c*/ 	.word	0xffffffff


	//   ....[5]....
        /*0040*/ 	.word	0xffffffff


	//   ....[6]....
        /*0044*/ 	.word	0xffffffff


	//   ....[7]....
        /*0048*/ 	.word	0xffffffff


	//   ....[8]....
        /*004c*/ 	.word	0xffffffff


	//   ....[9]....
        /*0050*/ 	.word	0xffffffff


	//   ....[10]....
        /*0054*/ 	.word	0xffffffff


	//   ....[11]....
        /*0058*/ 	.word	0xffffffff


	//   ....[12]....
        /*005c*/ 	.word	0xffffffff


	//   ....[13]....
        /*0060*/ 	.word	0xffffffff


	//   ....[14]....
        /*0064*/ 	.word	0xffffffff


	//   ....[15]....
        /*0068*/ 	.word	0xffffffff


	//   ....[16]....
        /*006c*/ 	.word	0x0500000c


	//   ....[17]....
        /*0070*/ 	.word	0x0500000c


	//   ....[18]....
        /*0074*/ 	.word	0x0500000c


	//   ....[19]....
        /*0078*/ 	.word	0x0500000c


	//----- nvinfo : EIATTR_COOP_GROUP_INSTR_OFFSETS
	.align		4
.L_1250:
        /*007c*/ 	.byte	0x04, 0x28
        /*007e*/ 	.short	(.L_1252 - .L_1251)


	//   ....[0]....
.L_1251:
        /*0080*/ 	.word	0x00018570


	//   ....[1]....
        /*0084*/ 	.word	0x000185c0


	//   ....[2]....
        /*0088*/ 	.word	0x00018620


	//   ....[3]....
        /*008c*/ 	.word	0x00018640


	//   ....[4]....
        /*0090*/ 	.word	0x0001da80


	//   ....[5]....
        /*0094*/ 	.word	0x0001dad0


	//   ....[6]....
        /*0098*/ 	.word	0x0001daf0


	//   ....[7]....
        /*009c*/ 	.word	0x0001db10


	//   ....[8]....
        /*00a0*/ 	.word	0x00023160


	//   ....[9]....
        /*00a4*/ 	.word	0x00023170


	//   ....[10]....
        /*00a8*/ 	.word	0x000231a0


	//   ....[11]....
        /*00ac*/ 	.word	0x000231b0


	//   ....[12]....
        /*00b0*/ 	.word	0x000251d0


	//   ....[13]....
        /*00b4*/ 	.word	0x000251e0


	//   ....[14]....
        /*00b8*/ 	.word	0x00025210


	//   ....[15]....
        /*00bc*/ 	.word	0x00025220


	//   ....[16]....
        /*00c0*/ 	.word	0x000267c0


	//   ....[17]....
        /*00c4*/ 	.word	0x00026830


	//   ....[18]....
        /*00c8*/ 	.word	0x00026890


	//   ....[19]....
        /*00cc*/ 	.word	0x00026900


	//----- nvinfo : EIATTR_EXIT_INSTR_OFFSETS
	.align		4
.L_1252:
        /*00d0*/ 	.byte	0x04, 0x1c
        /*00d2*/ 	.short	(.L_1254 - .L_1253)


	//   ....[0]....
.L_1253:
        /*00d4*/ 	.word	0x000001f0


	//----- nvinfo : EIATTR_CRS_STACK_SIZE
	.align		4
.L_1254:
        /*00d8*/ 	.byte	0x04, 0x1e
        /*00da*/ 	.short	(.L_1256 - .L_1255)
.L_1255:
        /*00dc*/ 	.word	0x00000000


	//----- nvinfo : EIATTR_CBANK_PARAM_SIZE
	.align		4
.L_1256:
        /*00e0*/ 	.byte	0x03, 0x19
        /*00e2*/ 	.short	0x01d0


	//----- nvinfo : EIATTR_PARAM_CBANK
	.align		4
        /*00e4*/ 	.byte	0x04, 0x0a
        /*00e6*/ 	.short	(.L_1258 - .L_1257)
	.align		4
.L_1257:
        /*00e8*/ 	.word	index@(.nv.constant0._ZN5flash24flash_fwd_splitkv_kernelI23Flash_fwd_kernel_traitsILi128ELi64ELi128ELi4ELb0ELb0EN7cutlass10bfloat16_tE19Flash_kernel_traitsILi128ELi64ELi128ELi4ES3_EELb1ELb0ELb1ELb0ELb0ELb0ELb1ELb1EEEvNS_16Flash_fwd_paramsE)
        /*00ec*/ 	.short	0x0210
        /*00ee*/ 	.short	0x01d0


	//----- nvinfo : EIATTR_SW_WAR
	.align		4
.L_1258:
        /*00f0*/ 	.byte	0x04, 0x36
        /*00f2*/ 	.short	(.L_1260 - .L_1259)
.L_1259:
        /*00f4*/ 	.word	0x00000008
.L_1260:


//--------------------- .nv.info._ZN5flash24flash_fwd_splitkv_kernelI23Flash_fwd_kernel_traitsILi128ELi64ELi128ELi4ELb0ELb0EN7cutlass10bfloat16_tE19Flash_kernel_traitsILi128ELi64ELi128ELi4ES3_EELb1ELb0ELb1ELb0ELb0ELb1ELb1ELb1EEEvNS_16Flash_fwd_paramsE --------------------------
	.section	.nv.info._ZN5flash24flash_fwd_splitkv_kernelI23Flash_fwd_kernel_traitsILi128ELi64ELi128ELi4ELb0ELb0EN7cutlass10bfloat16_tE19Flash_kernel_traitsILi128ELi64ELi128ELi4ES3_EELb1ELb0ELb1ELb0ELb0ELb1ELb1ELb1EEEvNS_16Flash_fwd_paramsE,"",@"SHT_CUDA_INFO"
	.sectionflags	@""
	.align	4


	//----- nvinfo : EIATTR_CUDA_API_VERSION
	.align		4
        /*0000*/ 	.byte	0x04, 0x37
        /*0002*/ 	.short	(.L_1262 - .L_1261)
.L_1261:
        /*0004*/ 	.word	0x00000082


	//----- nvinfo : EIATTR_KPARAM_INFO
	.align		4
.L_1262:
        /*0008*/ 	.byte	0x04, 0x17
        /*000a*/ 	.short	(.L_1264 - .L_1263)
.L_1263:
        /*000c*/ 	.word	0x00000000
        /*0010*/ 	.short	0x0000
        /*0012*/ 	.short	0x0000
        /*0014*/ 	.byte	0x00, 0xf0, 0x41, 0x07


	//----- nvinfo : EIATTR_SPARSE_MMA_MASK
	.align		4
.L_1264:
        /*0018*/ 	.byte	0x03, 0x50
        /*001a*/ 	.short	0x0000


	//----- nvinfo : EIATTR_MAXREG_COUNT
	.align		4
        /*001c*/ 	.byte	0x03, 0x1b
        /*001e*/ 	.short	0x00ff


	//----- nvinfo : EIATTR_NUM_BARRIERS
	.align		4
        /*0020*/ 	.byte	0x02, 0x4c
        /*0022*/ 	.byte	0x01
	.zero		1


	//----- nvinfo : EIATTR_MERCURY_ISA_VERSION
	.align		4
        /*0024*/ 	.byte	0x03, 0x5f
        /*0026*/ 	.short	0x0101


	//----- nvinfo : EIATTR_COOP_GROUP_MASK_REGIDS
	.align		4
        /*0028*/ 	.byte	0x04, 0x29
        /*002a*/ 	.short	(.L_1266 - .L_1265)


	//   ....[0]....
.L_1265:
        /*002c*/ 	.word	0xffffffff


	//   ....[1]....
        /*0030*/ 	.word	0xffffffff


	//   ....[2]....
        /*0034*/ 	.word	0xffffffff


	//   ....[3]....
        /*0038*/ 	.word	0xffffffff


	//   ....[4]....
        /*003c*/ 	.word	0xffffffff


	//   ....[5]....
        /*0040*/ 	.word	0xffffffff


	//   ....[6]....
        /*0044*/ 	.word	0xffffffff


	//   ....[7]....
        /*0048*/ 	.word	0xffffffff


	//   ....[8]....
        /*004c*/ 	.word	0xffffffff


	//   ....[9]....
        /*0050*/ 	.word	0xffffffff


	//   ....[10]....
        /*0054*/ 	.word	0xffffffff


	//   ....[11]....
        /*0058*/ 	.word	0xffffffff


	//   ....[12]....
        /*005c*/ 	.word	0xffffffff


	//   ....[13]....
        /*0060*/ 	.word	0xffffffff


	//   ....[14]....
        /*0064*/ 	.word	0xffffffff


	//   ....[15]....
        /*0068*/ 	.word	0xffffffff


	//   ....[16]....
        /*006c*/ 	.word	0x0500000c


	//   ....[17]....
        /*0070*/ 	.word	0x0500000c


	//   ....[18]....
        /*0074*/ 	.word	0x0500000c


	//   ....[19]....
        /*0078*/ 	.word	0x0500000c


	//----- nvinfo : EIATTR_COOP_GROUP_INSTR_OFFSETS
	.align		4
.L_1266:
        /*007c*/ 	.byte	0x04, 0x28
        /*007e*/ 	.short	(.L_1268 - .L_1267)


	//   ....[0]....
.L_1267:
        /*0080*/ 	.word	0x000198f0


	//   ....[1]....
        /*0084*/ 	.word	0x00019910


	//   ....[2]....
        /*0088*/ 	.word	0x000199b0


	//   ....[3]....
        /*008c*/ 	.word	0x000199c0


	//   ....[4]....
        /*0090*/ 	.word	0x0001f690


	//   ....[5]....
        /*0094*/ 	.word	0x0001f6a0


	//   ....[6]....
        /*0098*/ 	.word	0x0001f6d0


	//   ....[7]....
        /*009c*/ 	.word	0x0001f6e0


	//   ....[8]....
        /*00a0*/ 	.word	0x000255f0


	//   ....[9]....
        /*00a4*/ 	.word	0x00025610


	//   ....[10]....
        /*00a8*/ 	.word	0x00025630


	//   ....[11]....
        /*00ac*/ 	.word	0x00025650


	//   ....[12]....
        /*00b0*/ 	.word	0x00027630


	//   ....[13]....
        /*00b4*/ 	.word	0x00027640


	//   ....[14]....
        /*00b8*/ 	.word	0x00027670


	//   ....[15]....
        /*00bc*/ 	.word	0x00027680


	//   ....[16]....
        /*00c0*/ 	.word	0x00028c60


	//   ....[17]....
        /*00c4*/ 	.word	0x00028ce0


	//   ....[18]....
        /*00c8*/ 	.word	0x00028d50


	//   ....[19]....
        /*00cc*/ 	.word	0x00028dc0


	//----- nvinfo : EIATTR_EXIT_INSTR_OFFSETS
	.align		4
.L_1268:
        /*00d0*/ 	.byte	0x04, 0x1c
        /*00d2*/ 	.short	(.L_1270 - .L_1269)


	//   ....[0]....
.L_1269:
        /*00d4*/ 	.word	0x000001f0


	//----- nvinfo : EIATTR_CRS_STACK_SIZE
	.align		4
.L_1270:
        /*00d8*/ 	.byte	0x04, 0x1e
        /*00da*/ 	.short	(.L_1272 - .L_1271)
.L_1271:
        /*00dc*/ 	.word	0x00000000


	//----- nvinfo : EIATTR_CBANK_PARAM_SIZE
	.align		4
.L_1272:
        /*00e0*/ 	.byte	0x03, 0x19
        /*00e2*/ 	.short	0x01d0


	//----- nvinfo : EIATTR_PARAM_CBANK
	.align		4
        /*00e4*/ 	.byte	0x04, 0x0a
        /*00e6*/ 	.short	(.L_1274 - .L_1273)
	.align		4
.L_1273:
        /*00e8*/ 	.word	index@(.nv.constant0._ZN5flash24flash_fwd_splitkv_kernelI23Flash_fwd_kernel_traitsILi128ELi64ELi128ELi4ELb0ELb0EN7cutlass10bfloat16_tE19Flash_kernel_traitsILi128ELi64ELi128ELi4ES3_EELb1ELb0ELb1ELb0ELb0ELb1ELb1ELb1EEEvNS_16Flash_fwd_paramsE)
        /*00ec*/ 	.short	0x0210
        /*00ee*/ 	.short	0x01d0


	//----- nvinfo : EIATTR_SW_WAR
	.align		4
.L_1274:
        /*00f0*/ 	.byte	0x04, 0x36
        /*00f2*/ 	.short	(.L_1276 - .L_1275)
.L_1275:
        /*00f4*/ 	.word	0x00000008
.L_1276:


//--------------------- .nv.info._ZN5flash32flash_fwd_splitkv_combine_kernelI23Flash_fwd_kernel_traitsILi128ELi64ELi64ELi4ELb0ELb0EN7cutlass10bfloat16_tE19Flash_kernel_traitsILi128ELi64ELi64ELi4ES3_EELi4ELi7ELb0EEEvNS_16Flash_fwd_paramsE --------------------------
	.section	.nv.info._ZN5flash32flash_fwd_splitkv_combine_kernelI23Flash_fwd_kernel_traitsILi128ELi64ELi64ELi4ELb0ELb0EN7cutlass10bfloat16_tE19Flash_kernel_traitsILi128ELi64ELi64ELi4ES3_EELi4ELi7ELb0EEEvNS_16Flash_fwd_paramsE,"",@"SHT_CUDA_INFO"
	.sectionflags	@""
	.align	4


	//----- nvinfo : EIATTR_CUDA_API_VERSION
	.align		4
        /*0000*/ 	.byte	0x04, 0x37
        /*0002*/ 	.short	(.L_1278 - .L_1277)
.L_1277:
        /*0004*/ 	.word	0x00000082


	//----- nvinfo : EIATTR_KPARAM_INFO
	.align		4
.L_1278:
        /*0008*/ 	.byte	0x04, 0x17
        /*000a*/ 	.short	(.L_1280 - .L_1279)
.L_1279:
        /*000c*/ 	.word	0x00000000
        /*0010*/ 	.short	0x0000
        /*0012*/ 	.short	0x0000
        /*0014*/ 	.byte	0x00, 0xf0, 0x41, 0x07


	//----- nvinfo : EIATTR_SPARSE_MMA_MASK
	.align		4
.L_1280:
        /*0018*/ 	.byte	0x03, 0x50
        /*001a*/ 	.short	0x0000


	//----- nvinfo : EIATTR_MAXREG_COUNT
	.align		4
        /*001c*/ 	.byte	0x03, 0x1b
        /*001e*/ 	.short	0x00ff


	//----- nvinfo : EIATTR_NUM_BARRIERS
	.align		4
        /*0020*/ 	.byte	0x02, 0x4c
        /*0022*/ 	.byte	0x01
	.zero		1


	//----- nvinfo : EIATTR_MERCURY_ISA_VERSION
	.align		4
        /*0024*/ 	.byte	0x03, 0x5f
        /*0026*/ 	.short	0x0101


	//----- nvinfo : EIATTR_COOP_GROUP_MASK_REGIDS
	.align		4
        /*0028*/ 	.byte	0x04, 0x29
        /*002a*/ 	.short	(.L_1282 - .L_1281)


	//   ....[0]....
.L_1281:
        /*002c*/ 	.word	0xffffffff


	//   ....[1]....
        /*0030*/ 	.word	0xffffffff


	//   ....[2]....
        /*0034*/ 	.word	0xffffffff


	//   ....[3]....
        /*0038*/ 	.word	0xffffffff


	//   ....[4]....
        /*003c*/ 	.word	0xffffffff


	//   ....[5]....
        /*0040*/ 	.word	0xffffffff


	//   ....[6]....
        /*0044*/ 	.word	0xffffffff


	//   ....[7]....
        /*0048*/ 	.word	0xffffffff


	//   ....[8]....
        /*004c*/ 	.word	0xffffffff


	//   ....[9]....
        /*0050*/ 	.word	0xffffffff


	//----- nvinfo : EIATTR_COOP_GROUP_INSTR_OFFSETS
	.align		4
.L_1282:
        /*0054*/ 	.byte	0x04, 0x28
        /*0056*/ 	.short	(.L_1284 - .L_1283)


	//   ....[0]....
.L_1283:
        /*0058*/ 	.word	0x00001b70


	//   ....[1]....
        /*005c*/ 	.word	0x00001b90


	//   ....[2]....
        /*0060*/ 	.word	0x00001bb0


	//   ....[3]....
        /*0064*/ 	.word	0x00001bd0


	//   ....[4]....
        /*0068*/ 	.word	0x00001bf0


	//   ....[5]....
        /*006c*/ 	.word	0x00001d60


	//   ....[6]....
        /*0070*/ 	.word	0x00001dc0


	//   ....[7]....
        /*0074*/ 	.word	0x00001e90


	//   ....[8]....
        /*0078*/ 	.word	0x00001f60


	//   ....[9]....
        /*007c*/ 	.word	0x00002080


	//----- nvinfo : EIATTR_EXIT_INSTR_OFFSETS
	.align		4
.L_1284:
        /*0080*/ 	.byte	0x04, 0x1c
        /*0082*/ 	.short	(.L_1286 - .L_1285)


	//   ....[0]....
.L_1285:
        /*0084*/ 	.word	0x000043d0


	//   ....[1]....
        /*0088*/ 	.word	0x00004400


	//   ....[2]....
        /*008c*/ 	.word	0x00004900


	//----- nvinfo : EIATTR_CRS_STACK_SIZE
	.align		4
.L_1286:
        /*0090*/ 	.byte	0x04, 0x1e
        /*0092*/ 	.short	(.L_1288 - .L_1287)
.L_1287:
        /*0094*/ 	.word	0x00000000


	//----- nvinfo : EIATTR_CBANK_PARAM_SIZE
	.align		4
.L_1288:
        /*0098*/ 	.byte	0x03, 0x19
        /*009a*/ 	.short	0x01d0


	//----- nvinfo : EIATTR_PARAM_CBANK
	.align		4
        /*009c*/ 	.byte	0x04, 0x0a
        /*009e*/ 	.short	(.L_1290 - .L_1289)
	.align		4
.L_1289:
        /*00a0*/ 	.word	index@(.nv.constant0._ZN5flash32flash_fwd_splitkv_combine_kernelI23Flash_fwd_kernel_traitsILi128ELi64ELi64ELi4ELb0ELb0EN7cutlass10bfloat16_tE19Flash_kernel_traitsILi128ELi64ELi64ELi4ES3_EELi4ELi7ELb0EEEvNS_16Flash_fwd_paramsE)
        /*00a4*/ 	.short	0x0210
        /*00a6*/ 	.short	0x01d0


	//----- nvinfo : EIATTR_SW_WAR
	.align		4
.L_1290:
        /*00a8*/ 	.byte	0x04, 0x36
        /*00aa*/ 	.short	(.L_1292 - .L_1291)
.L_1291:
        /*00ac*/ 	.word	0x00000008
.L_1292:


//--------------------- .nv.info._ZN5flash32flash_fwd_splitkv_combine_kernelI23Flash_fwd_kernel_traitsILi128ELi64ELi64ELi4ELb0ELb0EN7cutlass10bfloat16_tE19Flash_kernel_traitsILi128ELi64ELi64ELi4ES3_EELi4ELi6ELb0EEEvNS_16Flash_fwd_paramsE --------------------------
	.section	.nv.info._ZN5flash32flash_fwd_splitkv_combine_kernelI23Flash_fwd_kernel_traitsILi128ELi64ELi64ELi4ELb0ELb0EN7cutlass10bfloat16_tE19Flash_kernel_traitsILi128ELi64ELi64ELi4ES3_EELi4ELi6ELb0EEEvNS_16Flash_fwd_paramsE,"",@"SHT_CUDA_INFO"
	.sectionflags	@""
	.align	4


	//----- nvinfo : EIATTR_CUDA_API_VERSION
	.align		4
        /*0000*/ 	.byte	0x04, 0x37
        /*0002*/ 	.short	(.L_1294 - .L_1293)
.L_1293:
        /*0004*/ 	.word	0x00000082


	//----- nvinfo : EIATTR_KPARAM_INFO
	.align		4
.L_1294:
        /*0008*/ 	.byte	0x04, 0x17
        /*000a*/ 	.short	(.L_1296 - .L_1295)
.L_1295:
        /*000c*/ 	.word	0x00000000
        /*0010*/ 	.short	0x0000
        /*0012*/ 	.short	0x0000
        /*0014*/ 	.byte	0x00, 0xf0, 0x41, 0x07


	//----- nvinfo : EIATTR_SPARSE_MMA_MASK
	.align		4
.L_1296:
        /*0018*/ 	.byte	0x03, 0x50
        /*001a*/ 	.short	0x0000


	//----- nvinfo : EIATTR_MAXREG_COUNT
	.align		4
        /*001c*/ 	.byte	0x03, 0x1b
        /*001e*/ 	.short	0x00ff


	//----- nvinfo : EIATTR_NUM_BARRIERS
	.align		4
        /*0020*/ 	.byte	0x02, 0x4c
        /*0022*/ 	.byte	0x01
	.zero		1


	//----- nvinfo : EIATTR_MERCURY_ISA_VERSION
	.align		4
        /*0024*/ 	.byte	0x03, 0x5f
        /*0026*/ 	.short	0x0101


	//----- nvinfo : EIATTR_COOP_GROUP_MASK_REGIDS
	.align		4
        /*0028*/ 	.byte	0x04, 0x29
        /*002a*/ 	.short	(.L_1298 - .L_1297)


	//   ....[0]....
.L_1297:
        /*002c*/ 	.word	0xffffffff


	//   ....[1]....
        /*0030*/ 	.word	0xffffffff


	//   ....[2]....
        /*0034*/ 	.word	0xffffffff


	//   ....[3]....
        /*0038*/ 	.word	0xffffffff


	//   ....[4]....
        /*003c*/ 	.word	0xffffffff


	//   ....[5]....
        /*0040*/ 	.word	0xffffffff


	//   ....[6]....
        /*0044*/ 	.word	0xffffffff


	//   ....[7]....
        /*0048*/ 	.word	0xffffffff


	//   ....[8]....
        /*004c*/ 	.word	0xffffffff


	//   ....[9]....
        /*0050*/ 	.word	0xffffffff


	//----- nvinfo : EIATTR_COOP_GROUP_INSTR_OFFSETS
	.align		4
.L_1298:
        /*0054*/ 	.byte	0x04, 0x28
        /*0056*/ 	.short	(.L_1300 - .L_1299)


	//   ....[0]....
.L_1299:
        /*0058*/ 	.word	0x00001690


	//   ....[1]....
        /*005c*/ 	.word	0x000016b0


	//   ....[2]....
        /*0060*/ 	.word	0x000016d0


	//   ....[3]....
        /*0064*/ 	.word	0x00001700


	//   ....[4]....
        /*0068*/ 	.word	0x00001740


	//   ....[5]....
        /*006c*/ 	.word	0x00001900


	//   ....[6]....
        /*0070*/ 	.word	0x000019c0


	//   ....[7]....
        /*0074*/ 	.word	0x00001a20


	//   ....[8]....
        /*0078*/ 	.word	0x00001af0


	//   ....[9]....
        /*007c*/ 	.word	0x00001c30


	//----- nvinfo : EIATTR_EXIT_INSTR_OFFSETS
	.align		4
.L_1300:
        /*0080*/ 	.byte	0x04, 0x1c
        /*0082*/ 	.short	(.L_1302 - .L_1301)


	//   ....[0]....
.L_1301:
        /*0084*/ 	.word	0x00004040


	//   ....[1]....
        /*0088*/ 	.word	0x00004070


	//   ....[2]....
        /*008c*/ 	.word	0x00004570


	//----- nvinfo : EIATTR_CRS_STACK_SIZE
	.align		4
.L_1302:
        /*0090*/ 	.byte	0x04, 0x1e
        /*0092*/ 	.short	(.L_1304 - .L_1303)
.L_1303:
        /*0094*/ 	.word	0x00000000


	//----- nvinfo : EIATTR_CBANK_PARAM_SIZE
	.align		4
.L_1304:
        /*0098*/ 	.byte	0x03, 0x19
        /*009a*/ 	.short	0x01d0


	//----- nvinfo : EIATTR_PARAM_CBANK
	.align		4
        /*009c*/ 	.byte	0x04, 0x0a
        /*009e*/ 	.short	(.L_1306 - .L_1305)
	.align		4
.L_1305:
        /*00a0*/ 	.word	index@(.nv.constant0._ZN5flash32flash_fwd_splitkv_combine_kernelI23Flash_fwd_kernel_traitsILi128ELi64ELi64ELi4ELb0ELb0EN7cutlass10bfloat16_tE19Flash_kernel_traitsILi128ELi64ELi64ELi4ES3_EELi4ELi6ELb0EEEvNS_16Flash_fwd_paramsE)
        /*00a4*/ 	.short	0x0210
        /*00a6*/ 	.short	0x01d0


	//----- nvinfo : EIATTR_SW_WAR
	.align		4
.L_1306:
        /*00a8*/ 	.byte	0x04, 0x36
        /*00aa*/ 	.short	(.L_1308 - .L_1307)
.L_1307:
        /*00ac*/ 	.word	0x00000008
.L_1308:


//--------------------- .nv.info._ZN5flash32flash_fwd_splitkv_combine_kernelI23Flash_fwd_kernel_traitsILi128ELi64ELi64ELi4ELb0ELb0EN7cutlass10bfloat16_tE19Flash_kernel_traitsILi128ELi64ELi64ELi4ES3_EELi4ELi5ELb0EEEvNS_16Flash_fwd_paramsE --------------------------
	.section	.nv.info._ZN5flash32flash_fwd_splitkv_combine_kernelI23Flash_fwd_kernel_traitsILi128ELi64ELi64ELi4ELb0ELb0EN7cutlass10bfloat16_tE19Flash_kernel_traitsILi128ELi64ELi64ELi4ES3_EELi4ELi5ELb0EEEvNS_16Flash_fwd_paramsE,"",@"SHT_CUDA_INFO"
	.sectionflags	@""
	.align	4


	//----- nvinfo : EIATTR_CUDA_API_VERSION
	.align		4
        /*0000*/ 	.byte	0x04, 0x37
        /*0002*/ 	.short	(.L_1310 - .L_1309)
.L_1309:
        /*0004*/ 	.word	0x00000082


	//----- nvinfo : EIATTR_KPARAM_INFO
	.align		4
.L_1310:
        /*0008*/ 	.byte	0x04, 0x17
        /*000a*/ 	.short	(.L_1312 - .L_1311)
.L_1311:
        /*000c*/ 	.word	0x00000000
        /*0010*/ 	.short	0x0000
        /*0012*/ 	.short	0x0000
        /*0014*/ 	.byte	0x00, 0xf0, 0x41, 0x07


	//----- nvinfo : EIATTR_SPARSE_MMA_MASK
	.align		4
.L_1312:
        /*0018*/ 	.byte	0x03, 0x50
        /*001a*/ 	.short	0x0000


	//----- nvinfo : EIATTR_MAXREG_COUNT
	.align		4
        /*001c*/ 	.byte	0x03, 0x1b
        /*001e*/ 	.short	0x00ff


	//----- nvinfo : EIATTR_NUM_BARRIERS
	.align		4
        /*0020*/ 	.byte	0x02, 0x4c
        /*0022*/ 	.byte	0x01
	.zero		1


	//----- nvinfo : EIATTR_MERCURY_ISA_VERSION
	.align		4
        /*0024*/ 	.byte	0x03, 0x5f
        /*0026*/ 	.short	0x0101


	//----- nvinfo : EIATTR_COOP_GROUP_MASK_REGIDS
	.align		4
        /*0028*/ 	.byte	0x04, 0x29
        /*002a*/ 	.short	(.L_1314 - .L_1313)


	//   ....[0]....
.L_1313:
        /*002c*/ 	.word	0xffffffff


	//   ....[1]....
        /*0030*/ 	.word	0xffffffff


	//   ....[2]....
        /*0034*/ 	.word	0xffffffff


	//   ....[3]....
        /*0038*/ 	.word	0xffffffff


	//   ....[4]....
        /*003c*/ 	.word	0xffffffff


	//   ....[5]....
        /*0040*/ 	.word	0xffffffff


	//   ....[6]....
        /*0044*/ 	.word	0xffffffff


	//   ....[7]....
        /*0048*/ 	.word	0xffffffff


	//   ....[8]....
        /*004c*/ 	.word	0xffffffff


	//   ....[9]....
        /*0050*/ 	.word	0xffffffff


	//----- nvinfo : EIATTR_COOP_GROUP_INSTR_OFFSETS
	.align		4
.L_1314:
        /*0054*/ 	.byte	0x04, 0x28
        /*0056*/ 	.short	(.L_1316 - .L_1315)


	//   ....[0]....
.L_1315:
        /*0058*/ 	.word	0x00001830


	//   ....[1]....
        /*005c*/ 	.word	0x00001890


	//   ....[2]....
        /*0060*/ 	.word	0x000018c0


	//   ....[3]....
        /*0064*/ 	.word	0x000018e0


	//   ....[4]....
        /*0068*/ 	.word	0x00001910


	//   ....[5]....
        /*006c*/ 	.word	0x00001a40


	//   ....[6]....
        /*0070*/ 	.word	0x00001aa0


	//   ....[7]....
        /*0074*/ 	.word	0x00001b30


	//   ....[8]....
        /*0078*/ 	.word	0x00001bd0


	//   ....[9]....
        /*007c*/ 	.word	0x00001cc0


	//----- nvinfo : EIATTR_EXIT_INSTR_OFFSETS
	.align		4
.L_1316:
        /*0080*/ 	.byte	0x04, 0x1c
        /*0082*/ 	.short	(.L_1318 - .L_1317)


	//   ....[0]....
.L_1317:
        /*0084*/ 	.word	0x00004050


	//   ....[1]....
        /*0088*/ 	.word	0x00004080


	//   ....[2]....
        /*008c*/ 	.word	0x00004580


	//----- nvinfo : EIATTR_CRS_STACK_SIZE
	.align		4
.L_1318:
        /*0090*/ 	.byte	0x04, 0x1e
        /*0092*/ 	.short	(.L_1320 - .L_1319)
.L_1319:
        /*0094*/ 	.word	0x00000000


	//----- nvinfo : EIATTR_CBANK_PARAM_SIZE
	.align		4
.L_1320:
        /*0098*/ 	.byte	0x03, 0x19
        /*009a*/ 	.short	0x01d0


	//----- nvinfo : EIATTR_PARAM_CBANK
	.align		4
        /*009c*/ 	.byte	0x04, 0x0a
        /*009e*/ 	.short	(.L_1322 - .L_1321)
	.align		4
.L_1321:
        /*00a0*/ 	.word	index@(.nv.constant0._ZN5flash32flash_fwd_splitkv_combine_kernelI23Flash_fwd_kernel_traitsILi128ELi64ELi64ELi4ELb0ELb0EN7cutlass10bfloat16_tE19Flash_kernel_traitsILi128ELi64ELi64ELi4ES3_EELi4ELi5ELb0EEEvNS_16Flash_fwd_paramsE)
        /*00a4*/ 	.short	0x0210
        /*00a6*/ 	.short	0x01d0


	//----- nvinfo : EIATTR_SW_WAR
	.align		4
.L_1322:
        /*00a8*/ 	.byte	0x04, 0x36
        /*00aa*/ 	.short	(.L_1324 - .L_1323)
.L_1323:
        /*00ac*/ 	.word	0x00000008
.L_1324:


//--------------------- .nv.info._ZN5flash32flash_fwd_splitkv_combine_kernelI23Flash_fwd_kernel_traitsILi128ELi64ELi64ELi4ELb0ELb0EN7cutlass10bfloat16_tE19Flash_kernel_traitsILi128ELi64ELi64ELi4ES3_EELi4ELi4ELb0EEEvNS_16Flash_fwd_paramsE --------------------------
	.section	.nv.info._ZN5flash32flash_fwd_splitkv_combine_kernelI23Flash_fwd_kernel_traitsILi128ELi64ELi64ELi4ELb0ELb0EN7cutlass10bfloat16_tE19Flash_kernel_traitsILi128ELi64ELi64ELi4ES3_EELi4ELi4ELb0EEEvNS_16Flash_fwd_paramsE,"",@"SHT_CUDA_INFO"
	.sectionflags	@""
	.align	4


	//----- nvinfo : EIATTR_CUDA_API_VERSION
	.align		4
        /*0000*/ 	.byte	0x04, 0x37
        /*0002*/ 	.short	(.L_1326 - .L_1325)
.L_1325:
        /*0004*/ 	.word	0x00000082


	//----- nvinfo : EIATTR_KPARAM_INFO
	.align		4
.L_1326:
        /*0008*/ 	.byte	0x04, 0x17
        /*000a*/ 	.short	(.L_1328 - .L_1327)
.L_1327:
        /*000c*/ 	.word	0x00000000
        /*0010*/ 	.short	0x0000
        /*0012*/ 	.short	0x0000
        /*0014*/ 	.byte	0x00, 0xf0, 0x41, 0x07


	//----- nvinfo : EIATTR_SPARSE_MMA_MASK
	.align		4
.L_1328:
        /*0018*/ 	.byte	0x03, 0x50
        /*001a*/ 	.short	0x0000


	//----- nvinfo : EIATTR_MAXREG_COUNT
	.align		4
        /*001c*/ 	.byte	0x03, 0x1b
        /*001e*/ 	.short	0x00ff


	//----- nvinfo : EIATTR_NUM_BARRIERS
	.align		4
        /*0020*/ 	.byte	0x02, 0x4c
        /*0022*/ 	.byte	0x01
	.zero		1


	//----- nvinfo : EIATTR_MERCURY_ISA_VERSION
	.align		4
        /*0024*/ 	.byte	0x03, 0x5f
        /*0026*/ 	.short	0x0101


	//----- nvinfo : EIATTR_COOP_GROUP_MASK_REGIDS
	.align		4
        /*0028*/ 	.byte	0x04, 0x29
        /*002a*/ 	.short	(.L_1330 - .L_1329)


	//   ....[0]....
.L_1329:
        /*002c*/ 	.word	0xffffffff


	//   ....[1]....
        /*0030*/ 	.word	0xffffffff


	//   ....[2]....
        /*0034*/ 	.word	0xffffffff


	//   ....[3]....
        /*0038*/ 	.word	0xffffffff


	//   ....[4]....
        /*003c*/ 	.word	0xffffffff


	//   ....[5]....
        /*0040*/ 	.word	0xffffffff


	//   ....[6]....
        /*0044*/ 	.word	0xffffffff


	//   ....[7]....
        /*0048*/ 	.word	0xffffffff


	//----- nvinfo : EIATTR_COOP_GROUP_INSTR_OFFSETS
	.align		4
.L_1330:
        /*004c*/ 	.byte	0x04, 0x28
        /*004e*/ 	.short	(.L_1332 - .L_1331)


	//   ....[0]....
.L_1331:
        /*0050*/ 	.word	0x00001830


	//   ....[1]....
        /*0054*/ 	.word	0x000018a0


	//   ....[2]....
        /*0058*/ 	.word	0x000018e0


	//   ....[3]....
        /*005c*/ 	.word	0x00001910


	//   ....[4]....
        /*0060*/ 	.word	0x00001a40


	//   ....[5]....
        /*0064*/ 	.word	0x00001af0


	//   ....[6]....
        /*0068*/ 	.word	0x00001b90


	//   ....[7]....
        /*006c*/ 	.word	0x00001c80


	//----- nvinfo : EIATTR_EXIT_INSTR_OFFSETS
	.align		4
.L_1332:
        /*0070*/ 	.byte	0x04, 0x1c
        /*0072*/ 	.short	(.L_1334 - .L_1333)


	//   ....[0]....
.L_1333:
        /*0074*/ 	.word	0x00004050


	//   ....[1]....
        /*0078*/ 	.word	0x00004080


	//   ....[2]....
        /*007c*/ 	.word	0x00004580


	//----- nvinfo : EIATTR_CRS_STACK_SIZE
	.align		4
.L_1334:
        /*0080*/ 	.byte	0x04, 0x1e
        /*0082*/ 	.short	(.L_1336 - .L_1335)
.L_1335:
        /*0084*/ 	.word	0x00000000


	//----- nvinfo : EIATTR_CBANK_PARAM_SIZE
	.align		4
.L_1336:
        /*0088*/ 	.byte	0x03, 0x19
        /*008a*/ 	.short	0x01d0


	//----- nvinfo : EIATTR_PARAM_CBANK
	.align		4
        /*008c*/ 	.byte	0x04, 0x0a
        /*008e*/ 	.short	(.L_1338 - .L_1337)
	.align		4
.L_1337:
        /*0090*/ 	.word	index@(.nv.constant0._ZN5flash32flash_fwd_splitkv_combine_kernelI23Flash_fwd_kernel_traitsILi128ELi64ELi64ELi4ELb0ELb0EN7cutlass10bfloat16_tE19Flash_kernel_traitsILi128ELi64ELi64ELi4ES3_EELi4ELi4ELb0EEEvNS_16Flash_fwd_paramsE)
        /*0094*/ 	.short	0x0210
        /*0096*/ 	.short	0x01d0


	//----- nvinfo : EIATTR_SW_WAR
	.align		4
.L_1338:
        /*0098*/ 	.byte	0x04, 0x36
        /*009a*/ 	.short	(.L_1340 - .L_1339)
.L_1339:
        /*009c*/ 	.word	0x00000008
.L_1340:


//--------------------- .nv.info._ZN5flash32flash_fwd_splitkv_combine_kernelI23Flash_fwd_kernel_traitsILi128ELi64ELi64ELi4ELb0ELb0EN7cutlass10bfloat16_tE19Flash_kernel_traitsILi128ELi64ELi64ELi4ES3_EELi4ELi3ELb0EEEvNS_16Flash_fwd_paramsE --------------------------
	.section	.nv.info._ZN5flash32flash_fwd_splitkv_combine_kernelI23Flash_fwd_kernel_traitsILi128ELi64ELi64ELi4ELb0ELb0EN7cutlass10bfloat16_tE19Flash_kernel_traitsILi128ELi64ELi64ELi4ES3_EELi4ELi3ELb0EEEvNS_16Flash_fwd_paramsE,"",@"SHT_CUDA_INFO"
	.sectionflags	@""
	.align	4


	//----- nvinfo : EIATTR_CUDA_API_VERSION
	.align		4
        /*0000*/ 	.byte	0x04, 0x37
        /*0002*/ 	.short	(.L_1342 - .L_1341)
.L_1341:
        /*0004*/ 	.word	0x00000082


	//----- nvinfo : EIATTR_KPARAM_INFO
	.align		4
.L_1342:
        /*0008*/ 	.byte	0x04, 0x17
        /*000a*/ 	.short	(.L_1344 - .L_1343)
.L_1343:
        /*000c*/ 	.word	0x00000000
        /*0010*/ 	.short	0x0000
        /*0012*/ 	.short	0x0000
        /*0014*/ 	.byte	0x00, 0xf0, 0x41, 0x07


	//----- nvinfo : EIATTR_SPARSE_MMA_MASK
	.align		4
.L_1344:
        /*0018*/ 	.byte	0x03, 0x50
        /*001a*/ 	.short	0x0000


	//----- nvinfo : EIATTR_MAXREG_COUNT
	.align		4
        /*001c*/ 	.byte	0x03, 0x1b
        /*001e*/ 	.short	0x00ff


	//----- nvinfo : EIATTR_NUM_BARRIERS
	.align		4
        /*0020*/ 	.byte	0x02, 0x4c
        /*0022*/ 	.byte	0x01
	.zero		1


	//----- nvinfo : EIATTR_MERCURY_ISA_VERSION
	.align		4
        /*0024*/ 	.byte	0x03, 0x5f
        /*0026*/ 	.short	0x0101


	//----- nvinfo : EIATTR_COOP_GROUP_MASK_REGIDS
	.align		4
        /*0028*/ 	.byte	0x04, 0x29
        /*002a*/ 	.short	(.L_1346 - .L_1345)


	//   ....[0]....
.L_1345:
        /*002c*/ 	.word	0xffffffff


	//   ....[1]....
        /*0030*/ 	.word	0xffffffff


	//   ....[2]....
        /*0034*/ 	.word	0xffffffff


	//   ....[3]....
        /*0038*/ 	.word	0xffffffff


	//   ....[4]....
        /*003c*/ 	.word	0xffffffff


	//   ....[5]....
        /*0040*/ 	.word	0xffffffff


	//----- nvinfo : EIATTR_COOP_GROUP_INSTR_OFFSETS
	.align		4
.L_1346:
        /*0044*/ 	.byte	0x04, 0x28
        /*0046*/ 	.short	(.L_1348 - .L_1347)


	//   ....[0]....
.L_1347:
        /*0048*/ 	.word	0x00001830


	//   ....[1]....
        /*004c*/ 	.word	0x000018d0


	//   ....[2]....
        /*0050*/ 	.word	0x00001930


	//   ....[3]....
        /*0054*/ 	.word	0x00001a90


	//   ....[4]....
        /*0058*/ 	.word	0x00001b40


	//   ....[5]....
        /*005c*/ 	.word	0x00001c40


	//----- nvinfo : EIATTR_EXIT_INSTR_OFFSETS
	.align		4
.L_1348:
        /*0060*/ 	.byte	0x04, 0x1c
        /*0062*/ 	.short	(.L_1350 - .L_1349)


	//   ....[0]....
.L_1349:
        /*0064*/ 	.word	0x00004010


	//   ....[1]....
        /*0068*/ 	.word	0x00004040


	//   ....[2]....
        /*006c*/ 	.word	0x00004540


	//----- nvinfo : EIATTR_CRS_STACK_SIZE
	.align		4
.L_1350:
        /*0070*/ 	.byte	0x04, 0x1e
        /*0072*/ 	.short	(.L_1352 - .L_1351)
.L_1351:
        /*0074*/ 	.word	0x00000000


	//----- nvinfo : EIATTR_CBANK_PARAM_SIZE
	.align		4
.L_1352:
        /*0078*/ 	.byte	0x03, 0x19
        /*007a*/ 	.short	0x01d0


	//----- nvinfo : EIATTR_PARAM_CBANK
	.align		4
        /*007c*/ 	.byte	0x04, 0x0a
        /*007e*/ 	.short	(.L_1354 - .L_1353)
	.align		4
.L_1353:
        /*0080*/ 	.word	index@(.nv.constant0._ZN5flash32flash_fwd_splitkv_combine_kernelI23Flash_fwd_kernel_traitsILi128ELi64ELi64ELi4ELb0ELb0EN7cutlass10bfloat16_tE19Flash_kernel_traitsILi128ELi64ELi64ELi4ES3_EELi4ELi3ELb0EEEvNS_16Flash_fwd_paramsE)
        /*0084*/ 	.short	0x0210
        /*0086*/ 	.short	0x01d0


	//----- nvinfo : EIATTR_SW_WAR
	.align		4
.L_1354:
        /*0088*/ 	.byte	0x04, 0x36
        /*008a*/ 	.short	(.L_1356 - .L_1355)
.L_1355:
        /*008c*/ 	.word	0x00000008
.L_1356:


//--------------------- .nv.info._ZN5flash32flash_fwd_splitkv_combine_kernelI23Flash_fwd_kernel_traitsILi128ELi64ELi64ELi4ELb0ELb0EN7cutlass10bfloat16_tE19Flash_kernel_traitsILi128ELi64ELi64ELi4ES3_EELi4ELi2ELb0EEEvNS_16Flash_fwd_paramsE --------------------------
	.section	.nv.info._ZN5flash32flash_fwd_splitkv_combine_kernelI23Flash_fwd_kernel_traitsILi128ELi64ELi64ELi4ELb0ELb0EN7cutlass10bfloat16_tE19Flash_kernel_traitsILi128ELi64ELi64ELi4ES3_EELi4ELi2ELb0EEEvNS_16Flash_fwd_paramsE,"",@"SHT_CUDA_INFO"
	.sectionflags	@""
	.align	4


	//----- nvinfo : EIATTR_CUDA_API_VERSION
	.align		4
        /*0000*/ 	.byte	0x04, 0x37
        /*0002*/ 	.short	(.L_1358 - .L_1357)
.L_1357:
        /*0004*/ 	.word	0x00000082


	//----- nvinfo : EIATTR_KPARAM_INFO
	.align		4
.L_1358:
        /*0008*/ 	.byte	0x04, 0x17
        /*000a*/ 	.short	(.L_1360 - .L_1359)
.L_1359:
        /*000c*/ 	.word	0x00000000
        /*0010*/ 	.short	0x0000
        /*0012*/ 	.short	0x0000
        /*0014*/ 	.byte	0x00, 0xf0, 0x41, 0x07


	//----- nvinfo : EIATTR_SPARSE_MMA_MASK
	.align		4
.L_1360:
        /*0018*/ 	.byte	0x03, 0x50
        /*001a*/ 	.short	0x0000


	//----- nvinfo : EIATTR_MAXREG_COUNT
	.align		4
        /*001c*/ 	.byte	0x03, 0x1b
        /*001e*/ 	.short	0x00ff


	//----- nvinfo : EIATTR_NUM_BARRIERS
	.align		4
        /*0020*/ 	.byte	0x02, 0x4c
        /*0022*/ 	.byte	0x01
	.zero		1


	//----- nvinfo : EIATTR_MERCURY_ISA_VERSION
	.align		4
        /*0024*/ 	.byte	0x03, 0x5f
        /*0026*/ 	.short	0x0101


	//----- nvinfo : EIATTR_COOP_GROUP_MASK_REGIDS
	.align		4
        /*0028*/ 	.byte	0x04, 0x29
        /*002a*/ 	.short	(.L_1362 - .L_1361)


	//   ....[0]....
.L_1361:
        /*002c*/ 	.word	0xffffffff


	//   ....[1]....
        /*0030*/ 	.word	0xffffffff


	//   ....[2]....
        /*0034*/ 	.word	0xffffffff


	//   ....[3]....
        /*0038*/ 	.word	0xffffffff


	//----- nvinfo : EIATTR_COOP_GROUP_INSTR_OFFSETS
	.align		4
.L_1362:
        /*003c*/ 	.byte	0x04, 0x28
        /*003e*/ 	.short	(.L_1364 - .L_1363)


	//   ....[0]....
.L_1363:
        /*0040*/ 	.word	0x00001840


	//   ....[1]....
        /*0044*/ 	.word	0x00001910


	//   ....[2]....
        /*0048*/ 	.word	0x00001b40


	//   ....[3]....
        /*004c*/ 	.word	0x00001c90


	//----- nvinfo : EIATTR_EXIT_INSTR_OFFSETS
	.align		4
.L_1364:
        /*0050*/ 	.byte	0x04, 0x1c
        /*0052*/ 	.short	(.L_1366 - .L_1365)


	//   ....[0]....
.L_1365:
        /*0054*/ 	.word	0x00003e40


	//   ....[1]....
        /*0058*/ 	.word	0x00003e70


	//   ....[2]....
        /*005c*/ 	.word	0x00004350


	//----- nvinfo : EIATTR_CRS_STACK_SIZE
	.align		4
.L_1366:
        /*0060*/ 	.byte	0x04, 0x1e
        /*0062*/ 	.short	(.L_1368 - .L_1367)
.L_1367:
        /*0064*/ 	.word	0x00000000


	//----- nvinfo : EIATTR_CBANK_PARAM_SIZE
	.align		4
.L_1368:
        /*0068*/ 	.byte	0x03, 0x19
        /*006a*/ 	.short	0x01d0


	//----- nvinfo : EIATTR_PARAM_CBANK
	.align		4
        /*006c*/ 	.byte	0x04, 0x0a
        /*006e*/ 	.short	(.L_1370 - .L_1369)
	.align		4
.L_1369:
        /*0070*/ 	.word	index@(.nv.constant0._ZN5flash32flash_fwd_splitkv_combine_kernelI23Flash_fwd_kernel_traitsILi128ELi64ELi64ELi4ELb0ELb0EN7cutlass10bfloat16_tE19Flash_kernel_traitsILi128ELi64ELi64ELi4ES3_EELi4ELi2ELb0EEEvNS_16Flash_fwd_paramsE)
        /*0074*/ 	.short	0x0210
        /*0076*/ 	.short	0x01d0


	//----- nvinfo : EIATTR_SW_WAR
	.align		4
.L_1370:
        /*0078*/ 	.byte	0x04, 0x36
        /*007a*/ 	.short	(.L_1372 - .L_1371)
.L_1371:
        /*007c*/ 	.word	0x00000008
.L_1372:


//--------------------- .nv.info._ZN5flash32flash_fwd_splitkv_combine_kernelI23Flash_fwd_kernel_traitsILi128ELi64ELi64ELi4ELb0ELb0EN7cutlass10bfloat16_tE19Flash_kernel_traitsILi128ELi64ELi64ELi4ES3_EELi4ELi1ELb0EEEvNS_16Flash_fwd_paramsE --------------------------
	.section	.nv.info._ZN5flash32flash_fwd_splitkv_combine_kernelI23Flash_fwd_kernel_traitsILi128ELi64ELi64ELi4ELb0ELb0EN7cutlass10bfloat16_tE19Flash_kernel_traitsILi128ELi64ELi64ELi4ES3_EELi4ELi1ELb0EEEvNS_16Flash_fwd_paramsE,"",@"SHT_CUDA_INFO"
	.sectionflags	@""
	.align	4


	//----- nvinfo : EIATTR_CUDA_API_VERSION
	.align		4
        /*0000*/ 	.byte	0x04, 0x37
        /*0002*/ 	.short	(.L_1374 - .L_1373)
.L_1373:
        /*0004*/ 	.word	0x00000082


	//----- nvinfo : EIATTR_KPARAM_INFO
	.align		4
.L_1374:
        /*0008*/ 	.byte	0x04, 0x17
        /*000a*/ 	.short	(.L_1376 - .L_1375)
.L_1375:
        /*000c*/ 	.word	0x00000000
        /*0010*/ 	.short	0x0000
        /*0012*/ 	.short	0x0000
        /*0014*/ 	.byte	0x00, 0xf0, 0x41, 0x07


	//----- nvinfo : EIATTR_SPARSE_MMA_MASK
	.align		4
.L_1376:
        /*0018*/ 	.byte	0x03, 0x50
        /*001a*/ 	.short	0x0000


	//----- nvinfo : EIATTR_MAXREG_COUNT
	.align		4
        /*001c*/ 	.byte	0x03, 0x1b
        /*001e*/ 	.short	0x00ff


	//----- nvinfo : EIATTR_NUM_BARRIERS
	.align		4
        /*0020*/ 	.byte	0x02, 0x4c
        /*0022*/ 	.byte	0x01
	.zero		1


	//----- nvinfo : EIATTR_MERCURY_ISA_VERSION
	.align		4
        /*0024*/ 	.byte	0x03, 0x5f
        /*0026*/ 	.short	0x0101


	//----- nvinfo : EIATTR_COOP_GROUP_MASK_REGIDS
	.align		4
        /*0028*/ 	.byte	0x04, 0x29
        /*002a*/ 	.short	(.L_1378 - .L_1377)


	//   ....[0]....
.L_1377:
        /*002c*/ 	.word	0xffffffff


	//   ....[1]....
        /*0030*/ 	.word	0xffffffff


	//----- nvinfo : EIATTR_COOP_GROUP_INSTR_OFFSETS
	.align		4
.L_1378:
        /*0034*/ 	.byte	0x04, 0x28
        /*0036*/ 	.short	(.L_1380 - .L_1379)


	//   ....[0]....
.L_1379:
        /*0038*/ 	.word	0x00001910


	//   ....[1]....
        /*003c*/ 	.word	0x00001b60


	//----- nvinfo : EIATTR_EXIT_INSTR_OFFSETS
	.align		4
.L_1380:
        /*0040*/ 	.byte	0x04, 0x1c
        /*0042*/ 	.short	(.L_1382 - .L_1381)


	//   ....[0]....
.L_1381:
        /*0044*/ 	.word	0x00004040


	//   ....[1]....
        /*0048*/ 	.word	0x00004070


	//   ....[2]....
        /*004c*/ 	.word	0x00004550


	//----- nvinfo : EIATTR_CRS_STACK_SIZE
	.align		4
.L_1382:
        /*0050*/ 	.byte	0x04, 0x1e
        /*0052*/ 	.short	(.L_1384 - .L_1383)
.L_1383:
        /*0054*/ 	.word	0x00000000


	//----- nvinfo : EIATTR_CBANK_PARAM_SIZE
	.align		4
.L_1384:
        /*0058*/ 	.byte	0x03, 0x19
        /*005a*/ 	.short	0x01d0


	//----- nvinfo : EIATTR_PARAM_CBANK
	.align		4
        /*005c*/ 	.byte	0x04, 0x0a
        /*005e*/ 	.short	(.L_1386 - .L_1385)
	.align		4
.L_1385:
        /*0060*/ 	.word	index@(.nv.constant0._ZN5flash32flash_fwd_splitkv_combine_kernelI23Flash_fwd_kernel_traitsILi128ELi64ELi64ELi4ELb0ELb0EN7cutlass10bfloat16_tE19Flash_kernel_traitsILi128ELi64ELi64ELi4ES3_EELi4ELi1ELb0EEEvNS_16Flash_fwd_paramsE)
        /*0064*/ 	.short	0x0210
        /*0066*/ 	.short	0x01d0


	//----- nvinfo : EIATTR_SW_WAR
	.align		4
.L_1386:
        /*0068*/ 	.byte	0x04, 0x36
        /*006a*/ 	.short	(.L_1388 - .L_1387)
.L_1387:
        /*006c*/ 	.word	0x00000008
.L_1388:


//--------------------- .nv.info._ZN5flash32flash_fwd_splitkv_combine_kernelI23Flash_fwd_kernel_traitsILi128ELi64ELi64ELi4ELb0ELb0EN7cutlass10bfloat16_tE19Flash_kernel_traitsILi128ELi64ELi64ELi4ES3_EELi4ELi7ELb1EEEvNS_16Flash_fwd_paramsE --------------------------
	.section	.nv.info._ZN5flash32flash_fwd_splitkv_combine_kernelI23Flash_fwd_kernel_traitsILi128ELi64ELi64ELi4ELb0ELb0EN7cutlass10bfloat16_tE19Flash_kernel_traitsILi128ELi64ELi64ELi4ES3_EELi4ELi7ELb1EEEvNS_16Flash_fwd_paramsE,"",@"SHT_CUDA_INFO"
	.sectionflags	@""
	.align	4


	//----- nvinfo : EIATTR_CUDA_API_VERSION
	.align		4
        /*0000*/ 	.byte	0x04, 0x37
        /*0002*/ 	.short	(.L_1390 - .L_1389)
.L_1389:
        /*0004*/ 	.word	0x00000082


	//----- nvinfo : EIATTR_KPARAM_INFO
	.align		4
.L_1390:
        /*0008*/ 	.byte	0x04, 0x17
        /*000a*/ 	.short	(.L_1392 - .L_1391)
.L_1391:
        /*000c*/ 	.word	0x00000000
        /*0010*/ 	.short	0x0000
        /*0012*/ 	.short	0x0000
        /*0014*/ 	.byte	0x00, 0xf0, 0x41, 0x07


	//----- nvinfo : EIATTR_SPARSE_MMA_MASK
	.align		4
.L_1392:
        /*0018*/ 	.byte	0x03, 0x50
        /*001a*/ 	.short	0x0000


	//----- nvinfo : EIATTR_MAXREG_COUNT
	.align		4
        /*001c*/ 	.byte	0x03, 0x1b
        /*001e*/ 	.short	0x00ff


	//----- nvinfo : EIATTR_NUM_BARRIERS
	.align		4
        /*0020*/ 	.byte	0x02, 0x4c
        /*0022*/ 	.byte	0x01
	.zero		1


	//----- nvinfo : EIATTR_MERCURY_ISA_VERSION
	.align		4
        /*0024*/ 	.byte	0x03, 0x5f
        /*0026*/ 	.short	0x0101


	//----- nvinfo : EIATTR_COOP_GROUP_MASK_REGIDS
	.align		4
        /*0028*/ 	.byte	0x04, 0x29
        /*002a*/ 	.short	(.L_1394 - .L_1393)


	//   ....[0]....
.L_1393:
        /*002c*/ 	.word	0xffffffff


	//   ....[1]....
        /*0030*/ 	.word	0xffffffff


	//   ....[2]....
        /*0034*/ 	.word	0xffffffff


	//   ....[3]....
        /*0038*/ 	.word	0xffffffff


	//   ....[4]....
        /*003c*/ 	.word	0xffffffff


	//   ....[5]....
        /*0040*/ 	.word	0xffffffff


	//   ....[6]....
        /*0044*/ 	.word	0xffffffff


	//   ....[7]....
        /*0048*/ 	.word	0xffffffff


	//   ....[8]....
        /*004c*/ 	.word	0xffffffff


	//   ....[9]....
        /*0050*/ 	.word	0xffffffff


	//----- nvinfo : EIATTR_COOP_GROUP_INSTR_OFFSETS
	.align		4
.L_1394:
        /*0054*/ 	.byte	0x04, 0x28
        /*0056*/ 	.short	(.L_1396 - .L_1395)


	//   ....[0]....
.L_1395:
        /*0058*/ 	.word	0x00001b70


	//   ....[1]....
        /*005c*/ 	.word	0x00001b90


	//   ....[2]....
        /*0060*/ 	.word	0x00001bb0


	//   ....[3]....
        /*0064*/ 	.word	0x00001bd0


	//   ....[4]....
        /*0068*/ 	.word	0x00001bf0


	//   ....[5]....
        /*006c*/ 	.word	0x00001d60


	//   ....[6]....
        /*0070*/ 	.word	0x00001dc0


	//   ....[7]....
        /*0074*/ 	.word	0x00001e90


	//   ....[8]....
        /*0078*/ 	.word	0x00001f60


	//   ....[9]....
        /*007c*/ 	.word	0x00002080


	//----- nvinfo : EIATTR_EXIT_INSTR_OFFSETS
	.align		4
.L_1396:
        /*0080*/ 	.byte	0x04, 0x1c
        /*0082*/ 	.short	(.L_1398 - .L_1397)


	//   ....[0]....
.L_1397:
        /*0084*/ 	.word	0x00004790


	//   ....[1]....
        /*0088*/ 	.word	0x00004c90


	//----- nvinfo : EIATTR_CRS_STACK_SIZE
	.align		4
.L_1398:
        /*008c*/ 	.byte	0x04, 0x1e
        /*008e*/ 	.short	(.L_1400 - .L_1399)
.L_1399:
        /*0090*/ 	.word	0x00000000


	//----- nvinfo : EIATTR_CBANK_PARAM_SIZE
	.align		4
.L_1400:
        /*0094*/ 	.byte	0x03, 0x19
        /*0096*/ 	.short	0x01d0


	//----- nvinfo : EIATTR_PARAM_CBANK
	.align		4
        /*0098*/ 	.byte	0x04, 0x0a
        /*009a*/ 	.short	(.L_1402 - .L_1401)
	.align		4
.L_1401:
        /*009c*/ 	.word	index@(.nv.constant0._ZN5flash32flash_fwd_splitkv_combine_kernelI23Flash_fwd_kernel_traitsILi128ELi64ELi64ELi4ELb0ELb0EN7cutlass10bfloat16_tE19Flash_kernel_traitsILi128ELi64ELi64ELi4ES3_EELi4ELi7ELb1EEEvNS_16Flash_fwd_paramsE)
        /*00a0*/ 	.short	0x0210
        /*00a2*/ 	.short	0x01d0


	//----- nvinfo : EIATTR_SW_WAR
	.align		4
.L_1402:
        /*00a4*/ 	.byte	0x04, 0x36
        /*00a6*/ 	.short	(.L_1404 - .L_1403)
.L_1403:
        /*00a8*/ 	.word	0x00000008
.L_1404:


//--------------------- .nv.info._ZN5flash32flash_fwd_splitkv_combine_kernelI23Flash_fwd_kernel_traitsILi128ELi64ELi64ELi4ELb0ELb0EN7cutlass10bfloat16_tE19Flash_kernel_traitsILi128ELi64ELi64ELi4ES3_EELi4ELi6ELb1EEEvNS_16Flash_fwd_paramsE --------------------------
	.section	.nv.info._ZN5flash32flash_fwd_splitkv_combine_kernelI23Flash_fwd_kernel_traitsILi128ELi64ELi64ELi4ELb0ELb0EN7cutlass10bfloat16_tE19Flash_kernel_traitsILi128ELi64ELi64ELi4ES3_EELi4ELi6ELb1EEEvNS_16Flash_fwd_paramsE,"",@"SHT_CUDA_INFO"
	.sectionflags	@""
	.align	4


	//----- nvinfo : EIATTR_CUDA_API_VERSION
	.align		4
        /*0000*/ 	.byte	0x04, 0x37
        /*0002*/ 	.short	(.L_1406 - .L_1405)
.L_1405:
        /*0004*/ 	.word	0x00000082


	//----- nvinfo : EIATTR_KPARAM_INFO
	.align		4
.L_1406:
        /*0008*/ 	.byte	0x04, 0x17
        /*000a*/ 	.short	(.L_1408 - .L_1407)
.L_1407:
        /*000c*/ 	.word	0x00000000
        /*0010*/ 	.short	0x0000
        /*0012*/ 	.short	0x0000
        /*0014*/ 	.byte	0x00, 0xf0, 0x41, 0x07


	//----- nvinfo : EIATTR_SPARSE_MMA_MASK
	.align		4
.L_1408:
        /*0018*/ 	.byte	0x03, 0x50
        /*001a*/ 	.short	0x0000


	//----- nvinfo : EIATTR_MAXREG_COUNT
	.align		4
        /*001c*/ 	.byte	0x03, 0x1b
        /*001e*/ 	.short	0x00ff


	//----- nvinfo : EIATTR_NUM_BARRIERS
	.align		4
        /*0020*/ 	.byte	0x02, 0x4c
        /*0022*/ 	.byte	0x01
	.zero		1


	//----- nvinfo : EIATTR_MERCURY_ISA_VERSION
	.align		4
        /*0024*/ 	.byte	0x03, 0x5f
        /*0026*/ 	.short	0x0101


	//----- nvinfo : EIATTR_COOP_GROUP_MASK_REGIDS
	.align		4
        /*0028*/ 	.byte	0x04, 0x29
        /*002a*/ 	.short	(.L_1410 - .L_1409)


	//   ....[0]....
.L_1409:
        /*002c*/ 	.word	0xffffffff


	//   ....[1]....
        /*0030*/ 	.word	0xffffffff


	//   ....[2]....
        /*0034*/ 	.word	0xffffffff


	//   ....[3]....
        /*0038*/ 	.word	0xffffffff


	//   ....[4]....
        /*003c*/ 	.word	0xffffffff


	//   ....[5]....
        /*0040*/ 	.word	0xffffffff


	//   ....[6]....
        /*0044*/ 	.word	0xffffffff


	//   ....[7]....
        /*0048*/ 	.word	0xffffffff


	//   ....[8]....
        /*004c*/ 	.word	0xffffffff


	//   ....[9]....
        /*0050*/ 	.word	0xffffffff


	//----- nvinfo : EIATTR_COOP_GROUP_INSTR_OFFSETS
	.align		4
.L_1410:
        /*0054*/ 	.byte	0x04, 0x28
        /*0056*/ 	.short	(.L_1412 - .L_1411)


	//   ....[0]....
.L_1411:
        /*0058*/ 	.word	0x00001690


	//   ....[1]....
        /*005c*/ 	.word	0x000016b0


	//   ....[2]....
        /*0060*/ 	.word	0x000016d0


	//   ....[3]....
        /*0064*/ 	.word	0x00001700


	//   ....[4]....
        /*0068*/ 	.word	0x00001740


	//   ....[5]....
        /*006c*/ 	.word	0x00001900


	//   ....[6]....
        /*0070*/ 	.word	0x000019c0


	//   ....[7]....
        /*0074*/ 	.word	0x00001a20


	//   ....[8]....
        /*0078*/ 	.word	0x00001af0


	//   ....[9]....
        /*007c*/ 	.word	0x00001c30


	//----- nvinfo : EIATTR_EXIT_INSTR_OFFSETS
	.align		4
.L_1412:
        /*0080*/ 	.byte	0x04, 0x1c
        /*0082*/ 	.short	(.L_1414 - .L_1413)


	//   ....[0]....
.L_1413:
        /*0084*/ 	.word	0x00004400


	//   ....[1]....
        /*0088*/ 	.word	0x00004900


	//----- nvinfo : EIATTR_CRS_STACK_SIZE
	.align		4
.L_1414:
        /*008c*/ 	.byte	0x04, 0x1e
        /*008e*/ 	.short	(.L_1416 - .L_1415)
.L_1415:
        /*0090*/ 	.word	0x00000000


	//----- nvinfo : EIATTR_CBANK_PARAM_SIZE
	.align		4
.L_1416:
        /*0094*/ 	.byte	0x03, 0x19
        /*0096*/ 	.short	0x01d0


	//----- nvinfo : EIATTR_PARAM_CBANK
	.align		4
        /*0098*/ 	.byte	0x04, 0x0a
        /*009a*/ 	.short	(.L_1418 - .L_1417)
	.align		4
.L_1417:
        /*009c*/ 	.word	index@(.nv.constant0._ZN5flash32flash_fwd_splitkv_combine_kernelI23Flash_fwd_kernel_traitsILi128ELi64ELi64ELi4ELb0ELb0EN7cutlass10bfloat16_tE19Flash_kernel_traitsILi128ELi64ELi64ELi4ES3_EELi4ELi6ELb1EEEvNS_16Flash_fwd_paramsE)
        /*00a0*/ 	.short	0x0210
        /*00a2*/ 	.short	0x01d0


	//----- nvinfo : EIATTR_SW_WAR
	.align		4
.L_1418:
        /*00a4*/ 	.byte	0x04, 0x36
        /*00a6*/ 	.short	(.L_1420 - .L_1419)
.L_1419:
        /*00a8*/ 	.word	0x00000008
.L_1420:


//--------------------- .nv.info._ZN5flash32flash_fwd_splitkv_combine_kernelI23Flash_fwd_kernel_traitsILi128ELi64ELi64ELi4ELb0ELb0EN7cutlass10bfloat16_tE19Flash_kernel_traitsILi128ELi64ELi64ELi4ES3_EELi4ELi5ELb1EEEvNS_16Flash_fwd_paramsE --------------------------
	.section	.nv.info._ZN5flash32flash_fwd_splitkv_combine_kernelI23Flash_fwd_kernel_traitsILi128ELi64ELi64ELi4ELb0ELb0EN7cutlass10bfloat16_tE19Flash_kernel_traitsILi128ELi64ELi64ELi4ES3_EELi4ELi5ELb1EEEvNS_16Flash_fwd_paramsE,"",@"SHT_CUDA_INFO"
	.sectionflags	@""
	.align	4


	//----- nvinfo : EIATTR_CUDA_API_VERSION
	.align		4
        /*0000*/ 	.byte	0x04, 0x37
        /*0002*/ 	.short	(.L_1422 - .L_1421)
.L_1421:
        /*0004*/ 	.word	0x00000082


	//----- nvinfo : EIATTR_KPARAM_INFO
	.align		4
.L_1422:
        /*0008*/ 	.byte	0x04, 0x17
        /*000a*/ 	.short	(.L_1424 - .L_1423)
.L_1423:
        /*000c*/ 	.word	0x00000000
        /*0010*/ 	.short	0x0000
        /*0012*/ 	.short	0x0000
        /*0014*/ 	.byte	0x00, 0xf0, 0x41, 0x07


	//----- nvinfo : EIATTR_SPARSE_MMA_MASK
	.align		4
.L_1424:
        /*0018*/ 	.byte	0x03, 0x50
        /*001a*/ 	.short	0x0000


	//----- nvinfo : EIATTR_MAXREG_COUNT
	.align		4
        /*001c*/ 	.byte	0x03, 0x1b
        /*001e*/ 	.short	0x00ff


	//----- nvinfo : EIATTR_NUM_BARRIERS
	.align		4
        /*0020*/ 	.byte	0x02, 0x4c
        /*0022*/ 	.byte	0x01
	.zero		1


	//----- nvinfo : EIATTR_MERCURY_ISA_VERSION
	.align		4
        /*0024*/ 	.byte	0x03, 0x5f
        /*0026*/ 	.short	0x0101


	//----- nvinfo : EIATTR_COOP_GROUP_MASK_REGIDS
	.align		4
        /*0028*/ 	.byte	0x04, 0x29
        /*002a*/ 	.short	(.L_1426 - .L_1425)


	//   ....[0]....
.L_1425:
        /*002c*/ 	.word	0xffffffff


	//   ....[1]....
        /*0030*/ 	.word	0xffffffff


	//   ....[2]....
        /*0034*/ 	.word	0xffffffff


	//   ....[3]....
        /*0038*/ 	.word	0xffffffff


	//   ....[4]....
        /*003c*/ 	.word	0xffffffff


	//   ....[5]....
        /*0040*/ 	.word	0xffffffff


	//   ....[6]....
        /*0044*/ 	.word	0xffffffff


	//   ....[7]....
        /*0048*/ 	.word	0xffffffff


	//   ....[8]....
        /*004c*/ 	.word	0xffffffff


	//   ....[9]....
        /*0050*/ 	.word	0xffffffff


	//----- nvinfo : EIATTR_COOP_GROUP_INSTR_OFFSETS
	.align		4
.L_1426:
        /*0054*/ 	.byte	0x04, 0x28
        /*0056*/ 	.short	(.L_1428 - .L_1427)


	//   ....[0]....
.L_1427:
        /*0058*/ 	.word	0x00001830


	//   ....[1]....
        /*005c*/ 	.word	0x00001890


	//   ....[2]....
        /*0060*/ 	.word	0x000018c0


	//   ....[3]....
        /*0064*/ 	.word	0x000018e0


	//   ....[4]....
        /*0068*/ 	.word	0x00001910


	//   ....[5]....
        /*006c*/ 	.word	0x00001a40


	//   ....[6]....
        /*0070*/ 	.word	0x00001aa0


	//   ....[7]....
        /*0074*/ 	.word	0x00001b30


	//   ....[8]....
        /*0078*/ 	.word	0x00001bd0


	//   ....[9]....
        /*007c*/ 	.word	0x00001cc0


	//----- nvinfo : EIATTR_EXIT_INSTR_OFFSETS
	.align		4
.L_1428:
        /*0080*/ 	.byte	0x04, 0x1c
        /*0082*/ 	.short	(.L_1430 - .L_1429)


	//   ....[0]....
.L_1429:
        /*0084*/ 	.word	0x00004410


	//   ....[1]....
        /*0088*/ 	.word	0x00004910


	//----- nvinfo : EIATTR_CRS_STACK_SIZE
	.align		4
.L_1430:
        /*008c*/ 	.byte	0x04, 0x1e
        /*008e*/ 	.short	(.L_1432 - .L_1431)
.L_1431:
        /*0090*/ 	.word	0x00000000


	//----- nvinfo : EIATTR_CBANK_PARAM_SIZE
	.align		4
.L_1432:
        /*0094*/ 	.byte	0x03, 0x19
        /*0096*/ 	.short	0x01d0


	//----- nvinfo : EIATTR_PARAM_CBANK
	.align		4
        /*0098*/ 	.byte	0x04, 0x0a
        /*009a*/ 	.short	(.L_1434 - .L_1433)
	.align		4
.L_1433:
        /*009c*/ 	.word	index@(.nv.constant0._ZN5flash32flash_fwd_splitkv_combine_kernelI23Flash_fwd_kernel_traitsILi128ELi64ELi64ELi4ELb0ELb0EN7cutlass10bfloat16_tE19Flash_kernel_traitsILi128ELi64ELi64ELi4ES3_EELi4ELi5ELb1EEEvNS_16Flash_fwd_paramsE)
        /*00a0*/ 	.short	0x0210
        /*00a2*/ 	.short	0x01d0


	//----- nvinfo : EIATTR_SW_WAR
	.align		4
.L_1434:
        /*00a4*/ 	.byte	0x04, 0x36
        /*00a6*/ 	.short	(.L_1436 - .L_1435)
.L_1435:
        /*00a8*/ 	.word	0x00000008
.L_1436:


//--------------------- .nv.info._ZN5flash32flash_fwd_splitkv_combine_kernelI23Flash_fwd_kernel_traitsILi128ELi64ELi64ELi4ELb0ELb0EN7cutlass10bfloat16_tE19Flash_kernel_traitsILi128ELi64ELi64ELi4ES3_EELi4ELi4ELb1EEEvNS_16Flash_fwd_paramsE --------------------------
	.section	.nv.info._ZN5flash32flash_fwd_splitkv_combine_kernelI23Flash_fwd_kernel_traitsILi128ELi64ELi64ELi4ELb0ELb0EN7cutlass10bfloat16_tE19Flash_kernel_traitsILi128ELi64ELi64ELi4ES3_EELi4ELi4ELb1EEEvNS_16Flash_fwd_paramsE,"",@"SHT_CUDA_INFO"
	.sectionflags	@""
	.align	4


	//----- nvinfo : EIATTR_CUDA_API_VERSION
	.align		4
        /*0000*/ 	.byte	0x04, 0x37
        /*0002*/ 	.short	(.L_1438 - .L_1437)
.L_1437:
        /*0004*/ 	.word	0x00000082


	//----- nvinfo : EIATTR_KPARAM_INFO
	.align		4
.L_1438:
        /*0008*/ 	.byte	0x04, 0x17
        /*000a*/ 	.short	(.L_1440 - .L_1439)
.L_1439:
        /*000c*/ 	.word	0x00000000
        /*0010*/ 	.short	0x0000
        /*0012*/ 	.short	0x0000
        /*0014*/ 	.byte	0x00, 0xf0, 0x41, 0x07


	//----- nvinfo : EIATTR_SPARSE_MMA_MASK
	.align		4
.L_1440:
        /*0018*/ 	.byte	0x03, 0x50
        /*001a*/ 	.short	0x0000


	//----- nvinfo : EIATTR_MAXREG_COUNT
	.align		4
        /*001c*/ 	.byte	0x03, 0x1b
        /*001e*/ 	.short	0x00ff


	//----- nvinfo : EIATTR_NUM_BARRIERS
	.align		4
        /*0020*/ 	.byte	0x02, 0x4c
        /*0022*/ 	.byte	0x01
	.zero		1


	//----- nvinfo : EIATTR_MERCURY_ISA_VERSION
	.align		4
        /*0024*/ 	.byte	0x03, 0x5f
        /*0026*/ 	.short	0x0101


	//----- nvinfo : EIATTR_COOP_GROUP_MASK_REGIDS
	.align		4
        /*0028*/ 	.byte	0x04, 0x29
        /*002a*/ 	.short	(.L_1442 - .L_1441)


	//   ....[0]....
.L_1441:
        /*002c*/ 	.word	0xffffffff


	//   ....[1]....
        /*0030*/ 	.word	0xffffffff


	//   ....[2]....
        /*0034*/ 	.word	0xffffffff


	//   ....[3]....
        /*0038*/ 	.word	0xffffffff


	//   ....[4]....
        /*003c*/ 	.word	0xffffffff


	//   ....[5]....
        /*0040*/ 	.word	0xffffffff


	//   ....[6]....
        /*0044*/ 	.word	0xffffffff


	//   ....[7]....
        /*0048*/ 	.word	0xffffffff


	//----- nvinfo : EIATTR_COOP_GROUP_INSTR_OFFSETS
	.align		4
.L_1442:
        /*004c*/ 	.byte	0x04, 0x28
        /*004e*/ 	.short	(.L_1444 - .L_1443)


	//   ....[0]....
.L_1443:
        /*0050*/ 	.word	0x00001830


	//   ....[1]....
        /*0054*/ 	.word	0x000018a0


	//   ....[2]....
        /*0058*/ 	.word	0x000018e0


	//   ....[3]....
        /*005c*/ 	.word	0x00001910


	//   ....[4]....
        /*0060*/ 	.word	0x00001a40


	//   ....[5]....
        /*0064*/ 	.word	0x00001af0


	//   ....[6]....
        /*0068*/ 	.word	0x00001b90


	//   ....[7]....
        /*006c*/ 	.word	0x00001c80


	//----- nvinfo : EIATTR_EXIT_INSTR_OFFSETS
	.align		4
.L_1444:
        /*0070*/ 	.byte	0x04, 0x1c
        /*0072*/ 	.short	(.L_1446 - .L_1445)


	//   ....[0]....
.L_1445:
        /*0074*/ 	.word	0x00004400


	//   ....[1]....
        /*0078*/ 	.word	0x00004900


	//----- nvinfo : EIATTR_CRS_STACK_SIZE
	.align		4
.L_1446:
        /*007c*/ 	.byte	0x04, 0x1e
        /*007e*/ 	.short	(.L_1448 - .L_1447)
.L_1447:
        /*0080*/ 	.word	0x00000000


	//----- nvinfo : EIATTR_CBANK_PARAM_SIZE
	.align		4
.L_1448:
        /*0084*/ 	.byte	0x03, 0x19
        /*0086*/ 	.short	0x01d0


	//----- nvinfo : EIATTR_PARAM_CBANK
	.align		4
        /*0088*/ 	.byte	0x04, 0x0a
        /*008a*/ 	.short	(.L_1450 - .L_1449)
	.align		4
.L_1449:
        /*008c*/ 	.word	index@(.nv.constant0._ZN5flash32flash_fwd_splitkv_combine_kernelI23Flash_fwd_kernel_traitsILi128ELi64ELi64ELi4ELb0ELb0EN7cutlass10bfloat16_tE19Flash_kernel_traitsILi128ELi64ELi64ELi4ES3_EELi4ELi4ELb1EEEvNS_16Flash_fwd_paramsE)
        /*0090*/ 	.short	0x0210
        /*0092*/ 	.short	0x01d0


	//----- nvinfo : EIATTR_SW_WAR
	.align		4
.L_1450:
        /*0094*/ 	.byte	0x04, 0x36
        /*0096*/ 	.short	(.L_1452 - .L_1451)
.L_1451:
        /*0098*/ 	.word	0x00000008
.L_1452:


//--------------------- .nv.info._ZN5flash32flash_fwd_splitkv_combine_kernelI23Flash_fwd_kernel_traitsILi128ELi64ELi64ELi4ELb0ELb0EN7cutlass10bfloat16_tE19Flash_kernel_traitsILi128ELi64ELi64ELi4ES3_EELi4ELi3ELb1EEEvNS_16Flash_fwd_paramsE --------------------------
	.section	.nv.info._ZN5flash32flash_fwd_splitkv_combine_kernelI23Flash_fwd_kernel_traitsILi128ELi64ELi64ELi4ELb0ELb0EN7cutlass10bfloat16_tE19Flash_kernel_traitsILi128ELi64ELi64ELi4ES3_EELi4ELi3ELb1EEEvNS_16Flash_fwd_paramsE,"",@"SHT_CUDA_INFO"
	.sectionflags	@""
	.align	4


	//----- nvinfo : EIATTR_CUDA_API_VERSION
	.align		4
        /*0000*/ 	.byte	0x04, 0x37
        /*0002*/ 	.short	(.L_1454 - .L_1453)
.L_1453:
        /*0004*/ 	.word	0x00000082


	//----- nvinfo : EIATTR_KPARAM_INFO
	.align		4
.L_1454:
        /*0008*/ 	.byte	0x04, 0x17
        /*000a*/ 	.short	(.L_1456 - .L_1455)
.L_1455:
        /*000c*/ 	.word	0x00000000
        /*0010*/ 	.short	0x0000
        /*0012*/ 	.short	0x0000
        /*0014*/ 	.byte	0x00, 0xf0, 0x41, 0x07


	//----- nvinfo : EIATTR_SPARSE_MMA_MASK
	.align		4
.L_1456:
        /*0018*/ 	.byte	0x03, 0x50
        /*001a*/ 	.short	0x0000


	//----- nvinfo : EIATTR_MAXREG_COUNT
	.align		4
        /*001c*/ 	.byte	0x03, 0x1b
        /*001e*/ 	.short	0x00ff


	//----- nvinfo : EIATTR_NUM_BARRIERS
	.align		4
        /*0020*/ 	.byte	0x02, 0x4c
        /*0022*/ 	.byte	0x01
	.zero		1


	//----- nvinfo : EIATTR_MERCURY_ISA_VERSION
	.align		4
        /*0024*/ 	.byte	0x03, 0x5f
        /*0026*/ 	.short	0x0101


	//----- nvinfo : EIATTR_COOP_GROUP_MASK_REGIDS
	.align		4
        /*0028*/ 	.byte	0x04, 0x29
        /*002a*/ 	.short	(.L_1458 - .L_1457)


	//   ....[0]....
.L_1457:
        /*002c*/ 	.word	0xffffffff


	//   ....[1]....
        /*0030*/ 	.word	0xffffffff


	//   ....[2]....
        /*0034*/ 	.word	0xffffffff


	//   ....[3]....
        /*0038*/ 	.word	0xffffffff


	//   ....[4]....
        /*003c*/ 	.word	0xffffffff


	//   ....[5]....
        /*0040*/ 	.word	0xffffffff


	//----- nvinfo : EIATTR_COOP_GROUP_INSTR_OFFSETS
	.align		4
.L_1458:
        /*0044*/ 	.byte	0x04, 0x28
        /*0046*/ 	.short	(.L_1460 - .L_1459)


	//   ....[0]....
.L_1459:
        /*0048*/ 	.word	0x00001830


	//   ....[1]....
        /*004c*/ 	.word	0x000018d0


	//   ....[2]....
        /*0050*/ 	.word	0x00001930


	//   ....[3]....
        /*0054*/ 	.word	0x00001a90


	//   ....[4]....
        /*0058*/ 	.word	0x00001b40


	//   ....[5]....
        /*005c*/ 	.word	0x00001c40


	//----- nvinfo : EIATTR_EXIT_INSTR_OFFSETS
	.align		4
.L_1460:
        /*0060*/ 	.byte	0x04, 0x1c
        /*0062*/ 	.short	(.L_1462 - .L_1461)


	//   ....[0]....
.L_1461:
        /*0064*/ 	.word	0x000043c0


	//   ....[1]....
        /*0068*/ 	.word	0x000048c0


	//----- nvinfo : EIATTR_CRS_STACK_SIZE
	.align		4
.L_1462:
        /*006c*/ 	.byte	0x04, 0x1e
        /*006e*/ 	.short	(.L_1464 - .L_1463)
.L_1463:
        /*0070*/ 	.word	0x00000000


	//----- nvinfo : EIATTR_CBANK_PARAM_SIZE
	.align		4
.L_1464:
        /*0074*/ 	.byte	0x03, 0x19
        /*0076*/ 	.short	0x01d0


	//----- nvinfo : EIATTR_PARAM_CBANK
	.align		4
        /*0078*/ 	.byte	0x04, 0x0a
        /*007a*/ 	.short	(.L_1466 - .L_1465)
	.align		4
.L_1465:
        /*007c*/ 	.word	index@(.nv.constant0._ZN5flash32flash_fwd_splitkv_combine_kernelI23Flash_fwd_kernel_traitsILi128ELi64ELi64ELi4ELb0ELb0EN7cutlass10bfloat16_tE19Flash_kernel_traitsILi128ELi64ELi64ELi4ES3_EELi4ELi3ELb1EEEvNS_16Flash_fwd_paramsE)
        /*0080*/ 	.short	0x0210
        /*0082*/ 	.short	0x01d0


	//----- nvinfo : EIATTR_SW_WAR
	.align		4
.L_1466:
        /*0084*/ 	.byte	0x04, 0x36
        /*0086*/ 	.short	(.L_1468 - .L_1467)
.L_1467:
        /*0088*/ 	.word	0x00000008
.L_1468:


//--------------------- .nv.info._ZN5flash32flash_fwd_splitkv_combine_kernelI23Flash_fwd_kernel_traitsILi128ELi64ELi64ELi4ELb0ELb0EN7cutlass10bfloat16_tE19Flash_kernel_traitsILi128ELi64ELi64ELi4ES3_EELi4ELi2ELb1EEEvNS_16Flash_fwd_paramsE --------------------------
	.section	.nv.info._ZN5flash32flash_fwd_splitkv_combine_kernelI23Flash_fwd_kernel_traitsILi128ELi64ELi64ELi4ELb0ELb0EN7cutlass10bfloat16_tE19Flash_kernel_traitsILi128ELi64ELi64ELi4ES3_EELi4ELi2ELb1EEEvNS_16Flash_fwd_paramsE,"",@"SHT_CUDA_INFO"
	.sectionflags	@""
	.align	4


	//----- nvinfo : EIATTR_CUDA_API_VERSION
	.align		4
        /*0000*/ 	.byte	0x04, 0x37
        /*0002*/ 	.short	(.L_1470 - .L_1469)
.L_1469:
        /*0004*/ 	.word	0x00000082


	//----- nvinfo : EIATTR_KPARAM_INFO
	.align		4
.L_1470:
        /*0008*/ 	.byte	0x04, 0x17
        /*000a*/ 	.short	(.L_1472 - .L_1471)
.L_1471:
        /*000c*/ 	.word	0x00000000
        /*0010*/ 	.short	0x0000
        /*0012*/ 	.short	0x0000
        /*0014*/ 	.byte	0x00, 0xf0, 0x41, 0x07


	//----- nvinfo : EIATTR_SPARSE_MMA_MASK
	.align		4
.L_1472:
        /*0018*/ 	.byte	0x03, 0x50
        /*001a*/ 	.short	0x0000


	//----- nvinfo : EIATTR_MAXREG_COUNT
	.align		4
        /*001c*/ 	.byte	0x03, 0x1b
        /*001e*/ 	.short	0x00ff


	//----- nvinfo : EIATTR_NUM_BARRIERS
	.align		4
        /*0020*/ 	.byte	0x02, 0x4c
        /*0022*/ 	.byte	0x01
	.zero		1


	//----- nvinfo : EIATTR_MERCURY_ISA_VERSION
	.align		4
        /*0024*/ 	.byte	0x03, 0x5f
        /*0026*/ 	.short	0x0101


	//----- nvinfo : EIATTR_COOP_GROUP_MASK_REGIDS
	.align		4
        /*0028*/ 	.byte	0x04, 0x29
        /*002a*/ 	.short	(.L_1474 - .L_1473)


	//   ....[0]....
.L_1473:
        /*002c*/ 	.word	0xffffffff


	//   ....[1]....
        /*0030*/ 	.word	0xffffffff


	//   ....[2]....
        /*0034*/ 	.word	0xffffffff


	//   ....[3]....
        /*0038*/ 	.word	0xffffffff


	//----- nvinfo : EIATTR_COOP_GROUP_INSTR_OFFSETS
	.align		4
.L_1474:
        /*003c*/ 	.byte	0x04, 0x28
        /*003e*/ 	.short	(.L_1476 - .L_1475)


	//   ....[0]....
.L_1475:
        /*0040*/ 	.word	0x00001840


	//   ....[1]....
        /*0044*/ 	.word	0x00001910


	//   ....[2]....
        /*0048*/ 	.word	0x00001b40


	//   ....[3]....
        /*004c*/ 	.word	0x00001c90


	//----- nvinfo : EIATTR_EXIT_INSTR_OFFSETS
	.align		4
.L_1476:
        /*0050*/ 	.byte	0x04, 0x1c
        /*0052*/ 	.short	(.L_1478 - .L_1477)


	//   ....[0]....
.L_1477:
        /*0054*/ 	.word	0x00004200


	//   ....[1]....
        /*0058*/ 	.word	0x000046e0


	//----- nvinfo : EIATTR_CRS_STACK_SIZE
	.align		4
.L_1478:
        /*005c*/ 	.byte	0x04, 0x1e
        /*005e*/ 	.short	(.L_1480 - .L_1479)
.L_1479:
        /*0060*/ 	.word	0x00000000


	//----- nvinfo : EIATTR_CBANK_PARAM_SIZE
	.align		4
.L_1480:
        /*0064*/ 	.byte	0x03, 0x19
        /*0066*/ 	.short	0x01d0


	//----- nvinfo : EIATTR_PARAM_CBANK
	.align		4
        /*0068*/ 	.byte	0x04, 0x0a
        /*006a*/ 	.short	(.L_1482 - .L_1481)
	.align		4
.L_1481:
        /*006c*/ 	.word	index@(.nv.constant0._ZN5flash32flash_fwd_splitkv_combine_kernelI23Flash_fwd_kernel_traitsILi128ELi64ELi64ELi4ELb0ELb0EN7cutlass10bfloat16_tE19Flash_kernel_traitsILi128ELi64ELi64ELi4ES3_EELi4ELi2ELb1EEEvNS_16Flash_fwd_paramsE)
        /*0070*/ 	.short	0x0210
        /*0072*/ 	.short	0x01d0


	//----- nvinfo : EIATTR_SW_WAR
	.align		4
.L_1482:
        /*0074*/ 	.byte	0x04, 0x36
        /*0076*/ 	.short	(.L_1484 - .L_1483)
.L_1483:
        /*0078*/ 	.word	0x00000008
.L_1484:


//--------------------- .nv.info._ZN5flash32flash_fwd_splitkv_combine_kernelI23Flash_fwd_kernel_traitsILi128ELi64ELi64ELi4ELb0ELb0EN7cutlass10bfloat16_tE19Flash_kernel_traitsILi128ELi64ELi64ELi4ES3_EELi4ELi1ELb1EEEvNS_16Flash_fwd_paramsE --------------------------
	.section	.nv.info._ZN5flash32flash_fwd_splitkv_combine_kernelI23Flash_fwd_kernel_traitsILi128ELi64ELi64ELi4ELb0ELb0EN7cutlass10bfloat16_tE19Flash_kernel_traitsILi128ELi64ELi64ELi4ES3_EELi4ELi1ELb1EEEvNS_16Flash_fwd_paramsE,"",@"SHT_CUDA_INFO"
	.sectionflags	@""
	.align	4


	//----- nvinfo : EIATTR_CUDA_API_VERSION
	.align		4
        /*0000*/ 	.byte	0x04, 0x37
        /*0002*/ 	.short	(.L_1486 - .L_1485)
.L_1485:
        /*0004*/ 	.word	0x00000082


	//----- nvinfo : EIATTR_KPARAM_INFO
	.align		4
.L_1486:
        /*0008*/ 	.byte	0x04, 0x17
        /*000a*/ 	.short	(.L_1488 - .L_1487)
.L_1487:
        /*000c*/ 	.word	0x00000000
        /*0010*/ 	.short	0x0000
        /*0012*/ 	.short	0x0000
        /*0014*/ 	.byte	0x00, 0xf0, 0x41, 0x07


	//----- nvinfo : EIATTR_SPARSE_MMA_MASK
	.align		4
.L_1488:
        /*0018*/ 	.byte	0x03, 0x50
        /*001a*/ 	.short	0x0000


	//----- nvinfo : EIATTR_MAXREG_COUNT
	.align		4
        /*001c*/ 	.byte	0x03, 0x1b
        /*001e*/ 	.short	0x00ff


	//----- nvinfo : EIATTR_NUM_BARRIERS
	.align		4
        /*0020*/ 	.byte	0x02, 0x4c
        /*0022*/ 	.byte	0x01
	.zero		1


	//----- nvinfo : EIATTR_MERCURY_ISA_VERSION
	.align		4
        /*0024*/ 	.byte	0x03, 0x5f
        /*0026*/ 	.short	0x0101


	//----- nvinfo : EIATTR_COOP_GROUP_MASK_REGIDS
	.align		4
        /*0028*/ 	.byte	0x04, 0x29
        /*002a*/ 	.short	(.L_1490 - .L_1489)


	//   ....[0]....
.L_1489:
        /*002c*/ 	.word	0xffffffff


	//   ....[1]....
        /*0030*/ 	.word	0xffffffff


	//----- nvinfo : EIATTR_COOP_GROUP_INSTR_OFFSETS
	.align		4
.L_1490:
        /*0034*/ 	.byte	0x04, 0x28
        /*0036*/ 	.short	(.L_1492 - .L_1491)


	//   ....[0]....
.L_1491:
        /*0038*/ 	.word	0x00001910


	//   ....[1]....
        /*003c*/ 	.word	0x00001b60


	//----- nvinfo : EIATTR_EXIT_INSTR_OFFSETS
	.align		4
.L_1492:
        /*0040*/ 	.byte	0x04, 0x1c
        /*0042*/ 	.short	(.L_1494 - .L_1493)


	//   ....[0]....
.L_1493:
        /*0044*/ 	.word	0x00004440


	//   ....[1]....
        /*0048*/ 	.word	0x00004920


	//----- nvinfo : EIATTR_CRS_STACK_SIZE
	.align		4
.L_1494:
        /*004c*/ 	.byte	0x04, 0x1e
        /*004e*/ 	.short	(.L_1496 - .L_1495)
.L_1495:
        /*0050*/ 	.word	0x00000000


	//----- nvinfo : EIATTR_CBANK_PARAM_SIZE
	.align		4
.L_1496:
        /*0054*/ 	.byte	0x03, 0x19
        /*0056*/ 	.short	0x01d0


	//----- nvinfo : EIATTR_PARAM_CBANK
	.align		4
        /*0058*/ 	.byte	0x04, 0x0a
        /*005a*/ 	.short	(.L_1498 - .L_1497)
	.align		4
.L_1497:
        /*005c*/ 	.word	index@(.nv.constant0._ZN5flash32flash_fwd_splitkv_combine_kernelI23Flash_fwd_kernel_traitsILi128ELi64ELi64ELi4ELb0ELb0EN7cutlass10bfloat16_tE19Flash_kernel_traitsILi128ELi64ELi64ELi4ES3_EELi4ELi1ELb1EEEvNS_16Flash_fwd_paramsE)
        /*0060*/ 	.short	0x0210
        /*0062*/ 	.short	0x01d0


	//----- nvinfo : EIATTR_SW_WAR
	.align		4
.L_1498:
        /*0064*/ 	.byte	0x04, 0x36
        /*0066*/ 	.short	(.L_1500 - .L_1499)
.L_1499:
        /*0068*/ 	.word	0x00000008
.L_1500:


//--------------------- .nv.info._ZN5flash24flash_fwd_splitkv_kernelI23Flash_fwd_kernel_traitsILi128ELi64ELi64ELi4ELb0ELb0EN7cutlass10bfloat16_tE19Flash_kernel_traitsILi128ELi64ELi64ELi4ES3_EELb1ELb0ELb0ELb0ELb0ELb0ELb0ELb0EEEvNS_16Flash_fwd_paramsE --------------------------
	.section	.nv.info._ZN5flash24flash_fwd_splitkv_kernelI23Flash_fwd_kernel_traitsILi128ELi64ELi64ELi4ELb0ELb0EN7cutlass10bfloat16_tE19Flash_kernel_traitsILi128ELi64ELi64ELi4ES3_EELb1ELb0ELb0ELb0ELb0ELb0ELb0ELb0EEEvNS_16Flash_fwd_paramsE,"",@"SHT_CUDA_INFO"
	.sectionflags	@""
	.align	4


	//----- nvinfo : EIATTR_CUDA_API_VERSION
	.align		4
        /*0000*/ 	.byte	0x04, 0x37
        /*0002*/ 	.short	(.L_1502 - .L_1501)
.L_1501:
        /*0004*/ 	.word	0x00000082


	//----- nvinfo : EIATTR_KPARAM_INFO
	.align		4
.L_1502:
        /*0008*/ 	.byte	0x04, 0x17
        /*000a*/ 	.short	(.L_1504 - .L_1503)
.L_1503:
        /*000c*/ 	.word	0x00000000
        /*0010*/ 	.short	0x0000
        /*0012*/ 	.short	0x0000
        /*0014*/ 	.byte	0x00, 0xf0, 0x41, 0x07


	//----- nvinfo : EIATTR_SPARSE_MMA_MASK
	.align		4
.L_1504:
        /*0018*/ 	.byte	0x03, 0x50
        /*001a*/ 	.short	0x0000


	//----- nvinfo : EIATTR_MAXREG_COUNT
	.align		4
        /*001c*/ 	.byte	0x03, 0x1b
        /*001e*/ 	.short	0x00ff


	//----- nvinfo : EIATTR_NUM_BARRIERS
	.align		4
        /*0020*/ 	.byte	0x02, 0x4c
        /*0022*/ 	.byte	0x01
	.zero		1


	//----- nvinfo : EIATTR_MERCURY_ISA_VERSION
	.align		4
        /*0024*/ 	.byte	0x03, 0x5f
        /*0026*/ 	.short	0x0101


	//----- nvinfo : EIATTR_COOP_GROUP_MASK_REGIDS
	.align		4
        /*0028*/ 	.byte	0x04, 0x29
        /*002a*/ 	.short	(.L_1506 - .L_1505)


	//   ....[0]....
.L_1505:
        /*002c*/ 	.word	0xffffffff


	//   ....[1]....
        /*0030*/ 	.word	0xffffffff


	//   ....[2]....
        /*0034*/ 	.word	0xffffffff


	//   ....[3]....
        /*0038*/ 	.word	0xffffffff


	//   ....[4]....
        /*003c*/ 	.word	0xffffffff


	//   ....[5]....
        /*0040*/ 	.word	0xffffffff


	//   ....[6]....
        /*0044*/ 	.word	0xffffffff


	//   ....[7]....
        /*0048*/ 	.word	0xffffffff


	//   ....[8]....
        /*004c*/ 	.word	0xffffffff


	//   ....[9]....
        /*0050*/ 	.word	0xffffffff


	//   ....[10]....
        /*0054*/ 	.word	0xffffffff


	//   ....[11]....
        /*0058*/ 	.word	0xffffffff


	//   ....[12]....
        /*005c*/ 	.word	0xffffffff


	//   ....[13]....
        /*0060*/ 	.word	0xffffffff


	//   ....[14]....
        /*0064*/ 	.word	0xffffffff


	//   ....[15]....
        /*0068*/ 	.word	0xffffffff


	//----- nvinfo : EIATTR_COOP_GROUP_INSTR_OFFSETS
	.align		4
.L_1506:
        /*006c*/ 	.byte	0x04, 0x28
        /*006e*/ 	.short	(.L_1508 - .L_1507)


	//   ....[0]....
.L_1507:
        /*0070*/ 	.word	0x00004ec0


	//   ....[1]....
        /*0074*/ 	.word	0x00004ef0


	//   ....[2]....
        /*0078*/ 	.word	0x00004f10


	//   ....[3]....
        /*007c*/ 	.word	0x00004f30


	//   ....[4]....
        /*0080*/ 	.word	0x00007bf0


	//   ....[5]....
        /*0084*/ 	.word	0x00007c00


	//   ....[6]....
        /*0088*/ 	.word	0x00007c30


	//   ....[7]....
        /*008c*/ 	.word	0x00007c40


	//   ....[8]....
        /*0090*/ 	.word	0x0000a840


	//   ....[9]....
        /*0094*/ 	.word	0x0000a860


	//   ....[10]....
        /*0098*/ 	.word	0x0000a890


	//   ....[11]....
        /*009c*/ 	.word	0x0000a8a0


	//   ....[12]....
        /*00a0*/ 	.word	0x0000bae0


	//   ....[13]....
        /*00a4*/ 	.word	0x0000bb20


	//   ....[14]....
        /*00a8*/ 	.word	0x0000bb70


	//   ....[15]....
        /*00ac*/ 	.word	0x0000bb80


	//----- nvinfo : EIATTR_EXIT_INSTR_OFFSETS
	.align		4
.L_1508:
        /*00b0*/ 	.byte	0x04, 0x1c
        /*00b2*/ 	.short	(.L_1510 - .L_1509)


	//   ....[0]....
.L_1509:
        /*00b4*/ 	.word	0x00000310


	//   ....[1]....
        /*00b8*/ 	.word	0x00000ce0


	//   ....[2]....
        /*00bc*/ 	.word	0x00000d10


	//   ....[3]....
        /*00c0*/ 	.word	0x0000cf90


	//   ....[4]....
        /*00c4*/ 	.word	0x0000d090


	//   ....[5]....
        /*00c8*/ 	.word	0x0000d0b0


	//----- nvinfo : EIATTR_CRS_STACK_SIZE
	.align		4
.L_1510:
        /*00cc*/ 	.byte	0x04, 0x1e
        /*00ce*/ 	.short	(.L_1512 - .L_1511)
.L_1511:
        /*00d0*/ 	.word	0x00000000


	//----- nvinfo : EIATTR_CBANK_PARAM_SIZE
	.align		4
.L_1512:
        /*00d4*/ 	.byte	0x03, 0x19
        /*00d6*/ 	.short	0x01d0


	//----- nvinfo : EIATTR_PARAM_CBANK
	.align		4
        /*00d8*/ 	.byte	0x04, 0x0a
        /*00da*/ 	.short	(.L_1514 - .L_1513)
	.align		4
.L_1513:
        /*00dc*/ 	.word	index@(.nv.constant0._ZN5flash24flash_fwd_splitkv_kernelI23Flash_fwd_kernel_traitsILi128ELi64ELi64ELi4ELb0ELb0EN7cutlass10bfloat16_tE19Flash_kernel_traitsILi128ELi64ELi64ELi4ES3_EELb1ELb0ELb0ELb0ELb0ELb0ELb0ELb0EEEvNS_16Flash_fwd_paramsE)
        /*00e0*/ 	.short	0x0210
        /*00e2*/ 	.short	0x01d0


	//----- nvinfo : EIATTR_SW_WAR
	.align		4
.L_1514:
        /*00e4*/ 	.byte	0x04, 0x36
        /*00e6*/ 	.short	(.L_1516 - .L_1515)
.L_1515:
        /*00e8*/ 	.word	0x00000008
.L_1516:


//--------------------- .nv.info._ZN5flash24flash_fwd_splitkv_kernelI23Flash_fwd_kernel_traitsILi128ELi64ELi64ELi4ELb0ELb0EN7cutlass10bfloat16_tE19Flash_kernel_traitsILi128ELi64ELi64ELi4ES3_EELb1ELb0ELb0ELb0ELb0ELb1ELb0ELb0EEEvNS_16Flash_fwd_paramsE --------------------------
	.section	.nv.info._ZN5flash24flash_fwd_splitkv_kernelI23Flash_fwd_kernel_traitsILi128ELi64ELi64ELi4ELb0ELb0EN7cutlass10bfloat16_tE19Flash_kernel_traitsILi128ELi64ELi64ELi4ES3_EELb1ELb0ELb0ELb0ELb0ELb1ELb0ELb0EEEvNS_16Flash_fwd_paramsE,"",@"SHT_CUDA_INFO"
	.sectionflags	@""
	.align	4


	//----- nvinfo : EIATTR_CUDA_API_VERSION
	.align		4
        /*0000*/ 	.byte	0x04, 0x37
        /*0002*/ 	.short	(.L_1518 - .L_1517)
.L_1517:
        /*0004*/ 	.word	0x00000082


	//----- nvinfo : EIATTR_KPARAM_INFO
	.align		4
.L_1518:
        /*0008*/ 	.byte	0x04, 0x17
        /*000a*/ 	.short	(.L_1520 - .L_1519)
.L_1519:
        /*000c*/ 	.word	0x00000000
        /*0010*/ 	.short	0x0000
        /*0012*/ 	.short	0x0000
        /*0014*/ 	.byte	0x00, 0xf0, 0x41, 0x07


	//----- nvinfo : EIATTR_SPARSE_MMA_MASK
	.align		4
.L_1520:
        /*0018*/ 	.byte	0x03, 0x50
        /*001a*/ 	.short	0x0000


	//----- nvinfo : EIATTR_MAXREG_COUNT
	.align		4
        /*001c*/ 	.byte	0x03, 0x1b
        /*001e*/ 	.short	0x00ff


	//----- nvinfo : EIATTR_NUM_BARRIERS
	.align		4
        /*0020*/ 	.byte	0x02, 0x4c
        /*0022*/ 	.byte	0x01
	.zero		1


	//----- nvinfo : EIATTR_MERCURY_ISA_VERSION
	.align		4
        /*0024*/ 	.byte	0x03, 0x5f
        /*0026*/ 	.short	0x0101


	//----- nvinfo : EIATTR_COOP_GROUP_MASK_REGIDS
	.align		4
        /*0028*/ 	.byte	0x04, 0x29
        /*002a*/ 	.short	(.L_1522 - .L_1521)


	//   ....[0]....
.L_1521:
        /*002c*/ 	.word	0xffffffff


	//   ....[1]....
        /*0030*/ 	.word	0xffffffff


	//   ....[2]....
        /*0034*/ 	.word	0xffffffff


	//   ....[3]....
        /*0038*/ 	.word	0xffffffff


	//   ....[4]....
        /*003c*/ 	.word	0xffffffff


	//   ....[5]....
        /*0040*/ 	.word	0xffffffff


	//   ....[6]....
        /*0044*/ 	.word	0xffffffff


	//   ....[7]....
        /*0048*/ 	.word	0xffffffff


	//   ....[8]....
        /*004c*/ 	.word	0xffffffff


	//   ....[9]....
        /*0050*/ 	.word	0xffffffff


	//   ....[10]....
        /*0054*/ 	.word	0xffffffff


	//   ....[11]....
        /*0058*/ 	.word	0xffffffff


	//   ....[12]....
        /*005c*/ 	.word	0xffffffff


	//   ....[13]....
        /*0060*/ 	.word	0xffffffff


	//   ....[14]....
        /*0064*/ 	.word	0xffffffff


	//   ....[15]....
        /*0068*/ 	.word	0xffffffff


	//----- nvinfo : EIATTR_COOP_GROUP_INSTR_OFFSETS
	.align		4
.L_1522:
        /*006c*/ 	.byte	0x04, 0x28
        /*006e*/ 	.short	(.L_1524 - .L_1523)


	//   ....[0]....
.L_1523:
        /*0070*/ 	.word	0x00005120


	//   ....[1]....
        /*0074*/ 	.word	0x00005290


	//   ....[2]....
        /*0078*/ 	.word	0x000052e0


	//   ....[3]....
        /*007c*/ 	.word	0x00005380


	//   ....[4]....
        /*0080*/ 	.word	0x000083d0


	//   ....[5]....
        /*0084*/ 	.word	0x000083e0


	//   ....[6]....
        /*0088*/ 	.word	0x00008410


	//   ....[7]....
        /*008c*/ 	.word	0x00008420


	//   ....[8]....
        /*0090*/ 	.word	0x0000b440


	//   ....[9]....
        /*0094*/ 	.word	0x0000b460


	//   ....[10]....
        /*0098*/ 	.word	0x0000b490


	//   ....[11]....
        /*009c*/ 	.word	0x0000b4a0


	//   ....[12]....
        /*00a0*/ 	.word	0x0000c6b0


	//   ....[13]....
        /*00a4*/ 	.word	0x0000c6f0


	//   ....[14]....
        /*00a8*/ 	.word	0x0000c740


	//   ....[15]....
        /*00ac*/ 	.word	0x0000c750


	//----- nvinfo : EIATTR_EXIT_INSTR_OFFSETS
	.align		4
.L_1524:
        /*00b0*/ 	.byte	0x04, 0x1c
        /*00b2*/ 	.short	(.L_1526 - .L_1525)


	//   ....[0]....
.L_1525:
        /*00b4*/ 	.word	0x00000310


	//   ....[1]....
        /*00b8*/ 	.word	0x00000ce0


	//   ....[2]....
        /*00bc*/ 	.word	0x00000d10


	//   ....[3]....
        /*00c0*/ 	.word	0x0000db60


	//   ....[4]....
        /*00c4*/ 	.word	0x0000dc60


	//   ....[5]....
        /*00c8*/ 	.word	0x0000dc80


	//----- nvinfo : EIATTR_CRS_STACK_SIZE
	.align		4
.L_1526:
        /*00cc*/ 	.byte	0x04, 0x1e
        /*00ce*/ 	.short	(.L_1528 - .L_1527)
.L_1527:
        /*00d0*/ 	.word	0x00000000


	//----- nvinfo : EIATTR_CBANK_PARAM_SIZE
	.align		4
.L_1528:
        /*00d4*/ 	.byte	0x03, 0x19
        /*00d6*/ 	.short	0x01d0


	//----- nvinfo : EIATTR_PARAM_CBANK
	.align		4
        /*00d8*/ 	.byte	0x04, 0x0a
        /*00da*/ 	.short	(.L_1530 - .L_1529)
	.align		4
.L_1529:
        /*00dc*/ 	.word	index@(.nv.constant0._ZN5flash24flash_fwd_splitkv_kernelI23Flash_fwd_kernel_traitsILi128ELi64ELi64ELi4ELb0ELb0EN7cutlass10bfloat16_tE19Flash_kernel_traitsILi128ELi64ELi64ELi4ES3_EELb1ELb0ELb0ELb0ELb0ELb1ELb0ELb0EEEvNS_16Flash_fwd_paramsE)
        /*00e0*/ 	.short	0x0210
        /*00e2*/ 	.short	0x01d0


	//----- nvinfo : EIATTR_SW_WAR
	.align		4
.L_1530:
        /*00e4*/ 	.byte	0x04, 0x36
        /*00e6*/ 	.short	(.L_1532 - .L_1531)
.L_1531:
        /*00e8*/ 	.word	0x00000008
.L_1532:


//--------------------- .nv.info._ZN5flash24flash_fwd_splitkv_kernelI23Flash_fwd_kernel_traitsILi128ELi64ELi64ELi4ELb0ELb0EN7cutlass10bfloat16_tE19Flash_kernel_traitsILi128ELi64ELi64ELi4ES3_EELb1ELb0ELb0ELb0ELb0ELb0ELb0ELb1EEEvNS_16Flash_fwd_paramsE --------------------------
	.section	.nv.info._ZN5flash24flash_fwd_splitkv_kernelI23Flash_fwd_kernel_traitsILi128ELi64ELi64ELi4ELb0ELb0EN7cutlass10bfloat16_tE19Flash_kernel_traitsILi128ELi64ELi64ELi4ES3_EELb1ELb0ELb0ELb0ELb0ELb0ELb0ELb1EEEvNS_16Flash_fwd_paramsE,"",@"SHT_CUDA_INFO"
	.sectionflags	@""
	.align	4


	//----- nvinfo : EIATTR_CUDA_API_VERSION
	.align		4
        /*0000*/ 	.byte	0x04, 0x37
        /*0002*/ 	.short	(.L_1534 - .L_1533)
.L_1533:
        /*0004*/ 	.word	0x00000082


	//----- nvinfo : EIATTR_KPARAM_INFO
	.align		4
.L_1534:
        /*0008*/ 	.byte	0x04, 0x17
        /*000a*/ 	.short	(.L_1536 - .L_1535)
.L_1535:
        /*000c*/ 	.word	0x00000000
        /*0010*/ 	.short	0x0000
        /*0012*/ 	.short	0x0000
        /*0014*/ 	.byte	0x00, 0xf0, 0x41, 0x07


	//----- nvinfo : EIATTR_SPARSE_MMA_MASK
	.align		4
.L_1536:
        /*0018*/ 	.byte	0x03, 0x50
        /*001a*/ 	.short	0x0000


	//----- nvinfo : EIATTR_MAXREG_COUNT
	.align		4
        /*001c*/ 	.byte	0x03, 0x1b
        /*001e*/ 	.short	0x00ff


	//----- nvinfo : EIATTR_NUM_BARRIERS
	.align		4
        /*0020*/ 	.byte	0x02, 0x4c
        /*0022*/ 	.byte	0x01
	.zero		1


	//----- nvinfo : EIATTR_MERCURY_ISA_VERSION
	.align		4
        /*0024*/ 	.byte	0x03, 0x5f
        /*0026*/ 	.short	0x0101


	//----- nvinfo : EIATTR_COOP_GROUP_MASK_REGIDS
	.align		4
        /*0028*/ 	.byte	0x04, 0x29
        /*002a*/ 	.short	(.L_1538 - .L_1537)


	//   ....[0]....
.L_1537:
        /*002c*/ 	.word	0xffffffff


	//   ....[1]....
        /*0030*/ 	.word	0xffffffff


	//   ....[2]....
        /*0034*/ 	.word	0xffffffff


	//   ....[3]....
        /*0038*/ 	.word	0xffffffff


	//   ....[4]....
        /*003c*/ 	.word	0xffffffff


	//   ....[5]....
        /*0040*/ 	.word	0xffffffff


	//   ....[6]....
        /*0044*/ 	.word	0xffffffff


	//   ....[7]....
        /*0048*/ 	.word	0xffffffff


	//   ....[8]....
        /*004c*/ 	.word	0xffffffff


	//   ....[9]....
        /*0050*/ 	.word	0xffffffff


	//   ....[10]....
        /*0054*/ 	.word	0xffffffff


	//   ....[11]....
        /*0058*/ 	.word	0xffffffff


	//   ....[12]....
        /*005c*/ 	.word	0xffffffff


	//   ....[13]....
        /*0060*/ 	.word	0xffffffff


	//   ....[14]....
        /*0064*/ 	.word	0xffffffff


	//   ....[15]....
        /*0068*/ 	.word	0xffffffff


	//----- nvinfo : EIATTR_COOP_GROUP_INSTR_OFFSETS
	.align		4
.L_1538:
        /*006c*/ 	.byte	0x04, 0x28
        /*006e*/ 	.short	(.L_1540 - .L_1539)


	//   ....[0]....
.L_1539:
        /*0070*/ 	.word	0x000101c0


	//   ....[1]....
        /*0074*/ 	.word	0x000101f0


	//   ....[2]....
        /*0078*/ 	.word	0x00010250


	//   ....[3]....
        /*007c*/ 	.word	0x00010300


	//   ....[4]....
        /*0080*/ 	.word	0x00012ef0


	//   ....[5]....
        /*0084*/ 	.word	0x00012f00


	//   ....[6]....
        /*0088*/ 	.word	0x00012f30


	//   ....[7]....
        /*008c*/ 	.word	0x00012f40


	//   ....[8]....
        /*0090*/ 	.word	0x00015b70


	//   ....[9]....
        /*0094*/ 	.word	0x00015b90


	//   ....[10]....
        /*0098*/ 	.word	0x00015bd0


	//   ....[11]....
        /*009c*/ 	.word	0x00015be0


	//   ....[12]....
        /*00a0*/ 	.word	0x00016e30


	//   ....[13]....
        /*00a4*/ 	.word	0x00016e70


	//   ....[14]....
        /*00a8*/ 	.word	0x00016ec0


	//   ....[15]....
        /*00ac*/ 	.word	0x00016ed0


	//----- nvinfo : EIATTR_EXIT_INSTR_OFFSETS
	.align		4
.L_1540:
        /*00b0*/ 	.byte	0x04, 0x1c
        /*00b2*/ 	.short	(.L_1542 - .L_1541)


	//   ....[0]....
.L_1541:
        /*00b4*/ 	.word	0x00000330


	//   ....[1]....
        /*00b8*/ 	.word	0x00000d00


	//   ....[2]....
        /*00bc*/ 	.word	0x00000d30


	//   ....[3]....
        /*00c0*/ 	.word	0x00018310


	//   ....[4]....
        /*00c4*/ 	.word	0x00018410


	//   ....[5]....
        /*00c8*/ 	.word	0x00018430


	//----- nvinfo : EIATTR_CRS_STACK_SIZE
	.align		4
.L_1542:
        /*00cc*/ 	.byte	0x04, 0x1e
        /*00ce*/ 	.short	(.L_1544 - .L_1543)
.L_1543:
        /*00d0*/ 	.word	0x00000000


	//----- nvinfo : EIATTR_CBANK_PARAM_SIZE
	.align		4
.L_1544:
        /*00d4*/ 	.byte	0x03, 0x19
        /*00d6*/ 	.short	0x01d0


	//----- nvinfo : EIATTR_PARAM_CBANK
	.align		4
        /*00d8*/ 	.byte	0x04, 0x0a
        /*00da*/ 	.short	(.L_1546 - .L_1545)
	.align		4
.L_1545:
        /*00dc*/ 	.word	index@(.nv.constant0._ZN5flash24flash_fwd_splitkv_kernelI23Flash_fwd_kernel_traitsILi128ELi64ELi64ELi4ELb0ELb0EN7cutlass10bfloat16_tE19Flash_kernel_traitsILi128ELi64ELi64ELi4ES3_EELb1ELb0ELb0ELb0ELb0ELb0ELb0ELb1EEEvNS_16Flash_fwd_paramsE)
        /*00e0*/ 	.short	0x0210
        /*00e2*/ 	.short	0x01d0


	//----- nvinfo : EIATTR_SW_WAR
	.align		4
.L_1546:
        /*00e4*/ 	.byte	0x04, 0x36
        /*00e6*/ 	.short	(.L_1548 - .L_1547)
.L_1547:
        /*00e8*/ 	.word	0x00000008
.L_1548:


//--------------------- .nv.info._ZN5flash24flash_fwd_splitkv_kernelI23Flash_fwd_kernel_traitsILi128ELi64ELi64ELi4ELb0ELb0EN7cutlass10bfloat16_tE19Flash_kernel_traitsILi128ELi64ELi64ELi4ES3_EELb1ELb0ELb0ELb0ELb0ELb1ELb0ELb1EEEvNS_16Flash_fwd_paramsE --------------------------
	.section	.nv.info._ZN5flash24flash_fwd_splitkv_kernelI23Flash_fwd_kernel_traitsILi128ELi64ELi64ELi4ELb0ELb0EN7cutlass10bfloat16_tE19Flash_kernel_traitsILi128ELi64ELi64ELi4ES3_EELb1ELb0ELb0ELb0ELb0ELb1ELb0ELb1EEEvNS_16Flash_fwd_paramsE,"",@"SHT_CUDA_INFO"
	.sectionflags	@""
	.align	4


	//----- nvinfo : EIATTR_CUDA_API_VERSION
	.align		4
        /*0000*/ 	.byte	0x04, 0x37
        /*0002*/ 	.short	(.L_1550 - .L_1549)
.L_1549:
        /*0004*/ 	.word	0x00000082


	//----- nvinfo : EIATTR_KPARAM_INFO
	.align		4
.L_1550:
        /*0008*/ 	.byte	0x04, 0x17
        /*000a*/ 	.short	(.L_1552 - .L_1551)
.L_1551:
        /*000c*/ 	.word	0x00000000
        /*0010*/ 	.short	0x0000
        /*0012*/ 	.short	0x0000
        /*0014*/ 	.byte	0x00, 0xf0, 0x41, 0x07


	//----- nvinfo : EIATTR_SPARSE_MMA_MASK
	.align		4
.L_1552:
        /*0018*/ 	.byte	0x03, 0x50
        /*001a*/ 	.short	0x0000


	//----- nvinfo : EIATTR_MAXREG_COUNT
	.align		4
        /*001c*/ 	.byte	0x03, 0x1b
        /*001e*/ 	.short	0x00ff


	//----- nvinfo : EIATTR_NUM_BARRIERS
	.align		4
        /*0020*/ 	.byte	0x02, 0x4c
        /*0022*/ 	.byte	0x01
	.zero		1


	//----- nvinfo : EIATTR_MERCURY_ISA_VERSION
	.align		4
        /*0024*/ 	.byte	0x03, 0x5f
        /*0026*/ 	.short	0x0101


	//----- nvinfo : EIATTR_COOP_GROUP_MASK_REGIDS
	.align		4
        /*0028*/ 	.byte	0x04, 0x29
        /*002a*/ 	.short	(.L_1554 - .L_1553)


	//   ....[0]....
.L_1553:
        /*002c*/ 	.word	0xffffffff


	//   ....[1]....
        /*0030*/ 	.word	0xffffffff


	//   ....[2]....
        /*0034*/ 	.word	0xffffffff


	//   ....[3]....
        /*0038*/ 	.word	0xffffffff


	//   ....[4]....
        /*003c*/ 	.word	0xffffffff


	//   ....[5]....
        /*0040*/ 	.word	0xffffffff


	//   ....[6]....
        /*0044*/ 	.word	0xffffffff


	//   ....[7]....
        /*0048*/ 	.word	0xffffffff


	//   ....[8]....
        /*004c*/ 	.word	0xffffffff


	//   ....[9]....
        /*0050*/ 	.word	0xffffffff


	//   ....[10]....
        /*0054*/ 	.word	0xffffffff


	//   ....[11]....
        /*0058*/ 	.word	0xffffffff


	//   ....[12]....
        /*005c*/ 	.word	0xffffffff


	//   ....[13]....
        /*0060*/ 	.word	0xffffffff


	//   ....[14]....
        /*0064*/ 	.word	0xffffffff


	//   ....[15]....
        /*0068*/ 	.word	0xffffffff


	//----- nvinfo : EIATTR_COOP_GROUP_INSTR_OFFSETS
	.align		4
.L_1554:
        /*006c*/ 	.byte	0x04, 0x28
        /*006e*/ 	.short	(.L_1556 - .L_1555)


	//   ....[0]....
.L_1555:
        /*0070*/ 	.word	0x000105b0


	//   ....[1]....
        /*0074*/ 	.word	0x00010610


	//   ....[2]....
        /*0078*/ 	.word	0x00010640


	//   ....[3]....
        /*007c*/ 	.word	0x000106c0


	//   ....[4]....
        /*0080*/ 	.word	0x000136e0


	//   ....[5]....
        /*0084*/ 	.word	0x000136f0


	//   ....[6]....
        /*0088*/ 	.word	0x00013720


	//   ....[7]....
        /*008c*/ 	.word	0x00013730


	//   ....[8]....
        /*0090*/ 	.word	0x00016780


	//   ....[9]....
        /*0094*/ 	.word	0x000167a0


	//   ....[10]....
        /*0098*/ 	.word	0x000167d0


	//   ....[11]....
        /*009c*/ 	.word	0x000167e0


	//   ....[12]....
        /*00a0*/ 	.word	0x00017a20


	//   ....[13]....
        /*00a4*/ 	.word	0x00017a60


	//   ....[14]....
        /*00a8*/ 	.word	0x00017ab0


	//   ....[15]....
        /*00ac*/ 	.word	0x00017ac0


	//----- nvinfo : EIATTR_EXIT_INSTR_OFFSETS
	.align		4
.L_1556:
        /*00b0*/ 	.byte	0x04, 0x1c
        /*00b2*/ 	.short	(.L_1558 - .L_1557)


	//   ....[0]....
.L_1557:
        /*00b4*/ 	.word	0x00000330


	//   ....[1]....
        /*00b8*/ 	.word	0x00000d00


	//   ....[2]....
        /*00bc*/ 	.word	0x00000d30


	//   ....[3]....
        /*00c0*/ 	.word	0x00018f00


	//   ....[4]....
        /*00c4*/ 	.word	0x00019000


	//   ....[5]....
        /*00c8*/ 	.word	0x00019020


	//----- nvinfo : EIATTR_CRS_STACK_SIZE
	.align		4
.L_1558:
        /*00cc*/ 	.byte	0x04, 0x1e
        /*00ce*/ 	.short	(.L_1560 - .L_1559)
.L_1559:
        /*00d0*/ 	.word	0x00000000


	//----- nvinfo : EIATTR_CBANK_PARAM_SIZE
	.align		4
.L_1560:
        /*00d4*/ 	.byte	0x03, 0x19
        /*00d6*/ 	.short	0x01d0


	//----- nvinfo : EIATTR_PARAM_CBANK
	.align		4
        /*00d8*/ 	.byte	0x04, 0x0a
        /*00da*/ 	.short	(.L_1562 - .L_1561)
	.align		4
.L_1561:
        /*00dc*/ 	.word	index@(.nv.constant0._ZN5flash24flash_fwd_splitkv_kernelI23Flash_fwd_kernel_traitsILi128ELi64ELi64ELi4ELb0ELb0EN7cutlass10bfloat16_tE19Flash_kernel_traitsILi128ELi64ELi64ELi4ES3_EELb1ELb0ELb0ELb0ELb0ELb1ELb0ELb1EEEvNS_16Flash_fwd_paramsE)
        /*00e0*/ 	.short	0x0210
        /*00e2*/ 	.short	0x01d0


	//----- nvinfo : EIATTR_SW_WAR
	.align		4
.L_1562:
        /*00e4*/ 	.byte	0x04, 0x36
        /*00e6*/ 	.short	(.L_1564 - .L_1563)
.L_1563:
        /*00e8*/ 	.word	0x00000008
.L_1564:


//--------------------- .nv.info._ZN5flash24flash_fwd_splitkv_kernelI23Flash_fwd_kernel_traitsILi128ELi64ELi64ELi4ELb0ELb0EN7cutlass10bfloat16_tE19Flash_kernel_traitsILi128ELi64ELi64ELi4ES3_EELb1ELb0ELb0ELb0ELb0ELb0ELb1ELb0EEEvNS_16Flash_fwd_paramsE --------------------------
	.section	.nv.info._ZN5flash24flash_fwd_splitkv_kernelI23Flash_fwd_kernel_traitsILi128ELi64ELi64ELi4ELb0ELb0EN7cutlass10bfloat16_tE19Flash_kernel_traitsILi128ELi64ELi64ELi4ES3_EELb1ELb0ELb0ELb0ELb0ELb0ELb1ELb0EEEvNS_16Flash_fwd_paramsE,"",@"SHT_CUDA_INFO"
	.sectionflags	@""
	.align	4


	//----- nvinfo : EIATTR_CUDA_API_VERSION
	.align		4
        /*0000*/ 	.byte	0x04, 0x37
        /*0002*/ 	.short	(.L_1566 - .L_1565)
.L_1565:
        /*0004*/ 	.word	0x00000082


	//----- nvinfo : EIATTR_KPARAM_INFO
	.align		4
.L_1566:
        /*0008*/ 	.byte	0x04, 0x17
        /*000a*/ 	.short	(.L_1568 - .L_1567)
.L_1567:
        /*000c*/ 	.word	0x00000000
        /*0010*/ 	.short	0x0000
        /*0012*/ 	.short	0x0000
        /*0014*/ 	.byte	0x00, 0xf0, 0x41, 0x07


	//----- nvinfo : EIATTR_SPARSE_MMA_MASK
	.align		4
.L_1568:
        /*0018*/ 	.byte	0x03, 0x50
        /*001a*/ 	.short	0x0000


	//----- nvinfo : EIATTR_MAXREG_COUNT
	.align		4
        /*001c*/ 	.byte	0x03, 0x1b
        /*001e*/ 	.short	0x00ff


	//----- nvinfo : EIATTR_NUM_BARRIERS
	.align		4
        /*0020*/ 	.byte	0x02, 0x4c
        /*0022*/ 	.byte	0x01
	.zero		1


	//----- nvinfo : EIATTR_MERCURY_ISA_VERSION
	.align		4
        /*0024*/ 	.byte	0x03, 0x5f
        /*0026*/ 	.short	0x0101


	//----- nvinfo : EIATTR_COOP_GROUP_MASK_REGIDS
	.align		4
        /*0028*/ 	.byte	0x04, 0x29
        /*002a*/ 	.short	(.L_1570 - .L_1569)


	//   ....[0]....
.L_1569:
        /*002c*/ 	.word	0xffffffff


	//   ....[1]....
        /*0030*/ 	.word	0xffffffff


	//   ....[2]....
        /*0034*/ 	.word	0xffffffff


	//   ....[3]....
        /*0038*/ 	.word	0xffffffff


	//   ....[4]....
        /*003c*/ 	.word	0xffffffff


	//   ....[5]....
        /*0040*/ 	.word	0xffffffff


	//   ....[6]....
        /*0044*/ 	.word	0xffffffff


	//   ....[7]....
        /*0048*/ 	.word	0xffffffff


	//   ....[8]....
        /*004c*/ 	.word	0xffffffff


	//   ....[9]....
        /*0050*/ 	.word	0xffffffff


	//   ....[10]....
        /*0054*/ 	.word	0xffffffff


	//   ....[11]....
        /*0058*/ 	.word	0xffffffff


	//   ....[12]....
        /*005c*/ 	.word	0xffffffff


	//   ....[13]....
        /*0060*/ 	.word	0xffffffff


	//   ....[14]....
        /*0064*/ 	.word	0xffffffff


	//   ....[15]....
        /*0068*/ 	.word	0xffffffff


	//----- nvinfo : EIATTR_COOP_GROUP_INSTR_OFFSETS
	.align		4
.L_1570:
        /*006c*/ 	.byte	0x04, 0x28
        /*006e*/ 	.short	(.L_1572 - .L_1571)


	//   ....[0]....
.L_1571:
        /*0070*/ 	.word	0x00005150


	//   ....[1]....
        /*0074*/ 	.word	0x000051a0


	//   ....[2]....
        /*0078*/ 	.word	0x00005200


	//   ....[3]....
        /*007c*/ 	.word	0x00005220


	//   ....[4]....
        /*0080*/ 	.word	0x00007f30


	//   ....[5]....
        /*0084*/ 	.word	0x00007f40


	//   ....[6]....
        /*0088*/ 	.word	0x00007f70


	//   ....[7]....
        /*008c*/ 	.word	0x00007f80


	//   ....[8]....
        /*0090*/ 	.word	0x0000ab30


	//   ....[9]....
        /*0094*/ 	.word	0x0000ab50


	//   ....[10]....
        /*0098*/ 	.word	0x0000ab90


	//   ....[11]....
        /*009c*/ 	.word	0x0000aba0


	//   ....[12]....
        /*00a0*/ 	.word	0x0000bdd0


	//   ....[13]....
        /*00a4*/ 	.word	0x0000be10


	//   ....[14]....
        /*00a8*/ 	.word	0x0000beb0


	//   ....[15]....
        /*00ac*/ 	.word	0x0000bec0


	//----- nvinfo : EIATTR_EXIT_INSTR_OFFSETS
	.align		4
.L_1572:
        /*00b0*/ 	.byte	0x04, 0x1c
        /*00b2*/ 	.short	(.L_1574 - .L_1573)


	//   ....[0]....
.L_1573:
        /*00b4*/ 	.word	0x00000440


	//   ....[1]....
        /*00b8*/ 	.word	0x00000fc0


	//   ....[2]....
        /*00bc*/ 	.word	0x00000ff0


	//   ....[3]....
        /*00c0*/ 	.word	0x0000d0d0


	//   ....[4]....
        /*00c4*/ 	.word	0x0000d120


	//   ....[5]....
        /*00c8*/ 	.word	0x0000d140


	//----- nvinfo : EIATTR_CRS_STACK_SIZE
	.align		4
.L_1574:
        /*00cc*/ 	.byte	0x04, 0x1e
        /*00ce*/ 	.short	(.L_1576 - .L_1575)
.L_1575:
        /*00d0*/ 	.word	0x00000000


	//----- nvinfo : EIATTR_CBANK_PARAM_SIZE
	.align		4
.L_1576:
        /*00d4*/ 	.byte	0x03, 0x19
        /*00d6*/ 	.short	0x01d0


	//----- nvinfo : EIATTR_PARAM_CBANK
	.align		4
        /*00d8*/ 	.byte	0x04, 0x0a
        /*00da*/ 	.short	(.L_1578 - .L_1577)
	.align		4
.L_1577:
        /*00dc*/ 	.word	index@(.nv.constant0._ZN5flash24flash_fwd_splitkv_kernelI23Flash_fwd_kernel_traitsILi128ELi64ELi64ELi4ELb0ELb0EN7cutlass10bfloat16_tE19Flash_kernel_traitsILi128ELi64ELi64ELi4ES3_EELb1ELb0ELb0ELb0ELb0ELb0ELb1ELb0EEEvNS_16Flash_fwd_paramsE)
        /*00e0*/ 	.short	0x0210
        /*00e2*/ 	.short	0x01d0


	//----- nvinfo : EIATTR_SW_WAR
	.align		4
.L_1578:
        /*00e4*/ 	.byte	0x04, 0x36
        /*00e6*/ 	.short	(.L_1580 - .L_1579)
.L_1579:
        /*00e8*/ 	.word	0x00000008
.L_1580:


//--------------------- .nv.info._ZN5flash24flash_fwd_splitkv_kernelI23Flash_fwd_kernel_traitsILi128ELi64ELi64ELi4ELb0ELb0EN7cutlass10bfloat16_tE19Flash_kernel_traitsILi128ELi64ELi64ELi4ES3_EELb1ELb0ELb0ELb0ELb0ELb1ELb1ELb0EEEvNS_16Flash_fwd_paramsE --------------------------
	.section	.nv.info._ZN5flash24flash_fwd_splitkv_kernelI23Flash_fwd_kernel_traitsILi128ELi64ELi64ELi4ELb0ELb0EN7cutlass10bfloat16_tE19Flash_kernel_traitsILi128ELi64ELi64ELi4ES3_EELb1ELb0ELb0ELb0ELb0ELb1ELb1ELb0EEEvNS_16Flash_fwd_paramsE,"",@"SHT_CUDA_INFO"
	.sectionflags	@""
	.align	4


	//----- nvinfo : EIATTR_CUDA_API_VERSION
	.align		4
        /*0000*/ 	.byte	0x04, 0x37
        /*0002*/ 	.short	(.L_1582 - .L_1581)
.L_1581:
        /*0004*/ 	.word	0x00000082


	//----- nvinfo : EIATTR_KPARAM_INFO
	.align		4
.L_1582:
        /*0008*/ 	.byte	0x04, 0x17
        /*000a*/ 	.short	(.L_1584 - .L_1583)
.L_1583:
        /*000c*/ 	.word	0x00000000
        /*0010*/ 	.short	0x0000
        /*0012*/ 	.short	0x0000
        /*0014*/ 	.byte	0x00, 0xf0, 0x41, 0x07


	//----- nvinfo : EIATTR_SPARSE_MMA_MASK
	.align		4
.L_1584:
        /*0018*/ 	.byte	0x03, 0x50
        /*001a*/ 	.short	0x0000


	//----- nvinfo : EIATTR_MAXREG_COUNT
	.align		4
        /*001c*/ 	.byte	0x03, 0x1b
        /*001e*/ 	.short	0x00ff


	//----- nvinfo : EIATTR_NUM_BARRIERS
	.align		4
        /*0020*/ 	.byte	0x02, 0x4c
        /*0022*/ 	.byte	0x01
	.zero		1


	//----- nvinfo : EIATTR_MERCURY_ISA_VERSION
	.align		4
        /*0024*/ 	.byte	0x03, 0x5f
        /*0026*/ 	.short	0x0101


	//----- nvinfo : EIATTR_COOP_GROUP_MASK_REGIDS
	.align		4
        /*0028*/ 	.byte	0x04, 0x29
        /*002a*/ 	.short	(.L_1586 - .L_1585)


	//   ....[0]....
.L_1585:
        /*002c*/ 	.word	0xffffffff


	//   ....[1]....
        /*0030*/ 	.word	0xffffffff


	//   ....[2]....
        /*0034*/ 	.word	0xffffffff


	//   ....[3]....
        /*0038*/ 	.word	0xffffffff


	//   ....[4]....
        /*003c*/ 	.word	0xffffffff


	//   ....[5]....
        /*0040*/ 	.word	0xffffffff


	//   ....[6]....
        /*0044*/ 	.word	0xffffffff


	//   ....[7]....
        /*0048*/ 	.word	0xffffffff


	//   ....[8]....
        /*004c*/ 	.word	0xffffffff


	//   ....[9]....
        /*0050*/ 	.word	0xffffffff


	//   ....[10]....
        /*0054*/ 	.word	0xffffffff


	//   ....[11]....
        /*0058*/ 	.word	0xffffffff


	//   ....[12]....
        /*005c*/ 	.word	0xffffffff


	//   ....[13]....
        /*0060*/ 	.word	0xffffffff


	//   ....[14]....
        /*0064*/ 	.word	0xffffffff


	//   ....[15]....
        /*0068*/ 	.word	0xffffffff


	//----- nvinfo : EIATTR_COOP_GROUP_INSTR_OFFSETS
	.align		4
.L_1586:
        /*006c*/ 	.byte	0x04, 0x28
        /*006e*/ 	.short	(.L_1588 - .L_1587)


	//   ....[0]....
.L_1587:
        /*0070*/ 	.word	0x00005570


	//   ....[1]....
        /*0074*/ 	.word	0x00005600


	//   ....[2]....
        /*0078*/ 	.word	0x00005610


	//   ....[3]....
        /*007c*/ 	.word	0x00005650


	//   ....[4]....
        /*0080*/ 	.word	0x00008740


	//   ....[5]....
        /*0084*/ 	.word	0x00008750


	//   ....[6]....
        /*0088*/ 	.word	0x00008780


	//   ....[7]....
        /*008c*/ 	.word	0x00008790


	//   ....[8]....
        /*0090*/ 	.word	0x0000b750


	//   ....[9]....
        /*0094*/ 	.word	0x0000b770


	//   ....[10]....
        /*0098*/ 	.word	0x0000b7a0


	//   ....[11]....
        /*009c*/ 	.word	0x0000b7b0


	//   ....[12]....
        /*00a0*/ 	.word	0x0000c9d0


	//   ....[13]....
        /*00a4*/ 	.word	0x0000ca10


	//   ....[14]....
        /*00a8*/ 	.word	0x0000cab0


	//   ....[15]....
        /*00ac*/ 	.word	0x0000cac0


	//----- nvinfo : EIATTR_EXIT_INSTR_OFFSETS
	.align		4
.L_1588:
        /*00b0*/ 	.byte	0x04, 0x1c
        /*00b2*/ 	.short	(.L_1590 - .L_1589)


	//   ....[0]....
.L_1589:
        /*00b4*/ 	.word	0x00000440


	//   ....[1]....
        /*00b8*/ 	.word	0x00000fc0


	//   ....[2]....
        /*00bc*/ 	.word	0x00000ff0


	//   ....[3]....
        /*00c0*/ 	.word	0x0000dcd0


	//   ....[4]....
        /*00c4*/ 	.word	0x0000dd20


	//   ....[5]....
        /*00c8*/ 	.word	0x0000dd40


	//----- nvinfo : EIATTR_CRS_STACK_SIZE
	.align		4
.L_1590:
        /*00cc*/ 	.byte	0x04, 0x1e
        /*00ce*/ 	.short	(.L_1592 - .L_1591)
.L_1591:
        /*00d0*/ 	.word	0x00000000


	//----- nvinfo : EIATTR_CBANK_PARAM_SIZE
	.align		4
.L_1592:
        /*00d4*/ 	.byte	0x03, 0x19
        /*00d6*/ 	.short	0x01d0


	//----- nvinfo : EIATTR_PARAM_CBANK
	.align		4
        /*00d8*/ 	.byte	0x04, 0x0a
        /*00da*/ 	.short	(.L_1594 - .L_1593)
	.align		4
.L_1593:
        /*00dc*/ 	.word	index@(.nv.constant0._ZN5flash24flash_fwd_splitkv_kernelI23Flash_fwd_kernel_traitsILi128ELi64ELi64ELi4ELb0ELb0EN7cutlass10bfloat16_tE19Flash_kernel_traitsILi128ELi64ELi64ELi4ES3_EELb1ELb0ELb0ELb0ELb0ELb1ELb1ELb0EEEvNS_16Flash_fwd_paramsE)
        /*00e0*/ 	.short	0x0210
        /*00e2*/ 	.short	0x01d0


	//----- nvinfo : EIATTR_SW_WAR
	.align		4
.L_1594:
        /*00e4*/ 	.byte	0x04, 0x36
        /*00e6*/ 	.short	(.L_1596 - .L_1595)
.L_1595:
        /*00e8*/ 	.word	0x00000008
.L_1596:


//--------------------- .nv.info._ZN5flash24flash_fwd_splitkv_kernelI23Flash_fwd_kernel_traitsILi128ELi64ELi64ELi4ELb0ELb0EN7cutlass10bfloat16_tE19Flash_kernel_traitsILi128ELi64ELi64ELi4ES3_EELb1ELb0ELb0ELb0ELb0ELb0ELb1ELb1EEEvNS_16Flash_fwd_paramsE --------------------------
	.section	.nv.info._ZN5flash24flash_fwd_splitkv_kernelI23Flash_fwd_kernel_traitsILi128ELi64ELi64ELi4ELb0ELb0EN7cutlass10bfloat16_tE19Flash_kernel_traitsILi128ELi64ELi64ELi4ES3_EELb1ELb0ELb0ELb0ELb0ELb0ELb1ELb1EEEvNS_16Flash_fwd_paramsE,"",@"SHT_CUDA_INFO"
	.sectionflags	@""
	.align	4


	//----- nvinfo : EIATTR_CUDA_API_VERSION
	.align		4
        /*0000*/ 	.byte	0x04, 0x37
        /*0002*/ 	.short	(.L_1598 - .L_1597)
.L_1597:
        /*0004*/ 	.word	0x00000082


	//----- nvinfo : EIATTR_KPARAM_INFO
	.align		4
.L_1598:
        /*0008*/ 	.byte	0x04, 0x17
        /*000a*/ 	.short	(.L_1600 - .L_1599)
.L_1599:
        /*000c*/ 	.word	0x00000000
        /*0010*/ 	.short	0x0000
        /*0012*/ 	.short	0x0000
        /*0014*/ 	.byte	0x00, 0xf0, 0x41, 0x07


	//----- nvinfo : EIATTR_SPARSE_MMA_MASK
	.align		4
.L_1600:
        /*0018*/ 	.byte	0x03, 0x50
        /*001a*/ 	.short	0x0000


	//----- nvinfo : EIATTR_MAXREG_COUNT
	.align		4
        /*001c*/ 	.byte	0x03, 0x1b
        /*001e*/ 	.short	0x00ff


	//----- nvinfo : EIATTR_NUM_BARRIERS
	.align		4
        /*0020*/ 	.byte	0x02, 0x4c
        /*0022*/ 	.byte	0x01
	.zero		1


	//----- nvinfo : EIATTR_MERCURY_ISA_VERSION
	.align		4
        /*0024*/ 	.byte	0x03, 0x5f
        /*0026*/ 	.short	0x0101


	//----- nvinfo : EIATTR_COOP_GROUP_MASK_REGIDS
	.align		4
        /*0028*/ 	.byte	0x04, 0x29
        /*002a*/ 	.short	(.L_1602 - .L_1601)


	//   ....[0]....
.L_1601:
        /*002c*/ 	.word	0xffffffff


	//   ....[1]....
        /*0030*/ 	.word	0xffffffff


	//   ....[2]....
        /*0034*/ 	.word	0xffffffff


	//   ....[3]....
        /*0038*/ 	.word	0xffffffff


	//   ....[4]....
        /*003c*/ 	.word	0xffffffff


	//   ....[5]....
        /*0040*/ 	.word	0xffffffff


	//   ....[6]....
        /*0044*/ 	.word	0xffffffff


	//   ....[7]....
        /*0048*/ 	.word	0xffffffff


	//   ....[8]....
        /*004c*/ 	.word	0xffffffff


	//   ....[9]....
        /*0050*/ 	.word	0xffffffff


	//   ....[10]....
        /*0054*/ 	.word	0xffffffff


	//   ....[11]....
        /*0058*/ 	.word	0xffffffff


	//   ....[12]....
        /*005c*/ 	.word	0xffffffff


	//   ....[13]....
        /*0060*/ 	.word	0xffffffff


	//   ....[14]....
        /*0064*/ 	.word	0xffffffff


	//   ....[15]....
        /*0068*/ 	.word	0xffffffff


	//----- nvinfo : EIATTR_COOP_GROUP_INSTR_OFFSETS
	.align		4
.L_1602:
        /*006c*/ 	.byte	0x04, 0x28
        /*006e*/ 	.short	(.L_1604 - .L_1603)


	//   ....[0]....
.L_1603:
        /*0070*/ 	.word	0x00010460


	//   ....[1]....
        /*0074*/ 	.word	0x00010480


	//   ....[2]....
        /*0078*/ 	.word	0x00010520


	//   ....[3]....
        /*007c*/ 	.word	0x00010530


	//   ....[4]....
        /*0080*/ 	.word	0x000131d0


	//   ....[5]....
        /*0084*/ 	.word	0x000131e0


	//   ....[6]....
        /*0088*/ 	.word	0x00013210


	//   ....[7]....
        /*008c*/ 	.word	0x00013220


	//   ....[8]....
        /*0090*/ 	.word	0x00015e30


	//   ....[9]....
        /*0094*/ 	.word	0x00015e50


	//   ....[10]....
        /*0098*/ 	.word	0x00015e80


	//   ....[11]....
        /*009c*/ 	.word	0x00015e90


	//   ....[12]....
        /*00a0*/ 	.word	0x000170c0


	//   ....[13]....
        /*00a4*/ 	.word	0x00017100


	//   ....[14]....
        /*00a8*/ 	.word	0x000171a0


	//   ....[15]....
        /*00ac*/ 	.word	0x000171b0


	//----- nvinfo : EIATTR_EXIT_INSTR_OFFSETS
	.align		4
.L_1604:
        /*00b0*/ 	.byte	0x04, 0x1c
        /*00b2*/ 	.short	(.L_1606 - .L_1605)


	//   ....[0]....
.L_1605:
        /*00b4*/ 	.word	0x00000440


	//   ....[1]....
        /*00b8*/ 	.word	0x00000fd0


	//   ....[2]....
        /*00bc*/ 	.word	0x00001000


	//   ....[3]....
        /*00c0*/ 	.word	0x00018420


	//   ....[4]....
        /*00c4*/ 	.word	0x00018470


	//   ....[5]....
        /*00c8*/ 	.word	0x00018490


	//----- nvinfo : EIATTR_CRS_STACK_SIZE
	.align		4
.L_1606:
        /*00cc*/ 	.byte	0x04, 0x1e
        /*00ce*/ 	.short	(.L_1608 - .L_1607)
.L_1607:
        /*00d0*/ 	.word	0x00000000


	//----- nvinfo : EIATTR_CBANK_PARAM_SIZE
	.align		4
.L_1608:
        /*00d4*/ 	.byte	0x03, 0x19
        /*00d6*/ 	.short	0x01d0


	//----- nvinfo : EIATTR_PARAM_CBANK
	.align		4
        /*00d8*/ 	.byte	0x04, 0x0a
        /*00da*/ 	.short	(.L_1610 - .L_1609)
	.align		4
.L_1609:
        /*00dc*/ 	.word	index@(.nv.constant0._ZN5flash24flash_fwd_splitkv_kernelI23Flash_fwd_kernel_traitsILi128ELi64ELi64ELi4ELb0ELb0EN7cutlass10bfloat16_tE19Flash_kernel_traitsILi128ELi64ELi64ELi4ES3_EELb1ELb0ELb0ELb0ELb0ELb0ELb1ELb1EEEvNS_16Flash_fwd_paramsE)
        /*00e0*/ 	.short	0x0210
        /*00e2*/ 	.short	0x01d0


	//----- nvinfo : EIATTR_SW_WAR
	.align		4
.L_1610:
        /*00e4*/ 	.byte	0x04, 0x36
        /*00e6*/ 	.short	(.L_1612 - .L_1611)
.L_1611:
        /*00e8*/ 	.word	0x00000008
.L_1612:


//--------------------- .nv.info._ZN5flash24flash_fwd_splitkv_kernelI23Flash_fwd_kernel_traitsILi128ELi64ELi64ELi4ELb0ELb0EN7cutlass10bfloat16_tE19Flash_kernel_traitsILi128ELi64ELi64ELi4ES3_EELb1ELb0ELb0ELb0ELb0ELb1ELb1ELb1EEEvNS_16Flash_fwd_paramsE --------------------------
	.section	.nv.info._ZN5flash24flash_fwd_splitkv_kernelI23Flash_fwd_kernel_traitsILi128ELi64ELi64ELi4ELb0ELb0EN7cutlass10bfloat16_tE19Flash_kernel_traitsILi128ELi64ELi64ELi4ES3_EELb1ELb0ELb0ELb0ELb0ELb1ELb1ELb1EEEvNS_16Flash_fwd_paramsE,"",@"SHT_CUDA_INFO"
	.sectionflags	@""
	.align	4


	//----- nvinfo : EIATTR_CUDA_API_VERSION
	.align		4
        /*0000*/ 	.byte	0x04, 0x37
        /*0002*/ 	.short	(.L_1614 - .L_1613)
.L_1613:
        /*0004*/ 	.word	0x00000082


	//----- nvinfo : EIATTR_KPARAM_INFO
	.align		4
.L_1614:
        /*0008*/ 	.byte	0x04, 0x17
        /*000a*/ 	.short	(.L_1616 - .L_1615)
.L_1615:
        /*000c*/ 	.word	0x00000000
        /*0010*/ 	.short	0x0000
        /*0012*/ 	.short	0x0000
        /*0014*/ 	.byte	0x00, 0xf0, 0x41, 0x07


	//----- nvinfo : EIATTR_SPARSE_MMA_MASK
	.align		4
.L_1616:
        /*0018*/ 	.byte	0x03, 0x50
        /*001a*/ 	.short	0x0000


	//----- nvinfo : EIATTR_MAXREG_COUNT
	.align		4
        /*001c*/ 	.byte	0x03, 0x1b
        /*001e*/ 	.short	0x00ff


	//----- nvinfo : EIATTR_NUM_BARRIERS
	.align		4
        /*0020*/ 	.byte	0x02, 0x4c
        /*0022*/ 	.byte	0x01
	.zero		1


	//----- nvinfo : EIATTR_MERCURY_ISA_VERSION
	.align		4
        /*0024*/ 	.byte	0x03, 0x5f
        /*0026*/ 	.short	0x0101


	//----- nvinfo : EIATTR_COOP_GROUP_MASK_REGIDS
	.align		4
        /*0028*/ 	.byte	0x04, 0x29
        /*002a*/ 	.short	(.L_1618 - .L_1617)


	//   ....[0]....
.L_1617:
        /*002c*/ 	.word	0xffffffff


	//   ....[1]....
        /*0030*/ 	.word	0xffffffff


	//   ....[2]....
        /*0034*/ 	.word	0xffffffff


	//   ....[3]....
        /*0038*/ 	.word	0xffffffff


	//   ....[4]....
        /*003c*/ 	.word	0xffffffff


	//   ....[5]....
        /*0040*/ 	.word	0xffffffff


	//   ....[6]....
        /*0044*/ 	.word	0xffffffff


	//   ....[7]....
        /*0048*/ 	.word	0xffffffff


	//   ....[8]....
        /*004c*/ 	.word	0xffffffff


	//   ....[9]....
        /*0050*/ 	.word	0xffffffff


	//   ....[10]....
        /*0054*/ 	.word	0xffffffff


	//   ....[11]....
        /*0058*/ 	.word	0xffffffff


	//   ....[12]....
        /*005c*/ 	.word	0xffffffff


	//   ....[13]....
        /*0060*/ 	.word	0xffffffff


	//   ....[14]....
        /*0064*/ 	.word	0xffffffff


	//   ....[15]....
        /*0068*/ 	.word	0xffffffff


	//----- nvinfo : EIATTR_COOP_GROUP_INSTR_OFFSETS
	.align		4
.L_1618:
        /*006c*/ 	.byte	0x04, 0x28
        /*006e*/ 	.short	(.L_1620 - .L_1619)


	//   ....[0]....
.L_1619:
        /*0070*/ 	.word	0x00010860


	//   ....[1]....
        /*0074*/ 	.word	0x00010880


	//   ....[2]....
        /*0078*/ 	.word	0x00010920


	//   ....[3]....
        /*007c*/ 	.word	0x00010930


	//   ....[4]....
        /*0080*/ 	.word	0x000139b0


	//   ....[5]....
        /*0084*/ 	.word	0x000139c0


	//   ....[6]....
        /*0088*/ 	.word	0x000139f0


	//   ....[7]....
        /*008c*/ 	.word	0x00013a00


	//   ....[8]....
        /*0090*/ 	.word	0x00016a40


	//   ....[9]....
        /*0094*/ 	.word	0x00016a50


	//   ....[10]....
        /*0098*/ 	.word	0x00016a80


	//   ....[11]....
        /*009c*/ 	.word	0x00016a90


	//   ....[12]....
        /*00a0*/ 	.word	0x00017cb0


	//   ....[13]....
        /*00a4*/ 	.word	0x00017cf0


	//   ....[14]....
        /*00a8*/ 	.word	0x00017d90


	//   ....[15]....
        /*00ac*/ 	.word	0x00017da0


	//----- nvinfo : EIATTR_EXIT_INSTR_OFFSETS
	.align		4
.L_1620:
        /*00b0*/ 	.byte	0x04, 0x1c
        /*00b2*/ 	.short	(.L_1622 - .L_1621)


	//   ....[0]....
.L_1621:
        /*00b4*/ 	.word	0x00000440


	//   ....[1]....
        /*00b8*/ 	.word	0x00000fd0


	//   ....[2]....
        /*00bc*/ 	.word	0x00001000


	//   ....[3]....
        /*00c0*/ 	.word	0x00019010


	//   ....[4]....
        /*00c4*/ 	.word	0x00019060


	//   ....[5]....
        /*00c8*/ 	.word	0x00019080


	//----- nvinfo : EIATTR_CRS_STACK_SIZE
	.align		4
.L_1622:
        /*00cc*/ 	.byte	0x04, 0x1e
        /*00ce*/ 	.short	(.L_1624 - .L_1623)
.L_1623:
        /*00d0*/ 	.word	0x00000000


	//----- nvinfo : EIATTR_CBANK_PARAM_SIZE
	.align		4
.L_1624:
        /*00d4*/ 	.byte	0x03, 0x19
        /*00d6*/ 	.short	0x01d0


	//----- nvinfo : EIATTR_PARAM_CBANK
	.align		4
        /*00d8*/ 	.byte	0x04, 0x0a
        /*00da*/ 	.short	(.L_1626 - .L_1625)
	.align		4
.L_1625:
        /*00dc*/ 	.word	index@(.nv.constant0._ZN5flash24flash_fwd_splitkv_kernelI23Flash_fwd_kernel_traitsILi128ELi64ELi64ELi4ELb0ELb0EN7cutlass10bfloat16_tE19Flash_kernel_traitsILi128ELi64ELi64ELi4ES3_EELb1ELb0ELb0ELb0ELb0ELb1ELb1ELb1EEEvNS_16Flash_fwd_paramsE)
        /*00e0*/ 	.short	0x0210
        /*00e2*/ 	.short	0x01d0


	//----- nvinfo : EIATTR_SW_WAR
	.align		4
.L_1626:
        /*00e4*/ 	.byte	0x04, 0x36
        /*00e6*/ 	.short	(.L_1628 - .L_1627)
.L_1627:
        /*00e8*/ 	.word	0x00000008
.L_1628:


//--------------------- .nv.info._ZN5flash24flash_fwd_splitkv_kernelI23Flash_fwd_kernel_traitsILi128ELi64ELi64ELi4ELb0ELb0EN7cutlass10bfloat16_tE19Flash_kernel_traitsILi128ELi64ELi64ELi4ES3_EELb1ELb0ELb0ELb1ELb1ELb0ELb0ELb0EEEvNS_16Flash_fwd_paramsE --------------------------
	.section	.nv.info._ZN5flash24flash_fwd_splitkv_kernelI23Flash_fwd_kernel_traitsILi128ELi64ELi64ELi4ELb0ELb0EN7cutlass10bfloat16_tE19Flash_kernel_traitsILi128ELi64ELi64ELi4ES3_EELb1ELb0ELb0ELb1ELb1ELb0ELb0ELb0EEEvNS_16Flash_fwd_paramsE,"",@"SHT_CUDA_INFO"
	.sectionflags	@""
	.align	4


	//----- nvinfo : EIATTR_CUDA_API_VERSION
	.align		4
        /*0000*/ 	.byte	0x04, 0x37
        /*0002*/ 	.short	(.L_1630 - .L_1629)
.L_1629:
        /*0004*/ 	.word	0x00000082


	//----- nvinfo : EIATTR_KPARAM_INFO
	.align		4
.L_1630:
        /*0008*/ 	.byte	0x04, 0x17
        /*000a*/ 	.short	(.L_1632 - .L_1631)
.L_1631:
        /*000c*/ 	.word	0x00000000
        /*0010*/ 	.short	0x0000
        /*0012*/ 	.short	0x0000
        /*0014*/ 	.byte	0x00, 0xf0, 0x41, 0x07


	//----- nvinfo : EIATTR_SPARSE_MMA_MASK
	.align		4
.L_1632:
        /*0018*/ 	.byte	0x03, 0x50
        /*001a*/ 	.short	0x0000


	//----- nvinfo : EIATTR_MAXREG_COUNT
	.align		4
        /*001c*/ 	.byte	0x03, 0x1b
        /*001e*/ 	.short	0x00ff


	//----- nvinfo : EIATTR_NUM_BARRIERS
	.align		4
        /*0020*/ 	.byte	0x02, 0x4c
        /*0022*/ 	.byte	0x01
	.zero		1


	//----- nvinfo : EIATTR_MERCURY_ISA_VERSION
	.align		4
        /*0024*/ 	.byte	0x03, 0x5f
        /*0026*/ 	.short	0x0101


	//----- nvinfo : EIATTR_COOP_GROUP_MASK_REGIDS
	.align		4
        /*0028*/ 	.byte	0x04, 0x29
        /*002a*/ 	.short	(.L_1634 - .L_1633)


	//   ....[0]....
.L_1633:
        /*002c*/ 	.word	0xffffffff


	//   ....[1]....
        /*0030*/ 	.word	0xffffffff


	//   ....[2]....
        /*0034*/ 	.word	0xffffffff


	//   ....[3]....
        /*0038*/ 	.word	0xffffffff


	//   ....[4]....
        /*003c*/ 	.word	0xffffffff


	//   ....[5]....
        /*0040*/ 	.word	0xffffffff


	//   ....[6]....
        /*0044*/ 	.word	0xffffffff


	//   ....[7]....
        /*0048*/ 	.word	0xffffffff


	//   ....[8]....
        /*004c*/ 	.word	0xffffffff


	//   ....[9]....
        /*0050*/ 	.word	0xffffffff


	//   ....[10]....
        /*0054*/ 	.word	0xffffffff


	//   ....[11]....
        /*0058*/ 	.word	0xffffffff


	//----- nvinfo : EIATTR_COOP_GROUP_INSTR_OFFSETS
	.align		4
.L_1634:
        /*005c*/ 	.byte	0x04, 0x28
        /*005e*/ 	.short	(.L_1636 - .L_1635)


	//   ....[0]....
.L_1635:
        /*0060*/ 	.word	0x00003150


	//   ....[1]....
        /*0064*/ 	.word	0x00003170


	//   ....[2]....
        /*0068*/ 	.word	0x00003210


	//   ....[3]....
        /*006c*/ 	.word	0x00003220


	//   ....[4]....
        /*0070*/ 	.word	0x000053c0


	//   ....[5]....
        /*0074*/ 	.word	0x000053e0


	//   ....[6]....
        /*0078*/ 	.word	0x00005410


	//   ....[7]....
        /*007c*/ 	.word	0x00005420


	//   ....[8]....
        /*0080*/ 	.word	0x00006660


	//   ....[9]....
        /*0084*/ 	.word	0x000066a0


	//   ....[10]....
        /*0088*/ 	.word	0x000066f0


	//   ....[11]....
        /*008c*/ 	.word	0x00006700


	//----- nvinfo : EIATTR_EXIT_INSTR_OFFSETS
	.align		4
.L_1636:
        /*0090*/ 	.byte	0x04, 0x1c
        /*0092*/ 	.short	(.L_1638 - .L_1637)


	//   ....[0]....
.L_1637:
        /*0094*/ 	.word	0x000001a0


	//   ....[1]....
        /*0098*/ 	.word	0x000007a0


	//   ....[2]....
        /*009c*/ 	.word	0x000007d0


	//   ....[3]....
        /*00a0*/ 	.word	0x000077f0


	//----- nvinfo : EIATTR_CRS_STACK_SIZE
	.align		4
.L_1638:
        /*00a4*/ 	.byte	0x04, 0x1e
        /*00a6*/ 	.short	(.L_1640 - .L_1639)
.L_1639:
        /*00a8*/ 	.word	0x00000000


	//----- nvinfo : EIATTR_CBANK_PARAM_SIZE
	.align		4
.L_1640:
        /*00ac*/ 	.byte	0x03, 0x19
        /*00ae*/ 	.short	0x01d0


	//----- nvinfo : EIATTR_PARAM_CBANK
	.align		4
        /*00b0*/ 	.byte	0x04, 0x0a
        /*00b2*/ 	.short	(.L_1642 - .L_1641)
	.align		4
.L_1641:
        /*00b4*/ 	.word	index@(.nv.constant0._ZN5flash24flash_fwd_splitkv_kernelI23Flash_fwd_kernel_traitsILi128ELi64ELi64ELi4ELb0ELb0EN7cutlass10bfloat16_tE19Flash_kernel_traitsILi128ELi64ELi64ELi4ES3_EELb1ELb0ELb0ELb1ELb1ELb0ELb0ELb0EEEvNS_16Flash_fwd_paramsE)
        /*00b8*/ 	.short	0x0210
        /*00ba*/ 	.short	0x01d0


	//----- nvinfo : EIATTR_SW_WAR
	.align		4
.L_1642:
        /*00bc*/ 	.byte	0x04, 0x36
        /*00be*/ 	.short	(.L_1644 - .L_1643)
.L_1643:
        /*00c0*/ 	.word	0x00000008
.L_1644:


//--------------------- .nv.info._ZN5flash24flash_fwd_splitkv_kernelI23Flash_fwd_kernel_traitsILi128ELi64ELi64ELi4ELb0ELb0EN7cutlass10bfloat16_tE19Flash_kernel_traitsILi128ELi64ELi64ELi4ES3_EELb1ELb0ELb0ELb1ELb1ELb1ELb0ELb0EEEvNS_16Flash_fwd_paramsE --------------------------
	.section	.nv.info._ZN5flash24flash_fwd_splitkv_kernelI23Flash_fwd_kernel_traitsILi128ELi64ELi64ELi4ELb0ELb0EN7cutlass10bfloat16_tE19Flash_kernel_traitsILi128ELi64ELi64ELi4ES3_EELb1ELb0ELb0ELb1ELb1ELb1ELb0ELb0EEEvNS_16Flash_fwd_paramsE,"",@"SHT_CUDA_INFO"
	.sectionflags	@""
	.align	4


	//----- nvinfo : EIATTR_CUDA_API_VERSION
	.align		4
        /*0000*/ 	.byte	0x04, 0x37
        /*0002*/ 	.short	(.L_1646 - .L_1645)
.L_1645:
        /*0004*/ 	.word	0x00000082


	//----- nvinfo : EIATTR_KPARAM_INFO
	.align		4
.L_1646:
        /*0008*/ 	.byte	0x04, 0x17
        /*000a*/ 	.short	(.L_1648 - .L_1647)
.L_1647:
        /*000c*/ 	.word	0x00000000
        /*0010*/ 	.short	0x0000
        /*0012*/ 	.short	0x0000
        /*0014*/ 	.byte	0x00, 0xf0, 0x41, 0x07


	//----- nvinfo : EIATTR_SPARSE_MMA_MASK
	.align		4
.L_1648:
        /*0018*/ 	.byte	0x03, 0x50
        /*001a*/ 	.short	0x0000


	//----- nvinfo : EIATTR_MAXREG_COUNT
	.align		4
        /*001c*/ 	.byte	0x03, 0x1b
        /*001e*/ 	.short	0x00ff


	//----- nvinfo : EIATTR_NUM_BARRIERS
	.align		4
        /*0020*/ 	.byte	0x02, 0x4c
        /*0022*/ 	.byte	0x01
	.zero		1


	//----- nvinfo : EIATTR_MERCURY_ISA_VERSION
	.align		4
        /*0024*/ 	.byte	0x03, 0x5f
        /*0026*/ 	.short	0x0101


	//----- nvinfo : EIATTR_COOP_GROUP_MASK_REGIDS
	.align		4
        /*0028*/ 	.byte	0x04, 0x29
        /*002a*/ 	.short	(.L_1650 - .L_1649)


	//   ....[0]....
.L_1649:
        /*002c*/ 	.word	0xffffffff


	//   ....[1]....
        /*0030*/ 	.word	0xffffffff


	//   ....[2]....
        /*0034*/ 	.word	0xffffffff


	//   ....[3]....
        /*0038*/ 	.word	0xffffffff


	//   ....[4]....
        /*003c*/ 	.word	0xffffffff


	//   ....[5]....
        /*0040*/ 	.word	0xffffffff


	//   ....[6]....
        /*0044*/ 	.word	0xffffffff


	//   ....[7]....
        /*0048*/ 	.word	0xffffffff


	//   ....[8]....
        /*004c*/ 	.word	0xffffffff


	//   ....[9]....
        /*0050*/ 	.word	0xffffffff


	//   ....[10]....
        /*0054*/ 	.word	0xffffffff


	//   ....[11]....
        /*0058*/ 	.word	0xffffffff


	//----- nvinfo : EIATTR_COOP_GROUP_INSTR_OFFSETS
	.align		4
.L_1650:
        /*005c*/ 	.byte	0x04, 0x28
        /*005e*/ 	.short	(.L_1652 - .L_1651)


	//   ....[0]....
.L_1651:
        /*0060*/ 	.word	0x00003560


	//   ....[1]....
        /*0064*/ 	.word	0x00003580


	//   ....[2]....
        /*0068*/ 	.word	0x00003620


	//   ....[3]....
        /*006c*/ 	.word	0x00003630


	//   ....[4]....
        /*0070*/ 	.word	0x00005c00


	//   ....[5]....
        /*0074*/ 	.word	0x00005c20


	//   ....[6]....
        /*0078*/ 	.word	0x00005c50


	//   ....[7]....
        /*007c*/ 	.word	0x00005c60


	//   ....[8]....
        /*0080*/ 	.word	0x00006e70


	//   ....[9]....
        /*0084*/ 	.word	0x00006eb0


	//   ....[10]....
        /*0088*/ 	.word	0x00006f00


	//   ....[11]....
        /*008c*/ 	.word	0x00006f10


	//----- nvinfo : EIATTR_EXIT_INSTR_OFFSETS
	.align		4
.L_1652:
        /*0090*/ 	.byte	0x04, 0x1c
        /*0092*/ 	.short	(.L_1654 - .L_1653)


	//   ....[0]....
.L_1653:
        /*0094*/ 	.word	0x000001a0


	//   ....[1]....
        /*0098*/ 	.word	0x000007a0


	//   ....[2]....
        /*009c*/ 	.word	0x000007d0


	//   ....[3]....
        /*00a0*/ 	.word	0x00008000


	//----- nvinfo : EIATTR_CRS_STACK_SIZE
	.align		4
.L_1654:
        /*00a4*/ 	.byte	0x04, 0x1e
        /*00a6*/ 	.short	(.L_1656 - .L_1655)
.L_1655:
        /*00a8*/ 	.word	0x00000000


	//----- nvinfo : EIATTR_CBANK_PARAM_SIZE
	.align		4
.L_1656:
        /*00ac*/ 	.byte	0x03, 0x19
        /*00ae*/ 	.short	0x01d0


	//----- nvinfo : EIATTR_PARAM_CBANK
	.align		4
        /*00b0*/ 	.byte	0x04, 0x0a
        /*00b2*/ 	.short	(.L_1658 - .L_1657)
	.align		4
.L_1657:
        /*00b4*/ 	.word	index@(.nv.constant0._ZN5flash24flash_fwd_splitkv_kernelI23Flash_fwd_kernel_traitsILi128ELi64ELi64ELi4ELb0ELb0EN7cutlass10bfloat16_tE19Flash_kernel_traitsILi128ELi64ELi64ELi4ES3_EELb1ELb0ELb0ELb1ELb1ELb1ELb0ELb0EEEvNS_16Flash_fwd_paramsE)
        /*00b8*/ 	.short	0x0210
        /*00ba*/ 	.short	0x01d0


	//----- nvinfo : EIATTR_SW_WAR
	.align		4
.L_1658:
        /*00bc*/ 	.byte	0x04, 0x36
        /*00be*/ 	.short	(.L_1660 - .L_1659)
.L_1659:
        /*00c0*/ 	.word	0x00000008
.L_1660:


//--------------------- .nv.info._ZN5flash24flash_fwd_splitkv_kernelI23Flash_fwd_kernel_traitsILi128ELi64ELi64ELi4ELb0ELb0EN7cutlass10bfloat16_tE19Flash_kernel_traitsILi128ELi64ELi64ELi4ES3_EELb1ELb0ELb0ELb1ELb1ELb0ELb1ELb0EEEvNS_16Flash_fwd_paramsE --------------------------
	.section	.nv.info._ZN5flash24flash_fwd_splitkv_kernelI23Flash_fwd_kernel_traitsILi128ELi64ELi64ELi4ELb0ELb0EN7cutlass10bfloat16_tE19Flash_kernel_traitsILi128ELi64ELi64ELi4ES3_EELb1ELb0ELb0ELb1ELb1ELb0ELb1ELb0EEEvNS_16Flash_fwd_paramsE,"",@"SHT_CUDA_INFO"
	.sectionflags	@""
	.align	4


	//----- nvinfo : EIATTR_CUDA_API_VERSION
	.align		4
        /*0000*/ 	.byte	0x04, 0x37
        /*0002*/ 	.short	(.L_1662 - .L_1661)
.L_1661:
        /*0004*/ 	.word	0x00000082


	//----- nvinfo : EIATTR_KPARAM_INFO
	.align		4
.L_1662:
        /*0008*/ 	.byte	0x04, 0x17
        /*000a*/ 	.short	(.L_1664 - .L_1663)
.L_1663:
        /*000c*/ 	.word	0x00000000
        /*0010*/ 	.short	0x0000
        /*0012*/ 	.short	0x0000
        /*0014*/ 	.byte	0x00, 0xf0, 0x41, 0x07


	//----- nvinfo : EIATTR_SPARSE_MMA_MASK
	.align		4
.L_1664:
        /*0018*/ 	.byte	0x03, 0x50
        /*001a*/ 	.short	0x0000


	//----- nvinfo : EIATTR_MAXREG_COUNT
	.align		4
        /*001c*/ 	.byte	0x03, 0x1b
        /*001e*/ 	.short	0x00ff


	//----- nvinfo : EIATTR_NUM_BARRIERS
	.align		4
        /*0020*/ 	.byte	0x02, 0x4c
        /*0022*/ 	.byte	0x01
	.zero		1


	//----- nvinfo : EIATTR_MERCURY_ISA_VERSION
	.align		4
        /*0024*/ 	.byte	0x03, 0x5f
        /*0026*/ 	.short	0x0101


	//----- nvinfo : EIATTR_COOP_GROUP_MASK_REGIDS
	.align		4
        /*0028*/ 	.byte	0x04, 0x29
        /*002a*/ 	.short	(.L_1666 - .L_1665)


	//   ....[0]....
.L_1665:
        /*002c*/ 	.word	0xffffffff


	//   ....[1]....
        /*0030*/ 	.word	0xffffffff


	//   ....[2]....
        /*0034*/ 	.word	0xffffffff


	//   ....[3]....
        /*0038*/ 	.word	0xffffffff


	//   ....[4]....
        /*003c*/ 	.word	0xffffffff


	//   ....[5]....
        /*0040*/ 	.word	0xffffffff


	//   ....[6]....
        /*0044*/ 	.word	0xffffffff


	//   ....[7]....
        /*0048*/ 	.word	0xffffffff


	//   ....[8]....
        /*004c*/ 	.word	0xffffffff


	//   ....[9]....
        /*0050*/ 	.word	0xffffffff


	//   ....[10]....
        /*0054*/ 	.word	0xffffffff


	//   ....[11]....
        /*0058*/ 	.word	0xffffffff


	//----- nvinfo : EIATTR_COOP_GROUP_INSTR_OFFSETS
	.align		4
.L_1666:
        /*005c*/ 	.byte	0x04, 0x28
        /*005e*/ 	.short	(.L_1668 - .L_1667)


	//   ....[0]....
.L_1667:
        /*0060*/ 	.word	0x00003450


	//   ....[1]....
        /*0064*/ 	.word	0x00003470


	//   ....[2]....
        /*0068*/ 	.word	0x00003510


	//   ....[3]....
        /*006c*/ 	.word	0x00003520


	//   ....[4]....
        /*0070*/ 	.word	0x000056b0


	//   ....[5]....
        /*0074*/ 	.word	0x000056d0


	//   ....[6]....
        /*0078*/ 	.word	0x00005700


	//   ....[7]....
        /*007c*/ 	.word	0x00005710


	//   ....[8]....
        /*0080*/ 	.word	0x00006950


	//   ....[9]....
        /*0084*/ 	.word	0x00006990


	//   ....[10]....
        /*0088*/ 	.word	0x00006a30


	//   ....[11]....
        /*008c*/ 	.word	0x00006a40


	//----- nvinfo : EIATTR_EXIT_INSTR_OFFSETS
	.align		4
.L_1668:
        /*0090*/ 	.byte	0x04, 0x1c
        /*0092*/ 	.short	(.L_1670 - .L_1669)


	//   ....[0]....
.L_1669:
        /*0094*/ 	.word	0x00000290


	//   ....[1]....
        /*0098*/ 	.word	0x00000aa0


	//   ....[2]....
        /*009c*/ 	.word	0x00000ad0


	//   ....[3]....
        /*00a0*/ 	.word	0x000078d0


	//----- nvinfo : EIATTR_CRS_STACK_SIZE
	.align		4
.L_1670:
        /*00a4*/ 	.byte	0x04, 0x1e
        /*00a6*/ 	.short	(.L_1672 - .L_1671)
.L_1671:
        /*00a8*/ 	.word	0x00000000


	//----- nvinfo : EIATTR_CBANK_PARAM_SIZE
	.align		4
.L_1672:
        /*00ac*/ 	.byte	0x03, 0x19
        /*00ae*/ 	.short	0x01d0


	//----- nvinfo : EIATTR_PARAM_CBANK
	.align		4
        /*00b0*/ 	.byte	0x04, 0x0a
        /*00b2*/ 	.short	(.L_1674 - .L_1673)
	.align		4
.L_1673:
        /*00b4*/ 	.word	index@(.nv.constant0._ZN5flash24flash_fwd_splitkv_kernelI23Flash_fwd_kernel_traitsILi128ELi64ELi64ELi4ELb0ELb0EN7cutlass10bfloat16_tE19Flash_kernel_traitsILi128ELi64ELi64ELi4ES3_EELb1ELb0ELb0ELb1ELb1ELb0ELb1ELb0EEEvNS_16Flash_fwd_paramsE)
        /*00b8*/ 	.short	0x0210
        /*00ba*/ 	.short	0x01d0


	//----- nvinfo : EIATTR_SW_WAR
	.align		4
.L_1674:
        /*00bc*/ 	.byte	0x04, 0x36
        /*00be*/ 	.short	(.L_1676 - .L_1675)
.L_1675:
        /*00c0*/ 	.word	0x00000008
.L_1676:


//--------------------- .nv.info._ZN5flash24flash_fwd_splitkv_kernelI23Flash_fwd_kernel_traitsILi128ELi64ELi64ELi4ELb0ELb0EN7cutlass10bfloat16_tE19Flash_kernel_traitsILi128ELi64ELi64ELi4ES3_EELb1ELb0ELb0ELb1ELb1ELb1ELb1ELb0EEEvNS_16Flash_fwd_paramsE --------------------------
	.section	.nv.info._ZN5flash24flash_fwd_splitkv_kernelI23Flash_fwd_kernel_traitsILi128ELi64ELi64ELi4ELb0ELb0EN7cutlass10bfloat16_tE19Flash_kernel_traitsILi128ELi64ELi64ELi4ES3_EELb1ELb0ELb0ELb1ELb1ELb1ELb1ELb0EEEvNS_16Flash_fwd_paramsE,"",@"SHT_CUDA_INFO"
	.sectionflags	@""
	.align	4


	//----- nvinfo : EIATTR_CUDA_API_VERSION
	.align		4
        /*0000*/ 	.byte	0x04, 0x37
        /*0002*/ 	.short	(.L_1678 - .L_1677)
.L_1677:
        /*0004*/ 	.word	0x00000082


	//----- nvinfo : EIATTR_KPARAM_INFO
	.align		4
.L_1678:
        /*0008*/ 	.byte	0x04, 0x17
        /*000a*/ 	.short	(.L_1680 - .L_1679)
.L_1679:
        /*000c*/ 	.word	0x00000000
        /*0010*/ 	.short	0x0000
        /*0012*/ 	.short	0x0000
        /*0014*/ 	.byte	0x00, 0xf0, 0x41, 0x07


	//----- nvinfo : EIATTR_SPARSE_MMA_MASK
	.align		4
.L_1680:
        /*0018*/ 	.byte	0x03, 0x50
        /*001a*/ 	.short	0x0000


	//----- nvinfo : EIATTR_MAXREG_COUNT
	.align		4
        /*001c*/ 	.byte	0x03, 0x1b
        /*001e*/ 	.short	0x00ff


	//----- nvinfo : EIATTR_NUM_BARRIERS
	.align		4
        /*0020*/ 	.byte	0x02, 0x4c
        /*0022*/ 	.byte	0x01
	.zero		1


	//----- nvinfo : EIATTR_MERCURY_ISA_VERSION
	.align		4
        /*0024*/ 	.byte	0x03, 0x5f
        /*0026*/ 	.short	0x0101


	//----- nvinfo : EIATTR_COOP_GROUP_MASK_REGIDS
	.align		4
        /*0028*/ 	.byte	0x04, 0x29
        /*002a*/ 	.short	(.L_1682 - .L_1681)


	//   ....[0]....
.L_1681:
        /*002c*/ 	.word	0xffffffff


	//   ....[1]....
        /*0030*/ 	.word	0xffffffff


	//   ....[2]....
        /*0034*/ 	.word	0xffffffff


	//   ....[3]....
        /*0038*/ 	.word	0xffffffff


	//   ....[4]....
        /*003c*/ 	.word	0xffffffff


	//   ....[5]....
        /*0040*/ 	.word	0xffffffff


	//   ....[6]....
        /*0044*/ 	.word	0xffffffff


	//   ....[7]....
        /*0048*/ 	.word	0xffffffff


	//   ....[8]....
        /*004c*/ 	.word	0xffffffff


	//   ....[9]....
        /*0050*/ 	.word	0xffffffff


	//   ....[10]....
        /*0054*/ 	.word	0xffffffff


	//   ....[11]....
        /*0058*/ 	.word	0xffffffff


	//----- nvinfo : EIATTR_COOP_GROUP_INSTR_OFFSETS
	.align		4
.L_1682:
        /*005c*/ 	.byte	0x04, 0x28
        /*005e*/ 	.short	(.L_1684 - .L_1683)


	//   ....[0]....
.L_1683:
        /*0060*/ 	.word	0x00003860


	//   ....[1]....
        /*0064*/ 	.word	0x00003880


	//   ....[2]....
        /*0068*/ 	.word	0x00003920


	//   ....[3]....
        /*006c*/ 	.word	0x00003930


	//   ....[4]....
        /*0070*/ 	.word	0x00005ef0


	//   ....[5]....
        /*0074*/ 	.word	0x00005f00


	//   ....[6]....
        /*0078*/ 	.word	0x00005f30


	//   ....[7]....
        /*007c*/ 	.word	0x00005f40


	//   ....[8]....
        /*0080*/ 	.word	0x00007160


	//   ....[9]....
        /*0084*/ 	.word	0x000071a0


	//   ....[10]....
        /*0088*/ 	.word	0x00007240


	//   ....[11]....
        /*008c*/ 	.word	0x00007250


	//----- nvinfo : EIATTR_EXIT_INSTR_OFFSETS
	.align		4
.L_1684:
        /*0090*/ 	.byte	0x04, 0x1c
        /*0092*/ 	.short	(.L_1686 - .L_1685)


	//   ....[0]....
.L_1685:
        /*0094*/ 	.word	0x00000290


	//   ....[1]....
        /*0098*/ 	.word	0x00000aa0


	//   ....[2]....
        /*009c*/ 	.word	0x00000ad0


	//   ....[3]....
        /*00a0*/ 	.word	0x000080e0


	//----- nvinfo : EIATTR_CRS_STACK_SIZE
	.align		4
.L_1686:
        /*00a4*/ 	.byte	0x04, 0x1e
        /*00a6*/ 	.short	(.L_1688 - .L_1687)
.L_1687:
        /*00a8*/ 	.word	0x00000000


	//----- nvinfo : EIATTR_CBANK_PARAM_SIZE
	.align		4
.L_1688:
        /*00ac*/ 	.byte	0x03, 0x19
        /*00ae*/ 	.short	0x01d0


	//----- nvinfo : EIATTR_PARAM_CBANK
	.align		4
        /*00b0*/ 	.byte	0x04, 0x0a
        /*00b2*/ 	.short	(.L_1690 - .L_1689)
	.align		4
.L_1689:
        /*00b4*/ 	.word	index@(.nv.constant0._ZN5flash24flash_fwd_splitkv_kernelI23Flash_fwd_kernel_traitsILi128ELi64ELi64ELi4ELb0ELb0EN7cutlass10bfloat16_tE19Flash_kernel_traitsILi128ELi64ELi64ELi4ES3_EELb1ELb0ELb0ELb1ELb1ELb1ELb1ELb0EEEvNS_16Flash_fwd_paramsE)
        /*00b8*/ 	.short	0x0210
        /*00ba*/ 	.short	0x01d0


	//----- nvinfo : EIATTR_SW_WAR
	.align		4
.L_1690:
        /*00bc*/ 	.byte	0x04, 0x36
        /*00be*/ 	.short	(.L_1692 - .L_1691)
.L_1691:
        /*00c0*/ 	.word	0x00000008
.L_1692:


//--------------------- .nv.info._ZN5flash24flash_fwd_splitkv_kernelI23Flash_fwd_kernel_traitsILi128ELi64ELi64ELi4ELb0ELb0EN7cutlass10bfloat16_tE19Flash_kernel_traitsILi128ELi64ELi64ELi4ES3_EELb1ELb0ELb0ELb0ELb1ELb0ELb0ELb0EEEvNS_16Flash_fwd_paramsE --------------------------
	.section	.nv.info._ZN5flash24flash_fwd_splitkv_kernelI23Flash_fwd_kernel_traitsILi128ELi64ELi64ELi4ELb0ELb0EN7cutlass10bfloat16_tE19Flash_kernel_traitsILi128ELi64ELi64ELi4ES3_EELb1ELb0ELb0ELb0ELb1ELb0ELb0ELb0EEEvNS_16Flash_fwd_paramsE,"",@"SHT_CUDA_INFO"
	.sectionflags	@""
	.align	4


	//----- nvinfo : EIATTR_CUDA_API_VERSION
	.align		4
        /*0000*/ 	.byte	0x04, 0x37
        /*0002*/ 	.short	(.L_1694 - .L_1693)
.L_1693:
        /*0004*/ 	.word	0x00000082


	//----- nvinfo : EIATTR_KPARAM_INFO
	.align		4
.L_1694:
        /*0008*/ 	.byte	0x04, 0x17
        /*000a*/ 	.short	(.L_1696 - .L_1695)
.L_1695:
        /*000c*/ 	.word	0x00000000
        /*0010*/ 	.short	0x0000
        /*0012*/ 	.short	0x0000
        /*0014*/ 	.byte	0x00, 0xf0, 0x41, 0x07


	//----- nvinfo : EIATTR_SPARSE_MMA_MASK
	.align		4
.L_1696:
        /*0018*/ 	.byte	0x03, 0x50
        /*001a*/ 	.short	0x0000


	//----- nvinfo : EIATTR_MAXREG_COUNT
	.align		4
        /*001c*/ 	.byte	0x03, 0x1b
        /*001e*/ 	.short	0x00ff


	//----- nvinfo : EIATTR_NUM_BARRIERS
	.align		4
        /*0020*/ 	.byte	0x02, 0x4c
        /*0022*/ 	.byte	0x01
	.zero		1


	//----- nvinfo : EIATTR_MERCURY_ISA_VERSION
	.align		4
        /*0024*/ 	.byte	0x03, 0x5f
        /*0026*/ 	.short	0x0101


	//----- nvinfo : EIATTR_COOP_GROUP_MASK_REGIDS
	.align		4
        /*0028*/ 	.byte	0x04, 0x29
        /*002a*/ 	.short	(.L_1698 - .L_1697)


	//   ....[0]....
.L_1697:
        /*002c*/ 	.word	0xffffffff


	//   ....[1]....
        /*0030*/ 	.word	0xffffffff


	//   ....[2]....
        /*0034*/ 	.word	0xffffffff


	//   ....[3]....
        /*0038*/ 	.word	0xffffffff


	//   ....[4]....
        /*003c*/ 	.word	0xffffffff


	//   ....[5]....
        /*0040*/ 	.word	0xffffffff


	//   ....[6]....
        /*0044*/ 	.word	0xffffffff


	//   ....[7]....
        /*0048*/ 	.word	0xffffffff


	//   ....[8]....
        /*004c*/ 	.word	0xffffffff


	//   ....[9]....
        /*0050*/ 	.word	0xffffffff


	//   ....[10]....
        /*0054*/ 	.word	0xffffffff


	//   ....[11]....
        /*0058*/ 	.word	0xffffffff


	//   ....[12]....
        /*005c*/ 	.word	0xffffffff


	//   ....[13]....
        /*0060*/ 	.word	0xffffffff


	//   ....[14]....
        /*0064*/ 	.word	0xffffffff


	//   ....[15]....
        /*0068*/ 	.word	0xffffffff


	//----- nvinfo : EIATTR_COOP_GROUP_INSTR_OFFSETS
	.align		4
.L_1698:
        /*006c*/ 	.byte	0x04, 0x28
        /*006e*/ 	.short	(.L_1700 - .L_1699)


	//   ....[0]....
.L_1699:
        /*0070*/ 	.word	0x00003ee0


	//   ....[1]....
        /*0074*/ 	.word	0x00003f40


	//   ....[2]....
        /*0078*/ 	.word	0x00003f50


	//   ....[3]....
        /*007c*/ 	.word	0x00003fa0


	//   ....[4]....
        /*0080*/ 	.word	0x00006620


	//   ....[5]....
        /*0084*/ 	.word	0x00006630


	//   ....[6]....
        /*0088*/ 	.word	0x00006660


	//   ....[7]....
        /*008c*/ 	.word	0x00006670


	//   ....[8]....
        /*0090*/ 	.word	0x00008d00


	//   ....[9]....
        /*0094*/ 	.word	0x00008d20


	//   ....[10]....
        /*0098*/ 	.word	0x00008d50


	//   ....[11]....
        /*009c*/ 	.word	0x00008d60


	//   ....[12]....
        /*00a0*/ 	.word	0x00009fb0


	//   ....[13]....
        /*00a4*/ 	.word	0x00009ff0


	//   ....[14]....
        /*00a8*/ 	.word	0x0000a040


	//   ....[15]....
        /*00ac*/ 	.word	0x0000a050


	//----- nvinfo : EIATTR_EXIT_INSTR_OFFSETS
	.align		4
.L_1700:
        /*00b0*/ 	.byte	0x04, 0x1c
        /*00b2*/ 	.short	(.L_1702 - .L_1701)


	//   ....[0]....
.L_1701:
        /*00b4*/ 	.word	0x00000320


	//   ....[1]....
        /*00b8*/ 	.word	0x00000c10


	//   ....[2]....
        /*00bc*/ 	.word	0x00000c40


	//   ....[3]....
        /*00c0*/ 	.word	0x0000b3d0


	//   ....[4]....
        /*00c4*/ 	.word	0x0000b4b0


	//----- nvinfo : EIATTR_CRS_STACK_SIZE
	.align		4
.L_1702:
        /*00c8*/ 	.byte	0x04, 0x1e
        /*00ca*/ 	.short	(.L_1704 - .L_1703)
.L_1703:
        /*00cc*/ 	.word	0x00000000


	//----- nvinfo : EIATTR_CBANK_PARAM_SIZE
	.align		4
.L_1704:
        /*00d0*/ 	.byte	0x03, 0x19
        /*00d2*/ 	.short	0x01d0


	//----- nvinfo : EIATTR_PARAM_CBANK
	.align		4
        /*00d4*/ 	.byte	0x04, 0x0a
        /*00d6*/ 	.short	(.L_1706 - .L_1705)
	.align		4
.L_1705:
        /*00d8*/ 	.word	index@(.nv.constant0._ZN5flash24flash_fwd_splitkv_kernelI23Flash_fwd_kernel_traitsILi128ELi64ELi64ELi4ELb0ELb0EN7cutlass10bfloat16_tE19Flash_kernel_traitsILi128ELi64ELi64ELi4ES3_EELb1ELb0ELb0ELb0ELb1ELb0ELb0ELb0EEEvNS_16Flash_fwd_paramsE)
        /*00dc*/ 	.short	0x0210
        /*00de*/ 	.short	0x01d0


	//----- nvinfo : EIATTR_SW_WAR
	.align		4
.L_1706:
        /*00e0*/ 	.byte	0x04, 0x36
        /*00e2*/ 	.short	(.L_1708 - .L_1707)
.L_1707:
        /*00e4*/ 	.word	0x00000008
.L_1708:


//--------------------- .nv.info._ZN5flash24flash_fwd_splitkv_kernelI23Flash_fwd_kernel_traitsILi128ELi64ELi64ELi4ELb0ELb0EN7cutlass10bfloat16_tE19Flash_kernel_traitsILi128ELi64ELi64ELi4ES3_EELb1ELb0ELb0ELb0ELb1ELb1ELb0ELb0EEEvNS_16Flash_fwd_paramsE --------------------------
	.section	.nv.info._ZN5flash24flash_fwd_splitkv_kernelI23Flash_fwd_kernel_traitsILi128ELi64ELi64ELi4ELb0ELb0EN7cutlass10bfloat16_tE19Flash_kernel_traitsILi128ELi64ELi64ELi4ES3_EELb1ELb0ELb0ELb0ELb1ELb1ELb0ELb0EEEvNS_16Flash_fwd_paramsE,"",@"SHT_CUDA_INFO"
	.sectionflags	@""
	.align	4


	//----- nvinfo : EIATTR_CUDA_API_VERSION
	.align		4
        /*0000*/ 	.byte	0x04, 0x37
        /*0002*/ 	.short	(.L_1710 - .L_1709)
.L_1709:
        /*0004*/ 	.word	0x00000082


	//----- nvinfo : EIATTR_KPARAM_INFO
	.align		4
.L_1710:
        /*0008*/ 	.byte	0x04, 0x17
        /*000a*/ 	.short	(.L_1712 - .L_1711)
.L_1711:
        /*000c*/ 	.word	0x00000000
        /*0010*/ 	.short	0x0000
        /*0012*/ 	.short	0x0000
        /*0014*/ 	.byte	0x00, 0xf0, 0x41, 0x07


	//----- nvinfo : EIATTR_SPARSE_MMA_MASK
	.align		4
.L_1712:
        /*0018*/ 	.byte	0x03, 0x50
        /*001a*/ 	.short	0x0000


	//----- nvinfo : EIATTR_MAXREG_COUNT
	.align		4
        /*001c*/ 	.byte	0x03, 0x1b
        /*001e*/ 	.short	0x00ff


	//----- nvinfo : EIATTR_NUM_BARRIERS
	.align		4
        /*0020*/ 	.byte	0x02, 0x4c
        /*0022*/ 	.byte	0x01
	.zero		1


	//----- nvinfo : EIATTR_MERCURY_ISA_VERSION
	.align		4
        /*0024*/ 	.byte	0x03, 0x5f
        /*0026*/ 	.short	0x0101


	//----- nvinfo : EIATTR_COOP_GROUP_MASK_REGIDS
	.align		4
        /*0028*/ 	.byte	0x04, 0x29
        /*002a*/ 	.short	(.L_1714 - .L_1713)


	//   ....[0]....
.L_1713:
        /*002c*/ 	.word	0xffffffff


	//   ....[1]....
        /*0030*/ 	.word	0xffffffff


	//   ....[2]....
        /*0034*/ 	.word	0xffffffff


	//   ....[3]....
        /*0038*/ 	.word	0xffffffff


	//   ....[4]....
        /*003c*/ 	.word	0xffffffff


	//   ....[5]....
        /*0040*/ 	.word	0xffffffff


	//   ....[6]....
        /*0044*/ 	.word	0xffffffff


	//   ....[7]....
        /*0048*/ 	.word	0xffffffff


	//   ....[8]....
        /*004c*/ 	.word	0xffffffff


	//   ....[9]....
        /*0050*/ 	.word	0xffffffff


	//   ....[10]....
        /*0054*/ 	.word	0xffffffff


	//   ....[11]....
        /*0058*/ 	.word	0xffffffff


	//   ....[12]....
        /*005c*/ 	.word	0xffffffff


	//   ....[13]....
        /*0060*/ 	.word	0xffffffff


	//   ....[14]....
        /*0064*/ 	.word	0xffffffff


	//   ....[15]....
        /*0068*/ 	.word	0xffffffff


	//----- nvinfo : EIATTR_COOP_GROUP_INSTR_OFFSETS
	.align		4
.L_1714:
        /*006c*/ 	.byte	0x04, 0x28
        /*006e*/ 	.short	(.L_1716 - .L_1715)


	//   ....[0]....
.L_1715:
        /*0070*/ 	.word	0x000041d0


	//   ....[1]....
        /*0074*/ 	.word	0x000041f0


	//   ....[2]....
        /*0078*/ 	.word	0x00004290


	//   ....[3]....
        /*007c*/ 	.word	0x00004310


	//   ....[4]....
        /*0080*/ 	.word	0x00006d10


	//   ....[5]....
        /*0084*/ 	.word	0x00006d20


	//   ....[6]....
        /*0088*/ 	.word	0x00006d50


	//   ....[7]....
        /*008c*/ 	.word	0x00006d60


	//   ....[8]....
        /*0090*/ 	.word	0x00009820


	//   ....[9]....
        /*0094*/ 	.word	0x00009830


	//   ....[10]....
        /*0098*/ 	.word	0x00009860


	//   ....[11]....
        /*009c*/ 	.word	0x00009870


	//   ....[12]....
        /*00a0*/ 	.word	0x0000aaa0


	//   ....[13]....
        /*00a4*/ 	.word	0x0000aae0


	//   ....[14]....
        /*00a8*/ 	.word	0x0000ab30


	//   ....[15]....
        /*00ac*/ 	.word	0x0000ab40


	//----- nvinfo : EIATTR_EXIT_INSTR_OFFSETS
	.align		4
.L_1716:
        /*00b0*/ 	.byte	0x04, 0x1c
        /*00b2*/ 	.short	(.L_1718 - .L_1717)


	//   ....[0]....
.L_1717:
        /*00b4*/ 	.word	0x00000320


	//   ....[1]....
        /*00b8*/ 	.word	0x00000c10


	//   ....[2]....
        /*00bc*/ 	.word	0x00000c40


	//   ....[3]....
        /*00c0*/ 	.word	0x0000bec0


	//   ....[4]....
        /*00c4*/ 	.word	0x0000bfa0


	//----- nvinfo : EIATTR_CRS_STACK_SIZE
	.align		4
.L_1718:
        /*00c8*/ 	.byte	0x04, 0x1e
        /*00ca*/ 	.short	(.L_1720 - .L_1719)
.L_1719:
        /*00cc*/ 	.word	0x00000000


	//----- nvinfo : EIATTR_CBANK_PARAM_SIZE
	.align		4
.L_1720:
        /*00d0*/ 	.byte	0x03, 0x19
        /*00d2*/ 	.short	0x01d0


	//----- nvinfo : EIATTR_PARAM_CBANK
	.align		4
        /*00d4*/ 	.byte	0x04, 0x0a
        /*00d6*/ 	.short	(.L_1722 - .L_1721)
	.align		4
.L_1721:
        /*00d8*/ 	.word	index@(.nv.constant0._ZN5flash24flash_fwd_splitkv_kernelI23Flash_fwd_kernel_traitsILi128ELi64ELi64ELi4ELb0ELb0EN7cutlass10bfloat16_tE19Flash_kernel_traitsILi128ELi64ELi64ELi4ES3_EELb1ELb0ELb0ELb0ELb1ELb1ELb0ELb0EEEvNS_16Flash_fwd_paramsE)
        /*00dc*/ 	.short	0x0210
        /*00de*/ 	.short	0x01d0


	//----- nvinfo : EIATTR_SW_WAR
	.align		4
.L_1722:
        /*00e0*/ 	.byte	0x04, 0x36
        /*00e2*/ 	.short	(.L_1724 - .L_1723)
.L_1723:
        /*00e4*/ 	.word	0x00000008
.L_1724:


//--------------------- .nv.info._ZN5flash24flash_fwd_splitkv_kernelI23Flash_fwd_kernel_traitsILi128ELi64ELi64ELi4ELb0ELb0EN7cutlass10bfloat16_tE19Flash_kernel_traitsILi128ELi64ELi64ELi4ES3_EELb1ELb0ELb1ELb0ELb0ELb0ELb0ELb0EEEvNS_16Flash_fwd_paramsE --------------------------
	.section	.nv.info._ZN5flash24flash_fwd_splitkv_kernelI23Flash_fwd_kernel_traitsILi128ELi64ELi64ELi4ELb0ELb0EN7cutlass10bfloat16_tE19Flash_kernel_traitsILi128ELi64ELi64ELi4ES3_EELb1ELb0ELb1ELb0ELb0ELb0ELb0ELb0EEEvNS_16Flash_fwd_paramsE,"",@"SHT_CUDA_INFO"
	.sectionflags	@""
	.align	4


	//----- nvinfo : EIATTR_CUDA_API_VERSION
	.align		4
        /*0000*/ 	.byte	0x04, 0x37
        /*0002*/ 	.short	(.L_1726 - .L_1725)
.L_1725:
        /*0004*/ 	.word	0x00000082


	//----- nvinfo : EIATTR_KPARAM_INFO
	.align		4
.L_1726:
        /*0008*/ 	.byte	0x04, 0x17
        /*000a*/ 	.short	(.L_1728 - .L_1727)
.L_1727:
        /*000c*/ 	.word	0x00000000
        /*0010*/ 	.short	0x0000
        /*0012*/ 	.short	0x0000
        /*0014*/ 	.byte	0x00, 0xf0, 0x41, 0x07


	//----- nvinfo : EIATTR_SPARSE_MMA_MASK
	.align		4
.L_1728:
        /*0018*/ 	.byte	0x03, 0x50
        /*001a*/ 	.short	0x0000


	//----- nvinfo : EIATTR_MAXREG_COUNT
	.align		4
        /*001c*/ 	.byte	0x03, 0x1b
        /*001e*/ 	.short	0x00ff


	//----- nvinfo : EIATTR_NUM_BARRIERS
	.align		4
        /*0020*/ 	.byte	0x02, 0x4c
        /*0022*/ 	.byte	0x01
	.zero		1


	//----- nvinfo : EIATTR_MERCURY_ISA_VERSION
	.align		4
        /*0024*/ 	.byte	0x03, 0x5f
        /*0026*/ 	.short	0x0101


	//----- nvinfo : EIATTR_COOP_GROUP_MASK_REGIDS
	.align		4
        /*0028*/ 	.byte	0x04, 0x29
        /*002a*/ 	.short	(.L_1730 - .L_1729)


	//   ....[0]....
.L_1729:
        /*002c*/ 	.word	0xffffffff


	//   ....[1]....
        /*0030*/ 	.word	0xffffffff


	//   ....[2]....
        /*0034*/ 	.word	0xffffffff


	//   ....[3]....
        /*0038*/ 	.word	0xffffffff


	//   ....[4]....
        /*003c*/ 	.word	0xffffffff


	//   ....[5]....
        /*0040*/ 	.word	0xffffffff


	//   ....[6]....
        /*0044*/ 	.word	0xffffffff


	//   ....[7]....
        /*0048*/ 	.word	0xffffffff


	//   ....[8]....
        /*004c*/ 	.word	0xffffffff


	//   ....[9]....
        /*0050*/ 	.word	0xffffffff


	//   ....[10]....
        /*0054*/ 	.word	0xffffffff


	//   ....[11]....
        /*0058*/ 	.word	0xffffffff


	//   ....[12]....
        /*005c*/ 	.word	0xffffffff


	//   ....[13]....
        /*0060*/ 	.word	0xffffffff


	//   ....[14]....
        /*0064*/ 	.word	0xffffffff


	//   ....[15]....
        /*0068*/ 	.word	0xffffffff


	//----- nvinfo : EIATTR_COOP_GROUP_INSTR_OFFSETS
	.align		4
.L_1730:
        /*006c*/ 	.byte	0x04, 0x28
        /*006e*/ 	.short	(.L_1732 - .L_1731)


	//   ....[0]....
.L_1731:
        /*0070*/ 	.word	0x000051d0


	//   ....[1]....
        /*0074*/ 	.word	0x000051f0


	//   ....[2]....
        /*0078*/ 	.word	0x00005290


	//   ....[3]....
        /*007c*/ 	.word	0x000052a0


	//   ....[4]....
        /*0080*/ 	.word	0x00008260


	//   ....[5]....
        /*0084*/ 	.word	0x00008270


	//   ....[6]....
        /*0088*/ 	.word	0x000082a0


	//   ....[7]....
        /*008c*/ 	.word	0x000082b0


	//   ....[8]....
        /*0090*/ 	.word	0x0000b290


	//   ....[9]....
        /*0094*/ 	.word	0x0000b2a0


	//   ....[10]....
        /*0098*/ 	.word	0x0000b2e0


	//   ....[11]....
        /*009c*/ 	.word	0x0000b2f0


	//   ....[12]....
        /*00a0*/ 	.word	0x0000c510


	//   ....[13]....
        /*00a4*/ 	.word	0x0000c550


	//   ....[14]....
        /*00a8*/ 	.word	0x0000c5c0


	//   ....[15]....
        /*00ac*/ 	.word	0x0000c5d0


	//----- nvinfo : EIATTR_EXIT_INSTR_OFFSETS
	.align		4
.L_1732:
        /*00b0*/ 	.byte	0x04, 0x1c
        /*00b2*/ 	.short	(.L_1734 - .L_1733)


	//   ....[0]....
.L_1733:
        /*00b4*/ 	.word	0x00000310


	//   ....[1]....
        /*00b8*/ 	.word	0x00000ce0


	//   ....[2]....
        /*00bc*/ 	.word	0x00000d10


	//   ....[3]....
        /*00c0*/ 	.word	0x0000d9b0


	//   ....[4]....
        /*00c4*/ 	.word	0x0000dab0


	//   ....[5]....
        /*00c8*/ 	.word	0x0000dad0


	//----- nvinfo : EIATTR_CRS_STACK_SIZE
	.align		4
.L_1734:
        /*00cc*/ 	.byte	0x04, 0x1e
        /*00ce*/ 	.short	(.L_1736 - .L_1735)
.L_1735:
        /*00d0*/ 	.word	0x00000000


	//----- nvinfo : EIATTR_CBANK_PARAM_SIZE
	.align		4
.L_1736:
        /*00d4*/ 	.byte	0x03, 0x19
        /*00d6*/ 	.short	0x01d0


	//----- nvinfo : EIATTR_PARAM_CBANK
	.align		4
        /*00d8*/ 	.byte	0x04, 0x0a
        /*00da*/ 	.short	(.L_1738 - .L_1737)
	.align		4
.L_1737:
        /*00dc*/ 	.word	index@(.nv.constant0._ZN5flash24flash_fwd_splitkv_kernelI23Flash_fwd_kernel_traitsILi128ELi64ELi64ELi4ELb0ELb0EN7cutlass10bfloat16_tE19Flash_kernel_traitsILi128ELi64ELi64ELi4ES3_EELb1ELb0ELb1ELb0ELb0ELb0ELb0ELb0EEEvNS_16Flash_fwd_paramsE)
        /*00e0*/ 	.short	0x0210
        /*00e2*/ 	.short	0x01d0


	//----- nvinfo : EIATTR_SW_WAR
	.align		4
.L_1738:
        /*00e4*/ 	.byte	0x04, 0x36
        /*00e6*/ 	.short	(.L_1740 - .L_1739)
.L_1739:
        /*00e8*/ 	.word	0x00000008
.L_1740:


//--------------------- .nv.info._ZN5flash24flash_fwd_splitkv_kernelI23Flash_fwd_kernel_traitsILi128ELi64ELi64ELi4ELb0ELb0EN7cutlass10bfloat16_tE19Flash_kernel_traitsILi128ELi64ELi64ELi4ES3_EELb1ELb0ELb1ELb0ELb0ELb1ELb0ELb0EEEvNS_16Flash_fwd_paramsE --------------------------
	.section	.nv.info._ZN5flash24flash_fwd_splitkv_kernelI23Flash_fwd_kernel_traitsILi128ELi64ELi64ELi4ELb0ELb0EN7cutlass10bfloat16_tE19Flash_kernel_traitsILi128ELi64ELi64ELi4ES3_EELb1ELb0ELb1ELb0ELb0ELb1ELb0ELb0EEEvNS_16Flash_fwd_paramsE,"",@"SHT_CUDA_INFO"
	.sectionflags	@""
	.align	4


	//----- nvinfo : EIATTR_CUDA_API_VERSION
	.align		4
        /*0000*/ 	.byte	0x04, 0x37
        /*0002*/ 	.short	(.L_1742 - .L_1741)
.L_1741:
        /*0004*/ 	.word	0x00000082


	//----- nvinfo : EIATTR_KPARAM_INFO
	.align		4
.L_1742:
        /*0008*/ 	.byte	0x04, 0x17
        /*000a*/ 	.short	(.L_1744 - .L_1743)
.L_1743:
        /*000c*/ 	.word	0x00000000
        /*0010*/ 	.short	0x0000
        /*0012*/ 	.short	0x0000
        /*0014*/ 	.byte	0x00, 0xf0, 0x41, 0x07


	//----- nvinfo : EIATTR_SPARSE_MMA_MASK
	.align		4
.L_1744:
        /*0018*/ 	.byte	0x03, 0x50
        /*001a*/ 	.short	0x0000


	//----- nvinfo : EIATTR_MAXREG_COUNT
	.align		4
        /*001c*/ 	.byte	0x03, 0x1b
        /*001e*/ 	.short	0x00ff


	//----- nvinfo : EIATTR_NUM_BARRIERS
	.align		4
        /*0020*/ 	.byte	0x02, 0x4c
        /*0022*/ 	.byte	0x01
	.zero		1


	//----- nvinfo : EIATTR_MERCURY_ISA_VERSION
	.align		4
        /*0024*/ 	.byte	0x03, 0x5f
        /*0026*/ 	.short	0x0101


	//----- nvinfo : EIATTR_COOP_GROUP_MASK_REGIDS
	.align		4
        /*0028*/ 	.byte	0x04, 0x29
        /*002a*/ 	.short	(.L_1746 - .L_1745)


	//   ....[0]....
.L_1745:
        /*002c*/ 	.word	0xffffffff


	//   ....[1]....
        /*0030*/ 	.word	0xffffffff


	//   ....[2]....
        /*0034*/ 	.word	0xffffffff


	//   ....[3]....
        /*0038*/ 	.word	0xffffffff


	//   ....[4]....
        /*003c*/ 	.word	0xffffffff


	//   ....[5]....
        /*0040*/ 	.word	0xffffffff


	//   ....[6]....
        /*0044*/ 	.word	0xffffffff


	//   ....[7]....
        /*0048*/ 	.word	0xffffffff


	//   ....[8]....
        /*004c*/ 	.word	0xffffffff


	//   ....[9]....
        /*0050*/ 	.word	0xffffffff


	//   ....[10]....
        /*0054*/ 	.word	0xffffffff


	//   ....[11]....
        /*0058*/ 	.word	0xffffffff


	//   ....[12]....
        /*005c*/ 	.word	0xffffffff


	//   ....[13]....
        /*0060*/ 	.word	0xffffffff


	//   ....[14]....
        /*0064*/ 	.word	0xffffffff


	//   ....[15]....
        /*0068*/ 	.word	0xffffffff


	//----- nvinfo : EIATTR_COOP_GROUP_INSTR_OFFSETS
	.align		4
.L_1746:
        /*006c*/ 	.byte	0x04, 0x28
        /*006e*/ 	.short	(.L_1748 - .L_1747)


	//   ....[0]....
.L_1747:
        /*0070*/ 	.word	0x000055f0


	//   ....[1]....
        /*0074*/ 	.word	0x00005620


	//   ....[2]....
        /*0078*/ 	.word	0x000056a0


	//   ....[3]....
        /*007c*/ 	.word	0x000056b0


	//   ....[4]....
        /*0080*/ 	.word	0x00008a70


	//   ....[5]....
        /*0084*/ 	.word	0x00008a80


	//   ....[6]....
        /*0088*/ 	.word	0x00008ab0


	//   ....[7]....
        /*008c*/ 	.word	0x00008ac0


	//   ....[8]....
        /*0090*/ 	.word	0x0000bee0


	//   ....[9]....
        /*0094*/ 	.word	0x0000bef0


	//   ....[10]....
        /*0098*/ 	.word	0x0000bf20


	//   ....[11]....
        /*009c*/ 	.word	0x0000bf30


	//   ....[12]....
        /*00a0*/ 	.word	0x0000d160


	//   ....[13]....
        /*00a4*/ 	.word	0x0000d1a0


	//   ....[14]....
        /*00a8*/ 	.word	0x0000d210


	//   ....[15]....
        /*00ac*/ 	.word	0x0000d220


	//----- nvinfo : EIATTR_EXIT_INSTR_OFFSETS
	.align		4
.L_1748:
        /*00b0*/ 	.byte	0x04, 0x1c
        /*00b2*/ 	.short	(.L_1750 - .L_1749)


	//   ....[0]....
.L_1749:
        /*00b4*/ 	.word	0x00000310


	//   ....[1]....
        /*00b8*/ 	.word	0x00000ce0


	//   ....[2]....
        /*00bc*/ 	.word	0x00000d10


	//   ....[3]....
        /*00c0*/ 	.word	0x0000e600


	//   ....[4]....
        /*00c4*/ 	.word	0x0000e700


	//   ....[5]....
        /*00c8*/ 	.word	0x0000e720


	//----- nvinfo : EIATTR_CRS_STACK_SIZE
	.align		4
.L_1750:
        /*00cc*/ 	.byte	0x04, 0x1e
        /*00ce*/ 	.short	(.L_1752 - .L_1751)
.L_1751:
        /*00d0*/ 	.word	0x00000000


	//----- nvinfo : EIATTR_CBANK_PARAM_SIZE
	.align		4
.L_1752:
        /*00d4*/ 	.byte	0x03, 0x19
        /*00d6*/ 	.short	0x01d0


	//----- nvinfo : EIATTR_PARAM_CBANK
	.align		4
        /*00d8*/ 	.byte	0x04, 0x0a
        /*00da*/ 	.short	(.L_1754 - .L_1753)
	.align		4
.L_1753:
        /*00dc*/ 	.word	index@(.nv.constant0._ZN5flash24flash_fwd_splitkv_kernelI23Flash_fwd_kernel_traitsILi128ELi64ELi64ELi4ELb0ELb0EN7cutlass10bfloat16_tE19Flash_kernel_traitsILi128ELi64ELi64ELi4ES3_EELb1ELb0ELb1ELb0ELb0ELb1ELb0ELb0EEEvNS_16Flash_fwd_paramsE)
        /*00e0*/ 	.short	0x0210
        /*00e2*/ 	.short	0x01d0


	//----- nvinfo : EIATTR_SW_WAR
	.align		4
.L_1754:
        /*00e4*/ 	.byte	0x04, 0x36
        /*00e6*/ 	.short	(.L_1756 - .L_1755)
.L_1755:
        /*00e8*/ 	.word	0x00000008
.L_1756:


//--------------------- .nv.info._ZN5flash24flash_fwd_splitkv_kernelI23Flash_fwd_kernel_traitsILi128ELi64ELi64ELi4ELb0ELb0EN7cutlass10bfloat16_tE19Flash_kernel_traitsILi128ELi64ELi64ELi4ES3_EELb1ELb0ELb0ELb0ELb1ELb0ELb0ELb1EEEvNS_16Flash_fwd_paramsE --------------------------
	.section	.nv.info._ZN5flash24flash_fwd_splitkv_kernelI23Flash_fwd_kernel_traitsILi128ELi64ELi64ELi4ELb0ELb0EN7cutlass10bfloat16_tE19Flash_kernel_traitsILi128ELi64ELi64ELi4ES3_EELb1ELb0ELb0ELb0ELb1ELb0ELb0ELb1EEEvNS_16Flash_fwd_paramsE,"",@"SHT_CUDA_INFO"
	.sectionflags	@""
	.align	4


	//----- nvinfo : EIATTR_CUDA_API_VERSION
	.align		4
        /*0000*/ 	.byte	0x04, 0x37
        /*0002*/ 	.short	(.L_1758 - .L_1757)
.L_1757:
        /*0004*/ 	.word	0x00000082


	//----- nvinfo : EIATTR_KPARAM_INFO
	.align		4
.L_1758:
        /*0008*/ 	.byte	0x04, 0x17
        /*000a*/ 	.short	(.L_1760 - .L_1759)
.L_1759:
        /*000c*/ 	.word	0x00000000
        /*0010*/ 	.short	0x0000
        /*0012*/ 	.short	0x0000
        /*0014*/ 	.byte	0x00, 0xf0, 0x41, 0x07


	//----- nvinfo : EIATTR_SPARSE_MMA_MASK
	.align		4
.L_1760:
        /*0018*/ 	.byte	0x03, 0x50
        /*001a*/ 	.short	0x0000


	//----- nvinfo : EIATTR_MAXREG_COUNT
	.align		4
        /*001c*/ 	.byte	0x03, 0x1b
        /*001e*/ 	.short	0x00ff


	//----- nvinfo : EIATTR_NUM_BARRIERS
	.align		4
        /*0020*/ 	.byte	0x02, 0x4c
        /*0022*/ 	.byte	0x01
	.zero		1


	//----- nvinfo : EIATTR_MERCURY_ISA_VERSION
	.align		4
        /*0024*/ 	.byte	0x03, 0x5f
        /*0026*/ 	.short	0x0101


	//----- nvinfo : EIATTR_COOP_GROUP_MASK_REGIDS
	.align		4
        /*0028*/ 	.byte	0x04, 0x29
        /*002a*/ 	.short	(.L_1762 - .L_1761)


	//   ....[0]....
.L_1761:
        /*002c*/ 	.word	0xffffffff


	//   ....[1]....
        /*0030*/ 	.word	0xffffffff


	//   ....[2]....
        /*0034*/ 	.word	0xffffffff


	//   ....[3]....
        /*0038*/ 	.word	0xffffffff


	//   ....[4]....
        /*003c*/ 	.word	0xffffffff


	//   ....[5]....
        /*0040*/ 	.word	0xffffffff


	//   ....[6]....
        /*0044*/ 	.word	0xffffffff


	//   ....[7]....
        /*0048*/ 	.word	0xffffffff


	//   ....[8]....
        /*004c*/ 	.word	0xffffffff


	//   ....[9]....
        /*0050*/ 	.word	0xffffffff


	//   ....[10]....
        /*0054*/ 	.word	0xffffffff


	//   ....[11]....
        /*0058*/ 	.word	0xffffffff


	//   ....[12]....
        /*005c*/ 	.word	0xffffffff


	//   ....[13]....
        /*0060*/ 	.word	0xffffffff


	//   ....[14]....
        /*0064*/ 	.word	0xffffffff


	//   ....[15]....
        /*0068*/ 	.word	0xffffffff


	//----- nvinfo : EIATTR_COOP_GROUP_INSTR_OFFSETS
	.align		4
.L_1762:
        /*006c*/ 	.byte	0x04, 0x28
        /*006e*/ 	.short	(.L_1764 - .L_1763)


	//   ....[0]....
.L_1763:
        /*0070*/ 	.word	0x0000e540


	//   ....[1]....
        /*0074*/ 	.word	0x0000e5f0


	//   ....[2]....
        /*0078*/ 	.word	0x0000e600


	//   ....[3]....
        /*007c*/ 	.word	0x0000e650


	//   ....[4]....
        /*0080*/ 	.word	0x00010cf0


	//   ....[5]....
        /*0084*/ 	.word	0x00010d00


	//   ....[6]....
        /*0088*/ 	.word	0x00010d30


	//   ....[7]....
        /*008c*/ 	.word	0x00010d40


	//   ....[8]....
        /*0090*/ 	.word	0x00013450


	//   ....[9]....
        /*0094*/ 	.word	0x00013470


	//   ....[10]....
        /*0098*/ 	.word	0x000134a0


	//   ....[11]....
        /*009c*/ 	.word	0x000134b0


	//   ....[12]....
        /*00a0*/ 	.word	0x000146f0


	//   ....[13]....
        /*00a4*/ 	.word	0x00014730


	//   ....[14]....
        /*00a8*/ 	.word	0x00014790


	//   ....[15]....
        /*00ac*/ 	.word	0x000147a0


	//----- nvinfo : EIATTR_EXIT_INSTR_OFFSETS
	.align		4
.L_1764:
        /*00b0*/ 	.byte	0x04, 0x1c
        /*00b2*/ 	.short	(.L_1766 - .L_1765)


	//   ....[0]....
.L_1765:
        /*00b4*/ 	.word	0x00000340


	//   ....[1]....
        /*00b8*/ 	.word	0x00000c30


	//   ....[2]....
        /*00bc*/ 	.word	0x00000c60


	//   ....[3]....
        /*00c0*/ 	.word	0x00015b70


	//   ....[4]....
        /*00c4*/ 	.word	0x00015c50


	//----- nvinfo : EIATTR_CRS_STACK_SIZE
	.align		4
.L_1766:
        /*00c8*/ 	.byte	0x04, 0x1e
        /*00ca*/ 	.short	(.L_1768 - .L_1767)
.L_1767:
        /*00cc*/ 	.word	0x00000000


	//----- nvinfo : EIATTR_CBANK_PARAM_SIZE
	.align		4
.L_1768:
        /*00d0*/ 	.byte	0x03, 0x19
        /*00d2*/ 	.short	0x01d0


	//----- nvinfo : EIATTR_PARAM_CBANK
	.align		4
        /*00d4*/ 	.byte	0x04, 0x0a
        /*00d6*/ 	.short	(.L_1770 - .L_1769)
	.align		4
.L_1769:
        /*00d8*/ 	.word	index@(.nv.constant0._ZN5flash24flash_fwd_splitkv_kernelI23Flash_fwd_kernel_traitsILi128ELi64ELi64ELi4ELb0ELb0EN7cutlass10bfloat16_tE19Flash_kernel_traitsILi128ELi64ELi64ELi4ES3_EELb1ELb0ELb0ELb0ELb1ELb0ELb0ELb1EEEvNS_16Flash_fwd_paramsE)
        /*00dc*/ 	.short	0x0210
        /*00de*/ 	.short	0x01d0


	//----- nvinfo : EIATTR_SW_WAR
	.align		4
.L_1770:
        /*00e0*/ 	.byte	0x04, 0x36
        /*00e2*/ 	.short	(.L_1772 - .L_1771)
.L_1771:
        /*00e4*/ 	.word	0x00000008
.L_1772:


//--------------------- .nv.info._ZN5flash24flash_fwd_splitkv_kernelI23Flash_fwd_kernel_traitsILi128ELi64ELi64ELi4ELb0ELb0EN7cutlass10bfloat16_tE19Flash_kernel_traitsILi128ELi64ELi64ELi4ES3_EELb1ELb0ELb0ELb0ELb1ELb1ELb0ELb1EEEvNS_16Flash_fwd_paramsE --------------------------
	.section	.nv.info._ZN5flash24flash_fwd_splitkv_kernelI23Flash_fwd_kernel_traitsILi128ELi64ELi64ELi4ELb0ELb0EN7cutlass10bfloat16_tE19Flash_kernel_traitsILi128ELi64ELi64ELi4ES3_EELb1ELb0ELb0ELb0ELb1ELb1ELb0ELb1EEEvNS_16Flash_fwd_paramsE,"",@"SHT_CUDA_INFO"
	.sectionflags	@""
	.align	4


	//----- nvinfo : EIATTR_CUDA_API_VERSION
	.align		4
        /*0000*/ 	.byte	0x04, 0x37
        /*0002*/ 	.short	(.L_1774 - .L_1773)
.L_1773:
        /*0004*/ 	.word	0x00000082


	//----- nvinfo : EIATTR_KPARAM_INFO
	.align		4
.L_1774:
        /*0008*/ 	.byte	0x04, 0x17
        /*000a*/ 	.short	(.L_1776 - .L_1775)
.L_1775:
        /*000c*/ 	.word	0x00000000
        /*0010*/ 	.short	0x0000
        /*0012*/ 	.short	0x0000
        /*0014*/ 	.byte	0x00, 0xf0, 0x41, 0x07


	//----- nvinfo : EIATTR_SPARSE_MMA_MASK
	.align		4
.L_1776:
        /*0018*/ 	.byte	0x03, 0x50
        /*001a*/ 	.short	0x0000


	//----- nvinfo : EIATTR_MAXREG_COUNT
	.align		4
        /*001c*/ 	.byte	0x03, 0x1b
        /*001e*/ 	.short	0x00ff


	//----- nvinfo : EIATTR_NUM_BARRIERS
	.align		4
        /*0020*/ 	.byte	0x02, 0x4c
        /*0022*/ 	.byte	0x01
	.zero		1


	//----- nvinfo : EIATTR_MERCURY_ISA_VERSION
	.align		4
        /*0024*/ 	.byte	0x03, 0x5f
        /*0026*/ 	.short	0x0101


	//----- nvinfo : EIATTR_COOP_GROUP_MASK_REGIDS
	.align		4
        /*0028*/ 	.byte	0x04, 0x29
        /*002a*/ 	.short	(.L_1778 - .L_1777)


	//   ....[0]....
.L_1777:
        /*002c*/ 	.word	0xffffffff


	//   ....[1]....
        /*0030*/ 	.word	0xffffffff


	//   ....[2]....
        /*0034*/ 	.word	0xffffffff


	//   ....[3]....
        /*0038*/ 	.word	0xffffffff


	//   ....[4]....
        /*003c*/ 	.word	0xffffffff


	//   ....[5]....
        /*0040*/ 	.word	0xffffffff


	//   ....[6]....
        /*0044*/ 	.word	0xffffffff


	//   ....[7]....
        /*0048*/ 	.word	0xffffffff


	//   ....[8]....
        /*004c*/ 	.word	0xffffffff


	//   ....[9]....
        /*0050*/ 	.word	0xffffffff


	//   ....[10]....
        /*0054*/ 	.word	0xffffffff


	//   ....[11]....
        /*0058*/ 	.word	0xffffffff


	//   ....[12]....
        /*005c*/ 	.word	0xffffffff


	//   ....[13]....
        /*0060*/ 	.word	0xffffffff


	//   ....[14]....
        /*0064*/ 	.word	0xffffffff


	//   ....[15]....
        /*0068*/ 	.word	0xffffffff


	//----- nvinfo : EIATTR_COOP_GROUP_INSTR_OFFSETS
	.align		4
.L_1778:
        /*006c*/ 	.byte	0x04, 0x28
        /*006e*/ 	.short	(.L_1780 - .L_1779)


	//   ....[0]....
.L_1779:
        /*0070*/ 	.word	0x0000e910


	//   ....[1]....
        /*0074*/ 	.word	0x0000e9c0


	//   ....[2]....
        /*0078*/ 	.word	0x0000e9d0


	//   ....[3]....
        /*007c*/ 	.word	0x0000ea40


	//   ....[4]....
        /*0080*/ 	.word	0x00011490


	//   ....[5]....
        /*0084*/ 	.word	0x000114a0


	//   ....[6]....
        /*0088*/ 	.word	0x000114d0


	//   ....[7]....
        /*008c*/ 	.word	0x000114e0


	//   ....[8]....
        /*0090*/ 	.word	0x00014010


	//   ....[9]....
        /*0094*/ 	.word	0x00014020


	//   ....[10]....
        /*0098*/ 	.word	0x00014050


	//   ....[11]....
        /*009c*/ 	.word	0x00014060


	//   ....[12]....
        /*00a0*/ 	.word	0x00015280


	//   ....[13]....
        /*00a4*/ 	.word	0x000152c0


	//   ....[14]....
        /*00a8*/ 	.word	0x00015320


	//   ....[15]....
        /*00ac*/ 	.word	0x00015330


	//----- nvinfo : EIATTR_EXIT_INSTR_OFFSETS
	.align		4
.L_1780:
        /*00b0*/ 	.byte	0x04, 0x1c
        /*00b2*/ 	.short	(.L_1782 - .L_1781)


	//   ....[0]....
.L_1781:
        /*00b4*/ 	.word	0x00000340


	//   ....[1]....
        /*00b8*/ 	.word	0x00000c30


	//   ....[2]....
        /*00bc*/ 	.word	0x00000c60


	//   ....[3]....
        /*00c0*/ 	.word	0x00016700


	//   ....[4]....
        /*00c4*/ 	.word	0x000167e0


	//----- nvinfo : EIATTR_CRS_STACK_SIZE
	.align		4
.L_1782:
        /*00c8*/ 	.byte	0x04, 0x1e
        /*00ca*/ 	.short	(.L_1784 - .L_1783)
.L_1783:
        /*00cc*/ 	.word	0x00000000


	//----- nvinfo : EIATTR_CBANK_PARAM_SIZE
	.align		4
.L_1784:
        /*00d0*/ 	.byte	0x03, 0x19
        /*00d2*/ 	.short	0x01d0


	//----- nvinfo : EIATTR_PARAM_CBANK
	.align		4
        /*00d4*/ 	.byte	0x04, 0x0a
        /*00d6*/ 	.short	(.L_1786 - .L_1785)
	.align		4
.L_1785:
        /*00d8*/ 	.word	index@(.nv.constant0._ZN5flash24flash_fwd_splitkv_kernelI23Flash_fwd_kernel_traitsILi128ELi64ELi64ELi4ELb0ELb0EN7cutlass10bfloat16_tE19Flash_kernel_traitsILi128ELi64ELi64ELi4ES3_EELb1ELb0ELb0ELb0ELb1ELb1ELb0ELb1EEEvNS_16Flash_fwd_paramsE)
        /*00dc*/ 	.short	0x0210
        /*00de*/ 	.short	0x01d0


	//----- nvinfo : EIATTR_SW_WAR
	.align		4
.L_1786:
        /*00e0*/ 	.byte	0x04, 0x36
        /*00e2*/ 	.short	(.L_1788 - .L_1787)
.L_1787:
        /*00e4*/ 	.word	0x00000008
.L_1788:


//--------------------- .nv.info._ZN5flash24flash_fwd_splitkv_kernelI23Flash_fwd_kernel_traitsILi128ELi64ELi64ELi4ELb0ELb0EN7cutlass10bfloat16_tE19Flash_kernel_traitsILi128ELi64ELi64ELi4ES3_EELb1ELb0ELb1ELb0ELb0ELb0ELb0ELb1EEEvNS_16Flash_fwd_paramsE --------------------------
	.section	.nv.info._ZN5flash24flash_fwd_splitkv_kernelI23Flash_fwd_kernel_traitsILi128ELi64ELi64ELi4ELb0ELb0EN7cutlass10bfloat16_tE19Flash_kernel_traitsILi128ELi64ELi64ELi4ES3_EELb1ELb0ELb1ELb0ELb0ELb0ELb0ELb1EEEvNS_16Flash_fwd_paramsE,"",@"SHT_CUDA_INFO"
	.sectionflags	@""
	.align	4


	//----- nvinfo : EIATTR_CUDA_API_VERSION
	.align		4
        /*0000*/ 	.byte	0x04, 0x37
        /*0002*/ 	.short	(.L_1790 - .L_1789)
.L_1789:
        /*0004*/ 	.word	0x00000082


	//----- nvinfo : EIATTR_KPARAM_INFO
	.align		4
.L_1790:
        /*0008*/ 	.byte	0x04, 0x17
        /*000a*/ 	.short	(.L_1792 - .L_1791)
.L_1791:
        /*000c*/ 	.word	0x00000000
        /*0010*/ 	.short	0x0000
        /*0012*/ 	.short	0x0000
        /*0014*/ 	.byte	0x00, 0xf0, 0x41, 0x07


	//----- nvinfo : EIATTR_SPARSE_MMA_MASK
	.align		4
.L_1792:
        /*0018*/ 	.byte	0x03, 0x50
        /*001a*/ 	.short	0x0000


	//----- nvinfo : EIATTR_MAXREG_COUNT
	.align		4
        /*001c*/ 	.byte	0x03, 0x1b
        /*001e*/ 	.short	0x00ff


	//----- nvinfo : EIATTR_NUM_BARRIERS
	.align		4
        /*0020*/ 	.byte	0x02, 0x4c
        /*0022*/ 	.byte	0x01
	.zero		1


	//----- nvinfo : EIATTR_MERCURY_ISA_VERSION
	.align		4
        /*0024*/ 	.byte	0x03, 0x5f
        /*0026*/ 	.short	0x0101


	//----- nvinfo : EIATTR_COOP_GROUP_MASK_REGIDS
	.align		4
        /*0028*/ 	.byte	0x04, 0x29
        /*002a*/ 	.short	(.L_1794 - .L_1793)


	//   ....[0]....
.L_1793:
        /*002c*/ 	.word	0xffffffff


	//   ....[1]....
        /*0030*/ 	.word	0xffffffff


	//   ....[2]....
        /*0034*/ 	.word	0xffffffff


	//   ....[3]....
        /*0038*/ 	.word	0xffffffff


	//   ....[4]....
        /*003c*/ 	.word	0xffffffff


	//   ....[5]....
        /*0040*/ 	.word	0xffffffff


	//   ....[6]....
        /*0044*/ 	.word	0xffffffff


	//   ....[7]....
        /*0048*/ 	.word	0xffffffff


	//   ....[8]....
        /*004c*/ 	.word	0xffffffff


	//   ....[9]....
        /*0050*/ 	.word	0xffffffff


	//   ....[10]....
        /*0054*/ 	.word	0xffffffff


	//   ....[11]....
        /*0058*/ 	.word	0xffffffff


	//   ....[12]....
        /*005c*/ 	.word	0xffffffff


	//   ....[13]....
        /*0060*/ 	.word	0xffffffff


	//   ....[14]....
        /*0064*/ 	.word	0xffffffff


	//   ....[15]....
        /*0068*/ 	.word	0xffffffff


	//----- nvinfo : EIATTR_COOP_GROUP_INSTR_OFFSETS
	.align		4
.L_1794:
        /*006c*/ 	.byte	0x04, 0x28
        /*006e*/ 	.short	(.L_1796 - .L_1795)


	//   ....[0]....
.L_1795:
        /*0070*/ 	.word	0x00010500


	//   ....[1]....
        /*0074*/ 	.word	0x00010530


	//   ....[2]....
        /*0078*/ 	.word	0x000105b0


	//   ....[3]....
        /*007c*/ 	.word	0x000105e0


	//   ....[4]....
        /*0080*/ 	.word	0x00013520


	//   ....[5]....
        /*0084*/ 	.word	0x00013530


	//   ....[6]....
        /*0088*/ 	.word	0x00013560


	//   ....[7]....
        /*008c*/ 	.word	0x00013570


	//   ....[8]....
        /*0090*/ 	.word	0x000165a0


	//   ....[9]....
        /*0094*/ 	.word	0x000165b0


	//   ....[10]....
        /*0098*/ 	.word	0x000165f0


	//   ....[11]....
        /*009c*/ 	.word	0x00016600


	//   ....[12]....
        /*00a0*/ 	.word	0x00017820


	//   ....[13]....
        /*00a4*/ 	.word	0x00017860


	//   ....[14]....
        /*00a8*/ 	.word	0x000178c0


	//   ....[15]....
        /*00ac*/ 	.word	0x000178d0


	//----- nvinfo : EIATTR_EXIT_INSTR_OFFSETS
	.align		4
.L_1796:
        /*00b0*/ 	.byte	0x04, 0x1c
        /*00b2*/ 	.short	(.L_1798 - .L_1797)


	//   ....[0]....
.L_1797:
        /*00b4*/ 	.word	0x00000330


	//   ....[1]....
        /*00b8*/ 	.word	0x00000d00


	//   ....[2]....
        /*00bc*/ 	.word	0x00000d30


	//   ....[3]....
        /*00c0*/ 	.word	0x00018d00


	//   ....[4]....
        /*00c4*/ 	.word	0x00018e00


	//   ....[5]....
        /*00c8*/ 	.word	0x00018e20


	//----- nvinfo : EIATTR_CRS_STACK_SIZE
	.align		4
.L_1798:
        /*00cc*/ 	.byte	0x04, 0x1e
        /*00ce*/ 	.short	(.L_1800 - .L_1799)
.L_1799:
        /*00d0*/ 	.word	0x00000000


	//----- nvinfo : EIATTR_CBANK_PARAM_SIZE
	.align		4
.L_1800:
        /*00d4*/ 	.byte	0x03, 0x19
        /*00d6*/ 	.short	0x01d0


	//----- nvinfo : EIATTR_PARAM_CBANK
	.align		4
        /*00d8*/ 	.byte	0x04, 0x0a
        /*00da*/ 	.short	(.L_1802 - .L_1801)
	.align		4
.L_1801:
        /*00dc*/ 	.word	index@(.nv.constant0._ZN5flash24flash_fwd_splitkv_kernelI23Flash_fwd_kernel_traitsILi128ELi64ELi64ELi4ELb0ELb0EN7cutlass10bfloat16_tE19Flash_kernel_traitsILi128ELi64ELi64ELi4ES3_EELb1ELb0ELb1ELb0ELb0ELb0ELb0ELb1EEEvNS_16Flash_fwd_paramsE)
        /*00e0*/ 	.short	0x0210
        /*00e2*/ 	.short	0x01d0


	//----- nvinfo : EIATTR_SW_WAR
	.align		4
.L_1802:
        /*00e4*/ 	.byte	0x04, 0x36
        /*00e6*/ 	.short	(.L_1804 - .L_1803)
.L_1803:
        /*00e8*/ 	.word	0x00000008
.L_1804:


//--------------------- .nv.info._ZN5flash24flash_fwd_splitkv_kernelI23Flash_fwd_kernel_traitsILi128ELi64ELi64ELi4ELb0ELb0EN7cutlass10bfloat16_tE19Flash_kernel_traitsILi128ELi64ELi64ELi4ES3_EELb1ELb0ELb1ELb0ELb0ELb1ELb0ELb1EEEvNS_16Flash_fwd_paramsE --------------------------
	.section	.nv.info._ZN5flash24flash_fwd_splitkv_kernelI23Flash_fwd_kernel_traitsILi128ELi64ELi64ELi4ELb0ELb0EN7cutlass10bfloat16_tE19Flash_kernel_traitsILi128ELi64ELi64ELi4ES3_EELb1ELb0ELb1ELb0ELb0ELb1ELb0ELb1EEEvNS_16Flash_fwd_paramsE,"",@"SHT_CUDA_INFO"
	.sectionflags	@""
	.align	4


	//----- nvinfo : EIATTR_CUDA_API_VERSION
	.align		4
        /*0000*/ 	.byte	0x04, 0x37
        /*0002*/ 	.short	(.L_1806 - .L_1805)
.L_1805:
        /*0004*/ 	.word	0x00000082


	//----- nvinfo : EIATTR_KPARAM_INFO
	.align		4
.L_1806:
        /*0008*/ 	.byte	0x04, 0x17
        /*000a*/ 	.short	(.L_1808 - .L_1807)
.L_1807:
        /*000c*/ 	.word	0x00000000
        /*0010*/ 	.short	0x0000
        /*0012*/ 	.short	0x0000
        /*0014*/ 	.byte	0x00, 0xf0, 0x41, 0x07


	//----- nvinfo : EIATTR_SPARSE_MMA_MASK
	.align		4
.L_1808:
        /*0018*/ 	.byte	0x03, 0x50
        /*001a*/ 	.short	0x0000


	//----- nvinfo : EIATTR_MAXREG_COUNT
	.align		4
        /*001c*/ 	.byte	0x03, 0x1b
        /*001e*/ 	.short	0x00ff


	//----- nvinfo : EIATTR_NUM_BARRIERS
	.align		4
        /*0020*/ 	.byte	0x02, 0x4c
        /*0022*/ 	.byte	0x01
	.zero		1


	//----- nvinfo : EIATTR_MERCURY_ISA_VERSION
	.align		4
        /*0024*/ 	.byte	0x03, 0x5f
        /*0026*/ 	.short	0x0101


	//----- nvinfo : EIATTR_COOP_GROUP_MASK_REGIDS
	.align		4
        /*0028*/ 	.byte	0x04, 0x29
        /*002a*/ 	.short	(.L_1810 - .L_1809)


	//   ....[0]....
.L_1809:
        /*002c*/ 	.word	0xffffffff


	//   ....[1]....
        /*0030*/ 	.word	0xffffffff


	//   ....[2]....
        /*0034*/ 	.word	0xffffffff


	//   ....[3]....
        /*0038*/ 	.word	0xffffffff


	//   ....[4]....
        /*003c*/ 	.word	0xffffffff


	//   ....[5]....
        /*0040*/ 	.word	0xffffffff


	//   ....[6]....
        /*0044*/ 	.word	0xffffffff


	//   ....[7]....
        /*0048*/ 	.word	0xffffffff


	//   ....[8]....
        /*004c*/ 	.word	0xffffffff


	//   ....[9]....
        /*0050*/ 	.word	0xffffffff


	//   ....[10]....
        /*0054*/ 	.word	0xffffffff


	//   ....[11]....
        /*0058*/ 	.word	0xffffffff


	//   ....[12]....
        /*005c*/ 	.word	0xffffffff


	//   ....[13]....
        /*0060*/ 	.word	0xffffffff


	//   ....[14]....
        /*0064*/ 	.word	0xffffffff


	//   ....[15]....
        /*0068*/ 	.word	0xffffffff


	//----- nvinfo : EIATTR_COOP_GROUP_INSTR_OFFSETS
	.align		4
.L_1810:
        /*006c*/ 	.byte	0x04, 0x28
        /*006e*/ 	.short	(.L_1812 - .L_1811)


	//   ....[0]....
.L_1811:
        /*0070*/ 	.word	0x00010920


	//   ....[1]....
        /*0074*/ 	.word	0x00010950


	//   ....[2]....
        /*0078*/ 	.word	0x000109d0


	//   ....[3]....
        /*007c*/ 	.word	0x00010a00


	//   ....[4]....
        /*0080*/ 	.word	0x00013d40


	//   ....[5]....
        /*0084*/ 	.word	0x00013d50


	//   ....[6]....
        /*0088*/ 	.word	0x00013d80


	//   ....[7]....
        /*008c*/ 	.word	0x00013d90


	//   ....[8]....
        /*0090*/ 	.word	0x000171e0


	//   ....[9]....
        /*0094*/ 	.word	0x000171f0


	//   ....[10]....
        /*0098*/ 	.word	0x00017220


	//   ....[11]....
        /*009c*/ 	.word	0x00017230


	//   ....[12]....
        /*00a0*/ 	.word	0x00018440


	//   ....[13]....
        /*00a4*/ 	.word	0x00018480


	//   ....[14]....
        /*00a8*/ 	.word	0x000184e0


	//   ....[15]....
        /*00ac*/ 	.word	0x000184f0


	//----- nvinfo : EIATTR_EXIT_INSTR_OFFSETS
	.align		4
.L_1812:
        /*00b0*/ 	.byte	0x04, 0x1c
        /*00b2*/ 	.short	(.L_1814 - .L_1813)


	//   ....[0]....
.L_1813:
        /*00b4*/ 	.word	0x00000330


	//   ....[1]....
        /*00b8*/ 	.word	0x00000d00


	//   ....[2]....
        /*00bc*/ 	.word	0x00000d30


	//   ....[3]....
        /*00c0*/ 	.word	0x00019920


	//   ....[4]....
        /*00c4*/ 	.word	0x00019a20


	//   ....[5]....
        /*00c8*/ 	.word	0x00019a40


	//----- nvinfo : EIATTR_CRS_STACK_SIZE
	.align		4
.L_1814:
        /*00cc*/ 	.byte	0x04, 0x1e
        /*00ce*/ 	.short	(.L_1816 - .L_1815)
.L_1815:
        /*00d0*/ 	.word	0x00000000


	//----- nvinfo : EIATTR_CBANK_PARAM_SIZE
	.align		4
.L_1816:
        /*00d4*/ 	.byte	0x03, 0x19
        /*00d6*/ 	.short	0x01d0


	//----- nvinfo : EIATTR_PARAM_CBANK
	.align		4
        /*00d8*/ 	.byte	0x04, 0x0a
        /*00da*/ 	.short	(.L_1818 - .L_1817)
	.align		4
.L_1817:
        /*00dc*/ 	.word	index@(.nv.constant0._ZN5flash24flash_fwd_splitkv_kernelI23Flash_fwd_kernel_traitsILi128ELi64ELi64ELi4ELb0ELb0EN7cutlass10bfloat16_tE19Flash_kernel_traitsILi128ELi64ELi64ELi4ES3_EELb1ELb0ELb1ELb0ELb0ELb1ELb0ELb1EEEvNS_16Flash_fwd_paramsE)
        /*00e0*/ 	.short	0x0210
        /*00e2*/ 	.short	0x01d0


	//----- nvinfo : EIATTR_SW_WAR
	.align		4
.L_1818:
        /*00e4*/ 	.byte	0x04, 0x36
        /*00e6*/ 	.short	(.L_1820 - .L_1819)
.L_1819:
        /*00e8*/ 	.word	0x00000008
.L_1820:


//--------------------- .nv.info._ZN5flash24flash_fwd_splitkv_kernelI23Flash_fwd_kernel_traitsILi128ELi64ELi64ELi4ELb0ELb0EN7cutlass10bfloat16_tE19Flash_kernel_traitsILi128ELi64ELi64ELi4ES3_EELb1ELb0ELb0ELb0ELb1ELb0ELb1ELb0EEEvNS_16Flash_fwd_paramsE --------------------------
	.section	.nv.info._ZN5flash24flash_fwd_splitkv_kernelI23Flash_fwd_kernel_traitsILi128ELi64ELi64ELi4ELb0ELb0EN7cutlass10bfloat16_tE19Flash_kernel_traitsILi128ELi64ELi64ELi4ES3_EELb1ELb0ELb0ELb0ELb1ELb0ELb1ELb0EEEvNS_16Flash_fwd_paramsE,"",@"SHT_CUDA_INFO"
	.sectionflags	@""
	.align	4


	//----- nvinfo : EIATTR_CUDA_API_VERSION
	.align		4
        /*0000*/ 	.byte	0x04, 0x37
        /*0002*/ 	.short	(.L_1822 - .L_1821)
.L_1821:
        /*0004*/ 	.word	0x00000082


	//----- nvinfo : EIATTR_KPARAM_INFO
	.align		4
.L_1822:
        /*0008*/ 	.byte	0x04, 0x17
        /*000a*/ 	.short	(.L_1824 - .L_1823)
.L_1823:
        /*000c*/ 	.word	0x00000000
        /*0010*/ 	.short	0x0000
        /*0012*/ 	.short	0x0000
        /*0014*/ 	.byte	0x00, 0xf0, 0x41, 0x07


	//----- nvinfo : EIATTR_SPARSE_MMA_MASK
	.align		4
.L_1824:
        /*0018*/ 	.byte	0x03, 0x50
        /*001a*/ 	.short	0x0000


	//----- nvinfo : EIATTR_MAXREG_COUNT
	.align		4
        /*001c*/ 	.byte	0x03, 0x1b
        /*001e*/ 	.short	0x00ff


	//----- nvinfo : EIATTR_NUM_BARRIERS
	.align		4
        /*0020*/ 	.byte	0x02, 0x4c
        /*0022*/ 	.byte	0x01
	.zero		1


	//----- nvinfo : EIATTR_MERCURY_ISA_VERSION
	.align		4
        /*0024*/ 	.byte	0x03, 0x5f
        /*0026*/ 	.short	0x0101


	//----- nvinfo : EIATTR_COOP_GROUP_MASK_REGIDS
	.align		4
        /*0028*/ 	.byte	0x04, 0x29
        /*002a*/ 	.short	(.L_1826 - .L_1825)


	//   ....[0]....
.L_1825:
        /*002c*/ 	.word	0xffffffff


	//   ....[1]....
        /*0030*/ 	.word	0xffffffff


	//   ....[2]....
        /*0034*/ 	.word	0xffffffff


	//   ....[3]....
        /*0038*/ 	.word	0xffffffff


	//   ....[4]....
        /*003c*/ 	.word	0xffffffff


	//   ....[5]....
        /*0040*/ 	.word	0xffffffff


	//   ....[6]....
        /*0044*/ 	.word	0xffffffff


	//   ....[7]....
        /*0048*/ 	.word	0xffffffff


	//   ....[8]....
        /*004c*/ 	.word	0xffffffff


	//   ....[9]....
        /*0050*/ 	.word	0xffffffff


	//   ....[10]....
        /*0054*/ 	.word	0xffffffff


	//   ....[11]....
        /*0058*/ 	.word	0xffffffff


	//   ....[12]....
        /*005c*/ 	.word	0xffffffff


	//   ....[13]....
        /*0060*/ 	.word	0xffffffff


	//   ....[14]....
        /*0064*/ 	.word	0xffffffff


	//   ....[15]....
        /*0068*/ 	.word	0xffffffff


	//----- nvinfo : EIATTR_COOP_GROUP_INSTR_OFFSETS
	.align		4
.L_1826:
        /*006c*/ 	.byte	0x04, 0x28
        /*006e*/ 	.short	(.L_1828 - .L_1827)


	//   ....[0]....
.L_1827:
        /*0070*/ 	.word	0x00003df0


	//   ....[1]....
        /*0074*/ 	.word	0x00003f80


	//   ....[2]....
        /*0078*/ 	.word	0x00003fe0


	//   ....[3]....
        /*007c*/ 	.word	0x00004080


	//   ....[4]....
        /*0080*/ 	.word	0x00006660


	//   ....[5]....
        /*0084*/ 	.word	0x00006680


	//   ....[6]....
        /*0088*/ 	.word	0x000066a0


	//   ....[7]....
        /*008c*/ 	.word	0x000066c0


	//   ....[8]....
        /*0090*/ 	.word	0x00008d30


	//   ....[9]....
        /*0094*/ 	.word	0x00008d50


	//   ....[10]....
        /*0098*/ 	.word	0x00008d80


	//   ....[11]....
        /*009c*/ 	.word	0x00008d90


	//   ....[12]....
        /*00a0*/ 	.word	0x00009fc0


	//   ....[13]....
        /*00a4*/ 	.word	0x0000a000


	//   ....[14]....
        /*00a8*/ 	.word	0x0000a0c0


	//   ....[15]....
        /*00ac*/ 	.word	0x0000a0d0


	//----- nvinfo : EIATTR_EXIT_INSTR_OFFSETS
	.align		4
.L_1828:
        /*00b0*/ 	.byte	0x04, 0x1c
        /*00b2*/ 	.short	(.L_1830 - .L_1829)


	//   ....[0]....
.L_1829:
        /*00b4*/ 	.word	0x00000440


	//   ....[1]....
        /*00b8*/ 	.word	0x00000cb0


	//   ....[2]....
        /*00bc*/ 	.word	0x00000ce0


	//   ....[3]....
        /*00c0*/ 	.word	0x0000b040


	//   ....[4]....
        /*00c4*/ 	.word	0x0000b070


	//----- nvinfo : EIATTR_CRS_STACK_SIZE
	.align		4
.L_1830:
        /*00c8*/ 	.byte	0x04, 0x1e
        /*00ca*/ 	.short	(.L_1832 - .L_1831)
.L_1831:
        /*00cc*/ 	.word	0x00000000


	//----- nvinfo : EIATTR_CBANK_PARAM_SIZE
	.align		4
.L_1832:
        /*00d0*/ 	.byte	0x03, 0x19
        /*00d2*/ 	.short	0x01d0


	//----- nvinfo : EIATTR_PARAM_CBANK
	.align		4
        /*00d4*/ 	.byte	0x04, 0x0a
        /*00d6*/ 	.short	(.L_1834 - .L_1833)
	.align		4
.L_1833:
        /*00d8*/ 	.word	index@(.nv.constant0._ZN5flash24flash_fwd_splitkv_kernelI23Flash_fwd_kernel_traitsILi128ELi64ELi64ELi4ELb0ELb0EN7cutlass10bfloat16_tE19Flash_kernel_traitsILi128ELi64ELi64ELi4ES3_EELb1ELb0ELb0ELb0ELb1ELb0ELb1ELb0EEEvNS_16Flash_fwd_paramsE)
        /*00dc*/ 	.short	0x0210
        /*00de*/ 	.short	0x01d0


	//----- nvinfo : EIATTR_SW_WAR
	.align		4
.L_1834:
        /*00e0*/ 	.byte	0x04, 0x36
        /*00e2*/ 	.short	(.L_1836 - .L_1835)
.L_1835:
        /*00e4*/ 	.word	0x00000008
.L_1836:


//--------------------- .nv.info._ZN5flash24flash_fwd_splitkv_kernelI23Flash_fwd_kernel_traitsILi128ELi64ELi64ELi4ELb0ELb0EN7cutlass10bfloat16_tE19Flash_kernel_traitsILi128ELi64ELi64ELi4ES3_EELb1ELb0ELb0ELb0ELb1ELb1ELb1ELb0EEEvNS_16Flash_fwd_paramsE --------------------------
	.section	.nv.info._ZN5flash24flash_fwd_splitkv_kernelI23Flash_fwd_kernel_traitsILi128ELi64ELi64ELi4ELb0ELb0EN7cutlass10bfloat16_tE19Flash_kernel_traitsILi128ELi64ELi64ELi4ES3_EELb1ELb0ELb0ELb0ELb1ELb1ELb1ELb0EEEvNS_16Flash_fwd_paramsE,"",@"SHT_CUDA_INFO"
	.sectionflags	@""
	.align	4


	//----- nvinfo : EIATTR_CUDA_API_VERSION
	.align		4
        /*0000*/ 	.byte	0x04, 0x37
        /*0002*/ 	.short	(.L_1838 - .L_1837)
.L_1837:
        /*0004*/ 	.word	0x00000082


	//----- nvinfo : EIATTR_KPARAM_INFO
	.align		4
.L_1838:
        /*0008*/ 	.byte	0x04, 0x17
        /*000a*/ 	.short	(.L_1840 - .L_1839)
.L_1839:
        /*000c*/ 	.word	0x00000000
        /*0010*/ 	.short	0x0000
        /*0012*/ 	.short	0x0000
        /*0014*/ 	.byte	0x00, 0xf0, 0x41, 0x07


	//----- nvinfo : EIATTR_SPARSE_MMA_MASK
	.align		4
.L_1840:
        /*0018*/ 	.byte	0x03, 0x50
        /*001a*/ 	.short	0x0000


	//----- nvinfo : EIATTR_MAXREG_COUNT
	.align		4
        /*001c*/ 	.byte	0x03, 0x1b
        /*001e*/ 	.short	0x00ff


	//----- nvinfo : EIATTR_NUM_BARRIERS
	.align		4
        /*0020*/ 	.byte	0x02, 0x4c
        /*0022*/ 	.byte	0x01
	.zero		1


	//----- nvinfo : EIATTR_MERCURY_ISA_VERSION
	.align		4
        /*0024*/ 	.byte	0x03, 0x5f
        /*0026*/ 	.short	0x0101


	//----- nvinfo : EIATTR_COOP_GROUP_MASK_REGIDS
	.align		4
        /*0028*/ 	.byte	0x04, 0x29
        /*002a*/ 	.short	(.L_1842 - .L_1841)


	//   ....[0]....
.L_1841:
        /*002c*/ 	.word	0xffffffff


	//   ....[1]....
        /*0030*/ 	.word	0xffffffff


	//   ....[2]....
        /*0034*/ 	.word	0xffffffff


	//   ....[3]....
        /*0038*/ 	.word	0xffffffff


	//   ....[4]....
        /*003c*/ 	.word	0xffffffff


	//   ....[5]....
        /*0040*/ 	.word	0xffffffff


	//   ....[6]....
        /*0044*/ 	.word	0xffffffff


	//   ....[7]....
        /*0048*/ 	.word	0xffffffff


	//   ....[8]....
        /*004c*/ 	.word	0xffffffff


	//   ....[9]....
        /*0050*/ 	.word	0xffffffff


	//   ....[10]....
        /*0054*/ 	.word	0xffffffff


	//   ....[11]....
        /*0058*/ 	.word	0xffffffff


	//   ....[12]....
        /*005c*/ 	.word	0xffffffff


	//   ....[13]....
        /*0060*/ 	.word	0xffffffff


	//   ....[14]....
        /*0064*/ 	.word	0xffffffff


	//   ....[15]....
        /*0068*/ 	.word	0xffffffff


	//----- nvinfo : EIATTR_COOP_GROUP_INSTR_OFFSETS
	.align		4
.L_1842:
        /*006c*/ 	.byte	0x04, 0x28
        /*006e*/ 	.short	(.L_1844 - .L_1843)


	//   ....[0]....
.L_1843:
        /*0070*/ 	.word	0x00004200


	//   ....[1]....
        /*0074*/ 	.word	0x00004370


	//   ....[2]....
        /*0078*/ 	.word	0x000043d0


	//   ....[3]....
        /*007c*/ 	.word	0x00004470


	//   ....[4]....
        /*0080*/ 	.word	0x00006e50


	//   ....[5]....
        /*0084*/ 	.word	0x00006e60


	//   ....[6]....
        /*0088*/ 	.word	0x00006e90


	//   ....[7]....
        /*008c*/ 	.word	0x00006ea0


	//   ....[8]....
        /*0090*/ 	.word	0x00009960


	//   ....[9]....
        /*0094*/ 	.word	0x00009970


	//   ....[10]....
        /*0098*/ 	.word	0x000099a0


	//   ....[11]....
        /*009c*/ 	.word	0x000099b0


	//   ....[12]....
        /*00a0*/ 	.word	0x0000abc0


	//   ....[13]....
        /*00a4*/ 	.word	0x0000ac00


	//   ....[14]....
        /*00a8*/ 	.word	0x0000acb0


	//   ....[15]....
        /*00ac*/ 	.word	0x0000acc0


	//----- nvinfo : EIATTR_EXIT_INSTR_OFFSETS
	.align		4
.L_1844:
        /*00b0*/ 	.byte	0x04, 0x1c
        /*00b2*/ 	.short	(.L_1846 - .L_1845)


	//   ....[0]....
.L_1845:
        /*00b4*/ 	.word	0x00000440


	//   ....[1]....
        /*00b8*/ 	.word	0x00000cb0


	//   ....[2]....
        /*00bc*/ 	.word	0x00000ce0


	//   ....[3]....
        /*00c0*/ 	.word	0x0000bc40


	//   ....[4]....
        /*00c4*/ 	.word	0x0000bc70


	//----- nvinfo : EIATTR_CRS_STACK_SIZE
	.align		4
.L_1846:
        /*00c8*/ 	.byte	0x04, 0x1e
        /*00ca*/ 	.short	(.L_1848 - .L_1847)
.L_1847:
        /*00cc*/ 	.word	0x00000000


	//----- nvinfo : EIATTR_CBANK_PARAM_SIZE
	.align		4
.L_1848:
        /*00d0*/ 	.byte	0x03, 0x19
        /*00d2*/ 	.short	0x01d0


	//----- nvinfo : EIATTR_PARAM_CBANK
	.align		4
        /*00d4*/ 	.byte	0x04, 0x0a
        /*00d6*/ 	.short	(.L_1850 - .L_1849)
	.align		4
.L_1849:
        /*00d8*/ 	.word	index@(.nv.constant0._ZN5flash24flash_fwd_splitkv_kernelI23Flash_fwd_kernel_traitsILi128ELi64ELi64ELi4ELb0ELb0EN7cutlass10bfloat16_tE19Flash_kernel_traitsILi128ELi64ELi64ELi4ES3_EELb1ELb0ELb0ELb0ELb1ELb1ELb1ELb0EEEvNS_16Flash_fwd_paramsE)
        /*00dc*/ 	.short	0x0210
        /*00de*/ 	.short	0x01d0


	//----- nvinfo : EIATTR_SW_WAR
	.align		4
.L_1850:
        /*00e0*/ 	.byte	0x04, 0x36
        /*00e2*/ 	.short	(.L_1852 - .L_1851)
.L_1851:
        /*00e4*/ 	.word	0x00000008
.L_1852:


//--------------------- .nv.info._ZN5flash24flash_fwd_splitkv_kernelI23Flash_fwd_kernel_traitsILi128ELi64ELi64ELi4ELb0ELb0EN7cutlass10bfloat16_tE19Flash_kernel_traitsILi128ELi64ELi64ELi4ES3_EELb1ELb0ELb1ELb0ELb0ELb0ELb1ELb0EEEvNS_16Flash_fwd_paramsE --------------------------
	.section	.nv.info._ZN5flash24flash_fwd_splitkv_kernelI23Flash_fwd_kernel_traitsILi128ELi64ELi64ELi4ELb0ELb0EN7cutlass10bfloat16_tE19Flash_kernel_traitsILi128ELi64ELi64ELi4ES3_EELb1ELb0ELb1ELb0ELb0ELb0ELb1ELb0EEEvNS_16Flash_fwd_paramsE,"",@"SHT_CUDA_INFO"
	.sectionflags	@""
	.align	4


	//----- nvinfo : EIATTR_CUDA_API_VERSION
	.align		4
        /*0000*/ 	.byte	0x04, 0x37
        /*0002*/ 	.short	(.L_1854 - .L_1853)
.L_1853:
        /*0004*/ 	.word	0x00000082


	//----- nvinfo : EIATTR_KPARAM_INFO
	.align		4
.L_1854:
        /*0008*/ 	.byte	0x04, 0x17
        /*000a*/ 	.short	(.L_1856 - .L_1855)
.L_1855:
        /*000c*/ 	.word	0x00000000
        /*0010*/ 	.short	0x0000
        /*0012*/ 	.short	0x0000
        /*0014*/ 	.byte	0x00, 0xf0, 0x41, 0x07


	//----- nvinfo : EIATTR_SPARSE_MMA_MASK
	.align		4
.L_1856:
        /*0018*/ 	.byte	0x03, 0x50
        /*001a*/ 	.short	0x0000


	//----- nvinfo : EIATTR_MAXREG_COUNT
	.align		4
        /*001c*/ 	.byte	0x03, 0x1b
        /*001e*/ 	.short	0x00ff


	//----- nvinfo : EIATTR_NUM_BARRIERS
	.align		4
        /*0020*/ 	.byte	0x02, 0x4c
        /*0022*/ 	.byte	0x01
	.zero		1


	//----- nvinfo : EIATTR_MERCURY_ISA_VERSION
	.align		4
        /*0024*/ 	.byte	0x03, 0x5f
        /*0026*/ 	.short	0x0101


	//----- nvinfo : EIATTR_COOP_GROUP_MASK_REGIDS
	.align		4
        /*0028*/ 	.byte	0x04, 0x29
        /*002a*/ 	.short	(.L_1858 - .L_1857)


	//   ....[0]....
.L_1857:
        /*002c*/ 	.word	0xffffffff


	//   ....[1]....
        /*0030*/ 	.word	0xffffffff


	//   ....[2]....
        /*0034*/ 	.word	0xffffffff


	//   ....[3]....
        /*0038*/ 	.word	0xffffffff


	//   ....[4]....
        /*003c*/ 	.word	0xffffffff


	//   ....[5]....
        /*0040*/ 	.word	0xffffffff


	//   ....[6]....
        /*0044*/ 	.word	0xffffffff


	//   ....[7]....
        /*0048*/ 	.word	0xffffffff


	//   ....[8]....
        /*004c*/ 	.word	0xffffffff


	//   ....[9]....
        /*0050*/ 	.word	0xffffffff


	//   ....[10]....
        /*0054*/ 	.word	0xffffffff


	//   ....[11]....
        /*0058*/ 	.word	0xffffffff


	//   ....[12]....
        /*005c*/ 	.word	0xffffffff


	//   ....[13]....
        /*0060*/ 	.word	0xffffffff


	//   ....[14]....
        /*0064*/ 	.word	0xffffffff


	//   ....[15]....
        /*0068*/ 	.word	0xffffffff


	//----- nvinfo : EIATTR_COOP_GROUP_INSTR_OFFSETS
	.align		4
.L_1858:
        /*006c*/ 	.byte	0x04, 0x28
        /*006e*/ 	.short	(.L_1860 - .L_1859)


	//   ....[0]....
.L_1859:
        /*0070*/ 	.word	0x000054b0


	//   ....[1]....
        /*0074*/ 	.word	0x00005500


	//   ....[2]....
        /*0078*/ 	.word	0x00005560


	//   ....[3]....
        /*007c*/ 	.word	0x00005580


	//   ....[4]....
        /*0080*/ 	.word	0x00008520


	//   ....[5]....
        /*0084*/ 	.word	0x00008540


	//   ....[6]....
        /*0088*/ 	.word	0x00008560


	//   ....[7]....
        /*008c*/ 	.word	0x00008580


	//   ....[8]....
        /*0090*/ 	.word	0x0000b540


	//   ....[9]....
        /*0094*/ 	.word	0x0000b550


	//   ....[10]....
        /*0098*/ 	.word	0x0000b580


	//   ....[11]....
        /*009c*/ 	.word	0x0000b590


	//   ....[12]....
        /*00a0*/ 	.word	0x0000c7d0


	//   ....[13]....
        /*00a4*/ 	.word	0x0000c810


	//   ....[14]....
        /*00a8*/ 	.word	0x0000c8b0


	//   ....[15]....
        /*00ac*/ 	.word	0x0000c8c0


	//----- nvinfo : EIATTR_EXIT_INSTR_OFFSETS
	.align		4
.L_1860:
        /*00b0*/ 	.byte	0x04, 0x1c
        /*00b2*/ 	.short	(.L_1862 - .L_1861)


	//   ....[0]....
.L_1861:
        /*00b4*/ 	.word	0x00000440


	//   ....[1]....
        /*00b8*/ 	.word	0x00000fc0


	//   ....[2]....
        /*00bc*/ 	.word	0x00000ff0


	//   ....[3]....
        /*00c0*/ 	.word	0x0000dad0


	//   ....[4]....
        /*00c4*/ 	.word	0x0000db20


	//   ....[5]....
        /*00c8*/ 	.word	0x0000db40


	//----- nvinfo : EIATTR_CRS_STACK_SIZE
	.align		4
.L_1862:
        /*00cc*/ 	.byte	0x04, 0x1e
        /*00ce*/ 	.short	(.L_1864 - .L_1863)
.L_1863:
        /*00d0*/ 	.word	0x00000000


	//----- nvinfo : EIATTR_CBANK_PARAM_SIZE
	.align		4
.L_1864:
        /*00d4*/ 	.byte	0x03, 0x19
        /*00d6*/ 	.short	0x01d0


	//----- nvinfo : EIATTR_PARAM_CBANK
	.align		4
        /*00d8*/ 	.byte	0x04, 0x0a
        /*00da*/ 	.short	(.L_1866 - .L_1865)
	.align		4
.L_1865:
        /*00dc*/ 	.word	index@(.nv.constant0._ZN5flash24flash_fwd_splitkv_kernelI23Flash_fwd_kernel_traitsILi128ELi64ELi64ELi4ELb0ELb0EN7cutlass10bfloat16_tE19Flash_kernel_traitsILi128ELi64ELi64ELi4ES3_EELb1ELb0ELb1ELb0ELb0ELb0ELb1ELb0EEEvNS_16Flash_fwd_paramsE)
        /*00e0*/ 	.short	0x0210
        /*00e2*/ 	.short	0x01d0


	//----- nvinfo : EIATTR_SW_WAR
	.align		4
.L_1866:
        /*00e4*/ 	.byte	0x04, 0x36
        /*00e6*/ 	.short	(.L_1868 - .L_1867)
.L_1867:
        /*00e8*/ 	.word	0x00000008
.L_1868:


//--------------------- .nv.info._ZN5flash24flash_fwd_splitkv_kernelI23Flash_fwd_kernel_traitsILi128ELi64ELi64ELi4ELb0ELb0EN7cutlass10bfloat16_tE19Flash_kernel_traitsILi128ELi64ELi64ELi4ES3_EELb1ELb0ELb1ELb0ELb0ELb1ELb1ELb0EEEvNS_16Flash_fwd_paramsE --------------------------
	.section	.nv.info._ZN5flash24flash_fwd_splitkv_kernelI23Flash_fwd_kernel_traitsILi128ELi64ELi64ELi4ELb0ELb0EN7cutlass10bfloat16_tE19Flash_kernel_traitsILi128ELi64ELi64ELi4ES3_EELb1ELb0ELb1ELb0ELb0ELb1ELb1ELb0EEEvNS_16Flash_fwd_paramsE,"",@"SHT_CUDA_INFO"
	.sectionflags	@""
	.align	4


	//----- nvinfo : EIATTR_CUDA_API_VERSION
	.align		4
        /*0000*/ 	.byte	0x04, 0x37
        /*0002*/ 	.short	(.L_1870 - .L_1869)
.L_1869:
        /*0004*/ 	.word	0x00000082


	//----- nvinfo : EIATTR_KPARAM_INFO
	.align		4
.L_1870:
        /*0008*/ 	.byte	0x04, 0x17
        /*000a*/ 	.short	(.L_1872 - .L_1871)
.L_1871:
        /*000c*/ 	.word	0x00000000
        /*0010*/ 	.short	0x0000
        /*0012*/ 	.short	0x0000
        /*0014*/ 	.byte	0x00, 0xf0, 0x41, 0x07


	//----- nvinfo : EIATTR_SPARSE_MMA_MASK
	.align		4
.L_1872:
        /*0018*/ 	.byte	0x03, 0x50
        /*001a*/ 	.short	0x0000


	//----- nvinfo : EIATTR_MAXREG_COUNT
	.align		4
        /*001c*/ 	.byte	0x03, 0x1b
        /*001e*/ 	.short	0x00ff


	//----- nvinfo : EIATTR_NUM_BARRIERS
	.align		4
        /*0020*/ 	.byte	0x02, 0x4c
        /*0022*/ 	.byte	0x01
	.zero		1


	//----- nvinfo : EIATTR_MERCURY_ISA_VERSION
	.align		4
        /*0024*/ 	.byte	0x03, 0x5f
        /*0026*/ 	.short	0x0101


	//----- nvinfo : EIATTR_COOP_GROUP_MASK_REGIDS
	.align		4
        /*0028*/ 	.byte	0x04, 0x29
        /*002a*/ 	.short	(.L_1874 - .L_1873)


	//   ....[0]....
.L_1873:
        /*002c*/ 	.word	0xffffffff


	//   ....[1]....
        /*0030*/ 	.word	0xffffffff


	//   ....[2]....
        /*0034*/ 	.word	0xffffffff


	//   ....[3]....
        /*0038*/ 	.word	0xffffffff


	//   ....[4]....
        /*003c*/ 	.word	0xffffffff


	//   ....[5]....
        /*0040*/ 	.word	0xffffffff


	//   ....[6]....
        /*0044*/ 	.word	0xffffffff


	//   ....[7]....
        /*0048*/ 	.word	0xffffffff


	//   ....[8]....
        /*004c*/ 	.word	0xffffffff


	//   ....[9]....
        /*0050*/ 	.word	0xffffffff


	//   ....[10]....
        /*0054*/ 	.word	0xffffffff


	//   ....[11]....
        /*0058*/ 	.word	0xffffffff


	//   ....[12]....
        /*005c*/ 	.word	0xffffffff


	//   ....[13]....
        /*0060*/ 	.word	0xffffffff


	//   ....[14]....
        /*0064*/ 	.word	0xffffffff


	//   ....[15]....
        /*0068*/ 	.word	0xffffffff


	//----- nvinfo : EIATTR_COOP_GROUP_INSTR_OFFSETS
	.align		4
.L_1874:
        /*006c*/ 	.byte	0x04, 0x28
        /*006e*/ 	.short	(.L_1876 - .L_1875)


	//   ....[0]....
.L_1875:
        /*0070*/ 	.word	0x000058b0


	//   ....[1]....
        /*0074*/ 	.word	0x00005900


	//   ....[2]....
        /*0078*/ 	.word	0x00005960


	//   ....[3]....
        /*007c*/ 	.word	0x00005990


	//   ....[4]....
        /*0080*/ 	.word	0x00008d30


	//   ....[5]....
        /*0084*/ 	.word	0x00008d40


	//   ....[6]....
        /*0088*/ 	.word	0x00008d70


	//   ....[7]....
        /*008c*/ 	.word	0x00008d80


	//   ....[8]....
        /*0090*/ 	.word	0x0000c180


	//   ....[9]....
        /*0094*/ 	.word	0x0000c190


	//   ....[10]....
        /*0098*/ 	.word	0x0000c1c0


	//   ....[11]....
        /*009c*/ 	.word	0x0000c1d0


	//   ....[12]....
        /*00a0*/ 	.word	0x0000d3e0


	//   ....[13]....
        /*00a4*/ 	.word	0x0000d420


	//   ....[14]....
        /*00a8*/ 	.word	0x0000d4c0


	//   ....[15]....
        /*00ac*/ 	.word	0x0000d4d0


	//----- nvinfo : EIATTR_EXIT_INSTR_OFFSETS
	.align		4
.L_1876:
        /*00b0*/ 	.byte	0x04, 0x1c
        /*00b2*/ 	.short	(.L_1878 - .L_1877)


	//   ....[0]....
.L_1877:
        /*00b4*/ 	.word	0x00000440


	//   ....[1]....
        /*00b8*/ 	.word	0x00000fc0


	//   ....[2]....
        /*00bc*/ 	.word	0x00000ff0


	//   ....[3]....
        /*00c0*/ 	.word	0x0000e6e0


	//   ....[4]....
        /*00c4*/ 	.word	0x0000e730


	//   ....[5]....
        /*00c8*/ 	.word	0x0000e750


	//----- nvinfo : EIATTR_CRS_STACK_SIZE
	.align		4
.L_1878:
        /*00cc*/ 	.byte	0x04, 0x1e
        /*00ce*/ 	.short	(.L_1880 - .L_1879)
.L_1879:
        /*00d0*/ 	.word	0x00000000


	//----- nvinfo : EIATTR_CBANK_PARAM_SIZE
	.align		4
.L_1880:
        /*00d4*/ 	.byte	0x03, 0x19
        /*00d6*/ 	.short	0x01d0


	//----- nvinfo : EIATTR_PARAM_CBANK
	.align		4
        /*00d8*/ 	.byte	0x04, 0x0a
        /*00da*/ 	.short	(.L_1882 - .L_1881)
	.align		4
.L_1881:
        /*00dc*/ 	.word	index@(.nv.constant0._ZN5flash24flash_fwd_splitkv_kernelI23Flash_fwd_kernel_traitsILi128ELi64ELi64ELi4ELb0ELb0EN7cutlass10bfloat16_tE19Flash_kernel_traitsILi128ELi64ELi64ELi4ES3_EELb1ELb0ELb1ELb0ELb0ELb1ELb1ELb0EEEvNS_16Flash_fwd_paramsE)
        /*00e0*/ 	.short	0x0210
        /*00e2*/ 	.short	0x01d0


	//----- nvinfo : EIATTR_SW_WAR
	.align		4
.L_1882:
        /*00e4*/ 	.byte	0x04, 0x36
        /*00e6*/ 	.short	(.L_1884 - .L_1883)
.L_1883:
        /*00e8*/ 	.word	0x00000008
.L_1884:


//--------------------- .nv.info._ZN5flash24flash_fwd_splitkv_kernelI23Flash_fwd_kernel_traitsILi128ELi64ELi64ELi4ELb0ELb0EN7cutlass10bfloat16_tE19Flash_kernel_traitsILi128ELi64ELi64ELi4ES3_EELb1ELb0ELb0ELb0ELb1ELb0ELb1ELb1EEEvNS_16Flash_fwd_paramsE --------------------------
	.section	.nv.info._ZN5flash24flash_fwd_splitkv_kernelI23Flash_fwd_kernel_traitsILi128ELi64ELi64ELi4ELb0ELb0EN7cutlass10bfloat16_tE19Flash_kernel_traitsILi128ELi64ELi64ELi4ES3_EELb1ELb0ELb0ELb0ELb1ELb0ELb1ELb1EEEvNS_16Flash_fwd_paramsE,"",@"SHT_CUDA_INFO"
	.sectionflags	@""
	.align	4


	//----- nvinfo : EIATTR_CUDA_API_VERSION
	.align		4
        /*0000*/ 	.byte	0x04, 0x37
        /*0002*/ 	.short	(.L_1886 - .L_1885)
.L_1885:
        /*0004*/ 	.word	0x00000082


	//----- nvinfo : EIATTR_KPARAM_INFO
	.align		4
.L_1886:
        /*0008*/ 	.byte	0x04, 0x17
        /*000a*/ 	.short	(.L_1888 - .L_1887)
.L_1887:
        /*000c*/ 	.word	0x00000000
        /*0010*/ 	.short	0x0000
        /*0012*/ 	.short	0x0000
        /*0014*/ 	.byte	0x00, 0xf0, 0x41, 0x07


	//----- nvinfo : EIATTR_SPARSE_MMA_MASK
	.align		4
.L_1888:
        /*0018*/ 	.byte	0x03, 0x50
        /*001a*/ 	.short	0x0000


	//----- nvinfo : EIATTR_MAXREG_COUNT
	.align		4
        /*001c*/ 	.byte	0x03, 0x1b
        /*001e*/ 	.short	0x00ff


	//----- nvinfo : EIATTR_NUM_BARRIERS
	.align		4
        /*0020*/ 	.byte	0x02, 0x4c
        /*0022*/ 	.byte	0x01
	.zero		1


	//----- nvinfo : EIATTR_MERCURY_ISA_VERSION
	.align		4
        /*0024*/ 	.byte	0x03, 0x5f
        /*0026*/ 	.short	0x0101


	//----- nvinfo : EIATTR_COOP_GROUP_MASK_REGIDS
	.align		4
        /*0028*/ 	.byte	0x04, 0x29
        /*002a*/ 	.short	(.L_1890 - .L_1889)


	//   ....[0]....
.L_1889:
        /*002c*/ 	.word	0xffffffff


	//   ....[1]....
        /*0030*/ 	.word	0xffffffff


	//   ....[2]....
        /*0034*/ 	.word	0xffffffff


	//   ....[3]....
        /*0038*/ 	.word	0xffffffff


	//   ....[4]....
        /*003c*/ 	.word	0xffffffff


	//   ....[5]....
        /*0040*/ 	.word	0xffffffff


	//   ....[6]....
        /*0044*/ 	.word	0xffffffff


	//   ....[7]....
        /*0048*/ 	.word	0xffffffff


	//   ....[8]....
        /*004c*/ 	.word	0xffffffff


	//   ....[9]....
        /*0050*/ 	.word	0xffffffff


	//   ....[10]....
        /*0054*/ 	.word	0xffffffff


	//   ....[11]....
        /*0058*/ 	.word	0xffffffff


	//   ....[12]....
        /*005c*/ 	.word	0xffffffff


	//   ....[13]....
        /*0060*/ 	.word	0xffffffff


	//   ....[14]....
        /*0064*/ 	.word	0xffffffff


	//   ....[15]....
        /*0068*/ 	.word	0xffffffff


	//----- nvinfo : EIATTR_COOP_GROUP_INSTR_OFFSETS
	.align		4
.L_1890:
        /*006c*/ 	.byte	0x04, 0x28
        /*006e*/ 	.short	(.L_1892 - .L_1891)


	//   ....[0]....
.L_1891:
        /*0070*/ 	.word	0x0000e6c0


	//   ....[1]....
        /*0074*/ 	.word	0x0000e700


	//   ....[2]....
        /*0078*/ 	.word	0x0000e750


	//   ....[3]....
        /*007c*/ 	.word	0x0000e780


	//   ....[4]....
        /*0080*/ 	.word	0x00010e30


	//   ....[5]....
        /*0084*/ 	.word	0x00010e40


	//   ....[6]....
        /*0088*/ 	.word	0x00010e70


	//   ....[7]....
        /*008c*/ 	.word	0x00010e80


	//   ....[8]....
        /*0090*/ 	.word	0x00013560


	//   ....[9]....
        /*0094*/ 	.word	0x00013580


	//   ....[10]....
        /*0098*/ 	.word	0x000135b0


	//   ....[11]....
        /*009c*/ 	.word	0x000135c0


	//   ....[12]....
        /*00a0*/ 	.word	0x000147e0


	//   ....[13]....
        /*00a4*/ 	.word	0x00014820


	//   ....[14]....
        /*00a8*/ 	.word	0x000148d0


	//   ....[15]....
        /*00ac*/ 	.word	0x000148e0


	//----- nvinfo : EIATTR_EXIT_INSTR_OFFSETS
	.align		4
.L_1892:
        /*00b0*/ 	.byte	0x04, 0x1c
        /*00b2*/ 	.short	(.L_1894 - .L_1893)


	//   ....[0]....
.L_1893:
        /*00b4*/ 	.word	0x00000440


	//   ....[1]....
        /*00b8*/ 	.word	0x00000cc0


	//   ....[2]....
        /*00bc*/ 	.word	0x00000cf0


	//   ....[3]....
        /*00c0*/ 	.word	0x00015880


	//   ....[4]....
        /*00c4*/ 	.word	0x000158b0


	//----- nvinfo : EIATTR_CRS_STACK_SIZE
	.align		4
.L_1894:
        /*00c8*/ 	.byte	0x04, 0x1e
        /*00ca*/ 	.short	(.L_1896 - .L_1895)
.L_1895:
        /*00cc*/ 	.word	0x00000000


	//----- nvinfo : EIATTR_CBANK_PARAM_SIZE
	.align		4
.L_1896:
        /*00d0*/ 	.byte	0x03, 0x19
        /*00d2*/ 	.short	0x01d0


	//----- nvinfo : EIATTR_PARAM_CBANK
	.align		4
        /*00d4*/ 	.byte	0x04, 0x0a
        /*00d6*/ 	.short	(.L_1898 - .L_1897)
	.align		4
.L_1897:
        /*00d8*/ 	.word	index@(.nv.constant0._ZN5flash24flash_fwd_splitkv_kernelI23Flash_fwd_kernel_traitsILi128ELi64ELi64ELi4ELb0ELb0EN7cutlass10bfloat16_tE19Flash_kernel_traitsILi128ELi64ELi64ELi4ES3_EELb1ELb0ELb0ELb0ELb1ELb0ELb1ELb1EEEvNS_16Flash_fwd_paramsE)
        /*00dc*/ 	.short	0x0210
        /*00de*/ 	.short	0x01d0


	//----- nvinfo : EIATTR_SW_WAR
	.align		4
.L_1898:
        /*00e0*/ 	.byte	0x04, 0x36
        /*00e2*/ 	.short	(.L_1900 - .L_1899)
.L_1899:
        /*00e4*/ 	.word	0x00000008
.L_1900:


//--------------------- .nv.info._ZN5flash24flash_fwd_splitkv_kernelI23Flash_fwd_kernel_traitsILi128ELi64ELi64ELi4ELb0ELb0EN7cutlass10bfloat16_tE19Flash_kernel_traitsILi128ELi64ELi64ELi4ES3_EELb1ELb0ELb0ELb0ELb1ELb1ELb1ELb1EEEvNS_16Flash_fwd_paramsE --------------------------
	.section	.nv.info._ZN5flash24flash_fwd_splitkv_kernelI23Flash_fwd_kernel_traitsILi128ELi64ELi64ELi4ELb0ELb0EN7cutlass10bfloat16_tE19Flash_kernel_traitsILi128ELi64ELi64ELi4ES3_EELb1ELb0ELb0ELb0ELb1ELb1ELb1ELb1EEEvNS_16Flash_fwd_paramsE,"",@"SHT_CUDA_INFO"
	.sectionflags	@""
	.align	4


	//----- nvinfo : EIATTR_CUDA_API_VERSION
	.align		4
        /*0000*/ 	.byte	0x04, 0x37
        /*0002*/ 	.short	(.L_1902 - .L_1901)
.L_1901:
        /*0004*/ 	.word	0x00000082


	//----- nvinfo : EIATTR_KPARAM_INFO
	.align		4
.L_1902:
        /*0008*/ 	.byte	0x04, 0x17
        /*000a*/ 	.short	(.L_1904 - .L_1903)
.L_1903:
        /*000c*/ 	.word	0x00000000
        /*0010*/ 	.short	0x0000
        /*0012*/ 	.short	0x0000
        /*0014*/ 	.byte	0x00, 0xf0, 0x41, 0x07


	//----- nvinfo : EIATTR_SPARSE_MMA_MASK
	.align		4
.L_1904:
        /*0018*/ 	.byte	0x03, 0x50
        /*001a*/ 	.short	0x0000


	//----- nvinfo : EIATTR_MAXREG_COUNT
	.align		4
        /*001c*/ 	.byte	0x03, 0x1b
        /*001e*/ 	.short	0x00ff


	//----- nvinfo : EIATTR_NUM_BARRIERS
	.align		4
        /*0020*/ 	.byte	0x02, 0x4c
        /*0022*/ 	.byte	0x01
	.zero		1


	//----- nvinfo : EIATTR_MERCURY_ISA_VERSION
	.align		4
        /*0024*/ 	.byte	0x03, 0x5f
        /*0026*/ 	.short	0x0101


	//----- nvinfo : EIATTR_COOP_GROUP_MASK_REGIDS
	.align		4
        /*0028*/ 	.byte	0x04, 0x29
        /*002a*/ 	.short	(.L_1906 - .L_1905)


	//   ....[0]....
.L_1905:
        /*002c*/ 	.word	0xffffffff


	//   ....[1]....
        /*0030*/ 	.word	0xffffffff


	//   ....[2]....
        /*0034*/ 	.word	0xffffffff


	//   ....[3]....
        /*0038*/ 	.word	0xffffffff


	//   ....[4]....
        /*003c*/ 	.word	0xffffffff


	//   ....[5]....
        /*0040*/ 	.word	0xffffffff


	//   ....[6]....
        /*0044*/ 	.word	0xffffffff


	//   ....[7]....
        /*0048*/ 	.word	0xffffffff


	//   ....[8]....
        /*004c*/ 	.word	0xffffffff


	//   ....[9]....
        /*0050*/ 	.word	0xffffffff


	//   ....[10]....
        /*0054*/ 	.word	0xffffffff


	//   ....[11]....
        /*0058*/ 	.word	0xffffffff


	//   ....[12]....
        /*005c*/ 	.word	0xffffffff


	//   ....[13]....
        /*0060*/ 	.word	0xffffffff


	//   ....[14]....
        /*0064*/ 	.word	0xffffffff


	//   ....[15]....
        /*0068*/ 	.word	0xffffffff


	//----- nvinfo : EIATTR_COOP_GROUP_INSTR_OFFSETS
	.align		4
.L_1906:
        /*006c*/ 	.byte	0x04, 0x28
        /*006e*/ 	.short	(.L_1908 - .L_1907)


	//   ....[0]....
.L_1907:
        /*0070*/ 	.word	0x0000ea80


	//   ....[1]....
        /*0074*/ 	.word	0x0000eaa0


	//   ....[2]....
        /*0078*/ 	.word	0x0000eb40


	//   ....[3]....
        /*007c*/ 	.word	0x0000eb80


	//   ....[4]....
        /*0080*/ 	.word	0x00011620


	//   ....[5]....
        /*0084*/ 	.word	0x00011630


	//   ....[6]....
        /*0088*/ 	.word	0x00011660


	//   ....[7]....
        /*008c*/ 	.word	0x00011670


	//   ....[8]....
        /*0090*/ 	.word	0x000141a0


	//   ....[9]....
        /*0094*/ 	.word	0x000141b0


	//   ....[10]....
        /*0098*/ 	.word	0x000141e0


	//   ....[11]....
        /*009c*/ 	.word	0x000141f0


	//   ....[12]....
        /*00a0*/ 	.word	0x000153e0


	//   ....[13]....
        /*00a4*/ 	.word	0x00015420


	//   ....[14]....
        /*00a8*/ 	.word	0x000154d0


	//   ....[15]....
        /*00ac*/ 	.word	0x000154e0


	//----- nvinfo : EIATTR_EXIT_INSTR_OFFSETS
	.align		4
.L_1908:
        /*00b0*/ 	.byte	0x04, 0x1c
        /*00b2*/ 	.short	(.L_1910 - .L_1909)


	//   ....[0]....
.L_1909:
        /*00b4*/ 	.word	0x00000440


	//   ....[1]....
        /*00b8*/ 	.word	0x00000cc0


	//   ....[2]....
        /*00bc*/ 	.word	0x00000cf0


	//   ....[3]....
        /*00c0*/ 	.word	0x00016480


	//   ....[4]....
        /*00c4*/ 	.word	0x000164b0


	//----- nvinfo : EIATTR_CRS_STACK_SIZE
	.align		4
.L_1910:
        /*00c8*/ 	.byte	0x04, 0x1e
        /*00ca*/ 	.short	(.L_1912 - .L_1911)
.L_1911:
        /*00cc*/ 	.word	0x00000000


	//----- nvinfo : EIATTR_CBANK_PARAM_SIZE
	.align		4
.L_1912:
        /*00d0*/ 	.byte	0x03, 0x19
        /*00d2*/ 	.short	0x01d0


	//----- nvinfo : EIATTR_PARAM_CBANK
	.align		4
        /*00d4*/ 	.byte	0x04, 0x0a
        /*00d6*/ 	.short	(.L_1914 - .L_1913)
	.align		4
.L_1913:
        /*00d8*/ 	.word	index@(.nv.constant0._ZN5flash24flash_fwd_splitkv_kernelI23Flash_fwd_kernel_traitsILi128ELi64ELi64ELi4ELb0ELb0EN7cutlass10bfloat16_tE19Flash_kernel_traitsILi128ELi64ELi64ELi4ES3_EELb1ELb0ELb0ELb0ELb1ELb1ELb1ELb1EEEvNS_16Flash_fwd_paramsE)
        /*00dc*/ 	.short	0x0210
        /*00de*/ 	.short	0x01d0


	//----- nvinfo : EIATTR_SW_WAR
	.align		4
.L_1914:
        /*00e0*/ 	.byte	0x04, 0x36
        /*00e2*/ 	.short	(.L_1916 - .L_1915)
.L_1915:
        /*00e4*/ 	.word	0x00000008
.L_1916:


//--------------------- .nv.info._ZN5flash24flash_fwd_splitkv_kernelI23Flash_fwd_kernel_traitsILi128ELi64ELi64ELi4ELb0ELb0EN7cutlass10bfloat16_tE19Flash_kernel_traitsILi128ELi64ELi64ELi4ES3_EELb1ELb0ELb1ELb0ELb0ELb0ELb1ELb1EEEvNS_16Flash_fwd_paramsE --------------------------
	.section	.nv.info._ZN5flash24flash_fwd_splitkv_kernelI23Flash_fwd_kernel_traitsILi128ELi64ELi64ELi4ELb0ELb0EN7cutlass10bfloat16_tE19Flash_kernel_traitsILi128ELi64ELi64ELi4ES3_EELb1ELb0ELb1ELb0ELb0ELb0ELb1ELb1EEEvNS_16Flash_fwd_paramsE,"",@"SHT_CUDA_INFO"
	.sectionflags	@""
	.align	4


	//----- nvinfo : EIATTR_CUDA_API_VERSION
	.align		4
        /*0000*/ 	.byte	0x04, 0x37
        /*0002*/ 	.short	(.L_1918 - .L_1917)
.L_1917:
        /*0004*/ 	.word	0x00000082


	//----- nvinfo : EIATTR_KPARAM_INFO
	.align		4
.L_1918:
        /*0008*/ 	.byte	0x04, 0x17
        /*000a*/ 	.short	(.L_1920 - .L_1919)
.L_1919:
        /*000c*/ 	.word	0x00000000
        /*0010*/ 	.short	0x0000
        /*0012*/ 	.short	0x0000
        /*0014*/ 	.byte	0x00, 0xf0, 0x41, 0x07


	//----- nvinfo : EIATTR_SPARSE_MMA_MASK
	.align		4
.L_1920:
        /*0018*/ 	.byte	0x03, 0x50
        /*001a*/ 	.short	0x0000


	//----- nvinfo : EIATTR_MAXREG_COUNT
	.align		4
        /*001c*/ 	.byte	0x03, 0x1b
        /*001e*/ 	.short	0x00ff


	//----- nvinfo : EIATTR_NUM_BARRIERS
	.align		4
        /*0020*/ 	.byte	0x02, 0x4c
        /*0022*/ 	.byte	0x01
	.zero		1


	//----- nvinfo : EIATTR_MERCURY_ISA_VERSION
	.align		4
        /*0024*/ 	.byte	0x03, 0x5f
        /*0026*/ 	.short	0x0101


	//----- nvinfo : EIATTR_COOP_GROUP_MASK_REGIDS
	.align		4
        /*0028*/ 	.byte	0x04, 0x29
        /*002a*/ 	.short	(.L_1922 - .L_1921)


	//   ....[0]....
.L_1921:
        /*002c*/ 	.word	0xffffffff


	//   ....[1]....
        /*0030*/ 	.word	0xffffffff


	//   ....[2]....
        /*0034*/ 	.word	0xffffffff


	//   ....[3]....
        /*0038*/ 	.word	0xffffffff


	//   ....[4]....
        /*003c*/ 	.word	0xffffffff


	//   ....[5]....
        /*0040*/ 	.word	0xffffffff


	//   ....[6]....
        /*0044*/ 	.word	0xffffffff


	//   ....[7]....
        /*0048*/ 	.word	0xffffffff


	//   ....[8]....
        /*004c*/ 	.word	0xffffffff


	//   ....[9]....
        /*0050*/ 	.word	0xffffffff


	//   ....[10]....
        /*0054*/ 	.word	0xffffffff


	//   ....[11]....
        /*0058*/ 	.word	0xffffffff


	//   ....[12]....
        /*005c*/ 	.word	0xffffffff


	//   ....[13]....
        /*0060*/ 	.word	0xffffffff


	//   ....[14]....
        /*0064*/ 	.word	0xffffffff


	//   ....[15]....
        /*0068*/ 	.word	0xffffffff


	//----- nvinfo : EIATTR_COOP_GROUP_INSTR_OFFSETS
	.align		4
.L_1922:
        /*006c*/ 	.byte	0x04, 0x28
        /*006e*/ 	.short	(.L_1924 - .L_1923)


	//   ....[0]....
.L_1923:
        /*0070*/ 	.word	0x00010790


	//   ....[1]....
        /*0074*/ 	.word	0x000107b0


	//   ....[2]....
        /*0078*/ 	.word	0x00010850


	//   ....[3]....
        /*007c*/ 	.word	0x00010860


	//   ....[4]....
        /*0080*/ 	.word	0x000137c0


	//   ....[5]....
        /*0084*/ 	.word	0x000137d0


	//   ....[6]....
        /*0088*/ 	.word	0x00013800


	//   ....[7]....
        /*008c*/ 	.word	0x00013810


	//   ....[8]....
        /*0090*/ 	.word	0x00016820


	//   ....[9]....
        /*0094*/ 	.word	0x00016830


	//   ....[10]....
        /*0098*/ 	.word	0x00016860


	//   ....[11]....
        /*009c*/ 	.word	0x00016870


	//   ....[12]....
        /*00a0*/ 	.word	0x00017ab0


	//   ....[13]....
        /*00a4*/ 	.word	0x00017af0


	//   ....[14]....
        /*00a8*/ 	.word	0x00017b90


	//   ....[15]....
        /*00ac*/ 	.word	0x00017ba0


	//----- nvinfo : EIATTR_EXIT_INSTR_OFFSETS
	.align		4
.L_1924:
        /*00b0*/ 	.byte	0x04, 0x1c
        /*00b2*/ 	.short	(.L_1926 - .L_1925)


	//   ....[0]....
.L_1925:
        /*00b4*/ 	.word	0x00000440


	//   ....[1]....
        /*00b8*/ 	.word	0x00000fd0


	//   ....[2]....
        /*00bc*/ 	.word	0x00001000


	//   ....[3]....
        /*00c0*/ 	.word	0x00018e10


	//   ....[4]....
        /*00c4*/ 	.word	0x00018e60


	//   ....[5]....
        /*00c8*/ 	.word	0x00018e80


	//----- nvinfo : EIATTR_CRS_STACK_SIZE
	.align		4
.L_1926:
        /*00cc*/ 	.byte	0x04, 0x1e
        /*00ce*/ 	.short	(.L_1928 - .L_1927)
.L_1927:
        /*00d0*/ 	.word	0x00000000


	//----- nvinfo : EIATTR_CBANK_PARAM_SIZE
	.align		4
.L_1928:
        /*00d4*/ 	.byte	0x03, 0x19
        /*00d6*/ 	.short	0x01d0


	//----- nvinfo : EIATTR_PARAM_CBANK
	.align		4
        /*00d8*/ 	.byte	0x04, 0x0a
        /*00da*/ 	.short	(.L_1930 - .L_1929)
	.align		4
.L_1929:
        /*00dc*/ 	.word	index@(.nv.constant0._ZN5flash24flash_fwd_splitkv_kernelI23Flash_fwd_kernel_traitsILi128ELi64ELi64ELi4ELb0ELb0EN7cutlass10bfloat16_tE19Flash_kernel_traitsILi128ELi64ELi64ELi4ES3_EELb1ELb0ELb1ELb0ELb0ELb0ELb1ELb1EEEvNS_16Flash_fwd_paramsE)
        /*00e0*/ 	.short	0x0210
        /*00e2*/ 	.short	0x01d0


	//----- nvinfo : EIATTR_SW_WAR
	.align		4
.L_1930:
        /*00e4*/ 	.byte	0x04, 0x36
        /*00e6*/ 	.short	(.L_1932 - .L_1931)
.L_1931:
        /*00e8*/ 	.word	0x00000008
.L_1932:


//--------------------- .nv.info._ZN5flash24flash_fwd_splitkv_kernelI23Flash_fwd_kernel_traitsILi128ELi64ELi64ELi4ELb0ELb0EN7cutlass10bfloat16_tE19Flash_kernel_traitsILi128ELi64ELi64ELi4ES3_EELb1ELb0ELb1ELb0ELb0ELb1ELb1ELb1EEEvNS_16Flash_fwd_paramsE --------------------------
	.section	.nv.info._ZN5flash24flash_fwd_splitkv_kernelI23Flash_fwd_kernel_traitsILi128ELi64ELi64ELi4ELb0ELb0EN7cutlass10bfloat16_tE19Flash_kernel_traitsILi128ELi64ELi64ELi4ES3_EELb1ELb0ELb1ELb0ELb0ELb1ELb1ELb1EEEvNS_16Flash_fwd_paramsE,"",@"SHT_CUDA_INFO"
	.sectionflags	@""
	.align	4


	//----- nvinfo : EIATTR_CUDA_API_VERSION
	.align		4
        /*0000*/ 	.byte	0x04, 0x37
        /*0002*/ 	.short	(.L_1934 - .L_1933)
.L_1933:
        /*0004*/ 	.word	0x00000082


	//----- nvinfo : EIATTR_KPARAM_INFO
	.align		4
.L_1934:
        /*0008*/ 	.byte	0x04, 0x17
        /*000a*/ 	.short	(.L_1936 - .L_1935)
.L_1935:
        /*000c*/ 	.word	0x00000000
        /*0010*/ 	.short	0x0000
        /*0012*/ 	.short	0x0000
        /*0014*/ 	.byte	0x00, 0xf0, 0x41, 0x07


	//----- nvinfo : EIATTR_SPARSE_MMA_MASK
	.align		4
.L_1936:
        /*0018*/ 	.byte	0x03, 0x50
        /*001a*/ 	.short	0x0000


	//----- nvinfo : EIATTR_MAXREG_COUNT
	.align		4
        /*001c*/ 	.byte	0x03, 0x1b
        /*001e*/ 	.short	0x00ff


	//----- nvinfo : EIATTR_NUM_BARRIERS
	.align		4
        /*0020*/ 	.byte	0x02, 0x4c
        /*0022*/ 	.byte	0x01
	.zero		1


	//----- nvinfo : EIATTR_MERCURY_ISA_VERSION
	.align		4
        /*0024*/ 	.byte	0x03, 0x5f
        /*0026*/ 	.short	0x0101


	//----- nvinfo : EIATTR_COOP_GROUP_MASK_REGIDS
	.align		4
        /*0028*/ 	.byte	0x04, 0x29
        /*002a*/ 	.short	(.L_1938 - .L_1937)


	//   ....[0]....
.L_1937:
        /*002c*/ 	.word	0xffffffff


	//   ....[1]....
        /*0030*/ 	.word	0xffffffff


	//   ....[2]....
        /*0034*/ 	.word	0xffffffff


	//   ....[3]....
        /*0038*/ 	.word	0xffffffff


	//   ....[4]....
        /*003c*/ 	.word	0xffffffff


	//   ....[5]....
        /*0040*/ 	.word	0xffffffff


	//   ....[6]....
        /*0044*/ 	.word	0xffffffff


	//   ....[7]....
        /*0048*/ 	.word	0xffffffff


	//   ....[8]....
        /*004c*/ 	.word	0xffffffff


	//   ....[9]....
        /*0050*/ 	.word	0xffffffff


	//   ....[10]....
        /*0054*/ 	.word	0xffffffff


	//   ....[11]....
        /*0058*/ 	.word	0xffffffff


	//   ....[12]....
        /*005c*/ 	.word	0xffffffff


	//   ....[13]....
        /*0060*/ 	.word	0xffffffff


	//   ....[14]....
        /*0064*/ 	.word	0xffffffff


	//   ....[15]....
        /*0068*/ 	.word	0xffffffff


	//----- nvinfo : EIATTR_COOP_GROUP_INSTR_OFFSETS
	.align		4
.L_1938:
        /*006c*/ 	.byte	0x04, 0x28
        /*006e*/ 	.short	(.L_1940 - .L_1939)


	//   ....[0]....
.L_1939:
        /*0070*/ 	.word	0x00010b90


	//   ....[1]....
        /*0074*/ 	.word	0x00010bb0


	//   ....[2]....
        /*0078*/ 	.word	0x00010c50


	//   ....[3]....
        /*007c*/ 	.word	0x00010c60


	//   ....[4]....
        /*0080*/ 	.word	0x00013fa0


	//   ....[5]....
        /*0084*/ 	.word	0x00013fb0


	//   ....[6]....
        /*0088*/ 	.word	0x00013fe0


	//   ....[7]....
        /*008c*/ 	.word	0x00013ff0


	//   ....[8]....
        /*0090*/ 	.word	0x00017420


	//   ....[9]....
        /*0094*/ 	.word	0x00017430


	//   ....[10]....
        /*0098*/ 	.word	0x00017460


	//   ....[11]....
        /*009c*/ 	.word	0x00017470


	//   ....[12]....
        /*00a0*/ 	.word	0x00018690


	//   ....[13]....
        /*00a4*/ 	.word	0x000186d0


	//   ....[14]....
        /*00a8*/ 	.word	0x00018770


	//   ....[15]....
        /*00ac*/ 	.word	0x00018780


	//----- nvinfo : EIATTR_EXIT_INSTR_OFFSETS
	.align		4
.L_1940:
        /*00b0*/ 	.byte	0x04, 0x1c
        /*00b2*/ 	.short	(.L_1942 - .L_1941)


	//   ....[0]....
.L_1941:
        /*00b4*/ 	.word	0x00000440


	//   ....[1]....
        /*00b8*/ 	.word	0x00000fd0


	//   ....[2]....
        /*00bc*/ 	.word	0x00001000


	//   ....[3]....
        /*00c0*/ 	.word	0x000199f0


	//   ....[4]....
        /*00c4*/ 	.word	0x00019a40


	//   ....[5]....
        /*00c8*/ 	.word	0x00019a60


	//----- nvinfo : EIATTR_CRS_STACK_SIZE
	.align		4
.L_1942:
        /*00cc*/ 	.byte	0x04, 0x1e
        /*00ce*/ 	.short	(.L_1944 - .L_1943)
.L_1943:
        /*00d0*/ 	.word	0x00000000


	//----- nvinfo : EIATTR_CBANK_PARAM_SIZE
	.align		4
.L_1944:
        /*00d4*/ 	.byte	0x03, 0x19
        /*00d6*/ 	.short	0x01d0


	//----- nvinfo : EIATTR_PARAM_CBANK
	.align		4
        /*00d8*/ 	.byte	0x04, 0x0a
        /*00da*/ 	.short	(.L_1946 - .L_1945)
	.align		4
.L_1945:
        /*00dc*/ 	.word	index@(.nv.constant0._ZN5flash24flash_fwd_splitkv_kernelI23Flash_fwd_kernel_traitsILi128ELi64ELi64ELi4ELb0ELb0EN7cutlass10bfloat16_tE19Flash_kernel_traitsILi128ELi64ELi64ELi4ES3_EELb1ELb0ELb1ELb0ELb0ELb1ELb1ELb1EEEvNS_16Flash_fwd_paramsE)
        /*00e0*/ 	.short	0x0210
        /*00e2*/ 	.short	0x01d0


	//----- nvinfo : EIATTR_SW_WAR
	.align		4
.L_1946:
        /*00e4*/ 	.byte	0x04, 0x36
        /*00e6*/ 	.short	(.L_1948 - .L_1947)
.L_1947:
        /*00e8*/ 	.word	0x00000008
.L_1948:


//--------------------- .nv.callgraph             --------------------------
	.section	.nv.callgraph,"",@"SHT_CUDA_CALLGRAPH"
	.align	4
	.sectionentsize	8
	.align		4
        /*0000*/ 	.word	0x00000000
	.align		4
        /*0004*/ 	.word	0xffffffff
	.align		4
        /*0008*/ 	.word	0x00000000
	.align		4
        /*000c*/ 	.word	0xfffffffe
	.align		4
        /*0010*/ 	.word	0x00000000
	.align		4
        /*0014*/ 	.word	0xfffffffd
	.align		4
        /*0018*/ 	.word	0x00000000
	.align		4
        /*001c*/ 	.word	0xfffffffc


//--------------------- .nv.constant4             --------------------------
	.section	.nv.constant4,"a",@progbits
	.align	8
	.align		8
.nv.constant4:
        /*0000*/ 	.dword	_ZN79_INTERNAL_73c12ef7_43_flash_fwd_split_hdim128_bf16_causal_sm80_cu_0106449f_30014cuda3std3__45__cpo5beginE
	.align		8
        /*0008*/ 	.dword	_ZN79_INTERNAL_73c12ef7_43_flash_fwd_split_hdim128_bf16_causal_sm80_cu_0106449f_30014cuda3std3__45__cpo3endE
	.align		8
        /*0010*/ 	.dword	_ZN79_INTERNAL_73c12ef7_43_flash_fwd_split_hdim128_bf16_causal_sm80_cu_0106449f_30014cuda3std3__45__cpo6cbeginE
	.align		8
        /*0018*/ 	.dword	_ZN79_INTERNAL_73c12ef7_43_flash_fwd_split_hdim128_bf16_causal_sm80_cu_0106449f_30014cuda3std3__45__cpo4cendE
	.align		8
        /*0020*/ 	.dword	_ZN79_INTERNAL_73c12ef7_43_flash_fwd_split_hdim128_bf16_causal_sm80_cu_0106449f_30014cuda3std3__481_GLOBAL__N__73c12ef7_43_flash_fwd_split_hdim128_bf16_causal_sm80_cu_0106449f_30016ignoreE
	.align		8
        /*0028*/ 	.dword	_ZN79_INTERNAL_73c12ef7_43_flash_fwd_split_hdim128_bf16_causal_sm80_cu_0106449f_30014cuda3std3__419piecewise_constructE
	.align		8
        /*0030*/ 	.dword	_ZN79_INTERNAL_73c12ef7_43_flash_fwd_split_hdim128_bf16_causal_sm80_cu_0106449f_30014cuda3std3__48in_placeE
	.align		8
        /*0038*/ 	.dword	_ZN79_INTERNAL_73c12ef7_43_flash_fwd_split_hdim128_bf16_causal_sm80_cu_0106449f_30014cuda3std6ranges3__45__cpo4swapE
	.align		8
        /*0040*/ 	.dword	_ZN79_INTERNAL_73c12ef7_43_flash_fwd_split_hdim128_bf16_causal_sm80_cu_0106449f_30014cuda3std6ranges3__45__cpo9iter_moveE
	.align		8
        /*0048*/ 	.dword	_ZN79_INTERNAL_73c12ef7_43_flash_fwd_split_hdim128_bf16_causal_sm80_cu_0106449f_30014cute7productE
	.align		8
        /*0050*/ 	.dword	_ZN79_INTERNAL_73c12ef7_43_flash_fwd_split_hdim128_bf16_causal_sm80_cu_0106449f_30014cute1_E


//--------------------- .text._ZN5flash32flash_fwd_splitkv_combine_kernelI23Flash_fwd_kernel_traitsILi128ELi64ELi128ELi4ELb0ELb0EN7cutlass10bfloat16_tE19Flash_kernel_traitsILi128ELi64ELi128ELi4ES3_EELi4ELi7ELb0EEEvNS_16Flash_fwd_paramsE --------------------------
	.section	.text._ZN5flash32flash_fwd_splitkv_combine_kernelI23Flash_fwd_kernel_traitsILi128ELi64ELi128ELi4ELb0ELb0EN7cutlass10bfloat16_tE19Flash_kernel_traitsILi128ELi64ELi128ELi4ES3_EELi4ELi7ELb0EEEvNS_16Flash_fwd_paramsE,"ax",@progbits
	.align	128
        .global         _ZN5flash32flash_fwd_splitkv_combine_kernelI23Flash_fwd_kernel_traitsILi128ELi64ELi128ELi4ELb0ELb0EN7cutlass10bfloat16_tE19Flash_kernel_traitsILi128ELi64ELi128ELi4ES3_EELi4ELi7ELb0EEEvNS_16Flash_fwd_paramsE
        .type           _ZN5flash32flash_fwd_splitkv_combine_kernelI23Flash_fwd_kernel_traitsILi128ELi64ELi128ELi4ELb0ELb0EN7cutlass10bfloat16_tE19Flash_kernel_traitsILi128ELi64ELi128ELi4ES3_EELi4ELi7ELb0EEEvNS_16Flash_fwd_paramsE,@function
        .size           _ZN5flash32flash_fwd_splitkv_combine_kernelI23Flash_fwd_kernel_traitsILi128ELi64ELi128ELi4ELb0ELb0EN7cutlass10bfloat16_tE19Flash_kernel_traitsILi128ELi64ELi128ELi4ES3_EELi4ELi7ELb0EEEvNS_16Flash_fwd_paramsE,(.L_x_8418 - _ZN5flash32flash_fwd_splitkv_combine_kernelI23Flash_fwd_kernel_traitsILi128ELi64ELi128ELi4ELb0ELb0EN7cutlass10bfloat16_tE19Flash_kernel_traitsILi128ELi64ELi128ELi4ES3_EELi4ELi7ELb0EEEvNS_16Flash_fwd_paramsE)
        .other          _ZN5flash32flash_fwd_splitkv_combine_kernelI23Flash_fwd_kernel_traitsILi128ELi64ELi128ELi4ELb0ELb0EN7cutlass10bfloat16_tE19Flash_kernel_traitsILi128ELi64ELi128ELi4ES3_EELi4ELi7ELb0EEEvNS_16Flash_fwd_paramsE,@"STO_CUDA_ENTRY STV_DEFAULT"
_ZN5flash32flash_fwd_splitkv_combine_kernelI23Flash_fwd_kernel_traitsILi128ELi64ELi128ELi4ELb0ELb0EN7cutlass10bfloat16_tE19Flash_kernel_traitsILi128ELi64ELi128ELi4ES3_EELi4ELi7ELb0EEEvNS_16Flash_fwd_paramsE:
.text._ZN5flash32flash_fwd_splitkv_combine_kernelI23Flash_fwd_kernel_traitsILi128ELi64ELi128ELi4ELb0ELb0EN7cutlass10bfloat16_tE19Flash_kernel_traitsILi128ELi64ELi128ELi4ES3_EELi4ELi7ELb0EEEvNS_16Flash_fwd_paramsE:
[----:B------:R-:W-:Y:S08]  /*0000*/  LDC R1, c[0x0][0x28] ;  /* 0x00000a00ff017b82 */ /* 0x000ff00000000800 */
[----:B------:R-:W0:Y:S01]  /*0010*/  LDC.64 R26, c[0x0][0x2c0] ;  /* 0x0000b000ff1a7b82 */ /* 0x000e220000000a00 */
[----:B------:R-:W-:-:S07]  /*0020*/  ULDC UR5, c[0x0][0x270] ;  /* 0x00009c0000057ab9 */ /* 0x000fce0000000800 */
[----:B------:R-:W1:Y:S01]  /*0030*/  S2UR UR7, SR_CTAID.X ;  /* 0x00000000000779c3 */ /* 0x000e620000002500 */
[----:B0-----:R-:W-:Y:S01]  /*0040*/  IMAD R12, R26, UR5, RZ ;  /* 0x000000051a0c7c24 */ /* 0x001fe2000f8e02ff */
[----:B------:R-:W-:Y:S01]  /*0050*/  SHF.R.S32.HI R0, RZ, 0x1f, R27 ;  /* 0x0000001fff007819 */ /* 0x000fe2000001141b */
[----:B------:R-:W-:Y:S02]  /*0060*/  USHF.R.S32.HI UR5, URZ, 0x1f, UR5 ;  /* 0x0000001f3f057899 */ /* 0x000fe40008011405 */
[----:B------:R-:W-:Y:S01]  /*0070*/  IMAD R12, R12, R27, RZ ;  /* 0x0000001b0c0c7224 */ /* 0x000fe200078e02ff */
[----:B-1----:R-:W-:-:S04]  /*0080*/  USHF.L.U32 UR7, UR7, 0x2, URZ ;  /* 0x0000000207077899 */ /* 0x002fc8000800063f */
[----:B------:R-:W-:Y:S02]  /*0090*/  ISETP.LT.U32.AND P0, PT, R12, R27, PT ;  /* 0x0000001b0c00720c */ /* 0x000fe40003f01070 */
[----:B------:R-:W-:Y:S01]  /*00a0*/  SHF.R.S32.HI R5, RZ, 0x1f, R12 ;  /* 0x0000001fff057819 */ /* 0x000fe2000001140c */
[----:B------:R-:W-:-:S03]  /*00b0*/  USHF.R.S32.HI UR6, URZ, 0x1f, UR7 ;  /* 0x0000001f3f067899 */ /* 0x000fc60008011407 */
[----:B------:R-:W-:-:S04]  /*00c0*/  ISETP.LT.AND.EX P0, PT, R5, R0, PT, P0 ;  /* 0x000000000500720c */ /* 0x000fc80003f01300 */
[C---:B------:R-:W-:Y:S02]  /*00d0*/  SEL R0, R5.reuse, R0, P0 ;  /* 0x0000000005007207 */ /* 0x040fe40000000000 */
[----:B------:R-:W-:Y:S02]  /*00e0*/  SEL R27, R12, R27, P0 ;  /* 0x0000001b0c1b7207 */ /* 0x000fe40000000000 */
[----:B------:R-:W-:-:S04]  /*00f0*/  LOP3.LUT R2, R5, R0, RZ, 0xfc, !PT ;  /* 0x0000000005027212 */ /* 0x000fc800078efcff */
[----:B------:R-:W-:-:S13]  /*0100*/  ISETP.NE.U32.AND P1, PT, R2, RZ, PT ;  /* 0x000000ff0200720c */ /* 0x000fda0003f25070 */
[----:B------:R-:W-:Y:S05]  /*0110*/  @!P1 BRA `(.L_x_0) ;  /* 0x00000000001c9947 */ /* 0x000fea0003800000 */
[----:B------:R-:W-:Y:S01]  /*0120*/  IMAD.MOV.U32 R28, RZ, RZ, R12 ;  /* 0x000000ffff1c7224 */ /* 0x000fe200078e000c */
[----:B------:R-:W-:Y:S01]  /*0130*/  MOV R26, R27 ;  /* 0x0000001b001a7202 */ /* 0x000fe20000000f00 */
[----:B------:R-:W-:Y:S01]  /*0140*/  IMAD.MOV.U32 R19, RZ, RZ, R5 ;  /* 0x000000ffff137224 */ /* 0x000fe200078e0005 */
[----:B------:R-:W-:Y:S02]  /*0150*/  MOV R25, R0 ;  /* 0x0000000000197202 */ /* 0x000fe40000000f00 */
[----:B------:R-:W-:Y:S02]  /*0160*/  MOV R24, 0x180 ;  /* 0x0000018000187802 */ /* 0x000fe40000000f00 */
[----:B------:R-:W-:Y:S05]  /*0170*/  CALL.REL.NOINC `($__internal_0_$__cuda_sm20_div_s64) ;  /* 0x0000004400e47944 */ /* 0x000fea0003c00000 */
[----:B------:R-:W-:Y:S05]  /*0180*/  BRA `(.L_x_1) ;  /* 0x00000000004c7947 */ /* 0x000fea0003800000 */
.L_x_0:
[----:B------:R-:W0:Y:S01]  /*0190*/  I2F.U32.RP R4, R27 ;  /* 0x0000001b00047306 */ /* 0x000e220000209000 */
[----:B------:R-:W-:Y:S02]  /*01a0*/  ISETP.NE.U32.AND P0, PT, R27, RZ, PT ;  /* 0x000000ff1b00720c */ /* 0x000fe40003f05070 */
[----:B------:R-:W-:-:S05]  /*01b0*/  MOV R21, RZ ;  /* 0x000000ff00157202 */ /* 0x000fca0000000f00 */
[----:B0-----:R-:W0:Y:S02]  /*01c0*/  MUFU.RCP R3, R4 ;  /* 0x0000000400037308 */ /* 0x001e240000001000 */
[----:B0-----:R-:W-:-:S06]  /*01d0*/  VIADD R3, R3, 0xffffffe ;  /* 0x0ffffffe03037836 */ /* 0x001fcc0000000000 */
[----:B------:R-:W0:Y:S02]  /*01e0*/  F2I.FTZ.U32.TRUNC.NTZ R3, R3 ;  /* 0x0000000300037305 */ /* 0x000e24000021f000 */
[----:B0-----:R-:W-:-:S04]  /*01f0*/  IMAD.MOV R2, RZ, RZ, -R3 ;  /* 0x000000ffff027224 */ /* 0x001fc800078e0a03 */
[----:B------:R-:W-:Y:S01]  /*0200*/  IMAD R7, R2, R27, RZ ;  /* 0x0000001b02077224 */ /* 0x000fe200078e02ff */
[----:B------:R-:W-:-:S10]  /*0210*/  HFMA2.MMA R2, -RZ, RZ, 0, 0 ;  /* 0x00000000ff027435 */ /* 0x000fd400000001ff */
[----:B------:R-:W-:-:S06]  /*0220*/  IMAD.HI.U32 R7, R3, R7, R2 ;  /* 0x0000000703077227 */ /* 0x000fcc00078e0002 */
[----:B------:R-:W-:-:S04]  /*0230*/  IMAD.HI.U32 R20, R7, R12, RZ ;  /* 0x0000000c07147227 */ /* 0x000fc800078e00ff */
[----:B------:R-:W-:-:S04]  /*0240*/  IMAD.MOV R2, RZ, RZ, -R20 ;  /* 0x000000ffff027224 */ /* 0x000fc800078e0a14 */
[----:B------:R-:W-:-:S05]  /*0250*/  IMAD R2, R27, R2, R12 ;  /* 0x000000021b027224 */ /* 0x000fca00078e020c */
[----:B------:R-:W-:-:S13]  /*0260*/  ISETP.GE.U32.AND P2, PT, R2, R27, PT ;  /* 0x0000001b0200720c */ /* 0x000fda0003f46070 */
[----:B------:R-:W-:Y:S01]  /*0270*/  @P2 IADD3 R2, R2, -R27, RZ ;  /* 0x8000001b02022210 */ /* 0x000fe20007ffe0ff */
[----:B------:R-:W-:-:S03]  /*0280*/  @P2 VIADD R20, R20, 0x1 ;  /* 0x0000000114142836 */ /* 0x000fc60000000000 */
[----:B------:R-:W-:-:S13]  /*0290*/  ISETP.GE.U32.AND P1, PT, R2, R27, PT ;  /* 0x0000001b0200720c */ /* 0x000fda0003f26070 */
[----:B------:R-:W-:Y:S02]  /*02a0*/  @P1 IADD3 R20, R20, 0x1, RZ ;  /* 0x0000000114141810 */ /* 0x000fe40007ffe0ff */
[----:B------:R-:W-:-:S07]  /*02b0*/  @!P0 LOP3.LUT R20, RZ, R27, RZ, 0x33, !PT ;  /* 0x0000001bff148212 */ /* 0x000fce00078e33ff */
.L_x_1:
[----:B------:R-:W-:Y:S01]  /*02c0*/  ULDC UR4, c[0x0][0x270] ;  /* 0x00009c0000047ab9 */ /* 0x000fe20000000800 */
[----:B------:R-:W-:Y:S01]  /*02d0*/  BSSY B0, `(.L_x_2) ;  /* 0x0000022000007945 */ /* 0x000fe20003800000 */
[----:B------:R-:W-:-:S04]  /*02e0*/  ISETP.LT.U32.AND P0, PT, R20, UR4, PT ;  /* 0x0000000414007c0c */ /* 0x000fc8000bf01070 */
[----:B------:R-:W-:-:S04]  /*02f0*/  ISETP.LT.AND.EX P0, PT, R21, UR5, PT, P0 ;  /* 0x0000000515007c0c */ /* 0x000fc8000bf01300 */
[C---:B------:R-:W-:Y:S02]  /*0300*/  SEL R25, R21.reuse, UR5, P0 ;  /* 0x0000000515197c07 */ /* 0x040fe40008000000 */
[----:B------:R-:W-:Y:S02]  /*0310*/  SEL R26, R20, UR4, P0 ;  /* 0x00000004141a7c07 */ /* 0x000fe40008000000 */
[----:B------:R-:W-:-:S04]  /*0320*/  LOP3.LUT R2, R21, R25, RZ, 0xfc, !PT ;  /* 0x0000001915027212 */ /* 0x000fc800078efcff */
[----:B------:R-:W-:-:S13]  /*0330*/  ISETP.NE.U32.AND P1, PT, R2, RZ, PT ;  /* 0x000000ff0200720c */ /* 0x000fda0003f25070 */
[----:B------:R-:W-:Y:S05]  /*0340*/  @!P1 BRA `(.L_x_3) ;  /* 0x00000000001c9947 */ /* 0x000fea0003800000 */
[----:B------:R-:W-:Y:S01]  /*0350*/  IMAD.MOV.U32 R28, RZ, RZ, R20 ;  /* 0x000000ffff1c7224 */ /* 0x000fe200078e0014 */
[----:B------:R-:W-:Y:S02]  /*0360*/  MOV R19, R21 ;  /* 0x0000001500137202 */ /* 0x000fe40000000f00 */
[----:B------:R-:W-:Y:S02]  /*0370*/  MOV R24, 0x390 ;  /* 0x0000039000187802 */ /* 0x000fe40000000f00 */
[----:B------:R-:W-:Y:S05]  /*0380*/  CALL.REL.NOINC `($__internal_0_$__cuda_sm20_div_s64) ;  /* 0x0000004400607944 */ /* 0x000fea0003c00000 */
[----:B------:R-:W-:Y:S02]  /*0390*/  MOV R6, R20 ;  /* 0x0000001400067202 */ /* 0x000fe40000000f00 */
[----:B------:R-:W-:Y:S01]  /*03a0*/  MOV R7, R21 ;  /* 0x0000001500077202 */ /* 0x000fe20000000f00 */
[----:B------:R-:W-:Y:S05]  /*03b0*/  BRA `(.L_x_4) ;  /* 0x00000000004c7947 */ /* 0x000fea0003800000 */
.L_x_3:
[----:B------:R-:W0:Y:S01]  /*03c0*/  I2F.U32.RP R8, R26 ;  /* 0x0000001a00087306 */ /* 0x000e220000209000 */
[----:B------:R-:W-:-:S07]  /*03d0*/  ISETP.NE.U32.AND P0, PT, R26, RZ, PT ;  /* 0x000000ff1a00720c */ /* 0x000fce0003f05070 */
[----:B0-----:R-:W0:Y:S02]  /*03e0*/  MUFU.RCP R4, R8 ;  /* 0x0000000800047308 */ /* 0x001e240000001000 */
[----:B0-----:R-:W-:-:S06]  /*03f0*/  VIADD R4, R4, 0xffffffe ;  /* 0x0ffffffe04047836 */ /* 0x001fcc0000000000 */
[----:B------:R-:W0:Y:S02]  /*0400*/  F2I.FTZ.U32.TRUNC.NTZ R3, R4 ;  /* 0x0000000400037305 */ /* 0x000e24000021f000 */
[----:B0-----:R-:W-:-:S04]  /*0410*/  IMAD.MOV R2, RZ, RZ, -R3 ;  /* 0x000000ffff027224 */ /* 0x001fc800078e0a03 */
[----:B------:R-:W-:Y:S01]  /*0420*/  IMAD R7, R2, R26, RZ ;  /* 0x0000001a02077224 */ /* 0x000fe200078e02ff */
[----:B------:R-:W-:-:S10]  /*0430*/  HFMA2.MMA R2, -RZ, RZ, 0, 0 ;  /* 0x00000000ff027435 */ /* 0x000fd400000001ff */
[----:B------:R-:W-:-:S06]  /*0440*/  IMAD.HI.U32 R7, R3, R7, R2 ;  /* 0x0000000703077227 */ /* 0x000fcc00078e0002 */
[----:B------:R-:W-:Y:S01]  /*0450*/  IMAD.HI.U32 R6, R7, R20, RZ ;  /* 0x0000001407067227 */ /* 0x000fe200078e00ff */
[----:B------:R-:W-:-:S03]  /*0460*/  MOV R7, RZ ;  /* 0x000000ff00077202 */ /* 0x000fc60000000f00 */
[----:B------:R-:W-:-:S04]  /*0470*/  IMAD.MOV R3, RZ, RZ, -R6 ;  /* 0x000000ffff037224 */ /* 0x000fc800078e0a06 */
[----:B------:R-:W-:-:S05]  /*0480*/  IMAD R3, R26, R3, R20 ;  /* 0x000000031a037224 */ /* 0x000fca00078e0214 */
[----:B------:R-:W-:-:S13]  /*0490*/  ISETP.GE.U32.AND P2, PT, R3, R26, PT ;  /* 0x0000001a0300720c */ /* 0x000fda0003f46070 */
[----:B------:R-:W-:Y:S01]  /*04a0*/  @P2 IADD3 R3, R3, -R26, RZ ;  /* 0x8000001a03032210 */ /* 0x000fe20007ffe0ff */
[----:B------:R-:W-:-:S03]  /*04b0*/  @P2 VIADD R6, R6, 0x1 ;  /* 0x0000000106062836 */ /* 0x000fc60000000000 */
[----:B------:R-:W-:-:S13]  /*04c0*/  ISETP.GE.U32.AND P1, PT, R3, R26, PT ;  /* 0x0000001a0300720c */ /* 0x000fda0003f26070 */
[----:B------:R-:W-:Y:S02]  /*04d0*/  @P1 IADD3 R6, R6, 0x1, RZ ;  /* 0x0000000106061810 */ /* 0x000fe40007ffe0ff */
[----:B------:R-:W-:Y:S02]  /*04e0*/  @!P0 LOP3.LUT R6, RZ, R26, RZ, 0x33, !PT ;  /* 0x0000001aff068212 */ /* 0x000fe400078e33ff */
.L_x_4:
[----:B------:R-:W-:Y:S05]  /*04f0*/  BSYNC B0 ;  /* 0x0000000000007941 */ /* 0x000fea0003800000 */
.L_x_2:
[----:B------:R-:W0:Y:S01]  /*0500*/  LDC R3, c[0x0][0x2c4] ;  /* 0x0000b100ff037b82 */ /* 0x000e220000000800 */
[----:B------:R-:W-:Y:S01]  /*0510*/  BSSY B0, `(.L_x_5) ;  /* 0x000004a000007945 */ /* 0x000fe20003800000 */
[----:B0-----:R-:W-:Y:S01]  /*0520*/  IABS R9, R3 ;  /* 0x0000000300097213 */ /* 0x001fe20000000000 */
[C---:B------:R-:W-:Y:S01]  /*0530*/  VIADD R2, R3.reuse, 0xffffffff ;  /* 0xffffffff03027836 */ /* 0x040fe20000000000 */
[----:B------:R-:W-:Y:S02]  /*0540*/  ISETP.NE.AND P3, PT, R3, RZ, PT ;  /* 0x000000ff0300720c */ /* 0x000fe40003f65270 */
[----:B------:R-:W0:Y:S01]  /*0550*/  I2F.RP R13, R9 ;  /* 0x00000009000d7306 */ /* 0x000e220000209400 */
[----:B------:R-:W-:-:S05]  /*0560*/  IMAD.IADD R4, R2, 0x1, R9 ;  /* 0x0000000102047824 */ /* 0x000fca00078e0209 */
[----:B------:R-:W-:Y:S02]  /*0570*/  IABS R8, R4 ;  /* 0x0000000400087213 */ /* 0x000fe40000000000 */
[----:B0-----:R-:W0:Y:S02]  /*0580*/  MUFU.RCP R14, R13 ;  /* 0x0000000d000e7308 */ /* 0x001e240000001000 */
[----:B0-----:R-:W-:-:S06]  /*0590*/  VIADD R14, R14, 0xffffffe ;  /* 0x0ffffffe0e0e7836 */ /* 0x001fcc0000000000 */
[----:B------:R-:W0:Y:S02]  /*05a0*/  F2I.FTZ.U32.TRUNC.NTZ R15, R14 ;  /* 0x0000000e000f7305 */ /* 0x000e24000021f000 */
[----:B0-----:R-:W-:Y:S02]  /*05b0*/  IMAD.MOV R10, RZ, RZ, -R15 ;  /* 0x000000ffff0a7224 */ /* 0x001fe400078e0a0f */
[----:B------:R-:W-:Y:S02]  /*05c0*/  IMAD.MOV.U32 R14, RZ, RZ, RZ ;  /* 0x000000ffff0e7224 */ /* 0x000fe400078e00ff */
[----:B------:R-:W-:-:S04]  /*05d0*/  IMAD R10, R10, R9, RZ ;  /* 0x000000090a0a7224 */ /* 0x000fc800078e02ff */
[----:B------:R-:W-:-:S04]  /*05e0*/  IMAD.HI.U32 R11, R15, R10, R14 ;  /* 0x0000000a0f0b7227 */ /* 0x000fc800078e000e */
[----:B------:R-:W-:-:S04]  /*05f0*/  IMAD.MOV.U32 R10, RZ, RZ, R8 ;  /* 0x000000ffff0a7224 */ /* 0x000fc800078e0008 */
[----:B------:R-:W-:-:S04]  /*0600*/  IMAD.HI.U32 R11, R11, R10, RZ ;  /* 0x0000000a0b0b7227 */ /* 0x000fc800078e00ff */
[----:B------:R-:W-:-:S04]  /*0610*/  IMAD.MOV R8, RZ, RZ, -R11 ;  /* 0x000000ffff087224 */ /* 0x000fc800078e0a0b */
[----:B------:R-:W-:-:S05]  /*0620*/  IMAD R8, R9, R8, R10 ;  /* 0x0000000809087224 */ /* 0x000fca00078e020a */
[----:B------:R-:W-:-:S13]  /*0630*/  ISETP.GT.U32.AND P1, PT, R9, R8, PT ;  /* 0x000000080900720c */ /* 0x000fda0003f24070 */
[----:B------:R-:W-:Y:S02]  /*0640*/  @!P1 IMAD.IADD R8, R8, 0x1, -R9 ;  /* 0x0000000108089824 */ /* 0x000fe400078e0a09 */
[----:B------:R-:W-:Y:S01]  /*0650*/  @!P1 VIADD R11, R11, 0x1 ;  /* 0x000000010b0b9836 */ /* 0x000fe20000000000 */
[----:B------:R-:W-:Y:S02]  /*0660*/  ISETP.NE.AND P1, PT, R3, RZ, PT ;  /* 0x000000ff0300720c */ /* 0x000fe40003f25270 */
[-C--:B------:R-:W-:Y:S02]  /*0670*/  ISETP.GE.U32.AND P2, PT, R8, R9.reuse, PT ;  /* 0x000000090800720c */ /* 0x080fe40003f46070 */
[C---:B------:R-:W-:Y:S02]  /*0680*/  LOP3.LUT R8, R4.reuse, R9, RZ, 0x3c, !PT ;  /* 0x0000000904087212 */ /* 0x040fe400078e3cff */
[----:B------:R-:W-:Y:S02]  /*0690*/  LOP3.LUT R4, R4, R3, RZ, 0x3c, !PT ;  /* 0x0000000304047212 */ /* 0x000fe400078e3cff */
[----:B------:R-:W-:-:S02]  /*06a0*/  ISETP.GE.AND P0, PT, R8, RZ, PT ;  /* 0x000000ff0800720c */ /* 0x000fc40003f06270 */
[----:B------:R-:W-:-:S05]  /*06b0*/  LEA.HI.SX32 R8, R3, 0x1, 0x1 ;  /* 0x0000000103087811 */ /* 0x000fca00078f0aff */
[----:B------:R-:W-:Y:S01]  /*06c0*/  @P2 VIADD R11, R11, 0x1 ;  /* 0x000000010b0b2836 */ /* 0x000fe20000000000 */
[----:B------:R-:W-:-:S03]  /*06d0*/  ISETP.GT.AND P2, PT, R3, RZ, PT ;  /* 0x000000ff0300720c */ /* 0x000fc60003f44270 */
[----:B------:R-:W-:-:S04]  /*06e0*/  IMAD.MOV.U32 R17, RZ, RZ, R11 ;  /* 0x000000ffff117224 */ /* 0x000fc800078e000b */
[----:B------:R-:W-:Y:S01]  /*06f0*/  @!P0 IMAD.MOV R17, RZ, RZ, -R17 ;  /* 0x000000ffff118224 */ /* 0x000fe200078e0a11 */
[----:B------:R-:W-:Y:S02]  /*0700*/  @!P1 LOP3.LUT R17, RZ, R9, RZ, 0x33, !PT ;  /* 0x00000009ff119212 */ /* 0x000fe400078e33ff */
[----:B------:R-:W-:Y:S02]  /*0710*/  ISETP.GE.AND P1, PT, R4, RZ, PT ;  /* 0x000000ff0400720c */ /* 0x000fe40003f26270 */
[----:B------:R-:W-:Y:S02]  /*0720*/  ISETP.LT.U32.AND P0, PT, R26, R17, PT ;  /* 0x000000111a00720c */ /* 0x000fe40003f01070 */
[----:B------:R-:W-:Y:S02]  /*0730*/  SHF.R.S32.HI R16, RZ, 0x1f, R17 ;  /* 0x0000001fff107819 */ /* 0x000fe40000011411 */
[----:B------:R-:W-:Y:S02]  /*0740*/  SHF.R.S32.HI R9, RZ, 0x1f, R3 ;  /* 0x0000001fff097819 */ /* 0x000fe40000011403 */
[----:B------:R-:W-:-:S03]  /*0750*/  ISETP.LT.AND.EX P0, PT, R25, R16, PT, P0 ;  /* 0x000000101900720c */ /* 0x000fc60003f01300 */
[----:B------:R-:W-:Y:S01]  /*0760*/  @!P2 IMAD.MOV R8, RZ, RZ, R9 ;  /* 0x000000ffff08a224 */ /* 0x000fe200078e0209 */
[C---:B------:R-:W-:Y:S01]  /*0770*/  SEL R16, R25.reuse, R16, P0 ;  /* 0x0000001019107207 */ /* 0x040fe20000000000 */
[----:B------:R-:W-:Y:S01]  /*0780*/  @!P1 IMAD.MOV R11, RZ, RZ, -R11 ;  /* 0x000000ffff0b9224 */ /* 0x000fe200078e0a0b */
[----:B------:R-:W-:Y:S02]  /*0790*/  @!P3 LOP3.LUT R11, RZ, R3, RZ, 0x33, !PT ;  /* 0x00000003ff0bb212 */ /* 0x000fe400078e33ff */
[----:B------:R-:W-:Y:S02]  /*07a0*/  LOP3.LUT R4, R25, R16, RZ, 0xfc, !PT ;  /* 0x0000001019047212 */ /* 0x000fe400078efcff */
[----:B------:R-:W-:Y:S01]  /*07b0*/  SEL R17, R26, R17, P0 ;  /* 0x000000111a117207 */ /* 0x000fe20000000000 */
[----:B------:R-:W-:Y:S01]  /*07c0*/  IMAD R3, R11, R8, RZ ;  /* 0x000000080b037224 */ /* 0x000fe200078e02ff */
        /* <DEDUP_REMOVED lines=8> */
[----:B------:R-:W-:Y:S02]  /*0850*/  MOV R32, R20 ;  /* 0x0000001400207202 */ /* 0x000fe40000000f00 */
[----:B------:R-:W-:Y:S01]  /*0860*/  MOV R33, R21 ;  /* 0x0000001500217202 */ /* 0x000fe20000000f00 */
[----:B------:R-:W-:Y:S05]  /*0870*/  BRA `(.L_x_7) ;  /* 0x00000000004c7947 */ /* 0x000fea0003800000 */
.L_x_6:
[----:B------:R-:W0:Y:S01]  /*0880*/  I2F.U32.RP R10, R17 ;  /* 0x00000011000a7306 */ /* 0x000e220000209000 */
[----:B------:R-:W-:Y:S02]  /*0890*/  ISETP.NE.U32.AND P0, PT, R17, RZ, PT ;  /* 0x000000ff1100720c */ /* 0x000fe40003f05070 */
[----:B------:R-:W-:-:S05]  /*08a0*/  MOV R33, RZ ;  /* 0x000000ff00217202 */ /* 0x000fca0000000f00 */
[----:B0-----:R-:W0:Y:S02]  /*08b0*/  MUFU.RCP R8, R10 ;  /* 0x0000000a00087308 */ /* 0x001e240000001000 */
[----:B0-----:R-:W-:-:S06]  /*08c0*/  VIADD R8, R8, 0xffffffe ;  /* 0x0ffffffe08087836 */ /* 0x001fcc0000000000 */
[----:B------:R0:W1:Y:S02]  /*08d0*/  F2I.FTZ.U32.TRUNC.NTZ R9, R8 ;  /* 0x0000000800097305 */ /* 0x000064000021f000 */
[----:B0-----:R-:W-:Y:S01]  /*08e0*/  HFMA2.MMA R8, -RZ, RZ, 0, 0 ;  /* 0x00000000ff087435 */ /* 0x001fe200000001ff */
[----:B-1----:R-:W-:-:S04]  /*08f0*/  IMAD.MOV R4, RZ, RZ, -R9 ;  /* 0x000000ffff047224 */ /* 0x002fc800078e0a09 */
[----:B------:R-:W-:-:S05]  /*0900*/  IMAD R11, R4, R17, RZ ;  /* 0x00000011040b7224 */ /* 0x000fca00078e02ff */
        /* <DEDUP_REMOVED lines=10> */
.L_x_7:
[----:B------:R-:W-:Y:S05]  /*09b0*/  BSYNC B0 ;  /* 0x0000000000007941 */ /* 0x000fea0003800000 */
.L_x_5:
[----:B------:R-:W0:Y:S01]  /*09c0*/  LDC R8, c[0x0][0x2c4] ;  /* 0x0000b100ff087b82 */ /* 0x000e220000000800 */
[----:B------:R-:W-:Y:S01]  /*09d0*/  ULDC UR4, c[0x0][0x270] ;  /* 0x00009c0000047ab9 */ /* 0x000fe20000000800 */
[----:B------:R-:W-:Y:S01]  /*09e0*/  IABS R11, R3 ;  /* 0x00000003000b7213 */ /* 0x000fe20000000000 */
[----:B------:R-:W1:Y:S01]  /*09f0*/  S2R R35, SR_TID.X ;  /* 0x0000000000237919 */ /* 0x000e620000002100 */
[----:B------:R-:W-:Y:S02]  /*0a00*/  BSSY B0, `(.L_x_8) ;  /* 0x0000078000007945 */ /* 0x000fe40003800000 */
[----:B------:R-:W2:Y:S08]  /*0a10*/  I2F.RP R4, R11 ;  /* 0x0000000b00047306 */ /* 0x000eb00000209400 */
[----:B--2---:R-:W2:Y:S01]  /*0a20*/  MUFU.RCP R4, R4 ;  /* 0x0000000400047308 */ /* 0x004ea20000001000 */
[----:B0-----:R-:W-:Y:S01]  /*0a30*/  IMAD R9, R8, UR4, RZ ;  /* 0x0000000408097c24 */ /* 0x001fe2000f8e02ff */
[----:B------:R-:W-:Y:S01]  /*0a40*/  IABS R10, R8 ;  /* 0x00000008000a7213 */ /* 0x000fe20000000000 */
[----:B------:R-:W-:-:S03]  /*0a50*/  UIADD3 UR4, UR4, -0x1, URZ ;  /* 0xffffffff04047890 */ /* 0x000fc6000fffe03f */
[----:B------:R-:W-:Y:S02]  /*0a60*/  IABS R13, R9 ;  /* 0x00000009000d7213 */ /* 0x000fe40000000000 */
[----:B------:R-:W0:Y:S01]  /*0a70*/  I2F.RP R15, R10 ;  /* 0x0000000a000f7306 */ /* 0x000e220000209400 */
[----:B------:R-:W-:Y:S02]  /*0a80*/  ISETP.NE.AND P5, PT, R9, RZ, PT ;  /* 0x000000ff0900720c */ /* 0x000fe40003fa5270 */
[----:B------:R-:W-:Y:S01]  /*0a90*/  IMAD.IADD R22, R2, 0x1, R13 ;  /* 0x0000000102167824 */ /* 0x000fe200078e020d */
[----:B------:R-:W-:-:S04]  /*0aa0*/  IABS R2, R3 ;  /* 0x0000000300027213 */ /* 0x000fc80000000000 */
[----:B------:R-:W3:Y:S01]  /*0ab0*/  I2F.RP R20, R13 ;  /* 0x0000000d00147306 */ /* 0x000ee20000209400 */
[----:B--2---:R-:W-:Y:S02]  /*0ac0*/  VIADD R18, R4, 0xffffffe ;  /* 0x0ffffffe04127836 */ /* 0x004fe40000000000 */
[----:B------:R-:W-:-:S05]  /*0ad0*/  IMAD.MOV R2, RZ, RZ, -R2 ;  /* 0x000000ffff027224 */ /* 0x000fca00078e0a02 */
[----:B0-----:R-:W0:Y:S08]  /*0ae0*/  MUFU.RCP R24, R15 ;  /* 0x0000000f00187308 */ /* 0x001e300000001000 */
[----:B---3--:R-:W2:Y:S08]  /*0af0*/  MUFU.RCP R28, R20 ;  /* 0x00000014001c7308 */ /* 0x008eb00000001000 */
[----:B------:R-:W3:Y:S01]  /*0b00*/  F2I.FTZ.U32.TRUNC.NTZ R19, R18 ;  /* 0x0000001200137305 */ /* 0x000ee2000021f000 */
[----:B0-----:R-:W-:-:S07]  /*0b10*/  VIADD R24, R24, 0xffffffe ;  /* 0x0ffffffe18187836 */ /* 0x001fce0000000000 */
[----:B------:R-:W0:Y:S01]  /*0b20*/  F2I.FTZ.U32.TRUNC.NTZ R25, R24 ;  /* 0x0000001800197305 */ /* 0x000e22000021f000 */
[----:B--2---:R-:W-:Y:S01]  /*0b30*/  VIADD R28, R28, 0xffffffe ;  /* 0x0ffffffe1c1c7836 */ /* 0x004fe20000000000 */
[----:B------:R-:W-:Y:S01]  /*0b40*/  IABS R20, R22 ;  /* 0x0000001600147213 */ /* 0x000fe20000000000 */
[----:B---3--:R-:W-:-:S05]  /*0b50*/  IMAD.MOV R14, RZ, RZ, -R19 ;  /* 0x000000ffff0e7224 */ /* 0x008fca00078e0a13 */
[----:B------:R-:W2:Y:S01]  /*0b60*/  F2I.FTZ.U32.TRUNC.NTZ R29, R28 ;  /* 0x0000001c001d7305 */ /* 0x000ea2000021f000 */
[----:B------:R-:W-:Y:S02]  /*0b70*/  IMAD.MOV.U32 R18, RZ, RZ, RZ ;  /* 0x000000ffff127224 */ /* 0x000fe400078e00ff */
[----:B------:R-:W-:-:S04]  /*0b80*/  IMAD R14, R14, R11, RZ ;  /* 0x0000000b0e0e7224 */ /* 0x000fc800078e02ff */
[----:B------:R-:W-:Y:S01]  /*0b90*/  IMAD.HI.U32 R14, R19, R14, R18 ;  /* 0x0000000e130e7227 */ /* 0x000fe200078e0012 */
[----:B------:R-:W-:-:S03]  /*0ba0*/  IABS R19, R9 ;  /* 0x0000000900137213 */ /* 0x000fc60000000000 */
[----:B0-----:R-:W-:Y:S02]  /*0bb0*/  IMAD.MOV R15, RZ, RZ, -R25 ;  /* 0x000000ffff0f7224 */ /* 0x001fe400078e0a19 */
[----:B------:R-:W-:Y:S02]  /*0bc0*/  IMAD.MOV R19, RZ, RZ, -R19 ;  /* 0x000000ffff137224 */ /* 0x000fe400078e0a13 */
[----:B--2---:R-:W-:Y:S02]  /*0bd0*/  IMAD.MOV R4, RZ, RZ, -R29 ;  /* 0x000000ffff047224 */ /* 0x004fe400078e0a1d */
[----:B------:R-:W-:Y:S02]  /*0be0*/  IMAD.MOV.U32 R28, RZ, RZ, RZ ;  /* 0x000000ffff1c7224 */ /* 0x000fe400078e00ff */
[----:B------:R-:W-:Y:S02]  /*0bf0*/  IMAD R21, R4, R13, RZ ;  /* 0x0000000d04157224 */ /* 0x000fe400078e02ff */
[----:B------:R-:W-:-:S02]  /*0c00*/  VIADD R4, R11, UR4 ;  /* 0x000000040b047c36 */ /* 0x000fc40008000000 */
[----:B------:R-:W-:-:S03]  /*0c10*/  IMAD.HI.U32 R21, R29, R21, R28 ;  /* 0x000000151d157227 */ /* 0x000fc600078e001c */
[----:B------:R-:W-:Y:S01]  /*0c20*/  IABS R18, R4 ;  /* 0x0000000400127213 */ /* 0x000fe20000000000 */
[----:B------:R-:W-:Y:S02]  /*0c30*/  IMAD R15, R15, R10, RZ ;  /* 0x0000000a0f0f7224 */ /* 0x000fe400078e02ff */
[----:B------:R-:W-:-:S04]  /*0c40*/  IMAD.HI.U32 R21, R21, R20, RZ ;  /* 0x0000001415157227 */ /* 0x000fc800078e00ff */
[----:B------:R-:W-:Y:S02]  /*0c50*/  IMAD R26, R21, R19, R20 ;  /* 0x00000013151a7224 */ /* 0x000fe400078e0214 */
[----:B------:R-:W-:Y:S02]  /*0c60*/  IMAD.MOV.U32 R24, RZ, RZ, RZ ;  /* 0x000000ffff187224 */ /* 0x000fe400078e00ff */
[----:B------:R-:W-:Y:S01]  /*0c70*/  IMAD.HI.U32 R19, R14, R18, RZ ;  /* 0x000000120e137227 */ /* 0x000fe200078e00ff */
[----:B------:R-:W-:Y:S02]  /*0c80*/  ISETP.GT.U32.AND P4, PT, R13, R26, PT ;  /* 0x0000001a0d00720c */ /* 0x000fe40003f84070 */
[C---:B------:R-:W-:Y:S01]  /*0c90*/  LOP3.LUT R14, R22.reuse, R13, RZ, 0x3c, !PT ;  /* 0x0000000d160e7212 */ /* 0x040fe200078e3cff */
[----:B------:R-:W-:Y:S01]  /*0ca0*/  IMAD.HI.U32 R15, R25, R15, R24 ;  /* 0x0000000f190f7227 */ /* 0x000fe200078e0018 */
[----:B------:R-:W-:Y:S02]  /*0cb0*/  LOP3.LUT R22, R22, R8, RZ, 0x3c, !PT ;  /* 0x0000000816167212 */ /* 0x000fe400078e3cff */
[----:B------:R-:W-:Y:S01]  /*0cc0*/  ISETP.GE.AND P1, PT, R14, RZ, PT ;  /* 0x000000ff0e00720c */ /* 0x000fe20003f26270 */
[----:B------:R-:W-:Y:S01]  /*0cd0*/  IMAD R2, R19, R2, R18 ;  /* 0x0000000213027224 */ /* 0x000fe200078e0212 */
[----:B------:R-:W-:Y:S01]  /*0ce0*/  LEA.HI.SX32 R14, R9, 0x1, 0x1 ;  /* 0x00000001090e7811 */ /* 0x000fe200078f0aff */
[----:B------:R-:W-:-:S03]  /*0cf0*/  IMAD.HI.U32 R15, R15, R20, RZ ;  /* 0x000000140f0f7227 */ /* 0x000fc600078e00ff */
[----:B------:R-:W-:Y:S01]  /*0d00*/  ISETP.GT.U32.AND P3, PT, R11, R2, PT ;  /* 0x000000020b00720c */ /* 0x000fe20003f64070 */
[----:B------:R-:W-:Y:S01]  /*0d10*/  @!P4 IMAD.IADD R26, R26, 0x1, -R13 ;  /* 0x000000011a1ac824 */ /* 0x000fe200078e0a0d */
[----:B------:R-:W-:Y:S01]  /*0d20*/  IADD3 R23, -R15, RZ, RZ ;  /* 0x000000ff0f177210 */ /* 0x000fe20007ffe1ff */
[----:B------:R-:W-:-:S03]  /*0d30*/  @!P4 VIADD R21, R21, 0x1 ;  /* 0x000000011515c836 */ /* 0x000fc60000000000 */
[----:B------:R-:W-:Y:S01]  /*0d40*/  ISETP.GE.U32.AND P2, PT, R26, R13, PT ;  /* 0x0000000d1a00720c */ /* 0x000fe20003f46070 */
[----:B------:R-:W-:-:S05]  /*0d50*/  IMAD R23, R10, R23, R20 ;  /* 0x000000170a177224 */ /* 0x000fca00078e0214 */
[----:B------:R-:W-:Y:S01]  /*0d60*/  ISETP.GT.U32.AND P0, PT, R10, R23, PT ;  /* 0x000000170a00720c */ /* 0x000fe20003f04070 */
[----:B------:R-:W-:Y:S02]  /*0d70*/  @!P3 IMAD.IADD R2, R2, 0x1, -R11 ;  /* 0x000000010202b824 */ /* 0x000fe400078e0a0b */
[----:B------:R-:W-:Y:S01]  /*0d80*/  @!P3 VIADD R19, R19, 0x1 ;  /* 0x000000011313b836 */ /* 0x000fe20000000000 */
[----:B------:R-:W-:Y:S02]  /*0d90*/  ISETP.NE.AND P3, PT, R3, RZ, PT ;  /* 0x000000ff0300720c */ /* 0x000fe40003f65270 */
[-C--:B------:R-:W-:Y:S01]  /*0da0*/  ISETP.GE.U32.AND P6, PT, R2, R11.reuse, PT ;  /* 0x0000000b0200720c */ /* 0x080fe20003fc6070 */
[----:B------:R-:W-:Y:S01]  /*0db0*/  @P2 VIADD R21, R21, 0x1 ;  /* 0x0000000115152836 */ /* 0x000fe20000000000 */
[----:B------:R-:W-:-:S03]  /*0dc0*/  LOP3.LUT R2, R4, R11, RZ, 0x3c, !PT ;  /* 0x0000000b04027212 */ /* 0x000fc600078e3cff */
[----:B------:R-:W-:Y:S01]  /*0dd0*/  @!P1 IMAD.MOV R21, RZ, RZ, -R21 ;  /* 0x000000ffff159224 */ /* 0x000fe200078e0a15 */
[----:B------:R-:W-:Y:S01]  /*0de0*/  ISETP.GE.AND P2, PT, R2, RZ, PT ;  /* 0x000000ff0200720c */ /* 0x000fe20003f46270 */
[----:B------:R-:W-:Y:S01]  /*0df0*/  @!P0 IMAD.IADD R23, R23, 0x1, -R10 ;  /* 0x0000000117178824 */ /* 0x000fe200078e0a0a */
[----:B------:R-:W-:Y:S01]  /*0e00*/  @!P5 LOP3.LUT R21, RZ, R13, RZ, 0x33, !PT ;  /* 0x0000000dff15d212 */ /* 0x000fe200078e33ff */
[----:B------:R-:W-:Y:S01]  /*0e10*/  @!P0 VIADD R15, R15, 0x1 ;  /* 0x000000010f0f8836 */ /* 0x000fe20000000000 */
[----:B------:R-:W-:Y:S02]  /*0e20*/  ISETP.GE.AND P1, PT, R22, RZ, PT ;  /* 0x000000ff1600720c */ /* 0x000fe40003f26270 */
[----:B------:R-:W-:Y:S02]  /*0e30*/  ISETP.GE.U32.AND P4, PT, R23, R10, PT ;  /* 0x0000000a1700720c */ /* 0x000fe40003f86070 */
[----:B------:R-:W-:Y:S02]  /*0e40*/  ISETP.LT.U32.AND P0, PT, R6, R21, PT ;  /* 0x000000150600720c */ /* 0x000fe40003f01070 */
[----:B------:R-:W-:-:S02]  /*0e50*/  SHF.R.S32.HI R13, RZ, 0x1f, R21 ;  /* 0x0000001fff0d7819 */ /* 0x000fc40000011415 */
[----:B------:R-:W-:Y:S02]  /*0e60*/  @P6 IADD3 R19, R19, 0x1, RZ ;  /* 0x0000000113136810 */ /* 0x000fe40007ffe0ff */
[----:B------:R-:W-:Y:S02]  /*0e70*/  ISETP.LT.AND.EX P0, PT, R7, R13, PT, P0 ;  /* 0x0000000d0700720c */ /* 0x000fe40003f01300 */
[----:B------:R-:W-:Y:S01]  /*0e80*/  ISETP.GT.AND P5, PT, R9, RZ, PT ;  /* 0x000000ff0900720c */ /* 0x000fe20003fa4270 */
[----:B------:R-:W-:Y:S01]  /*0e90*/  @!P2 IMAD.MOV R19, RZ, RZ, -R19 ;  /* 0x000000ffff13a224 */ /* 0x000fe200078e0a13 */
[----:B------:R-:W-:Y:S01]  /*0ea0*/  @!P3 LOP3.LUT R19, RZ, R11, RZ, 0x33, !PT ;  /* 0x0000000bff13b212 */ /* 0x000fe200078e33ff */
[----:B------:R-:W-:Y:S01]  /*0eb0*/  @P4 VIADD R15, R15, 0x1 ;  /* 0x000000010f0f4836 */ /* 0x000fe20000000000 */
[C---:B------:R-:W-:Y:S02]  /*0ec0*/  SEL R11, R7.reuse, R13, P0 ;  /* 0x0000000d070b7207 */ /* 0x040fe40000000000 */
[----:B------:R-:W-:Y:S01]  /*0ed0*/  ISETP.NE.AND P2, PT, R8, RZ, PT ;  /* 0x000000ff0800720c */ /* 0x000fe20003f45270 */
[----:B------:R-:W-:Y:S01]  /*0ee0*/  @!P1 IMAD.MOV R15, RZ, RZ, -R15 ;  /* 0x000000ffff0f9224 */ /* 0x000fe200078e0a0f */
[----:B------:R-:W-:-:S02]  /*0ef0*/  LOP3.LUT R10, R7, R11, RZ, 0xfc, !PT ;  /* 0x0000000b070a7212 */ /* 0x000fc400078efcff */
[----:B------:R-:W-:Y:S02]  /*0f00*/  SHF.R.S32.HI R2, RZ, 0x1f, R9 ;  /* 0x0000001fff027819 */ /* 0x000fe40000011409 */
[----:B------:R-:W-:Y:S02]  /*0f10*/  ISETP.NE.U32.AND P1, PT, R10, RZ, PT ;  /* 0x000000ff0a00720c */ /* 0x000fe40003f25070 */
[----:B------:R-:W-:Y:S01]  /*0f20*/  ISETP.LT.U32.AND P3, PT, R32, R19, PT ;  /* 0x000000132000720c */ /* 0x000fe20003f61070 */
[----:B------:R-:W-:Y:S01]  /*0f30*/  @!P5 IMAD.MOV R14, RZ, RZ, R2 ;  /* 0x000000ffff0ed224 */ /* 0x000fe200078e0202 */
[----:B------:R-:W-:Y:S02]  /*0f40*/  SHF.R.S32.HI R9, RZ, 0x1f, R19 ;  /* 0x0000001fff097819 */ /* 0x000fe40000011413 */
[----:B------:R-:W-:Y:S02]  /*0f50*/  SEL R13, R6, R21, P0 ;  /* 0x00000015060d7207 */ /* 0x000fe40000000000 */
[----:B------:R-:W-:-:S02]  /*0f60*/  @!P2 LOP3.LUT R15, RZ, R8, RZ, 0x33, !PT ;  /* 0x00000008ff0fa212 */ /* 0x000fc400078e33ff */
[----:B------:R-:W-:-:S03]  /*0f70*/  ISETP.LT.AND.EX P3, PT, R33, R9, PT, P3 ;  /* 0x000000092100720c */ /* 0x000fc60003f61330 */
[----:B------:R-:W-:Y:S01]  /*0f80*/  IMAD R2, R15, R14, RZ ;  /* 0x0000000e0f027224 */ /* 0x000fe200078e02ff */
[----:B------:R-:W-:Y:S02]  /*0f90*/  SEL R15, R32, R19, P3 ;  /* 0x00000013200f7207 */ /* 0x000fe40001800000 */
[----:B------:R-:W-:Y:S01]  /*0fa0*/  SEL R14, R33, R9, P3 ;  /* 0x00000009210e7207 */ /* 0x000fe20001800000 */
[----:B-1----:R-:W-:Y:S06]  /*0fb0*/  @!P1 BRA `(.L_x_9) ;  /* 0x0000000000249947 */ /* 0x002fec0003800000 */
        /* <DEDUP_REMOVED lines=9> */
.L_x_9:
[----:B------:R-:W0:Y:S01]  /*1050*/  I2F.U32.RP R10, R13 ;  /* 0x0000000d000a7306 */ /* 0x000e220000209000 */
[----:B------:R-:W-:Y:S01]  /*1060*/  HFMA2.MMA R8, -RZ, RZ, 0, 0 ;  /* 0x00000000ff087435 */ /* 0x000fe200000001ff */
[----:B------:R-:W-:-:S06]  /*1070*/  ISETP.NE.U32.AND P0, PT, R13, RZ, PT ;  /* 0x000000ff0d00720c */ /* 0x000fcc0003f05070 */
[----:B0-----:R-:W0:Y:S02]  /*1080*/  MUFU.RCP R9, R10 ;  /* 0x0000000a00097308 */ /* 0x001e240000001000 */
[----:B0-----:R-:W-:-:S06]  /*1090*/  VIADD R9, R9, 0xffffffe ;  /* 0x0ffffffe09097836 */ /* 0x001fcc0000000000 */
[----:B------:R-:W0:Y:S02]  /*10a0*/  F2I.FTZ.U32.TRUNC.NTZ R9, R9 ;  /* 0x0000000900097305 */ /* 0x000e24000021f000 */
[----:B0-----:R-:W-:-:S04]  /*10b0*/  IMAD.MOV R7, RZ, RZ, -R9 ;  /* 0x000000ffff077224 */ /* 0x001fc800078e0a09 */
[----:B------:R-:W-:-:S04]  /*10c0*/  IMAD R7, R7, R13, RZ ;  /* 0x0000000d07077224 */ /* 0x000fc800078e02ff */
[----:B------:R-:W-:Y:S01]  /*10d0*/  IMAD.HI.U32 R7, R9, R7, R8 ;  /* 0x0000000709077227 */ /* 0x000fe200078e0008 */
[----:B------:R-:W-:-:S05]  /*10e0*/  MOV R9, RZ ;  /* 0x000000ff00097202 */ /* 0x000fca0000000f00 */
        /* <DEDUP_REMOVED lines=9> */
.L_x_10:
[----:B------:R-:W-:Y:S05]  /*1180*/  BSYNC B0 ;  /* 0x0000000000007941 */ /* 0x000fea0003800000 */
.L_x_8:
[----:B------:R-:W-:Y:S01]  /*1190*/  SHF.R.S32.HI R10, RZ, 0x1f, R35 ;  /* 0x0000001fff0a7819 */ /* 0x000fe20000011423 */
[----:B------:R-:W-:Y:S01]  /*11a0*/  ULDC UR5, c[0x0][0x3c4] ;  /* 0x0000f10000057ab9 */ /* 0x000fe20000000800 */
[----:B------:R-:W-:Y:S01]  /*11b0*/  IADD3 R19, P0, R12, -UR7, RZ ;  /* 0x800000070c137c10 */ /* 0x000fe2000ff1e0ff */
[----:B------:R-:W-:Y:S01]  /*11c0*/  ULDC.64 UR8, c[0x0][0x208] ;  /* 0x0000820000087ab9 */ /* 0x000fe20000000a00 */
[----:B------:R-:W-:Y:S02]  /*11d0*/  LEA.HI R25, R10, R35, RZ, 0x2 ;  /* 0x000000230a197211 */ /* 0x000fe400078f10ff */
[----:B------:R-:W-:Y:S02]  /*11e0*/  IADD3.X R7, R5, ~UR6, RZ, P0, !PT ;  /* 0x8000000605077c10 */ /* 0x000fe400087fe4ff */
[----:B------:R-:W-:Y:S02]  /*11f0*/  LOP3.LUT R24, R25, 0xfffffffc, RZ, 0xc0, !PT ;  /* 0xfffffffc19187812 */ /* 0x000fe400078ec0ff */
[----:B------:R-:W-:-:S03]  /*1200*/  SHF.R.S32.HI R25, RZ, 0x2, R25 ;  /* 0x00000002ff197819 */ /* 0x000fc60000011419 */
[----:B------:R-:W-:Y:S02]  /*1210*/  IMAD.IADD R24, R35, 0x1, -R24 ;  /* 0x0000000123187824 */ /* 0x000fe400078e0a18 */
[C---:B------:R-:W-:Y:S02]  /*1220*/  VIADD R31, R25.reuse, 0x20 ;  /* 0x00000020191f7836 */ /* 0x040fe40000000000 */
[----:B------:R-:W-:Y:S01]  /*1230*/  VIADD R37, R25, 0x40 ;  /* 0x0000004019257836 */ /* 0x000fe20000000000 */
[----:B------:R-:W-:Y:S01]  /*1240*/  ISETP.GT.U32.AND P3, PT, R19, R24, PT ;  /* 0x000000181300720c */ /* 0x000fe20003f64070 */
[----:B------:R-:W-:Y:S01]  /*1250*/  VIADD R30, R25, 0x60 ;  /* 0x00000060191e7836 */ /* 0x000fe20000000000 */
[----:B------:R-:W-:Y:S02]  /*1260*/  SHF.R.S32.HI R6, RZ, 0x1f, R24 ;  /* 0x0000001fff067819 */ /* 0x000fe40000011418 */
[----:B------:R-:W-:Y:S02]  /*1270*/  IADD3 R42, P0, R24, UR7, RZ ;  /* 0x00000007182a7c10 */ /* 0x000fe4000ff1e0ff */
[----:B------:R-:W-:-:S02]  /*1280*/  ISETP.GT.AND.EX P3, PT, R7, R6, PT, P3 ;  /* 0x000000060700720c */ /* 0x000fc40003f64330 */
[----:B------:R-:W-:Y:S02]  /*1290*/  IADD3.X R43, R6, UR6, RZ, P0, !PT ;  /* 0x00000006062b7c10 */ /* 0x000fe400087fe4ff */
[----:B------:R-:W-:Y:S02]  /*12a0*/  ISETP.GE.OR P1, PT, R25, UR5, !P3 ;  /* 0x0000000519007c0c */ /* 0x000fe4000df26670 */
[----:B------:R-:W-:Y:S02]  /*12b0*/  ISETP.GE.OR P5, PT, R31, UR5, !P3 ;  /* 0x000000051f007c0c */ /* 0x000fe4000dfa6670 */
[----:B------:R-:W-:Y:S02]  /*12c0*/  ISETP.GE.OR P4, PT, R37, UR5, !P3 ;  /* 0x0000000525007c0c */ /* 0x000fe4000df86670 */
[----:B------:R-:W-:-:S07]  /*12d0*/  ISETP.GE.OR P3, PT, R30, UR5, !P3 ;  /* 0x000000051e007c0c */ /* 0x000fce000df66670 */
[----:B------:R-:W0:Y:S01]  /*12e0*/  @!P1 LDC.64 R22, c[0x0][0x2b8] ;  /* 0x0000ae00ff169b82 */ /* 0x000e220000000a00 */
[----:B------:R-:W-:Y:S01]  /*12f0*/  @!P1 SHF.R.S32.HI R41, RZ, 0x1f, R25 ;  /* 0x0000001fff299819 */ /* 0x000fe20000011419 */
[----:B------:R-:W-:Y:S01]  /*1300*/  @!P1 IMAD.WIDE.U32 R44, R12, R25, R42 ;  /* 0x000000190c2c9225 */ /* 0x000fe200078e002a */
[----:B------:R-:W-:Y:S02]  /*1310*/  @!P5 SHF.R.S32.HI R29, RZ, 0x1f, R31 ;  /* 0x0000001fff1dd819 */ /* 0x000fe4000001141f */
[----:B------:R-:W-:Y:S01]  /*1320*/  @!P4 SHF.R.S32.HI R39, RZ, 0x1f, R37 ;  /* 0x0000001fff27c819 */ /* 0x000fe20000011425 */
[-C--:B------:R-:W-:Y:S02]  /*1330*/  @!P1 IMAD R26, R41, R12.reuse, RZ ;  /* 0x0000000c291a9224 */ /* 0x080fe400078e02ff */
[----:B------:R-:W1:Y:S01]  /*1340*/  @!P3 LDC.64 R6, c[0x0][0x2b8] ;  /* 0x0000ae00ff06bb82 */ /* 0x000e620000000a00 */
[----:B------:R-:W-:Y:S02]  /*1350*/  @!P5 IMAD R28, R29, R12, RZ ;  /* 0x0000000c1d1cd224 */ /* 0x000fe400078e02ff */
[----:B------:R-:W-:-:S02]  /*1360*/  @!P1 IMAD R29, R25, R5, R26 ;  /* 0x00000005191d9224 */ /* 0x000fc400078e021a */
[----:B------:R-:W-:-:S03]  /*1370*/  @!P5 IMAD.WIDE.U32 R40, R12, R31, R42 ;  /* 0x0000001f0c28d225 */ /* 0x000fc600078e002a */
[----:B------:R-:W2:Y:S01]  /*1380*/  @!P4 LDC.64 R18, c[0x0][0x2b8] ;  /* 0x0000ae00ff12cb82 */ /* 0x000ea20000000a00 */
[----:B------:R-:W-:Y:S01]  /*1390*/  @!P5 IMAD R28, R31, R5, R28 ;  /* 0x000000051f1cd224 */ /* 0x000fe200078e021c */
[----:B------:R-:W-:Y:S01]  /*13a0*/  @!P3 SHF.R.S32.HI R31, RZ, 0x1f, R30 ;  /* 0x0000001fff1fb819 */ /* 0x000fe2000001141e */
[----:B------:R-:W-:Y:S02]  /*13b0*/  @!P4 IMAD R26, R39, R12, RZ ;  /* 0x0000000c271ac224 */ /* 0x000fe400078e02ff */
[----:B------:R-:W-:Y:S02]  /*13c0*/  @!P4 IMAD.MOV.U32 R38, RZ, RZ, R42 ;  /* 0x000000ffff26c224 */ /* 0x000fe400078e002a */
[----:B------:R-:W-:Y:S01]  /*13d0*/  @!P4 IMAD.MOV.U32 R39, RZ, RZ, R43 ;  /* 0x000000ffff27c224 */ /* 0x000fe200078e002b */
[----:B------:R-:W3:Y:S01]  /*13e0*/  @!P5 LDC.64 R20, c[0x0][0x2b8] ;  /* 0x0000ae00ff14db82 */ /* 0x000ee20000000a00 */
[----:B------:R-:W-:Y:S01]  /*13f0*/  @!P1 IMAD.IADD R29, R45, 0x1, R29 ;  /* 0x000000012d1d9824 */ /* 0x000fe200078e021d */
[----:B0-----:R-:W-:Y:S01]  /*1400*/  @!P1 LEA R22, P0, R44, R22, 0x2 ;  /* 0x000000162c169211 */ /* 0x001fe200078010ff */
[----:B------:R-:W-:-:S03]  /*1410*/  @!P4 IMAD.WIDE.U32 R38, R12, R37, R38 ;  /* 0x000000250c26c225 */ /* 0x000fc600078e0026 */
[----:B------:R-:W-:Y:S01]  /*1420*/  @!P1 LEA.HI.X R23, R44, R23, R29, 0x2, P0 ;  /* 0x000000172c179211 */ /* 0x000fe200000f141d */
[----:B------:R-:W-:Y:S02]  /*1430*/  @!P4 IMAD R26, R37, R5, R26 ;  /* 0x00000005251ac224 */ /* 0x000fe400078e021a */
[----:B------:R-:W-:Y:S02]  /*1440*/  @!P3 IMAD R31, R31, R12, RZ ;  /* 0x0000000c1f1fb224 */ /* 0x000fe400078e02ff */
[----:B------:R-:W-:Y:S02]  /*1450*/  @!P3 IMAD.MOV.U32 R36, RZ, RZ, R42 ;  /* 0x000000ffff24b224 */ /* 0x000fe400078e002a */
[----:B------:R-:W-:Y:S02]  /*1460*/  @!P3 IMAD.MOV.U32 R37, RZ, RZ, R43 ;  /* 0x000000ffff25b224 */ /* 0x000fe400078e002b */
[----:B------:R-:W-:Y:S02]  /*1470*/  IMAD.MOV.U32 R29, RZ, RZ, -0x800000 ;  /* 0xff800000ff1d7424 */ /* 0x000fe400078e00ff */
[----:B------:R-:W-:-:S04]  /*1480*/  @!P3 IMAD.WIDE.U32 R36, R12, R30, R36 ;  /* 0x0000001e0c24b225 */ /* 0x000fc800078e0024 */
[----:B------:R-:W-:Y:S01]  /*1490*/  @!P3 IMAD R31, R30, R5, R31 ;  /* 0x000000051e1fb224 */ /* 0x000fe200078e021f */
[----:B-1----:R-:W-:Y:S01]  /*14a0*/  @!P3 LEA R6, P0, R36, R6, 0x2 ;  /* 0x000000062406b211 */ /* 0x002fe200078010ff */
[----:B------:R0:W4:Y:S01]  /*14b0*/  @!P1 LDG.E R29, desc[UR8][R22.64] ;  /* 0x00000008161d9981 */ /* 0x000122000c1e1900 */
[----:B------:R-:W-:Y:S01]  /*14c0*/  @!P4 IMAD.IADD R26, R39, 0x1, R26 ;  /* 0x00000001271ac824 */ /* 0x000fe200078e021a */
[----:B--2---:R-:W-:Y:S01]  /*14d0*/  @!P4 LEA R18, P1, R38, R18, 0x2 ;  /* 0x000000122612c211 */ /* 0x004fe200078210ff */
[----:B------:R-:W-:Y:S01]  /*14e0*/  @!P3 IMAD.IADD R31, R37, 0x1, R31 ;  /* 0x00000001251fb824 */ /* 0x000fe200078e021f */
[----:B---3--:R-:W-:Y:S01]  /*14f0*/  @!P5 LEA R20, P2, R40, R20, 0x2 ;  /* 0x000000142814d211 */ /* 0x008fe200078410ff */
[----:B------:R-:W-:Y:S01]  /*1500*/  @!P5 IMAD.IADD R28, R41, 0x1, R28 ;  /* 0x00000001291cd824 */ /* 0x000fe200078e021c */
[----:B------:R-:W-:Y:S01]  /*1510*/  @!P4 LEA.HI.X R19, R38, R19, R26, 0x2, P1 ;  /* 0x000000132613c211 */ /* 0x000fe200008f141a */
[----:B------:R-:W-:Y:S01]  /*1520*/  IMAD.MOV.U32 R26, RZ, RZ, -0x800000 ;  /* 0xff800000ff1a7424 */ /* 0x000fe200078e00ff */
[----:B------:R-:W-:-:S02]  /*1530*/  @!P3 LEA.HI.X R7, R36, R7, R31, 0x2, P0 ;  /* 0x000000072407b211 */ /* 0x000fc400000f141f */
[----:B------:R-:W-:Y:S01]  /*1540*/  @!P5 LEA.HI.X R21, R40, R21, R28, 0x2, P2 ;  /* 0x000000152815d211 */ /* 0x000fe200010f141c */
[----:B------:R-:W1:Y:S04]  /*1550*/  LDC R31, c[0x0][0x270] ;  /* 0x00009c00ff1f7b82 */ /* 0x000e680000000800 */
[----:B------:R2:W3:Y:S01]  /*1560*/  @!P5 LDG.E R26, desc[UR8][R20.64] ;  /* 0x00000008141ad981 */ /* 0x0004e2000c1e1900 */
[----:B0-----:R-:W-:Y:S02]  /*1570*/  IMAD.MOV.U32 R22, RZ, RZ, -0x800000 ;  /* 0xff800000ff167424 */ /* 0x001fe400078e00ff */
[----:B------:R-:W-:-:S04]  /*1580*/  IMAD.MOV.U32 R23, RZ, RZ, -0x800000 ;  /* 0xff800000ff177424 */ /* 0x000fc800078e00ff */
[----:B------:R0:W5:Y:S04]  /*1590*/  @!P3 LDG.E R22, desc[UR8][R6.64] ;  /* 0x000000080616b981 */ /* 0x000168000c1e1900 */
[----:B------:R0:W5:Y:S01]  /*15a0*/  @!P4 LDG.E R23, desc[UR8][R18.64] ;  /* 0x000000081217c981 */ /* 0x000162000c1e1900 */
[----:B-1----:R-:W-:-:S04]  /*15b0*/  IABS R28, R31 ;  /* 0x0000001f001c7213 */ /* 0x002fc80000000000 */
[----:B------:R-:W1:Y:S08]  /*15c0*/  I2F.U32.RP R34, R28 ;  /* 0x0000001c00227306 */ /* 0x000e700000209000 */
[----:B-1----:R-:W1:Y:S01]  /*15d0*/  MUFU.RCP R36, R34 ;  /* 0x0000002200247308 */ /* 0x002e620000001000 */
[----:B--2---:R-:W2:Y:S01]  /*15e0*/  S2R R20, SR_CgaCtaId ;  /* 0x0000000000147919 */ /* 0x004ea20000008800 */
[----:B-1----:R-:W-:-:S06]  /*15f0*/  VIADD R36, R36, 0xffffffe ;  /* 0x0ffffffe24247836 */ /* 0x002fcc0000000000 */
[----:B------:R-:W1:Y:S01]  /*1600*/  F2I.FTZ.U32.TRUNC.NTZ R37, R36 ;  /* 0x0000002400257305 */ /* 0x000e62000021f000 */
[----:B0-----:R-:W-:Y:S02]  /*1610*/  IABS R6, R4 ;  /* 0x0000000400067213 */ /* 0x001fe40000000000 */
[----:B------:R-:W-:Y:S01]  /*1620*/  IABS R18, R31 ;  /* 0x0000001f00127213 */ /* 0x000fe20000000000 */
[----:B-1----:R-:W-:Y:S02]  /*1630*/  IMAD.MOV R30, RZ, RZ, -R37 ;  /* 0x000000ffff1e7224 */ /* 0x002fe400078e0a25 */
[----:B------:R-:W-:Y:S02]  /*1640*/  IMAD.MOV.U32 R36, RZ, RZ, RZ ;  /* 0x000000ffff247224 */ /* 0x000fe400078e00ff */
[----:B------:R-:W-:-:S04]  /*1650*/  IMAD R7, R30, R28, RZ ;  /* 0x0000001c1e077224 */ /* 0x000fc800078e02ff */
[----:B------:R-:W-:-:S04]  /*1660*/  IMAD.HI.U32 R7, R37, R7, R36 ;  /* 0x0000000725077227 */ /* 0x000fc800078e0024 */
[----:B------:R-:W-:Y:S02]  /*1670*/  IMAD.MOV R18, RZ, RZ, -R18 ;  /* 0x000000ffff127224 */ /* 0x000fe400078e0a12 */
[----:B------:R-:W-:-:S04]  /*1680*/  IMAD.HI.U32 R7, R7, R6, RZ ;  /* 0x0000000607077227 */ /* 0x000fc800078e00ff */
[----:B------:R-:W-:Y:S01]  /*1690*/  IMAD R19, R7, R18, R6 ;  /* 0x0000001207137224 */ /* 0x000fe200078e0206 */
[----:B------:R-:W-:-:S04]  /*16a0*/  MOV R21, 0x400 ;  /* 0x0000040000157802 */ /* 0x000fc80000000f00 */
[----:B------:R-:W-:Y:S02]  /*16b0*/  ISETP.GT.U32.AND P3, PT, R28, R19, PT ;  /* 0x000000131c00720c */ /* 0x000fe40003f64070 */
[----:B--2---:R-:W-:Y:S02]  /*16c0*/  LEA R6, R20, R21, 0x18 ;  /* 0x0000001514067211 */ /* 0x004fe400078ec0ff */
[C---:B------:R-:W-:Y:S02]  /*16d0*/  ISETP.GT.AND P6, PT, R35.reuse, 0x7f, PT ;  /* 0x0000007f2300780c */ /* 0x040fe40003fc4270 */
[----:B------:R-:W-:Y:S01]  /*16e0*/  ISETP.GT.AND P1, PT, R35, 0x17f, PT ;  /* 0x0000017f2300780c */ /* 0x000fe20003f24270 */
[----:B------:R-:W-:Y:S01]  /*16f0*/  IMAD R25, R25, 0x14, R6 ;  /* 0x0000001419197824 */ /* 0x000fe200078e0206 */
[C---:B------:R-:W-:Y:S02]  /*1700*/  ISETP.GT.AND P2, PT, R35.reuse, 0x1ff, PT ;  /* 0x000001ff2300780c */ /* 0x040fe40003f44270 */
[----:B------:R-:W-:Y:S01]  /*1710*/  ISETP.GT.AND P0, PT, R35, 0xff, PT ;  /* 0x000000ff2300780c */ /* 0x000fe20003f04270 */
[----:B------:R-:W-:-:S02]  /*1720*/  IMAD R25, R24, 0x4, R25 ;  /* 0x0000000418197824 */ /* 0x000fc400078e0219 */
[----:B------:R-:W-:Y:S01]  /*1730*/  @!P3 IMAD.IADD R19, R19, 0x1, -R28 ;  /* 0x000000011313b824 */ /* 0x000fe200078e0a1c */
[----:B------:R-:W-:-:S04]  /*1740*/  LOP3.LUT R18, R33, R14, RZ, 0xfc, !PT ;  /* 0x0000000e21127212 */ /* 0x000fc800078efcff */
[----:B------:R-:W-:Y:S02]  /*1750*/  ISETP.GE.U32.AND P4, PT, R19, R28, PT ;  /* 0x0000001c1300720c */ /* 0x000fe40003f86070 */
[----:B------:R-:W-:Y:S01]  /*1760*/  LOP3.LUT R4, R4, R31, RZ, 0x3c, !PT ;  /* 0x0000001f04047212 */ /* 0x000fe200078e3cff */
[----:B------:R-:W-:Y:S01]  /*1770*/  @!P3 VIADD R7, R7, 0x1 ;  /* 0x000000010707b836 */ /* 0x000fe20000000000 */
[----:B------:R-:W-:Y:S09]  /*1780*/  BSSY B0, `(.L_x_11) ;  /* 0x0000029000007945 */ /* 0x000ff20003800000 */
[----:B------:R-:W-:Y:S01]  /*1790*/  @P4 VIADD R7, R7, 0x1 ;  /* 0x0000000107074836 */ /* 0x000fe20000000000 */
[----:B----4-:R0:W-:Y:S01]  /*17a0*/  @!P2 STS [R25], R29 ;  /* 0x0000001d1900a388 */ /* 0x0101e20000000800 */
[----:B------:R-:W-:-:S02]  /*17b0*/  ISETP.GE.AND P2, PT, R4, RZ, PT ;  /* 0x000000ff0400720c */ /* 0x000fc40003f46270 */
[----:B------:R-:W-:Y:S01]  /*17c0*/  IMAD.MOV.U32 R4, RZ, RZ, R7 ;  /* 0x000000ffff047224 */ /* 0x000fe200078e0007 */
[----:B---3--:R0:W-:Y:S01]  /*17d0*/  @!P1 STS [R25+0x280], R26 ;  /* 0x0002801a19009388 */ /* 0x0081e20000000800 */
[----:B------:R-:W-:-:S03]  /*17e0*/  ISETP.NE.U32.AND P1, PT, R18, RZ, PT ;  /* 0x000000ff1200720c */ /* 0x000fc60003f25070 */
[----:B-----5:R0:W-:Y:S04]  /*17f0*/  @!P6 STS [R25+0x780], R22 ;  /* 0x000780161900e388 */ /* 0x0201e80000000800 */
[----:B------:R0:W-:Y:S01]  /*1800*/  @!P0 STS [R25+0x500], R23 ;  /* 0x0005001719008388 */ /* 0x0001e20000000800 */
[----:B------:R-:W-:Y:S01]  /*1810*/  ISETP.NE.AND P0, PT, R31, RZ, PT ;  /* 0x000000ff1f00720c */ /* 0x000fe20003f05270 */
[----:B------:R-:W-:-:S12]  /*1820*/  @!P2 IMAD.MOV R4, RZ, RZ, -R4 ;  /* 0x000000ffff04a224 */ /* 0x000fd800078e0a04 */
[----:B------:R-:W-:Y:S01]  /*1830*/  @!P0 LOP3.LUT R4, RZ, R31, RZ, 0x33, !PT ;  /* 0x0000001fff048212 */ /* 0x000fe200078e33ff */
[----:B------:R-:W-:Y:S06]  /*1840*/  @!P1 BRA `(.L_x_12) ;  /* 0x0000000000249947 */ /* 0x000fec0003800000 */
[----:B------:R-:W-:Y:S01]  /*1850*/  IMAD.MOV.U32 R28, RZ, RZ, R32 ;  /* 0x000000ffff1c7224 */ /* 0x000fe200078e0020 */
[----:B0-----:R-:W-:Y:S01]  /*1860*/  MOV R26, R15 ;  /* 0x0000000f001a7202 */ /* 0x001fe20000000f00 */
[----:B------:R-:W-:Y:S01]  /*1870*/  IMAD.MOV.U32 R19, RZ, RZ, R33 ;  /* 0x000000ffff137224 */ /* 0x000fe200078e0021 */
[----:B------:R-:W-:Y:S02]  /*1880*/  MOV R25, R14 ;  /* 0x0000000e00197202 */ /* 0x000fe40000000f00 */
[----:B------:R-:W-:Y:S02]  /*1890*/  MOV R24, 0x18b0 ;  /* 0x000018b000187802 */ /* 0x000fe40000000f00 */
[----:B------:R-:W-:Y:S05]  /*18a0*/  CALL.REL.NOINC `($__internal_0_$__cuda_sm20_div_s64) ;  /* 0x0000003000187944 */ /* 0x000fea0003c00000 */
[----:B------:R-:W-:Y:S02]  /*18b0*/  MOV R40, R20 ;  /* 0x0000001400287202 */ /* 0x000fe40000000f00 */
[----:B------:R-:W-:Y:S01]  /*18c0*/  MOV R41, R21 ;  /* 0x0000001500297202 */ /* 0x000fe20000000f00 */
[----:B------:R-:W-:Y:S05]  /*18d0*/  BRA `(.L_x_13) ;  /* 0x00000000004c7947 */ /* 0x000fea0003800000 */
.L_x_12:
[----:B------:R-:W1:Y:S01]  /*18e0*/  I2F.U32.RP R20, R15 ;  /* 0x0000000f00147306 */ /* 0x000e620000209000 */
[----:B------:R-:W-:Y:S02]  /*18f0*/  ISETP.NE.U32.AND P0, PT, R15, RZ, PT ;  /* 0x000000ff0f00720c */ /* 0x000fe40003f05070 */
[----:B------:R-:W-:-:S05]  /*1900*/  MOV R41, RZ ;  /* 0x000000ff00297202 */ /* 0x000fca0000000f00 */
[----:B-1----:R-:W1:Y:S02]  /*1910*/  MUFU.RCP R18, R20 ;  /* 0x0000001400127308 */ /* 0x002e640000001000 */
[----:B-1----:R-:W-:-:S06]  /*1920*/  VIADD R18, R18, 0xffffffe ;  /* 0x0ffffffe12127836 */ /* 0x002fcc0000000000 */
[----:B------:R1:W2:Y:S02]  /*1930*/  F2I.FTZ.U32.TRUNC.NTZ R19, R18 ;  /* 0x0000001200137305 */ /* 0x0002a4000021f000 */
[----:B-1----:R-:W-:Y:S01]  /*1940*/  HFMA2.MMA R18, -RZ, RZ, 0, 0 ;  /* 0x00000000ff127435 */ /* 0x002fe200000001ff */
[----:B--2---:R-:W-:-:S04]  /*1950*/  IMAD.MOV R7, RZ, RZ, -R19 ;  /* 0x000000ffff077224 */ /* 0x004fc800078e0a13 */
        /* <DEDUP_REMOVED lines=11> */
.L_x_13:
[----:B------:R-:W-:Y:S05]  /*1a10*/  BSYNC B0 ;  /* 0x0000000000007941 */ /* 0x000fea0003800000 */
.L_x_11:
[----:B------:R-:W-:Y:S01]  /*1a20*/  BAR.SYNC.DEFER_BLOCKING 0x0 ;  /* 0x0000000000007b1d */ /* 0x000fe20000010000 */
[----:B------:R-:W-:Y:S01]  /*1a30*/  LEA.HI R7, R10, R35, RZ, 0x5 ;  /* 0x000000230a077211 */ /* 0x000fe200078f28ff */
[----:B------:R-:W-:Y:S01]  /*1a40*/  IMAD.MOV.U32 R36, RZ, RZ, -0x800000 ;  /* 0xff800000ff247424 */ /* 0x000fe200078e00ff */
[----:B------:R-:W-:Y:S01]  /*1a50*/  MOV R32, 0xff800000 ;  /* 0xff80000000207802 */ /* 0x000fe20000000f00 */
[----:B------:R-:W-:Y:S01]  /*1a60*/  IMAD.MOV.U32 R31, RZ, RZ, -0x800000 ;  /* 0xff800000ff1f7424 */ /* 0x000fe200078e00ff */
[----:B------:R-:W-:Y:S01]  /*1a70*/  LOP3.LUT R10, R7, 0xffffffe0, RZ, 0xc0, !PT ;  /* 0xffffffe0070a7812 */ /* 0x000fe200078ec0ff */
[----:B------:R-:W-:Y:S01]  /*1a80*/  IMAD.MOV.U32 R34, RZ, RZ, -0x800000 ;  /* 0xff800000ff227424 */ /* 0x000fe200078e00ff */
[----:B------:R-:W-:Y:S01]  /*1a90*/  SHF.R.S32.HI R7, RZ, 0x5, R7 ;  /* 0x00000005ff077819 */ /* 0x000fe20000011407 */
[----:B------:R-:W-:Y:S01]  /*1aa0*/  IMAD.MOV.U32 R42, RZ, RZ, RZ ;  /* 0x000000ffff2a7224 */ /* 0x000fe200078e00ff */
[----:B------:R-:W-:Y:S01]  /*1ab0*/  IABS R24, R2 ;  /* 0x0000000200187213 */ /* 0x000fe20000000000 */
[----:B------:R-:W-:Y:S01]  /*1ac0*/  IMAD.IADD R35, R35, 0x1, -R10 ;  /* 0x0000000123237824 */ /* 0x000fe200078e0a0a */
[----:B------:R-:W-:Y:S03]  /*1ad0*/  BSSY B1, `(.L_x_14) ;  /* 0x0000244000017945 */ /* 0x000fe60003800000 */
[----:B------:R-:W-:-:S04]  /*1ae0*/  IMAD R6, R35, 0x14, R6 ;  /* 0x0000001423067824 */ /* 0x000fc800078e0206 */
[----:B------:R-:W-:-:S05]  /*1af0*/  IMAD R33, R7, 0x4, R6 ;  /* 0x0000000407217824 */ /* 0x000fca00078e0206 */
[----:B------:R-:W-:Y:S04]  /*1b00*/  @!P6 LDS R36, [R33] ;  /* 0x000000002124e984 */ /* 0x000fe80000000800 */
[----:B------:R-:W1:Y:S04]  /*1b10*/  @!P6 LDS R31, [R33+0x280] ;  /* 0x00028000211fe984 */ /* 0x000e680000000800 */
[----:B------:R-:W2:Y:S04]  /*1b20*/  @!P6 LDS R32, [R33+0x500] ;  /* 0x000500002120e984 */ /* 0x000ea80000000800 */
[----:B------:R-:W3:Y:S01]  /*1b30*/  @!P6 LDS R34, [R33+0x780] ;  /* 0x000780002122e984 */ /* 0x000ee20000000800 */
[----:B-1----:R-:W-:-:S04]  /*1b40*/  FMNMX.FTZ R19, R36, R31, !PT ;  /* 0x0000001f24137209 */ /* 0x002fc80007810000 */
[----:B--2---:R-:W-:-:S04]  /*1b50*/  FMNMX.FTZ R19, R19, R32, !PT ;  /* 0x0000002013137209 */ /* 0x004fc80007810000 */
[----:B---3--:R-:W-:-:S05]  /*1b60*/  FMNMX.FTZ R19, R19, R34, !PT ;  /* 0x0000002213137209 */ /* 0x008fca0007810000 */
[----:B------:R-:W1:Y:S02]  /*1b70*/  SHFL.BFLY PT, R20, R19, 0x10, 0x1f ;  /* 0x0e001f0013147f89 */ /* 0x000e6400000e0000 */
[----:B-1----:R-:W-:-:S05]  /*1b80*/  FMNMX.FTZ R20, R19, R20, !PT ;  /* 0x0000001413147209 */ /* 0x002fca0007810000 */
[----:B------:R-:W1:Y:S02]  /*1b90*/  SHFL.BFLY PT, R21, R20, 0x8, 0x1f ;  /* 0x0d001f0014157f89 */ /* 0x000e6400000e0000 */
[----:B-1----:R-:W-:-:S05]  /*1ba0*/  FMNMX.FTZ R21, R20, R21, !PT ;  /* 0x0000001514157209 */ /* 0x002fca0007810000 */
[----:B------:R-:W1:Y:S02]  /*1bb0*/  SHFL.BFLY PT, R10, R21, 0x4, 0x1f ;  /* 0x0c801f00150a7f89 */ /* 0x000e6400000e0000 */
[----:B-1----:R-:W-:-:S05]  /*1bc0*/  FMNMX.FTZ R10, R21, R10, !PT ;  /* 0x0000000a150a7209 */ /* 0x002fca0007810000 */
[----:B0-----:R-:W0:Y:S02]  /*1bd0*/  SHFL.BFLY PT, R23, R10, 0x2, 0x1f ;  /* 0x0c401f000a177f89 */ /* 0x001e2400000e0000 */
[----:B0-----:R-:W-:-:S05]  /*1be0*/  FMNMX.FTZ R23, R10, R23, !PT ;  /* 0x000000170a177209 */ /* 0x001fca0007810000 */
[----:B------:R-:W0:Y:S02]  /*1bf0*/  SHFL.BFLY PT, R6, R23, 0x1, 0x1f ;  /* 0x0c201f0017067f89 */ /* 0x000e2400000e0000 */
[----:B0-----:R-:W-:-:S04]  /*1c00*/  FMNMX.FTZ R6, R23, R6, !PT ;  /* 0x0000000617067209 */ /* 0x001fc80007810000 */
[----:B------:R-:W-:-:S04]  /*1c10*/  FSETP.NEU.FTZ.AND P0, PT, R6, -INF , PT ;  /* 0xff8000000600780b */ /* 0x000fc80003f1d000 */
[----:B------:R-:W-:Y:S02]  /*1c20*/  FSEL R19, R6, RZ, P0 ;  /* 0x000000ff06137208 */ /* 0x000fe40000000000 */
[----:B------:R-:W-:-:S03]  /*1c30*/  ISETP.GT.AND P0, PT, R2, RZ, PT ;  /* 0x000000ff0200720c */ /* 0x000fc60003f04270 */
[C---:B------:R-:W-:Y:S01]  /*1c40*/  FADD.FTZ R18, -R19.reuse, R36 ;  /* 0x0000002413127221 */ /* 0x040fe20000010100 */
[C---:B------:R-:W-:Y:S01]  /*1c50*/  FADD.FTZ R22, -R19.reuse, R31 ;  /* 0x0000001f13167221 */ /* 0x040fe20000010100 */
[C---:B------:R-:W-:Y:S01]  /*1c60*/  FADD.FTZ R6, -R19.reuse, R32 ;  /* 0x0000002013067221 */ /* 0x040fe20000010100 */
[----:B------:R-:W-:Y:S01]  /*1c70*/  FADD.FTZ R20, -R19, R34 ;  /* 0x0000002213147221 */ /* 0x000fe20000010100 */
[----:B------:R-:W-:Y:S01]  /*1c80*/  FMUL.FTZ R18, R18, 1.4426950216293334961 ;  /* 0x3fb8aa3b12127820 */ /* 0x000fe20000410000 */
[----:B------:R-:W-:Y:S01]  /*1c90*/  FMUL.FTZ R22, R22, 1.4426950216293334961 ;  /* 0x3fb8aa3b16167820 */ /* 0x000fe20000410000 */
[----:B------:R-:W-:Y:S01]  /*1ca0*/  FMUL.FTZ R6, R6, 1.4426950216293334961 ;  /* 0x3fb8aa3b06067820 */ /* 0x000fe20000410000 */
[----:B------:R-:W-:Y:S01]  /*1cb0*/  FMUL.FTZ R20, R20, 1.4426950216293334961 ;  /* 0x3fb8aa3b14147820 */ /* 0x000fe20000410000 */
[----:B------:R0:W-:Y:S08]  /*1cc0*/  MUFU.EX2 R21, R18 ;  /* 0x0000001200157308 */ /* 0x0001f00000000800 */
[----:B------:R-:W1:Y:S08]  /*1cd0*/  MUFU.EX2 R10, R22 ;  /* 0x00000016000a7308 */ /* 0x000e700000000800 */
[----:B------:R-:W2:Y:S01]  /*1ce0*/  MUFU.EX2 R6, R6 ;  /* 0x0000000600067308 */ /* 0x000ea20000000800 */
[----:B0-----:R-:W0:Y:S07]  /*1cf0*/  LDC R18, c[0x0][0x270] ;  /* 0x00009c00ff127b82 */ /* 0x001e2e0000000800 */
[----:B------:R-:W3:Y:S01]  /*1d00*/  MUFU.EX2 R23, R20 ;  /* 0x0000001400177308 */ /* 0x000ee20000000800 */
[----:B-1----:R-:W-:-:S04]  /*1d10*/  FADD.FTZ R21, R21, R10 ;  /* 0x0000000a15157221 */ /* 0x002fc80000010000 */
[----:B--2---:R-:W-:-:S03]  /*1d20*/  FADD.FTZ R10, R21, R6 ;  /* 0x00000006150a7221 */ /* 0x004fc60000010000 */
[----:B------:R-:W1:Y:S01]  /*1d30*/  I2F.RP R21, R24 ;  /* 0x0000001800157306 */ /* 0x000e620000209400 */
[----:B---3--:R-:W-:Y:S01]  /*1d40*/  FADD.FTZ R23, R10, R23 ;  /* 0x000000170a177221 */ /* 0x008fe20000010000 */
[----:B0-----:R-:W-:-:S04]  /*1d50*/  IABS R22, R18 ;  /* 0x0000001200167213 */ /* 0x001fc80000000000 */
[----:B------:R-:W0:Y:S02]  /*1d60*/  SHFL.BFLY PT, R10, R23, 0x10, 0x1f ;  /* 0x0e001f00170a7f89 */ /* 0x000e2400000e0000 */
[----:B------:R-:W2:Y:S08]  /*1d70*/  I2F.U32.RP R20, R22 ;  /* 0x0000001600147306 */ /* 0x000eb00000209000 */
[----:B-1----:R-:W1:Y:S08]  /*1d80*/  MUFU.RCP R6, R21 ;  /* 0x0000001500067308 */ /* 0x002e700000001000 */
[----:B--2---:R-:W2:Y:S01]  /*1d90*/  MUFU.RCP R38, R20 ;  /* 0x0000001400267308 */ /* 0x004ea20000001000 */
[----:B0-----:R-:W-:Y:S01]  /*1da0*/  FADD.FTZ R10, R23, R10 ;  /* 0x0000000a170a7221 */ /* 0x001fe20000010000 */
[----:B-1----:R-:W-:-:S04]  /*1db0*/  VIADD R6, R6, 0xffffffe ;  /* 0x0ffffffe06067836 */ /* 0x002fc80000000000 */
[----:B------:R-:W0:Y:S02]  /*1dc0*/  SHFL.BFLY PT, R29, R10, 0x8, 0x1f ;  /* 0x0d001f000a1d7f89 */ /* 0x000e2400000e0000 */
[----:B------:R-:W1:Y:S01]  /*1dd0*/  F2I.FTZ.U32.TRUNC.NTZ R43, R6 ;  /* 0x00000006002b7305 */ /* 0x000e62000021f000 */
[----:B--2---:R-:W-:-:S07]  /*1de0*/  VIADD R38, R38, 0xffffffe ;  /* 0x0ffffffe26267836 */ /* 0x004fce0000000000 */
[----:B------:R-:W2:Y:S01]  /*1df0*/  F2I.FTZ.U32.TRUNC.NTZ R39, R38 ;  /* 0x0000002600277305 */ /* 0x000ea2000021f000 */
[----:B-1----:R-:W-:Y:S02]  /*1e00*/  IADD3 R23, RZ, -R43, RZ ;  /* 0x8000002bff177210 */ /* 0x002fe40007ffe0ff */
[----:B------:R-:W-:-:S03]  /*1e10*/  IABS R6, R18 ;  /* 0x0000001200067213 */ /* 0x000fc60000000000 */
[----:B------:R-:W-:Y:S02]  /*1e20*/  IMAD R28, R23, R24, RZ ;  /* 0x00000018171c7224 */ /* 0x000fe400078e02ff */
[----:B------:R-:W-:Y:S02]  /*1e30*/  VIADD R23, R24, UR4 ;  /* 0x0000000418177c36 */ /* 0x000fe40008000000 */
[----:B0-----:R-:W-:Y:S01]  /*1e40*/  FADD.FTZ R29, R10, R29 ;  /* 0x0000001d0a1d7221 */ /* 0x001fe20000010000 */
[----:B--2---:R-:W-:Y:S01]  /*1e50*/  IMAD.MOV R21, RZ, RZ, -R39 ;  /* 0x000000ffff157224 */ /* 0x004fe200078e0a27 */
[----:B------:R-:W-:Y:S01]  /*1e60*/  IABS R10, R2 ;  /* 0x00000002000a7213 */ /* 0x000fe20000000000 */
[----:B------:R-:W-:Y:S01]  /*1e70*/  IMAD.MOV.U32 R38, RZ, RZ, RZ ;  /* 0x000000ffff267224 */ /* 0x000fe200078e00ff */
[----:B------:R-:W-:Y:S01]  /*1e80*/  IABS R20, R23 ;  /* 0x0000001700147213 */ /* 0x000fe20000000000 */
[----:B------:R-:W0:Y:S01]  /*1e90*/  SHFL.BFLY PT, R26, R29, 0x4, 0x1f ;  /* 0x0c801f001d1a7f89 */ /* 0x000e2200000e0000 */
[----:B------:R-:W-:Y:S01]  /*1ea0*/  IMAD R21, R21, R22, RZ ;  /* 0x0000001615157224 */ /* 0x000fe200078e02ff */
[----:B------:R-:W-:Y:S01]  /*1eb0*/  IADD3 R10, RZ, -R10, RZ ;  /* 0x8000000aff0a7210 */ /* 0x000fe20007ffe0ff */
[----:B------:R-:W-:Y:S01]  /*1ec0*/  IMAD.HI.U32 R28, R43, R28, R42 ;  /* 0x0000001c2b1c7227 */ /* 0x000fe200078e002a */
[----:B------:R-:W-:-:S03]  /*1ed0*/  ULDC.U8 UR4, c[0x0][0x3d9] ;  /* 0x0000f64000047ab9 */ /* 0x000fc60000000000 */
[----:B------:R-:W-:-:S04]  /*1ee0*/  IMAD.HI.U32 R21, R39, R21, R38 ;  /* 0x0000001527157227 */ /* 0x000fc800078e0026 */
[----:B------:R-:W-:Y:S02]  /*1ef0*/  IMAD.MOV R6, RZ, RZ, -R6 ;  /* 0x000000ffff067224 */ /* 0x000fe400078e0a06 */
[----:B------:R-:W-:-:S04]  /*1f00*/  IMAD.HI.U32 R21, R21, R20, RZ ;  /* 0x0000001415157227 */ /* 0x000fc800078e00ff */
[----:B------:R-:W-:-:S05]  /*1f10*/  IMAD R39, R21, R6, R20 ;  /* 0x0000000615277224 */ /* 0x000fca00078e0214 */
[----:B------:R-:W-:Y:S01]  /*1f20*/  ISETP.GT.U32.AND P1, PT, R22, R39, PT ;  /* 0x000000271600720c */ /* 0x000fe20003f24070 */
[----:B0-----:R-:W-:Y:S01]  /*1f30*/  FADD.FTZ R26, R29, R26 ;  /* 0x0000001a1d1a7221 */ /* 0x001fe20000010000 */
[----:B------:R-:W-:Y:S01]  /*1f40*/  IMAD.HI.U32 R29, R28, R20, RZ ;  /* 0x000000141c1d7227 */ /* 0x000fe200078e00ff */
[----:B------:R-:W-:-:S03]  /*1f50*/  SHF.R.S32.HI R28, RZ, 0x1f, R2 ;  /* 0x0000001fff1c7819 */ /* 0x000fc60000011402 */
[----:B------:R-:W0:Y:S01]  /*1f60*/  SHFL.BFLY PT, R25, R26, 0x2, 0x1f ;  /* 0x0c401f001a197f89 */ /* 0x000e2200000e0000 */
[----:B------:R-:W-:Y:S01]  /*1f70*/  IMAD R37, R29, R10, R20 ;  /* 0x0000000a1d257224 */ /* 0x000fe200078e0214 */
[----:B------:R-:W-:Y:S01]  /*1f80*/  LOP3.LUT R20, R23, R24, RZ, 0x3c, !PT ;  /* 0x0000001817147212 */ /* 0x000fe200078e3cff */
[----:B------:R-:W1:Y:S03]  /*1f90*/  S2R R10, SR_TID.X ;  /* 0x00000000000a7919 */ /* 0x000e660000002100 */
[----:B------:R-:W-:Y:S01]  /*1fa0*/  ISETP.GT.U32.AND P4, PT, R24, R37, PT ;  /* 0x000000251800720c */ /* 0x000fe20003f84070 */
[----:B------:R-:W-:Y:S01]  /*1fb0*/  @!P1 VIADD R21, R21, 0x1 ;  /* 0x0000000115159836 */ /* 0x000fe20000000000 */
[----:B------:R-:W-:Y:S02]  /*1fc0*/  @!P1 IADD3 R39, R39, -R22, RZ ;  /* 0x8000001627279210 */ /* 0x000fe40007ffe0ff */
[----:B------:R-:W-:-:S02]  /*1fd0*/  ISETP.GE.AND P3, PT, R20, RZ, PT ;  /* 0x000000ff1400720c */ /* 0x000fc40003f66270 */
[----:B------:R-:W-:Y:S02]  /*1fe0*/  ISETP.GE.U32.AND P5, PT, R39, R22, PT ;  /* 0x000000162700720c */ /* 0x000fe40003fa6070 */
[----:B------:R-:W-:Y:S01]  /*1ff0*/  LEA.HI.SX32 R20, R2, 0x1, 0x1 ;  /* 0x0000000102147811 */ /* 0x000fe200078f0aff */
[----:B------:R-:W-:Y:S01]  /*2000*/  @!P0 IMAD.MOV R20, RZ, RZ, R28 ;  /* 0x000000ffff148224 */ /* 0x000fe200078e021c */
[----:B------:R-:W-:-:S03]  /*2010*/  ISETP.NE.AND P0, PT, R18, RZ, PT ;  /* 0x000000ff1200720c */ /* 0x000fc60003f05270 */
[----:B------:R-:W-:Y:S02]  /*2020*/  @!P4 IMAD.IADD R37, R37, 0x1, -R24 ;  /* 0x000000012525c824 */ /* 0x000fe400078e0a18 */
[----:B------:R-:W-:Y:S01]  /*2030*/  @!P4 VIADD R29, R29, 0x1 ;  /* 0x000000011d1dc836 */ /* 0x000fe20000000000 */
[----:B------:R-:W-:Y:S01]  /*2040*/  ISETP.GT.AND P4, PT, R3, RZ, PT ;  /* 0x000000ff0300720c */ /* 0x000fe20003f84270 */
[----:B0-----:R-:W-:Y:S01]  /*2050*/  FADD.FTZ R25, R26, R25 ;  /* 0x000000191a197221 */ /* 0x001fe20000010000 */
[----:B------:R-:W-:Y:S02]  /*2060*/  ISETP.GE.U32.AND P2, PT, R37, R24, PT ;  /* 0x000000182500720c */ /* 0x000fe40003f46070 */
[----:B------:R-:W-:Y:S02]  /*2070*/  @P5 IADD3 R21, R21, 0x1, RZ ;  /* 0x0000000115155810 */ /* 0x000fe40007ffe0ff */
[----:B------:R-:W0:Y:S01]  /*2080*/  SHFL.BFLY PT, R6, R25, 0x1, 0x1f ;  /* 0x0c201f0019067f89 */ /* 0x000e2200000e0000 */
[----:B------:R-:W-:-:S02]  /*2090*/  ISETP.NE.AND P5, PT, R2, RZ, PT ;  /* 0x000000ff0200720c */ /* 0x000fc40003fa5270 */
[----:B------:R-:W-:-:S06]  /*20a0*/  SHF.R.S32.HI R26, RZ, 0x1f, R3 ;  /* 0x0000001fff1a7819 */ /* 0x000fcc0000011403 */
[----:B------:R-:W-:Y:S02]  /*20b0*/  @P2 VIADD R29, R29, 0x1 ;  /* 0x000000011d1d2836 */ /* 0x000fe40000000000 */
[----:B0-----:R-:W-:Y:S01]  /*20c0*/  FADD.FTZ R22, R25, R6 ;  /* 0x0000000619167221 */ /* 0x001fe20000010000 */
[----:B------:R-:W-:Y:S01]  /*20d0*/  LOP3.LUT R6, R23, R18, RZ, 0x3c, !PT ;  /* 0x0000001217067212 */ /* 0x000fe200078e3cff */
[----:B------:R-:W-:Y:S01]  /*20e0*/  IMAD.MOV.U32 R25, RZ, RZ, R29 ;  /* 0x000000ffff197224 */ /* 0x000fe200078e001d */
[----:B------:R-:W0:Y:S01]  /*20f0*/  LDC R23, c[0x0][0x2c4] ;  /* 0x0000b100ff177b82 */ /* 0x000e220000000800 */
[----:B------:R-:W-:Y:S01]  /*2100*/  IMAD.MOV.U32 R29, RZ, RZ, 0x7f800000 ;  /* 0x7f800000ff1d7424 */ /* 0x000fe200078e00ff */
[----:B------:R-:W-:Y:S01]  /*2110*/  FSETP.NE.FTZ.AND P1, PT, R22, RZ, PT ;  /* 0x000000ff1600720b */ /* 0x000fe20003f35000 */
[----:B------:R-:W-:Y:S01]  /*2120*/  @!P3 IMAD.MOV R25, RZ, RZ, -R25 ;  /* 0x000000ffff19b224 */ /* 0x000fe200078e0a19 */
[----:B------:R-:W-:Y:S02]  /*2130*/  ISETP.GE.AND P2, PT, R6, RZ, PT ;  /* 0x000000ff0600720c */ /* 0x000fe40003f46270 */
[----:B------:R-:W-:-:S02]  /*2140*/  LEA.HI.SX32 R6, R3, 0x1, 0x1 ;  /* 0x0000000103067811 */ /* 0x000fc400078f0aff */
[----:B------:R-:W-:Y:S01]  /*2150*/  @!P4 IADD3 R6, R26, RZ, RZ ;  /* 0x000000ff1a06c210 */ /* 0x000fe20007ffe0ff */
[----:B------:R-:W-:Y:S01]  /*2160*/  IMAD.MOV.U32 R26, RZ, RZ, R21 ;  /* 0x000000ffff1a7224 */ /* 0x000fe200078e0015 */
[C---:B-1----:R-:W-:Y:S02]  /*2170*/  LOP3.LUT P4, RZ, R10.reuse, 0x1f, RZ, 0xc0, !PT ;  /* 0x0000001f0aff7812 */ /* 0x042fe4000788c0ff */
[----:B------:R-:W-:Y:S02]  /*2180*/  ISETP.NE.AND P3, PT, RZ, UR4, PT ;  /* 0x00000004ff007c0c */ /* 0x000fe4000bf65270 */
[----:B------:R-:W-:Y:S01]  /*2190*/  ISETP.GT.OR P4, PT, R10, 0x7f, P4 ;  /* 0x0000007f0a00780c */ /* 0x000fe20002784670 */
[----:B------:R-:W1:Y:S01]  /*21a0*/  @P1 MUFU.LG2 R22, R22 ;  /* 0x0000001600161308 */ /* 0x000e620000000c00 */
[----:B------:R-:W-:Y:S02]  /*21b0*/  @!P5 LOP3.LUT R25, RZ, R24, RZ, 0x33, !PT ;  /* 0x00000018ff19d212 */ /* 0x000fe400078e33ff */
[----:B------:R-:W-:-:S02]  /*21c0*/  @!P2 IADD3 R26, -R26, RZ, RZ ;  /* 0x000000ff1a1aa210 */ /* 0x000fc40007ffe1ff */
[----:B------:R-:W-:Y:S02]  /*21d0*/  ISETP.LT.U32.AND P2, PT, R8, R25, PT ;  /* 0x000000190800720c */ /* 0x000fe40003f41070 */
[----:B------:R-:W-:Y:S02]  /*21e0*/  SHF.R.S32.HI R21, RZ, 0x1f, R25 ;  /* 0x0000001fff157819 */ /* 0x000fe40000011419 */
[----:B0-----:R-:W-:Y:S02]  /*21f0*/  SEL R23, R23, 0x1, !P3 ;  /* 0x0000000117177807 */ /* 0x001fe40005800000 */
[----:B------:R-:W-:Y:S02]  /*2200*/  @!P0 LOP3.LUT R26, RZ, R18, RZ, 0x33, !PT ;  /* 0x00000012ff1a8212 */ /* 0x000fe400078e33ff */
[C---:B------:R-:W-:Y:S01]  /*2210*/  ISETP.LT.AND.EX P2, PT, R9.reuse, R21, PT, P2 ;  /* 0x000000150900720c */ /* 0x040fe20003f41320 */
[-C--:B------:R-:W-:Y:S02]  /*2220*/  IMAD R37, R4, R23.reuse, RZ ;  /* 0x0000001704257224 */ /* 0x080fe400078e02ff */
[----:B------:R-:W-:Y:S01]  /*2230*/  IMAD R23, R26, R23, RZ ;  /* 0x000000171a177224 */ /* 0x000fe200078e02ff */
[----:B------:R-:W-:Y:S01]  /*2240*/  SEL R10, R8, R25, P2 ;  /* 0x00000019080a7207 */ /* 0x000fe20001000000 */
[----:B-1----:R-:W-:Y:S01]  /*2250*/  @P1 FFMA.FTZ R29, R22, 0.69314718246459960938, R19 ;  /* 0x3f317218161d1823 */ /* 0x002fe20000010013 */
[----:B------:R-:W-:Y:S01]  /*2260*/  SEL R9, R9, R21, P2 ;  /* 0x0000001509097207 */ /* 0x000fe20001000000 */
[----:B------:R-:W-:-:S02]  /*2270*/  IMAD R6, R37, R6, RZ ;  /* 0x0000000625067224 */ /* 0x000fc400078e02ff */
[----:B------:R-:W-:Y:S01]  /*2280*/  IMAD R8, R20, R23, RZ ;  /* 0x0000001714087224 */ /* 0x000fe200078e02ff */
[----:B------:R-:W-:Y:S06]  /*2290*/  @P4 BRA `(.L_x_15) ;  /* 0x0000001c001c4947 */ /* 0x000fec0003800000 */
[----:B------:R-:W-:Y:S01]  /*22a0*/  ULDC.U8 UR4, c[0x0][0x3d8] ;  /* 0x0000f60000047ab9 */ /* 0x000fe20000000000 */
[C---:B------:R-:W-:Y:S02]  /*22b0*/  IADD3 R38, P0, R7.reuse, UR7, RZ ;  /* 0x0000000707267c10 */ /* 0x040fe4000ff1e0ff */
[----:B------:R-:W-:Y:S02]  /*22c0*/  ISETP.NE.AND P1, PT, RZ, UR4, PT ;  /* 0x00000004ff007c0c */ /* 0x000fe4000bf25270 */
[----:B------:R-:W-:-:S11]  /*22d0*/  LEA.HI.X.SX32 R39, R7, UR6, 0x1, P0 ;  /* 0x0000000607277c11 */ /* 0x000fd600080f0eff */
[----:B------:R-:W-:Y:S05]  /*22e0*/  @!P1 BRA `(.L_x_16) ;  /* 0x0000001800f89947 */ /* 0x000fea0003800000 */
[----:B------:R-:W-:Y:S02]  /*22f0*/  ISETP.GE.U32.AND P1, PT, R38, R12, PT ;  /* 0x0000000c2600720c */ /* 0x000fe40003f26070 */
[----:B------:R-:W-:Y:S02]  /*2300*/  ISETP.LT.U32.AND P0, PT, R18, 0x1, PT ;  /* 0x000000011200780c */ /* 0x000fe40003f01070 */
[----:B------:R-:W-:Y:S02]  /*2310*/  ISETP.GE.AND.EX P1, PT, R39, R5, PT, P1 ;  /* 0x000000052700720c */ /* 0x000fe40003f26310 */
[----:B------:R-:W-:-:S04]  /*2320*/  SHF.R.S32.HI R4, RZ, 0x1f, R18 ;  /* 0x0000001fff047819 */ /* 0x000fc80000011412 */
[----:B------:R-:W-:-:S04]  /*2330*/  ISETP.LT.AND.EX P0, PT, R4, RZ, PT, P0 ;  /* 0x000000ff0400720c */ /* 0x000fc80003f01300 */
[----:B------:R-:W-:Y:S02]  /*2340*/  SEL R5, R18, 0x1, P0 ;  /* 0x0000000112057807 */ /* 0x000fe40000000000 */
[----:B------:R-:W-:Y:S01]  /*2350*/  SEL R4, R4, RZ, P0 ;  /* 0x000000ff04047207 */ /* 0x000fe20000000000 */
[----:B------:R-:W-:Y:S06]  /*2360*/  @P1 BRA `(.L_x_15) ;  /* 0x0000001800e81947 */ /* 0x000fec0003800000 */
[----:B------:R-:W-:Y:S01]  /*2370*/  IADD3 R18, P1, R5, 0x1, RZ ;  /* 0x0000000105127810 */ /* 0x000fe20007f3e0ff */
[----:B------:R-:W-:Y:S03]  /*2380*/  BSSY B0, `(.L_x_17) ;  /* 0x0000035000007945 */ /* 0x000fe60003800000 */
[----:B------:R-:W-:Y:S01]  /*2390*/  ISETP.GE.U32.AND P0, PT, R18, 0x3, PT ;  /* 0x000000031200780c */ /* 0x000fe20003f06070 */
[----:B------:R-:W-:-:S05]  /*23a0*/  IMAD.X R18, RZ, RZ, R4, P1 ;  /* 0x000000ffff127224 */ /* 0x000fca00008e0604 */
[----:B------:R-:W-:-:S04]  /*23b0*/  ISETP.GE.U32.AND.EX P0, PT, R18, RZ, PT, P0 ;  /* 0x000000ff1200720c */ /* 0x000fc80003f06100 */
[----:B------:R-:W-:Y:S02]  /*23c0*/  SEL R20, R4, RZ, !P0 ;  /* 0x000000ff04147207 */ /* 0x000fe40004000000 */
[----:B------:R-:W-:-:S03]  /*23d0*/  SEL R18, R5, RZ, !P0 ;  /* 0x000000ff05127207 */ /* 0x000fc60004000000 */
[-C--:B------:R-:W-:Y:S02]  /*23e0*/  IMAD R19, R20, R27.reuse, RZ ;  /* 0x0000001b14137224 */ /* 0x080fe400078e02ff */
[----:B------:R-:W-:-:S04]  /*23f0*/  IMAD.WIDE.U32 R20, R18, R27, RZ ;  /* 0x0000001b12147225 */ /* 0x000fc800078e00ff */
[----:B------:R-:W-:Y:S02]  /*2400*/  IMAD R19, R18, R0, R19 ;  /* 0x0000000012137224 */ /* 0x000fe400078e0213 */
[----:B------:R-:W-:-:S03]  /*2410*/  IMAD.WIDE.U32 R42, R20, R5, RZ ;  /* 0x00000005142a7225 */ /* 0x000fc600078e00ff */
[----:B------:R-:W-:-:S05]  /*2420*/  IADD3 R18, R21, R19, RZ ;  /* 0x0000001315127210 */ /* 0x000fca0007ffe0ff */
[----:B------:R-:W-:-:S04]  /*2430*/  IMAD R25, R18, R5, RZ ;  /* 0x0000000512197224 */ /* 0x000fc800078e02ff */
[----:B------:R-:W-:-:S04]  /*2440*/  IMAD R25, R4, R20, R25 ;  /* 0x0000001404197224 */ /* 0x000fc800078e0219 */
[----:B------:R-:W-:-:S05]  /*2450*/  IMAD.IADD R25, R43, 0x1, R25 ;  /* 0x000000012b197824 */ /* 0x000fca00078e0219 */
[----:B------:R-:W-:-:S04]  /*2460*/  LOP3.LUT R18, R39, R25, RZ, 0xfc, !PT ;  /* 0x0000001927127212 */ /* 0x000fc800078efcff */
[----:B------:R-:W-:-:S13]  /*2470*/  ISETP.NE.U32.AND P0, PT, R18, RZ, PT ;  /* 0x000000ff1200720c */ /* 0x000fda0003f05070 */
[----:B------:R-:W-:Y:S05]  /*2480*/  @!P0 BRA `(.L_x_18) ;  /* 0x0000000000388947 */ /* 0x000fea0003800000 */
[----:B------:R-:W-:Y:S01]  /*2490*/  IMAD.MOV.U32 R28, RZ, RZ, R38 ;  /* 0x000000ffff1c7224 */ /* 0x000fe200078e0026 */
[----:B------:R-:W-:Y:S01]  /*24a0*/  MOV R19, R39 ;  /* 0x0000002700137202 */ /* 0x000fe20000000f00 */
[----:B------:R-:W-:Y:S01]  /*24b0*/  IMAD.MOV.U32 R26, RZ, RZ, R42 ;  /* 0x000000ffff1a7224 */ /* 0x000fe200078e002a */
[----:B------:R-:W-:Y:S02]  /*24c0*/  MOV R24, 0x24e0 ;  /* 0x000024e000187802 */ /* 0x000fe40000000f00 */
[----:B------:R-:W-:Y:S05]  /*24d0*/  CALL.REL.NOINC `($__internal_0_$__cuda_sm20_div_s64) ;  /* 0x00000024000c7944 */ /* 0x000fea0003c00000 */
[-C--:B------:R-:W-:Y:S02]  /*24e0*/  IADD3 R23, P0, RZ, -R20.reuse, RZ ;  /* 0x80000014ff177210 */ /* 0x080fe40007f1e0ff */
[----:B------:R-:W-:Y:S02]  /*24f0*/  MOV R48, R20 ;  /* 0x0000001400307202 */ /* 0x000fe40000000f00 */
[----:B------:R-:W-:Y:S01]  /*2500*/  IADD3.X R19, RZ, ~R21, RZ, P0, !PT ;  /* 0x80000015ff137210 */ /* 0x000fe200007fe4ff */
[----:B------:R-:W-:Y:S01]  /*2510*/  IMAD.WIDE.U32 R38, R42, R23, R38 ;  /* 0x000000172a267225 */ /* 0x000fe200078e0026 */
[----:B------:R-:W-:-:S03]  /*2520*/  MOV R49, R21 ;  /* 0x0000001500317202 */ /* 0x000fc60000000f00 */
[----:B------:R-:W-:-:S04]  /*2530*/  IMAD R18, R19, R42, RZ ;  /* 0x0000002a13127224 */ /* 0x000fc800078e02ff */
[----:B------:R-:W-:-:S05]  /*2540*/  IMAD R19, R25, R23, R18 ;  /* 0x0000001719137224 */ /* 0x000fca00078e0212 */
[----:B------:R-:W-:Y:S01]  /*2550*/  IADD3 R19, R39, R19, RZ ;  /* 0x0000001327137210 */ /* 0x000fe20007ffe0ff */
[----:B------:R-:W-:Y:S05]  /*2560*/  BRA `(.L_x_19) ;  /* 0x0000000000587947 */ /* 0x000fea0003800000 */
.L_x_18:
[----:B------:R-:W0:Y:S01]  /*2570*/  I2F.U32.RP R22, R42 ;  /* 0x0000002a00167306 */ /* 0x000e220000209000 */
[----:B------:R-:W-:Y:S01]  /*2580*/  ISETP.NE.U32.AND P0, PT, R42, RZ, PT ;  /* 0x000000ff2a00720c */ /* 0x000fe20003f05070 */
[----:B------:R-:W-:-:S06]  /*2590*/  HFMA2.MMA R49, -RZ, RZ, 0, 0 ;  /* 0x00000000ff317435 */ /* 0x000fcc00000001ff */
[----:B0-----:R-:W0:Y:S02]  /*25a0*/  MUFU.RCP R20, R22 ;  /* 0x0000001600147308 */ /* 0x001e240000001000 */
[----:B0-----:R-:W-:-:S06]  /*25b0*/  IADD3 R20, R20, 0xffffffe, RZ ;  /* 0x0ffffffe14147810 */ /* 0x001fcc0007ffe0ff */
        /* <DEDUP_REMOVED lines=11> */
[----:B------:R-:W-:Y:S02]  /*2670*/  ISETP.GE.U32.AND P1, PT, R19, R42, PT ;  /* 0x0000002a1300720c */ /* 0x000fe40003f26070 */
[----:B------:R-:W-:-:S11]  /*2680*/  MOV R19, RZ ;  /* 0x000000ff00137202 */ /* 0x000fd60000000f00 */
[----:B------:R-:W-:Y:S02]  /*2690*/  @P1 IADD3 R48, R48, 0x1, RZ ;  /* 0x0000000130301810 */ /* 0x000fe40007ffe0ff */
[----:B------:R-:W-:-:S05]  /*26a0*/  @!P0 LOP3.LUT R48, RZ, R42, RZ, 0x33, !PT ;  /* 0x0000002aff308212 */ /* 0x000fca00078e33ff */
[----:B------:R-:W-:-:S04]  /*26b0*/  IMAD.MOV R21, RZ, RZ, -R48 ;  /* 0x000000ffff157224 */ /* 0x000fc800078e0a30 */
[----:B------:R-:W-:Y:S02]  /*26c0*/  IMAD R38, R42, R21, R38 ;  /* 0x000000152a267224 */ /* 0x000fe400078e0226 */
.L_x_19:
[----:B------:R-:W-:Y:S05]  /*26d0*/  BSYNC B0 ;  /* 0x0000000000007941 */ /* 0x000fea0003800000 */
.L_x_17:
[----:B------:R-:W-:Y:S01]  /*26e0*/  LOP3.LUT R18, R19, R0, RZ, 0xfc, !PT ;  /* 0x0000000013127212 */ /* 0x000fe200078efcff */
[----:B------:R-:W-:Y:S03]  /*26f0*/  BSSY B0, `(.L_x_20) ;  /* 0x0000028000007945 */ /* 0x000fe60003800000 */
        /* <DEDUP_REMOVED lines=9> */
[-C--:B------:R-:W-:Y:S02]  /*2790*/  IADD3.X R18, RZ, ~R21.reuse, RZ, P0, !PT ;  /* 0x80000015ff127210 */ /* 0x080fe400007fe4ff */
[----:B------:R-:W-:Y:S01]  /*27a0*/  MOV R42, R20 ;  /* 0x00000014002a7202 */ /* 0x000fe20000000f00 */
[----:B------:R-:W-:Y:S01]  /*27b0*/  IMAD.WIDE.U32 R38, R27, R22, R38 ;  /* 0x000000161b267225 */ /* 0x000fe200078e0026 */
[----:B------:R-:W-:-:S03]  /*27c0*/  MOV R43, R21 ;  /* 0x00000015002b7202 */ /* 0x000fc60000000f00 */
[----:B------:R-:W-:-:S04]  /*27d0*/  IMAD R23, R18, R27, RZ ;  /* 0x0000001b12177224 */ /* 0x000fc800078e02ff */
[----:B------:R-:W-:-:S05]  /*27e0*/  IMAD R0, R0, R22, R23 ;  /* 0x0000001600007224 */ /* 0x000fca00078e0217 */
[----:B------:R-:W-:Y:S01]  /*27f0*/  IADD3 R0, R39, R0, RZ ;  /* 0x0000000027007210 */ /* 0x000fe20007ffe0ff */
[----:B------:R-:W-:Y:S05]  /*2800*/  BRA `(.L_x_22) ;  /* 0x0000000000587947 */ /* 0x000fea0003800000 */
.L_x_21:
        /* <DEDUP_REMOVED lines=22> */
.L_x_22:
[----:B------:R-:W-:Y:S05]  /*2970*/  BSYNC B0 ;  /* 0x0000000000007941 */ /* 0x000fea0003800000 */
.L_x_20:
[----:B------:R-:W0:Y:S01]  /*2980*/  LDC R27, c[0x0][0x2c0] ;  /* 0x0000b000ff1b7b82 */ /* 0x000e220000000800 */
[----:B------:R-:W-:Y:S01]  /*2990*/  LOP3.LUT R18, R43, R4, RZ, 0xfc, !PT ;  /* 0x000000042b127212 */ /* 0x000fe200078efcff */
[----:B------:R-:W-:Y:S03]  /*29a0*/  BSSY B0, `(.L_x_23) ;  /* 0x0000027000007945 */ /* 0x000fe60003800000 */
[----:B------:R-:W-:Y:S02]  /*29b0*/  ISETP.NE.U32.AND P0, PT, R18, RZ, PT ;  /* 0x000000ff1200720c */ /* 0x000fe40003f05070 */
[----:B0-----:R-:W-:-:S11]  /*29c0*/  SEL R27, R27, 0x1, P3 ;  /* 0x000000011b1b7807 */ /* 0x001fd60001800000 */
[----:B------:R-:W-:Y:S05]  /*29d0*/  @!P0 BRA `(.L_x_24) ;  /* 0x0000000000348947 */ /* 0x000fea0003800000 */
[----:B------:R-:W-:Y:S01]  /*29e0*/  IMAD.MOV.U32 R28, RZ, RZ, R42 ;  /* 0x000000ffff1c7224 */ /* 0x000fe200078e002a */
[----:B------:R-:W-:Y:S01]  /*29f0*/  MOV R26, R5 ;  /* 0x00000005001a7202 */ /* 0x000fe20000000f00 */
[----:B------:R-:W-:Y:S01]  /*2a00*/  IMAD.MOV.U32 R19, RZ, RZ, R43 ;  /* 0x000000ffff137224 */ /* 0x000fe200078e002b */
[----:B------:R-:W-:Y:S02]  /*2a10*/  MOV R25, R4 ;  /* 0x0000000400197202 */ /* 0x000fe40000000f00 */
[----:B------:R-:W-:Y:S02]  /*2a20*/  MOV R24, 0x2a40 ;  /* 0x00002a4000187802 */ /* 0x000fe40000000f00 */
[----:B------:R-:W-:Y:S05]  /*2a30*/  CALL.REL.NOINC `($__internal_0_$__cuda_sm20_div_s64) ;  /* 0x0000001c00b47944 */ /* 0x000fea0003c00000 */
[----:B------:R-:W-:-:S04]  /*2a40*/  IADD3 R19, P0, RZ, -R20, RZ ;  /* 0x80000014ff137210 */ /* 0x000fc80007f1e0ff */
[----:B------:R-:W-:Y:S01]  /*2a50*/  IADD3.X R18, RZ, ~R21, RZ, P0, !PT ;  /* 0x80000015ff127210 */ /* 0x000fe200007fe4ff */
[----:B------:R-:W-:-:S04]  /*2a60*/  IMAD.WIDE.U32 R42, R5, R19, R42 ;  /* 0x00000013052a7225 */ /* 0x000fc800078e002a */
[----:B------:R-:W-:-:S04]  /*2a70*/  IMAD R18, R18, R5, RZ ;  /* 0x0000000512127224 */ /* 0x000fc800078e02ff */
[----:B------:R-:W-:-:S05]  /*2a80*/  IMAD R4, R4, R19, R18 ;  /* 0x0000001304047224 */ /* 0x000fca00078e0212 */
[----:B------:R-:W-:Y:S01]  /*2a90*/  IADD3 R4, R43, R4, RZ ;  /* 0x000000042b047210 */ /* 0x000fe20007ffe0ff */
[----:B------:R-:W-:Y:S05]  /*2aa0*/  BRA `(.L_x_25) ;  /* 0x0000000000587947 */ /* 0x000fea0003800000 */
.L_x_24:
[----:B------:R-:W0:Y:S01]  /*2ab0*/  I2F.U32.RP R21, R5 ;  /* 0x0000000500157306 */ /* 0x000e220000209000 */
[----:B------:R-:W-:-:S07]  /*2ac0*/  ISETP.NE.U32.AND P0, PT, R5, RZ, PT ;  /* 0x000000ff0500720c */ /* 0x000fce0003f05070 */
[----:B0-----:R-:W0:Y:S02]  /*2ad0*/  MUFU.RCP R18, R21 ;  /* 0x0000001500127308 */ /* 0x001e240000001000 */
[----:B0-----:R-:W-:Y:S01]  /*2ae0*/  IADD3 R18, R18, 0xffffffe, RZ ;  /* 0x0ffffffe12127810 */ /* 0x001fe20007ffe0ff */
[----:B------:R-:W-:-:S05]  /*2af0*/  HFMA2.MMA R21, -RZ, RZ, 0, 0 ;  /* 0x00000000ff157435 */ /* 0x000fca00000001ff */
        /* <DEDUP_REMOVED lines=17> */
.L_x_25:
[----:B------:R-:W-:Y:S05]  /*2c10*/  BSYNC B0 ;  /* 0x0000000000007941 */ /* 0x000fea0003800000 */
.L_x_23:
[-C--:B------:R-:W-:Y:S01]  /*2c20*/  IMAD R5, R41, R17.reuse, RZ ;  /* 0x0000001129057224 */ /* 0x080fe200078e02ff */
[----:B------:R-:W-:Y:S01]  /*2c30*/  SHF.R.S32.HI R19, RZ, 0x1f, R27 ;  /* 0x0000001fff137819 */ /* 0x000fe2000001141b */
[C---:B------:R-:W-:Y:S01]  /*2c40*/  IMAD.WIDE.U32 R46, R40.reuse, R17, RZ ;  /* 0x00000011282e7225 */ /* 0x040fe200078e00ff */
[----:B------:R-:W-:Y:S01]  /*2c50*/  ULDC.U8 UR10, c[0x0][0x3d9] ;  /* 0x0000f640000a7ab9 */ /* 0x000fe20000000000 */
[----:B------:R-:W-:Y:S01]  /*2c60*/  ULDC.64 UR4, c[0x0][0x2c0] ;  /* 0x0000b00000047ab9 */ /* 0x000fe20000000a00 */
[----:B------:R-:W-:Y:S01]  /*2c70*/  UISETP.NE.AND UP0, UPT, UR10, URZ, UPT ;  /* 0x0000003f0a00728c */ /* 0x000fe2000bf05270 */
[----:B------:R-:W-:Y:S01]  /*2c80*/  IMAD R5, R40, R16, R5 ;  /* 0x0000001028057224 */ /* 0x000fe200078e0205 */
[----:B------:R-:W-:Y:S01]  /*2c90*/  UIMAD UR4, UR4, UR5, URZ ;  /* 0x00000005040472a4 */ /* 0x000fe2000f8e023f */
[----:B------:R-:W-:Y:S01]  /*2ca0*/  IMAD R0, R0, R27, RZ ;  /* 0x0000001b00007224 */ /* 0x000fe200078e02ff */
[----:B------:R-:W-:Y:S01]  /*2cb0*/  USEL UR5, UR5, 0x1, !UP0 ;  /* 0x0000000105057887 */ /* 0x000fe2000c000000 */
[----:B------:R-:W-:Y:S01]  /*2cc0*/  BSSY B0, `(.L_x_26) ;  /* 0x0000040000007945 */ /* 0x000fe20003800000 */
[----:B------:R-:W-:Y:S01]  /*2cd0*/  IADD3 R18, R47, R5, RZ ;  /* 0x000000052f127210 */ /* 0x000fe20007ffe0ff */
[----:B------:R-:W-:Y:S01]  /*2ce0*/  IMAD R19, R19, R38, R0 ;  /* 0x0000002613137224 */ /* 0x000fe200078e0200 */
[----:B------:R-:W-:Y:S01]  /*2cf0*/  USHF.R.S32.HI UR11, URZ, 0x1f, UR4 ;  /* 0x0000001f3f0b7899 */ /* 0x000fe20008011404 */
[----:B------:R-:W-:Y:S01]  /*2d00*/  IMAD R23, R4, UR4, RZ ;  /* 0x0000000404177c24 */ /* 0x000fe2000f8e02ff */
[----:B------:R-:W-:Y:S01]  /*2d10*/  USHF.R.S32.HI UR10, URZ, 0x1f, UR5 ;  /* 0x0000001f3f0a7899 */ /* 0x000fe20008011405 */
[----:B------:R-:W-:-:S02]  /*2d20*/  IMAD R25, R18, R15, RZ ;  /* 0x0000000f12197224 */ /* 0x000fc400078e02ff */
[----:B------:R-:W-:Y:S02]  /*2d30*/  IMAD R5, R21, UR5, RZ ;  /* 0x0000000515057c24 */ /* 0x000fe4000f8e02ff */
[----:B------:R-:W-:Y:S02]  /*2d40*/  IMAD R25, R14, R46, R25 ;  /* 0x0000002e0e197224 */ /* 0x000fe400078e0219 */
[----:B------:R-:W-:-:S04]  /*2d50*/  IMAD.WIDE.U32 R46, R46, R15, RZ ;  /* 0x0000000f2e2e7225 */ /* 0x000fc800078e00ff */
[----:B------:R-:W-:Y:S01]  /*2d60*/  IMAD R21, R42, UR11, R23 ;  /* 0x0000000b2a157c24 */ /* 0x000fe2000f8e0217 */
[----:B------:R-:W-:Y:S01]  /*2d70*/  IADD3 R25, R47, R25, RZ ;  /* 0x000000192f197210 */ /* 0x000fe20007ffe0ff */
[----:B------:R-:W-:-:S03]  /*2d80*/  IMAD.WIDE.U32 R38, R38, R27, RZ ;  /* 0x0000001b26267225 */ /* 0x000fc600078e00ff */
[----:B------:R-:W-:Y:S01]  /*2d90*/  LOP3.LUT R0, R49, R25, RZ, 0xfc, !PT ;  /* 0x0000001931007212 */ /* 0x000fe200078efcff */
[----:B------:R-:W-:-:S03]  /*2da0*/  IMAD.WIDE.U32 R42, R42, UR4, RZ ;  /* 0x000000042a2a7c25 */ /* 0x000fc6000f8e00ff */
[----:B------:R-:W-:Y:S01]  /*2db0*/  ISETP.NE.U32.AND P0, PT, R0, RZ, PT ;  /* 0x000000ff0000720c */ /* 0x000fe20003f05070 */
[C---:B------:R-:W-:Y:S01]  /*2dc0*/  IMAD R5, R20.reuse, UR10, R5 ;  /* 0x0000000a14057c24 */ /* 0x040fe2000f8e0205 */
[----:B------:R-:W-:Y:S01]  /*2dd0*/  IADD3 R0, R39, R19, RZ ;  /* 0x0000001327007210 */ /* 0x000fe20007ffe0ff */
[----:B------:R-:W-:Y:S01]  /*2de0*/  IMAD.WIDE.U32 R40, R20, UR5, RZ ;  /* 0x0000000514287c25 */ /* 0x000fe2000f8e00ff */
[----:B------:R-:W-:-:S03]  /*2df0*/  IADD3 R4, R43, R21, RZ ;  /* 0x000000152b047210 */ /* 0x000fc60007ffe0ff */
[----:B------:R-:W-:Y:S01]  /*2e00*/  IMAD R3, R3, UR4, RZ ;  /* 0x0000000403037c24 */ /* 0x000fe2000f8e02ff */
[----:B------:R-:W-:Y:S01]  /*2e10*/  IADD3 R5, R41, R5, RZ ;  /* 0x0000000529057210 */ /* 0x000fe20007ffe0ff */
[----:B------:R-:W-:-:S04]  /*2e20*/  IMAD R2, R2, UR4, RZ ;  /* 0x0000000402027c24 */ /* 0x000fc8000f8e02ff */
[----:B------:R-:W-:Y:S05]  /*2e30*/  @!P0 BRA `(.L_x_27) ;  /* 0x0000000000448947 */ /* 0x000fea0003800000 */
[----:B------:R-:W-:Y:S01]  /*2e40*/  IMAD.MOV.U32 R28, RZ, RZ, R48 ;  /* 0x000000ffff1c7224 */ /* 0x000fe200078e0030 */
[----:B------:R-:W-:Y:S01]  /*2e50*/  MOV R19, R49 ;  /* 0x0000003100137202 */ /* 0x000fe20000000f00 */
[----:B------:R-:W-:Y:S01]  /*2e60*/  IMAD.MOV.U32 R26, RZ, RZ, R46 ;  /* 0x000000ffff1a7224 */ /* 0x000fe200078e002e */
[----:B------:R-:W-:Y:S02]  /*2e70*/  MOV R24, 0x2e90 ;  /* 0x00002e9000187802 */ /* 0x000fe40000000f00 */
[----:B------:R-:W-:Y:S05]  /*2e80*/  CALL.REL.NOINC `($__internal_0_$__cuda_sm20_div_s64) ;  /* 0x0000001800a07944 */ /* 0x000fea0003c00000 */
[----:B------:R-:W-:Y:S01]  /*2e90*/  IADD3 R18, P0, RZ, -R20, RZ ;  /* 0x80000014ff127210 */ /* 0x000fe20007f1e0ff */
[----:B------:R-:W-:Y:S01]  /*2ea0*/  IMAD.MOV.U32 R23, RZ, RZ, R49 ;  /* 0x000000ffff177224 */ /* 0x000fe200078e0031 */
[----:B------:R-:W-:Y:S02]  /*2eb0*/  MOV R22, R48 ;  /* 0x0000003000167202 */ /* 0x000fe40000000f00 */
[----:B------:R-:W-:-:S05]  /*2ec0*/  IADD3.X R19, RZ, ~R21, RZ, P0, !PT ;  /* 0x80000015ff137210 */ /* 0x000fca00007fe4ff */
[-C--:B------:R-:W-:Y:S02]  /*2ed0*/  IMAD R19, R19, R46.reuse, RZ ;  /* 0x0000002e13137224 */ /* 0x080fe400078e02ff */
[----:B------:R-:W-:-:S04]  /*2ee0*/  IMAD.WIDE.U32 R46, R18, R46, R22 ;  /* 0x0000002e122e7225 */ /* 0x000fc800078e0016 */
[----:B------:R-:W-:Y:S01]  /*2ef0*/  IMAD R19, R25, R18, R19 ;  /* 0x0000001219137224 */ /* 0x000fe200078e0213 */
[----:B------:R-:W-:Y:S02]  /*2f00*/  MOV R18, R46 ;  /* 0x0000002e00127202 */ /* 0x000fe40000000f00 */
[----:B------:R-:W-:Y:S01]  /*2f10*/  MOV R46, R20 ;  /* 0x00000014002e7202 */ /* 0x000fe20000000f00 */
[----:B------:R-:W-:Y:S01]  /*2f20*/  IMAD.IADD R19, R47, 0x1, R19 ;  /* 0x000000012f137824 */ /* 0x000fe200078e0213 */
[----:B------:R-:W-:Y:S01]  /*2f30*/  MOV R47, R21 ;  /* 0x00000015002f7202 */ /* 0x000fe20000000f00 */
[----:B------:R-:W-:Y:S05]  /*2f40*/  BRA `(.L_x_28) ;  /* 0x00000000005c7947 */ /* 0x000fea0003800000 */
.L_x_27:
[----:B------:R-:W0:Y:S01]  /*2f50*/  I2F.U32.RP R22, R46 ;  /* 0x0000002e00167306 */ /* 0x000e220000209000 */
[----:B------:R-:W-:Y:S01]  /*2f60*/  IMAD.MOV.U32 R20, RZ, RZ, RZ ;  /* 0x000000ffff147224 */ /* 0x000fe200078e00ff */
[----:B------:R-:W-:Y:S01]  /*2f70*/  ISETP.NE.U32.AND P0, PT, R46, RZ, PT ;  /* 0x000000ff2e00720c */ /* 0x000fe20003f05070 */
[----:B------:R-:W-:-:S05]  /*2f80*/  IMAD.MOV.U32 R47, RZ, RZ, RZ ;  /* 0x000000ffff2f7224 */ /* 0x000fca00078e00ff */
[----:B0-----:R-:W0:Y:S02]  /*2f90*/  MUFU.RCP R21, R22 ;  /* 0x0000001600157308 */ /* 0x001e240000001000 */
[----:B0-----:R-:W-:-:S06]  /*2fa0*/  IADD3 R21, R21, 0xffffffe, RZ ;  /* 0x0ffffffe15157810 */ /* 0x001fcc0007ffe0ff */
[----:B------:R-:W0:Y:S02]  /*2fb0*/  F2I.FTZ.U32.TRUNC.NTZ R21, R21 ;  /* 0x0000001500157305 */ /* 0x000e24000021f000 */
[----:B0-----:R-:W-:-:S05]  /*2fc0*/  IADD3 R18, RZ, -R21, RZ ;  /* 0x80000015ff127210 */ /* 0x001fca0007ffe0ff */
[----:B------:R-:W-:-:S04]  /*2fd0*/  IMAD R18, R18, R46, RZ ;  /* 0x0000002e12127224 */ /* 0x000fc800078e02ff */
[----:B------:R-:W-:-:S06]  /*2fe0*/  IMAD.HI.U32 R19, R21, R18, R20 ;  /* 0x0000001215137227 */ /* 0x000fcc00078e0014 */
[----:B------:R-:W-:-:S05]  /*2ff0*/  IMAD.HI.U32 R20, R19, R48, RZ ;  /* 0x0000003013147227 */ /* 0x000fca00078e00ff */
[----:B------:R-:W-:-:S05]  /*3000*/  IADD3 R19, -R20, RZ, RZ ;  /* 0x000000ff14137210 */ /* 0x000fca0007ffe1ff */
[----:B------:R-:W-:-:S05]  /*3010*/  IMAD R19, R46, R19, R48 ;  /* 0x000000132e137224 */ /* 0x000fca00078e0230 */
[----:B------:R-:W-:-:S13]  /*3020*/  ISETP.GE.U32.AND P2, PT, R19, R46, PT ;  /* 0x0000002e1300720c */ /* 0x000fda0003f46070 */
[----:B------:R-:W-:Y:S01]  /*3030*/  @P2 IMAD.IADD R19, R19, 0x1, -R46 ;  /* 0x0000000113132824 */ /* 0x000fe200078e0a2e */
[----:B------:R-:W-:-:S04]  /*3040*/  @P2 IADD3 R20, R20, 0x1, RZ ;  /* 0x0000000114142810 */ /* 0x000fc80007ffe0ff */
[----:B------:R-:W-:Y:S01]  /*3050*/  ISETP.GE.U32.AND P1, PT, R19, R46, PT ;  /* 0x0000002e1300720c */ /* 0x000fe20003f26070 */
[----:B------:R-:W-:-:S12]  /*3060*/  IMAD.MOV.U32 R19, RZ, RZ, RZ ;  /* 0x000000ffff137224 */ /* 0x000fd800078e00ff */
[----:B------:R-:W-:Y:S01]  /*3070*/  @P1 VIADD R20, R20, 0x1 ;  /* 0x0000000114141836 */ /* 0x000fe20000000000 */
[----:B------:R-:W-:-:S04]  /*3080*/  @!P0 LOP3.LUT R20, RZ, R46, RZ, 0x33, !PT ;  /* 0x0000002eff148212 */ /* 0x000fc800078e33ff */
[----:B------:R-:W-:-:S05]  /*3090*/  IADD3 R21, -R20, RZ, RZ ;  /* 0x000000ff14157210 */ /* 0x000fca0007ffe1ff */
[----:B------:R-:W-:Y:S01]  /*30a0*/  IMAD R18, R46, R21, R48 ;  /* 0x000000152e127224 */ /* 0x000fe200078e0230 */
[----:B------:R-:W-:Y:S02]  /*30b0*/  MOV R46, R20 ;  /* 0x00000014002e7202 */ /* 0x000fe40000000f00 */
.L_x_28:
[----:B------:R-:W-:Y:S05]  /*30c0*/  BSYNC B0 ;  /* 0x0000000000007941 */ /* 0x000fea0003800000 */
.L_x_26:
        /* <DEDUP_REMOVED lines=18> */
.L_x_30:
[----:B------:R-:W0:Y:S01]  /*31f0*/  I2F.U32.RP R21, R17 ;  /* 0x0000001100157306 */ /* 0x000e220000209000 */
[----:B------:R-:W-:Y:S01]  /*3200*/  HFMA2.MMA R22, -RZ, RZ, 0, 0 ;  /* 0x00000000ff167435 */ /* 0x000fe200000001ff */
[----:B------:R-:W-:Y:S01]  /*3210*/  ISETP.NE.U32.AND P0, PT, R17, RZ, PT ;  /* 0x000000ff1100720c */ /* 0x000fe20003f05070 */
[----:B------:R-:W-:-:S05]  /*3220*/  HFMA2.MMA R49, -RZ, RZ, 0, 0 ;  /* 0x00000000ff317435 */ /* 0x000fca00000001ff */
[----:B0-----:R-:W0:Y:S02]  /*3230*/  MUFU.RCP R20, R21 ;  /* 0x0000001500147308 */ /* 0x001e240000001000 */
[----:B0-----:R-:W-:-:S06]  /*3240*/  IADD3 R20, R20, 0xffffffe, RZ ;  /* 0x0ffffffe14147810 */ /* 0x001fcc0007ffe0ff */
[----:B------:R-:W0:Y:S02]  /*3250*/  F2I.FTZ.U32.TRUNC.NTZ R23, R20 ;  /* 0x0000001400177305 */ /* 0x000e24000021f000 */
[----:B0-----:R-:W-:-:S04]  /*3260*/  IMAD.MOV R16, RZ, RZ, -R23 ;  /* 0x000000ffff107224 */ /* 0x001fc800078e0a17 */
[----:B------:R-:W-:-:S04]  /*3270*/  IMAD R16, R16, R17, RZ ;  /* 0x0000001110107224 */ /* 0x000fc800078e02ff */
        /* <DEDUP_REMOVED lines=13> */
.L_x_31:
[----:B------:R-:W-:Y:S05]  /*3350*/  BSYNC B0 ;  /* 0x0000000000007941 */ /* 0x000fea0003800000 */
.L_x_29:
[----:B------:R-:W-:Y:S01]  /*3360*/  LOP3.LUT R17, R49, R14, RZ, 0xfc, !PT ;  /* 0x0000000e31117212 */ /* 0x000fe200078efcff */
[----:B------:R-:W-:Y:S03]  /*3370*/  BSSY B0, `(.L_x_32) ;  /* 0x000002c000007945 */ /* 0x000fe60003800000 */
        /* <DEDUP_REMOVED lines=8> */
[----:B------:R-:W-:Y:S01]  /*3400*/  IADD3 R17, P0, RZ, -R20, RZ ;  /* 0x80000014ff117210 */ /* 0x000fe20007f1e0ff */
[----:B------:R-:W-:Y:S01]  /*3410*/  IMAD.MOV.U32 R25, RZ, RZ, R49 ;  /* 0x000000ffff197224 */ /* 0x000fe200078e0031 */
[----:B------:R-:W-:Y:S02]  /*3420*/  MOV R24, R48 ;  /* 0x0000003000187202 */ /* 0x000fe40000000f00 */
[----:B------:R-:W-:-:S03]  /*3430*/  IADD3.X R22, RZ, ~R21, RZ, P0, !PT ;  /* 0x80000015ff167210 */ /* 0x000fc600007fe4ff */
[----:B------:R-:W-:-:S04]  /*3440*/  IMAD.WIDE.U32 R24, R15, R17, R24 ;  /* 0x000000110f187225 */ /* 0x000fc800078e0018 */
[----:B------:R-:W-:-:S04]  /*3450*/  IMAD R22, R22, R15, RZ ;  /* 0x0000000f16167224 */ /* 0x000fc800078e02ff */
[----:B------:R-:W-:Y:S01]  /*3460*/  IMAD R14, R14, R17, R22 ;  /* 0x000000110e0e7224 */ /* 0x000fe200078e0216 */
[----:B------:R-:W-:Y:S02]  /*3470*/  MOV R22, R24 ;  /* 0x0000001800167202 */ /* 0x000fe40000000f00 */
[----:B------:R-:W-:Y:S01]  /*3480*/  MOV R24, R20 ;  /* 0x0000001400187202 */ /* 0x000fe20000000f00 */
[----:B------:R-:W-:Y:S01]  /*3490*/  IMAD.IADD R14, R25, 0x1, R14 ;  /* 0x00000001190e7824 */ /* 0x000fe200078e020e */
[----:B------:R-:W-:Y:S01]  /*34a0*/  MOV R25, R21 ;  /* 0x0000001500197202 */ /* 0x000fe20000000f00 */
[----:B------:R-:W-:Y:S05]  /*34b0*/  BRA `(.L_x_34) ;  /* 0x00000000005c7947 */ /* 0x000fea0003800000 */
.L_x_33:
        /* <DEDUP_REMOVED lines=20> */
[----:B------:R-:W-:Y:S02]  /*3600*/  IADD3 R22, -R20, RZ, RZ ;  /* 0x000000ff14167210 */ /* 0x000fe40007ffe1ff */
[----:B------:R-:W-:-:S03]  /*3610*/  MOV R24, R20 ;  /* 0x0000001400187202 */ /* 0x000fc60000000f00 */
[----:B------:R-:W-:Y:S02]  /*3620*/  IMAD R22, R15, R22, R48 ;  /* 0x000000160f167224 */ /* 0x000fe400078e0230 */
.L_x_34:
[----:B------:R-:W-:Y:S05]  /*3630*/  BSYNC B0 ;  /* 0x0000000000007941 */ /* 0x000fea0003800000 */
.L_x_32:
[----:B------:R-:W-:Y:S01]  /*3640*/  IMAD R17, R14, R3, RZ ;  /* 0x000000030e117224 */ /* 0x000fe200078e02ff */
[----:B------:R-:W-:Y:S01]  /*3650*/  LOP3.LUT R14, R47, R11, RZ, 0xfc, !PT ;  /* 0x0000000b2f0e7212 */ /* 0x000fe200078efcff */
[----:B------:R-:W-:Y:S01]  /*3660*/  ULDC UR4, c[0x0][0x2c4] ;  /* 0x0000b10000047ab9 */ /* 0x000fe20000000800 */
[----:B------:R-:W-:Y:S01]  /*3670*/  SHF.R.S32.HI R19, RZ, 0x1f, R3 ;  /* 0x0000001fff137819 */ /* 0x000fe20000011403 */
[----:B------:R-:W-:Y:S01]  /*3680*/  IMAD R51, R27, UR4, RZ ;  /* 0x000000041b337c24 */ /* 0x000fe2000f8e02ff */
[----:B------:R-:W-:Y:S01]  /*3690*/  ISETP.NE.U32.AND P0, PT, R14, RZ, PT ;  /* 0x000000ff0e00720c */ /* 0x000fe20003f05070 */
[-C--:B------:R-:W-:Y:S01]  /*36a0*/  IMAD R15, R25, R6.reuse, RZ ;  /* 0x00000006190f7224 */ /* 0x080fe200078e02ff */
[----:B------:R-:W-:Y:S01]  /*36b0*/  SHF.R.S32.HI R20, RZ, 0x1f, R6 ;  /* 0x0000001fff147819 */ /* 0x000fe20000011406 */
[----:B------:R-:W-:Y:S01]  /*36c0*/  IMAD.WIDE.U32 R48, R24, R6, RZ ;  /* 0x0000000618307225 */ /* 0x000fe200078e00ff */
[----:B------:R-:W-:Y:S01]  /*36d0*/  SHF.R.S32.HI R21, RZ, 0x1f, R51 ;  /* 0x0000001fff157819 */ /* 0x000fe20000011433 */
[----:B------:R-:W-:Y:S02]  /*36e0*/  BSSY B0, `(.L_x_35) ;  /* 0x0000034000007945 */ /* 0x000fe40003800000 */
[----:B------:R-:W-:-:S02]  /*36f0*/  IMAD R6, R16, R51, RZ ;  /* 0x0000003310067224 */ /* 0x000fc400078e02ff */
[----:B------:R-:W-:Y:S02]  /*3700*/  IMAD R19, R19, R22, R17 ;  /* 0x0000001613137224 */ /* 0x000fe400078e0211 */
[----:B------:R-:W-:-:S04]  /*3710*/  IMAD.WIDE.U32 R16, R22, R3, RZ ;  /* 0x0000000316107225 */ /* 0x000fc800078e00ff */
[----:B------:R-:W-:Y:S01]  /*3720*/  IMAD R15, R20, R24, R15 ;  /* 0x00000018140f7224 */ /* 0x000fe200078e020f */
[----:B------:R-:W-:Y:S01]  /*3730*/  IADD3 R14, R17, R19, RZ ;  /* 0x00000013110e7210 */ /* 0x000fe20007ffe0ff */
[----:B------:R-:W-:Y:S02]  /*3740*/  IMAD R3, R21, R18, R6 ;  /* 0x0000001215037224 */ /* 0x000fe400078e0206 */
[----:B------:R-:W-:Y:S01]  /*3750*/  IMAD.WIDE.U32 R50, R18, R51, RZ ;  /* 0x0000003312327225 */ /* 0x000fe200078e00ff */
[----:B------:R-:W-:-:S04]  /*3760*/  IADD3 R6, R49, R15, RZ ;  /* 0x0000000f31067210 */ /* 0x000fc80007ffe0ff */
[----:B------:R-:W-:Y:S01]  /*3770*/  IADD3 R3, R51, R3, RZ ;  /* 0x0000000333037210 */ /* 0x000fe20007ffe0ff */
[----:B------:R-:W-:Y:S06]  /*3780*/  @!P0 BRA `(.L_x_36) ;  /* 0x0000000000488947 */ /* 0x000fec0003800000 */
        /* <DEDUP_REMOVED lines=9> */
[-C--:B------:R-:W-:Y:S02]  /*3820*/  IADD3.X R18, RZ, ~R21.reuse, RZ, P0, !PT ;  /* 0x80000015ff127210 */ /* 0x080fe400007fe4ff */
[----:B------:R-:W-:Y:S01]  /*3830*/  MOV R46, R20 ;  /* 0x00000014002e7202 */ /* 0x000fe20000000f00 */
[----:B------:R-:W-:Y:S01]  /*3840*/  IMAD.WIDE.U32 R24, R13, R22, R24 ;  /* 0x000000160d187225 */ /* 0x000fe200078e0018 */
[----:B------:R-:W-:-:S03]  /*3850*/  MOV R47, R21 ;  /* 0x00000015002f7202 */ /* 0x000fc60000000f00 */
[----:B------:R-:W-:-:S04]  /*3860*/  IMAD R18, R18, R13, RZ ;  /* 0x0000000d12127224 */ /* 0x000fc800078e02ff */
[----:B------:R-:W-:Y:S01]  /*3870*/  IMAD R11, R11, R22, R18 ;  /* 0x000000160b0b7224 */ /* 0x000fe200078e0212 */
[----:B------:R-:W-:-:S03]  /*3880*/  MOV R18, R24 ;  /* 0x0000001800127202 */ /* 0x000fc60000000f00 */
[----:B------:R-:W-:Y:S01]  /*3890*/  IMAD.IADD R11, R25, 0x1, R11 ;  /* 0x00000001190b7824 */ /* 0x000fe200078e020b */
[----:B------:R-:W-:Y:S05]  /*38a0*/  BRA `(.L_x_37) ;  /* 0x00000000005c7947 */ /* 0x000fea0003800000 */
.L_x_36:
        /* <DEDUP_REMOVED lines=12> */
[----:B------:R-:W-:Y:S02]  /*3970*/  IMAD R18, R13, R11, R46 ;  /* 0x0000000b0d127224 */ /* 0x000fe400078e022e */
[----:B------:R-:W-:-:S03]  /*3980*/  IMAD.MOV.U32 R11, RZ, RZ, RZ ;  /* 0x000000ffff0b7224 */ /* 0x000fc600078e00ff */
[----:B------:R-:W-:-:S13]  /*3990*/  ISETP.GE.U32.AND P2, PT, R18, R13, PT ;  /* 0x0000000d1200720c */ /* 0x000fda0003f46070 */
[----:B------:R-:W-:Y:S01]  /*39a0*/  @P2 IMAD.IADD R18, R18, 0x1, -R13 ;  /* 0x0000000112122824 */ /* 0x000fe200078e0a0d */
[----:B------:R-:W-:-:S04]  /*39b0*/  @P2 IADD3 R15, R15, 0x1, RZ ;  /* 0x000000010f0f2810 */ /* 0x000fc80007ffe0ff */
[----:B------:R-:W-:-:S13]  /*39c0*/  ISETP.GE.U32.AND P1, PT, R18, R13, PT ;  /* 0x0000000d1200720c */ /* 0x000fda0003f26070 */
[----:B------:R-:W-:Y:S01]  /*39d0*/  @P1 VIADD R15, R15, 0x1 ;  /* 0x000000010f0f1836 */ /* 0x000fe20000000000 */
[----:B------:R-:W-:-:S04]  /*39e0*/  @!P0 LOP3.LUT R15, RZ, R13, RZ, 0x33, !PT ;  /* 0x0000000dff0f8212 */ /* 0x000fc800078e33ff */
[----:B------:R-:W-:-:S05]  /*39f0*/  IADD3 R18, -R15, RZ, RZ ;  /* 0x000000ff0f127210 */ /* 0x000fca0007ffe1ff */
[----:B------:R-:W-:Y:S01]  /*3a00*/  IMAD R18, R13, R18, R46 ;  /* 0x000000120d127224 */ /* 0x000fe200078e022e */
[----:B------:R-:W-:Y:S02]  /*3a10*/  MOV R46, R15 ;  /* 0x0000000f002e7202 */ /* 0x000fe40000000f00 */
.L_x_37:
[----:B------:R-:W-:Y:S05]  /*3a20*/  BSYNC B0 ;  /* 0x0000000000007941 */ /* 0x000fea0003800000 */
.L_x_35:
[----:B------:R-:W-:Y:S01]  /*3a30*/  ULDC UR5, c[0x0][0x270] ;  /* 0x00009c0000057ab9 */ /* 0x000fe20000000800 */
[----:B------:R-:W-:Y:S01]  /*3a40*/  ULDC UR4, c[0x0][0x2c4] ;  /* 0x0000b10000047ab9 */ /* 0x000fe20000000800 */
[----:B------:R-:W-:Y:S01]  /*3a50*/  LOP3.LUT R15, R47, R9, RZ, 0xfc, !PT ;  /* 0x000000092f0f7212 */ /* 0x000fe200078efcff */
[----:B------:R-:W-:Y:S01]  /*3a60*/  UIMAD UR4, UR5, UR4, URZ ;  /* 0x00000004050472a4 */ /* 0x000fe2000f8e023f */
[----:B------:R-:W-:Y:S02]  /*3a70*/  BSSY B0, `(.L_x_38) ;  /* 0x0000030000007945 */ /* 0x000fe40003800000 */
[----:B------:R-:W-:-:S03]  /*3a80*/  ISETP.NE.U32.AND P0, PT, R15, RZ, PT ;  /* 0x000000ff0f00720c */ /* 0x000fc60003f05070 */
[----:B------:R-:W-:-:S04]  /*3a90*/  IMAD R27, R27, UR4, RZ ;  /* 0x000000041b1b7c24 */ /* 0x000fc8000f8e02ff */
[-C--:B------:R-:W-:Y:S01]  /*3aa0*/  IMAD R11, R11, R27.reuse, RZ ;  /* 0x0000001b0b0b7224 */ /* 0x080fe200078e02ff */
[----:B------:R-:W-:Y:S01]  /*3ab0*/  SHF.R.S32.HI R13, RZ, 0x1f, R27 ;  /* 0x0000001fff0d7819 */ /* 0x000fe2000001141b */
[----:B------:R-:W-:-:S04]  /*3ac0*/  IMAD.WIDE.U32 R52, R18, R27, RZ ;  /* 0x0000001b12347225 */ /* 0x000fc800078e00ff */
[----:B------:R-:W-:-:S05]  /*3ad0*/  IMAD R11, R13, R18, R11 ;  /* 0x000000120d0b7224 */ /* 0x000fca00078e020b */
        /* <DEDUP_REMOVED lines=8> */
[----:B------:R-:W-:Y:S02]  /*3b60*/  IADD3 R15, P0, RZ, -R20, RZ ;  /* 0x80000014ff0f7210 */ /* 0x000fe40007f1e0ff */
[----:B------:R-:W-:Y:S02]  /*3b70*/  MOV R22, R46 ;  /* 0x0000002e00167202 */ /* 0x000fe40000000f00 */
[----:B------:R-:W-:Y:S02]  /*3b80*/  IADD3.X R13, RZ, ~R21, RZ, P0, !PT ;  /* 0x80000015ff0d7210 */ /* 0x000fe400007fe4ff */
[----:B------:R-:W-:-:S03]  /*3b90*/  MOV R23, R47 ;  /* 0x0000002f00177202 */ /* 0x000fc60000000f00 */
[----:B------:R-:W-:Y:S02]  /*3ba0*/  IMAD R18, R13, R10, RZ ;  /* 0x0000000a0d127224 */ /* 0x000fe400078e02ff */
[----:B------:R-:W-:-:S04]  /*3bb0*/  IMAD.WIDE.U32 R22, R10, R15, R22 ;  /* 0x0000000f0a167225 */ /* 0x000fc800078e0016 */
[----:B------:R-:W-:Y:S01]  /*3bc0*/  IMAD R9, R9, R15, R18 ;  /* 0x0000000f09097224 */ /* 0x000fe200078e0212 */
[----:B------:R-:W-:-:S04]  /*3bd0*/  MOV R10, R22 ;  /* 0x00000016000a7202 */ /* 0x000fc80000000f00 */
[----:B------:R-:W-:Y:S01]  /*3be0*/  IADD3 R9, R23, R9, RZ ;  /* 0x0000000917097210 */ /* 0x000fe20007ffe0ff */
[----:B------:R-:W-:Y:S05]  /*3bf0*/  BRA `(.L_x_40) ;  /* 0x00000000005c7947 */ /* 0x000fea0003800000 */
.L_x_39:
        /* <DEDUP_REMOVED lines=23> */
.L_x_40:
[----:B------:R-:W-:Y:S05]  /*3d70*/  BSYNC B0 ;  /* 0x0000000000007941 */ /* 0x000fea0003800000 */
.L_x_38:
[----:B------:R-:W-:Y:S01]  /*3d80*/  IADD3 R39, P1, P0, R42, R40, R38 ;  /* 0x000000282a277210 */ /* 0x000fe2000783e026 */
[----:B------:R-:W-:Y:S01]  /*3d90*/  IMAD R9, R9, R2, RZ ;  /* 0x0000000209097224 */ /* 0x000fe200078e02ff */
[----:B------:R-:W-:Y:S02]  /*3da0*/  ULDC.64 UR4, c[0x0][0x2b0] ;  /* 0x0000ac0000047ab9 */ /* 0x000fe40000000a00 */
[----:B------:R-:W-:Y:S02]  /*3db0*/  IADD3 R39, P3, P2, R48, R39, R50 ;  /* 0x0000002730277210 */ /* 0x000fe40007a7e032 */
[----:B------:R-:W-:Y:S02]  /*3dc0*/  IADD3.X R0, R4, R5, R0, P1, P0 ;  /* 0x0000000504007210 */ /* 0x000fe40000fe0400 */
[----:B------:R-:W-:Y:S02]  /*3dd0*/  IADD3 R16, P1, P0, R52, R39, R16 ;  /* 0x0000002734107210 */ /* 0x000fe4000783e010 */
[----:B------:R-:W-:Y:S01]  /*3de0*/  IADD3.X R0, R6, R0, R3, P3, P2 ;  /* 0x0000000006007210 */ /* 0x000fe20001fe4403 */
[----:B------:R-:W-:Y:S01]  /*3df0*/  IMAD R3, R21, R8, RZ ;  /* 0x0000000815037224 */ /* 0x000fe200078e02ff */
[----:B------:R-:W-:-:S02]  /*3e00*/  SHF.R.S32.HI R4, RZ, 0x1f, R8 ;  /* 0x0000001fff047819 */ /* 0x000fc40000011408 */
[----:B------:R-:W-:Y:S02]  /*3e10*/  IADD3.X R17, R11, R0, R14, P1, P0 ;  /* 0x000000000b117210 */ /* 0x000fe40000fe040e */
[----:B------:R-:W-:Y:S01]  /*3e20*/  SHF.R.S32.HI R0, RZ, 0x1f, R2 ;  /* 0x0000001fff007819 */ /* 0x000fe20000011402 */
[-C--:B------:R-:W-:Y:S02]  /*3e30*/  IMAD R3, R4, R20.reuse, R3 ;  /* 0x0000001404037224 */ /* 0x080fe400078e0203 */
[----:B------:R-:W-:-:S04]  /*3e40*/  IMAD.WIDE.U32 R16, R8, R20, R16 ;  /* 0x0000001408107225 */ /* 0x000fc800078e0010 */
[----:B------:R-:W-:Y:S02]  /*3e50*/  IMAD.IADD R17, R17, 0x1, R3 ;  /* 0x0000000111117824 */ /* 0x000fe400078e0203 */
[-C--:B------:R-:W-:Y:S02]  /*3e60*/  IMAD R0, R0, R10.reuse, R9 ;  /* 0x0000000a00007224 */ /* 0x080fe400078e0209 */
[----:B------:R-:W-:-:S04]  /*3e70*/  IMAD.WIDE.U32 R2, R2, R10, R16 ;  /* 0x0000000a02027225 */ /* 0x000fc800078e0010 */
[----:B------:R-:W-:Y:S01]  /*3e80*/  IMAD.IADD R3, R3, 0x1, R0 ;  /* 0x0000000103037824 */ /* 0x000fe200078e0200 */
[----:B------:R-:W-:-:S04]  /*3e90*/  LEA R4, P0, R2, UR4, 0x2 ;  /* 0x0000000402047c11 */ /* 0x000fc8000f8010ff */
[----:B------:R-:W-:-:S05]  /*3ea0*/  LEA.HI.X R5, R2, UR5, R3, 0x2, P0 ;  /* 0x0000000502057c11 */ /* 0x000fca00080f1403 */
[----:B------:R1:W-:Y:S01]  /*3eb0*/  STG.E desc[UR8][R4.64], R29 ;  /* 0x0000001d04007986 */ /* 0x0003e2000c101908 */
[----:B------:R-:W-:Y:S05]  /*3ec0*/  BRA `(.L_x_15) ;  /* 0x0000000000107947 */ /* 0x000fea0003800000 */
.L_x_16:
[----:B------:R-:W-:Y:S02]  /*3ed0*/  ULDC.64 UR4, c[0x0][0x2b0] ;  /* 0x0000ac0000047ab9 */ /* 0x000fe40000000a00 */
[----:B------:R-:W-:-:S04]  /*3ee0*/  LEA R2, P0, R38, UR4, 0x2 ;  /* 0x0000000426027c11 */ /* 0x000fc8000f8010ff */
[----:B------:R-:W-:-:S05]  /*3ef0*/  LEA.HI.X R3, R38, UR5, R39, 0x2, P0 ;  /* 0x0000000526037c11 */ /* 0x000fca00080f1427 */
[----:B------:R0:W-:Y:S04]  /*3f00*/  STG.E desc[UR8][R2.64], R29 ;  /* 0x0000001d02007986 */ /* 0x0001e8000c101908 */
.L_x_15:
[----:B------:R-:W-:Y:S05]  /*3f10*/  BSYNC B1 ;  /* 0x0000000000017941 */ /* 0x000fea0003800000 */
.L_x_14:
[----:B------:R-:W2:Y:S01]  /*3f20*/  LDC R0, c[0x0][0x3c4] ;  /* 0x0000f100ff007b82 */ /* 0x000ea20000000800 */
[C---:B0-----:R-:W-:Y:S01]  /*3f30*/  IADD3 R3, R35.reuse, 0x20, RZ ;  /* 0x0000002023037810 */ /* 0x041fe20007ffe0ff */
[----:B-1----:R-:W-:Y:S01]  /*3f40*/  HFMA2.MMA R5, -RZ, RZ, 0, 0 ;  /* 0x00000000ff057435 */ /* 0x002fe200000001ff */
[----:B------:R-:W-:Y:S02]  /*3f50*/  IMAD.SHL.U32 R16, R35, 0x4, RZ ;  /* 0x0000000423107824 */ /* 0x000fe400078e00ff */
[-C--:B--2---:R-:W-:Y:S02]  /*3f60*/  ISETP.GE.OR P1, PT, R3, R0.reuse, P6 ;  /* 0x000000000300720c */ /* 0x084fe40003726670 */
[C---:B------:R-:W-:Y:S02]  /*3f70*/  IADD3 R3, R35.reuse, 0x40, RZ ;  /* 0x0000004023037810 */ /* 0x040fe40007ffe0ff */
[-C--:B------:R-:W-:Y:S02]  /*3f80*/  ISETP.GE.OR P2, PT, R35, R0.reuse, P6 ;  /* 0x000000002300720c */ /* 0x080fe40003746670 */
[----:B------:R-:W-:-:S02]  /*3f90*/  ISETP.GE.OR P0, PT, R3, R0, P6 ;  /* 0x000000000300720c */ /* 0x000fc40003706670 */
[----:B------:R-:W-:-:S04]  /*3fa0*/  IADD3 R3, R35, 0x60, RZ ;  /* 0x0000006023037810 */ /* 0x000fc80007ffe0ff */
[----:B------:R-:W-:Y:S01]  /*3fb0*/  ISETP.GE.OR P6, PT, R3, R0, P6 ;  /* 0x000000000300720c */ /* 0x000fe200037c6670 */
[----:B------:R-:W-:Y:S01]  /*3fc0*/  @!P1 FADD.FTZ R31, -R29, R31 ;  /* 0x0000001f1d1f9221 */ /* 0x000fe20000010100 */
[----:B------:R-:W-:-:S03]  /*3fd0*/  CS2R R2, SRZ ;  /* 0x0000000000027805 */ /* 0x000fc6000001ff00 */
[----:B------:R-:W-:Y:S01]  /*3fe0*/  @!P2 FADD.FTZ R36, -R29, R36 ;  /* 0x000000241d24a221 */ /* 0x000fe20000010100 */
[----:B------:R-:W-:Y:S01]  /*3ff0*/  @!P1 FMUL.FTZ R31, R31, 1.4426950216293334961 ;  /* 0x3fb8aa3b1f1f9820 */ /* 0x000fe20000410000 */
[C---:B------:R-:W-:Y:S02]  /*4000*/  @!P0 FADD.FTZ R32, -R29.reuse, R32 ;  /* 0x000000201d208221 */ /* 0x040fe40000010100 */
[----:B------:R-:W-:Y:S01]  /*4010*/  @!P2 FMUL.FTZ R36, R36, 1.4426950216293334961 ;  /* 0x3fb8aa3b2424a820 */ /* 0x000fe20000410000 */
[----:B------:R-:W0:Y:S01]  /*4020*/  @!P1 MUFU.EX2 R4, R31 ;  /* 0x0000001f00049308 */ /* 0x000e220000000800 */
[----:B------:R-:W-:Y:S02]  /*4030*/  @!P0 FMUL.FTZ R32, R32, 1.4426950216293334961 ;  /* 0x3fb8aa3b20208820 */ /* 0x000fe40000410000 */
[----:B------:R-:W-:-:S04]  /*4040*/  @!P6 FADD.FTZ R29, -R29, R34 ;  /* 0x000000221d1de221 */ /* 0x000fc80000010100 */
[----:B------:R-:W-:Y:S01]  /*4050*/  @!P6 FMUL.FTZ R6, R29, 1.4426950216293334961 ;  /* 0x3fb8aa3b1d06e820 */ /* 0x000fe20000410000 */
[----:B------:R-:W1:Y:S08]  /*4060*/  @!P0 MUFU.EX2 R32, R32 ;  /* 0x0000002000208308 */ /* 0x000e700000000800 */
[----:B------:R-:W2:Y:S01]  /*4070*/  @!P2 MUFU.EX2 R36, R36 ;  /* 0x000000240024a308 */ /* 0x000ea20000000800 */
[----:B0-----:R0:W-:Y:S07]  /*4080*/  @!P1 STS [R33+0x280], R4 ;  /* 0x0002800421009388 */ /* 0x0011ee0000000800 */
[----:B------:R-:W3:Y:S01]  /*4090*/  @!P6 MUFU.EX2 R6, R6 ;  /* 0x000000060006e308 */ /* 0x000ee20000000800 */
[----:B-1----:R0:W-:Y:S01]  /*40a0*/  @!P0 STS [R33+0x500], R32 ;  /* 0x0005002021008388 */ /* 0x0021e20000000800 */
[----:B------:R-:W-:Y:S01]  /*40b0*/  ISETP.GE.AND P0, PT, R0, 0x1, PT ;  /* 0x000000010000780c */ /* 0x000fe20003f06270 */
[----:B------:R-:W-:-:S02]  /*40c0*/  IMAD.MOV.U32 R0, RZ, RZ, RZ ;  /* 0x000000ffff007224 */ /* 0x000fc400078e00ff */
[----:B--2---:R0:W-:Y:S04]  /*40d0*/  @!P2 STS [R33], R36 ;  /* 0x000000242100a388 */ /* 0x0041e80000000800 */
[----:B---3--:R0:W-:Y:S01]  /*40e0*/  @!P6 STS [R33+0x780], R6 ;  /* 0x000780062100e388 */ /* 0x0081e20000000800 */
[----:B------:R-:W-:Y:S06]  /*40f0*/  BAR.SYNC.DEFER_BLOCKING 0x0 ;  /* 0x0000000000007b1d */ /* 0x000fec0000010000 */
[----:B------:R-:W-:Y:S05]  /*4100*/  @!P0 BRA `(.L_x_41) ;  /* 0x0000000000a88947 */ /* 0x000fea0003800000 */
[----:B------:R-:W1:Y:S01]  /*4110*/  S2UR UR6, SR_CgaCtaId ;  /* 0x00000000000679c3 */ /* 0x000e620000008800 */
[----:B------:R-:W-:Y:S01]  /*4120*/  ULDC UR10, c[0x0][0x2dc] ;  /* 0x0000b700000a7ab9 */ /* 0x000fe20000000800 */
[----:B------:R-:W-:Y:S01]  /*4130*/  IMAD R15, R7, 0x80, R16 ;  /* 0x00000080070f7824 */ /* 0x000fe200078e0210 */
[----:B------:R-:W-:Y:S01]  /*4140*/  UIMAD UR4, UR7, UR10, URZ ;  /* 0x0000000a070472a4 */ /* 0x000fe2000f8e023f */
[C---:B0-----:R-:W-:Y:S01]  /*4150*/  VIADD R4, R12.reuse, -UR7 ;  /* 0x800000070c047c36 */ /* 0x041fe20008000000 */
[----:B------:R-:W-:Y:S01]  /*4160*/  CS2R R8, SRZ ;  /* 0x0000000000087805 */ /* 0x000fe2000001ff00 */
[----:B------:R-:W-:Y:S01]  /*4170*/  IMAD R18, R12, UR10, RZ ;  /* 0x0000000a0c127c24 */ /* 0x000fe2000f8e02ff */
[----:B------:R-:W-:Y:S01]  /*4180*/  USHF.R.S32.HI UR11, URZ, 0x1f, UR4 ;  /* 0x0000001f3f0b7899 */ /* 0x000fe20008011404 */
[----:B------:R-:W0:Y:S01]  /*4190*/  LDC R13, c[0x0][0x3c4] ;  /* 0x0000f100ff0d7b82 */ /* 0x000e220000000800 */
[----:B------:R-:W-:Y:S01]  /*41a0*/  IADD3 R2, P0, R15, UR4, RZ ;  /* 0x000000040f027c10 */ /* 0x000fe2000ff1e0ff */
[----:B------:R-:W-:Y:S01]  /*41b0*/  ULDC.64 UR4, c[0x0][0x288] ;  /* 0x0000a20000047ab9 */ /* 0x000fe20000000a00 */
[----:B------:R-:W-:-:S02]  /*41c0*/  ISETP.GE.AND P2, PT, R7, R4, PT ;  /* 0x000000040700720c */ /* 0x000fc40003f46270 */
[----:B------:R-:W-:Y:S02]  /*41d0*/  CS2R R10, SRZ ;  /* 0x00000000000a7805 */ /* 0x000fe4000001ff00 */
[----:B------:R-:W-:Y:S01]  /*41e0*/  LEA.HI.X.SX32 R15, R15, UR11, 0x1, P0 ;  /* 0x0000000b0f0f7c11 */ /* 0x000fe200080f0eff */
[----:B------:R-:W-:Y:S01]  /*41f0*/  IMAD.WIDE R18, R18, 0x4, RZ ;  /* 0x0000000412127825 */ /* 0x000fe200078e02ff */
[----:B------:R-:W-:Y:S01]  /*4200*/  LEA R14, P0, R2, UR4, 0x2 ;  /* 0x00000004020e7c11 */ /* 0x000fe2000f8010ff */
[----:B------:R-:W-:-:S03]  /*4210*/  UMOV UR4, 0x400 ;  /* 0x0000040000047882 */ /* 0x000fc60000000000 */
[----:B------:R-:W-:Y:S01]  /*4220*/  LEA.HI.X R15, R2, UR5, R15, 0x2, P0 ;  /* 0x00000005020f7c11 */ /* 0x000fe200080f140f */
[----:B------:R-:W-:Y:S01]  /*4230*/  IMAD.MOV.U32 R2, RZ, RZ, RZ ;  /* 0x000000ffff027224 */ /* 0x000fe200078e00ff */
[----:B------:R-:W-:Y:S01]  /*4240*/  UMOV UR5, URZ ;  /* 0x0000003f00057c82 */ /* 0x000fe20008000000 */
[----:B-1----:R-:W-:-:S06]  /*4250*/  ULEA UR4, UR6, UR4, 0x18 ;  /* 0x0000000406047291 */ /* 0x002fcc000f8ec03f */
[----:B------:R-:W-:Y:S01]  /*4260*/  LEA R6, R7, UR4, 0x2 ;  /* 0x0000000407067c11 */ /* 0x000fe2000f8e10ff */
[----:B------:R-:W-:-:S06]  /*4270*/  ULDC UR4, c[0x0][0x2d0] ;  /* 0x0000b40000047ab9 */ /* 0x000fcc0000000800 */
.L_x_44:
[----:B------:R1:W2:Y:S01]  /*4280*/  LDS R4, [R6] ;  /* 0x0000000006047984 */ /* 0x0002a20000000800 */
[----:B------:R-:W-:Y:S01]  /*4290*/  UIADD3 UR5, UR5, 0x1, URZ ;  /* 0x0000000105057890 */ /* 0x000fe2000fffe03f */
[----:B------:R-:W-:Y:S05]  /*42a0*/  BSSY B0, `(.L_x_42) ;  /* 0x0000008000007945 */ /* 0x000fea0003800000 */
[----:B0-----:R-:W-:Y:S01]  /*42b0*/  ISETP.LE.AND P1, PT, R13, UR5, PT ;  /* 0x000000050d007c0c */ /* 0x001fe2000bf23270 */
[----:B------:R-:W-:Y:S01]  /*42c0*/  @!UPT UIADD3 URZ, URZ, URZ, URZ ;  /* 0x0000003f3f3ff290 */ /* 0x000fe2000fffe03f */
[----:B------:R-:W-:Y:S11]  /*42d0*/  @P2 BRA `(.L_x_43) ;  /* 0x0000000000102947 */ /* 0x000ff60003800000 */
[----:B------:R-:W-:Y:S02]  /*42e0*/  ISETP.GE.AND P0, PT, R16, UR4, PT ;  /* 0x0000000410007c0c */ /* 0x000fe4000bf06270 */
[----:B------:R-:W-:Y:S02]  /*42f0*/  CS2R R8, SRZ ;  /* 0x0000000000087805 */ /* 0x000fe4000001ff00 */
[----:B------:R-:W-:Y:S09]  /*4300*/  CS2R R10, SRZ ;  /* 0x00000000000a7805 */ /* 0x000ff2000001ff00 */
[----:B------:R0:W5:Y:S02]  /*4310*/  @!P0 LDG.E.128 R8, desc[UR8][R14.64] ;  /* 0x000000080e088981 */ /* 0x000164000c1e1d00 */
.L_x_43:
[----:B------:R-:W-:Y:S05]  /*4320*/  BSYNC B0 ;  /* 0x0000000000007941 */ /* 0x000fea0003800000 */
.L_x_42:
[----:B0-----:R-:W-:Y:S01]  /*4330*/  IADD3 R14, P0, R18, R14, RZ ;  /* 0x0000000e120e7210 */ /* 0x001fe20007f1e0ff */
[----:B--2--5:R-:W-:Y:S01]  /*4340*/  FFMA.FTZ R3, R4, R8, R3 ;  /* 0x0000000804037223 */ /* 0x024fe20000010003 */
[----:B-1----:R-:W-:Y:S01]  /*4350*/  IADD3 R6, R6, 0x14, RZ ;  /* 0x0000001406067810 */ /* 0x002fe20007ffe0ff */
[C---:B------:R-:W-:Y:S01]  /*4360*/  FFMA.FTZ R0, R4.reuse, R9, R0 ;  /* 0x0000000904007223 */ /* 0x040fe20000010000 */
[C---:B------:R-:W-:Y:S01]  /*4370*/  FFMA.FTZ R5, R4.reuse, R10, R5 ;  /* 0x0000000a04057223 */ /* 0x040fe20000010005 */
[----:B------:R-:W-:Y:S01]  /*4380*/  IADD3.X R15, R19, R15, RZ, P0, !PT ;  /* 0x0000000f130f7210 */ /* 0x000fe200007fe4ff */
[----:B------:R-:W-:Y:S01]  /*4390*/  FFMA.FTZ R2, R4, R11, R2 ;  /* 0x0000000b04027223 */ /* 0x000fe20000010002 */
[----:B------:R-:W-:Y:S06]  /*43a0*/  @!P1 BRA `(.L_x_44) ;  /* 0xfffffffc00b49947 */ /* 0x000fec000383ffff */
.L_x_41:
[----:B------:R-:W-:-:S04]  /*43b0*/  IADD3 R7, R7, UR7, RZ ;  /* 0x0000000707077c10 */ /* 0x000fc8000fffe0ff */
[----:B------:R-:W-:-:S13]  /*43c0*/  ISETP.GE.AND P0, PT, R7, R12, PT ;  /* 0x0000000c0700720c */ /* 0x000fda0003f06270 */
[----:B------:R-:W-:Y:S05]  /*43d0*/  @P0 EXIT ;  /* 0x000000000000094d */ /* 0x000fea0003800000 */
[----:B------:R-:W-:Y:S02]  /*43e0*/  ULDC UR4, c[0x0][0x2d0] ;  /* 0x0000b40000047ab9 */ /* 0x000fe40000000800 */
[----:B------:R-:W-:-:S13]  /*43f0*/  ISETP.GE.AND P0, PT, R16, UR4, PT ;  /* 0x0000000410007c0c */ /* 0x000fda000bf06270 */
[----:B------:R-:W-:Y:S05]  /*4400*/  @P0 EXIT ;  /* 0x000000000000094d */ /* 0x000fea0003800000 */
[----:B------:R-:W1:Y:S01]  /*4410*/  LDC R9, c[0x0][0x2c4] ;  /* 0x0000b100ff097b82 */ /* 0x000e620000000800 */
[----:B------:R-:W-:Y:S01]  /*4420*/  ULDC UR4, c[0x0][0x270] ;  /* 0x00009c0000047ab9 */ /* 0x000fe20000000800 */
[----:B------:R-:W-:Y:S02]  /*4430*/  IABS R13, R7 ;  /* 0x00000007000d7213 */ /* 0x000fe40000000000 */
[----:B------:R-:W-:Y:S02]  /*4440*/  SHF.R.S32.HI R17, RZ, 0x1f, R16 ;  /* 0x0000001fff117819 */ /* 0x000fe40000011410 */
[----:B------:R-:W-:Y:S01]  /*4450*/  F2FP.BF16.F32.PACK_AB R5, R2, R5 ;  /* 0x000000050205723e */ /* 0x000fe200000010ff */
[----:B-1----:R-:W-:Y:S01]  /*4460*/  IMAD R10, R9, UR4, RZ ;  /* 0x00000004090a7c24 */ /* 0x002fe2000f8e02ff */
[----:B------:R-:W-:-:S04]  /*4470*/  ULDC.64 UR4, c[0x0][0x290] ;  /* 0x0000a40000047ab9 */ /* 0x000fc80000000a00 */
[-C--:B------:R-:W-:Y:S02]  /*4480*/  IABS R12, R10.reuse ;  /* 0x0000000a000c7213 */ /* 0x080fe40000000000 */
[----:B0-----:R-:W-:Y:S02]  /*4490*/  IABS R6, R10 ;  /* 0x0000000a00067213 */ /* 0x001fe40000000000 */
[----:B------:R-:W0:Y:S03]  /*44a0*/  I2F.RP R8, R12 ;  /* 0x0000000c00087306 */ /* 0x000e260000209400 */
[----:B------:R-:W-:-:S05]  /*44b0*/  IMAD.MOV R6, RZ, RZ, -R6 ;  /* 0x000000ffff067224 */ /* 0x000fca00078e0a06 */
[----:B0-----:R-:W0:Y:S02]  /*44c0*/  MUFU.RCP R14, R8 ;  /* 0x00000008000e7308 */ /* 0x001e240000001000 */
[----:B0-----:R-:W-:Y:S01]  /*44d0*/  VIADD R14, R14, 0xffffffe ;  /* 0x0ffffffe0e0e7836 */ /* 0x001fe20000000000 */
[----:B------:R-:W-:-:S05]  /*44e0*/  IABS R8, R9 ;  /* 0x0000000900087213 */ /* 0x000fca0000000000 */
[----:B------:R-:W0:Y:S02]  /*44f0*/  F2I.FTZ.U32.TRUNC.NTZ R15, R14 ;  /* 0x0000000e000f7305 */ /* 0x000e24000021f000 */
[----:B0-----:R-:W-:Y:S01]  /*4500*/  IMAD.MOV R11, RZ, RZ, -R15 ;  /* 0x000000ffff0b7224 */ /* 0x001fe200078e0a0f */
[----:B------:R-:W-:-:S03]  /*4510*/  MOV R14, RZ ;  /* 0x000000ff000e7202 */ /* 0x000fc60000000f00 */
[----:B------:R-:W-:-:S04]  /*4520*/  IMAD R4, R11, R12, RZ ;  /* 0x0000000c0b047224 */ /* 0x000fc800078e02ff */
[----:B------:R-:W-:-:S06]  /*4530*/  IMAD.HI.U32 R4, R15, R4, R14 ;  /* 0x000000040f047227 */ /* 0x000fcc00078e000e */
[----:B------:R-:W-:Y:S02]  /*4540*/  IMAD.HI.U32 R11, R4, R13, RZ ;  /* 0x0000000d040b7227 */ /* 0x000fe400078e00ff */
[----:B------:R-:W0:Y:S02]  /*4550*/  I2F.RP R4, R8 ;  /* 0x0000000800047306 */ /* 0x000e240000209400 */
[----:B------:R-:W-:Y:S01]  /*4560*/  IMAD R13, R11, R6, R13 ;  /* 0x000000060b0d7224 */ /* 0x000fe200078e020d */
[----:B------:R-:W-:-:S04]  /*4570*/  LOP3.LUT R6, R7, R10, RZ, 0x3c, !PT ;  /* 0x0000000a07067212 */ /* 0x000fc800078e3cff */
[----:B------:R-:W-:Y:S02]  /*4580*/  ISETP.GT.U32.AND P1, PT, R12, R13, PT ;  /* 0x0000000d0c00720c */ /* 0x000fe40003f24070 */
[----:B------:R-:W-:Y:S01]  /*4590*/  ISETP.GE.AND P0, PT, R6, RZ, PT ;  /* 0x000000ff0600720c */ /* 0x000fe20003f06270 */
[----:B0-----:R-:W0:Y:S10]  /*45a0*/  MUFU.RCP R4, R4 ;  /* 0x0000000400047308 */ /* 0x001e340000001000 */
[----:B------:R-:W-:Y:S01]  /*45b0*/  @!P1 IMAD.IADD R13, R13, 0x1, -R12 ;  /* 0x000000010d0d9824 */ /* 0x000fe200078e0a0c */
[----:B------:R-:W-:-:S02]  /*45c0*/  @!P1 IADD3 R11, R11, 0x1, RZ ;  /* 0x000000010b0b9810 */ /* 0x000fc40007ffe0ff */
[----:B------:R-:W-:Y:S02]  /*45d0*/  ISETP.NE.AND P1, PT, R10, RZ, PT ;  /* 0x000000ff0a00720c */ /* 0x000fe40003f25270 */
[----:B------:R-:W-:Y:S01]  /*45e0*/  ISETP.GE.U32.AND P2, PT, R13, R12, PT ;  /* 0x0000000c0d00720c */ /* 0x000fe20003f46070 */
[----:B0-----:R-:W-:-:S04]  /*45f0*/  VIADD R14, R4, 0xffffffe ;  /* 0x0ffffffe040e7836 */ /* 0x001fc80000000000 */
[----:B------:R-:W0:Y:S08]  /*4600*/  F2I.FTZ.U32.TRUNC.NTZ R15, R14 ;  /* 0x0000000e000f7305 */ /* 0x000e30000021f000 */
[----:B------:R-:W-:-:S05]  /*4610*/  @P2 VIADD R11, R11, 0x1 ;  /* 0x000000010b0b2836 */ /* 0x000fca0000000000 */
[----:B------:R-:W-:Y:S02]  /*4620*/  @!P0 IADD3 R11, -R11, RZ, RZ ;  /* 0x000000ff0b0b8210 */ /* 0x000fe40007ffe1ff */
[----:B------:R-:W-:-:S05]  /*4630*/  @!P1 LOP3.LUT R11, RZ, R10, RZ, 0x33, !PT ;  /* 0x0000000aff0b9212 */ /* 0x000fca00078e33ff */
[----:B------:R-:W-:Y:S02]  /*4640*/  IMAD R10, R11, R10, RZ ;  /* 0x0000000a0b0a7224 */ /* 0x000fe400078e02ff */
[----:B0-----:R-:W-:Y:S02]  /*4650*/  IMAD.MOV R13, RZ, RZ, -R15 ;  /* 0x000000ffff0d7224 */ /* 0x001fe400078e0a0f */
[----:B------:R-:W-:Y:S01]  /*4660*/  IMAD.MOV.U32 R14, RZ, RZ, RZ ;  /* 0x000000ffff0e7224 */ /* 0x000fe200078e00ff */
[----:B------:R-:W-:Y:S01]  /*4670*/  IADD3 R12, R7, -R10, RZ ;  /* 0x8000000a070c7210 */ /* 0x000fe20007ffe0ff */
[----:B------:R-:W-:Y:S02]  /*4680*/  IMAD R6, R13, R8, RZ ;  /* 0x000000080d067224 */ /* 0x000fe400078e02ff */
[----:B------:R-:W-:Y:S01]  /*4690*/  IMAD.WIDE.U32 R16, R11, UR4, R16 ;  /* 0x000000040b107c25 */ /* 0x000fe2000f8e0010 */
[----:B------:R-:W-:Y:S02]  /*46a0*/  IABS R4, R12 ;  /* 0x0000000c00047213 */ /* 0x000fe40000000000 */
[----:B------:R-:W-:Y:S01]  /*46b0*/  LOP3.LUT R12, R12, R9, RZ, 0x3c, !PT ;  /* 0x000000090c0c7212 */ /* 0x000fe200078e3cff */
[----:B------:R-:W-:-:S03]  /*46c0*/  IMAD.HI.U32 R6, R15, R6, R14 ;  /* 0x000000060f067227 */ /* 0x000fc600078e000e */
[----:B------:R-:W-:-:S03]  /*46d0*/  ISETP.GE.AND P1, PT, R12, RZ, PT ;  /* 0x000000ff0c00720c */ /* 0x000fc60003f26270 */
[----:B------:R-:W-:-:S05]  /*46e0*/  IMAD.HI.U32 R6, R6, R4, RZ ;  /* 0x0000000406067227 */ /* 0x000fca00078e00ff */
[----:B------:R-:W-:-:S05]  /*46f0*/  IADD3 R13, -R6, RZ, RZ ;  /* 0x000000ff060d7210 */ /* 0x000fca0007ffe1ff */
[----:B------:R-:W-:Y:S01]  /*4700*/  IMAD R13, R8, R13, R4 ;  /* 0x0000000d080d7224 */ /* 0x000fe200078e0204 */
[----:B------:R-:W-:-:S04]  /*4710*/  SHF.R.S32.HI R4, RZ, 0x1f, R11 ;  /* 0x0000001fff047819 */ /* 0x000fc8000001140b */
[----:B------:R-:W-:Y:S01]  /*4720*/  ISETP.GT.U32.AND P0, PT, R8, R13, PT ;  /* 0x0000000d0800720c */ /* 0x000fe20003f04070 */
[----:B------:R-:W-:-:S04]  /*4730*/  IMAD R4, R4, UR4, RZ ;  /* 0x0000000404047c24 */ /* 0x000fc8000f8e02ff */
[----:B------:R-:W-:Y:S01]  /*4740*/  IMAD R11, R11, UR5, R4 ;  /* 0x000000050b0b7c24 */ /* 0x000fe2000f8e0204 */
[----:B------:R-:W-:-:S03]  /*4750*/  ULDC.64 UR4, c[0x0][0x2a0] ;  /* 0x0000a80000047ab9 */ /* 0x000fc60000000a00 */
[----:B------:R-:W-:-:S04]  /*4760*/  IMAD.IADD R17, R17, 0x1, R11 ;  /* 0x0000000111117824 */ /* 0x000fc800078e020b */
[----:B------:R-:W-:Y:S01]  /*4770*/  @!P0 IMAD.IADD R13, R13, 0x1, -R8 ;  /* 0x000000010d0d8824 */ /* 0x000fe200078e0a08 */
[----:B------:R-:W-:Y:S02]  /*4780*/  @!P0 IADD3 R6, R6, 0x1, RZ ;  /* 0x0000000106068810 */ /* 0x000fe40007ffe0ff */
[----:B------:R-:W-:Y:S02]  /*4790*/  ISETP.NE.AND P0, PT, R9, RZ, PT ;  /* 0x000000ff0900720c */ /* 0x000fe40003f05270 */
[----:B------:R-:W-:-:S13]  /*47a0*/  ISETP.GE.U32.AND P2, PT, R13, R8, PT ;  /* 0x000000080d00720c */ /* 0x000fda0003f46070 */
[----:B------:R-:W-:-:S05]  /*47b0*/  @P2 VIADD R6, R6, 0x1 ;  /* 0x0000000106062836 */ /* 0x000fca0000000000 */
[----:B------:R-:W-:Y:S02]  /*47c0*/  @!P1 IADD3 R6, -R6, RZ, RZ ;  /* 0x000000ff06069210 */ /* 0x000fe40007ffe1ff */
[----:B------:R-:W-:-:S04]  /*47d0*/  @!P0 LOP3.LUT R6, RZ, R9, RZ, 0x33, !PT ;  /* 0x00000009ff068212 */ /* 0x000fc800078e33ff */
[----:B------:R-:W-:Y:S01]  /*47e0*/  SHF.R.S32.HI R4, RZ, 0x1f, R6 ;  /* 0x0000001fff047819 */ /* 0x000fe20000011406 */
[C---:B------:R-:W-:Y:S02]  /*47f0*/  IMAD R10, R6.reuse, R9, R10 ;  /* 0x00000009060a7224 */ /* 0x040fe400078e020a */
[----:B------:R-:W-:-:S03]  /*4800*/  IMAD.WIDE.U32 R16, R6, UR4, R16 ;  /* 0x0000000406107c25 */ /* 0x000fc6000f8e0010 */
[----:B------:R-:W-:Y:S01]  /*4810*/  IADD3 R10, R7, -R10, RZ ;  /* 0x8000000a070a7210 */ /* 0x000fe20007ffe0ff */
[----:B------:R-:W-:Y:S01]  /*4820*/  IMAD R9, R4, UR4, RZ ;  /* 0x0000000404097c24 */ /* 0x000fe2000f8e02ff */
[----:B------:R-:W-:Y:S02]  /*4830*/  F2FP.BF16.F32.PACK_AB R4, R0, R3 ;  /* 0x000000030004723e */ /* 0x000fe400000010ff */
[----:B------:R-:W-:Y:S01]  /*4840*/  SHF.R.S32.HI R7, RZ, 0x1f, R10 ;  /* 0x0000001fff077819 */ /* 0x000fe2000001140a */
[----:B------:R-:W-:Y:S01]  /*4850*/  IMAD R9, R6, UR5, R9 ;  /* 0x0000000506097c24 */ /* 0x000fe2000f8e0209 */
[----:B------:R-:W-:-:S03]  /*4860*/  ULDC.64 UR4, c[0x0][0x298] ;  /* 0x0000a60000047ab9 */ /* 0x000fc60000000a00 */
[----:B------:R-:W-:Y:S02]  /*4870*/  IMAD R7, R7, UR4, RZ ;  /* 0x0000000407077c24 */ /* 0x000fe4000f8e02ff */
[----:B------:R-:W-:Y:S02]  /*4880*/  IMAD.IADD R17, R17, 0x1, R9 ;  /* 0x0000000111117824 */ /* 0x000fe400078e0209 */
[C---:B------:R-:W-:Y:S02]  /*4890*/  IMAD R7, R10.reuse, UR5, R7 ;  /* 0x000000050a077c24 */ /* 0x040fe4000f8e0207 */
[----:B------:R-:W-:Y:S01]  /*48a0*/  IMAD.WIDE.U32 R10, R10, UR4, R16 ;  /* 0x000000040a0a7c25 */ /* 0x000fe2000f8e0010 */
[----:B------:R-:W-:-:S04]  /*48b0*/  ULDC.64 UR4, c[0x0][0x280] ;  /* 0x0000a00000047ab9 */ /* 0x000fc80000000a00 */
[----:B------:R-:W-:Y:S02]  /*48c0*/  IADD3 R7, R11, R7, RZ ;  /* 0x000000070b077210 */ /* 0x000fe40007ffe0ff */
[----:B------:R-:W-:-:S04]  /*48d0*/  LEA R6, P0, R10, UR4, 0x1 ;  /* 0x000000040a067c11 */ /* 0x000fc8000f8008ff */
[----:B------:R-:W-:-:S05]  /*48e0*/  LEA.HI.X R7, R10, UR5, R7, 0x1, P0 ;  /* 0x000000050a077c11 */ /* 0x000fca00080f0c07 */
[----:B------:R-:W-:Y:S01]  /*48f0*/  STG.E.64 desc[UR8][R6.64], R4 ;  /* 0x0000000406007986 */ /* 0x000fe2000c101b08 */
[----:B------:R-:W-:Y:S05]  /*4900*/  EXIT ;  /* 0x000000000000794d */ /* 0x000fea0003800000 */
        .weak           $__internal_0_$__cuda_sm20_div_s64
        .type           $__internal_0_$__cuda_sm20_div_s64,@function
        .size           $__internal_0_$__cuda_sm20_div_s64,(.L_x_8418 - $__internal_0_$__cuda_sm20_div_s64)
$__internal_0_$__cuda_sm20_div_s64:
[----:B------:R-:W-:Y:S02]  /*4910*/  IADD3 R45, P0, RZ, -R26, RZ ;  /* 0x8000001aff2d7210 */ /* 0x000fe40007f1e0ff */
[----:B------:R-:W-:-:S03]  /*4920*/  ISETP.GE.AND P1, PT, R25, RZ, PT ;  /* 0x000000ff1900720c */ /* 0x000fc60003f26270 */
[----:B------:R-:W-:Y:S01]  /*4930*/  IMAD.X R20, RZ, RZ, ~R25, P0 ;  /* 0x000000ffff147224 */ /* 0x000fe200000e0e19 */
[----:B------:R-:W-:-:S04]  /*4940*/  SEL R44, R45, R26, !P1 ;  /* 0x0000001a2d2c7207 */ /* 0x000fc80004800000 */
[----:B------:R-:W-:-:S04]  /*4950*/  SEL R45, R20, R25, !P1 ;  /* 0x00000019142d7207 */ /* 0x000fc80004800000 */
[----:B------:R-:W0:Y:S08]  /*4960*/  I2F.U64.RP R20, R44 ;  /* 0x0000002c00147312 */ /* 0x000e300000309000 */
[----:B0-----:R-:W0:Y:S02]  /*4970*/  MUFU.RCP R22, R20 ;  /* 0x0000001400167308 */ /* 0x001e240000001000 */
[----:B0-----:R-:W-:-:S06]  /*4980*/  VIADD R22, R22, 0x1ffffffe ;  /* 0x1ffffffe16167836 */ /* 0x001fcc0000000000 */
[----:B------:R-:W0:Y:S02]  /*4990*/  F2I.U64.TRUNC R56, R22 ;  /* 0x0000001600387311 */ /* 0x000e24000020d800 */
[----:B0-----:R-:W-:-:S04]  /*49a0*/  IMAD.WIDE.U32 R54, R56, R44, RZ ;  /* 0x0000002c38367225 */ /* 0x001fc800078e00ff */
[C---:B------:R-:W-:Y:S01]  /*49b0*/  IMAD R21, R56.reuse, R45, R55 ;  /* 0x0000002d38157224 */ /* 0x040fe200078e0237 */
[----:B------:R-:W-:Y:S01]  /*49c0*/  IADD3 R23, P0, RZ, -R54, RZ ;  /* 0x80000036ff177210 */ /* 0x000fe20007f1e0ff */
[----:B------:R-:W-:Y:S02]  /*49d0*/  IMAD.MOV.U32 R55, RZ, RZ, R56 ;  /* 0x000000ffff377224 */ /* 0x000fe400078e0038 */
[----:B------:R-:W-:Y:S02]  /*49e0*/  IMAD R21, R57, R44, R21 ;  /* 0x0000002c39157224 */ /* 0x000fe400078e0215 */
[----:B------:R-:W-:-:S04]  /*49f0*/  IMAD.HI.U32 R54, R56, R23, RZ ;  /* 0x0000001738367227 */ /* 0x000fc800078e00ff */
[----:B------:R-:W-:-:S04]  /*4a00*/  IMAD.X R21, RZ, RZ, ~R21, P0 ;  /* 0x000000ffff157224 */ /* 0x000fc800000e0e15 */
[----:B------:R-:W-:-:S04]  /*4a10*/  IMAD.WIDE.U32 R54, P2, R56, R21, R54 ;  /* 0x0000001538367225 */ /* 0x000fc80007840036 */
[C---:B------:R-:W-:Y:S02]  /*4a20*/  IMAD R20, R57.reuse, R21, RZ ;  /* 0x0000001539147224 */ /* 0x040fe400078e02ff */
[----:B------:R-:W-:-:S04]  /*4a30*/  IMAD.HI.U32 R23, P1, R57, R23, R54 ;  /* 0x0000001739177227 */ /* 0x000fc80007820036 */
[----:B------:R-:W-:Y:S01]  /*4a40*/  IMAD.HI.U32 R21, R57, R21, RZ ;  /* 0x0000001539157227 */ /* 0x000fe200078e00ff */
[----:B------:R-:W-:-:S03]  /*4a50*/  IADD3 R55, P0, R20, R23, RZ ;  /* 0x0000001714377210 */ /* 0x000fc60007f1e0ff */
[----:B------:R-:W-:Y:S02]  /*4a60*/  IMAD.X R21, R21, 0x1, R57, P2 ;  /* 0x0000000115157824 */ /* 0x000fe400010e0639 */
[----:B------:R-:W-:-:S03]  /*4a70*/  IMAD.WIDE.U32 R56, R55, R44, RZ ;  /* 0x0000002c37387225 */ /* 0x000fc600078e00ff */
[----:B------:R-:W-:Y:S01]  /*4a80*/  IADD3.X R37, RZ, RZ, R21, P0, P1 ;  /* 0x000000ffff257210 */ /* 0x000fe200007e2415 */
[----:B------:R-:W-:Y:S01]  /*4a90*/  IMAD R22, R55, R45, R57 ;  /* 0x0000002d37167224 */ /* 0x000fe200078e0239 */
[----:B------:R-:W-:Y:S02]  /*4aa0*/  IADD3 R20, P0, RZ, -R56, RZ ;  /* 0x80000038ff147210 */ /* 0x000fe40007f1e0ff */
[----:B------:R-:W-:Y:S01]  /*4ab0*/  ISETP.GE.AND P1, PT, R19, RZ, PT ;  /* 0x000000ff1300720c */ /* 0x000fe20003f26270 */
[----:B------:R-:W-:Y:S02]  /*4ac0*/  IMAD R22, R37, R44, R22 ;  /* 0x0000002c25167224 */ /* 0x000fe400078e0216 */
[----:B------:R-:W-:-:S04]  /*4ad0*/  IMAD.HI.U32 R54, R55, R20, RZ ;  /* 0x0000001437367227 */ /* 0x000fc800078e00ff */
[----:B------:R-:W-:Y:S01]  /*4ae0*/  IMAD.X R22, RZ, RZ, ~R22, P0 ;  /* 0x000000ffff167224 */ /* 0x000fe200000e0e16 */
[----:B------:R-:W-:-:S03]  /*4af0*/  IADD3 R21, P0, RZ, -R28, RZ ;  /* 0x8000001cff157210 */ /* 0x000fc60007f1e0ff */
[----:B------:R-:W-:Y:S01]  /*4b00*/  IMAD.WIDE.U32 R54, P5, R55, R22, R54 ;  /* 0x0000001637367225 */ /* 0x000fe200078a0036 */
[----:B------:R-:W-:-:S03]  /*4b10*/  SEL R21, R21, R28, !P1 ;  /* 0x0000001c15157207 */ /* 0x000fc60004800000 */
[C---:B------:R-:W-:Y:S02]  /*4b20*/  IMAD R23, R37.reuse, R22, RZ ;  /* 0x0000001625177224 */ /* 0x040fe400078e02ff */
[----:B------:R-:W-:-:S04]  /*4b30*/  IMAD.HI.U32 R20, P4, R37, R20, R54 ;  /* 0x0000001425147227 */ /* 0x000fc80007880036 */
[----:B------:R-:W-:Y:S01]  /*4b40*/  IMAD.HI.U32 R22, R37, R22, RZ ;  /* 0x0000001625167227 */ /* 0x000fe200078e00ff */
[----:B------:R-:W-:Y:S02]  /*4b50*/  IADD3 R23, P2, R23, R20, RZ ;  /* 0x0000001417177210 */ /* 0x000fe40007f5e0ff */
[----:B------:R-:W-:Y:S01]  /*4b60*/  IADD3.X R20, RZ, ~R19, RZ, P0, !PT ;  /* 0x80000013ff147210 */ /* 0x000fe200007fe4ff */
[----:B------:R-:W-:Y:S02]  /*4b70*/  IMAD.X R37, R22, 0x1, R37, P5 ;  /* 0x0000000116257824 */ /* 0x000fe400028e0625 */
[----:B------:R-:W-:Y:S01]  /*4b80*/  IMAD.HI.U32 R54, R23, R21, RZ ;  /* 0x0000001517367227 */ /* 0x000fe200078e00ff */
[----:B------:R-:W-:Y:S02]  /*4b90*/  SEL R20, R20, R19, !P1 ;  /* 0x0000001314147207 */ /* 0x000fe40004800000 */
[----:B------:R-:W-:Y:S01]  /*4ba0*/  IADD3.X R37, RZ, RZ, R37, P2, P4 ;  /* 0x000000ffff257210 */ /* 0x000fe200017e8425 */
[----:B------:R-:W-:-:S02]  /*4bb0*/  IMAD.MOV.U32 R55, RZ, RZ, RZ ;  /* 0x000000ffff377224 */ /* 0x000fc400078e00ff */
[----:B------:R-:W-:-:S04]  /*4bc0*/  IMAD.WIDE.U32 R54, R23, R20, R54 ;  /* 0x0000001417367225 */ /* 0x000fc800078e0036 */
[C---:B------:R-:W-:Y:S02]  /*4bd0*/  IMAD R30, R37.reuse, R20, RZ ;  /* 0x00000014251e7224 */ /* 0x040fe400078e02ff */
[----:B------:R-:W-:-:S04]  /*4be0*/  IMAD.HI.U32 R23, P1, R37, R21, R54 ;  /* 0x0000001525177227 */ /* 0x000fc80007820036 */
[----:B------:R-:W-:Y:S01]  /*4bf0*/  IMAD.HI.U32 R22, R37, R20, RZ ;  /* 0x0000001425167227 */ /* 0x000fe200078e00ff */
[----:B------:R-:W-:-:S03]  /*4c00*/  IADD3 R30, P0, R30, R23, RZ ;  /* 0x000000171e1e7210 */ /* 0x000fc60007f1e0ff */
[----:B------:R-:W-:Y:S02]  /*4c10*/  IMAD.X R22, RZ, RZ, R22, P1 ;  /* 0x000000ffff167224 */ /* 0x000fe400008e0616 */
[----:B------:R-:W-:-:S04]  /*4c20*/  IMAD.WIDE.U32 R54, R30, R44, RZ ;  /* 0x0000002c1e367225 */ /* 0x000fc800078e00ff */
[----:B------:R-:W-:Y:S01]  /*4c30*/  IMAD.X R28, RZ, RZ, R22, P0 ;  /* 0x000000ffff1c7224 */ /* 0x000fe200000e0616 */
[----:B------:R-:W-:Y:S01]  /*4c40*/  IADD3 R21, P0, -R54, R21, RZ ;  /* 0x0000001536157210 */ /* 0x000fe20007f1e1ff */
[----:B------:R-:W-:-:S03]  /*4c50*/  IMAD R23, R30, R45, R55 ;  /* 0x0000002d1e177224 */ /* 0x000fc600078e0237 */
[CC--:B------:R-:W-:Y:S01]  /*4c60*/  ISETP.GE.U32.AND P2, PT, R21.reuse, R44.reuse, PT ;  /* 0x0000002c1500720c */ /* 0x0c0fe20003f46070 */
[-C--:B------:R-:W-:Y:S01]  /*4c70*/  IMAD R23, R28, R44.reuse, R23 ;  /* 0x0000002c1c177224 */ /* 0x080fe200078e0217 */
[----:B------:R-:W-:-:S04]  /*4c80*/  IADD3 R22, P1, R21, -R44, RZ ;  /* 0x8000002c15167210 */ /* 0x000fc80007f3e0ff */
[----:B------:R-:W-:Y:S02]  /*4c90*/  IADD3.X R20, ~R23, R20, RZ, P0, !PT ;  /* 0x0000001417147210 */ /* 0x000fe400007fe5ff */
[----:B------:R-:W-:Y:S02]  /*4ca0*/  IADD3 R23, P0, R30, 0x1, RZ ;  /* 0x000000011e177810 */ /* 0x000fe40007f1e0ff */
[----:B------:R-:W-:-:S04]  /*4cb0*/  ISETP.GE.U32.AND.EX P2, PT, R20, R45, PT, P2 ;  /* 0x0000002d1400720c */ /* 0x000fc80003f46120 */
[----:B------:R-:W-:Y:S01]  /*4cc0*/  SEL R22, R22, R21, P2 ;  /* 0x0000001516167207 */ /* 0x000fe20001000000 */
[----:B------:R-:W-:Y:S01]  /*4cd0*/  IMAD.X R21, R20, 0x1, ~R45, P1 ;  /* 0x0000000114157824 */ /* 0x000fe200008e0e2d */
[----:B------:R-:W-:Y:S01]  /*4ce0*/  SEL R30, R23, R30, P2 ;  /* 0x0000001e171e7207 */ /* 0x000fe20001000000 */
[----:B------:R-:W-:Y:S01]  /*4cf0*/  IMAD.X R23, RZ, RZ, R28, P0 ;  /* 0x000000ffff177224 */ /* 0x000fe200000e061c */
[----:B------:R-:W-:Y:S02]  /*4d00*/  ISETP.GE.U32.AND P0, PT, R22, R44, PT ;  /* 0x0000002c1600720c */ /* 0x000fe40003f06070 */
[----:B------:R-:W-:Y:S02]  /*4d10*/  SEL R21, R21, R20, P2 ;  /* 0x0000001415157207 */ /* 0x000fe40001000000 */
[----:B------:R-:W-:Y:S02]  /*4d20*/  SEL R23, R23, R28, P2 ;  /* 0x0000001c17177207 */ /* 0x000fe40001000000 */
[----:B------:R-:W-:-:S02]  /*4d30*/  IADD3 R37, P1, R30, 0x1, RZ ;  /* 0x000000011e257810 */ /* 0x000fc40007f3e0ff */
[----:B------:R-:W-:Y:S02]  /*4d40*/  ISETP.GE.U32.AND.EX P0, PT, R21, R45, PT, P0 ;  /* 0x0000002d1500720c */ /* 0x000fe40003f06100 */
[----:B------:R-:W-:Y:S01]  /*4d50*/  LOP3.LUT R21, R25, R19, RZ, 0x3c, !PT ;  /* 0x0000001319157212 */ /* 0x000fe200078e3cff */
[----:B------:R-:W-:Y:S01]  /*4d60*/  IMAD.X R20, RZ, RZ, R23, P1 ;  /* 0x000000ffff147224 */ /* 0x000fe200008e0617 */
[----:B------:R-:W-:Y:S02]  /*4d70*/  SEL R37, R37, R30, P0 ;  /* 0x0000001e25257207 */ /* 0x000fe40000000000 */
[----:B------:R-:W-:Y:S02]  /*4d80*/  ISETP.GE.AND P2, PT, R21, RZ, PT ;  /* 0x000000ff1500720c */ /* 0x000fe40003f46270 */
[----:B------:R-:W-:Y:S02]  /*4d90*/  SEL R23, R20, R23, P0 ;  /* 0x0000001714177207 */ /* 0x000fe40000000000 */
[----:B------:R-:W-:-:S02]  /*4da0*/  IADD3 R20, P1, RZ, -R37, RZ ;  /* 0x80000025ff147210 */ /* 0x000fc40007f3e0ff */
[----:B------:R-:W-:Y:S02]  /*4db0*/  ISETP.NE.U32.AND P0, PT, R26, RZ, PT ;  /* 0x000000ff1a00720c */ /* 0x000fe40003f05070 */
[-C--:B------:R-:W-:Y:S02]  /*4dc0*/  IADD3.X R22, RZ, ~R23.reuse, RZ, P1, !PT ;  /* 0x80000017ff167210 */ /* 0x080fe40000ffe4ff */
[----:B------:R-:W-:Y:S02]  /*4dd0*/  ISETP.NE.AND.EX P0, PT, R25, RZ, PT, P0 ;  /* 0x000000ff1900720c */ /* 0x000fe40003f05300 */
[----:B------:R-:W-:Y:S01]  /*4de0*/  SEL R22, R22, R23, !P2 ;  /* 0x0000001716167207 */ /* 0x000fe20005000000 */
[----:B------:R-:W-:Y:S01]  /*4df0*/  IMAD.MOV.U32 R23, RZ, RZ, 0x0 ;  /* 0x00000000ff177424 */ /* 0x000fe200078e00ff */
[----:B------:R-:W-:Y:S02]  /*4e00*/  SEL R20, R20, R37, !P2 ;  /* 0x0000002514147207 */ /* 0x000fe40005000000 */
[----:B------:R-:W-:Y:S01]  /*4e10*/  SEL R21, R22, 0xffffffff, P0 ;  /* 0xffffffff16157807 */ /* 0x000fe20000000000 */
[----:B------:R-:W-:Y:S01]  /*4e20*/  IMAD.MOV.U32 R22, RZ, RZ, R24 ;  /* 0x000000ffff167224 */ /* 0x000fe200078e0018 */
[----:B------:R-:W-:-:S03]  /*4e30*/  SEL R20, R20, 0xffffffff, P0 ;  /* 0xffffffff14147807 */ /* 0x000fc60000000000 */
[----:B------:R-:W-:Y:S05]  /*4e40*/  RET.REL.NODEC R22 `(_ZN5flash32flash_fwd_splitkv_combine_kernelI23Flash_fwd_kernel_traitsILi128ELi64ELi128ELi4ELb0ELb0EN7cutlass10bfloat16_tE19Flash_kernel_traitsILi128ELi64ELi128ELi4ES3_EELi4ELi7ELb0EEEvNS_16Flash_fwd_paramsE) ;  /* 0xffffffb0166c7950 */ /* 0x000fea0003c3ffff */
.L_x_45:
[----:B------:R-:W-:-:S00]  /*4e50*/  BRA `(.L_x_45) ;  /* 0xfffffffc00fc7947 */ /* 0x000fc0000383ffff */
[----:B------:R-:W-:-:S00]  /*4e60*/  NOP ;  /* 0x0000000000007918 */ /* 0x000fc00000000000 */
        /* <DEDUP_REMOVED lines=9> */
.L_x_8418:


//--------------------- .text._ZN5flash32flash_fwd_splitkv_combine_kernelI23Flash_fwd_kernel_traitsILi128ELi64ELi128ELi4ELb0ELb0EN7cutlass10bfloat16_tE19Flash_kernel_traitsILi128ELi64ELi128ELi4ES3_EELi4ELi6ELb0EEEvNS_16Flash_fwd_paramsE --------------------------
	.section	.text._ZN5flash32flash_fwd_splitkv_combine_kernelI23Flash_fwd_kernel_traitsILi128ELi64ELi128ELi4ELb0ELb0EN7cutlass10bfloat16_tE19Flash_kernel_traitsILi128ELi64ELi128ELi4ES3_EELi4ELi6ELb0EEEvNS_16Flash_fwd_paramsE,"ax",@progbits
	.align	128
        .global         _ZN5flash32flash_fwd_splitkv_combine_kernelI23Flash_fwd_kernel_traitsILi128ELi64ELi128ELi4ELb0ELb0EN7cutlass10bfloat16_tE19Flash_kernel_traitsILi128ELi64ELi128ELi4ES3_EELi4ELi6ELb0EEEvNS_16Flash_fwd_paramsE
        .type           _ZN5flash32flash_fwd_splitkv_combine_kernelI23Flash_fwd_kernel_traitsILi128ELi64ELi128ELi4ELb0ELb0EN7cutlass10bfloat16_tE19Flash_kernel_traitsILi128ELi64ELi128ELi4ES3_EELi4ELi6ELb0EEEvNS_16Flash_fwd_paramsE,@function
        .size           _ZN5flash32flash_fwd_splitkv_combine_kernelI23Flash_fwd_kernel_traitsILi128ELi64ELi128ELi4ELb0ELb0EN7cutlass10bfloat16_tE19Flash_kernel_traitsILi128ELi64ELi128ELi4ES3_EELi4ELi6ELb0EEEvNS_16Flash_fwd_paramsE,(.L_x_8419 - _ZN5flash32flash_fwd_splitkv_combine_kernelI23Flash_fwd_kernel_traitsILi128ELi64ELi128ELi4ELb0ELb0EN7cutlass10bfloat16_tE19Flash_kernel_traitsILi128ELi64ELi128ELi4ES3_EELi4ELi6ELb0EEEvNS_16Flash_fwd_paramsE)
        .other          _ZN5flash32flash_fwd_splitkv_combine_kernelI23Flash_fwd_kernel_traitsILi128ELi64ELi128ELi4ELb0ELb0EN7cutlass10bfloat16_tE19Flash_kernel_traitsILi128ELi64ELi128ELi4ES3_EELi4ELi6ELb0EEEvNS_16Flash_fwd_paramsE,@"STO_CUDA_ENTRY STV_DEFAULT"
_ZN5flash32flash_fwd_splitkv_combine_kernelI23Flash_fwd_kernel_traitsILi128ELi64ELi128ELi4ELb0ELb0EN7cutlass10bfloat16_tE19Flash_kernel_traitsILi128ELi64ELi128ELi4ES3_EELi4ELi6ELb0EEEvNS_16Flash_fwd_paramsE:
.text._ZN5flash32flash_fwd_splitkv_combine_kernelI23Flash_fwd_kernel_traitsILi128ELi64ELi128ELi4ELb0ELb0EN7cutlass10bfloat16_tE19Flash_kernel_traitsILi128ELi64ELi128ELi4ES3_EELi4ELi6ELb0EEEvNS_16Flash_fwd_paramsE:
        /* <DEDUP_REMOVED lines=23> */
[----:B------:R-:W-:Y:S05]  /*0170*/  CALL.REL.NOINC `($__internal_1_$__cuda_sm20_div_s64) ;  /* 0x0000004400007944 */ /* 0x000fea0003c00000 */
[----:B------:R-:W-:Y:S05]  /*0180*/  BRA `(.L_x_47) ;  /* 0x00000000004c7947 */ /* 0x000fea0003800000 */
.L_x_46:
        /* <DEDUP_REMOVED lines=19> */
.L_x_47:
        /* <DEDUP_REMOVED lines=12> */
[----:B------:R-:W-:Y:S05]  /*0380*/  CALL.REL.NOINC `($__internal_1_$__cuda_sm20_div_s64) ;  /* 0x00000040007c7944 */ /* 0x000fea0003c00000 */
[----:B------:R-:W-:Y:S02]  /*0390*/  MOV R8, R22 ;  /* 0x0000001600087202 */ /* 0x000fe40000000f00 */
[----:B------:R-:W-:Y:S01]  /*03a0*/  MOV R9, R23 ;  /* 0x0000001700097202 */ /* 0x000fe20000000f00 */
[----:B------:R-:W-:Y:S05]  /*03b0*/  BRA `(.L_x_50) ;  /* 0x00000000004c7947 */ /* 0x000fea0003800000 */
.L_x_49:
        /* <DEDUP_REMOVED lines=19> */
.L_x_50:
[----:B------:R-:W-:Y:S05]  /*04f0*/  BSYNC B0 ;  /* 0x0000000000007941 */ /* 0x000fea0003800000 */
.L_x_48:
[----:B------:R-:W0:Y:S01]  /*0500*/  LDC R4, c[0x0][0x2c4] ;  /* 0x0000b100ff047b82 */ /* 0x000e220000000800 */
[----:B------:R-:W-:Y:S01]  /*0510*/  IMAD.MOV.U32 R14, RZ, RZ, RZ ;  /* 0x000000ffff0e7224 */ /* 0x000fe200078e00ff */
[----:B------:R-:W-:Y:S01]  /*0520*/  BSSY B0, `(.L_x_51) ;  /* 0x000003b000007945 */ /* 0x000fe20003800000 */
[----:B0-----:R-:W-:Y:S01]  /*0530*/  IABS R11, R4 ;  /* 0x00000004000b7213 */ /* 0x001fe20000000000 */
[----:B------:R-:W-:-:S03]  /*0540*/  VIADD R6, R4, 0xffffffff ;  /* 0xffffffff04067836 */ /* 0x000fc60000000000 */
[----:B------:R-:W0:Y:S01]  /*0550*/  I2F.RP R13, R11 ;  /* 0x0000000b000d7306 */ /* 0x000e220000209400 */
[----:B------:R-:W-:-:S05]  /*0560*/  IMAD.IADD R2, R6, 0x1, R11 ;  /* 0x0000000106027824 */ /* 0x000fca00078e020b */
[----:B------:R-:W-:Y:S02]  /*0570*/  IABS R3, R2 ;  /* 0x0000000200037213 */ /* 0x000fe40000000000 */
[----:B0-----:R-:W0:Y:S02]  /*0580*/  MUFU.RCP R15, R13 ;  /* 0x0000000d000f7308 */ /* 0x001e240000001000 */
[----:B0-----:R-:W-:-:S06]  /*0590*/  VIADD R15, R15, 0xffffffe ;  /* 0x0ffffffe0f0f7836 */ /* 0x001fcc0000000000 */
[----:B------:R-:W0:Y:S02]  /*05a0*/  F2I.FTZ.U32.TRUNC.NTZ R15, R15 ;  /* 0x0000000f000f7305 */ /* 0x000e24000021f000 */
[----:B0-----:R-:W-:-:S04]  /*05b0*/  IMAD.MOV R10, RZ, RZ, -R15 ;  /* 0x000000ffff0a7224 */ /* 0x001fc800078e0a0f */
[----:B------:R-:W-:-:S04]  /*05c0*/  IMAD R7, R10, R11, RZ ;  /* 0x0000000b0a077224 */ /* 0x000fc800078e02ff */
[----:B------:R-:W-:-:S06]  /*05d0*/  IMAD.HI.U32 R14, R15, R7, R14 ;  /* 0x000000070f0e7227 */ /* 0x000fcc00078e000e */
[----:B------:R-:W-:-:S04]  /*05e0*/  IMAD.HI.U32 R7, R14, R3, RZ ;  /* 0x000000030e077227 */ /* 0x000fc800078e00ff */
[----:B------:R-:W-:-:S04]  /*05f0*/  IMAD.MOV R10, RZ, RZ, -R7 ;  /* 0x000000ffff0a7224 */ /* 0x000fc800078e0a07 */
[----:B------:R-:W-:Y:S01]  /*0600*/  IMAD R10, R11, R10, R3 ;  /* 0x0000000a0b0a7224 */ /* 0x000fe200078e0203 */
[----:B------:R-:W-:-:S04]  /*0610*/  LOP3.LUT R3, R2, R11, RZ, 0x3c, !PT ;  /* 0x0000000b02037212 */ /* 0x000fc800078e3cff */
[----:B------:R-:W-:Y:S02]  /*0620*/  ISETP.GT.U32.AND P1, PT, R11, R10, PT ;  /* 0x0000000a0b00720c */ /* 0x000fe40003f24070 */
[----:B------:R-:W-:-:S11]  /*0630*/  ISETP.GE.AND P0, PT, R3, RZ, PT ;  /* 0x000000ff0300720c */ /* 0x000fd60003f06270 */
[----:B------:R-:W-:Y:S02]  /*0640*/  @!P1 IMAD.IADD R10, R10, 0x1, -R11 ;  /* 0x000000010a0a9824 */ /* 0x000fe400078e0a0b */
[----:B------:R-:W-:Y:S01]  /*0650*/  @!P1 VIADD R7, R7, 0x1 ;  /* 0x0000000107079836 */ /* 0x000fe20000000000 */
[----:B------:R-:W-:Y:S02]  /*0660*/  ISETP.NE.AND P1, PT, R4, RZ, PT ;  /* 0x000000ff0400720c */ /* 0x000fe40003f25270 */
[----:B------:R-:W-:-:S13]  /*0670*/  ISETP.GE.U32.AND P2, PT, R10, R11, PT ;  /* 0x0000000b0a00720c */ /* 0x000fda0003f46070 */
[----:B------:R-:W-:-:S04]  /*0680*/  @P2 VIADD R7, R7, 0x1 ;  /* 0x0000000107072836 */ /* 0x000fc80000000000 */
[----:B------:R-:W-:Y:S01]  /*0690*/  @!P0 IMAD.MOV R7, RZ, RZ, -R7 ;  /* 0x000000ffff078224 */ /* 0x000fe200078e0a07 */
[----:B------:R-:W-:-:S04]  /*06a0*/  @!P1 LOP3.LUT R7, RZ, R11, RZ, 0x33, !PT ;  /* 0x0000000bff079212 */ /* 0x000fc800078e33ff */
[----:B------:R-:W-:Y:S02]  /*06b0*/  ISETP.LT.U32.AND P0, PT, R28, R7, PT ;  /* 0x000000071c00720c */ /* 0x000fe40003f01070 */
[----:B------:R-:W-:-:S04]  /*06c0*/  SHF.R.S32.HI R16, RZ, 0x1f, R7 ;  /* 0x0000001fff107819 */ /* 0x000fc80000011407 */
        /* <DEDUP_REMOVED lines=13> */
.L_x_52:
        /* <DEDUP_REMOVED lines=19> */
.L_x_53:
[----:B------:R-:W-:Y:S05]  /*08d0*/  BSYNC B0 ;  /* 0x0000000000007941 */ /* 0x000fea0003800000 */
.L_x_51:
[----:B------:R-:W0:Y:S01]  /*08e0*/  LDC R7, c[0x0][0x2c4] ;  /* 0x0000b100ff077b82 */ /* 0x000e220000000800 */
[----:B------:R-:W-:Y:S01]  /*08f0*/  ULDC UR5, c[0x0][0x270] ;  /* 0x00009c0000057ab9 */ /* 0x000fe20000000800 */
[----:B------:R-:W-:Y:S01]  /*0900*/  BSSY B0, `(.L_x_54) ;  /* 0x000005d000007945 */ /* 0x000fe20003800000 */
[----:B------:R-:W-:Y:S01]  /*0910*/  UIADD3 UR4, UR5, -0x1, URZ ;  /* 0xffffffff05047890 */ /* 0x000fe2000fffe03f */
[----:B0-----:R-:W-:Y:S02]  /*0920*/  IABS R10, R7 ;  /* 0x00000007000a7213 */ /* 0x001fe40000000000 */
[----:B------:R-:W-:Y:S02]  /*0930*/  ISETP.GT.AND P3, PT, R7, RZ, PT ;  /* 0x000000ff0700720c */ /* 0x000fe40003f64270 */
[----:B------:R-:W0:Y:S08]  /*0940*/  I2F.RP R13, R10 ;  /* 0x0000000a000d7306 */ /* 0x000e300000209400 */
[----:B0-----:R-:W0:Y:S02]  /*0950*/  MUFU.RCP R14, R13 ;  /* 0x0000000d000e7308 */ /* 0x001e240000001000 */
[----:B0-----:R-:W-:-:S06]  /*0960*/  VIADD R14, R14, 0xffffffe ;  /* 0x0ffffffe0e0e7836 */ /* 0x001fcc0000000000 */
[----:B------:R-:W0:Y:S02]  /*0970*/  F2I.FTZ.U32.TRUNC.NTZ R15, R14 ;  /* 0x0000000e000f7305 */ /* 0x000e24000021f000 */
[--C-:B0-----:R-:W-:Y:S02]  /*0980*/  IMAD.MOV R3, RZ, RZ, -R15.reuse ;  /* 0x000000ffff037224 */ /* 0x101fe400078e0a0f */
[----:B------:R-:W-:Y:S02]  /*0990*/  IMAD.MOV.U32 R14, RZ, RZ, RZ ;  /* 0x000000ffff0e7224 */ /* 0x000fe400078e00ff */
[----:B------:R-:W-:Y:S01]  /*09a0*/  IMAD R4, R3, R10, RZ ;  /* 0x0000000a03047224 */ /* 0x000fe200078e02ff */
[----:B------:R-:W-:Y:S02]  /*09b0*/  IABS R3, R2 ;  /* 0x0000000200037213 */ /* 0x000fe40000000000 */
[----:B------:R-:W-:Y:S01]  /*09c0*/  LOP3.LUT R2, R2, R7, RZ, 0x3c, !PT ;  /* 0x0000000702027212 */ /* 0x000fe200078e3cff */
[----:B------:R-:W-:-:S03]  /*09d0*/  IMAD.HI.U32 R4, R15, R4, R14 ;  /* 0x000000040f047227 */ /* 0x000fc600078e000e */
[----:B------:R-:W-:Y:S01]  /*09e0*/  ISETP.GE.AND P1, PT, R2, RZ, PT ;  /* 0x000000ff0200720c */ /* 0x000fe20003f26270 */
[----:B------:R-:W-:Y:S01]  /*09f0*/  IMAD.MOV.U32 R11, RZ, RZ, R3 ;  /* 0x000000ffff0b7224 */ /* 0x000fe200078e0003 */
[----:B------:R-:W-:-:S03]  /*0a00*/  SHF.R.S32.HI R2, RZ, 0x1f, R7 ;  /* 0x0000001fff027819 */ /* 0x000fc60000011407 */
[----:B------:R-:W-:-:S04]  /*0a10*/  IMAD.HI.U32 R4, R4, R11, RZ ;  /* 0x0000000b04047227 */ /* 0x000fc800078e00ff */
[----:B------:R-:W-:-:S04]  /*0a20*/  IMAD.MOV R3, RZ, RZ, -R4 ;  /* 0x000000ffff037224 */ /* 0x000fc800078e0a04 */
[----:B------:R-:W-:-:S05]  /*0a30*/  IMAD R3, R10, R3, R11 ;  /* 0x000000030a037224 */ /* 0x000fca00078e020b */
[----:B------:R-:W-:-:S13]  /*0a40*/  ISETP.GT.U32.AND P2, PT, R10, R3, PT ;  /* 0x000000030a00720c */ /* 0x000fda0003f44070 */
[----:B------:R-:W-:Y:S02]  /*0a50*/  @!P2 IMAD.IADD R3, R3, 0x1, -R10 ;  /* 0x000000010303a824 */ /* 0x000fe400078e0a0a */
[----:B------:R-:W-:Y:S01]  /*0a60*/  @!P2 VIADD R4, R4, 0x1 ;  /* 0x000000010404a836 */ /* 0x000fe20000000000 */
[----:B------:R-:W-:Y:S02]  /*0a70*/  ISETP.NE.AND P2, PT, R7, RZ, PT ;  /* 0x000000ff0700720c */ /* 0x000fe40003f45270 */
[----:B------:R-:W-:Y:S02]  /*0a80*/  ISETP.GE.U32.AND P0, PT, R3, R10, PT ;  /* 0x0000000a0300720c */ /* 0x000fe40003f06070 */
[----:B------:R-:W-:Y:S02]  /*0a90*/  LEA.HI.SX32 R3, R7, 0x1, 0x1 ;  /* 0x0000000107037811 */ /* 0x000fe400078f0aff */
[----:B------:R-:W-:-:S09]  /*0aa0*/  @!P3 IADD3 R3, R2, RZ, RZ ;  /* 0x000000ff0203b210 */ /* 0x000fd20007ffe0ff */
[----:B------:R-:W-:-:S04]  /*0ab0*/  @P0 VIADD R4, R4, 0x1 ;  /* 0x0000000104040836 */ /* 0x000fc80000000000 */
[----:B------:R-:W-:Y:S01]  /*0ac0*/  @!P1 IMAD.MOV R4, RZ, RZ, -R4 ;  /* 0x000000ffff049224 */ /* 0x000fe200078e0a04 */
[----:B------:R-:W-:-:S05]  /*0ad0*/  @!P2 LOP3.LUT R4, RZ, R7, RZ, 0x33, !PT ;  /* 0x00000007ff04a212 */ /* 0x000fca00078e33ff */
[----:B------:R-:W-:-:S05]  /*0ae0*/  IMAD R3, R3, R4, RZ ;  /* 0x0000000403037224 */ /* 0x000fca00078e02ff */
[-C--:B------:R-:W-:Y:S02]  /*0af0*/  IABS R13, R3.reuse ;  /* 0x00000003000d7213 */ /* 0x080fe40000000000 */
[----:B------:R-:W-:Y:S02]  /*0b00*/  IABS R2, R3 ;  /* 0x0000000300027213 */ /* 0x000fe40000000000 */
[----:B------:R-:W0:Y:S01]  /*0b10*/  I2F.RP R18, R13 ;  /* 0x0000000d00127306 */ /* 0x000e220000209400 */
[----:B------:R-:W-:Y:S02]  /*0b20*/  VIADD R4, R13, UR4 ;  /* 0x000000040d047c36 */ /* 0x000fe40008000000 */
[----:B------:R-:W-:-:S05]  /*0b30*/  IMAD.MOV R2, RZ, RZ, -R2 ;  /* 0x000000ffff027224 */ /* 0x000fca00078e0a02 */
[----:B0-----:R-:W0:Y:S02]  /*0b40*/  MUFU.RCP R14, R18 ;  /* 0x00000012000e7308 */ /* 0x001e240000001000 */
[----:B0-----:R-:W-:-:S06]  /*0b50*/  VIADD R14, R14, 0xffffffe ;  /* 0x0ffffffe0e0e7836 */ /* 0x001fcc0000000000 */
[----:B------:R-:W0:Y:S02]  /*0b60*/  F2I.FTZ.U32.TRUNC.NTZ R15, R14 ;  /* 0x0000000e000f7305 */ /* 0x000e24000021f000 */
[----:B0-----:R-:W-:Y:S02]  /*0b70*/  IMAD.MOV R10, RZ, RZ, -R15 ;  /* 0x000000ffff0a7224 */ /* 0x001fe400078e0a0f */
[----:B------:R-:W-:Y:S02]  /*0b80*/  IMAD.MOV.U32 R14, RZ, RZ, RZ ;  /* 0x000000ffff0e7224 */ /* 0x000fe400078e00ff */
[----:B------:R-:W-:Y:S01]  /*0b90*/  IMAD R11, R10, R13, RZ ;  /* 0x0000000d0a0b7224 */ /* 0x000fe200078e02ff */
[----:B------:R-:W-:-:S03]  /*0ba0*/  IABS R10, R4 ;  /* 0x00000004000a7213 */ /* 0x000fc60000000000 */
[----:B------:R-:W-:-:S06]  /*0bb0*/  IMAD.HI.U32 R11, R15, R11, R14 ;  /* 0x0000000b0f0b7227 */ /* 0x000fcc00078e000e */
[----:B------:R-:W-:-:S04]  /*0bc0*/  IMAD.HI.U32 R15, R11, R10, RZ ;  /* 0x0000000a0b0f7227 */ /* 0x000fc800078e00ff */
[----:B------:R-:W-:-:S05]  /*0bd0*/  IMAD R2, R15, R2, R10 ;  /* 0x000000020f027224 */ /* 0x000fca00078e020a */
[----:B------:R-:W-:-:S13]  /*0be0*/  ISETP.GT.U32.AND P1, PT, R13, R2, PT ;  /* 0x000000020d00720c */ /* 0x000fda0003f24070 */
[-C--:B------:R-:W-:Y:S01]  /*0bf0*/  @!P1 IADD3 R2, R2, -R13.reuse, RZ ;  /* 0x8000000d02029210 */ /* 0x080fe20007ffe0ff */
[----:B------:R-:W-:Y:S01]  /*0c00*/  @!P1 VIADD R15, R15, 0x1 ;  /* 0x000000010f0f9836 */ /* 0x000fe20000000000 */
[----:B------:R-:W-:Y:S02]  /*0c10*/  ISETP.NE.AND P1, PT, R3, RZ, PT ;  /* 0x000000ff0300720c */ /* 0x000fe40003f25270 */
[-C--:B------:R-:W-:Y:S02]  /*0c20*/  ISETP.GE.U32.AND P2, PT, R2, R13.reuse, PT ;  /* 0x0000000d0200720c */ /* 0x080fe40003f46070 */
[----:B------:R-:W-:-:S04]  /*0c30*/  LOP3.LUT R2, R4, R13, RZ, 0x3c, !PT ;  /* 0x0000000d04027212 */ /* 0x000fc800078e3cff */
[----:B------:R-:W-:-:S07]  /*0c40*/  ISETP.GE.AND P0, PT, R2, RZ, PT ;  /* 0x000000ff0200720c */ /* 0x000fce0003f06270 */
[----:B------:R-:W-:-:S06]  /*0c50*/  @P2 VIADD R15, R15, 0x1 ;  /* 0x000000010f0f2836 */ /* 0x000fcc0000000000 */
        /* <DEDUP_REMOVED lines=8> */
[----:B------:R-:W-:Y:S01]  /*0ce0*/  ISETP.NE.U32.AND P1, PT, R2, RZ, PT ;  /* 0x000000ff0200720c */ /* 0x000fe20003f25070 */
[----:B------:R-:W-:-:S12]  /*0cf0*/  IMAD R2, R7, UR5, RZ ;  /* 0x0000000507027c24 */ /* 0x000fd8000f8e02ff */
[----:B------:R-:W-:Y:S05]  /*0d00*/  @!P1 BRA `(.L_x_55) ;  /* 0x0000000000249947 */ /* 0x000fea0003800000 */
[----:B------:R-:W-:Y:S01]  /*0d10*/  IMAD.MOV.U32 R24, RZ, RZ, R22 ;  /* 0x000000ffff187224 */ /* 0x000fe200078e0016 */
[----:B------:R-:W-:Y:S01]  /*0d20*/  MOV R28, R15 ;  /* 0x0000000f001c7202 */ /* 0x000fe20000000f00 */
[----:B------:R-:W-:Y:S01]  /*0d30*/  IMAD.MOV.U32 R19, RZ, RZ, R23 ;  /* 0x000000ffff137224 */ /* 0x000fe200078e0017 */
[----:B------:R-:W-:Y:S02]  /*0d40*/  MOV R25, R14 ;  /* 0x0000000e00197202 */ /* 0x000fe40000000f00 */
[----:B------:R-:W-:Y:S02]  /*0d50*/  MOV R26, 0xd70 ;  /* 0x00000d70001a7802 */ /* 0x000fe40000000f00 */
[----:B------:R-:W-:Y:S05]  /*0d60*/  CALL.REL.NOINC `($__internal_1_$__cuda_sm20_div_s64) ;  /* 0x0000003800047944 */ /* 0x000fea0003c00000 */
[----:B------:R-:W-:Y:S02]  /*0d70*/  MOV R38, R22 ;  /* 0x0000001600267202 */ /* 0x000fe40000000f00 */
[----:B------:R-:W-:Y:S01]  /*0d80*/  MOV R39, R23 ;  /* 0x0000001700277202 */ /* 0x000fe20000000f00 */
[----:B------:R-:W-:Y:S05]  /*0d90*/  BRA `(.L_x_56) ;  /* 0x00000000004c7947 */ /* 0x000fea0003800000 */
.L_x_55:
        /* <DEDUP_REMOVED lines=19> */
.L_x_56:
[----:B------:R-:W-:Y:S05]  /*0ed0*/  BSYNC B0 ;  /* 0x0000000000007941 */ /* 0x000fea0003800000 */
.L_x_54:
[-C--:B------:R-:W-:Y:S01]  /*0ee0*/  IABS R7, R2.reuse ;  /* 0x0000000200077213 */ /* 0x080fe20000000000 */
[----:B------:R-:W-:Y:S01]  /*0ef0*/  BSSY B0, `(.L_x_57) ;  /* 0x000003b000007945 */ /* 0x000fe20003800000 */
[----:B------:R-:W-:Y:S02]  /*0f00*/  IABS R10, R2 ;  /* 0x00000002000a7213 */ /* 0x000fe40000000000 */
[----:B------:R-:W0:Y:S01]  /*0f10*/  I2F.RP R20, R7 ;  /* 0x0000000700147306 */ /* 0x000e220000209400 */
[----:B------:R-:W-:Y:S02]  /*0f20*/  IMAD.IADD R6, R6, 0x1, R7 ;  /* 0x0000000106067824 */ /* 0x000fe400078e0207 */
[----:B------:R-:W-:-:S03]  /*0f30*/  IMAD.MOV R10, RZ, RZ, -R10 ;  /* 0x000000ffff0a7224 */ /* 0x000fc600078e0a0a */
[----:B------:R-:W-:Y:S02]  /*0f40*/  IABS R11, R6 ;  /* 0x00000006000b7213 */ /* 0x000fe40000000000 */
[----:B0-----:R-:W0:Y:S02]  /*0f50*/  MUFU.RCP R19, R20 ;  /* 0x0000001400137308 */ /* 0x001e240000001000 */
[----:B0-----:R-:W-:-:S06]  /*0f60*/  VIADD R19, R19, 0xffffffe ;  /* 0x0ffffffe13137836 */ /* 0x001fcc0000000000 */
[----:B------:R-:W0:Y:S02]  /*0f70*/  F2I.FTZ.U32.TRUNC.NTZ R19, R19 ;  /* 0x0000001300137305 */ /* 0x000e24000021f000 */
[----:B0-----:R-:W-:-:S04]  /*0f80*/  IMAD.MOV R18, RZ, RZ, -R19 ;  /* 0x000000ffff127224 */ /* 0x001fc800078e0a13 */
[----:B------:R-:W-:Y:S02]  /*0f90*/  IMAD R13, R18, R7, RZ ;  /* 0x00000007120d7224 */ /* 0x000fe400078e02ff */
[----:B------:R-:W-:-:S04]  /*0fa0*/  IMAD.MOV.U32 R18, RZ, RZ, RZ ;  /* 0x000000ffff127224 */ /* 0x000fc800078e00ff */
[----:B------:R-:W-:-:S06]  /*0fb0*/  IMAD.HI.U32 R13, R19, R13, R18 ;  /* 0x0000000d130d7227 */ /* 0x000fcc00078e0012 */
[----:B------:R-:W-:-:S04]  /*0fc0*/  IMAD.HI.U32 R13, R13, R11, RZ ;  /* 0x0000000b0d0d7227 */ /* 0x000fc800078e00ff */
[----:B------:R-:W-:-:S05]  /*0fd0*/  IMAD R10, R13, R10, R11 ;  /* 0x0000000a0d0a7224 */ /* 0x000fca00078e020b */
[----:B------:R-:W-:-:S13]  /*0fe0*/  ISETP.GT.U32.AND P1, PT, R7, R10, PT ;  /* 0x0000000a0700720c */ /* 0x000fda0003f24070 */
[----:B------:R-:W-:Y:S02]  /*0ff0*/  @!P1 IMAD.IADD R10, R10, 0x1, -R7 ;  /* 0x000000010a0a9824 */ /* 0x000fe400078e0a07 */
        /* <DEDUP_REMOVED lines=23> */
.L_x_58:
        /* <DEDUP_REMOVED lines=19> */
.L_x_59:
[----:B------:R-:W-:Y:S05]  /*12a0*/  BSYNC B0 ;  /* 0x0000000000007941 */ /* 0x000fea0003800000 */
.L_x_57:
[----:B------:R-:W0:Y:S01]  /*12b0*/  S2R R10, SR_TID.X ;  /* 0x00000000000a7919 */ /* 0x000e220000002100 */
[----:B------:R-:W-:Y:S01]  /*12c0*/  IADD3 R9, P0, R12, -UR7, RZ ;  /* 0x800000070c097c10 */ /* 0x000fe2000ff1e0ff */
[----:B------:R-:W-:Y:S01]  /*12d0*/  ULDC UR5, c[0x0][0x3c4] ;  /* 0x0000f10000057ab9 */ /* 0x000fe20000000800 */
[----:B------:R-:W-:Y:S02]  /*12e0*/  ULDC.64 UR8, c[0x0][0x208] ;  /* 0x0000820000087ab9 */ /* 0x000fe40000000a00 */
[----:B------:R-:W-:Y:S02]  /*12f0*/  IADD3.X R8, R5, ~UR6, RZ, P0, !PT ;  /* 0x8000000605087c10 */ /* 0x000fe400087fe4ff */
[----:B0-----:R-:W-:-:S04]  /*1300*/  SHF.R.S32.HI R29, RZ, 0x1f, R10 ;  /* 0x0000001fff1d7819 */ /* 0x001fc8000001140a */
[----:B------:R-:W-:-:S04]  /*1310*/  LEA.HI R7, R29, R10, RZ, 0x2 ;  /* 0x0000000a1d077211 */ /* 0x000fc800078f10ff */
[----:B------:R-:W-:Y:S02]  /*1320*/  LOP3.LUT R19, R7, 0xfffffffc, RZ, 0xc0, !PT ;  /* 0xfffffffc07137812 */ /* 0x000fe400078ec0ff */
[----:B------:R-:W-:-:S03]  /*1330*/  SHF.R.S32.HI R7, RZ, 0x2, R7 ;  /* 0x00000002ff077819 */ /* 0x000fc60000011407 */
[----:B------:R-:W-:Y:S02]  /*1340*/  IMAD.IADD R20, R10, 0x1, -R19 ;  /* 0x000000010a147824 */ /* 0x000fe400078e0a13 */
[----:B------:R-:W-:-:S03]  /*1350*/  VIADD R25, R7, 0x20 ;  /* 0x0000002007197836 */ /* 0x000fc60000000000 */
[----:B------:R-:W-:Y:S02]  /*1360*/  ISETP.GT.U32.AND P2, PT, R9, R20, PT ;  /* 0x000000140900720c */ /* 0x000fe40003f44070 */
[----:B------:R-:W-:Y:S02]  /*1370*/  SHF.R.S32.HI R21, RZ, 0x1f, R20 ;  /* 0x0000001fff157819 */ /* 0x000fe40000011414 */
[----:B------:R-:W-:Y:S02]  /*1380*/  IADD3 R30, P0, R20, UR7, RZ ;  /* 0x00000007141e7c10 */ /* 0x000fe4000ff1e0ff */
[----:B------:R-:W-:Y:S02]  /*1390*/  ISETP.GT.AND.EX P2, PT, R8, R21, PT, P2 ;  /* 0x000000150800720c */ /* 0x000fe40003f44320 */
[----:B------:R-:W-:Y:S02]  /*13a0*/  IADD3.X R31, R21, UR6, RZ, P0, !PT ;  /* 0x00000006151f7c10 */ /* 0x000fe400087fe4ff */
[----:B------:R-:W-:-:S02]  /*13b0*/  ISETP.GE.OR P3, PT, R7, UR5, !P2 ;  /* 0x0000000507007c0c */ /* 0x000fc4000d766670 */
[----:B------:R-:W-:-:S11]  /*13c0*/  ISETP.GE.OR P2, PT, R25, UR5, !P2 ;  /* 0x0000000519007c0c */ /* 0x000fd6000d746670 */
[----:B------:R-:W0:Y:S01]  /*13d0*/  @!P3 LDC.64 R18, c[0x0][0x2b8] ;  /* 0x0000ae00ff12bb82 */ /* 0x000e220000000a00 */
[----:B------:R-:W-:Y:S02]  /*13e0*/  @!P3 SHF.R.S32.HI R33, RZ, 0x1f, R7 ;  /* 0x0000001fff21b819 */ /* 0x000fe40000011407 */
[----:B------:R-:W-:-:S03]  /*13f0*/  @!P2 SHF.R.S32.HI R21, RZ, 0x1f, R25 ;  /* 0x0000001fff15a819 */ /* 0x000fc60000011419 */
[-C--:B------:R-:W-:Y:S02]  /*1400*/  @!P3 IMAD R26, R33, R12.reuse, RZ ;  /* 0x0000000c211ab224 */ /* 0x080fe400078e02ff */
[----:B------:R-:W1:Y:S01]  /*1410*/  @!P2 LDC.64 R8, c[0x0][0x2b8] ;  /* 0x0000ae00ff08ab82 */ /* 0x000e620000000a00 */
[----:B------:R-:W-:Y:S02]  /*1420*/  @!P2 IMAD R24, R21, R12, RZ ;  /* 0x0000000c1518a224 */ /* 0x000fe400078e02ff */
[----:B------:R-:W-:-:S04]  /*1430*/  @!P3 IMAD.WIDE.U32 R32, R12, R7, R30 ;  /* 0x000000070c20b225 */ /* 0x000fc800078e001e */
[----:B------:R-:W-:Y:S02]  /*1440*/  @!P3 IMAD R21, R7, R5, R26 ;  /* 0x000000050715b224 */ /* 0x000fe400078e021a */
[----:B------:R-:W-:-:S04]  /*1450*/  @!P2 IMAD.WIDE.U32 R30, R12, R25, R30 ;  /* 0x000000190c1ea225 */ /* 0x000fc800078e001e */
[----:B------:R-:W-:Y:S02]  /*1460*/  @!P2 IMAD R24, R25, R5, R24 ;  /* 0x000000051918a224 */ /* 0x000fe400078e0218 */
[----:B------:R-:W-:Y:S01]  /*1470*/  @!P3 IMAD.IADD R21, R33, 0x1, R21 ;  /* 0x000000012115b824 */ /* 0x000fe200078e0215 */
[----:B0-----:R-:W-:Y:S01]  /*1480*/  @!P3 LEA R18, P1, R32, R18, 0x2 ;  /* 0x000000122012b211 */ /* 0x001fe200078210ff */
[----:B------:R-:W-:-:S03]  /*1490*/  @!P2 IMAD.IADD R24, R31, 0x1, R24 ;  /* 0x000000011f18a824 */ /* 0x000fc600078e0218 */
[----:B------:R-:W-:Y:S01]  /*14a0*/  @!P3 LEA.HI.X R19, R32, R19, R21, 0x2, P1 ;  /* 0x000000132013b211 */ /* 0x000fe200008f1415 */
[----:B------:R-:W-:Y:S01]  /*14b0*/  IMAD.MOV.U32 R21, RZ, RZ, -0x800000 ;  /* 0xff800000ff157424 */ /* 0x000fe200078e00ff */
[----:B-1----:R-:W-:Y:S01]  /*14c0*/  @!P2 LEA R36, P0, R30, R8, 0x2 ;  /* 0x000000081e24a211 */ /* 0x002fe200078010ff */
[----:B------:R-:W-:-:S04]  /*14d0*/  IMAD.MOV.U32 R8, RZ, RZ, -0x800000 ;  /* 0xff800000ff087424 */ /* 0x000fc800078e00ff */
[----:B------:R0:W2:Y:S01]  /*14e0*/  @!P3 LDG.E R21, desc[UR8][R18.64] ;  /* 0x000000081215b981 */ /* 0x0000a2000c1e1900 */
[----:B------:R-:W-:-:S05]  /*14f0*/  @!P2 LEA.HI.X R37, R30, R9, R24, 0x2, P0 ;  /* 0x000000091e25a211 */ /* 0x000fca00000f1418 */
[----:B------:R-:W3:Y:S01]  /*1500*/  @!P2 LDG.E R8, desc[UR8][R36.64] ;  /* 0x000000082408a981 */ /* 0x000ee2000c1e1900 */
[----:B------:R-:W1:Y:S01]  /*1510*/  S2R R34, SR_CgaCtaId ;  /* 0x0000000000227919 */ /* 0x000e620000008800 */
[----:B------:R-:W-:Y:S02]  /*1520*/  MOV R9, 0x400 ;  /* 0x0000040000097802 */ /* 0x000fe40000000f00 */
[C---:B------:R-:W-:Y:S02]  /*1530*/  ISETP.GT.AND P0, PT, R10.reuse, 0xff, PT ;  /* 0x000000ff0a00780c */ /* 0x040fe40003f04270 */
[----:B------:R-:W-:Y:S02]  /*1540*/  ISETP.GT.AND P3, PT, R10, 0x7f, PT ;  /* 0x0000007f0a00780c */ /* 0x000fe40003f64270 */
[----:B------:R-:W-:-:S04]  /*1550*/  LEA.HI R29, R29, R10, RZ, 0x5 ;  /* 0x0000000a1d1d7211 */ /* 0x000fc800078f28ff */
[----:B------:R-:W-:Y:S02]  /*1560*/  LOP3.LUT R35, R29, 0xffffffe0, RZ, 0xc0, !PT ;  /* 0xffffffe01d237812 */ /* 0x000fe400078ec0ff */
[----:B-1----:R-:W-:-:S05]  /*1570*/  LEA R34, R34, R9, 0x18 ;  /* 0x0000000922227211 */ /* 0x002fca00078ec0ff */
[----:B------:R-:W-:-:S04]  /*1580*/  IMAD R9, R7, 0x14, R34 ;  /* 0x0000001407097824 */ /* 0x000fc800078e0222 */
[----:B------:R-:W-:Y:S02]  /*1590*/  IMAD R24, R20, 0x4, R9 ;  /* 0x0000000414187824 */ /* 0x000fe400078e0209 */
[----:B------:R-:W-:Y:S01]  /*15a0*/  IMAD.IADD R35, R10, 0x1, -R35 ;  /* 0x000000010a237824 */ /* 0x000fe200078e0a23 */
[----:B------:R-:W-:Y:S01]  /*15b0*/  SHF.R.S32.HI R7, RZ, 0x5, R29 ;  /* 0x00000005ff077819 */ /* 0x000fe2000001141d */
[----:B------:R-:W-:Y:S01]  /*15c0*/  IMAD.MOV.U32 R33, RZ, RZ, -0x800000 ;  /* 0xff800000ff217424 */ /* 0x000fe200078e00ff */
[----:B------:R-:W0:Y:S01]  /*15d0*/  LDC R9, c[0x0][0x2c4] ;  /* 0x0000b100ff097b82 */ /* 0x000e220000000800 */
[----:B------:R-:W-:Y:S02]  /*15e0*/  IMAD R34, R35, 0x14, R34 ;  /* 0x0000001423227824 */ /* 0x000fe400078e0222 */
[----:B------:R-:W-:Y:S02]  /*15f0*/  IMAD.MOV.U32 R32, RZ, RZ, -0x800000 ;  /* 0xff800000ff207424 */ /* 0x000fe400078e00ff */
[----:B------:R-:W-:Y:S01]  /*1600*/  IMAD R34, R7, 0x4, R34 ;  /* 0x0000000407227824 */ /* 0x000fe200078e0222 */
[----:B0-----:R-:W-:-:S04]  /*1610*/  IABS R18, R9 ;  /* 0x0000000900127213 */ /* 0x001fc80000000000 */
[----:B------:R-:W0:Y:S01]  /*1620*/  I2F.RP R28, R18 ;  /* 0x00000012001c7306 */ /* 0x000e220000209400 */
[----:B--2---:R-:W-:Y:S04]  /*1630*/  @!P0 STS [R24], R21 ;  /* 0x0000001518008388 */ /* 0x004fe80000000800 */
[----:B---3--:R-:W-:Y:S01]  /*1640*/  @!P3 STS [R24+0x280], R8 ;  /* 0x000280081800b388 */ /* 0x008fe20000000800 */
[----:B------:R-:W-:Y:S06]  /*1650*/  BAR.SYNC.DEFER_BLOCKING 0x0 ;  /* 0x0000000000007b1d */ /* 0x000fec0000010000 */
[----:B------:R-:W-:Y:S04]  /*1660*/  @!P3 LDS R33, [R34] ;  /* 0x000000002221b984 */ /* 0x000fe80000000800 */
[----:B------:R-:W1:Y:S02]  /*1670*/  @!P3 LDS R32, [R34+0x280] ;  /* 0x000280002220b984 */ /* 0x000e640000000800 */
[----:B-1----:R-:W-:-:S05]  /*1680*/  FMNMX.FTZ R25, R33, R32, !PT ;  /* 0x0000002021197209 */ /* 0x002fca0007810000 */
[----:B------:R-:W1:Y:S02]  /*1690*/  SHFL.BFLY PT, R20, R25, 0x10, 0x1f ;  /* 0x0e001f0019147f89 */ /* 0x000e6400000e0000 */
[----:B-1----:R-:W-:-:S05]  /*16a0*/  FMNMX.FTZ R20, R25, R20, !PT ;  /* 0x0000001419147209 */ /* 0x002fca0007810000 */
[----:B------:R-:W1:Y:S02]  /*16b0*/  SHFL.BFLY PT, R19, R20, 0x8, 0x1f ;  /* 0x0d001f0014137f89 */ /* 0x000e6400000e0000 */
[----:B-1----:R-:W-:-:S05]  /*16c0*/  FMNMX.FTZ R19, R20, R19, !PT ;  /* 0x0000001314137209 */ /* 0x002fca0007810000 */
[----:B------:R-:W1:Y:S01]  /*16d0*/  SHFL.BFLY PT, R26, R19, 0x4, 0x1f ;  /* 0x0c801f00131a7f89 */ /* 0x000e6200000e0000 */
[----:B0-----:R-:W0:Y:S01]  /*16e0*/  MUFU.RCP R24, R28 ;  /* 0x0000001c00187308 */ /* 0x001e220000001000 */
[----:B-1----:R-:W-:-:S05]  /*16f0*/  FMNMX.FTZ R26, R19, R26, !PT ;  /* 0x0000001a131a7209 */ /* 0x002fca0007810000 */
[----:B------:R-:W1:Y:S01]  /*1700*/  SHFL.BFLY PT, R21, R26, 0x2, 0x1f ;  /* 0x0c401f001a157f89 */ /* 0x000e6200000e0000 */
[----:B0-----:R-:W-:-:S04]  /*1710*/  VIADD R24, R24, 0xffffffe ;  /* 0x0ffffffe18187836 */ /* 0x001fc80000000000 */
[----:B------:R-:W0:Y:S01]  /*1720*/  F2I.FTZ.U32.TRUNC.NTZ R25, R24 ;  /* 0x0000001800197305 */ /* 0x000e22000021f000 */
[----:B-1----:R-:W-:-:S05]  /*1730*/  FMNMX.FTZ R21, R26, R21, !PT ;  /* 0x000000151a157209 */ /* 0x002fca0007810000 */
[----:B------:R-:W1:Y:S01]  /*1740*/  SHFL.BFLY PT, R20, R21, 0x1, 0x1f ;  /* 0x0c201f0015147f89 */ /* 0x000e6200000e0000 */
[----:B0-----:R-:W-:Y:S02]  /*1750*/  IMAD.MOV R8, RZ, RZ, -R25 ;  /* 0x000000ffff087224 */ /* 0x001fe400078e0a19 */
[----:B------:R-:W-:Y:S02]  /*1760*/  IMAD.MOV.U32 R24, RZ, RZ, RZ ;  /* 0x000000ffff187224 */ /* 0x000fe400078e00ff */
[----:B------:R-:W-:Y:S01]  /*1770*/  IMAD R19, R8, R18, RZ ;  /* 0x0000001208137224 */ /* 0x000fe200078e02ff */
[----:B------:R-:W-:-:S03]  /*1780*/  IABS R8, R6 ;  /* 0x0000000600087213 */ /* 0x000fc60000000000 */
[----:B------:R-:W-:-:S06]  /*1790*/  IMAD.HI.U32 R19, R25, R19, R24 ;  /* 0x0000001319137227 */ /* 0x000fcc00078e0018 */
[----:B------:R-:W-:-:S04]  /*17a0*/  IMAD.HI.U32 R19, R19, R8, RZ ;  /* 0x0000000813137227 */ /* 0x000fc800078e00ff */
[----:B------:R-:W-:Y:S01]  /*17b0*/  IMAD.MOV R25, RZ, RZ, -R19 ;  /* 0x000000ffff197224 */ /* 0x000fe200078e0a13 */
[----:B-1----:R-:W-:-:S03]  /*17c0*/  FMNMX.FTZ R20, R21, R20, !PT ;  /* 0x0000001415147209 */ /* 0x002fc60007810000 */
[----:B------:R-:W-:Y:S01]  /*17d0*/  IMAD R25, R18, R25, R8 ;  /* 0x0000001912197224 */ /* 0x000fe200078e0208 */
[----:B------:R-:W-:-:S04]  /*17e0*/  FSETP.NEU.FTZ.AND P0, PT, R20, -INF , PT ;  /* 0xff8000001400780b */ /* 0x000fc80003f1d000 */
[----:B------:R-:W-:-:S05]  /*17f0*/  FSEL R8, R20, RZ, P0 ;  /* 0x000000ff14087208 */ /* 0x000fca0000000000 */
[C---:B------:R-:W-:Y:S01]  /*1800*/  FADD.FTZ R21, -R8.reuse, R33 ;  /* 0x0000002108157221 */ /* 0x040fe20000010100 */
[----:B------:R-:W-:Y:S01]  /*1810*/  FADD.FTZ R20, -R8, R32 ;  /* 0x0000002008147221 */ /* 0x000fe20000010100 */
[----:B------:R-:W-:Y:S02]  /*1820*/  ISETP.GT.U32.AND P0, PT, R18, R25, PT ;  /* 0x000000191200720c */ /* 0x000fe40003f04070 */
[----:B------:R-:W-:Y:S01]  /*1830*/  FMUL.FTZ R21, R21, 1.4426950216293334961 ;  /* 0x3fb8aa3b15157820 */ /* 0x000fe20000410000 */
[----:B------:R-:W-:-:S05]  /*1840*/  FMUL.FTZ R20, R20, 1.4426950216293334961 ;  /* 0x3fb8aa3b14147820 */ /* 0x000fca0000410000 */
[----:B------:R-:W-:Y:S08]  /*1850*/  MUFU.EX2 R21, R21 ;  /* 0x0000001500157308 */ /* 0x000ff00000000800 */
[----:B------:R-:W0:Y:S01]  /*1860*/  MUFU.EX2 R20, R20 ;  /* 0x0000001400147308 */ /* 0x000e220000000800 */
[----:B------:R-:W-:Y:S01]  /*1870*/  @!P0 IMAD.IADD R25, R25, 0x1, -R18 ;  /* 0x0000000119198824 */ /* 0x000fe200078e0a12 */
[----:B------:R-:W-:-:S04]  /*1880*/  LOP3.LUT R6, R6, R9, RZ, 0x3c, !PT ;  /* 0x0000000906067212 */ /* 0x000fc800078e3cff */
[----:B------:R-:W-:Y:S02]  /*1890*/  ISETP.GE.U32.AND P2, PT, R25, R18, PT ;  /* 0x000000121900720c */ /* 0x000fe40003f46070 */
[----:B------:R-:W-:Y:S01]  /*18a0*/  ISETP.GE.AND P1, PT, R6, RZ, PT ;  /* 0x000000ff0600720c */ /* 0x000fe20003f26270 */
[----:B------:R-:W-:Y:S01]  /*18b0*/  @!P0 VIADD R19, R19, 0x1 ;  /* 0x0000000113138836 */ /* 0x000fe20000000000 */
[----:B------:R-:W-:Y:S01]  /*18c0*/  ISETP.NE.AND P0, PT, R9, RZ, PT ;  /* 0x000000ff0900720c */ /* 0x000fe20003f05270 */
[----:B0-----:R-:W-:Y:S01]  /*18d0*/  FADD.FTZ R6, R21, R20 ;  /* 0x0000001415067221 */ /* 0x001fe20000010000 */
[----:B------:R-:W-:-:S07]  /*18e0*/  ISETP.GT.AND P4, PT, R2, RZ, PT ;  /* 0x000000ff0200720c */ /* 0x000fce0003f84270 */
[----:B------:R-:W-:Y:S01]  /*18f0*/  @P2 VIADD R19, R19, 0x1 ;  /* 0x0000000113132836 */ /* 0x000fe20000000000 */
[----:B------:R-:W0:Y:S03]  /*1900*/  SHFL.BFLY PT, R21, R6, 0x10, 0x1f ;  /* 0x0e001f0006157f89 */ /* 0x000e2600000e0000 */
[----:B------:R-:W-:Y:S01]  /*1910*/  IMAD.MOV.U32 R18, RZ, RZ, R19 ;  /* 0x000000ffff127224 */ /* 0x000fe200078e0013 */
[----:B------:R-:W-:Y:S01]  /*1920*/  SHF.R.S32.HI R20, RZ, 0x1f, R2 ;  /* 0x0000001fff147819 */ /* 0x000fe20000011402 */
[----:B------:R-:W1:Y:S01]  /*1930*/  LDC R19, c[0x0][0x270] ;  /* 0x00009c00ff137b82 */ /* 0x000e620000000800 */
[----:B------:R-:W-:Y:S01]  /*1940*/  LEA.HI.SX32 R25, R2, 0x1, 0x1 ;  /* 0x0000000102197811 */ /* 0x000fe200078f0aff */
[----:B------:R-:W-:Y:S01]  /*1950*/  @!P1 IMAD.MOV R18, RZ, RZ, -R18 ;  /* 0x000000ffff129224 */ /* 0x000fe200078e0a12 */
[----:B------:R-:W-:Y:S01]  /*1960*/  @!P0 LOP3.LUT R18, RZ, R9, RZ, 0x33, !PT ;  /* 0x00000009ff128212 */ /* 0x000fe200078e33ff */
[----:B------:R-:W-:-:S04]  /*1970*/  @!P4 IMAD.MOV R25, RZ, RZ, R20 ;  /* 0x000000ffff19c224 */ /* 0x000fc800078e0214 */
[----:B------:R-:W-:-:S05]  /*1980*/  IMAD R2, R25, R18, RZ ;  /* 0x0000001219027224 */ /* 0x000fca00078e02ff */
[----:B------:R-:W-:Y:S01]  /*1990*/  IABS R29, R2 ;  /* 0x00000002001d7213 */ /* 0x000fe20000000000 */
[----:B0-----:R-:W-:-:S03]  /*19a0*/  FADD.FTZ R21, R6, R21 ;  /* 0x0000001506157221 */ /* 0x001fc60000010000 */
[----:B------:R-:W0:Y:S02]  /*19b0*/  I2F.RP R25, R29 ;  /* 0x0000001d00197306 */ /* 0x000e240000209400 */
[----:B------:R-:W2:Y:S01]  /*19c0*/  SHFL.BFLY PT, R6, R21, 0x8, 0x1f ;  /* 0x0d001f0015067f89 */ /* 0x000ea200000e0000 */
[----:B-1----:R-:W-:-:S05]  /*19d0*/  IABS R24, R19 ;  /* 0x0000001300187213 */ /* 0x002fca0000000000 */
[----:B------:R-:W1:Y:S08]  /*19e0*/  I2F.U32.RP R20, R24 ;  /* 0x0000001800147306 */ /* 0x000e700000209000 */
[----:B0-----:R-:W0:Y:S08]  /*19f0*/  MUFU.RCP R42, R25 ;  /* 0x00000019002a7308 */ /* 0x001e300000001000 */
[----:B-1----:R-:W1:Y:S01]  /*1a00*/  MUFU.RCP R40, R20 ;  /* 0x0000001400287308 */ /* 0x002e620000001000 */
[----:B--2---:R-:W-:-:S05]  /*1a10*/  FADD.FTZ R6, R21, R6 ;  /* 0x0000000615067221 */ /* 0x004fca0000010000 */
[----:B------:R-:W2:Y:S01]  /*1a20*/  SHFL.BFLY PT, R31, R6, 0x4, 0x1f ;  /* 0x0c801f00061f7f89 */ /* 0x000ea200000e0000 */
[----:B0-----:R-:W-:-:S04]  /*1a30*/  VIADD R42, R42, 0xffffffe ;  /* 0x0ffffffe2a2a7836 */ /* 0x001fc80000000000 */
[----:B------:R-:W0:Y:S01]  /*1a40*/  F2I.FTZ.U32.TRUNC.NTZ R43, R42 ;  /* 0x0000002a002b7305 */ /* 0x000e22000021f000 */
[----:B-1----:R-:W-:-:S07]  /*1a50*/  VIADD R40, R40, 0xffffffe ;  /* 0x0ffffffe28287836 */ /* 0x002fce0000000000 */
[----:B------:R-:W1:Y:S01]  /*1a60*/  F2I.FTZ.U32.TRUNC.NTZ R41, R40 ;  /* 0x0000002800297305 */ /* 0x000e62000021f000 */
[----:B------:R-:W-:Y:S02]  /*1a70*/  VIADD R20, R29, UR4 ;  /* 0x000000041d147c36 */ /* 0x000fe40008000000 */
[----:B0-----:R-:W-:Y:S02]  /*1a80*/  IMAD.MOV R18, RZ, RZ, -R43 ;  /* 0x000000ffff127224 */ /* 0x001fe400078e0a2b */
[----:B------:R-:W-:Y:S02]  /*1a90*/  IMAD.MOV.U32 R42, RZ, RZ, RZ ;  /* 0x000000ffff2a7224 */ /* 0x000fe400078e00ff */
[----:B------:R-:W-:Y:S02]  /*1aa0*/  IMAD R37, R18, R29, RZ ;  /* 0x0000001d12257224 */ /* 0x000fe400078e02ff */
[----:B--2---:R-:W-:Y:S01]  /*1ab0*/  FADD.FTZ R31, R6, R31 ;  /* 0x0000001f061f7221 */ /* 0x004fe20000010000 */
[----:B------:R-:W-:Y:S01]  /*1ac0*/  IABS R25, R2 ;  /* 0x0000000200197213 */ /* 0x000fe20000000000 */
[----:B------:R-:W-:Y:S01]  /*1ad0*/  IMAD.HI.U32 R37, R43, R37, R42 ;  /* 0x000000252b257227 */ /* 0x000fe200078e002a */
[----:B------:R-:W-:-:S02]  /*1ae0*/  IABS R26, R20 ;  /* 0x00000014001a7213 */ /* 0x000fc40000000000 */
[----:B------:R-:W0:Y:S01]  /*1af0*/  SHFL.BFLY PT, R28, R31, 0x2, 0x1f ;  /* 0x0c401f001f1c7f89 */ /* 0x000e2200000e0000 */
[----:B-1----:R-:W-:Y:S02]  /*1b00*/  IMAD.MOV R21, RZ, RZ, -R41 ;  /* 0x000000ffff157224 */ /* 0x002fe400078e0a29 */
[----:B------:R-:W-:Y:S02]  /*1b10*/  IMAD.MOV R25, RZ, RZ, -R25 ;  /* 0x000000ffff197224 */ /* 0x000fe400078e0a19 */
[----:B------:R-:W-:Y:S02]  /*1b20*/  IMAD R21, R21, R24, RZ ;  /* 0x0000001815157224 */ /* 0x000fe400078e02ff */
[----:B------:R-:W-:-:S04]  /*1b30*/  IMAD.HI.U32 R30, R37, R26, RZ ;  /* 0x0000001a251e7227 */ /* 0x000fc800078e00ff */
[----:B------:R-:W-:Y:S01]  /*1b40*/  IMAD.MOV.U32 R40, RZ, RZ, RZ ;  /* 0x000000ffff287224 */ /* 0x000fe200078e00ff */
[----:B------:R-:W-:Y:S01]  /*1b50*/  IABS R18, R19 ;  /* 0x0000001300127213 */ /* 0x000fe20000000000 */
[----:B------:R-:W-:Y:S01]  /*1b60*/  IMAD R36, R30, R25, R26 ;  /* 0x000000191e247224 */ /* 0x000fe200078e021a */
[----:B------:R-:W-:Y:S01]  /*1b70*/  IABS R6, R4 ;  /* 0x0000000400067213 */ /* 0x000fe20000000000 */
[----:B------:R-:W-:-:S03]  /*1b80*/  IMAD.HI.U32 R21, R41, R21, R40 ;  /* 0x0000001529157227 */ /* 0x000fc600078e0028 */
[----:B------:R-:W-:Y:S01]  /*1b90*/  ISETP.GT.U32.AND P4, PT, R29, R36, PT ;  /* 0x000000241d00720c */ /* 0x000fe20003f84070 */
[----:B------:R-:W-:Y:S02]  /*1ba0*/  IMAD.MOV R25, RZ, RZ, -R18 ;  /* 0x000000ffff197224 */ /* 0x000fe400078e0a12 */
[----:B------:R-:W-:-:S04]  /*1bb0*/  IMAD.HI.U32 R18, R21, R6, RZ ;  /* 0x0000000615127227 */ /* 0x000fc800078e00ff */
[----:B------:R-:W-:-:S04]  /*1bc0*/  IMAD.HI.U32 R21, R21, R26, RZ ;  /* 0x0000001a15157227 */ /* 0x000fc800078e00ff */
[-C--:B------:R-:W-:Y:S02]  /*1bd0*/  IMAD R37, R18, R25.reuse, R6 ;  /* 0x0000001912257224 */ /* 0x080fe400078e0206 */
[----:B------:R-:W-:Y:S02]  /*1be0*/  IMAD R25, R21, R25, R26 ;  /* 0x0000001915197224 */ /* 0x000fe400078e021a */
[----:B0-----:R-:W-:Y:S01]  /*1bf0*/  FADD.FTZ R31, R31, R28 ;  /* 0x0000001c1f1f7221 */ /* 0x001fe20000010000 */
[----:B------:R-:W-:Y:S01]  /*1c00*/  @!P4 IMAD.IADD R36, R36, 0x1, -R29 ;  /* 0x000000012424c824 */ /* 0x000fe200078e0a1d */
[C---:B------:R-:W-:Y:S02]  /*1c10*/  ISETP.GT.U32.AND P1, PT, R24.reuse, R37, PT ;  /* 0x000000251800720c */ /* 0x040fe40003f24070 */
[----:B------:R-:W-:Y:S01]  /*1c20*/  ISETP.GT.U32.AND P5, PT, R24, R25, PT ;  /* 0x000000191800720c */ /* 0x000fe20003fa4070 */
[----:B------:R-:W0:Y:S01]  /*1c30*/  SHFL.BFLY PT, R6, R31, 0x1, 0x1f ;  /* 0x0c201f001f067f89 */ /* 0x000e2200000e0000 */
[----:B------:R-:W-:Y:S01]  /*1c40*/  ISETP.GE.U32.AND P0, PT, R36, R29, PT ;  /* 0x0000001d2400720c */ /* 0x000fe20003f06070 */
[----:B------:R-:W-:Y:S01]  /*1c50*/  @!P4 VIADD R30, R30, 0x1 ;  /* 0x000000011e1ec836 */ /* 0x000fe20000000000 */
[----:B------:R-:W-:-:S07]  /*1c60*/  LOP3.LUT R4, R4, R19, RZ, 0x3c, !PT ;  /* 0x0000001304047212 */ /* 0x000fce00078e3cff */
[--C-:B------:R-:W-:Y:S02]  /*1c70*/  @!P1 IMAD.IADD R37, R37, 0x1, -R24.reuse ;  /* 0x0000000125259824 */ /* 0x100fe400078e0a18 */
[----:B------:R-:W-:Y:S02]  /*1c80*/  @!P5 IMAD.IADD R25, R25, 0x1, -R24 ;  /* 0x000000011919d824 */ /* 0x000fe400078e0a18 */
[----:B------:R-:W-:Y:S01]  /*1c90*/  @P0 VIADD R30, R30, 0x1 ;  /* 0x000000011e1e0836 */ /* 0x000fe20000000000 */
[-C--:B------:R-:W-:Y:S02]  /*1ca0*/  ISETP.GE.U32.AND P4, PT, R37, R24.reuse, PT ;  /* 0x000000182500720c */ /* 0x080fe40003f86070 */
[----:B------:R-:W-:Y:S02]  /*1cb0*/  ISETP.GE.U32.AND P6, PT, R25, R24, PT ;  /* 0x000000181900720c */ /* 0x000fe40003fc6070 */
[----:B------:R-:W-:Y:S02]  /*1cc0*/  ISETP.GE.AND P0, PT, R4, RZ, PT ;  /* 0x000000ff0400720c */ /* 0x000fe40003f06270 */
[----:B------:R-:W-:Y:S01]  /*1cd0*/  LOP3.LUT R4, R20, R19, RZ, 0x3c, !PT ;  /* 0x0000001314047212 */ /* 0x000fe200078e3cff */
[----:B------:R-:W-:Y:S01]  /*1ce0*/  @!P5 VIADD R21, R21, 0x1 ;  /* 0x000000011515d836 */ /* 0x000fe20000000000 */
[----:B------:R-:W-:Y:S01]  /*1cf0*/  ISETP.GT.AND P5, PT, R3, RZ, PT ;  /* 0x000000ff0300720c */ /* 0x000fe20003fa4270 */
[----:B------:R-:W-:Y:S01]  /*1d00*/  @!P1 VIADD R18, R18, 0x1 ;  /* 0x0000000112129836 */ /* 0x000fe20000000000 */
[----:B------:R-:W-:-:S02]  /*1d10*/  LOP3.LUT R26, R20, R29, RZ, 0x3c, !PT ;  /* 0x0000001d141a7212 */ /* 0x000fc400078e3cff */
[----:B------:R-:W-:Y:S01]  /*1d20*/  ISETP.GE.AND P1, PT, R4, RZ, PT ;  /* 0x000000ff0400720c */ /* 0x000fe20003f26270 */
[----:B------:R-:W1:Y:S01]  /*1d30*/  LDC.U8 R20, c[0x0][0x3d9] ;  /* 0x0000f640ff147b82 */ /* 0x000e620000000000 */
[----:B0-----:R-:W-:Y:S01]  /*1d40*/  FADD.FTZ R6, R31, R6 ;  /* 0x000000061f067221 */ /* 0x001fe20000010000 */
[----:B------:R-:W-:Y:S01]  /*1d50*/  @P6 VIADD R21, R21, 0x1 ;  /* 0x0000000115156836 */ /* 0x000fe20000000000 */
[----:B------:R-:W-:Y:S01]  /*1d60*/  ISETP.GE.AND P2, PT, R26, RZ, PT ;  /* 0x000000ff1a00720c */ /* 0x000fe20003f46270 */
[----:B------:R-:W-:Y:S01]  /*1d70*/  @P4 VIADD R18, R18, 0x1 ;  /* 0x0000000112124836 */ /* 0x000fe20000000000 */
[----:B------:R-:W-:Y:S02]  /*1d80*/  SHF.R.S32.HI R24, RZ, 0x1f, R3 ;  /* 0x0000001fff187819 */ /* 0x000fe40000011403 */
[----:B------:R-:W-:Y:S01]  /*1d90*/  FSETP.NE.FTZ.AND P4, PT, R6, RZ, PT ;  /* 0x000000ff0600720b */ /* 0x000fe20003f95000 */
[----:B------:R-:W-:Y:S01]  /*1da0*/  IMAD.MOV.U32 R31, RZ, RZ, R21 ;  /* 0x000000ffff1f7224 */ /* 0x000fe200078e0015 */
[----:B------:R-:W-:Y:S01]  /*1db0*/  LEA.HI.SX32 R4, R3, 0x1, 0x1 ;  /* 0x0000000103047811 */ /* 0x000fe200078f0aff */
[----:B------:R-:W-:Y:S01]  /*1dc0*/  @!P5 IMAD.MOV R4, RZ, RZ, R24 ;  /* 0x000000ffff04d224 */ /* 0x000fe200078e0218 */
[----:B------:R-:W-:Y:S01]  /*1dd0*/  ISETP.NE.AND P6, PT, R2, RZ, PT ;  /* 0x000000ff0200720c */ /* 0x000fe20003fc5270 */
[----:B------:R-:W-:Y:S01]  /*1de0*/  @!P0 IMAD.MOV R18, RZ, RZ, -R18 ;  /* 0x000000ffff128224 */ /* 0x000fe200078e0a12 */
[----:B------:R-:W-:Y:S01]  /*1df0*/  ISETP.NE.AND P5, PT, R19, RZ, PT ;  /* 0x000000ff1300720c */ /* 0x000fe20003fa5270 */
[----:B------:R-:W-:Y:S01]  /*1e00*/  @!P1 IMAD.MOV R31, RZ, RZ, -R31 ;  /* 0x000000ffff1f9224 */ /* 0x000fe200078e0a1f */
[----:B------:R-:W-:Y:S01]  /*1e10*/  LOP3.LUT R26, RZ, R19, RZ, 0x33, !PT ;  /* 0x00000013ff1a7212 */ /* 0x000fe200078e33ff */
[----:B------:R-:W-:-:S03]  /*1e20*/  IMAD.MOV.U32 R25, RZ, RZ, R30 ;  /* 0x000000ffff197224 */ /* 0x000fc600078e001e */
[C---:B------:R-:W-:Y:S02]  /*1e30*/  SEL R24, R26.reuse, R18, !P5 ;  /* 0x000000121a187207 */ /* 0x040fe40006800000 */
[----:B------:R-:W-:Y:S01]  /*1e40*/  SEL R26, R26, R31, !P5 ;  /* 0x0000001f1a1a7207 */ /* 0x000fe20006800000 */
[----:B------:R-:W-:Y:S01]  /*1e50*/  @!P2 IMAD.MOV R25, RZ, RZ, -R25 ;  /* 0x000000ffff19a224 */ /* 0x000fe200078e0a19 */
[----:B------:R-:W-:Y:S01]  /*1e60*/  LOP3.LUT P5, RZ, R10, 0x1f, RZ, 0xc0, !PT ;  /* 0x0000001f0aff7812 */ /* 0x000fe200078ac0ff */
[----:B------:R-:W0:Y:S01]  /*1e70*/  @P4 MUFU.LG2 R21, R6 ;  /* 0x0000000600154308 */ /* 0x000e220000000c00 */
[----:B------:R-:W-:Y:S02]  /*1e80*/  ISETP.GT.AND P2, PT, R2, RZ, PT ;  /* 0x000000ff0200720c */ /* 0x000fe40003f44270 */
[----:B------:R-:W-:Y:S02]  /*1e90*/  ISETP.GT.OR P5, PT, R10, 0x7f, P5 ;  /* 0x0000007f0a00780c */ /* 0x000fe40002fa4670 */
[----:B-1----:R-:W-:-:S02]  /*1ea0*/  ISETP.NE.AND P0, PT, R20, RZ, PT ;  /* 0x000000ff1400720c */ /* 0x002fc40003f05270 */
[----:B------:R-:W-:Y:S02]  /*1eb0*/  @!P6 LOP3.LUT R25, RZ, R29, RZ, 0x33, !PT ;  /* 0x0000001dff19e212 */ /* 0x000fe400078e33ff */
[----:B------:R-:W-:Y:S02]  /*1ec0*/  SHF.R.S32.HI R20, RZ, 0x1f, R2 ;  /* 0x0000001fff147819 */ /* 0x000fe40000011402 */
[----:B------:R-:W-:Y:S02]  /*1ed0*/  SEL R9, R9, 0x1, !P0 ;  /* 0x0000000109097807 */ /* 0x000fe40004000000 */
[----:B------:R-:W-:Y:S02]  /*1ee0*/  ISETP.LT.U32.AND P1, PT, R22, R25, PT ;  /* 0x000000191600720c */ /* 0x000fe40003f21070 */
[----:B------:R-:W-:Y:S01]  /*1ef0*/  SHF.R.S32.HI R29, RZ, 0x1f, R25 ;  /* 0x0000001fff1d7819 */ /* 0x000fe20000011419 */
[----:B------:R-:W-:Y:S01]  /*1f00*/  IMAD R31, R24, R9, RZ ;  /* 0x00000009181f7224 */ /* 0x000fe200078e02ff */
[----:B------:R-:W-:Y:S01]  /*1f10*/  LEA.HI.SX32 R18, R2, 0x1, 0x1 ;  /* 0x0000000102127811 */ /* 0x000fe200078f0aff */
[----:B------:R-:W-:Y:S01]  /*1f20*/  @!P2 IMAD.MOV R18, RZ, RZ, R20 ;  /* 0x000000ffff12a224 */ /* 0x000fe200078e0214 */
[----:B------:R-:W-:Y:S01]  /*1f30*/  ISETP.LT.AND.EX P1, PT, R23, R29, PT, P1 ;  /* 0x0000001d1700720c */ /* 0x000fe20003f21310 */
[----:B------:R-:W-:Y:S01]  /*1f40*/  IMAD R37, R26, R9, RZ ;  /* 0x000000091a257224 */ /* 0x000fe200078e02ff */
[----:B------:R-:W-:Y:S01]  /*1f50*/  BSSY B1, `(.L_x_60) ;  /* 0x00001cf000017945 */ /* 0x000fe20003800000 */
[----:B------:R-:W-:-:S02]  /*1f60*/  IMAD.MOV.U32 R30, RZ, RZ, 0x7f800000 ;  /* 0x7f800000ff1e7424 */ /* 0x000fc400078e00ff */
[----:B0-----:R-:W-:Y:S01]  /*1f70*/  @P4 FFMA.FTZ R30, R21, 0.69314718246459960938, R8 ;  /* 0x3f317218151e4823 */ /* 0x001fe20000010008 */
[----:B------:R-:W-:Y:S01]  /*1f80*/  SEL R10, R22, R25, P1 ;  /* 0x00000019160a7207 */ /* 0x000fe20000800000 */
[----:B------:R-:W-:Y:S01]  /*1f90*/  IMAD R8, R4, R31, RZ ;  /* 0x0000001f04087224 */ /* 0x000fe200078e02ff */
[----:B------:R-:W-:Y:S01]  /*1fa0*/  SEL R9, R23, R29, P1 ;  /* 0x0000001d17097207 */ /* 0x000fe20000800000 */
        /* <DEDUP_REMOVED lines=37> */
[----:B------:R-:W-:Y:S05]  /*2200*/  CALL.REL.NOINC `($__internal_1_$__cuda_sm20_div_s64) ;  /* 0x0000002000dc7944 */ /* 0x000fea0003c00000 */
        /* <DEDUP_REMOVED lines=9> */
.L_x_64:
        /* <DEDUP_REMOVED lines=22> */
.L_x_65:
[----:B------:R-:W-:Y:S05]  /*2400*/  BSYNC B0 ;  /* 0x0000000000007941 */ /* 0x000fea0003800000 */
.L_x_63:
        /* <DEDUP_REMOVED lines=19> */
.L_x_67:
        /* <DEDUP_REMOVED lines=22> */
.L_x_68:
[----:B------:R-:W-:Y:S05]  /*26a0*/  BSYNC B0 ;  /* 0x0000000000007941 */ /* 0x000fea0003800000 */
.L_x_66:
        /* <DEDUP_REMOVED lines=11> */
[----:B------:R-:W-:Y:S05]  /*2760*/  CALL.REL.NOINC `($__internal_1_$__cuda_sm20_div_s64) ;  /* 0x0000001c00847944 */ /* 0x000fea0003c00000 */
[----:B------:R-:W-:-:S04]  /*2770*/  IADD3 R19, P0, RZ, -R22, RZ ;  /* 0x80000016ff137210 */ /* 0x000fc80007f1e0ff */
[----:B------:R-:W-:Y:S01]  /*2780*/  IADD3.X R18, RZ, ~R23, RZ, P0, !PT ;  /* 0x80000017ff127210 */ /* 0x000fe200007fe4ff */
[----:B------:R-:W-:-:S04]  /*2790*/  IMAD.WIDE.U32 R42, R5, R19, R42 ;  /* 0x00000013052a7225 */ /* 0x000fc800078e002a */
[----:B------:R-:W-:-:S04]  /*27a0*/  IMAD R18, R18, R5, RZ ;  /* 0x0000000512127224 */ /* 0x000fc800078e02ff */
[----:B------:R-:W-:-:S05]  /*27b0*/  IMAD R4, R4, R19, R18 ;  /* 0x0000001304047224 */ /* 0x000fca00078e0212 */
[----:B------:R-:W-:Y:S01]  /*27c0*/  IADD3 R4, R43, R4, RZ ;  /* 0x000000042b047210 */ /* 0x000fe20007ffe0ff */
[----:B------:R-:W-:Y:S05]  /*27d0*/  BRA `(.L_x_71) ;  /* 0x0000000000587947 */ /* 0x000fea0003800000 */
.L_x_70:
        /* <DEDUP_REMOVED lines=22> */
.L_x_71:
[----:B------:R-:W-:Y:S05]  /*2940*/  BSYNC B0 ;  /* 0x0000000000007941 */ /* 0x000fea0003800000 */
.L_x_69:
        /* <DEDUP_REMOVED lines=38> */
[----:B------:R-:W-:Y:S05]  /*2bb0*/  CALL.REL.NOINC `($__internal_1_$__cuda_sm20_div_s64) ;  /* 0x0000001800707944 */ /* 0x000fea0003c00000 */
        /* <DEDUP_REMOVED lines=12> */
.L_x_73:
        /* <DEDUP_REMOVED lines=23> */
.L_x_74:
[----:B------:R-:W-:Y:S05]  /*2df0*/  BSYNC B0 ;  /* 0x0000000000007941 */ /* 0x000fea0003800000 */
.L_x_72:
        /* <DEDUP_REMOVED lines=18> */
.L_x_76:
        /* <DEDUP_REMOVED lines=22> */
.L_x_77:
[----:B------:R-:W-:Y:S05]  /*3080*/  BSYNC B0 ;  /* 0x0000000000007941 */ /* 0x000fea0003800000 */
.L_x_75:
        /* <DEDUP_REMOVED lines=22> */
.L_x_79:
        /* <DEDUP_REMOVED lines=23> */
.L_x_80:
[----:B------:R-:W-:Y:S05]  /*3360*/  BSYNC B0 ;  /* 0x0000000000007941 */ /* 0x000fea0003800000 */
.L_x_78:
        /* <DEDUP_REMOVED lines=39> */
.L_x_82:
        /* <DEDUP_REMOVED lines=23> */
.L_x_83:
[----:B------:R-:W-:Y:S05]  /*3750*/  BSYNC B0 ;  /* 0x0000000000007941 */ /* 0x000fea0003800000 */
.L_x_81:
        /* <DEDUP_REMOVED lines=29> */
.L_x_85:
        /* <DEDUP_REMOVED lines=23> */
.L_x_86:
[----:B------:R-:W-:Y:S05]  /*3aa0*/  BSYNC B0 ;  /* 0x0000000000007941 */ /* 0x000fea0003800000 */
.L_x_84:
        /* <DEDUP_REMOVED lines=21> */
.L_x_62:
[----:B------:R-:W-:Y:S02]  /*3c00*/  ULDC.64 UR4, c[0x0][0x2b0] ;  /* 0x0000ac0000047ab9 */ /* 0x000fe40000000a00 */
[----:B------:R-:W-:-:S04]  /*3c10*/  LEA R2, P0, R36, UR4, 0x2 ;  /* 0x0000000424027c11 */ /* 0x000fc8000f8010ff */
[----:B------:R-:W-:-:S05]  /*3c20*/  LEA.HI.X R3, R36, UR5, R37, 0x2, P0 ;  /* 0x0000000524037c11 */ /* 0x000fca00080f1425 */
[----:B------:R0:W-:Y:S04]  /*3c30*/  STG.E desc[UR8][R2.64], R30 ;  /* 0x0000001e02007986 */ /* 0x0001e8000c101908 */
.L_x_61:
[----:B------:R-:W-:Y:S05]  /*3c40*/  BSYNC B1 ;  /* 0x0000000000017941 */ /* 0x000fea0003800000 */
.L_x_60:
[----:B------:R-:W2:Y:S01]  /*3c50*/  LDC R0, c[0x0][0x3c4] ;  /* 0x0000f100ff007b82 */ /* 0x000ea20000000800 */
[C---:B0-----:R-:W-:Y:S01]  /*3c60*/  VIADD R3, R35.reuse, 0x20 ;  /* 0x0000002023037836 */ /* 0x041fe20000000000 */
[----:B-1----:R-:W-:Y:S01]  /*3c70*/  HFMA2.MMA R5, -RZ, RZ, 0, 0 ;  /* 0x00000000ff057435 */ /* 0x002fe200000001ff */
[C---:B------:R-:W-:Y:S01]  /*3c80*/  IMAD.SHL.U32 R16, R35.reuse, 0x4, RZ ;  /* 0x0000000423107824 */ /* 0x040fe200078e00ff */
[-C--:B--2---:R-:W-:Y:S02]  /*3c90*/  ISETP.GE.OR P0, PT, R35, R0.reuse, P3 ;  /* 0x000000002300720c */ /* 0x084fe40001f06670 */
[----:B------:R-:W-:-:S11]  /*3ca0*/  ISETP.GE.OR P3, PT, R3, R0, P3 ;  /* 0x000000000300720c */ /* 0x000fd60001f66670 */
[C---:B------:R-:W-:Y:S02]  /*3cb0*/  @!P0 FADD.FTZ R3, -R30.reuse, R33 ;  /* 0x000000211e038221 */ /* 0x040fe40000010100 */
[----:B------:R-:W-:Y:S02]  /*3cc0*/  @!P3 FADD.FTZ R30, -R30, R32 ;  /* 0x000000201e1eb221 */ /* 0x000fe40000010100 */
[----:B------:R-:W-:Y:S02]  /*3cd0*/  @!P0 FMUL.FTZ R3, R3, 1.4426950216293334961 ;  /* 0x3fb8aa3b03038820 */ /* 0x000fe40000410000 */
[----:B------:R-:W-:Y:S02]  /*3ce0*/  @!P3 FMUL.FTZ R11, R30, 1.4426950216293334961 ;  /* 0x3fb8aa3b1e0bb820 */ /* 0x000fe40000410000 */
[----:B------:R-:W0:Y:S08]  /*3cf0*/  @!P0 MUFU.EX2 R9, R3 ;  /* 0x0000000300098308 */ /* 0x000e300000000800 */
[----:B------:R-:W1:Y:S01]  /*3d00*/  @!P3 MUFU.EX2 R11, R11 ;  /* 0x0000000b000bb308 */ /* 0x000e620000000800 */
[----:B0-----:R0:W-:Y:S01]  /*3d10*/  @!P0 STS [R34], R9 ;  /* 0x0000000922008388 */ /* 0x0011e20000000800 */
[----:B------:R-:W-:-:S02]  /*3d20*/  ISETP.GE.AND P0, PT, R0, 0x1, PT ;  /* 0x000000010000780c */ /* 0x000fc40003f06270 */
[----:B------:R-:W-:Y:S02]  /*3d30*/  CS2R R2, SRZ ;  /* 0x0000000000027805 */ /* 0x000fe4000001ff00 */
[----:B------:R-:W-:Y:S01]  /*3d40*/  MOV R0, RZ ;  /* 0x000000ff00007202 */ /* 0x000fe20000000f00 */
[----:B-1----:R0:W-:Y:S01]  /*3d50*/  @!P3 STS [R34+0x280], R11 ;  /* 0x0002800b2200b388 */ /* 0x0021e20000000800 */
[----:B------:R-:W-:Y:S07]  /*3d60*/  BAR.SYNC.DEFER_BLOCKING 0x0 ;  /* 0x0000000000007b1d */ /* 0x000fee0000010000 */
[----:B------:R-:W-:Y:S05]  /*3d70*/  @!P0 BRA `(.L_x_87) ;  /* 0x0000000000a88947 */ /* 0x000fea0003800000 */
[----:B------:R-:W1:Y:S01]  /*3d80*/  S2UR UR6, SR_CgaCtaId ;  /* 0x00000000000679c3 */ /* 0x000e620000008800 */
[----:B------:R-:W-:Y:S01]  /*3d90*/  ULDC UR10, c[0x0][0x2dc] ;  /* 0x0000b700000a7ab9 */ /* 0x000fe20000000800 */
[----:B------:R-:W-:Y:S01]  /*3da0*/  IMAD R15, R7, 0x80, R16 ;  /* 0x00000080070f7824 */ /* 0x000fe200078e0210 */
[----:B------:R-:W-:Y:S01]  /*3db0*/  UIMAD UR4, UR7, UR10, URZ ;  /* 0x0000000a070472a4 */ /* 0x000fe2000f8e023f */
[C---:B------:R-:W-:Y:S01]  /*3dc0*/  VIADD R4, R12.reuse, -UR7 ;  /* 0x800000070c047c36 */ /* 0x040fe20008000000 */
[----:B0-----:R-:W-:Y:S01]  /*3dd0*/  CS2R R8, SRZ ;  /* 0x0000000000087805 */ /* 0x001fe2000001ff00 */
        /* <DEDUP_REMOVED lines=17> */
.L_x_90:
        /* <DEDUP_REMOVED lines=10> */
.L_x_89:
[----:B------:R-:W-:Y:S05]  /*3f90*/  BSYNC B0 ;  /* 0x0000000000007941 */ /* 0x000fea0003800000 */
.L_x_88:
        /* <DEDUP_REMOVED lines=8> */
.L_x_87:
[----:B------:R-:W-:-:S04]  /*4020*/  IADD3 R7, R7, UR7, RZ ;  /* 0x0000000707077c10 */ /* 0x000fc8000fffe0ff */
[----:B------:R-:W-:-:S13]  /*4030*/  ISETP.GE.AND P0, PT, R7, R12, PT ;  /* 0x0000000c0700720c */ /* 0x000fda0003f06270 */
[----:B------:R-:W-:Y:S05]  /*4040*/  @P0 EXIT ;  /* 0x000000000000094d */ /* 0x000fea0003800000 */
[----:B------:R-:W-:Y:S02]  /*4050*/  ULDC UR4, c[0x0][0x2d0] ;  /* 0x0000b40000047ab9 */ /* 0x000fe40000000800 */
[----:B------:R-:W-:-:S13]  /*4060*/  ISETP.GE.AND P0, PT, R16, UR4, PT ;  /* 0x0000000410007c0c */ /* 0x000fda000bf06270 */
[----:B------:R-:W-:Y:S05]  /*4070*/  @P0 EXIT ;  /* 0x000000000000094d */ /* 0x000fea0003800000 */
[----:B0-----:R-:W0:Y:S01]  /*4080*/  LDC R9, c[0x0][0x2c4] ;  /* 0x0000b100ff097b82 */ /* 0x001e220000000800 */
[----:B------:R-:W-:Y:S01]  /*4090*/  ULDC UR4, c[0x0][0x270] ;  /* 0x00009c0000047ab9 */ /* 0x000fe20000000800 */
[----:B------:R-:W-:Y:S02]  /*40a0*/  IABS R13, R7 ;  /* 0x00000007000d7213 */ /* 0x000fe40000000000 */
[----:B------:R-:W-:Y:S02]  /*40b0*/  SHF.R.S32.HI R17, RZ, 0x1f, R16 ;  /* 0x0000001fff117819 */ /* 0x000fe40000011410 */
[----:B------:R-:W-:Y:S01]  /*40c0*/  F2FP.BF16.F32.PACK_AB R5, R2, R5 ;  /* 0x000000050205723e */ /* 0x000fe200000010ff */
[----:B0-----:R-:W-:Y:S01]  /*40d0*/  IMAD R10, R9, UR4, RZ ;  /* 0x00000004090a7c24 */ /* 0x001fe2000f8e02ff */
[----:B------:R-:W-:-:S04]  /*40e0*/  ULDC.64 UR4, c[0x0][0x290] ;  /* 0x0000a40000047ab9 */ /* 0x000fc80000000a00 */
[-C--:B------:R-:W-:Y:S02]  /*40f0*/  IABS R12, R10.reuse ;  /* 0x0000000a000c7213 */ /* 0x080fe40000000000 */
[----:B------:R-:W-:Y:S02]  /*4100*/  IABS R6, R10 ;  /* 0x0000000a00067213 */ /* 0x000fe40000000000 */
[----:B------:R-:W0:Y:S03]  /*4110*/  I2F.RP R8, R12 ;  /* 0x0000000c00087306 */ /* 0x000e260000209400 */
[----:B------:R-:W-:-:S05]  /*4120*/  IMAD.MOV R6, RZ, RZ, -R6 ;  /* 0x000000ffff067224 */ /* 0x000fca00078e0a06 */
[----:B0-----:R-:W0:Y:S02]  /*4130*/  MUFU.RCP R14, R8 ;  /* 0x00000008000e7308 */ /* 0x001e240000001000 */
[----:B0-----:R-:W-:Y:S01]  /*4140*/  VIADD R14, R14, 0xffffffe ;  /* 0x0ffffffe0e0e7836 */ /* 0x001fe20000000000 */
[----:B------:R-:W-:-:S05]  /*4150*/  IABS R8, R9 ;  /* 0x0000000900087213 */ /* 0x000fca0000000000 */
[----:B------:R0:W1:Y:S02]  /*4160*/  F2I.FTZ.U32.TRUNC.NTZ R15, R14 ;  /* 0x0000000e000f7305 */ /* 0x000064000021f000 */
[----:B0-----:R-:W-:Y:S01]  /*4170*/  HFMA2.MMA R14, -RZ, RZ, 0, 0 ;  /* 0x00000000ff0e7435 */ /* 0x001fe200000001ff */
[----:B-1----:R-:W-:-:S04]  /*4180*/  IMAD.MOV R11, RZ, RZ, -R15 ;  /* 0x000000ffff0b7224 */ /* 0x002fc800078e0a0f */
[----:B------:R-:W-:-:S05]  /*4190*/  IMAD R4, R11, R12, RZ ;  /* 0x0000000c0b047224 */ /* 0x000fca00078e02ff */
        /* <DEDUP_REMOVED lines=62> */
        .weak           $__internal_1_$__cuda_sm20_div_s64
        .type           $__internal_1_$__cuda_sm20_div_s64,@function
        .size           $__internal_1_$__cuda_sm20_div_s64,(.L_x_8419 - $__internal_1_$__cuda_sm20_div_s64)
$__internal_1_$__cuda_sm20_div_s64:
        /* <DEDUP_REMOVED lines=32> */
[----:B------:R-:W-:Y:S02]  /*4780*/  SEL R21, R21, R24, !P2 ;  /* 0x0000001815157207 */ /* 0x000fe40005000000 */
[----:B------:R-:W-:Y:S01]  /*4790*/  IADD3.X R24, RZ, ~R19, RZ, P1, !PT ;  /* 0x80000013ff187210 */ /* 0x000fe20000ffe4ff */
[----:B------:R-:W-:-:S04]  /*47a0*/  IMAD.HI.U32 R29, P5, R23, R22, R40 ;  /* 0x00000016171d7227 */ /* 0x000fc800078a0028 */
[CC--:B------:R-:W-:Y:S02]  /*47b0*/  IMAD R22, R23.reuse, R20.reuse, RZ ;  /* 0x0000001417167224 */ /* 0x0c0fe400078e02ff */
[----:B------:R-:W-:-:S03]  /*47c0*/  IMAD.HI.U32 R20, R23, R20, RZ ;  /* 0x0000001417147227 */ /* 0x000fc600078e00ff */
[----:B------:R-:W-:Y:S01]  /*47d0*/  IADD3 R22, P4, R22, R29, RZ ;  /* 0x0000001d16167210 */ /* 0x000fe20007f9e0ff */
[----:B------:R-:W-:Y:S01]  /*47e0*/  IMAD.X R23, R20, 0x1, R23, P6 ;  /* 0x0000000114177824 */ /* 0x000fe200030e0617 */
[----:B------:R-:W-:Y:S01]  /*47f0*/  SEL R20, R24, R19, !P2 ;  /* 0x0000001318147207 */ /* 0x000fe20005000000 */
[----:B------:R-:W-:Y:S02]  /*4800*/  IMAD.MOV.U32 R41, RZ, RZ, RZ ;  /* 0x000000ffff297224 */ /* 0x000fe400078e00ff */
[----:B------:R-:W-:Y:S01]  /*4810*/  IMAD.HI.U32 R40, R22, R21, RZ ;  /* 0x0000001516287227 */ /* 0x000fe200078e00ff */
[----:B------:R-:W-:-:S03]  /*4820*/  IADD3.X R23, RZ, RZ, R23, P4, P5 ;  /* 0x000000ffff177210 */ /* 0x000fc600027ea417 */
        /* <DEDUP_REMOVED lines=10> */
[-C--:B------:R-:W-:Y:S01]  /*48d0*/  ISETP.GE.U32.AND P4, PT, R21, R44.reuse, PT ;  /* 0x0000002c1500720c */ /* 0x080fe20003f86070 */
[-C--:B------:R-:W-:Y:S01]  /*48e0*/  IMAD R23, R29, R44.reuse, R22 ;  /* 0x0000002c1d177224 */ /* 0x080fe200078e0216 */
[----:B------:R-:W-:-:S04]  /*48f0*/  IADD3 R22, P2, R21, -R44, RZ ;  /* 0x8000002c15167210 */ /* 0x000fc80007f5e0ff */
[----:B------:R-:W-:Y:S02]  /*4900*/  IADD3.X R20, ~R23, R20, RZ, P1, !PT ;  /* 0x0000001417147210 */ /* 0x000fe40000ffe5ff */
[----:B------:R-:W-:Y:S02]  /*4910*/  IADD3 R24, P1, R31, 0x1, RZ ;  /* 0x000000011f187810 */ /* 0x000fe40007f3e0ff */
[C---:B------:R-:W-:Y:S01]  /*4920*/  ISETP.GE.U32.AND.EX P4, PT, R20.reuse, R45, PT, P4 ;  /* 0x0000002d1400720c */ /* 0x040fe20003f86140 */
[----:B------:R-:W-:Y:S02]  /*4930*/  IMAD.X R23, R20, 0x1, ~R45, P2 ;  /* 0x0000000114177824 */ /* 0x000fe400010e0e2d */
[----:B------:R-:W-:Y:S01]  /*4940*/  IMAD.X R40, RZ, RZ, R29, P1 ;  /* 0x000000ffff287224 */ /* 0x000fe200008e061d */
[----:B------:R-:W-:Y:S02]  /*4950*/  SEL R22, R22, R21, P4 ;  /* 0x0000001516167207 */ /* 0x000fe40002000000 */
[----:B------:R-:W-:-:S02]  /*4960*/  SEL R24, R24, R31, P4 ;  /* 0x0000001f18187207 */ /* 0x000fc40002000000 */
[----:B------:R-:W-:Y:S02]  /*4970*/  SEL R23, R23, R20, P4 ;  /* 0x0000001417177207 */ /* 0x000fe40002000000 */
[----:B------:R-:W-:Y:S02]  /*4980*/  ISETP.GE.U32.AND P1, PT, R22, R44, PT ;  /* 0x0000002c1600720c */ /* 0x000fe40003f26070 */
[----:B------:R-:W-:Y:S02]  /*4990*/  SEL R40, R40, R29, P4 ;  /* 0x0000001d28287207 */ /* 0x000fe40002000000 */
[----:B------:R-:W-:Y:S02]  /*49a0*/  IADD3 R21, P2, R24, 0x1, RZ ;  /* 0x0000000118157810 */ /* 0x000fe40007f5e0ff */
[----:B------:R-:W-:Y:S02]  /*49b0*/  ISETP.GE.U32.AND.EX P1, PT, R23, R45, PT, P1 ;  /* 0x0000002d1700720c */ /* 0x000fe40003f26110 */
[----:B------:R-:W-:Y:S01]  /*49c0*/  LOP3.LUT R20, R25, R19, RZ, 0x3c, !PT ;  /* 0x0000001319147212 */ /* 0x000fe200078e3cff */
[----:B------:R-:W-:Y:S01]  /*49d0*/  IMAD.X R23, RZ, RZ, R40, P2 ;  /* 0x000000ffff177224 */ /* 0x000fe200010e0628 */
[----:B------:R-:W-:-:S02]  /*49e0*/  SEL R21, R21, R24, P1 ;  /* 0x0000001815157207 */ /* 0x000fc40000800000 */
[----:B------:R-:W-:Y:S02]  /*49f0*/  ISETP.GE.AND P4, PT, R20, RZ, PT ;  /* 0x000000ff1400720c */ /* 0x000fe40003f86270 */
[----:B------:R-:W-:Y:S02]  /*4a00*/  SEL R23, R23, R40, P1 ;  /* 0x0000002817177207 */ /* 0x000fe40000800000 */
[----:B------:R-:W-:Y:S02]  /*4a10*/  IADD3 R22, P2, RZ, -R21, RZ ;  /* 0x80000015ff167210 */ /* 0x000fe40007f5e0ff */
[----:B------:R-:W-:Y:S02]  /*4a20*/  ISETP.NE.U32.AND P1, PT, R28, RZ, PT ;  /* 0x000000ff1c00720c */ /* 0x000fe40003f25070 */
[----:B------:R-:W-:Y:S02]  /*4a30*/  IADD3.X R20, RZ, ~R23, RZ, P2, !PT ;  /* 0x80000017ff147210 */ /* 0x000fe400017fe4ff */
[----:B------:R-:W-:-:S02]  /*4a40*/  ISETP.NE.AND.EX P1, PT, R25, RZ, PT, P1 ;  /* 0x000000ff1900720c */ /* 0x000fc40003f25310 */
[----:B------:R-:W-:Y:S02]  /*4a50*/  SEL R20, R20, R23, !P4 ;  /* 0x0000001714147207 */ /* 0x000fe40006000000 */
[----:B------:R-:W-:Y:S01]  /*4a60*/  SEL R22, R22, R21, !P4 ;  /* 0x0000001516167207 */ /* 0x000fe20006000000 */
[----:B------:R-:W-:Y:S01]  /*4a70*/  IMAD.MOV.U32 R21, RZ, RZ, 0x0 ;  /* 0x00000000ff157424 */ /* 0x000fe200078e00ff */
[----:B------:R-:W-:Y:S01]  /*4a80*/  SEL R23, R20, 0xffffffff, P1 ;  /* 0xffffffff14177807 */ /* 0x000fe20000800000 */
[----:B------:R-:W-:Y:S01]  /*4a90*/  IMAD.MOV.U32 R20, RZ, RZ, R26 ;  /* 0x000000ffff147224 */ /* 0x000fe200078e001a */
[----:B------:R-:W-:-:S03]  /*4aa0*/  SEL R22, R22, 0xffffffff, P1 ;  /* 0xffffffff16167807 */ /* 0x000fc60000800000 */
[----:B------:R-:W-:Y:S05]  /*4ab0*/  RET.REL.NODEC R20 `(_ZN5flash32flash_fwd_splitkv_combine_kernelI23Flash_fwd_kernel_traitsILi128ELi64ELi128ELi4ELb0ELb0EN7cutlass10bfloat16_tE19Flash_kernel_traitsILi128ELi64ELi128ELi4ES3_EELi4ELi6ELb0EEEvNS_16Flash_fwd_paramsE) ;  /* 0xffffffb414507950 */ /* 0x000fea0003c3ffff */
.L_x_91:
        /* <DEDUP_REMOVED lines=12> */
.L_x_8419:


//--------------------- .text._ZN5flash32flash_fwd_splitkv_combine_kernelI23Flash_fwd_kernel_traitsILi128ELi64ELi128ELi4ELb0ELb0EN7cutlass10bfloat16_tE19Flash_kernel_traitsILi128ELi64ELi128ELi4ES3_EELi4ELi5ELb0EEEvNS_16Flash_fwd_paramsE --------------------------
	.section	.text._ZN5flash32flash_fwd_splitkv_combine_kernelI23Flash_fwd_kernel_traitsILi128ELi64ELi128ELi4ELb0ELb0EN7cutlass10bfloat16_tE19Flash_kernel_traitsILi128ELi64ELi128ELi4ES3_EELi4ELi5ELb0EEEvNS_16Flash_fwd_paramsE,"ax",@progbits
	.align	128
        .global         _ZN5flash32flash_fwd_splitkv_combine_kernelI23Flash_fwd_kernel_traitsILi128ELi64ELi128ELi4ELb0ELb0EN7cutlass10bfloat16_tE19Flash_kernel_traitsILi128ELi64ELi128ELi4ES3_EELi4ELi5ELb0EEEvNS_16Flash_fwd_paramsE
        .type           _ZN5flash32flash_fwd_splitkv_combine_kernelI23Flash_fwd_kernel_traitsILi128ELi64ELi128ELi4ELb0ELb0EN7cutlass10bfloat16_tE19Flash_kernel_traitsILi128ELi64ELi128ELi4ES3_EELi4ELi5ELb0EEEvNS_16Flash_fwd_paramsE,@function
        .size           _ZN5flash32flash_fwd_splitkv_combine_kernelI23Flash_fwd_kernel_traitsILi128ELi64ELi128ELi4ELb0ELb0EN7cutlass10bfloat16_tE19Flash_kernel_traitsILi128ELi64ELi128ELi4ES3_EELi4ELi5ELb0EEEvNS_16Flash_fwd_paramsE,(.L_x_8420 - _ZN5flash32flash_fwd_splitkv_combine_kernelI23Flash_fwd_kernel_traitsILi128ELi64ELi128ELi4ELb0ELb0EN7cutlass10bfloat16_tE19Flash_kernel_traitsILi128ELi64ELi128ELi4ES3_EELi4ELi5ELb0EEEvNS_16Flash_fwd_paramsE)
        .other          _ZN5flash32flash_fwd_splitkv_combine_kernelI23Flash_fwd_kernel_traitsILi128ELi64ELi128ELi4ELb0ELb0EN7cutlass10bfloat16_tE19Flash_kernel_traitsILi128ELi64ELi128ELi4ES3_EELi4ELi5ELb0EEEvNS_16Flash_fwd_paramsE,@"STO_CUDA_ENTRY STV_DEFAULT"
_ZN5flash32flash_fwd_splitkv_combine_kernelI23Flash_fwd_kernel_traitsILi128ELi64ELi128ELi4ELb0ELb0EN7cutlass10bfloat16_tE19Flash_kernel_traitsILi128ELi64ELi128ELi4ES3_EELi4ELi5ELb0EEEvNS_16Flash_fwd_paramsE:
.text._ZN5flash32flash_fwd_splitkv_combine_kernelI23Flash_fwd_kernel_traitsILi128ELi64ELi128ELi4ELb0ELb0EN7cutlass10bfloat16_tE19Flash_kernel_traitsILi128ELi64ELi128ELi4ES3_EELi4ELi5ELb0EEEvNS_16Flash_fwd_paramsE:
        /* <DEDUP_REMOVED lines=23> */
[----:B------:R-:W-:Y:S05]  /*0170*/  CALL.REL.NOINC `($__internal_2_$__cuda_sm20_div_s64) ;  /* 0x0000004400047944 */ /* 0x000fea0003c00000 */
[----:B------:R-:W-:Y:S05]  /*0180*/  BRA `(.L_x_93) ;  /* 0x00000000004c7947 */ /* 0x000fea0003800000 */
.L_x_92:
        /* <DEDUP_REMOVED lines=19> */
.L_x_93:
        /* <DEDUP_REMOVED lines=10> */
[----:B------:R-:W-:Y:S01]  /*0360*/  MOV R17, R21 ;  /* 0x0000001500117202 */ /* 0x000fe20000000f00 */
[----:B------:R-:W-:Y:S01]  /*0370*/  IMAD.MOV.U32 R24, RZ, RZ, R3 ;  /* 0x000000ffff187224 */ /* 0x000fe200078e0003 */
[----:B------:R-:W-:Y:S02]  /*0380*/  MOV R22, 0x3a0 ;  /* 0x000003a000167802 */ /* 0x000fe40000000f00 */
[----:B------:R-:W-:Y:S05]  /*0390*/  CALL.REL.NOINC `($__internal_2_$__cuda_sm20_div_s64) ;  /* 0x00000040007c7944 */ /* 0x000fea0003c00000 */
[----:B------:R-:W-:Y:S02]  /*03a0*/  MOV R8, R20 ;  /* 0x0000001400087202 */ /* 0x000fe40000000f00 */
[----:B------:R-:W-:Y:S01]  /*03b0*/  MOV R9, R21 ;  /* 0x0000001500097202 */ /* 0x000fe20000000f00 */
[----:B------:R-:W-:Y:S05]  /*03c0*/  BRA `(.L_x_96) ;  /* 0x00000000004c7947 */ /* 0x000fea0003800000 */
.L_x_95:
[----:B------:R-:W0:Y:S01]  /*03d0*/  I2F.U32.RP R4, R3 ;  /* 0x0000000300047306 */ /* 0x000e220000209000 */
[----:B------:R-:W-:-:S07]  /*03e0*/  ISETP.NE.U32.AND P0, PT, R3, RZ, PT ;  /* 0x000000ff0300720c */ /* 0x000fce0003f05070 */
[----:B0-----:R-:W0:Y:S02]  /*03f0*/  MUFU.RCP R6, R4 ;  /* 0x0000000400067308 */ /* 0x001e240000001000 */
[----:B0-----:R-:W-:-:S06]  /*0400*/  VIADD R6, R6, 0xffffffe ;  /* 0x0ffffffe06067836 */ /* 0x001fcc0000000000 */
[----:B------:R0:W1:Y:S02]  /*0410*/  F2I.FTZ.U32.TRUNC.NTZ R7, R6 ;  /* 0x0000000600077305 */ /* 0x000064000021f000 */
[----:B0-----:R-:W-:Y:S01]  /*0420*/  HFMA2.MMA R6, -RZ, RZ, 0, 0 ;  /* 0x00000000ff067435 */ /* 0x001fe200000001ff */
[----:B-1----:R-:W-:-:S04]  /*0430*/  IMAD.MOV R2, RZ, RZ, -R7 ;  /* 0x000000ffff027224 */ /* 0x002fc800078e0a07 */
[----:B------:R-:W-:-:S05]  /*0440*/  IMAD R9, R2, R3, RZ ;  /* 0x0000000302097224 */ /* 0x000fca00078e02ff */
        /* <DEDUP_REMOVED lines=11> */
.L_x_96:
[----:B------:R-:W-:Y:S05]  /*0500*/  BSYNC B0 ;  /* 0x0000000000007941 */ /* 0x000fea0003800000 */
.L_x_94:
[----:B------:R-:W0:Y:S01]  /*0510*/  LDC R7, c[0x0][0x2c4] ;  /* 0x0000b100ff077b82 */ /* 0x000e220000000800 */
        /* <DEDUP_REMOVED lines=30> */
[----:B------:R-:W-:Y:S02]  /*0700*/  SEL R15, R23, R4, P0 ;  /* 0x00000004170f7207 */ /* 0x000fe40000000000 */
        /* <DEDUP_REMOVED lines=11> */
.L_x_98:
[----:B------:R-:W0:Y:S01]  /*07c0*/  I2F.U32.RP R13, R16 ;  /* 0x00000010000d7306 */ /* 0x000e220000209000 */
[----:B------:R-:W-:Y:S01]  /*07d0*/  HFMA2.MMA R10, -RZ, RZ, 0, 0 ;  /* 0x00000000ff0a7435 */ /* 0x000fe200000001ff */
[----:B------:R-:W-:Y:S02]  /*07e0*/  ISETP.NE.U32.AND P0, PT, R16, RZ, PT ;  /* 0x000000ff1000720c */ /* 0x000fe40003f05070 */
[----:B------:R-:W-:-:S04]  /*07f0*/  MOV R21, RZ ;  /* 0x000000ff00157202 */ /* 0x000fc80000000f00 */
        /* <DEDUP_REMOVED lines=15> */
.L_x_99:
[----:B------:R-:W-:Y:S05]  /*08f0*/  BSYNC B0 ;  /* 0x0000000000007941 */ /* 0x000fea0003800000 */
.L_x_97:
[----:B------:R-:W0:Y:S01]  /*0900*/  LDC R3, c[0x0][0x2c4] ;  /* 0x0000b100ff037b82 */ /* 0x000e220000000800 */
[----:B------:R-:W-:Y:S01]  /*0910*/  IMAD.MOV.U32 R18, RZ, RZ, RZ ;  /* 0x000000ffff127224 */ /* 0x000fe200078e00ff */
        /* <DEDUP_REMOVED lines=9> */
[----:B0-----:R-:W-:-:S04]  /*09b0*/  IMAD.MOV R4, RZ, RZ, -R19 ;  /* 0x000000ffff047224 */ /* 0x001fc800078e0a13 */
        /* <DEDUP_REMOVED lines=11> */
[----:B------:R-:W-:Y:S01]  /*0a70*/  @!P2 IMAD.IADD R7, R7, 0x1, -R10 ;  /* 0x000000010707a824 */ /* 0x000fe200078e0a0a */
[----:B------:R-:W-:Y:S02]  /*0a80*/  @!P2 IADD3 R4, R4, 0x1, RZ ;  /* 0x000000010404a810 */ /* 0x000fe40007ffe0ff */
[----:B------:R-:W-:Y:S02]  /*0a90*/  ISETP.NE.AND P2, PT, R3, RZ, PT ;  /* 0x000000ff0300720c */ /* 0x000fe40003f45270 */
[----:B------:R-:W-:Y:S02]  /*0aa0*/  ISETP.GE.U32.AND P0, PT, R7, R10, PT ;  /* 0x0000000a0700720c */ /* 0x000fe40003f06070 */
[----:B------:R-:W-:Y:S01]  /*0ab0*/  LEA.HI.SX32 R7, R3, 0x1, 0x1 ;  /* 0x0000000103077811 */ /* 0x000fe200078f0aff */
[----:B------:R-:W-:-:S10]  /*0ac0*/  @!P3 IMAD.MOV R7, RZ, RZ, R2 ;  /* 0x000000ffff07b224 */ /* 0x000fd400078e0202 */
[----:B------:R-:W-:-:S04]  /*0ad0*/  @P0 VIADD R4, R4, 0x1 ;  /* 0x0000000104040836 */ /* 0x000fc80000000000 */
[----:B------:R-:W-:Y:S01]  /*0ae0*/  @!P1 IMAD.MOV R4, RZ, RZ, -R4 ;  /* 0x000000ffff049224 */ /* 0x000fe200078e0a04 */
[----:B------:R-:W-:Y:S01]  /*0af0*/  @!P2 LOP3.LUT R4, RZ, R3, RZ, 0x33, !PT ;  /* 0x00000003ff04a212 */ /* 0x000fe200078e33ff */
[----:B------:R-:W-:-:S04]  /*0b00*/  IMAD R3, R3, UR5, RZ ;  /* 0x0000000503037c24 */ /* 0x000fc8000f8e02ff */
        /* <DEDUP_REMOVED lines=9> */
[----:B0-----:R-:W-:Y:S01]  /*0ba0*/  IADD3 R10, RZ, -R19, RZ ;  /* 0x80000013ff0a7210 */ /* 0x001fe20007ffe0ff */
[----:B------:R-:W-:-:S04]  /*0bb0*/  IMAD.MOV.U32 R18, RZ, RZ, RZ ;  /* 0x000000ffff127224 */ /* 0x000fc800078e00ff */
[----:B------:R-:W-:Y:S01]  /*0bc0*/  IMAD R11, R10, R13, RZ ;  /* 0x0000000d0a0b7224 */ /* 0x000fe200078e02ff */
[----:B------:R-:W-:-:S03]  /*0bd0*/  IABS R10, R4 ;  /* 0x00000004000a7213 */ /* 0x000fc60000000000 */
[----:B------:R-:W-:-:S06]  /*0be0*/  IMAD.HI.U32 R11, R19, R11, R18 ;  /* 0x0000000b130b7227 */ /* 0x000fcc00078e0012 */
[----:B------:R-:W-:-:S04]  /*0bf0*/  IMAD.HI.U32 R11, R11, R10, RZ ;  /* 0x0000000a0b0b7227 */ /* 0x000fc800078e00ff */
[----:B------:R-:W-:Y:S01]  /*0c00*/  IMAD R10, R11, R7, R10 ;  /* 0x000000070b0a7224 */ /* 0x000fe200078e020a */
[----:B------:R-:W-:-:S04]  /*0c10*/  LOP3.LUT R7, R4, R13, RZ, 0x3c, !PT ;  /* 0x0000000d04077212 */ /* 0x000fc800078e3cff */
[----:B------:R-:W-:Y:S02]  /*0c20*/  ISETP.GT.U32.AND P1, PT, R13, R10, PT ;  /* 0x0000000a0d00720c */ /* 0x000fe40003f24070 */
[----:B------:R-:W-:-:S11]  /*0c30*/  ISETP.GE.AND P0, PT, R7, RZ, PT ;  /* 0x000000ff0700720c */ /* 0x000fd60003f06270 */
[----:B------:R-:W-:Y:S01]  /*0c40*/  @!P1 IMAD.IADD R10, R10, 0x1, -R13 ;  /* 0x000000010a0a9824 */ /* 0x000fe200078e0a0d */
[----:B------:R-:W-:Y:S02]  /*0c50*/  @!P1 IADD3 R11, R11, 0x1, RZ ;  /* 0x000000010b0b9810 */ /* 0x000fe40007ffe0ff */
[----:B------:R-:W-:Y:S02]  /*0c60*/  ISETP.NE.AND P1, PT, R2, RZ, PT ;  /* 0x000000ff0200720c */ /* 0x000fe40003f25270 */
[----:B------:R-:W-:-:S13]  /*0c70*/  ISETP.GE.U32.AND P2, PT, R10, R13, PT ;  /* 0x0000000d0a00720c */ /* 0x000fda0003f46070 */
[----:B------:R-:W-:-:S04]  /*0c80*/  @P2 VIADD R11, R11, 0x1 ;  /* 0x000000010b0b2836 */ /* 0x000fc80000000000 */
[----:B------:R-:W-:-:S04]  /*0c90*/  IMAD.MOV.U32 R7, RZ, RZ, R11 ;  /* 0x000000ffff077224 */ /* 0x000fc800078e000b */
        /* <DEDUP_REMOVED lines=16> */
[----:B------:R-:W-:Y:S02]  /*0da0*/  MOV R32, R20 ;  /* 0x0000001400207202 */ /* 0x000fe40000000f00 */
[----:B------:R-:W-:Y:S01]  /*0db0*/  MOV R33, R21 ;  /* 0x0000001500217202 */ /* 0x000fe20000000f00 */
[----:B------:R-:W-:Y:S05]  /*0dc0*/  BRA `(.L_x_102) ;  /* 0x00000000004c7947 */ /* 0x000fea0003800000 */
.L_x_101:
        /* <DEDUP_REMOVED lines=19> */
.L_x_102:
[----:B------:R-:W-:Y:S05]  /*0f00*/  BSYNC B0 ;  /* 0x0000000000007941 */ /* 0x000fea0003800000 */
.L_x_100:
        /* <DEDUP_REMOVED lines=43> */
.L_x_104:
        /* <DEDUP_REMOVED lines=19> */
.L_x_105:
[----:B------:R-:W-:Y:S05]  /*12f0*/  BSYNC B0 ;  /* 0x0000000000007941 */ /* 0x000fea0003800000 */
.L_x_103:
[----:B------:R-:W0:Y:S01]  /*1300*/  LDC R9, c[0x0][0x2c4] ;  /* 0x0000b100ff097b82 */ /* 0x000e220000000800 */
[----:B------:R-:W1:Y:S01]  /*1310*/  S2R R18, SR_TID.X ;  /* 0x0000000000127919 */ /* 0x000e620000002100 */
[----:B------:R-:W-:Y:S01]  /*1320*/  ISETP.GT.AND P4, PT, R3, RZ, PT ;  /* 0x000000ff0300720c */ /* 0x000fe20003f84270 */
[----:B------:R-:W-:Y:S01]  /*1330*/  ULDC UR5, c[0x0][0x3c4] ;  /* 0x0000f10000057ab9 */ /* 0x000fe20000000800 */
[----:B------:R-:W-:Y:S01]  /*1340*/  ULDC.64 UR8, c[0x0][0x208] ;  /* 0x0000820000087ab9 */ /* 0x000fe20000000a00 */
[----:B------:R-:W-:Y:S01]  /*1350*/  BSSY B0, `(.L_x_106) ;  /* 0x000003e000007945 */ /* 0x000fe20003800000 */
[----:B------:R-:W-:Y:S01]  /*1360*/  IMAD.MOV.U32 R29, RZ, RZ, -0x800000 ;  /* 0xff800000ff1d7424 */ /* 0x000fe200078e00ff */
[----:B0-----:R-:W-:-:S04]  /*1370*/  IABS R8, R9 ;  /* 0x0000000900087213 */ /* 0x001fc80000000000 */
[----:B------:R-:W0:Y:S01]  /*1380*/  I2F.RP R17, R8 ;  /* 0x0000000800117306 */ /* 0x000e220000209400 */
[----:B-1----:R-:W-:-:S07]  /*1390*/  ISETP.GT.AND P1, PT, R18, 0x7f, PT ;  /* 0x0000007f1200780c */ /* 0x002fce0003f24270 */
        /* <DEDUP_REMOVED lines=9> */
[----:B------:R-:W-:Y:S02]  /*1430*/  ISETP.GE.AND P2, PT, R6, RZ, PT ;  /* 0x000000ff0600720c */ /* 0x000fe40003f46270 */
[----:B------:R-:W-:Y:S01]  /*1440*/  SHF.R.S32.HI R6, RZ, 0x1f, R3 ;  /* 0x0000001fff067819 */ /* 0x000fe20000011403 */
[----:B------:R-:W-:Y:S01]  /*1450*/  IMAD.HI.U32 R17, R20, R7, RZ ;  /* 0x0000000714117227 */ /* 0x000fe200078e00ff */
[----:B------:R-:W-:-:S03]  /*1460*/  LEA.HI.SX32 R20, R3, 0x1, 0x1 ;  /* 0x0000000103147811 */ /* 0x000fc600078f0aff */
[----:B------:R-:W-:Y:S02]  /*1470*/  IMAD.MOV R19, RZ, RZ, -R17 ;  /* 0x000000ffff137224 */ /* 0x000fe400078e0a11 */
[----:B------:R-:W-:Y:S01]  /*1480*/  @!P4 IMAD.MOV R20, RZ, RZ, R6 ;  /* 0x000000ffff14c224 */ /* 0x000fe200078e0206 */
[----:B------:R-:W-:Y:S01]  /*1490*/  @!P1 MOV R6, 0x400 ;  /* 0x0000040000069802 */ /* 0x000fe20000000f00 */
[C---:B------:R-:W-:Y:S02]  /*14a0*/  IMAD R19, R8.reuse, R19, R7 ;  /* 0x0000001308137224 */ /* 0x040fe400078e0207 */
[----:B------:R-:W0:Y:S03]  /*14b0*/  @!P1 S2R R7, SR_CgaCtaId ;  /* 0x0000000000079919 */ /* 0x000e260000008800 */
[----:B------:R-:W-:-:S13]  /*14c0*/  ISETP.GT.U32.AND P0, PT, R8, R19, PT ;  /* 0x000000130800720c */ /* 0x000fda0003f04070 */
[----:B------:R-:W-:Y:S02]  /*14d0*/  @!P0 IMAD.IADD R19, R19, 0x1, -R8 ;  /* 0x0000000113138824 */ /* 0x000fe400078e0a08 */
[----:B------:R-:W-:Y:S01]  /*14e0*/  @!P0 VIADD R17, R17, 0x1 ;  /* 0x0000000111118836 */ /* 0x000fe20000000000 */
[----:B------:R-:W-:Y:S02]  /*14f0*/  ISETP.NE.AND P0, PT, R9, RZ, PT ;  /* 0x000000ff0900720c */ /* 0x000fe40003f05270 */
[----:B------:R-:W-:Y:S02]  /*1500*/  ISETP.GE.U32.AND P3, PT, R19, R8, PT ;  /* 0x000000081300720c */ /* 0x000fe40003f66070 */
[----:B------:R-:W-:-:S04]  /*1510*/  SHF.R.S32.HI R19, RZ, 0x1f, R18 ;  /* 0x0000001fff137819 */ /* 0x000fc80000011412 */
[----:B------:R-:W-:-:S04]  /*1520*/  LEA.HI R8, R19, R18, RZ, 0x2 ;  /* 0x0000001213087211 */ /* 0x000fc800078f10ff */
[----:B------:R-:W-:Y:S02]  /*1530*/  SHF.R.S32.HI R21, RZ, 0x2, R8 ;  /* 0x00000002ff157819 */ /* 0x000fe40000011408 */
[----:B0-----:R-:W-:Y:S01]  /*1540*/  @!P1 LEA R6, R7, R6, 0x18 ;  /* 0x0000000607069211 */ /* 0x001fe200078ec0ff */
[----:B------:R-:W-:Y:S01]  /*1550*/  @P3 VIADD R17, R17, 0x1 ;  /* 0x0000000111113836 */ /* 0x000fe20000000000 */
[----:B------:R-:W-:-:S03]  /*1560*/  LOP3.LUT R7, R8, 0xfffffffc, RZ, 0xc0, !PT ;  /* 0xfffffffc08077812 */ /* 0x000fc600078ec0ff */
[----:B------:R-:W-:Y:S01]  /*1570*/  @!P2 IMAD.MOV R17, RZ, RZ, -R17 ;  /* 0x000000ffff11a224 */ /* 0x000fe200078e0a11 */
[----:B------:R-:W-:Y:S01]  /*1580*/  @!P0 LOP3.LUT R17, RZ, R9, RZ, 0x33, !PT ;  /* 0x00000009ff118212 */ /* 0x000fe200078e33ff */
[----:B------:R-:W-:Y:S01]  /*1590*/  IMAD.IADD R8, R18, 0x1, -R7 ;  /* 0x0000000112087824 */ /* 0x000fe200078e0a07 */
[----:B------:R-:W-:-:S03]  /*15a0*/  ISETP.GE.AND P0, PT, R21, UR5, PT ;  /* 0x0000000515007c0c */ /* 0x000fc6000bf06270 */
[----:B------:R-:W-:Y:S02]  /*15b0*/  IMAD R3, R20, R17, RZ ;  /* 0x0000001114037224 */ /* 0x000fe400078e02ff */
[----:B------:R-:W-:Y:S02]  /*15c0*/  @!P1 IMAD R17, R21, 0x14, R6 ;  /* 0x0000001415119824 */ /* 0x000fe400078e0206 */
[----:B------:R-:W-:Y:S01]  /*15d0*/  IMAD.MOV.U32 R20, RZ, RZ, -0x800000 ;  /* 0xff800000ff147424 */ /* 0x000fe200078e00ff */
[----:B------:R-:W-:Y:S01]  /*15e0*/  IABS R31, R3 ;  /* 0x00000003001f7213 */ /* 0x000fe20000000000 */
[----:B------:R-:W-:-:S04]  /*15f0*/  @!P1 IMAD R17, R8, 0x4, R17 ;  /* 0x0000000408119824 */ /* 0x000fc800078e0211 */
[----:B------:R-:W-:Y:S01]  /*1600*/  VIADD R24, R31, UR4 ;  /* 0x000000041f187c36 */ /* 0x000fe20008000000 */
[----:B------:R-:W-:Y:S06]  /*1610*/  @P0 BRA `(.L_x_107) ;  /* 0x0000000000440947 */ /* 0x000fec0003800000 */
[----:B------:R-:W-:Y:S02]  /*1620*/  IADD3 R27, P2, R12, -UR7, RZ ;  /* 0x800000070c1b7c10 */ /* 0x000fe4000ff5e0ff */
[----:B------:R-:W-:Y:S02]  /*1630*/  SHF.R.S32.HI R7, RZ, 0x1f, R8 ;  /* 0x0000001fff077819 */ /* 0x000fe40000011408 */
[----:B------:R-:W-:Y:S02]  /*1640*/  ISETP.GT.U32.AND P0, PT, R27, R8, PT ;  /* 0x000000081b00720c */ /* 0x000fe40003f04070 */
[----:B------:R-:W-:-:S04]  /*1650*/  IADD3.X R6, R5, ~UR6, RZ, P2, !PT ;  /* 0x8000000605067c10 */ /* 0x000fc800097fe4ff */
[----:B------:R-:W-:-:S13]  /*1660*/  ISETP.GT.AND.EX P0, PT, R6, R7, PT, P0 ;  /* 0x000000070600720c */ /* 0x000fda0003f04300 */
[----:B------:R-:W-:Y:S05]  /*1670*/  @!P0 BRA `(.L_x_107) ;  /* 0x00000000002c8947 */ /* 0x000fea0003800000 */
[----:B------:R-:W-:Y:S01]  /*1680*/  IADD3 R34, P0, R8, UR7, RZ ;  /* 0x0000000708227c10 */ /* 0x000fe2000ff1e0ff */
[----:B------:R-:W-:Y:S01]  /*1690*/  IMAD R27, R5, R21, RZ ;  /* 0x00000015051b7224 */ /* 0x000fe200078e02ff */
[----:B------:R-:W-:Y:S01]  /*16a0*/  SHF.R.S32.HI R6, RZ, 0x1f, R21 ;  /* 0x0000001fff067819 */ /* 0x000fe20000011415 */
[----:B------:R-:W-:Y:S01]  /*16b0*/  ULDC.64 UR4, c[0x0][0x2b8] ;  /* 0x0000ae0000047ab9 */ /* 0x000fe20000000a00 */
[----:B------:R-:W-:-:S03]  /*16c0*/  IADD3.X R35, R7, UR6, RZ, P0, !PT ;  /* 0x0000000607237c10 */ /* 0x000fc600087fe4ff */
[C---:B------:R-:W-:Y:S02]  /*16d0*/  IMAD R6, R12.reuse, R6, R27 ;  /* 0x000000060c067224 */ /* 0x040fe400078e021b */
[----:B------:R-:W-:-:S04]  /*16e0*/  IMAD.WIDE.U32 R34, R12, R21, R34 ;  /* 0x000000150c227225 */ /* 0x000fc800078e0022 */
[----:B------:R-:W-:Y:S01]  /*16f0*/  IMAD.IADD R6, R35, 0x1, R6 ;  /* 0x0000000123067824 */ /* 0x000fe200078e0206 */
[----:B------:R-:W-:-:S04]  /*1700*/  LEA R20, P0, R34, UR4, 0x2 ;  /* 0x0000000422147c11 */ /* 0x000fc8000f8010ff */
[----:B------:R-:W-:-:S05]  /*1710*/  LEA.HI.X R21, R34, UR5, R6, 0x2, P0 ;  /* 0x0000000522157c11 */ /* 0x000fca00080f1406 */
[----:B------:R0:W5:Y:S04]  /*1720*/  LDG.E R20, desc[UR8][R20.64] ;  /* 0x0000000814147981 */ /* 0x000168000c1e1900 */
.L_x_107:
[----:B------:R-:W-:Y:S05]  /*1730*/  BSYNC B0 ;  /* 0x0000000000007941 */ /* 0x000fea0003800000 */
.L_x_106:
[----:B-----5:R1:W-:Y:S01]  /*1740*/  @!P1 STS [R17], R20 ;  /* 0x0000001411009388 */ /* 0x0203e20000000800 */
[----:B------:R-:W-:Y:S01]  /*1750*/  BSSY B0, `(.L_x_108) ;  /* 0x000000d000007945 */ /* 0x000fe20003800000 */
[----:B------:R-:W-:Y:S06]  /*1760*/  BAR.SYNC.DEFER_BLOCKING 0x0 ;  /* 0x0000000000007b1d */ /* 0x000fec0000010000 */
[----:B------:R-:W-:Y:S05]  /*1770*/  @P1 BRA `(.L_x_109) ;  /* 0x0000000000281947 */ /* 0x000fea0003800000 */
[----:B------:R-:W2:Y:S01]  /*1780*/  S2R R6, SR_CgaCtaId ;  /* 0x0000000000067919 */ /* 0x000ea20000008800 */
[----:B------:R-:W-:Y:S02]  /*1790*/  LEA.HI R8, R19, R18, RZ, 0x5 ;  /* 0x0000001213087211 */ /* 0x000fe400078f28ff */
[----:B------:R-:W-:Y:S02]  /*17a0*/  MOV R7, 0x400 ;  /* 0x0000040000077802 */ /* 0x000fe40000000f00 */
[----:B-1----:R-:W-:-:S05]  /*17b0*/  LOP3.LUT R17, R8, 0xffffffe0, RZ, 0xc0, !PT ;  /* 0xffffffe008117812 */ /* 0x002fca00078ec0ff */
[----:B------:R-:W-:Y:S01]  /*17c0*/  IMAD.IADD R17, R18, 0x1, -R17 ;  /* 0x0000000112117824 */ /* 0x000fe200078e0a11 */
[----:B--2---:R-:W-:Y:S02]  /*17d0*/  LEA R6, R6, R7, 0x18 ;  /* 0x0000000706067211 */ /* 0x004fe400078ec0ff */
[----:B------:R-:W-:-:S03]  /*17e0*/  SHF.R.S32.HI R7, RZ, 0x5, R8 ;  /* 0x00000005ff077819 */ /* 0x000fc60000011408 */
[----:B------:R-:W-:-:S04]  /*17f0*/  IMAD R6, R17, 0x14, R6 ;  /* 0x0000001411067824 */ /* 0x000fc800078e0206 */
[----:B------:R-:W-:-:S05]  /*1800*/  IMAD R6, R7, 0x4, R6 ;  /* 0x0000000407067824 */ /* 0x000fca00078e0206 */
[----:B------:R2:W3:Y:S02]  /*1810*/  LDS R29, [R6] ;  /* 0x00000000061d7984 */ /* 0x0004e40000000800 */
.L_x_109:
[----:B------:R-:W-:Y:S05]  /*1820*/  BSYNC B0 ;  /* 0x0000000000007941 */ /* 0x000fea0003800000 */
.L_x_108:
[----:B---3--:R-:W3:Y:S01]  /*1830*/  SHFL.BFLY PT, R26, R29, 0x10, 0x1f ;  /* 0x0e001f001d1a7f89 */ /* 0x008ee200000e0000 */
[----:B-1----:R-:W1:Y:S01]  /*1840*/  LDC R17, c[0x0][0x270] ;  /* 0x00009c00ff117b82 */ /* 0x002e620000000800 */
[----:B------:R-:W-:Y:S01]  /*1850*/  ISETP.GT.AND P5, PT, R3, RZ, PT ;  /* 0x000000ff0300720c */ /* 0x000fe20003fa4270 */
[----:B------:R-:W-:Y:S01]  /*1860*/  BSSY B1, `(.L_x_110) ;  /* 0x0000235000017945 */ /* 0x000fe20003800000 */
[----:B---3--:R-:W-:Y:S02]  /*1870*/  FMNMX.FTZ R26, R26, R29, !PT ;  /* 0x0000001d1a1a7209 */ /* 0x008fe40007810000 */
[----:B-1----:R-:W-:-:S03]  /*1880*/  IABS R36, R17 ;  /* 0x0000001100247213 */ /* 0x002fc60000000000 */
[----:B------:R-:W1:Y:S02]  /*1890*/  SHFL.BFLY PT, R7, R26, 0x8, 0x1f ;  /* 0x0d001f001a077f89 */ /* 0x000e6400000e0000 */
[----:B------:R-:W-:Y:S01]  /*18a0*/  IMAD.MOV R36, RZ, RZ, -R36 ;  /* 0x000000ffff247224 */ /* 0x000fe200078e0a24 */
[----:B-1----:R-:W-:-:S05]  /*18b0*/  FMNMX.FTZ R7, R26, R7, !PT ;  /* 0x000000071a077209 */ /* 0x002fca0007810000 */
[----:B------:R-:W1:Y:S02]  /*18c0*/  SHFL.BFLY PT, R8, R7, 0x4, 0x1f ;  /* 0x0c801f0007087f89 */ /* 0x000e6400000e0000 */
[----:B-1----:R-:W-:-:S05]  /*18d0*/  FMNMX.FTZ R8, R7, R8, !PT ;  /* 0x0000000807087209 */ /* 0x002fca0007810000 */
[----:B------:R-:W1:Y:S02]  /*18e0*/  SHFL.BFLY PT, R27, R8, 0x2, 0x1f ;  /* 0x0c401f00081b7f89 */ /* 0x000e6400000e0000 */
[----:B-1----:R-:W-:Y:S02]  /*18f0*/  FMNMX.FTZ R27, R8, R27, !PT ;  /* 0x0000001b081b7209 */ /* 0x002fe40007810000 */
[----:B------:R-:W1:Y:S03]  /*1900*/  I2F.RP R8, R31 ;  /* 0x0000001f00087306 */ /* 0x000e660000209400 */
[----:B--2---:R-:W2:Y:S05]  /*1910*/  SHFL.BFLY PT, R6, R27, 0x1, 0x1f ;  /* 0x0c201f001b067f89 */ /* 0x004eaa00000e0000 */
[----:B-1----:R-:W1:Y:S01]  /*1920*/  MUFU.RCP R8, R8 ;  /* 0x0000000800087308 */ /* 0x002e620000001000 */
[----:B--2---:R-:W-:-:S02]  /*1930*/  FMNMX.FTZ R6, R27, R6, !PT ;  /* 0x000000061b067209 */ /* 0x004fc40007810000 */
[----:B------:R-:W-:Y:S02]  /*1940*/  IABS R27, R17 ;  /* 0x00000011001b7213 */ /* 0x000fe40000000000 */
[----:B------:R-:W-:Y:S01]  /*1950*/  FSETP.NEU.FTZ.AND P0, PT, R6, -INF , PT ;  /* 0xff8000000600780b */ /* 0x000fe20003f1d000 */
[----:B-1----:R-:W-:Y:S02]  /*1960*/  VIADD R34, R8, 0xffffffe ;  /* 0x0ffffffe08227836 */ /* 0x002fe40000000000 */
[----:B------:R-:W1:Y:S01]  /*1970*/  I2F.U32.RP R26, R27 ;  /* 0x0000001b001a7306 */ /* 0x000e620000209000 */
[----:B------:R-:W-:Y:S02]  /*1980*/  FSEL R20, R6, RZ, P0 ;  /* 0x000000ff06147208 */ /* 0x000fe40000000000 */
[----:B------:R-:W-:-:S03]  /*1990*/  ISETP.GT.AND P0, PT, R2, RZ, PT ;  /* 0x000000ff0200720c */ /* 0x000fc60003f04270 */
[----:B0-----:R-:W-:Y:S02]  /*19a0*/  FADD.FTZ R21, -R20, R29 ;  /* 0x0000001d14157221 */ /* 0x001fe40000010100 */
[----:B------:R0:W-:Y:S02]  /*19b0*/  F2I.FTZ.U32.TRUNC.NTZ R35, R34 ;  /* 0x0000002200237305 */ /* 0x0001e4000021f000 */
[----:B------:R-:W-:-:S06]  /*19c0*/  FMUL.FTZ R21, R21, 1.4426950216293334961 ;  /* 0x3fb8aa3b15157820 */ /* 0x000fcc0000410000 */
[----:B-1----:R-:W1:Y:S01]  /*19d0*/  MUFU.RCP R6, R26 ;  /* 0x0000001a00067308 */ /* 0x002e620000001000 */
[----:B0-----:R-:W-:-:S07]  /*19e0*/  IMAD.MOV.U32 R34, RZ, RZ, RZ ;  /* 0x000000ffff227224 */ /* 0x001fce00078e00ff */
[----:B------:R-:W0:Y:S01]  /*19f0*/  MUFU.EX2 R21, R21 ;  /* 0x0000001500157308 */ /* 0x000e220000000800 */
[----:B-1----:R-:W-:Y:S01]  /*1a00*/  VIADD R38, R6, 0xffffffe ;  /* 0x0ffffffe06267836 */ /* 0x002fe20000000000 */
[----:B------:R-:W-:Y:S01]  /*1a10*/  IABS R26, R24 ;  /* 0x00000018001a7213 */ /* 0x000fe20000000000 */
[----:B------:R-:W-:-:S05]  /*1a20*/  IMAD.MOV R6, RZ, RZ, -R35 ;  /* 0x000000ffff067224 */ /* 0x000fca00078e0a23 */
[----:B------:R-:W1:Y:S01]  /*1a30*/  F2I.FTZ.U32.TRUNC.NTZ R39, R38 ;  /* 0x0000002600277305 */ /* 0x000e62000021f000 */
[----:B0-----:R-:W0:Y:S01]  /*1a40*/  SHFL.BFLY PT, R30, R21, 0x10, 0x1f ;  /* 0x0e001f00151e7f89 */ /* 0x001e2200000e0000 */
[----:B-1----:R-:W-:Y:S02]  /*1a50*/  IMAD.MOV R8, RZ, RZ, -R39 ;  /* 0x000000ffff087224 */ /* 0x002fe400078e0a27 */
[----:B------:R-:W-:Y:S02]  /*1a60*/  IMAD.MOV.U32 R38, RZ, RZ, RZ ;  /* 0x000000ffff267224 */ /* 0x000fe400078e00ff */
[----:B0-----:R-:W-:Y:S01]  /*1a70*/  FADD.FTZ R30, R21, R30 ;  /* 0x0000001e151e7221 */ /* 0x001fe20000010000 */
[----:B------:R-:W-:Y:S01]  /*1a80*/  IMAD R21, R6, R31, RZ ;  /* 0x0000001f06157224 */ /* 0x000fe200078e02ff */
[----:B------:R-:W-:-:S03]  /*1a90*/  IABS R6, R3 ;  /* 0x0000000300067213 */ /* 0x000fc60000000000 */
[----:B------:R-:W0:Y:S01]  /*1aa0*/  SHFL.BFLY PT, R7, R30, 0x8, 0x1f ;  /* 0x0d001f001e077f89 */ /* 0x000e2200000e0000 */
[----:B------:R-:W-:-:S04]  /*1ab0*/  IMAD.HI.U32 R21, R35, R21, R34 ;  /* 0x0000001523157227 */ /* 0x000fc800078e0022 */
[----:B------:R-:W-:Y:S02]  /*1ac0*/  IMAD.MOV R6, RZ, RZ, -R6 ;  /* 0x000000ffff067224 */ /* 0x000fe400078e0a06 */
[----:B------:R-:W-:-:S04]  /*1ad0*/  IMAD.HI.U32 R21, R21, R26, RZ ;  /* 0x0000001a15157227 */ /* 0x000fc800078e00ff */
[----:B------:R-:W-:Y:S02]  /*1ae0*/  IMAD R6, R21, R6, R26 ;  /* 0x0000000615067224 */ /* 0x000fe400078e021a */
[----:B------:R-:W-:-:S03]  /*1af0*/  IMAD R35, R8, R27, RZ ;  /* 0x0000001b08237224 */ /* 0x000fc600078e02ff */
[----:B------:R-:W-:Y:S01]  /*1b00*/  ISETP.GT.U32.AND P1, PT, R31, R6, PT ;  /* 0x000000061f00720c */ /* 0x000fe20003f24070 */
[----:B------:R-:W-:-:S04]  /*1b10*/  IMAD.HI.U32 R35, R39, R35, R38 ;  /* 0x0000002327237227 */ /* 0x000fc800078e0026 */
[----:B0-----:R-:W-:-:S05]  /*1b20*/  FADD.FTZ R7, R30, R7 ;  /* 0x000000071e077221 */ /* 0x001fca0000010000 */
[----:B------:R-:W0:Y:S03]  /*1b30*/  SHFL.BFLY PT, R28, R7, 0x4, 0x1f ;  /* 0x0c801f00071c7f89 */ /* 0x000e2600000e0000 */
[----:B------:R-:W-:Y:S02]  /*1b40*/  @!P1 IMAD.IADD R6, R6, 0x1, -R31 ;  /* 0x0000000106069824 */ /* 0x000fe400078e0a1f */
[----:B------:R-:W-:Y:S01]  /*1b50*/  @!P1 VIADD R21, R21, 0x1 ;  /* 0x0000000115159836 */ /* 0x000fe20000000000 */
[----:B------:R-:W-:Y:S02]  /*1b60*/  ISETP.NE.AND P1, PT, R3, RZ, PT ;  /* 0x000000ff0300720c */ /* 0x000fe40003f25270 */
[----:B------:R-:W-:Y:S02]  /*1b70*/  ISETP.GE.U32.AND P4, PT, R6, R31, PT ;  /* 0x0000001f0600720c */ /* 0x000fe40003f86070 */
[----:B------:R-:W-:-:S11]  /*1b80*/  SHF.R.S32.HI R6, RZ, 0x1f, R2 ;  /* 0x0000001fff067819 */ /* 0x000fd60000011402 */
[----:B------:R-:W-:Y:S02]  /*1b90*/  @P4 VIADD R21, R21, 0x1 ;  /* 0x0000000115154836 */ /* 0x000fe40000000000 */
[----:B0-----:R-:W-:Y:S01]  /*1ba0*/  FADD.FTZ R28, R7, R28 ;  /* 0x0000001c071c7221 */ /* 0x001fe20000010000 */
[----:B------:R-:W-:Y:S02]  /*1bb0*/  IABS R7, R4 ;  /* 0x0000000400077213 */ /* 0x000fe40000000000 */
[----:B------:R-:W-:Y:S02]  /*1bc0*/  LOP3.LUT R4, R4, R17, RZ, 0x3c, !PT ;  /* 0x0000001104047212 */ /* 0x000fe400078e3cff */
[----:B------:R-:W0:Y:S01]  /*1bd0*/  SHFL.BFLY PT, R37, R28, 0x2, 0x1f ;  /* 0x0c401f001c257f89 */ /* 0x000e2200000e0000 */
[----:B------:R-:W-:-:S04]  /*1be0*/  IMAD.HI.U32 R34, R35, R7, RZ ;  /* 0x0000000723227227 */ /* 0x000fc800078e00ff */
[----:B------:R-:W-:-:S04]  /*1bf0*/  IMAD.HI.U32 R35, R35, R26, RZ ;  /* 0x0000001a23237227 */ /* 0x000fc800078e00ff */
[-C--:B------:R-:W-:Y:S01]  /*1c00*/  IMAD R30, R34, R36.reuse, R7 ;  /* 0x00000024221e7224 */ /* 0x080fe200078e0207 */
[----:B------:R-:W-:Y:S01]  /*1c10*/  LEA.HI.SX32 R7, R2, 0x1, 0x1 ;  /* 0x0000000102077811 */ /* 0x000fe200078f0aff */
[----:B------:R-:W-:Y:S02]  /*1c20*/  IMAD R36, R35, R36, R26 ;  /* 0x0000002423247224 */ /* 0x000fe400078e021a */
[----:B------:R-:W-:Y:S01]  /*1c30*/  @!P0 IMAD.MOV R7, RZ, RZ, R6 ;  /* 0x000000ffff078224 */ /* 0x000fe200078e0206 */
[C---:B------:R-:W-:Y:S01]  /*1c40*/  ISETP.GT.U32.AND P3, PT, R27.reuse, R30, PT ;  /* 0x0000001e1b00720c */ /* 0x040fe20003f64070 */
[----:B------:R-:W1:Y:S01]  /*1c50*/  LDC.U8 R26, c[0x0][0x3d9] ;  /* 0x0000f640ff1a7b82 */ /* 0x000e620000000000 */
[----:B------:R-:W-:Y:S02]  /*1c60*/  ISETP.GT.U32.AND P2, PT, R27, R36, PT ;  /* 0x000000241b00720c */ /* 0x000fe40003f44070 */
[----:B------:R-:W-:Y:S01]  /*1c70*/  LEA.HI.SX32 R6, R3, 0x1, 0x1 ;  /* 0x0000000103067811 */ /* 0x000fe200078f0aff */
[----:B0-----:R-:W-:Y:S01]  /*1c80*/  FADD.FTZ R37, R28, R37 ;  /* 0x000000251c257221 */ /* 0x001fe20000010000 */
[----:B------:R-:W-:-:S07]  /*1c90*/  LOP3.LUT R28, R24, R31, RZ, 0x3c, !PT ;  /* 0x0000001f181c7212 */ /* 0x000fce00078e3cff */
[--C-:B------:R-:W-:Y:S01]  /*1ca0*/  @!P3 IMAD.IADD R30, R30, 0x1, -R27.reuse ;  /* 0x000000011e1eb824 */ /* 0x100fe200078e0a1b */
[----:B------:R-:W-:Y:S01]  /*1cb0*/  LOP3.LUT R24, R24, R17, RZ, 0x3c, !PT ;  /* 0x0000001118187212 */ /* 0x000fe200078e3cff */
[----:B------:R-:W0:Y:S01]  /*1cc0*/  SHFL.BFLY PT, R8, R37, 0x1, 0x1f ;  /* 0x0c201f0025087f89 */ /* 0x000e2200000e0000 */
[----:B------:R-:W-:Y:S01]  /*1cd0*/  ISETP.GE.AND P0, PT, R28, RZ, PT ;  /* 0x000000ff1c00720c */ /* 0x000fe20003f06270 */
[----:B------:R-:W-:Y:S01]  /*1ce0*/  @!P2 IMAD.IADD R36, R36, 0x1, -R27 ;  /* 0x000000012424a824 */ /* 0x000fe200078e0a1b */
[----:B------:R-:W-:Y:S01]  /*1cf0*/  SHF.R.S32.HI R28, RZ, 0x1f, R3 ;  /* 0x0000001fff1c7819 */ /* 0x000fe20000011403 */
[----:B------:R-:W-:Y:S01]  /*1d00*/  @!P3 VIADD R34, R34, 0x1 ;  /* 0x000000012222b836 */ /* 0x000fe20000000000 */
[-C--:B------:R-:W-:Y:S01]  /*1d10*/  ISETP.GE.U32.AND P4, PT, R30, R27.reuse, PT ;  /* 0x0000001b1e00720c */ /* 0x080fe20003f86070 */
[----:B------:R-:W-:Y:S01]  /*1d20*/  @!P2 VIADD R35, R35, 0x1 ;  /* 0x000000012323a836 */ /* 0x000fe20000000000 */
[----:B------:R-:W-:Y:S01]  /*1d30*/  ISETP.GE.AND P3, PT, R24, RZ, PT ;  /* 0x000000ff1800720c */ /* 0x000fe20003f66270 */
[----:B------:R-:W-:Y:S01]  /*1d40*/  @!P5 IMAD.MOV R6, RZ, RZ, R28 ;  /* 0x000000ffff06d224 */ /* 0x000fe200078e021c */
[----:B------:R-:W-:Y:S01]  /*1d50*/  ISETP.GE.U32.AND P5, PT, R36, R27, PT ;  /* 0x0000001b2400720c */ /* 0x000fe20003fa6070 */
[----:B------:R-:W-:Y:S01]  /*1d60*/  IMAD.MOV.U32 R28, RZ, RZ, 0x7f800000 ;  /* 0x7f800000ff1c7424 */ /* 0x000fe200078e00ff */
[----:B-1----:R-:W-:-:S03]  /*1d70*/  ISETP.NE.AND P2, PT, R26, RZ, PT ;  /* 0x000000ff1a00720c */ /* 0x002fc60003f45270 */
[----:B------:R-:W-:Y:S01]  /*1d80*/  @!P0 IMAD.MOV R21, RZ, RZ, -R21 ;  /* 0x000000ffff158224 */ /* 0x000fe200078e0a15 */
[----:B------:R-:W-:Y:S02]  /*1d90*/  @!P1 LOP3.LUT R21, RZ, R31, RZ, 0x33, !PT ;  /* 0x0000001fff159212 */ /* 0x000fe400078e33ff */
[----:B------:R-:W-:Y:S01]  /*1da0*/  ISETP.GE.AND P1, PT, R4, RZ, PT ;  /* 0x000000ff0400720c */ /* 0x000fe20003f26270 */
[----:B------:R-:W-:Y:S01]  /*1db0*/  @P4 VIADD R34, R34, 0x1 ;  /* 0x0000000122224836 */ /* 0x000fe20000000000 */
[C---:B------:R-:W-:Y:S02]  /*1dc0*/  LOP3.LUT P4, RZ, R18.reuse, 0x1f, RZ, 0xc0, !PT ;  /* 0x0000001f12ff7812 */ /* 0x040fe4000788c0ff */
[----:B------:R-:W-:Y:S01]  /*1dd0*/  LOP3.LUT R31, RZ, R17, RZ, 0x33, !PT ;  /* 0x00000011ff1f7212 */ /* 0x000fe200078e33ff */
[----:B------:R-:W-:Y:S01]  /*1de0*/  @P5 VIADD R35, R35, 0x1 ;  /* 0x0000000123235836 */ /* 0x000fe20000000000 */
[----:B------:R-:W-:Y:S01]  /*1df0*/  ISETP.GT.OR P4, PT, R18, 0x7f, P4 ;  /* 0x0000007f1200780c */ /* 0x000fe20002784670 */
[----:B0-----:R-:W-:Y:S01]  /*1e00*/  FADD.FTZ R8, R37, R8 ;  /* 0x0000000825087221 */ /* 0x001fe20000010000 */
[----:B------:R-:W-:Y:S01]  /*1e10*/  ISETP.NE.AND P5, PT, R17, RZ, PT ;  /* 0x000000ff1100720c */ /* 0x000fe20003fa5270 */
[----:B------:R-:W-:Y:S01]  /*1e20*/  IMAD.MOV.U32 R4, RZ, RZ, R35 ;  /* 0x000000ffff047224 */ /* 0x000fe200078e0023 */
[----:B------:R-:W-:-:S02]  /*1e30*/  SEL R9, R9, 0x1, !P2 ;  /* 0x0000000109097807 */ /* 0x000fc40005000000 */
[----:B------:R-:W-:Y:S01]  /*1e40*/  FSETP.NE.FTZ.AND P0, PT, R8, RZ, PT ;  /* 0x000000ff0800720b */ /* 0x000fe20003f15000 */
[----:B------:R-:W-:Y:S01]  /*1e50*/  @!P1 IMAD.MOV R34, RZ, RZ, -R34 ;  /* 0x000000ffff229224 */ /* 0x000fe200078e0a22 */
[----:B------:R-:W-:Y:S01]  /*1e60*/  ISETP.LT.U32.AND P1, PT, R22, R21, PT ;  /* 0x000000151600720c */ /* 0x000fe20003f21070 */
[----:B------:R-:W-:Y:S01]  /*1e70*/  @!P3 IMAD.MOV R4, RZ, RZ, -R4 ;  /* 0x000000ffff04b224 */ /* 0x000fe200078e0a04 */
[----:B------:R-:W-:Y:S02]  /*1e80*/  SHF.R.S32.HI R35, RZ, 0x1f, R21 ;  /* 0x0000001fff237819 */ /* 0x000fe40000011415 */
[C---:B------:R-:W-:Y:S02]  /*1e90*/  SEL R34, R31.reuse, R34, !P5 ;  /* 0x000000221f227207 */ /* 0x040fe40006800000 */
[----:B------:R-:W-:Y:S02]  /*1ea0*/  SEL R24, R31, R4, !P5 ;  /* 0x000000041f187207 */ /* 0x000fe40006800000 */
[----:B------:R-:W-:Y:S01]  /*1eb0*/  ISETP.LT.AND.EX P1, PT, R23, R35, PT, P1 ;  /* 0x000000231700720c */ /* 0x000fe20003f21310 */
[----:B------:R-:W-:-:S02]  /*1ec0*/  IMAD R4, R34, R9, RZ ;  /* 0x0000000922047224 */ /* 0x000fc400078e02ff */
[----:B------:R0:W1:Y:S01]  /*1ed0*/  @P0 MUFU.LG2 R27, R8 ;  /* 0x00000008001b0308 */ /* 0x0000620000000c00 */
[----:B------:R-:W-:Y:S01]  /*1ee0*/  IMAD R31, R24, R9, RZ ;  /* 0x00000009181f7224 */ /* 0x000fe200078e02ff */
[----:B------:R-:W-:Y:S01]  /*1ef0*/  SEL R9, R22, R21, P1 ;  /* 0x0000001516097207 */ /* 0x000fe20000800000 */
[----:B------:R-:W-:Y:S02]  /*1f00*/  IMAD R7, R7, R4, RZ ;  /* 0x0000000407077224 */ /* 0x000fe400078e02ff */
[----:B------:R-:W-:Y:S01]  /*1f10*/  IMAD R6, R31, R6, RZ ;  /* 0x000000061f067224 */ /* 0x000fe200078e02ff */
[----:B0-----:R-:W-:Y:S01]  /*1f20*/  SEL R8, R23, R35, P1 ;  /* 0x0000002317087207 */ /* 0x001fe20000800000 */
[----:B-1----:R-:W-:Y:S01]  /*1f30*/  @P0 FFMA.FTZ R28, R27, 0.69314718246459960938, R20 ;  /* 0x3f3172181b1c0823 */ /* 0x002fe20000010014 */
[----:B------:R-:W-:Y:S06]  /*1f40*/  @P4 BRA `(.L_x_111) ;  /* 0x0000001c00184947 */ /* 0x000fec0003800000 */
[----:B------:R-:W-:Y:S01]  /*1f50*/  ULDC.U8 UR4, c[0x0][0x3d8] ;  /* 0x0000f60000047ab9 */ /* 0x000fe20000000000 */
[----:B------:R-:W-:Y:S02]  /*1f60*/  LEA.HI R4, R19, R18, RZ, 0x5 ;  /* 0x0000001213047211 */ /* 0x000fe400078f28ff */
[----:B------:R-:W-:Y:S02]  /*1f70*/  ISETP.NE.AND P1, PT, RZ, UR4, PT ;  /* 0x00000004ff007c0c */ /* 0x000fe4000bf25270 */
[----:B------:R-:W-:-:S04]  /*1f80*/  SHF.R.S32.HI R4, RZ, 0x5, R4 ;  /* 0x00000005ff047819 */ /* 0x000fc80000011404 */
[----:B------:R-:W-:-:S04]  /*1f90*/  IADD3 R30, P0, R4, UR7, RZ ;  /* 0x00000007041e7c10 */ /* 0x000fc8000ff1e0ff */
[----:B------:R-:W-:-:S03]  /*1fa0*/  LEA.HI.X.SX32 R31, R4, UR6, 0x1, P0 ;  /* 0x00000006041f7c11 */ /* 0x000fc600080f0eff */
[----:B------:R-:W-:Y:S06]  /*1fb0*/  @!P1 BRA `(.L_x_112) ;  /* 0x0000001800ec9947 */ /* 0x000fec0003800000 */
        /* <DEDUP_REMOVED lines=31> */
[-C--:B------:R-:W-:Y:S02]  /*21b0*/  IADD3 R19, P0, RZ, -R20.reuse, RZ ;  /* 0x80000014ff137210 */ /* 0x080fe40007f1e0ff */
[----:B------:R-:W-:Y:S02]  /*21c0*/  MOV R42, R20 ;  /* 0x00000014002a7202 */ /* 0x000fe40000000f00 */
[----:B------:R-:W-:Y:S01]  /*21d0*/  IADD3.X R17, RZ, ~R21, RZ, P0, !PT ;  /* 0x80000015ff117210 */ /* 0x000fe200007fe4ff */
[----:B------:R-:W-:Y:S01]  /*21e0*/  IMAD.WIDE.U32 R30, R36, R19, R30 ;  /* 0x00000013241e7225 */ /* 0x000fe200078e001e */
[----:B------:R-:W-:-:S03]  /*21f0*/  MOV R43, R21 ;  /* 0x00000015002b7202 */ /* 0x000fc60000000f00 */
[----:B------:R-:W-:-:S04]  /*2200*/  IMAD R18, R17, R36, RZ ;  /* 0x0000002411127224 */ /* 0x000fc800078e02ff */
[----:B------:R-:W-:Y:S01]  /*2210*/  IMAD R17, R23, R19, R18 ;  /* 0x0000001317117224 */ /* 0x000fe200078e0212 */
[----:B------:R-:W-:-:S04]  /*2220*/  MOV R18, R30 ;  /* 0x0000001e00127202 */ /* 0x000fc80000000f00 */
[----:B------:R-:W-:Y:S01]  /*2230*/  IADD3 R17, R31, R17, RZ ;  /* 0x000000111f117210 */ /* 0x000fe20007ffe0ff */
[----:B------:R-:W-:Y:S05]  /*2240*/  BRA `(.L_x_115) ;  /* 0x0000000000587947 */ /* 0x000fea0003800000 */
.L_x_114:
        /* <DEDUP_REMOVED lines=22> */
.L_x_115:
[----:B------:R-:W-:Y:S05]  /*23b0*/  BSYNC B0 ;  /* 0x0000000000007941 */ /* 0x000fea0003800000 */
.L_x_113:
[----:B------:R-:W-:Y:S01]  /*23c0*/  LOP3.LUT R19, R17, R0, RZ, 0xfc, !PT ;  /* 0x0000000011137212 */ /* 0x000fe200078efcff */
[----:B------:R-:W-:Y:S03]  /*23d0*/  BSSY B0, `(.L_x_116) ;  /* 0x0000028000007945 */ /* 0x000fe60003800000 */
[----:B------:R-:W-:-:S13]  /*23e0*/  ISETP.NE.U32.AND P0, PT, R19, RZ, PT ;  /* 0x000000ff1300720c */ /* 0x000fda0003f05070 */
[----:B------:R-:W-:Y:S05]  /*23f0*/  @!P0 BRA `(.L_x_117) ;  /* 0x00000000003c8947 */ /* 0x000fea0003800000 */
[----:B------:R-:W-:Y:S01]  /*2400*/  IMAD.MOV.U32 R24, RZ, RZ, R25 ;  /* 0x000000ffff187224 */ /* 0x000fe200078e0019 */
[----:B------:R-:W-:Y:S02]  /*2410*/  MOV R23, R0 ;  /* 0x0000000000177202 */ /* 0x000fe40000000f00 */
[----:B------:R-:W-:Y:S02]  /*2420*/  MOV R22, 0x2440 ;  /* 0x0000244000167802 */ /* 0x000fe40000000f00 */
[----:B------:R-:W-:Y:S05]  /*2430*/  CALL.REL.NOINC `($__internal_2_$__cuda_sm20_div_s64) ;  /* 0x0000002000547944 */ /* 0x000fea0003c00000 */
[----:B------:R-:W-:Y:S01]  /*2440*/  IADD3 R19, P0, RZ, -R20, RZ ;  /* 0x80000014ff137210 */ /* 0x000fe20007f1e0ff */
[----:B------:R-:W-:Y:S01]  /*2450*/  IMAD.MOV.U32 R37, RZ, RZ, R21 ;  /* 0x000000ffff257224 */ /* 0x000fe200078e0015 */
[----:B------:R-:W-:Y:S02]  /*2460*/  MOV R30, R18 ;  /* 0x00000012001e7202 */ /* 0x000fe40000000f00 */
[----:B------:R-:W-:Y:S02]  /*2470*/  IADD3.X R22, RZ, ~R21, RZ, P0, !PT ;  /* 0x80000015ff167210 */ /* 0x000fe400007fe4ff */
[----:B------:R-:W-:Y:S02]  /*2480*/  MOV R31, R17 ;  /* 0x00000011001f7202 */ /* 0x000fe40000000f00 */
[----:B------:R-:W-:Y:S01]  /*2490*/  MOV R36, R20 ;  /* 0x0000001400247202 */ /* 0x000fe20000000f00 */
[----:B------:R-:W-:Y:S02]  /*24a0*/  IMAD R22, R22, R25, RZ ;  /* 0x0000001916167224 */ /* 0x000fe400078e02ff */
[----:B------:R-:W-:-:S04]  /*24b0*/  IMAD.WIDE.U32 R30, R25, R19, R30 ;  /* 0x00000013191e7225 */ /* 0x000fc800078e001e */
[----:B------:R-:W-:-:S04]  /*24c0*/  IMAD R0, R0, R19, R22 ;  /* 0x0000001300007224 */ /* 0x000fc800078e0216 */
[----:B------:R-:W-:Y:S01]  /*24d0*/  IMAD.IADD R0, R31, 0x1, R0 ;  /* 0x000000011f007824 */ /* 0x000fe200078e0200 */
[----:B------:R-:W-:Y:S05]  /*24e0*/  BRA `(.L_x_118) ;  /* 0x0000000000587947 */ /* 0x000fea0003800000 */
.L_x_117:
        /* <DEDUP_REMOVED lines=22> */
.L_x_118:
[----:B------:R-:W-:Y:S05]  /*2650*/  BSYNC B0 ;  /* 0x0000000000007941 */ /* 0x000fea0003800000 */
.L_x_116:
        /* <DEDUP_REMOVED lines=11> */
[----:B------:R-:W-:Y:S05]  /*2710*/  CALL.REL.NOINC `($__internal_2_$__cuda_sm20_div_s64) ;  /* 0x0000001c009c7944 */ /* 0x000fea0003c00000 */
[----:B------:R-:W-:-:S04]  /*2720*/  IADD3 R17, P0, RZ, -R20, RZ ;  /* 0x80000014ff117210 */ /* 0x000fc80007f1e0ff */
[----:B------:R-:W-:Y:S01]  /*2730*/  IADD3.X R18, RZ, ~R21, RZ, P0, !PT ;  /* 0x80000015ff127210 */ /* 0x000fe200007fe4ff */
[----:B------:R-:W-:-:S04]  /*2740*/  IMAD.WIDE.U32 R36, R5, R17, R36 ;  /* 0x0000001105247225 */ /* 0x000fc800078e0024 */
[----:B------:R-:W-:-:S04]  /*2750*/  IMAD R18, R18, R5, RZ ;  /* 0x0000000512127224 */ /* 0x000fc800078e02ff */
[----:B------:R-:W-:-:S05]  /*2760*/  IMAD R4, R4, R17, R18 ;  /* 0x0000001104047224 */ /* 0x000fca00078e0212 */
[----:B------:R-:W-:Y:S01]  /*2770*/  IADD3 R4, R37, R4, RZ ;  /* 0x0000000425047210 */ /* 0x000fe20007ffe0ff */
[----:B------:R-:W-:Y:S05]  /*2780*/  BRA `(.L_x_121) ;  /* 0x0000000000587947 */ /* 0x000fea0003800000 */
.L_x_120:
        /* <DEDUP_REMOVED lines=22> */
.L_x_121:
[----:B------:R-:W-:Y:S05]  /*28f0*/  BSYNC B0 ;  /* 0x0000000000007941 */ /* 0x000fea0003800000 */
.L_x_119:
        /* <DEDUP_REMOVED lines=38> */
[----:B------:R-:W-:Y:S05]  /*2b60*/  CALL.REL.NOINC `($__internal_2_$__cuda_sm20_div_s64) ;  /* 0x0000001800887944 */ /* 0x000fea0003c00000 */
        /* <DEDUP_REMOVED lines=12> */
.L_x_123:
[----:B------:R-:W0:Y:S01]  /*2c30*/  I2F.U32.RP R20, R40 ;  /* 0x0000002800147306 */ /* 0x000e220000209000 */
[----:B------:R-:W-:Y:S01]  /*2c40*/  ISETP.NE.U32.AND P0, PT, R40, RZ, PT ;  /* 0x000000ff2800720c */ /* 0x000fe20003f05070 */
[----:B------:R-:W-:-:S06]  /*2c50*/  IMAD.MOV.U32 R41, RZ, RZ, RZ ;  /* 0x000000ffff297224 */ /* 0x000fcc00078e00ff */
[----:B0-----:R-:W0:Y:S02]  /*2c60*/  MUFU.RCP R18, R20 ;  /* 0x0000001400127308 */ /* 0x001e240000001000 */
[----:B0-----:R-:W-:-:S06]  /*2c70*/  IADD3 R18, R18, 0xffffffe, RZ ;  /* 0x0ffffffe12127810 */ /* 0x001fcc0007ffe0ff */
[----:B------:R-:W0:Y:S02]  /*2c80*/  F2I.FTZ.U32.TRUNC.NTZ R19, R18 ;  /* 0x0000001200137305 */ /* 0x000e24000021f000 */
[----:B0-----:R-:W-:Y:S01]  /*2c90*/  IADD3 R17, RZ, -R19, RZ ;  /* 0x80000013ff117210 */ /* 0x001fe20007ffe0ff */
[----:B------:R-:W-:-:S04]  /*2ca0*/  IMAD.MOV.U32 R18, RZ, RZ, RZ ;  /* 0x000000ffff127224 */ /* 0x000fc800078e00ff */
        /* <DEDUP_REMOVED lines=15> */
.L_x_124:
[----:B------:R-:W-:Y:S05]  /*2da0*/  BSYNC B0 ;  /* 0x0000000000007941 */ /* 0x000fea0003800000 */
.L_x_122:
        /* <DEDUP_REMOVED lines=19> */
.L_x_126:
        /* <DEDUP_REMOVED lines=22> */
.L_x_127:
[----:B------:R-:W-:Y:S05]  /*3040*/  BSYNC B0 ;  /* 0x0000000000007941 */ /* 0x000fea0003800000 */
.L_x_125:
        /* <DEDUP_REMOVED lines=20> */
.L_x_129:
[----:B------:R-:W0:Y:S01]  /*3190*/  I2F.U32.RP R19, R14 ;  /* 0x0000000e00137306 */ /* 0x000e220000209000 */
[----:B------:R-:W-:Y:S01]  /*31a0*/  IMAD.MOV.U32 R20, RZ, RZ, RZ ;  /* 0x000000ffff147224 */ /* 0x000fe200078e00ff */
[----:B------:R-:W-:-:S06]  /*31b0*/  ISETP.NE.U32.AND P0, PT, R14, RZ, PT ;  /* 0x000000ff0e00720c */ /* 0x000fcc0003f05070 */
[----:B0-----:R-:W0:Y:S02]  /*31c0*/  MUFU.RCP R17, R19 ;  /* 0x0000001300117308 */ /* 0x001e240000001000 */
[----:B0-----:R-:W-:-:S06]  /*31d0*/  IADD3 R17, R17, 0xffffffe, RZ ;  /* 0x0ffffffe11117810 */ /* 0x001fcc0007ffe0ff */
[----:B------:R-:W0:Y:S02]  /*31e0*/  F2I.FTZ.U32.TRUNC.NTZ R21, R17 ;  /* 0x0000001100157305 */ /* 0x000e24000021f000 */
[----:B0-----:R-:W-:-:S05]  /*31f0*/  IADD3 R13, RZ, -R21, RZ ;  /* 0x80000015ff0d7210 */ /* 0x001fca0007ffe0ff */
[----:B------:R-:W-:-:S04]  /*3200*/  IMAD R13, R13, R14, RZ ;  /* 0x0000000e0d0d7224 */ /* 0x000fc800078e02ff */
[----:B------:R-:W-:-:S04]  /*3210*/  IMAD.HI.U32 R13, R21, R13, R20 ;  /* 0x0000000d150d7227 */ /* 0x000fc800078e0014 */
[----:B------:R-:W-:Y:S02]  /*3220*/  IMAD.MOV.U32 R21, RZ, RZ, RZ ;  /* 0x000000ffff157224 */ /* 0x000fe400078e00ff */
        /* <DEDUP_REMOVED lines=13> */
.L_x_130:
[----:B------:R-:W-:Y:S05]  /*3300*/  BSYNC B0 ;  /* 0x0000000000007941 */ /* 0x000fea0003800000 */
.L_x_128:
[----:B------:R-:W-:Y:S01]  /*3310*/  LOP3.LUT R19, R41, R10, RZ, 0xfc, !PT ;  /* 0x0000000a29137212 */ /* 0x000fe200078efcff */
[----:B------:R-:W-:Y:S01]  /*3320*/  ULDC UR4, c[0x0][0x2c4] ;  /* 0x0000b10000047ab9 */ /* 0x000fe20000000800 */
[----:B------:R-:W-:Y:S01]  /*3330*/  SHF.R.S32.HI R18, RZ, 0x1f, R7 ;  /* 0x0000001fff127819 */ /* 0x000fe20000011407 */
[-C--:B------:R-:W-:Y:S01]  /*3340*/  IMAD R17, R21, R7.reuse, RZ ;  /* 0x0000000715117224 */ /* 0x080fe200078e02ff */
[----:B------:R-:W-:Y:S01]  /*3350*/  ISETP.NE.U32.AND P0, PT, R19, RZ, PT ;  /* 0x000000ff1300720c */ /* 0x000fe20003f05070 */
[----:B------:R-:W-:Y:S01]  /*3360*/  IMAD R44, R25, UR4, RZ ;  /* 0x00000004192c7c24 */ /* 0x000fe2000f8e02ff */
[----:B------:R-:W-:Y:S01]  /*3370*/  SHF.R.S32.HI R21, RZ, 0x1f, R2 ;  /* 0x0000001fff157819 */ /* 0x000fe20000011402 */
[----:B------:R-:W-:Y:S01]  /*3380*/  IMAD.WIDE.U32 R42, R20, R7, RZ ;  /* 0x00000007142a7225 */ /* 0x000fe200078e00ff */
[----:B------:R-:W-:Y:S03]  /*3390*/  BSSY B0, `(.L_x_131) ;  /* 0x0000036000007945 */ /* 0x000fe60003800000 */
[----:B------:R-:W-:Y:S01]  /*33a0*/  IMAD R7, R18, R20, R17 ;  /* 0x0000001412077224 */ /* 0x000fe200078e0211 */
[----:B------:R-:W-:Y:S01]  /*33b0*/  SHF.R.S32.HI R17, RZ, 0x1f, R44 ;  /* 0x0000001fff117819 */ /* 0x000fe2000001142c */
[----:B------:R-:W-:-:S02]  /*33c0*/  IMAD R13, R13, R2, RZ ;  /* 0x000000020d0d7224 */ /* 0x000fc400078e02ff */
[----:B------:R-:W-:Y:S01]  /*33d0*/  IMAD R18, R15, R44, RZ ;  /* 0x0000002c0f127224 */ /* 0x000fe200078e02ff */
[----:B------:R-:W-:Y:S01]  /*33e0*/  IADD3 R7, R43, R7, RZ ;  /* 0x000000072b077210 */ /* 0x000fe20007ffe0ff */
[----:B------:R-:W-:Y:S02]  /*33f0*/  IMAD R13, R21, R14, R13 ;  /* 0x0000000e150d7224 */ /* 0x000fe400078e020d */
[----:B------:R-:W-:-:S04]  /*3400*/  IMAD.WIDE.U32 R14, R14, R2, RZ ;  /* 0x000000020e0e7225 */ /* 0x000fc800078e00ff */
[----:B------:R-:W-:Y:S01]  /*3410*/  IMAD R17, R17, R16, R18 ;  /* 0x0000001011117224 */ /* 0x000fe200078e0212 */
[----:B------:R-:W-:Y:S01]  /*3420*/  IADD3 R13, R15, R13, RZ ;  /* 0x0000000d0f0d7210 */ /* 0x000fe20007ffe0ff */
[----:B------:R-:W-:-:S05]  /*3430*/  IMAD.WIDE.U32 R44, R16, R44, RZ ;  /* 0x0000002c102c7225 */ /* 0x000fca00078e00ff */
[----:B------:R-:W-:Y:S01]  /*3440*/  IADD3 R2, R45, R17, RZ ;  /* 0x000000112d027210 */ /* 0x000fe20007ffe0ff */
[----:B------:R-:W-:Y:S06]  /*3450*/  @!P0 BRA `(.L_x_132) ;  /* 0x0000000000488947 */ /* 0x000fec0003800000 */
[----:B------:R-:W-:Y:S01]  /*3460*/  IMAD.MOV.U32 R18, RZ, RZ, R40 ;  /* 0x000000ffff127224 */ /* 0x000fe200078e0028 */
[----:B------:R-:W-:Y:S01]  /*3470*/  MOV R24, R11 ;  /* 0x0000000b00187202 */ /* 0x000fe20000000f00 */
        /* <DEDUP_REMOVED lines=16> */
.L_x_132:
        /* <DEDUP_REMOVED lines=23> */
.L_x_133:
[----:B------:R-:W-:Y:S05]  /*36f0*/  BSYNC B0 ;  /* 0x0000000000007941 */ /* 0x000fea0003800000 */
.L_x_131:
        /* <DEDUP_REMOVED lines=26> */
.L_x_135:
        /* <DEDUP_REMOVED lines=23> */
.L_x_136:
[----:B------:R-:W-:Y:S05]  /*3a10*/  BSYNC B0 ;  /* 0x0000000000007941 */ /* 0x000fea0003800000 */
.L_x_134:
[----:B------:R-:W-:Y:S01]  /*3a20*/  IADD3 R31, P1, P0, R36, R32, R30 ;  /* 0x00000020241f7210 */ /* 0x000fe2000783e01e */
[----:B------:R-:W-:-:S03]  /*3a30*/  ULDC.64 UR4, c[0x0][0x2b0] ;  /* 0x0000ac0000047ab9 */ /* 0x000fc60000000a00 */
[----:B------:R-:W-:Y:S02]  /*3a40*/  IADD3 R31, P3, P2, R42, R31, R44 ;  /* 0x0000001f2a1f7210 */ /* 0x000fe40007a7e02c */
[----:B------:R-:W-:Y:S01]  /*3a50*/  IADD3.X R0, R4, R5, R0, P1, P0 ;  /* 0x0000000504007210 */ /* 0x000fe20000fe0400 */
[----:B------:R-:W-:Y:S01]  /*3a60*/  IMAD R5, R21, R6, RZ ;  /* 0x0000000615057224 */ /* 0x000fe200078e02ff */
[----:B------:R-:W-:Y:S02]  /*3a70*/  IADD3 R14, P1, P0, R46, R31, R14 ;  /* 0x0000001f2e0e7210 */ /* 0x000fe4000783e00e */
[----:B------:R-:W-:Y:S02]  /*3a80*/  IADD3.X R0, R7, R0, R2, P3, P2 ;  /* 0x0000000007007210 */ /* 0x000fe40001fe4402 */
[----:B------:R-:W-:Y:S02]  /*3a90*/  SHF.R.S32.HI R2, RZ, 0x1f, R6 ;  /* 0x0000001fff027819 */ /* 0x000fe40000011406 */
[----:B------:R-:W-:-:S02]  /*3aa0*/  IADD3.X R15, R10, R0, R13, P1, P0 ;  /* 0x000000000a0f7210 */ /* 0x000fc40000fe040d */
[----:B------:R-:W-:Y:S01]  /*3ab0*/  SHF.R.S32.HI R0, RZ, 0x1f, R3 ;  /* 0x0000001fff007819 */ /* 0x000fe20000011403 */
[-C--:B------:R-:W-:Y:S02]  /*3ac0*/  IMAD R2, R2, R20.reuse, R5 ;  /* 0x0000001402027224 */ /* 0x080fe400078e0205 */
[----:B------:R-:W-:-:S04]  /*3ad0*/  IMAD.WIDE.U32 R14, R6, R20, R14 ;  /* 0x00000014060e7225 */ /* 0x000fc800078e000e */
[----:B------:R-:W-:Y:S02]  /*3ae0*/  IMAD R5, R8, R3, RZ ;  /* 0x0000000308057224 */ /* 0x000fe400078e02ff */
        /* <DEDUP_REMOVED lines=8> */
.L_x_112:
[----:B------:R-:W-:Y:S02]  /*3b70*/  ULDC.64 UR4, c[0x0][0x2b0] ;  /* 0x0000ac0000047ab9 */ /* 0x000fe40000000a00 */
[----:B------:R-:W-:-:S04]  /*3b80*/  LEA R2, P0, R30, UR4, 0x2 ;  /* 0x000000041e027c11 */ /* 0x000fc8000f8010ff */
[----:B------:R-:W-:-:S05]  /*3b90*/  LEA.HI.X R3, R30, UR5, R31, 0x2, P0 ;  /* 0x000000051e037c11 */ /* 0x000fca00080f141f */
[----:B------:R0:W-:Y:S04]  /*3ba0*/  STG.E desc[UR8][R2.64], R28 ;  /* 0x0000001c02007986 */ /* 0x0001e8000c101908 */
.L_x_111:
[----:B------:R-:W-:Y:S05]  /*3bb0*/  BSYNC B1 ;  /* 0x0000000000017941 */ /* 0x000fea0003800000 */
.L_x_110:
[----:B------:R-:W2:Y:S01]  /*3bc0*/  S2R R0, SR_TID.X ;  /* 0x0000000000007919 */ /* 0x000ea20000002100 */
[----:B01----:R-:W0:Y:S01]  /*3bd0*/  LDC R3, c[0x0][0x3c4] ;  /* 0x0000f100ff037b82 */ /* 0x003e220000000800 */
[----:B------:R-:W-:Y:S01]  /*3be0*/  BSSY B0, `(.L_x_137) ;  /* 0x0000012000007945 */ /* 0x000fe20003800000 */
[----:B--2---:R-:W-:-:S04]  /*3bf0*/  SHF.R.S32.HI R13, RZ, 0x1f, R0 ;  /* 0x0000001fff0d7819 */ /* 0x004fc80000011400 */
[----:B------:R-:W-:-:S04]  /*3c00*/  LEA.HI R13, R13, R0, RZ, 0x5 ;  /* 0x000000000d0d7211 */ /* 0x000fc800078f28ff */
[----:B------:R-:W-:-:S05]  /*3c10*/  LOP3.LUT R5, R13, 0xffffffe0, RZ, 0xc0, !PT ;  /* 0xffffffe00d057812 */ /* 0x000fca00078ec0ff */
[----:B------:R-:W-:-:S05]  /*3c20*/  IMAD.IADD R16, R0, 0x1, -R5 ;  /* 0x0000000100107824 */ /* 0x000fca00078e0a05 */
[----:B0-----:R-:W-:-:S04]  /*3c30*/  ISETP.GE.AND P0, PT, R16, R3, PT ;  /* 0x000000031000720c */ /* 0x001fc80003f06270 */
[----:B------:R-:W-:-:S13]  /*3c40*/  ISETP.LT.AND P0, PT, R0, 0x80, !P0 ;  /* 0x000000800000780c */ /* 0x000fda0004701270 */
[----:B------:R-:W-:Y:S05]  /*3c50*/  @!P0 BRA `(.L_x_138) ;  /* 0x0000000000288947 */ /* 0x000fea0003800000 */
[----:B------:R-:W0:Y:S01]  /*3c60*/  S2R R0, SR_CgaCtaId ;  /* 0x0000000000007919 */ /* 0x000e220000008800 */
[----:B------:R-:W-:Y:S01]  /*3c70*/  FADD.FTZ R2, -R28, R29 ;  /* 0x0000001d1c027221 */ /* 0x000fe20000010100 */
[----:B------:R-:W-:-:S03]  /*3c80*/  MOV R5, 0x400 ;  /* 0x0000040000057802 */ /* 0x000fc60000000f00 */
[----:B------:R-:W-:-:S06]  /*3c90*/  FMUL.FTZ R2, R2, 1.4426950216293334961 ;  /* 0x3fb8aa3b02027820 */ /* 0x000fcc0000410000 */
[----:B------:R-:W1:Y:S01]  /*3ca0*/  MUFU.EX2 R2, R2 ;  /* 0x0000000200027308 */ /* 0x000e620000000800 */
[----:B0-----:R-:W-:-:S05]  /*3cb0*/  LEA R5, R0, R5, 0x18 ;  /* 0x0000000500057211 */ /* 0x001fca00078ec0ff */
[----:B------:R-:W-:Y:S01]  /*3cc0*/  IMAD R0, R16, 0x14, R5 ;  /* 0x0000001410007824 */ /* 0x000fe200078e0205 */
[----:B------:R-:W-:-:S04]  /*3cd0*/  SHF.R.S32.HI R5, RZ, 0x5, R13 ;  /* 0x00000005ff057819 */ /* 0x000fc8000001140d */
[----:B------:R-:W-:-:S05]  /*3ce0*/  LEA R5, R5, R0, 0x2 ;  /* 0x0000000005057211 */ /* 0x000fca00078e10ff */
[----:B-1----:R0:W-:Y:S02]  /*3cf0*/  STS [R5], R2 ;  /* 0x0000000205007388 */ /* 0x0021e40000000800 */
.L_x_138:
[----:B------:R-:W-:Y:S05]  /*3d00*/  BSYNC B0 ;  /* 0x0000000000007941 */ /* 0x000fea0003800000 */
.L_x_137:
[----:B------:R-:W-:Y:S01]  /*3d10*/  BAR.SYNC.DEFER_BLOCKING 0x0 ;  /* 0x0000000000007b1d */ /* 0x000fe20000010000 */
[----:B------:R-:W-:Y:S02]  /*3d20*/  ISETP.GE.AND P0, PT, R3, 0x1, PT ;  /* 0x000000010300780c */ /* 0x000fe40003f06270 */
[----:B0-----:R-:W-:Y:S01]  /*3d30*/  CS2R R2, SRZ ;  /* 0x0000000000027805 */ /* 0x001fe2000001ff00 */
[----:B------:R-:W-:Y:S01]  /*3d40*/  IMAD.MOV.U32 R5, RZ, RZ, RZ ;  /* 0x000000ffff057224 */ /* 0x000fe200078e00ff */
[----:B------:R-:W-:Y:S01]  /*3d50*/  SHF.R.S32.HI R13, RZ, 0x5, R13 ;  /* 0x00000005ff0d7819 */ /* 0x000fe2000001140d */
[----:B------:R-:W-:Y:S02]  /*3d60*/  IMAD.MOV.U32 R0, RZ, RZ, RZ ;  /* 0x000000ffff007224 */ /* 0x000fe400078e00ff */
[----:B------:R-:W-:-:S06]  /*3d70*/  IMAD.SHL.U32 R16, R16, 0x4, RZ ;  /* 0x0000000410107824 */ /* 0x000fcc00078e00ff */
[----:B------:R-:W-:Y:S05]  /*3d80*/  @!P0 BRA `(.L_x_139) ;  /* 0x0000000000a88947 */ /* 0x000fea0003800000 */
[----:B------:R-:W0:Y:S01]  /*3d90*/  S2UR UR6, SR_CgaCtaId ;  /* 0x00000000000679c3 */ /* 0x000e220000008800 */
[----:B------:R-:W-:Y:S01]  /*3da0*/  ULDC UR10, c[0x0][0x2dc] ;  /* 0x0000b700000a7ab9 */ /* 0x000fe20000000800 */
[----:B------:R-:W-:Y:S01]  /*3db0*/  IMAD R15, R13, 0x80, R16 ;  /* 0x000000800d0f7824 */ /* 0x000fe200078e0210 */
[----:B------:R-:W-:Y:S01]  /*3dc0*/  UIMAD UR4, UR7, UR10, URZ ;  /* 0x0000000a070472a4 */ /* 0x000fe2000f8e023f */
[C---:B------:R-:W-:Y:S01]  /*3dd0*/  VIADD R4, R12.reuse, -UR7 ;  /* 0x800000070c047c36 */ /* 0x040fe20008000000 */
[----:B------:R-:W-:Y:S01]  /*3de0*/  CS2R R8, SRZ ;  /* 0x0000000000087805 */ /* 0x000fe2000001ff00 */
[----:B------:R-:W-:Y:S01]  /*3df0*/  IMAD R18, R12, UR10, RZ ;  /* 0x0000000a0c127c24 */ /* 0x000fe2000f8e02ff */
[----:B------:R-:W-:Y:S01]  /*3e00*/  USHF.R.S32.HI UR11, URZ, 0x1f, UR4 ;  /* 0x0000001f3f0b7899 */ /* 0x000fe20008011404 */
[----:B------:R-:W1:Y:S01]  /*3e10*/  LDC R7, c[0x0][0x3c4] ;  /* 0x0000f100ff077b82 */ /* 0x000e620000000800 */
        /* <DEDUP_REMOVED lines=11> */
[----:B0-----:R-:W-:-:S06]  /*3ed0*/  ULEA UR4, UR6, UR4, 0x18 ;  /* 0x0000000406047291 */ /* 0x001fcc000f8ec03f */
[----:B------:R-:W-:Y:S01]  /*3ee0*/  LEA R6, R13, UR4, 0x2 ;  /* 0x000000040d067c11 */ /* 0x000fe2000f8e10ff */
[----:B------:R-:W-:-:S06]  /*3ef0*/  ULDC UR4, c[0x0][0x2d0] ;  /* 0x0000b40000047ab9 */ /* 0x000fcc0000000800 */
.L_x_142:
[----:B------:R0:W2:Y:S01]  /*3f00*/  LDS R4, [R6] ;  /* 0x0000000006047984 */ /* 0x0000a20000000800 */
[----:B------:R-:W-:Y:S01]  /*3f10*/  UIADD3 UR5, UR5, 0x1, URZ ;  /* 0x0000000105057890 */ /* 0x000fe2000fffe03f */
[----:B------:R-:W-:Y:S05]  /*3f20*/  BSSY B0, `(.L_x_140) ;  /* 0x0000008000007945 */ /* 0x000fea0003800000 */
[----:B-1----:R-:W-:Y:S01]  /*3f30*/  ISETP.LE.AND P1, PT, R7, UR5, PT ;  /* 0x0000000507007c0c */ /* 0x002fe2000bf23270 */
[----:B------:R-:W-:Y:S01]  /*3f40*/  @!UPT UIADD3 URZ, URZ, URZ, URZ ;  /* 0x0000003f3f3ff290 */ /* 0x000fe2000fffe03f */
[----:B------:R-:W-:Y:S11]  /*3f50*/  @P2 BRA `(.L_x_141) ;  /* 0x0000000000102947 */ /* 0x000ff60003800000 */
[----:B------:R-:W-:Y:S02]  /*3f60*/  ISETP.GE.AND P0, PT, R16, UR4, PT ;  /* 0x0000000410007c0c */ /* 0x000fe4000bf06270 */
[----:B------:R-:W-:Y:S02]  /*3f70*/  CS2R R8, SRZ ;  /* 0x0000000000087805 */ /* 0x000fe4000001ff00 */
[----:B------:R-:W-:Y:S09]  /*3f80*/  CS2R R10, SRZ ;  /* 0x00000000000a7805 */ /* 0x000ff2000001ff00 */
[----:B------:R1:W5:Y:S02]  /*3f90*/  @!P0 LDG.E.128 R8, desc[UR8][R14.64] ;  /* 0x000000080e088981 */ /* 0x000364000c1e1d00 */
.L_x_141:
[----:B------:R-:W-:Y:S05]  /*3fa0*/  BSYNC B0 ;  /* 0x0000000000007941 */ /* 0x000fea0003800000 */
.L_x_140:
[----:B-1----:R-:W-:Y:S01]  /*3fb0*/  IADD3 R14, P0, R18, R14, RZ ;  /* 0x0000000e120e7210 */ /* 0x002fe20007f1e0ff */
[----:B--2--5:R-:W-:Y:S01]  /*3fc0*/  FFMA.FTZ R3, R4, R8, R3 ;  /* 0x0000000804037223 */ /* 0x024fe20000010003 */
[----:B0-----:R-:W-:Y:S01]  /*3fd0*/  IADD3 R6, R6, 0x14, RZ ;  /* 0x0000001406067810 */ /* 0x001fe20007ffe0ff */
[C---:B------:R-:W-:Y:S01]  /*3fe0*/  FFMA.FTZ R0, R4.reuse, R9, R0 ;  /* 0x0000000904007223 */ /* 0x040fe20000010000 */
[C---:B------:R-:W-:Y:S01]  /*3ff0*/  FFMA.FTZ R5, R4.reuse, R10, R5 ;  /* 0x0000000a04057223 */ /* 0x040fe20000010005 */
[----:B------:R-:W-:Y:S01]  /*4000*/  IADD3.X R15, R19, R15, RZ, P0, !PT ;  /* 0x0000000f130f7210 */ /* 0x000fe200007fe4ff */
[----:B------:R-:W-:Y:S01]  /*4010*/  FFMA.FTZ R2, R4, R11, R2 ;  /* 0x0000000b04027223 */ /* 0x000fe20000010002 */
[----:B------:R-:W-:Y:S06]  /*4020*/  @!P1 BRA `(.L_x_142) ;  /* 0xfffffffc00b49947 */ /* 0x000fec000383ffff */
.L_x_139:
[----:B------:R-:W-:-:S04]  /*4030*/  IADD3 R13, R13, UR7, RZ ;  /* 0x000000070d0d7c10 */ /* 0x000fc8000fffe0ff */
[----:B------:R-:W-:-:S13]  /*4040*/  ISETP.GE.AND P0, PT, R13, R12, PT ;  /* 0x0000000c0d00720c */ /* 0x000fda0003f06270 */
[----:B------:R-:W-:Y:S05]  /*4050*/  @P0 EXIT ;  /* 0x000000000000094d */ /* 0x000fea0003800000 */
[----:B------:R-:W-:Y:S02]  /*4060*/  ULDC UR4, c[0x0][0x2d0] ;  /* 0x0000b40000047ab9 */ /* 0x000fe40000000800 */
[----:B------:R-:W-:-:S13]  /*4070*/  ISETP.GE.AND P0, PT, R16, UR4, PT ;  /* 0x0000000410007c0c */ /* 0x000fda000bf06270 */
[----:B------:R-:W-:Y:S05]  /*4080*/  @P0 EXIT ;  /* 0x000000000000094d */ /* 0x000fea0003800000 */
[----:B------:R-:W0:Y:S01]  /*4090*/  LDC R8, c[0x0][0x2c4] ;  /* 0x0000b100ff087b82 */ /* 0x000e220000000800 */
        /* <DEDUP_REMOVED lines=11> */
[----:B0-----:R-:W-:-:S06]  /*4150*/  VIADD R14, R14, 0xffffffe ;  /* 0x0ffffffe0e0e7836 */ /* 0x001fcc0000000000 */
[----:B------:R-:W0:Y:S02]  /*4160*/  F2I.FTZ.U32.TRUNC.NTZ R7, R14 ;  /* 0x0000000e00077305 */ /* 0x000e24000021f000 */
[----:B0-----:R-:W-:-:S04]  /*4170*/  IMAD.MOV R6, RZ, RZ, -R7 ;  /* 0x000000ffff067224 */ /* 0x001fc800078e0a07 */
[----:B------:R-:W-:Y:S01]  /*4180*/  IMAD R11, R6, R9, RZ ;  /* 0x00000009060b7224 */ /* 0x000fe200078e02ff */
[----:B------:R-:W-:-:S10]  /*4190*/  HFMA2.MMA R6, -RZ, RZ, 0, 0 ;  /* 0x00000000ff067435 */ /* 0x000fd400000001ff */
[----:B------:R-:W-:Y:S01]  /*41a0*/  IMAD.HI.U32 R11, R7, R11, R6 ;  /* 0x0000000b070b7227 */ /* 0x000fe200078e0006 */
[----:B------:R-:W-:-:S04]  /*41b0*/  IABS R7, R8 ;  /* 0x0000000800077213 */ /* 0x000fc80000000000 */
[----:B------:R-:W0:Y:S01]  /*41c0*/  I2F.RP R6, R7 ;  /* 0x0000000700067306 */ /* 0x000e220000209400 */
[----:B------:R-:W-:-:S04]  /*41d0*/  IMAD.HI.U32 R11, R11, R12, RZ ;  /* 0x0000000c0b0b7227 */ /* 0x000fc800078e00ff */
[----:B------:R-:W-:-:S05]  /*41e0*/  IMAD R10, R11, R10, R12 ;  /* 0x0000000a0b0a7224 */ /* 0x000fca00078e020c */
[----:B------:R-:W-:Y:S01]  /*41f0*/  ISETP.GT.U32.AND P1, PT, R9, R10, PT ;  /* 0x0000000a0900720c */ /* 0x000fe20003f24070 */
[----:B0-----:R-:W0:-:S12]  /*4200*/  MUFU.RCP R6, R6 ;  /* 0x0000000600067308 */ /* 0x001e180000001000 */
[----:B------:R-:W-:Y:S01]  /*4210*/  @!P1 IMAD.IADD R10, R10, 0x1, -R9 ;  /* 0x000000010a0a9824 */ /* 0x000fe200078e0a09 */
[----:B------:R-:W-:Y:S02]  /*4220*/  @!P1 IADD3 R11, R11, 0x1, RZ ;  /* 0x000000010b0b9810 */ /* 0x000fe40007ffe0ff */
[----:B------:R-:W-:Y:S02]  /*4230*/  ISETP.NE.AND P1, PT, R4, RZ, PT ;  /* 0x000000ff0400720c */ /* 0x000fe40003f25270 */
[----:B------:R-:W-:Y:S02]  /*4240*/  ISETP.GE.U32.AND P2, PT, R10, R9, PT ;  /* 0x000000090a00720c */ /* 0x000fe40003f46070 */
[----:B------:R-:W-:Y:S01]  /*4250*/  LOP3.LUT R9, R13, R4, RZ, 0x3c, !PT ;  /* 0x000000040d097212 */ /* 0x000fe200078e3cff */
[----:B0-----:R-:W-:-:S03]  /*4260*/  VIADD R18, R6, 0xffffffe ;  /* 0x0ffffffe06127836 */ /* 0x001fc60000000000 */
[----:B------:R-:W-:Y:S01]  /*4270*/  ISETP.GE.AND P0, PT, R9, RZ, PT ;  /* 0x000000ff0900720c */ /* 0x000fe20003f06270 */
[----:B------:R-:W0:Y:S06]  /*4280*/  F2I.FTZ.U32.TRUNC.NTZ R19, R18 ;  /* 0x0000001200137305 */ /* 0x000e2c000021f000 */
[----:B------:R-:W-:-:S06]  /*4290*/  @P2 VIADD R11, R11, 0x1 ;  /* 0x000000010b0b2836 */ /* 0x000fcc0000000000 */
[----:B------:R-:W-:Y:S02]  /*42a0*/  @!P0 IADD3 R11, -R11, RZ, RZ ;  /* 0x000000ff0b0b8210 */ /* 0x000fe40007ffe1ff */
[-C--:B------:R-:W-:Y:S01]  /*42b0*/  @!P1 LOP3.LUT R11, RZ, R4.reuse, RZ, 0x33, !PT ;  /* 0x00000004ff0b9212 */ /* 0x080fe200078e33ff */
[----:B0-----:R-:W-:Y:S02]  /*42c0*/  IMAD.MOV R6, RZ, RZ, -R19 ;  /* 0x000000ffff067224 */ /* 0x001fe400078e0a13 */
[----:B------:R-:W-:Y:S02]  /*42d0*/  IMAD.MOV.U32 R18, RZ, RZ, RZ ;  /* 0x000000ffff127224 */ /* 0x000fe400078e00ff */
[C---:B------:R-:W-:Y:S02]  /*42e0*/  IMAD R9, R11.reuse, R4, RZ ;  /* 0x000000040b097224 */ /* 0x040fe400078e02ff */
[----:B------:R-:W-:Y:S02]  /*42f0*/  IMAD R6, R6, R7, RZ ;  /* 0x0000000706067224 */ /* 0x000fe400078e02ff */
[----:B------:R-:W-:Y:S01]  /*4300*/  IMAD.WIDE.U32 R16, R11, UR4, R16 ;  /* 0x000000040b107c25 */ /* 0x000fe2000f8e0010 */
[----:B------:R-:W-:-:S03]  /*4310*/  IADD3 R15, R13, -R9, RZ ;  /* 0x800000090d0f7210 */ /* 0x000fc60007ffe0ff */
[----:B------:R-:W-:Y:S01]  /*4320*/  IMAD.HI.U32 R6, R19, R6, R18 ;  /* 0x0000000613067227 */ /* 0x000fe200078e0012 */
[----:B------:R-:W-:Y:S02]  /*4330*/  IABS R4, R15 ;  /* 0x0000000f00047213 */ /* 0x000fe40000000000 */
[----:B------:R-:W-:-:S03]  /*4340*/  LOP3.LUT R15, R15, R8, RZ, 0x3c, !PT ;  /* 0x000000080f0f7212 */ /* 0x000fc600078e3cff */
[----:B------:R-:W-:Y:S01]  /*4350*/  IMAD.HI.U32 R10, R6, R4, RZ ;  /* 0x00000004060a7227 */ /* 0x000fe200078e00ff */
[----:B------:R-:W-:-:S04]  /*4360*/  ISETP.GE.AND P1, PT, R15, RZ, PT ;  /* 0x000000ff0f00720c */ /* 0x000fc80003f26270 */
[----:B------:R-:W-:-:S05]  /*4370*/  IADD3 R6, -R10, RZ, RZ ;  /* 0x000000ff0a067210 */ /* 0x000fca0007ffe1ff */
[----:B------:R-:W-:-:S05]  /*4380*/  IMAD R4, R7, R6, R4 ;  /* 0x0000000607047224 */ /* 0x000fca00078e0204 */
[----:B------:R-:W-:-:S13]  /*4390*/  ISETP.GT.U32.AND P0, PT, R7, R4, PT ;  /* 0x000000040700720c */ /* 0x000fda0003f04070 */
[----:B------:R-:W-:Y:S01]  /*43a0*/  @!P0 IMAD.IADD R4, R4, 0x1, -R7 ;  /* 0x0000000104048824 */ /* 0x000fe200078e0a07 */
[----:B------:R-:W-:Y:S02]  /*43b0*/  @!P0 IADD3 R10, R10, 0x1, RZ ;  /* 0x000000010a0a8810 */ /* 0x000fe40007ffe0ff */
[----:B------:R-:W-:Y:S02]  /*43c0*/  ISETP.NE.AND P0, PT, R8, RZ, PT ;  /* 0x000000ff0800720c */ /* 0x000fe40003f05270 */
[----:B------:R-:W-:Y:S02]  /*43d0*/  ISETP.GE.U32.AND P2, PT, R4, R7, PT ;  /* 0x000000070400720c */ /* 0x000fe40003f46070 */
[----:B------:R-:W-:-:S05]  /*43e0*/  SHF.R.S32.HI R4, RZ, 0x1f, R11 ;  /* 0x0000001fff047819 */ /* 0x000fca000001140b */
[----:B------:R-:W-:-:S04]  /*43f0*/  IMAD R4, R4, UR4, RZ ;  /* 0x0000000404047c24 */ /* 0x000fc8000f8e02ff */
[----:B------:R-:W-:Y:S01]  /*4400*/  IMAD R11, R11, UR5, R4 ;  /* 0x000000050b0b7c24 */ /* 0x000fe2000f8e0204 */
[----:B------:R-:W-:Y:S01]  /*4410*/  ULDC.64 UR4, c[0x0][0x2a0] ;  /* 0x0000a80000047ab9 */ /* 0x000fe20000000a00 */
[----:B------:R-:W-:Y:S02]  /*4420*/  @P2 VIADD R10, R10, 0x1 ;  /* 0x000000010a0a2836 */ /* 0x000fe40000000000 */
[----:B------:R-:W-:-:S03]  /*4430*/  IMAD.IADD R17, R17, 0x1, R11 ;  /* 0x0000000111117824 */ /* 0x000fc600078e020b */
[----:B------:R-:W-:Y:S02]  /*4440*/  @!P1 IADD3 R10, -R10, RZ, RZ ;  /* 0x000000ff0a0a9210 */ /* 0x000fe40007ffe1ff */
[----:B------:R-:W-:-:S04]  /*4450*/  @!P0 LOP3.LUT R10, RZ, R8, RZ, 0x33, !PT ;  /* 0x00000008ff0a8212 */ /* 0x000fc800078e33ff */
[----:B------:R-:W-:Y:S01]  /*4460*/  SHF.R.S32.HI R4, RZ, 0x1f, R10 ;  /* 0x0000001fff047819 */ /* 0x000fe2000001140a */
[C---:B------:R-:W-:Y:S02]  /*4470*/  IMAD R8, R10.reuse, R8, R9 ;  /* 0x000000080a087224 */ /* 0x040fe400078e0209 */
[----:B------:R-:W-:-:S03]  /*4480*/  IMAD.WIDE.U32 R16, R10, UR4, R16 ;  /* 0x000000040a107c25 */ /* 0x000fc6000f8e0010 */
[----:B------:R-:W-:Y:S01]  /*4490*/  IADD3 R8, R13, -R8, RZ ;  /* 0x800000080d087210 */ /* 0x000fe20007ffe0ff */
[----:B------:R-:W-:Y:S01]  /*44a0*/  IMAD R7, R4, UR4, RZ ;  /* 0x0000000404077c24 */ /* 0x000fe2000f8e02ff */
[----:B------:R-:W-:-:S03]  /*44b0*/  F2FP.BF16.F32.PACK_AB R4, R0, R3 ;  /* 0x000000030004723e */ /* 0x000fc600000010ff */
[----:B------:R-:W-:Y:S01]  /*44c0*/  IMAD R9, R10, UR5, R7 ;  /* 0x000000050a097c24 */ /* 0x000fe2000f8e0207 */
[----:B------:R-:W-:Y:S01]  /*44d0*/  SHF.R.S32.HI R7, RZ, 0x1f, R8 ;  /* 0x0000001fff077819 */ /* 0x000fe20000011408 */
[----:B------:R-:W-:Y:S02]  /*44e0*/  ULDC.64 UR4, c[0x0][0x298] ;  /* 0x0000a60000047ab9 */ /* 0x000fe40000000a00 */
[----:B------:R-:W-:Y:S02]  /*44f0*/  IMAD.IADD R17, R17, 0x1, R9 ;  /* 0x0000000111117824 */ /* 0x000fe400078e0209 */
[----:B------:R-:W-:-:S04]  /*4500*/  IMAD R7, R7, UR4, RZ ;  /* 0x0000000407077c24 */ /* 0x000fc8000f8e02ff */
        /* <DEDUP_REMOVED lines=8> */
        .weak           $__internal_2_$__cuda_sm20_div_s64
        .type           $__internal_2_$__cuda_sm20_div_s64,@function
        .size           $__internal_2_$__cuda_sm20_div_s64,(.L_x_8420 - $__internal_2_$__cuda_sm20_div_s64)
$__internal_2_$__cuda_sm20_div_s64:
        /* <DEDUP_REMOVED lines=29> */
[----:B------:R-:W-:-:S04]  /*4760*/  IMAD.X R26, RZ, RZ, ~R26, P0 ;  /* 0x000000ffff1a7224 */ /* 0x000fc800000e0e1a */
[----:B------:R-:W-:-:S04]  /*4770*/  IMAD.WIDE.U32 R34, P5, R35, R26, R34 ;  /* 0x0000001a23227225 */ /* 0x000fc800078a0022 */
[C---:B------:R-:W-:Y:S02]  /*4780*/  IMAD R21, R27.reuse, R26, RZ ;  /* 0x0000001a1b157224 */ /* 0x040fe400078e02ff */
[----:B------:R-:W-:-:S04]  /*4790*/  IMAD.HI.U32 R20, P4, R27, R20, R34 ;  /* 0x000000141b147227 */ /* 0x000fc80007880022 */
[----:B------:R-:W-:Y:S01]  /*47a0*/  IMAD.HI.U32 R19, R27, R26, RZ ;  /* 0x0000001a1b137227 */ /* 0x000fe200078e00ff */
[----:B------:R-:W-:Y:S02]  /*47b0*/  IADD3 R21, P3, R21, R20, RZ ;  /* 0x0000001415157210 */ /* 0x000fe40007f7e0ff */
[-C--:B------:R-:W-:Y:S01]  /*47c0*/  IADD3 R20, P0, RZ, -R18.reuse, RZ ;  /* 0x80000012ff147210 */ /* 0x080fe20007f1e0ff */
[----:B------:R-:W-:Y:S02]  /*47d0*/  IMAD.X R27, R19, 0x1, R27, P5 ;  /* 0x00000001131b7824 */ /* 0x000fe400028e061b */
[----:B------:R-:W-:Y:S01]  /*47e0*/  IMAD.MOV.U32 R35, RZ, RZ, RZ ;  /* 0x000000ffff237224 */ /* 0x000fe200078e00ff */
[----:B------:R-:W-:Y:S02]  /*47f0*/  SEL R20, R20, R18, !P1 ;  /* 0x0000001214147207 */ /* 0x000fe40004800000 */
[----:B------:R-:W-:-:S03]  /*4800*/  IADD3.X R26, RZ, ~R17, RZ, P0, !PT ;  /* 0x80000011ff1a7210 */ /* 0x000fc600007fe4ff */
[----:B------:R-:W-:Y:S01]  /*4810*/  IMAD.HI.U32 R34, R21, R20, RZ ;  /* 0x0000001415227227 */ /* 0x000fe200078e00ff */
[----:B------:R-:W-:Y:S02]  /*4820*/  SEL R19, R26, R17, !P1 ;  /* 0x000000111a137207 */ /* 0x000fe40004800000 */
        /* <DEDUP_REMOVED lines=8> */
[----:B------:R-:W-:Y:S01]  /*48b0*/  IMAD R21, R27, R39, R35 ;  /* 0x000000271b157224 */ /* 0x000fe200078e0223 */
[----:B------:R-:W-:Y:S01]  /*48c0*/  IADD3 R20, P0, -R34, R20, RZ ;  /* 0x0000001422147210 */ /* 0x000fe20007f1e1ff */
[----:B------:R-:W-:-:S03]  /*48d0*/  IMAD.X R26, RZ, RZ, R26, P1 ;  /* 0x000000ffff1a7224 */ /* 0x000fc600008e061a */
[-C--:B------:R-:W-:Y:S01]  /*48e0*/  ISETP.GE.U32.AND P4, PT, R20, R38.reuse, PT ;  /* 0x000000261400720c */ /* 0x080fe20003f86070 */
[-C--:B------:R-:W-:Y:S01]  /*48f0*/  IMAD R34, R26, R38.reuse, R21 ;  /* 0x000000261a227224 */ /* 0x080fe200078e0215 */
[----:B------:R-:W-:-:S04]  /*4900*/  IADD3 R21, P3, R20, -R38, RZ ;  /* 0x8000002614157210 */ /* 0x000fc80007f7e0ff */
[----:B------:R-:W-:Y:S02]  /*4910*/  IADD3.X R19, ~R34, R19, RZ, P0, !PT ;  /* 0x0000001322137210 */ /* 0x000fe400007fe5ff */
[----:B------:R-:W-:Y:S02]  /*4920*/  IADD3 R34, P1, R27, 0x1, RZ ;  /* 0x000000011b227810 */ /* 0x000fe40007f3e0ff */
[----:B------:R-:W-:-:S04]  /*4930*/  ISETP.GE.U32.AND.EX P4, PT, R19, R39, PT, P4 ;  /* 0x000000271300720c */ /* 0x000fc80003f86140 */
[----:B------:R-:W-:Y:S01]  /*4940*/  SEL R21, R21, R20, P4 ;  /* 0x0000001415157207 */ /* 0x000fe20002000000 */
[----:B------:R-:W-:Y:S01]  /*4950*/  IMAD.X R20, R19, 0x1, ~R39, P3 ;  /* 0x0000000113147824 */ /* 0x000fe200018e0e27 */
[----:B------:R-:W-:Y:S02]  /*4960*/  SEL R34, R34, R27, P4 ;  /* 0x0000001b22227207 */ /* 0x000fe40002000000 */
[----:B------:R-:W-:Y:S01]  /*4970*/  ISETP.GE.U32.AND P0, PT, R21, R38, PT ;  /* 0x000000261500720c */ /* 0x000fe20003f06070 */
[----:B------:R-:W-:Y:S01]  /*4980*/  IMAD.X R21, RZ, RZ, R26, P1 ;  /* 0x000000ffff157224 */ /* 0x000fe200008e061a */
[----:B------:R-:W-:Y:S02]  /*4990*/  SEL R19, R20, R19, P4 ;  /* 0x0000001314137207 */ /* 0x000fe40002000000 */
[----:B------:R-:W-:Y:S02]  /*49a0*/  IADD3 R27, P1, R34, 0x1, RZ ;  /* 0x00000001221b7810 */ /* 0x000fe40007f3e0ff */
[----:B------:R-:W-:Y:S01]  /*49b0*/  SEL R21, R21, R26, P4 ;  /* 0x0000001a15157207 */ /* 0x000fe20002000000 */
[----:B------:R-:W-:Y:S01]  /*49c0*/  IMAD.MOV.U32 R26, RZ, RZ, R22 ;  /* 0x000000ffff1a7224 */ /* 0x000fe200078e0016 */
[----:B------:R-:W-:-:S02]  /*49d0*/  ISETP.GE.U32.AND.EX P0, PT, R19, R39, PT, P0 ;  /* 0x000000271300720c */ /* 0x000fc40003f06100 */
[----:B------:R-:W-:Y:S01]  /*49e0*/  LOP3.LUT R19, R23, R17, RZ, 0x3c, !PT ;  /* 0x0000001117137212 */ /* 0x000fe200078e3cff */
[----:B------:R-:W-:Y:S01]  /*49f0*/  IMAD.X R20, RZ, RZ, R21, P1 ;  /* 0x000000ffff147224 */ /* 0x000fe200008e0615 */
[----:B------:R-:W-:Y:S02]  /*4a00*/  SEL R27, R27, R34, P0 ;  /* 0x000000221b1b7207 */ /* 0x000fe40000000000 */
[----:B------:R-:W-:Y:S02]  /*4a10*/  ISETP.GE.AND P3, PT, R19, RZ, PT ;  /* 0x000000ff1300720c */ /* 0x000fe40003f66270 */
[----:B------:R-:W-:Y:S02]  /*4a20*/  SEL R21, R20, R21, P0 ;  /* 0x0000001514157207 */ /* 0x000fe40000000000 */
[----:B------:R-:W-:Y:S02]  /*4a30*/  IADD3 R20, P1, RZ, -R27, RZ ;  /* 0x8000001bff147210 */ /* 0x000fe40007f3e0ff */
[----:B------:R-:W-:-:S02]  /*4a40*/  ISETP.NE.U32.AND P0, PT, R24, RZ, PT ;  /* 0x000000ff1800720c */ /* 0x000fc40003f05070 */
[----:B------:R-:W-:Y:S02]  /*4a50*/  IADD3.X R24, RZ, ~R21, RZ, P1, !PT ;  /* 0x80000015ff187210 */ /* 0x000fe40000ffe4ff */
[----:B------:R-:W-:Y:S01]  /*4a60*/  SEL R20, R20, R27, !P3 ;  /* 0x0000001b14147207 */ /* 0x000fe20005800000 */
[----:B------:R-:W-:Y:S01]  /*4a70*/  IMAD.MOV.U32 R27, RZ, RZ, 0x0 ;  /* 0x00000000ff1b7424 */ /* 0x000fe200078e00ff */
[----:B------:R-:W-:Y:S02]  /*4a80*/  ISETP.NE.AND.EX P0, PT, R23, RZ, PT, P0 ;  /* 0x000000ff1700720c */ /* 0x000fe40003f05300 */
[----:B------:R-:W-:Y:S02]  /*4a90*/  SEL R24, R24, R21, !P3 ;  /* 0x0000001518187207 */ /* 0x000fe40005800000 */
[----:B------:R-:W-:Y:S02]  /*4aa0*/  SEL R20, R20, 0xffffffff, P0 ;  /* 0xffffffff14147807 */ /* 0x000fe40000000000 */
[----:B------:R-:W-:Y:S01]  /*4ab0*/  SEL R21, R24, 0xffffffff, P0 ;  /* 0xffffffff18157807 */ /* 0x000fe20000000000 */
[----:B------:R-:W-:Y:S06]  /*4ac0*/  RET.REL.NODEC R26 `(_ZN5flash32flash_fwd_splitkv_combine_kernelI23Flash_fwd_kernel_traitsILi128ELi64ELi128ELi4ELb0ELb0EN7cutlass10bfloat16_tE19Flash_kernel_traitsILi128ELi64ELi128ELi4ES3_EELi4ELi5ELb0EEEvNS_16Flash_fwd_paramsE) ;  /* 0xffffffb41a4c7950 */ /* 0x000fec0003c3ffff */
.L_x_143:
        /* <DEDUP_REMOVED lines=11> */
.L_x_8420:


//--------------------- .text._ZN5flash32flash_fwd_splitkv_combine_kernelI23Flash_fwd_kernel_traitsILi128ELi64ELi128ELi4ELb0ELb0EN7cutlass10bfloat16_tE19Flash_kernel_traitsILi128ELi64ELi128ELi4ES3_EELi4ELi4ELb0EEEvNS_16Flash_fwd_paramsE --------------------------
	.section	.text._ZN5flash32flash_fwd_splitkv_combine_kernelI23Flash_fwd_kernel_traitsILi128ELi64ELi128ELi4ELb0ELb0EN7cutlass10bfloat16_tE19Flash_kernel_traitsILi128ELi64ELi128ELi4ES3_EELi4ELi4ELb0EEEvNS_16Flash_fwd_paramsE,"ax",@progbits
	.align	128
        .global         _ZN5flash32flash_fwd_splitkv_combine_kernelI23Flash_fwd_kernel_traitsILi128ELi64ELi128ELi4ELb0ELb0EN7cutlass10bfloat16_tE19Flash_kernel_traitsILi128ELi64ELi128ELi4ES3_EELi4ELi4ELb0EEEvNS_16Flash_fwd_paramsE
        .type           _ZN5flash32flash_fwd_splitkv_combine_kernelI23Flash_fwd_kernel_traitsILi128ELi64ELi128ELi4ELb0ELb0EN7cutlass10bfloat16_tE19Flash_kernel_traitsILi128ELi64ELi128ELi4ES3_EELi4ELi4ELb0EEEvNS_16Flash_fwd_paramsE,@function
        .size           _ZN5flash32flash_fwd_splitkv_combine_kernelI23Flash_fwd_kernel_traitsILi128ELi64ELi128ELi4ELb0ELb0EN7cutlass10bfloat16_tE19Flash_kernel_traitsILi128ELi64ELi128ELi4ES3_EELi4ELi4ELb0EEEvNS_16Flash_fwd_paramsE,(.L_x_8421 - _ZN5flash32flash_fwd_splitkv_combine_kernelI23Flash_fwd_kernel_traitsILi128ELi64ELi128ELi4ELb0ELb0EN7cutlass10bfloat16_tE19Flash_kernel_traitsILi128ELi64ELi128ELi4ES3_EELi4ELi4ELb0EEEvNS_16Flash_fwd_paramsE)
        .other          _ZN5flash32flash_fwd_splitkv_combine_kernelI23Flash_fwd_kernel_traitsILi128ELi64ELi128ELi4ELb0ELb0EN7cutlass10bfloat16_tE19Flash_kernel_traitsILi128ELi64ELi128ELi4ES3_EELi4ELi4ELb0EEEvNS_16Flash_fwd_paramsE,@"STO_CUDA_ENTRY STV_DEFAULT"
_ZN5flash32flash_fwd_splitkv_combine_kernelI23Flash_fwd_kernel_traitsILi128ELi64ELi128ELi4ELb0ELb0EN7cutlass10bfloat16_tE19Flash_kernel_traitsILi128ELi64ELi128ELi4ES3_EELi4ELi4ELb0EEEvNS_16Flash_fwd_paramsE:
.text._ZN5flash32flash_fwd_splitkv_combine_kernelI23Flash_fwd_kernel_traitsILi128ELi64ELi128ELi4ELb0ELb0EN7cutlass10bfloat16_tE19Flash_kernel_traitsILi128ELi64ELi128ELi4ES3_EELi4ELi4ELb0EEEvNS_16Flash_fwd_paramsE:
        /* <DEDUP_REMOVED lines=23> */
[----:B------:R-:W-:Y:S05]  /*0170*/  CALL.REL.NOINC `($__internal_3_$__cuda_sm20_div_s64) ;  /* 0x0000004400047944 */ /* 0x000fea0003c00000 */
[----:B------:R-:W-:Y:S05]  /*0180*/  BRA `(.L_x_145) ;  /* 0x00000000004c7947 */ /* 0x000fea0003800000 */
.L_x_144:
        /* <DEDUP_REMOVED lines=19> */
.L_x_145:
        /* <DEDUP_REMOVED lines=13> */
[----:B------:R-:W-:Y:S05]  /*0390*/  CALL.REL.NOINC `($__internal_3_$__cuda_sm20_div_s64) ;  /* 0x00000040007c7944 */ /* 0x000fea0003c00000 */
[----:B------:R-:W-:Y:S02]  /*03a0*/  MOV R8, R20 ;  /* 0x0000001400087202 */ /* 0x000fe40000000f00 */
[----:B------:R-:W-:Y:S01]  /*03b0*/  MOV R9, R21 ;  /* 0x0000001500097202 */ /* 0x000fe20000000f00 */
[----:B------:R-:W-:Y:S05]  /*03c0*/  BRA `(.L_x_148) ;  /* 0x00000000004c7947 */ /* 0x000fea0003800000 */
.L_x_147:
        /* <DEDUP_REMOVED lines=19> */
.L_x_148:
[----:B------:R-:W-:Y:S05]  /*0500*/  BSYNC B0 ;  /* 0x0000000000007941 */ /* 0x000fea0003800000 */
.L_x_146:
        /* <DEDUP_REMOVED lines=43> */
.L_x_150:
        /* <DEDUP_REMOVED lines=19> */
.L_x_151:
[----:B------:R-:W-:Y:S05]  /*08f0*/  BSYNC B0 ;  /* 0x0000000000007941 */ /* 0x000fea0003800000 */
.L_x_149:
        /* <DEDUP_REMOVED lines=74> */
[----:B------:R-:W-:Y:S02]  /*0da0*/  MOV R32, R20 ;  /* 0x0000001400207202 */ /* 0x000fe40000000f00 */
[----:B------:R-:W-:Y:S01]  /*0db0*/  MOV R33, R21 ;  /* 0x0000001500217202 */ /* 0x000fe20000000f00 */
[----:B------:R-:W-:Y:S05]  /*0dc0*/  BRA `(.L_x_154) ;  /* 0x00000000004c7947 */ /* 0x000fea0003800000 */
.L_x_153:
        /* <DEDUP_REMOVED lines=19> */
.L_x_154:
[----:B------:R-:W-:Y:S05]  /*0f00*/  BSYNC B0 ;  /* 0x0000000000007941 */ /* 0x000fea0003800000 */
.L_x_152:
        /* <DEDUP_REMOVED lines=43> */
.L_x_156:
        /* <DEDUP_REMOVED lines=19> */
.L_x_157:
[----:B------:R-:W-:Y:S05]  /*12f0*/  BSYNC B0 ;  /* 0x0000000000007941 */ /* 0x000fea0003800000 */
.L_x_155:
        /* <DEDUP_REMOVED lines=67> */
.L_x_159:
[----:B------:R-:W-:Y:S05]  /*1730*/  BSYNC B0 ;  /* 0x0000000000007941 */ /* 0x000fea0003800000 */
.L_x_158:
        /* <DEDUP_REMOVED lines=14> */
.L_x_161:
[----:B------:R-:W-:Y:S05]  /*1820*/  BSYNC B0 ;  /* 0x0000000000007941 */ /* 0x000fea0003800000 */
.L_x_160:
[----:B--23--:R-:W2:Y:S01]  /*1830*/  SHFL.BFLY PT, R6, R29, 0x8, 0x1f ;  /* 0x0d001f001d067f89 */ /* 0x00cea200000e0000 */
[----:B-1----:R-:W1:Y:S01]  /*1840*/  LDC R17, c[0x0][0x270] ;  /* 0x00009c00ff117b82 */ /* 0x002e620000000800 */
[----:B------:R-:W-:Y:S01]  /*1850*/  ISETP.GT.AND P5, PT, R3, RZ, PT ;  /* 0x000000ff0300720c */ /* 0x000fe20003fa4270 */
[----:B------:R-:W-:Y:S01]  /*1860*/  BSSY B1, `(.L_x_162) ;  /* 0x0000231000017945 */ /* 0x000fe20003800000 */
[----:B--2---:R-:W-:Y:S02]  /*1870*/  FMNMX.FTZ R7, R6, R29, !PT ;  /* 0x0000001d06077209 */ /* 0x004fe40007810000 */
[-C--:B-1----:R-:W-:Y:S02]  /*1880*/  IABS R27, R17.reuse ;  /* 0x00000011001b7213 */ /* 0x082fe40000000000 */
[----:B------:R-:W-:Y:S01]  /*1890*/  IABS R36, R17 ;  /* 0x0000001100247213 */ /* 0x000fe20000000000 */
[----:B------:R-:W1:Y:S01]  /*18a0*/  SHFL.BFLY PT, R8, R7, 0x4, 0x1f ;  /* 0x0c801f0007087f89 */ /* 0x000e6200000e0000 */
[----:B------:R-:W-:Y:S03]  /*18b0*/  I2F.U32.RP R26, R27 ;  /* 0x0000001b001a7306 */ /* 0x000fe60000209000 */
[----:B------:R-:W-:Y:S01]  /*18c0*/  IMAD.MOV R36, RZ, RZ, -R36 ;  /* 0x000000ffff247224 */ /* 0x000fe200078e0a24 */
[----:B-1----:R-:W-:-:S05]  /*18d0*/  FMNMX.FTZ R8, R7, R8, !PT ;  /* 0x0000000807087209 */ /* 0x002fca0007810000 */
[----:B0-----:R-:W0:Y:S02]  /*18e0*/  SHFL.BFLY PT, R21, R8, 0x2, 0x1f ;  /* 0x0c401f0008157f89 */ /* 0x001e2400000e0000 */
[----:B0-----:R-:W-:Y:S02]  /*18f0*/  FMNMX.FTZ R21, R8, R21, !PT ;  /* 0x0000001508157209 */ /* 0x001fe40007810000 */
[----:B------:R-:W0:Y:S03]  /*1900*/  I2F.RP R8, R31 ;  /* 0x0000001f00087306 */ /* 0x000e260000209400 */
[----:B------:R-:W1:Y:S05]  /*1910*/  SHFL.BFLY PT, R6, R21, 0x1, 0x1f ;  /* 0x0c201f0015067f89 */ /* 0x000e6a00000e0000 */
[----:B0-----:R-:W0:Y:S01]  /*1920*/  MUFU.RCP R8, R8 ;  /* 0x0000000800087308 */ /* 0x001e220000001000 */
[----:B-1----:R-:W-:-:S04]  /*1930*/  FMNMX.FTZ R6, R21, R6, !PT ;  /* 0x0000000615067209 */ /* 0x002fc80007810000 */
[----:B------:R-:W-:Y:S01]  /*1940*/  FSETP.NEU.FTZ.AND P0, PT, R6, -INF , PT ;  /* 0xff8000000600780b */ /* 0x000fe20003f1d000 */
[----:B0-----:R-:W-:-:S03]  /*1950*/  VIADD R34, R8, 0xffffffe ;  /* 0x0ffffffe08227836 */ /* 0x001fc60000000000 */
[----:B------:R-:W-:Y:S01]  /*1960*/  FSEL R20, R6, RZ, P0 ;  /* 0x000000ff06147208 */ /* 0x000fe20000000000 */
[----:B------:R0:W-:Y:S01]  /*1970*/  F2I.FTZ.U32.TRUNC.NTZ R35, R34 ;  /* 0x0000002200237305 */ /* 0x0001e2000021f000 */
[----:B------:R-:W-:-:S03]  /*1980*/  ISETP.GT.AND P0, PT, R2, RZ, PT ;  /* 0x000000ff0200720c */ /* 0x000fc60003f04270 */
[----:B------:R-:W-:-:S04]  /*1990*/  FADD.FTZ R30, -R20, R29 ;  /* 0x0000001d141e7221 */ /* 0x000fc80000010100 */
[----:B------:R-:W-:Y:S01]  /*19a0*/  FMUL.FTZ R30, R30, 1.4426950216293334961 ;  /* 0x3fb8aa3b1e1e7820 */ /* 0x000fe20000410000 */
[----:B------:R-:W1:Y:S01]  /*19b0*/  MUFU.RCP R6, R26 ;  /* 0x0000001a00067308 */ /* 0x000e620000001000 */
[----:B0-----:R-:W-:-:S07]  /*19c0*/  IMAD.MOV.U32 R34, RZ, RZ, RZ ;  /* 0x000000ffff227224 */ /* 0x001fce00078e00ff */
[----:B------:R-:W0:Y:S01]  /*19d0*/  MUFU.EX2 R30, R30 ;  /* 0x0000001e001e7308 */ /* 0x000e220000000800 */
[----:B-1----:R-:W-:Y:S01]  /*19e0*/  VIADD R38, R6, 0xffffffe ;  /* 0x0ffffffe06267836 */ /* 0x002fe20000000000 */
[----:B------:R-:W-:Y:S01]  /*19f0*/  IABS R26, R24 ;  /* 0x00000018001a7213 */ /* 0x000fe20000000000 */
[----:B------:R-:W-:-:S05]  /*1a00*/  IMAD.MOV R6, RZ, RZ, -R35 ;  /* 0x000000ffff067224 */ /* 0x000fca00078e0a23 */
[----:B------:R-:W1:Y:S01]  /*1a10*/  F2I.FTZ.U32.TRUNC.NTZ R39, R38 ;  /* 0x0000002600277305 */ /* 0x000e62000021f000 */
[----:B------:R-:W-:Y:S01]  /*1a20*/  IMAD R21, R6, R31, RZ ;  /* 0x0000001f06157224 */ /* 0x000fe200078e02ff */
[----:B------:R-:W-:Y:S01]  /*1a30*/  IABS R6, R3 ;  /* 0x0000000300067213 */ /* 0x000fe20000000000 */
[----:B0-----:R-:W0:Y:S02]  /*1a40*/  SHFL.BFLY PT, R7, R30, 0x8, 0x1f ;  /* 0x0d001f001e077f89 */ /* 0x001e2400000e0000 */
[----:B------:R-:W-:-:S04]  /*1a50*/  IMAD.HI.U32 R21, R35, R21, R34 ;  /* 0x0000001523157227 */ /* 0x000fc800078e0022 */
[----:B------:R-:W-:Y:S02]  /*1a60*/  IMAD.MOV R6, RZ, RZ, -R6 ;  /* 0x000000ffff067224 */ /* 0x000fe400078e0a06 */
[----:B------:R-:W-:-:S04]  /*1a70*/  IMAD.HI.U32 R21, R21, R26, RZ ;  /* 0x0000001a15157227 */ /* 0x000fc800078e00ff */
[----:B-1----:R-:W-:Y:S02]  /*1a80*/  IMAD.MOV R8, RZ, RZ, -R39 ;  /* 0x000000ffff087224 */ /* 0x002fe400078e0a27 */
[----:B------:R-:W-:Y:S02]  /*1a90*/  IMAD R6, R21, R6, R26 ;  /* 0x0000000615067224 */ /* 0x000fe400078e021a */
[----:B------:R-:W-:Y:S02]  /*1aa0*/  IMAD R35, R8, R27, RZ ;  /* 0x0000001b08237224 */ /* 0x000fe400078e02ff */
[----:B------:R-:W-:Y:S01]  /*1ab0*/  IMAD.MOV.U32 R38, RZ, RZ, RZ ;  /* 0x000000ffff267224 */ /* 0x000fe200078e00ff */
[----:B------:R-:W-:-:S03]  /*1ac0*/  ISETP.GT.U32.AND P1, PT, R31, R6, PT ;  /* 0x000000061f00720c */ /* 0x000fc60003f24070 */
[----:B------:R-:W-:-:S04]  /*1ad0*/  IMAD.HI.U32 R35, R39, R35, R38 ;  /* 0x0000002327237227 */ /* 0x000fc800078e0026 */
[----:B0-----:R-:W-:-:S05]  /*1ae0*/  FADD.FTZ R7, R30, R7 ;  /* 0x000000071e077221 */ /* 0x001fca0000010000 */
[----:B------:R-:W0:Y:S01]  /*1af0*/  SHFL.BFLY PT, R28, R7, 0x4, 0x1f ;  /* 0x0c801f00071c7f89 */ /* 0x000e2200000e0000 */
        /* <DEDUP_REMOVED lines=113> */
.L_x_166:
        /* <DEDUP_REMOVED lines=22> */
.L_x_167:
[----:B------:R-:W-:Y:S05]  /*2370*/  BSYNC B0 ;  /* 0x0000000000007941 */ /* 0x000fea0003800000 */
.L_x_165:
[----:B------:R-:W-:Y:S01]  /*2380*/  LOP3.LUT R19, R17, R0, RZ, 0xfc, !PT ;  /* 0x0000000011137212 */ /* 0x000fe200078efcff */
[----:B------:R-:W-:Y:S03]  /*2390*/  BSSY B0, `(.L_x_168) ;  /* 0x0000028000007945 */ /* 0x000fe60003800000 */
[----:B------:R-:W-:-:S13]  /*23a0*/  ISETP.NE.U32.AND P0, PT, R19, RZ, PT ;  /* 0x000000ff1300720c */ /* 0x000fda0003f05070 */
[----:B------:R-:W-:Y:S05]  /*23b0*/  @!P0 BRA `(.L_x_169) ;  /* 0x00000000003c8947 */ /* 0x000fea0003800000 */
[----:B------:R-:W-:Y:S01]  /*23c0*/  IMAD.MOV.U32 R24, RZ, RZ, R25 ;  /* 0x000000ffff187224 */ /* 0x000fe200078e0019 */
[----:B------:R-:W-:Y:S02]  /*23d0*/  MOV R23, R0 ;  /* 0x0000000000177202 */ /* 0x000fe40000000f00 */
[----:B------:R-:W-:Y:S02]  /*23e0*/  MOV R22, 0x2400 ;  /* 0x0000240000167802 */ /* 0x000fe40000000f00 */
[----:B------:R-:W-:Y:S05]  /*23f0*/  CALL.REL.NOINC `($__internal_3_$__cuda_sm20_div_s64) ;  /* 0x0000002000647944 */ /* 0x000fea0003c00000 */
        /* <DEDUP_REMOVED lines=11> */
.L_x_169:
        /* <DEDUP_REMOVED lines=22> */
.L_x_170:
[----:B------:R-:W-:Y:S05]  /*2610*/  BSYNC B0 ;  /* 0x0000000000007941 */ /* 0x000fea0003800000 */
.L_x_168:
        /* <DEDUP_REMOVED lines=11> */
[----:B------:R-:W-:Y:S05]  /*26d0*/  CALL.REL.NOINC `($__internal_3_$__cuda_sm20_div_s64) ;  /* 0x0000001c00ac7944 */ /* 0x000fea0003c00000 */
[----:B------:R-:W-:-:S04]  /*26e0*/  IADD3 R17, P0, RZ, -R20, RZ ;  /* 0x80000014ff117210 */ /* 0x000fc80007f1e0ff */
[----:B------:R-:W-:Y:S01]  /*26f0*/  IADD3.X R18, RZ, ~R21, RZ, P0, !PT ;  /* 0x80000015ff127210 */ /* 0x000fe200007fe4ff */
[----:B------:R-:W-:-:S04]  /*2700*/  IMAD.WIDE.U32 R36, R5, R17, R36 ;  /* 0x0000001105247225 */ /* 0x000fc800078e0024 */
[----:B------:R-:W-:-:S04]  /*2710*/  IMAD R18, R18, R5, RZ ;  /* 0x0000000512127224 */ /* 0x000fc800078e02ff */
[----:B------:R-:W-:-:S05]  /*2720*/  IMAD R4, R4, R17, R18 ;  /* 0x0000001104047224 */ /* 0x000fca00078e0212 */
[----:B------:R-:W-:Y:S01]  /*2730*/  IADD3 R4, R37, R4, RZ ;  /* 0x0000000425047210 */ /* 0x000fe20007ffe0ff */
[----:B------:R-:W-:Y:S05]  /*2740*/  BRA `(.L_x_173) ;  /* 0x0000000000587947 */ /* 0x000fea0003800000 */
.L_x_172:
        /* <DEDUP_REMOVED lines=22> */
.L_x_173:
[----:B------:R-:W-:Y:S05]  /*28b0*/  BSYNC B0 ;  /* 0x0000000000007941 */ /* 0x000fea0003800000 */
.L_x_171:
        /* <DEDUP_REMOVED lines=38> */
[----:B------:R-:W-:Y:S05]  /*2b20*/  CALL.REL.NOINC `($__internal_3_$__cuda_sm20_div_s64) ;  /* 0x0000001800987944 */ /* 0x000fea0003c00000 */
        /* <DEDUP_REMOVED lines=12> */
.L_x_175:
        /* <DEDUP_REMOVED lines=23> */
.L_x_176:
[----:B------:R-:W-:Y:S05]  /*2d60*/  BSYNC B0 ;  /* 0x0000000000007941 */ /* 0x000fea0003800000 */
.L_x_174:
        /* <DEDUP_REMOVED lines=19> */
.L_x_178:
        /* <DEDUP_REMOVED lines=22> */
.L_x_179:
[----:B------:R-:W-:Y:S05]  /*3000*/  BSYNC B0 ;  /* 0x0000000000007941 */ /* 0x000fea0003800000 */
.L_x_177:
        /* <DEDUP_REMOVED lines=20> */
.L_x_181:
        /* <DEDUP_REMOVED lines=23> */
.L_x_182:
[----:B------:R-:W-:Y:S05]  /*32c0*/  BSYNC B0 ;  /* 0x0000000000007941 */ /* 0x000fea0003800000 */
.L_x_180:
        /* <DEDUP_REMOVED lines=39> */
.L_x_184:
        /* <DEDUP_REMOVED lines=23> */
.L_x_185:
[----:B------:R-:W-:Y:S05]  /*36b0*/  BSYNC B0 ;  /* 0x0000000000007941 */ /* 0x000fea0003800000 */
.L_x_183:
        /* <DEDUP_REMOVED lines=26> */
.L_x_187:
        /* <DEDUP_REMOVED lines=23> */
.L_x_188:
[----:B------:R-:W-:Y:S05]  /*39d0*/  BSYNC B0 ;  /* 0x0000000000007941 */ /* 0x000fea0003800000 */
.L_x_186:
        /* <DEDUP_REMOVED lines=21> */
.L_x_164:
[----:B------:R-:W-:Y:S02]  /*3b30*/  ULDC.64 UR4, c[0x0][0x2b0] ;  /* 0x0000ac0000047ab9 */ /* 0x000fe40000000a00 */
[----:B------:R-:W-:-:S04]  /*3b40*/  LEA R2, P0, R30, UR4, 0x2 ;  /* 0x000000041e027c11 */ /* 0x000fc8000f8010ff */
[----:B------:R-:W-:-:S05]  /*3b50*/  LEA.HI.X R3, R30, UR5, R31, 0x2, P0 ;  /* 0x000000051e037c11 */ /* 0x000fca00080f141f */
[----:B------:R0:W-:Y:S04]  /*3b60*/  STG.E desc[UR8][R2.64], R28 ;  /* 0x0000001c02007986 */ /* 0x0001e8000c101908 */
.L_x_163:
[----:B------:R-:W-:Y:S05]  /*3b70*/  BSYNC B1 ;  /* 0x0000000000017941 */ /* 0x000fea0003800000 */
.L_x_162:
        /* <DEDUP_REMOVED lines=8> */
[----:B------:R-:W-:-:S13]  /*3c00*/  ISETP.GT.OR P0, PT, R6, 0x3f, P0 ;  /* 0x0000003f0600780c */ /* 0x000fda0000704670 */
[----:B------:R-:W-:Y:S05]  /*3c10*/  @P0 BRA `(.L_x_190) ;  /* 0x0000000000280947 */ /* 0x000fea0003800000 */
        /* <DEDUP_REMOVED lines=10> */
.L_x_190:
[----:B------:R-:W-:Y:S05]  /*3cc0*/  BSYNC B0 ;  /* 0x0000000000007941 */ /* 0x000fea0003800000 */
.L_x_189:
[----:B------:R-:W-:Y:S01]  /*3cd0*/  BAR.SYNC.DEFER_BLOCKING 0x0 ;  /* 0x0000000000007b1d */ /* 0x000fe20000010000 */
[----:B------:R-:W-:Y:S01]  /*3ce0*/  ISETP.GE.AND P0, PT, R2, 0x1, PT ;  /* 0x000000010200780c */ /* 0x000fe20003f06270 */
[----:B------:R-:W-:Y:S01]  /*3cf0*/  IMAD.MOV.U32 R0, RZ, RZ, RZ ;  /* 0x000000ffff007224 */ /* 0x000fe200078e00ff */
[----:B------:R-:W-:Y:S01]  /*3d00*/  LEA.HI R16, R5, R6, RZ, 0x5 ;  /* 0x0000000605107211 */ /* 0x000fe200078f28ff */
[----:B------:R-:W-:-:S03]  /*3d10*/  IMAD.MOV.U32 R5, RZ, RZ, RZ ;  /* 0x000000ffff057224 */ /* 0x000fc600078e00ff */
[----:B0-----:R-:W-:Y:S02]  /*3d20*/  LOP3.LUT R3, R16, 0x3fffffe0, RZ, 0xc0, !PT ;  /* 0x3fffffe010037812 */ /* 0x001fe400078ec0ff */
[----:B------:R-:W-:-:S03]  /*3d30*/  SHF.R.S32.HI R16, RZ, 0x5, R16 ;  /* 0x00000005ff107819 */ /* 0x000fc60000011410 */
[----:B------:R-:W-:Y:S01]  /*3d40*/  IMAD.IADD R6, R6, 0x1, -R3 ;  /* 0x0000000106067824 */ /* 0x000fe200078e0a03 */
[----:B------:R-:W-:-:S03]  /*3d50*/  CS2R R2, SRZ ;  /* 0x0000000000027805 */ /* 0x000fc6000001ff00 */
[----:B------:R-:W-:Y:S01]  /*3d60*/  IMAD.SHL.U32 R18, R6, 0x4, RZ ;  /* 0x0000000406127824 */ /* 0x000fe200078e00ff */
[----:B------:R-:W-:Y:S06]  /*3d70*/  @!P0 BRA `(.L_x_191) ;  /* 0x0000000000ac8947 */ /* 0x000fec0003800000 */
        /* <DEDUP_REMOVED lines=23> */
.L_x_194:
        /* <DEDUP_REMOVED lines=9> */
[----:B------:R-:W-:Y:S05]  /*3f80*/  @!P0 IMAD.MOV.U32 R15, RZ, RZ, R13 ;  /* 0x000000ffff0f8224 */ /* 0x000fea00078e000d */
[----:B------:R1:W5:Y:S02]  /*3f90*/  @!P0 LDG.E.128 R8, desc[UR8][R14.64] ;  /* 0x000000080e088981 */ /* 0x000364000c1e1d00 */
.L_x_193:
[----:B------:R-:W-:Y:S05]  /*3fa0*/  BSYNC B0 ;  /* 0x0000000000007941 */ /* 0x000fea0003800000 */
.L_x_192:
        /* <DEDUP_REMOVED lines=8> */
.L_x_191:
        /* <DEDUP_REMOVED lines=86> */
        .weak           $__internal_3_$__cuda_sm20_div_s64
        .type           $__internal_3_$__cuda_sm20_div_s64,@function
        .size           $__internal_3_$__cuda_sm20_div_s64,(.L_x_8421 - $__internal_3_$__cuda_sm20_div_s64)
$__internal_3_$__cuda_sm20_div_s64:
        /* <DEDUP_REMOVED lines=83> */
[----:B------:R-:W-:Y:S06]  /*4ac0*/  RET.REL.NODEC R26 `(_ZN5flash32flash_fwd_splitkv_combine_kernelI23Flash_fwd_kernel_traitsILi128ELi64ELi128ELi4ELb0ELb0EN7cutlass10bfloat16_tE19Flash_kernel_traitsILi128ELi64ELi128ELi4ES3_EELi4ELi4ELb0EEEvNS_16Flash_fwd_paramsE) ;  /* 0xffffffb41a4c7950 */ /* 0x000fec0003c3ffff */
.L_x_195:
        /* <DEDUP_REMOVED lines=11> */
.L_x_8421:


//--------------------- .text._ZN5flash32flash_fwd_splitkv_combine_kernelI23Flash_fwd_kernel_traitsILi128ELi64ELi128ELi4ELb0ELb0EN7cutlass10bfloat16_tE19Flash_kernel_traitsILi128ELi64ELi128ELi4ES3_EELi4ELi3ELb0EEEvNS_16Flash_fwd_paramsE --------------------------
	.section	.text._ZN5flash32flash_fwd_splitkv_combine_kernelI23Flash_fwd_kernel_traitsILi128ELi64ELi128ELi4ELb0ELb0EN7cutlass10bfloat16_tE19Flash_kernel_traitsILi128ELi64ELi128ELi4ES3_EELi4ELi3ELb0EEEvNS_16Flash_fwd_paramsE,"ax",@progbits
	.align	128
        .global         _ZN5flash32flash_fwd_splitkv_combine_kernelI23Flash_fwd_kernel_traitsILi128ELi64ELi128ELi4ELb0ELb0EN7cutlass10bfloat16_tE19Flash_kernel_traitsILi128ELi64ELi128ELi4ES3_EELi4ELi3ELb0EEEvNS_16Flash_fwd_paramsE
        .type           _ZN5flash32flash_fwd_splitkv_combine_kernelI23Flash_fwd_kernel_traitsILi128ELi64ELi128ELi4ELb0ELb0EN7cutlass10bfloat16_tE19Flash_kernel_traitsILi128ELi64ELi128ELi4ES3_EELi4ELi3ELb0EEEvNS_16Flash_fwd_paramsE,@function
        .size           _ZN5flash32flash_fwd_splitkv_combine_kernelI23Flash_fwd_kernel_traitsILi128ELi64ELi128ELi4ELb0ELb0EN7cutlass10bfloat16_tE19Flash_kernel_traitsILi128ELi64ELi128ELi4ES3_EELi4ELi3ELb0EEEvNS_16Flash_fwd_paramsE,(.L_x_8422 - _ZN5flash32flash_fwd_splitkv_combine_kernelI23Flash_fwd_kernel_traitsILi128ELi64ELi128ELi4ELb0ELb0EN7cutlass10bfloat16_tE19Flash_kernel_traitsILi128ELi64ELi128ELi4ES3_EELi4ELi3ELb0EEEvNS_16Flash_fwd_paramsE)
        .other          _ZN5flash32flash_fwd_splitkv_combine_kernelI23Flash_fwd_kernel_traitsILi128ELi64ELi128ELi4ELb0ELb0EN7cutlass10bfloat16_tE19Flash_kernel_traitsILi128ELi64ELi128ELi4ES3_EELi4ELi3ELb0EEEvNS_16Flash_fwd_paramsE,@"STO_CUDA_ENTRY STV_DEFAULT"
_ZN5flash32flash_fwd_splitkv_combine_kernelI23Flash_fwd_kernel_traitsILi128ELi64ELi128ELi4ELb0ELb0EN7cutlass10bfloat16_tE19Flash_kernel_traitsILi128ELi64ELi128ELi4ES3_EELi4ELi3ELb0EEEvNS_16Flash_fwd_paramsE:
.text._ZN5flash32flash_fwd_splitkv_combine_kernelI23Flash_fwd_kernel_traitsILi128ELi64ELi128ELi4ELb0ELb0EN7cutlass10bfloat16_tE19Flash_kernel_traitsILi128ELi64ELi128ELi4ES3_EELi4ELi3ELb0EEEvNS_16Flash_fwd_paramsE:
        /* <DEDUP_REMOVED lines=23> */
[----:B------:R-:W-:Y:S05]  /*0170*/  CALL.REL.NOINC `($__internal_4_$__cuda_sm20_div_s64) ;  /* 0x0000004000f47944 */ /* 0x000fea0003c00000 */
[----:B------:R-:W-:Y:S05]  /*0180*/  BRA `(.L_x_197) ;  /* 0x00000000004c7947 */ /* 0x000fea0003800000 */
.L_x_196:
        /* <DEDUP_REMOVED lines=19> */
.L_x_197:
        /* <DEDUP_REMOVED lines=13> */
[----:B------:R-:W-:Y:S05]  /*0390*/  CALL.REL.NOINC `($__internal_4_$__cuda_sm20_div_s64) ;  /* 0x00000040006c7944 */ /* 0x000fea0003c00000 */
[----:B------:R-:W-:Y:S02]  /*03a0*/  MOV R8, R20 ;  /* 0x0000001400087202 */ /* 0x000fe40000000f00 */
[----:B------:R-:W-:Y:S01]  /*03b0*/  MOV R9, R21 ;  /* 0x0000001500097202 */ /* 0x000fe20000000f00 */
[----:B------:R-:W-:Y:S05]  /*03c0*/  BRA `(.L_x_200) ;  /* 0x00000000004c7947 */ /* 0x000fea0003800000 */
.L_x_199:
        /* <DEDUP_REMOVED lines=19> */
.L_x_200:
[----:B------:R-:W-:Y:S05]  /*0500*/  BSYNC B0 ;  /* 0x0000000000007941 */ /* 0x000fea0003800000 */
.L_x_198:
        /* <DEDUP_REMOVED lines=43> */
.L_x_202:
        /* <DEDUP_REMOVED lines=19> */
.L_x_203:
[----:B------:R-:W-:Y:S05]  /*08f0*/  BSYNC B0 ;  /* 0x0000000000007941 */ /* 0x000fea0003800000 */
.L_x_201:
        /* <DEDUP_REMOVED lines=74> */
[----:B------:R-:W-:Y:S02]  /*0da0*/  MOV R32, R20 ;  /* 0x0000001400207202 */ /* 0x000fe40000000f00 */
[----:B------:R-:W-:Y:S01]  /*0db0*/  MOV R33, R21 ;  /* 0x0000001500217202 */ /* 0x000fe20000000f00 */
[----:B------:R-:W-:Y:S05]  /*0dc0*/  BRA `(.L_x_206) ;  /* 0x00000000004c7947 */ /* 0x000fea0003800000 */
.L_x_205:
        /* <DEDUP_REMOVED lines=19> */
.L_x_206:
[----:B------:R-:W-:Y:S05]  /*0f00*/  BSYNC B0 ;  /* 0x0000000000007941 */ /* 0x000fea0003800000 */
.L_x_204:
        /* <DEDUP_REMOVED lines=43> */
.L_x_208:
        /* <DEDUP_REMOVED lines=19> */
.L_x_209:
[----:B------:R-:W-:Y:S05]  /*12f0*/  BSYNC B0 ;  /* 0x0000000000007941 */ /* 0x000fea0003800000 */
.L_x_207:
        /* <DEDUP_REMOVED lines=67> */
.L_x_211:
[----:B------:R-:W-:Y:S05]  /*1730*/  BSYNC B0 ;  /* 0x0000000000007941 */ /* 0x000fea0003800000 */
.L_x_210:
        /* <DEDUP_REMOVED lines=14> */
.L_x_213:
[----:B------:R-:W-:Y:S05]  /*1820*/  BSYNC B0 ;  /* 0x0000000000007941 */ /* 0x000fea0003800000 */
.L_x_212:
[----:B--23--:R-:W2:Y:S01]  /*1830*/  SHFL.BFLY PT, R6, R29, 0x4, 0x1f ;  /* 0x0c801f001d067f89 */ /* 0x00cea200000e0000 */
[----:B-1----:R-:W1:Y:S01]  /*1840*/  LDC R17, c[0x0][0x270] ;  /* 0x00009c00ff117b82 */ /* 0x002e620000000800 */
[----:B0-----:R-:W0:Y:S01]  /*1850*/  I2F.RP R21, R31 ;  /* 0x0000001f00157306 */ /* 0x001e220000209400 */
[----:B------:R-:W-:Y:S01]  /*1860*/  IMAD.MOV.U32 R34, RZ, RZ, RZ ;  /* 0x000000ffff227224 */ /* 0x000fe200078e00ff */
[----:B------:R-:W-:Y:S01]  /*1870*/  ISETP.GT.AND P5, PT, R3, RZ, PT ;  /* 0x000000ff0300720c */ /* 0x000fe20003fa4270 */
[----:B------:R-:W-:Y:S05]  /*1880*/  BSSY B1, `(.L_x_214) ;  /* 0x000022b000017945 */ /* 0x000fea0003800000 */
[----:B0-----:R-:W0:Y:S01]  /*1890*/  MUFU.RCP R8, R21 ;  /* 0x0000001500087308 */ /* 0x001e220000001000 */
[----:B--2---:R-:W-:-:S02]  /*18a0*/  FMNMX.FTZ R6, R6, R29, !PT ;  /* 0x0000001d06067209 */ /* 0x004fc40007810000 */
[-C--:B-1----:R-:W-:Y:S02]  /*18b0*/  IABS R27, R17.reuse ;  /* 0x00000011001b7213 */ /* 0x082fe40000000000 */
[----:B------:R-:W-:Y:S01]  /*18c0*/  IABS R36, R17 ;  /* 0x0000001100247213 */ /* 0x000fe20000000000 */
[----:B------:R-:W1:Y:S02]  /*18d0*/  SHFL.BFLY PT, R35, R6, 0x2, 0x1f ;  /* 0x0c401f0006237f89 */ /* 0x000e6400000e0000 */
[----:B------:R-:W2:Y:S02]  /*18e0*/  I2F.U32.RP R26, R27 ;  /* 0x0000001b001a7306 */ /* 0x000ea40000209000 */
[----:B------:R-:W-:Y:S02]  /*18f0*/  IMAD.MOV R36, RZ, RZ, -R36 ;  /* 0x000000ffff247224 */ /* 0x000fe400078e0a24 */
[----:B0-----:R-:W-:Y:S01]  /*1900*/  VIADD R8, R8, 0xffffffe ;  /* 0x0ffffffe08087836 */ /* 0x001fe20000000000 */
[----:B-1----:R-:W-:-:S03]  /*1910*/  FMNMX.FTZ R35, R6, R35, !PT ;  /* 0x0000002306237209 */ /* 0x002fc60007810000 */
[----:B--2---:R-:W0:Y:S02]  /*1920*/  MUFU.RCP R6, R26 ;  /* 0x0000001a00067308 */ /* 0x004e240000001000 */
[----:B------:R-:W1:Y:S01]  /*1930*/  SHFL.BFLY PT, R20, R35, 0x1, 0x1f ;  /* 0x0c201f0023147f89 */ /* 0x000e6200000e0000 */
[----:B0-----:R-:W-:Y:S01]  /*1940*/  VIADD R38, R6, 0xffffffe ;  /* 0x0ffffffe06267836 */ /* 0x001fe20000000000 */
[----:B------:R-:W-:-:S04]  /*1950*/  IABS R26, R24 ;  /* 0x00000018001a7213 */ /* 0x000fc80000000000 */
[----:B------:R0:W-:Y:S01]  /*1960*/  F2I.FTZ.U32.TRUNC.NTZ R39, R38 ;  /* 0x0000002600277305 */ /* 0x0001e2000021f000 */
[----:B-1----:R-:W-:-:S07]  /*1970*/  FMNMX.FTZ R20, R35, R20, !PT ;  /* 0x0000001423147209 */ /* 0x002fce0007810000 */
[----:B------:R-:W1:Y:S01]  /*1980*/  F2I.FTZ.U32.TRUNC.NTZ R35, R8 ;  /* 0x0000000800237305 */ /* 0x000e62000021f000 */
[----:B------:R-:W-:-:S04]  /*1990*/  FSETP.NEU.FTZ.AND P0, PT, R20, -INF , PT ;  /* 0xff8000001400780b */ /* 0x000fc80003f1d000 */
[----:B------:R-:W-:Y:S01]  /*19a0*/  FSEL R20, R20, RZ, P0 ;  /* 0x000000ff14147208 */ /* 0x000fe20000000000 */
[----:B0-----:R-:W-:Y:S01]  /*19b0*/  IMAD.MOV.U32 R38, RZ, RZ, RZ ;  /* 0x000000ffff267224 */ /* 0x001fe200078e00ff */
[----:B------:R-:W-:-:S03]  /*19c0*/  ISETP.GT.AND P0, PT, R2, RZ, PT ;  /* 0x000000ff0200720c */ /* 0x000fc60003f04270 */
[----:B------:R-:W-:-:S04]  /*19d0*/  FADD.FTZ R7, -R20, R29 ;  /* 0x0000001d14077221 */ /* 0x000fc80000010100 */
[----:B------:R-:W-:Y:S01]  /*19e0*/  FMUL.FTZ R7, R7, 1.4426950216293334961 ;  /* 0x3fb8aa3b07077820 */ /* 0x000fe20000410000 */
[----:B-1----:R-:W-:Y:S02]  /*19f0*/  IMAD.MOV R6, RZ, RZ, -R35 ;  /* 0x000000ffff067224 */ /* 0x002fe400078e0a23 */
[----:B------:R-:W-:Y:S02]  /*1a00*/  IMAD.MOV R8, RZ, RZ, -R39 ;  /* 0x000000ffff087224 */ /* 0x000fe400078e0a27 */
[----:B------:R-:W-:Y:S01]  /*1a10*/  IMAD R21, R6, R31, RZ ;  /* 0x0000001f06157224 */ /* 0x000fe200078e02ff */
[----:B------:R-:W0:Y:S01]  /*1a20*/  MUFU.EX2 R7, R7 ;  /* 0x0000000700077308 */ /* 0x000e220000000800 */
[----:B------:R-:W-:Y:S02]  /*1a30*/  IABS R6, R3 ;  /* 0x0000000300067213 */ /* 0x000fe40000000000 */
[----:B------:R-:W-:-:S04]  /*1a40*/  IMAD.HI.U32 R21, R35, R21, R34 ;  /* 0x0000001523157227 */ /* 0x000fc800078e0022 */
[----:B------:R-:W-:Y:S02]  /*1a50*/  IMAD.MOV R6, RZ, RZ, -R6 ;  /* 0x000000ffff067224 */ /* 0x000fe400078e0a06 */
[----:B------:R-:W-:-:S04]  /*1a60*/  IMAD.HI.U32 R21, R21, R26, RZ ;  /* 0x0000001a15157227 */ /* 0x000fc800078e00ff */
[----:B------:R-:W-:Y:S02]  /*1a70*/  IMAD R6, R21, R6, R26 ;  /* 0x0000000615067224 */ /* 0x000fe400078e021a */
[----:B------:R-:W-:Y:S01]  /*1a80*/  IMAD R35, R8, R27, RZ ;  /* 0x0000001b08237224 */ /* 0x000fe200078e02ff */
[----:B0-----:R-:W0:Y:S02]  /*1a90*/  SHFL.BFLY PT, R28, R7, 0x4, 0x1f ;  /* 0x0c801f00071c7f89 */ /* 0x001e2400000e0000 */
[----:B------:R-:W-:Y:S01]  /*1aa0*/  ISETP.GT.U32.AND P1, PT, R31, R6, PT ;  /* 0x000000061f00720c */ /* 0x000fe20003f24070 */
[----:B------:R-:W-:-:S12]  /*1ab0*/  IMAD.HI.U32 R35, R39, R35, R38 ;  /* 0x0000002327237227 */ /* 0x000fd800078e0026 */
[----:B------:R-:W-:Y:S02]  /*1ac0*/  @!P1 IMAD.IADD R6, R6, 0x1, -R31 ;  /* 0x0000000106069824 */ /* 0x000fe400078e0a1f */
[----:B------:R-:W-:Y:S01]  /*1ad0*/  @!P1 VIADD R21, R21, 0x1 ;  /* 0x0000000115159836 */ /* 0x000fe20000000000 */
[----:B------:R-:W-:Y:S02]  /*1ae0*/  ISETP.NE.AND P1, PT, R3, RZ, PT ;  /* 0x000000ff0300720c */ /* 0x000fe40003f25270 */
[----:B------:R-:W-:Y:S02]  /*1af0*/  ISETP.GE.U32.AND P4, PT, R6, R31, PT ;  /* 0x0000001f0600720c */ /* 0x000fe40003f86070 */
[----:B------:R-:W-:Y:S01]  /*1b00*/  SHF.R.S32.HI R6, RZ, 0x1f, R2 ;  /* 0x0000001fff067819 */ /* 0x000fe20000011402 */
[----:B0-----:R-:W-:Y:S01]  /*1b10*/  FADD.FTZ R28, R7, R28 ;  /* 0x0000001c071c7221 */ /* 0x001fe20000010000 */
[----:B------:R-:W-:Y:S02]  /*1b20*/  IABS R7, R4 ;  /* 0x0000000400077213 */ /* 0x000fe40000000000 */
[----:B------:R-:W-:-:S02]  /*1b30*/  LOP3.LUT R4, R4, R17, RZ, 0x3c, !PT ;  /* 0x0000001104047212 */ /* 0x000fc400078e3cff */
        /* <DEDUP_REMOVED lines=9> */
[----:B------:R-:W-:Y:S01]  /*1bd0*/  ISETP.GT.U32.AND P2, PT, R27, R36, PT ;  /* 0x000000241b00720c */ /* 0x000fe20003f44070 */
[----:B------:R-:W-:Y:S01]  /*1be0*/  @P4 VIADD R21, R21, 0x1 ;  /* 0x0000000115154836 */ /* 0x000fe20000000000 */
        /* <DEDUP_REMOVED lines=94> */
.L_x_218:
        /* <DEDUP_REMOVED lines=22> */
.L_x_219:
[----:B------:R-:W-:Y:S05]  /*2330*/  BSYNC B0 ;  /* 0x0000000000007941 */ /* 0x000fea0003800000 */
.L_x_217:
[----:B------:R-:W-:Y:S01]  /*2340*/  LOP3.LUT R19, R17, R0, RZ, 0xfc, !PT ;  /* 0x0000000011137212 */ /* 0x000fe200078efcff */
[----:B------:R-:W-:Y:S03]  /*2350*/  BSSY B0, `(.L_x_220) ;  /* 0x0000028000007945 */ /* 0x000fe60003800000 */
[----:B------:R-:W-:-:S13]  /*2360*/  ISETP.NE.U32.AND P0, PT, R19, RZ, PT ;  /* 0x000000ff1300720c */ /* 0x000fda0003f05070 */
[----:B------:R-:W-:Y:S05]  /*2370*/  @!P0 BRA `(.L_x_221) ;  /* 0x00000000003c8947 */ /* 0x000fea0003800000 */
[----:B------:R-:W-:Y:S01]  /*2380*/  IMAD.MOV.U32 R24, RZ, RZ, R25 ;  /* 0x000000ffff187224 */ /* 0x000fe200078e0019 */
[----:B------:R-:W-:Y:S02]  /*2390*/  MOV R23, R0 ;  /* 0x0000000000177202 */ /* 0x000fe40000000f00 */
[----:B------:R-:W-:Y:S02]  /*23a0*/  MOV R22, 0x23c0 ;  /* 0x000023c000167802 */ /* 0x000fe40000000f00 */
[----:B------:R-:W-:Y:S05]  /*23b0*/  CALL.REL.NOINC `($__internal_4_$__cuda_sm20_div_s64) ;  /* 0x0000002000647944 */ /* 0x000fea0003c00000 */
        /* <DEDUP_REMOVED lines=11> */
.L_x_221:
        /* <DEDUP_REMOVED lines=22> */
.L_x_222:
[----:B------:R-:W-:Y:S05]  /*25d0*/  BSYNC B0 ;  /* 0x0000000000007941 */ /* 0x000fea0003800000 */
.L_x_220:
        /* <DEDUP_REMOVED lines=11> */
[----:B------:R-:W-:Y:S05]  /*2690*/  CALL.REL.NOINC `($__internal_4_$__cuda_sm20_div_s64) ;  /* 0x0000001c00ac7944 */ /* 0x000fea0003c00000 */
[----:B------:R-:W-:-:S04]  /*26a0*/  IADD3 R17, P0, RZ, -R20, RZ ;  /* 0x80000014ff117210 */ /* 0x000fc80007f1e0ff */
[----:B------:R-:W-:Y:S01]  /*26b0*/  IADD3.X R18, RZ, ~R21, RZ, P0, !PT ;  /* 0x80000015ff127210 */ /* 0x000fe200007fe4ff */
[----:B------:R-:W-:-:S04]  /*26c0*/  IMAD.WIDE.U32 R36, R5, R17, R36 ;  /* 0x0000001105247225 */ /* 0x000fc800078e0024 */
[----:B------:R-:W-:-:S04]  /*26d0*/  IMAD R18, R18, R5, RZ ;  /* 0x0000000512127224 */ /* 0x000fc800078e02ff */
[----:B------:R-:W-:-:S05]  /*26e0*/  IMAD R4, R4, R17, R18 ;  /* 0x0000001104047224 */ /* 0x000fca00078e0212 */
[----:B------:R-:W-:Y:S01]  /*26f0*/  IADD3 R4, R37, R4, RZ ;  /* 0x0000000425047210 */ /* 0x000fe20007ffe0ff */
[----:B------:R-:W-:Y:S05]  /*2700*/  BRA `(.L_x_225) ;  /* 0x0000000000587947 */ /* 0x000fea0003800000 */
.L_x_224:
        /* <DEDUP_REMOVED lines=22> */
.L_x_225:
[----:B------:R-:W-:Y:S05]  /*2870*/  BSYNC B0 ;  /* 0x0000000000007941 */ /* 0x000fea0003800000 */
.L_x_223:
        /* <DEDUP_REMOVED lines=38> */
[----:B------:R-:W-:Y:S05]  /*2ae0*/  CALL.REL.NOINC `($__internal_4_$__cuda_sm20_div_s64) ;  /* 0x0000001800987944 */ /* 0x000fea0003c00000 */
        /* <DEDUP_REMOVED lines=12> */
.L_x_227:
        /* <DEDUP_REMOVED lines=23> */
.L_x_228:
[----:B------:R-:W-:Y:S05]  /*2d20*/  BSYNC B0 ;  /* 0x0000000000007941 */ /* 0x000fea0003800000 */
.L_x_226:
        /* <DEDUP_REMOVED lines=19> */
.L_x_230:
        /* <DEDUP_REMOVED lines=22> */
.L_x_231:
[----:B------:R-:W-:Y:S05]  /*2fc0*/  BSYNC B0 ;  /* 0x0000000000007941 */ /* 0x000fea0003800000 */
.L_x_229:
        /* <DEDUP_REMOVED lines=20> */
.L_x_233:
        /* <DEDUP_REMOVED lines=23> */
.L_x_234:
[----:B------:R-:W-:Y:S05]  /*3280*/  BSYNC B0 ;  /* 0x0000000000007941 */ /* 0x000fea0003800000 */
.L_x_232:
        /* <DEDUP_REMOVED lines=39> */
.L_x_236:
        /* <DEDUP_REMOVED lines=23> */
.L_x_237:
[----:B------:R-:W-:Y:S05]  /*3670*/  BSYNC B0 ;  /* 0x0000000000007941 */ /* 0x000fea0003800000 */
.L_x_235:
        /* <DEDUP_REMOVED lines=26> */
.L_x_239:
        /* <DEDUP_REMOVED lines=23> */
.L_x_240:
[----:B------:R-:W-:Y:S05]  /*3990*/  BSYNC B0 ;  /* 0x0000000000007941 */ /* 0x000fea0003800000 */
.L_x_238:
        /* <DEDUP_REMOVED lines=21> */
.L_x_216:
[----:B------:R-:W-:Y:S02]  /*3af0*/  ULDC.64 UR4, c[0x0][0x2b0] ;  /* 0x0000ac0000047ab9 */ /* 0x000fe40000000a00 */
[----:B------:R-:W-:-:S04]  /*3b00*/  LEA R2, P0, R30, UR4, 0x2 ;  /* 0x000000041e027c11 */ /* 0x000fc8000f8010ff */
[----:B------:R-:W-:-:S05]  /*3b10*/  LEA.HI.X R3, R30, UR5, R31, 0x2, P0 ;  /* 0x000000051e037c11 */ /* 0x000fca00080f141f */
[----:B------:R0:W-:Y:S04]  /*3b20*/  STG.E desc[UR8][R2.64], R28 ;  /* 0x0000001c02007986 */ /* 0x0001e8000c101908 */
.L_x_215:
[----:B------:R-:W-:Y:S05]  /*3b30*/  BSYNC B1 ;  /* 0x0000000000017941 */ /* 0x000fea0003800000 */
.L_x_214:
        /* <DEDUP_REMOVED lines=20> */
.L_x_242:
[----:B------:R-:W-:Y:S05]  /*3c80*/  BSYNC B0 ;  /* 0x0000000000007941 */ /* 0x000fea0003800000 */
.L_x_241:
        /* <DEDUP_REMOVED lines=34> */
.L_x_246:
        /* <DEDUP_REMOVED lines=11> */
.L_x_245:
[----:B------:R-:W-:Y:S05]  /*3f60*/  BSYNC B0 ;  /* 0x0000000000007941 */ /* 0x000fea0003800000 */
.L_x_244:
        /* <DEDUP_REMOVED lines=8> */
.L_x_243:
        /* <DEDUP_REMOVED lines=86> */
        .weak           $__internal_4_$__cuda_sm20_div_s64
        .type           $__internal_4_$__cuda_sm20_div_s64,@function
        .size           $__internal_4_$__cuda_sm20_div_s64,(.L_x_8422 - $__internal_4_$__cuda_sm20_div_s64)
$__internal_4_$__cuda_sm20_div_s64:
        /* <DEDUP_REMOVED lines=83> */
[----:B------:R-:W-:Y:S06]  /*4a80*/  RET.REL.NODEC R26 `(_ZN5flash32flash_fwd_splitkv_combine_kernelI23Flash_fwd_kernel_traitsILi128ELi64ELi128ELi4ELb0ELb0EN7cutlass10bfloat16_tE19Flash_kernel_traitsILi128ELi64ELi128ELi4ES3_EELi4ELi3ELb0EEEvNS_16Flash_fwd_paramsE) ;  /* 0xffffffb41a5c7950 */ /* 0x000fec0003c3ffff */
.L_x_247:
        /* <DEDUP_REMOVED lines=15> */
.L_x_8422:


//--------------------- .text._ZN5flash32flash_fwd_splitkv_combine_kernelI23Flash_fwd_kernel_traitsILi128ELi64ELi128ELi4ELb0ELb0EN7cutlass10bfloat16_tE19Flash_kernel_traitsILi128ELi64ELi128ELi4ES3_EELi4ELi2ELb0EEEvNS_16Flash_fwd_paramsE --------------------------
	.section	.text._ZN5flash32flash_fwd_splitkv_combine_kernelI23Flash_fwd_kernel_traitsILi128ELi64ELi128ELi4ELb0ELb0EN7cutlass10bfloat16_tE19Flash_kernel_traitsILi128ELi64ELi128ELi4ES3_EELi4ELi2ELb0EEEvNS_16Flash_fwd_paramsE,"ax",@progbits
	.align	128
        .global         _ZN5flash32flash_fwd_splitkv_combine_kernelI23Flash_fwd_kernel_traitsILi128ELi64ELi128ELi4ELb0ELb0EN7cutlass10bfloat16_tE19Flash_kernel_traitsILi128ELi64ELi128ELi4ES3_EELi4ELi2ELb0EEEvNS_16Flash_fwd_paramsE
        .type           _ZN5flash32flash_fwd_splitkv_combine_kernelI23Flash_fwd_kernel_traitsILi128ELi64ELi128ELi4ELb0ELb0EN7cutlass10bfloat16_tE19Flash_kernel_traitsILi128ELi64ELi128ELi4ES3_EELi4ELi2ELb0EEEvNS_16Flash_fwd_paramsE,@function
        .size           _ZN5flash32flash_fwd_splitkv_combine_kernelI23Flash_fwd_kernel_traitsILi128ELi64ELi128ELi4ELb0ELb0EN7cutlass10bfloat16_tE19Flash_kernel_traitsILi128ELi64ELi128ELi4ES3_EELi4ELi2ELb0EEEvNS_16Flash_fwd_paramsE,(.L_x_8423 - _ZN5flash32flash_fwd_splitkv_combine_kernelI23Flash_fwd_kernel_traitsILi128ELi64ELi128ELi4ELb0ELb0EN7cutlass10bfloat16_tE19Flash_kernel_traitsILi128ELi64ELi128ELi4ES3_EELi4ELi2ELb0EEEvNS_16Flash_fwd_paramsE)
        .other          _ZN5flash32flash_fwd_splitkv_combine_kernelI23Flash_fwd_kernel_traitsILi128ELi64ELi128ELi4ELb0ELb0EN7cutlass10bfloat16_tE19Flash_kernel_traitsILi128ELi64ELi128ELi4ES3_EELi4ELi2ELb0EEEvNS_16Flash_fwd_paramsE,@"STO_CUDA_ENTRY STV_DEFAULT"
_ZN5flash32flash_fwd_splitkv_combine_kernelI23Flash_fwd_kernel_traitsILi128ELi64ELi128ELi4ELb0ELb0EN7cutlass10bfloat16_tE19Flash_kernel_traitsILi128ELi64ELi128ELi4ES3_EELi4ELi2ELb0EEEvNS_16Flash_fwd_paramsE:
.text._ZN5flash32flash_fwd_splitkv_combine_kernelI23Flash_fwd_kernel_traitsILi128ELi64ELi128ELi4ELb0ELb0EN7cutlass10bfloat16_tE19Flash_kernel_traitsILi128ELi64ELi128ELi4ES3_EELi4ELi2ELb0EEEvNS_16Flash_fwd_paramsE:
        /* <DEDUP_REMOVED lines=23> */
[----:B------:R-:W-:Y:S05]  /*0170*/  CALL.REL.NOINC `($__internal_5_$__cuda_sm20_div_s64) ;  /* 0x0000004000787944 */ /* 0x000fea0003c00000 */
[----:B------:R-:W-:Y:S02]  /*0180*/  MOV R22, R0 ;  /* 0x0000000000167202 */ /* 0x000fe40000000f00 */
[----:B------:R-:W-:Y:S01]  /*0190*/  MOV R23, R25 ;  /* 0x0000001900177202 */ /* 0x000fe20000000f00 */
[----:B------:R-:W-:Y:S06]  /*01a0*/  BRA `(.L_x_249) ;  /* 0x00000000004c7947 */ /* 0x000fec0003800000 */
.L_x_248:
        /* <DEDUP_REMOVED lines=19> */
.L_x_249:
        /* <DEDUP_REMOVED lines=9> */
[----:B------:R-:W-:Y:S02]  /*0370*/  MOV R46, R22 ;  /* 0x00000016002e7202 */ /* 0x000fe40000000f00 */
[----:B------:R-:W-:Y:S02]  /*0380*/  MOV R22, 0x3a0 ;  /* 0x000003a000167802 */ /* 0x000fe40000000f00 */
[----:B------:R-:W-:Y:S05]  /*0390*/  CALL.REL.NOINC `($__internal_5_$__cuda_sm20_div_s64) ;  /* 0x0000003c00f07944 */ /* 0x000fea0003c00000 */
[----:B------:R-:W-:Y:S02]  /*03a0*/  MOV R8, R0 ;  /* 0x0000000000087202 */ /* 0x000fe40000000f00 */
[----:B------:R-:W-:Y:S01]  /*03b0*/  MOV R9, R25 ;  /* 0x0000001900097202 */ /* 0x000fe20000000f00 */
[----:B------:R-:W-:Y:S05]  /*03c0*/  BRA `(.L_x_252) ;  /* 0x00000000004c7947 */ /* 0x000fea0003800000 */
.L_x_251:
        /* <DEDUP_REMOVED lines=19> */
.L_x_252:
[----:B------:R-:W-:Y:S05]  /*0500*/  BSYNC B0 ;  /* 0x0000000000007941 */ /* 0x000fea0003800000 */
.L_x_250:
        /* <DEDUP_REMOVED lines=43> */
[----:B------:R-:W-:Y:S05]  /*07c0*/  BRA `(.L_x_255) ;  /* 0x00000000004c7947 */ /* 0x000fea0003800000 */
.L_x_254:
        /* <DEDUP_REMOVED lines=19> */
.L_x_255:
[----:B------:R-:W-:Y:S05]  /*0900*/  BSYNC B0 ;  /* 0x0000000000007941 */ /* 0x000fea0003800000 */
.L_x_253:
        /* <DEDUP_REMOVED lines=37> */
[----:B------:R-:W-:-:S03]  /*0b60*/  IMAD.MOV R5, RZ, RZ, -R5 ;  /* 0x000000ffff057224 */ /* 0x000fc600078e0a05 */
        /* <DEDUP_REMOVED lines=9> */
[----:B------:R-:W-:Y:S01]  /*0c00*/  IMAD R10, R17, R5, R7 ;  /* 0x00000005110a7224 */ /* 0x000fe200078e0207 */
[----:B------:R-:W-:Y:S01]  /*0c10*/  LOP3.LUT R5, R4, R11, RZ, 0x3c, !PT ;  /* 0x0000000b04057212 */ /* 0x000fe200078e3cff */
[----:B------:R-:W-:-:S03]  /*0c20*/  IMAD R7, R0, UR4, RZ ;  /* 0x0000000400077c24 */ /* 0x000fc6000f8e02ff */
[----:B------:R-:W-:Y:S02]  /*0c30*/  ISETP.GT.U32.AND P1, PT, R11, R10, PT ;  /* 0x0000000a0b00720c */ /* 0x000fe40003f24070 */
[----:B------:R-:W-:-:S11]  /*0c40*/  ISETP.GE.AND P0, PT, R5, RZ, PT ;  /* 0x000000ff0500720c */ /* 0x000fd60003f06270 */
[-C--:B------:R-:W-:Y:S01]  /*0c50*/  @!P1 IADD3 R10, R10, -R11.reuse, RZ ;  /* 0x8000000b0a0a9210 */ /* 0x080fe20007ffe0ff */
        /* <DEDUP_REMOVED lines=17> */
[----:B------:R-:W-:Y:S02]  /*0d70*/  MOV R22, 0xd90 ;  /* 0x00000d9000167802 */ /* 0x000fe40000000f00 */
[----:B------:R-:W-:Y:S05]  /*0d80*/  CALL.REL.NOINC `($__internal_5_$__cuda_sm20_div_s64) ;  /* 0x0000003400747944 */ /* 0x000fea0003c00000 */
[----:B------:R-:W-:Y:S02]  /*0d90*/  MOV R38, R0 ;  /* 0x0000000000267202 */ /* 0x000fe40000000f00 */
[----:B------:R-:W-:Y:S01]  /*0da0*/  MOV R39, R25 ;  /* 0x0000001900277202 */ /* 0x000fe20000000f00 */
[----:B------:R-:W-:Y:S05]  /*0db0*/  BRA `(.L_x_258) ;  /* 0x00000000004c7947 */ /* 0x000fea0003800000 */
.L_x_257:
        /* <DEDUP_REMOVED lines=19> */
.L_x_258:
[----:B------:R-:W-:Y:S05]  /*0ef0*/  BSYNC B0 ;  /* 0x0000000000007941 */ /* 0x000fea0003800000 */
.L_x_256:
[-C--:B------:R-:W-:Y:S01]  /*0f00*/  IABS R5, R7.reuse ;  /* 0x0000000700057213 */ /* 0x080fe20000000000 */
[----:B------:R-:W-:Y:S01]  /*0f10*/  BSSY B0, `(.L_x_259) ;  /* 0x000003c000007945 */ /* 0x000fe20003800000 */
[----:B------:R-:W-:Y:S02]  /*0f20*/  IABS R0, R7 ;  /* 0x0000000700007213 */ /* 0x000fe40000000000 */
[----:B------:R-:W0:Y:S01]  /*0f30*/  I2F.RP R13, R5 ;  /* 0x00000005000d7306 */ /* 0x000e220000209400 */
[----:B------:R-:W-:Y:S02]  /*0f40*/  IMAD.IADD R6, R6, 0x1, R5 ;  /* 0x0000000106067824 */ /* 0x000fe400078e0205 */
        /* <DEDUP_REMOVED lines=35> */
[----:B------:R-:W-:Y:S01]  /*1180*/  MOV R24, R0 ;  /* 0x0000000000187202 */ /* 0x000fe20000000f00 */
[----:B------:R-:W-:Y:S05]  /*1190*/  BRA `(.L_x_261) ;  /* 0x00000000004c7947 */ /* 0x000fea0003800000 */
.L_x_260:
        /* <DEDUP_REMOVED lines=19> */
.L_x_261:
[----:B------:R-:W-:Y:S05]  /*12d0*/  BSYNC B0 ;  /* 0x0000000000007941 */ /* 0x000fea0003800000 */
.L_x_259:
[----:B------:R-:W0:Y:S01]  /*12e0*/  LDC R11, c[0x0][0x2c4] ;  /* 0x0000b100ff0b7b82 */ /* 0x000e220000000800 */
[----:B------:R-:W-:Y:S01]  /*12f0*/  ISETP.GT.AND P3, PT, R7, RZ, PT ;  /* 0x000000ff0700720c */ /* 0x000fe20003f64270 */
[----:B------:R-:W-:Y:S01]  /*1300*/  ULDC UR4, c[0x0][0x3c4] ;  /* 0x0000f10000047ab9 */ /* 0x000fe20000000800 */
[----:B------:R-:W-:Y:S01]  /*1310*/  ULDC.64 UR8, c[0x0][0x208] ;  /* 0x0000820000087ab9 */ /* 0x000fe20000000a00 */
[----:B------:R-:W-:Y:S01]  /*1320*/  BSSY B0, `(.L_x_262) ;  /* 0x0000041000007945 */ /* 0x000fe20003800000 */
[----:B------:R-:W-:Y:S02]  /*1330*/  IMAD.MOV.U32 R23, RZ, RZ, -0x800000 ;  /* 0xff800000ff177424 */ /* 0x000fe400078e00ff */
[----:B------:R-:W-:Y:S01]  /*1340*/  IMAD.MOV.U32 R29, RZ, RZ, -0x800000 ;  /* 0xff800000ff1d7424 */ /* 0x000fe200078e00ff */
[----:B0-----:R-:W-:-:S04]  /*1350*/  IABS R0, R11 ;  /* 0x0000000b00007213 */ /* 0x001fc80000000000 */
[----:B------:R-:W0:Y:S08]  /*1360*/  I2F.RP R10, R0 ;  /* 0x00000000000a7306 */ /* 0x000e300000209400 */
[----:B0-----:R-:W0:Y:S02]  /*1370*/  MUFU.RCP R20, R10 ;  /* 0x0000000a00147308 */ /* 0x001e240000001000 */
[----:B0-----:R-:W-:Y:S01]  /*1380*/  VIADD R20, R20, 0xffffffe ;  /* 0x0ffffffe14147836 */ /* 0x001fe20000000000 */
[----:B------:R-:W-:-:S05]  /*1390*/  MOV R10, 0x400 ;  /* 0x00000400000a7802 */ /* 0x000fca0000000f00 */
        /* <DEDUP_REMOVED lines=8> */
[----:B------:R-:W-:Y:S01]  /*1420*/  LEA.HI.SX32 R6, R7, 0x1, 0x1 ;  /* 0x0000000107067811 */ /* 0x000fe200078f0aff */
[----:B------:R-:W-:Y:S02]  /*1430*/  IMAD.HI.U32 R9, R8, R5, RZ ;  /* 0x0000000508097227 */ /* 0x000fe400078e00ff */
[----:B------:R-:W0:Y:S02]  /*1440*/  S2R R8, SR_TID.X ;  /* 0x0000000000087919 */ /* 0x000e240000002100 */
[----:B------:R-:W-:-:S04]  /*1450*/  IMAD.MOV R13, RZ, RZ, -R9 ;  /* 0x000000ffff0d7224 */ /* 0x000fc800078e0a09 */
[C---:B------:R-:W-:Y:S02]  /*1460*/  IMAD R13, R0.reuse, R13, R5 ;  /* 0x0000000d000d7224 */ /* 0x040fe400078e0205 */
[----:B------:R-:W1:Y:S03]  /*1470*/  S2R R5, SR_CgaCtaId ;  /* 0x0000000000057919 */ /* 0x000e660000008800 */
[----:B------:R-:W-:-:S13]  /*1480*/  ISETP.GT.U32.AND P0, PT, R0, R13, PT ;  /* 0x0000000d0000720c */ /* 0x000fda0003f04070 */
[----:B------:R-:W-:Y:S02]  /*1490*/  @!P0 IMAD.IADD R13, R13, 0x1, -R0 ;  /* 0x000000010d0d8824 */ /* 0x000fe400078e0a00 */
[----:B------:R-:W-:Y:S01]  /*14a0*/  @!P0 VIADD R9, R9, 0x1 ;  /* 0x0000000109098836 */ /* 0x000fe20000000000 */
[----:B------:R-:W-:Y:S02]  /*14b0*/  ISETP.NE.AND P0, PT, R11, RZ, PT ;  /* 0x000000ff0b00720c */ /* 0x000fe40003f05270 */
[----:B------:R-:W-:Y:S02]  /*14c0*/  ISETP.GE.U32.AND P2, PT, R13, R0, PT ;  /* 0x000000000d00720c */ /* 0x000fe40003f46070 */
[----:B------:R-:W-:Y:S02]  /*14d0*/  SHF.R.S32.HI R0, RZ, 0x1f, R7 ;  /* 0x0000001fff007819 */ /* 0x000fe40000011407 */
[----:B0-----:R-:W-:Y:S02]  /*14e0*/  SHF.R.S32.HI R13, RZ, 0x1f, R8 ;  /* 0x0000001fff0d7819 */ /* 0x001fe40000011408 */
[----:B------:R-:W-:-:S02]  /*14f0*/  @!P3 IADD3 R6, R0, RZ, RZ ;  /* 0x000000ff0006b210 */ /* 0x000fc40007ffe0ff */
[----:B------:R-:W-:Y:S02]  /*1500*/  LEA.HI R0, R13, R8, RZ, 0x2 ;  /* 0x000000080d007211 */ /* 0x000fe400078f10ff */
[----:B------:R-:W-:Y:S02]  /*1510*/  ISETP.GT.AND P3, PT, R8, 0xf, PT ;  /* 0x0000000f0800780c */ /* 0x000fe40003f64270 */
[----:B------:R-:W-:Y:S01]  /*1520*/  LOP3.LUT R31, R0, 0xfffffffc, RZ, 0xc0, !PT ;  /* 0xfffffffc001f7812 */ /* 0x000fe200078ec0ff */
[----:B------:R-:W-:Y:S01]  /*1530*/  @P2 VIADD R9, R9, 0x1 ;  /* 0x0000000109092836 */ /* 0x000fe20000000000 */
[----:B------:R-:W-:Y:S02]  /*1540*/  SHF.R.S32.HI R0, RZ, 0x2, R0 ;  /* 0x00000002ff007819 */ /* 0x000fe40000011400 */
[----:B-1----:R-:W-:Y:S01]  /*1550*/  LEA R5, R5, R10, 0x18 ;  /* 0x0000000a05057211 */ /* 0x002fe200078ec0ff */
[----:B------:R-:W-:Y:S01]  /*1560*/  @!P1 IMAD.MOV R9, RZ, RZ, -R9 ;  /* 0x000000ffff099224 */ /* 0x000fe200078e0a09 */
[----:B------:R-:W-:Y:S01]  /*1570*/  @!P0 LOP3.LUT R9, RZ, R11, RZ, 0x33, !PT ;  /* 0x0000000bff098212 */ /* 0x000fe200078e33ff */
[----:B------:R-:W-:Y:S01]  /*1580*/  IMAD.IADD R31, R8, 0x1, -R31 ;  /* 0x00000001081f7824 */ /* 0x000fe200078e0a1f */
[----:B------:R-:W-:-:S03]  /*1590*/  ISETP.GE.AND P0, PT, R0, UR4, PT ;  /* 0x0000000400007c0c */ /* 0x000fc6000bf06270 */
[----:B------:R-:W-:Y:S02]  /*15a0*/  IMAD R9, R6, R9, RZ ;  /* 0x0000000906097224 */ /* 0x000fe400078e02ff */
[C-C-:B------:R-:W-:Y:S02]  /*15b0*/  @!P3 IMAD R22, R0.reuse, 0x14, R5.reuse ;  /* 0x000000140016b824 */ /* 0x140fe400078e0205 */
[C---:B------:R-:W-:Y:S01]  /*15c0*/  IMAD R5, R31.reuse, 0x14, R5 ;  /* 0x000000141f057824 */ /* 0x040fe200078e0205 */
[----:B------:R-:W-:Y:S02]  /*15d0*/  IABS R27, R9 ;  /* 0x00000009001b7213 */ /* 0x000fe40000000000 */
[----:B------:R-:W-:Y:S01]  /*15e0*/  @!P3 LEA R22, R31, R22, 0x2 ;  /* 0x000000161f16b211 */ /* 0x000fe200078e10ff */
[----:B------:R-:W-:Y:S02]  /*15f0*/  IMAD R30, R0, 0x4, R5 ;  /* 0x00000004001e7824 */ /* 0x000fe400078e0205 */
        /* <DEDUP_REMOVED lines=19> */
.L_x_263:
[----:B------:R-:W-:Y:S05]  /*1730*/  BSYNC B0 ;  /* 0x0000000000007941 */ /* 0x000fea0003800000 */
.L_x_262:
[----:B-----5:R1:W-:Y:S01]  /*1740*/  @!P3 STS [R22], R23 ;  /* 0x000000171600b388 */ /* 0x0203e20000000800 */
[----:B------:R-:W2:Y:S01]  /*1750*/  LDC R5, c[0x0][0x270] ;  /* 0x00009c00ff057b82 */ /* 0x000ea20000000800 */
[----:B------:R-:W1:Y:S01]  /*1760*/  I2F.RP R10, R27 ;  /* 0x0000001b000a7306 */ /* 0x000e620000209400 */
[----:B------:R-:W-:Y:S06]  /*1770*/  BSSY B1, `(.L_x_264) ;  /* 0x000022d000017945 */ /* 0x000fec0003800000 */
[----:B------:R-:W-:Y:S01]  /*1780*/  BAR.SYNC.DEFER_BLOCKING 0x0 ;  /* 0x0000000000007b1d */ /* 0x000fe20000010000 */
[----:B--2---:R-:W-:-:S05]  /*1790*/  IABS R21, R5 ;  /* 0x0000000500157213 */ /* 0x004fca0000000000 */
[----:B-1----:R-:W1:Y:S01]  /*17a0*/  MUFU.RCP R22, R10 ;  /* 0x0000000a00167308 */ /* 0x002e620000001000 */
[----:B------:R-:W2:Y:S07]  /*17b0*/  @!P3 LDS R29, [R30] ;  /* 0x000000001e1db984 */ /* 0x000eae0000000800 */
[----:B------:R-:W3:Y:S01]  /*17c0*/  I2F.U32.RP R26, R21 ;  /* 0x00000015001a7306 */ /* 0x000ee20000209000 */
[----:B-1----:R-:W-:Y:S01]  /*17d0*/  VIADD R22, R22, 0xffffffe ;  /* 0x0ffffffe16167836 */ /* 0x002fe20000000000 */
[----:B------:R-:W-:-:S06]  /*17e0*/  IABS R10, R4 ;  /* 0x00000004000a7213 */ /* 0x000fcc0000000000 */
[----:B------:R-:W0:Y:S08]  /*17f0*/  F2I.FTZ.U32.TRUNC.NTZ R23, R22 ;  /* 0x0000001600177305 */ /* 0x000e30000021f000 */
[----:B---3--:R-:W1:Y:S01]  /*1800*/  MUFU.RCP R42, R26 ;  /* 0x0000001a002a7308 */ /* 0x008e620000001000 */
[----:B0-----:R-:W-:Y:S02]  /*1810*/  IMAD.MOV R34, RZ, RZ, -R23 ;  /* 0x000000ffff227224 */ /* 0x001fe400078e0a17 */
[----:B------:R-:W-:-:S02]  /*1820*/  IMAD.MOV.U32 R22, RZ, RZ, RZ ;  /* 0x000000ffff167224 */ /* 0x000fc400078e00ff */
[----:B------:R-:W-:Y:S01]  /*1830*/  IMAD R34, R34, R27, RZ ;  /* 0x0000001b22227224 */ /* 0x000fe200078e02ff */
[----:B--2---:R-:W0:Y:S03]  /*1840*/  SHFL.BFLY PT, R6, R29, 0x2, 0x1f ;  /* 0x0c401f001d067f89 */ /* 0x004e2600000e0000 */
[----:B------:R-:W-:Y:S01]  /*1850*/  IMAD.HI.U32 R34, R23, R34, R22 ;  /* 0x0000002217227227 */ /* 0x000fe200078e0016 */
[----:B------:R-:W-:Y:S02]  /*1860*/  IABS R22, R9 ;  /* 0x0000000900167213 */ /* 0x000fe40000000000 */
[----:B------:R-:W-:Y:S01]  /*1870*/  IABS R23, R20 ;  /* 0x0000001400177213 */ /* 0x000fe20000000000 */
[----:B-1----:R-:W-:Y:S02]  /*1880*/  VIADD R42, R42, 0xffffffe ;  /* 0x0ffffffe2a2a7836 */ /* 0x002fe40000000000 */
[----:B------:R-:W-:-:S02]  /*1890*/  IMAD.MOV R22, RZ, RZ, -R22 ;  /* 0x000000ffff167224 */ /* 0x000fc400078e0a16 */
[----:B------:R-:W1:Y:S01]  /*18a0*/  F2I.FTZ.U32.TRUNC.NTZ R43, R42 ;  /* 0x0000002a002b7305 */ /* 0x000e62000021f000 */
[----:B------:R-:W-:-:S04]  /*18b0*/  IMAD.HI.U32 R34, R34, R23, RZ ;  /* 0x0000001722227227 */ /* 0x000fc800078e00ff */
[----:B------:R-:W-:-:S05]  /*18c0*/  IMAD R22, R34, R22, R23 ;  /* 0x0000001622167224 */ /* 0x000fca00078e0217 */
[----:B------:R-:W-:Y:S02]  /*18d0*/  ISETP.GT.U32.AND P2, PT, R27, R22, PT ;  /* 0x000000161b00720c */ /* 0x000fe40003f44070 */
[----:B0-----:R-:W-:Y:S01]  /*18e0*/  FMNMX.FTZ R13, R6, R29, !PT ;  /* 0x0000001d060d7209 */ /* 0x001fe20007810000 */
[----:B-1----:R-:W-:Y:S02]  /*18f0*/  IMAD.MOV R32, RZ, RZ, -R43 ;  /* 0x000000ffff207224 */ /* 0x002fe400078e0a2b */
[----:B------:R-:W-:Y:S02]  /*1900*/  IMAD.MOV.U32 R42, RZ, RZ, RZ ;  /* 0x000000ffff2a7224 */ /* 0x000fe400078e00ff */
[----:B------:R-:W0:Y:S01]  /*1910*/  SHFL.BFLY PT, R6, R13, 0x1, 0x1f ;  /* 0x0c201f000d067f89 */ /* 0x000e2200000e0000 */
[----:B------:R-:W-:-:S05]  /*1920*/  IMAD R32, R32, R21, RZ ;  /* 0x0000001520207224 */ /* 0x000fca00078e02ff */
[----:B------:R-:W-:Y:S02]  /*1930*/  @!P2 IMAD.IADD R22, R22, 0x1, -R27 ;  /* 0x000000011616a824 */ /* 0x000fe400078e0a1b */
[----:B------:R-:W-:-:S03]  /*1940*/  IMAD.HI.U32 R32, R43, R32, R42 ;  /* 0x000000202b207227 */ /* 0x000fc600078e002a */
[-C--:B------:R-:W-:Y:S01]  /*1950*/  ISETP.GE.U32.AND P6, PT, R22, R27.reuse, PT ;  /* 0x0000001b1600720c */ /* 0x080fe20003fc6070 */
[----:B------:R-:W-:Y:S01]  /*1960*/  @!P2 VIADD R34, R34, 0x1 ;  /* 0x000000012222a836 */ /* 0x000fe20000000000 */
[----:B------:R-:W-:Y:S01]  /*1970*/  LOP3.LUT R22, R20, R27, RZ, 0x3c, !PT ;  /* 0x0000001b14167212 */ /* 0x000fe200078e3cff */
[----:B------:R-:W-:Y:S01]  /*1980*/  IMAD.HI.U32 R28, R32, R10, RZ ;  /* 0x0000000a201c7227 */ /* 0x000fe200078e00ff */
[----:B------:R-:W-:Y:S02]  /*1990*/  LOP3.LUT R20, R20, R5, RZ, 0x3c, !PT ;  /* 0x0000000514147212 */ /* 0x000fe400078e3cff */
[----:B------:R-:W-:Y:S01]  /*19a0*/  ISETP.GE.AND P2, PT, R22, RZ, PT ;  /* 0x000000ff1600720c */ /* 0x000fe20003f46270 */
[----:B------:R-:W-:-:S06]  /*19b0*/  IMAD.HI.U32 R32, R32, R23, RZ ;  /* 0x0000001720207227 */ /* 0x000fcc00078e00ff */
[----:B------:R-:W-:Y:S01]  /*19c0*/  @P6 VIADD R34, R34, 0x1 ;  /* 0x0000000122226836 */ /* 0x000fe20000000000 */
[----:B------:R-:W-:Y:S02]  /*19d0*/  ISETP.NE.AND P6, PT, R9, RZ, PT ;  /* 0x000000ff0900720c */ /* 0x000fe40003fc5270 */
[----:B0-----:R-:W-:Y:S02]  /*19e0*/  FMNMX.FTZ R6, R13, R6, !PT ;  /* 0x000000060d067209 */ /* 0x001fe40007810000 */
[----:B------:R-:W-:Y:S01]  /*19f0*/  IABS R13, R5 ;  /* 0x00000005000d7213 */ /* 0x000fe20000000000 */
[----:B------:R-:W-:Y:S01]  /*1a00*/  @!P2 IMAD.MOV R34, RZ, RZ, -R34 ;  /* 0x000000ffff22a224 */ /* 0x000fe200078e0a22 */
[----:B------:R-:W-:-:S03]  /*1a10*/  FSETP.NEU.FTZ.AND P0, PT, R6, -INF , PT ;  /* 0xff8000000600780b */ /* 0x000fc60003f1d000 */
[----:B------:R-:W-:Y:S01]  /*1a20*/  IMAD.MOV R13, RZ, RZ, -R13 ;  /* 0x000000ffff0d7224 */ /* 0x000fe200078e0a0d */
[----:B------:R-:W-:-:S03]  /*1a30*/  FSEL R6, R6, RZ, P0 ;  /* 0x000000ff06067208 */ /* 0x000fc60000000000 */
[----:B------:R-:W-:Y:S01]  /*1a40*/  IMAD R10, R28, R13, R10 ;  /* 0x0000000d1c0a7224 */ /* 0x000fe200078e020a */
[----:B------:R-:W-:Y:S01]  /*1a50*/  @!P6 LOP3.LUT R34, RZ, R27, RZ, 0x33, !PT ;  /* 0x0000001bff22e212 */ /* 0x000fe200078e33ff */
[----:B------:R-:W-:Y:S01]  /*1a60*/  FADD.FTZ R33, -R6, R29 ;  /* 0x0000001d06217221 */ /* 0x000fe20000010100 */
[----:B------:R-:W-:Y:S01]  /*1a70*/  IMAD R36, R32, R13, R23 ;  /* 0x0000000d20247224 */ /* 0x000fe200078e0217 */
[----:B------:R-:W-:Y:S02]  /*1a80*/  ISETP.GT.AND P6, PT, R9, RZ, PT ;  /* 0x000000ff0900720c */ /* 0x000fe40003fc4270 */
[----:B------:R-:W-:Y:S01]  /*1a90*/  FMUL.FTZ R33, R33, 1.4426950216293334961 ;  /* 0x3fb8aa3b21217820 */ /* 0x000fe20000410000 */
[C---:B------:R-:W-:Y:S02]  /*1aa0*/  ISETP.GT.U32.AND P1, PT, R21.reuse, R10, PT ;  /* 0x0000000a1500720c */ /* 0x040fe40003f24070 */
[----:B------:R-:W-:Y:S02]  /*1ab0*/  ISETP.GT.U32.AND P0, PT, R21, R36, PT ;  /* 0x000000241500720c */ /* 0x000fe40003f04070 */
[----:B------:R-:W-:Y:S01]  /*1ac0*/  SHF.R.S32.HI R23, RZ, 0x1f, R3 ;  /* 0x0000001fff177819 */ /* 0x000fe20000011403 */
[----:B------:R-:W0:Y:S08]  /*1ad0*/  MUFU.EX2 R33, R33 ;  /* 0x0000002100217308 */ /* 0x000e300000000800 */
[----:B------:R-:W-:-:S02]  /*1ae0*/  @!P1 IMAD.IADD R10, R10, 0x1, -R21 ;  /* 0x000000010a0a9824 */ /* 0x000fc400078e0a15 */
[----:B------:R-:W-:Y:S02]  /*1af0*/  @!P0 IMAD.IADD R36, R36, 0x1, -R21 ;  /* 0x0000000124248824 */ /* 0x000fe400078e0a15 */
[----:B------:R-:W-:Y:S01]  /*1b00*/  @!P0 VIADD R32, R32, 0x1 ;  /* 0x0000000120208836 */ /* 0x000fe20000000000 */
[-C--:B------:R-:W-:Y:S01]  /*1b10*/  ISETP.GE.U32.AND P4, PT, R10, R21.reuse, PT ;  /* 0x000000150a00720c */ /* 0x080fe20003f86070 */
[----:B------:R-:W-:Y:S01]  /*1b20*/  @!P1 VIADD R28, R28, 0x1 ;  /* 0x000000011c1c9836 */ /* 0x000fe20000000000 */
[----:B------:R-:W-:Y:S01]  /*1b30*/  ISETP.GE.U32.AND P5, PT, R36, R21, PT ;  /* 0x000000152400720c */ /* 0x000fe20003fa6070 */
[----:B0-----:R-:W0:Y:S01]  /*1b40*/  SHFL.BFLY PT, R26, R33, 0x2, 0x1f ;  /* 0x0c401f00211a7f89 */ /* 0x001e2200000e0000 */
[----:B------:R-:W-:Y:S02]  /*1b50*/  LOP3.LUT R10, R4, R5, RZ, 0x3c, !PT ;  /* 0x00000005040a7212 */ /* 0x000fe400078e3cff */
[----:B------:R-:W1:Y:S01]  /*1b60*/  LDC.U8 R4, c[0x0][0x3d9] ;  /* 0x0000f640ff047b82 */ /* 0x000e620000000000 */
[----:B------:R-:W-:-:S02]  /*1b70*/  ISETP.GE.AND P1, PT, R20, RZ, PT ;  /* 0x000000ff1400720c */ /* 0x000fc40003f26270 */
[----:B------:R-:W-:Y:S02]  /*1b80*/  ISETP.GE.AND P0, PT, R10, RZ, PT ;  /* 0x000000ff0a00720c */ /* 0x000fe40003f06270 */
[----:B------:R-:W-:Y:S02]  /*1b90*/  LOP3.LUT R21, RZ, R5, RZ, 0x33, !PT ;  /* 0x00000005ff157212 */ /* 0x000fe400078e33ff */
[----:B------:R-:W-:Y:S01]  /*1ba0*/  @P4 VIADD R28, R28, 0x1 ;  /* 0x000000011c1c4836 */ /* 0x000fe20000000000 */
[----:B------:R-:W-:Y:S01]  /*1bb0*/  ISETP.NE.AND P4, PT, R5, RZ, PT ;  /* 0x000000ff0500720c */ /* 0x000fe20003f85270 */
[----:B------:R-:W-:Y:S01]  /*1bc0*/  @P5 VIADD R32, R32, 0x1 ;  /* 0x0000000120205836 */ /* 0x000fe20000000000 */
[C---:B------:R-:W-:Y:S02]  /*1bd0*/  LOP3.LUT P5, RZ, R8.reuse, 0x3, RZ, 0xc0, !PT ;  /* 0x0000000308ff7812 */ /* 0x040fe400078ac0ff */
[C---:B------:R-:W-:Y:S02]  /*1be0*/  LEA.HI.SX32 R10, R3.reuse, 0x1, 0x1 ;  /* 0x00000001030a7811 */ /* 0x040fe400078f0aff */
[----:B------:R-:W-:Y:S01]  /*1bf0*/  ISETP.GT.OR P5, PT, R8, 0xf, P5 ;  /* 0x0000000f0800780c */ /* 0x000fe20002fa4670 */
[----:B------:R-:W-:Y:S01]  /*1c00*/  @!P1 IMAD.MOV R32, RZ, RZ, -R32 ;  /* 0x000000ffff209224 */ /* 0x000fe200078e0a20 */
[----:B------:R-:W-:Y:S01]  /*1c10*/  ISETP.LT.U32.AND P1, PT, R24, R34, PT ;  /* 0x000000221800720c */ /* 0x000fe20003f21070 */
[----:B------:R-:W-:Y:S01]  /*1c20*/  @!P0 IMAD.MOV R28, RZ, RZ, -R28 ;  /* 0x000000ffff1c8224 */ /* 0x000fe200078e0a1c */
[----:B------:R-:W-:-:S02]  /*1c30*/  ISETP.GT.AND P0, PT, R3, RZ, PT ;  /* 0x000000ff0300720c */ /* 0x000fc40003f04270 */
[----:B------:R-:W-:Y:S01]  /*1c40*/  SEL R20, R21, R32, !P4 ;  /* 0x0000002015147207 */ /* 0x000fe20006000000 */
[----:B0-----:R-:W-:Y:S01]  /*1c50*/  FADD.FTZ R26, R33, R26 ;  /* 0x0000001a211a7221 */ /* 0x001fe20000010000 */
[----:B------:R-:W-:Y:S01]  /*1c60*/  SEL R22, R21, R28, !P4 ;  /* 0x0000001c15167207 */ /* 0x000fe20006000000 */
[----:B------:R-:W-:Y:S01]  /*1c70*/  IMAD.MOV.U32 R28, RZ, RZ, 0x7f800000 ;  /* 0x7f800000ff1c7424 */ /* 0x000fe200078e00ff */
[----:B-1----:R-:W-:Y:S02]  /*1c80*/  ISETP.NE.AND P4, PT, R4, RZ, PT ;  /* 0x000000ff0400720c */ /* 0x002fe40003f85270 */
[----:B------:R-:W0:Y:S01]  /*1c90*/  SHFL.BFLY PT, R13, R26, 0x1, 0x1f ;  /* 0x0c201f001a0d7f89 */ /* 0x000e2200000e0000 */
[----:B------:R-:W-:Y:S02]  /*1ca0*/  LEA.HI.SX32 R4, R9, 0x1, 0x1 ;  /* 0x0000000109047811 */ /* 0x000fe400078f0aff */
[----:B------:R-:W-:Y:S02]  /*1cb0*/  SEL R27, R11, 0x1, !P4 ;  /* 0x000000010b1b7807 */ /* 0x000fe40006000000 */
[----:B------:R-:W-:Y:S01]  /*1cc0*/  @!P0 IMAD.MOV R10, RZ, RZ, R23 ;  /* 0x000000ffff0a8224 */ /* 0x000fe200078e0217 */
[----:B------:R-:W-:-:S02]  /*1cd0*/  SHF.R.S32.HI R11, RZ, 0x1f, R34 ;  /* 0x0000001fff0b7819 */ /* 0x000fc40000011422 */
[----:B------:R-:W-:Y:S02]  /*1ce0*/  IMAD R23, R22, R27, RZ ;  /* 0x0000001b16177224 */ /* 0x000fe400078e02ff */
[C---:B------:R-:W-:Y:S01]  /*1cf0*/  ISETP.LT.AND.EX P1, PT, R25.reuse, R11, PT, P1 ;  /* 0x0000000b1900720c */ /* 0x040fe20003f21310 */
[----:B------:R-:W-:Y:S02]  /*1d00*/  IMAD R27, R20, R27, RZ ;  /* 0x0000001b141b7224 */ /* 0x000fe400078e02ff */
[----:B------:R-:W-:Y:S01]  /*1d10*/  IMAD R10, R10, R23, RZ ;  /* 0x000000170a0a7224 */ /* 0x000fe200078e02ff */
[----:B------:R-:W-:Y:S01]  /*1d20*/  SEL R11, R25, R11, P1 ;  /* 0x0000000b190b7207 */ /* 0x000fe20000800000 */
[----:B0-----:R-:W-:Y:S01]  /*1d30*/  FADD.FTZ R13, R26, R13 ;  /* 0x0000000d1a0d7221 */ /* 0x001fe20000010000 */
[----:B------:R-:W-:-:S04]  /*1d40*/  SHF.R.S32.HI R26, RZ, 0x1f, R9 ;  /* 0x0000001fff1a7819 */ /* 0x000fc80000011409 */
[----:B------:R-:W-:Y:S01]  /*1d50*/  FSETP.NE.FTZ.AND P2, PT, R13, RZ, PT ;  /* 0x000000ff0d00720b */ /* 0x000fe20003f55000 */
[----:B------:R-:W-:-:S04]  /*1d60*/  @!P6 IMAD.MOV R4, RZ, RZ, R26 ;  /* 0x000000ffff04e224 */ /* 0x000fc800078e021a */
[----:B------:R-:W-:-:S08]  /*1d70*/  IMAD R8, R27, R4, RZ ;  /* 0x000000041b087224 */ /* 0x000fd000078e02ff */
[----:B------:R0:W1:Y:S02]  /*1d80*/  @P2 MUFU.LG2 R21, R13 ;  /* 0x0000000d00152308 */ /* 0x0000640000000c00 */
[----:B0-----:R-:W-:Y:S01]  /*1d90*/  SEL R13, R24, R34, P1 ;  /* 0x00000022180d7207 */ /* 0x001fe20000800000 */
[----:B-1----:R-:W-:Y:S01]  /*1da0*/  @P2 FFMA.FTZ R28, R21, 0.69314718246459960938, R6 ;  /* 0x3f317218151c2823 */ /* 0x002fe20000010006 */
        /* <DEDUP_REMOVED lines=46> */
.L_x_268:
[----:B------:R-:W0:Y:S01]  /*2090*/  I2F.U32.RP R22, R40 ;  /* 0x0000002800167306 */ /* 0x000e220000209000 */
[----:B------:R-:W-:Y:S01]  /*20a0*/  ISETP.NE.U32.AND P0, PT, R40, RZ, PT ;  /* 0x000000ff2800720c */ /* 0x000fe20003f05070 */
[----:B------:R-:W-:Y:S01]  /*20b0*/  HFMA2.MMA R45, -RZ, RZ, 0, 0 ;  /* 0x00000000ff2d7435 */ /* 0x000fe200000001ff */
[----:B------:R-:W-:-:S05]  /*20c0*/  MOV R23, RZ ;  /* 0x000000ff00177202 */ /* 0x000fca0000000f00 */
        /* <DEDUP_REMOVED lines=15> */
[----:B------:R-:W-:-:S05]  /*21c0*/  @!P0 LOP3.LUT R44, RZ, R40, RZ, 0x33, !PT ;  /* 0x00000028ff2c8212 */ /* 0x000fca00078e33ff */
[----:B------:R-:W-:-:S04]  /*21d0*/  IMAD.MOV R5, RZ, RZ, -R44 ;  /* 0x000000ffff057224 */ /* 0x000fc800078e0a2c */
[----:B------:R-:W-:Y:S02]  /*21e0*/  IMAD R46, R40, R5, R32 ;  /* 0x00000005282e7224 */ /* 0x000fe400078e0220 */
.L_x_269:
[----:B------:R-:W-:Y:S05]  /*21f0*/  BSYNC B0 ;  /* 0x0000000000007941 */ /* 0x000fea0003800000 */
.L_x_267:
[----:B------:R-:W-:Y:S01]  /*2200*/  LOP3.LUT R0, R23, R2, RZ, 0xfc, !PT ;  /* 0x0000000217007212 */ /* 0x000fe200078efcff */
[----:B------:R-:W-:Y:S03]  /*2210*/  BSSY B0, `(.L_x_270) ;  /* 0x0000027000007945 */ /* 0x000fe60003800000 */
[----:B------:R-:W-:-:S13]  /*2220*/  ISETP.NE.U32.AND P0, PT, R0, RZ, PT ;  /* 0x000000ff0000720c */ /* 0x000fda0003f05070 */
[----:B------:R-:W-:Y:S05]  /*2230*/  @!P0 BRA `(.L_x_271) ;  /* 0x0000000000388947 */ /* 0x000fea0003800000 */
[----:B------:R-:W-:Y:S01]  /*2240*/  IMAD.MOV.U32 R24, RZ, RZ, R37 ;  /* 0x000000ffff187224 */ /* 0x000fe200078e0025 */
[----:B------:R-:W-:Y:S02]  /*2250*/  MOV R5, R2 ;  /* 0x0000000200057202 */ /* 0x000fe40000000f00 */
[----:B------:R-:W-:Y:S02]  /*2260*/  MOV R22, 0x2280 ;  /* 0x0000228000167802 */ /* 0x000fe40000000f00 */
[----:B------:R-:W-:Y:S05]  /*2270*/  CALL.REL.NOINC `($__internal_5_$__cuda_sm20_div_s64) ;  /* 0x0000002000387944 */ /* 0x000fea0003c00000 */
[-C--:B------:R-:W-:Y:S02]  /*2280*/  IADD3 R5, P0, RZ, -R0.reuse, RZ ;  /* 0x80000000ff057210 */ /* 0x080fe40007f1e0ff */
[----:B------:R-:W-:Y:S02]  /*2290*/  MOV R47, R23 ;  /* 0x00000017002f7202 */ /* 0x000fe40000000f00 */
[----:B------:R-:W-:Y:S02]  /*22a0*/  IADD3.X R20, RZ, ~R25, RZ, P0, !PT ;  /* 0x80000019ff147210 */ /* 0x000fe400007fe4ff */
[----:B------:R-:W-:Y:S01]  /*22b0*/  MOV R36, R0 ;  /* 0x0000000000247202 */ /* 0x000fe20000000f00 */
[----:B------:R-:W-:-:S04]  /*22c0*/  IMAD.WIDE.U32 R32, R37, R5, R46 ;  /* 0x0000000525207225 */ /* 0x000fc800078e002e */
[----:B------:R-:W-:Y:S01]  /*22d0*/  IMAD R20, R20, R37, RZ ;  /* 0x0000002514147224 */ /* 0x000fe200078e02ff */
[----:B------:R-:W-:-:S03]  /*22e0*/  MOV R37, R25 ;  /* 0x0000001900257202 */ /* 0x000fc60000000f00 */
[----:B------:R-:W-:-:S05]  /*22f0*/  IMAD R20, R2, R5, R20 ;  /* 0x0000000502147224 */ /* 0x000fca00078e0214 */
[----:B------:R-:W-:Y:S01]  /*2300*/  IADD3 R33, R33, R20, RZ ;  /* 0x0000001421217210 */ /* 0x000fe20007ffe0ff */
[----:B------:R-:W-:Y:S05]  /*2310*/  BRA `(.L_x_272) ;  /* 0x0000000000587947 */ /* 0x000fea0003800000 */
.L_x_271:
[----:B------:R-:W0:Y:S01]  /*2320*/  I2F.U32.RP R2, R37 ;  /* 0x0000002500027306 */ /* 0x000e220000209000 */
[----:B------:R-:W-:Y:S02]  /*2330*/  ISETP.NE.U32.AND P0, PT, R37, RZ, PT ;  /* 0x000000ff2500720c */ /* 0x000fe40003f05070 */
        /* <DEDUP_REMOVED lines=18> */
[----:B------:R-:W-:Y:S01]  /*2460*/  IMAD R32, R37, R32, R46 ;  /* 0x0000002025207224 */ /* 0x000fe200078e022e */
[----:B------:R-:W-:-:S11]  /*2470*/  HFMA2.MMA R37, -RZ, RZ, 0, 0 ;  /* 0x00000000ff257435 */ /* 0x000fd600000001ff */
.L_x_272:
[----:B------:R-:W-:Y:S05]  /*2480*/  BSYNC B0 ;  /* 0x0000000000007941 */ /* 0x000fea0003800000 */
.L_x_270:
[----:B------:R-:W0:Y:S01]  /*2490*/  LDC.64 R26, c[0x0][0x2c0] ;  /* 0x0000b000ff1a7b82 */ /* 0x000e220000000a00 */
[----:B------:R-:W-:Y:S01]  /*24a0*/  LOP3.LUT R0, R37, R4, RZ, 0xfc, !PT ;  /* 0x0000000425007212 */ /* 0x000fe200078efcff */
[----:B------:R-:W-:Y:S03]  /*24b0*/  BSSY B0, `(.L_x_273) ;  /* 0x000002d000007945 */ /* 0x000fe60003800000 */
[----:B------:R-:W-:Y:S01]  /*24c0*/  ISETP.NE.U32.AND P0, PT, R0, RZ, PT ;  /* 0x000000ff0000720c */ /* 0x000fe20003f05070 */
[C---:B0-----:R-:W-:Y:S01]  /*24d0*/  IMAD R2, R26.reuse, R27, RZ ;  /* 0x0000001b1a027224 */ /* 0x041fe200078e02ff */
[----:B------:R-:W-:-:S11]  /*24e0*/  SEL R26, R26, 0x1, P4 ;  /* 0x000000011a1a7807 */ /* 0x000fd60002000000 */
[----:B------:R-:W-:Y:S05]  /*24f0*/  @!P0 BRA `(.L_x_274) ;  /* 0x0000000000488947 */ /* 0x000fea0003800000 */
[----:B------:R-:W-:Y:S01]  /*2500*/  IMAD.MOV.U32 R46, RZ, RZ, R36 ;  /* 0x000000ffff2e7224 */ /* 0x000fe200078e0024 */
[----:B------:R-:W-:Y:S01]  /*2510*/  MOV R24, R6 ;  /* 0x0000000600187202 */ /* 0x000fe20000000f00 */
[----:B------:R-:W-:Y:S01]  /*2520*/  IMAD.MOV.U32 R23, RZ, RZ, R37 ;  /* 0x000000ffff177224 */ /* 0x000fe200078e0025 */
[----:B------:R-:W-:Y:S02]  /*2530*/  MOV R5, R4 ;  /* 0x0000000400057202 */ /* 0x000fe40000000f00 */
[----:B------:R-:W-:Y:S02]  /*2540*/  MOV R22, 0x2560 ;  /* 0x0000256000167802 */ /* 0x000fe40000000f00 */
[----:B------:R-:W-:Y:S05]  /*2550*/  CALL.REL.NOINC `($__internal_5_$__cuda_sm20_div_s64) ;  /* 0x0000001c00807944 */ /* 0x000fea0003c00000 */
[----:B------:R-:W-:Y:S01]  /*2560*/  IADD3 R21, P0, RZ, -R0, RZ ;  /* 0x80000000ff157210 */ /* 0x000fe20007f1e0ff */
[----:B------:R-:W-:Y:S01]  /*2570*/  IMAD.MOV.U32 R23, RZ, RZ, R37 ;  /* 0x000000ffff177224 */ /* 0x000fe200078e0025 */
[----:B------:R-:W-:Y:S02]  /*2580*/  MOV R22, R36 ;  /* 0x0000002400167202 */ /* 0x000fe40000000f00 */
[----:B------:R-:W-:-:S03]  /*2590*/  IADD3.X R5, RZ, ~R25, RZ, P0, !PT ;  /* 0x80000019ff057210 */ /* 0x000fc600007fe4ff */
[----:B------:R-:W-:-:S04]  /*25a0*/  IMAD.WIDE.U32 R22, R6, R21, R22 ;  /* 0x0000001506167225 */ /* 0x000fc800078e0016 */
[----:B------:R-:W-:Y:S01]  /*25b0*/  IMAD R5, R5, R6, RZ ;  /* 0x0000000605057224 */ /* 0x000fe200078e02ff */
[----:B------:R-:W-:Y:S02]  /*25c0*/  MOV R6, R22 ;  /* 0x0000001600067202 */ /* 0x000fe40000000f00 */
[----:B------:R-:W-:Y:S01]  /*25d0*/  MOV R22, R0 ;  /* 0x0000000000167202 */ /* 0x000fe20000000f00 */
[----:B------:R-:W-:-:S04]  /*25e0*/  IMAD R5, R4, R21, R5 ;  /* 0x0000001504057224 */ /* 0x000fc800078e0205 */
[----:B------:R-:W-:Y:S01]  /*25f0*/  IMAD.IADD R5, R23, 0x1, R5 ;  /* 0x0000000117057824 */ /* 0x000fe200078e0205 */
[----:B------:R-:W-:Y:S01]  /*2600*/  MOV R23, R25 ;  /* 0x0000001900177202 */ /* 0x000fe20000000f00 */
[----:B------:R-:W-:Y:S05]  /*2610*/  BRA `(.L_x_275) ;  /* 0x0000000000587947 */ /* 0x000fea0003800000 */
.L_x_274:
        /* <DEDUP_REMOVED lines=22> */
.L_x_275:
[----:B------:R-:W-:Y:S05]  /*2780*/  BSYNC B0 ;  /* 0x0000000000007941 */ /* 0x000fea0003800000 */
.L_x_273:
[-C--:B------:R-:W-:Y:S01]  /*2790*/  IMAD R21, R39, R19.reuse, RZ ;  /* 0x0000001327157224 */ /* 0x080fe200078e02ff */
[----:B------:R-:W-:Y:S01]  /*27a0*/  ULDC.U8 UR5, c[0x0][0x3d9] ;  /* 0x0000f64000057ab9 */ /* 0x000fe20000000000 */
[C---:B------:R-:W-:Y:S01]  /*27b0*/  IMAD.WIDE.U32 R36, R38.reuse, R19, RZ ;  /* 0x0000001326247225 */ /* 0x040fe200078e00ff */
[----:B------:R-:W-:Y:S01]  /*27c0*/  UISETP.NE.AND UP0, UPT, UR5, URZ, UPT ;  /* 0x0000003f0500728c */ /* 0x000fe2000bf05270 */
[----:B------:R-:W-:Y:S01]  /*27d0*/  BSSY B0, `(.L_x_276) ;  /* 0x0000044000007945 */ /* 0x000fe20003800000 */
[----:B------:R-:W-:Y:S01]  /*27e0*/  ULDC UR4, c[0x0][0x2c4] ;  /* 0x0000b10000047ab9 */ /* 0x000fe20000000800 */
[----:B------:R-:W-:Y:S01]  /*27f0*/  IMAD R21, R38, R18, R21 ;  /* 0x0000001226157224 */ /* 0x000fe200078e0215 */
[----:B------:R-:W-:Y:S01]  /*2800*/  USEL UR4, UR4, 0x1, !UP0 ;  /* 0x0000000104047887 */ /* 0x000fe2000c000000 */
[----:B------:R-:W-:Y:S02]  /*2810*/  IMAD R25, R5, R2, RZ ;  /* 0x0000000205197224 */ /* 0x000fe400078e02ff */
[----:B------:R-:W-:Y:S01]  /*2820*/  IMAD R33, R33, R26, RZ ;  /* 0x0000001a21217224 */ /* 0x000fe200078e02ff */
[----:B------:R-:W-:Y:S01]  /*2830*/  IADD3 R0, R37, R21, RZ ;  /* 0x0000001525007210 */ /* 0x000fe20007ffe0ff */
[----:B------:R-:W-:Y:S01]  /*2840*/  USHF.R.S32.HI UR5, URZ, 0x1f, UR4 ;  /* 0x0000001f3f057899 */ /* 0x000fe20008011404 */
[----:B------:R-:W-:Y:S01]  /*2850*/  SHF.R.S32.HI R21, RZ, 0x1f, R26 ;  /* 0x0000001fff157819 */ /* 0x000fe2000001141a */
[----:B------:R-:W-:-:S02]  /*2860*/  IMAD R23, R23, UR4, RZ ;  /* 0x0000000417177c24 */ /* 0x000fc4000f8e02ff */
[-C--:B------:R-:W-:Y:S01]  /*2870*/  IMAD R27, R0, R17.reuse, RZ ;  /* 0x00000011001b7224 */ /* 0x080fe200078e02ff */
[----:B------:R-:W-:Y:S01]  /*2880*/  SHF.R.S32.HI R0, RZ, 0x1f, R2 ;  /* 0x0000001fff007819 */ /* 0x000fe20000011402 */
[----:B------:R-:W-:Y:S02]  /*2890*/  IMAD R21, R21, R32, R33 ;  /* 0x0000002015157224 */ /* 0x000fe400078e0221 */
[----:B------:R-:W-:Y:S02]  /*28a0*/  IMAD R27, R16, R36, R27 ;  /* 0x00000024101b7224 */ /* 0x000fe400078e021b */
[----:B------:R-:W-:-:S04]  /*28b0*/  IMAD.WIDE.U32 R36, R36, R17, RZ ;  /* 0x0000001124247225 */ /* 0x000fc800078e00ff */
[----:B------:R-:W-:Y:S01]  /*28c0*/  IMAD R25, R0, R6, R25 ;  /* 0x0000000600197224 */ /* 0x000fe200078e0219 */
[----:B------:R-:W-:Y:S01]  /*28d0*/  IADD3 R5, R37, R27, RZ ;  /* 0x0000001b25057210 */ /* 0x000fe20007ffe0ff */
[----:B------:R-:W-:-:S03]  /*28e0*/  IMAD.WIDE.U32 R40, R6, R2, RZ ;  /* 0x0000000206287225 */ /* 0x000fc600078e00ff */
[----:B------:R-:W-:Y:S01]  /*28f0*/  LOP3.LUT R0, R45, R5, RZ, 0xfc, !PT ;  /* 0x000000052d007212 */ /* 0x000fe200078efcff */
[----:B------:R-:W-:Y:S01]  /*2900*/  IMAD.WIDE.U32 R32, R32, R26, RZ ;  /* 0x0000001a20207225 */ /* 0x000fe200078e00ff */
[----:B------:R-:W-:Y:S02]  /*2910*/  IADD3 R6, R41, R25, RZ ;  /* 0x0000001929067210 */ /* 0x000fe40007ffe0ff */
[----:B------:R-:W-:Y:S01]  /*2920*/  ISETP.NE.U32.AND P0, PT, R0, RZ, PT ;  /* 0x000000ff0000720c */ /* 0x000fe20003f05070 */
[C---:B------:R-:W-:Y:S02]  /*2930*/  IMAD R23, R22.reuse, UR5, R23 ;  /* 0x0000000516177c24 */ /* 0x040fe4000f8e0217 */
[----:B------:R-:W-:-:S04]  /*2940*/  IMAD.WIDE.U32 R38, R22, UR4, RZ ;  /* 0x0000000416267c25 */ /* 0x000fc8000f8e00ff */
[-C--:B------:R-:W-:Y:S01]  /*2950*/  IMAD R4, R9, R2.reuse, RZ ;  /* 0x0000000209047224 */ /* 0x080fe200078e02ff */
[----:B------:R-:W-:Y:S01]  /*2960*/  IADD3 R9, R39, R23, RZ ;  /* 0x0000001727097210 */ /* 0x000fe20007ffe0ff */
[----:B------:R-:W-:Y:S01]  /*2970*/  IMAD R3, R3, R2, RZ ;  /* 0x0000000203037224 */ /* 0x000fe200078e02ff */
[----:B------:R-:W-:-:S03]  /*2980*/  IADD3 R2, R33, R21, RZ ;  /* 0x0000001521027210 */ /* 0x000fc60007ffe0ff */
[----:B------:R-:W-:Y:S05]  /*2990*/  @!P0 BRA `(.L_x_277) ;  /* 0x0000000000408947 */ /* 0x000fea0003800000 */
[----:B------:R-:W-:Y:S01]  /*29a0*/  IMAD.MOV.U32 R46, RZ, RZ, R44 ;  /* 0x000000ffff2e7224 */ /* 0x000fe200078e002c */
[----:B------:R-:W-:Y:S01]  /*29b0*/  MOV R23, R45 ;  /* 0x0000002d00177202 */ /* 0x000fe20000000f00 */
[----:B------:R-:W-:Y:S01]  /*29c0*/  IMAD.MOV.U32 R24, RZ, RZ, R36 ;  /* 0x000000ffff187224 */ /* 0x000fe200078e0024 */
[----:B------:R-:W-:Y:S02]  /*29d0*/  MOV R22, 0x29f0 ;  /* 0x000029f000167802 */ /* 0x000fe40000000f00 */
[----:B------:R-:W-:Y:S05]  /*29e0*/  CALL.REL.NOINC `($__internal_5_$__cuda_sm20_div_s64) ;  /* 0x00000018005c7944 */ /* 0x000fea0003c00000 */
[----:B------:R-:W-:Y:S02]  /*29f0*/  IADD3 R20, P0, RZ, -R0, RZ ;  /* 0x80000000ff147210 */ /* 0x000fe40007f1e0ff */
[----:B------:R-:W-:Y:S02]  /*2a00*/  MOV R22, R44 ;  /* 0x0000002c00167202 */ /* 0x000fe40000000f00 */
[----:B------:R-:W-:Y:S02]  /*2a10*/  IADD3.X R21, RZ, ~R25, RZ, P0, !PT ;  /* 0x80000019ff157210 */ /* 0x000fe400007fe4ff */
[----:B------:R-:W-:Y:S01]  /*2a20*/  MOV R23, R45 ;  /* 0x0000002d00177202 */ /* 0x000fe20000000f00 */
[----:B------:R-:W-:Y:S01]  /*2a30*/  IMAD.MOV.U32 R45, RZ, RZ, R25 ;  /* 0x000000ffff2d7224 */ /* 0x000fe200078e0019 */
[----:B------:R-:W-:Y:S01]  /*2a40*/  MOV R44, R0 ;  /* 0x00000000002c7202 */ /* 0x000fe20000000f00 */
[-C--:B------:R-:W-:Y:S02]  /*2a50*/  IMAD R21, R21, R36.reuse, RZ ;  /* 0x0000002415157224 */ /* 0x080fe400078e02ff */
[----:B------:R-:W-:-:S04]  /*2a60*/  IMAD.WIDE.U32 R36, R20, R36, R22 ;  /* 0x0000002414247225 */ /* 0x000fc800078e0016 */
[----:B------:R-:W-:-:S04]  /*2a70*/  IMAD R21, R5, R20, R21 ;  /* 0x0000001405157224 */ /* 0x000fc800078e0215 */
[----:B------:R-:W-:Y:S01]  /*2a80*/  IMAD.IADD R23, R37, 0x1, R21 ;  /* 0x0000000125177824 */ /* 0x000fe200078e0215 */
[----:B------:R-:W-:Y:S05]  /*2a90*/  BRA `(.L_x_278) ;  /* 0x00000000005c7947 */ /* 0x000fea0003800000 */
.L_x_277:
        /* <DEDUP_REMOVED lines=23> */
.L_x_278:
[----:B------:R-:W-:Y:S05]  /*2c10*/  BSYNC B0 ;  /* 0x0000000000007941 */ /* 0x000fea0003800000 */
.L_x_276:
        /* <DEDUP_REMOVED lines=11> */
[----:B------:R-:W-:Y:S02]  /*2cd0*/  IADD3.X R20, RZ, ~R25, RZ, P0, !PT ;  /* 0x80000019ff147210 */ /* 0x000fe400007fe4ff */
[----:B------:R-:W-:Y:S01]  /*2ce0*/  MOV R48, R0 ;  /* 0x0000000000307202 */ /* 0x000fe20000000f00 */
[----:B------:R-:W-:Y:S01]  /*2cf0*/  IMAD.WIDE.U32 R36, R19, R5, R36 ;  /* 0x0000000513247225 */ /* 0x000fe200078e0024 */
[----:B------:R-:W-:-:S03]  /*2d00*/  MOV R49, R25 ;  /* 0x0000001900317202 */ /* 0x000fc60000000f00 */
[----:B------:R-:W-:-:S04]  /*2d10*/  IMAD R20, R20, R19, RZ ;  /* 0x0000001314147224 */ /* 0x000fc800078e02ff */
[----:B------:R-:W-:-:S05]  /*2d20*/  IMAD R18, R18, R5, R20 ;  /* 0x0000000512127224 */ /* 0x000fca00078e0214 */
[----:B------:R-:W-:Y:S01]  /*2d30*/  IADD3 R18, R37, R18, RZ ;  /* 0x0000001225127210 */ /* 0x000fe20007ffe0ff */
[----:B------:R-:W-:Y:S05]  /*2d40*/  BRA `(.L_x_281) ;  /* 0x0000000000587947 */ /* 0x000fea0003800000 */
.L_x_280:
[----:B------:R-:W0:Y:S01]  /*2d50*/  I2F.U32.RP R20, R19 ;  /* 0x0000001300147306 */ /* 0x000e220000209000 */
[----:B------:R-:W-:Y:S01]  /*2d60*/  HFMA2.MMA R22, -RZ, RZ, 0, 0 ;  /* 0x00000000ff167435 */ /* 0x000fe200000001ff */
[----:B------:R-:W-:Y:S01]  /*2d70*/  ISETP.NE.U32.AND P0, PT, R19, RZ, PT ;  /* 0x000000ff1300720c */ /* 0x000fe20003f05070 */
[----:B------:R-:W-:-:S05]  /*2d80*/  HFMA2.MMA R49, -RZ, RZ, 0, 0 ;  /* 0x00000000ff317435 */ /* 0x000fca00000001ff */
[----:B0-----:R-:W0:Y:S02]  /*2d90*/  MUFU.RCP R18, R20 ;  /* 0x0000001400127308 */ /* 0x001e240000001000 */
[----:B0-----:R-:W-:-:S06]  /*2da0*/  IADD3 R18, R18, 0xffffffe, RZ ;  /* 0x0ffffffe12127810 */ /* 0x001fcc0007ffe0ff */
[----:B------:R-:W0:Y:S02]  /*2db0*/  F2I.FTZ.U32.TRUNC.NTZ R23, R18 ;  /* 0x0000001200177305 */ /* 0x000e24000021f000 */
[----:B0-----:R-:W-:Y:S01]  /*2dc0*/  IMAD.MOV R0, RZ, RZ, -R23 ;  /* 0x000000ffff007224 */ /* 0x001fe200078e0a17 */
[----:B------:R-:W-:-:S03]  /*2dd0*/  MOV R18, RZ ;  /* 0x000000ff00127202 */ /* 0x000fc60000000f00 */
        /* <DEDUP_REMOVED lines=13> */
.L_x_281:
[----:B------:R-:W-:Y:S05]  /*2eb0*/  BSYNC B0 ;  /* 0x0000000000007941 */ /* 0x000fea0003800000 */
.L_x_279:
        /* <DEDUP_REMOVED lines=13> */
[----:B------:R-:W-:Y:S02]  /*2f90*/  IADD3.X R20, RZ, ~R25, RZ, P0, !PT ;  /* 0x80000019ff147210 */ /* 0x000fe400007fe4ff */
[----:B------:R-:W-:-:S03]  /*2fa0*/  MOV R23, R49 ;  /* 0x0000003100177202 */ /* 0x000fc60000000f00 */
[----:B------:R-:W-:Y:S02]  /*2fb0*/  IMAD R20, R20, R17, RZ ;  /* 0x0000001114147224 */ /* 0x000fe400078e02ff */
[----:B------:R-:W-:-:S04]  /*2fc0*/  IMAD.WIDE.U32 R22, R17, R5, R22 ;  /* 0x0000000511167225 */ /* 0x000fc800078e0016 */
[----:B------:R-:W-:Y:S02]  /*2fd0*/  IMAD R16, R16, R5, R20 ;  /* 0x0000000510107224 */ /* 0x000fe400078e0214 */
[----:B------:R-:W-:-:S03]  /*2fe0*/  IMAD.MOV.U32 R20, RZ, RZ, R22 ;  /* 0x000000ffff147224 */ /* 0x000fc600078e0016 */
[----:B------:R-:W-:Y:S01]  /*2ff0*/  IADD3 R16, R23, R16, RZ ;  /* 0x0000001017107210 */ /* 0x000fe20007ffe0ff */
[----:B------:R-:W-:Y:S05]  /*3000*/  BRA `(.L_x_284) ;  /* 0x00000000005c7947 */ /* 0x000fea0003800000 */
.L_x_283:
        /* <DEDUP_REMOVED lines=23> */
.L_x_284:
[----:B------:R-:W-:Y:S05]  /*3180*/  BSYNC B0 ;  /* 0x0000000000007941 */ /* 0x000fea0003800000 */
.L_x_282:
[----:B------:R-:W-:Y:S01]  /*3190*/  SHF.R.S32.HI R0, RZ, 0x1f, R10 ;  /* 0x0000001fff007819 */ /* 0x000fe2000001140a */
[-C--:B------:R-:W-:Y:S01]  /*31a0*/  IMAD R5, R25, R10.reuse, RZ ;  /* 0x0000000a19057224 */ /* 0x080fe200078e02ff */
[----:B------:R-:W-:Y:S01]  /*31b0*/  ULDC UR4, c[0x0][0x2c4] ;  /* 0x0000b10000047ab9 */ /* 0x000fe20000000800 */
[----:B------:R-:W-:Y:S01]  /*31c0*/  IMAD.WIDE.U32 R48, R24, R10, RZ ;  /* 0x0000000a18307225 */ /* 0x000fe200078e00ff */
[----:B------:R-:W-:Y:S01]  /*31d0*/  LOP3.LUT R10, R45, R14, RZ, 0xfc, !PT ;  /* 0x0000000e2d0a7212 */ /* 0x000fe200078efcff */
[----:B------:R-:W-:Y:S01]  /*31e0*/  BSSY B0, `(.L_x_285) ;  /* 0x0000039000007945 */ /* 0x000fe20003800000 */
[----:B------:R-:W-:Y:S01]  /*31f0*/  SHF.R.S32.HI R17, RZ, 0x1f, R3 ;  /* 0x0000001fff117819 */ /* 0x000fe20000011403 */
[----:B------:R-:W-:Y:S01]  /*3200*/  IMAD R37, R26, UR4, RZ ;  /* 0x000000041a257c24 */ /* 0x000fe2000f8e02ff */
[----:B------:R-:W-:Y:S01]  /*3210*/  ISETP.NE.U32.AND P0, PT, R10, RZ, PT ;  /* 0x000000ff0a00720c */ /* 0x000fe20003f05070 */
[----:B------:R-:W-:Y:S02]  /*3220*/  IMAD R5, R0, R24, R5 ;  /* 0x0000001800057224 */ /* 0x000fe400078e0205 */
[----:B------:R-:W-:Y:S01]  /*3230*/  IMAD R0, R18, R37, RZ ;  /* 0x0000002512007224 */ /* 0x000fe200078e02ff */
[----:B------:R-:W-:Y:S01]  /*3240*/  SHF.R.S32.HI R21, RZ, 0x1f, R37 ;  /* 0x0000001fff157819 */ /* 0x000fe20000011425 */
[----:B------:R-:W-:Y:S01]  /*3250*/  IMAD R16, R16, R3, RZ ;  /* 0x0000000310107224 */ /* 0x000fe200078e02ff */
[----:B------:R-:W-:Y:S01]  /*3260*/  IADD3 R10, R49, R5, RZ ;  /* 0x00000005310a7210 */ /* 0x000fe20007ffe0ff */
[----:B------:R-:W-:-:S04]  /*3270*/  IMAD.WIDE.U32 R18, R20, R3, RZ ;  /* 0x0000000314127225 */ /* 0x000fc800078e00ff */
[----:B------:R-:W-:Y:S02]  /*3280*/  IMAD R3, R21, R36, R0 ;  /* 0x0000002415037224 */ /* 0x000fe400078e0200 */
[----:B------:R-:W-:Y:S02]  /*3290*/  IMAD R17, R17, R20, R16 ;  /* 0x0000001411117224 */ /* 0x000fe400078e0210 */
[----:B------:R-:W-:-:S03]  /*32a0*/  IMAD.WIDE.U32 R36, R36, R37, RZ ;  /* 0x0000002524247225 */ /* 0x000fc600078e00ff */
[----:B------:R-:W-:Y:S02]  /*32b0*/  IADD3 R16, R19, R17, RZ ;  /* 0x0000001113107210 */ /* 0x000fe40007ffe0ff */
[----:B------:R-:W-:Y:S01]  /*32c0*/  IADD3 R3, R37, R3, RZ ;  /* 0x0000000325037210 */ /* 0x000fe20007ffe0ff */
[----:B------:R-:W-:Y:S06]  /*32d0*/  @!P0 BRA `(.L_x_286) ;  /* 0x0000000000488947 */ /* 0x000fec0003800000 */
        /* <DEDUP_REMOVED lines=18> */
.L_x_286:
        /* <DEDUP_REMOVED lines=23> */
.L_x_287:
[----:B------:R-:W-:Y:S05]  /*3570*/  BSYNC B0 ;  /* 0x0000000000007941 */ /* 0x000fea0003800000 */
.L_x_285:
[----:B------:R-:W-:Y:S01]  /*3580*/  LOP3.LUT R0, R45, R11, RZ, 0xfc, !PT ;  /* 0x0000000b2d007212 */ /* 0x000fe200078efcff */
[----:B------:R-:W-:Y:S01]  /*3590*/  IMAD R26, R7, R26, RZ ;  /* 0x0000001a071a7224 */ /* 0x000fe200078e02ff */
[----:B------:R-:W-:Y:S02]  /*35a0*/  BSSY B0, `(.L_x_288) ;  /* 0x0000030000007945 */ /* 0x000fe40003800000 */
[----:B------:R-:W-:Y:S01]  /*35b0*/  ISETP.NE.U32.AND P0, PT, R0, RZ, PT ;  /* 0x000000ff0000720c */ /* 0x000fe20003f05070 */
        /* <DEDUP_REMOVED lines=23> */
.L_x_289:
        /* <DEDUP_REMOVED lines=10> */
[----:B------:R-:W-:-:S04]  /*37d0*/  IMAD.HI.U32 R14, R5, R44, RZ ;  /* 0x0000002c050e7227 */ /* 0x000fc800078e00ff */
[----:B------:R-:W-:Y:S01]  /*37e0*/  IMAD.MOV.U32 R5, RZ, RZ, RZ ;  /* 0x000000ffff057224 */ /* 0x000fe200078e00ff */
        /* <DEDUP_REMOVED lines=8> */
[----:B------:R-:W-:Y:S02]  /*3870*/  IADD3 R0, -R14, RZ, RZ ;  /* 0x000000ff0e007210 */ /* 0x000fe40007ffe1ff */
[----:B------:R-:W-:-:S03]  /*3880*/  MOV R24, R14 ;  /* 0x0000000e00187202 */ /* 0x000fc60000000f00 */
[----:B------:R-:W-:Y:S02]  /*3890*/  IMAD R13, R13, R0, R44 ;  /* 0x000000000d0d7224 */ /* 0x000fe400078e022c */
.L_x_290:
[----:B------:R-:W-:Y:S05]  /*38a0*/  BSYNC B0 ;  /* 0x0000000000007941 */ /* 0x000fea0003800000 */
.L_x_288:
[----:B------:R-:W-:Y:S01]  /*38b0*/  IADD3 R33, P1, P0, R40, R38, R32 ;  /* 0x0000002628217210 */ /* 0x000fe2000783e020 */
[----:B------:R-:W-:Y:S01]  /*38c0*/  ULDC.64 UR4, c[0x0][0x2b0] ;  /* 0x0000ac0000047ab9 */ /* 0x000fe20000000a00 */
[----:B------:R-:W-:Y:S02]  /*38d0*/  SHF.R.S32.HI R0, RZ, 0x1f, R8 ;  /* 0x0000001fff007819 */ /* 0x000fe40000011408 */
[----:B------:R-:W-:Y:S02]  /*38e0*/  IADD3 R33, P4, P2, R48, R33, R36 ;  /* 0x0000002130217210 */ /* 0x000fe40007a9e024 */
[----:B------:R-:W-:Y:S02]  /*38f0*/  IADD3.X R2, R6, R9, R2, P1, P0 ;  /* 0x0000000906027210 */ /* 0x000fe40000fe0402 */
[----:B------:R-:W-:Y:S02]  /*3900*/  IADD3 R18, P1, P0, R50, R33, R18 ;  /* 0x0000002132127210 */ /* 0x000fe4000783e012 */
[----:B------:R-:W-:Y:S01]  /*3910*/  IADD3.X R2, R10, R2, R3, P4, P2 ;  /* 0x000000020a027210 */ /* 0x000fe200027e4403 */
[----:B------:R-:W-:-:S03]  /*3920*/  IMAD R3, R25, R8, RZ ;  /* 0x0000000819037224 */ /* 0x000fc600078e02ff */
[----:B------:R-:W-:Y:S01]  /*3930*/  IADD3.X R19, R15, R2, R16, P1, P0 ;  /* 0x000000020f137210 */ /* 0x000fe20000fe0410 */
[----:B------:R-:W-:Y:S01]  /*3940*/  IMAD R0, R0, R24, R3 ;  /* 0x0000001800007224 */ /* 0x000fe200078e0203 */
[----:B------:R-:W-:Y:S01]  /*3950*/  SHF.R.S32.HI R3, RZ, 0x1f, R4 ;  /* 0x0000001fff037819 */ /* 0x000fe20000011404 */
[----:B------:R-:W-:Y:S02]  /*3960*/  IMAD R2, R5, R4, RZ ;  /* 0x0000000405027224 */ /* 0x000fe400078e02ff */
        /* <DEDUP_REMOVED lines=9> */
.L_x_266:
[----:B------:R-:W-:Y:S02]  /*3a00*/  ULDC.64 UR4, c[0x0][0x2b0] ;  /* 0x0000ac0000047ab9 */ /* 0x000fe40000000a00 */
[----:B------:R-:W-:-:S04]  /*3a10*/  LEA R2, P0, R32, UR4, 0x2 ;  /* 0x0000000420027c11 */ /* 0x000fc8000f8010ff */
[----:B------:R-:W-:-:S05]  /*3a20*/  LEA.HI.X R3, R32, UR5, R33, 0x2, P0 ;  /* 0x0000000520037c11 */ /* 0x000fca00080f1421 */
[----:B------:R1:W-:Y:S04]  /*3a30*/  STG.E desc[UR8][R2.64], R28 ;  /* 0x0000001c02007986 */ /* 0x0003e8000c101908 */
.L_x_265:
[----:B------:R-:W-:Y:S05]  /*3a40*/  BSYNC B1 ;  /* 0x0000000000017941 */ /* 0x000fea0003800000 */
.L_x_264:
[----:B------:R-:W2:Y:S01]  /*3a50*/  LDC R0, c[0x0][0x3c4] ;  /* 0x0000f100ff007b82 */ /* 0x000ea20000000800 */
[----:B------:R-:W0:Y:S01]  /*3a60*/  S2R R18, SR_TID.X ;  /* 0x0000000000127919 */ /* 0x000e220000002100 */
[----:B------:R-:W-:Y:S01]  /*3a70*/  IMAD.MOV.U32 R5, RZ, RZ, RZ ;  /* 0x000000ffff057224 */ /* 0x000fe200078e00ff */
[----:B--2---:R-:W-:Y:S02]  /*3a80*/  ISETP.GE.OR P3, PT, R31, R0, P3 ;  /* 0x000000001f00720c */ /* 0x004fe40001f66670 */
[----:B------:R-:W-:Y:S01]  /*3a90*/  ISETP.GE.AND P0, PT, R0, 0x1, PT ;  /* 0x000000010000780c */ /* 0x000fe20003f06270 */
[----:B------:R-:W-:Y:S01]  /*3aa0*/  IMAD.MOV.U32 R0, RZ, RZ, RZ ;  /* 0x000000ffff007224 */ /* 0x000fe200078e00ff */
[----:B01----:R-:W-:-:S09]  /*3ab0*/  SHF.R.S32.HI R3, RZ, 0x1f, R18 ;  /* 0x0000001fff037819 */ /* 0x003fd20000011412 */
[----:B------:R-:W-:Y:S01]  /*3ac0*/  @!P3 FADD.FTZ R9, -R28, R29 ;  /* 0x0000001d1c09b221 */ /* 0x000fe20000010100 */
[----:B------:R-:W-:-:S03]  /*3ad0*/  LEA.HI R16, R3, R18, RZ, 0x5 ;  /* 0x0000001203107211 */ /* 0x000fc600078f28ff */
[----:B------:R-:W-:Y:S01]  /*3ae0*/  @!P3 FMUL.FTZ R9, R9, 1.4426950216293334961 ;  /* 0x3fb8aa3b0909b820 */ /* 0x000fe20000410000 */
[----:B------:R-:W-:Y:S02]  /*3af0*/  LOP3.LUT R3, R16, 0x3fffffe0, RZ, 0xc0, !PT ;  /* 0x3fffffe010037812 */ /* 0x000fe400078ec0ff */
[----:B------:R-:W-:-:S03]  /*3b00*/  SHF.R.S32.HI R16, RZ, 0x5, R16 ;  /* 0x00000005ff107819 */ /* 0x000fc60000011410 */
[----:B------:R-:W0:Y:S01]  /*3b10*/  @!P3 MUFU.EX2 R9, R9 ;  /* 0x000000090009b308 */ /* 0x000e220000000800 */
[----:B------:R-:W-:Y:S01]  /*3b20*/  IMAD.IADD R18, R18, 0x1, -R3 ;  /* 0x0000000112127824 */ /* 0x000fe200078e0a03 */
[----:B------:R-:W-:-:S03]  /*3b30*/  CS2R R2, SRZ ;  /* 0x0000000000027805 */ /* 0x000fc6000001ff00 */
[----:B------:R-:W-:Y:S01]  /*3b40*/  IMAD.SHL.U32 R18, R18, 0x4, RZ ;  /* 0x0000000412127824 */ /* 0x000fe200078e00ff */
[----:B0-----:R0:W-:Y:S01]  /*3b50*/  @!P3 STS [R30], R9 ;  /* 0x000000091e00b388 */ /* 0x0011e20000000800 */
        /* <DEDUP_REMOVED lines=25> */
.L_x_294:
        /* <DEDUP_REMOVED lines=10> */
.L_x_293:
[----:B------:R-:W-:Y:S05]  /*3d90*/  BSYNC B0 ;  /* 0x0000000000007941 */ /* 0x000fea0003800000 */
.L_x_292:
        /* <DEDUP_REMOVED lines=8> */
.L_x_291:
[----:B------:R-:W-:-:S04]  /*3e20*/  IADD3 R16, R16, UR7, RZ ;  /* 0x0000000710107c10 */ /* 0x000fc8000fffe0ff */
[----:B------:R-:W-:-:S13]  /*3e30*/  ISETP.GE.AND P0, PT, R16, R12, PT ;  /* 0x0000000c1000720c */ /* 0x000fda0003f06270 */
[----:B------:R-:W-:Y:S05]  /*3e40*/  @P0 EXIT ;  /* 0x000000000000094d */ /* 0x000fea0003800000 */
[----:B------:R-:W-:Y:S02]  /*3e50*/  ULDC UR4, c[0x0][0x2d0] ;  /* 0x0000b40000047ab9 */ /* 0x000fe40000000800 */
[----:B------:R-:W-:-:S13]  /*3e60*/  ISETP.GE.AND P0, PT, R18, UR4, PT ;  /* 0x0000000412007c0c */ /* 0x000fda000bf06270 */
[----:B------:R-:W-:Y:S05]  /*3e70*/  @P0 EXIT ;  /* 0x000000000000094d */ /* 0x000fea0003800000 */
[-C--:B------:R-:W-:Y:S01]  /*3e80*/  IABS R10, R7.reuse ;  /* 0x00000007000a7213 */ /* 0x080fe20000000000 */
[----:B------:R-:W1:Y:S01]  /*3e90*/  LDC R6, c[0x0][0x2c4] ;  /* 0x0000b100ff067b82 */ /* 0x000e620000000800 */
[----:B------:R-:W-:Y:S01]  /*3ea0*/  IABS R12, R16 ;  /* 0x00000010000c7213 */ /* 0x000fe20000000000 */
[----:B------:R-:W-:Y:S01]  /*3eb0*/  ULDC.64 UR4, c[0x0][0x290] ;  /* 0x0000a40000047ab9 */ /* 0x000fe20000000a00 */
[----:B------:R-:W2:Y:S01]  /*3ec0*/  I2F.RP R8, R10 ;  /* 0x0000000a00087306 */ /* 0x000ea20000209400 */
[----:B------:R-:W-:Y:S02]  /*3ed0*/  IABS R11, R7 ;  /* 0x00000007000b7213 */ /* 0x000fe40000000000 */
[----:B------:R-:W-:Y:S02]  /*3ee0*/  SHF.R.S32.HI R19, RZ, 0x1f, R18 ;  /* 0x0000001fff137819 */ /* 0x000fe40000011412 */
[----:B------:R-:W-:Y:S01]  /*3ef0*/  F2FP.BF16.F32.PACK_AB R5, R2, R5 ;  /* 0x000000050205723e */ /* 0x000fe200000010ff */
[----:B------:R-:W-:-:S02]  /*3f00*/  IMAD.MOV R11, RZ, RZ, -R11 ;  /* 0x000000ffff0b7224 */ /* 0x000fc400078e0a0b */
[----:B--2---:R-:W2:Y:S02]  /*3f10*/  MUFU.RCP R14, R8 ;  /* 0x00000008000e7308 */ /* 0x004ea40000001000 */
[----:B--2---:R-:W-:-:S06]  /*3f20*/  VIADD R14, R14, 0xffffffe ;  /* 0x0ffffffe0e0e7836 */ /* 0x004fcc0000000000 */
[----:B------:R2:W3:Y:S02]  /*3f30*/  F2I.FTZ.U32.TRUNC.NTZ R15, R14 ;  /* 0x0000000e000f7305 */ /* 0x0004e4000021f000 */
[----:B--2---:R-:W-:Y:S01]  /*3f40*/  HFMA2.MMA R14, -RZ, RZ, 0, 0 ;  /* 0x00000000ff0e7435 */ /* 0x004fe200000001ff */
[----:B---3--:R-:W-:-:S04]  /*3f50*/  IMAD.MOV R4, RZ, RZ, -R15 ;  /* 0x000000ffff047224 */ /* 0x008fc800078e0a0f */
[----:B0-----:R-:W-:Y:S01]  /*3f60*/  IMAD R9, R4, R10, RZ ;  /* 0x0000000a04097224 */ /* 0x001fe200078e02ff */
[----:B-1----:R-:W-:-:S04]  /*3f70*/  IABS R4, R6 ;  /* 0x0000000600047213 */ /* 0x002fc80000000000 */
[----:B------:R-:W-:-:S06]  /*3f80*/  IMAD.HI.U32 R9, R15, R9, R14 ;  /* 0x000000090f097227 */ /* 0x000fcc00078e000e */
[----:B------:R-:W-:Y:S02]  /*3f90*/  IMAD.HI.U32 R8, R9, R12, RZ ;  /* 0x0000000c09087227 */ /* 0x000fe400078e00ff */
[----:B------:R-:W0:Y:S02]  /*3fa0*/  I2F.RP R9, R4 ;  /* 0x0000000400097306 */ /* 0x000e240000209400 */
[----:B------:R-:W-:-:S05]  /*3fb0*/  IMAD R11, R8, R11, R12 ;  /* 0x0000000b080b7224 */ /* 0x000fca00078e020c */
[----:B------:R-:W-:Y:S01]  /*3fc0*/  ISETP.GT.U32.AND P1, PT, R10, R11, PT ;  /* 0x0000000b0a00720c */ /* 0x000fe20003f24070 */
[----:B0-----:R-:W0:-:S12]  /*3fd0*/  MUFU.RCP R9, R9 ;  /* 0x0000000900097308 */ /* 0x001e180000001000 */
[----:B------:R-:W-:Y:S01]  /*3fe0*/  @!P1 IMAD.IADD R11, R11, 0x1, -R10 ;  /* 0x000000010b0b9824 */ /* 0x000fe200078e0a0a */
[----:B------:R-:W-:Y:S02]  /*3ff0*/  @!P1 IADD3 R8, R8, 0x1, RZ ;  /* 0x0000000108089810 */ /* 0x000fe40007ffe0ff */
[----:B------:R-:W-:Y:S02]  /*4000*/  ISETP.NE.AND P1, PT, R7, RZ, PT ;  /* 0x000000ff0700720c */ /* 0x000fe40003f25270 */
[----:B------:R-:W-:Y:S02]  /*4010*/  ISETP.GE.U32.AND P2, PT, R11, R10, PT ;  /* 0x0000000a0b00720c */ /* 0x000fe40003f46070 */
[----:B------:R-:W-:-:S04]  /*4020*/  LOP3.LUT R10, R16, R7, RZ, 0x3c, !PT ;  /* 0x00000007100a7212 */ /* 0x000fc800078e3cff */
[----:B------:R-:W-:Y:S01]  /*4030*/  ISETP.GE.AND P0, PT, R10, RZ, PT ;  /* 0x000000ff0a00720c */ /* 0x000fe20003f06270 */
[----:B0-----:R-:W-:-:S04]  /*4040*/  VIADD R14, R9, 0xffffffe ;  /* 0x0ffffffe090e7836 */ /* 0x001fc80000000000 */
[----:B------:R-:W0:Y:S02]  /*4050*/  F2I.FTZ.U32.TRUNC.NTZ R15, R14 ;  /* 0x0000000e000f7305 */ /* 0x000e24000021f000 */
[----:B------:R-:W-:-:S06]  /*4060*/  @P2 VIADD R8, R8, 0x1 ;  /* 0x0000000108082836 */ /* 0x000fcc0000000000 */
[----:B------:R-:W-:Y:S02]  /*4070*/  @!P0 IADD3 R8, -R8, RZ, RZ ;  /* 0x000000ff08088210 */ /* 0x000fe40007ffe1ff */
[----:B------:R-:W-:Y:S01]  /*4080*/  @!P1 LOP3.LUT R8, RZ, R7, RZ, 0x33, !PT ;  /* 0x00000007ff089212 */ /* 0x000fe200078e33ff */
[----:B0-----:R-:W-:-:S04]  /*4090*/  IMAD.MOV R9, RZ, RZ, -R15 ;  /* 0x000000ffff097224 */ /* 0x001fc800078e0a0f */
[----:B------:R-:W-:Y:S02]  /*40a0*/  IMAD R11, R8, R7, RZ ;  /* 0x00000007080b7224 */ /* 0x000fe400078e02ff */
[----:B------:R-:W-:Y:S02]  /*40b0*/  IMAD R9, R9, R4, RZ ;  /* 0x0000000409097224 */ /* 0x000fe400078e02ff */
[----:B------:R-:W-:Y:S01]  /*40c0*/  IMAD.MOV.U32 R14, RZ, RZ, RZ ;  /* 0x000000ffff0e7224 */ /* 0x000fe200078e00ff */
[----:B------:R-:W-:Y:S01]  /*40d0*/  IADD3 R13, R16, -R11, RZ ;  /* 0x8000000b100d7210 */ /* 0x000fe20007ffe0ff */
[----:B------:R-:W-:-:S03]  /*40e0*/  IMAD.WIDE.U32 R18, R8, UR4, R18 ;  /* 0x0000000408127c25 */ /* 0x000fc6000f8e0012 */
[----:B------:R-:W-:Y:S01]  /*40f0*/  IABS R7, R13 ;  /* 0x0000000d00077213 */ /* 0x000fe20000000000 */
[----:B------:R-:W-:Y:S01]  /*4100*/  IMAD.HI.U32 R9, R15, R9, R14 ;  /* 0x000000090f097227 */ /* 0x000fe200078e000e */
[----:B------:R-:W-:-:S04]  /*4110*/  LOP3.LUT R13, R13, R6, RZ, 0x3c, !PT ;  /* 0x000000060d0d7212 */ /* 0x000fc800078e3cff */
[----:B------:R-:W-:Y:S01]  /*4120*/  ISETP.GE.AND P1, PT, R13, RZ, PT ;  /* 0x000000ff0d00720c */ /* 0x000fe20003f26270 */
[----:B------:R-:W-:-:S05]  /*4130*/  IMAD.HI.U32 R10, R9, R7, RZ ;  /* 0x00000007090a7227 */ /* 0x000fca00078e00ff */
        /* <DEDUP_REMOVED lines=19> */
[----:B------:R-:W-:-:S03]  /*4270*/  IMAD R7, R4, UR4, RZ ;  /* 0x0000000404077c24 */ /* 0x000fc6000f8e02ff */
[----:B------:R-:W-:Y:S01]  /*4280*/  SHF.R.S32.HI R4, RZ, 0x1f, R11 ;  /* 0x0000001fff047819 */ /* 0x000fe2000001140b */
[----:B------:R-:W-:Y:S01]  /*4290*/  IMAD R7, R10, UR5, R7 ;  /* 0x000000050a077c24 */ /* 0x000fe2000f8e0207 */
[----:B------:R-:W-:-:S03]  /*42a0*/  ULDC.64 UR4, c[0x0][0x298] ;  /* 0x0000a60000047ab9 */ /* 0x000fc60000000a00 */
[----:B------:R-:W-:Y:S02]  /*42b0*/  IMAD.IADD R19, R19, 0x1, R7 ;  /* 0x0000000113137824 */ /* 0x000fe400078e0207 */
[----:B------:R-:W-:Y:S02]  /*42c0*/  IMAD R4, R4, UR4, RZ ;  /* 0x0000000404047c24 */ /* 0x000fe4000f8e02ff */
[----:B------:R-:W-:-:S04]  /*42d0*/  IMAD.WIDE.U32 R18, R11, UR4, R18 ;  /* 0x000000040b127c25 */ /* 0x000fc8000f8e0012 */
[----:B------:R-:W-:Y:S01]  /*42e0*/  IMAD R4, R11, UR5, R4 ;  /* 0x000000050b047c24 */ /* 0x000fe2000f8e0204 */
[----:B------:R-:W-:Y:S02]  /*42f0*/  ULDC.64 UR4, c[0x0][0x280] ;  /* 0x0000a00000047ab9 */ /* 0x000fe40000000a00 */
[----:B------:R-:W-:Y:S02]  /*4300*/  LEA R6, P0, R18, UR4, 0x1 ;  /* 0x0000000412067c11 */ /* 0x000fe4000f8008ff */
[----:B------:R-:W-:Y:S02]  /*4310*/  IADD3 R7, R19, R4, RZ ;  /* 0x0000000413077210 */ /* 0x000fe40007ffe0ff */
[----:B------:R-:W-:Y:S02]  /*4320*/  F2FP.BF16.F32.PACK_AB R4, R0, R3 ;  /* 0x000000030004723e */ /* 0x000fe400000010ff */
[----:B------:R-:W-:-:S05]  /*4330*/  LEA.HI.X R7, R18, UR5, R7, 0x1, P0 ;  /* 0x0000000512077c11 */ /* 0x000fca00080f0c07 */
[----:B------:R-:W-:Y:S01]  /*4340*/  STG.E.64 desc[UR8][R6.64], R4 ;  /* 0x0000000406007986 */ /* 0x000fe2000c101b08 */
[----:B------:R-:W-:Y:S05]  /*4350*/  EXIT ;  /* 0x000000000000794d */ /* 0x000fea0003800000 */
        .weak           $__internal_5_$__cuda_sm20_div_s64
        .type           $__internal_5_$__cuda_sm20_div_s64,@function
        .size           $__internal_5_$__cuda_sm20_div_s64,(.L_x_8423 - $__internal_5_$__cuda_sm20_div_s64)
$__internal_5_$__cuda_sm20_div_s64:
        /* <DEDUP_REMOVED lines=17> */
[----:B------:R-:W-:-:S04]  /*4470*/  IMAD.HI.U32 R20, R35, R0, RZ ;  /* 0x0000000023147227 */ /* 0x000fc800078e00ff */
[----:B------:R-:W-:-:S04]  /*4480*/  IMAD.HI.U32 R21, P1, R35, R21, R52 ;  /* 0x0000001523157227 */ /* 0x000fc80007820034 */
[----:B------:R-:W-:Y:S02]  /*4490*/  IMAD R0, R35, R0, RZ ;  /* 0x0000000023007224 */ /* 0x000fe400078e02ff */
[----:B------:R-:W-:-:S03]  /*44a0*/  IMAD.X R20, R20, 0x1, R35, P0 ;  /* 0x0000000114147824 */ /* 0x000fc600000e0623 */
[----:B------:R-:W-:-:S04]  /*44b0*/  IADD3 R35, P0, R0, R21, RZ ;  /* 0x0000001500237210 */ /* 0x000fc80007f1e0ff */
[----:B------:R-:W-:Y:S01]  /*44c0*/  IADD3.X R21, RZ, RZ, R20, P0, P1 ;  /* 0x000000ffff157210 */ /* 0x000fe200007e2414 */
[----:B------:R-:W-:Y:S01]  /*44d0*/  IMAD.WIDE.U32 R52, R35, R42, RZ ;  /* 0x0000002a23347225 */ /* 0x000fe200078e00ff */
[----:B------:R-:W-:-:S03]  /*44e0*/  ISETP.GE.AND P1, PT, R23, RZ, PT ;  /* 0x000000ff1700720c */ /* 0x000fc60003f26270 */
[----:B------:R-:W-:Y:S01]  /*44f0*/  IMAD R0, R35, R43, R53 ;  /* 0x0000002b23007224 */ /* 0x000fe200078e0235 */
[----:B------:R-:W-:Y:S01]  /*4500*/  IADD3 R20, P0, RZ, -R52, RZ ;  /* 0x80000034ff147210 */ /* 0x000fe20007f1e0ff */
[----:B------:R-:W-:Y:S02]  /*4510*/  IMAD.MOV.U32 R53, RZ, RZ, RZ ;  /* 0x000000ffff357224 */ /* 0x000fe400078e00ff */
[----:B------:R-:W-:Y:S02]  /*4520*/  IMAD R0, R21, R42, R0 ;  /* 0x0000002a15007224 */ /* 0x000fe400078e0200 */
[----:B------:R-:W-:-:S04]  /*4530*/  IMAD.HI.U32 R34, R35, R20, RZ ;  /* 0x0000001423227227 */ /* 0x000fc800078e00ff */
[----:B------:R-:W-:-:S04]  /*4540*/  IMAD.X R0, RZ, RZ, ~R0, P0 ;  /* 0x000000ffff007224 */ /* 0x000fc800000e0e00 */
[----:B------:R-:W-:-:S04]  /*4550*/  IMAD.WIDE.U32 R34, P0, R35, R0, R34 ;  /* 0x0000000023227225 */ /* 0x000fc80007800022 */
[----:B------:R-:W-:-:S04]  /*4560*/  IMAD.HI.U32 R20, P5, R21, R20, R34 ;  /* 0x0000001415147227 */ /* 0x000fc800078a0022 */
[----:B------:R-:W-:-:S05]  /*4570*/  IMAD.HI.U32 R34, R21, R0, RZ ;  /* 0x0000000015227227 */ /* 0x000fca00078e00ff */
[----:B------:R-:W-:Y:S01]  /*4580*/  IADD3.X R35, R34, R21, RZ, P0, !PT ;  /* 0x0000001522237210 */ /* 0x000fe200007fe4ff */
[----:B------:R-:W-:Y:S01]  /*4590*/  IMAD R21, R21, R0, RZ ;  /* 0x0000000015157224 */ /* 0x000fe200078e02ff */
[----:B------:R-:W-:-:S04]  /*45a0*/  IADD3 R25, P0, RZ, -R46, RZ ;  /* 0x8000002eff197210 */ /* 0x000fc80007f1e0ff */
[----:B------:R-:W-:Y:S01]  /*45b0*/  IADD3 R21, P2, R21, R20, RZ ;  /* 0x0000001415157210 */ /* 0x000fe20007f5e0ff */
[----:B------:R-:W-:Y:S01]  /*45c0*/  IMAD.X R20, RZ, RZ, ~R23, P0 ;  /* 0x000000ffff147224 */ /* 0x000fe200000e0e17 */
[----:B------:R-:W-:Y:S02]  /*45d0*/  SEL R0, R25, R46, !P1 ;  /* 0x0000002e19007207 */ /* 0x000fe40004800000 */
[----:B------:R-:W-:Y:S02]  /*45e0*/  IADD3.X R35, RZ, RZ, R35, P2, P5 ;  /* 0x000000ffff237210 */ /* 0x000fe400017ea423 */
[----:B------:R-:W-:Y:S01]  /*45f0*/  SEL R20, R20, R23, !P1 ;  /* 0x0000001714147207 */ /* 0x000fe20004800000 */
[----:B------:R-:W-:-:S04]  /*4600*/  IMAD.HI.U32 R52, R21, R0, RZ ;  /* 0x0000000015347227 */ /* 0x000fc800078e00ff */
[-C--:B------:R-:W-:Y:S02]  /*4610*/  IMAD R27, R35, R20.reuse, RZ ;  /* 0x00000014231b7224 */ /* 0x080fe400078e02ff */
[----:B------:R-:W-:-:S04]  /*4620*/  IMAD.WIDE.U32 R52, R21, R20, R52 ;  /* 0x0000001415347225 */ /* 0x000fc800078e0034 */
[----:B------:R-:W-:-:S05]  /*4630*/  IMAD.HI.U32 R34, P2, R35, R0, R52 ;  /* 0x0000000023227227 */ /* 0x000fca0007840034 */
[----:B------:R-:W-:-:S05]  /*4640*/  IADD3 R27, P1, R27, R34, RZ ;  /* 0x000000221b1b7210 */ /* 0x000fca0007f3e0ff */
[----:B------:R-:W-:-:S04]  /*4650*/  IMAD.WIDE.U32 R52, R27, R42, RZ ;  /* 0x0000002a1b347225 */ /* 0x000fc800078e00ff */
[----:B------:R-:W-:Y:S01]  /*4660*/  IMAD R25, R27, R43, R53 ;  /* 0x0000002b1b197224 */ /* 0x000fe200078e0235 */
[----:B------:R-:W-:Y:S01]  /*4670*/  IADD3 R21, P0, -R52, R0, RZ ;  /* 0x0000000034157210 */ /* 0x000fe20007f1e1ff */
[----:B------:R-:W-:-:S04]  /*4680*/  IMAD.HI.U32 R0, R35, R20, RZ ;  /* 0x0000001423007227 */ /* 0x000fc800078e00ff */
[----:B------:R-:W-:Y:S01]  /*4690*/  IMAD.X R0, RZ, RZ, R0, P2 ;  /* 0x000000ffff007224 */ /* 0x000fe200010e0600 */
[----:B------:R-:W-:-:S03]  /*46a0*/  ISETP.GE.U32.AND P2, PT, R21, R42, PT ;  /* 0x0000002a1500720c */ /* 0x000fc60003f46070 */
[----:B------:R-:W-:-:S04]  /*46b0*/  IMAD.X R0, RZ, RZ, R0, P1 ;  /* 0x000000ffff007224 */ /* 0x000fc800008e0600 */
[----:B------:R-:W-:-:S05]  /*46c0*/  IMAD R25, R0, R42, R25 ;  /* 0x0000002a00197224 */ /* 0x000fca00078e0219 */
[----:B------:R-:W-:Y:S02]  /*46d0*/  IADD3.X R25, ~R25, R20, RZ, P0, !PT ;  /* 0x0000001419197210 */ /* 0x000fe400007fe5ff */
[----:B------:R-:W-:Y:S02]  /*46e0*/  IADD3 R20, P0, R21, -R42, RZ ;  /* 0x8000002a15147210 */ /* 0x000fe40007f1e0ff */
[----:B------:R-:W-:-:S04]  /*46f0*/  ISETP.GE.U32.AND.EX P2, PT, R25, R43, PT, P2 ;  /* 0x0000002b1900720c */ /* 0x000fc80003f46120 */
[----:B------:R-:W-:Y:S01]  /*4700*/  SEL R21, R20, R21, P2 ;  /* 0x0000001514157207 */ /* 0x000fe20001000000 */
[----:B------:R-:W-:-:S03]  /*4710*/  IMAD.X R20, R25, 0x1, ~R43, P0 ;  /* 0x0000000119147824 */ /* 0x000fc600000e0e2b */
[----:B------:R-:W-:Y:S02]  /*4720*/  ISETP.GE.U32.AND P1, PT, R21, R42, PT ;  /* 0x0000002a1500720c */ /* 0x000fe40003f26070 */
[----:B------:R-:W-:Y:S02]  /*4730*/  SEL R25, R20, R25, P2 ;  /* 0x0000001914197207 */ /* 0x000fe40001000000 */
[----:B------:R-:W-:Y:S02]  /*4740*/  IADD3 R20, P0, R27, 0x1, RZ ;  /* 0x000000011b147810 */ /* 0x000fe40007f1e0ff */
[----:B------:R-:W-:Y:S02]  /*4750*/  ISETP.GE.U32.AND.EX P1, PT, R25, R43, PT, P1 ;  /* 0x0000002b1900720c */ /* 0x000fe40003f26110 */
[----:B------:R-:W-:Y:S01]  /*4760*/  SEL R27, R20, R27, P2 ;  /* 0x0000001b141b7207 */ /* 0x000fe20001000000 */
[----:B------:R-:W-:Y:S01]  /*4770*/  IMAD.X R21, RZ, RZ, R0, P0 ;  /* 0x000000ffff157224 */ /* 0x000fe200000e0600 */
[----:B------:R-:W-:-:S02]  /*4780*/  LOP3.LUT R25, R5, R23, RZ, 0x3c, !PT ;  /* 0x0000001705197212 */ /* 0x000fc400078e3cff */
[----:B------:R-:W-:Y:S02]  /*4790*/  IADD3 R20, P0, R27, 0x1, RZ ;  /* 0x000000011b147810 */ /* 0x000fe40007f1e0ff */
[----:B------:R-:W-:Y:S02]  /*47a0*/  SEL R21, R21, R0, P2 ;  /* 0x0000000015157207 */ /* 0x000fe40001000000 */
[----:B------:R-:W-:Y:S02]  /*47b0*/  SEL R20, R20, R27, P1 ;  /* 0x0000001b14147207 */ /* 0x000fe40000800000 */
[----:B------:R-:W-:Y:S01]  /*47c0*/  ISETP.GE.AND P2, PT, R25, RZ, PT ;  /* 0x000000ff1900720c */ /* 0x000fe20003f46270 */
[----:B------:R-:W-:Y:S01]  /*47d0*/  IMAD.X R0, RZ, RZ, R21, P0 ;  /* 0x000000ffff007224 */ /* 0x000fe200000e0615 */
[----:B------:R-:W-:-:S04]  /*47e0*/  ISETP.NE.U32.AND P0, PT, R24, RZ, PT ;  /* 0x000000ff1800720c */ /* 0x000fc80003f05070 */
[----:B------:R-:W-:Y:S02]  /*47f0*/  SEL R0, R0, R21, P1 ;  /* 0x0000001500007207 */ /* 0x000fe40000800000 */
[----:B------:R-:W-:Y:S02]  /*4800*/  IADD3 R21, P1, RZ, -R20, RZ ;  /* 0x80000014ff157210 */ /* 0x000fe40007f3e0ff */
[----:B------:R-:W-:Y:S02]  /*4810*/  ISETP.NE.AND.EX P0, PT, R5, RZ, PT, P0 ;  /* 0x000000ff0500720c */ /* 0x000fe40003f05300 */
[----:B------:R-:W-:Y:S02]  /*4820*/  IADD3.X R25, RZ, ~R0, RZ, P1, !PT ;  /* 0x80000000ff197210 */ /* 0x000fe40000ffe4ff */
[----:B------:R-:W-:Y:S01]  /*4830*/  SEL R21, R21, R20, !P2 ;  /* 0x0000001415157207 */ /* 0x000fe20005000000 */
[----:B------:R-:W-:Y:S01]  /*4840*/  IMAD.MOV.U32 R20, RZ, RZ, R22 ;  /* 0x000000ffff147224 */ /* 0x000fe200078e0016 */
[----:B------:R-:W-:-:S02]  /*4850*/  SEL R25, R25, R0, !P2 ;  /* 0x0000000019197207 */ /* 0x000fc40005000000 */
[----:B------:R-:W-:Y:S01]  /*4860*/  SEL R0, R21, 0xffffffff, P0 ;  /* 0xffffffff15007807 */ /* 0x000fe20000000000 */
[----:B------:R-:W-:Y:S01]  /*4870*/  IMAD.MOV.U32 R21, RZ, RZ, 0x0 ;  /* 0x00000000ff157424 */ /* 0x000fe200078e00ff */
[----:B------:R-:W-:-:S03]  /*4880*/  SEL R25, R25, 0xffffffff, P0 ;  /* 0xffffffff19197807 */ /* 0x000fc60000000000 */
[----:B------:R-:W-:Y:S05]  /*4890*/  RET.REL.NODEC R20 `(_ZN5flash32flash_fwd_splitkv_combine_kernelI23Flash_fwd_kernel_traitsILi128ELi64ELi128ELi4ELb0ELb0EN7cutlass10bfloat16_tE19Flash_kernel_traitsILi128ELi64ELi128ELi4ES3_EELi4ELi2ELb0EEEvNS_16Flash_fwd_paramsE) ;  /* 0xffffffb414d87950 */ /* 0x000fea0003c3ffff */
.L_x_295:
        /* <DEDUP_REMOVED lines=14> */
.L_x_8423:


//--------------------- .text._ZN5flash32flash_fwd_splitkv_combine_kernelI23Flash_fwd_kernel_traitsILi128ELi64ELi128ELi4ELb0ELb0EN7cutlass10bfloat16_tE19Flash_kernel_traitsILi128ELi64ELi128ELi4ES3_EELi4ELi1ELb0EEEvNS_16Flash_fwd_paramsE --------------------------
	.section	.text._ZN5flash32flash_fwd_splitkv_combine_kernelI23Flash_fwd_kernel_traitsILi128ELi64ELi128ELi4ELb0ELb0EN7cutlass10bfloat16_tE19Flash_kernel_traitsILi128ELi64ELi128ELi4ES3_EELi4ELi1ELb0EEEvNS_16Flash_fwd_paramsE,"ax",@progbits
	.align	128
        .global         _ZN5flash32flash_fwd_splitkv_combine_kernelI23Flash_fwd_kernel_traitsILi128ELi64ELi128ELi4ELb0ELb0EN7cutlass10bfloat16_tE19Flash_kernel_traitsILi128ELi64ELi128ELi4ES3_EELi4ELi1ELb0EEEvNS_16Flash_fwd_paramsE
        .type           _ZN5flash32flash_fwd_splitkv_combine_kernelI23Flash_fwd_kernel_traitsILi128ELi64ELi128ELi4ELb0ELb0EN7cutlass10bfloat16_tE19Flash_kernel_traitsILi128ELi64ELi128ELi4ES3_EELi4ELi1ELb0EEEvNS_16Flash_fwd_paramsE,@function
        .size           _ZN5flash32flash_fwd_splitkv_combine_kernelI23Flash_fwd_kernel_traitsILi128ELi64ELi128ELi4ELb0ELb0EN7cutlass10bfloat16_tE19Flash_kernel_traitsILi128ELi64ELi128ELi4ES3_EELi4ELi1ELb0EEEvNS_16Flash_fwd_paramsE,(.L_x_8424 - _ZN5flash32flash_fwd_splitkv_combine_kernelI23Flash_fwd_kernel_traitsILi128ELi64ELi128ELi4ELb0ELb0EN7cutlass10bfloat16_tE19Flash_kernel_traitsILi128ELi64ELi128ELi4ES3_EELi4ELi1ELb0EEEvNS_16Flash_fwd_paramsE)
        .other          _ZN5flash32flash_fwd_splitkv_combine_kernelI23Flash_fwd_kernel_traitsILi128ELi64ELi128ELi4ELb0ELb0EN7cutlass10bfloat16_tE19Flash_kernel_traitsILi128ELi64ELi128ELi4ES3_EELi4ELi1ELb0EEEvNS_16Flash_fwd_paramsE,@"STO_CUDA_ENTRY STV_DEFAULT"
_ZN5flash32flash_fwd_splitkv_combine_kernelI23Flash_fwd_kernel_traitsILi128ELi64ELi128ELi4ELb0ELb0EN7cutlass10bfloat16_tE19Flash_kernel_traitsILi128ELi64ELi128ELi4ES3_EELi4ELi1ELb0EEEvNS_16Flash_fwd_paramsE:
.text._ZN5flash32flash_fwd_splitkv_combine_kernelI23Flash_fwd_kernel_traitsILi128ELi64ELi128ELi4ELb0ELb0EN7cutlass10bfloat16_tE19Flash_kernel_traitsILi128ELi64ELi128ELi4ES3_EELi4ELi1ELb0EEEvNS_16Flash_fwd_paramsE:
[----:B------:R-:W-:Y:S08]  /*0000*/  LDC R1, c[0x0][0x28] ;  /* 0x00000a00ff017b82 */ /* 0x000ff00000000800 */
[----:B------:R-:W0:Y:S01]  /*0010*/  LDC.64 R2, c[0x0][0x2c0] ;  /* 0x0000b000ff027b82 */ /* 0x000e220000000a00 */
[----:B------:R-:W-:-:S07]  /*0020*/  ULDC UR5, c[0x0][0x270] ;  /* 0x00009c0000057ab9 */ /* 0x000fce0000000800 */
[----:B------:R-:W1:Y:S01]  /*0030*/  S2UR UR7, SR_CTAID.X ;  /* 0x00000000000779c3 */ /* 0x000e620000002500 */
[----:B0-----:R-:W-:Y:S01]  /*0040*/  IMAD R2, R2, UR5, RZ ;  /* 0x0000000502027c24 */ /* 0x001fe2000f8e02ff */
[----:B------:R-:W-:-:S03]  /*0050*/  USHF.R.S32.HI UR5, URZ, 0x1f, UR5 ;  /* 0x0000001f3f057899 */ /* 0x000fc60008011405 */
[----:B------:R-:W-:Y:S01]  /*0060*/  IMAD R12, R2, R3, RZ ;  /* 0x00000003020c7224 */ /* 0x000fe200078e02ff */
[----:B------:R-:W-:Y:S01]  /*0070*/  SHF.R.S32.HI R2, RZ, 0x1f, R3 ;  /* 0x0000001fff027819 */ /* 0x000fe20000011403 */
[----:B-1----:R-:W-:-:S03]  /*0080*/  USHF.L.U32 UR7, UR7, 0x2, URZ ;  /* 0x0000000207077899 */ /* 0x002fc6000800063f */
[----:B------:R-:W-:Y:S02]  /*0090*/  ISETP.LT.U32.AND P0, PT, R12, R3, PT ;  /* 0x000000030c00720c */ /* 0x000fe40003f01070 */
[----:B------:R-:W-:Y:S01]  /*00a0*/  SHF.R.S32.HI R6, RZ, 0x1f, R12 ;  /* 0x0000001fff067819 */ /* 0x000fe2000001140c */
[----:B------:R-:W-:-:S03]  /*00b0*/  USHF.R.S32.HI UR6, URZ, 0x1f, UR7 ;  /* 0x0000001f3f067899 */ /* 0x000fc60008011407 */
        /* <DEDUP_REMOVED lines=11> */
[----:B------:R-:W-:Y:S05]  /*0170*/  CALL.REL.NOINC `($__internal_6_$__cuda_sm20_div_s64) ;  /* 0x0000004000f87944 */ /* 0x000fea0003c00000 */
[----:B------:R-:W-:Y:S02]  /*0180*/  MOV R8, R0 ;  /* 0x0000000000087202 */ /* 0x000fe40000000f00 */
[----:B------:R-:W-:Y:S01]  /*0190*/  MOV R9, R23 ;  /* 0x0000001700097202 */ /* 0x000fe20000000f00 */
[----:B------:R-:W-:Y:S06]  /*01a0*/  BRA `(.L_x_297) ;  /* 0x00000000004c7947 */ /* 0x000fec0003800000 */
.L_x_296:
        /* <DEDUP_REMOVED lines=19> */
.L_x_297:
        /* <DEDUP_REMOVED lines=13> */
[----:B------:R-:W-:Y:S05]  /*03b0*/  CALL.REL.NOINC `($__internal_6_$__cuda_sm20_div_s64) ;  /* 0x0000004000687944 */ /* 0x000fea0003c00000 */
[----:B------:R-:W-:Y:S02]  /*03c0*/  MOV R10, R0 ;  /* 0x00000000000a7202 */ /* 0x000fe40000000f00 */
[----:B------:R-:W-:Y:S01]  /*03d0*/  MOV R11, R23 ;  /* 0x00000017000b7202 */ /* 0x000fe20000000f00 */
[----:B------:R-:W-:Y:S05]  /*03e0*/  BRA `(.L_x_300) ;  /* 0x00000000004c7947 */ /* 0x000fea0003800000 */
.L_x_299:
        /* <DEDUP_REMOVED lines=19> */
.L_x_300:
[----:B------:R-:W-:Y:S05]  /*0520*/  BSYNC B0 ;  /* 0x0000000000007941 */ /* 0x000fea0003800000 */
.L_x_298:
        /* <DEDUP_REMOVED lines=44> */
[----:B------:R-:W-:Y:S05]  /*07f0*/  BRA `(.L_x_303) ;  /* 0x00000000004c7947 */ /* 0x000fea0003800000 */
.L_x_302:
        /* <DEDUP_REMOVED lines=19> */
.L_x_303:
[----:B------:R-:W-:Y:S05]  /*0930*/  BSYNC B0 ;  /* 0x0000000000007941 */ /* 0x000fea0003800000 */
.L_x_301:
        /* <DEDUP_REMOVED lines=17> */
[----:B------:R-:W-:-:S04]  /*0a50*/  IMAD.MOV.U32 R9, RZ, RZ, R0 ;  /* 0x000000ffff097224 */ /* 0x000fc800078e0000 */
[----:B------:R-:W-:-:S04]  /*0a60*/  IMAD.HI.U32 R5, R5, R9, RZ ;  /* 0x0000000905057227 */ /* 0x000fc800078e00ff */
[----:B------:R-:W-:-:S04]  /*0a70*/  IMAD.MOV R0, RZ, RZ, -R5 ;  /* 0x000000ffff007224 */ /* 0x000fc800078e0a05 */
[----:B------:R-:W-:-:S05]  /*0a80*/  IMAD R0, R8, R0, R9 ;  /* 0x0000000008007224 */ /* 0x000fca00078e0209 */
[----:B------:R-:W-:-:S13]  /*0a90*/  ISETP.GT.U32.AND P2, PT, R8, R0, PT ;  /* 0x000000000800720c */ /* 0x000fda0003f44070 */
[----:B------:R-:W-:Y:S02]  /*0aa0*/  @!P2 IMAD.IADD R0, R0, 0x1, -R8 ;  /* 0x000000010000a824 */ /* 0x000fe400078e0a08 */
[----:B------:R-:W-:Y:S01]  /*0ab0*/  @!P2 VIADD R5, R5, 0x1 ;  /* 0x000000010505a836 */ /* 0x000fe20000000000 */
[C---:B------:R-:W-:Y:S02]  /*0ac0*/  ISETP.NE.AND P2, PT, R7.reuse, RZ, PT ;  /* 0x000000ff0700720c */ /* 0x040fe40003f45270 */
[----:B------:R-:W-:Y:S02]  /*0ad0*/  ISETP.GE.U32.AND P0, PT, R0, R8, PT ;  /* 0x000000080000720c */ /* 0x000fe40003f06070 */
[----:B------:R-:W-:-:S11]  /*0ae0*/  LEA.HI.SX32 R0, R7, 0x1, 0x1 ;  /* 0x0000000107007811 */ /* 0x000fd600078f0aff */
[----:B------:R-:W-:-:S05]  /*0af0*/  @P0 IADD3 R5, R5, 0x1, RZ ;  /* 0x0000000105050810 */ /* 0x000fca0007ffe0ff */
[----:B------:R-:W-:Y:S01]  /*0b00*/  IMAD.MOV.U32 R3, RZ, RZ, R5 ;  /* 0x000000ffff037224 */ /* 0x000fe200078e0005 */
[----:B------:R-:W-:-:S03]  /*0b10*/  SHF.R.S32.HI R5, RZ, 0x1f, R7 ;  /* 0x0000001fff057819 */ /* 0x000fc60000011407 */
[----:B------:R-:W-:Y:S01]  /*0b20*/  @!P1 IMAD.MOV R3, RZ, RZ, -R3 ;  /* 0x000000ffff039224 */ /* 0x000fe200078e0a03 */
[----:B------:R-:W-:Y:S01]  /*0b30*/  @!P2 LOP3.LUT R3, RZ, R7, RZ, 0x33, !PT ;  /* 0x00000007ff03a212 */ /* 0x000fe200078e33ff */
[----:B------:R-:W-:Y:S02]  /*0b40*/  @!P3 IMAD.MOV R0, RZ, RZ, R5 ;  /* 0x000000ffff00b224 */ /* 0x000fe400078e0205 */
[----:B------:R-:W-:Y:S02]  /*0b50*/  IMAD R7, R7, UR5, RZ ;  /* 0x0000000507077c24 */ /* 0x000fe4000f8e02ff */
        /* <DEDUP_REMOVED lines=10> */
[----:B0-----:R-:W-:Y:S01]  /*0c00*/  IADD3 R9, RZ, -R17, RZ ;  /* 0x80000011ff097210 */ /* 0x001fe20007ffe0ff */
[----:B------:R-:W-:-:S04]  /*0c10*/  IMAD.MOV.U32 R16, RZ, RZ, RZ ;  /* 0x000000ffff107224 */ /* 0x000fc800078e00ff */
[----:B------:R-:W-:-:S04]  /*0c20*/  IMAD R9, R9, R13, RZ ;  /* 0x0000000d09097224 */ /* 0x000fc800078e02ff */
[----:B------:R-:W-:-:S06]  /*0c30*/  IMAD.HI.U32 R9, R17, R9, R16 ;  /* 0x0000000911097227 */ /* 0x000fcc00078e0010 */
[----:B------:R-:W-:-:S04]  /*0c40*/  IMAD.HI.U32 R9, R9, R5, RZ ;  /* 0x0000000509097227 */ /* 0x000fc800078e00ff */
[----:B------:R-:W-:-:S05]  /*0c50*/  IMAD R0, R9, R0, R5 ;  /* 0x0000000009007224 */ /* 0x000fca00078e0205 */
[----:B------:R-:W-:-:S13]  /*0c60*/  ISETP.GT.U32.AND P1, PT, R13, R0, PT ;  /* 0x000000000d00720c */ /* 0x000fda0003f24070 */
[----:B------:R-:W-:Y:S01]  /*0c70*/  @!P1 IMAD.IADD R0, R0, 0x1, -R13 ;  /* 0x0000000100009824 */ /* 0x000fe200078e0a0d */
[----:B------:R-:W-:Y:S02]  /*0c80*/  @!P1 IADD3 R9, R9, 0x1, RZ ;  /* 0x0000000109099810 */ /* 0x000fe40007ffe0ff */
[----:B------:R-:W-:Y:S02]  /*0c90*/  ISETP.NE.AND P1, PT, R3, RZ, PT ;  /* 0x000000ff0300720c */ /* 0x000fe40003f25270 */
[-C--:B------:R-:W-:Y:S02]  /*0ca0*/  ISETP.GE.U32.AND P2, PT, R0, R13.reuse, PT ;  /* 0x0000000d0000720c */ /* 0x080fe40003f46070 */
[----:B------:R-:W-:-:S04]  /*0cb0*/  LOP3.LUT R0, R8, R13, RZ, 0x3c, !PT ;  /* 0x0000000d08007212 */ /* 0x000fc800078e3cff */
[----:B------:R-:W-:-:S07]  /*0cc0*/  ISETP.GE.AND P0, PT, R0, RZ, PT ;  /* 0x000000ff0000720c */ /* 0x000fce0003f06270 */
        /* <DEDUP_REMOVED lines=21> */
.L_x_305:
        /* <DEDUP_REMOVED lines=19> */
.L_x_306:
[----:B------:R-:W-:Y:S05]  /*0f50*/  BSYNC B0 ;  /* 0x0000000000007941 */ /* 0x000fea0003800000 */
.L_x_304:
        /* <DEDUP_REMOVED lines=43> */
.L_x_308:
[----:B------:R-:W0:Y:S01]  /*1210*/  I2F.U32.RP R20, R15 ;  /* 0x0000000f00147306 */ /* 0x000e220000209000 */
[----:B------:R-:W-:-:S07]  /*1220*/  ISETP.NE.U32.AND P0, PT, R15, RZ, PT ;  /* 0x000000ff0f00720c */ /* 0x000fce0003f05070 */
        /* <DEDUP_REMOVED lines=16> */
[----:B------:R-:W-:Y:S01]  /*1330*/  MOV R10, R11 ;  /* 0x0000000b000a7202 */ /* 0x000fe20000000f00 */
[----:B------:R-:W-:Y:S02]  /*1340*/  IMAD.MOV.U32 R11, RZ, RZ, RZ ;  /* 0x000000ffff0b7224 */ /* 0x000fe400078e00ff */
.L_x_309:
[----:B------:R-:W-:Y:S05]  /*1350*/  BSYNC B0 ;  /* 0x0000000000007941 */ /* 0x000fea0003800000 */
.L_x_307:
[----:B------:R-:W0:Y:S01]  /*1360*/  LDC R36, c[0x0][0x2c4] ;  /* 0x0000b100ff247b82 */ /* 0x000e220000000800 */
[----:B------:R-:W1:Y:S01]  /*1370*/  S2R R26, SR_TID.X ;  /* 0x00000000001a7919 */ /* 0x000e620000002100 */
[----:B------:R-:W-:Y:S01]  /*1380*/  ISETP.GT.AND P2, PT, R7, RZ, PT ;  /* 0x000000ff0700720c */ /* 0x000fe20003f44270 */
[----:B------:R-:W-:Y:S01]  /*1390*/  ULDC UR5, c[0x0][0x3c4] ;  /* 0x0000f10000057ab9 */ /* 0x000fe20000000800 */
[----:B------:R-:W-:Y:S01]  /*13a0*/  ULDC.64 UR8, c[0x0][0x208] ;  /* 0x0000820000087ab9 */ /* 0x000fe20000000a00 */
[----:B------:R-:W-:Y:S01]  /*13b0*/  BSSY B0, `(.L_x_310) ;  /* 0x0000043000007945 */ /* 0x000fe20003800000 */
[----:B------:R-:W-:Y:S02]  /*13c0*/  IMAD.MOV.U32 R25, RZ, RZ, -0x800000 ;  /* 0xff800000ff197424 */ /* 0x000fe400078e00ff */
[----:B------:R-:W2:Y:S01]  /*13d0*/  LDC R33, c[0x0][0x270] ;  /* 0x00009c00ff217b82 */ /* 0x000ea20000000800 */
[----:B0-----:R-:W-:-:S04]  /*13e0*/  IABS R0, R36 ;  /* 0x0000002400007213 */ /* 0x001fc80000000000 */
[----:B------:R-:W0:Y:S01]  /*13f0*/  I2F.RP R20, R0 ;  /* 0x0000000000147306 */ /* 0x000e220000209400 */
[----:B--2---:R-:W-:Y:S02]  /*1400*/  IABS R22, R33 ;  /* 0x0000002100167213 */ /* 0x004fe40000000000 */
[----:B-1----:R-:W-:-:S05]  /*1410*/  SHF.R.S32.HI R31, RZ, 0x1f, R26 ;  /* 0x0000001fff1f7819 */ /* 0x002fca000001141a */
        /* <DEDUP_REMOVED lines=8> */
[----:B------:R-:W-:Y:S01]  /*14a0*/  IMAD.HI.U32 R9, R21, R9, R20 ;  /* 0x0000000915097227 */ /* 0x000fe200078e0014 */
[----:B------:R-:W-:-:S02]  /*14b0*/  LEA.HI R20, R31, R26, RZ, 0x2 ;  /* 0x0000001a1f147211 */ /* 0x000fc400078f10ff */
[----:B------:R-:W-:Y:S02]  /*14c0*/  ISETP.GE.AND P1, PT, R4, RZ, PT ;  /* 0x000000ff0400720c */ /* 0x000fe40003f26270 */
[----:B------:R-:W-:Y:S01]  /*14d0*/  SHF.R.S32.HI R27, RZ, 0x2, R20 ;  /* 0x00000002ff1b7819 */ /* 0x000fe20000011414 */
[----:B------:R-:W-:Y:S01]  /*14e0*/  IMAD.HI.U32 R9, R9, R5, RZ ;  /* 0x0000000509097227 */ /* 0x000fe200078e00ff */
[----:B------:R-:W-:-:S03]  /*14f0*/  LOP3.LUT R20, R20, 0xfffffffc, RZ, 0xc0, !PT ;  /* 0xfffffffc14147812 */ /* 0x000fc600078ec0ff */
[----:B------:R-:W-:Y:S02]  /*1500*/  IMAD.MOV R13, RZ, RZ, -R9 ;  /* 0x000000ffff0d7224 */ /* 0x000fe400078e0a09 */
[----:B------:R-:W-:Y:S02]  /*1510*/  IMAD.IADD R20, R26, 0x1, -R20 ;  /* 0x000000011a147824 */ /* 0x000fe400078e0a14 */
[----:B------:R-:W-:-:S05]  /*1520*/  IMAD R5, R0, R13, R5 ;  /* 0x0000000d00057224 */ /* 0x000fca00078e0205 */
[----:B------:R-:W-:-:S13]  /*1530*/  ISETP.GT.U32.AND P0, PT, R0, R5, PT ;  /* 0x000000050000720c */ /* 0x000fda0003f04070 */
[----:B------:R-:W-:Y:S02]  /*1540*/  @!P0 IMAD.IADD R5, R5, 0x1, -R0 ;  /* 0x0000000105058824 */ /* 0x000fe400078e0a00 */
[----:B------:R-:W-:Y:S01]  /*1550*/  @!P0 VIADD R9, R9, 0x1 ;  /* 0x0000000109098836 */ /* 0x000fe20000000000 */
[----:B------:R-:W-:Y:S02]  /*1560*/  ISETP.NE.AND P0, PT, R36, RZ, PT ;  /* 0x000000ff2400720c */ /* 0x000fe40003f05270 */
[----:B------:R-:W-:Y:S02]  /*1570*/  ISETP.GE.U32.AND P3, PT, R5, R0, PT ;  /* 0x000000000500720c */ /* 0x000fe40003f66070 */
[----:B------:R-:W-:Y:S02]  /*1580*/  SHF.R.S32.HI R5, RZ, 0x1f, R7 ;  /* 0x0000001fff057819 */ /* 0x000fe40000011407 */
[----:B------:R-:W-:-:S03]  /*1590*/  LEA.HI.SX32 R0, R7, 0x1, 0x1 ;  /* 0x0000000107007811 */ /* 0x000fc600078f0aff */
[----:B------:R-:W-:-:S06]  /*15a0*/  @!P2 IMAD.MOV R0, RZ, RZ, R5 ;  /* 0x000000ffff00a224 */ /* 0x000fcc00078e0205 */
[----:B------:R-:W-:Y:S01]  /*15b0*/  @P3 VIADD R9, R9, 0x1 ;  /* 0x0000000109093836 */ /* 0x000fe20000000000 */
[----:B------:R-:W-:-:S03]  /*15c0*/  ISETP.GT.AND P3, PT, R26, 0x7, PT ;  /* 0x000000071a00780c */ /* 0x000fc60003f64270 */
[----:B------:R-:W-:-:S04]  /*15d0*/  IMAD.MOV.U32 R4, RZ, RZ, R9 ;  /* 0x000000ffff047224 */ /* 0x000fc800078e0009 */
[----:B------:R-:W-:Y:S01]  /*15e0*/  @!P1 IMAD.MOV R4, RZ, RZ, -R4 ;  /* 0x000000ffff049224 */ /* 0x000fe200078e0a04 */
[----:B------:R-:W-:Y:S02]  /*15f0*/  @!P0 LOP3.LUT R4, RZ, R36, RZ, 0x33, !PT ;  /* 0x00000024ff048212 */ /* 0x000fe400078e33ff */
[----:B------:R-:W-:-:S03]  /*1600*/  ISETP.GE.AND P0, PT, R27, UR5, PT ;  /* 0x000000051b007c0c */ /* 0x000fc6000bf06270 */
[----:B------:R-:W0:Y:S01]  /*1610*/  @!P3 S2R R23, SR_CgaCtaId ;  /* 0x000000000017b919 */ /* 0x000e220000008800 */
[----:B------:R-:W-:Y:S01]  /*1620*/  IMAD R4, R0, R4, RZ ;  /* 0x0000000400047224 */ /* 0x000fe200078e02ff */
[----:B------:R-:W-:-:S04]  /*1630*/  @!P3 MOV R0, 0x400 ;  /* 0x000004000000b802 */ /* 0x000fc80000000f00 */
[----:B------:R-:W-:-:S04]  /*1640*/  IABS R24, R4 ;  /* 0x0000000400187213 */ /* 0x000fc80000000000 */
[----:B------:R-:W1:Y:S01]  /*1650*/  I2F.RP R5, R24 ;  /* 0x0000001800057306 */ /* 0x000e620000209400 */
[----:B------:R-:W-:-:S07]  /*1660*/  VIADD R21, R24, UR4 ;  /* 0x0000000418157c36 */ /* 0x000fce0008000000 */
[----:B-1----:R-:W1:Y:S01]  /*1670*/  MUFU.RCP R5, R5 ;  /* 0x0000000500057308 */ /* 0x002e620000001000 */
[----:B0-----:R-:W-:-:S07]  /*1680*/  @!P3 LEA R23, R23, R0, 0x18 ;  /* 0x000000001717b211 */ /* 0x001fce00078ec0ff */
[----:B------:R0:W2:Y:S01]  /*1690*/  I2F.U32.RP R0, R22 ;  /* 0x0000001600007306 */ /* 0x0000a20000209000 */
[----:B------:R-:W-:-:S04]  /*16a0*/  @!P3 IMAD R23, R27, 0x14, R23 ;  /* 0x000000141b17b824 */ /* 0x000fc800078e0217 */
[----:B------:R-:W-:Y:S01]  /*16b0*/  @!P3 IMAD R23, R20, 0x4, R23 ;  /* 0x000000041417b824 */ /* 0x000fe200078e0217 */
[----:B-1----:R-:W-:Y:S06]  /*16c0*/  @P0 BRA `(.L_x_311) ;  /* 0x0000000000440947 */ /* 0x002fec0003800000 */
        /* <DEDUP_REMOVED lines=17> */
.L_x_311:
[----:B------:R-:W-:Y:S05]  /*17e0*/  BSYNC B0 ;  /* 0x0000000000007941 */ /* 0x000fea0003800000 */
.L_x_310:
[----:B-----5:R3:W-:Y:S01]  /*17f0*/  @!P3 STS [R23], R25 ;  /* 0x000000191700b388 */ /* 0x0207e20000000800 */
[----:B------:R-:W-:Y:S01]  /*1800*/  BSSY B0, `(.L_x_312) ;  /* 0x000000f000007945 */ /* 0x000fe20003800000 */
[----:B------:R-:W-:Y:S01]  /*1810*/  MOV R30, 0xff800000 ;  /* 0xff800000001e7802 */ /* 0x000fe20000000f00 */
[----:B------:R-:W-:Y:S06]  /*1820*/  BAR.SYNC.DEFER_BLOCKING 0x0 ;  /* 0x0000000000007b1d */ /* 0x000fec0000010000 */
[----:B------:R-:W-:Y:S05]  /*1830*/  @P3 BRA `(.L_x_313) ;  /* 0x00000000002c3947 */ /* 0x000fea0003800000 */
[----:B------:R-:W4:Y:S01]  /*1840*/  S2R R9, SR_CgaCtaId ;  /* 0x0000000000097919 */ /* 0x000f220000008800 */
[----:B---3--:R-:W-:Y:S02]  /*1850*/  LEA.HI R23, R26, R26, RZ, 0x1 ;  /* 0x0000001a1a177211 */ /* 0x008fe400078f08ff */
[----:B------:R-:W-:Y:S02]  /*1860*/  MOV R13, 0x400 ;  /* 0x00000400000d7802 */ /* 0x000fe40000000f00 */
[C---:B------:R-:W-:Y:S01]  /*1870*/  LOP3.LUT R20, R23.reuse, 0xfffffffe, RZ, 0xc0, !PT ;  /* 0xfffffffe17147812 */ /* 0x040fe200078ec0ff */
[----:B------:R-:W-:-:S04]  /*1880*/  IMAD.SHL.U32 R23, R23, 0x2, RZ ;  /* 0x0000000217177824 */ /* 0x000fc800078e00ff */
[----:B------:R-:W-:Y:S01]  /*1890*/  IMAD.IADD R20, R26, 0x1, -R20 ;  /* 0x000000011a147824 */ /* 0x000fe200078e0a14 */
[----:B------:R-:W-:Y:S02]  /*18a0*/  LOP3.LUT R23, R23, 0xfffffffc, RZ, 0xc0, !PT ;  /* 0xfffffffc17177812 */ /* 0x000fe400078ec0ff */
[----:B----4-:R-:W-:-:S05]  /*18b0*/  LEA R9, R9, R13, 0x18 ;  /* 0x0000000d09097211 */ /* 0x010fca00078ec0ff */
[----:B------:R-:W-:-:S04]  /*18c0*/  IMAD R9, R20, 0x14, R9 ;  /* 0x0000001414097824 */ /* 0x000fc800078e0209 */
[----:B------:R-:W-:-:S05]  /*18d0*/  IMAD.IADD R9, R9, 0x1, R23 ;  /* 0x0000000109097824 */ /* 0x000fca00078e0217 */
[----:B------:R4:W3:Y:S02]  /*18e0*/  LDS R30, [R9] ;  /* 0x00000000091e7984 */ /* 0x0008e40000000800 */
.L_x_313:
[----:B------:R-:W-:Y:S05]  /*18f0*/  BSYNC B0 ;  /* 0x0000000000007941 */ /* 0x000fea0003800000 */
.L_x_312:
[----:B--2---:R-:W2:Y:S01]  /*1900*/  MUFU.RCP R0, R0 ;  /* 0x0000000000007308 */ /* 0x004ea20000001000 */
[----:B---34-:R-:W3:Y:S01]  /*1910*/  SHFL.BFLY PT, R9, R30, 0x1, 0x1f ;  /* 0x0c201f001e097f89 */ /* 0x018ee200000e0000 */
[----:B------:R-:W-:Y:S01]  /*1920*/  VIADD R5, R5, 0xffffffe ;  /* 0x0ffffffe05057836 */ /* 0x000fe20000000000 */
[----:B------:R-:W-:Y:S01]  /*1930*/  IABS R20, R4 ;  /* 0x0000000400147213 */ /* 0x000fe20000000000 */
[----:B-1----:R-:W-:Y:S01]  /*1940*/  IMAD.MOV.U32 R38, RZ, RZ, RZ ;  /* 0x000000ffff267224 */ /* 0x002fe200078e00ff */
[----:B------:R-:W-:Y:S01]  /*1950*/  IABS R23, R21 ;  /* 0x0000001500177213 */ /* 0x000fe20000000000 */
[----:B------:R-:W-:Y:S01]  /*1960*/  IMAD.MOV.U32 R28, RZ, RZ, RZ ;  /* 0x000000ffff1c7224 */ /* 0x000fe200078e00ff */
[----:B------:R-:W-:Y:S01]  /*1970*/  BSSY B1, `(.L_x_314) ;  /* 0x0000220000017945 */ /* 0x000fe20003800000 */
[----:B------:R-:W1:Y:S01]  /*1980*/  F2I.FTZ.U32.TRUNC.NTZ R39, R5 ;  /* 0x0000000500277305 */ /* 0x000e62000021f000 */
[----:B------:R-:W-:Y:S02]  /*1990*/  IMAD.MOV R20, RZ, RZ, -R20 ;  /* 0x000000ffff147224 */ /* 0x000fe400078e0a14 */
[----:B--2---:R-:W-:-:S05]  /*19a0*/  VIADD R0, R0, 0xffffffe ;  /* 0x0ffffffe00007836 */ /* 0x004fca0000000000 */
[----:B------:R2:W4:Y:S01]  /*19b0*/  F2I.FTZ.U32.TRUNC.NTZ R29, R0 ;  /* 0x00000000001d7305 */ /* 0x000522000021f000 */
[--C-:B-1----:R-:W-:Y:S01]  /*19c0*/  IMAD.MOV R27, RZ, RZ, -R39.reuse ;  /* 0x000000ffff1b7224 */ /* 0x102fe200078e0a27 */
[----:B------:R-:W-:Y:S02]  /*19d0*/  IABS R5, R8 ;  /* 0x0000000800057213 */ /* 0x000fe40000000000 */
[----:B---3--:R-:W-:Y:S01]  /*19e0*/  FMNMX.FTZ R9, R9, R30, !PT ;  /* 0x0000001e09097209 */ /* 0x008fe20007810000 */
[----:B------:R-:W-:Y:S01]  /*19f0*/  IMAD R27, R27, R24, RZ ;  /* 0x000000181b1b7224 */ /* 0x000fe200078e02ff */
[----:B------:R-:W-:Y:S02]  /*1a00*/  LOP3.LUT R8, R8, R33, RZ, 0x3c, !PT ;  /* 0x0000002108087212 */ /* 0x000fe400078e3cff */
[----:B------:R-:W-:Y:S01]  /*1a10*/  FSETP.NEU.FTZ.AND P0, PT, R9, -INF , PT ;  /* 0xff8000000900780b */ /* 0x000fe20003f1d000 */
[----:B------:R-:W-:-:S03]  /*1a20*/  IMAD.HI.U32 R27, R39, R27, R38 ;  /* 0x0000001b271b7227 */ /* 0x000fc600078e0026 */
[----:B--2---:R-:W-:Y:S01]  /*1a30*/  FSEL R0, R9, RZ, P0 ;  /* 0x000000ff09007208 */ /* 0x004fe20000000000 */
[----:B----4-:R-:W-:Y:S01]  /*1a40*/  IMAD.MOV R13, RZ, RZ, -R29 ;  /* 0x000000ffff0d7224 */ /* 0x010fe200078e0a1d */
[----:B------:R-:W-:Y:S01]  /*1a50*/  IABS R9, R33 ;  /* 0x0000002100097213 */ /* 0x000fe20000000000 */
[----:B------:R-:W-:-:S04]  /*1a60*/  IMAD.HI.U32 R27, R27, R23, RZ ;  /* 0x000000171b1b7227 */ /* 0x000fc800078e00ff */
[----:B------:R-:W-:Y:S01]  /*1a70*/  FADD.FTZ R25, -R0, R30 ;  /* 0x0000001e00197221 */ /* 0x000fe20000010100 */
[----:B------:R-:W-:-:S03]  /*1a80*/  IMAD R13, R13, R22, RZ ;  /* 0x000000160d0d7224 */ /* 0x000fc600078e02ff */
[----:B------:R-:W-:Y:S01]  /*1a90*/  FMUL.FTZ R25, R25, 1.4426950216293334961 ;  /* 0x3fb8aa3b19197820 */ /* 0x000fe20000410000 */
[----:B------:R-:W-:Y:S02]  /*1aa0*/  IMAD.MOV R9, RZ, RZ, -R9 ;  /* 0x000000ffff097224 */ /* 0x000fe400078e0a09 */
[----:B------:R-:W-:-:S03]  /*1ab0*/  IMAD.HI.U32 R13, R29, R13, R28 ;  /* 0x0000000d1d0d7227 */ /* 0x000fc600078e001c */
[----:B------:R-:W1:Y:S01]  /*1ac0*/  MUFU.EX2 R25, R25 ;  /* 0x0000001900197308 */ /* 0x000e620000000800 */
[----:B------:R-:W-:Y:S02]  /*1ad0*/  IMAD R29, R27, R20, R23 ;  /* 0x000000141b1d7224 */ /* 0x000fe400078e0217 */
[----:B------:R-:W-:-:S03]  /*1ae0*/  IMAD.HI.U32 R28, R13, R5, RZ ;  /* 0x000000050d1c7227 */ /* 0x000fc600078e00ff */
[----:B------:R-:W-:Y:S01]  /*1af0*/  ISETP.GT.U32.AND P4, PT, R24, R29, PT ;  /* 0x0000001d1800720c */ /* 0x000fe20003f84070 */
[----:B------:R-:W-:Y:S02]  /*1b00*/  IMAD R5, R28, R9, R5 ;  /* 0x000000091c057224 */ /* 0x000fe400078e0205 */
[----:B------:R-:W-:-:S03]  /*1b10*/  IMAD.HI.U32 R13, R13, R23, RZ ;  /* 0x000000170d0d7227 */ /* 0x000fc600078e00ff */
[C---:B------:R-:W-:Y:S01]  /*1b20*/  ISETP.GT.U32.AND P1, PT, R22.reuse, R5, PT ;  /* 0x000000051600720c */ /* 0x040fe20003f24070 */
[----:B------:R-:W-:Y:S01]  /*1b30*/  IMAD R9, R13, R9, R23 ;  /* 0x000000090d097224 */ /* 0x000fe200078e0217 */
[C---:B------:R-:W-:Y:S02]  /*1b40*/  LOP3.LUT R23, R21.reuse, R24, RZ, 0x3c, !PT ;  /* 0x0000001815177212 */ /* 0x040fe400078e3cff */
[----:B------:R-:W-:Y:S01]  /*1b50*/  LOP3.LUT R21, R21, R33, RZ, 0x3c, !PT ;  /* 0x0000002115157212 */ /* 0x000fe200078e3cff */
[----:B-1----:R-:W1:Y:S01]  /*1b60*/  SHFL.BFLY PT, R20, R25, 0x1, 0x1f ;  /* 0x0c201f0019147f89 */ /* 0x002e6200000e0000 */
[----:B------:R-:W-:Y:S01]  /*1b70*/  ISETP.GT.U32.AND P0, PT, R22, R9, PT ;  /* 0x000000091600720c */ /* 0x000fe20003f04070 */
[----:B------:R-:W-:Y:S01]  /*1b80*/  @!P4 IMAD.IADD R29, R29, 0x1, -R24 ;  /* 0x000000011d1dc824 */ /* 0x000fe200078e0a18 */
[----:B------:R-:W-:Y:S01]  /*1b90*/  ISETP.GE.AND P2, PT, R23, RZ, PT ;  /* 0x000000ff1700720c */ /* 0x000fe20003f46270 */
[----:B------:R-:W-:Y:S01]  /*1ba0*/  @!P4 VIADD R27, R27, 0x1 ;  /* 0x000000011b1bc836 */ /* 0x000fe20000000000 */
[----:B------:R-:W-:-:S02]  /*1bb0*/  SHF.R.S32.HI R23, RZ, 0x1f, R4 ;  /* 0x0000001fff177819 */ /* 0x000fc40000011404 */
[----:B------:R-:W-:Y:S01]  /*1bc0*/  ISETP.GE.U32.AND P5, PT, R29, R24, PT ;  /* 0x000000181d00720c */ /* 0x000fe20003fa6070 */
[--C-:B------:R-:W-:Y:S02]  /*1bd0*/  @!P1 IMAD.IADD R5, R5, 0x1, -R22.reuse ;  /* 0x0000000105059824 */ /* 0x100fe400078e0a16 */
[----:B------:R-:W-:Y:S01]  /*1be0*/  @!P1 VIADD R28, R28, 0x1 ;  /* 0x000000011c1c9836 */ /* 0x000fe20000000000 */
[----:B------:R-:W-:Y:S01]  /*1bf0*/  ISETP.GE.AND P1, PT, R21, RZ, PT ;  /* 0x000000ff1500720c */ /* 0x000fe20003f26270 */
[----:B------:R-:W-:Y:S01]  /*1c00*/  IMAD.MOV.U32 R29, RZ, RZ, 0x7f800000 ;  /* 0x7f800000ff1d7424 */ /* 0x000fe200078e00ff */
[----:B------:R-:W-:Y:S01]  /*1c10*/  ISETP.GE.U32.AND P4, PT, R5, R22, PT ;  /* 0x000000160500720c */ /* 0x000fe20003f86070 */
[----:B------:R-:W-:Y:S01]  /*1c20*/  @!P0 IMAD.IADD R9, R9, 0x1, -R22 ;  /* 0x0000000109098824 */ /* 0x000fe200078e0a16 */
[----:B------:R-:W-:Y:S01]  /*1c30*/  LEA.HI.SX32 R5, R3, 0x1, 0x1 ;  /* 0x0000000103057811 */ /* 0x000fe200078f0aff */
[----:B------:R-:W-:Y:S01]  /*1c40*/  @!P0 VIADD R13, R13, 0x1 ;  /* 0x000000010d0d8836 */ /* 0x000fe20000000000 */
[----:B------:R-:W-:-:S02]  /*1c50*/  ISETP.GE.AND P0, PT, R8, RZ, PT ;  /* 0x000000ff0800720c */ /* 0x000fc40003f06270 */
[----:B------:R-:W-:Y:S02]  /*1c60*/  ISETP.GE.U32.AND P6, PT, R9, R22, PT ;  /* 0x000000160900720c */ /* 0x000fe40003fc6070 */
[----:B------:R-:W-:Y:S01]  /*1c70*/  @P5 IADD3 R27, R27, 0x1, RZ ;  /* 0x000000011b1b5810 */ /* 0x000fe20007ffe0ff */
[----:B------:R-:W2:Y:S01]  /*1c80*/  LDC.U8 R9, c[0x0][0x3d9] ;  /* 0x0000f640ff097b82 */ /* 0x000ea20000000000 */
[----:B------:R-:W-:Y:S01]  /*1c90*/  ISETP.GT.AND P5, PT, R3, RZ, PT ;  /* 0x000000ff0300720c */ /* 0x000fe20003fa4270 */
[----:B-1----:R-:W-:Y:S01]  /*1ca0*/  FADD.FTZ R20, R25, R20 ;  /* 0x0000001419147221 */ /* 0x002fe20000010000 */
[----:B------:R-:W-:Y:S01]  /*1cb0*/  SHF.R.S32.HI R8, RZ, 0x1f, R3 ;  /* 0x0000001fff087819 */ /* 0x000fe20000011403 */
[----:B------:R-:W-:Y:S01]  /*1cc0*/  @P4 VIADD R28, R28, 0x1 ;  /* 0x000000011c1c4836 */ /* 0x000fe20000000000 */
[----:B------:R-:W-:Y:S02]  /*1cd0*/  @!P2 IADD3 R27, -R27, RZ, RZ ;  /* 0x000000ff1b1ba210 */ /* 0x000fe40007ffe1ff */
[----:B------:R-:W-:Y:S01]  /*1ce0*/  FSETP.NE.FTZ.AND P4, PT, R20, RZ, PT ;  /* 0x000000ff1400720b */ /* 0x000fe20003f95000 */
[----:B0-----:R-:W-:Y:S01]  /*1cf0*/  IMAD.MOV.U32 R22, RZ, RZ, R28 ;  /* 0x000000ffff167224 */ /* 0x001fe200078e001c */
[----:B------:R-:W-:Y:S01]  /*1d00*/  ISETP.NE.AND P2, PT, R33, RZ, PT ;  /* 0x000000ff2100720c */ /* 0x000fe20003f45270 */
[----:B------:R-:W-:Y:S01]  /*1d10*/  @P6 VIADD R13, R13, 0x1 ;  /* 0x000000010d0d6836 */ /* 0x000fe20000000000 */
[C---:B------:R-:W-:Y:S01]  /*1d20*/  ISETP.NE.AND P6, PT, R4.reuse, RZ, PT ;  /* 0x000000ff0400720c */ /* 0x040fe20003fc5270 */
[----:B------:R-:W-:Y:S01]  /*1d30*/  @!P0 IMAD.MOV R22, RZ, RZ, -R22 ;  /* 0x000000ffff168224 */ /* 0x000fe200078e0a16 */
[----:B------:R-:W-:Y:S01]  /*1d40*/  ISETP.GT.AND P0, PT, R4, RZ, PT ;  /* 0x000000ff0400720c */ /* 0x000fe20003f04270 */
[----:B------:R-:W-:Y:S01]  /*1d50*/  @!P5 IMAD.MOV R5, RZ, RZ, R8 ;  /* 0x000000ffff05d224 */ /* 0x000fe200078e0208 */
[----:B------:R-:W-:Y:S01]  /*1d60*/  LOP3.LUT R8, RZ, R33, RZ, 0x33, !PT ;  /* 0x00000021ff087212 */ /* 0x000fe200078e33ff */
[----:B------:R-:W-:-:S03]  /*1d70*/  @!P1 IMAD.MOV R13, RZ, RZ, -R13 ;  /* 0x000000ffff0d9224 */ /* 0x000fc600078e0a0d */
[C---:B------:R-:W-:Y:S01]  /*1d80*/  SEL R22, R8.reuse, R22, !P2 ;  /* 0x0000001608167207 */ /* 0x040fe20005000000 */
[----:B------:R-:W0:Y:S01]  /*1d90*/  @P4 MUFU.LG2 R20, R20 ;  /* 0x0000001400144308 */ /* 0x000e220000000c00 */
[----:B------:R-:W-:Y:S02]  /*1da0*/  SEL R8, R8, R13, !P2 ;  /* 0x0000000d08087207 */ /* 0x000fe40005000000 */
[----:B------:R-:W-:Y:S02]  /*1db0*/  LOP3.LUT R13, R26, 0x1, RZ, 0xc0, !PT ;  /* 0x000000011a0d7812 */ /* 0x000fe400078ec0ff */
[----:B------:R-:W-:Y:S02]  /*1dc0*/  @!P6 LOP3.LUT R27, RZ, R24, RZ, 0x33, !PT ;  /* 0x00000018ff1be212 */ /* 0x000fe400078e33ff */
[----:B------:R-:W-:Y:S02]  /*1dd0*/  ISETP.EQ.U32.OR P5, PT, R13, 0x1, P3 ;  /* 0x000000010d00780c */ /* 0x000fe40001fa2470 */
[----:B--2---:R-:W-:-:S02]  /*1de0*/  ISETP.NE.AND P1, PT, R9, RZ, PT ;  /* 0x000000ff0900720c */ /* 0x004fc40003f25270 */
[----:B------:R-:W-:Y:S02]  /*1df0*/  ISETP.LT.U32.AND P2, PT, R10, R27, PT ;  /* 0x0000001b0a00720c */ /* 0x000fe40003f41070 */
[----:B------:R-:W-:Y:S02]  /*1e00*/  SHF.R.S32.HI R21, RZ, 0x1f, R27 ;  /* 0x0000001fff157819 */ /* 0x000fe4000001141b */
[----:B------:R-:W-:Y:S02]  /*1e10*/  SEL R36, R36, 0x1, !P1 ;  /* 0x0000000124247807 */ /* 0x000fe40004800000 */
[----:B------:R-:W-:Y:S01]  /*1e20*/  LEA.HI.SX32 R9, R4, 0x1, 0x1 ;  /* 0x0000000104097811 */ /* 0x000fe200078f0aff */
[----:B------:R-:W-:Y:S01]  /*1e30*/  @!P0 IMAD.MOV R9, RZ, RZ, R23 ;  /* 0x000000ffff098224 */ /* 0x000fe200078e0217 */
[----:B------:R-:W-:Y:S01]  /*1e40*/  ISETP.LT.AND.EX P2, PT, R11, R21, PT, P2 ;  /* 0x000000150b00720c */ /* 0x000fe20003f41320 */
[-C--:B------:R-:W-:Y:S02]  /*1e50*/  IMAD R22, R22, R36.reuse, RZ ;  /* 0x0000002416167224 */ /* 0x080fe400078e02ff */
[----:B0-----:R-:W-:Y:S01]  /*1e60*/  @P4 FFMA.FTZ R29, R20, 0.69314718246459960938, R0 ;  /* 0x3f317218141d4823 */ /* 0x001fe20000010000 */
[----:B------:R-:W-:Y:S01]  /*1e70*/  IMAD R8, R8, R36, RZ ;  /* 0x0000002408087224 */ /* 0x000fe200078e02ff */
[----:B------:R-:W-:Y:S01]  /*1e80*/  SEL R13, R10, R27, P2 ;  /* 0x0000001b0a0d7207 */ /* 0x000fe20001000000 */
[----:B------:R-:W-:Y:S01]  /*1e90*/  IMAD R10, R5, R22, RZ ;  /* 0x00000016050a7224 */ /* 0x000fe200078e02ff */
[----:B------:R-:W-:Y:S01]  /*1ea0*/  SEL R11, R11, R21, P2 ;  /* 0x000000150b0b7207 */ /* 0x000fe20001000000 */
[----:B------:R-:W-:Y:S01]  /*1eb0*/  IMAD R9, R8, R9, RZ ;  /* 0x0000000908097224 */ /* 0x000fe200078e02ff */
        /* <DEDUP_REMOVED lines=39> */
[----:B------:R-:W-:Y:S02]  /*2130*/  IADD3 R20, P0, RZ, -R0, RZ ;  /* 0x80000000ff147210 */ /* 0x000fe40007f1e0ff */
[-C--:B------:R-:W-:Y:S02]  /*2140*/  MOV R43, R23.reuse ;  /* 0x00000017002b7202 */ /* 0x080fe40000000f00 */
[----:B------:R-:W-:Y:S01]  /*2150*/  IADD3.X R6, RZ, ~R23, RZ, P0, !PT ;  /* 0x80000017ff067210 */ /* 0x000fe200007fe4ff */
[----:B------:R-:W-:-:S04]  /*2160*/  IMAD.WIDE.U32 R38, R42, R20, R38 ;  /* 0x000000142a267225 */ /* 0x000fc800078e0026 */
[----:B------:R-:W-:Y:S01]  /*2170*/  IMAD R6, R6, R42, RZ ;  /* 0x0000002a06067224 */ /* 0x000fe200078e02ff */
[----:B------:R-:W-:Y:S02]  /*2180*/  MOV R25, R38 ;  /* 0x0000002600197202 */ /* 0x000fe40000000f00 */
[----:B------:R-:W-:Y:S01]  /*2190*/  MOV R42, R0 ;  /* 0x00000000002a7202 */ /* 0x000fe20000000f00 */
[----:B------:R-:W-:-:S05]  /*21a0*/  IMAD R6, R5, R20, R6 ;  /* 0x0000001405067224 */ /* 0x000fca00078e0206 */
[----:B------:R-:W-:Y:S01]  /*21b0*/  IADD3 R6, R39, R6, RZ ;  /* 0x0000000627067210 */ /* 0x000fe20007ffe0ff */
[----:B------:R-:W-:Y:S05]  /*21c0*/  BRA `(.L_x_319) ;  /* 0x00000000005c7947 */ /* 0x000fea0003800000 */
.L_x_318:
        /* <DEDUP_REMOVED lines=21> */
[----:B------:R-:W-:Y:S01]  /*2320*/  MOV R42, R43 ;  /* 0x0000002b002a7202 */ /* 0x000fe20000000f00 */
[----:B------:R-:W-:Y:S02]  /*2330*/  IMAD.MOV.U32 R43, RZ, RZ, RZ ;  /* 0x000000ffff2b7224 */ /* 0x000fe400078e00ff */
.L_x_319:
[----:B------:R-:W-:Y:S05]  /*2340*/  BSYNC B0 ;  /* 0x0000000000007941 */ /* 0x000fea0003800000 */
.L_x_317:
        /* <DEDUP_REMOVED lines=10> */
[-C--:B------:R-:W-:Y:S02]  /*23f0*/  IADD3 R20, P0, RZ, -R0.reuse, RZ ;  /* 0x80000000ff147210 */ /* 0x080fe40007f1e0ff */
[----:B------:R-:W-:Y:S01]  /*2400*/  MOV R24, R25 ;  /* 0x0000001900187202 */ /* 0x000fe20000000f00 */
[----:B------:R-:W-:Y:S01]  /*2410*/  IMAD.MOV.U32 R25, RZ, RZ, R6 ;  /* 0x000000ffff197224 */ /* 0x000fe200078e0006 */
[-C--:B------:R-:W-:Y:S02]  /*2420*/  IADD3.X R5, RZ, ~R23.reuse, RZ, P0, !PT ;  /* 0x80000017ff057210 */ /* 0x080fe400007fe4ff */
[----:B------:R-:W-:Y:S01]  /*2430*/  MOV R38, R0 ;  /* 0x0000000000267202 */ /* 0x000fe20000000f00 */
[----:B------:R-:W-:Y:S01]  /*2440*/  IMAD.WIDE.U32 R24, R32, R20, R24 ;  /* 0x0000001420187225 */ /* 0x000fe200078e0018 */
[----:B------:R-:W-:-:S03]  /*2450*/  MOV R39, R23 ;  /* 0x0000001700277202 */ /* 0x000fc60000000f00 */
[----:B------:R-:W-:Y:S01]  /*2460*/  IMAD R5, R5, R32, RZ ;  /* 0x0000002005057224 */ /* 0x000fe200078e02ff */
[----:B------:R-:W-:-:S03]  /*2470*/  MOV R32, R24 ;  /* 0x0000001800207202 */ /* 0x000fc60000000f00 */
[----:B------:R-:W-:-:S04]  /*2480*/  IMAD R5, R2, R20, R5 ;  /* 0x0000001402057224 */ /* 0x000fc800078e0205 */
[----:B------:R-:W-:Y:S01]  /*2490*/  IMAD.IADD R6, R25, 0x1, R5 ;  /* 0x0000000119067824 */ /* 0x000fe200078e0205 */
[----:B------:R-:W-:Y:S05]  /*24a0*/  BRA `(.L_x_322) ;  /* 0x0000000000587947 */ /* 0x000fea0003800000 */
.L_x_321:
        /* <DEDUP_REMOVED lines=22> */
.L_x_322:
[----:B------:R-:W-:Y:S05]  /*2610*/  BSYNC B0 ;  /* 0x0000000000007941 */ /* 0x000fea0003800000 */
.L_x_320:
        /* <DEDUP_REMOVED lines=14> */
[----:B------:R-:W-:Y:S02]  /*2700*/  MOV R40, R0 ;  /* 0x0000000000287202 */ /* 0x000fe40000000f00 */
[-C--:B------:R-:W-:Y:S01]  /*2710*/  IADD3.X R5, RZ, ~R23.reuse, RZ, P0, !PT ;  /* 0x80000017ff057210 */ /* 0x080fe200007fe4ff */
[----:B------:R-:W-:Y:S01]  /*2720*/  IMAD.WIDE.U32 R38, R33, R20, R38 ;  /* 0x0000001421267225 */ /* 0x000fe200078e0026 */
[----:B------:R-:W-:-:S03]  /*2730*/  MOV R41, R23 ;  /* 0x0000001700297202 */ /* 0x000fc60000000f00 */
[----:B------:R-:W-:-:S04]  /*2740*/  IMAD R5, R5, R33, RZ ;  /* 0x0000002105057224 */ /* 0x000fc800078e02ff */
[----:B------:R-:W-:-:S05]  /*2750*/  IMAD R5, R8, R20, R5 ;  /* 0x0000001408057224 */ /* 0x000fca00078e0205 */
[----:B------:R-:W-:Y:S01]  /*2760*/  IADD3 R8, R39, R5, RZ ;  /* 0x0000000527087210 */ /* 0x000fe20007ffe0ff */
[----:B------:R-:W-:Y:S05]  /*2770*/  BRA `(.L_x_325) ;  /* 0x0000000000587947 */ /* 0x000fea0003800000 */
.L_x_324:
        /* <DEDUP_REMOVED lines=22> */
.L_x_325:
[----:B------:R-:W-:Y:S05]  /*28e0*/  BSYNC B0 ;  /* 0x0000000000007941 */ /* 0x000fea0003800000 */
.L_x_323:
[-C--:B------:R-:W-:Y:S01]  /*28f0*/  IMAD R0, R35, R19.reuse, RZ ;  /* 0x0000001323007224 */ /* 0x080fe200078e02ff */
[----:B------:R-:W-:Y:S01]  /*2900*/  SHF.R.S32.HI R22, RZ, 0x1f, R2 ;  /* 0x0000001fff167819 */ /* 0x000fe20000011402 */
[C---:B------:R-:W-:Y:S01]  /*2910*/  IMAD.WIDE.U32 R20, R34.reuse, R19, RZ ;  /* 0x0000001322147225 */ /* 0x040fe200078e00ff */
[----:B------:R-:W-:Y:S01]  /*2920*/  SHF.R.S32.HI R23, RZ, 0x1f, R36 ;  /* 0x0000001fff177819 */ /* 0x000fe20000011424 */
[----:B------:R-:W-:Y:S02]  /*2930*/  BSSY B0, `(.L_x_326) ;  /* 0x0000040000007945 */ /* 0x000fe40003800000 */
[----:B------:R-:W-:Y:S02]  /*2940*/  IMAD R0, R34, R18, R0 ;  /* 0x0000001222007224 */ /* 0x000fe400078e0200 */
[----:B------:R-:W-:-:S03]  /*2950*/  IMAD.WIDE.U32 R34, R20, R17, RZ ;  /* 0x0000001114227225 */ /* 0x000fc600078e00ff */
[----:B------:R-:W-:Y:S01]  /*2960*/  IADD3 R0, R21, R0, RZ ;  /* 0x0000000015007210 */ /* 0x000fe20007ffe0ff */
[-C--:B------:R-:W-:Y:S01]  /*2970*/  IMAD R8, R8, R2.reuse, RZ ;  /* 0x0000000208087224 */ /* 0x080fe200078e02ff */
[----:B------:R-:W-:Y:S01]  /*2980*/  SHF.R.S32.HI R21, RZ, 0x1f, R25 ;  /* 0x0000001fff157819 */ /* 0x000fe20000011419 */
[----:B------:R-:W-:Y:S02]  /*2990*/  IMAD R4, R4, R2, RZ ;  /* 0x0000000204047224 */ /* 0x000fe400078e02ff */
[----:B------:R-:W-:Y:S02]  /*29a0*/  IMAD R5, R0, R17, RZ ;  /* 0x0000001100057224 */ /* 0x000fe400078e02ff */
[----:B------:R-:W-:Y:S02]  /*29b0*/  IMAD R0, R6, R25, RZ ;  /* 0x0000001906007224 */ /* 0x000fe400078e02ff */
[----:B------:R-:W-:Y:S02]  /*29c0*/  IMAD R5, R16, R20, R5 ;  /* 0x0000001410057224 */ /* 0x000fe400078e0205 */
[----:B------:R-:W-:-:S02]  /*29d0*/  IMAD R6, R41, R36, RZ ;  /* 0x0000002429067224 */ /* 0x000fc400078e02ff */
[----:B------:R-:W-:Y:S01]  /*29e0*/  IMAD R8, R22, R38, R8 ;  /* 0x0000002616087224 */ /* 0x000fe200078e0208 */
[----:B------:R-:W-:Y:S01]  /*29f0*/  IADD3 R5, R35, R5, RZ ;  /* 0x0000000523057210 */ /* 0x000fe20007ffe0ff */
[----:B------:R-:W-:Y:S02]  /*2a00*/  IMAD R0, R21, R32, R0 ;  /* 0x0000002015007224 */ /* 0x000fe400078e0200 */
[----:B------:R-:W-:Y:S01]  /*2a10*/  IMAD.WIDE.U32 R36, R40, R36, RZ ;  /* 0x0000002428247225 */ /* 0x000fe200078e00ff */
[----:B------:R-:W-:-:S03]  /*2a20*/  LOP3.LUT R20, R43, R5, RZ, 0xfc, !PT ;  /* 0x000000052b147212 */ /* 0x000fc600078efcff */
[----:B------:R-:W-:Y:S01]  /*2a30*/  IMAD R6, R23, R40, R6 ;  /* 0x0000002817067224 */ /* 0x000fe200078e0206 */
[----:B------:R-:W-:Y:S01]  /*2a40*/  ISETP.NE.U32.AND P0, PT, R20, RZ, PT ;  /* 0x000000ff1400720c */ /* 0x000fe20003f05070 */
[----:B------:R-:W-:-:S03]  /*2a50*/  IMAD.WIDE.U32 R38, R38, R2, RZ ;  /* 0x0000000226267225 */ /* 0x000fc600078e00ff */
[----:B------:R-:W-:Y:S01]  /*2a60*/  IADD3 R6, R37, R6, RZ ;  /* 0x0000000625067210 */ /* 0x000fe20007ffe0ff */
[----:B------:R-:W-:Y:S01]  /*2a70*/  IMAD.WIDE.U32 R32, R32, R25, RZ ;  /* 0x0000001920207225 */ /* 0x000fe200078e00ff */
[----:B------:R-:W-:-:S03]  /*2a80*/  IADD3 R8, R39, R8, RZ ;  /* 0x0000000827087210 */ /* 0x000fc60007ffe0ff */
[----:B------:R-:W-:Y:S01]  /*2a90*/  IMAD R3, R3, R2, RZ ;  /* 0x0000000203037224 */ /* 0x000fe200078e02ff */
[----:B------:R-:W-:-:S03]  /*2aa0*/  IADD3 R2, R33, R0, RZ ;  /* 0x0000000021027210 */ /* 0x000fc60007ffe0ff */
[----:B------:R-:W-:Y:S05]  /*2ab0*/  @!P0 BRA `(.L_x_327) ;  /* 0x0000000000408947 */ /* 0x000fea0003800000 */
[----:B------:R-:W-:Y:S01]  /*2ac0*/  IMAD.MOV.U32 R28, RZ, RZ, R42 ;  /* 0x000000ffff1c7224 */ /* 0x000fe200078e002a */
[----:B------:R-:W-:Y:S01]  /*2ad0*/  MOV R24, R43 ;  /* 0x0000002b00187202 */ /* 0x000fe20000000f00 */
[----:B------:R-:W-:Y:S01]  /*2ae0*/  IMAD.MOV.U32 R23, RZ, RZ, R34 ;  /* 0x000000ffff177224 */ /* 0x000fe200078e0022 */
[----:B------:R-:W-:Y:S02]  /*2af0*/  MOV R22, 0x2b10 ;  /* 0x00002b1000167802 */ /* 0x000fe40000000f00 */
[----:B------:R-:W-:Y:S05]  /*2b00*/  CALL.REL.NOINC `($__internal_6_$__cuda_sm20_div_s64) ;  /* 0x0000001800947944 */ /* 0x000fea0003c00000 */
        /* <DEDUP_REMOVED lines=11> */
.L_x_327:
        /* <DEDUP_REMOVED lines=23> */
.L_x_328:
[----:B------:R-:W-:Y:S05]  /*2d30*/  BSYNC B0 ;  /* 0x0000000000007941 */ /* 0x000fea0003800000 */
.L_x_326:
        /* <DEDUP_REMOVED lines=11> */
[----:B------:R-:W-:Y:S01]  /*2df0*/  IADD3.X R5, RZ, ~R23, RZ, P0, !PT ;  /* 0x80000017ff057210 */ /* 0x000fe200007fe4ff */
[----:B------:R-:W-:-:S04]  /*2e00*/  IMAD.WIDE.U32 R34, R19, R20, R34 ;  /* 0x0000001413227225 */ /* 0x000fc800078e0022 */
[----:B------:R-:W-:Y:S01]  /*2e10*/  IMAD R5, R5, R19, RZ ;  /* 0x0000001305057224 */ /* 0x000fe200078e02ff */
[----:B------:R-:W-:Y:S02]  /*2e20*/  MOV R19, R34 ;  /* 0x0000002200137202 */ /* 0x000fe40000000f00 */
[----:B------:R-:W-:Y:S01]  /*2e30*/  MOV R34, R0 ;  /* 0x0000000000227202 */ /* 0x000fe20000000f00 */
[----:B------:R-:W-:-:S04]  /*2e40*/  IMAD R5, R18, R20, R5 ;  /* 0x0000001412057224 */ /* 0x000fc800078e0205 */
[----:B------:R-:W-:Y:S02]  /*2e50*/  IMAD.IADD R18, R35, 0x1, R5 ;  /* 0x0000000123127824 */ /* 0x000fe400078e0205 */
[----:B------:R-:W-:Y:S01]  /*2e60*/  IMAD.MOV.U32 R35, RZ, RZ, R23 ;  /* 0x000000ffff237224 */ /* 0x000fe200078e0017 */
[----:B------:R-:W-:Y:S05]  /*2e70*/  BRA `(.L_x_331) ;  /* 0x00000000005c7947 */ /* 0x000fea0003800000 */
.L_x_330:
        /* <DEDUP_REMOVED lines=23> */
.L_x_331:
[----:B------:R-:W-:Y:S05]  /*2ff0*/  BSYNC B0 ;  /* 0x0000000000007941 */ /* 0x000fea0003800000 */
.L_x_329:
        /* <DEDUP_REMOVED lines=12> */
[----:B------:R-:W-:Y:S01]  /*30c0*/  IADD3.X R5, RZ, ~R23, RZ, P0, !PT ;  /* 0x80000017ff057210 */ /* 0x000fe200007fe4ff */
[----:B------:R-:W-:-:S04]  /*30d0*/  IMAD.WIDE.U32 R34, R17, R20, R34 ;  /* 0x0000001411227225 */ /* 0x000fc800078e0022 */
[----:B------:R-:W-:Y:S01]  /*30e0*/  IMAD R5, R5, R17, RZ ;  /* 0x0000001105057224 */ /* 0x000fe200078e02ff */
[----:B------:R-:W-:-:S03]  /*30f0*/  MOV R17, R34 ;  /* 0x0000002200117202 */ /* 0x000fc60000000f00 */
[----:B------:R-:W-:-:S05]  /*3100*/  IMAD R5, R16, R20, R5 ;  /* 0x0000001410057224 */ /* 0x000fca00078e0205 */
[----:B------:R-:W-:Y:S01]  /*3110*/  IADD3 R5, R35, R5, RZ ;  /* 0x0000000523057210 */ /* 0x000fe20007ffe0ff */
[----:B------:R-:W-:Y:S05]  /*3120*/  BRA `(.L_x_334) ;  /* 0x00000000005c7947 */ /* 0x000fea0003800000 */
.L_x_333:
        /* <DEDUP_REMOVED lines=23> */
.L_x_334:
[----:B------:R-:W-:Y:S05]  /*32a0*/  BSYNC B0 ;  /* 0x0000000000007941 */ /* 0x000fea0003800000 */
.L_x_332:
[----:B------:R-:W-:Y:S01]  /*32b0*/  SHF.R.S32.HI R20, RZ, 0x1f, R10 ;  /* 0x0000001fff147819 */ /* 0x000fe2000001140a */
[-C--:B------:R-:W-:Y:S01]  /*32c0*/  IMAD R16, R23, R10.reuse, RZ ;  /* 0x0000000a17107224 */ /* 0x080fe200078e02ff */
[----:B------:R-:W-:Y:S01]  /*32d0*/  ULDC UR4, c[0x0][0x2c4] ;  /* 0x0000b10000047ab9 */ /* 0x000fe20000000800 */
[----:B------:R-:W-:Y:S01]  /*32e0*/  IMAD.WIDE.U32 R34, R22, R10, RZ ;  /* 0x0000000a16227225 */ /* 0x000fe200078e00ff */
[----:B------:R-:W-:Y:S03]  /*32f0*/  BSSY B0, `(.L_x_335) ;  /* 0x000003a000007945 */ /* 0x000fe60003800000 */
[----:B------:R-:W-:Y:S01]  /*3300*/  IMAD R10, R20, R22, R16 ;  /* 0x00000016140a7224 */ /* 0x000fe200078e0210 */
[----:B------:R-:W-:Y:S01]  /*3310*/  LOP3.LUT R20, R43, R14, RZ, 0xfc, !PT ;  /* 0x0000000e2b147212 */ /* 0x000fe200078efcff */
[----:B------:R-:W-:Y:S01]  /*3320*/  IMAD R0, R25, UR4, RZ ;  /* 0x0000000419007c24 */ /* 0x000fe2000f8e02ff */
[----:B------:R-:W-:Y:S01]  /*3330*/  SHF.R.S32.HI R16, RZ, 0x1f, R3 ;  /* 0x0000001fff107819 */ /* 0x000fe20000011403 */
[-C--:B------:R-:W-:Y:S01]  /*3340*/  IMAD R21, R5, R3.reuse, RZ ;  /* 0x0000000305157224 */ /* 0x080fe200078e02ff */
[----:B------:R-:W-:Y:S01]  /*3350*/  ISETP.NE.U32.AND P0, PT, R20, RZ, PT ;  /* 0x000000ff1400720c */ /* 0x000fe20003f05070 */
[----:B------:R-:W-:Y:S01]  /*3360*/  IMAD R18, R18, R0, RZ ;  /* 0x0000000012127224 */ /* 0x000fe200078e02ff */
[----:B------:R-:W-:Y:S01]  /*3370*/  SHF.R.S32.HI R5, RZ, 0x1f, R0 ;  /* 0x0000001fff057819 */ /* 0x000fe20000011400 */
[----:B------:R-:W-:Y:S01]  /*3380*/  IMAD.WIDE.U32 R44, R17, R3, RZ ;  /* 0x00000003112c7225 */ /* 0x000fe200078e00ff */
[----:B------:R-:W-:-:S03]  /*3390*/  IADD3 R10, R35, R10, RZ ;  /* 0x0000000a230a7210 */ /* 0x000fc60007ffe0ff */
        /* <DEDUP_REMOVED lines=11> */
[----:B------:R-:W-:Y:S05]  /*3450*/  CALL.REL.NOINC `($__internal_6_$__cuda_sm20_div_s64) ;  /* 0x0000001000407944 */ /* 0x000fea0003c00000 */
[----:B------:R-:W-:Y:S01]  /*3460*/  IADD3 R17, P0, RZ, -R0, RZ ;  /* 0x80000000ff117210 */ /* 0x000fe20007f1e0ff */
[----:B------:R-:W-:Y:S01]  /*3470*/  IMAD.MOV.U32 R21, RZ, RZ, R43 ;  /* 0x000000ffff157224 */ /* 0x000fe200078e002b */
[----:B------:R-:W-:Y:S02]  /*3480*/  MOV R20, R42 ;  /* 0x0000002a00147202 */ /* 0x000fe40000000f00 */
[----:B------:R-:W-:Y:S02]  /*3490*/  IADD3.X R5, RZ, ~R23, RZ, P0, !PT ;  /* 0x80000017ff057210 */ /* 0x000fe400007fe4ff */
        /* <DEDUP_REMOVED lines=8> */
.L_x_336:
        /* <DEDUP_REMOVED lines=23> */
.L_x_337:
[----:B------:R-:W-:Y:S05]  /*3690*/  BSYNC B0 ;  /* 0x0000000000007941 */ /* 0x000fea0003800000 */
.L_x_335:
        /* <DEDUP_REMOVED lines=28> */
.L_x_339:
        /* <DEDUP_REMOVED lines=23> */
.L_x_340:
[----:B------:R-:W-:Y:S05]  /*39d0*/  BSYNC B0 ;  /* 0x0000000000007941 */ /* 0x000fea0003800000 */
.L_x_338:
[----:B------:R-:W-:Y:S01]  /*39e0*/  IADD3 R32, P1, P0, R38, R36, R32 ;  /* 0x0000002426207210 */ /* 0x000fe2000783e020 */
[----:B------:R-:W-:Y:S01]  /*39f0*/  IMAD R0, R21, R9, RZ ;  /* 0x0000000915007224 */ /* 0x000fe200078e02ff */
[----:B------:R-:W-:Y:S01]  /*3a00*/  ULDC.64 UR4, c[0x0][0x2b0] ;  /* 0x0000ac0000047ab9 */ /* 0x000fe20000000a00 */
[----:B------:R-:W-:Y:S01]  /*3a10*/  IMAD R5, R5, R4, RZ ;  /* 0x0000000405057224 */ /* 0x000fe200078e02ff */
[----:B------:R-:W-:Y:S02]  /*3a20*/  IADD3 R32, P4, P2, R34, R32, R18 ;  /* 0x0000002022207210 */ /* 0x000fe40007a9e012 */
[----:B------:R-:W-:Y:S02]  /*3a30*/  IADD3.X R2, R8, R6, R2, P1, P0 ;  /* 0x0000000608027210 */ /* 0x000fe40000fe0402 */
[----:B------:R-:W-:Y:S02]  /*3a40*/  IADD3 R32, P1, P0, R46, R32, R44 ;  /* 0x000000202e207210 */ /* 0x000fe4000783e02c */
[----:B------:R-:W-:-:S02]  /*3a50*/  IADD3.X R2, R10, R2, R3, P4, P2 ;  /* 0x000000020a027210 */ /* 0x000fc400027e4403 */
[----:B------:R-:W-:Y:S02]  /*3a60*/  SHF.R.S32.HI R3, RZ, 0x1f, R9 ;  /* 0x0000001fff037819 */ /* 0x000fe40000011409 */
        /* <DEDUP_REMOVED lines=12> */
.L_x_316:
[----:B------:R-:W-:Y:S02]  /*3b30*/  ULDC.64 UR4, c[0x0][0x2b0] ;  /* 0x0000ac0000047ab9 */ /* 0x000fe40000000a00 */
[----:B------:R-:W-:-:S04]  /*3b40*/  LEA R2, P0, R38, UR4, 0x2 ;  /* 0x0000000426027c11 */ /* 0x000fc8000f8010ff */
[----:B------:R-:W-:-:S05]  /*3b50*/  LEA.HI.X R3, R38, UR5, R39, 0x2, P0 ;  /* 0x0000000526037c11 */ /* 0x000fca00080f1427 */
[----:B------:R0:W-:Y:S04]  /*3b60*/  STG.E desc[UR8][R2.64], R29 ;  /* 0x0000001d02007986 */ /* 0x0001e8000c101908 */
.L_x_315:
[----:B------:R-:W-:Y:S05]  /*3b70*/  BSYNC B1 ;  /* 0x0000000000017941 */ /* 0x000fea0003800000 */
.L_x_314:
[----:B0-----:R-:W0:Y:S01]  /*3b80*/  LDC R2, c[0x0][0x3c4] ;  /* 0x0000f100ff027b82 */ /* 0x001e220000000800 */
[----:B------:R-:W-:Y:S01]  /*3b90*/  LEA.HI R4, R26, R26, RZ, 0x1 ;  /* 0x0000001a1a047211 */ /* 0x000fe200078f08ff */
[----:B------:R-:W-:Y:S03]  /*3ba0*/  BSSY B0, `(.L_x_341) ;  /* 0x0000010000007945 */ /* 0x000fe60003800000 */
[----:B------:R-:W-:-:S05]  /*3bb0*/  LOP3.LUT R3, R4, 0xfffffffe, RZ, 0xc0, !PT ;  /* 0xfffffffe04037812 */ /* 0x000fca00078ec0ff */
[----:B------:R-:W-:-:S05]  /*3bc0*/  IMAD.IADD R3, R26, 0x1, -R3 ;  /* 0x000000011a037824 */ /* 0x000fca00078e0a03 */
[----:B0-----:R-:W-:-:S13]  /*3bd0*/  ISETP.GE.OR P3, PT, R3, R2, P3 ;  /* 0x000000020300720c */ /* 0x001fda0001f66670 */
[----:B------:R-:W-:Y:S05]  /*3be0*/  @P3 BRA `(.L_x_342) ;  /* 0x00000000002c3947 */ /* 0x000fea0003800000 */
[----:B------:R-:W0:Y:S01]  /*3bf0*/  S2R R0, SR_CgaCtaId ;  /* 0x0000000000007919 */ /* 0x000e220000008800 */
[----:B------:R-:W-:Y:S01]  /*3c00*/  FADD.FTZ R6, -R29, R30 ;  /* 0x0000001e1d067221 */ /* 0x000fe20000010100 */
[----:B------:R-:W-:Y:S02]  /*3c10*/  MOV R5, 0x400 ;  /* 0x0000040000057802 */ /* 0x000fe40000000f00 */
[----:B------:R-:W-:Y:S01]  /*3c20*/  SHF.L.U32 R4, R4, 0x1, RZ ;  /* 0x0000000104047819 */ /* 0x000fe200000006ff */
[----:B------:R-:W-:-:S03]  /*3c30*/  FMUL.FTZ R6, R6, 1.4426950216293334961 ;  /* 0x3fb8aa3b06067820 */ /* 0x000fc60000410000 */
[----:B------:R-:W-:-:S03]  /*3c40*/  LOP3.LUT R4, R4, 0xfffffffc, RZ, 0xc0, !PT ;  /* 0xfffffffc04047812 */ /* 0x000fc600078ec0ff */
[----:B------:R-:W2:Y:S01]  /*3c50*/  MUFU.EX2 R6, R6 ;  /* 0x0000000600067308 */ /* 0x000ea20000000800 */
[----:B0-----:R-:W-:-:S05]  /*3c60*/  LEA R0, R0, R5, 0x18 ;  /* 0x0000000500007211 */ /* 0x001fca00078ec0ff */
[----:B------:R-:W-:-:S05]  /*3c70*/  IMAD R0, R3, 0x14, R0 ;  /* 0x0000001403007824 */ /* 0x000fca00078e0200 */
[----:B------:R-:W-:-:S05]  /*3c80*/  IADD3 R0, R0, R4, RZ ;  /* 0x0000000400007210 */ /* 0x000fca0007ffe0ff */
[----:B--2---:R0:W-:Y:S02]  /*3c90*/  STS [R0], R6 ;  /* 0x0000000600007388 */ /* 0x0041e40000000800 */
.L_x_342:
[----:B------:R-:W-:Y:S05]  /*3ca0*/  BSYNC B0 ;  /* 0x0000000000007941 */ /* 0x000fea0003800000 */
.L_x_341:
[----:B------:R-:W-:Y:S01]  /*3cb0*/  BAR.SYNC.DEFER_BLOCKING 0x0 ;  /* 0x0000000000007b1d */ /* 0x000fe20000010000 */
[----:B------:R-:W-:Y:S01]  /*3cc0*/  ISETP.GE.AND P0, PT, R2, 0x1, PT ;  /* 0x000000010200780c */ /* 0x000fe20003f06270 */
[----:B------:R-:W-:Y:S01]  /*3cd0*/  IMAD.MOV.U32 R4, RZ, RZ, RZ ;  /* 0x000000ffff047224 */ /* 0x000fe200078e00ff */
[----:B------:R-:W-:Y:S02]  /*3ce0*/  LEA.HI R16, R31, R26, RZ, 0x5 ;  /* 0x0000001a1f107211 */ /* 0x000fe400078f28ff */
[----:B------:R-:W-:Y:S01]  /*3cf0*/  CS2R R2, SRZ ;  /* 0x0000000000027805 */ /* 0x000fe2000001ff00 */
[----:B0-----:R-:W-:Y:S01]  /*3d00*/  IMAD.MOV.U32 R0, RZ, RZ, RZ ;  /* 0x000000ffff007224 */ /* 0x001fe200078e00ff */
[----:B------:R-:W-:Y:S02]  /*3d10*/  LOP3.LUT R18, R16, 0x3fffffe0, RZ, 0xc0, !PT ;  /* 0x3fffffe010127812 */ /* 0x000fe400078ec0ff */
[----:B------:R-:W-:-:S03]  /*3d20*/  SHF.R.S32.HI R16, RZ, 0x5, R16 ;  /* 0x00000005ff107819 */ /* 0x000fc60000011410 */
[----:B------:R-:W-:-:S04]  /*3d30*/  IMAD.IADD R18, R26, 0x1, -R18 ;  /* 0x000000011a127824 */ /* 0x000fc800078e0a12 */
[----:B------:R-:W-:Y:S01]  /*3d40*/  IMAD.SHL.U32 R18, R18, 0x4, RZ ;  /* 0x0000000412127824 */ /* 0x000fe200078e00ff */
[----:B------:R-:W-:Y:S06]  /*3d50*/  @!P0 BRA `(.L_x_343) ;  /* 0x0000000000b08947 */ /* 0x000fec0003800000 */
[----:B------:R-:W0:Y:S01]  /*3d60*/  S2UR UR6, SR_CgaCtaId ;  /* 0x00000000000679c3 */ /* 0x000e220000008800 */
[----:B------:R-:W-:Y:S01]  /*3d70*/  ULDC UR10, c[0x0][0x2dc] ;  /* 0x0000b700000a7ab9 */ /* 0x000fe20000000800 */
[----:B------:R-:W-:Y:S01]  /*3d80*/  IMAD R14, R16, 0x80, R18 ;  /* 0x00000080100e7824 */ /* 0x000fe200078e0212 */
[----:B------:R-:W-:Y:S01]  /*3d90*/  UIMAD UR4, UR7, UR10, URZ ;  /* 0x0000000a070472a4 */ /* 0x000fe2000f8e023f */
[C---:B------:R-:W-:Y:S01]  /*3da0*/  VIADD R5, R12.reuse, -UR7 ;  /* 0x800000070c057c36 */ /* 0x040fe20008000000 */
[----:B-1----:R-:W-:Y:S01]  /*3db0*/  CS2R R8, SRZ ;  /* 0x0000000000087805 */ /* 0x002fe2000001ff00 */
        /* <DEDUP_REMOVED lines=17> */
.L_x_346:
        /* <DEDUP_REMOVED lines=9> */
[----:B------:R-:W-:Y:S02]  /*3f60*/  @!P0 IMAD.MOV.U32 R20, RZ, RZ, R15 ;  /* 0x000000ffff148224 */ /* 0x000fe400078e000f */
[----:B------:R-:W-:Y:S05]  /*3f70*/  @!P0 IMAD.MOV.U32 R21, RZ, RZ, R14 ;  /* 0x000000ffff158224 */ /* 0x000fea00078e000e */
[----:B------:R1:W5:Y:S02]  /*3f80*/  @!P0 LDG.E.128 R8, desc[UR8][R20.64] ;  /* 0x0000000814088981 */ /* 0x000364000c1e1d00 */
.L_x_345:
[----:B------:R-:W-:Y:S05]  /*3f90*/  BSYNC B0 ;  /* 0x0000000000007941 */ /* 0x000fea0003800000 */
.L_x_344:
[----:B------:R-:W-:Y:S01]  /*3fa0*/  IADD3 R15, P0, R22, R15, RZ ;  /* 0x0000000f160f7210 */ /* 0x000fe20007f1e0ff */
[C---:B--2--5:R-:W-:Y:S01]  /*3fb0*/  FFMA.FTZ R0, R5.reuse, R8, R0 ;  /* 0x0000000805007223 */ /* 0x064fe20000010000 */
[----:B0-----:R-:W-:Y:S01]  /*3fc0*/  IADD3 R6, R6, 0x14, RZ ;  /* 0x0000001406067810 */ /* 0x001fe20007ffe0ff */
[C---:B------:R-:W-:Y:S01]  /*3fd0*/  FFMA.FTZ R2, R5.reuse, R9, R2 ;  /* 0x0000000905027223 */ /* 0x040fe20000010002 */
[----:B------:R-:W-:Y:S01]  /*3fe0*/  FFMA.FTZ R3, R5, R10, R3 ;  /* 0x0000000a05037223 */ /* 0x000fe20000010003 */
[----:B------:R-:W-:Y:S01]  /*3ff0*/  IADD3.X R14, R23, R14, RZ, P0, !PT ;  /* 0x0000000e170e7210 */ /* 0x000fe200007fe4ff */
[----:B------:R-:W-:Y:S01]  /*4000*/  FFMA.FTZ R4, R5, R11, R4 ;  /* 0x0000000b05047223 */ /* 0x000fe20000010004 */
[----:B------:R-:W-:Y:S06]  /*4010*/  @!P1 BRA `(.L_x_346) ;  /* 0xfffffffc00ac9947 */ /* 0x000fec000383ffff */
.L_x_343:
[----:B------:R-:W-:-:S04]  /*4020*/  IADD3 R16, R16, UR7, RZ ;  /* 0x0000000710107c10 */ /* 0x000fc8000fffe0ff */
[----:B------:R-:W-:-:S13]  /*4030*/  ISETP.GE.AND P0, PT, R16, R12, PT ;  /* 0x0000000c1000720c */ /* 0x000fda0003f06270 */
[----:B------:R-:W-:Y:S05]  /*4040*/  @P0 EXIT ;  /* 0x000000000000094d */ /* 0x000fea0003800000 */
[----:B------:R-:W-:Y:S02]  /*4050*/  ULDC UR4, c[0x0][0x2d0] ;  /* 0x0000b40000047ab9 */ /* 0x000fe40000000800 */
[----:B------:R-:W-:-:S13]  /*4060*/  ISETP.GE.AND P0, PT, R18, UR4, PT ;  /* 0x0000000412007c0c */ /* 0x000fda000bf06270 */
[----:B------:R-:W-:Y:S05]  /*4070*/  @P0 EXIT ;  /* 0x000000000000094d */ /* 0x000fea0003800000 */
[-C--:B------:R-:W-:Y:S01]  /*4080*/  IABS R11, R7.reuse ;  /* 0x00000007000b7213 */ /* 0x080fe20000000000 */
[----:B------:R-:W0:Y:S01]  /*4090*/  LDC R6, c[0x0][0x2c4] ;  /* 0x0000b100ff067b82 */ /* 0x000e220000000800 */
[----:B------:R-:W-:Y:S01]  /*40a0*/  IABS R12, R16 ;  /* 0x00000010000c7213 */ /* 0x000fe20000000000 */
[----:B------:R-:W-:Y:S01]  /*40b0*/  ULDC.64 UR4, c[0x0][0x290] ;  /* 0x0000a40000047ab9 */ /* 0x000fe20000000a00 */
[----:B------:R-:W2:Y:S01]  /*40c0*/  I2F.RP R14, R11 ;  /* 0x0000000b000e7306 */ /* 0x000ea20000209400 */
[----:B------:R-:W-:Y:S02]  /*40d0*/  IABS R10, R7 ;  /* 0x00000007000a7213 */ /* 0x000fe40000000000 */
[----:B------:R-:W-:Y:S02]  /*40e0*/  SHF.R.S32.HI R19, RZ, 0x1f, R18 ;  /* 0x0000001fff137819 */ /* 0x000fe40000011412 */
[----:B------:R-:W-:Y:S01]  /*40f0*/  F2FP.BF16.F32.PACK_AB R2, R2, R0 ;  /* 0x000000000202723e */ /* 0x000fe200000010ff */
[----:B------:R-:W-:Y:S01]  /*4100*/  IMAD.MOV R10, RZ, RZ, -R10 ;  /* 0x000000ffff0a7224 */ /* 0x000fe200078e0a0a */
[----:B------:R-:W-:Y:S01]  /*4110*/  F2FP.BF16.F32.PACK_AB R3, R4, R3 ;  /* 0x000000030403723e */ /* 0x000fe200000010ff */
[----:B--2---:R-:W2:Y:S02]  /*4120*/  MUFU.RCP R14, R14 ;  /* 0x0000000e000e7308 */ /* 0x004ea40000001000 */
[----:B--2---:R-:W-:-:S06]  /*4130*/  VIADD R14, R14, 0xffffffe ;  /* 0x0ffffffe0e0e7836 */ /* 0x004fcc0000000000 */
[----:B------:R2:W3:Y:S02]  /*4140*/  F2I.FTZ.U32.TRUNC.NTZ R15, R14 ;  /* 0x0000000e000f7305 */ /* 0x0004e4000021f000 */
[----:B--2---:R-:W-:Y:S01]  /*4150*/  HFMA2.MMA R14, -RZ, RZ, 0, 0 ;  /* 0x00000000ff0e7435 */ /* 0x004fe200000001ff */
[----:B---3--:R-:W-:-:S04]  /*4160*/  IMAD.MOV R5, RZ, RZ, -R15 ;  /* 0x000000ffff057224 */ /* 0x008fc800078e0a0f */
[----:B-1----:R-:W-:Y:S01]  /*4170*/  IMAD R8, R5, R11, RZ ;  /* 0x0000000b05087224 */ /* 0x002fe200078e02ff */
[----:B0-----:R-:W-:-:S04]  /*4180*/  IABS R5, R6 ;  /* 0x0000000600057213 */ /* 0x001fc80000000000 */
[----:B------:R-:W-:Y:S01]  /*4190*/  IMAD.HI.U32 R8, R15, R8, R14 ;  /* 0x000000080f087227 */ /* 0x000fe200078e000e */
[----:B------:R-:W0:Y:S05]  /*41a0*/  I2F.RP R9, R5 ;  /* 0x0000000500097306 */ /* 0x000e2a0000209400 */
[----:B------:R-:W-:-:S04]  /*41b0*/  IMAD.HI.U32 R8, R8, R12, RZ ;  /* 0x0000000c08087227 */ /* 0x000fc800078e00ff */
[----:B------:R-:W-:Y:S02]  /*41c0*/  IMAD R10, R8, R10, R12 ;  /* 0x0000000a080a7224 */ /* 0x000fe400078e020c */
[----:B------:R-:W-:-:S03]  /*41d0*/  IMAD.MOV.U32 R12, RZ, RZ, RZ ;  /* 0x000000ffff0c7224 */ /* 0x000fc600078e00ff */
[----:B------:R-:W-:Y:S01]  /*41e0*/  ISETP.GT.U32.AND P1, PT, R11, R10, PT ;  /* 0x0000000a0b00720c */ /* 0x000fe20003f24070 */
[----:B0-----:R-:W0:-:S12]  /*41f0*/  MUFU.RCP R9, R9 ;  /* 0x0000000900097308 */ /* 0x001e180000001000 */
[----:B------:R-:W-:Y:S01]  /*4200*/  @!P1 IMAD.IADD R10, R10, 0x1, -R11 ;  /* 0x000000010a0a9824 */ /* 0x000fe200078e0a0b */
[----:B------:R-:W-:Y:S02]  /*4210*/  @!P1 IADD3 R8, R8, 0x1, RZ ;  /* 0x0000000108089810 */ /* 0x000fe40007ffe0ff */
[----:B------:R-:W-:Y:S02]  /*4220*/  ISETP.NE.AND P1, PT, R7, RZ, PT ;  /* 0x000000ff0700720c */ /* 0x000fe40003f25270 */
[----:B------:R-:W-:Y:S01]  /*4230*/  ISETP.GE.U32.AND P2, PT, R10, R11, PT ;  /* 0x0000000b0a00720c */ /* 0x000fe20003f46070 */
[----:B0-----:R-:W-:Y:S01]  /*4240*/  VIADD R9, R9, 0xffffffe ;  /* 0x0ffffffe09097836 */ /* 0x001fe20000000000 */
[----:B------:R-:W-:-:S03]  /*4250*/  LOP3.LUT R10, R16, R7, RZ, 0x3c, !PT ;  /* 0x00000007100a7212 */ /* 0x000fc600078e3cff */
[----:B------:R-:W0:Y:S01]  /*4260*/  F2I.FTZ.U32.TRUNC.NTZ R13, R9 ;  /* 0x00000009000d7305 */ /* 0x000e22000021f000 */
[----:B------:R-:W-:-:S07]  /*4270*/  ISETP.GE.AND P0, PT, R10, RZ, PT ;  /* 0x000000ff0a00720c */ /* 0x000fce0003f06270 */
[----:B------:R-:W-:-:S06]  /*4280*/  @P2 VIADD R8, R8, 0x1 ;  /* 0x0000000108082836 */ /* 0x000fcc0000000000 */
[----:B------:R-:W-:Y:S01]  /*4290*/  @!P0 IADD3 R8, -R8, RZ, RZ ;  /* 0x000000ff08088210 */ /* 0x000fe20007ffe1ff */
[----:B0-----:R-:W-:Y:S01]  /*42a0*/  IMAD.MOV R9, RZ, RZ, -R13 ;  /* 0x000000ffff097224 */ /* 0x001fe200078e0a0d */
[----:B------:R-:W-:-:S03]  /*42b0*/  @!P1 LOP3.LUT R8, RZ, R7, RZ, 0x33, !PT ;  /* 0x00000007ff089212 */ /* 0x000fc600078e33ff */
[----:B------:R-:W-:Y:S02]  /*42c0*/  IMAD R9, R9, R5, RZ ;  /* 0x0000000509097224 */ /* 0x000fe400078e02ff */
[----:B------:R-:W-:Y:S02]  /*42d0*/  IMAD R10, R8, R7, RZ ;  /* 0x00000007080a7224 */ /* 0x000fe400078e02ff */
[----:B------:R-:W-:-:S03]  /*42e0*/  IMAD.HI.U32 R9, R13, R9, R12 ;  /* 0x000000090d097227 */ /* 0x000fc600078e000c */
[----:B------:R-:W-:Y:S01]  /*42f0*/  IADD3 R11, R16, -R10, RZ ;  /* 0x8000000a100b7210 */ /* 0x000fe20007ffe0ff */
[----:B------:R-:W-:-:S03]  /*4300*/  IMAD.WIDE.U32 R18, R8, UR4, R18 ;  /* 0x0000000408127c25 */ /* 0x000fc6000f8e0012 */
        /* <DEDUP_REMOVED lines=23> */
[----:B------:R-:W-:-:S04]  /*4480*/  IMAD R5, R5, UR4, RZ ;  /* 0x0000000405057c24 */ /* 0x000fc8000f8e02ff */
[----:B------:R-:W-:Y:S01]  /*4490*/  IMAD R12, R12, UR5, R5 ;  /* 0x000000050c0c7c24 */ /* 0x000fe2000f8e0205 */
[----:B------:R-:W-:Y:S01]  /*44a0*/  SHF.R.S32.HI R5, RZ, 0x1f, R6 ;  /* 0x0000001fff057819 */ /* 0x000fe20000011406 */
[----:B------:R-:W-:Y:S02]  /*44b0*/  ULDC.64 UR4, c[0x0][0x298] ;  /* 0x0000a60000047ab9 */ /* 0x000fe40000000a00 */
[----:B------:R-:W-:Y:S02]  /*44c0*/  IMAD.IADD R19, R19, 0x1, R12 ;  /* 0x0000000113137824 */ /* 0x000fe400078e020c */
[----:B------:R-:W-:Y:S02]  /*44d0*/  IMAD R5, R5, UR4, RZ ;  /* 0x0000000405057c24 */ /* 0x000fe4000f8e02ff */
[----:B------:R-:W-:-:S04]  /*44e0*/  IMAD.WIDE.U32 R18, R6, UR4, R18 ;  /* 0x0000000406127c25 */ /* 0x000fc8000f8e0012 */
[----:B------:R-:W-:Y:S01]  /*44f0*/  IMAD R5, R6, UR5, R5 ;  /* 0x0000000506057c24 */ /* 0x000fe2000f8e0205 */
[----:B------:R-:W-:Y:S02]  /*4500*/  ULDC.64 UR4, c[0x0][0x280] ;  /* 0x0000a00000047ab9 */ /* 0x000fe40000000a00 */
[----:B------:R-:W-:Y:S02]  /*4510*/  LEA R6, P0, R18, UR4, 0x1 ;  /* 0x0000000412067c11 */ /* 0x000fe4000f8008ff */
[----:B------:R-:W-:-:S04]  /*4520*/  IADD3 R5, R19, R5, RZ ;  /* 0x0000000513057210 */ /* 0x000fc80007ffe0ff */
[----:B------:R-:W-:-:S05]  /*4530*/  LEA.HI.X R7, R18, UR5, R5, 0x1, P0 ;  /* 0x0000000512077c11 */ /* 0x000fca00080f0c05 */
[----:B------:R-:W-:Y:S01]  /*4540*/  STG.E.64 desc[UR8][R6.64], R2 ;  /* 0x0000000206007986 */ /* 0x000fe2000c101b08 */
[----:B------:R-:W-:Y:S05]  /*4550*/  EXIT ;  /* 0x000000000000794d */ /* 0x000fea0003800000 */
        .weak           $__internal_6_$__cuda_sm20_div_s64
        .type           $__internal_6_$__cuda_sm20_div_s64,@function
        .size           $__internal_6_$__cuda_sm20_div_s64,(.L_x_8424 - $__internal_6_$__cuda_sm20_div_s64)
$__internal_6_$__cuda_sm20_div_s64:
        /* <DEDUP_REMOVED lines=26> */
[----:B------:R-:W-:-:S03]  /*4700*/  IADD3 R21, P0, RZ, -R50, RZ ;  /* 0x80000032ff157210 */ /* 0x000fc60007f1e0ff */
[----:B------:R-:W-:Y:S02]  /*4710*/  IMAD R20, R27, R40, R20 ;  /* 0x000000281b147224 */ /* 0x000fe400078e0214 */
[----:B------:R-:W-:-:S04]  /*4720*/  IMAD.HI.U32 R48, R49, R21, RZ ;  /* 0x0000001531307227 */ /* 0x000fc800078e00ff */
[----:B------:R-:W-:-:S04]  /*4730*/  IMAD.X R20, RZ, RZ, ~R20, P0 ;  /* 0x000000ffff147224 */ /* 0x000fc800000e0e14 */
[----:B------:R-:W-:-:S04]  /*4740*/  IMAD.WIDE.U32 R48, P0, R49, R20, R48 ;  /* 0x0000001431307225 */ /* 0x000fc80007800030 */
[----:B------:R-:W-:-:S04]  /*4750*/  IMAD.HI.U32 R0, R27, R20, RZ ;  /* 0x000000141b007227 */ /* 0x000fc800078e00ff */
[----:B------:R-:W-:Y:S01]  /*4760*/  IMAD.HI.U32 R21, P5, R27, R21, R48 ;  /* 0x000000151b157227 */ /* 0x000fe200078a0030 */
[----:B------:R-:W-:-:S03]  /*4770*/  IADD3.X R0, R0, R27, RZ, P0, !PT ;  /* 0x0000001b00007210 */ /* 0x000fc600007fe4ff */
[----:B------:R-:W-:Y:S02]  /*4780*/  IMAD R27, R27, R20, RZ ;  /* 0x000000141b1b7224 */ /* 0x000fe400078e02ff */
[----:B------:R-:W-:-:S03]  /*4790*/  IMAD.MOV.U32 R49, RZ, RZ, RZ ;  /* 0x000000ffff317224 */ /* 0x000fc600078e00ff */
[----:B------:R-:W-:Y:S02]  /*47a0*/  IADD3 R27, P4, R27, R21, RZ ;  /* 0x000000151b1b7210 */ /* 0x000fe40007f9e0ff */
[-C--:B------:R-:W-:Y:S02]  /*47b0*/  IADD3 R21, P0, RZ, -R28.reuse, RZ ;  /* 0x8000001cff157210 */ /* 0x080fe40007f1e0ff */
[----:B------:R-:W-:Y:S02]  /*47c0*/  IADD3.X R0, RZ, RZ, R0, P4, P5 ;  /* 0x000000ffff007210 */ /* 0x000fe400027ea400 */
[----:B------:R-:W-:Y:S01]  /*47d0*/  SEL R21, R21, R28, !P2 ;  /* 0x0000001c15157207 */ /* 0x000fe20005000000 */
[----:B------:R-:W-:-:S04]  /*47e0*/  IMAD.X R20, RZ, RZ, ~R24, P0 ;  /* 0x000000ffff147224 */ /* 0x000fc800000e0e18 */
[----:B------:R-:W-:Y:S01]  /*47f0*/  IMAD.HI.U32 R48, R27, R21, RZ ;  /* 0x000000151b307227 */ /* 0x000fe200078e00ff */
[----:B------:R-:W-:-:S05]  /*4800*/  SEL R20, R20, R24, !P2 ;  /* 0x0000001814147207 */ /* 0x000fca0005000000 */
        /* <DEDUP_REMOVED lines=31> */
[-C--:B------:R-:W-:Y:S02]  /*4a00*/  IADD3 R0, P2, RZ, -R21.reuse, RZ ;  /* 0x80000015ff007210 */ /* 0x080fe40007f5e0ff */
[----:B------:R-:W-:Y:S02]  /*4a10*/  ISETP.NE.AND.EX P0, PT, R5, RZ, PT, P0 ;  /* 0x000000ff0500720c */ /* 0x000fe40003f05300 */
[-C--:B------:R-:W-:Y:S02]  /*4a20*/  IADD3.X R23, RZ, ~R20.reuse, RZ, P2, !PT ;  /* 0x80000014ff177210 */ /* 0x080fe400017fe4ff */
[----:B------:R-:W-:Y:S01]  /*4a30*/  SEL R0, R0, R21, !P4 ;  /* 0x0000001500007207 */ /* 0x000fe20006000000 */
[----:B------:R-:W-:Y:S01]  /*4a40*/  IMAD.MOV.U32 R21, RZ, RZ, 0x0 ;  /* 0x00000000ff157424 */ /* 0x000fe200078e00ff */
[----:B------:R-:W-:Y:S01]  /*4a50*/  SEL R23, R23, R20, !P4 ;  /* 0x0000001417177207 */ /* 0x000fe20006000000 */
[----:B------:R-:W-:Y:S01]  /*4a60*/  IMAD.MOV.U32 R20, RZ, RZ, R22 ;  /* 0x000000ffff147224 */ /* 0x000fe200078e0016 */
[----:B------:R-:W-:-:S02]  /*4a70*/  SEL R0, R0, 0xffffffff, P0 ;  /* 0xffffffff00007807 */ /* 0x000fc40000000000 */
[----:B------:R-:W-:Y:S01]  /*4a80*/  SEL R23, R23, 0xffffffff, P0 ;  /* 0xffffffff17177807 */ /* 0x000fe20000000000 */
[----:B------:R-:W-:Y:S06]  /*4a90*/  RET.REL.NODEC R20 `(_ZN5flash32flash_fwd_splitkv_combine_kernelI23Flash_fwd_kernel_traitsILi128ELi64ELi128ELi4ELb0ELb0EN7cutlass10bfloat16_tE19Flash_kernel_traitsILi128ELi64ELi128ELi4ES3_EELi4ELi1ELb0EEEvNS_16Flash_fwd_paramsE) ;  /* 0xffffffb414587950 */ /* 0x000fec0003c3ffff */
.L_x_347:
        /* <DEDUP_REMOVED lines=14> */
.L_x_8424:


//--------------------- .text._ZN5flash32flash_fwd_splitkv_combine_kernelI23Flash_fwd_kernel_traitsILi128ELi64ELi128ELi4ELb0ELb0EN7cutlass10bfloat16_tE19Flash_kernel_traitsILi128ELi64ELi128ELi4ES3_EELi4ELi7ELb1EEEvNS_16Flash_fwd_paramsE --------------------------
	.section	.text._ZN5flash32flash_fwd_splitkv_combine_kernelI23Flash_fwd_kernel_traitsILi128ELi64ELi128ELi4ELb0ELb0EN7cutlass10bfloat16_tE19Flash_kernel_traitsILi128ELi64ELi128ELi4ES3_EELi4ELi7ELb1EEEvNS_16Flash_fwd_paramsE,"ax",@progbits
	.align	128
        .global         _ZN5flash32flash_fwd_splitkv_combine_kernelI23Flash_fwd_kernel_traitsILi128ELi64ELi128ELi4ELb0ELb0EN7cutlass10bfloat16_tE19Flash_kernel_traitsILi128ELi64ELi128ELi4ES3_EELi4ELi7ELb1EEEvNS_16Flash_fwd_paramsE
        .type           _ZN5flash32flash_fwd_splitkv_combine_kernelI23Flash_fwd_kernel_traitsILi128ELi64ELi128ELi4ELb0ELb0EN7cutlass10bfloat16_tE19Flash_kernel_traitsILi128ELi64ELi128ELi4ES3_EELi4ELi7ELb1EEEvNS_16Flash_fwd_paramsE,@function
        .size           _ZN5flash32flash_fwd_splitkv_combine_kernelI23Flash_fwd_kernel_traitsILi128ELi64ELi128ELi4ELb0ELb0EN7cutlass10bfloat16_tE19Flash_kernel_traitsILi128ELi64ELi128ELi4ES3_EELi4ELi7ELb1EEEvNS_16Flash_fwd_paramsE,(.L_x_8425 - _ZN5flash32flash_fwd_splitkv_combine_kernelI23Flash_fwd_kernel_traitsILi128ELi64ELi128ELi4ELb0ELb0EN7cutlass10bfloat16_tE19Flash_kernel_traitsILi128ELi64ELi128ELi4ES3_EELi4ELi7ELb1EEEvNS_16Flash_fwd_paramsE)
        .other          _ZN5flash32flash_fwd_splitkv_combine_kernelI23Flash_fwd_kernel_traitsILi128ELi64ELi128ELi4ELb0ELb0EN7cutlass10bfloat16_tE19Flash_kernel_traitsILi128ELi64ELi128ELi4ES3_EELi4ELi7ELb1EEEvNS_16Flash_fwd_paramsE,@"STO_CUDA_ENTRY STV_DEFAULT"
_ZN5flash32flash_fwd_splitkv_combine_kernelI23Flash_fwd_kernel_traitsILi128ELi64ELi128ELi4ELb0ELb0EN7cutlass10bfloat16_tE19Flash_kernel_traitsILi128ELi64ELi128ELi4ES3_EELi4ELi7ELb1EEEvNS_16Flash_fwd_paramsE:
.text._ZN5flash32flash_fwd_splitkv_combine_kernelI23Flash_fwd_kernel_traitsILi128ELi64ELi128ELi4ELb0ELb0EN7cutlass10bfloat16_tE19Flash_kernel_traitsILi128ELi64ELi128ELi4ES3_EELi4ELi7ELb1EEEvNS_16Flash_fwd_paramsE:
        /* <DEDUP_REMOVED lines=23> */
[----:B------:R-:W-:Y:S05]  /*0170*/  CALL.REL.NOINC `($__internal_7_$__cuda_sm20_div_s64) ;  /* 0x0000004800c87944 */ /* 0x000fea0003c00000 */
[----:B------:R-:W-:Y:S05]  /*0180*/  BRA `(.L_x_349) ;  /* 0x00000000004c7947 */ /* 0x000fea0003800000 */
.L_x_348:
        /* <DEDUP_REMOVED lines=19> */
.L_x_349:
        /* <DEDUP_REMOVED lines=12> */
[----:B------:R-:W-:Y:S05]  /*0380*/  CALL.REL.NOINC `($__internal_7_$__cuda_sm20_div_s64) ;  /* 0x0000004800447944 */ /* 0x000fea0003c00000 */
[----:B------:R-:W-:Y:S02]  /*0390*/  MOV R6, R20 ;  /* 0x0000001400067202 */ /* 0x000fe40000000f00 */
[----:B------:R-:W-:Y:S01]  /*03a0*/  MOV R7, R21 ;  /* 0x0000001500077202 */ /* 0x000fe20000000f00 */
[----:B------:R-:W-:Y:S05]  /*03b0*/  BRA `(.L_x_352) ;  /* 0x00000000004c7947 */ /* 0x000fea0003800000 */
.L_x_351:
        /* <DEDUP_REMOVED lines=19> */
.L_x_352:
[----:B------:R-:W-:Y:S05]  /*04f0*/  BSYNC B0 ;  /* 0x0000000000007941 */ /* 0x000fea0003800000 */
.L_x_350:
        /* <DEDUP_REMOVED lines=53> */
[----:B------:R-:W-:Y:S02]  /*0850*/  MOV R32, R20 ;  /* 0x0000001400207202 */ /* 0x000fe40000000f00 */
[----:B------:R-:W-:Y:S01]  /*0860*/  MOV R33, R21 ;  /* 0x0000001500217202 */ /* 0x000fe20000000f00 */
[----:B------:R-:W-:Y:S05]  /*0870*/  BRA `(.L_x_355) ;  /* 0x00000000004c7947 */ /* 0x000fea0003800000 */
.L_x_354:
        /* <DEDUP_REMOVED lines=19> */
.L_x_355:
[----:B------:R-:W-:Y:S05]  /*09b0*/  BSYNC B0 ;  /* 0x0000000000007941 */ /* 0x000fea0003800000 */
.L_x_353:
        /* <DEDUP_REMOVED lines=105> */
.L_x_357:
        /* <DEDUP_REMOVED lines=19> */
.L_x_358:
[----:B------:R-:W-:Y:S05]  /*1180*/  BSYNC B0 ;  /* 0x0000000000007941 */ /* 0x000fea0003800000 */
.L_x_356:
        /* <DEDUP_REMOVED lines=113> */
[----:B------:R-:W-:Y:S05]  /*18a0*/  CALL.REL.NOINC `($__internal_7_$__cuda_sm20_div_s64) ;  /* 0x0000003000fc7944 */ /* 0x000fea0003c00000 */
[----:B------:R-:W-:Y:S02]  /*18b0*/  MOV R40, R20 ;  /* 0x0000001400287202 */ /* 0x000fe40000000f00 */
[----:B------:R-:W-:Y:S01]  /*18c0*/  MOV R41, R21 ;  /* 0x0000001500297202 */ /* 0x000fe20000000f00 */
[----:B------:R-:W-:Y:S05]  /*18d0*/  BRA `(.L_x_361) ;  /* 0x00000000004c7947 */ /* 0x000fea0003800000 */
.L_x_360:
        /* <DEDUP_REMOVED lines=19> */
.L_x_361:
[----:B------:R-:W-:Y:S05]  /*1a10*/  BSYNC B0 ;  /* 0x0000000000007941 */ /* 0x000fea0003800000 */
.L_x_359:
        /* <DEDUP_REMOVED lines=171> */
[----:B------:R-:W-:Y:S05]  /*24d0*/  CALL.REL.NOINC `($__internal_7_$__cuda_sm20_div_s64) ;  /* 0x0000002400f07944 */ /* 0x000fea0003c00000 */
        /* <DEDUP_REMOVED lines=9> */
.L_x_366:
        /* <DEDUP_REMOVED lines=22> */
.L_x_367:
[----:B------:R-:W-:Y:S05]  /*26d0*/  BSYNC B0 ;  /* 0x0000000000007941 */ /* 0x000fea0003800000 */
.L_x_365:
        /* <DEDUP_REMOVED lines=19> */
.L_x_369:
        /* <DEDUP_REMOVED lines=22> */
.L_x_370:
[----:B------:R-:W-:Y:S05]  /*2970*/  BSYNC B0 ;  /* 0x0000000000007941 */ /* 0x000fea0003800000 */
.L_x_368:
        /* <DEDUP_REMOVED lines=11> */
[----:B------:R-:W-:Y:S05]  /*2a30*/  CALL.REL.NOINC `($__internal_7_$__cuda_sm20_div_s64) ;  /* 0x0000002000987944 */ /* 0x000fea0003c00000 */
[----:B------:R-:W-:-:S04]  /*2a40*/  IADD3 R19, P0, RZ, -R20, RZ ;  /* 0x80000014ff137210 */ /* 0x000fc80007f1e0ff */
[----:B------:R-:W-:Y:S01]  /*2a50*/  IADD3.X R18, RZ, ~R21, RZ, P0, !PT ;  /* 0x80000015ff127210 */ /* 0x000fe200007fe4ff */
[----:B------:R-:W-:-:S04]  /*2a60*/  IMAD.WIDE.U32 R42, R5, R19, R42 ;  /* 0x00000013052a7225 */ /* 0x000fc800078e002a */
[----:B------:R-:W-:-:S04]  /*2a70*/  IMAD R18, R18, R5, RZ ;  /* 0x0000000512127224 */ /* 0x000fc800078e02ff */
[----:B------:R-:W-:-:S05]  /*2a80*/  IMAD R4, R4, R19, R18 ;  /* 0x0000001304047224 */ /* 0x000fca00078e0212 */
[----:B------:R-:W-:Y:S01]  /*2a90*/  IADD3 R4, R43, R4, RZ ;  /* 0x000000042b047210 */ /* 0x000fe20007ffe0ff */
[----:B------:R-:W-:Y:S05]  /*2aa0*/  BRA `(.L_x_373) ;  /* 0x0000000000587947 */ /* 0x000fea0003800000 */
.L_x_372:
        /* <DEDUP_REMOVED lines=22> */
.L_x_373:
[----:B------:R-:W-:Y:S05]  /*2c10*/  BSYNC B0 ;  /* 0x0000000000007941 */ /* 0x000fea0003800000 */
.L_x_371:
        /* <DEDUP_REMOVED lines=38> */
[----:B------:R-:W-:Y:S05]  /*2e80*/  CALL.REL.NOINC `($__internal_7_$__cuda_sm20_div_s64) ;  /* 0x0000001c00847944 */ /* 0x000fea0003c00000 */
        /* <DEDUP_REMOVED lines=12> */
.L_x_375:
        /* <DEDUP_REMOVED lines=23> */
.L_x_376:
[----:B------:R-:W-:Y:S05]  /*30c0*/  BSYNC B0 ;  /* 0x0000000000007941 */ /* 0x000fea0003800000 */
.L_x_374:
        /* <DEDUP_REMOVED lines=18> */
.L_x_378:
        /* <DEDUP_REMOVED lines=22> */
.L_x_379:
[----:B------:R-:W-:Y:S05]  /*3350*/  BSYNC B0 ;  /* 0x0000000000007941 */ /* 0x000fea0003800000 */
.L_x_377:
        /* <DEDUP_REMOVED lines=22> */
.L_x_381:
        /* <DEDUP_REMOVED lines=23> */
.L_x_382:
[----:B------:R-:W-:Y:S05]  /*3630*/  BSYNC B0 ;  /* 0x0000000000007941 */ /* 0x000fea0003800000 */
.L_x_380:
        /* <DEDUP_REMOVED lines=39> */
.L_x_384:
        /* <DEDUP_REMOVED lines=23> */
.L_x_385:
[----:B------:R-:W-:Y:S05]  /*3a20*/  BSYNC B0 ;  /* 0x0000000000007941 */ /* 0x000fea0003800000 */
.L_x_383:
        /* <DEDUP_REMOVED lines=29> */
.L_x_387:
        /* <DEDUP_REMOVED lines=23> */
.L_x_388:
[----:B------:R-:W-:Y:S05]  /*3d70*/  BSYNC B0 ;  /* 0x0000000000007941 */ /* 0x000fea0003800000 */
.L_x_386:
        /* <DEDUP_REMOVED lines=21> */
.L_x_364:
[----:B------:R-:W-:Y:S02]  /*3ed0*/  ULDC.64 UR4, c[0x0][0x2b0] ;  /* 0x0000ac0000047ab9 */ /* 0x000fe40000000a00 */
[----:B------:R-:W-:-:S04]  /*3ee0*/  LEA R2, P0, R38, UR4, 0x2 ;  /* 0x0000000426027c11 */ /* 0x000fc8000f8010ff */
[----:B------:R-:W-:-:S05]  /*3ef0*/  LEA.HI.X R3, R38, UR5, R39, 0x2, P0 ;  /* 0x0000000526037c11 */ /* 0x000fca00080f1427 */
[----:B------:R0:W-:Y:S04]  /*3f00*/  STG.E desc[UR8][R2.64], R29 ;  /* 0x0000001d02007986 */ /* 0x0001e8000c101908 */
.L_x_363:
[----:B------:R-:W-:Y:S05]  /*3f10*/  BSYNC B1 ;  /* 0x0000000000017941 */ /* 0x000fea0003800000 */
.L_x_362:
[----:B------:R-:W2:Y:S01]  /*3f20*/  LDC R14, c[0x0][0x3c4] ;  /* 0x0000f100ff0e7b82 */ /* 0x000ea20000000800 */
[C---:B0-----:R-:W-:Y:S01]  /*3f30*/  IADD3 R3, R35.reuse, 0x20, RZ ;  /* 0x0000002023037810 */ /* 0x041fe20007ffe0ff */
[----:B------:R-:W-:Y:S01]  /*3f40*/  HFMA2.MMA R0, -RZ, RZ, 0, 0 ;  /* 0x00000000ff007435 */ /* 0x000fe200000001ff */
[----:B------:R-:W-:Y:S02]  /*3f50*/  IMAD.SHL.U32 R18, R35, 0x4, RZ ;  /* 0x0000000423127824 */ /* 0x000fe400078e00ff */
[----:B-1----:R-:W-:Y:S01]  /*3f60*/  IMAD.MOV.U32 R5, RZ, RZ, RZ ;  /* 0x000000ffff057224 */ /* 0x002fe200078e00ff */
[-C--:B--2---:R-:W-:Y:S02]  /*3f70*/  ISETP.GE.OR P1, PT, R3, R14.reuse, P6 ;  /* 0x0000000e0300720c */ /* 0x084fe40003726670 */
[C---:B------:R-:W-:Y:S02]  /*3f80*/  IADD3 R3, R35.reuse, 0x40, RZ ;  /* 0x0000004023037810 */ /* 0x040fe40007ffe0ff */
[----:B------:R-:W-:-:S02]  /*3f90*/  ISETP.GE.OR P2, PT, R35, R14, P6 ;  /* 0x0000000e2300720c */ /* 0x000fc40003746670 */
[----:B------:R-:W-:Y:S02]  /*3fa0*/  ISETP.GE.OR P0, PT, R3, R14, P6 ;  /* 0x0000000e0300720c */ /* 0x000fe40003706670 */
        /* <DEDUP_REMOVED lines=17> */
[----:B------:R-:W-:-:S03]  /*40c0*/  ISETP.GE.AND P0, PT, R14, 0x1, PT ;  /* 0x000000010e00780c */ /* 0x000fc60003f06270 */
[----:B--2---:R0:W-:Y:S04]  /*40d0*/  @!P2 STS [R33], R36 ;  /* 0x000000242100a388 */ /* 0x0041e80000000800 */
[----:B---3--:R0:W-:Y:S01]  /*40e0*/  @!P6 STS [R33+0x780], R6 ;  /* 0x000780062100e388 */ /* 0x0081e20000000800 */
[----:B------:R-:W-:Y:S06]  /*40f0*/  BAR.SYNC.DEFER_BLOCKING 0x0 ;  /* 0x0000000000007b1d */ /* 0x000fec0000010000 */
[----:B------:R-:W-:Y:S05]  /*4100*/  @!P0 BRA `(.L_x_389) ;  /* 0x0000000400988947 */ /* 0x000fea0003800000 */
[----:B------:R-:W-:Y:S01]  /*4110*/  ULDC UR10, c[0x0][0x2dc] ;  /* 0x0000b700000a7ab9 */ /* 0x000fe20000000800 */
[----:B------:R-:W1:Y:S01]  /*4120*/  S2UR UR6, SR_CgaCtaId ;  /* 0x00000000000679c3 */ /* 0x000e620000008800 */
[----:B------:R-:W-:Y:S01]  /*4130*/  UIMAD UR4, UR7, UR10, URZ ;  /* 0x0000000a070472a4 */ /* 0x000fe2000f8e023f */
[----:B------:R-:W-:Y:S01]  /*4140*/  IMAD R25, R7, 0x80, R18 ;  /* 0x0000008007197824 */ /* 0x000fe200078e0212 */
[----:B------:R-:W-:Y:S01]  /*4150*/  PLOP3.LUT P4, PT, PT, PT, PT, 0x80, 0x0 ;  /* 0x000000000000781c */ /* 0x000fe20003f8f070 */
[C---:B------:R-:W-:Y:S01]  /*4160*/  IMAD R20, R12.reuse, UR10, RZ ;  /* 0x0000000a0c147c24 */ /* 0x040fe2000f8e02ff */
[----:B------:R-:W-:Y:S01]  /*4170*/  USHF.R.S32.HI UR11, URZ, 0x1f, UR4 ;  /* 0x0000001f3f0b7899 */ /* 0x000fe20008011404 */
[----:B------:R-:W-:Y:S01]  /*4180*/  VIADD R16, R12, -UR7 ;  /* 0x800000070c107c36 */ /* 0x000fe20008000000 */
[----:B------:R-:W-:Y:S01]  /*4190*/  IADD3 R0, P0, R25, UR4, RZ ;  /* 0x0000000419007c10 */ /* 0x000fe2000ff1e0ff */
[----:B------:R-:W-:Y:S01]  /*41a0*/  ULDC.64 UR4, c[0x0][0x288] ;  /* 0x0000a20000047ab9 */ /* 0x000fe20000000a00 */
[----:B------:R-:W2:Y:S01]  /*41b0*/  LDC R13, c[0x0][0x3c4] ;  /* 0x0000f100ff0d7b82 */ /* 0x000ea20000000800 */
[----:B------:R-:W-:-:S02]  /*41c0*/  CS2R R8, SRZ ;  /* 0x0000000000087805 */ /* 0x000fc4000001ff00 */
[----:B------:R-:W-:Y:S02]  /*41d0*/  LEA.HI.X.SX32 R25, R25, UR11, 0x1, P0 ;  /* 0x0000000b19197c11 */ /* 0x000fe400080f0eff */
[----:B------:R-:W-:Y:S02]  /*41e0*/  CS2R R10, SRZ ;  /* 0x00000000000a7805 */ /* 0x000fe4000001ff00 */
[----:B------:R-:W-:Y:S01]  /*41f0*/  LEA R24, P0, R0, UR4, 0x2 ;  /* 0x0000000400187c11 */ /* 0x000fe2000f8010ff */
[----:B------:R-:W-:Y:S01]  /*4200*/  UMOV UR4, 0x400 ;  /* 0x0000040000047882 */ /* 0x000fe20000000000 */
[----:B------:R-:W-:Y:S02]  /*4210*/  IMAD.WIDE R20, R20, 0x4, RZ ;  /* 0x0000000414147825 */ /* 0x000fe400078e02ff */
[----:B------:R-:W-:Y:S01]  /*4220*/  LEA.HI.X R25, R0, UR5, R25, 0x2, P0 ;  /* 0x0000000500197c11 */ /* 0x000fe200080f1419 */
[----:B------:R-:W-:Y:S01]  /*4230*/  UMOV UR5, URZ ;  /* 0x0000003f00057c82 */ /* 0x000fe20008000000 */
[----:B------:R-:W-:Y:S01]  /*4240*/  ISETP.GT.AND P0, PT, R14, 0x3, PT ;  /* 0x000000030e00780c */ /* 0x000fe20003f04270 */
[----:B------:R-:W-:Y:S01]  /*4250*/  IMAD.MOV.U32 R0, RZ, RZ, RZ ;  /* 0x000000ffff007224 */ /* 0x000fe200078e00ff */
[----:B-1----:R-:W-:-:S06]  /*4260*/  ULEA UR4, UR6, UR4, 0x18 ;  /* 0x0000000406047291 */ /* 0x002fcc000f8ec03f */
[----:B0-----:R-:W-:-:S05]  /*4270*/  LEA R6, R7, UR4, 0x2 ;  /* 0x0000000407067c11 */ /* 0x001fca000f8e10ff */
[----:B------:R-:W-:Y:S05]  /*4280*/  @!P0 BRA `(.L_x_390) ;  /* 0x0000000000a48947 */ /* 0x000fea0003800000 */
[----:B------:R-:W-:Y:S01]  /*4290*/  PLOP3.LUT P4, PT, PT, PT, PT, 0x8, 0x0 ;  /* 0x000000000000781c */ /* 0x000fe20003f8e170 */
[----:B------:R-:W-:Y:S01]  /*42a0*/  VIADD R14, R14, 0xfffffffd ;  /* 0xfffffffd0e0e7836 */ /* 0x000fe20000000000 */
[CC--:B------:R-:W-:Y:S02]  /*42b0*/  ISETP.GE.AND P3, PT, R7.reuse, R16.reuse, PT ;  /* 0x000000100700720c */ /* 0x0c0fe40003f66270 */
[----:B------:R-:W-:-:S13]  /*42c0*/  ISETP.GE.AND P0, PT, R7, R16, PT ;  /* 0x000000100700720c */ /* 0x000fda0003f06270 */
.L_x_391:
[----:B------:R0:W3:Y:S01]  /*42d0*/  @!P3 LDG.E.128 R8, desc[UR8][R24.64] ;  /* 0x000000081808b981 */ /* 0x0000e2000c1e1d00 */
[----:B------:R-:W-:Y:S01]  /*42e0*/  PLOP3.LUT P3, PT, P0, PT, PT, 0x80, 0x0 ;  /* 0x000000000000781c */ /* 0x000fe2000076f070 */
[----:B------:R-:W-:Y:S01]  /*42f0*/  UIADD3 UR5, UR5, 0x4, URZ ;  /* 0x0000000405057890 */ /* 0x000fe2000fffe03f */
[----:B------:R-:W-:Y:S01]  /*4300*/  IADD3 R26, P1, R20, R24, RZ ;  /* 0x00000018141a7210 */ /* 0x000fe20007f3e0ff */
[----:B------:R-:W3:Y:S03]  /*4310*/  LDS R4, [R6] ;  /* 0x0000000006047984 */ /* 0x000ee60000000800 */
[C---:B------:R-:W-:Y:S02]  /*4320*/  IADD3.X R27, R21.reuse, R25, RZ, P1, !PT ;  /* 0x00000019151b7210 */ /* 0x040fe40000ffe4ff */
[----:B------:R-:W-:Y:S02]  /*4330*/  ISETP.LE.AND P2, PT, R14, UR5, PT ;  /* 0x000000050e007c0c */ /* 0x000fe4000bf43270 */
[C---:B0-----:R-:W-:Y:S04]  /*4340*/  IADD3 R24, P1, R20.reuse, R26, RZ ;  /* 0x0000001a14187210 */ /* 0x041fe80007f3e0ff */
[C---:B------:R-:W-:Y:S02]  /*4350*/  IADD3.X R25, R21.reuse, R27, RZ, P1, !PT ;  /* 0x0000001b15197210 */ /* 0x040fe40000ffe4ff */
[----:B------:R-:W-:Y:S04]  /*4360*/  IADD3 R22, P1, R20, R24, RZ ;  /* 0x0000001814167210 */ /* 0x000fe80007f3e0ff */
[C---:B------:R-:W-:Y:S01]  /*4370*/  IADD3.X R23, R21.reuse, R25, RZ, P1, !PT ;  /* 0x0000001915177210 */ /* 0x040fe20000ffe4ff */
[C---:B---3--:R-:W-:Y:S01]  /*4380*/  FFMA.FTZ R5, R4.reuse, R8, R5 ;  /* 0x0000000804057223 */ /* 0x048fe20000010005 */
[C---:B------:R-:W-:Y:S01]  /*4390*/  FFMA.FTZ R2, R4.reuse, R9, R2 ;  /* 0x0000000904027223 */ /* 0x040fe20000010002 */
[C---:B------:R-:W-:Y:S01]  /*43a0*/  FFMA.FTZ R3, R4.reuse, R10, R3 ;  /* 0x0000000a04037223 */ /* 0x040fe20000010003 */
[----:B------:R-:W-:Y:S02]  /*43b0*/  FFMA.FTZ R0, R4, R11, R0 ;  /* 0x0000000b04007223 */ /* 0x000fe40000010000 */
[----:B------:R-:W3:Y:S04]  /*43c0*/  @!P3 LDG.E.128 R8, desc[UR8][R26.64] ;  /* 0x000000081a08b981 */ /* 0x000ee8000c1e1d00 */
[----:B------:R-:W3:Y:S02]  /*43d0*/  LDS R4, [R6+0x14] ;  /* 0x0000140006047984 */ /* 0x000ee40000000800 */
[C---:B---3--:R-:W-:Y:S01]  /*43e0*/  FFMA.FTZ R5, R4.reuse, R8, R5 ;  /* 0x0000000804057223 */ /* 0x048fe20000010005 */
[C---:B------:R-:W-:Y:S01]  /*43f0*/  FFMA.FTZ R2, R4.reuse, R9, R2 ;  /* 0x0000000904027223 */ /* 0x040fe20000010002 */
[C---:B------:R-:W-:Y:S01]  /*4400*/  FFMA.FTZ R3, R4.reuse, R10, R3 ;  /* 0x0000000a04037223 */ /* 0x040fe20000010003 */
[----:B------:R-:W-:Y:S02]  /*4410*/  FFMA.FTZ R0, R4, R11, R0 ;  /* 0x0000000b04007223 */ /* 0x000fe40000010000 */
[----:B------:R0:W3:Y:S04]  /*4420*/  @!P3 LDG.E.128 R8, desc[UR8][R24.64] ;  /* 0x000000081808b981 */ /* 0x0000e8000c1e1d00 */
[----:B------:R-:W3:Y:S01]  /*4430*/  LDS R4, [R6+0x28] ;  /* 0x0000280006047984 */ /* 0x000ee20000000800 */
[----:B0-----:R-:W-:Y:S04]  /*4440*/  IADD3 R24, P1, R20, R22, RZ ;  /* 0x0000001614187210 */ /* 0x001fe80007f3e0ff */
[----:B------:R-:W-:Y:S01]  /*4450*/  IADD3.X R25, R21, R23, RZ, P1, !PT ;  /* 0x0000001715197210 */ /* 0x000fe20000ffe4ff */
[C---:B---3--:R-:W-:Y:S01]  /*4460*/  FFMA.FTZ R5, R4.reuse, R8, R5 ;  /* 0x0000000804057223 */ /* 0x048fe20000010005 */
[C---:B------:R-:W-:Y:S01]  /*4470*/  FFMA.FTZ R2, R4.reuse, R9, R2 ;  /* 0x0000000904027223 */ /* 0x040fe20000010002 */
[C---:B------:R-:W-:Y:S01]  /*4480*/  FFMA.FTZ R3, R4.reuse, R10, R3 ;  /* 0x0000000a04037223 */ /* 0x040fe20000010003 */
[----:B------:R-:W-:Y:S02]  /*4490*/  FFMA.FTZ R0, R4, R11, R0 ;  /* 0x0000000b04007223 */ /* 0x000fe40000010000 */
[----:B------:R-:W3:Y:S04]  /*44a0*/  @!P3 LDG.E.128 R8, desc[UR8][R22.64] ;  /* 0x000000081608b981 */ /* 0x000ee8000c1e1d00 */
[----:B------:R0:W3:Y:S02]  /*44b0*/  LDS R4, [R6+0x3c] ;  /* 0x00003c0006047984 */ /* 0x0000e40000000800 */
[----:B0-----:R-:W-:Y:S01]  /*44c0*/  IADD3 R6, R6, 0x50, RZ ;  /* 0x0000005006067810 */ /* 0x001fe20007ffe0ff */
[C---:B---3--:R-:W-:Y:S01]  /*44d0*/  FFMA.FTZ R5, R4.reuse, R8, R5 ;  /* 0x0000000804057223 */ /* 0x048fe20000010005 */
[C---:B------:R-:W-:Y:S01]  /*44e0*/  FFMA.FTZ R2, R4.reuse, R9, R2 ;  /* 0x0000000904027223 */ /* 0x040fe20000010002 */
[C---:B------:R-:W-:Y:S01]  /*44f0*/  FFMA.FTZ R3, R4.reuse, R10, R3 ;  /* 0x0000000a04037223 */ /* 0x040fe20000010003 */
[----:B------:R-:W-:Y:S01]  /*4500*/  FFMA.FTZ R0, R4, R11, R0 ;  /* 0x0000000b04007223 */ /* 0x000fe20000010000 */
[----:B------:R-:W-:Y:S09]  /*4510*/  @!P2 BRA `(.L_x_391) ;  /* 0xfffffffc006ca947 */ /* 0x000ff2000383ffff */
.L_x_390:
[----:B--2---:R-:W-:-:S04]  /*4520*/  IADD3 R4, R13, -UR5, RZ ;  /* 0x800000050d047c10 */ /* 0x004fc8000fffe0ff */
[----:B------:R-:W-:-:S13]  /*4530*/  ISETP.GT.AND P0, PT, R4, 0x1, PT ;  /* 0x000000010400780c */ /* 0x000fda0003f04270 */
[----:B------:R-:W-:Y:S05]  /*4540*/  @!P0 BRA `(.L_x_392) ;  /* 0x0000000000588947 */ /* 0x000fea0003800000 */
[----:B------:R-:W-:Y:S01]  /*4550*/  ISETP.GE.AND P0, PT, R7, R16, PT ;  /* 0x000000100700720c */ /* 0x000fe20003f06270 */
[----:B------:R-:W0:-:S12]  /*4560*/  LDS R4, [R6] ;  /* 0x0000000006047984 */ /* 0x000e180000000800 */
[----:B------:R-:W0:Y:S01]  /*4570*/  @!P0 LDG.E.128 R8, desc[UR8][R24.64] ;  /* 0x0000000818088981 */ /* 0x000e22000c1e1d00 */
[----:B------:R-:W-:-:S04]  /*4580*/  IADD3 R14, P1, R20, R24, RZ ;  /* 0x00000018140e7210 */ /* 0x000fc80007f3e0ff */
[----:B------:R-:W-:Y:S01]  /*4590*/  IADD3.X R15, R21, R25, RZ, P1, !PT ;  /* 0x00000019150f7210 */ /* 0x000fe20000ffe4ff */
[-C--:B0-----:R-:W-:Y:S01]  /*45a0*/  FFMA.FTZ R5, R8, R4.reuse, R5 ;  /* 0x0000000408057223 */ /* 0x081fe20000010005 */
[-C--:B------:R-:W-:Y:S01]  /*45b0*/  FFMA.FTZ R2, R9, R4.reuse, R2 ;  /* 0x0000000409027223 */ /* 0x080fe20000010002 */
[-C--:B------:R-:W-:Y:S01]  /*45c0*/  FFMA.FTZ R3, R10, R4.reuse, R3 ;  /* 0x000000040a037223 */ /* 0x080fe20000010003 */
[----:B------:R-:W-:Y:S02]  /*45d0*/  FFMA.FTZ R0, R11, R4, R0 ;  /* 0x000000040b007223 */ /* 0x000fe40000010000 */
[----:B------:R-:W2:Y:S01]  /*45e0*/  @!P0 LDG.E.128 R8, desc[UR8][R14.64] ;  /* 0x000000080e088981 */ /* 0x000ea2000c1e1d00 */
[----:B------:R-:W-:Y:S01]  /*45f0*/  IADD3 R24, P0, R20, R14, RZ ;  /* 0x0000000e14187210 */ /* 0x000fe20007f1e0ff */
[----:B------:R-:W-:Y:S01]  /*4600*/  UIADD3 UR5, UR5, 0x1, URZ ;  /* 0x0000000105057890 */ /* 0x000fe2000fffe03f */
[----:B------:R-:W-:Y:S01]  /*4610*/  IADD3 R17, R6, 0x14, RZ ;  /* 0x0000001406117810 */ /* 0x000fe20007ffe0ff */
[----:B------:R0:W2:Y:S01]  /*4620*/  LDS R4, [R6+0x14] ;  /* 0x0000140006047984 */ /* 0x0000a20000000800 */
[----:B------:R-:W-:Y:S01]  /*4630*/  IADD3.X R25, R21, R15, RZ, P0, !PT ;  /* 0x0000000f15197210 */ /* 0x000fe200007fe4ff */
[----:B------:R-:W-:Y:S01]  /*4640*/  UIADD3 UR5, UR5, 0x1, URZ ;  /* 0x0000000105057890 */ /* 0x000fe2000fffe03f */
[----:B------:R-:W-:-:S02]  /*4650*/  PLOP3.LUT P4, PT, PT, PT, PT, 0x8, 0x0 ;  /* 0x000000000000781c */ /* 0x000fc40003f8e170 */
[----:B0-----:R-:W-:Y:S01]  /*4660*/  IADD3 R6, R17, 0x14, RZ ;  /* 0x0000001411067810 */ /* 0x001fe20007ffe0ff */
[-C--:B--2---:R-:W-:Y:S01]  /*4670*/  FFMA.FTZ R5, R8, R4.reuse, R5 ;  /* 0x0000000408057223 */ /* 0x084fe20000010005 */
[-C--:B------:R-:W-:Y:S01]  /*4680*/  FFMA.FTZ R2, R9, R4.reuse, R2 ;  /* 0x0000000409027223 */ /* 0x080fe20000010002 */
[-C--:B------:R-:W-:Y:S01]  /*4690*/  FFMA.FTZ R3, R10, R4.reuse, R3 ;  /* 0x000000040a037223 */ /* 0x080fe20000010003 */
[----:B------:R-:W-:-:S07]  /*46a0*/  FFMA.FTZ R0, R11, R4, R0 ;  /* 0x000000040b007223 */ /* 0x000fce0000010000 */
.L_x_392:
[----:B------:R-:W-:-:S13]  /*46b0*/  ISETP.GT.OR P4, PT, R13, UR5, P4 ;  /* 0x000000050d007c0c */ /* 0x000fda000a784670 */
[----:B------:R-:W-:Y:S05]  /*46c0*/  @!P4 BRA `(.L_x_389) ;  /* 0x000000000028c947 */ /* 0x000fea0003800000 */
[----:B------:R-:W0:Y:S01]  /*46d0*/  LDS R6, [R6] ;  /* 0x0000000006067984 */ /* 0x000e220000000800 */
[----:B------:R-:W-:Y:S01]  /*46e0*/  ISETP.GE.AND P0, PT, R7, R16, PT ;  /* 0x000000100700720c */ /* 0x000fe20003f06270 */
[----:B------:R-:W-:-:S12]  /*46f0*/  BSSY B0, `(.L_x_393) ;  /* 0x0000003000007945 */ /* 0x000fd80003800000 */
[----:B------:R-:W-:Y:S05]  /*4700*/  @P0 BRA `(.L_x_394) ;  /* 0x0000000000040947 */ /* 0x000fea0003800000 */
[----:B------:R1:W5:Y:S02]  /*4710*/  LDG.E.128 R8, desc[UR8][R24.64] ;  /* 0x0000000818087981 */ /* 0x000364000c1e1d00 */
.L_x_394:
[----:B------:R-:W-:Y:S05]  /*4720*/  BSYNC B0 ;  /* 0x0000000000007941 */ /* 0x000fea0003800000 */
.L_x_393:
[C---:B0----5:R-:W-:Y:S01]  /*4730*/  FFMA.FTZ R5, R6.reuse, R8, R5 ;  /* 0x0000000806057223 */ /* 0x061fe20000010005 */
[C---:B------:R-:W-:Y:S01]  /*4740*/  FFMA.FTZ R2, R6.reuse, R9, R2 ;  /* 0x0000000906027223 */ /* 0x040fe20000010002 */
[C---:B------:R-:W-:Y:S01]  /*4750*/  FFMA.FTZ R3, R6.reuse, R10, R3 ;  /* 0x0000000a06037223 */ /* 0x040fe20000010003 */
[----:B------:R-:W-:Y:S01]  /*4760*/  FFMA.FTZ R0, R6, R11, R0 ;  /* 0x0000000b06007223 */ /* 0x000fe20000010000 */
.L_x_389:
[----:B------:R-:W-:-:S04]  /*4770*/  IADD3 R7, R7, UR7, RZ ;  /* 0x0000000707077c10 */ /* 0x000fc8000fffe0ff */
[----:B------:R-:W-:-:S13]  /*4780*/  ISETP.GE.AND P0, PT, R7, R12, PT ;  /* 0x0000000c0700720c */ /* 0x000fda0003f06270 */
[----:B------:R-:W-:Y:S05]  /*4790*/  @P0 EXIT ;  /* 0x000000000000094d */ /* 0x000fea0003800000 */
[----:B------:R-:W2:Y:S01]  /*47a0*/  LDC R9, c[0x0][0x2c4] ;  /* 0x0000b100ff097b82 */ /* 0x000ea20000000800 */
[----:B------:R-:W-:Y:S01]  /*47b0*/  ULDC UR4, c[0x0][0x270] ;  /* 0x00009c0000047ab9 */ /* 0x000fe20000000800 */
[----:B------:R-:W-:Y:S02]  /*47c0*/  IABS R13, R7 ;  /* 0x00000007000d7213 */ /* 0x000fe40000000000 */
[----:B------:R-:W-:Y:S02]  /*47d0*/  SHF.R.S32.HI R19, RZ, 0x1f, R18 ;  /* 0x0000001fff137819 */ /* 0x000fe40000011412 */
[----:B------:R-:W-:Y:S02]  /*47e0*/  F2FP.BF16.F32.PACK_AB R2, R2, R5 ;  /* 0x000000050202723e */ /* 0x000fe400000010ff */
[----:B------:R-:W-:Y:S01]  /*47f0*/  F2FP.BF16.F32.PACK_AB R3, R0, R3 ;  /* 0x000000030003723e */ /* 0x000fe200000010ff */
[----:B--2---:R-:W-:Y:S01]  /*4800*/  IMAD R10, R9, UR4, RZ ;  /* 0x00000004090a7c24 */ /* 0x004fe2000f8e02ff */
        /* <DEDUP_REMOVED lines=8> */
[----:B------:R0:W2:Y:S02]  /*4890*/  F2I.FTZ.U32.TRUNC.NTZ R15, R14 ;  /* 0x0000000e000f7305 */ /* 0x0000a4000021f000 */
[----:B0-----:R-:W-:Y:S01]  /*48a0*/  HFMA2.MMA R14, -RZ, RZ, 0, 0 ;  /* 0x00000000ff0e7435 */ /* 0x001fe200000001ff */
[----:B--2---:R-:W-:-:S04]  /*48b0*/  IMAD.MOV R11, RZ, RZ, -R15 ;  /* 0x000000ffff0b7224 */ /* 0x004fc800078e0a0f */
        /* <DEDUP_REMOVED lines=62> */
        .weak           $__internal_7_$__cuda_sm20_div_s64
        .type           $__internal_7_$__cuda_sm20_div_s64,@function
        .size           $__internal_7_$__cuda_sm20_div_s64,(.L_x_8425 - $__internal_7_$__cuda_sm20_div_s64)
$__internal_7_$__cuda_sm20_div_s64:
        /* <DEDUP_REMOVED lines=83> */
[----:B------:R-:W-:Y:S05]  /*51d0*/  RET.REL.NODEC R22 `(_ZN5flash32flash_fwd_splitkv_combine_kernelI23Flash_fwd_kernel_traitsILi128ELi64ELi128ELi4ELb0ELb0EN7cutlass10bfloat16_tE19Flash_kernel_traitsILi128ELi64ELi128ELi4ES3_EELi4ELi7ELb1EEEvNS_16Flash_fwd_paramsE) ;  /* 0xffffffac16887950 */ /* 0x000fea0003c3ffff */
.L_x_395:
        /* <DEDUP_REMOVED lines=10> */
.L_x_8425:


//--------------------- .text._ZN5flash32flash_fwd_splitkv_combine_kernelI23Flash_fwd_kernel_traitsILi128ELi64ELi128ELi4ELb0ELb0EN7cutlass10bfloat16_tE19Flash_kernel_traitsILi128ELi64ELi128ELi4ES3_EELi4ELi6ELb1EEEvNS_16Flash_fwd_paramsE --------------------------
	.section	.text._ZN5flash32flash_fwd_splitkv_combine_kernelI23Flash_fwd_kernel_traitsILi128ELi64ELi128ELi4ELb0ELb0EN7cutlass10bfloat16_tE19Flash_kernel_traitsILi128ELi64ELi128ELi4ES3_EELi4ELi6ELb1EEEvNS_16Flash_fwd_paramsE,"ax",@progbits
	.align	128
        .global         _ZN5flash32flash_fwd_splitkv_combine_kernelI23Flash_fwd_kernel_traitsILi128ELi64ELi128ELi4ELb0ELb0EN7cutlass10bfloat16_tE19Flash_kernel_traitsILi128ELi64ELi128ELi4ES3_EELi4ELi6ELb1EEEvNS_16Flash_fwd_paramsE
        .type           _ZN5flash32flash_fwd_splitkv_combine_kernelI23Flash_fwd_kernel_traitsILi128ELi64ELi128ELi4ELb0ELb0EN7cutlass10bfloat16_tE19Flash_kernel_traitsILi128ELi64ELi128ELi4ES3_EELi4ELi6ELb1EEEvNS_16Flash_fwd_paramsE,@function
        .size           _ZN5flash32flash_fwd_splitkv_combine_kernelI23Flash_fwd_kernel_traitsILi128ELi64ELi128ELi4ELb0ELb0EN7cutlass10bfloat16_tE19Flash_kernel_traitsILi128ELi64ELi128ELi4ES3_EELi4ELi6ELb1EEEvNS_16Flash_fwd_paramsE,(.L_x_8426 - _ZN5flash32flash_fwd_splitkv_combine_kernelI23Flash_fwd_kernel_traitsILi128ELi64ELi128ELi4ELb0ELb0EN7cutlass10bfloat16_tE19Flash_kernel_traitsILi128ELi64ELi128ELi4ES3_EELi4ELi6ELb1EEEvNS_16Flash_fwd_paramsE)
        .other          _ZN5flash32flash_fwd_splitkv_combine_kernelI23Flash_fwd_kernel_traitsILi128ELi64ELi128ELi4ELb0ELb0EN7cutlass10bfloat16_tE19Flash_kernel_traitsILi128ELi64ELi128ELi4ES3_EELi4ELi6ELb1EEEvNS_16Flash_fwd_paramsE,@"STO_CUDA_ENTRY STV_DEFAULT"
_ZN5flash32flash_fwd_splitkv_combine_kernelI23Flash_fwd_kernel_traitsILi128ELi64ELi128ELi4ELb0ELb0EN7cutlass10bfloat16_tE19Flash_kernel_traitsILi128ELi64ELi128ELi4ES3_EELi4ELi6ELb1EEEvNS_16Flash_fwd_paramsE:
.text._ZN5flash32flash_fwd_splitkv_combine_kernelI23Flash_fwd_kernel_traitsILi128ELi64ELi128ELi4ELb0ELb0EN7cutlass10bfloat16_tE19Flash_kernel_traitsILi128ELi64ELi128ELi4ES3_EELi4ELi6ELb1EEEvNS_16Flash_fwd_paramsE:
        /* <DEDUP_REMOVED lines=23> */
[----:B------:R-:W-:Y:S05]  /*0170*/  CALL.REL.NOINC `($__internal_8_$__cuda_sm20_div_s64) ;  /* 0x0000004400e47944 */ /* 0x000fea0003c00000 */
[----:B------:R-:W-:Y:S05]  /*0180*/  BRA `(.L_x_397) ;  /* 0x00000000004c7947 */ /* 0x000fea0003800000 */
.L_x_396:
        /* <DEDUP_REMOVED lines=19> */
.L_x_397:
        /* <DEDUP_REMOVED lines=12> */
[----:B------:R-:W-:Y:S05]  /*0380*/  CALL.REL.NOINC `($__internal_8_$__cuda_sm20_div_s64) ;  /* 0x0000004400607944 */ /* 0x000fea0003c00000 */
[----:B------:R-:W-:Y:S02]  /*0390*/  MOV R8, R22 ;  /* 0x0000001600087202 */ /* 0x000fe40000000f00 */
[----:B------:R-:W-:Y:S01]  /*03a0*/  MOV R9, R23 ;  /* 0x0000001700097202 */ /* 0x000fe20000000f00 */
[----:B------:R-:W-:Y:S05]  /*03b0*/  BRA `(.L_x_400) ;  /* 0x00000000004c7947 */ /* 0x000fea0003800000 */
.L_x_399:
        /* <DEDUP_REMOVED lines=19> */
.L_x_400:
[----:B------:R-:W-:Y:S05]  /*04f0*/  BSYNC B0 ;  /* 0x0000000000007941 */ /* 0x000fea0003800000 */
.L_x_398:
        /* <DEDUP_REMOVED lines=42> */
.L_x_402:
        /* <DEDUP_REMOVED lines=19> */
.L_x_403:
[----:B------:R-:W-:Y:S05]  /*08d0*/  BSYNC B0 ;  /* 0x0000000000007941 */ /* 0x000fea0003800000 */
.L_x_401:
        /* <DEDUP_REMOVED lines=72> */
[----:B------:R-:W-:Y:S05]  /*0d60*/  CALL.REL.NOINC `($__internal_8_$__cuda_sm20_div_s64) ;  /* 0x0000003800e87944 */ /* 0x000fea0003c00000 */
[----:B------:R-:W-:Y:S02]  /*0d70*/  MOV R38, R22 ;  /* 0x0000001600267202 */ /* 0x000fe40000000f00 */
[----:B------:R-:W-:Y:S01]  /*0d80*/  MOV R39, R23 ;  /* 0x0000001700277202 */ /* 0x000fe20000000f00 */
[----:B------:R-:W-:Y:S05]  /*0d90*/  BRA `(.L_x_406) ;  /* 0x00000000004c7947 */ /* 0x000fea0003800000 */
.L_x_405:
        /* <DEDUP_REMOVED lines=19> */
.L_x_406:
[----:B------:R-:W-:Y:S05]  /*0ed0*/  BSYNC B0 ;  /* 0x0000000000007941 */ /* 0x000fea0003800000 */
.L_x_404:
        /* <DEDUP_REMOVED lines=41> */
.L_x_408:
        /* <DEDUP_REMOVED lines=19> */
.L_x_409:
[----:B------:R-:W-:Y:S05]  /*12a0*/  BSYNC B0 ;  /* 0x0000000000007941 */ /* 0x000fea0003800000 */
.L_x_407:
        /* <DEDUP_REMOVED lines=245> */
[----:B------:R-:W-:Y:S05]  /*2200*/  CALL.REL.NOINC `($__internal_8_$__cuda_sm20_div_s64) ;  /* 0x0000002400c07944 */ /* 0x000fea0003c00000 */
        /* <DEDUP_REMOVED lines=9> */
.L_x_414:
        /* <DEDUP_REMOVED lines=22> */
.L_x_415:
[----:B------:R-:W-:Y:S05]  /*2400*/  BSYNC B0 ;  /* 0x0000000000007941 */ /* 0x000fea0003800000 */
.L_x_413:
        /* <DEDUP_REMOVED lines=19> */
.L_x_417:
        /* <DEDUP_REMOVED lines=22> */
.L_x_418:
[----:B------:R-:W-:Y:S05]  /*26a0*/  BSYNC B0 ;  /* 0x0000000000007941 */ /* 0x000fea0003800000 */
.L_x_416:
        /* <DEDUP_REMOVED lines=11> */
[----:B------:R-:W-:Y:S05]  /*2760*/  CALL.REL.NOINC `($__internal_8_$__cuda_sm20_div_s64) ;  /* 0x0000002000687944 */ /* 0x000fea0003c00000 */
[----:B------:R-:W-:-:S04]  /*2770*/  IADD3 R19, P0, RZ, -R22, RZ ;  /* 0x80000016ff137210 */ /* 0x000fc80007f1e0ff */
[----:B------:R-:W-:Y:S01]  /*2780*/  IADD3.X R18, RZ, ~R23, RZ, P0, !PT ;  /* 0x80000017ff127210 */ /* 0x000fe200007fe4ff */
[----:B------:R-:W-:-:S04]  /*2790*/  IMAD.WIDE.U32 R42, R5, R19, R42 ;  /* 0x00000013052a7225 */ /* 0x000fc800078e002a */
[----:B------:R-:W-:-:S04]  /*27a0*/  IMAD R18, R18, R5, RZ ;  /* 0x0000000512127224 */ /* 0x000fc800078e02ff */
[----:B------:R-:W-:-:S05]  /*27b0*/  IMAD R4, R4, R19, R18 ;  /* 0x0000001304047224 */ /* 0x000fca00078e0212 */
[----:B------:R-:W-:Y:S01]  /*27c0*/  IADD3 R4, R43, R4, RZ ;  /* 0x000000042b047210 */ /* 0x000fe20007ffe0ff */
[----:B------:R-:W-:Y:S05]  /*27d0*/  BRA `(.L_x_421) ;  /* 0x0000000000587947 */ /* 0x000fea0003800000 */
.L_x_420:
        /* <DEDUP_REMOVED lines=22> */
.L_x_421:
[----:B------:R-:W-:Y:S05]  /*2940*/  BSYNC B0 ;  /* 0x0000000000007941 */ /* 0x000fea0003800000 */
.L_x_419:
        /* <DEDUP_REMOVED lines=38> */
[----:B------:R-:W-:Y:S05]  /*2bb0*/  CALL.REL.NOINC `($__internal_8_$__cuda_sm20_div_s64) ;  /* 0x0000001c00547944 */ /* 0x000fea0003c00000 */
        /* <DEDUP_REMOVED lines=12> */
.L_x_423:
        /* <DEDUP_REMOVED lines=23> */
.L_x_424:
[----:B------:R-:W-:Y:S05]  /*2df0*/  BSYNC B0 ;  /* 0x0000000000007941 */ /* 0x000fea0003800000 */
.L_x_422:
        /* <DEDUP_REMOVED lines=18> */
.L_x_426:
        /* <DEDUP_REMOVED lines=22> */
.L_x_427:
[----:B------:R-:W-:Y:S05]  /*3080*/  BSYNC B0 ;  /* 0x0000000000007941 */ /* 0x000fea0003800000 */
.L_x_425:
        /* <DEDUP_REMOVED lines=22> */
.L_x_429:
        /* <DEDUP_REMOVED lines=23> */
.L_x_430:
[----:B------:R-:W-:Y:S05]  /*3360*/  BSYNC B0 ;  /* 0x0000000000007941 */ /* 0x000fea0003800000 */
.L_x_428:
        /* <DEDUP_REMOVED lines=39> */
.L_x_432:
        /* <DEDUP_REMOVED lines=23> */
.L_x_433:
[----:B------:R-:W-:Y:S05]  /*3750*/  BSYNC B0 ;  /* 0x0000000000007941 */ /* 0x000fea0003800000 */
.L_x_431:
        /* <DEDUP_REMOVED lines=29> */
.L_x_435:
        /* <DEDUP_REMOVED lines=23> */
.L_x_436:
[----:B------:R-:W-:Y:S05]  /*3aa0*/  BSYNC B0 ;  /* 0x0000000000007941 */ /* 0x000fea0003800000 */
.L_x_434:
        /* <DEDUP_REMOVED lines=21> */
.L_x_412:
[----:B------:R-:W-:Y:S02]  /*3c00*/  ULDC.64 UR4, c[0x0][0x2b0] ;  /* 0x0000ac0000047ab9 */ /* 0x000fe40000000a00 */
[----:B------:R-:W-:-:S04]  /*3c10*/  LEA R2, P0, R36, UR4, 0x2 ;  /* 0x0000000424027c11 */ /* 0x000fc8000f8010ff */
[----:B------:R-:W-:-:S05]  /*3c20*/  LEA.HI.X R3, R36, UR5, R37, 0x2, P0 ;  /* 0x0000000524037c11 */ /* 0x000fca00080f1425 */
[----:B------:R0:W-:Y:S04]  /*3c30*/  STG.E desc[UR8][R2.64], R30 ;  /* 0x0000001e02007986 */ /* 0x0001e8000c101908 */
.L_x_411:
[----:B------:R-:W-:Y:S05]  /*3c40*/  BSYNC B1 ;  /* 0x0000000000017941 */ /* 0x000fea0003800000 */
.L_x_410:
[----:B------:R-:W2:Y:S01]  /*3c50*/  LDC R14, c[0x0][0x3c4] ;  /* 0x0000f100ff0e7b82 */ /* 0x000ea20000000800 */
[C---:B0-----:R-:W-:Y:S01]  /*3c60*/  VIADD R3, R35.reuse, 0x20 ;  /* 0x0000002023037836 */ /* 0x041fe20000000000 */
[----:B------:R-:W-:Y:S01]  /*3c70*/  HFMA2.MMA R0, -RZ, RZ, 0, 0 ;  /* 0x00000000ff007435 */ /* 0x000fe200000001ff */
[C---:B------:R-:W-:Y:S01]  /*3c80*/  IMAD.SHL.U32 R18, R35.reuse, 0x4, RZ ;  /* 0x0000000423127824 */ /* 0x040fe200078e00ff */
[----:B-1----:R-:W-:Y:S02]  /*3c90*/  MOV R5, RZ ;  /* 0x000000ff00057202 */ /* 0x002fe40000000f00 */
[-C--:B--2---:R-:W-:Y:S02]  /*3ca0*/  ISETP.GE.OR P0, PT, R35, R14.reuse, P3 ;  /* 0x0000000e2300720c */ /* 0x084fe40001f06670 */
[----:B------:R-:W-:Y:S02]  /*3cb0*/  ISETP.GE.OR P3, PT, R3, R14, P3 ;  /* 0x0000000e0300720c */ /* 0x000fe40001f66670 */
[----:B------:R-:W-:-:S09]  /*3cc0*/  CS2R R2, SRZ ;  /* 0x0000000000027805 */ /* 0x000fd2000001ff00 */
[C---:B------:R-:W-:Y:S02]  /*3cd0*/  @!P0 FADD.FTZ R4, -R30.reuse, R33 ;  /* 0x000000211e048221 */ /* 0x040fe40000010100 */
[----:B------:R-:W-:Y:S02]  /*3ce0*/  @!P3 FADD.FTZ R30, -R30, R32 ;  /* 0x000000201e1eb221 */ /* 0x000fe40000010100 */
[----:B------:R-:W-:Y:S02]  /*3cf0*/  @!P0 FMUL.FTZ R4, R4, 1.4426950216293334961 ;  /* 0x3fb8aa3b04048820 */ /* 0x000fe40000410000 */
[----:B------:R-:W-:Y:S02]  /*3d00*/  @!P3 FMUL.FTZ R11, R30, 1.4426950216293334961 ;  /* 0x3fb8aa3b1e0bb820 */ /* 0x000fe40000410000 */
[----:B------:R-:W0:Y:S08]  /*3d10*/  @!P0 MUFU.EX2 R9, R4 ;  /* 0x0000000400098308 */ /* 0x000e300000000800 */
[----:B------:R-:W1:Y:S01]  /*3d20*/  @!P3 MUFU.EX2 R11, R11 ;  /* 0x0000000b000bb308 */ /* 0x000e620000000800 */
[----:B0-----:R0:W-:Y:S01]  /*3d30*/  @!P0 STS [R34], R9 ;  /* 0x0000000922008388 */ /* 0x0011e20000000800 */
[----:B------:R-:W-:-:S03]  /*3d40*/  ISETP.GE.AND P0, PT, R14, 0x1, PT ;  /* 0x000000010e00780c */ /* 0x000fc60003f06270 */
[----:B-1----:R0:W-:Y:S01]  /*3d50*/  @!P3 STS [R34+0x280], R11 ;  /* 0x0002800b2200b388 */ /* 0x0021e20000000800 */
[----:B------:R-:W-:Y:S09]  /*3d60*/  BAR.SYNC.DEFER_BLOCKING 0x0 ;  /* 0x0000000000007b1d */ /* 0x000ff20000010000 */
        /* <DEDUP_REMOVED lines=12> */
[----:B0-----:R-:W-:-:S02]  /*3e30*/  CS2R R8, SRZ ;  /* 0x0000000000087805 */ /* 0x001fc4000001ff00 */
        /* <DEDUP_REMOVED lines=10> */
[----:B------:R-:W-:-:S05]  /*3ee0*/  LEA R6, R7, UR4, 0x2 ;  /* 0x0000000407067c11 */ /* 0x000fca000f8e10ff */
[----:B------:R-:W-:Y:S05]  /*3ef0*/  @!P0 BRA `(.L_x_438) ;  /* 0x0000000000a48947 */ /* 0x000fea0003800000 */
[----:B------:R-:W-:Y:S01]  /*3f00*/  PLOP3.LUT P4, PT, PT, PT, PT, 0x8, 0x0 ;  /* 0x000000000000781c */ /* 0x000fe20003f8e170 */
[----:B------:R-:W-:Y:S01]  /*3f10*/  VIADD R14, R14, 0xfffffffd ;  /* 0xfffffffd0e0e7836 */ /* 0x000fe20000000000 */
[CC--:B------:R-:W-:Y:S02]  /*3f20*/  ISETP.GE.AND P3, PT, R7.reuse, R16.reuse, PT ;  /* 0x000000100700720c */ /* 0x0c0fe40003f66270 */
[----:B------:R-:W-:-:S13]  /*3f30*/  ISETP.GE.AND P0, PT, R7, R16, PT ;  /* 0x000000100700720c */ /* 0x000fda0003f06270 */
.L_x_439:
        /* <DEDUP_REMOVED lines=37> */
.L_x_438:
        /* <DEDUP_REMOVED lines=25> */
.L_x_440:
[----:B------:R-:W-:-:S13]  /*4320*/  ISETP.GT.OR P4, PT, R13, UR5, P4 ;  /* 0x000000050d007c0c */ /* 0x000fda000a784670 */
[----:B------:R-:W-:Y:S05]  /*4330*/  @!P4 BRA `(.L_x_437) ;  /* 0x000000000028c947 */ /* 0x000fea0003800000 */
[----:B------:R-:W0:Y:S01]  /*4340*/  LDS R6, [R6] ;  /* 0x0000000006067984 */ /* 0x000e220000000800 */
[----:B------:R-:W-:Y:S01]  /*4350*/  ISETP.GE.AND P0, PT, R7, R16, PT ;  /* 0x000000100700720c */ /* 0x000fe20003f06270 */
[----:B------:R-:W-:-:S12]  /*4360*/  BSSY B0, `(.L_x_441) ;  /* 0x0000003000007945 */ /* 0x000fd80003800000 */
[----:B------:R-:W-:Y:S05]  /*4370*/  @P0 BRA `(.L_x_442) ;  /* 0x0000000000040947 */ /* 0x000fea0003800000 */
[----:B------:R1:W5:Y:S02]  /*4380*/  LDG.E.128 R8, desc[UR8][R24.64] ;  /* 0x0000000818087981 */ /* 0x000364000c1e1d00 */
.L_x_442:
[----:B------:R-:W-:Y:S05]  /*4390*/  BSYNC B0 ;  /* 0x0000000000007941 */ /* 0x000fea0003800000 */
.L_x_441:
[C---:B0----5:R-:W-:Y:S01]  /*43a0*/  FFMA.FTZ R5, R6.reuse, R8, R5 ;  /* 0x0000000806057223 */ /* 0x061fe20000010005 */
[C---:B------:R-:W-:Y:S01]  /*43b0*/  FFMA.FTZ R2, R6.reuse, R9, R2 ;  /* 0x0000000906027223 */ /* 0x040fe20000010002 */
[C---:B------:R-:W-:Y:S01]  /*43c0*/  FFMA.FTZ R3, R6.reuse, R10, R3 ;  /* 0x0000000a06037223 */ /* 0x040fe20000010003 */
[----:B------:R-:W-:Y:S01]  /*43d0*/  FFMA.FTZ R0, R6, R11, R0 ;  /* 0x0000000b06007223 */ /* 0x000fe20000010000 */
.L_x_437:
[----:B------:R-:W-:-:S04]  /*43e0*/  IADD3 R7, R7, UR7, RZ ;  /* 0x0000000707077c10 */ /* 0x000fc8000fffe0ff */
[----:B------:R-:W-:-:S13]  /*43f0*/  ISETP.GE.AND P0, PT, R7, R12, PT ;  /* 0x0000000c0700720c */ /* 0x000fda0003f06270 */
[----:B------:R-:W-:Y:S05]  /*4400*/  @P0 EXIT ;  /* 0x000000000000094d */ /* 0x000fea0003800000 */
[----:B0-----:R-:W0:Y:S01]  /*4410*/  LDC R9, c[0x0][0x2c4] ;  /* 0x0000b100ff097b82 */ /* 0x001e220000000800 */
[----:B------:R-:W-:Y:S01]  /*4420*/  ULDC UR4, c[0x0][0x270] ;  /* 0x00009c0000047ab9 */ /* 0x000fe20000000800 */
[----:B------:R-:W-:Y:S02]  /*4430*/  IABS R13, R7 ;  /* 0x00000007000d7213 */ /* 0x000fe40000000000 */
[----:B------:R-:W-:Y:S02]  /*4440*/  SHF.R.S32.HI R19, RZ, 0x1f, R18 ;  /* 0x0000001fff137819 */ /* 0x000fe40000011412 */
[----:B------:R-:W-:Y:S02]  /*4450*/  F2FP.BF16.F32.PACK_AB R2, R2, R5 ;  /* 0x000000050202723e */ /* 0x000fe400000010ff */
        /* <DEDUP_REMOVED lines=75> */
        .weak           $__internal_8_$__cuda_sm20_div_s64
        .type           $__internal_8_$__cuda_sm20_div_s64,@function
        .size           $__internal_8_$__cuda_sm20_div_s64,(.L_x_8426 - $__internal_8_$__cuda_sm20_div_s64)
$__internal_8_$__cuda_sm20_div_s64:
        /* <DEDUP_REMOVED lines=83> */
[----:B------:R-:W-:Y:S05]  /*4e40*/  RET.REL.NODEC R20 `(_ZN5flash32flash_fwd_splitkv_combine_kernelI23Flash_fwd_kernel_traitsILi128ELi64ELi128ELi4ELb0ELb0EN7cutlass10bfloat16_tE19Flash_kernel_traitsILi128ELi64ELi128ELi4ES3_EELi4ELi6ELb1EEEvNS_16Flash_fwd_paramsE) ;  /* 0xffffffb0146c7950 */ /* 0x000fea0003c3ffff */
.L_x_443:
        /* <DEDUP_REMOVED lines=11> */
.L_x_8426:


//--------------------- .text._ZN5flash32flash_fwd_splitkv_combine_kernelI23Flash_fwd_kernel_traitsILi128ELi64ELi128ELi4ELb0ELb0EN7cutlass10bfloat16_tE19Flash_kernel_traitsILi128ELi64ELi128ELi4ES3_EELi4ELi5ELb1EEEvNS_16Flash_fwd_paramsE --------------------------
	.section	.text._ZN5flash32flash_fwd_splitkv_combine_kernelI23Flash_fwd_kernel_traitsILi128ELi64ELi128ELi4ELb0ELb0EN7cutlass10bfloat16_tE19Flash_kernel_traitsILi128ELi64ELi128ELi4ES3_EELi4ELi5ELb1EEEvNS_16Flash_fwd_paramsE,"ax",@progbits
	.align	128
        .global         _ZN5flash32flash_fwd_splitkv_combine_kernelI23Flash_fwd_kernel_traitsILi128ELi64ELi128ELi4ELb0ELb0EN7cutlass10bfloat16_tE19Flash_kernel_traitsILi128ELi64ELi128ELi4ES3_EELi4ELi5ELb1EEEvNS_16Flash_fwd_paramsE
        .type           _ZN5flash32flash_fwd_splitkv_combine_kernelI23Flash_fwd_kernel_traitsILi128ELi64ELi128ELi4ELb0ELb0EN7cutlass10bfloat16_tE19Flash_kernel_traitsILi128ELi64ELi128ELi4ES3_EELi4ELi5ELb1EEEvNS_16Flash_fwd_paramsE,@function
        .size           _ZN5flash32flash_fwd_splitkv_combine_kernelI23Flash_fwd_kernel_traitsILi128ELi64ELi128ELi4ELb0ELb0EN7cutlass10bfloat16_tE19Flash_kernel_traitsILi128ELi64ELi128ELi4ES3_EELi4ELi5ELb1EEEvNS_16Flash_fwd_paramsE,(.L_x_8427 - _ZN5flash32flash_fwd_splitkv_combine_kernelI23Flash_fwd_kernel_traitsILi128ELi64ELi128ELi4ELb0ELb0EN7cutlass10bfloat16_tE19Flash_kernel_traitsILi128ELi64ELi128ELi4ES3_EELi4ELi5ELb1EEEvNS_16Flash_fwd_paramsE)
        .other          _ZN5flash32flash_fwd_splitkv_combine_kernelI23Flash_fwd_kernel_traitsILi128ELi64ELi128ELi4ELb0ELb0EN7cutlass10bfloat16_tE19Flash_kernel_traitsILi128ELi64ELi128ELi4ES3_EELi4ELi5ELb1EEEvNS_16Flash_fwd_paramsE,@"STO_CUDA_ENTRY STV_DEFAULT"
_ZN5flash32flash_fwd_splitkv_combine_kernelI23Flash_fwd_kernel_traitsILi128ELi64ELi128ELi4ELb0ELb0EN7cutlass10bfloat16_tE19Flash_kernel_traitsILi128ELi64ELi128ELi4ES3_EELi4ELi5ELb1EEEvNS_16Flash_fwd_paramsE:
.text._ZN5flash32flash_fwd_splitkv_combine_kernelI23Flash_fwd_kernel_traitsILi128ELi64ELi128ELi4ELb0ELb0EN7cutlass10bfloat16_tE19Flash_kernel_traitsILi128ELi64ELi128ELi4ES3_EELi4ELi5ELb1EEEvNS_16Flash_fwd_paramsE:
        /* <DEDUP_REMOVED lines=23> */
[----:B------:R-:W-:Y:S05]  /*0170*/  CALL.REL.NOINC `($__internal_9_$__cuda_sm20_div_s64) ;  /* 0x0000004400e87944 */ /* 0x000fea0003c00000 */
[----:B------:R-:W-:Y:S05]  /*0180*/  BRA `(.L_x_445) ;  /* 0x00000000004c7947 */ /* 0x000fea0003800000 */
.L_x_444:
        /* <DEDUP_REMOVED lines=19> */
.L_x_445:
        /* <DEDUP_REMOVED lines=13> */
[----:B------:R-:W-:Y:S05]  /*0390*/  CALL.REL.NOINC `($__internal_9_$__cuda_sm20_div_s64) ;  /* 0x0000004400607944 */ /* 0x000fea0003c00000 */
[----:B------:R-:W-:Y:S02]  /*03a0*/  MOV R8, R20 ;  /* 0x0000001400087202 */ /* 0x000fe40000000f00 */
[----:B------:R-:W-:Y:S01]  /*03b0*/  MOV R9, R21 ;  /* 0x0000001500097202 */ /* 0x000fe20000000f00 */
[----:B------:R-:W-:Y:S05]  /*03c0*/  BRA `(.L_x_448) ;  /* 0x00000000004c7947 */ /* 0x000fea0003800000 */
.L_x_447:
        /* <DEDUP_REMOVED lines=19> */
.L_x_448:
[----:B------:R-:W-:Y:S05]  /*0500*/  BSYNC B0 ;  /* 0x0000000000007941 */ /* 0x000fea0003800000 */
.L_x_446:
        /* <DEDUP_REMOVED lines=43> */
.L_x_450:
        /* <DEDUP_REMOVED lines=19> */
.L_x_451:
[----:B------:R-:W-:Y:S05]  /*08f0*/  BSYNC B0 ;  /* 0x0000000000007941 */ /* 0x000fea0003800000 */
.L_x_449:
        /* <DEDUP_REMOVED lines=74> */
[----:B------:R-:W-:Y:S02]  /*0da0*/  MOV R32, R20 ;  /* 0x0000001400207202 */ /* 0x000fe40000000f00 */
[----:B------:R-:W-:Y:S01]  /*0db0*/  MOV R33, R21 ;  /* 0x0000001500217202 */ /* 0x000fe20000000f00 */
[----:B------:R-:W-:Y:S05]  /*0dc0*/  BRA `(.L_x_454) ;  /* 0x00000000004c7947 */ /* 0x000fea0003800000 */
.L_x_453:
        /* <DEDUP_REMOVED lines=19> */
.L_x_454:
[----:B------:R-:W-:Y:S05]  /*0f00*/  BSYNC B0 ;  /* 0x0000000000007941 */ /* 0x000fea0003800000 */
.L_x_452:
        /* <DEDUP_REMOVED lines=43> */
.L_x_456:
        /* <DEDUP_REMOVED lines=19> */
.L_x_457:
[----:B------:R-:W-:Y:S05]  /*12f0*/  BSYNC B0 ;  /* 0x0000000000007941 */ /* 0x000fea0003800000 */
.L_x_455:
        /* <DEDUP_REMOVED lines=67> */
.L_x_459:
[----:B------:R-:W-:Y:S05]  /*1730*/  BSYNC B0 ;  /* 0x0000000000007941 */ /* 0x000fea0003800000 */
.L_x_458:
        /* <DEDUP_REMOVED lines=14> */
.L_x_461:
[----:B------:R-:W-:Y:S05]  /*1820*/  BSYNC B0 ;  /* 0x0000000000007941 */ /* 0x000fea0003800000 */
.L_x_460:
        /* <DEDUP_REMOVED lines=162> */
.L_x_466:
        /* <DEDUP_REMOVED lines=22> */
.L_x_467:
[----:B------:R-:W-:Y:S05]  /*23b0*/  BSYNC B0 ;  /* 0x0000000000007941 */ /* 0x000fea0003800000 */
.L_x_465:
[----:B------:R-:W-:Y:S01]  /*23c0*/  LOP3.LUT R19, R17, R0, RZ, 0xfc, !PT ;  /* 0x0000000011137212 */ /* 0x000fe200078efcff */
[----:B------:R-:W-:Y:S03]  /*23d0*/  BSSY B0, `(.L_x_468) ;  /* 0x0000028000007945 */ /* 0x000fe60003800000 */
[----:B------:R-:W-:-:S13]  /*23e0*/  ISETP.NE.U32.AND P0, PT, R19, RZ, PT ;  /* 0x000000ff1300720c */ /* 0x000fda0003f05070 */
[----:B------:R-:W-:Y:S05]  /*23f0*/  @!P0 BRA `(.L_x_469) ;  /* 0x00000000003c8947 */ /* 0x000fea0003800000 */
[----:B------:R-:W-:Y:S01]  /*2400*/  IMAD.MOV.U32 R24, RZ, RZ, R25 ;  /* 0x000000ffff187224 */ /* 0x000fe200078e0019 */
[----:B------:R-:W-:Y:S02]  /*2410*/  MOV R23, R0 ;  /* 0x0000000000177202 */ /* 0x000fe40000000f00 */
[----:B------:R-:W-:Y:S02]  /*2420*/  MOV R22, 0x2440 ;  /* 0x0000244000167802 */ /* 0x000fe40000000f00 */
[----:B------:R-:W-:Y:S05]  /*2430*/  CALL.REL.NOINC `($__internal_9_$__cuda_sm20_div_s64) ;  /* 0x0000002400387944 */ /* 0x000fea0003c00000 */
        /* <DEDUP_REMOVED lines=11> */
.L_x_469:
        /* <DEDUP_REMOVED lines=22> */
.L_x_470:
[----:B------:R-:W-:Y:S05]  /*2650*/  BSYNC B0 ;  /* 0x0000000000007941 */ /* 0x000fea0003800000 */
.L_x_468:
        /* <DEDUP_REMOVED lines=11> */
[----:B------:R-:W-:Y:S05]  /*2710*/  CALL.REL.NOINC `($__internal_9_$__cuda_sm20_div_s64) ;  /* 0x0000002000807944 */ /* 0x000fea0003c00000 */
[----:B------:R-:W-:-:S04]  /*2720*/  IADD3 R17, P0, RZ, -R20, RZ ;  /* 0x80000014ff117210 */ /* 0x000fc80007f1e0ff */
[----:B------:R-:W-:Y:S01]  /*2730*/  IADD3.X R18, RZ, ~R21, RZ, P0, !PT ;  /* 0x80000015ff127210 */ /* 0x000fe200007fe4ff */
[----:B------:R-:W-:-:S04]  /*2740*/  IMAD.WIDE.U32 R36, R5, R17, R36 ;  /* 0x0000001105247225 */ /* 0x000fc800078e0024 */
[----:B------:R-:W-:-:S04]  /*2750*/  IMAD R18, R18, R5, RZ ;  /* 0x0000000512127224 */ /* 0x000fc800078e02ff */
[----:B------:R-:W-:-:S05]  /*2760*/  IMAD R4, R4, R17, R18 ;  /* 0x0000001104047224 */ /* 0x000fca00078e0212 */
[----:B------:R-:W-:Y:S01]  /*2770*/  IADD3 R4, R37, R4, RZ ;  /* 0x0000000425047210 */ /* 0x000fe20007ffe0ff */
[----:B------:R-:W-:Y:S05]  /*2780*/  BRA `(.L_x_473) ;  /* 0x0000000000587947 */ /* 0x000fea0003800000 */
.L_x_472:
        /* <DEDUP_REMOVED lines=22> */
.L_x_473:
[----:B------:R-:W-:Y:S05]  /*28f0*/  BSYNC B0 ;  /* 0x0000000000007941 */ /* 0x000fea0003800000 */
.L_x_471:
        /* <DEDUP_REMOVED lines=38> */
[----:B------:R-:W-:Y:S05]  /*2b60*/  CALL.REL.NOINC `($__internal_9_$__cuda_sm20_div_s64) ;  /* 0x0000001c006c7944 */ /* 0x000fea0003c00000 */
        /* <DEDUP_REMOVED lines=12> */
.L_x_475:
        /* <DEDUP_REMOVED lines=23> */
.L_x_476:
[----:B------:R-:W-:Y:S05]  /*2da0*/  BSYNC B0 ;  /* 0x0000000000007941 */ /* 0x000fea0003800000 */
.L_x_474:
        /* <DEDUP_REMOVED lines=19> */
.L_x_478:
        /* <DEDUP_REMOVED lines=22> */
.L_x_479:
[----:B------:R-:W-:Y:S05]  /*3040*/  BSYNC B0 ;  /* 0x0000000000007941 */ /* 0x000fea0003800000 */
.L_x_477:
        /* <DEDUP_REMOVED lines=20> */
.L_x_481:
        /* <DEDUP_REMOVED lines=23> */
.L_x_482:
[----:B------:R-:W-:Y:S05]  /*3300*/  BSYNC B0 ;  /* 0x0000000000007941 */ /* 0x000fea0003800000 */
.L_x_480:
        /* <DEDUP_REMOVED lines=39> */
.L_x_484:
        /* <DEDUP_REMOVED lines=23> */
.L_x_485:
[----:B------:R-:W-:Y:S05]  /*36f0*/  BSYNC B0 ;  /* 0x0000000000007941 */ /* 0x000fea0003800000 */
.L_x_483:
        /* <DEDUP_REMOVED lines=26> */
.L_x_487:
        /* <DEDUP_REMOVED lines=23> */
.L_x_488:
[----:B------:R-:W-:Y:S05]  /*3a10*/  BSYNC B0 ;  /* 0x0000000000007941 */ /* 0x000fea0003800000 */
.L_x_486:
        /* <DEDUP_REMOVED lines=21> */
.L_x_464:
[----:B------:R-:W-:Y:S02]  /*3b70*/  ULDC.64 UR4, c[0x0][0x2b0] ;  /* 0x0000ac0000047ab9 */ /* 0x000fe40000000a00 */
[----:B------:R-:W-:-:S04]  /*3b80*/  LEA R2, P0, R30, UR4, 0x2 ;  /* 0x000000041e027c11 */ /* 0x000fc8000f8010ff */
[----:B------:R-:W-:-:S05]  /*3b90*/  LEA.HI.X R3, R30, UR5, R31, 0x2, P0 ;  /* 0x000000051e037c11 */ /* 0x000fca00080f141f */
[----:B------:R0:W-:Y:S04]  /*3ba0*/  STG.E desc[UR8][R2.64], R28 ;  /* 0x0000001c02007986 */ /* 0x0001e8000c101908 */
.L_x_463:
[----:B------:R-:W-:Y:S05]  /*3bb0*/  BSYNC B1 ;  /* 0x0000000000017941 */ /* 0x000fea0003800000 */
.L_x_462:
[----:B------:R-:W2:Y:S01]  /*3bc0*/  S2R R0, SR_TID.X ;  /* 0x0000000000007919 */ /* 0x000ea20000002100 */
[----:B------:R-:W3:Y:S01]  /*3bd0*/  LDC R14, c[0x0][0x3c4] ;  /* 0x0000f100ff0e7b82 */ /* 0x000ee20000000800 */
[----:B------:R-:W-:Y:S01]  /*3be0*/  BSSY B0, `(.L_x_489) ;  /* 0x0000012000007945 */ /* 0x000fe20003800000 */
[----:B--2---:R-:W-:-:S04]  /*3bf0*/  SHF.R.S32.HI R13, RZ, 0x1f, R0 ;  /* 0x0000001fff0d7819 */ /* 0x004fc80000011400 */
[----:B------:R-:W-:-:S04]  /*3c00*/  LEA.HI R13, R13, R0, RZ, 0x5 ;  /* 0x000000000d0d7211 */ /* 0x000fc800078f28ff */
[----:B------:R-:W-:-:S05]  /*3c10*/  LOP3.LUT R19, R13, 0xffffffe0, RZ, 0xc0, !PT ;  /* 0xffffffe00d137812 */ /* 0x000fca00078ec0ff */
[----:B------:R-:W-:-:S05]  /*3c20*/  IMAD.IADD R19, R0, 0x1, -R19 ;  /* 0x0000000100137824 */ /* 0x000fca00078e0a13 */
[----:B---3--:R-:W-:-:S04]  /*3c30*/  ISETP.GE.AND P0, PT, R19, R14, PT ;  /* 0x0000000e1300720c */ /* 0x008fc80003f06270 */
[----:B------:R-:W-:-:S13]  /*3c40*/  ISETP.LT.AND P0, PT, R0, 0x80, !P0 ;  /* 0x000000800000780c */ /* 0x000fda0004701270 */
[----:B------:R-:W-:Y:S05]  /*3c50*/  @!P0 BRA `(.L_x_490) ;  /* 0x0000000000288947 */ /* 0x000fea0003800000 */
[----:B------:R-:W2:Y:S01]  /*3c60*/  S2R R0, SR_CgaCtaId ;  /* 0x0000000000007919 */ /* 0x000ea20000008800 */
[----:B01----:R-:W-:Y:S01]  /*3c70*/  FADD.FTZ R2, -R28, R29 ;  /* 0x0000001d1c027221 */ /* 0x003fe20000010100 */
[----:B------:R-:W-:-:S03]  /*3c80*/  MOV R3, 0x400 ;  /* 0x0000040000037802 */ /* 0x000fc60000000f00 */
[----:B------:R-:W-:-:S06]  /*3c90*/  FMUL.FTZ R2, R2, 1.4426950216293334961 ;  /* 0x3fb8aa3b02027820 */ /* 0x000fcc0000410000 */
[----:B------:R-:W0:Y:S01]  /*3ca0*/  MUFU.EX2 R2, R2 ;  /* 0x0000000200027308 */ /* 0x000e220000000800 */
[----:B--2---:R-:W-:Y:S02]  /*3cb0*/  LEA R0, R0, R3, 0x18 ;  /* 0x0000000300007211 */ /* 0x004fe400078ec0ff */
[----:B------:R-:W-:-:S03]  /*3cc0*/  SHF.R.S32.HI R3, RZ, 0x5, R13 ;  /* 0x00000005ff037819 */ /* 0x000fc6000001140d */
[----:B------:R-:W-:-:S05]  /*3cd0*/  IMAD R0, R19, 0x14, R0 ;  /* 0x0000001413007824 */ /* 0x000fca00078e0200 */
[----:B------:R-:W-:-:S05]  /*3ce0*/  LEA R3, R3, R0, 0x2 ;  /* 0x0000000003037211 */ /* 0x000fca00078e10ff */
[----:B0-----:R2:W-:Y:S02]  /*3cf0*/  STS [R3], R2 ;  /* 0x0000000203007388 */ /* 0x0015e40000000800 */
.L_x_490:
[----:B------:R-:W-:Y:S05]  /*3d00*/  BSYNC B0 ;  /* 0x0000000000007941 */ /* 0x000fea0003800000 */
.L_x_489:
[----:B------:R-:W-:Y:S01]  /*3d10*/  BAR.SYNC.DEFER_BLOCKING 0x0 ;  /* 0x0000000000007b1d */ /* 0x000fe20000010000 */
[----:B------:R-:W-:Y:S01]  /*3d20*/  ISETP.GE.AND P0, PT, R14, 0x1, PT ;  /* 0x000000010e00780c */ /* 0x000fe20003f06270 */
[----:B------:R-:W-:Y:S01]  /*3d30*/  IMAD.MOV.U32 R0, RZ, RZ, RZ ;  /* 0x000000ffff007224 */ /* 0x000fe200078e00ff */
[----:B012---:R-:W-:Y:S01]  /*3d40*/  CS2R R2, SRZ ;  /* 0x0000000000027805 */ /* 0x007fe2000001ff00 */
[----:B------:R-:W-:Y:S01]  /*3d50*/  IMAD.MOV.U32 R5, RZ, RZ, RZ ;  /* 0x000000ffff057224 */ /* 0x000fe200078e00ff */
[----:B------:R-:W-:Y:S01]  /*3d60*/  SHF.R.S32.HI R13, RZ, 0x5, R13 ;  /* 0x00000005ff0d7819 */ /* 0x000fe2000001140d */
[----:B------:R-:W-:-:S08]  /*3d70*/  IMAD.SHL.U32 R18, R19, 0x4, RZ ;  /* 0x0000000413127824 */ /* 0x000fd000078e00ff */
[----:B------:R-:W-:Y:S05]  /*3d80*/  @!P0 BRA `(.L_x_491) ;  /* 0x0000000400988947 */ /* 0x000fea0003800000 */
[----:B------:R-:W-:Y:S01]  /*3d90*/  ULDC UR10, c[0x0][0x2dc] ;  /* 0x0000b700000a7ab9 */ /* 0x000fe20000000800 */
[----:B------:R-:W0:Y:S01]  /*3da0*/  S2UR UR6, SR_CgaCtaId ;  /* 0x00000000000679c3 */ /* 0x000e220000008800 */
        /* <DEDUP_REMOVED lines=8> */
[----:B------:R-:W1:Y:S01]  /*3e30*/  LDC R7, c[0x0][0x3c4] ;  /* 0x0000f100ff077b82 */ /* 0x000e620000000800 */
        /* <DEDUP_REMOVED lines=10> */
[----:B0-----:R-:W-:-:S06]  /*3ee0*/  ULEA UR4, UR6, UR4, 0x18 ;  /* 0x0000000406047291 */ /* 0x001fcc000f8ec03f */
[----:B------:R-:W-:-:S05]  /*3ef0*/  LEA R6, R13, UR4, 0x2 ;  /* 0x000000040d067c11 */ /* 0x000fca000f8e10ff */
[----:B------:R-:W-:Y:S05]  /*3f00*/  @!P0 BRA `(.L_x_492) ;  /* 0x0000000000a48947 */ /* 0x000fea0003800000 */
[----:B------:R-:W-:Y:S01]  /*3f10*/  PLOP3.LUT P4, PT, PT, PT, PT, 0x8, 0x0 ;  /* 0x000000000000781c */ /* 0x000fe20003f8e170 */
[----:B------:R-:W-:Y:S01]  /*3f20*/  VIADD R14, R14, 0xfffffffd ;  /* 0xfffffffd0e0e7836 */ /* 0x000fe20000000000 */
[CC--:B------:R-:W-:Y:S02]  /*3f30*/  ISETP.GE.AND P3, PT, R13.reuse, R16.reuse, PT ;  /* 0x000000100d00720c */ /* 0x0c0fe40003f66270 */
[----:B------:R-:W-:-:S13]  /*3f40*/  ISETP.GE.AND P0, PT, R13, R16, PT ;  /* 0x000000100d00720c */ /* 0x000fda0003f06270 */
.L_x_493:
[----:B------:R0:W2:Y:S01]  /*3f50*/  @!P3 LDG.E.128 R8, desc[UR8][R24.64] ;  /* 0x000000081808b981 */ /* 0x0000a2000c1e1d00 */
[----:B------:R-:W-:Y:S01]  /*3f60*/  PLOP3.LUT P3, PT, P0, PT, PT, 0x80, 0x0 ;  /* 0x000000000000781c */ /* 0x000fe2000076f070 */
[----:B------:R-:W-:Y:S01]  /*3f70*/  UIADD3 UR5, UR5, 0x4, URZ ;  /* 0x0000000405057890 */ /* 0x000fe2000fffe03f */
[----:B------:R-:W-:Y:S01]  /*3f80*/  IADD3 R26, P1, R20, R24, RZ ;  /* 0x00000018141a7210 */ /* 0x000fe20007f3e0ff */
[----:B------:R-:W2:Y:S03]  /*3f90*/  LDS R4, [R6] ;  /* 0x0000000006047984 */ /* 0x000ea60000000800 */
[C---:B------:R-:W-:Y:S02]  /*3fa0*/  IADD3.X R27, R21.reuse, R25, RZ, P1, !PT ;  /* 0x00000019151b7210 */ /* 0x040fe40000ffe4ff */
[----:B------:R-:W-:Y:S02]  /*3fb0*/  ISETP.LE.AND P2, PT, R14, UR5, PT ;  /* 0x000000050e007c0c */ /* 0x000fe4000bf43270 */
[C---:B0-----:R-:W-:Y:S04]  /*3fc0*/  IADD3 R24, P1, R20.reuse, R26, RZ ;  /* 0x0000001a14187210 */ /* 0x041fe80007f3e0ff */
[C---:B------:R-:W-:Y:S02]  /*3fd0*/  IADD3.X R25, R21.reuse, R27, RZ, P1, !PT ;  /* 0x0000001b15197210 */ /* 0x040fe40000ffe4ff */
[----:B------:R-:W-:Y:S04]  /*3fe0*/  IADD3 R22, P1, R20, R24, RZ ;  /* 0x0000001814167210 */ /* 0x000fe80007f3e0ff */
[C---:B------:R-:W-:Y:S01]  /*3ff0*/  IADD3.X R23, R21.reuse, R25, RZ, P1, !PT ;  /* 0x0000001915177210 */ /* 0x040fe20000ffe4ff */
[C---:B--2---:R-:W-:Y:S01]  /*4000*/  FFMA.FTZ R5, R4.reuse, R8, R5 ;  /* 0x0000000804057223 */ /* 0x044fe20000010005 */
[C---:B------:R-:W-:Y:S01]  /*4010*/  FFMA.FTZ R2, R4.reuse, R9, R2 ;  /* 0x0000000904027223 */ /* 0x040fe20000010002 */
[C---:B------:R-:W-:Y:S01]  /*4020*/  FFMA.FTZ R3, R4.reuse, R10, R3 ;  /* 0x0000000a04037223 */ /* 0x040fe20000010003 */
[----:B------:R-:W-:Y:S02]  /*4030*/  FFMA.FTZ R0, R4, R11, R0 ;  /* 0x0000000b04007223 */ /* 0x000fe40000010000 */
[----:B------:R-:W2:Y:S04]  /*4040*/  @!P3 LDG.E.128 R8, desc[UR8][R26.64] ;  /* 0x000000081a08b981 */ /* 0x000ea8000c1e1d00 */
[----:B------:R-:W2:Y:S02]  /*4050*/  LDS R4, [R6+0x14] ;  /* 0x0000140006047984 */ /* 0x000ea40000000800 */
[C---:B--2---:R-:W-:Y:S01]  /*4060*/  FFMA.FTZ R5, R4.reuse, R8, R5 ;  /* 0x0000000804057223 */ /* 0x044fe20000010005 */
[C---:B------:R-:W-:Y:S01]  /*4070*/  FFMA.FTZ R2, R4.reuse, R9, R2 ;  /* 0x0000000904027223 */ /* 0x040fe20000010002 */
[C---:B------:R-:W-:Y:S01]  /*4080*/  FFMA.FTZ R3, R4.reuse, R10, R3 ;  /* 0x0000000a04037223 */ /* 0x040fe20000010003 */
[----:B------:R-:W-:Y:S02]  /*4090*/  FFMA.FTZ R0, R4, R11, R0 ;  /* 0x0000000b04007223 */ /* 0x000fe40000010000 */
[----:B------:R0:W2:Y:S04]  /*40a0*/  @!P3 LDG.E.128 R8, desc[UR8][R24.64] ;  /* 0x000000081808b981 */ /* 0x0000a8000c1e1d00 */
[----:B------:R-:W2:Y:S01]  /*40b0*/  LDS R4, [R6+0x28] ;  /* 0x0000280006047984 */ /* 0x000ea20000000800 */
[----:B0-----:R-:W-:Y:S04]  /*40c0*/  IADD3 R24, P1, R20, R22, RZ ;  /* 0x0000001614187210 */ /* 0x001fe80007f3e0ff */
[----:B------:R-:W-:Y:S01]  /*40d0*/  IADD3.X R25, R21, R23, RZ, P1, !PT ;  /* 0x0000001715197210 */ /* 0x000fe20000ffe4ff */
[C---:B--2---:R-:W-:Y:S01]  /*40e0*/  FFMA.FTZ R5, R4.reuse, R8, R5 ;  /* 0x0000000804057223 */ /* 0x044fe20000010005 */
[C---:B------:R-:W-:Y:S01]  /*40f0*/  FFMA.FTZ R2, R4.reuse, R9, R2 ;  /* 0x0000000904027223 */ /* 0x040fe20000010002 */
[C---:B------:R-:W-:Y:S01]  /*4100*/  FFMA.FTZ R3, R4.reuse, R10, R3 ;  /* 0x0000000a04037223 */ /* 0x040fe20000010003 */
[----:B------:R-:W-:Y:S02]  /*4110*/  FFMA.FTZ R0, R4, R11, R0 ;  /* 0x0000000b04007223 */ /* 0x000fe40000010000 */
[----:B------:R-:W2:Y:S04]  /*4120*/  @!P3 LDG.E.128 R8, desc[UR8][R22.64] ;  /* 0x000000081608b981 */ /* 0x000ea8000c1e1d00 */
[----:B------:R0:W2:Y:S02]  /*4130*/  LDS R4, [R6+0x3c] ;  /* 0x00003c0006047984 */ /* 0x0000a40000000800 */
[----:B0-----:R-:W-:Y:S01]  /*4140*/  IADD3 R6, R6, 0x50, RZ ;  /* 0x0000005006067810 */ /* 0x001fe20007ffe0ff */
[C---:B--2---:R-:W-:Y:S01]  /*4150*/  FFMA.FTZ R5, R4.reuse, R8, R5 ;  /* 0x0000000804057223 */ /* 0x044fe20000010005 */
[C---:B------:R-:W-:Y:S01]  /*4160*/  FFMA.FTZ R2, R4.reuse, R9, R2 ;  /* 0x0000000904027223 */ /* 0x040fe20000010002 */
[C---:B------:R-:W-:Y:S01]  /*4170*/  FFMA.FTZ R3, R4.reuse, R10, R3 ;  /* 0x0000000a04037223 */ /* 0x040fe20000010003 */
[----:B------:R-:W-:Y:S01]  /*4180*/  FFMA.FTZ R0, R4, R11, R0 ;  /* 0x0000000b04007223 */ /* 0x000fe20000010000 */
[----:B------:R-:W-:Y:S09]  /*4190*/  @!P2 BRA `(.L_x_493) ;  /* 0xfffffffc006ca947 */ /* 0x000ff2000383ffff */
.L_x_492:
[----:B-1----:R-:W-:-:S04]  /*41a0*/  IADD3 R4, R7, -UR5, RZ ;  /* 0x8000000507047c10 */ /* 0x002fc8000fffe0ff */
        /* <DEDUP_REMOVED lines=24> */
.L_x_494:
[----:B------:R-:W-:-:S13]  /*4330*/  ISETP.GT.OR P4, PT, R7, UR5, P4 ;  /* 0x0000000507007c0c */ /* 0x000fda000a784670 */
[----:B------:R-:W-:Y:S05]  /*4340*/  @!P4 BRA `(.L_x_491) ;  /* 0x000000000028c947 */ /* 0x000fea0003800000 */
[----:B------:R-:W0:Y:S01]  /*4350*/  LDS R6, [R6] ;  /* 0x0000000006067984 */ /* 0x000e220000000800 */
[----:B------:R-:W-:Y:S01]  /*4360*/  ISETP.GE.AND P0, PT, R13, R16, PT ;  /* 0x000000100d00720c */ /* 0x000fe20003f06270 */
[----:B------:R-:W-:-:S12]  /*4370*/  BSSY B0, `(.L_x_495) ;  /* 0x0000003000007945 */ /* 0x000fd80003800000 */
[----:B------:R-:W-:Y:S05]  /*4380*/  @P0 BRA `(.L_x_496) ;  /* 0x0000000000040947 */ /* 0x000fea0003800000 */
[----:B------:R1:W5:Y:S02]  /*4390*/  LDG.E.128 R8, desc[UR8][R24.64] ;  /* 0x0000000818087981 */ /* 0x000364000c1e1d00 */
.L_x_496:
[----:B------:R-:W-:Y:S05]  /*43a0*/  BSYNC B0 ;  /* 0x0000000000007941 */ /* 0x000fea0003800000 */
.L_x_495:
[C---:B0----5:R-:W-:Y:S01]  /*43b0*/  FFMA.FTZ R5, R6.reuse, R8, R5 ;  /* 0x0000000806057223 */ /* 0x061fe20000010005 */
[C---:B------:R-:W-:Y:S01]  /*43c0*/  FFMA.FTZ R2, R6.reuse, R9, R2 ;  /* 0x0000000906027223 */ /* 0x040fe20000010002 */
[C---:B------:R-:W-:Y:S01]  /*43d0*/  FFMA.FTZ R3, R6.reuse, R10, R3 ;  /* 0x0000000a06037223 */ /* 0x040fe20000010003 */
[----:B------:R-:W-:Y:S01]  /*43e0*/  FFMA.FTZ R0, R6, R11, R0 ;  /* 0x0000000b06007223 */ /* 0x000fe20000010000 */
.L_x_491:
[----:B------:R-:W-:-:S04]  /*43f0*/  IADD3 R13, R13, UR7, RZ ;  /* 0x000000070d0d7c10 */ /* 0x000fc8000fffe0ff */
[----:B------:R-:W-:-:S13]  /*4400*/  ISETP.GE.AND P0, PT, R13, R12, PT ;  /* 0x0000000c0d00720c */ /* 0x000fda0003f06270 */
[----:B------:R-:W-:Y:S05]  /*4410*/  @P0 EXIT ;  /* 0x000000000000094d */ /* 0x000fea0003800000 */
[----:B------:R-:W0:Y:S01]  /*4420*/  LDC R8, c[0x0][0x2c4] ;  /* 0x0000b100ff087b82 */ /* 0x000e220000000800 */
        /* <DEDUP_REMOVED lines=79> */
        .weak           $__internal_9_$__cuda_sm20_div_s64
        .type           $__internal_9_$__cuda_sm20_div_s64,@function
        .size           $__internal_9_$__cuda_sm20_div_s64,(.L_x_8427 - $__internal_9_$__cuda_sm20_div_s64)
$__internal_9_$__cuda_sm20_div_s64:
        /* <DEDUP_REMOVED lines=83> */
[----:B------:R-:W-:Y:S06]  /*4e50*/  RET.REL.NODEC R26 `(_ZN5flash32flash_fwd_splitkv_combine_kernelI23Flash_fwd_kernel_traitsILi128ELi64ELi128ELi4ELb0ELb0EN7cutlass10bfloat16_tE19Flash_kernel_traitsILi128ELi64ELi128ELi4ES3_EELi4ELi5ELb1EEEvNS_16Flash_fwd_paramsE) ;  /* 0xffffffb01a687950 */ /* 0x000fec0003c3ffff */
.L_x_497:
        /* <DEDUP_REMOVED lines=10> */
.L_x_8427:


//--------------------- .text._ZN5flash32flash_fwd_splitkv_combine_kernelI23Flash_fwd_kernel_traitsILi128ELi64ELi128ELi4ELb0ELb0EN7cutlass10bfloat16_tE19Flash_kernel_traitsILi128ELi64ELi128ELi4ES3_EELi4ELi4ELb1EEEvNS_16Flash_fwd_paramsE --------------------------
	.section	.text._ZN5flash32flash_fwd_splitkv_combine_kernelI23Flash_fwd_kernel_traitsILi128ELi64ELi128ELi4ELb0ELb0EN7cutlass10bfloat16_tE19Flash_kernel_traitsILi128ELi64ELi128ELi4ES3_EELi4ELi4ELb1EEEvNS_16Flash_fwd_paramsE,"ax",@progbits
	.align	128
        .global         _ZN5flash32flash_fwd_splitkv_combine_kernelI23Flash_fwd_kernel_traitsILi128ELi64ELi128ELi4ELb0ELb0EN7cutlass10bfloat16_tE19Flash_kernel_traitsILi128ELi64ELi128ELi4ES3_EELi4ELi4ELb1EEEvNS_16Flash_fwd_paramsE
        .type           _ZN5flash32flash_fwd_splitkv_combine_kernelI23Flash_fwd_kernel_traitsILi128ELi64ELi128ELi4ELb0ELb0EN7cutlass10bfloat16_tE19Flash_kernel_traitsILi128ELi64ELi128ELi4ES3_EELi4ELi4ELb1EEEvNS_16Flash_fwd_paramsE,@function
        .size           _ZN5flash32flash_fwd_splitkv_combine_kernelI23Flash_fwd_kernel_traitsILi128ELi64ELi128ELi4ELb0ELb0EN7cutlass10bfloat16_tE19Flash_kernel_traitsILi128ELi64ELi128ELi4ES3_EELi4ELi4ELb1EEEvNS_16Flash_fwd_paramsE,(.L_x_8428 - _ZN5flash32flash_fwd_splitkv_combine_kernelI23Flash_fwd_kernel_traitsILi128ELi64ELi128ELi4ELb0ELb0EN7cutlass10bfloat16_tE19Flash_kernel_traitsILi128ELi64ELi128ELi4ES3_EELi4ELi4ELb1EEEvNS_16Flash_fwd_paramsE)
        .other          _ZN5flash32flash_fwd_splitkv_combine_kernelI23Flash_fwd_kernel_traitsILi128ELi64ELi128ELi4ELb0ELb0EN7cutlass10bfloat16_tE19Flash_kernel_traitsILi128ELi64ELi128ELi4ES3_EELi4ELi4ELb1EEEvNS_16Flash_fwd_paramsE,@"STO_CUDA_ENTRY STV_DEFAULT"
_ZN5flash32flash_fwd_splitkv_combine_kernelI23Flash_fwd_kernel_traitsILi128ELi64ELi128ELi4ELb0ELb0EN7cutlass10bfloat16_tE19Flash_kernel_traitsILi128ELi64ELi128ELi4ES3_EELi4ELi4ELb1EEEvNS_16Flash_fwd_paramsE:
.text._ZN5flash32flash_fwd_splitkv_combine_kernelI23Flash_fwd_kernel_traitsILi128ELi64ELi128ELi4ELb0ELb0EN7cutlass10bfloat16_tE19Flash_kernel_traitsILi128ELi64ELi128ELi4ES3_EELi4ELi4ELb1EEEvNS_16Flash_fwd_paramsE:
        /* <DEDUP_REMOVED lines=23> */
[----:B------:R-:W-:Y:S05]  /*0170*/  CALL.REL.NOINC `($__internal_10_$__cuda_sm20_div_s64) ;  /* 0x0000004400e47944 */ /* 0x000fea0003c00000 */
[----:B------:R-:W-:Y:S05]  /*0180*/  BRA `(.L_x_499) ;  /* 0x00000000004c7947 */ /* 0x000fea0003800000 */
.L_x_498:
        /* <DEDUP_REMOVED lines=19> */
.L_x_499:
        /* <DEDUP_REMOVED lines=13> */
[----:B------:R-:W-:Y:S05]  /*0390*/  CALL.REL.NOINC `($__internal_10_$__cuda_sm20_div_s64) ;  /* 0x00000044005c7944 */ /* 0x000fea0003c00000 */
[----:B------:R-:W-:Y:S02]  /*03a0*/  MOV R8, R20 ;  /* 0x0000001400087202 */ /* 0x000fe40000000f00 */
[----:B------:R-:W-:Y:S01]  /*03b0*/  MOV R9, R21 ;  /* 0x0000001500097202 */ /* 0x000fe20000000f00 */
[----:B------:R-:W-:Y:S05]  /*03c0*/  BRA `(.L_x_502) ;  /* 0x00000000004c7947 */ /* 0x000fea0003800000 */
.L_x_501:
        /* <DEDUP_REMOVED lines=19> */
.L_x_502:
[----:B------:R-:W-:Y:S05]  /*0500*/  BSYNC B0 ;  /* 0x0000000000007941 */ /* 0x000fea0003800000 */
.L_x_500:
        /* <DEDUP_REMOVED lines=43> */
.L_x_504:
        /* <DEDUP_REMOVED lines=19> */
.L_x_505:
[----:B------:R-:W-:Y:S05]  /*08f0*/  BSYNC B0 ;  /* 0x0000000000007941 */ /* 0x000fea0003800000 */
.L_x_503:
        /* <DEDUP_REMOVED lines=74> */
[----:B------:R-:W-:Y:S02]  /*0da0*/  MOV R32, R20 ;  /* 0x0000001400207202 */ /* 0x000fe40000000f00 */
[----:B------:R-:W-:Y:S01]  /*0db0*/  MOV R33, R21 ;  /* 0x0000001500217202 */ /* 0x000fe20000000f00 */
[----:B------:R-:W-:Y:S05]  /*0dc0*/  BRA `(.L_x_508) ;  /* 0x00000000004c7947 */ /* 0x000fea0003800000 */
.L_x_507:
        /* <DEDUP_REMOVED lines=19> */
.L_x_508:
[----:B------:R-:W-:Y:S05]  /*0f00*/  BSYNC B0 ;  /* 0x0000000000007941 */ /* 0x000fea0003800000 */
.L_x_506:
        /* <DEDUP_REMOVED lines=43> */
.L_x_510:
        /* <DEDUP_REMOVED lines=19> */
.L_x_511:
[----:B------:R-:W-:Y:S05]  /*12f0*/  BSYNC B0 ;  /* 0x0000000000007941 */ /* 0x000fea0003800000 */
.L_x_509:
        /* <DEDUP_REMOVED lines=67> */
.L_x_513:
[----:B------:R-:W-:Y:S05]  /*1730*/  BSYNC B0 ;  /* 0x0000000000007941 */ /* 0x000fea0003800000 */
.L_x_512:
        /* <DEDUP_REMOVED lines=14> */
.L_x_515:
[----:B------:R-:W-:Y:S05]  /*1820*/  BSYNC B0 ;  /* 0x0000000000007941 */ /* 0x000fea0003800000 */
.L_x_514:
        /* <DEDUP_REMOVED lines=158> */
.L_x_520:
        /* <DEDUP_REMOVED lines=22> */
.L_x_521:
[----:B------:R-:W-:Y:S05]  /*2370*/  BSYNC B0 ;  /* 0x0000000000007941 */ /* 0x000fea0003800000 */
.L_x_519:
[----:B------:R-:W-:Y:S01]  /*2380*/  LOP3.LUT R19, R17, R0, RZ, 0xfc, !PT ;  /* 0x0000000011137212 */ /* 0x000fe200078efcff */
[----:B------:R-:W-:Y:S03]  /*2390*/  BSSY B0, `(.L_x_522) ;  /* 0x0000028000007945 */ /* 0x000fe60003800000 */
[----:B------:R-:W-:-:S13]  /*23a0*/  ISETP.NE.U32.AND P0, PT, R19, RZ, PT ;  /* 0x000000ff1300720c */ /* 0x000fda0003f05070 */
[----:B------:R-:W-:Y:S05]  /*23b0*/  @!P0 BRA `(.L_x_523) ;  /* 0x00000000003c8947 */ /* 0x000fea0003800000 */
[----:B------:R-:W-:Y:S01]  /*23c0*/  IMAD.MOV.U32 R24, RZ, RZ, R25 ;  /* 0x000000ffff187224 */ /* 0x000fe200078e0019 */
[----:B------:R-:W-:Y:S02]  /*23d0*/  MOV R23, R0 ;  /* 0x0000000000177202 */ /* 0x000fe40000000f00 */
[----:B------:R-:W-:Y:S02]  /*23e0*/  MOV R22, 0x2400 ;  /* 0x0000240000167802 */ /* 0x000fe40000000f00 */
[----:B------:R-:W-:Y:S05]  /*23f0*/  CALL.REL.NOINC `($__internal_10_$__cuda_sm20_div_s64) ;  /* 0x0000002400447944 */ /* 0x000fea0003c00000 */
        /* <DEDUP_REMOVED lines=11> */
.L_x_523:
        /* <DEDUP_REMOVED lines=22> */
.L_x_524:
[----:B------:R-:W-:Y:S05]  /*2610*/  BSYNC B0 ;  /* 0x0000000000007941 */ /* 0x000fea0003800000 */
.L_x_522:
        /* <DEDUP_REMOVED lines=11> */
[----:B------:R-:W-:Y:S05]  /*26d0*/  CALL.REL.NOINC `($__internal_10_$__cuda_sm20_div_s64) ;  /* 0x00000020008c7944 */ /* 0x000fea0003c00000 */
[----:B------:R-:W-:-:S04]  /*26e0*/  IADD3 R17, P0, RZ, -R20, RZ ;  /* 0x80000014ff117210 */ /* 0x000fc80007f1e0ff */
[----:B------:R-:W-:Y:S01]  /*26f0*/  IADD3.X R18, RZ, ~R21, RZ, P0, !PT ;  /* 0x80000015ff127210 */ /* 0x000fe200007fe4ff */
[----:B------:R-:W-:-:S04]  /*2700*/  IMAD.WIDE.U32 R36, R5, R17, R36 ;  /* 0x0000001105247225 */ /* 0x000fc800078e0024 */
[----:B------:R-:W-:-:S04]  /*2710*/  IMAD R18, R18, R5, RZ ;  /* 0x0000000512127224 */ /* 0x000fc800078e02ff */
[----:B------:R-:W-:-:S05]  /*2720*/  IMAD R4, R4, R17, R18 ;  /* 0x0000001104047224 */ /* 0x000fca00078e0212 */
[----:B------:R-:W-:Y:S01]  /*2730*/  IADD3 R4, R37, R4, RZ ;  /* 0x0000000425047210 */ /* 0x000fe20007ffe0ff */
[----:B------:R-:W-:Y:S05]  /*2740*/  BRA `(.L_x_527) ;  /* 0x0000000000587947 */ /* 0x000fea0003800000 */
.L_x_526:
        /* <DEDUP_REMOVED lines=22> */
.L_x_527:
[----:B------:R-:W-:Y:S05]  /*28b0*/  BSYNC B0 ;  /* 0x0000000000007941 */ /* 0x000fea0003800000 */
.L_x_525:
        /* <DEDUP_REMOVED lines=38> */
[----:B------:R-:W-:Y:S05]  /*2b20*/  CALL.REL.NOINC `($__internal_10_$__cuda_sm20_div_s64) ;  /* 0x0000001c00787944 */ /* 0x000fea0003c00000 */
        /* <DEDUP_REMOVED lines=12> */
.L_x_529:
        /* <DEDUP_REMOVED lines=23> */
.L_x_530:
[----:B------:R-:W-:Y:S05]  /*2d60*/  BSYNC B0 ;  /* 0x0000000000007941 */ /* 0x000fea0003800000 */
.L_x_528:
        /* <DEDUP_REMOVED lines=19> */
.L_x_532:
        /* <DEDUP_REMOVED lines=22> */
.L_x_533:
[----:B------:R-:W-:Y:S05]  /*3000*/  BSYNC B0 ;  /* 0x0000000000007941 */ /* 0x000fea0003800000 */
.L_x_531:
        /* <DEDUP_REMOVED lines=20> */
.L_x_535:
        /* <DEDUP_REMOVED lines=23> */
.L_x_536:
[----:B------:R-:W-:Y:S05]  /*32c0*/  BSYNC B0 ;  /* 0x0000000000007941 */ /* 0x000fea0003800000 */
.L_x_534:
        /* <DEDUP_REMOVED lines=39> */
.L_x_538:
        /* <DEDUP_REMOVED lines=23> */
.L_x_539:
[----:B------:R-:W-:Y:S05]  /*36b0*/  BSYNC B0 ;  /* 0x0000000000007941 */ /* 0x000fea0003800000 */
.L_x_537:
        /* <DEDUP_REMOVED lines=26> */
.L_x_541:
        /* <DEDUP_REMOVED lines=23> */
.L_x_542:
[----:B------:R-:W-:Y:S05]  /*39d0*/  BSYNC B0 ;  /* 0x0000000000007941 */ /* 0x000fea0003800000 */
.L_x_540:
        /* <DEDUP_REMOVED lines=21> */
.L_x_518:
[----:B------:R-:W-:Y:S02]  /*3b30*/  ULDC.64 UR4, c[0x0][0x2b0] ;  /* 0x0000ac0000047ab9 */ /* 0x000fe40000000a00 */
[----:B------:R-:W-:-:S04]  /*3b40*/  LEA R2, P0, R30, UR4, 0x2 ;  /* 0x000000041e027c11 */ /* 0x000fc8000f8010ff */
[----:B------:R-:W-:-:S05]  /*3b50*/  LEA.HI.X R3, R30, UR5, R31, 0x2, P0 ;  /* 0x000000051e037c11 */ /* 0x000fca00080f141f */
[----:B------:R0:W-:Y:S04]  /*3b60*/  STG.E desc[UR8][R2.64], R28 ;  /* 0x0000001c02007986 */ /* 0x0001e8000c101908 */
.L_x_517:
[----:B------:R-:W-:Y:S05]  /*3b70*/  BSYNC B1 ;  /* 0x0000000000017941 */ /* 0x000fea0003800000 */
.L_x_516:
[----:B------:R-:W2:Y:S01]  /*3b80*/  S2R R5, SR_TID.X ;  /* 0x0000000000057919 */ /* 0x000ea20000002100 */
[----:B------:R-:W3:Y:S01]  /*3b90*/  LDC R13, c[0x0][0x3c4] ;  /* 0x0000f100ff0d7b82 */ /* 0x000ee20000000800 */
[----:B------:R-:W-:Y:S01]  /*3ba0*/  BSSY B0, `(.L_x_543) ;  /* 0x0000012000007945 */ /* 0x000fe20003800000 */
[----:B--2---:R-:W-:-:S04]  /*3bb0*/  SHF.R.S32.HI R4, RZ, 0x1f, R5 ;  /* 0x0000001fff047819 */ /* 0x004fc80000011405 */
[----:B01----:R-:W-:-:S04]  /*3bc0*/  LEA.HI R3, R4, R5, RZ, 0x4 ;  /* 0x0000000504037211 */ /* 0x003fc800078f20ff */
[----:B------:R-:W-:-:S05]  /*3bd0*/  LOP3.LUT R2, R3, 0xfffffff0, RZ, 0xc0, !PT ;  /* 0xfffffff003027812 */ /* 0x000fca00078ec0ff */
[----:B------:R-:W-:-:S05]  /*3be0*/  IMAD.IADD R2, R5, 0x1, -R2 ;  /* 0x0000000105027824 */ /* 0x000fca00078e0a02 */
[----:B---3--:R-:W-:-:S04]  /*3bf0*/  ISETP.GE.AND P0, PT, R2, R13, PT ;  /* 0x0000000d0200720c */ /* 0x008fc80003f06270 */
[----:B------:R-:W-:-:S13]  /*3c00*/  ISETP.GT.OR P0, PT, R5, 0x3f, P0 ;  /* 0x0000003f0500780c */ /* 0x000fda0000704670 */
[----:B------:R-:W-:Y:S05]  /*3c10*/  @P0 BRA `(.L_x_544) ;  /* 0x0000000000280947 */ /* 0x000fea0003800000 */
[----:B------:R-:W0:Y:S01]  /*3c20*/  S2R R0, SR_CgaCtaId ;  /* 0x0000000000007919 */ /* 0x000e220000008800 */
[----:B------:R-:W-:Y:S01]  /*3c30*/  FADD.FTZ R6, -R28, R29 ;  /* 0x0000001d1c067221 */ /* 0x000fe20000010100 */
[----:B------:R-:W-:-:S03]  /*3c40*/  MOV R7, 0x400 ;  /* 0x0000040000077802 */ /* 0x000fc60000000f00 */
[----:B------:R-:W-:-:S06]  /*3c50*/  FMUL.FTZ R6, R6, 1.4426950216293334961 ;  /* 0x3fb8aa3b06067820 */ /* 0x000fcc0000410000 */
[----:B------:R-:W1:Y:S01]  /*3c60*/  MUFU.EX2 R6, R6 ;  /* 0x0000000600067308 */ /* 0x000e620000000800 */
[----:B0-----:R-:W-:Y:S02]  /*3c70*/  LEA R7, R0, R7, 0x18 ;  /* 0x0000000700077211 */ /* 0x001fe400078ec0ff */
[----:B------:R-:W-:-:S03]  /*3c80*/  SHF.R.S32.HI R0, RZ, 0x4, R3 ;  /* 0x00000004ff007819 */ /* 0x000fc60000011403 */
[----:B------:R-:W-:-:S05]  /*3c90*/  IMAD R7, R2, 0x14, R7 ;  /* 0x0000001402077824 */ /* 0x000fca00078e0207 */
[----:B------:R-:W-:-:S05]  /*3ca0*/  LEA R7, R0, R7, 0x2 ;  /* 0x0000000700077211 */ /* 0x000fca00078e10ff */
[----:B-1----:R0:W-:Y:S02]  /*3cb0*/  STS [R7], R6 ;  /* 0x0000000607007388 */ /* 0x0021e40000000800 */
.L_x_544:
[----:B------:R-:W-:Y:S05]  /*3cc0*/  BSYNC B0 ;  /* 0x0000000000007941 */ /* 0x000fea0003800000 */
.L_x_543:
[----:B------:R-:W-:Y:S01]  /*3cd0*/  BAR.SYNC.DEFER_BLOCKING 0x0 ;  /* 0x0000000000007b1d */ /* 0x000fe20000010000 */
[----:B------:R-:W-:Y:S01]  /*3ce0*/  ISETP.GE.AND P0, PT, R13, 0x1, PT ;  /* 0x000000010d00780c */ /* 0x000fe20003f06270 */
[----:B------:R-:W-:Y:S01]  /*3cf0*/  IMAD.MOV.U32 R0, RZ, RZ, RZ ;  /* 0x000000ffff007224 */ /* 0x000fe200078e00ff */
[----:B------:R-:W-:Y:S02]  /*3d00*/  LEA.HI R4, R4, R5, RZ, 0x5 ;  /* 0x0000000504047211 */ /* 0x000fe400078f28ff */
[----:B------:R-:W-:Y:S02]  /*3d10*/  CS2R R2, SRZ ;  /* 0x0000000000027805 */ /* 0x000fe4000001ff00 */
[----:B------:R-:W-:Y:S02]  /*3d20*/  LOP3.LUT R16, R4, 0x3fffffe0, RZ, 0xc0, !PT ;  /* 0x3fffffe004107812 */ /* 0x000fe400078ec0ff */
[----:B------:R-:W-:-:S03]  /*3d30*/  SHF.R.S32.HI R15, RZ, 0x5, R4 ;  /* 0x00000005ff0f7819 */ /* 0x000fc60000011404 */
[----:B------:R-:W-:Y:S02]  /*3d40*/  IMAD.IADD R16, R5, 0x1, -R16 ;  /* 0x0000000105107824 */ /* 0x000fe400078e0a10 */
[----:B------:R-:W-:Y:S02]  /*3d50*/  IMAD.MOV.U32 R5, RZ, RZ, RZ ;  /* 0x000000ffff057224 */ /* 0x000fe400078e00ff */
[----:B------:R-:W-:Y:S01]  /*3d60*/  IMAD.SHL.U32 R16, R16, 0x4, RZ ;  /* 0x0000000410107824 */ /* 0x000fe200078e00ff */
[----:B------:R-:W-:Y:S06]  /*3d70*/  @!P0 BRA `(.L_x_545) ;  /* 0x0000000400988947 */ /* 0x000fec0003800000 */
        /* <DEDUP_REMOVED lines=10> */
[----:B0-----:R-:W0:Y:S01]  /*3e20*/  LDC R7, c[0x0][0x3c4] ;  /* 0x0000f100ff077b82 */ /* 0x001e220000000800 */
        /* <DEDUP_REMOVED lines=17> */
.L_x_547:
[----:B------:R1:W2:Y:S01]  /*3f40*/  @!P3 LDG.E.128 R8, desc[UR8][R22.64] ;  /* 0x000000081608b981 */ /* 0x0002a2000c1e1d00 */
[----:B------:R-:W-:Y:S01]  /*3f50*/  PLOP3.LUT P3, PT, P0, PT, PT, 0x80, 0x0 ;  /* 0x000000000000781c */ /* 0x000fe2000076f070 */
[----:B------:R-:W-:Y:S01]  /*3f60*/  UIADD3 UR5, UR5, 0x4, URZ ;  /* 0x0000000405057890 */ /* 0x000fe2000fffe03f */
[C---:B------:R-:W-:Y:S01]  /*3f70*/  IADD3 R24, P1, R18.reuse, R22, RZ ;  /* 0x0000001612187210 */ /* 0x040fe20007f3e0ff */
[----:B------:R-:W2:Y:S03]  /*3f80*/  LDS R4, [R6] ;  /* 0x0000000006047984 */ /* 0x000ea60000000800 */
[----:B------:R-:W-:Y:S02]  /*3f90*/  IADD3.X R25, R19, R23, RZ, P1, !PT ;  /* 0x0000001713197210 */ /* 0x000fe40000ffe4ff */
[----:B------:R-:W-:Y:S02]  /*3fa0*/  ISETP.LE.AND P2, PT, R13, UR5, PT ;  /* 0x000000050d007c0c */ /* 0x000fe4000bf43270 */
[C---:B-1----:R-:W-:Y:S04]  /*3fb0*/  IADD3 R22, P1, R18.reuse, R24, RZ ;  /* 0x0000001812167210 */ /* 0x042fe80007f3e0ff */
        /* <DEDUP_REMOVED lines=15> */
[----:B-1----:R-:W-:Y:S04]  /*40b0*/  IADD3 R22, P1, R18, R20, RZ ;  /* 0x0000001412167210 */ /* 0x002fe80007f3e0ff */
[----:B------:R-:W-:Y:S01]  /*40c0*/  IADD3.X R23, R19, R21, RZ, P1, !PT ;  /* 0x0000001513177210 */ /* 0x000fe20000ffe4ff */
[C---:B--2---:R-:W-:Y:S01]  /*40d0*/  FFMA.FTZ R5, R4.reuse, R8, R5 ;  /* 0x0000000804057223 */ /* 0x044fe20000010005 */
[C---:B------:R-:W-:Y:S01]  /*40e0*/  FFMA.FTZ R2, R4.reuse, R9, R2 ;  /* 0x0000000904027223 */ /* 0x040fe20000010002 */
[C---:B------:R-:W-:Y:S01]  /*40f0*/  FFMA.FTZ R3, R4.reuse, R10, R3 ;  /* 0x0000000a04037223 */ /* 0x040fe20000010003 */
[----:B------:R-:W-:Y:S02]  /*4100*/  FFMA.FTZ R0, R4, R11, R0 ;  /* 0x0000000b04007223 */ /* 0x000fe40000010000 */
[----:B------:R-:W2:Y:S04]  /*4110*/  @!P3 LDG.E.128 R8, desc[UR8][R20.64] ;  /* 0x000000081408b981 */ /* 0x000ea8000c1e1d00 */
[----:B------:R1:W2:Y:S02]  /*4120*/  LDS R4, [R6+0x3c] ;  /* 0x00003c0006047984 */ /* 0x0002a40000000800 */
[----:B-1----:R-:W-:Y:S01]  /*4130*/  IADD3 R6, R6, 0x50, RZ ;  /* 0x0000005006067810 */ /* 0x002fe20007ffe0ff */
[C---:B--2---:R-:W-:Y:S01]  /*4140*/  FFMA.FTZ R5, R4.reuse, R8, R5 ;  /* 0x0000000804057223 */ /* 0x044fe20000010005 */
[C---:B------:R-:W-:Y:S01]  /*4150*/  FFMA.FTZ R2, R4.reuse, R9, R2 ;  /* 0x0000000904027223 */ /* 0x040fe20000010002 */
[C---:B------:R-:W-:Y:S01]  /*4160*/  FFMA.FTZ R3, R4.reuse, R10, R3 ;  /* 0x0000000a04037223 */ /* 0x040fe20000010003 */
[----:B------:R-:W-:Y:S01]  /*4170*/  FFMA.FTZ R0, R4, R11, R0 ;  /* 0x0000000b04007223 */ /* 0x000fe20000010000 */
[----:B------:R-:W-:Y:S09]  /*4180*/  @!P2 BRA `(.L_x_547) ;  /* 0xfffffffc006ca947 */ /* 0x000ff2000383ffff */
.L_x_546:
[----:B0-----:R-:W-:-:S04]  /*4190*/  IADD3 R4, R7, -UR5, RZ ;  /* 0x8000000507047c10 */ /* 0x001fc8000fffe0ff */
        /* <DEDUP_REMOVED lines=24> */
.L_x_548:
[----:B------:R-:W-:-:S13]  /*4320*/  ISETP.GT.OR P4, PT, R7, UR5, P4 ;  /* 0x0000000507007c0c */ /* 0x000fda000a784670 */
[----:B------:R-:W-:Y:S05]  /*4330*/  @!P4 BRA `(.L_x_545) ;  /* 0x000000000028c947 */ /* 0x000fea0003800000 */
[----:B------:R-:W0:Y:S01]  /*4340*/  LDS R6, [R6] ;  /* 0x0000000006067984 */ /* 0x000e220000000800 */
[----:B------:R-:W-:Y:S01]  /*4350*/  ISETP.GE.AND P0, PT, R15, R14, PT ;  /* 0x0000000e0f00720c */ /* 0x000fe20003f06270 */
[----:B------:R-:W-:-:S12]  /*4360*/  BSSY B0, `(.L_x_549) ;  /* 0x0000003000007945 */ /* 0x000fd80003800000 */
[----:B------:R-:W-:Y:S05]  /*4370*/  @P0 BRA `(.L_x_550) ;  /* 0x0000000000040947 */ /* 0x000fea0003800000 */
[----:B------:R1:W5:Y:S02]  /*4380*/  LDG.E.128 R8, desc[UR8][R22.64] ;  /* 0x0000000816087981 */ /* 0x000364000c1e1d00 */
.L_x_550:
[----:B------:R-:W-:Y:S05]  /*4390*/  BSYNC B0 ;  /* 0x0000000000007941 */ /* 0x000fea0003800000 */
.L_x_549:
[C---:B0----5:R-:W-:Y:S01]  /*43a0*/  FFMA.FTZ R5, R6.reuse, R8, R5 ;  /* 0x0000000806057223 */ /* 0x061fe20000010005 */
[C---:B------:R-:W-:Y:S01]  /*43b0*/  FFMA.FTZ R2, R6.reuse, R9, R2 ;  /* 0x0000000906027223 */ /* 0x040fe20000010002 */
[C---:B------:R-:W-:Y:S01]  /*43c0*/  FFMA.FTZ R3, R6.reuse, R10, R3 ;  /* 0x0000000a06037223 */ /* 0x040fe20000010003 */
[----:B------:R-:W-:Y:S01]  /*43d0*/  FFMA.FTZ R0, R6, R11, R0 ;  /* 0x0000000b06007223 */ /* 0x000fe20000010000 */
.L_x_545:
        /* <DEDUP_REMOVED lines=12> */
[----:B------:R-:W-:Y:S02]  /*44a0*/  IABS R10, R4 ;  /* 0x00000004000a7213 */ /* 0x000fe40000000000 */
[----:B------:R-:W2:Y:S03]  /*44b0*/  I2F.RP R14, R9 ;  /* 0x00000009000e7306 */ /* 0x000ea60000209400 */
[----:B------:R-:W-:-:S05]  /*44c0*/  IMAD.MOV R10, RZ, RZ, -R10 ;  /* 0x000000ffff0a7224 */ /* 0x000fca00078e0a0a */
[----:B--2---:R-:W2:Y:S02]  /*44d0*/  MUFU.RCP R13, R14 ;  /* 0x0000000e000d7308 */ /* 0x004ea40000001000 */
[----:B--2---:R-:W-:-:S06]  /*44e0*/  VIADD R13, R13, 0xffffffe ;  /* 0x0ffffffe0d0d7836 */ /* 0x004fcc0000000000 */
[----:B0-----:R-:W0:Y:S02]  /*44f0*/  F2I.FTZ.U32.TRUNC.NTZ R7, R13 ;  /* 0x0000000d00077305 */ /* 0x001e24000021f000 */
        /* <DEDUP_REMOVED lines=65> */
        .weak           $__internal_10_$__cuda_sm20_div_s64
        .type           $__internal_10_$__cuda_sm20_div_s64,@function
        .size           $__internal_10_$__cuda_sm20_div_s64,(.L_x_8428 - $__internal_10_$__cuda_sm20_div_s64)
$__internal_10_$__cuda_sm20_div_s64:
        /* <DEDUP_REMOVED lines=83> */
[----:B------:R-:W-:Y:S06]  /*4e40*/  RET.REL.NODEC R26 `(_ZN5flash32flash_fwd_splitkv_combine_kernelI23Flash_fwd_kernel_traitsILi128ELi64ELi128ELi4ELb0ELb0EN7cutlass10bfloat16_tE19Flash_kernel_traitsILi128ELi64ELi128ELi4ES3_EELi4ELi4ELb1EEEvNS_16Flash_fwd_paramsE) ;  /* 0xffffffb01a6c7950 */ /* 0x000fec0003c3ffff */
.L_x_551:
        /* <DEDUP_REMOVED lines=11> */
.L_x_8428:


//--------------------- .text._ZN5flash32flash_fwd_splitkv_combine_kernelI23Flash_fwd_kernel_traitsILi128ELi64ELi128ELi4ELb0ELb0EN7cutlass10bfloat16_tE19Flash_kernel_traitsILi128ELi64ELi128ELi4ES3_EELi4ELi3ELb1EEEvNS_16Flash_fwd_paramsE --------------------------
	.section	.text._ZN5flash32flash_fwd_splitkv_combine_kernelI23Flash_fwd_kernel_traitsILi128ELi64ELi128ELi4ELb0ELb0EN7cutlass10bfloat16_tE19Flash_kernel_traitsILi128ELi64ELi128ELi4ES3_EELi4ELi3ELb1EEEvNS_16Flash_fwd_paramsE,"ax",@progbits
	.align	128
        .global         _ZN5flash32flash_fwd_splitkv_combine_kernelI23Flash_fwd_kernel_traitsILi128ELi64ELi128ELi4ELb0ELb0EN7cutlass10bfloat16_tE19Flash_kernel_traitsILi128ELi64ELi128ELi4ES3_EELi4ELi3ELb1EEEvNS_16Flash_fwd_paramsE
        .type           _ZN5flash32flash_fwd_splitkv_combine_kernelI23Flash_fwd_kernel_traitsILi128ELi64ELi128ELi4ELb0ELb0EN7cutlass10bfloat16_tE19Flash_kernel_traitsILi128ELi64ELi128ELi4ES3_EELi4ELi3ELb1EEEvNS_16Flash_fwd_paramsE,@function
        .size           _ZN5flash32flash_fwd_splitkv_combine_kernelI23Flash_fwd_kernel_traitsILi128ELi64ELi128ELi4ELb0ELb0EN7cutlass10bfloat16_tE19Flash_kernel_traitsILi128ELi64ELi128ELi4ES3_EELi4ELi3ELb1EEEvNS_16Flash_fwd_paramsE,(.L_x_8429 - _ZN5flash32flash_fwd_splitkv_combine_kernelI23Flash_fwd_kernel_traitsILi128ELi64ELi128ELi4ELb0ELb0EN7cutlass10bfloat16_tE19Flash_kernel_traitsILi128ELi64ELi128ELi4ES3_EELi4ELi3ELb1EEEvNS_16Flash_fwd_paramsE)
        .other          _ZN5flash32flash_fwd_splitkv_combine_kernelI23Flash_fwd_kernel_traitsILi128ELi64ELi128ELi4ELb0ELb0EN7cutlass10bfloat16_tE19Flash_kernel_traitsILi128ELi64ELi128ELi4ES3_EELi4ELi3ELb1EEEvNS_16Flash_fwd_paramsE,@"STO_CUDA_ENTRY STV_DEFAULT"
_ZN5flash32flash_fwd_splitkv_combine_kernelI23Flash_fwd_kernel_traitsILi128ELi64ELi128ELi4ELb0ELb0EN7cutlass10bfloat16_tE19Flash_kernel_traitsILi128ELi64ELi128ELi4ES3_EELi4ELi3ELb1EEEvNS_16Flash_fwd_paramsE:
.text._ZN5flash32flash_fwd_splitkv_combine_kernelI23Flash_fwd_kernel_traitsILi128ELi64ELi128ELi4ELb0ELb0EN7cutlass10bfloat16_tE19Flash_kernel_traitsILi128ELi64ELi128ELi4ES3_EELi4ELi3ELb1EEEvNS_16Flash_fwd_paramsE:
        /* <DEDUP_REMOVED lines=23> */
[----:B------:R-:W-:Y:S05]  /*0170*/  CALL.REL.NOINC `($__internal_11_$__cuda_sm20_div_s64) ;  /* 0x0000004400d47944 */ /* 0x000fea0003c00000 */
[----:B------:R-:W-:Y:S05]  /*0180*/  BRA `(.L_x_553) ;  /* 0x00000000004c7947 */ /* 0x000fea0003800000 */
.L_x_552:
        /* <DEDUP_REMOVED lines=19> */
.L_x_553:
        /* <DEDUP_REMOVED lines=13> */
[----:B------:R-:W-:Y:S05]  /*0390*/  CALL.REL.NOINC `($__internal_11_$__cuda_sm20_div_s64) ;  /* 0x00000044004c7944 */ /* 0x000fea0003c00000 */
[----:B------:R-:W-:Y:S02]  /*03a0*/  MOV R8, R20 ;  /* 0x0000001400087202 */ /* 0x000fe40000000f00 */
[----:B------:R-:W-:Y:S01]  /*03b0*/  MOV R9, R21 ;  /* 0x0000001500097202 */ /* 0x000fe20000000f00 */
[----:B------:R-:W-:Y:S05]  /*03c0*/  BRA `(.L_x_556) ;  /* 0x00000000004c7947 */ /* 0x000fea0003800000 */
.L_x_555:
        /* <DEDUP_REMOVED lines=19> */
.L_x_556:
[----:B------:R-:W-:Y:S05]  /*0500*/  BSYNC B0 ;  /* 0x0000000000007941 */ /* 0x000fea0003800000 */
.L_x_554:
        /* <DEDUP_REMOVED lines=43> */
.L_x_558:
        /* <DEDUP_REMOVED lines=19> */
.L_x_559:
[----:B------:R-:W-:Y:S05]  /*08f0*/  BSYNC B0 ;  /* 0x0000000000007941 */ /* 0x000fea0003800000 */
.L_x_557:
        /* <DEDUP_REMOVED lines=74> */
[----:B------:R-:W-:Y:S02]  /*0da0*/  MOV R32, R20 ;  /* 0x0000001400207202 */ /* 0x000fe40000000f00 */
[----:B------:R-:W-:Y:S01]  /*0db0*/  MOV R33, R21 ;  /* 0x0000001500217202 */ /* 0x000fe20000000f00 */
[----:B------:R-:W-:Y:S05]  /*0dc0*/  BRA `(.L_x_562) ;  /* 0x00000000004c7947 */ /* 0x000fea0003800000 */
.L_x_561:
        /* <DEDUP_REMOVED lines=19> */
.L_x_562:
[----:B------:R-:W-:Y:S05]  /*0f00*/  BSYNC B0 ;  /* 0x0000000000007941 */ /* 0x000fea0003800000 */
.L_x_560:
        /* <DEDUP_REMOVED lines=43> */
.L_x_564:
        /* <DEDUP_REMOVED lines=19> */
.L_x_565:
[----:B------:R-:W-:Y:S05]  /*12f0*/  BSYNC B0 ;  /* 0x0000000000007941 */ /* 0x000fea0003800000 */
.L_x_563:
        /* <DEDUP_REMOVED lines=67> */
.L_x_567:
[----:B------:R-:W-:Y:S05]  /*1730*/  BSYNC B0 ;  /* 0x0000000000007941 */ /* 0x000fea0003800000 */
.L_x_566:
        /* <DEDUP_REMOVED lines=14> */
.L_x_569:
[----:B------:R-:W-:Y:S05]  /*1820*/  BSYNC B0 ;  /* 0x0000000000007941 */ /* 0x000fea0003800000 */
.L_x_568:
        /* <DEDUP_REMOVED lines=154> */
.L_x_574:
        /* <DEDUP_REMOVED lines=22> */
.L_x_575:
[----:B------:R-:W-:Y:S05]  /*2330*/  BSYNC B0 ;  /* 0x0000000000007941 */ /* 0x000fea0003800000 */
.L_x_573:
[----:B------:R-:W-:Y:S01]  /*2340*/  LOP3.LUT R19, R17, R0, RZ, 0xfc, !PT ;  /* 0x0000000011137212 */ /* 0x000fe200078efcff */
[----:B------:R-:W-:Y:S03]  /*2350*/  BSSY B0, `(.L_x_576) ;  /* 0x0000028000007945 */ /* 0x000fe60003800000 */
[----:B------:R-:W-:-:S13]  /*2360*/  ISETP.NE.U32.AND P0, PT, R19, RZ, PT ;  /* 0x000000ff1300720c */ /* 0x000fda0003f05070 */
[----:B------:R-:W-:Y:S05]  /*2370*/  @!P0 BRA `(.L_x_577) ;  /* 0x00000000003c8947 */ /* 0x000fea0003800000 */
[----:B------:R-:W-:Y:S01]  /*2380*/  IMAD.MOV.U32 R24, RZ, RZ, R25 ;  /* 0x000000ffff187224 */ /* 0x000fe200078e0019 */
[----:B------:R-:W-:Y:S02]  /*2390*/  MOV R23, R0 ;  /* 0x0000000000177202 */ /* 0x000fe40000000f00 */
[----:B------:R-:W-:Y:S02]  /*23a0*/  MOV R22, 0x23c0 ;  /* 0x000023c000167802 */ /* 0x000fe40000000f00 */
[----:B------:R-:W-:Y:S05]  /*23b0*/  CALL.REL.NOINC `($__internal_11_$__cuda_sm20_div_s64) ;  /* 0x0000002400447944 */ /* 0x000fea0003c00000 */
        /* <DEDUP_REMOVED lines=11> */
.L_x_577:
        /* <DEDUP_REMOVED lines=22> */
.L_x_578:
[----:B------:R-:W-:Y:S05]  /*25d0*/  BSYNC B0 ;  /* 0x0000000000007941 */ /* 0x000fea0003800000 */
.L_x_576:
        /* <DEDUP_REMOVED lines=11> */
[----:B------:R-:W-:Y:S05]  /*2690*/  CALL.REL.NOINC `($__internal_11_$__cuda_sm20_div_s64) ;  /* 0x00000020008c7944 */ /* 0x000fea0003c00000 */
[----:B------:R-:W-:-:S04]  /*26a0*/  IADD3 R17, P0, RZ, -R20, RZ ;  /* 0x80000014ff117210 */ /* 0x000fc80007f1e0ff */
[----:B------:R-:W-:Y:S01]  /*26b0*/  IADD3.X R18, RZ, ~R21, RZ, P0, !PT ;  /* 0x80000015ff127210 */ /* 0x000fe200007fe4ff */
[----:B------:R-:W-:-:S04]  /*26c0*/  IMAD.WIDE.U32 R36, R5, R17, R36 ;  /* 0x0000001105247225 */ /* 0x000fc800078e0024 */
[----:B------:R-:W-:-:S04]  /*26d0*/  IMAD R18, R18, R5, RZ ;  /* 0x0000000512127224 */ /* 0x000fc800078e02ff */
[----:B------:R-:W-:-:S05]  /*26e0*/  IMAD R4, R4, R17, R18 ;  /* 0x0000001104047224 */ /* 0x000fca00078e0212 */
[----:B------:R-:W-:Y:S01]  /*26f0*/  IADD3 R4, R37, R4, RZ ;  /* 0x0000000425047210 */ /* 0x000fe20007ffe0ff */
[----:B------:R-:W-:Y:S05]  /*2700*/  BRA `(.L_x_581) ;  /* 0x0000000000587947 */ /* 0x000fea0003800000 */
.L_x_580:
        /* <DEDUP_REMOVED lines=22> */
.L_x_581:
[----:B------:R-:W-:Y:S05]  /*2870*/  BSYNC B0 ;  /* 0x0000000000007941 */ /* 0x000fea0003800000 */
.L_x_579:
        /* <DEDUP_REMOVED lines=38> */
[----:B------:R-:W-:Y:S05]  /*2ae0*/  CALL.REL.NOINC `($__internal_11_$__cuda_sm20_div_s64) ;  /* 0x0000001c00787944 */ /* 0x000fea0003c00000 */
        /* <DEDUP_REMOVED lines=12> */
.L_x_583:
        /* <DEDUP_REMOVED lines=23> */
.L_x_584:
[----:B------:R-:W-:Y:S05]  /*2d20*/  BSYNC B0 ;  /* 0x0000000000007941 */ /* 0x000fea0003800000 */
.L_x_582:
        /* <DEDUP_REMOVED lines=19> */
.L_x_586:
        /* <DEDUP_REMOVED lines=22> */
.L_x_587:
[----:B------:R-:W-:Y:S05]  /*2fc0*/  BSYNC B0 ;  /* 0x0000000000007941 */ /* 0x000fea0003800000 */
.L_x_585:
        /* <DEDUP_REMOVED lines=20> */
.L_x_589:
        /* <DEDUP_REMOVED lines=23> */
.L_x_590:
[----:B------:R-:W-:Y:S05]  /*3280*/  BSYNC B0 ;  /* 0x0000000000007941 */ /* 0x000fea0003800000 */
.L_x_588:
        /* <DEDUP_REMOVED lines=39> */
.L_x_592:
        /* <DEDUP_REMOVED lines=23> */
.L_x_593:
[----:B------:R-:W-:Y:S05]  /*3670*/  BSYNC B0 ;  /* 0x0000000000007941 */ /* 0x000fea0003800000 */
.L_x_591:
        /* <DEDUP_REMOVED lines=26> */
.L_x_595:
        /* <DEDUP_REMOVED lines=23> */
.L_x_596:
[----:B------:R-:W-:Y:S05]  /*3990*/  BSYNC B0 ;  /* 0x0000000000007941 */ /* 0x000fea0003800000 */
.L_x_594:
        /* <DEDUP_REMOVED lines=21> */
.L_x_572:
[----:B------:R-:W-:Y:S02]  /*3af0*/  ULDC.64 UR4, c[0x0][0x2b0] ;  /* 0x0000ac0000047ab9 */ /* 0x000fe40000000a00 */
[----:B------:R-:W-:-:S04]  /*3b00*/  LEA R2, P0, R30, UR4, 0x2 ;  /* 0x000000041e027c11 */ /* 0x000fc8000f8010ff */
[----:B------:R-:W-:-:S05]  /*3b10*/  LEA.HI.X R3, R30, UR5, R31, 0x2, P0 ;  /* 0x000000051e037c11 */ /* 0x000fca00080f141f */
[----:B------:R0:W-:Y:S04]  /*3b20*/  STG.E desc[UR8][R2.64], R28 ;  /* 0x0000001c02007986 */ /* 0x0001e8000c101908 */
.L_x_571:
[----:B------:R-:W-:Y:S05]  /*3b30*/  BSYNC B1 ;  /* 0x0000000000017941 */ /* 0x000fea0003800000 */
.L_x_570:
        /* <DEDUP_REMOVED lines=20> */
.L_x_598:
[----:B------:R-:W-:Y:S05]  /*3c80*/  BSYNC B0 ;  /* 0x0000000000007941 */ /* 0x000fea0003800000 */
.L_x_597:
        /* <DEDUP_REMOVED lines=39> */
.L_x_601:
        /* <DEDUP_REMOVED lines=37> */
.L_x_600:
        /* <DEDUP_REMOVED lines=25> */
.L_x_602:
[----:B------:R-:W-:-:S13]  /*42e0*/  ISETP.GT.OR P4, PT, R7, UR5, P4 ;  /* 0x0000000507007c0c */ /* 0x000fda000a784670 */
[----:B------:R-:W-:Y:S05]  /*42f0*/  @!P4 BRA `(.L_x_599) ;  /* 0x000000000028c947 */ /* 0x000fea0003800000 */
[----:B------:R-:W0:Y:S01]  /*4300*/  LDS R6, [R6] ;  /* 0x0000000006067984 */ /* 0x000e220000000800 */
[----:B------:R-:W-:Y:S01]  /*4310*/  ISETP.GE.AND P0, PT, R15, R14, PT ;  /* 0x0000000e0f00720c */ /* 0x000fe20003f06270 */
[----:B------:R-:W-:-:S12]  /*4320*/  BSSY B0, `(.L_x_603) ;  /* 0x0000003000007945 */ /* 0x000fd80003800000 */
[----:B------:R-:W-:Y:S05]  /*4330*/  @P0 BRA `(.L_x_604) ;  /* 0x0000000000040947 */ /* 0x000fea0003800000 */
[----:B------:R1:W5:Y:S02]  /*4340*/  LDG.E.128 R8, desc[UR8][R22.64] ;  /* 0x0000000816087981 */ /* 0x000364000c1e1d00 */
.L_x_604:
[----:B------:R-:W-:Y:S05]  /*4350*/  BSYNC B0 ;  /* 0x0000000000007941 */ /* 0x000fea0003800000 */
.L_x_603:
[C---:B0----5:R-:W-:Y:S01]  /*4360*/  FFMA.FTZ R5, R6.reuse, R8, R5 ;  /* 0x0000000806057223 */ /* 0x061fe20000010005 */
[C---:B------:R-:W-:Y:S01]  /*4370*/  FFMA.FTZ R2, R6.reuse, R9, R2 ;  /* 0x0000000906027223 */ /* 0x040fe20000010002 */
[C---:B------:R-:W-:Y:S01]  /*4380*/  FFMA.FTZ R3, R6.reuse, R10, R3 ;  /* 0x0000000a06037223 */ /* 0x040fe20000010003 */
[----:B------:R-:W-:Y:S01]  /*4390*/  FFMA.FTZ R0, R6, R11, R0 ;  /* 0x0000000b06007223 */ /* 0x000fe20000010000 */
.L_x_599:
        /* <DEDUP_REMOVED lines=83> */
        .weak           $__internal_11_$__cuda_sm20_div_s64
        .type           $__internal_11_$__cuda_sm20_div_s64,@function
        .size           $__internal_11_$__cuda_sm20_div_s64,(.L_x_8429 - $__internal_11_$__cuda_sm20_div_s64)
$__internal_11_$__cuda_sm20_div_s64:
        /* <DEDUP_REMOVED lines=83> */
[----:B------:R-:W-:Y:S06]  /*4e00*/  RET.REL.NODEC R26 `(_ZN5flash32flash_fwd_splitkv_combine_kernelI23Flash_fwd_kernel_traitsILi128ELi64ELi128ELi4ELb0ELb0EN7cutlass10bfloat16_tE19Flash_kernel_traitsILi128ELi64ELi128ELi4ES3_EELi4ELi3ELb1EEEvNS_16Flash_fwd_paramsE) ;  /* 0xffffffb01a7c7950 */ /* 0x000fec0003c3ffff */
.L_x_605:
        /* <DEDUP_REMOVED lines=15> */
.L_x_8429:


//--------------------- .text._ZN5flash32flash_fwd_splitkv_combine_kernelI23Flash_fwd_kernel_traitsILi128ELi64ELi128ELi4ELb0ELb0EN7cutlass10bfloat16_tE19Flash_kernel_traitsILi128ELi64ELi128ELi4ES3_EELi4ELi2ELb1EEEvNS_16Flash_fwd_paramsE --------------------------
	.section	.text._ZN5flash32flash_fwd_splitkv_combine_kernelI23Flash_fwd_kernel_traitsILi128ELi64ELi128ELi4ELb0ELb0EN7cutlass10bfloat16_tE19Flash_kernel_traitsILi128ELi64ELi128ELi4ES3_EELi4ELi2ELb1EEEvNS_16Flash_fwd_paramsE,"ax",@progbits
	.align	128
        .global         _ZN5flash32flash_fwd_splitkv_combine_kernelI23Flash_fwd_kernel_traitsILi128ELi64ELi128ELi4ELb0ELb0EN7cutlass10bfloat16_tE19Flash_kernel_traitsILi128ELi64ELi128ELi4ES3_EELi4ELi2ELb1EEEvNS_16Flash_fwd_paramsE
        .type           _ZN5flash32flash_fwd_splitkv_combine_kernelI23Flash_fwd_kernel_traitsILi128ELi64ELi128ELi4ELb0ELb0EN7cutlass10bfloat16_tE19Flash_kernel_traitsILi128ELi64ELi128ELi4ES3_EELi4ELi2ELb1EEEvNS_16Flash_fwd_paramsE,@function
        .size           _ZN5flash32flash_fwd_splitkv_combine_kernelI23Flash_fwd_kernel_traitsILi128ELi64ELi128ELi4ELb0ELb0EN7cutlass10bfloat16_tE19Flash_kernel_traitsILi128ELi64ELi128ELi4ES3_EELi4ELi2ELb1EEEvNS_16Flash_fwd_paramsE,(.L_x_8430 - _ZN5flash32flash_fwd_splitkv_combine_kernelI23Flash_fwd_kernel_traitsILi128ELi64ELi128ELi4ELb0ELb0EN7cutlass10bfloat16_tE19Flash_kernel_traitsILi128ELi64ELi128ELi4ES3_EELi4ELi2ELb1EEEvNS_16Flash_fwd_paramsE)
        .other          _ZN5flash32flash_fwd_splitkv_combine_kernelI23Flash_fwd_kernel_traitsILi128ELi64ELi128ELi4ELb0ELb0EN7cutlass10bfloat16_tE19Flash_kernel_traitsILi128ELi64ELi128ELi4ES3_EELi4ELi2ELb1EEEvNS_16Flash_fwd_paramsE,@"STO_CUDA_ENTRY STV_DEFAULT"
_ZN5flash32flash_fwd_splitkv_combine_kernelI23Flash_fwd_kernel_traitsILi128ELi64ELi128ELi4ELb0ELb0EN7cutlass10bfloat16_tE19Flash_kernel_traitsILi128ELi64ELi128ELi4ES3_EELi4ELi2ELb1EEEvNS_16Flash_fwd_paramsE:
.text._ZN5flash32flash_fwd_splitkv_combine_kernelI23Flash_fwd_kernel_traitsILi128ELi64ELi128ELi4ELb0ELb0EN7cutlass10bfloat16_tE19Flash_kernel_traitsILi128ELi64ELi128ELi4ES3_EELi4ELi2ELb1EEEvNS_16Flash_fwd_paramsE:
        /* <DEDUP_REMOVED lines=23> */
[----:B------:R-:W-:Y:S05]  /*0170*/  CALL.REL.NOINC `($__internal_12_$__cuda_sm20_div_s64) ;  /* 0x00000044005c7944 */ /* 0x000fea0003c00000 */
[----:B------:R-:W-:Y:S02]  /*0180*/  MOV R22, R0 ;  /* 0x0000000000167202 */ /* 0x000fe40000000f00 */
[----:B------:R-:W-:Y:S01]  /*0190*/  MOV R23, R25 ;  /* 0x0000001900177202 */ /* 0x000fe20000000f00 */
[----:B------:R-:W-:Y:S06]  /*01a0*/  BRA `(.L_x_607) ;  /* 0x00000000004c7947 */ /* 0x000fec0003800000 */
.L_x_606:
        /* <DEDUP_REMOVED lines=19> */
.L_x_607:
        /* <DEDUP_REMOVED lines=11> */
[----:B------:R-:W-:Y:S05]  /*0390*/  CALL.REL.NOINC `($__internal_12_$__cuda_sm20_div_s64) ;  /* 0x0000004000d47944 */ /* 0x000fea0003c00000 */
[----:B------:R-:W-:Y:S02]  /*03a0*/  MOV R8, R0 ;  /* 0x0000000000087202 */ /* 0x000fe40000000f00 */
[----:B------:R-:W-:Y:S01]  /*03b0*/  MOV R9, R25 ;  /* 0x0000001900097202 */ /* 0x000fe20000000f00 */
[----:B------:R-:W-:Y:S05]  /*03c0*/  BRA `(.L_x_610) ;  /* 0x00000000004c7947 */ /* 0x000fea0003800000 */
.L_x_609:
        /* <DEDUP_REMOVED lines=19> */
.L_x_610:
[----:B------:R-:W-:Y:S05]  /*0500*/  BSYNC B0 ;  /* 0x0000000000007941 */ /* 0x000fea0003800000 */
.L_x_608:
        /* <DEDUP_REMOVED lines=43> */
[----:B------:R-:W-:Y:S05]  /*07c0*/  BRA `(.L_x_613) ;  /* 0x00000000004c7947 */ /* 0x000fea0003800000 */
.L_x_612:
        /* <DEDUP_REMOVED lines=19> */
.L_x_613:
[----:B------:R-:W-:Y:S05]  /*0900*/  BSYNC B0 ;  /* 0x0000000000007941 */ /* 0x000fea0003800000 */
.L_x_611:
        /* <DEDUP_REMOVED lines=71> */
[----:B------:R-:W-:Y:S05]  /*0d80*/  CALL.REL.NOINC `($__internal_12_$__cuda_sm20_div_s64) ;  /* 0x0000003800587944 */ /* 0x000fea0003c00000 */
[----:B------:R-:W-:Y:S02]  /*0d90*/  MOV R38, R0 ;  /* 0x0000000000267202 */ /* 0x000fe40000000f00 */
[----:B------:R-:W-:Y:S01]  /*0da0*/  MOV R39, R25 ;  /* 0x0000001900277202 */ /* 0x000fe20000000f00 */
[----:B------:R-:W-:Y:S05]  /*0db0*/  BRA `(.L_x_616) ;  /* 0x00000000004c7947 */ /* 0x000fea0003800000 */
.L_x_615:
        /* <DEDUP_REMOVED lines=19> */
.L_x_616:
[----:B------:R-:W-:Y:S05]  /*0ef0*/  BSYNC B0 ;  /* 0x0000000000007941 */ /* 0x000fea0003800000 */
.L_x_614:
        /* <DEDUP_REMOVED lines=40> */
[----:B------:R-:W-:Y:S01]  /*1180*/  MOV R24, R0 ;  /* 0x0000000000187202 */ /* 0x000fe20000000f00 */
[----:B------:R-:W-:Y:S05]  /*1190*/  BRA `(.L_x_619) ;  /* 0x00000000004c7947 */ /* 0x000fea0003800000 */
.L_x_618:
        /* <DEDUP_REMOVED lines=19> */
.L_x_619:
[----:B------:R-:W-:Y:S05]  /*12d0*/  BSYNC B0 ;  /* 0x0000000000007941 */ /* 0x000fea0003800000 */
.L_x_617:
        /* <DEDUP_REMOVED lines=69> */
.L_x_621:
[----:B------:R-:W-:Y:S05]  /*1730*/  BSYNC B0 ;  /* 0x0000000000007941 */ /* 0x000fea0003800000 */
.L_x_620:
        /* <DEDUP_REMOVED lines=149> */
.L_x_626:
        /* <DEDUP_REMOVED lines=22> */
.L_x_627:
[----:B------:R-:W-:Y:S05]  /*21f0*/  BSYNC B0 ;  /* 0x0000000000007941 */ /* 0x000fea0003800000 */
.L_x_625:
[----:B------:R-:W-:Y:S01]  /*2200*/  LOP3.LUT R0, R23, R2, RZ, 0xfc, !PT ;  /* 0x0000000217007212 */ /* 0x000fe200078efcff */
[----:B------:R-:W-:Y:S03]  /*2210*/  BSSY B0, `(.L_x_628) ;  /* 0x0000027000007945 */ /* 0x000fe60003800000 */
[----:B------:R-:W-:-:S13]  /*2220*/  ISETP.NE.U32.AND P0, PT, R0, RZ, PT ;  /* 0x000000ff0000720c */ /* 0x000fda0003f05070 */
[----:B------:R-:W-:Y:S05]  /*2230*/  @!P0 BRA `(.L_x_629) ;  /* 0x0000000000388947 */ /* 0x000fea0003800000 */
[----:B------:R-:W-:Y:S01]  /*2240*/  IMAD.MOV.U32 R24, RZ, RZ, R37 ;  /* 0x000000ffff187224 */ /* 0x000fe200078e0025 */
[----:B------:R-:W-:Y:S02]  /*2250*/  MOV R5, R2 ;  /* 0x0000000200057202 */ /* 0x000fe40000000f00 */
[----:B------:R-:W-:Y:S02]  /*2260*/  MOV R22, 0x2280 ;  /* 0x0000228000167802 */ /* 0x000fe40000000f00 */
[----:B------:R-:W-:Y:S05]  /*2270*/  CALL.REL.NOINC `($__internal_12_$__cuda_sm20_div_s64) ;  /* 0x00000024001c7944 */ /* 0x000fea0003c00000 */
        /* <DEDUP_REMOVED lines=10> */
.L_x_629:
        /* <DEDUP_REMOVED lines=22> */
.L_x_630:
[----:B------:R-:W-:Y:S05]  /*2480*/  BSYNC B0 ;  /* 0x0000000000007941 */ /* 0x000fea0003800000 */
.L_x_628:
        /* <DEDUP_REMOVED lines=12> */
[----:B------:R-:W-:Y:S05]  /*2550*/  CALL.REL.NOINC `($__internal_12_$__cuda_sm20_div_s64) ;  /* 0x0000002000647944 */ /* 0x000fea0003c00000 */
        /* <DEDUP_REMOVED lines=12> */
.L_x_632:
        /* <DEDUP_REMOVED lines=22> */
.L_x_633:
[----:B------:R-:W-:Y:S05]  /*2780*/  BSYNC B0 ;  /* 0x0000000000007941 */ /* 0x000fea0003800000 */
.L_x_631:
        /* <DEDUP_REMOVED lines=37> */
[----:B------:R-:W-:Y:S05]  /*29e0*/  CALL.REL.NOINC `($__internal_12_$__cuda_sm20_div_s64) ;  /* 0x0000001c00407944 */ /* 0x000fea0003c00000 */
        /* <DEDUP_REMOVED lines=11> */
.L_x_635:
        /* <DEDUP_REMOVED lines=23> */
.L_x_636:
[----:B------:R-:W-:Y:S05]  /*2c10*/  BSYNC B0 ;  /* 0x0000000000007941 */ /* 0x000fea0003800000 */
.L_x_634:
        /* <DEDUP_REMOVED lines=19> */
.L_x_638:
        /* <DEDUP_REMOVED lines=22> */
.L_x_639:
[----:B------:R-:W-:Y:S05]  /*2eb0*/  BSYNC B0 ;  /* 0x0000000000007941 */ /* 0x000fea0003800000 */
.L_x_637:
        /* <DEDUP_REMOVED lines=21> */
.L_x_641:
        /* <DEDUP_REMOVED lines=23> */
.L_x_642:
[----:B------:R-:W-:Y:S05]  /*3180*/  BSYNC B0 ;  /* 0x0000000000007941 */ /* 0x000fea0003800000 */
.L_x_640:
        /* <DEDUP_REMOVED lines=39> */
.L_x_644:
        /* <DEDUP_REMOVED lines=23> */
.L_x_645:
[----:B------:R-:W-:Y:S05]  /*3570*/  BSYNC B0 ;  /* 0x0000000000007941 */ /* 0x000fea0003800000 */
.L_x_643:
        /* <DEDUP_REMOVED lines=27> */
.L_x_647:
        /* <DEDUP_REMOVED lines=23> */
.L_x_648:
[----:B------:R-:W-:Y:S05]  /*38a0*/  BSYNC B0 ;  /* 0x0000000000007941 */ /* 0x000fea0003800000 */
.L_x_646:
        /* <DEDUP_REMOVED lines=21> */
.L_x_624:
[----:B------:R-:W-:Y:S02]  /*3a00*/  ULDC.64 UR4, c[0x0][0x2b0] ;  /* 0x0000ac0000047ab9 */ /* 0x000fe40000000a00 */
[----:B------:R-:W-:-:S04]  /*3a10*/  LEA R2, P0, R32, UR4, 0x2 ;  /* 0x0000000420027c11 */ /* 0x000fc8000f8010ff */
[----:B------:R-:W-:-:S05]  /*3a20*/  LEA.HI.X R3, R32, UR5, R33, 0x2, P0 ;  /* 0x0000000520037c11 */ /* 0x000fca00080f1421 */
[----:B------:R1:W-:Y:S04]  /*3a30*/  STG.E desc[UR8][R2.64], R28 ;  /* 0x0000001c02007986 */ /* 0x0003e8000c101908 */
.L_x_623:
[----:B------:R-:W-:Y:S05]  /*3a40*/  BSYNC B1 ;  /* 0x0000000000017941 */ /* 0x000fea0003800000 */
.L_x_622:
[----:B------:R-:W2:Y:S01]  /*3a50*/  LDC R14, c[0x0][0x3c4] ;  /* 0x0000f100ff0e7b82 */ /* 0x000ea20000000800 */
[----:B------:R-:W0:Y:S01]  /*3a60*/  S2R R18, SR_TID.X ;  /* 0x0000000000127919 */ /* 0x000e220000002100 */
[----:B------:R-:W-:Y:S02]  /*3a70*/  IMAD.MOV.U32 R0, RZ, RZ, RZ ;  /* 0x000000ffff007224 */ /* 0x000fe400078e00ff */
[----:B------:R-:W-:Y:S01]  /*3a80*/  IMAD.MOV.U32 R5, RZ, RZ, RZ ;  /* 0x000000ffff057224 */ /* 0x000fe200078e00ff */
[----:B--2---:R-:W-:Y:S02]  /*3a90*/  ISETP.GE.OR P3, PT, R31, R14, P3 ;  /* 0x0000000e1f00720c */ /* 0x004fe40001f66670 */
[----:B------:R-:W-:Y:S02]  /*3aa0*/  ISETP.GE.AND P0, PT, R14, 0x1, PT ;  /* 0x000000010e00780c */ /* 0x000fe40003f06270 */
        /* <DEDUP_REMOVED lines=41> */
.L_x_651:
        /* <DEDUP_REMOVED lines=37> */
.L_x_650:
        /* <DEDUP_REMOVED lines=25> */
.L_x_652:
[----:B------:R-:W-:-:S13]  /*4120*/  ISETP.GT.OR P4, PT, R13, UR5, P4 ;  /* 0x000000050d007c0c */ /* 0x000fda000a784670 */
[----:B------:R-:W-:Y:S05]  /*4130*/  @!P4 BRA `(.L_x_649) ;  /* 0x000000000028c947 */ /* 0x000fea0003800000 */
[----:B------:R-:W0:Y:S01]  /*4140*/  LDS R6, [R6] ;  /* 0x0000000006067984 */ /* 0x000e220000000800 */
[----:B------:R-:W-:Y:S01]  /*4150*/  ISETP.GE.AND P0, PT, R16, R15, PT ;  /* 0x0000000f1000720c */ /* 0x000fe20003f06270 */
[----:B------:R-:W-:-:S12]  /*4160*/  BSSY B0, `(.L_x_653) ;  /* 0x0000003000007945 */ /* 0x000fd80003800000 */
[----:B------:R-:W-:Y:S05]  /*4170*/  @P0 BRA `(.L_x_654) ;  /* 0x0000000000040947 */ /* 0x000fea0003800000 */
[----:B------:R1:W5:Y:S02]  /*4180*/  LDG.E.128 R8, desc[UR8][R24.64] ;  /* 0x0000000818087981 */ /* 0x000364000c1e1d00 */
.L_x_654:
[----:B------:R-:W-:Y:S05]  /*4190*/  BSYNC B0 ;  /* 0x0000000000007941 */ /* 0x000fea0003800000 */
.L_x_653:
[C---:B0----5:R-:W-:Y:S01]  /*41a0*/  FFMA.FTZ R5, R6.reuse, R8, R5 ;  /* 0x0000000806057223 */ /* 0x061fe20000010005 */
[C---:B------:R-:W-:Y:S01]  /*41b0*/  FFMA.FTZ R2, R6.reuse, R9, R2 ;  /* 0x0000000906027223 */ /* 0x040fe20000010002 */
[C---:B------:R-:W-:Y:S01]  /*41c0*/  FFMA.FTZ R3, R6.reuse, R10, R3 ;  /* 0x0000000a06037223 */ /* 0x040fe20000010003 */
[----:B------:R-:W-:Y:S01]  /*41d0*/  FFMA.FTZ R0, R6, R11, R0 ;  /* 0x0000000b06007223 */ /* 0x000fe20000010000 */
.L_x_649:
[----:B------:R-:W-:-:S04]  /*41e0*/  IADD3 R16, R16, UR7, RZ ;  /* 0x0000000710107c10 */ /* 0x000fc8000fffe0ff */
[----:B------:R-:W-:-:S13]  /*41f0*/  ISETP.GE.AND P0, PT, R16, R12, PT ;  /* 0x0000000c1000720c */ /* 0x000fda0003f06270 */
[----:B------:R-:W-:Y:S05]  /*4200*/  @P0 EXIT ;  /* 0x000000000000094d */ /* 0x000fea0003800000 */
[-C--:B------:R-:W-:Y:S01]  /*4210*/  IABS R10, R7.reuse ;  /* 0x00000007000a7213 */ /* 0x080fe20000000000 */
[----:B------:R-:W2:Y:S01]  /*4220*/  LDC R6, c[0x0][0x2c4] ;  /* 0x0000b100ff067b82 */ /* 0x000ea20000000800 */
[----:B------:R-:W-:Y:S01]  /*4230*/  IABS R12, R16 ;  /* 0x00000010000c7213 */ /* 0x000fe20000000000 */
[----:B------:R-:W-:Y:S01]  /*4240*/  ULDC.64 UR4, c[0x0][0x290] ;  /* 0x0000a40000047ab9 */ /* 0x000fe20000000a00 */
[----:B------:R-:W3:Y:S01]  /*4250*/  I2F.RP R8, R10 ;  /* 0x0000000a00087306 */ /* 0x000ee20000209400 */
[----:B------:R-:W-:Y:S02]  /*4260*/  IABS R11, R7 ;  /* 0x00000007000b7213 */ /* 0x000fe40000000000 */
[----:B------:R-:W-:Y:S02]  /*4270*/  SHF.R.S32.HI R19, RZ, 0x1f, R18 ;  /* 0x0000001fff137819 */ /* 0x000fe40000011412 */
[----:B------:R-:W-:Y:S01]  /*4280*/  F2FP.BF16.F32.PACK_AB R2, R2, R5 ;  /* 0x000000050202723e */ /* 0x000fe200000010ff */
[----:B------:R-:W-:Y:S01]  /*4290*/  IMAD.MOV R11, RZ, RZ, -R11 ;  /* 0x000000ffff0b7224 */ /* 0x000fe200078e0a0b */
[----:B------:R-:W-:Y:S01]  /*42a0*/  F2FP.BF16.F32.PACK_AB R3, R0, R3 ;  /* 0x000000030003723e */ /* 0x000fe200000010ff */
[----:B---3--:R-:W3:Y:S02]  /*42b0*/  MUFU.RCP R14, R8 ;  /* 0x00000008000e7308 */ /* 0x008ee40000001000 */
[----:B---3--:R-:W-:-:S06]  /*42c0*/  VIADD R14, R14, 0xffffffe ;  /* 0x0ffffffe0e0e7836 */ /* 0x008fcc0000000000 */
[----:B------:R3:W4:Y:S02]  /*42d0*/  F2I.FTZ.U32.TRUNC.NTZ R15, R14 ;  /* 0x0000000e000f7305 */ /* 0x000724000021f000 */
[----:B---3--:R-:W-:Y:S01]  /*42e0*/  HFMA2.MMA R14, -RZ, RZ, 0, 0 ;  /* 0x00000000ff0e7435 */ /* 0x008fe200000001ff */
[----:B----4-:R-:W-:-:S04]  /*42f0*/  IMAD.MOV R4, RZ, RZ, -R15 ;  /* 0x000000ffff047224 */ /* 0x010fc800078e0a0f */
[----:B0-----:R-:W-:Y:S01]  /*4300*/  IMAD R9, R4, R10, RZ ;  /* 0x0000000a04097224 */ /* 0x001fe200078e02ff */
[----:B--2---:R-:W-:-:S04]  /*4310*/  IABS R4, R6 ;  /* 0x0000000600047213 */ /* 0x004fc80000000000 */
        /* <DEDUP_REMOVED lines=55> */
[----:B------:R-:W-:-:S04]  /*4690*/  ULDC.64 UR4, c[0x0][0x280] ;  /* 0x0000a00000047ab9 */ /* 0x000fc80000000a00 */
[----:B------:R-:W-:Y:S02]  /*46a0*/  IADD3 R6, R19, R4, RZ ;  /* 0x0000000413067210 */ /* 0x000fe40007ffe0ff */
[----:B------:R-:W-:-:S04]  /*46b0*/  LEA R4, P0, R18, UR4, 0x1 ;  /* 0x0000000412047c11 */ /* 0x000fc8000f8008ff */
[----:B------:R-:W-:-:S05]  /*46c0*/  LEA.HI.X R5, R18, UR5, R6, 0x1, P0 ;  /* 0x0000000512057c11 */ /* 0x000fca00080f0c06 */
[----:B------:R-:W-:Y:S01]  /*46d0*/  STG.E.64 desc[UR8][R4.64], R2 ;  /* 0x0000000204007986 */ /* 0x000fe2000c101b08 */
[----:B------:R-:W-:Y:S05]  /*46e0*/  EXIT ;  /* 0x000000000000794d */ /* 0x000fea0003800000 */
        .weak           $__internal_12_$__cuda_sm20_div_s64
        .type           $__internal_12_$__cuda_sm20_div_s64,@function
        .size           $__internal_12_$__cuda_sm20_div_s64,(.L_x_8430 - $__internal_12_$__cuda_sm20_div_s64)
$__internal_12_$__cuda_sm20_div_s64:
        /* <DEDUP_REMOVED lines=83> */
[----:B------:R-:W-:Y:S05]  /*4c20*/  RET.REL.NODEC R20 `(_ZN5flash32flash_fwd_splitkv_combine_kernelI23Flash_fwd_kernel_traitsILi128ELi64ELi128ELi4ELb0ELb0EN7cutlass10bfloat16_tE19Flash_kernel_traitsILi128ELi64ELi128ELi4ES3_EELi4ELi2ELb1EEEvNS_16Flash_fwd_paramsE) ;  /* 0xffffffb014f47950 */ /* 0x000fea0003c3ffff */
.L_x_655:
        /* <DEDUP_REMOVED lines=13> */
.L_x_8430:


//--------------------- .text._ZN5flash32flash_fwd_splitkv_combine_kernelI23Flash_fwd_kernel_traitsILi128ELi64ELi128ELi4ELb0ELb0EN7cutlass10bfloat16_tE19Flash_kernel_traitsILi128ELi64ELi128ELi4ES3_EELi4ELi1ELb1EEEvNS_16Flash_fwd_paramsE --------------------------
	.section	.text._ZN5flash32flash_fwd_splitkv_combine_kernelI23Flash_fwd_kernel_traitsILi128ELi64ELi128ELi4ELb0ELb0EN7cutlass10bfloat16_tE19Flash_kernel_traitsILi128ELi64ELi128ELi4ES3_EELi4ELi1ELb1EEEvNS_16Flash_fwd_paramsE,"ax",@progbits
	.align	128
        .global         _ZN5flash32flash_fwd_splitkv_combine_kernelI23Flash_fwd_kernel_traitsILi128ELi64ELi128ELi4ELb0ELb0EN7cutlass10bfloat16_tE19Flash_kernel_traitsILi128ELi64ELi128ELi4ES3_EELi4ELi1ELb1EEEvNS_16Flash_fwd_paramsE
        .type           _ZN5flash32flash_fwd_splitkv_combine_kernelI23Flash_fwd_kernel_traitsILi128ELi64ELi128ELi4ELb0ELb0EN7cutlass10bfloat16_tE19Flash_kernel_traitsILi128ELi64ELi128ELi4ES3_EELi4ELi1ELb1EEEvNS_16Flash_fwd_paramsE,@function
        .size           _ZN5flash32flash_fwd_splitkv_combine_kernelI23Flash_fwd_kernel_traitsILi128ELi64ELi128ELi4ELb0ELb0EN7cutlass10bfloat16_tE19Flash_kernel_traitsILi128ELi64ELi128ELi4ES3_EELi4ELi1ELb1EEEvNS_16Flash_fwd_paramsE,(.L_x_8431 - _ZN5flash32flash_fwd_splitkv_combine_kernelI23Flash_fwd_kernel_traitsILi128ELi64ELi128ELi4ELb0ELb0EN7cutlass10bfloat16_tE19Flash_kernel_traitsILi128ELi64ELi128ELi4ES3_EELi4ELi1ELb1EEEvNS_16Flash_fwd_paramsE)
        .other          _ZN5flash32flash_fwd_splitkv_combine_kernelI23Flash_fwd_kernel_traitsILi128ELi64ELi128ELi4ELb0ELb0EN7cutlass10bfloat16_tE19Flash_kernel_traitsILi128ELi64ELi128ELi4ES3_EELi4ELi1ELb1EEEvNS_16Flash_fwd_paramsE,@"STO_CUDA_ENTRY STV_DEFAULT"
_ZN5flash32flash_fwd_splitkv_combine_kernelI23Flash_fwd_kernel_traitsILi128ELi64ELi128ELi4ELb0ELb0EN7cutlass10bfloat16_tE19Flash_kernel_traitsILi128ELi64ELi128ELi4ES3_EELi4ELi1ELb1EEEvNS_16Flash_fwd_paramsE:
.text._ZN5flash32flash_fwd_splitkv_combine_kernelI23Flash_fwd_kernel_traitsILi128ELi64ELi128ELi4ELb0ELb0EN7cutlass10bfloat16_tE19Flash_kernel_traitsILi128ELi64ELi128ELi4ES3_EELi4ELi1ELb1EEEvNS_16Flash_fwd_paramsE:
        /* <DEDUP_REMOVED lines=23> */
[----:B------:R-:W-:Y:S05]  /*0170*/  CALL.REL.NOINC `($__internal_13_$__cuda_sm20_div_s64) ;  /* 0x0000004400ec7944 */ /* 0x000fea0003c00000 */
[----:B------:R-:W-:Y:S02]  /*0180*/  MOV R8, R0 ;  /* 0x0000000000087202 */ /* 0x000fe40000000f00 */
[----:B------:R-:W-:Y:S01]  /*0190*/  MOV R9, R23 ;  /* 0x0000001700097202 */ /* 0x000fe20000000f00 */
[----:B------:R-:W-:Y:S06]  /*01a0*/  BRA `(.L_x_657) ;  /* 0x00000000004c7947 */ /* 0x000fec0003800000 */
.L_x_656:
        /* <DEDUP_REMOVED lines=19> */
.L_x_657:
        /* <DEDUP_REMOVED lines=13> */
[----:B------:R-:W-:Y:S05]  /*03b0*/  CALL.REL.NOINC `($__internal_13_$__cuda_sm20_div_s64) ;  /* 0x00000044005c7944 */ /* 0x000fea0003c00000 */
[----:B------:R-:W-:Y:S02]  /*03c0*/  MOV R10, R0 ;  /* 0x00000000000a7202 */ /* 0x000fe40000000f00 */
[----:B------:R-:W-:Y:S01]  /*03d0*/  MOV R11, R23 ;  /* 0x00000017000b7202 */ /* 0x000fe20000000f00 */
[----:B------:R-:W-:Y:S05]  /*03e0*/  BRA `(.L_x_660) ;  /* 0x00000000004c7947 */ /* 0x000fea0003800000 */
.L_x_659:
        /* <DEDUP_REMOVED lines=19> */
.L_x_660:
[----:B------:R-:W-:Y:S05]  /*0520*/  BSYNC B0 ;  /* 0x0000000000007941 */ /* 0x000fea0003800000 */
.L_x_658:
        /* <DEDUP_REMOVED lines=44> */
[----:B------:R-:W-:Y:S05]  /*07f0*/  BRA `(.L_x_663) ;  /* 0x00000000004c7947 */ /* 0x000fea0003800000 */
.L_x_662:
        /* <DEDUP_REMOVED lines=19> */
.L_x_663:
[----:B------:R-:W-:Y:S05]  /*0930*/  BSYNC B0 ;  /* 0x0000000000007941 */ /* 0x000fea0003800000 */
.L_x_661:
        /* <DEDUP_REMOVED lines=78> */
.L_x_665:
        /* <DEDUP_REMOVED lines=19> */
.L_x_666:
[----:B------:R-:W-:Y:S05]  /*0f50*/  BSYNC B0 ;  /* 0x0000000000007941 */ /* 0x000fea0003800000 */
.L_x_664:
        /* <DEDUP_REMOVED lines=43> */
.L_x_668:
        /* <DEDUP_REMOVED lines=20> */
.L_x_669:
[----:B------:R-:W-:Y:S05]  /*1350*/  BSYNC B0 ;  /* 0x0000000000007941 */ /* 0x000fea0003800000 */
.L_x_667:
        /* <DEDUP_REMOVED lines=72> */
.L_x_671:
[----:B------:R-:W-:Y:S05]  /*17e0*/  BSYNC B0 ;  /* 0x0000000000007941 */ /* 0x000fea0003800000 */
.L_x_670:
        /* <DEDUP_REMOVED lines=16> */
.L_x_673:
[----:B------:R-:W-:Y:S05]  /*18f0*/  BSYNC B0 ;  /* 0x0000000000007941 */ /* 0x000fea0003800000 */
.L_x_672:
        /* <DEDUP_REMOVED lines=141> */
.L_x_678:
        /* <DEDUP_REMOVED lines=23> */
.L_x_679:
[----:B------:R-:W-:Y:S05]  /*2340*/  BSYNC B0 ;  /* 0x0000000000007941 */ /* 0x000fea0003800000 */
.L_x_677:
        /* <DEDUP_REMOVED lines=22> */
.L_x_681:
        /* <DEDUP_REMOVED lines=22> */
.L_x_682:
[----:B------:R-:W-:Y:S05]  /*2610*/  BSYNC B0 ;  /* 0x0000000000007941 */ /* 0x000fea0003800000 */
.L_x_680:
        /* <DEDUP_REMOVED lines=22> */
.L_x_684:
        /* <DEDUP_REMOVED lines=22> */
.L_x_685:
[----:B------:R-:W-:Y:S05]  /*28e0*/  BSYNC B0 ;  /* 0x0000000000007941 */ /* 0x000fea0003800000 */
.L_x_683:
        /* <DEDUP_REMOVED lines=33> */
[----:B------:R-:W-:Y:S05]  /*2b00*/  CALL.REL.NOINC `($__internal_13_$__cuda_sm20_div_s64) ;  /* 0x0000001c00887944 */ /* 0x000fea0003c00000 */
        /* <DEDUP_REMOVED lines=11> */
.L_x_687:
        /* <DEDUP_REMOVED lines=23> */
.L_x_688:
[----:B------:R-:W-:Y:S05]  /*2d30*/  BSYNC B0 ;  /* 0x0000000000007941 */ /* 0x000fea0003800000 */
.L_x_686:
        /* <DEDUP_REMOVED lines=20> */
.L_x_690:
        /* <DEDUP_REMOVED lines=23> */
.L_x_691:
[----:B------:R-:W-:Y:S05]  /*2ff0*/  BSYNC B0 ;  /* 0x0000000000007941 */ /* 0x000fea0003800000 */
.L_x_689:
        /* <DEDUP_REMOVED lines=19> */
.L_x_693:
        /* <DEDUP_REMOVED lines=23> */
.L_x_694:
[----:B------:R-:W-:Y:S05]  /*32a0*/  BSYNC B0 ;  /* 0x0000000000007941 */ /* 0x000fea0003800000 */
.L_x_692:
        /* <DEDUP_REMOVED lines=26> */
[----:B------:R-:W-:Y:S05]  /*3450*/  CALL.REL.NOINC `($__internal_13_$__cuda_sm20_div_s64) ;  /* 0x0000001400347944 */ /* 0x000fea0003c00000 */
        /* <DEDUP_REMOVED lines=12> */
.L_x_696:
        /* <DEDUP_REMOVED lines=23> */
.L_x_697:
[----:B------:R-:W-:Y:S05]  /*3690*/  BSYNC B0 ;  /* 0x0000000000007941 */ /* 0x000fea0003800000 */
.L_x_695:
        /* <DEDUP_REMOVED lines=28> */
.L_x_699:
        /* <DEDUP_REMOVED lines=23> */
.L_x_700:
[----:B------:R-:W-:Y:S05]  /*39d0*/  BSYNC B0 ;  /* 0x0000000000007941 */ /* 0x000fea0003800000 */
.L_x_698:
        /* <DEDUP_REMOVED lines=21> */
.L_x_676:
[----:B------:R-:W-:Y:S02]  /*3b30*/  ULDC.64 UR4, c[0x0][0x2b0] ;  /* 0x0000ac0000047ab9 */ /* 0x000fe40000000a00 */
[----:B------:R-:W-:-:S04]  /*3b40*/  LEA R2, P0, R38, UR4, 0x2 ;  /* 0x0000000426027c11 */ /* 0x000fc8000f8010ff */
[----:B------:R-:W-:-:S05]  /*3b50*/  LEA.HI.X R3, R38, UR5, R39, 0x2, P0 ;  /* 0x0000000526037c11 */ /* 0x000fca00080f1427 */
[----:B------:R0:W-:Y:S04]  /*3b60*/  STG.E desc[UR8][R2.64], R29 ;  /* 0x0000001d02007986 */ /* 0x0001e8000c101908 */
.L_x_675:
[----:B------:R-:W-:Y:S05]  /*3b70*/  BSYNC B1 ;  /* 0x0000000000017941 */ /* 0x000fea0003800000 */
.L_x_674:
[----:B------:R-:W2:Y:S01]  /*3b80*/  LDC R14, c[0x0][0x3c4] ;  /* 0x0000f100ff0e7b82 */ /* 0x000ea20000000800 */
[----:B0-----:R-:W-:Y:S01]  /*3b90*/  LEA.HI R3, R26, R26, RZ, 0x1 ;  /* 0x0000001a1a037211 */ /* 0x001fe200078f08ff */
[----:B------:R-:W-:Y:S03]  /*3ba0*/  BSSY B0, `(.L_x_701) ;  /* 0x0000010000007945 */ /* 0x000fe60003800000 */
[----:B------:R-:W-:-:S05]  /*3bb0*/  LOP3.LUT R2, R3, 0xfffffffe, RZ, 0xc0, !PT ;  /* 0xfffffffe03027812 */ /* 0x000fca00078ec0ff */
[----:B------:R-:W-:-:S05]  /*3bc0*/  IMAD.IADD R2, R26, 0x1, -R2 ;  /* 0x000000011a027824 */ /* 0x000fca00078e0a02 */
[----:B--2---:R-:W-:-:S13]  /*3bd0*/  ISETP.GE.OR P3, PT, R2, R14, P3 ;  /* 0x0000000e0200720c */ /* 0x004fda0001f66670 */
        /* <DEDUP_REMOVED lines=12> */
.L_x_702:
[----:B------:R-:W-:Y:S05]  /*3ca0*/  BSYNC B0 ;  /* 0x0000000000007941 */ /* 0x000fea0003800000 */
.L_x_701:
[----:B------:R-:W-:Y:S01]  /*3cb0*/  BAR.SYNC.DEFER_BLOCKING 0x0 ;  /* 0x0000000000007b1d */ /* 0x000fe20000010000 */
[----:B------:R-:W-:Y:S01]  /*3cc0*/  ISETP.GE.AND P0, PT, R14, 0x1, PT ;  /* 0x000000010e00780c */ /* 0x000fe20003f06270 */
[----:B0-----:R-:W-:Y:S01]  /*3cd0*/  IMAD.MOV.U32 R0, RZ, RZ, RZ ;  /* 0x000000ffff007224 */ /* 0x001fe200078e00ff */
[----:B------:R-:W-:Y:S02]  /*3ce0*/  LEA.HI R16, R31, R26, RZ, 0x5 ;  /* 0x0000001a1f107211 */ /* 0x000fe400078f28ff */
[----:B------:R-:W-:Y:S01]  /*3cf0*/  CS2R R2, SRZ ;  /* 0x0000000000027805 */ /* 0x000fe2000001ff00 */
[----:B------:R-:W-:Y:S01]  /*3d00*/  IMAD.MOV.U32 R4, RZ, RZ, RZ ;  /* 0x000000ffff047224 */ /* 0x000fe200078e00ff */
[----:B------:R-:W-:Y:S02]  /*3d10*/  LOP3.LUT R18, R16, 0x3fffffe0, RZ, 0xc0, !PT ;  /* 0x3fffffe010127812 */ /* 0x000fe400078ec0ff */
[----:B------:R-:W-:-:S03]  /*3d20*/  SHF.R.S32.HI R16, RZ, 0x5, R16 ;  /* 0x00000005ff107819 */ /* 0x000fc60000011410 */
[----:B------:R-:W-:-:S04]  /*3d30*/  IMAD.IADD R18, R26, 0x1, -R18 ;  /* 0x000000011a127824 */ /* 0x000fc800078e0a12 */
[----:B------:R-:W-:Y:S01]  /*3d40*/  IMAD.SHL.U32 R18, R18, 0x4, RZ ;  /* 0x0000000412127824 */ /* 0x000fe200078e00ff */
[----:B------:R-:W-:Y:S06]  /*3d50*/  @!P0 BRA `(.L_x_703) ;  /* 0x0000000400b08947 */ /* 0x000fec0003800000 */
        /* <DEDUP_REMOVED lines=11> */
[----:B-1----:R-:W-:-:S02]  /*3e10*/  CS2R R8, SRZ ;  /* 0x0000000000087805 */ /* 0x002fc4000001ff00 */
        /* <DEDUP_REMOVED lines=16> */
.L_x_705:
[----:B------:R-:W0:Y:S01]  /*3f20*/  LDS R5, [R6] ;  /* 0x0000000006057984 */ /* 0x000e220000000800 */
[-C--:B------:R-:W-:Y:S01]  /*3f30*/  @!P3 MOV R24, R17.reuse ;  /* 0x000000110018b202 */ /* 0x080fe20000000f00 */
[----:B------:R-:W-:Y:S01]  /*3f40*/  UIADD3 UR5, UR5, 0x4, URZ ;  /* 0x0000000405057890 */ /* 0x000fe2000fffe03f */
[-C--:B------:R-:W-:Y:S05]  /*3f50*/  @!P3 MOV R25, R22.reuse ;  /* 0x000000160019b202 */ /* 0x080fea0000000f00 */
[----:B------:R1:W0:Y:S01]  /*3f60*/  @!P3 LDG.E.128 R8, desc[UR8][R24.64] ;  /* 0x000000081808b981 */ /* 0x000222000c1e1d00 */
[----:B------:R-:W-:Y:S02]  /*3f70*/  PLOP3.LUT P3, PT, P0, PT, PT, 0x80, 0x0 ;  /* 0x000000000000781c */ /* 0x000fe4000076f070 */
[----:B------:R-:W-:Y:S02]  /*3f80*/  ISETP.LE.AND P2, PT, R14, UR5, PT ;  /* 0x000000050e007c0c */ /* 0x000fe4000bf43270 */
[C---:B-1----:R-:W-:Y:S04]  /*3f90*/  IADD3 R24, P1, R20.reuse, R17, RZ ;  /* 0x0000001114187210 */ /* 0x042fe80007f3e0ff */
[C---:B------:R-:W-:Y:S02]  /*3fa0*/  IADD3.X R25, R21.reuse, R22, RZ, P1, !PT ;  /* 0x0000001615197210 */ /* 0x040fe40000ffe4ff */
[C---:B------:R-:W-:Y:S04]  /*3fb0*/  IADD3 R22, P1, R20.reuse, R24, RZ ;  /* 0x0000001814167210 */ /* 0x040fe80007f3e0ff */
[----:B------:R-:W-:Y:S01]  /*3fc0*/  IADD3.X R23, R21, R25, RZ, P1, !PT ;  /* 0x0000001915177210 */ /* 0x000fe20000ffe4ff */
[C---:B0-----:R-:W-:Y:S01]  /*3fd0*/  FFMA.FTZ R4, R5.reuse, R8, R4 ;  /* 0x0000000805047223 */ /* 0x041fe20000010004 */
[C---:B------:R-:W-:Y:S01]  /*3fe0*/  FFMA.FTZ R3, R5.reuse, R9, R3 ;  /* 0x0000000905037223 */ /* 0x040fe20000010003 */
[C---:B------:R-:W-:Y:S01]  /*3ff0*/  FFMA.FTZ R2, R5.reuse, R10, R2 ;  /* 0x0000000a05027223 */ /* 0x040fe20000010002 */
[----:B------:R-:W-:Y:S02]  /*4000*/  FFMA.FTZ R0, R5, R11, R0 ;  /* 0x0000000b05007223 */ /* 0x000fe40000010000 */
[----:B------:R-:W0:Y:S04]  /*4010*/  LDS R5, [R6+0x14] ;  /* 0x0000140006057984 */ /* 0x000e280000000800 */
[----:B------:R-:W0:Y:S02]  /*4020*/  @!P3 LDG.E.128 R8, desc[UR8][R24.64] ;  /* 0x000000081808b981 */ /* 0x000e24000c1e1d00 */
[C---:B0-----:R-:W-:Y:S01]  /*4030*/  FFMA.FTZ R4, R5.reuse, R8, R4 ;  /* 0x0000000805047223 */ /* 0x041fe20000010004 */
[C---:B------:R-:W-:Y:S01]  /*4040*/  FFMA.FTZ R3, R5.reuse, R9, R3 ;  /* 0x0000000905037223 */ /* 0x040fe20000010003 */
[C---:B------:R-:W-:Y:S01]  /*4050*/  FFMA.FTZ R2, R5.reuse, R10, R2 ;  /* 0x0000000a05027223 */ /* 0x040fe20000010002 */
[----:B------:R-:W-:Y:S02]  /*4060*/  FFMA.FTZ R0, R5, R11, R0 ;  /* 0x0000000b05007223 */ /* 0x000fe40000010000 */
[----:B------:R-:W0:Y:S04]  /*4070*/  LDS R5, [R6+0x28] ;  /* 0x0000280006057984 */ /* 0x000e280000000800 */
[----:B------:R1:W0:Y:S02]  /*4080*/  @!P3 LDG.E.128 R8, desc[UR8][R22.64] ;  /* 0x000000081608b981 */ /* 0x000224000c1e1d00 */
[C---:B-1----:R-:W-:Y:S04]  /*4090*/  IADD3 R22, P1, R20.reuse, R22, RZ ;  /* 0x0000001614167210 */ /* 0x042fe80007f3e0ff */
[----:B------:R-:W-:Y:S02]  /*40a0*/  IADD3.X R23, R21, R23, RZ, P1, !PT ;  /* 0x0000001715177210 */ /* 0x000fe40000ffe4ff */
[----:B------:R-:W-:Y:S01]  /*40b0*/  IADD3 R17, P1, R20, R22, RZ ;  /* 0x0000001614117210 */ /* 0x000fe20007f3e0ff */
[C---:B0-----:R-:W-:Y:S01]  /*40c0*/  FFMA.FTZ R4, R5.reuse, R8, R4 ;  /* 0x0000000805047223 */ /* 0x041fe20000010004 */
[C---:B------:R-:W-:Y:S01]  /*40d0*/  FFMA.FTZ R3, R5.reuse, R9, R3 ;  /* 0x0000000905037223 */ /* 0x040fe20000010003 */
[C---:B------:R-:W-:Y:S01]  /*40e0*/  FFMA.FTZ R2, R5.reuse, R10, R2 ;  /* 0x0000000a05027223 */ /* 0x040fe20000010002 */
[----:B------:R-:W-:Y:S02]  /*40f0*/  FFMA.FTZ R0, R5, R11, R0 ;  /* 0x0000000b05007223 */ /* 0x000fe40000010000 */
[----:B------:R0:W1:Y:S04]  /*4100*/  LDS R5, [R6+0x3c] ;  /* 0x00003c0006057984 */ /* 0x0000680000000800 */
[----:B------:R3:W1:Y:S01]  /*4110*/  @!P3 LDG.E.128 R8, desc[UR8][R22.64] ;  /* 0x000000081608b981 */ /* 0x000662000c1e1d00 */
[----:B0-----:R-:W-:Y:S02]  /*4120*/  IADD3 R6, R6, 0x50, RZ ;  /* 0x0000005006067810 */ /* 0x001fe40007ffe0ff */
[----:B---3--:R-:W-:Y:S01]  /*4130*/  IADD3.X R22, R21, R23, RZ, P1, !PT ;  /* 0x0000001715167210 */ /* 0x008fe20000ffe4ff */
[C---:B-1----:R-:W-:Y:S01]  /*4140*/  FFMA.FTZ R4, R5.reuse, R8, R4 ;  /* 0x0000000805047223 */ /* 0x042fe20000010004 */
[C---:B------:R-:W-:Y:S01]  /*4150*/  FFMA.FTZ R3, R5.reuse, R9, R3 ;  /* 0x0000000905037223 */ /* 0x040fe20000010003 */
[C---:B------:R-:W-:Y:S01]  /*4160*/  FFMA.FTZ R2, R5.reuse, R10, R2 ;  /* 0x0000000a05027223 */ /* 0x040fe20000010002 */
[----:B------:R-:W-:Y:S01]  /*4170*/  FFMA.FTZ R0, R5, R11, R0 ;  /* 0x0000000b05007223 */ /* 0x000fe20000010000 */
[----:B------:R-:W-:Y:S09]  /*4180*/  @!P2 BRA `(.L_x_705) ;  /* 0xfffffffc0064a947 */ /* 0x000ff2000383ffff */
.L_x_704:
[----:B--2---:R-:W-:-:S04]  /*4190*/  IADD3 R5, R13, -UR5, RZ ;  /* 0x800000050d057c10 */ /* 0x004fc8000fffe0ff */
[----:B------:R-:W-:-:S13]  /*41a0*/  ISETP.GT.AND P0, PT, R5, 0x1, PT ;  /* 0x000000010500780c */ /* 0x000fda0003f04270 */
[----:B------:R-:W-:Y:S05]  /*41b0*/  @!P0 BRA `(.L_x_706) ;  /* 0x0000000000608947 */ /* 0x000fea0003800000 */
[----:B------:R-:W-:Y:S01]  /*41c0*/  ISETP.GE.AND P0, PT, R16, R15, PT ;  /* 0x0000000f1000720c */ /* 0x000fe20003f06270 */
[----:B------:R-:W0:-:S12]  /*41d0*/  LDS R5, [R6] ;  /* 0x0000000006057984 */ /* 0x000e180000000800 */
[----:B------:R-:W-:Y:S02]  /*41e0*/  @!P0 MOV R24, R17 ;  /* 0x0000001100188202 */ /* 0x000fe40000000f00 */
[----:B------:R-:W-:-:S05]  /*41f0*/  @!P0 MOV R25, R22 ;  /* 0x0000001600198202 */ /* 0x000fca0000000f00 */
[----:B------:R1:W0:Y:S02]  /*4200*/  @!P0 LDG.E.128 R8, desc[UR8][R24.64] ;  /* 0x0000000818088981 */ /* 0x000224000c1e1d00 */
[----:B-1----:R-:W-:-:S04]  /*4210*/  IADD3 R24, P1, R20, R17, RZ ;  /* 0x0000001114187210 */ /* 0x002fc80007f3e0ff */
        /* <DEDUP_REMOVED lines=8> */
[----:B------:R-:W-:Y:S01]  /*42a0*/  PLOP3.LUT P4, PT, PT, PT, PT, 0x8, 0x0 ;  /* 0x000000000000781c */ /* 0x000fe20003f8e170 */
[----:B------:R0:W2:Y:S01]  /*42b0*/  LDS R5, [R6+0x14] ;  /* 0x0000140006057984 */ /* 0x0000a20000000800 */
[----:B------:R-:W-:Y:S01]  /*42c0*/  IADD3.X R22, R21, R25, RZ, P0, !PT ;  /* 0x0000001915167210 */ /* 0x000fe200007fe4ff */
[----:B------:R-:W-:Y:S01]  /*42d0*/  UIADD3 UR5, UR5, 0x1, URZ ;  /* 0x0000000105057890 */ /* 0x000fe2000fffe03f */
[----:B0-----:R-:W-:-:S04]  /*42e0*/  IADD3 R6, R6, 0x14, RZ ;  /* 0x0000001406067810 */ /* 0x001fc80007ffe0ff */
[----:B------:R-:W-:Y:S01]  /*42f0*/  IADD3 R6, R6, 0x14, RZ ;  /* 0x0000001406067810 */ /* 0x000fe20007ffe0ff */
[-C--:B--2---:R-:W-:Y:S01]  /*4300*/  FFMA.FTZ R4, R8, R5.reuse, R4 ;  /* 0x0000000508047223 */ /* 0x084fe20000010004 */
[-C--:B------:R-:W-:Y:S01]  /*4310*/  FFMA.FTZ R3, R9, R5.reuse, R3 ;  /* 0x0000000509037223 */ /* 0x080fe20000010003 */
[-C--:B------:R-:W-:Y:S01]  /*4320*/  FFMA.FTZ R2, R10, R5.reuse, R2 ;  /* 0x000000050a027223 */ /* 0x080fe20000010002 */
[----:B------:R-:W-:-:S07]  /*4330*/  FFMA.FTZ R0, R11, R5, R0 ;  /* 0x000000050b007223 */ /* 0x000fce0000010000 */
.L_x_706:
[----:B------:R-:W-:Y:S01]  /*4340*/  ISETP.GT.OR P4, PT, R13, UR5, P4 ;  /* 0x000000050d007c0c */ /* 0x000fe2000a784670 */
[----:B------:R-:W-:Y:S01]  /*4350*/  IMAD.MOV.U32 R23, RZ, RZ, R22 ;  /* 0x000000ffff177224 */ /* 0x000fe200078e0016 */
[----:B------:R-:W-:-:S11]  /*4360*/  MOV R22, R17 ;  /* 0x0000001100167202 */ /* 0x000fd60000000f00 */
[----:B------:R-:W-:Y:S05]  /*4370*/  @!P4 BRA `(.L_x_703) ;  /* 0x000000000028c947 */ /* 0x000fea0003800000 */
[----:B------:R-:W0:Y:S01]  /*4380*/  LDS R6, [R6] ;  /* 0x0000000006067984 */ /* 0x000e220000000800 */
[----:B------:R-:W-:Y:S01]  /*4390*/  ISETP.GE.AND P0, PT, R16, R15, PT ;  /* 0x0000000f1000720c */ /* 0x000fe20003f06270 */
[----:B------:R-:W-:-:S12]  /*43a0*/  BSSY B0, `(.L_x_707) ;  /* 0x0000003000007945 */ /* 0x000fd80003800000 */
[----:B------:R-:W-:Y:S05]  /*43b0*/  @P0 BRA `(.L_x_708) ;  /* 0x0000000000040947 */ /* 0x000fea0003800000 */
[----:B------:R1:W5:Y:S02]  /*43c0*/  LDG.E.128 R8, desc[UR8][R22.64] ;  /* 0x0000000816087981 */ /* 0x000364000c1e1d00 */
.L_x_708:
[----:B------:R-:W-:Y:S05]  /*43d0*/  BSYNC B0 ;  /* 0x0000000000007941 */ /* 0x000fea0003800000 */
.L_x_707:
[C---:B0----5:R-:W-:Y:S01]  /*43e0*/  FFMA.FTZ R4, R6.reuse, R8, R4 ;  /* 0x0000000806047223 */ /* 0x061fe20000010004 */
[C---:B------:R-:W-:Y:S01]  /*43f0*/  FFMA.FTZ R3, R6.reuse, R9, R3 ;  /* 0x0000000906037223 */ /* 0x040fe20000010003 */
[C---:B------:R-:W-:Y:S01]  /*4400*/  FFMA.FTZ R2, R6.reuse, R10, R2 ;  /* 0x0000000a06027223 */ /* 0x040fe20000010002 */
[----:B------:R-:W-:Y:S01]  /*4410*/  FFMA.FTZ R0, R6, R11, R0 ;  /* 0x0000000b06007223 */ /* 0x000fe20000010000 */
.L_x_703:
[----:B------:R-:W-:-:S04]  /*4420*/  IADD3 R16, R16, UR7, RZ ;  /* 0x0000000710107c10 */ /* 0x000fc8000fffe0ff */
[----:B------:R-:W-:-:S13]  /*4430*/  ISETP.GE.AND P0, PT, R16, R12, PT ;  /* 0x0000000c1000720c */ /* 0x000fda0003f06270 */
        /* <DEDUP_REMOVED lines=75> */
[----:B------:R-:W-:Y:S02]  /*48f0*/  LEA.HI.X R7, R18, UR5, R5, 0x1, P0 ;  /* 0x0000000512077c11 */ /* 0x000fe400080f0c05 */
[----:B------:R-:W-:-:S05]  /*4900*/  F2FP.BF16.F32.PACK_AB R5, R0, R2 ;  /* 0x000000020005723e */ /* 0x000fca00000010ff */
[----:B------:R-:W-:Y:S01]  /*4910*/  STG.E.64 desc[UR8][R6.64], R4 ;  /* 0x0000000406007986 */ /* 0x000fe2000c101b08 */
[----:B------:R-:W-:Y:S05]  /*4920*/  EXIT ;  /* 0x000000000000794d */ /* 0x000fea0003800000 */
        .weak           $__internal_13_$__cuda_sm20_div_s64
        .type           $__internal_13_$__cuda_sm20_div_s64,@function
        .size           $__internal_13_$__cuda_sm20_div_s64,(.L_x_8431 - $__internal_13_$__cuda_sm20_div_s64)
$__internal_13_$__cuda_sm20_div_s64:
        /* <DEDUP_REMOVED lines=83> */
[----:B------:R-:W-:Y:S06]  /*4e60*/  RET.REL.NODEC R20 `(_ZN5flash32flash_fwd_splitkv_combine_kernelI23Flash_fwd_kernel_traitsILi128ELi64ELi128ELi4ELb0ELb0EN7cutlass10bfloat16_tE19Flash_kernel_traitsILi128ELi64ELi128ELi4ES3_EELi4ELi1ELb1EEEvNS_16Flash_fwd_paramsE) ;  /* 0xffffffb014647950 */ /* 0x000fec0003c3ffff */
.L_x_709:
        /* <DEDUP_REMOVED lines=9> */
.L_x_8431:


//--------------------- .text._ZN5flash24flash_fwd_splitkv_kernelI23Flash_fwd_kernel_traitsILi128ELi64ELi128ELi4ELb0ELb0EN7cutlass10bfloat16_tE19Flash_kernel_traitsILi128ELi64ELi128ELi4ES3_EELb1ELb0ELb0ELb0ELb0ELb0ELb0ELb0EEEvNS_16Flash_fwd_paramsE --------------------------
	.section	.text._ZN5flash24flash_fwd_splitkv_kernelI23Flash_fwd_kernel_traitsILi128ELi64ELi128ELi4ELb0ELb0EN7cutlass10bfloat16_tE19Flash_kernel_traitsILi128ELi64ELi128ELi4ES3_EELb1ELb0ELb0ELb0ELb0ELb0ELb0ELb0EEEvNS_16Flash_fwd_paramsE,"ax",@progbits
	.align	128
        .global         _ZN5flash24flash_fwd_splitkv_kernelI23Flash_fwd_kernel_traitsILi128ELi64ELi128ELi4ELb0ELb0EN7cutlass10bfloat16_tE19Flash_kernel_traitsILi128ELi64ELi128ELi4ES3_EELb1ELb0ELb0ELb0ELb0ELb0ELb0ELb0EEEvNS_16Flash_fwd_paramsE
        .type           _ZN5flash24flash_fwd_splitkv_kernelI23Flash_fwd_kernel_traitsILi128ELi64ELi128ELi4ELb0ELb0EN7cutlass10bfloat16_tE19Flash_kernel_traitsILi128ELi64ELi128ELi4ES3_EELb1ELb0ELb0ELb0ELb0ELb0ELb0ELb0EEEvNS_16Flash_fwd_paramsE,@function
        .size           _ZN5flash24flash_fwd_splitkv_kernelI23Flash_fwd_kernel_traitsILi128ELi64ELi128ELi4ELb0ELb0EN7cutlass10bfloat16_tE19Flash_kernel_traitsILi128ELi64ELi128ELi4ES3_EELb1ELb0ELb0ELb0ELb0ELb0ELb0ELb0EEEvNS_16Flash_fwd_paramsE,(.L_x_8472 - _ZN5flash24flash_fwd_splitkv_kernelI23Flash_fwd_kernel_traitsILi128ELi64ELi128ELi4ELb0ELb0EN7cutlass10bfloat16_tE19Flash_kernel_traitsILi128ELi64ELi128ELi4ES3_EELb1ELb0ELb0ELb0ELb0ELb0ELb0ELb0EEEvNS_16Flash_fwd_paramsE)
        .other          _ZN5flash24flash_fwd_splitkv_kernelI23Flash_fwd_kernel_traitsILi128ELi64ELi128ELi4ELb0ELb0EN7cutlass10bfloat16_tE19Flash_kernel_traitsILi128ELi64ELi128ELi4ES3_EELb1ELb0ELb0ELb0ELb0ELb0ELb0ELb0EEEvNS_16Flash_fwd_paramsE,@"STO_CUDA_ENTRY STV_DEFAULT"
_ZN5flash24flash_fwd_splitkv_kernelI23Flash_fwd_kernel_traitsILi128ELi64ELi128ELi4ELb0ELb0EN7cutlass10bfloat16_tE19Flash_kernel_traitsILi128ELi64ELi128ELi4ES3_EELb1ELb0ELb0ELb0ELb0ELb0ELb0ELb0EEEvNS_16Flash_fwd_paramsE:
.text._ZN5flash24flash_fwd_splitkv_kernelI23Flash_fwd_kernel_traitsILi128ELi64ELi128ELi4ELb0ELb0EN7cutlass10bfloat16_tE19Flash_kernel_traitsILi128ELi64ELi128ELi4ES3_EELb1ELb0ELb0ELb0ELb0ELb0ELb0ELb0EEEvNS_16Flash_fwd_paramsE:
[----:B------:R-:W-:Y:S08]  /*0000*/  LDC R1, c[0x0][0x28] ;  /* 0x00000a00ff017b82 */ /* 0x000ff00000000800 */
[----:B------:R-:W1:Y:S01]  /*0010*/  LDC.64 R4, c[0x0][0x2f0] ;  /* 0x0000bc00ff047b82 */ /* 0x000e620000000a00 */
[----:B------:R-:W2:Y:S01]  /*0020*/  S2R R11, SR_CTAID.Y ;  /* 0x00000000000b7919 */ /* 0x000ea20000002600 */
[----:B------:R-:W-:Y:S01]  /*0030*/  IMAD.MOV.U32 R218, RZ, RZ, -0x1 ;  /* 0xffffffffffda7424 */ /* 0x000fe200078e00ff */
[----:B------:R-:W-:-:S05]  /*0040*/  ULDC.64 UR12, c[0x0][0x208] ;  /* 0x00008200000c7ab9 */ /* 0x000fca0000000a00 */
[----:B------:R-:W3:Y:S08]  /*0050*/  LDC.64 R2, c[0x0][0x300] ;  /* 0x0000c000ff027b82 */ /* 0x000ef00000000a00 */
[----:B------:R-:W2:Y:S01]  /*0060*/  LDC.64 R6, c[0x0][0x2f0] ;  /* 0x0000bc00ff067b82 */ /* 0x000ea20000000a00 */
[----:B-1----:R-:W-:-:S07]  /*0070*/  ISETP.NE.U32.AND P2, PT, R4, RZ, PT ;  /* 0x000000ff0400720c */ /* 0x002fce0003f45070 */
[----:B------:R-:W1:Y:S01]  /*0080*/  LDC.U8 R0, c[0x0][0x3c2] ;  /* 0x0000f080ff007b82 */ /* 0x000e620000000000 */
[----:B------:R-:W-:Y:S02]  /*0090*/  ISETP.NE.AND.EX P2, PT, R5, RZ, PT, P2 ;  /* 0x000000ff0500720c */ /* 0x000fe40003f45320 */
[----:B---3--:R-:W-:-:S04]  /*00a0*/  ISETP.NE.U32.AND P1, PT, R2, RZ, PT ;  /* 0x000000ff0200720c */ /* 0x008fc80003f25070 */
[----:B------:R-:W-:Y:S01]  /*00b0*/  ISETP.NE.AND.EX P1, PT, R3, RZ, PT, P1 ;  /* 0x000000ff0300720c */ /* 0x000fe20003f25310 */
[----:B------:R-:W-:Y:S01]  /*00c0*/  IMAD.MOV.U32 R10, RZ, RZ, RZ ;  /* 0x000000ffff0a7224 */ /* 0x000fe200078e00ff */
[----:B------:R-:W3:Y:S01]  /*00d0*/  LDC.64 R2, c[0x0][0x2f8] ;  /* 0x0000be00ff027b82 */ /* 0x000ee20000000a00 */
[----:B--2---:R-:W-:-:S05]  /*00e0*/  IMAD.WIDE R8, R11, 0x4, R6 ;  /* 0x000000040b087825 */ /* 0x004fca00078e0206 */
[----:B------:R-:W2:Y:S02]  /*00f0*/  @P2 LDG.E R218, desc[UR12][R8.64] ;  /* 0x0000000c08da2981 */ /* 0x000ea4000c1e1900 */
[----:B------:R-:W4:Y:S02]  /*0100*/  LDC.64 R6, c[0x0][0x2f8] ;  /* 0x0000be00ff067b82 */ /* 0x000f240000000a00 */
[----:B------:R-:W2:Y:S06]  /*0110*/  @P2 LDG.E R221, desc[UR12][R8.64+0x4] ;  /* 0x0000040c08dd2981 */ /* 0x000eac000c1e1900 */
[----:B------:R-:W1:Y:S02]  /*0120*/  @P1 LDC.64 R4, c[0x0][0x300] ;  /* 0x0000c000ff041b82 */ /* 0x000e640000000a00 */
[----:B-1----:R-:W-:-:S05]  /*0130*/  @P1 IMAD.WIDE R4, R11, 0x4, R4 ;  /* 0x000000040b041825 */ /* 0x002fca00078e0204 */
[----:B------:R1:W5:Y:S01]  /*0140*/  @P1 LDG.E R10, desc[UR12][R4.64] ;  /* 0x0000000c040a1981 */ /* 0x000362000c1e1900 */
[----:B------:R-:W-:Y:S02]  /*0150*/  ISETP.NE.AND P3, PT, R0, RZ, PT ;  /* 0x000000ff0000720c */ /* 0x000fe40003f65270 */
[----:B---3--:R-:W-:-:S04]  /*0160*/  ISETP.EQ.U32.AND P0, PT, R2, RZ, PT ;  /* 0x000000ff0200720c */ /* 0x008fc80003f02070 */
[----:B------:R-:W-:Y:S01]  /*0170*/  ISETP.EQ.OR.EX P0, PT, R3, RZ, !P3, P0 ;  /* 0x000000ff0300720c */ /* 0x000fe20005f02700 */
[----:B------:R-:W-:Y:S02]  /*0180*/  IMAD.MOV.U32 R13, RZ, RZ, -0x1 ;  /* 0xffffffffff0d7424 */ /* 0x000fe400078e00ff */
[----:B----4-:R-:W-:Y:S01]  /*0190*/  IMAD.WIDE R6, R11, 0x4, R6 ;  /* 0x000000040b067825 */ /* 0x010fe200078e0206 */
[----:B------:R-:W3:Y:S01]  /*01a0*/  S2R R31, SR_CTAID.X ;  /* 0x00000000001f7919 */ /* 0x000ee20000002500 */
[----:B------:R-:W4:Y:S08]  /*01b0*/  S2R R20, SR_CTAID.Z ;  /* 0x0000000000147919 */ /* 0x000f300000002700 */
[----:B------:R1:W5:Y:S01]  /*01c0*/  @!P0 LDG.E R13, desc[UR12][R6.64] ;  /* 0x0000000c060d8981 */ /* 0x000362000c1e1900 */
[----:B------:R-:W-:-:S04]  /*01d0*/  ISETP.NE.U32.AND P0, PT, R2, RZ, PT ;  /* 0x000000ff0200720c */ /* 0x000fc80003f05070 */
[----:B------:R-:W-:Y:S01]  /*01e0*/  ISETP.NE.AND.EX P0, PT, R3, RZ, PT, P0 ;  /* 0x000000ff0300720c */ /* 0x000fe20003f05300 */
[----:B--2---:R-:W-:-:S06]  /*01f0*/  @P2 IMAD.IADD R221, R221, 0x1, -R218 ;  /* 0x00000001dddd2824 */ /* 0x004fcc00078e0ada */
[----:B------:R-:W2:Y:S06]  /*0200*/  @!P2 LDC R221, c[0x0][0x2c4] ;  /* 0x0000b100ffddab82 */ /* 0x000eac0000000800 */
[----:B-1-34-:R-:W-:Y:S05]  /*0210*/  @!P0 BRA `(.L_x_710) ;  /* 0x0000000000108947 */ /* 0x01afea0003800000 */
[----:B------:R-:W3:Y:S02]  /*0220*/  @P3 LDG.E R0, desc[UR12][R6.64+0x4] ;  /* 0x0000040c06003981 */ /* 0x000ee4000c1e1900 */
[----:B---3-5:R-:W-:-:S06]  /*0230*/  @P3 IADD3 R5, R0, -R13, RZ ;  /* 0x8000000d00053210 */ /* 0x028fcc0007ffe0ff */
[----:B------:R3:W5:Y:S01]  /*0240*/  @!P3 LDG.E R5, desc[UR12][R6.64] ;  /* 0x0000000c0605b981 */ /* 0x000762000c1e1900 */
[----:B------:R-:W-:Y:S05]  /*0250*/  BRA `(.L_x_711) ;  /* 0x0000000000047947 */ /* 0x000fea0003800000 */
.L_x_710:
[----:B------:R-:W1:Y:S02]  /*0260*/  LDC R5, c[0x0][0x2c8] ;  /* 0x0000b200ff057b82 */ /* 0x000e640000000800 */
.L_x_711:
[----:B------:R-:W4:Y:S02]  /*0270*/  LDC.64 R2, c[0x0][0x308] ;  /* 0x0000c200ff027b82 */ /* 0x000f240000000a00 */
[----:B----4-:R-:W-:-:S04]  /*0280*/  ISETP.NE.U32.AND P1, PT, R2, RZ, PT ;  /* 0x000000ff0200720c */ /* 0x010fc80003f25070 */
[----:B------:R-:W-:-:S13]  /*0290*/  ISETP.NE.AND.EX P1, PT, R3, RZ, PT, P1 ;  /* 0x000000ff0300720c */ /* 0x000fda0003f25310 */
[----:B------:R-:W3:Y:S01]  /*02a0*/  @P1 LDC.64 R2, c[0x0][0x308] ;  /* 0x0000c200ff021b82 */ /* 0x000ee20000000a00 */
[----:B------:R-:W-:-:S07]  /*02b0*/  IMAD.SHL.U32 R134, R31, 0x40, RZ ;  /* 0x000000401f867824 */ /* 0x000fce00078e00ff */
[----:B------:R-:W4:Y:S01]  /*02c0*/  @!P1 LDC R0, c[0x0][0x2cc] ;  /* 0x0000b300ff009b82 */ /* 0x000f220000000800 */
[----:B---3--:R-:W-:-:S07]  /*02d0*/  @P1 IMAD.WIDE R6, R11, 0x4, R2 ;  /* 0x000000040b061825 */ /* 0x008fce00078e0202 */
[----:B------:R-:W3:Y:S01]  /*02e0*/  @!P1 LDC.64 R2, c[0x0][0x318] ;  /* 0x0000c600ff029b82 */ /* 0x000ee20000000a00 */
[----:B------:R1:W5:Y:S01]  /*02f0*/  @P1 LDG.E R7, desc[UR12][R6.64] ;  /* 0x0000000c06071981 */ /* 0x000362000c1e1900 */
[----:B--2---:R-:W-:-:S13]  /*0300*/  ISETP.GT.AND P0, PT, R221, R134, PT ;  /* 0x00000086dd00720c */ /* 0x004fda0003f04270 */
[----:B----4-:R-:W-:Y:S05]  /*0310*/  @!P0 EXIT ;  /* 0x000000000000894d */ /* 0x010fea0003800000 */
[----:B------:R-:W2:Y:S01]  /*0320*/  LDC R131, c[0x0][0x398] ;  /* 0x0000e600ff837b82 */ /* 0x000ea20000000800 */
[----:B---3--:R-:W-:Y:S01]  /*0330*/  @!P1 ISETP.NE.U32.AND P0, PT, R2, RZ, PT ;  /* 0x000000ff0200920c */ /* 0x008fe20003f05070 */
[----:B-1---5:R-:W-:Y:S01]  /*0340*/  @P1 IMAD.IADD R6, R7, 0x1, -R10 ;  /* 0x0000000107061824 */ /* 0x022fe200078e0a0a */
[----:B------:R-:W-:Y:S01]  /*0350*/  ULDC UR5, c[0x0][0x2c8] ;  /* 0x0000b20000057ab9 */ /* 0x000fe20000000800 */
[----:B------:R-:W1:Y:S01]  /*0360*/  S2R R128, SR_TID.X ;  /* 0x0000000000807919 */ /* 0x000e620000002100 */
[----:B------:R-:W-:Y:S01]  /*0370*/  @!P1 ISETP.NE.AND.EX P0, PT, R3, RZ, PT, P0 ;  /* 0x000000ff0300920c */ /* 0x000fe20003f05300 */
[----:B------:R-:W-:Y:S01]  /*0380*/  UIADD3 UR5, UR5, 0x7f, URZ ;  /* 0x0000007f05057890 */ /* 0x000fe2000fffe03f */
[----:B------:R-:W-:Y:S02]  /*0390*/  IADD3 R3, -R221, 0xbf, R134 ;  /* 0x000000bfdd037810 */ /* 0x000fe40007ffe186 */
[----:B------:R-:W-:Y:S01]  /*03a0*/  @!P1 SEL R0, R0, RZ, P0 ;  /* 0x000000ff00009207 */ /* 0x000fe20000000000 */
[----:B------:R-:W-:-:S03]  /*03b0*/  USHF.R.S32.HI UR4, URZ, 0x1f, UR5 ;  /* 0x0000001f3f047899 */ /* 0x000fc60008011405 */
[----:B------:R-:W-:Y:S01]  /*03c0*/  @!P1 IADD3 R6, R0, R5, -R10 ;  /* 0x0000000500069210 */ /* 0x000fe20007ffe80a */
[----:B------:R-:W-:-:S04]  /*03d0*/  ULEA.HI UR4, UR4, UR5, URZ, 0x7 ;  /* 0x0000000504047291 */ /* 0x000fc8000f8f383f */
[----:B------:R-:W-:Y:S01]  /*03e0*/  VIADD R5, R6, 0x7f ;  /* 0x0000007f06057836 */ /* 0x000fe20000000000 */
[----:B------:R-:W-:-:S04]  /*03f0*/  USHF.R.S32.HI UR4, URZ, 0x7, UR4 ;  /* 0x000000073f047899 */ /* 0x000fc80008011404 */
[----:B------:R-:W-:Y:S02]  /*0400*/  SHF.R.S32.HI R2, RZ, 0x1f, R5 ;  /* 0x0000001fff027819 */ /* 0x000fe40000011405 */
[----:B--2---:R-:W-:Y:S02]  /*0410*/  IADD3 R3, R3, R131, R6 ;  /* 0x0000008303037210 */ /* 0x004fe40007ffe006 */
[----:B------:R-:W-:Y:S02]  /*0420*/  LEA.HI R2, R2, R5, RZ, 0x7 ;  /* 0x0000000502027211 */ /* 0x000fe400078f38ff */
[----:B------:R-:W-:Y:S02]  /*0430*/  SHF.R.S32.HI R0, RZ, 0x1f, R3 ;  /* 0x0000001fff007819 */ /* 0x000fe40000011403 */
[----:B------:R-:W-:Y:S02]  /*0440*/  SHF.R.S32.HI R2, RZ, 0x7, R2 ;  /* 0x00000007ff027819 */ /* 0x000fe40000011402 */
[----:B------:R-:W-:-:S04]  /*0450*/  LEA.HI R0, R0, R3, RZ, 0x7 ;  /* 0x0000000300007211 */ /* 0x000fc800078f38ff */
[----:B------:R-:W-:-:S04]  /*0460*/  SHF.R.S32.HI R3, RZ, 0x7, R0 ;  /* 0x00000007ff037819 */ /* 0x000fc80000011400 */
[----:B------:R-:W-:-:S04]  /*0470*/  VIMNMX3 R196, R2, UR4, R3, PT ;  /* 0x0000000402c47c0f */ /* 0x000fc8000b800103 */
[----:B------:R-:W-:-:S13]  /*0480*/  ISETP.GT.AND P0, PT, R196, RZ, PT ;  /* 0x000000ffc400720c */ /* 0x000fda0003f04270 */
[----:B-1----:R-:W-:Y:S05]  /*0490*/  @P0 BRA `(.L_x_712) ;  /* 0x0000000800200947 */ /* 0x002fea0003800000 */
[----:B------:R-:W-:Y:S01]  /*04a0*/  ISETP.NE.AND P0, PT, R218, -0x1, PT ;  /* 0xffffffffda00780c */ /* 0x000fe20003f05270 */
[----:B------:R-:W1:Y:S01]  /*04b0*/  LDC.64 R4, c[0x0][0x298] ;  /* 0x0000a600ff047b82 */ /* 0x000e620000000a00 */
[----:B------:R-:W-:Y:S01]  /*04c0*/  SHF.R.S32.HI R7, RZ, 0x1f, R128 ;  /* 0x0000001fff077819 */ /* 0x000fe20000011480 */
[----:B------:R-:W-:Y:S01]  /*04d0*/  ULDC.64 UR4, c[0x0][0x2a0] ;  /* 0x0000a80000047ab9 */ /* 0x000fe20000000a00 */
[----:B------:R-:W-:Y:S01]  /*04e0*/  IADD3 R221, -R134, R221, RZ ;  /* 0x000000dd86dd7210 */ /* 0x000fe20007ffe1ff */
[----:B------:R-:W-:Y:S01]  /*04f0*/  ULDC UR6, c[0x0][0x270] ;  /* 0x00009c0000067ab9 */ /* 0x000fe20000000800 */
[----:B------:R-:W-:Y:S01]  /*0500*/  LEA.HI R0, R7, R128, RZ, 0x3 ;  /* 0x0000008007007211 */ /* 0x000fe200078f18ff */
[----:B------:R-:W-:Y:S03]  /*0510*/  BSSY B0, `(.L_x_713) ;  /* 0x0000034000007945 */ /* 0x000fe60003800000 */
[----:B------:R-:W-:-:S02]  /*0520*/  LOP3.LUT R7, R0, 0xfffffff8, RZ, 0xc0, !PT ;  /* 0xfffffff800077812 */ /* 0x000fc400078ec0ff */
[----:B------:R-:W-:Y:S01]  /*0530*/  SHF.R.S32.HI R0, RZ, 0x3, R0 ;  /* 0x00000003ff007819 */ /* 0x000fe20000011400 */
[----:B------:R-:W2:Y:S01]  /*0540*/  @!P0 LDC.64 R2, c[0x0][0x290] ;  /* 0x0000a400ff028b82 */ /* 0x000ea20000000a00 */
[----:B------:R-:W-:Y:S01]  /*0550*/  @!P0 SHF.R.S32.HI R9, RZ, 0x1f, R11 ;  /* 0x0000001fff098819 */ /* 0x000fe2000001140b */
[----:B------:R-:W-:Y:S01]  /*0560*/  IMAD.IADD R128, R128, 0x1, -R7 ;  /* 0x0000000180807824 */ /* 0x000fe200078e0a07 */
[----:B------:R-:W-:Y:S01]  /*0570*/  SHF.R.S32.HI R7, RZ, 0x1f, R134 ;  /* 0x0000001fff077819 */ /* 0x000fe20000011486 */
[C---:B------:R-:W-:Y:S01]  /*0580*/  VIADD R10, R0.reuse, 0x10 ;  /* 0x00000010000a7836 */ /* 0x040fe20000000000 */
[-C--:B------:R-:W-:Y:S02]  /*0590*/  ISETP.GE.AND P2, PT, R0, R221.reuse, PT ;  /* 0x000000dd0000720c */ /* 0x080fe40003f46270 */
[----:B------:R-:W-:Y:S02]  /*05a0*/  ISETP.NE.AND P6, PT, R128, RZ, PT ;  /* 0x000000ff8000720c */ /* 0x000fe40003fc5270 */
[----:B------:R-:W-:-:S02]  /*05b0*/  ISETP.GE.AND P1, PT, R10, R221, PT ;  /* 0x000000dd0a00720c */ /* 0x000fc40003f26270 */
[----:B------:R-:W-:Y:S01]  /*05c0*/  ISETP.GE.OR P4, PT, R10, R221, P6 ;  /* 0x000000dd0a00720c */ /* 0x000fe20003786670 */
[-C--:B--2---:R-:W-:Y:S02]  /*05d0*/  @!P0 IMAD R6, R9, R2.reuse, RZ ;  /* 0x0000000209068224 */ /* 0x084fe400078e02ff */
[----:B------:R-:W-:-:S04]  /*05e0*/  @!P0 IMAD.WIDE.U32 R12, R11, R2, RZ ;  /* 0x000000020b0c8225 */ /* 0x000fc800078e00ff */
[----:B------:R-:W-:Y:S02]  /*05f0*/  IMAD.SHL.U32 R2, R128, 0x8, RZ ;  /* 0x0000000880027824 */ /* 0x000fe400078e00ff */
[----:B-1----:R-:W-:Y:S01]  /*0600*/  @P0 IMAD.WIDE.U32 R8, R218, R4, RZ ;  /* 0x00000004da080225 */ /* 0x002fe200078e00ff */
[----:B------:R-:W-:-:S03]  /*0610*/  @!P0 MOV R8, R12 ;  /* 0x0000000c00088202 */ /* 0x000fc60000000f00 */
[----:B------:R-:W-:Y:S01]  /*0620*/  @!P0 IMAD R6, R11, R3, R6 ;  /* 0x000000030b068224 */ /* 0x000fe200078e0206 */
[----:B------:R-:W-:Y:S01]  /*0630*/  SHF.R.S32.HI R3, RZ, 0x1f, R2 ;  /* 0x0000001fff037819 */ /* 0x000fe20000011402 */
[----:B------:R-:W-:Y:S02]  /*0640*/  @P0 IMAD R218, R218, R5, R9 ;  /* 0x00000005dada0224 */ /* 0x000fe400078e0209 */
[----:B------:R-:W-:Y:S02]  /*0650*/  @!P0 IMAD.IADD R218, R13, 0x1, R6 ;  /* 0x000000010dda8824 */ /* 0x000fe400078e0206 */
[-C--:B------:R-:W-:Y:S01]  /*0660*/  IMAD R6, R7, R4.reuse, RZ ;  /* 0x0000000407067224 */ /* 0x080fe200078e02ff */
[----:B------:R-:W-:Y:S01]  /*0670*/  SHF.R.S32.HI R7, RZ, 0x1f, R20 ;  /* 0x0000001fff077819 */ /* 0x000fe20000011414 */
[----:B------:R-:W-:-:S04]  /*0680*/  IMAD.WIDE.U32 R12, R134, R4, R2 ;  /* 0x00000004860c7225 */ /* 0x000fc800078e0002 */
[----:B------:R-:W-:Y:S01]  /*0690*/  IMAD R9, R134, R5, R6 ;  /* 0x0000000586097224 */ /* 0x000fe200078e0206 */
[----:B------:R-:W-:Y:S01]  /*06a0*/  IADD3 R8, P0, R8, R12, RZ ;  /* 0x0000000c08087210 */ /* 0x000fe20007f1e0ff */
[----:B------:R-:W-:Y:S01]  /*06b0*/  IMAD R7, R7, UR4, RZ ;  /* 0x0000000407077c24 */ /* 0x000fe2000f8e02ff */
[----:B------:R-:W-:Y:S01]  /*06c0*/  IADD3 R6, R0, 0x20, RZ ;  /* 0x0000002000067810 */ /* 0x000fe20007ffe0ff */
[----:B------:R-:W-:Y:S01]  /*06d0*/  IMAD R11, R11, UR6, R20 ;  /* 0x000000060b0b7c24 */ /* 0x000fe2000f8e0214 */
[----:B------:R-:W-:Y:S01]  /*06e0*/  IADD3.X R9, R218, R13, R9, P0, !PT ;  /* 0x0000000dda097210 */ /* 0x000fe200007fe409 */
[----:B------:R-:W-:Y:S01]  /*06f0*/  IMAD R15, R20, UR5, R7 ;  /* 0x00000005140f7c24 */ /* 0x000fe2000f8e0207 */
[----:B------:R-:W-:Y:S01]  /*0700*/  ISETP.GE.AND P0, PT, R6, R221, PT ;  /* 0x000000dd0600720c */ /* 0x000fe20003f06270 */
[----:B------:R-:W-:Y:S01]  /*0710*/  IMAD.WIDE.U32 R20, R20, UR4, R8 ;  /* 0x0000000414147c25 */ /* 0x000fe2000f8e0008 */
[----:B------:R-:W-:Y:S01]  /*0720*/  ULDC UR4, c[0x0][0x2c4] ;  /* 0x0000b10000047ab9 */ /* 0x000fe20000000800 */
[----:B------:R-:W-:-:S02]  /*0730*/  SHF.R.S32.HI R9, RZ, 0x1f, R0 ;  /* 0x0000001fff097819 */ /* 0x000fc40000011400 */
[----:B------:R-:W-:Y:S01]  /*0740*/  IMAD R134, R11, UR4, R134 ;  /* 0x000000040b867c24 */ /* 0x000fe2000f8e0286 */
[----:B------:R-:W-:Y:S01]  /*0750*/  IADD3 R15, R21, R15, RZ ;  /* 0x0000000f150f7210 */ /* 0x000fe20007ffe0ff */
[----:B------:R-:W-:Y:S01]  /*0760*/  VIADD R11, R2, 0x40 ;  /* 0x00000040020b7836 */ /* 0x000fe20000000000 */
[----:B------:R-:W-:Y:S06]  /*0770*/  @P2 BRA `(.L_x_714) ;  /* 0x0000000000342947 */ /* 0x000fec0003800000 */
[-C--:B------:R-:W-:Y:S01]  /*0780*/  IMAD R7, R9, R4.reuse, RZ ;  /* 0x0000000409077224 */ /* 0x080fe200078e02ff */
[----:B------:R-:W-:Y:S01]  /*0790*/  ULDC UR6, c[0x0][0x2d0] ;  /* 0x0000b40000067ab9 */ /* 0x000fe20000000800 */
[----:B------:R-:W-:Y:S01]  /*07a0*/  IMAD.MOV.U32 R14, RZ, RZ, R20 ;  /* 0x000000ffff0e7224 */ /* 0x000fe200078e0014 */
[----:B------:R-:W-:Y:S01]  /*07b0*/  ISETP.GE.AND P5, PT, R2, UR6, PT ;  /* 0x0000000602007c0c */ /* 0x000fe2000bfa6270 */
[C---:B------:R-:W-:Y:S01]  /*07c0*/  IMAD R7, R0.reuse, R5, R7 ;  /* 0x0000000500077224 */ /* 0x040fe200078e0207 */
[----:B------:R-:W-:Y:S01]  /*07d0*/  ISETP.GE.AND P3, PT, R11, UR6, PT ;  /* 0x000000060b007c0c */ /* 0x000fe2000bf66270 */
[----:B------:R-:W-:Y:S01]  /*07e0*/  IMAD.WIDE.U32 R12, R0, R4, R14 ;  /* 0x00000004000c7225 */ /* 0x000fe200078e000e */
[----:B------:R-:W-:-:S04]  /*07f0*/  ULDC.64 UR4, c[0x0][0x280] ;  /* 0x0000a00000047ab9 */ /* 0x000fc80000000a00 */
[----:B------:R-:W-:Y:S02]  /*0800*/  IADD3 R7, R13, R7, RZ ;  /* 0x000000070d077210 */ /* 0x000fe40007ffe0ff */
[----:B------:R-:W-:-:S04]  /*0810*/  LEA R16, P2, R12, UR4, 0x1 ;  /* 0x000000040c107c11 */ /* 0x000fc8000f8408ff */
[----:B------:R-:W-:-:S05]  /*0820*/  LEA.HI.X R17, R12, UR5, R7, 0x1, P2 ;  /* 0x000000050c117c11 */ /* 0x000fca00090f0c07 */
[----:B------:R1:W-:Y:S04]  /*0830*/  @!P5 STG.E.128 desc[UR12][R16.64], RZ ;  /* 0x000000ff1000d986 */ /* 0x0003e8000c101d0c */
[----:B------:R1:W-:Y:S02]  /*0840*/  @!P3 STG.E.128 desc[UR12][R16.64+0x80], RZ ;  /* 0x000080ff1000b986 */ /* 0x0003e4000c101d0c */
.L_x_714:
[----:B------:R-:W-:Y:S05]  /*0850*/  BSYNC B0 ;  /* 0x0000000000007941 */ /* 0x000fea0003800000 */
.L_x_713:
[----:B------:R-:W-:Y:S01]  /*0860*/  BSSY B0, `(.L_x_715) ;  /* 0x0000013000007945 */ /* 0x000fe20003800000 */
[----:B------:R-:W-:-:S03]  /*0870*/  ISETP.GE.OR P3, PT, R6, R221, P6 ;  /* 0x000000dd0600720c */ /* 0x000fc60003766670 */
[----:B------:R-:W-:Y:S10]  /*0880*/  @P1 BRA `(.L_x_716) ;  /* 0x0000000000401947 */ /* 0x000ff40003800000 */
[----:B------:R-:W-:Y:S01]  /*0890*/  IADD3 R7, P1, R0, 0x10, RZ ;  /* 0x0000001000077810 */ /* 0x000fe20007f3e0ff */
[----:B------:R-:W-:Y:S01]  /*08a0*/  IMAD.MOV.U32 R12, RZ, RZ, R20 ;  /* 0x000000ffff0c7224 */ /* 0x000fe200078e0014 */
[----:B------:R-:W-:Y:S01]  /*08b0*/  ULDC UR6, c[0x0][0x2d0] ;  /* 0x0000b40000067ab9 */ /* 0x000fe20000000800 */
[----:B------:R-:W-:Y:S01]  /*08c0*/  ULDC.64 UR4, c[0x0][0x280] ;  /* 0x0000a00000047ab9 */ /* 0x000fe20000000a00 */
[----:B------:R-:W-:Y:S01]  /*08d0*/  ISETP.GE.AND P2, PT, R2, UR6, PT ;  /* 0x0000000602007c0c */ /* 0x000fe2000bf46270 */
[----:B------:R-:W-:Y:S01]  /*08e0*/  IMAD.X R13, RZ, RZ, R9, P1 ;  /* 0x000000ffff0d7224 */ /* 0x000fe200008e0609 */
[----:B------:R-:W-:-:S03]  /*08f0*/  ISETP.GE.AND P1, PT, R11, UR6, PT ;  /* 0x000000060b007c0c */ /* 0x000fc6000bf26270 */
[----:B------:R-:W-:Y:S01]  /*0900*/  IMAD R6, R13, R4, RZ ;  /* 0x000000040d067224 */ /* 0x000fe200078e02ff */
[----:B------:R-:W-:-:S03]  /*0910*/  MOV R13, R15 ;  /* 0x0000000f000d7202 */ /* 0x000fc60000000f00 */
[C---:B------:R-:W-:Y:S02]  /*0920*/  IMAD R6, R7.reuse, R5, R6 ;  /* 0x0000000507067224 */ /* 0x040fe400078e0206 */
[----:B------:R-:W-:-:S04]  /*0930*/  IMAD.WIDE.U32 R12, R7, R4, R12 ;  /* 0x00000004070c7225 */ /* 0x000fc800078e000c */
[----:B------:R-:W-:Y:S01]  /*0940*/  IMAD.IADD R6, R13, 0x1, R6 ;  /* 0x000000010d067824 */ /* 0x000fe200078e0206 */
[----:B-1----:R-:W-:-:S04]  /*0950*/  LEA R16, P5, R12, UR4, 0x1 ;  /* 0x000000040c107c11 */ /* 0x002fc8000f8a08ff */
[----:B------:R-:W-:-:S05]  /*0960*/  LEA.HI.X R17, R12, UR5, R6, 0x1, P5 ;  /* 0x000000050c117c11 */ /* 0x000fca000a8f0c06 */
[----:B------:R2:W-:Y:S04]  /*0970*/  @!P2 STG.E.128 desc[UR12][R16.64], RZ ;  /* 0x000000ff1000a986 */ /* 0x0005e8000c101d0c */
[----:B------:R2:W-:Y:S02]  /*0980*/  @!P1 STG.E.128 desc[UR12][R16.64+0x80], RZ ;  /* 0x000080ff10009986 */ /* 0x0005e4000c101d0c */
.L_x_716:
[----:B------:R-:W-:Y:S05]  /*0990*/  BSYNC B0 ;  /* 0x0000000000007941 */ /* 0x000fea0003800000 */
.L_x_715:
[----:B------:R-:W-:Y:S01]  /*09a0*/  BSSY B0, `(.L_x_717) ;  /* 0x0000014000007945 */ /* 0x000fe20003800000 */
[----:B------:R-:W-:Y:S02]  /*09b0*/  IADD3 R8, P2, R134, R0, RZ ;  /* 0x0000000086087210 */ /* 0x000fe40007f5e0ff */
[----:B------:R-:W-:Y:S01]  /*09c0*/  IADD3 R10, R0, 0x30, RZ ;  /* 0x00000030000a7810 */ /* 0x000fe20007ffe0ff */
[----:B------:R-:W-:Y:S05]  /*09d0*/  @P0 BRA `(.L_x_718) ;  /* 0x0000000000400947 */ /* 0x000fea0003800000 */
        /* <DEDUP_REMOVED lines=12> */
[----:B-12---:R-:W-:-:S04]  /*0aa0*/  LEA R16, P5, R12, UR4, 0x1 ;  /* 0x000000040c107c11 */ /* 0x006fc8000f8a08ff */
[----:B------:R-:W-:-:S05]  /*0ab0*/  LEA.HI.X R17, R12, UR5, R7, 0x1, P5 ;  /* 0x000000050c117c11 */ /* 0x000fca000a8f0c07 */
[----:B------:R3:W-:Y:S04]  /*0ac0*/  @!P1 STG.E.128 desc[UR12][R16.64], RZ ;  /* 0x000000ff10009986 */ /* 0x0007e8000c101d0c */
[----:B------:R3:W-:Y:S02]  /*0ad0*/  @!P0 STG.E.128 desc[UR12][R16.64+0x80], RZ ;  /* 0x000080ff10008986 */ /* 0x0007e4000c101d0c */
.L_x_718:
[----:B------:R-:W-:Y:S05]  /*0ae0*/  BSYNC B0 ;  /* 0x0000000000007941 */ /* 0x000fea0003800000 */
.L_x_717:
[-C--:B------:R-:W-:Y:S01]  /*0af0*/  ISETP.GE.AND P0, PT, R10, R221.reuse, PT ;  /* 0x000000dd0a00720c */ /* 0x080fe20003f06270 */
[----:B------:R-:W-:Y:S01]  /*0b00*/  BSSY B0, `(.L_x_719) ;  /* 0x0000012000007945 */ /* 0x000fe20003800000 */
[----:B------:R-:W-:-:S11]  /*0b10*/  ISETP.GE.OR P5, PT, R0, R221, P6 ;  /* 0x000000dd0000720c */ /* 0x000fd600037a6670 */
[----:B------:R-:W-:Y:S05]  /*0b20*/  @P0 BRA `(.L_x_720) ;  /* 0x00000000003c0947 */ /* 0x000fea0003800000 */
[----:B------:R-:W-:Y:S01]  /*0b30*/  IADD3 R3, P0, R0, 0x30, RZ ;  /* 0x0000003000037810 */ /* 0x000fe20007f1e0ff */
[----:B------:R-:W-:Y:S01]  /*0b40*/  ULDC.64 UR4, c[0x0][0x280] ;  /* 0x0000a00000047ab9 */ /* 0x000fe20000000a00 */
[----:B------:R-:W-:-:S03]  /*0b50*/  MOV R14, R20 ;  /* 0x00000014000e7202 */ /* 0x000fc60000000f00 */
[----:B------:R-:W-:Y:S02]  /*0b60*/  IMAD.X R7, RZ, RZ, R9, P0 ;  /* 0x000000ffff077224 */ /* 0x000fe400000e0609 */
[----:B------:R-:W-:-:S04]  /*0b70*/  IMAD.WIDE.U32 R14, R3, R4, R14 ;  /* 0x00000004030e7225 */ /* 0x000fc800078e000e */
[----:B------:R-:W-:Y:S01]  /*0b80*/  IMAD R0, R7, R4, RZ ;  /* 0x0000000407007224 */ /* 0x000fe200078e02ff */
[----:B------:R-:W-:Y:S01]  /*0b90*/  LEA R4, P0, R14, UR4, 0x1 ;  /* 0x000000040e047c11 */ /* 0x000fe2000f8008ff */
[----:B------:R-:W-:Y:S02]  /*0ba0*/  ULDC UR4, c[0x0][0x2d0] ;  /* 0x0000b40000047ab9 */ /* 0x000fe40000000800 */
[----:B------:R-:W-:Y:S01]  /*0bb0*/  IMAD R3, R3, R5, R0 ;  /* 0x0000000503037224 */ /* 0x000fe200078e0200 */
[----:B------:R-:W-:-:S03]  /*0bc0*/  ISETP.GE.AND P1, PT, R2, UR4, PT ;  /* 0x0000000402007c0c */ /* 0x000fc6000bf26270 */
[----:B------:R-:W-:-:S05]  /*0bd0*/  IMAD.IADD R3, R15, 0x1, R3 ;  /* 0x000000010f037824 */ /* 0x000fca00078e0203 */
[----:B------:R-:W-:Y:S02]  /*0be0*/  LEA.HI.X R5, R14, UR5, R3, 0x1, P0 ;  /* 0x000000050e057c11 */ /* 0x000fe400080f0c03 */
[----:B------:R-:W-:-:S03]  /*0bf0*/  ISETP.GE.AND P0, PT, R11, UR4, PT ;  /* 0x000000040b007c0c */ /* 0x000fc6000bf06270 */
[----:B------:R4:W-:Y:S10]  /*0c00*/  @!P1 STG.E.128 desc[UR12][R4.64], RZ ;  /* 0x000000ff04009986 */ /* 0x0009f4000c101d0c */
[----:B------:R4:W-:Y:S02]  /*0c10*/  @!P0 STG.E.128 desc[UR12][R4.64+0x80], RZ ;  /* 0x000080ff04008986 */ /* 0x0009e4000c101d0c */
.L_x_720:
[----:B------:R-:W-:Y:S05]  /*0c20*/  BSYNC B0 ;  /* 0x0000000000007941 */ /* 0x000fea0003800000 */
.L_x_719:
[----:B------:R-:W-:Y:S01]  /*0c30*/  ULDC.64 UR4, c[0x0][0x2b0] ;  /* 0x0000ac0000047ab9 */ /* 0x000fe20000000a00 */
[----:B------:R-:W-:Y:S01]  /*0c40*/  ISETP.GE.OR P6, PT, R10, R221, P6 ;  /* 0x000000dd0a00720c */ /* 0x000fe200037c6670 */
[----:B------:R-:W-:Y:S01]  /*0c50*/  @!P4 IMAD.MOV.U32 R7, RZ, RZ, 0x7f800000 ;  /* 0x7f800000ff07c424 */ /* 0x000fe200078e00ff */
[----:B------:R-:W-:Y:S01]  /*0c60*/  LEA.HI.X.SX32 R9, R134, R9, 0x1, P2 ;  /* 0x0000000986097211 */ /* 0x000fe200010f0eff */
[----:B----4-:R-:W-:Y:S01]  /*0c70*/  @!P3 IMAD.MOV.U32 R5, RZ, RZ, 0x7f800000 ;  /* 0x7f800000ff05b424 */ /* 0x010fe200078e00ff */
[----:B------:R-:W-:-:S04]  /*0c80*/  LEA R2, P0, R8, UR4, 0x2 ;  /* 0x0000000408027c11 */ /* 0x000fc8000f8010ff */
[----:B------:R-:W-:Y:S01]  /*0c90*/  LEA.HI.X R3, R8, UR5, R9, 0x2, P0 ;  /* 0x0000000508037c11 */ /* 0x000fe200080f1409 */
[----:B------:R-:W-:-:S04]  /*0ca0*/  @!P5 IMAD.MOV.U32 R9, RZ, RZ, 0x7f800000 ;  /* 0x7f800000ff09d424 */ /* 0x000fc800078e00ff */
[----:B------:R4:W-:Y:S04]  /*0cb0*/  @!P4 STG.E desc[UR12][R2.64+0x40], R7 ;  /* 0x000040070200c986 */ /* 0x0009e8000c10190c */
[----:B------:R4:W-:Y:S04]  /*0cc0*/  @!P5 STG.E desc[UR12][R2.64], R9 ;  /* 0x000000090200d986 */ /* 0x0009e8000c10190c */
[----:B------:R4:W-:Y:S01]  /*0cd0*/  @!P3 STG.E desc[UR12][R2.64+0x80], R5 ;  /* 0x000080050200b986 */ /* 0x0009e2000c10190c */
[----:B------:R-:W-:Y:S05]  /*0ce0*/  @P6 EXIT ;  /* 0x000000000000694d */ /* 0x000fea0003800000 */
[----:B----4-:R-:W-:-:S05]  /*0cf0*/  MOV R5, 0x7f800000 ;  /* 0x7f80000000057802 */ /* 0x010fca0000000f00 */
[----:B------:R-:W-:Y:S01]  /*0d00*/  STG.E desc[UR12][R2.64+0xc0], R5 ;  /* 0x0000c00502007986 */ /* 0x000fe2000c10190c */
[----:B------:R-:W-:Y:S05]  /*0d10*/  EXIT ;  /* 0x000000000000794d */ /* 0x000fea0003800000 */
.L_x_712:
[----:B------:R-:W1:Y:S01]  /*0d20*/  LDC.64 R2, c[0x0][0x368] ;  /* 0x0000da00ff027b82 */ /* 0x000e620000000a00 */
[----:B------:R-:W-:-:S07]  /*0d30*/  IMAD.MOV.U32 R0, RZ, RZ, R11 ;  /* 0x000000ffff007224 */ /* 0x000fce00078e000b */
[----:B------:R-:W2:Y:S01]  /*0d40*/  LDC.64 R4, c[0x0][0x370] ;  /* 0x0000dc00ff047b82 */ /* 0x000ea20000000a00 */
[----:B-1----:R-:W-:-:S04]  /*0d50*/  ISETP.NE.U32.AND P0, PT, R2, RZ, PT ;  /* 0x000000ff0200720c */ /* 0x002fc80003f05070 */
[----:B------:R-:W-:-:S13]  /*0d60*/  ISETP.NE.AND.EX P0, PT, R3, RZ, PT, P0 ;  /* 0x000000ff0300720c */ /* 0x000fda0003f05300 */
[----:B------:R-:W1:Y:S01]  /*0d70*/  @P0 LDC.64 R2, c[0x0][0x368] ;  /* 0x0000da00ff020b82 */ /* 0x000e620000000a00 */
[----:B--2---:R-:W-:-:S04]  /*0d80*/  ISETP.NE.U32.AND P1, PT, R4, RZ, PT ;  /* 0x000000ff0400720c */ /* 0x004fc80003f25070 */
[----:B------:R-:W-:Y:S02]  /*0d90*/  ISETP.NE.AND.EX P1, PT, R5, RZ, PT, P1 ;  /* 0x000000ff0500720c */ /* 0x000fe40003f25310 */
[----:B------:R-:W-:Y:S01]  /*0da0*/  CS2R R226, SRZ ;  /* 0x0000000000e27805 */ /* 0x000fe2000001ff00 */
[----:B-1----:R-:W-:-:S05]  /*0db0*/  @P0 IMAD.WIDE R2, R11, 0x4, R2 ;  /* 0x000000040b020825 */ /* 0x002fca00078e0202 */
[----:B------:R1:W5:Y:S01]  /*0dc0*/  @P0 LDG.E R0, desc[UR12][R2.64] ;  /* 0x0000000c02000981 */ /* 0x000362000c1e1900 */
[----:B------:R-:W-:-:S04]  /*0dd0*/  PLOP3.LUT P0, PT, PT, PT, PT, 0x8, 0x0 ;  /* 0x000000000000781c */ /* 0x000fc80003f0e170 */
[----:B------:R-:W-:Y:S09]  /*0de0*/  @!P1 BRA `(.L_x_721) ;  /* 0x00000000002c9947 */ /* 0x000ff20003800000 */
[----:B-1----:R-:W1:Y:S01]  /*0df0*/  LDC.64 R2, c[0x0][0x378] ;  /* 0x0000de00ff027b82 */ /* 0x002e620000000a00 */
[----:B------:R-:W-:-:S05]  /*0e00*/  SHF.R.S32.HI R7, RZ, 0x1f, R11 ;  /* 0x0000001fff077819 */ /* 0x000fca000001140b */
[-C--:B-1----:R-:W-:Y:S02]  /*0e10*/  IMAD R8, R7, R2.reuse, RZ ;  /* 0x0000000207087224 */ /* 0x082fe400078e02ff */
[----:B------:R-:W-:-:S04]  /*0e20*/  IMAD.WIDE.U32 R14, R11, R2, RZ ;  /* 0x000000020b0e7225 */ /* 0x000fc800078e00ff */
[----:B------:R-:W-:Y:S01]  /*0e30*/  IMAD R3, R11, R3, R8 ;  /* 0x000000030b037224 */ /* 0x000fe200078e0208 */
[----:B------:R-:W-:-:S03]  /*0e40*/  LEA R226, P1, R14, R4, 0x2 ;  /* 0x000000040ee27211 */ /* 0x000fc600078210ff */
[----:B------:R-:W-:Y:S01]  /*0e50*/  IMAD.IADD R3, R15, 0x1, R3 ;  /* 0x000000010f037824 */ /* 0x000fe200078e0203 */
[----:B------:R-:W-:-:S04]  /*0e60*/  ISETP.NE.U32.AND P0, PT, R226, RZ, PT ;  /* 0x000000ffe200720c */ /* 0x000fc80003f05070 */
[----:B------:R-:W-:-:S05]  /*0e70*/  SHF.L.U64.HI R14, R14, 0x2, R3 ;  /* 0x000000020e0e7819 */ /* 0x000fca0000010203 */
[----:B------:R-:W-:-:S05]  /*0e80*/  IMAD.X R227, R14, 0x1, R5, P1 ;  /* 0x000000010ee37824 */ /* 0x000fca00008e0605 */
[----:B------:R-:W-:-:S13]  /*0e90*/  ISETP.NE.AND.EX P0, PT, R227, RZ, PT, P0 ;  /* 0x000000ffe300720c */ /* 0x000fda0003f05300 */
.L_x_721:
[----:B------:R-:W-:Y:S05]  /*0ea0*/  @!P0 BRA `(.L_x_722) ;  /* 0x00000004003c8947 */ /* 0x000fea0003800000 */
[----:B------:R-:W1:Y:S01]  /*0eb0*/  LDC R12, c[0x0][0x380] ;  /* 0x0000e000ff0c7b82 */ /* 0x000e620000000800 */
[----:B------:R-:W-:Y:S01]  /*0ec0*/  LEA R19, R196, 0xffffff80, 0x7 ;  /* 0xffffff80c4137811 */ /* 0x000fe200078e38ff */
[----:B------:R-:W-:-:S03]  /*0ed0*/  ULDC.64 UR4, c[0x0][0x260] ;  /* 0x0000980000047ab9 */ /* 0x000fc60000000a00 */
[----:B-----5:R-:W-:-:S03]  /*0ee0*/  IABS R0, R19 ;  /* 0x0000001300007213 */ /* 0x020fc60000000000 */
[----:B------:R-:W2:Y:S01]  /*0ef0*/  LDC.64 R192, c[0x0][0x248] ;  /* 0x00009200ffc07b82 */ /* 0x000ea20000000a00 */
[----:B-1----:R-:W-:-:S04]  /*0f00*/  IABS R3, R12 ;  /* 0x0000000c00037213 */ /* 0x002fc80000000000 */
[----:B------:R-:W1:Y:S08]  /*0f10*/  I2F.RP R7, R3 ;  /* 0x0000000300077306 */ /* 0x000e700000209400 */
[----:B-1----:R-:W1:Y:S02]  /*0f20*/  MUFU.RCP R4, R7 ;  /* 0x0000000700047308 */ /* 0x002e640000001000 */
[----:B-1----:R-:W-:Y:S01]  /*0f30*/  IADD3 R4, R4, 0xffffffe, RZ ;  /* 0x0ffffffe04047810 */ /* 0x002fe20007ffe0ff */
[----:B------:R-:W1:Y:S05]  /*0f40*/  LDC R7, c[0x0][0x278] ;  /* 0x00009e00ff077b82 */ /* 0x000e6a0000000800 */
[----:B------:R-:W3:Y:S02]  /*0f50*/  F2I.FTZ.U32.TRUNC.NTZ R5, R4 ;  /* 0x0000000400057305 */ /* 0x000ee4000021f000 */
[----:B---3--:R-:W-:Y:S01]  /*0f60*/  IMAD.MOV R2, RZ, RZ, -R5 ;  /* 0x000000ffff027224 */ /* 0x008fe200078e0a05 */
[----:B------:R-:W-:-:S03]  /*0f70*/  MOV R4, RZ ;  /* 0x000000ff00047202 */ /* 0x000fc60000000f00 */
[----:B------:R-:W-:-:S04]  /*0f80*/  IMAD R2, R2, R3, RZ ;  /* 0x0000000302027224 */ /* 0x000fc800078e02ff */
[----:B------:R-:W-:-:S04]  /*0f90*/  IMAD.HI.U32 R5, R5, R2, R4 ;  /* 0x0000000205057227 */ /* 0x000fc800078e0004 */
[----:B------:R-:W-:-:S04]  /*0fa0*/  IMAD.MOV.U32 R2, RZ, RZ, R0 ;  /* 0x000000ffff027224 */ /* 0x000fc800078e0000 */
        /* <DEDUP_REMOVED lines=8> */
[----:B------:R-:W-:-:S04]  /*1030*/  LOP3.LUT R0, R19, R12, RZ, 0x3c, !PT ;  /* 0x0000000c13007212 */ /* 0x000fc800078e3cff */
[----:B------:R-:W-:-:S07]  /*1040*/  ISETP.GE.AND P1, PT, R0, RZ, PT ;  /* 0x000000ff0000720c */ /* 0x000fce0003f26270 */
[----:B------:R-:W-:-:S06]  /*1050*/  @P3 VIADD R13, R13, 0x1 ;  /* 0x000000010d0d3836 */ /* 0x000fcc0000000000 */
[----:B------:R-:W-:Y:S02]  /*1060*/  @!P1 IADD3 R13, -R13, RZ, RZ ;  /* 0x000000ff0d0d9210 */ /* 0x000fe40007ffe1ff */
[----:B------:R-:W-:-:S05]  /*1070*/  @!P2 LOP3.LUT R13, RZ, R12, RZ, 0x33, !PT ;  /* 0x0000000cff0da212 */ /* 0x000fca00078e33ff */
[----:B------:R-:W-:-:S05]  /*1080*/  IMAD.WIDE R14, R13, 0x4, R226 ;  /* 0x000000040d0e7825 */ /* 0x000fca00078e02e2 */
[----:B------:R-:W3:Y:S01]  /*1090*/  LDG.E R0, desc[UR12][R14.64] ;  /* 0x0000000c0e007981 */ /* 0x000ee2000c1e1900 */
[----:B-1----:R-:W-:Y:S02]  /*10a0*/  IABS R2, R7 ;  /* 0x0000000700027213 */ /* 0x002fe40000000000 */
[----:B------:R-:W-:Y:S02]  /*10b0*/  IADD3 R10, -R13, RZ, RZ ;  /* 0x000000ff0d0a7210 */ /* 0x000fe40007ffe1ff */
[----:B------:R-:W1:Y:S03]  /*10c0*/  I2F.RP R5, R2 ;  /* 0x0000000200057306 */ /* 0x000e660000209400 */
[----:B------:R-:W-:-:S05]  /*10d0*/  IMAD R19, R12, R10, R19 ;  /* 0x0000000a0c137224 */ /* 0x000fca00078e0213 */
[----:B------:R-:W-:Y:S01]  /*10e0*/  SHF.R.S32.HI R17, RZ, 0x1f, R19 ;  /* 0x0000001fff117819 */ /* 0x000fe20000011413 */
[----:B-1----:R-:W1:Y:S02]  /*10f0*/  MUFU.RCP R8, R5 ;  /* 0x0000000500087308 */ /* 0x002e640000001000 */
[----:B-1----:R-:W-:-:S06]  /*1100*/  VIADD R8, R8, 0xffffffe ;  /* 0x0ffffffe08087836 */ /* 0x002fcc0000000000 */
[----:B------:R-:W1:Y:S02]  /*1110*/  F2I.FTZ.U32.TRUNC.NTZ R9, R8 ;  /* 0x0000000800097305 */ /* 0x000e64000021f000 */
[----:B-1----:R-:W-:Y:S01]  /*1120*/  IADD3 R3, RZ, -R9, RZ ;  /* 0x80000009ff037210 */ /* 0x002fe20007ffe0ff */
[----:B------:R-:W-:-:S04]  /*1130*/  IMAD.MOV.U32 R8, RZ, RZ, RZ ;  /* 0x000000ffff087224 */ /* 0x000fc800078e00ff */
[----:B------:R-:W-:Y:S01]  /*1140*/  IMAD R4, R3, R2, RZ ;  /* 0x0000000203047224 */ /* 0x000fe200078e02ff */
[----:B------:R-:W-:-:S03]  /*1150*/  IABS R3, R20 ;  /* 0x0000001400037213 */ /* 0x000fc60000000000 */
[----:B------:R-:W-:Y:S01]  /*1160*/  IMAD.HI.U32 R9, R9, R4, R8 ;  /* 0x0000000409097227 */ /* 0x000fe200078e0008 */
[----:B------:R-:W-:-:S05]  /*1170*/  MOV R4, R3 ;  /* 0x0000000300047202 */ /* 0x000fca0000000f00 */
[----:B------:R-:W-:-:S04]  /*1180*/  IMAD.HI.U32 R24, R9, R4, RZ ;  /* 0x0000000409187227 */ /* 0x000fc800078e00ff */
[----:B------:R-:W-:-:S04]  /*1190*/  IMAD.MOV R3, RZ, RZ, -R24 ;  /* 0x000000ffff037224 */ /* 0x000fc800078e0a18 */
[C---:B------:R-:W-:Y:S02]  /*11a0*/  IMAD R3, R2.reuse, R3, R4 ;  /* 0x0000000302037224 */ /* 0x040fe400078e0204 */
[----:B------:R-:W1:Y:S03]  /*11b0*/  LDC.64 R4, c[0x0][0x230] ;  /* 0x00008c00ff047b82 */ /* 0x000e660000000a00 */
[----:B------:R-:W-:-:S13]  /*11c0*/  ISETP.GT.U32.AND P2, PT, R2, R3, PT ;  /* 0x000000030200720c */ /* 0x000fda0003f44070 */
[-C--:B------:R-:W-:Y:S01]  /*11d0*/  @!P2 IADD3 R3, R3, -R2.reuse, RZ ;  /* 0x800000020303a210 */ /* 0x080fe20007ffe0ff */
[----:B------:R-:W-:Y:S01]  /*11e0*/  @!P2 VIADD R24, R24, 0x1 ;  /* 0x000000011818a836 */ /* 0x000fe20000000000 */
[----:B------:R-:W-:Y:S02]  /*11f0*/  ISETP.NE.AND P2, PT, R7, RZ, PT ;  /* 0x000000ff0700720c */ /* 0x000fe40003f45270 */
[----:B------:R-:W-:Y:S02]  /*1200*/  ISETP.GE.U32.AND P3, PT, R3, R2, PT ;  /* 0x000000020300720c */ /* 0x000fe40003f66070 */
[----:B------:R-:W-:-:S04]  /*1210*/  LOP3.LUT R2, R20, R7, RZ, 0x3c, !PT ;  /* 0x0000000714027212 */ /* 0x000fc800078e3cff */
[----:B------:R-:W-:Y:S02]  /*1220*/  ISETP.GE.AND P1, PT, R2, RZ, PT ;  /* 0x000000ff0200720c */ /* 0x000fe40003f26270 */
[----:B------:R-:W4:Y:S05]  /*1230*/  LDC.64 R2, c[0x0][0x238] ;  /* 0x00008e00ff027b82 */ /* 0x000f2a0000000a00 */
[----:B------:R-:W-:-:S06]  /*1240*/  @P3 VIADD R24, R24, 0x1 ;  /* 0x0000000118183836 */ /* 0x000fcc0000000000 */
[----:B------:R-:W-:Y:S02]  /*1250*/  @!P1 IADD3 R24, -R24, RZ, RZ ;  /* 0x000000ff18189210 */ /* 0x000fe40007ffe1ff */
[----:B------:R-:W-:-:S04]  /*1260*/  @!P2 LOP3.LUT R24, RZ, R7, RZ, 0x33, !PT ;  /* 0x00000007ff18a212 */ /* 0x000fc800078e33ff */
[----:B------:R-:W-:Y:S02]  /*1270*/  SHF.R.S32.HI R7, RZ, 0x1f, R24 ;  /* 0x0000001fff077819 */ /* 0x000fe40000011418 */
[----:B---3--:R-:W-:Y:S01]  /*1280*/  SHF.R.S32.HI R9, RZ, 0x1f, R0 ;  /* 0x0000001fff097819 */ /* 0x008fe20000011400 */
[----:B-1----:R-:W-:-:S04]  /*1290*/  IMAD.WIDE.U32 R12, R0, R4, RZ ;  /* 0x00000004000c7225 */ /* 0x002fc800078e00ff */
[----:B------:R-:W-:Y:S02]  /*12a0*/  IMAD R8, R9, R4, RZ ;  /* 0x0000000409087224 */ /* 0x000fe400078e02ff */
[----:B--2---:R-:W-:Y:S02]  /*12b0*/  IMAD R4, R17, R192, RZ ;  /* 0x000000c011047224 */ /* 0x004fe400078e02ff */
[----:B------:R-:W-:Y:S02]  /*12c0*/  IMAD R5, R0, R5, R8 ;  /* 0x0000000500057224 */ /* 0x000fe400078e0208 */
[----:B------:R-:W-:Y:S02]  /*12d0*/  IMAD R4, R19, R193, R4 ;  /* 0x000000c113047224 */ /* 0x000fe400078e0204 */
[----:B----4-:R-:W-:Y:S01]  /*12e0*/  IMAD R9, R9, R2, RZ ;  /* 0x0000000209097224 */ /* 0x010fe200078e02ff */
[----:B------:R-:W-:Y:S01]  /*12f0*/  IADD3 R13, R13, R5, RZ ;  /* 0x000000050d0d7210 */ /* 0x000fe20007ffe0ff */
[----:B------:R-:W-:-:S02]  /*1300*/  IMAD R5, R7, UR4, RZ ;  /* 0x0000000407057c24 */ /* 0x000fc4000f8e02ff */
[----:B------:R-:W-:Y:S02]  /*1310*/  IMAD R9, R0, R3, R9 ;  /* 0x0000000300097224 */ /* 0x000fe400078e0209 */
[----:B------:R-:W-:-:S04]  /*1320*/  IMAD.WIDE.U32 R12, R19, R192, R12 ;  /* 0x000000c0130c7225 */ /* 0x000fc800078e000c */
[----:B------:R-:W-:Y:S02]  /*1330*/  IMAD.IADD R13, R13, 0x1, R4 ;  /* 0x000000010d0d7824 */ /* 0x000fe400078e0204 */
[----:B------:R-:W-:-:S04]  /*1340*/  IMAD.WIDE.U32 R14, R0, R2, RZ ;  /* 0x00000002000e7225 */ /* 0x000fc800078e00ff */
[C---:B------:R-:W-:Y:S01]  /*1350*/  IMAD R5, R24.reuse, UR5, R5 ;  /* 0x0000000518057c24 */ /* 0x040fe2000f8e0205 */
[----:B------:R-:W-:Y:S01]  /*1360*/  IADD3 R9, R15, R9, RZ ;  /* 0x000000090f097210 */ /* 0x000fe20007ffe0ff */
[----:B------:R-:W-:-:S05]  /*1370*/  IMAD.WIDE.U32 R28, R24, UR4, R12 ;  /* 0x00000004181c7c25 */ /* 0x000fca000f8e000c */
[----:B------:R-:W-:Y:S01]  /*1380*/  IADD3 R8, R29, R5, RZ ;  /* 0x000000051d087210 */ /* 0x000fe20007ffe0ff */
[----:B------:R-:W-:Y:S06]  /*1390*/  BRA `(.L_x_723) ;  /* 0x0000000400347947 */ /* 0x000fec0003800000 */
.L_x_722:
[----:B------:R-:W1:Y:S01]  /*13a0*/  LDC R7, c[0x0][0x278] ;  /* 0x00009e00ff077b82 */ /* 0x000e620000000800 */
[----:B------:R-:W-:Y:S02]  /*13b0*/  ISETP.NE.AND P4, PT, R13, -0x1, PT ;  /* 0xffffffff0d00780c */ /* 0x000fe40003f85270 */
[----:B------:R-:W-:-:S04]  /*13c0*/  LEA R19, R196, 0xffffff80, 0x7 ;  /* 0xffffff80c4137811 */ /* 0x000fc800078e38ff */
[----:B------:R-:W-:-:S07]  /*13d0*/  SHF.R.S32.HI R17, RZ, 0x1f, R19 ;  /* 0x0000001fff117819 */ /* 0x000fce0000011413 */
[----:B------:R-:W2:Y:S01]  /*13e0*/  @P4 LDC.64 R192, c[0x0][0x248] ;  /* 0x00009200ffc04b82 */ /* 0x000ea20000000a00 */
[----:B------:R-:W-:Y:S01]  /*13f0*/  @P4 IMAD.IADD R14, R10, 0x1, R13 ;  /* 0x000000010a0e4824 */ /* 0x000fe200078e020d */
[----:B-1----:R-:W-:-:S04]  /*1400*/  IABS R3, R7 ;  /* 0x0000000700037213 */ /* 0x002fc80000000000 */
[----:B------:R-:W1:Y:S08]  /*1410*/  I2F.RP R5, R3 ;  /* 0x0000000300057306 */ /* 0x000e700000209400 */
[----:B-1----:R-:W1:Y:S02]  /*1420*/  MUFU.RCP R8, R5 ;  /* 0x0000000500087308 */ /* 0x002e640000001000 */
[----:B-1----:R-:W-:-:S02]  /*1430*/  VIADD R8, R8, 0xffffffe ;  /* 0x0ffffffe08087836 */ /* 0x002fc40000000000 */
[----:B--2---:R-:W-:-:S04]  /*1440*/  @P4 IMAD R5, R14, R193, RZ ;  /* 0x000000c10e054224 */ /* 0x004fc800078e02ff */
[----:B------:R-:W1:Y:S01]  /*1450*/  F2I.FTZ.U32.TRUNC.NTZ R9, R8 ;  /* 0x0000000800097305 */ /* 0x000e62000021f000 */
[----:B------:R-:W-:-:S05]  /*1460*/  @P4 IMAD.WIDE.U32 R14, R14, R192, RZ ;  /* 0x000000c00e0e4225 */ /* 0x000fca00078e00ff */
[----:B------:R-:W-:Y:S02]  /*1470*/  @P4 IADD3 R5, R15, R5, RZ ;  /* 0x000000050f054210 */ /* 0x000fe40007ffe0ff */
[----:B------:R-:W-:Y:S01]  /*1480*/  @P4 MOV R12, R14 ;  /* 0x0000000e000c4202 */ /* 0x000fe20000000f00 */
[----:B-1----:R-:W-:Y:S01]  /*1490*/  IMAD.MOV R2, RZ, RZ, -R9 ;  /* 0x000000ffff027224 */ /* 0x002fe200078e0a09 */
[----:B------:R-:W-:-:S03]  /*14a0*/  MOV R8, RZ ;  /* 0x000000ff00087202 */ /* 0x000fc60000000f00 */
[----:B------:R-:W-:Y:S01]  /*14b0*/  IMAD R4, R2, R3, RZ ;  /* 0x0000000302047224 */ /* 0x000fe200078e02ff */
[----:B------:R-:W-:-:S03]  /*14c0*/  IABS R2, R20 ;  /* 0x0000001400027213 */ /* 0x000fc60000000000 */
[----:B------:R-:W-:-:S04]  /*14d0*/  IMAD.HI.U32 R9, R9, R4, R8 ;  /* 0x0000000409097227 */ /* 0x000fc800078e0008 */
[----:B------:R-:W-:-:S04]  /*14e0*/  IMAD.MOV.U32 R4, RZ, RZ, R2 ;  /* 0x000000ffff047224 */ /* 0x000fc800078e0002 */
[----:B------:R-:W-:Y:S02]  /*14f0*/  IMAD.HI.U32 R24, R9, R4, RZ ;  /* 0x0000000409187227 */ /* 0x000fe400078e00ff */
[----:B------:R-:W1:Y:S02]  /*1500*/  @P4 LDC.64 R8, c[0x0][0x250] ;  /* 0x00009400ff084b82 */ /* 0x000e640000000a00 */
[----:B------:R-:W-:-:S04]  /*1510*/  IMAD.MOV R2, RZ, RZ, -R24 ;  /* 0x000000ffff027224 */ /* 0x000fc800078e0a18 */
[----:B------:R-:W-:Y:S01]  /*1520*/  IMAD R2, R3, R2, R4 ;  /* 0x0000000203027224 */ /* 0x000fe200078e0204 */
[----:B------:R-:W-:-:S04]  /*1530*/  LOP3.LUT R4, R20, R7, RZ, 0x3c, !PT ;  /* 0x0000000714047212 */ /* 0x000fc800078e3cff */
[----:B------:R-:W-:Y:S02]  /*1540*/  ISETP.GT.U32.AND P1, PT, R3, R2, PT ;  /* 0x000000020300720c */ /* 0x000fe40003f24070 */
[----:B------:R-:W-:-:S11]  /*1550*/  ISETP.GE.AND P2, PT, R4, RZ, PT ;  /* 0x000000ff0400720c */ /* 0x000fd60003f46270 */
[-C--:B------:R-:W-:Y:S02]  /*1560*/  @!P1 IADD3 R2, R2, -R3.reuse, RZ ;  /* 0x8000000302029210 */ /* 0x080fe40007ffe0ff */
[----:B------:R-:W-:Y:S02]  /*1570*/  @!P1 IADD3 R24, R24, 0x1, RZ ;  /* 0x0000000118189810 */ /* 0x000fe40007ffe0ff */
[----:B------:R-:W-:Y:S02]  /*1580*/  ISETP.GE.U32.AND P3, PT, R2, R3, PT ;  /* 0x000000030200720c */ /* 0x000fe40003f66070 */
[----:B------:R-:W2:Y:S01]  /*1590*/  LDC.64 R2, c[0x0][0x260] ;  /* 0x00009800ff027b82 */ /* 0x000ea20000000a00 */
[----:B------:R-:W-:-:S10]  /*15a0*/  ISETP.NE.AND P1, PT, R7, RZ, PT ;  /* 0x000000ff0700720c */ /* 0x000fd40003f25270 */
[----:B------:R-:W-:-:S04]  /*15b0*/  @P3 VIADD R24, R24, 0x1 ;  /* 0x0000000118183836 */ /* 0x000fc80000000000 */
[----:B------:R-:W-:Y:S01]  /*15c0*/  @!P2 IMAD.MOV R24, RZ, RZ, -R24 ;  /* 0x000000ffff18a224 */ /* 0x000fe200078e0a18 */
[----:B------:R-:W-:Y:S06]  /*15d0*/  @P4 BRA `(.L_x_724) ;  /* 0x0000000000344947 */ /* 0x000fec0003800000 */
[----:B------:R-:W3:Y:S01]  /*15e0*/  LDC.64 R192, c[0x0][0x248] ;  /* 0x00009200ffc07b82 */ /* 0x000ee20000000a00 */
[----:B------:R-:W-:-:S07]  /*15f0*/  SHF.R.S32.HI R15, RZ, 0x1f, R10 ;  /* 0x0000001fff0f7819 */ /* 0x000fce000001140a */
[----:B------:R-:W4:Y:S01]  /*1600*/  LDC.64 R4, c[0x0][0x230] ;  /* 0x00008c00ff047b82 */ /* 0x000f220000000a00 */
[-C--:B---3--:R-:W-:Y:S01]  /*1610*/  IMAD R14, R15, R192.reuse, RZ ;  /* 0x000000c00f0e7224 */ /* 0x088fe200078e02ff */
[----:B-----5:R-:W-:Y:S01]  /*1620*/  SHF.R.S32.HI R15, RZ, 0x1f, R0 ;  /* 0x0000001fff0f7819 */ /* 0x020fe20000011400 */
[----:B------:R-:W-:-:S04]  /*1630*/  IMAD.WIDE.U32 R22, R10, R192, RZ ;  /* 0x000000c00a167225 */ /* 0x000fc800078e00ff */
[----:B------:R-:W-:Y:S02]  /*1640*/  IMAD R14, R10, R193, R14 ;  /* 0x000000c10a0e7224 */ /* 0x000fe400078e020e */
[----:B----4-:R-:W-:-:S03]  /*1650*/  IMAD R12, R15, R4, RZ ;  /* 0x000000040f0c7224 */ /* 0x010fc600078e02ff */
[----:B------:R-:W-:Y:S01]  /*1660*/  IADD3 R23, R23, R14, RZ ;  /* 0x0000000e17177210 */ /* 0x000fe20007ffe0ff */
[C---:B------:R-:W-:Y:S02]  /*1670*/  IMAD R5, R0.reuse, R5, R12 ;  /* 0x0000000500057224 */ /* 0x040fe400078e020c */
[----:B------:R-:W-:-:S05]  /*1680*/  IMAD.WIDE.U32 R22, R0, R4, R22 ;  /* 0x0000000400167225 */ /* 0x000fca00078e0016 */
[----:B------:R-:W-:Y:S02]  /*1690*/  IADD3 R5, R23, R5, RZ ;  /* 0x0000000517057210 */ /* 0x000fe40007ffe0ff */
[----:B------:R-:W-:-:S07]  /*16a0*/  MOV R12, R22 ;  /* 0x00000016000c7202 */ /* 0x000fce0000000f00 */
.L_x_724:
[----:B------:R-:W-:Y:S01]  /*16b0*/  MOV R22, R12 ;  /* 0x0000000c00167202 */ /* 0x000fe20000000f00 */
[----:B------:R-:W-:Y:S01]  /*16c0*/  IMAD R4, R17, R192, RZ ;  /* 0x000000c011047224 */ /* 0x000fe200078e02ff */
[----:B------:R-:W-:Y:S02]  /*16d0*/  MOV R23, R5 ;  /* 0x0000000500177202 */ /* 0x000fe40000000f00 */
[----:B------:R-:W-:Y:S01]  /*16e0*/  @!P1 LOP3.LUT R24, RZ, R7, RZ, 0x33, !PT ;  /* 0x00000007ff189212 */ /* 0x000fe200078e33ff */
[----:B------:R-:W-:Y:S01]  /*16f0*/  IMAD R5, R193, R19, R4 ;  /* 0x00000013c1057224 */ /* 0x000fe200078e0204 */
[----:B------:R-:W-:Y:S01]  /*1700*/  @P4 IADD3 R13, R10, R13, RZ ;  /* 0x0000000d0a0d4210 */ /* 0x000fe20007ffe0ff */
[----:B------:R-:W-:Y:S01]  /*1710*/  IMAD.WIDE.U32 R22, R192, R19, R22 ;  /* 0x00000013c0167225 */ /* 0x000fe200078e0016 */
[----:B------:R-:W-:-:S03]  /*1720*/  SHF.R.S32.HI R7, RZ, 0x1f, R24 ;  /* 0x0000001fff077819 */ /* 0x000fc60000011418 */
[----:B-1----:R-:W-:Y:S01]  /*1730*/  @P4 IMAD.WIDE.U32 R14, R13, R8, RZ ;  /* 0x000000080d0e4225 */ /* 0x002fe200078e00ff */
[----:B------:R-:W-:-:S03]  /*1740*/  IADD3 R23, R23, R5, RZ ;  /* 0x0000000517177210 */ /* 0x000fc60007ffe0ff */
[-C--:B--2---:R-:W-:Y:S02]  /*1750*/  IMAD R4, R7, R2.reuse, RZ ;  /* 0x0000000207047224 */ /* 0x084fe400078e02ff */
[----:B------:R-:W-:-:S04]  /*1760*/  IMAD.WIDE.U32 R28, R24, R2, R22 ;  /* 0x00000002181c7225 */ /* 0x000fc800078e0016 */
[----:B------:R-:W-:Y:S02]  /*1770*/  IMAD R3, R24, R3, R4 ;  /* 0x0000000318037224 */ /* 0x000fe400078e0204 */
[----:B------:R-:W-:-:S03]  /*1780*/  @P4 IMAD R9, R13, R9, R15 ;  /* 0x000000090d094224 */ /* 0x000fc600078e020f */
[----:B------:R-:W-:Y:S01]  /*1790*/  IADD3 R8, R29, R3, RZ ;  /* 0x000000031d087210 */ /* 0x000fe20007ffe0ff */
[----:B------:R-:W-:Y:S06]  /*17a0*/  @P4 BRA `(.L_x_723) ;  /* 0x0000000000304947 */ /* 0x000fec0003800000 */
[----:B------:R-:W1:Y:S01]  /*17b0*/  LDC.64 R4, c[0x0][0x250] ;  /* 0x00009400ff047b82 */ /* 0x000e620000000a00 */
[----:B------:R-:W-:-:S07]  /*17c0*/  SHF.R.S32.HI R9, RZ, 0x1f, R10 ;  /* 0x0000001fff097819 */ /* 0x000fce000001140a */
[----:B------:R-:W2:Y:S01]  /*17d0*/  LDC.64 R2, c[0x0][0x238] ;  /* 0x00008e00ff027b82 */ /* 0x000ea20000000a00 */
[----:B-1----:R-:W-:Y:S01]  /*17e0*/  IMAD R12, R9, R4, RZ ;  /* 0x00000004090c7224 */ /* 0x002fe200078e02ff */
[----:B-----5:R-:W-:-:S03]  /*17f0*/  SHF.R.S32.HI R9, RZ, 0x1f, R0 ;  /* 0x0000001fff097819 */ /* 0x020fc60000011400 */
[C---:B------:R-:W-:Y:S02]  /*1800*/  IMAD R5, R10.reuse, R5, R12 ;  /* 0x000000050a057224 */ /* 0x040fe400078e020c */
[----:B------:R-:W-:-:S04]  /*1810*/  IMAD.WIDE.U32 R12, R10, R4, RZ ;  /* 0x000000040a0c7225 */ /* 0x000fc800078e00ff */
[----:B--2---:R-:W-:Y:S01]  /*1820*/  IMAD R9, R9, R2, RZ ;  /* 0x0000000209097224 */ /* 0x004fe200078e02ff */
[----:B------:R-:W-:-:S03]  /*1830*/  IADD3 R13, R13, R5, RZ ;  /* 0x000000050d0d7210 */ /* 0x000fc60007ffe0ff */
[C---:B------:R-:W-:Y:S02]  /*1840*/  IMAD R9, R0.reuse, R3, R9 ;  /* 0x0000000300097224 */ /* 0x040fe400078e0209 */
[----:B------:R-:W-:-:S05]  /*1850*/  IMAD.WIDE.U32 R14, R0, R2, R12 ;  /* 0x00000002000e7225 */ /* 0x000fca00078e000c */
[----:B------:R-:W-:-:S07]  /*1860*/  IADD3 R9, R15, R9, RZ ;  /* 0x000000090f097210 */ /* 0x000fce0007ffe0ff */
.L_x_723:
[----:B------:R-:W-:Y:S01]  /*1870*/  ISETP.NE.AND P1, PT, R218, -0x1, PT ;  /* 0xffffffffda00780c */ /* 0x000fe20003f25270 */
[----:B------:R-:W1:Y:S01]  /*1880*/  S2UR UR8, SR_CgaCtaId ;  /* 0x00000000000879c3 */ /* 0x000e620000008800 */
[----:B------:R-:W-:Y:S01]  /*1890*/  SHF.R.S32.HI R13, RZ, 0x1f, R128 ;  /* 0x0000001fff0d7819 */ /* 0x000fe20000011480 */
[----:B------:R-:W-:Y:S01]  /*18a0*/  IMAD.IADD R212, R221, 0x1, -R134 ;  /* 0x00000001ddd47824 */ /* 0x000fe200078e0a86 */
[----:B------:R-:W-:Y:S01]  /*18b0*/  ULDC.64 UR4, c[0x0][0x258] ;  /* 0x0000960000047ab9 */ /* 0x000fe20000000a00 */
[----:B------:R-:W-:Y:S01]  /*18c0*/  ULDC.64 UR6, c[0x0][0x268] ;  /* 0x00009a0000067ab9 */ /* 0x000fe20000000a00 */
[CC--:B------:R-:W-:Y:S01]  /*18d0*/  LEA.HI R15, R13.reuse, R128.reuse, RZ, 0x3 ;  /* 0x000000800d0f7211 */ /* 0x0c0fe200078f18ff */
[----:B------:R-:W-:Y:S01]  /*18e0*/  BSSY B0, `(.L_x_725) ;  /* 0x000005f000007945 */ /* 0x000fe20003800000 */
[----:B------:R-:W-:Y:S01]  /*18f0*/  LEA.HI R12, R13, R128, RZ, 0x4 ;  /* 0x000000800d0c7211 */ /* 0x000fe200078f20ff */
[----:B------:R-:W2:Y:S01]  /*1900*/  LDC.64 R194, c[0x0][0x250] ;  /* 0x00009400ffc27b82 */ /* 0x000ea20000000a00 */
[----:B------:R-:W-:-:S02]  /*1910*/  SHF.R.S32.HI R224, RZ, 0x3, R15 ;  /* 0x00000003ffe07819 */ /* 0x000fc4000001140f */
[----:B------:R-:W-:Y:S02]  /*1920*/  LOP3.LUT R15, R15, 0xfffffff8, RZ, 0xc0, !PT ;  /* 0xfffffff80f0f7812 */ /* 0x000fe400078ec0ff */
[----:B------:R-:W-:Y:S01]  /*1930*/  @!P1 SHF.R.S32.HI R23, RZ, 0x1f, R11 ;  /* 0x0000001fff179819 */ /* 0x000fe2000001140b */
[C---:B------:R-:W-:Y:S01]  /*1940*/  IMAD.SHL.U32 R25, R224.reuse, 0x40, RZ ;  /* 0x00000040e0197824 */ /* 0x040fe200078e00ff */
[----:B------:R-:W-:Y:S01]  /*1950*/  ISETP.GE.AND P6, PT, R224, R212, PT ;  /* 0x000000d4e000720c */ /* 0x000fe20003fc6270 */
[----:B------:R-:W3:Y:S01]  /*1960*/  @P1 LDC.64 R4, c[0x0][0x240] ;  /* 0x00009000ff041b82 */ /* 0x000ee20000000a00 */
[----:B-----5:R-:W-:Y:S01]  /*1970*/  IMAD.IADD R0, R128, 0x1, -R15 ;  /* 0x0000000180007824 */ /* 0x020fe200078e0a0f */
[----:B------:R-:W-:Y:S01]  /*1980*/  LOP3.LUT R15, R12, 0xfffffff0, RZ, 0xc0, !PT ;  /* 0xfffffff00c0f7812 */ /* 0x000fe200078ec0ff */
[----:B------:R-:W-:Y:S01]  /*1990*/  VIADD R18, R224, 0x10 ;  /* 0x00000010e0127836 */ /* 0x000fe20000000000 */
[----:B------:R-:W-:Y:S01]  /*19a0*/  LOP3.LUT R25, R25, 0x1c0, RZ, 0xc0, !PT ;  /* 0x000001c019197812 */ /* 0x000fe200078ec0ff */
[----:B------:R-:W-:Y:S01]  /*19b0*/  IMAD.SHL.U32 R222, R0, 0x8, RZ ;  /* 0x0000000800de7824 */ /* 0x000fe200078e00ff */
[----:B------:R-:W-:Y:S01]  /*19c0*/  IADD3 R219, R196, -0x1, RZ ;  /* 0xffffffffc4db7810 */ /* 0x000fe20007ffe0ff */
[----:B------:R-:W-:Y:S01]  /*19d0*/  IMAD.IADD R15, R128, 0x1, -R15 ;  /* 0x00000001800f7824 */ /* 0x000fe200078e0a0f */
[----:B------:R-:W4:Y:S01]  /*19e0*/  @!P1 LDC.64 R2, c[0x0][0x228] ;  /* 0x00008a00ff029b82 */ /* 0x000f220000000a00 */
[----:B------:R-:W-:Y:S01]  /*19f0*/  SHF.R.U32.HI R220, RZ, 0x3, R25 ;  /* 0x00000003ffdc7819 */ /* 0x000fe20000011619 */
[----:B------:R-:W-:Y:S01]  /*1a00*/  VIADD R16, R224, 0x20 ;  /* 0x00000020e0107836 */ /* 0x000fe20000000000 */
[C---:B------:R-:W-:Y:S01]  /*1a10*/  IADD3 R28, P3, R222.reuse, R28, RZ ;  /* 0x0000001cde1c7210 */ /* 0x040fe20007f7e0ff */
[----:B------:R-:W-:Y:S01]  /*1a20*/  IMAD.SHL.U32 R37, R219, 0x80, RZ ;  /* 0x00000080db257824 */ /* 0x000fe200078e00ff */
[----:B------:R-:W-:Y:S01]  /*1a30*/  LOP3.LUT R21, R25, 0x38, R222, 0xf8, !PT ;  /* 0x0000003819157812 */ /* 0x000fe200078ef8de */
[----:B------:R-:W-:Y:S01]  /*1a40*/  VIADD R213, R222, 0x40 ;  /* 0x00000040ded57836 */ /* 0x000fe20000000000 */
[----:B------:R-:W-:-:S02]  /*1a50*/  ISETP.GE.AND P5, PT, R18, R212, PT ;  /* 0x000000d41200720c */ /* 0x000fc40003fa6270 */
[----:B------:R-:W-:Y:S02]  /*1a60*/  LOP3.LUT R220, R21, R220, RZ, 0x3c, !PT ;  /* 0x000000dc15dc7212 */ /* 0x000fe400078e3cff */
[----:B------:R-:W-:Y:S02]  /*1a70*/  ISETP.GE.AND P4, PT, R16, R212, PT ;  /* 0x000000d41000720c */ /* 0x000fe40003f86270 */
[----:B------:R-:W-:Y:S01]  /*1a80*/  SHF.R.S32.HI R225, RZ, 0x1f, R224 ;  /* 0x0000001fffe17819 */ /* 0x000fe200000114e0 */
[----:B---3--:R-:W-:Y:S01]  /*1a90*/  @P1 IMAD.WIDE.U32 R26, R218, R4, RZ ;  /* 0x00000004da1a1225 */ /* 0x008fe200078e00ff */
[----:B------:R-:W-:-:S03]  /*1aa0*/  LEA.HI R4, R13, R128, RZ, 0x6 ;  /* 0x000000800d047211 */ /* 0x000fc600078f30ff */
[----:B------:R-:W-:Y:S02]  /*1ab0*/  @P1 IMAD R5, R218, R5, R27 ;  /* 0x00000005da051224 */ /* 0x000fe400078e021b */
[----:B------:R-:W-:-:S04]  /*1ac0*/  IMAD.WIDE R30, R31, 0x40, R224 ;  /* 0x000000401f1e7825 */ /* 0x000fc800078e02e0 */
[-C--:B----4-:R-:W-:Y:S02]  /*1ad0*/  @!P1 IMAD R10, R23, R2.reuse, RZ ;  /* 0x00000002170a9224 */ /* 0x090fe400078e02ff */
[----:B------:R-:W-:-:S04]  /*1ae0*/  @!P1 IMAD.WIDE.U32 R22, R11, R2, RZ ;  /* 0x000000020b169225 */ /* 0x000fc800078e00ff */
[----:B------:R-:W-:Y:S01]  /*1af0*/  @!P1 IMAD R3, R11, R3, R10 ;  /* 0x000000030b039224 */ /* 0x000fe200078e020a */
[----:B------:R-:W-:Y:S01]  /*1b00*/  SHF.R.S32.HI R10, RZ, 0x1f, R15 ;  /* 0x0000001fff0a7819 */ /* 0x000fe2000001140f */
[----:B------:R-:W-:Y:S02]  /*1b10*/  IMAD.SHL.U32 R11, R4, 0x8, RZ ;  /* 0x00000008040b7824 */ /* 0x000fe400078e00ff */
[----:B------:R-:W-:Y:S01]  /*1b20*/  @P1 IMAD.MOV.U32 R4, RZ, RZ, R26 ;  /* 0x000000ffff041224 */ /* 0x000fe200078e001a */
[----:B------:R-:W-:Y:S01]  /*1b30*/  @!P1 IADD3 R5, R23, R3, RZ ;  /* 0x0000000317059210 */ /* 0x000fe20007ffe0ff */
[----:B------:R-:W-:Y:S01]  /*1b40*/  @!P1 IMAD.MOV.U32 R4, RZ, RZ, R22 ;  /* 0x000000ffff049224 */ /* 0x000fe200078e0016 */
[C---:B------:R-:W-:Y:S02]  /*1b50*/  IADD3 R22, P2, R222.reuse, R14, RZ ;  /* 0x0000000ede167210 */ /* 0x040fe40007f5e0ff */
[----:B------:R-:W-:Y:S02]  /*1b60*/  SHF.R.S32.HI R14, RZ, 0x1f, R222 ;  /* 0x0000001fff0e7819 */ /* 0x000fe400000114de */
[----:B------:R-:W-:-:S02]  /*1b70*/  IADD3 R4, P1, R222, R4, RZ ;  /* 0x00000004de047210 */ /* 0x000fc40007f3e0ff */
[----:B------:R-:W-:Y:S01]  /*1b80*/  LEA.HI R10, R10, R15, RZ, 0x3 ;  /* 0x0000000f0a0a7211 */ /* 0x000fe200078f18ff */
[C---:B------:R-:W-:Y:S01]  /*1b90*/  IMAD.X R23, R14.reuse, 0x1, R9, P2 ;  /* 0x000000010e177824 */ /* 0x040fe200010e0609 */
[----:B------:R-:W-:Y:S01]  /*1ba0*/  SHF.R.S32.HI R3, RZ, 0x1f, R20 ;  /* 0x0000001fff037819 */ /* 0x000fe20000011414 */
[----:B------:R-:W-:Y:S01]  /*1bb0*/  IMAD.X R29, R14, 0x1, R8, P3 ;  /* 0x000000010e1d7824 */ /* 0x000fe200018e0608 */
[----:B------:R-:W-:Y:S01]  /*1bc0*/  LOP3.LUT R2, R10, 0xfffffff8, RZ, 0xc0, !PT ;  /* 0xfffffff80a027812 */ /* 0x000fe200078ec0ff */
[----:B------:R-:W-:Y:S01]  /*1bd0*/  IMAD.X R5, R14, 0x1, R5, P1 ;  /* 0x000000010e057824 */ /* 0x000fe200008e0605 */
[----:B------:R-:W-:Y:S01]  /*1be0*/  LOP3.LUT R220, R220, 0xfffffe00, R11, 0xf8, !PT ;  /* 0xfffffe00dcdc7812 */ /* 0x000fe200078ef80b */
[----:B------:R-:W-:Y:S02]  /*1bf0*/  IMAD R3, R3, UR4, RZ ;  /* 0x0000000403037c24 */ /* 0x000fe4000f8e02ff */
[----:B------:R-:W-:Y:S02]  /*1c00*/  VIADD R14, R224, 0x30 ;  /* 0x00000030e00e7836 */ /* 0x000fe40000000000 */
[----:B------:R-:W-:-:S02]  /*1c10*/  IMAD.IADD R2, R15, 0x1, -R2 ;  /* 0x000000010f027824 */ /* 0x000fc400078e0a02 */
[----:B------:R-:W-:Y:S01]  /*1c20*/  IMAD R27, R20, UR5, R3 ;  /* 0x00000005141b7c24 */ /* 0x000fe2000f8e0203 */
[----:B------:R-:W-:Y:S01]  /*1c30*/  ISETP.GE.AND P3, PT, R14, R212, PT ;  /* 0x000000d40e00720c */ /* 0x000fe20003f66270 */
[----:B------:R-:W-:Y:S01]  /*1c40*/  IMAD.WIDE.U32 R20, R20, UR4, R4 ;  /* 0x0000000414147c25 */ /* 0x000fe2000f8e0004 */
[----:B------:R-:W-:Y:S01]  /*1c50*/  UMOV UR4, 0x400 ;  /* 0x0000040000047882 */ /* 0x000fe20000000000 */
[----:B------:R-:W-:Y:S01]  /*1c60*/  MOV R5, 0x20 ;  /* 0x0000002000057802 */ /* 0x000fe20000000f00 */
[----:B-1----:R-:W-:Y:S01]  /*1c70*/  ULEA UR4, UR8, UR4, 0x18 ;  /* 0x0000000408047291 */ /* 0x002fe2000f8ec03f */
[----:B------:R-:W-:Y:S01]  /*1c80*/  IMAD R15, R7, UR6, RZ ;  /* 0x00000006070f7c24 */ /* 0x000fe2000f8e02ff */
[----:B------:R-:W-:Y:S01]  /*1c90*/  R2P PR, R2, 0x6 ;  /* 0x0000000602007804 */ /* 0x000fe20000000000 */
[----:B------:R-:W-:Y:S02]  /*1ca0*/  IMAD.MOV.U32 R7, RZ, RZ, 0x10 ;  /* 0x00000010ff077424 */ /* 0x000fe400078e00ff */
[----:B------:R-:W-:Y:S01]  /*1cb0*/  IMAD R15, R24, UR7, R15 ;  /* 0x00000007180f7c24 */ /* 0x000fe2000f8e020f */
[----:B------:R-:W-:Y:S01]  /*1cc0*/  LEA R220, R220, UR4, 0x1 ;  /* 0x00000004dcdc7c11 */ /* 0x000fe2000f8e08ff */
[----:B------:R-:W-:Y:S01]  /*1cd0*/  IMAD.WIDE.U32 R24, R24, UR6, R22 ;  /* 0x0000000618187c25 */ /* 0x000fe2000f8e0016 */
[----:B------:R-:W-:-:S02]  /*1ce0*/  SEL R4, R7, 0xfffffff0, !P1 ;  /* 0xfffffff007047807 */ /* 0x000fc40004800000 */
[----:B------:R-:W-:Y:S01]  /*1cf0*/  SEL R3, R5, 0xffffffe0, !P2 ;  /* 0xffffffe005037807 */ /* 0x000fe20005000000 */
[----:B------:R-:W-:Y:S02]  /*1d00*/  IMAD.IADD R11, R6, 0x1, -R37 ;  /* 0x00000001060b7824 */ /* 0x000fe400078e0a25 */
[----:B------:R-:W-:Y:S01]  /*1d10*/  IMAD.IADD R27, R21, 0x1, R27 ;  /* 0x00000001151b7824 */ /* 0x000fe200078e021b */
[----:B--2---:R-:W-:Y:S06]  /*1d20*/  @P6 BRA `(.L_x_726) ;  /* 0x0000000000686947 */ /* 0x004fec0003800000 */
[----:B------:R-:W-:Y:S01]  /*1d30*/  ULDC UR5, c[0x0][0x2d0] ;  /* 0x0000b40000057ab9 */ /* 0x000fe20000000800 */
[----:B------:R-:W-:Y:S01]  /*1d40*/  ULDC.64 UR6, c[0x0][0x240] ;  /* 0x0000900000067ab9 */ /* 0x000fe20000000a00 */
[----:B------:R-:W-:Y:S01]  /*1d50*/  ISETP.GE.AND P6, PT, R222, UR5, PT ;  /* 0x00000005de007c0c */ /* 0x000fe2000bfc6270 */
[----:B------:R-:W-:Y:S01]  /*1d60*/  IMAD R23, R31, UR6, RZ ;  /* 0x000000061f177c24 */ /* 0x000fe2000f8e02ff */
[----:B------:R-:W-:Y:S01]  /*1d70*/  ISETP.GE.AND P2, PT, R213, UR5, PT ;  /* 0x00000005d5007c0c */ /* 0x000fe2000bf46270 */
[----:B------:R-:W-:Y:S02]  /*1d80*/  IMAD.MOV.U32 R26, RZ, RZ, R20 ;  /* 0x000000ffff1a7224 */ /* 0x000fe400078e0014 */
[C---:B------:R-:W-:Y:S02]  /*1d90*/  IMAD R22, R30.reuse, UR7, R23 ;  /* 0x000000071e167c24 */ /* 0x040fe4000f8e0217 */
[----:B------:R-:W-:-:S05]  /*1da0*/  IMAD.WIDE.U32 R32, R30, UR6, R26 ;  /* 0x000000061e207c25 */ /* 0x000fca000f8e001a */
[----:B------:R-:W-:Y:S01]  /*1db0*/  IADD3 R22, R33, R22, RZ ;  /* 0x0000001621167210 */ /* 0x000fe20007ffe0ff */
[----:B------:R-:W1:Y:S01]  /*1dc0*/  @!P6 LDC.64 R8, c[0x0][0x210] ;  /* 0x00008400ff08eb82 */ /* 0x000e620000000a00 */
[----:B------:R2:W-:Y:S01]  /*1dd0*/  @P6 STS.128 [R220], RZ ;  /* 0x000000ffdc006388 */ /* 0x0005e20000000c00 */
[----:B-1----:R-:W-:-:S04]  /*1de0*/  @!P6 LEA R8, P1, R32, R8, 0x1 ;  /* 0x000000082008e211 */ /* 0x002fc800078208ff */
[----:B------:R-:W-:-:S05]  /*1df0*/  @!P6 LEA.HI.X R9, R32, R9, R22, 0x1, P1 ;  /* 0x000000092009e211 */ /* 0x000fca00008f0c16 */
[----:B------:R-:W-:Y:S01]  /*1e00*/  @!PT LDS RZ, [RZ] ;  /* 0x00000000fffff984 */ /* 0x000fe20000000800 */
[----:B------:R-:W-:Y:S01]  /*1e10*/  @!PT LDS RZ, [RZ] ;  /* 0x00000000fffff984 */ /* 0x000fe20000000800 */
[----:B------:R-:W-:Y:S01]  /*1e20*/  @!PT LDS RZ, [RZ] ;  /* 0x00000000fffff984 */ /* 0x000fe20000000800 */
[----:B------:R2:W-:Y:S04]  /*1e30*/  @!P6 LDGSTS.E.BYPASS.LTC128B.128 [R220], desc[UR12][R8.64] ;  /* 0x0000000008dcefae */ /* 0x0005e8000b901d4c */
[----:B------:R2:W-:Y:S01]  /*1e40*/  @P2 STS.128 [R220+0x2000], RZ ;  /* 0x002000ffdc002388 */ /* 0x0005e20000000c00 */
[----:B------:R-:W-:Y:S05]  /*1e50*/  @P2 BRA `(.L_x_726) ;  /* 0x00000000001c2947 */ /* 0x000fea0003800000 */
[----:B------:R-:W-:Y:S02]  /*1e60*/  ULDC.64 UR6, c[0x0][0x210] ;  /* 0x0000840000067ab9 */ /* 0x000fe40000000a00 */
[----:B--2---:R-:W-:-:S04]  /*1e70*/  LEA R8, P1, R32, UR6, 0x1 ;  /* 0x0000000620087c11 */ /* 0x004fc8000f8208ff */
[----:B------:R-:W-:-:S05]  /*1e80*/  LEA.HI.X R9, R32, UR7, R22, 0x1, P1 ;  /* 0x0000000720097c11 */ /* 0x000fca00088f0c16 */
[----:B------:R-:W-:Y:S01]  /*1e90*/  @!PT LDS RZ, [RZ] ;  /* 0x00000000fffff984 */ /* 0x000fe20000000800 */
[----:B------:R-:W-:Y:S01]  /*1ea0*/  @!PT LDS RZ, [RZ] ;  /* 0x00000000fffff984 */ /* 0x000fe20000000800 */
[----:B------:R-:W-:Y:S01]  /*1eb0*/  @!PT LDS RZ, [RZ] ;  /* 0x00000000fffff984 */ /* 0x000fe20000000800 */
[----:B------:R1:W-:Y:S04]  /*1ec0*/  LDGSTS.E.BYPASS.LTC128B.128 [R220+0x2000], desc[UR12][R8.64+0x80] ;  /* 0x0200008008dc7fae */ /* 0x0003e8000b901d4c */
.L_x_726:
[----:B------:R-:W-:Y:S05]  /*1ed0*/  BSYNC B0 ;  /* 0x0000000000007941 */ /* 0x000fea0003800000 */
.L_x_725:
[----:B------:R-:W-:Y:S04]  /*1ee0*/  BSSY B0, `(.L_x_727) ;  /* 0x000001f000007945 */ /* 0x000fe80003800000 */
[----:B------:R-:W-:Y:S05]  /*1ef0*/  @P5 BRA `(.L_x_728) ;  /* 0x0000000000745947 */ /* 0x000fea0003800000 */
[----:B------:R-:W-:Y:S01]  /*1f00*/  ULDC UR5, c[0x0][0x2d0] ;  /* 0x0000b40000057ab9 */ /* 0x000fe20000000800 */
[----:B------:R-:W-:Y:S01]  /*1f10*/  IADD3 R23, P1, R30, 0x10, RZ ;  /* 0x000000101e177810 */ /* 0x000fe20007f3e0ff */
[----:B------:R-:W-:Y:S01]  /*1f20*/  ULDC.64 UR6, c[0x0][0x240] ;  /* 0x0000900000067ab9 */ /* 0x000fe20000000a00 */
[----:B------:R-:W-:Y:S01]  /*1f30*/  ISETP.GE.AND P2, PT, R222, UR5, PT ;  /* 0x00000005de007c0c */ /* 0x000fe2000bf46270 */
[----:B------:R-:W-:Y:S01]  /*1f40*/  IMAD.MOV.U32 R32, RZ, RZ, R20 ;  /* 0x000000ffff207224 */ /* 0x000fe200078e0014 */
[----:B------:R-:W-:Y:S01]  /*1f50*/  MOV R33, R27 ;  /* 0x0000001b00217202 */ /* 0x000fe20000000f00 */
[----:B------:R-:W-:Y:S01]  /*1f60*/  IMAD.X R22, RZ, RZ, R31, P1 ;  /* 0x000000ffff167224 */ /* 0x000fe200008e061f */
[----:B------:R-:W-:-:S03]  /*1f70*/  ISETP.GE.AND P1, PT, R213, UR5, PT ;  /* 0x00000005d5007c0c */ /* 0x000fc6000bf26270 */
[----:B------:R-:W-:Y:S02]  /*1f80*/  IMAD R22, R22, UR6, RZ ;  /* 0x0000000616167c24 */ /* 0x000fe4000f8e02ff */
[----:B------:R-:W-:-:S04]  /*1f90*/  IMAD.WIDE.U32 R32, R23, UR6, R32 ;  /* 0x0000000617207c25 */ /* 0x000fc8000f8e0020 */
[----:B-12---:R-:W1:Y:S01]  /*1fa0*/  @!P2 LDC.64 R8, c[0x0][0x210] ;  /* 0x00008400ff08ab82 */ /* 0x006e620000000a00 */
[----:B------:R-:W-:Y:S01]  /*1fb0*/  IMAD R22, R23, UR7, R22 ;  /* 0x0000000717167c24 */ /* 0x000fe2000f8e0216 */
[----:B------:R3:W-:Y:S03]  /*1fc0*/  @P2 STS.128 [R220+0x800], RZ ;  /* 0x000800ffdc002388 */ /* 0x0007e60000000c00 */
[----:B------:R-:W-:Y:S01]  /*1fd0*/  IMAD.IADD R22, R33, 0x1, R22 ;  /* 0x0000000121167824 */ /* 0x000fe200078e0216 */
[----:B-1----:R-:W-:-:S04]  /*1fe0*/  @!P2 LEA R8, P5, R32, R8, 0x1 ;  /* 0x000000082008a211 */ /* 0x002fc800078a08ff */
[----:B------:R-:W-:-:S05]  /*1ff0*/  @!P2 LEA.HI.X R9, R32, R9, R22, 0x1, P5 ;  /* 0x000000092009a211 */ /* 0x000fca00028f0c16 */
[----:B------:R-:W-:Y:S01]  /*2000*/  @!PT LDS RZ, [RZ] ;  /* 0x00000000fffff984 */ /* 0x000fe20000000800 */
[----:B------:R-:W-:Y:S01]  /*2010*/  @!PT LDS RZ, [RZ] ;  /* 0x00000000fffff984 */ /* 0x000fe20000000800 */
[----:B------:R-:W-:Y:S01]  /*2020*/  @!PT LDS RZ, [RZ] ;  /* 0x00000000fffff984 */ /* 0x000fe20000000800 */
[----:B------:R3:W-:Y:S04]  /*2030*/  @!P2 LDGSTS.E.BYPASS.LTC128B.128 [R220+0x800], desc[UR12][R8.64] ;  /* 0x0080000008dcafae */ /* 0x0007e8000b901d4c */
[----:B------:R3:W-:Y:S01]  /*2040*/  @P1 STS.128 [R220+0x2800], RZ ;  /* 0x002800ffdc001388 */ /* 0x0007e20000000c00 */
[----:B------:R-:W-:Y:S05]  /*2050*/  @P1 BRA `(.L_x_728) ;  /* 0x00000000001c1947 */ /* 0x000fea0003800000 */
[----:B------:R-:W-:Y:S02]  /*2060*/  ULDC.64 UR6, c[0x0][0x210] ;  /* 0x0000840000067ab9 */ /* 0x000fe40000000a00 */
[----:B---3--:R-:W-:-:S04]  /*2070*/  LEA R8, P1, R32, UR6, 0x1 ;  /* 0x0000000620087c11 */ /* 0x008fc8000f8208ff */
[----:B------:R-:W-:-:S05]  /*2080*/  LEA.HI.X R9, R32, UR7, R22, 0x1, P1 ;  /* 0x0000000720097c11 */ /* 0x000fca00088f0c16 */
[----:B------:R-:W-:Y:S01]  /*2090*/  @!PT LDS RZ, [RZ] ;  /* 0x00000000fffff984 */ /* 0x000fe20000000800 */
[----:B------:R-:W-:Y:S01]  /*20a0*/  @!PT LDS RZ, [RZ] ;  /* 0x00000000fffff984 */ /* 0x000fe20000000800 */
[----:B------:R-:W-:Y:S01]  /*20b0*/  @!PT LDS RZ, [RZ] ;  /* 0x00000000fffff984 */ /* 0x000fe20000000800 */
[----:B------:R4:W-:Y:S04]  /*20c0*/  LDGSTS.E.BYPASS.LTC128B.128 [R220+0x2800], desc[UR12][R8.64+0x80] ;  /* 0x0280008008dc7fae */ /* 0x0009e8000b901d4c */
.L_x_728:
[----:B------:R-:W-:Y:S05]  /*20d0*/  BSYNC B0 ;  /* 0x0000000000007941 */ /* 0x000fea0003800000 */
.L_x_727:
        /* <DEDUP_REMOVED lines=12> */
[----:B-1234-:R-:W1:Y:S01]  /*21a0*/  @!P2 LDC.64 R8, c[0x0][0x210] ;  /* 0x00008400ff08ab82 */ /* 0x01ee620000000a00 */
        /* <DEDUP_REMOVED lines=18> */
.L_x_730:
[----:B------:R-:W-:Y:S05]  /*22d0*/  BSYNC B0 ;  /* 0x0000000000007941 */ /* 0x000fea0003800000 */
.L_x_729:
[----:B------:R-:W-:Y:S04]  /*22e0*/  BSSY B0, `(.L_x_731) ;  /* 0x000001e000007945 */ /* 0x000fe80003800000 */
[----:B------:R-:W-:Y:S05]  /*22f0*/  @P3 BRA `(.L_x_732) ;  /* 0x0000000000703947 */ /* 0x000fea0003800000 */
[----:B------:R-:W-:Y:S01]  /*2300*/  ULDC UR5, c[0x0][0x2d0] ;  /* 0x0000b40000057ab9 */ /* 0x000fe20000000800 */
[----:B------:R-:W-:Y:S01]  /*2310*/  IADD3 R21, P1, R30, 0x30, RZ ;  /* 0x000000301e157810 */ /* 0x000fe20007f3e0ff */
[----:B------:R-:W-:Y:S01]  /*2320*/  ULDC.64 UR6, c[0x0][0x240] ;  /* 0x0000900000067ab9 */ /* 0x000fe20000000a00 */
[----:B------:R-:W-:Y:S02]  /*2330*/  ISETP.GE.AND P2, PT, R222, UR5, PT ;  /* 0x00000005de007c0c */ /* 0x000fe4000bf46270 */
        /* <DEDUP_REMOVED lines=24> */
.L_x_732:
[----:B------:R-:W-:Y:S05]  /*24c0*/  BSYNC B0 ;  /* 0x0000000000007941 */ /* 0x000fea0003800000 */
.L_x_731:
[CC--:B------:R-:W-:Y:S01]  /*24d0*/  ISETP.GE.AND P3, PT, R224.reuse, R11.reuse, PT ;  /* 0x0000000be000720c */ /* 0x0c0fe20003f66270 */
[-C--:B------:R-:W-:Y:S01]  /*24e0*/  IMAD R197, R225, R192.reuse, RZ ;  /* 0x000000c0e1c57224 */ /* 0x080fe200078e02ff */
[----:B------:R-:W-:Y:S01]  /*24f0*/  BSSY B0, `(.L_x_733) ;  /* 0x000001f000007945 */ /* 0x000fe20003800000 */
[----:B------:R-:W-:Y:S01]  /*2500*/  IMAD.WIDE.U32 R198, R224, R192, R28 ;  /* 0x000000c0e0c67225 */ /* 0x000fe200078e001c */
[-C--:B------:R-:W-:Y:S02]  /*2510*/  ISETP.GE.AND P6, PT, R18, R11.reuse, PT ;  /* 0x0000000b1200720c */ /* 0x080fe40003fc6270 */
[----:B------:R-:W-:Y:S01]  /*2520*/  ISETP.GE.AND P2, PT, R16, R11, PT ;  /* 0x0000000b1000720c */ /* 0x000fe20003f46270 */
[----:B------:R-:W-:Y:S01]  /*2530*/  IMAD R197, R224, R193, R197 ;  /* 0x000000c1e0c57224 */ /* 0x000fe200078e02c5 */
[----:B------:R-:W-:Y:S01]  /*2540*/  ISETP.GE.AND P1, PT, R14, R11, PT ;  /* 0x0000000b0e00720c */ /* 0x000fe20003f26270 */
[C---:B------:R-:W-:Y:S01]  /*2550*/  IMAD.SHL.U32 R215, R192.reuse, 0x10, RZ ;  /* 0x00000010c0d77824 */ /* 0x040fe200078e00ff */
[----:B------:R-:W-:Y:S01]  /*2560*/  SHF.L.U64.HI R214, R192, 0x4, R193 ;  /* 0x00000004c0d67819 */ /* 0x000fe200000102c1 */
[----:B------:R-:W-:Y:S01]  /*2570*/  IMAD.IADD R197, R199, 0x1, R197 ;  /* 0x00000001c7c57824 */ /* 0x000fe200078e02c5 */
[----:B------:R-:W-:Y:S01]  /*2580*/  IADD3 R28, R224, 0x40, RZ ;  /* 0x00000040e01c7810 */ /* 0x000fe20007ffe0ff */
[----:B------:R-:W-:Y:S08]  /*2590*/  @P3 BRA `(.L_x_734) ;  /* 0x0000000000503947 */ /* 0x000ff00003800000 */
[----:B------:R-:W-:Y:S02]  /*25a0*/  ULDC UR5, c[0x0][0x2d0] ;  /* 0x0000b40000057ab9 */ /* 0x000fe40000000800 */
[----:B------:R-:W-:Y:S02]  /*25b0*/  ISETP.GE.AND P4, PT, R222, UR5, PT ;  /* 0x00000005de007c0c */ /* 0x000fe4000bf86270 */
[----:B------:R-:W-:-:S11]  /*25c0*/  ISETP.GE.AND P3, PT, R213, UR5, PT ;  /* 0x00000005d5007c0c */ /* 0x000fd6000bf66270 */
[----:B-1234-:R-:W1:Y:S01]  /*25d0*/  @!P4 LDC.64 R8, c[0x0][0x218] ;  /* 0x00008600ff08cb82 */ /* 0x01ee620000000a00 */
[----:B------:R2:W-:Y:S01]  /*25e0*/  @P4 STS.128 [R220+0x4000], RZ ;  /* 0x004000ffdc004388 */ /* 0x0005e20000000c00 */
        /* <DEDUP_REMOVED lines=15> */
.L_x_734:
[----:B------:R-:W-:Y:S05]  /*26e0*/  BSYNC B0 ;  /* 0x0000000000007941 */ /* 0x000fea0003800000 */
.L_x_733:
[----:B------:R-:W-:Y:S04]  /*26f0*/  BSSY B0, `(.L_x_735) ;  /* 0x0000018000007945 */ /* 0x000fe80003800000 */
[----:B------:R-:W-:Y:S05]  /*2700*/  @P6 BRA `(.L_x_736) ;  /* 0x0000000000586947 */ /* 0x000fea0003800000 */
[----:B------:R-:W-:Y:S01]  /*2710*/  ULDC UR5, c[0x0][0x2d0] ;  /* 0x0000b40000057ab9 */ /* 0x000fe20000000800 */
[----:B------:R-:W-:Y:S02]  /*2720*/  IADD3 R21, P5, R215, R198, RZ ;  /* 0x000000c6d7157210 */ /* 0x000fe40007fbe0ff */
[----:B------:R-:W-:Y:S02]  /*2730*/  ISETP.GE.AND P4, PT, R222, UR5, PT ;  /* 0x00000005de007c0c */ /* 0x000fe4000bf86270 */
[----:B------:R-:W-:Y:S01]  /*2740*/  ISETP.GE.AND P3, PT, R213, UR5, PT ;  /* 0x00000005d5007c0c */ /* 0x000fe2000bf66270 */
[----:B------:R-:W-:-:S10]  /*2750*/  IMAD.X R20, R214, 0x1, R197, P5 ;  /* 0x00000001d6147824 */ /* 0x000fd400028e06c5 */
        /* <DEDUP_REMOVED lines=17> */
.L_x_736:
[----:B------:R-:W-:Y:S05]  /*2870*/  BSYNC B0 ;  /* 0x0000000000007941 */ /* 0x000fea0003800000 */
.L_x_735:
[----:B------:R-:W-:Y:S01]  /*2880*/  BSSY B0, `(.L_x_737) ;  /* 0x000001b000007945 */ /* 0x000fe20003800000 */
[----:B------:R-:W-:Y:S01]  /*2890*/  ISETP.GE.AND P6, PT, R28, R11, PT ;  /* 0x0000000b1c00720c */ /* 0x000fe20003fc6270 */
[C---:B------:R-:W-:Y:S01]  /*28a0*/  VIADD R26, R224.reuse, 0x50 ;  /* 0x00000050e01a7836 */ /* 0x040fe20000000000 */
[----:B------:R-:W-:Y:S01]  /*28b0*/  IADD3 R20, R224, 0x60, RZ ;  /* 0x00000060e0147810 */ /* 0x000fe20007ffe0ff */
[----:B------:R-:W-:Y:S05]  /*28c0*/  @P2 BRA `(.L_x_738) ;  /* 0x0000000000582947 */ /* 0x000fea0003800000 */
[----:B------:R-:W-:Y:S01]  /*28d0*/  ULDC UR5, c[0x0][0x2d0] ;  /* 0x0000b40000057ab9 */ /* 0x000fe20000000800 */
[----:B------:R-:W-:Y:S02]  /*28e0*/  LEA R21, P4, R192, R198, 0x5 ;  /* 0x000000c6c0157211 */ /* 0x000fe400078828ff */
[----:B------:R-:W-:Y:S02]  /*28f0*/  ISETP.GE.AND P3, PT, R222, UR5, PT ;  /* 0x00000005de007c0c */ /* 0x000fe4000bf66270 */
[----:B------:R-:W-:Y:S02]  /*2900*/  ISETP.GE.AND P2, PT, R213, UR5, PT ;  /* 0x00000005d5007c0c */ /* 0x000fe4000bf46270 */
[----:B------:R-:W-:-:S09]  /*2910*/  LEA.HI.X R22, R192, R197, R193, 0x5, P4 ;  /* 0x000000c5c0167211 */ /* 0x000fd200020f2cc1 */
        /* <DEDUP_REMOVED lines=17> */
.L_x_738:
[----:B------:R-:W-:Y:S05]  /*2a30*/  BSYNC B0 ;  /* 0x0000000000007941 */ /* 0x000fea0003800000 */
.L_x_737:
[----:B------:R-:W-:Y:S01]  /*2a40*/  BSSY B0, `(.L_x_739) ;  /* 0x000001d000007945 */ /* 0x000fe20003800000 */
[-C--:B------:R-:W-:Y:S01]  /*2a50*/  ISETP.GE.AND P5, PT, R26, R11.reuse, PT ;  /* 0x0000000b1a00720c */ /* 0x080fe20003fa6270 */
[----:B------:R-:W-:Y:S01]  /*2a60*/  VIADD R22, R224, 0x70 ;  /* 0x00000070e0167836 */ /* 0x000fe20000000000 */
[----:B------:R-:W-:Y:S01]  /*2a70*/  ISETP.GE.AND P4, PT, R20, R11, PT ;  /* 0x0000000b1400720c */ /* 0x000fe20003f86270 */
[----:B------:R-:W-:-:S12]  /*2a80*/  @P1 BRA `(.L_x_740) ;  /* 0x0000000000601947 */ /* 0x000fd80003800000 */
[----:B------:R-:W-:Y:S01]  /*2a90*/  ULDC UR5, c[0x0][0x2d0] ;  /* 0x0000b40000057ab9 */ /* 0x000fe20000000800 */
[----:B------:R-:W-:Y:S01]  /*2aa0*/  IMAD.MOV.U32 R199, RZ, RZ, R197 ;  /* 0x000000ffffc77224 */ /* 0x000fe200078e00c5 */
[----:B------:R-:W-:Y:S01]  /*2ab0*/  ISETP.GE.AND P2, PT, R222, UR5, PT ;  /* 0x00000005de007c0c */ /* 0x000fe2000bf46270 */
[----:B------:R-:W-:Y:S01]  /*2ac0*/  IMAD R30, R193, 0x30, RZ ;  /* 0x00000030c11e7824 */ /* 0x000fe200078e02ff */
[----:B------:R-:W-:Y:S01]  /*2ad0*/  ISETP.GE.AND P1, PT, R213, UR5, PT ;  /* 0x00000005d5007c0c */ /* 0x000fe2000bf26270 */
[----:B------:R-:W-:-:S04]  /*2ae0*/  IMAD.WIDE.U32 R32, R192, 0x30, R198 ;  /* 0x00000030c0207825 */ /* 0x000fc800078e00c6 */
[----:B------:R-:W-:-:S06]  /*2af0*/  IMAD.IADD R30, R33, 0x1, R30 ;  /* 0x00000001211e7824 */ /* 0x000fcc00078e021e */
        /* <DEDUP_REMOVED lines=17> */
.L_x_740:
[----:B------:R-:W-:Y:S05]  /*2c10*/  BSYNC B0 ;  /* 0x0000000000007941 */ /* 0x000fea0003800000 */
.L_x_739:
[----:B------:R-:W-:Y:S04]  /*2c20*/  BSSY B0, `(.L_x_741) ;  /* 0x0000018000007945 */ /* 0x000fe80003800000 */
        /* <DEDUP_REMOVED lines=23> */
.L_x_742:
[----:B------:R-:W-:Y:S05]  /*2da0*/  BSYNC B0 ;  /* 0x0000000000007941 */ /* 0x000fea0003800000 */
.L_x_741:
[----:B------:R-:W-:Y:S01]  /*2db0*/  IADD3 R19, P2, R224, R19, RZ ;  /* 0x00000013e0137210 */ /* 0x000fe20007f5e0ff */
[----:B------:R-:W-:Y:S01]  /*2dc0*/  BSSY B0, `(.L_x_743) ;  /* 0x000001c000007945 */ /* 0x000fe20003800000 */
[----:B------:R-:W-:-:S03]  /*2dd0*/  ISETP.GE.AND P1, PT, R22, R11, PT ;  /* 0x0000000b1600720c */ /* 0x000fc60003f26270 */
[----:B------:R-:W-:Y:S01]  /*2de0*/  IMAD.X R17, R225, 0x1, R17, P2 ;  /* 0x00000001e1117824 */ /* 0x000fe200010e0611 */
[----:B------:R-:W-:Y:S09]  /*2df0*/  @P5 BRA `(.L_x_744) ;  /* 0x0000000000605947 */ /* 0x000ff20003800000 */
        /* <DEDUP_REMOVED lines=24> */
.L_x_744:
[----:B------:R-:W-:Y:S05]  /*2f80*/  BSYNC B0 ;  /* 0x0000000000007941 */ /* 0x000fea0003800000 */
.L_x_743:
[----:B------:R-:W-:Y:S04]  /*2f90*/  BSSY B0, `(.L_x_745) ;  /* 0x000001a000007945 */ /* 0x000fe80003800000 */
[----:B------:R-:W-:Y:S05]  /*2fa0*/  @P4 BRA `(.L_x_746) ;  /* 0x0000000000604947 */ /* 0x000fea0003800000 */
        /* <DEDUP_REMOVED lines=24> */
.L_x_746:
[----:B------:R-:W-:Y:S05]  /*3130*/  BSYNC B0 ;  /* 0x0000000000007941 */ /* 0x000fea0003800000 */
.L_x_745:
        /* <DEDUP_REMOVED lines=26> */
.L_x_748:
[----:B------:R-:W-:Y:S05]  /*32e0*/  BSYNC B0 ;  /* 0x0000000000007941 */ /* 0x000fea0003800000 */
.L_x_747:
[----:B------:R-:W0:Y:S01]  /*32f0*/  LDGDEPBAR ;  /* 0x00000000000079af */ /* 0x000e220000000000 */
[----:B------:R-:W-:Y:S01]  /*3300*/  ISETP.GE.AND P5, PT, R224, R11, PT ;  /* 0x0000000be000720c */ /* 0x000fe20003fa6270 */
[----:B------:R-:W-:Y:S01]  /*3310*/  IMAD.IADD R25, R25, 0x1, R15 ;  /* 0x0000000119197824 */ /* 0x000fe200078e020f */
[----:B-1234-:R-:W-:Y:S01]  /*3320*/  SHF.R.S32.HI R9, RZ, 0x4, R12 ;  /* 0x00000004ff097819 */ /* 0x01efe2000001140c */
[-C--:B------:R-:W-:Y:S01]  /*3330*/  IMAD R8, R17, R194.reuse, RZ ;  /* 0x000000c211087224 */ /* 0x080fe200078e02ff */
[----:B------:R-:W-:Y:S01]  /*3340*/  ULDC.64 UR6, c[0x0][0x220] ;  /* 0x0000880000067ab9 */ /* 0x000fe20000000a00 */
[C---:B------:R-:W-:Y:S01]  /*3350*/  IMAD.WIDE.U32 R38, R19.reuse, R194, R24 ;  /* 0x000000c213267225 */ /* 0x040fe200078e0018 */
[----:B------:R-:W-:Y:S01]  /*3360*/  LEA.HI R210, R12, R9, RZ, 0x1 ;  /* 0x000000090cd27211 */ /* 0x000fe200078f08ff */
[----:B------:R-:W-:Y:S01]  /*3370*/  BSSY B0, `(.L_x_749) ;  /* 0x0000020000007945 */ /* 0x000fe20003800000 */
[----:B------:R-:W-:Y:S01]  /*3380*/  ISETP.GE.AND P6, PT, R18, R11, PT ;  /* 0x0000000b1200720c */ /* 0x000fe20003fc6270 */
[----:B------:R-:W-:Y:S01]  /*3390*/  IMAD R15, R19, R195, R8 ;  /* 0x000000c3130f7224 */ /* 0x000fe200078e0208 */
[----:B------:R-:W-:Y:S01]  /*33a0*/  LEA R188, P4, R38, UR6, 0x1 ;  /* 0x0000000626bc7c11 */ /* 0x000fe2000f8808ff */
[----:B------:R-:W-:Y:S01]  /*33b0*/  IMAD.SHL.U32 R217, R194, 0x10, RZ ;  /* 0x00000010c2d97824 */ /* 0x000fe200078e00ff */
[-C--:B------:R-:W-:Y:S01]  /*33c0*/  ISETP.GE.AND P2, PT, R16, R11.reuse, PT ;  /* 0x0000000b1000720c */ /* 0x080fe20003f46270 */
[----:B------:R-:W-:Y:S01]  /*33d0*/  IMAD.IADD R36, R39, 0x1, R15 ;  /* 0x0000000127247824 */ /* 0x000fe200078e020f */
[----:B------:R-:W-:-:S02]  /*33e0*/  ISETP.GE.AND P1, PT, R14, R11, PT ;  /* 0x0000000b0e00720c */ /* 0x000fc40003f26270 */
[----:B------:R-:W-:Y:S02]  /*33f0*/  ISETP.GE.AND P3, PT, R28, R11, PT ;  /* 0x0000000b1c00720c */ /* 0x000fe40003f66270 */
[----:B------:R-:W-:Y:S02]  /*3400*/  LEA.HI R132, R13, R128, RZ, 0x5 ;  /* 0x000000800d847211 */ /* 0x000fe400078f28ff */
[----:B------:R-:W-:Y:S02]  /*3410*/  SHF.L.U64.HI R216, R194, 0x4, R195 ;  /* 0x00000004c2d87819 */ /* 0x000fe400000102c3 */
[----:B------:R-:W-:Y:S01]  /*3420*/  LOP3.LUT R210, R210, 0xfffffffe, RZ, 0xc0, !PT ;  /* 0xfffffffed2d27812 */ /* 0x000fe200078ec0ff */
[----:B------:R-:W-:-:S04]  /*3430*/  DEPBAR.LE SB0, 0x0 ;  /* 0x000080000000791a */ /* 0x000fc80000000000 */
[----:B------:R-:W-:Y:S01]  /*3440*/  BAR.SYNC.DEFER_BLOCKING 0x0 ;  /* 0x0000000000007b1d */ /* 0x000fe20000010000 */
[----:B------:R-:W-:-:S05]  /*3450*/  LEA.HI.X R189, R38, UR7, R36, 0x1, P4 ;  /* 0x0000000726bd7c11 */ /* 0x000fca000a0f0c24 */
[----:B------:R1:W-:Y:S04]  /*3460*/  @P5 STS.128 [R220+0xc000], RZ ;  /* 0x00c000ffdc005388 */ /* 0x0003e80000000c00 */
[----:B------:R1:W-:Y:S01]  /*3470*/  @P5 STS.128 [R220+0x10000], RZ ;  /* 0x010000ffdc005388 */ /* 0x0003e20000000c00 */
[----:B------:R-:W-:Y:S05]  /*3480*/  @P5 BRA `(.L_x_750) ;  /* 0x0000000000385947 */ /* 0x000fea0003800000 */
[----:B------:R-:W-:Y:S02]  /*3490*/  ULDC UR5, c[0x0][0x2d0] ;  /* 0x0000b40000057ab9 */ /* 0x000fe40000000800 */
[----:B------:R-:W-:Y:S02]  /*34a0*/  ISETP.GE.AND P5, PT, R222, UR5, PT ;  /* 0x00000005de007c0c */ /* 0x000fe4000bfa6270 */
[----:B------:R-:W-:-:S11]  /*34b0*/  ISETP.GE.AND P4, PT, R213, UR5, PT ;  /* 0x00000005d5007c0c */ /* 0x000fd6000bf86270 */
[----:B------:R2:W-:Y:S04]  /*34c0*/  @P5 STS.128 [R220+0xc000], RZ ;  /* 0x00c000ffdc005388 */ /* 0x0005e80000000c00 */
[----:B------:R-:W-:Y:S01]  /*34d0*/  @!PT LDS RZ, [RZ] ;  /* 0x00000000fffff984 */ /* 0x000fe20000000800 */
[----:B------:R-:W-:Y:S01]  /*34e0*/  @!PT LDS RZ, [RZ] ;  /* 0x00000000fffff984 */ /* 0x000fe20000000800 */
[----:B------:R-:W-:Y:S01]  /*34f0*/  @!PT LDS RZ, [RZ] ;  /* 0x00000000fffff984 */ /* 0x000fe20000000800 */
[----:B------:R2:W-:Y:S04]  /*3500*/  @!P5 LDGSTS.E.BYPASS.LTC128B.128 [R220+0xc000], desc[UR12][R188.64] ;  /* 0x0c000000bcdcdfae */ /* 0x0005e8000b901d4c */
[----:B------:R2:W-:Y:S01]  /*3510*/  @P4 STS.128 [R220+0x10000], RZ ;  /* 0x010000ffdc004388 */ /* 0x0005e20000000c00 */
[----:B------:R-:W-:Y:S05]  /*3520*/  @P4 BRA `(.L_x_750) ;  /* 0x0000000000104947 */ /* 0x000fea0003800000 */
[----:B------:R-:W-:Y:S01]  /*3530*/  @!PT LDS RZ, [RZ] ;  /* 0x00000000fffff984 */ /* 0x000fe20000000800 */
[----:B------:R-:W-:Y:S01]  /*3540*/  @!PT LDS RZ, [RZ] ;  /* 0x00000000fffff984 */ /* 0x000fe20000000800 */
[----:B------:R-:W-:Y:S01]  /*3550*/  @!PT LDS RZ, [RZ] ;  /* 0x00000000fffff984 */ /* 0x000fe20000000800 */
[----:B------:R3:W-:Y:S02]  /*3560*/  LDGSTS.E.BYPASS.LTC128B.128 [R220+0x10000], desc[UR12][R188.64+0x80] ;  /* 0x10000080bcdc7fae */ /* 0x0007e4000b901d4c */
.L_x_750:
[----:B------:R-:W-:Y:S05]  /*3570*/  BSYNC B0 ;  /* 0x0000000000007941 */ /* 0x000fea0003800000 */
.L_x_749:
[----:B------:R4:W-:Y:S01]  /*3580*/  @P6 STS.128 [R220+0xc800], RZ ;  /* 0x00c800ffdc006388 */ /* 0x0009e20000000c00 */
[----:B------:R-:W-:Y:S03]  /*3590*/  BSSY B0, `(.L_x_751) ;  /* 0x0000015000007945 */ /* 0x000fe60003800000 */
[----:B------:R4:W-:Y:S01]  /*35a0*/  @P6 STS.128 [R220+0x10800], RZ ;  /* 0x010800ffdc006388 */ /* 0x0009e20000000c00 */
[----:B------:R-:W-:Y:S05]  /*35b0*/  @P6 BRA `(.L_x_752) ;  /* 0x0000000000486947 */ /* 0x000fea0003800000 */
[----:B------:R-:W-:Y:S02]  /*35c0*/  ULDC UR5, c[0x0][0x2d0] ;  /* 0x0000b40000057ab9 */ /* 0x000fe40000000800 */
[----:B------:R-:W-:Y:S02]  /*35d0*/  ISETP.GE.AND P5, PT, R222, UR5, PT ;  /* 0x00000005de007c0c */ /* 0x000fe4000bfa6270 */
[----:B------:R-:W-:-:S11]  /*35e0*/  ISETP.GE.AND P4, PT, R213, UR5, PT ;  /* 0x00000005d5007c0c */ /* 0x000fd6000bf86270 */
[C---:B------:R-:W-:Y:S01]  /*35f0*/  @!P5 LEA R12, P6, R217.reuse, R188, 0x1 ;  /* 0x000000bcd90cd211 */ /* 0x040fe200078c08ff */
[----:B------:R1:W-:Y:S03]  /*3600*/  @P5 STS.128 [R220+0xc800], RZ ;  /* 0x00c800ffdc005388 */ /* 0x0003e60000000c00 */
[----:B------:R-:W-:-:S05]  /*3610*/  @!P5 LEA.HI.X R13, R217, R189, R216, 0x1, P6 ;  /* 0x000000bdd90dd211 */ /* 0x000fca00030f0cd8 */
[----:B------:R-:W-:Y:S01]  /*3620*/  @!PT LDS RZ, [RZ] ;  /* 0x00000000fffff984 */ /* 0x000fe20000000800 */
[----:B------:R-:W-:Y:S01]  /*3630*/  @!PT LDS RZ, [RZ] ;  /* 0x00000000fffff984 */ /* 0x000fe20000000800 */
[----:B------:R-:W-:Y:S01]  /*3640*/  @!PT LDS RZ, [RZ] ;  /* 0x00000000fffff984 */ /* 0x000fe20000000800 */
[----:B------:R1:W-:Y:S04]  /*3650*/  @!P5 LDGSTS.E.BYPASS.LTC128B.128 [R220+0xc800], desc[UR12][R12.64] ;  /* 0x0c8000000cdcdfae */ /* 0x0003e8000b901d4c */
[----:B------:R1:W-:Y:S01]  /*3660*/  @P4 STS.128 [R220+0x10800], RZ ;  /* 0x010800ffdc004388 */ /* 0x0003e20000000c00 */
[----:B------:R-:W-:Y:S05]  /*3670*/  @P4 BRA `(.L_x_752) ;  /* 0x0000000000184947 */ /* 0x000fea0003800000 */
[----:B-1----:R-:W-:-:S04]  /*3680*/  LEA R12, P4, R217, R188, 0x1 ;  /* 0x000000bcd90c7211 */ /* 0x002fc800078808ff */
[----:B------:R-:W-:-:S05]  /*3690*/  LEA.HI.X R13, R217, R189, R216, 0x1, P4 ;  /* 0x000000bdd90d7211 */ /* 0x000fca00020f0cd8 */
[----:B------:R-:W-:Y:S01]  /*36a0*/  @!PT LDS RZ, [RZ] ;  /* 0x00000000fffff984 */ /* 0x000fe20000000800 */
[----:B------:R-:W-:Y:S01]  /*36b0*/  @!PT LDS RZ, [RZ] ;  /* 0x00000000fffff984 */ /* 0x000fe20000000800 */
[----:B------:R-:W-:Y:S01]  /*36c0*/  @!PT LDS RZ, [RZ] ;  /* 0x00000000fffff984 */ /* 0x000fe20000000800 */
[----:B------:R1:W-:Y:S04]  /*36d0*/  LDGSTS.E.BYPASS.LTC128B.128 [R220+0x10800], desc[UR12][R12.64+0x80] ;  /* 0x108000800cdc7fae */ /* 0x0003e8000b901d4c */
.L_x_752:
[----:B------:R-:W-:Y:S05]  /*36e0*/  BSYNC B0 ;  /* 0x0000000000007941 */ /* 0x000fea0003800000 */
.L_x_751:
[----:B------:R2:W-:Y:S01]  /*36f0*/  @P2 STS.128 [R220+0xd000], RZ ;  /* 0x00d000ffdc002388 */ /* 0x0005e20000000c00 */
[----:B------:R-:W-:Y:S01]  /*3700*/  IMAD.IADD R210, R9, 0x1, -R210 ;  /* 0x0000000109d27824 */ /* 0x000fe200078e0ad2 */
[----:B------:R-:W-:Y:S01]  /*3710*/  SHF.R.S32.HI R130, RZ, 0x5, R132 ;  /* 0x00000005ff827819 */ /* 0x000fe20000011484 */
[----:B-1----:R-:W-:Y:S01]  /*3720*/  IMAD.SHL.U32 R13, R0, 0x40, RZ ;  /* 0x00000040000d7824 */ /* 0x002fe200078e00ff */
[----:B------:R2:W-:Y:S01]  /*3730*/  @P2 STS.128 [R220+0x11000], RZ ;  /* 0x011000ffdc002388 */ /* 0x0005e20000000c00 */
[----:B------:R-:W-:Y:S01]  /*3740*/  IMAD.SHL.U32 R2, R2, 0x40, RZ ;  /* 0x0000004002027824 */ /* 0x000fe200078e00ff */
[----:B------:R-:W-:Y:S01]  /*3750*/  BSSY B0, `(.L_x_753) ;  /* 0x0000024000007945 */ /* 0x000fe20003800000 */
[----:B------:R-:W-:Y:S01]  /*3760*/  IMAD.SHL.U32 R8, R224, 0x8, RZ ;  /* 0x00000008e0087824 */ /* 0x000fe200078e00ff */
[----:B------:R-:W-:Y:S01]  /*3770*/  LOP3.LUT R13, R13, 0x1c0, RZ, 0xc0, !PT ;  /* 0x000001c00d0d7812 */ /* 0x000fe200078ec0ff */
[----:B------:R-:W-:Y:S01]  /*3780*/  IMAD.SHL.U32 R9, R210, 0x8, RZ ;  /* 0x00000008d2097824 */ /* 0x000fe200078e00ff */
[----:B------:R-:W-:Y:S01]  /*3790*/  LOP3.LUT R2, R2, 0x1c0, RZ, 0xc0, !PT ;  /* 0x000001c002027812 */ /* 0x000fe200078ec0ff */
[----:B------:R-:W-:Y:S01]  /*37a0*/  IMAD.SHL.U32 R129, R10, 0x40, RZ ;  /* 0x000000400a817824 */ /* 0x000fe200078e00ff */
[----:B------:R-:W-:-:S02]  /*37b0*/  LOP3.LUT R8, R13, 0x8, R8, 0xf8, !PT ;  /* 0x000000080d087812 */ /* 0x000fc400078ef808 */
[----:B------:R-:W-:Y:S02]  /*37c0*/  LOP3.LUT R9, R2, 0x8, R9, 0xf8, !PT ;  /* 0x0000000802097812 */ /* 0x000fe400078ef809 */
[----:B------:R-:W-:Y:S02]  /*37d0*/  LOP3.LUT R129, R129, 0xfffffe00, RZ, 0xc0, !PT ;  /* 0xfffffe0081817812 */ /* 0x000fe400078ec0ff */
[----:B------:R-:W-:Y:S02]  /*37e0*/  SHF.R.U32.HI R13, RZ, 0x3, R13 ;  /* 0x00000003ff0d7819 */ /* 0x000fe4000001160d */
[----:B------:R-:W-:Y:S01]  /*37f0*/  SHF.R.U32.HI R2, RZ, 0x3, R2 ;  /* 0x00000003ff027819 */ /* 0x000fe20000011602 */
[----:B------:R-:W-:Y:S01]  /*3800*/  IMAD R211, R130, 0x400, R129 ;  /* 0x0000040082d37824 */ /* 0x000fe200078e0281 */
[----:B------:R-:W-:Y:S02]  /*3810*/  ISETP.GE.AND P6, PT, R26, R11, PT ;  /* 0x0000000b1a00720c */ /* 0x000fe40003fc6270 */
[----:B------:R-:W-:-:S02]  /*3820*/  LOP3.LUT R13, R8, R13, RZ, 0x3c, !PT ;  /* 0x0000000d080d7212 */ /* 0x000fc400078e3cff */
[----:B------:R-:W-:Y:S01]  /*3830*/  LOP3.LUT R2, R9, R2, RZ, 0x3c, !PT ;  /* 0x0000000209027212 */ /* 0x000fe200078e3cff */
[----:B--2---:R-:W-:Y:S08]  /*3840*/  @P2 BRA `(.L_x_754) ;  /* 0x0000000000502947 */ /* 0x004ff00003800000 */
[----:B------:R-:W-:Y:S01]  /*3850*/  ULDC UR5, c[0x0][0x2d0] ;  /* 0x0000b40000057ab9 */ /* 0x000fe20000000800 */
[----:B------:R-:W-:Y:S01]  /*3860*/  IMAD.SHL.U32 R9, R194, 0x20, RZ ;  /* 0x00000020c2097824 */ /* 0x000fe200078e00ff */
[----:B------:R-:W-:Y:S02]  /*3870*/  ISETP.GE.AND P4, PT, R222, UR5, PT ;  /* 0x00000005de007c0c */ /* 0x000fe4000bf86270 */
[----:B------:R-:W-:Y:S02]  /*3880*/  ISETP.GE.AND P2, PT, R213, UR5, PT ;  /* 0x00000005d5007c0c */ /* 0x000fe4000bf46270 */
[----:B------:R-:W-:-:S09]  /*3890*/  SHF.L.U64.HI R8, R194, 0x5, R195 ;  /* 0x00000005c2087819 */ /* 0x000fd200000102c3 */
        /* <DEDUP_REMOVED lines=15> */
.L_x_754:
[----:B------:R-:W-:Y:S05]  /*3990*/  BSYNC B0 ;  /* 0x0000000000007941 */ /* 0x000fea0003800000 */
.L_x_753:
[----:B------:R1:W-:Y:S01]  /*39a0*/  @P1 STS.128 [R220+0xd800], RZ ;  /* 0x00d800ffdc001388 */ /* 0x0003e20000000c00 */
[----:B------:R-:W-:Y:S01]  /*39b0*/  IMAD R210, R210, 0x200, R13 ;  /* 0x00000200d2d27824 */ /* 0x000fe200078e020d */
[----:B------:R-:W-:Y:S01]  /*39c0*/  BSSY B0, `(.L_x_755) ;  /* 0x000001c000007945 */ /* 0x000fe20003800000 */
[----:B------:R-:W-:Y:S01]  /*39d0*/  IMAD.IADD R211, R2, 0x1, R211 ;  /* 0x0000000102d37824 */ /* 0x000fe200078e02d3 */
[----:B------:R1:W-:Y:S01]  /*39e0*/  @P1 STS.128 [R220+0x11800], RZ ;  /* 0x011800ffdc001388 */ /* 0x0003e20000000c00 */
[-C--:B------:R-:W-:Y:S02]  /*39f0*/  ISETP.GE.AND P5, PT, R20, R11.reuse, PT ;  /* 0x0000000b1400720c */ /* 0x080fe40003fa6270 */
[----:B------:R-:W-:Y:S02]  /*3a00*/  ISETP.GE.AND P4, PT, R22, R11, PT ;  /* 0x0000000b1600720c */ /* 0x000fe40003f86270 */
[----:B------:R-:W-:Y:S02]  /*3a10*/  LEA R210, R210, UR4, 0x1 ;  /* 0x00000004d2d27c11 */ /* 0x000fe4000f8e08ff */
[----:B------:R-:W-:Y:S01]  /*3a20*/  LEA R211, R211, UR4, 0x1 ;  /* 0x00000004d3d37c11 */ /* 0x000fe2000f8e08ff */
[----:B------:R-:W-:Y:S08]  /*3a30*/  @P1 BRA `(.L_x_756) ;  /* 0x0000000000501947 */ /* 0x000ff00003800000 */
[----:B------:R-:W-:Y:S02]  /*3a40*/  ULDC UR5, c[0x0][0x2d0] ;  /* 0x0000b40000057ab9 */ /* 0x000fe40000000800 */
[----:B------:R-:W-:Y:S02]  /*3a50*/  ISETP.GE.AND P2, PT, R222, UR5, PT ;  /* 0x00000005de007c0c */ /* 0x000fe4000bf46270 */
[----:B------:R-:W-:-:S11]  /*3a60*/  ISETP.GE.AND P1, PT, R213, UR5, PT ;  /* 0x00000005d5007c0c */ /* 0x000fd6000bf26270 */
[----:B------:R-:W-:Y:S01]  /*3a70*/  @!P2 IMAD R8, R195, 0x60, RZ ;  /* 0x00000060c308a824 */ /* 0x000fe200078e02ff */
[----:B------:R1:W-:Y:S01]  /*3a80*/  @P2 STS.128 [R220+0xd800], RZ ;  /* 0x00d800ffdc002388 */ /* 0x0003e20000000c00 */
[----:B------:R-:W-:-:S05]  /*3a90*/  @!P2 IMAD.WIDE.U32 R10, R194, 0x60, R188 ;  /* 0x00000060c20aa825 */ /* 0x000fca00078e00bc */
[----:B------:R-:W-:-:S05]  /*3aa0*/  @!P2 IADD3 R11, R11, R8, RZ ;  /* 0x000000080b0ba210 */ /* 0x000fca0007ffe0ff */
[----:B------:R-:W-:Y:S01]  /*3ab0*/  @!PT LDS RZ, [RZ] ;  /* 0x00000000fffff984 */ /* 0x000fe20000000800 */
[----:B------:R-:W-:Y:S01]  /*3ac0*/  @!PT LDS RZ, [RZ] ;  /* 0x00000000fffff984 */ /* 0x000fe20000000800 */
[----:B------:R-:W-:Y:S01]  /*3ad0*/  @!PT LDS RZ, [RZ] ;  /* 0x00000000fffff984 */ /* 0x000fe20000000800 */
[----:B------:R1:W-:Y:S04]  /*3ae0*/  @!P2 LDGSTS.E.BYPASS.LTC128B.128 [R220+0xd800], desc[UR12][R10.64] ;  /* 0x0d8000000adcafae */ /* 0x0003e8000b901d4c */
[----:B------:R1:W-:Y:S01]  /*3af0*/  @P1 STS.128 [R220+0x11800], RZ ;  /* 0x011800ffdc001388 */ /* 0x0003e20000000c00 */
[----:B------:R-:W-:Y:S05]  /*3b00*/  @P1 BRA `(.L_x_756) ;  /* 0x00000000001c1947 */ /* 0x000fea0003800000 */
[----:B------:R-:W-:Y:S02]  /*3b10*/  IMAD R8, R195, 0x60, RZ ;  /* 0x00000060c3087824 */ /* 0x000fe400078e02ff */
[----:B-1----:R-:W-:-:S05]  /*3b20*/  IMAD.WIDE.U32 R10, R194, 0x60, R188 ;  /* 0x00000060c20a7825 */ /* 0x002fca00078e00bc */
[----:B------:R-:W-:-:S05]  /*3b30*/  IADD3 R11, R11, R8, RZ ;  /* 0x000000080b0b7210 */ /* 0x000fca0007ffe0ff */
[----:B------:R-:W-:Y:S01]  /*3b40*/  @!PT LDS RZ, [RZ] ;  /* 0x00000000fffff984 */ /* 0x000fe20000000800 */
[----:B------:R-:W-:Y:S01]  /*3b50*/  @!PT LDS RZ, [RZ] ;  /* 0x00000000fffff984 */ /* 0x000fe20000000800 */
[----:B------:R-:W-:Y:S01]  /*3b60*/  @!PT LDS RZ, [RZ] ;  /* 0x00000000fffff984 */ /* 0x000fe20000000800 */
[----:B------:R1:W-:Y:S02]  /*3b70*/  LDGSTS.E.BYPASS.LTC128B.128 [R220+0x11800], desc[UR12][R10.64+0x80] ;  /* 0x118000800adc7fae */ /* 0x0003e4000b901d4c */
.L_x_756:
[----:B------:R-:W-:Y:S05]  /*3b80*/  BSYNC B0 ;  /* 0x0000000000007941 */ /* 0x000fea0003800000 */
.L_x_755:
[----:B------:R1:W-:Y:S01]  /*3b90*/  @P3 STS.128 [R220+0xe000], RZ ;  /* 0x00e000ffdc003388 */ /* 0x0003e20000000c00 */
[----:B------:R-:W-:Y:S03]  /*3ba0*/  BSSY B0, `(.L_x_757) ;  /* 0x0000017000007945 */ /* 0x000fe60003800000 */
[----:B------:R1:W-:Y:S01]  /*3bb0*/  @P3 STS.128 [R220+0x12000], RZ ;  /* 0x012000ffdc003388 */ /* 0x0003e20000000c00 */
[----:B------:R-:W-:Y:S05]  /*3bc0*/  @P3 BRA `(.L_x_758) ;  /* 0x0000000000503947 */ /* 0x000fea0003800000 */
[----:B------:R-:W-:Y:S01]  /*3bd0*/  ULDC UR5, c[0x0][0x2d0] ;  /* 0x0000b40000057ab9 */ /* 0x000fe20000000800 */
[----:B------:R-:W-:Y:S01]  /*3be0*/  IMAD.SHL.U32 R9, R194, 0x40, RZ ;  /* 0x00000040c2097824 */ /* 0x000fe200078e00ff */
[----:B------:R-:W-:Y:S02]  /*3bf0*/  ISETP.GE.AND P2, PT, R222, UR5, PT ;  /* 0x00000005de007c0c */ /* 0x000fe4000bf46270 */
[----:B------:R-:W-:Y:S02]  /*3c00*/  ISETP.GE.AND P1, PT, R213, UR5, PT ;  /* 0x00000005d5007c0c */ /* 0x000fe4000bf26270 */
[----:B------:R-:W-:-:S09]  /*3c10*/  SHF.L.U64.HI R8, R194, 0x6, R195 ;  /* 0x00000006c2087819 */ /* 0x000fd200000102c3 */
[C---:B-1----:R-:W-:Y:S01]  /*3c20*/  @!P2 LEA R10, P3, R9.reuse, R188, 0x1 ;  /* 0x000000bc090aa211 */ /* 0x042fe200078608ff */
        /* <DEDUP_REMOVED lines=14> */
.L_x_758:
[----:B------:R-:W-:Y:S05]  /*3d10*/  BSYNC B0 ;  /* 0x0000000000007941 */ /* 0x000fea0003800000 */
.L_x_757:
[----:B------:R1:W-:Y:S01]  /*3d20*/  @P6 STS.128 [R220+0xe800], RZ ;  /* 0x00e800ffdc006388 */ /* 0x0003e20000000c00 */
[----:B------:R-:W-:Y:S03]  /*3d30*/  BSSY B0, `(.L_x_759) ;  /* 0x0000017000007945 */ /* 0x000fe60003800000 */
[----:B------:R1:W-:Y:S01]  /*3d40*/  @P6 STS.128 [R220+0x12800], RZ ;  /* 0x012800ffdc006388 */ /* 0x0003e20000000c00 */
[----:B------:R-:W-:Y:S05]  /*3d50*/  @P6 BRA `(.L_x_760) ;  /* 0x0000000000506947 */ /* 0x000fea0003800000 */
[----:B------:R-:W-:Y:S02]  /*3d60*/  ULDC UR5, c[0x0][0x2d0] ;  /* 0x0000b40000057ab9 */ /* 0x000fe40000000800 */
[----:B------:R-:W-:Y:S02]  /*3d70*/  ISETP.GE.AND P2, PT, R222, UR5, PT ;  /* 0x00000005de007c0c */ /* 0x000fe4000bf46270 */
[----:B------:R-:W-:-:S11]  /*3d80*/  ISETP.GE.AND P1, PT, R213, UR5, PT ;  /* 0x00000005d5007c0c */ /* 0x000fd6000bf26270 */
[----:B------:R-:W-:Y:S01]  /*3d90*/  @!P2 IMAD R8, R195, 0xa0, RZ ;  /* 0x000000a0c308a824 */ /* 0x000fe200078e02ff */
[----:B------:R2:W-:Y:S01]  /*3da0*/  @P2 STS.128 [R220+0xe800], RZ ;  /* 0x00e800ffdc002388 */ /* 0x0005e20000000c00 */
[----:B-1----:R-:W-:-:S05]  /*3db0*/  @!P2 IMAD.WIDE.U32 R10, R194, 0xa0, R188 ;  /* 0x000000a0c20aa825 */ /* 0x002fca00078e00bc */
        /* <DEDUP_REMOVED lines=8> */
[----:B--2---:R-:W-:-:S05]  /*3e40*/  IMAD.WIDE.U32 R10, R194, 0xa0, R188 ;  /* 0x000000a0c20a7825 */ /* 0x004fca00078e00bc */
[----:B------:R-:W-:-:S05]  /*3e50*/  IADD3 R11, R11, R8, RZ ;  /* 0x000000080b0b7210 */ /* 0x000fca0007ffe0ff */
[----:B------:R-:W-:Y:S01]  /*3e60*/  @!PT LDS RZ, [RZ] ;  /* 0x00000000fffff984 */ /* 0x000fe20000000800 */
[----:B------:R-:W-:Y:S01]  /*3e70*/  @!PT LDS RZ, [RZ] ;  /* 0x00000000fffff984 */ /* 0x000fe20000000800 */
[----:B------:R-:W-:Y:S01]  /*3e80*/  @!PT LDS RZ, [RZ] ;  /* 0x00000000fffff984 */ /* 0x000fe20000000800 */
[----:B------:R1:W-:Y:S02]  /*3e90*/  LDGSTS.E.BYPASS.LTC128B.128 [R220+0x12800], desc[UR12][R10.64+0x80] ;  /* 0x128000800adc7fae */ /* 0x0003e4000b901d4c */
.L_x_760:
[----:B------:R-:W-:Y:S05]  /*3ea0*/  BSYNC B0 ;  /* 0x0000000000007941 */ /* 0x000fea0003800000 */
.L_x_759:
        /* <DEDUP_REMOVED lines=9> */
[----:B-12---:R-:W-:-:S05]  /*3f40*/  @!P2 IMAD.WIDE.U32 R10, R194, 0xc0, R188 ;  /* 0x000000c0c20aa825 */ /* 0x006fca00078e00bc */
        /* <DEDUP_REMOVED lines=8> */
[----:B---3--:R-:W-:-:S05]  /*3fd0*/  IMAD.WIDE.U32 R10, R194, 0xc0, R188 ;  /* 0x000000c0c20a7825 */ /* 0x008fca00078e00bc */
[----:B------:R-:W-:-:S05]  /*3fe0*/  IADD3 R11, R11, R8, RZ ;  /* 0x000000080b0b7210 */ /* 0x000fca0007ffe0ff */
[----:B------:R-:W-:Y:S01]  /*3ff0*/  @!PT LDS RZ, [RZ] ;  /* 0x00000000fffff984 */ /* 0x000fe20000000800 */
[----:B------:R-:W-:Y:S01]  /*4000*/  @!PT LDS RZ, [RZ] ;  /* 0x00000000fffff984 */ /* 0x000fe20000000800 */
[----:B------:R-:W-:Y:S01]  /*4010*/  @!PT LDS RZ, [RZ] ;  /* 0x00000000fffff984 */ /* 0x000fe20000000800 */
[----:B------:R1:W-:Y:S02]  /*4020*/  LDGSTS.E.BYPASS.LTC128B.128 [R220+0x13000], desc[UR12][R10.64+0x80] ;  /* 0x130000800adc7fae */ /* 0x0003e4000b901d4c */
.L_x_762:
[----:B------:R-:W-:Y:S05]  /*4030*/  BSYNC B0 ;  /* 0x0000000000007941 */ /* 0x000fea0003800000 */
.L_x_761:
        /* <DEDUP_REMOVED lines=9> */
[----:B-123--:R-:W-:-:S05]  /*40d0*/  @!P2 IMAD.WIDE.U32 R10, R194, 0xe0, R188 ;  /* 0x000000e0c20aa825 */ /* 0x00efca00078e00bc */
        /* <DEDUP_REMOVED lines=8> */
[----:B----4-:R-:W-:-:S05]  /*4160*/  IMAD.WIDE.U32 R10, R194, 0xe0, R188 ;  /* 0x000000e0c20a7825 */ /* 0x010fca00078e00bc */
[----:B------:R-:W-:-:S05]  /*4170*/  IADD3 R11, R11, R8, RZ ;  /* 0x000000080b0b7210 */ /* 0x000fca0007ffe0ff */
[----:B------:R-:W-:Y:S01]  /*4180*/  @!PT LDS RZ, [RZ] ;  /* 0x00000000fffff984 */ /* 0x000fe20000000800 */
[----:B------:R-:W-:Y:S01]  /*4190*/  @!PT LDS RZ, [RZ] ;  /* 0x00000000fffff984 */ /* 0x000fe20000000800 */
[----:B------:R-:W-:Y:S01]  /*41a0*/  @!PT LDS RZ, [RZ] ;  /* 0x00000000fffff984 */ /* 0x000fe20000000800 */
[----:B------:R1:W-:Y:S02]  /*41b0*/  LDGSTS.E.BYPASS.LTC128B.128 [R220+0x13800], desc[UR12][R10.64+0x80] ;  /* 0x138000800adc7fae */ /* 0x0003e4000b901d4c */
.L_x_764:
[----:B------:R-:W-:Y:S05]  /*41c0*/  BSYNC B0 ;  /* 0x0000000000007941 */ /* 0x000fea0003800000 */
.L_x_763:
[----:B------:R-:W-:Y:S01]  /*41d0*/  LDSM.16.M88.4 R96, [R211] ;  /* 0x00000000d360783b */ /* 0x000fe20000000200 */
[----:B------:R-:W-:Y:S01]  /*41e0*/  LOP3.LUT P1, RZ, R0, 0x2, RZ, 0xc0, !PT ;  /* 0x0000000200ff7812 */ /* 0x000fe2000782c0ff */
[--C-:B------:R-:W-:Y:S02]  /*41f0*/  IMAD R209, R4, 0x2, R211.reuse ;  /* 0x0000000204d17824 */ /* 0x100fe400078e02d3 */
[----:B------:R-:W5:Y:S01]  /*4200*/  LDSM.16.M88.4 R52, [R210+0x4000] ;  /* 0x00400000d234783b */ /* 0x000f620000000200 */
[----:B------:R-:W-:Y:S01]  /*4210*/  SEL R7, R7, 0xfffffff0, !P1 ;  /* 0xfffffff007077807 */ /* 0x000fe20004800000 */
[----:B------:R-:W-:Y:S01]  /*4220*/  IMAD R207, R3, 0x2, R211 ;  /* 0x0000000203cf7824 */ /* 0x000fe200078e02d3 */
[----:B------:R-:W-:Y:S01]  /*4230*/  LOP3.LUT P1, RZ, R0, 0x4, RZ, 0xc0, !PT ;  /* 0x0000000400ff7812 */ /* 0x000fe2000782c0ff */
[----:B------:R-:W5:Y:S01]  /*4240*/  LDSM.16.M88.4 R16, [R210+0x6000] ;  /* 0x00600000d210783b */ /* 0x000f620000000200 */
[----:B------:R-:W-:Y:S02]  /*4250*/  VIADD R0, R210, 0x4000 ;  /* 0x00004000d2007836 */ /* 0x000fe40000000000 */
[----:B------:R-:W-:Y:S01]  /*4260*/  IMAD R124, R7, 0x2, R210 ;  /* 0x00000002077c7824 */ /* 0x000fe200078e02d2 */
[----:B------:R-:W5:Y:S01]  /*4270*/  LDSM.16.M88.4 R44, [R210+0x4800] ;  /* 0x00480000d22c783b */ /* 0x000f620000000200 */
[----:B------:R-:W-:Y:S01]  /*4280*/  SEL R5, R5, 0xffffffe0, !P1 ;  /* 0xffffffe005057807 */ /* 0x000fe20004800000 */
[----:B------:R-:W-:Y:S01]  /*4290*/  IMAD R208, R7, 0x2, R0 ;  /* 0x0000000207d07824 */ /* 0x000fe200078e0200 */
[----:B------:R-:W-:Y:S01]  /*42a0*/  ISETP.GE.AND P1, PT, R196, 0x2, PT ;  /* 0x00000002c400780c */ /* 0x000fe20003f26270 */
[----:B------:R-:W5:Y:S01]  /*42b0*/  LDSM.16.M88.4 R32, [R210+0x5000] ;  /* 0x00500000d220783b */ /* 0x000f620000000200 */
[----:B------:R-:W-:-:S02]  /*42c0*/  IMAD R206, R3, 0x2, R209 ;  /* 0x0000000203ce7824 */ /* 0x000fc400078e02d1 */
[C---:B------:R-:W-:Y:S01]  /*42d0*/  IMAD R203, R5.reuse, 0x2, R210 ;  /* 0x0000000205cb7824 */ /* 0x040fe200078e02d2 */
[----:B------:R-:W5:Y:S01]  /*42e0*/  LDSM.16.M88.4 R24, [R210+0x5800] ;  /* 0x00580000d218783b */ /* 0x000f620000000200 */
[----:B------:R-:W-:Y:S01]  /*42f0*/  IMAD R205, R5, 0x2, R208 ;  /* 0x0000000205cd7824 */ /* 0x000fe200078e02d0 */
[----:B------:R-:W-:Y:S01]  /*4300*/  LOP3.LUT R5, R132, 0xffffffe0, RZ, 0xc0, !PT ;  /* 0xffffffe084057812 */ /* 0x000fe200078ec0ff */
[C---:B------:R-:W-:Y:S01]  /*4310*/  IMAD.SHL.U32 R232, R128.reuse, 0x2, RZ ;  /* 0x0000000280e87824 */ /* 0x040fe200078e00ff */
[----:B-1234-:R-:W1:Y:S03]  /*4320*/  LDSM.16.M88.4 R8, [R210+0x6800] ;  /* 0x00680000d208783b */ /* 0x01ee660000000200 */
[----:B------:R-:W-:Y:S01]  /*4330*/  IMAD.IADD R5, R128, 0x1, -R5 ;  /* 0x0000000180057824 */ /* 0x000fe200078e0a05 */
[----:B------:R-:W2:Y:S01]  /*4340*/  LDSM.16.M88.4 R104, [R210+0x7000] ;  /* 0x00700000d268783b */ /* 0x000ea20000000200 */
[----:B------:R-:W-:-:S03]  /*4350*/  LOP3.LUT R232, R232, 0x6, RZ, 0xc0, !PT ;  /* 0x00000006e8e87812 */ /* 0x000fc600078ec0ff */
[----:B------:R-:W3:Y:S01]  /*4360*/  LDSM.16.M88.4 R64, [R210+0x7800] ;  /* 0x00780000d240783b */ /* 0x000ee20000000200 */
[----:B------:R-:W-:-:S03]  /*4370*/  SHF.R.S32.HI R0, RZ, 0x1f, R5 ;  /* 0x0000001fff007819 */ /* 0x000fc60000011405 */
[----:B------:R-:W-:Y:S01]  /*4380*/  LDSM.16.M88.4 R60, [R209] ;  /* 0x00000000d13c783b */ /* 0x000fe20000000200 */
[----:B------:R-:W-:Y:S01]  /*4390*/  LEA.HI R229, R0, R5, RZ, 0x2 ;  /* 0x0000000500e57211 */ /* 0x000fe200078f10ff */
[----:B------:R-:W-:Y:S01]  /*43a0*/  IMAD R0, R130, 0x10, R134 ;  /* 0x0000001082007824 */ /* 0x000fe200078e0286 */
[----:B------:R-:W-:Y:S01]  /*43b0*/  SHF.R.S32.HI R5, RZ, 0x1f, R130 ;  /* 0x0000001fff057819 */ /* 0x000fe20000011482 */
[----:B------:R-:W4:Y:S01]  /*43c0*/  LDSM.16.M88.4 R80, [R124+0x4000] ;  /* 0x004000007c50783b */ /* 0x000f220000000200 */
[----:B------:R-:W-:Y:S02]  /*43d0*/  SHF.R.S32.HI R229, RZ, 0x2, R229 ;  /* 0x00000002ffe57819 */ /* 0x000fe400000114e5 */
[----:B------:R-:W-:Y:S01]  /*43e0*/  LEA.HI R5, R5, R130, RZ, 0x2 ;  /* 0x0000008205057211 */ /* 0x000fe200078f10ff */
[----:B------:R-:W4:Y:S01]  /*43f0*/  LDSM.16.M88.4 R76, [R124+0x6000] ;  /* 0x006000007c4c783b */ /* 0x000f220000000200 */
[----:B-----5:R-:W-:Y:S01]  /*4400*/  HMMA.16816.F32.BF16 R56, R96, R52, RZ ;  /* 0x000000346038723c */ /* 0x020fe200000418ff */
[----:B------:R-:W-:-:S02]  /*4410*/  IADD3 R0, R0, 0x1, R229 ;  /* 0x0000000100007810 */ /* 0x000fc40007ffe0e5 */
[----:B------:R-:W5:Y:S01]  /*4420*/  LDSM.16.M88.4 R116, [R124+0x4800] ;  /* 0x004800007c74783b */ /* 0x000f620000000200 */
[----:B------:R-:W-:Y:S02]  /*4430*/  LOP3.LUT R5, R5, 0xfffffffc, RZ, 0xc0, !PT ;  /* 0xfffffffc05057812 */ /* 0x000fe400078ec0ff */
[C---:B------:R-:W-:Y:S01]  /*4440*/  HMMA.16816.F32.BF16 R20, R96.reuse, R16, RZ ;  /* 0x000000106014723c */ /* 0x040fe200000418ff */
[----:B------:R-:W5:Y:S01]  /*4450*/  LDSM.16.M88.4 R112, [R124+0x5000] ;  /* 0x005000007c70783b */ /* 0x000f620000000200 */
[----:B------:R-:W-:Y:S01]  /*4460*/  IADD3 R0, R6, R0, -R221 ;  /* 0x0000000006007210 */ /* 0x000fe20007ffe8dd */
[----:B------:R-:W-:Y:S01]  /*4470*/  IMAD.IADD R228, R130, 0x1, -R5 ;  /* 0x0000000182e47824 */ /* 0x000fe200078e0a05 */
[----:B------:R-:W-:Y:S01]  /*4480*/  LOP3.LUT R5, R2, R129, RZ, 0xfc, !PT ;  /* 0x0000008102057212 */ /* 0x000fe200078efcff */
[----:B------:R-:W5:Y:S01]  /*4490*/  LDSM.16.M88.4 R88, [R124+0x5800] ;  /* 0x005800007c58783b */ /* 0x000f620000000200 */
[----:B------:R-:W-:Y:S01]  /*44a0*/  HMMA.16816.F32.BF16 R52, R96, R54, RZ ;  /* 0x000000366034723c */ /* 0x000fe200000418ff */
[----:B------:R-:W-:-:S02]  /*44b0*/  IMAD.IADD R131, R0, 0x1, R131 ;  /* 0x0000000100837824 */ /* 0x000fc400078e0283 */
[----:B------:R-:W5:Y:S03]  /*44c0*/  LDSM.16.M88.4 R72, [R124+0x6800] ;  /* 0x006800007c48783b */ /* 0x000f660000000200 */
[C---:B------:R-:W-:Y:S01]  /*44d0*/  HMMA.16816.F32.BF16 R16, R96.reuse, R18, RZ ;  /* 0x000000126010723c */ /* 0x040fe200000418ff */
[----:B------:R-:W5:Y:S01]  /*44e0*/  LDSM.16.M88.4 R84, [R124+0x7000] ;  /* 0x007000007c54783b */ /* 0x000f620000000200 */
[C---:B------:R-:W-:Y:S02]  /*44f0*/  VIMNMX R230, R131.reuse, R6, PT ;  /* 0x0000000683e67248 */ /* 0x040fe40003fe0100 */
[----:B------:R-:W-:Y:S01]  /*4500*/  VIADDMNMX R199, R131, 0x8, R6, PT ;  /* 0x0000000883c77846 */ /* 0x000fe20003800106 */
[----:B------:R-:W5:Y:S01]  /*4510*/  LDSM.16.M88.4 R68, [R124+0x7800] ;  /* 0x007800007c44783b */ /* 0x000f620000000200 */
[C---:B------:R-:W-:Y:S03]  /*4520*/  HMMA.16816.F32.BF16 R48, R96.reuse, R44, RZ ;  /* 0x0000002c6030723c */ /* 0x040fe600000418ff */
[----:B------:R-:W-:Y:S03]  /*4530*/  LDSM.16.M88.4 R92, [R207] ;  /* 0x00000000cf5c783b */ /* 0x000fe60000000200 */
[C---:B------:R-:W-:Y:S01]  /*4540*/  HMMA.16816.F32.BF16 R40, R96.reuse, R32, RZ ;  /* 0x000000206028723c */ /* 0x040fe200000418ff */
[----:B------:R-:W-:Y:S04]  /*4550*/  LDSM.16.M88.4 R120, [R207+0x2000] ;  /* 0x00200000cf78783b */ /* 0x000fe80000000200 */
[----:B------:R-:W0:Y:S01]  /*4560*/  LDGDEPBAR ;  /* 0x00000000000079af */ /* 0x000e220000000000 */
[C---:B------:R-:W-:Y:S06]  /*4570*/  HMMA.16816.F32.BF16 R44, R96.reuse, R46, RZ ;  /* 0x0000002e602c723c */ /* 0x040fec00000418ff */
[C---:B------:R-:W-:Y:S06]  /*4580*/  HMMA.16816.F32.BF16 R32, R96.reuse, R34, RZ ;  /* 0x000000226020723c */ /* 0x040fec00000418ff */
[C---:B------:R-:W-:Y:S06]  /*4590*/  HMMA.16816.F32.BF16 R28, R96.reuse, R24, RZ ;  /* 0x00000018601c723c */ /* 0x040fec00000418ff */
[C---:B-1----:R-:W-:Y:S06]  /*45a0*/  HMMA.16816.F32.BF16 R12, R96.reuse, R8, RZ ;  /* 0x00000008600c723c */ /* 0x042fec00000418ff */
[C---:B--2---:R-:W-:Y:S06]  /*45b0*/  HMMA.16816.F32.BF16 R108, R96.reuse, R104, RZ ;  /* 0x00000068606c723c */ /* 0x044fec00000418ff */
[C---:B------:R-:W-:Y:S06]  /*45c0*/  HMMA.16816.F32.BF16 R24, R96.reuse, R26, RZ ;  /* 0x0000001a6018723c */ /* 0x040fec00000418ff */
[C---:B------:R-:W-:Y:S06]  /*45d0*/  HMMA.16816.F32.BF16 R8, R96.reuse, R10, RZ ;  /* 0x0000000a6008723c */ /* 0x040fec00000418ff */
[C---:B------:R-:W-:Y:S06]  /*45e0*/  HMMA.16816.F32.BF16 R104, R96.reuse, R106, RZ ;  /* 0x0000006a6068723c */ /* 0x040fec00000418ff */
[C---:B---3--:R-:W-:Y:S06]  /*45f0*/  HMMA.16816.F32.BF16 R100, R96.reuse, R64, RZ ;  /* 0x000000406064723c */ /* 0x048fec00000418ff */
[----:B------:R-:W-:Y:S01]  /*4600*/  HMMA.16816.F32.BF16 R96, R96, R66, RZ ;  /* 0x000000426060723c */ /* 0x000fe200000418ff */
[----:B------:R-:W1:Y:S05]  /*4610*/  LDSM.16.M88.4 R64, [R203+0x4000] ;  /* 0x00400000cb40783b */ /* 0x000e6a0000000200 */
[C---:B----4-:R-:W-:Y:S06]  /*4620*/  HMMA.16816.F32.BF16 R56, R60.reuse, R80, R56 ;  /* 0x000000503c38723c */ /* 0x050fec0000041838 */
[C---:B------:R-:W-:Y:S01]  /*4630*/  HMMA.16816.F32.BF16 R52, R60.reuse, R82, R52 ;  /* 0x000000523c34723c */ /* 0x040fe20000041834 */
[----:B------:R-:W2:Y:S05]  /*4640*/  LDSM.16.M88.4 R80, [R203+0x4800] ;  /* 0x00480000cb50783b */ /* 0x000eaa0000000200 */
[C---:B------:R-:W-:Y:S06]  /*4650*/  HMMA.16816.F32.BF16 R20, R60.reuse, R76, R20 ;  /* 0x0000004c3c14723c */ /* 0x040fec0000041814 */
[C---:B------:R-:W-:Y:S01]  /*4660*/  HMMA.16816.F32.BF16 R16, R60.reuse, R78, R16 ;  /* 0x0000004e3c10723c */ /* 0x040fe20000041810 */
[----:B------:R-:W3:Y:S05]  /*4670*/  LDSM.16.M88.4 R76, [R203+0x5000] ;  /* 0x00500000cb4c783b */ /* 0x000eea0000000200 */
[C---:B-----5:R-:W-:Y:S06]  /*4680*/  HMMA.16816.F32.BF16 R48, R60.reuse, R116, R48 ;  /* 0x000000743c30723c */ /* 0x060fec0000041830 */
[C---:B------:R-:W-:Y:S01]  /*4690*/  HMMA.16816.F32.BF16 R44, R60.reuse, R118, R44 ;  /* 0x000000763c2c723c */ /* 0x040fe2000004182c */
[----:B------:R-:W-:Y:S05]  /*46a0*/  LDSM.16.M88.4 R116, [R203+0xb000] ;  /* 0x00b00000cb74783b */ /* 0x000fea0000000200 */
[C---:B------:R-:W-:Y:S06]  /*46b0*/  HMMA.16816.F32.BF16 R40, R60.reuse, R112, R40 ;  /* 0x000000703c28723c */ /* 0x040fec0000041828 */
[C---:B------:R-:W-:Y:S01]  /*46c0*/  HMMA.16816.F32.BF16 R32, R60.reuse, R114, R32 ;  /* 0x000000723c20723c */ /* 0x040fe20000041820 */
[----:B------:R-:W-:Y:S05]  /*46d0*/  LDSM.16.M88.4 R112, [R203+0x7800] ;  /* 0x00780000cb70783b */ /* 0x000fea0000000200 */
[C---:B------:R-:W-:Y:S06]  /*46e0*/  HMMA.16816.F32.BF16 R28, R60.reuse, R88, R28 ;  /* 0x000000583c1c723c */ /* 0x040fec000004181c */
[C---:B------:R-:W-:Y:S01]  /*46f0*/  HMMA.16816.F32.BF16 R24, R60.reuse, R90, R24 ;  /* 0x0000005a3c18723c */ /* 0x040fe20000041818 */
[----:B------:R-:W-:Y:S05]  /*4700*/  LDSM.16.M88.4 R88, [R205+0x2000] ;  /* 0x00200000cd58783b */ /* 0x000fea0000000200 */
[C---:B------:R-:W-:Y:S06]  /*4710*/  HMMA.16816.F32.BF16 R12, R60.reuse, R72, R12 ;  /* 0x000000483c0c723c */ /* 0x040fec000004180c */
[C---:B------:R-:W-:Y:S01]  /*4720*/  HMMA.16816.F32.BF16 R8, R60.reuse, R74, R8 ;  /* 0x0000004a3c08723c */ /* 0x040fe20000041808 */
[----:B------:R-:W4:Y:S05]  /*4730*/  LDSM.16.M88.4 R72, [R203+0x5800] ;  /* 0x00580000cb48783b */ /* 0x000f2a0000000200 */
[C---:B------:R-:W-:Y:S06]  /*4740*/  HMMA.16816.F32.BF16 R108, R60.reuse, R84, R108 ;  /* 0x000000543c6c723c */ /* 0x040fec000004186c */
[C---:B------:R-:W-:Y:S01]  /*4750*/  HMMA.16816.F32.BF16 R104, R60.reuse, R86, R104 ;  /* 0x000000563c68723c */ /* 0x040fe20000041868 */
[----:B------:R-:W-:Y:S05]  /*4760*/  LDSM.16.M88.4 R84, [R206] ;  /* 0x00000000ce54783b */ /* 0x000fea0000000200 */
[C---:B------:R-:W-:Y:S06]  /*4770*/  HMMA.16816.F32.BF16 R100, R60.reuse, R68, R100 ;  /* 0x000000443c64723c */ /* 0x040fec0000041864 */
[----:B------:R-:W-:Y:S01]  /*4780*/  HMMA.16816.F32.BF16 R96, R60, R70, R96 ;  /* 0x000000463c60723c */ /* 0x000fe20000041860 */
[----:B------:R-:W5:Y:S04]  /*4790*/  LDSM.16.M88.4 R60, [R203+0x6000] ;  /* 0x00600000cb3c783b */ /* 0x000f680000000200 */
[----:B------:R-:W5:Y:S01]  /*47a0*/  LDSM.16.M88.4 R68, [R203+0x6800] ;  /* 0x00680000cb44783b */ /* 0x000f620000000200 */
[C---:B-1----:R-:W-:Y:S06]  /*47b0*/  HMMA.16816.F32.BF16 R56, R92.reuse, R64, R56 ;  /* 0x000000405c38723c */ /* 0x042fec0000041838 */
[C---:B------:R-:W-:Y:S01]  /*47c0*/  HMMA.16816.F32.BF16 R52, R92.reuse, R66, R52 ;  /* 0x000000425c34723c */ /* 0x040fe20000041834 */
[----:B------:R-:W1:Y:S05]  /*47d0*/  LDSM.16.M88.4 R64, [R203+0x7000] ;  /* 0x00700000cb40783b */ /* 0x000e6a0000000200 */
[C---:B--2---:R-:W-:Y:S06]  /*47e0*/  HMMA.16816.F32.BF16 R48, R92.reuse, R80, R48 ;  /* 0x000000505c30723c */ /* 0x044fec0000041830 */
[C---:B------:R-:W-:Y:S01]  /*47f0*/  HMMA.16816.F32.BF16 R44, R92.reuse, R82, R44 ;  /* 0x000000525c2c723c */ /* 0x040fe2000004182c */
[----:B------:R-:W2:Y:S05]  /*4800*/  LDSM.16.M88.4 R80, [R205] ;  /* 0x00000000cd50783b */ /* 0x000eaa0000000200 */
[C---:B---3--:R-:W-:Y:S06]  /*4810*/  HMMA.16816.F32.BF16 R40, R92.reuse, R76, R40 ;  /* 0x0000004c5c28723c */ /* 0x048fec0000041828 */
[C---:B------:R-:W-:Y:S01]  /*4820*/  HMMA.16816.F32.BF16 R32, R92.reuse, R78, R32 ;  /* 0x0000004e5c20723c */ /* 0x040fe20000041820 */
[----:B------:R-:W3:Y:S05]  /*4830*/  LDSM.16.M88.4 R76, [R205+0x800] ;  /* 0x00080000cd4c783b */ /* 0x000eea0000000200 */
[C---:B----4-:R-:W-:Y:S06]  /*4840*/  HMMA.16816.F32.BF16 R28, R92.reuse, R72, R28 ;  /* 0x000000485c1c723c */ /* 0x050fec000004181c */
[C---:B------:R-:W-:Y:S01]  /*4850*/  HMMA.16816.F32.BF16 R24, R92.reuse, R74, R24 ;  /* 0x0000004a5c18723c */ /* 0x040fe20000041818 */
[----:B------:R-:W4:Y:S05]  /*4860*/  LDSM.16.M88.4 R72, [R205+0x1000] ;  /* 0x00100000cd48783b */ /* 0x000f2a0000000200 */
[C---:B-----5:R-:W-:Y:S06]  /*4870*/  HMMA.16816.F32.BF16 R20, R92.reuse, R60, R20 ;  /* 0x0000003c5c14723c */ /* 0x060fec0000041814 */
[C---:B------:R-:W-:Y:S01]  /*4880*/  HMMA.16816.F32.BF16 R16, R92.reuse, R62, R16 ;  /* 0x0000003e5c10723c */ /* 0x040fe20000041810 */
[----:B------:R-:W5:Y:S05]  /*4890*/  LDSM.16.M88.4 R60, [R205+0x1800] ;  /* 0x00180000cd3c783b */ /* 0x000f6a0000000200 */
[C---:B------:R-:W-:Y:S06]  /*48a0*/  HMMA.16816.F32.BF16 R12, R92.reuse, R68, R12 ;  /* 0x000000445c0c723c */ /* 0x040fec000004180c */
[C---:B------:R-:W-:Y:S01]  /*48b0*/  HMMA.16816.F32.BF16 R8, R92.reuse, R70, R8 ;  /* 0x000000465c08723c */ /* 0x040fe20000041808 */
[----:B------:R-:W5:Y:S05]  /*48c0*/  LDSM.16.M88.4 R68, [R205+0x2800] ;  /* 0x00280000cd44783b */ /* 0x000f6a0000000200 */
[C---:B-1----:R-:W-:Y:S06]  /*48d0*/  HMMA.16816.F32.BF16 R108, R92.reuse, R64, R108 ;  /* 0x000000405c6c723c */ /* 0x042fec000004186c */
[C---:B------:R-:W-:Y:S01]  /*48e0*/  HMMA.16816.F32.BF16 R104, R92.reuse, R66, R104 ;  /* 0x000000425c68723c */ /* 0x040fe20000041868 */
[----:B------:R-:W1:Y:S05]  /*48f0*/  LDSM.16.M88.4 R64, [R205+0x3000] ;  /* 0x00300000cd40783b */ /* 0x000e6a0000000200 */
[C---:B------:R-:W-:Y:S06]  /*4900*/  HMMA.16816.F32.BF16 R100, R92.reuse, R112, R100 ;  /* 0x000000705c64723c */ /* 0x040fec0000041864 */
[----:B------:R-:W-:Y:S01]  /*4910*/  HMMA.16816.F32.BF16 R96, R92, R114, R96 ;  /* 0x000000725c60723c */ /* 0x000fe20000041860 */
[----:B------:R-:W1:Y:S04]  /*4920*/  LDSM.16.M88.4 R92, [R205+0x3800] ;  /* 0x00380000cd5c783b */ /* 0x000e680000000200 */
[----:B------:R-:W-:Y:S01]  /*4930*/  LDSM.16.M88.4 R112, [R124+0x9000] ;  /* 0x009000007c70783b */ /* 0x000fe20000000200 */
[C---:B--2---:R-:W-:Y:S06]  /*4940*/  HMMA.16816.F32.BF16 R56, R84.reuse, R80, R56 ;  /* 0x000000505438723c */ /* 0x044fec0000041838 */
[C---:B------:R-:W-:Y:S01]  /*4950*/  HMMA.16816.F32.BF16 R52, R84.reuse, R82, R52 ;  /* 0x000000525434723c */ /* 0x040fe20000041834 */
[----:B------:R-:W-:Y:S05]  /*4960*/  LDSM.16.M88.4 R80, [R210+0x8000] ;  /* 0x00800000d250783b */ /* 0x000fea0000000200 */
[C---:B---3--:R-:W-:Y:S06]  /*4970*/  HMMA.16816.F32.BF16 R48, R84.reuse, R76, R48 ;  /* 0x0000004c5430723c */ /* 0x048fec0000041830 */
[C---:B------:R-:W-:Y:S01]  /*4980*/  HMMA.16816.F32.BF16 R44, R84.reuse, R78, R44 ;  /* 0x0000004e542c723c */ /* 0x040fe2000004182c */
[----:B------:R-:W2:Y:S05]  /*4990*/  LDSM.16.M88.4 R76, [R211+0x2000] ;  /* 0x00200000d34c783b */ /* 0x000eaa0000000200 */
[C---:B----4-:R-:W-:Y:S06]  /*49a0*/  HMMA.16816.F32.BF16 R40, R84.reuse, R72, R40 ;  /* 0x000000485428723c */ /* 0x050fec0000041828 */
[C---:B------:R-:W-:Y:S01]  /*49b0*/  HMMA.16816.F32.BF16 R32, R84.reuse, R74, R32 ;  /* 0x0000004a5420723c */ /* 0x040fe20000041820 */
[----:B------:R-:W3:Y:S05]  /*49c0*/  LDSM.16.M88.4 R72, [R210+0x8800] ;  /* 0x00880000d248783b */ /* 0x000eea0000000200 */
[C---:B-----5:R-:W-:Y:S06]  /*49d0*/  HMMA.16816.F32.BF16 R28, R84.reuse, R60, R28 ;  /* 0x0000003c541c723c */ /* 0x060fec000004181c */
[C---:B------:R-:W-:Y:S01]  /*49e0*/  HMMA.16816.F32.BF16 R24, R84.reuse, R62, R24 ;  /* 0x0000003e5418723c */ /* 0x040fe20000041818 */
[----:B------:R-:W4:Y:S05]  /*49f0*/  LDSM.16.M88.4 R60, [R210+0x9000] ;  /* 0x00900000d23c783b */ /* 0x000f2a0000000200 */
[C---:B------:R-:W-:Y:S06]  /*4a00*/  HMMA.16816.F32.BF16 R20, R84.reuse, R88, R20 ;  /* 0x000000585414723c */ /* 0x040fec0000041814 */
[C---:B------:R-:W-:Y:S01]  /*4a10*/  HMMA.16816.F32.BF16 R16, R84.reuse, R90, R16 ;  /* 0x0000005a5410723c */ /* 0x040fe20000041810 */
[----:B------:R-:W-:Y:S05]  /*4a20*/  LDSM.16.M88.4 R88, [R210+0xa000] ;  /* 0x00a00000d258783b */ /* 0x000fea0000000200 */
        /* <DEDUP_REMOVED lines=12> */
[----:B------:R-:W2:Y:S05]  /*4af0*/  LDSM.16.M88.4 R80, [R210+0xb800] ;  /* 0x00b80000d250783b */ /* 0x000eaa0000000200 */
[C---:B---3--:R-:W-:Y:S06]  /*4b00*/  HMMA.16816.F32.BF16 R48, R76.reuse, R72, R48 ;  /* 0x000000484c30723c */ /* 0x048fec0000041830 */
[C---:B------:R-:W-:Y:S01]  /*4b10*/  HMMA.16816.F32.BF16 R44, R76.reuse, R74, R44 ;  /* 0x0000004a4c2c723c */ /* 0x040fe2000004182c */
[----:B------:R-:W-:Y:S05]  /*4b20*/  LDSM.16.M88.4 R72, [R124+0x8000] ;  /* 0x008000007c48783b */ /* 0x000fea0000000200 */
        /* <DEDUP_REMOVED lines=9> */
[C---:B-1----:R-:W-:Y:S06]  /*4bc0*/  HMMA.16816.F32.BF16 R12, R76.reuse, R64, R12 ;  /* 0x000000404c0c723c */ /* 0x042fec000004180c */
[C---:B------:R-:W-:Y:S01]  /*4bd0*/  HMMA.16816.F32.BF16 R8, R76.reuse, R66, R8 ;  /* 0x000000424c08723c */ /* 0x040fe20000041808 */
[----:B------:R-:W1:Y:S05]  /*4be0*/  LDSM.16.M88.4 R64, [R124+0x9800] ;  /* 0x009800007c40783b */ /* 0x000e6a0000000200 */
[C---:B------:R-:W-:Y:S06]  /*4bf0*/  HMMA.16816.F32.BF16 R108, R76.reuse, R84, R108 ;  /* 0x000000544c6c723c */ /* 0x040fec000004186c */
[C---:B------:R-:W-:Y:S01]  /*4c00*/  HMMA.16816.F32.BF16 R104, R76.reuse, R86, R104 ;  /* 0x000000564c68723c */ /* 0x040fe20000041868 */
[----:B------:R-:W5:Y:S05]  /*4c10*/  LDSM.16.M88.4 R84, [R124+0xb000] ;  /* 0x00b000007c54783b */ /* 0x000f6a0000000200 */
[C---:B--2---:R-:W-:Y:S06]  /*4c20*/  HMMA.16816.F32.BF16 R100, R76.reuse, R80, R100 ;  /* 0x000000504c64723c */ /* 0x044fec0000041864 */
[----:B------:R-:W-:Y:S01]  /*4c30*/  HMMA.16816.F32.BF16 R96, R76, R82, R96 ;  /* 0x000000524c60723c */ /* 0x000fe20000041860 */
[----:B------:R-:W2:Y:S04]  /*4c40*/  LDSM.16.M88.4 R80, [R124+0xb800] ;  /* 0x00b800007c50783b */ /* 0x000ea80000000200 */
[----:B------:R-:W2:Y:S01]  /*4c50*/  LDSM.16.M88.4 R76, [R203+0x8000] ;  /* 0x00800000cb4c783b */ /* 0x000ea20000000200 */
[C---:B---3--:R-:W-:Y:S03]  /*4c60*/  HMMA.16816.F32.BF16 R56, R60.reuse, R72, R56 ;  /* 0x000000483c38723c */ /* 0x048fe60000041838 */
[----:B------:R-:W-:Y:S03]  /*4c70*/  LDSM.16.M88.4 R124, [R203+0xa800] ;  /* 0x00a80000cb7c783b */ /* 0x000fe60000000200 */
[C---:B------:R-:W-:Y:S01]  /*4c80*/  HMMA.16816.F32.BF16 R52, R60.reuse, R74, R52 ;  /* 0x0000004a3c34723c */ /* 0x040fe20000041834 */
[----:B------:R-:W3:Y:S05]  /*4c90*/  LDSM.16.M88.4 R72, [R203+0x8800] ;  /* 0x00880000cb48783b */ /* 0x000eea0000000200 */
[C---:B----4-:R-:W-:Y:S06]  /*4ca0*/  HMMA.16816.F32.BF16 R48, R60.reuse, R68, R48 ;  /* 0x000000443c30723c */ /* 0x050fec0000041830 */
        /* <DEDUP_REMOVED lines=10> */
[----:B------:R-:W-:Y:S05]  /*4d50*/  LDSM.16.M88.4 R92, [R206+0x2000] ;  /* 0x00200000ce5c783b */ /* 0x000fea0000000200 */
[C---:B------:R-:W-:Y:S06]  /*4d60*/  HMMA.16816.F32.BF16 R12, R60.reuse, R88, R12 ;  /* 0x000000583c0c723c */ /* 0x040fec000004180c */
[C---:B------:R-:W-:Y:S01]  /*4d70*/  HMMA.16816.F32.BF16 R8, R60.reuse, R90, R8 ;  /* 0x0000005a3c08723c */ /* 0x040fe20000041808 */
[----:B------:R-:W-:Y:S05]  /*4d80*/  LDSM.16.M88.4 R88, [R205+0x4000] ;  /* 0x00400000cd58783b */ /* 0x000fea0000000200 */
[C---:B-----5:R-:W-:Y:S06]  /*4d90*/  HMMA.16816.F32.BF16 R108, R60.reuse, R84, R108 ;  /* 0x000000543c6c723c */ /* 0x060fec000004186c */
[C---:B------:R-:W-:Y:S01]  /*4da0*/  HMMA.16816.F32.BF16 R104, R60.reuse, R86, R104 ;  /* 0x000000563c68723c */ /* 0x040fe20000041868 */
[----:B------:R-:W-:Y:S05]  /*4db0*/  LDSM.16.M88.4 R84, [R205+0x4800] ;  /* 0x00480000cd54783b */ /* 0x000fea0000000200 */
[C---:B--2---:R-:W-:Y:S06]  /*4dc0*/  HMMA.16816.F32.BF16 R100, R60.reuse, R80, R100 ;  /* 0x000000503c64723c */ /* 0x044fec0000041864 */
[----:B------:R-:W-:Y:S01]  /*4dd0*/  HMMA.16816.F32.BF16 R96, R60, R82, R96 ;  /* 0x000000523c60723c */ /* 0x000fe20000041860 */
[----:B------:R-:W2:Y:S04]  /*4de0*/  LDSM.16.M88.4 R60, [R203+0xa000] ;  /* 0x00a00000cb3c783b */ /* 0x000ea80000000200 */
[----:B------:R-:W5:Y:S01]  /*4df0*/  LDSM.16.M88.4 R80, [R205+0x5000] ;  /* 0x00500000cd50783b */ /* 0x000f620000000200 */
[C---:B------:R-:W-:Y:S06]  /*4e00*/  HMMA.16816.F32.BF16 R56, R120.reuse, R76, R56 ;  /* 0x0000004c7838723c */ /* 0x040fec0000041838 */
[C---:B------:R-:W-:Y:S01]  /*4e10*/  HMMA.16816.F32.BF16 R52, R120.reuse, R78, R52 ;  /* 0x0000004e7834723c */ /* 0x040fe20000041834 */
[----:B------:R-:W5:Y:S05]  /*4e20*/  LDSM.16.M88.4 R76, [R205+0x5800] ;  /* 0x00580000cd4c783b */ /* 0x000f6a0000000200 */
[C---:B---3--:R-:W-:Y:S06]  /*4e30*/  HMMA.16816.F32.BF16 R48, R120.reuse, R72, R48 ;  /* 0x000000487830723c */ /* 0x048fec0000041830 */
[C---:B------:R-:W-:Y:S01]  /*4e40*/  HMMA.16816.F32.BF16 R44, R120.reuse, R74, R44 ;  /* 0x0000004a782c723c */ /* 0x040fe2000004182c */
[----:B------:R-:W3:Y:S05]  /*4e50*/  LDSM.16.M88.4 R72, [R205+0x6000] ;  /* 0x00600000cd48783b */ /* 0x000eea0000000200 */
[C---:B----4-:R-:W-:Y:S06]  /*4e60*/  HMMA.16816.F32.BF16 R40, R120.reuse, R68, R40 ;  /* 0x000000447828723c */ /* 0x050fec0000041828 */
[C---:B------:R-:W-:Y:S01]  /*4e70*/  HMMA.16816.F32.BF16 R32, R120.reuse, R70, R32 ;  /* 0x000000467820723c */ /* 0x040fe20000041820 */
[----:B------:R-:W4:Y:S05]  /*4e80*/  LDSM.16.M88.4 R68, [R205+0x6800] ;  /* 0x00680000cd44783b */ /* 0x000f2a0000000200 */
[C---:B-1----:R-:W-:Y:S06]  /*4e90*/  HMMA.16816.F32.BF16 R28, R120.reuse, R64, R28 ;  /* 0x00000040781c723c */ /* 0x042fec000004181c */
[C---:B------:R-:W-:Y:S01]  /*4ea0*/  HMMA.16816.F32.BF16 R24, R120.reuse, R66, R24 ;  /* 0x000000427818723c */ /* 0x040fe20000041818 */
[----:B------:R-:W1:Y:S05]  /*4eb0*/  LDSM.16.M88.4 R64, [R205+0x7000] ;  /* 0x00700000cd40783b */ /* 0x000e6a0000000200 */
[C---:B--2---:R-:W-:Y:S06]  /*4ec0*/  HMMA.16816.F32.BF16 R20, R120.reuse, R60, R20 ;  /* 0x0000003c7814723c */ /* 0x044fec0000041814 */
[----:B------:R-:W-:Y:S01]  /*4ed0*/  HMMA.16816.F32.BF16 R16, R120, R62, R16 ;  /* 0x0000003e7810723c */ /* 0x000fe20000041810 */
[----:B------:R-:W2:Y:S01]  /*4ee0*/  LDSM.16.M88.4 R60, [R205+0x7800] ;  /* 0x00780000cd3c783b */ /* 0x000ea20000000200 */
[----:B------:R-:W-:-:S04]  /*4ef0*/  DEPBAR.LE SB0, 0x0 ;  /* 0x000080000000791a */ /* 0x000fc80000000000 */
[C---:B------:R-:W-:Y:S06]  /*4f00*/  HMMA.16816.F32.BF16 R12, R120.reuse, R124, R12 ;  /* 0x0000007c780c723c */ /* 0x040fec000004180c */
[C---:B------:R-:W-:Y:S06]  /*4f10*/  HMMA.16816.F32.BF16 R8, R120.reuse, R126, R8 ;  /* 0x0000007e7808723c */ /* 0x040fec0000041808 */
[C---:B------:R-:W-:Y:S06]  /*4f20*/  HMMA.16816.F32.BF16 R108, R120.reuse, R116, R108 ;  /* 0x00000074786c723c */ /* 0x040fec000004186c */
[C---:B------:R-:W-:Y:S06]  /*4f30*/  HMMA.16816.F32.BF16 R104, R120.reuse, R118, R104 ;  /* 0x000000767868723c */ /* 0x040fec0000041868 */
[C---:B------:R-:W-:Y:S06]  /*4f40*/  HMMA.16816.F32.BF16 R100, R120.reuse, R112, R100 ;  /* 0x000000707864723c */ /* 0x040fec0000041864 */
[----:B------:R-:W-:Y:S06]  /*4f50*/  HMMA.16816.F32.BF16 R96, R120, R114, R96 ;  /* 0x000000727860723c */ /* 0x000fec0000041860 */
[C---:B------:R-:W-:Y:S06]  /*4f60*/  HMMA.16816.F32.BF16 R56, R92.reuse, R88, R56 ;  /* 0x000000585c38723c */ /* 0x040fec0000041838 */
[C---:B------:R-:W-:Y:S06]  /*4f70*/  HMMA.16816.F32.BF16 R52, R92.reuse, R90, R52 ;  /* 0x0000005a5c34723c */ /* 0x040fec0000041834 */
[C---:B------:R-:W-:Y:S06]  /*4f80*/  HMMA.16816.F32.BF16 R48, R92.reuse, R84, R48 ;  /* 0x000000545c30723c */ /* 0x040fec0000041830 */
[C---:B------:R-:W-:Y:S06]  /*4f90*/  HMMA.16816.F32.BF16 R44, R92.reuse, R86, R44 ;  /* 0x000000565c2c723c */ /* 0x040fec000004182c */
[C---:B-----5:R-:W-:Y:S06]  /*4fa0*/  HMMA.16816.F32.BF16 R40, R92.reuse, R80, R40 ;  /* 0x000000505c28723c */ /* 0x060fec0000041828 */
[C---:B------:R-:W-:Y:S06]  /*4fb0*/  HMMA.16816.F32.BF16 R32, R92.reuse, R82, R32 ;  /* 0x000000525c20723c */ /* 0x040fec0000041820 */
[C---:B------:R-:W-:Y:S06]  /*4fc0*/  HMMA.16816.F32.BF16 R28, R92.reuse, R76, R28 ;  /* 0x0000004c5c1c723c */ /* 0x040fec000004181c */
[C---:B------:R-:W-:Y:S06]  /*4fd0*/  HMMA.16816.F32.BF16 R24, R92.reuse, R78, R24 ;  /* 0x0000004e5c18723c */ /* 0x040fec0000041818 */
[C---:B---3--:R-:W-:Y:S06]  /*4fe0*/  HMMA.16816.F32.BF16 R20, R92.reuse, R72, R20 ;  /* 0x000000485c14723c */ /* 0x048fec0000041814 */
[C---:B------:R-:W-:Y:S06]  /*4ff0*/  HMMA.16816.F32.BF16 R16, R92.reuse, R74, R16 ;  /* 0x0000004a5c10723c */ /* 0x040fec0000041810 */
[C---:B----4-:R-:W-:Y:S06]  /*5000*/  HMMA.16816.F32.BF16 R12, R92.reuse, R68, R12 ;  /* 0x000000445c0c723c */ /* 0x050fec000004180c */
[C---:B------:R-:W-:Y:S06]  /*5010*/  HMMA.16816.F32.BF16 R8, R92.reuse, R70, R8 ;  /* 0x000000465c08723c */ /* 0x040fec0000041808 */
[C---:B-1----:R-:W-:Y:S06]  /*5020*/  HMMA.16816.F32.BF16 R108, R92.reuse, R64, R108 ;  /* 0x000000405c6c723c */ /* 0x042fec000004186c */
[C---:B------:R-:W-:Y:S06]  /*5030*/  HMMA.16816.F32.BF16 R104, R92.reuse, R66, R104 ;  /* 0x000000425c68723c */ /* 0x040fec0000041868 */
[C---:B--2---:R-:W-:Y:S06]  /*5040*/  HMMA.16816.F32.BF16 R100, R92.reuse, R60, R100 ;  /* 0x0000003c5c64723c */ /* 0x044fec0000041864 */
[----:B------:R-:W-:Y:S01]  /*5050*/  HMMA.16816.F32.BF16 R96, R92, R62, R96 ;  /* 0x0000003e5c60723c */ /* 0x000fe20000041860 */
[----:B------:R-:W-:Y:S06]  /*5060*/  BAR.SYNC.DEFER_BLOCKING 0x0 ;  /* 0x0000000000007b1d */ /* 0x000fec0000010000 */
[----:B------:R-:W-:-:S02]  /*5070*/  NOP ;  /* 0x0000000000007918 */ /* 0x000fc40000000000 */
[----:B------:R-:W-:-:S15]  /*5080*/  @!P1 BRA `(.L_x_765) ;  /* 0x0000000c00d49947 */ /* 0x000fde0003800000 */
[----:B------:R-:W-:Y:S05]  /*5090*/  @!P0 BRA `(.L_x_766) ;  /* 0x0000000000ec8947 */ /* 0x000fea0003800000 */
[----:B------:R-:W1:Y:S01]  /*50a0*/  LDC R2, c[0x0][0x380] ;  /* 0x0000e000ff027b82 */ /* 0x000e620000000800 */
[----:B------:R-:W-:Y:S01]  /*50b0*/  VIADD R63, R37, 0xffffff80 ;  /* 0xffffff80253f7836 */ /* 0x000fe20000000000 */
[----:B------:R-:W-:Y:S01]  /*50c0*/  IABS R60, R37 ;  /* 0x00000025003c7213 */ /* 0x000fe20000000000 */
[----:B------:R-:W-:-:S03]  /*50d0*/  ULDC.64 UR8, c[0x0][0x230] ;  /* 0x00008c0000087ab9 */ /* 0x000fc60000000a00 */
[----:B------:R-:W-:Y:S02]  /*50e0*/  IABS R6, R63 ;  /* 0x0000003f00067213 */ /* 0x000fe40000000000 */
[-C--:B-1----:R-:W-:Y:S02]  /*50f0*/  IABS R0, R2.reuse ;  /* 0x0000000200007213 */ /* 0x082fe40000000000 */
[----:B------:R-:W-:Y:S02]  /*5100*/  LOP3.LUT R63, R63, R2, RZ, 0x3c, !PT ;  /* 0x000000023f3f7212 */ /* 0x000fe400078e3cff */
[----:B------:R-:W1:Y:S08]  /*5110*/  I2F.RP R61, R0 ;  /* 0x00000000003d7306 */ /* 0x000e700000209400 */
[----:B-1----:R-:W1:Y:S02]  /*5120*/  MUFU.RCP R64, R61 ;  /* 0x0000003d00407308 */ /* 0x002e640000001000 */
[----:B-1----:R-:W-:-:S06]  /*5130*/  VIADD R64, R64, 0xffffffe ;  /* 0x0ffffffe40407836 */ /* 0x002fcc0000000000 */
[----:B------:R-:W1:Y:S02]  /*5140*/  F2I.FTZ.U32.TRUNC.NTZ R65, R64 ;  /* 0x0000004000417305 */ /* 0x000e64000021f000 */
[----:B-1----:R-:W-:Y:S02]  /*5150*/  IADD3 R7, RZ, -R65, RZ ;  /* 0x80000041ff077210 */ /* 0x002fe40007ffe0ff */
[----:B------:R-:W-:-:S03]  /*5160*/  MOV R64, RZ ;  /* 0x000000ff00407202 */ /* 0x000fc60000000f00 */
[----:B------:R-:W-:-:S04]  /*5170*/  IMAD R7, R7, R0, RZ ;  /* 0x0000000007077224 */ /* 0x000fc800078e02ff */
[----:B------:R-:W-:-:S06]  /*5180*/  IMAD.HI.U32 R7, R65, R7, R64 ;  /* 0x0000000741077227 */ /* 0x000fcc00078e0040 */
[----:B------:R-:W-:-:S04]  /*5190*/  IMAD.HI.U32 R62, R7, R6, RZ ;  /* 0x00000006073e7227 */ /* 0x000fc800078e00ff */
[----:B------:R-:W-:Y:S01]  /*51a0*/  IMAD.HI.U32 R64, R7, R60, RZ ;  /* 0x0000003c07407227 */ /* 0x000fe200078e00ff */
[----:B------:R-:W-:-:S03]  /*51b0*/  IADD3 R7, -R62, RZ, RZ ;  /* 0x000000ff3e077210 */ /* 0x000fc60007ffe1ff */
[----:B------:R-:W-:Y:S02]  /*51c0*/  IMAD.MOV R61, RZ, RZ, -R64 ;  /* 0x000000ffff3d7224 */ /* 0x000fe400078e0a40 */
[C---:B------:R-:W-:Y:S01]  /*51d0*/  IMAD R7, R0.reuse, R7, R6 ;  /* 0x0000000700077224 */ /* 0x040fe200078e0206 */
[----:B------:R-:W-:Y:S01]  /*51e0*/  LOP3.LUT R6, RZ, R2, RZ, 0x33, !PT ;  /* 0x00000002ff067212 */ /* 0x000fe200078e33ff */
[----:B------:R-:W-:-:S03]  /*51f0*/  IMAD R61, R0, R61, R60 ;  /* 0x0000003d003d7224 */ /* 0x000fc600078e023c */
[C---:B------:R-:W-:Y:S02]  /*5200*/  ISETP.GT.U32.AND P3, PT, R0.reuse, R7, PT ;  /* 0x000000070000720c */ /* 0x040fe40003f64070 */
[----:B------:R-:W-:-:S11]  /*5210*/  ISETP.GT.U32.AND P2, PT, R0, R61, PT ;  /* 0x0000003d0000720c */ /* 0x000fd60003f44070 */
[-C--:B------:R-:W-:Y:S02]  /*5220*/  @!P3 IADD3 R7, R7, -R0.reuse, RZ ;  /* 0x800000000707b210 */ /* 0x080fe40007ffe0ff */
[----:B------:R-:W-:Y:S01]  /*5230*/  @!P2 IMAD.IADD R61, R61, 0x1, -R0 ;  /* 0x000000013d3da824 */ /* 0x000fe200078e0a00 */
[----:B------:R-:W-:Y:S01]  /*5240*/  @!P3 IADD3 R62, R62, 0x1, RZ ;  /* 0x000000013e3eb810 */ /* 0x000fe20007ffe0ff */
[----:B------:R-:W-:Y:S01]  /*5250*/  @!P2 VIADD R64, R64, 0x1 ;  /* 0x000000014040a836 */ /* 0x000fe20000000000 */
[-C--:B------:R-:W-:Y:S02]  /*5260*/  ISETP.GE.U32.AND P5, PT, R7, R0.reuse, PT ;  /* 0x000000000700720c */ /* 0x080fe40003fa6070 */
[----:B------:R-:W-:Y:S02]  /*5270*/  ISETP.GE.U32.AND P6, PT, R61, R0, PT ;  /* 0x000000003d00720c */ /* 0x000fe40003fc6070 */
[----:B------:R-:W-:Y:S02]  /*5280*/  LOP3.LUT R0, R37, R2, RZ, 0x3c, !PT ;  /* 0x0000000225007212 */ /* 0x000fe400078e3cff */
[----:B------:R-:W-:-:S02]  /*5290*/  ISETP.GE.AND P2, PT, R63, RZ, PT ;  /* 0x000000ff3f00720c */ /* 0x000fc40003f46270 */
[----:B------:R-:W-:Y:S02]  /*52a0*/  ISETP.GE.AND P4, PT, R0, RZ, PT ;  /* 0x000000ff0000720c */ /* 0x000fe40003f86270 */
[----:B------:R-:W-:-:S03]  /*52b0*/  ISETP.NE.AND P3, PT, R2, RZ, PT ;  /* 0x000000ff0200720c */ /* 0x000fc60003f65270 */
[----:B------:R-:W-:Y:S02]  /*52c0*/  @P5 IADD3 R62, R62, 0x1, RZ ;  /* 0x000000013e3e5810 */ /* 0x000fe40007ffe0ff */
[----:B------:R-:W-:-:S04]  /*52d0*/  @P6 VIADD R64, R64, 0x1 ;  /* 0x0000000140406836 */ /* 0x000fc80000000000 */
[----:B------:R-:W-:Y:S02]  /*52e0*/  @!P2 IADD3 R62, -R62, RZ, RZ ;  /* 0x000000ff3e3ea210 */ /* 0x000fe40007ffe1ff */
[----:B------:R-:W-:-:S05]  /*52f0*/  @!P4 IMAD.MOV R64, RZ, RZ, -R64 ;  /* 0x000000ffff40c224 */ /* 0x000fca00078e0a40 */
[C---:B------:R-:W-:Y:S02]  /*5300*/  SEL R7, R6.reuse, R64, !P3 ;  /* 0x0000004006077207 */ /* 0x040fe40005800000 */
[----:B------:R-:W-:-:S03]  /*5310*/  SEL R6, R6, R62, !P3 ;  /* 0x0000003e06067207 */ /* 0x000fc60005800000 */
[----:B------:R-:W-:-:S04]  /*5320*/  IMAD.WIDE R60, R7, 0x4, R226 ;  /* 0x00000004073c7825 */ /* 0x000fc800078e02e2 */
[----:B------:R-:W-:Y:S02]  /*5330*/  IMAD.WIDE R64, R6, 0x4, R226 ;  /* 0x0000000406407825 */ /* 0x000fe400078e02e2 */
[----:B------:R-:W2:Y:S04]  /*5340*/  LDG.E R61, desc[UR12][R60.64] ;  /* 0x0000000c3c3d7981 */ /* 0x000ea8000c1e1900 */
[----:B------:R-:W2:Y:S01]  /*5350*/  LDG.E R0, desc[UR12][R64.64] ;  /* 0x0000000c40007981 */ /* 0x000ea2000c1e1900 */
[----:B------:R-:W-:-:S04]  /*5360*/  IMAD.IADD R7, R7, 0x1, -R6 ;  /* 0x0000000107077824 */ /* 0x000fc800078e0a06 */
[----:B------:R-:W-:-:S04]  /*5370*/  IMAD R2, R7, R2, -0x80 ;  /* 0xffffff8007027424 */ /* 0x000fc800078e0202 */
[----:B------:R-:W-:Y:S01]  /*5380*/  IMAD.WIDE.U32 R62, R2, R192, RZ ;  /* 0x000000c0023e7225 */ /* 0x000fe200078e00ff */
[----:B------:R-:W-:-:S05]  /*5390*/  SHF.R.S32.HI R7, RZ, 0x1f, R2 ;  /* 0x0000001fff077819 */ /* 0x000fca0000011402 */
[----:B------:R-:W-:-:S04]  /*53a0*/  IMAD R7, R7, R192, RZ ;  /* 0x000000c007077224 */ /* 0x000fc800078e02ff */
[----:B------:R-:W-:-:S04]  /*53b0*/  IMAD R7, R2, R193, R7 ;  /* 0x000000c102077224 */ /* 0x000fc800078e0207 */
[----:B------:R-:W-:Y:S01]  /*53c0*/  IMAD.IADD R63, R63, 0x1, R7 ;  /* 0x000000013f3f7824 */ /* 0x000fe200078e0207 */
[----:B--2---:R-:W-:-:S04]  /*53d0*/  IADD3 R0, -R61, R0, RZ ;  /* 0x000000003d007210 */ /* 0x004fc80007ffe1ff */
[----:B------:R-:W-:Y:S01]  /*53e0*/  SHF.R.S32.HI R6, RZ, 0x1f, R0 ;  /* 0x0000001fff067819 */ /* 0x000fe20000011400 */
[----:B------:R-:W-:-:S04]  /*53f0*/  IMAD.WIDE.U32 R62, R0, UR8, R62 ;  /* 0x00000008003e7c25 */ /* 0x000fc8000f8e003e */
[----:B------:R-:W-:Y:S02]  /*5400*/  IMAD R61, R6, UR8, RZ ;  /* 0x00000008063d7c24 */ /* 0x000fe4000f8e02ff */
[----:B------:R-:W-:Y:S02]  /*5410*/  IMAD.MOV.U32 R67, RZ, RZ, R62 ;  /* 0x000000ffff437224 */ /* 0x000fe400078e003e */
[----:B------:R-:W-:-:S05]  /*5420*/  IMAD R61, R0, UR9, R61 ;  /* 0x00000009003d7c24 */ /* 0x000fca000f8e023d */
[----:B------:R-:W-:Y:S01]  /*5430*/  IADD3 R0, R63, R61, RZ ;  /* 0x0000003d3f007210 */ /* 0x000fe20007ffe0ff */
[----:B------:R-:W-:Y:S06]  /*5440*/  BRA `(.L_x_767) ;  /* 0x0000000000087947 */ /* 0x000fec0003800000 */
.L_x_766:
[----:B------:R-:W-:-:S04]  /*5450*/  LEA R67, -R192, RZ, 0x7 ;  /* 0x000000ffc0437211 */ /* 0x000fc800078e39ff */
[----:B------:R-:W-:-:S07]  /*5460*/  SHF.R.S32.HI R0, RZ, 0x1f, R67 ;  /* 0x0000001fff007819 */ /* 0x000fce0000011443 */
.L_x_767:
[----:B------:R-:W-:Y:S01]  /*5470*/  ULDC UR5, c[0x0][0x2d0] ;  /* 0x0000b40000057ab9 */ /* 0x000fe20000000800 */
[----:B------:R-:W-:Y:S01]  /*5480*/  BSSY B0, `(.L_x_768) ;  /* 0x00000b2000007945 */ /* 0x000fe20003800000 */
[----:B------:R-:W-:Y:S02]  /*5490*/  ISETP.GE.AND P4, PT, R222, UR5, PT ;  /* 0x00000005de007c0c */ /* 0x000fe4000bf86270 */
[----:B------:R-:W-:-:S11]  /*54a0*/  ISETP.GE.AND P3, PT, R213, UR5, PT ;  /* 0x00000005d5007c0c */ /* 0x000fd6000bf66270 */
[----:B------:R-:W1:Y:S01]  /*54b0*/  @!P4 LDC.64 R62, c[0x0][0x218] ;  /* 0x00008600ff3ecb82 */ /* 0x000e620000000a00 */
[----:B------:R-:W-:Y:S01]  /*54c0*/  @!P4 IADD3 R71, P2, R67, R198, RZ ;  /* 0x000000c64347c210 */ /* 0x000fe20007f5e0ff */
[----:B------:R2:W-:Y:S04]  /*54d0*/  @P4 STS.128 [R220+0x4000], RZ ;  /* 0x004000ffdc004388 */ /* 0x0005e80000000c00 */
[----:B------:R-:W-:Y:S01]  /*54e0*/  @!P4 IMAD.X R2, R0, 0x1, R197, P2 ;  /* 0x000000010002c824 */ /* 0x000fe200010e06c5 */
[----:B------:R-:W-:Y:S01]  /*54f0*/  IADD3 R69, P2, R215, R67, RZ ;  /* 0x00000043d7457210 */ /* 0x000fe20007f5e0ff */
[----:B------:R-:W3:Y:S08]  /*5500*/  @!P3 LDC.64 R60, c[0x0][0x218] ;  /* 0x00008600ff3cbb82 */ /* 0x000ef00000000a00 */
[----:B------:R-:W4:Y:S01]  /*5510*/  @!P4 LDC.64 R6, c[0x0][0x218] ;  /* 0x00008600ff06cb82 */ /* 0x000f220000000a00 */
[----:B-1----:R-:W-:-:S07]  /*5520*/  @!P4 LEA R74, P5, R71, R62, 0x1 ;  /* 0x0000003e474ac211 */ /* 0x002fce00078a08ff */
[----:B------:R-:W1:Y:S01]  /*5530*/  @!P3 LDC.64 R64, c[0x0][0x218] ;  /* 0x00008600ff40bb82 */ /* 0x000e620000000a00 */
[----:B------:R-:W-:Y:S01]  /*5540*/  @!P4 LEA.HI.X R75, R71, R63, R2, 0x1, P5 ;  /* 0x0000003f474bc211 */ /* 0x000fe200028f0c02 */
[----:B------:R-:W-:Y:S01]  /*5550*/  IMAD.X R2, R214, 0x1, R0, P2 ;  /* 0x00000001d6027824 */ /* 0x000fe200010e0600 */
[-C--:B------:R-:W-:Y:S02]  /*5560*/  @!P3 IADD3 R71, P2, R67, R198.reuse, RZ ;  /* 0x000000c64347b210 */ /* 0x080fe40007f5e0ff */
[----:B------:R-:W-:-:S03]  /*5570*/  @!P4 IADD3 R73, P5, R69, R198, RZ ;  /* 0x000000c64549c210 */ /* 0x000fc60007fbe0ff */
[----:B------:R-:W5:Y:S01]  /*5580*/  @!P4 LDC.64 R62, c[0x0][0x218] ;  /* 0x00008600ff3ecb82 */ /* 0x000f620000000a00 */
[----:B------:R-:W-:Y:S01]  /*5590*/  @!PT LDS RZ, [RZ] ;  /* 0x00000000fffff984 */ /* 0x000fe20000000800 */
[----:B------:R-:W-:Y:S01]  /*55a0*/  @!PT LDS RZ, [RZ] ;  /* 0x00000000fffff984 */ /* 0x000fe20000000800 */
[----:B------:R-:W-:Y:S01]  /*55b0*/  @!PT LDS RZ, [RZ] ;  /* 0x00000000fffff984 */ /* 0x000fe20000000800 */
[----:B------:R2:W-:Y:S01]  /*55c0*/  @!P4 LDGSTS.E.BYPASS.LTC128B.128 [R220+0x4000], desc[UR12][R74.64] ;  /* 0x040000004adccfae */ /* 0x0005e2000b901d4c */
[--C-:B------:R-:W-:Y:S01]  /*55d0*/  @!P3 IMAD.X R66, R0, 0x1, R197.reuse, P2 ;  /* 0x000000010042b824 */ /* 0x100fe200010e06c5 */
[----:B---3--:R-:W-:Y:S01]  /*55e0*/  @!P3 LEA R80, P2, R71, R60, 0x1 ;  /* 0x0000003c4750b211 */ /* 0x008fe200078408ff */
[----:B------:R-:W-:Y:S01]  /*55f0*/  @!P4 IMAD.X R68, R2, 0x1, R197, P5 ;  /* 0x000000010244c824 */ /* 0x000fe200028e06c5 */
[----:B------:R3:W-:Y:S01]  /*5600*/  @P3 STS.128 [R220+0x8000], RZ ;  /* 0x008000ffdc003388 */ /* 0x0007e20000000c00 */
[----:B----4-:R-:W-:Y:S02]  /*5610*/  @!P4 LEA R70, P5, R73, R6, 0x1 ;  /* 0x000000064946c211 */ /* 0x010fe400078a08ff */
[----:B------:R-:W-:Y:S02]  /*5620*/  @!P3 LEA.HI.X R81, R71, R61, R66, 0x1, P2 ;  /* 0x0000003d4751b211 */ /* 0x000fe400010f0c42 */
[----:B------:R-:W-:Y:S01]  /*5630*/  @!P4 LEA.HI.X R71, R73, R7, R68, 0x1, P5 ;  /* 0x000000074947c211 */ /* 0x000fe200028f0c44 */
[----:B------:R-:W4:Y:S01]  /*5640*/  @!P3 LDC.64 R60, c[0x0][0x218] ;  /* 0x00008600ff3cbb82 */ /* 0x000f220000000a00 */
[----:B------:R-:W-:Y:S01]  /*5650*/  @!P3 IADD3 R73, P5, R69, R198, RZ ;  /* 0x000000c64549b210 */ /* 0x000fe20007fbe0ff */
[----:B------:R-:W-:Y:S01]  /*5660*/  @!PT LDS RZ, [RZ] ;  /* 0x00000000fffff984 */ /* 0x000fe20000000800 */
[----:B------:R-:W-:Y:S01]  /*5670*/  @!PT LDS RZ, [RZ] ;  /* 0x00000000fffff984 */ /* 0x000fe20000000800 */
[----:B------:R-:W-:Y:S01]  /*5680*/  @!PT LDS RZ, [RZ] ;  /* 0x00000000fffff984 */ /* 0x000fe20000000800 */
[----:B------:R-:W-:Y:S01]  /*5690*/  @!P3 LDGSTS.E.BYPASS.LTC128B.128 [R220+0x8000], desc[UR12][R80.64+0x80] ;  /* 0x0800008050dcbfae */ /* 0x000fe2000b901d4c */
[----:B------:R-:W-:-:S03]  /*56a0*/  IADD3 R69, P2, R215, R69, RZ ;  /* 0x00000045d7457210 */ /* 0x000fc60007f5e0ff */
[----:B------:R-:W-:Y:S01]  /*56b0*/  @!P3 IMAD.X R68, R2, 0x1, R197, P5 ;  /* 0x000000010244b824 */ /* 0x000fe200028e06c5 */
[----:B-1----:R-:W-:Y:S01]  /*56c0*/  @!P3 LEA R76, P5, R73, R64, 0x1 ;  /* 0x00000040494cb211 */ /* 0x002fe200078a08ff */
[----:B------:R-:W1:Y:S01]  /*56d0*/  @!P4 LDC.64 R6, c[0x0][0x218] ;  /* 0x00008600ff06cb82 */ /* 0x000e620000000a00 */
[----:B------:R-:W-:Y:S01]  /*56e0*/  IMAD.X R2, R214, 0x1, R2, P2 ;  /* 0x00000001d6027824 */ /* 0x000fe200010e0602 */
[----:B------:R-:W-:Y:S01]  /*56f0*/  @!P4 IADD3 R66, P2, R69, R198, RZ ;  /* 0x000000c64542c210 */ /* 0x000fe20007f5e0ff */
[----:B------:R3:W-:Y:S01]  /*5700*/  @P4 STS.128 [R220+0x4800], RZ ;  /* 0x004800ffdc004388 */ /* 0x0007e20000000c00 */
[----:B------:R-:W-:-:S03]  /*5710*/  @!P3 LEA.HI.X R77, R73, R65, R68, 0x1, P5 ;  /* 0x00000041494db211 */ /* 0x000fc600028f0c44 */
[--C-:B------:R-:W-:Y:S01]  /*5720*/  @!P4 IMAD.X R68, R2, 0x1, R197.reuse, P2 ;  /* 0x000000010244c824 */ /* 0x100fe200010e06c5 */
[C---:B-----5:R-:W-:Y:S01]  /*5730*/  @!P4 LEA R78, P2, R66.reuse, R62, 0x1 ;  /* 0x0000003e424ec211 */ /* 0x060fe200078408ff */
[----:B------:R-:W5:Y:S01]  /*5740*/  @!P3 LDC.64 R64, c[0x0][0x218] ;  /* 0x00008600ff40bb82 */ /* 0x000f620000000a00 */
[----:B--2---:R-:W-:Y:S01]  /*5750*/  IADD3 R75, P5, R215, R69, RZ ;  /* 0x00000045d74b7210 */ /* 0x004fe20007fbe0ff */
[----:B------:R-:W-:Y:S01]  /*5760*/  @!PT LDS RZ, [RZ] ;  /* 0x00000000fffff984 */ /* 0x000fe20000000800 */
[----:B------:R-:W-:Y:S01]  /*5770*/  @!PT LDS RZ, [RZ] ;  /* 0x00000000fffff984 */ /* 0x000fe20000000800 */
[----:B------:R-:W-:Y:S01]  /*5780*/  @!PT LDS RZ, [RZ] ;  /* 0x00000000fffff984 */ /* 0x000fe20000000800 */
[----:B------:R2:W-:Y:S01]  /*5790*/  @!P4 LDGSTS.E.BYPASS.LTC128B.128 [R220+0x4800], desc[UR12][R70.64] ;  /* 0x0480000046dccfae */ /* 0x0005e2000b901d4c */
[----:B------:R-:W-:Y:S02]  /*57a0*/  @!P4 LEA.HI.X R79, R66, R63, R68, 0x1, P2 ;  /* 0x0000003f424fc211 */ /* 0x000fe400010f0c44 */
[-C--:B------:R-:W-:Y:S01]  /*57b0*/  @!P3 IADD3 R69, P2, R69, R198.reuse, RZ ;  /* 0x000000c64545b210 */ /* 0x080fe20007f5e0ff */
[----:B------:R-:W-:Y:S01]  /*57c0*/  IMAD.X R66, R214, 0x1, R2, P5 ;  /* 0x00000001d6427824 */ /* 0x000fe200028e0602 */
[----:B------:R-:W-:Y:S01]  /*57d0*/  @!P4 IADD3 R68, P5, R75, R198, RZ ;  /* 0x000000c64b44c210 */ /* 0x000fe20007fbe0ff */
[----:B------:R-:W3:Y:S01]  /*57e0*/  @!P4 LDC.64 R62, c[0x0][0x218] ;  /* 0x00008600ff3ecb82 */ /* 0x000ee20000000a00 */
[----:B------:R1:W-:Y:S01]  /*57f0*/  @P3 STS.128 [R220+0x8800], RZ ;  /* 0x008800ffdc003388 */ /* 0x0003e20000000c00 */
[--C-:B------:R-:W-:Y:S01]  /*5800*/  @!P3 IMAD.X R2, R2, 0x1, R197.reuse, P2 ;  /* 0x000000010202b824 */ /* 0x100fe200010e06c5 */
[----:B----4-:R-:W-:Y:S01]  /*5810*/  @!P3 LEA R82, P2, R69, R60, 0x1 ;  /* 0x0000003c4552b211 */ /* 0x010fe200078408ff */
[----:B------:R-:W-:Y:S01]  /*5820*/  @!P4 IMAD.X R60, R66, 0x1, R197, P5 ;  /* 0x00000001423cc824 */ /* 0x000fe200028e06c5 */
[----:B------:R-:W-:Y:S01]  /*5830*/  @!PT LDS RZ, [RZ] ;  /* 0x00000000fffff984 */ /* 0x000fe20000000800 */
[----:B------:R-:W-:Y:S01]  /*5840*/  @!PT LDS RZ, [RZ] ;  /* 0x00000000fffff984 */ /* 0x000fe20000000800 */
[----:B------:R-:W-:Y:S01]  /*5850*/  @!PT LDS RZ, [RZ] ;  /* 0x00000000fffff984 */ /* 0x000fe20000000800 */
[----:B------:R3:W-:Y:S01]  /*5860*/  @!P3 LDGSTS.E.BYPASS.LTC128B.128 [R220+0x8800], desc[UR12][R76.64+0x80] ;  /* 0x088000804cdcbfae */ /* 0x0007e2000b901d4c */
[----:B-1----:R-:W-:-:S02]  /*5870*/  @!P4 LEA R72, P5, R68, R6, 0x1 ;  /* 0x000000064448c211 */ /* 0x002fc400078a08ff */
[----:B------:R-:W-:Y:S01]  /*5880*/  @!P3 LEA.HI.X R83, R69, R61, R2, 0x1, P2 ;  /* 0x0000003d4553b211 */ /* 0x000fe200010f0c02 */
[----:B------:R1:W-:Y:S01]  /*5890*/  @P4 STS.128 [R220+0x5000], RZ ;  /* 0x005000ffdc004388 */ /* 0x0003e20000000c00 */
[----:B------:R-:W-:Y:S02]  /*58a0*/  @!P4 LEA.HI.X R73, R68, R7, R60, 0x1, P5 ;  /* 0x000000074449c211 */ /* 0x000fe400028f0c3c */
[----:B------:R-:W-:Y:S01]  /*58b0*/  @!P3 IADD3 R69, P5, R75, R198, RZ ;  /* 0x000000c64b45b210 */ /* 0x000fe20007fbe0ff */
[----:B------:R-:W4:Y:S01]  /*58c0*/  @!P3 LDC.64 R60, c[0x0][0x218] ;  /* 0x00008600ff3cbb82 */ /* 0x000f220000000a00 */
[----:B------:R-:W-:Y:S01]  /*58d0*/  IADD3 R75, P2, R215, R75, RZ ;  /* 0x0000004bd74b7210 */ /* 0x000fe20007f5e0ff */
[----:B------:R-:W-:Y:S01]  /*58e0*/  @!PT LDS RZ, [RZ] ;  /* 0x00000000fffff984 */ /* 0x000fe20000000800 */
[----:B------:R-:W-:Y:S01]  /*58f0*/  @!PT LDS RZ, [RZ] ;  /* 0x00000000fffff984 */ /* 0x000fe20000000800 */
[----:B------:R-:W-:Y:S01]  /*5900*/  @!PT LDS RZ, [RZ] ;  /* 0x00000000fffff984 */ /* 0x000fe20000000800 */
[----:B------:R4:W-:Y:S04]  /*5910*/  @!P4 LDGSTS.E.BYPASS.LTC128B.128 [R220+0x5000], desc[UR12][R78.64] ;  /* 0x050000004edccfae */ /* 0x0009e8000b901d4c */
[----:B------:R1:W-:Y:S01]  /*5920*/  @P3 STS.128 [R220+0x9000], RZ ;  /* 0x009000ffdc003388 */ /* 0x0003e20000000c00 */
[----:B--2---:R-:W-:Y:S01]  /*5930*/  @!P3 IMAD.X R70, R66, 0x1, R197, P5 ;  /* 0x000000014246b824 */ /* 0x004fe200028e06c5 */
[----:B------:R-:W2:Y:S01]  /*5940*/  @!P4 LDC.64 R6, c[0x0][0x218] ;  /* 0x00008600ff06cb82 */ /* 0x000ea20000000a00 */
[----:B------:R-:W-:Y:S01]  /*5950*/  IMAD.X R66, R214, 0x1, R66, P2 ;  /* 0x00000001d6427824 */ /* 0x000fe200010e0642 */
[----:B-----5:R-:W-:Y:S01]  /*5960*/  @!P3 LEA R68, P5, R69, R64, 0x1 ;  /* 0x000000404544b211 */ /* 0x020fe200078a08ff */
[----:B------:R-:W-:Y:S01]  /*5970*/  @!PT LDS RZ, [RZ] ;  /* 0x00000000fffff984 */ /* 0x000fe20000000800 */
[----:B------:R-:W-:Y:S01]  /*5980*/  @!PT LDS RZ, [RZ] ;  /* 0x00000000fffff984 */ /* 0x000fe20000000800 */
[----:B------:R-:W-:Y:S01]  /*5990*/  @!PT LDS RZ, [RZ] ;  /* 0x00000000fffff984 */ /* 0x000fe20000000800 */
[----:B------:R5:W-:Y:S01]  /*59a0*/  @!P3 LDGSTS.E.BYPASS.LTC128B.128 [R220+0x9000], desc[UR12][R82.64+0x80] ;  /* 0x0900008052dcbfae */ /* 0x000be2000b901d4c */
[----:B------:R-:W-:-:S02]  /*59b0*/  @!P4 IADD3 R2, P2, R75, R198, RZ ;  /* 0x000000c64b02c210 */ /* 0x000fc40007f5e0ff */
[----:B------:R-:W-:Y:S01]  /*59c0*/  @!P3 LEA.HI.X R69, R69, R65, R70, 0x1, P5 ;  /* 0x000000414545b211 */ /* 0x000fe200028f0c46 */
[----:B------:R1:W-:Y:S01]  /*59d0*/  @P4 STS.128 [R220+0x5800], RZ ;  /* 0x005800ffdc004388 */ /* 0x0003e20000000c00 */
[----:B------:R-:W-:Y:S01]  /*59e0*/  IADD3 R71, P5, R215, R75, RZ ;  /* 0x0000004bd7477210 */ /* 0x000fe20007fbe0ff */
[--C-:B------:R-:W-:Y:S01]  /*59f0*/  @!P4 IMAD.X R70, R66, 0x1, R197.reuse, P2 ;  /* 0x000000014246c824 */ /* 0x100fe200010e06c5 */
[C---:B---3--:R-:W-:Y:S01]  /*5a00*/  @!P4 LEA R76, P2, R2.reuse, R62, 0x1 ;  /* 0x0000003e024cc211 */ /* 0x048fe200078408ff */
[----:B------:R-:W5:Y:S01]  /*5a10*/  @!P3 LDC.64 R64, c[0x0][0x218] ;  /* 0x00008600ff40bb82 */ /* 0x000f620000000a00 */
[----:B------:R-:W-:Y:S01]  /*5a20*/  @!PT LDS RZ, [RZ] ;  /* 0x00000000fffff984 */ /* 0x000fe20000000800 */
[----:B------:R-:W-:Y:S01]  /*5a30*/  @!PT LDS RZ, [RZ] ;  /* 0x00000000fffff984 */ /* 0x000fe20000000800 */
[----:B------:R-:W-:Y:S01]  /*5a40*/  @!PT LDS RZ, [RZ] ;  /* 0x00000000fffff984 */ /* 0x000fe20000000800 */
[----:B------:R3:W-:Y:S02]  /*5a50*/  @!P4 LDGSTS.E.BYPASS.LTC128B.128 [R220+0x5800], desc[UR12][R72.64] ;  /* 0x0580000048dccfae */ /* 0x0007e4000b901d4c */
[----:B------:R-:W-:Y:S01]  /*5a60*/  @!P4 LEA.HI.X R77, R2, R63, R70, 0x1, P2 ;  /* 0x0000003f024dc211 */ /* 0x000fe200010f0c46 */
[----:B------:R-:W-:Y:S01]  /*5a70*/  IMAD.X R2, R214, 0x1, R66, P5 ;  /* 0x00000001d6027824 */ /* 0x000fe200028e0642 */
[-C--:B------:R-:W-:Y:S01]  /*5a80*/  @!P3 IADD3 R70, P2, R75, R198.reuse, RZ ;  /* 0x000000c64b46b210 */ /* 0x080fe20007f5e0ff */
[----:B------:R1:W-:Y:S01]  /*5a90*/  @P3 STS.128 [R220+0x9800], RZ ;  /* 0x009800ffdc003388 */ /* 0x0003e20000000c00 */
[----:B------:R-:W-:Y:S01]  /*5aa0*/  @!P4 IADD3 R74, P5, R71, R198, RZ ;  /* 0x000000c6474ac210 */ /* 0x000fe20007fbe0ff */
[----:B------:R-:W3:Y:S02]  /*5ab0*/  @!P4 LDC.64 R62, c[0x0][0x218] ;  /* 0x00008600ff3ecb82 */ /* 0x000ee40000000a00 */
[--C-:B------:R-:W-:Y:S01]  /*5ac0*/  @!P3 IMAD.X R66, R66, 0x1, R197.reuse, P2 ;  /* 0x000000014242b824 */ /* 0x100fe200010e06c5 */
[----:B----4-:R-:W-:Y:S01]  /*5ad0*/  @!P3 LEA R78, P2, R70, R60, 0x1 ;  /* 0x0000003c464eb211 */ /* 0x010fe200078408ff */
[----:B------:R-:W-:Y:S01]  /*5ae0*/  @!P4 IMAD.X R60, R2, 0x1, R197, P5 ;  /* 0x00000001023cc824 */ /* 0x000fe200028e06c5 */
[----:B--2---:R-:W-:Y:S01]  /*5af0*/  @!P4 LEA R80, P5, R74, R6, 0x1 ;  /* 0x000000064a50c211 */ /* 0x004fe200078a08ff */
[----:B------:R-:W-:Y:S01]  /*5b00*/  @!PT LDS RZ, [RZ] ;  /* 0x00000000fffff984 */ /* 0x000fe20000000800 */
[----:B------:R-:W-:Y:S01]  /*5b10*/  @!PT LDS RZ, [RZ] ;  /* 0x00000000fffff984 */ /* 0x000fe20000000800 */
[----:B------:R-:W-:Y:S01]  /*5b20*/  @!PT LDS RZ, [RZ] ;  /* 0x00000000fffff984 */ /* 0x000fe20000000800 */
[----:B------:R2:W-:Y:S01]  /*5b30*/  @!P3 LDGSTS.E.BYPASS.LTC128B.128 [R220+0x9800], desc[UR12][R68.64+0x80] ;  /* 0x0980008044dcbfae */ /* 0x0005e2000b901d4c */
[----:B------:R-:W-:-:S02]  /*5b40*/  @!P3 LEA.HI.X R79, R70, R61, R66, 0x1, P2 ;  /* 0x0000003d464fb211 */ /* 0x000fc400010f0c42 */
[----:B------:R-:W-:Y:S01]  /*5b50*/  @!P4 LEA.HI.X R81, R74, R7, R60, 0x1, P5 ;  /* 0x000000074a51c211 */ /* 0x000fe200028f0c3c */
[----:B------:R1:W-:Y:S01]  /*5b60*/  @P4 STS.128 [R220+0x6000], RZ ;  /* 0x006000ffdc004388 */ /* 0x0003e20000000c00 */
[----:B------:R-:W2:Y:S01]  /*5b70*/  @!P3 LDC.64 R60, c[0x0][0x218] ;  /* 0x00008600ff3cbb82 */ /* 0x000ea20000000a00 */
[-C--:B------:R-:W-:Y:S02]  /*5b80*/  @!P3 IADD3 R66, P2, R71, R198.reuse, RZ ;  /* 0x000000c64742b210 */ /* 0x080fe40007f5e0ff */
[----:B------:R-:W-:Y:S01]  /*5b90*/  IADD3 R71, P5, R215, R71, RZ ;  /* 0x00000047d7477210 */ /* 0x000fe20007fbe0ff */
[----:B------:R-:W-:Y:S01]  /*5ba0*/  @!PT LDS RZ, [RZ] ;  /* 0x00000000fffff984 */ /* 0x000fe20000000800 */
[----:B------:R-:W-:Y:S01]  /*5bb0*/  @!PT LDS RZ, [RZ] ;  /* 0x00000000fffff984 */ /* 0x000fe20000000800 */
[----:B------:R-:W-:Y:S01]  /*5bc0*/  @!PT LDS RZ, [RZ] ;  /* 0x00000000fffff984 */ /* 0x000fe20000000800 */
[----:B------:R1:W-:Y:S02]  /*5bd0*/  @!P4 LDGSTS.E.BYPASS.LTC128B.128 [R220+0x6000], desc[UR12][R76.64] ;  /* 0x060000004cdccfae */ /* 0x0003e4000b901d4c */
[--C-:B------:R-:W-:Y:S01]  /*5be0*/  @!P3 IMAD.X R70, R2, 0x1, R197.reuse, P2 ;  /* 0x000000010246b824 */ /* 0x100fe200010e06c5 */
[----:B------:R-:W-:Y:S01]  /*5bf0*/  @!P4 IADD3 R74, P2, R71, R198, RZ ;  /* 0x000000c6474ac210 */ /* 0x000fe20007f5e0ff */
[----:B------:R-:W4:Y:S01]  /*5c00*/  @!P4 LDC.64 R6, c[0x0][0x218] ;  /* 0x00008600ff06cb82 */ /* 0x000f220000000a00 */
[----:B------:R-:W-:Y:S01]  /*5c10*/  IMAD.X R2, R214, 0x1, R2, P5 ;  /* 0x00000001d6027824 */ /* 0x000fe200028e0602 */
[----:B-----5:R-:W-:Y:S01]  /*5c20*/  @!P3 LEA R82, P5, R66, R64, 0x1 ;  /* 0x000000404252b211 */ /* 0x020fe200078a08ff */
[----:B------:R1:W-:Y:S02]  /*5c30*/  @P3 STS.128 [R220+0xa000], RZ ;  /* 0x00a000ffdc003388 */ /* 0x0003e40000000c00 */
[----:B------:R-:W-:Y:S01]  /*5c40*/  @!P4 IMAD.X R64, R2, 0x1, R197, P2 ;  /* 0x000000010240c824 */ /* 0x000fe200010e06c5 */
[----:B------:R-:W-:Y:S01]  /*5c50*/  @!P3 LEA.HI.X R83, R66, R65, R70, 0x1, P5 ;  /* 0x000000414253b211 */ /* 0x000fe200028f0c46 */
[----:B------:R-:W-:Y:S01]  /*5c60*/  @!PT LDS RZ, [RZ] ;  /* 0x00000000fffff984 */ /* 0x000fe20000000800 */
[----:B------:R-:W-:Y:S01]  /*5c70*/  @!PT LDS RZ, [RZ] ;  /* 0x00000000fffff984 */ /* 0x000fe20000000800 */
[----:B------:R-:W-:Y:S01]  /*5c80*/  @!PT LDS RZ, [RZ] ;  /* 0x00000000fffff984 */ /* 0x000fe20000000800 */
[----:B------:R1:W-:Y:S01]  /*5c90*/  @!P3 LDGSTS.E.BYPASS.LTC128B.128 [R220+0xa000], desc[UR12][R78.64+0x80] ;  /* 0x0a0000804edcbfae */ /* 0x0003e2000b901d4c */
[----:B---3--:R-:W-:-:S02]  /*5ca0*/  @!P4 LEA R72, P2, R74, R62, 0x1 ;  /* 0x0000003e4a48c211 */ /* 0x008fc400078408ff */
[----:B------:R-:W-:Y:S01]  /*5cb0*/  IADD3 R65, P5, R215, R71, RZ ;  /* 0x00000047d7417210 */ /* 0x000fe20007fbe0ff */
[----:B------:R1:W-:Y:S01]  /*5cc0*/  @P4 STS.128 [R220+0x6800], RZ ;  /* 0x006800ffdc004388 */ /* 0x0003e20000000c00 */
[----:B------:R-:W-:Y:S02]  /*5cd0*/  @!P4 LEA.HI.X R73, R74, R63, R64, 0x1, P2 ;  /* 0x0000003f4a49c211 */ /* 0x000fe400010f0c40 */
[-C--:B------:R-:W-:Y:S01]  /*5ce0*/  @!P3 IADD3 R71, P2, R71, R198.reuse, RZ ;  /* 0x000000c64747b210 */ /* 0x080fe20007f5e0ff */
[----:B------:R-:W-:Y:S01]  /*5cf0*/  IMAD.X R62, R214, 0x1, R2, P5 ;  /* 0x00000001d63e7824 */ /* 0x000fe200028e0602 */
[----:B------:R-:W-:Y:S01]  /*5d00*/  @!P4 IADD3 R63, P5, R65, R198, RZ ;  /* 0x000000c6413fc210 */ /* 0x000fe20007fbe0ff */
[----:B------:R-:W-:Y:S01]  /*5d10*/  @!PT LDS RZ, [RZ] ;  /* 0x00000000fffff984 */ /* 0x000fe20000000800 */
[----:B------:R-:W-:Y:S01]  /*5d20*/  @!PT LDS RZ, [RZ] ;  /* 0x00000000fffff984 */ /* 0x000fe20000000800 */
[----:B------:R-:W-:Y:S01]  /*5d30*/  @!PT LDS RZ, [RZ] ;  /* 0x00000000fffff984 */ /* 0x000fe20000000800 */
[----:B------:R1:W-:Y:S02]  /*5d40*/  @!P4 LDGSTS.E.BYPASS.LTC128B.128 [R220+0x6800], desc[UR12][R80.64] ;  /* 0x0680000050dccfae */ /* 0x0003e4000b901d4c */
[--C-:B------:R-:W-:Y:S01]  /*5d50*/  @!P3 IMAD.X R2, R2, 0x1, R197.reuse, P2 ;  /* 0x000000010202b824 */ /* 0x100fe200010e06c5 */
[----:B--2---:R-:W-:Y:S01]  /*5d60*/  @!P3 LEA R68, P2, R71, R60, 0x1 ;  /* 0x0000003c4744b211 */ /* 0x004fe200078408ff */
[----:B------:R-:W-:Y:S01]  /*5d70*/  @!P4 IMAD.X R60, R62, 0x1, R197, P5 ;  /* 0x000000013e3cc824 */ /* 0x000fe200028e06c5 */
[----:B------:R1:W-:Y:S01]  /*5d80*/  @P3 STS.128 [R220+0xa800], RZ ;  /* 0x00a800ffdc003388 */ /* 0x0003e20000000c00 */
[----:B----4-:R-:W-:-:S02]  /*5d90*/  @!P4 LEA R6, P5, R63, R6, 0x1 ;  /* 0x000000063f06c211 */ /* 0x010fc400078a08ff */
[----:B------:R-:W-:Y:S01]  /*5da0*/  @!P3 LEA.HI.X R69, R71, R61, R2, 0x1, P2 ;  /* 0x0000003d4745b211 */ /* 0x000fe200010f0c02 */
[----:B------:R-:W-:Y:S01]  /*5db0*/  @!PT LDS RZ, [RZ] ;  /* 0x00000000fffff984 */ /* 0x000fe20000000800 */
[----:B------:R-:W-:Y:S01]  /*5dc0*/  @!PT LDS RZ, [RZ] ;  /* 0x00000000fffff984 */ /* 0x000fe20000000800 */
[----:B------:R-:W-:Y:S01]  /*5dd0*/  @!PT LDS RZ, [RZ] ;  /* 0x00000000fffff984 */ /* 0x000fe20000000800 */
[----:B------:R1:W-:Y:S01]  /*5de0*/  @!P3 LDGSTS.E.BYPASS.LTC128B.128 [R220+0xa800], desc[UR12][R82.64+0x80] ;  /* 0x0a80008052dcbfae */ /* 0x0003e2000b901d4c */
[----:B------:R-:W-:-:S03]  /*5df0*/  @!P4 LEA.HI.X R7, R63, R7, R60, 0x1, P5 ;  /* 0x000000073f07c211 */ /* 0x000fc600028f0c3c */
[----:B------:R1:W-:Y:S04]  /*5e00*/  @P4 STS.128 [R220+0x7000], RZ ;  /* 0x007000ffdc004388 */ /* 0x0003e80000000c00 */
[----:B------:R-:W-:Y:S01]  /*5e10*/  @!PT LDS RZ, [RZ] ;  /* 0x00000000fffff984 */ /* 0x000fe20000000800 */
[----:B------:R-:W-:Y:S01]  /*5e20*/  @!PT LDS RZ, [RZ] ;  /* 0x00000000fffff984 */ /* 0x000fe20000000800 */
[----:B------:R-:W-:Y:S01]  /*5e30*/  @!PT LDS RZ, [RZ] ;  /* 0x00000000fffff984 */ /* 0x000fe20000000800 */
[----:B------:R1:W-:Y:S04]  /*5e40*/  @!P4 LDGSTS.E.BYPASS.LTC128B.128 [R220+0x7000], desc[UR12][R72.64] ;  /* 0x0700000048dccfae */ /* 0x0003e8000b901d4c */
        /* <DEDUP_REMOVED lines=10> */
[----:B------:R1:W-:Y:S01]  /*5ef0*/  @P3 STS.128 [R220+0xb800], RZ ;  /* 0x00b800ffdc003388 */ /* 0x0003e20000000c00 */
[----:B------:R-:W-:Y:S05]  /*5f00*/  @P3 BRA `(.L_x_769) ;  /* 0x0000000000243947 */ /* 0x000fea0003800000 */
[----:B------:R-:W-:Y:S01]  /*5f10*/  IADD3 R65, P2, R65, R198, RZ ;  /* 0x000000c641417210 */ /* 0x000fe20007f5e0ff */
[----:B------:R-:W-:-:S04]  /*5f20*/  ULDC.64 UR8, c[0x0][0x218] ;  /* 0x0000860000087ab9 */ /* 0x000fc80000000a00 */
[----:B------:R-:W-:Y:S01]  /*5f30*/  IMAD.X R62, R62, 0x1, R197, P2 ;  /* 0x000000013e3e7824 */ /* 0x000fe200010e06c5 */
[----:B-1----:R-:W-:-:S04]  /*5f40*/  LEA R6, P2, R65, UR8, 0x1 ;  /* 0x0000000841067c11 */ /* 0x002fc8000f8408ff */
[----:B------:R-:W-:-:S05]  /*5f50*/  LEA.HI.X R7, R65, UR9, R62, 0x1, P2 ;  /* 0x0000000941077c11 */ /* 0x000fca00090f0c3e */
[----:B------:R-:W-:Y:S01]  /*5f60*/  @!PT LDS RZ, [RZ] ;  /* 0x00000000fffff984 */ /* 0x000fe20000000800 */
[----:B------:R-:W-:Y:S01]  /*5f70*/  @!PT LDS RZ, [RZ] ;  /* 0x00000000fffff984 */ /* 0x000fe20000000800 */
[----:B------:R-:W-:Y:S01]  /*5f80*/  @!PT LDS RZ, [RZ] ;  /* 0x00000000fffff984 */ /* 0x000fe20000000800 */
[----:B------:R2:W-:Y:S04]  /*5f90*/  LDGSTS.E.BYPASS.LTC128B.128 [R220+0xb800], desc[UR12][R6.64+0x80] ;  /* 0x0b80008006dc7fae */ /* 0x0005e8000b901d4c */
.L_x_769:
[----:B------:R-:W-:Y:S05]  /*5fa0*/  BSYNC B0 ;  /* 0x0000000000007941 */ /* 0x000fea0003800000 */
.L_x_768:
[----:B------:R-:W0:Y:S01]  /*5fb0*/  LDGDEPBAR ;  /* 0x00000000000079af */ /* 0x000e220000000000 */
[----:B------:R-:W-:-:S04]  /*5fc0*/  IADD3 R198, P2, R67, R198, RZ ;  /* 0x000000c643c67210 */ /* 0x000fc80007f5e0ff */
[----:B------:R-:W-:-:S09]  /*5fd0*/  IADD3.X R197, R0, R197, RZ, P2, !PT ;  /* 0x000000c500c57210 */ /* 0x000fd200017fe4ff */
.L_x_765:
[----:B------:R-:W-:Y:S01]  /*5fe0*/  IMAD.IADD R37, R37, 0x1, R232 ;  /* 0x0000000125257824 */ /* 0x000fe200078e02e8 */
[----:B------:R-:W-:Y:S01]  /*5ff0*/  LEA R204, R5, UR4, 0x1 ;  /* 0x0000000405cc7c11 */ /* 0x000fe2000f8e08ff */
[----:B------:R-:W-:Y:S01]  /*6000*/  ULDC UR10, c[0x0][0x2ec] ;  /* 0x0000bb00000a7ab9 */ /* 0x000fe20000000800 */
[----:B------:R-:W-:Y:S01]  /*6010*/  ULDC.64 UR8, c[0x0][0x218] ;  /* 0x0000860000087ab9 */ /* 0x000fe20000000a00 */
[C---:B------:R-:W-:Y:S02]  /*6020*/  VIADD R0, R37.reuse, 0x1 ;  /* 0x0000000125007836 */ /* 0x040fe40000000000 */
[----:B------:R-:W-:Y:S01]  /*6030*/  VIADD R2, R37, 0x8 ;  /* 0x0000000825027836 */ /* 0x000fe20000000000 */
[----:B-1----:R-:W-:Y:S01]  /*6040*/  LDSM.16.MT88.4 R68, [R204+0xc000] ;  /* 0x00c00000cc44783b */ /* 0x002fe20000004200 */
[--C-:B------:R-:W-:Y:S01]  /*6050*/  IMAD R202, R4, 0x2, R204.reuse ;  /* 0x0000000204ca7824 */ /* 0x100fe200078e02cc */
[CC--:B------:R-:W-:Y:S01]  /*6060*/  ISETP.GE.AND P6, PT, R0.reuse, R230.reuse, PT ;  /* 0x000000e60000720c */ /* 0x0c0fe20003fc6270 */
[----:B------:R-:W-:Y:S01]  /*6070*/  IMAD R201, R3, 0x2, R204 ;  /* 0x0000000203c97824 */ /* 0x000fe200078e02cc */
[-C--:B------:R-:W-:Y:S01]  /*6080*/  ISETP.GE.AND P3, PT, R0, R199.reuse, PT ;  /* 0x000000c70000720c */ /* 0x080fe20003f66270 */
[C---:B------:R-:W-:Y:S01]  /*6090*/  VIADD R0, R37.reuse, 0x9 ;  /* 0x0000000925007836 */ /* 0x040fe20000000000 */
[CC--:B------:R-:W-:Y:S01]  /*60a0*/  ISETP.GE.AND P4, PT, R2.reuse, R230.reuse, PT ;  /* 0x000000e60200720c */ /* 0x0c0fe20003f86270 */
[----:B------:R-:W-:Y:S01]  /*60b0*/  LDSM.16.MT88.4 R76, [R202+0xc000] ;  /* 0x00c00000ca4c783b */ /* 0x000fe20000004200 */
[-C--:B------:R-:W-:Y:S01]  /*60c0*/  ISETP.GE.AND P2, PT, R2, R199.reuse, PT ;  /* 0x000000c70200720c */ /* 0x080fe20003f46270 */
[----:B------:R-:W-:Y:S01]  /*60d0*/  VIADD R2, R37, 0x10 ;  /* 0x0000001025027836 */ /* 0x000fe20000000000 */
[----:B------:R-:W-:Y:S01]  /*60e0*/  ISETP.GE.AND P5, PT, R0, R230, PT ;  /* 0x000000e60000720c */ /* 0x000fe20003fa6270 */
[----:B------:R-:W-:Y:S01]  /*60f0*/  LDSM.16.MT88.4 R124, [R202+0x10000] ;  /* 0x01000000ca7c783b */ /* 0x000fe20000004200 */
[----:B------:R-:W-:Y:S01]  /*6100*/  FSEL R60, R52, -INF , !P4 ;  /* 0xff800000343c7808 */ /* 0x000fe20006000000 */
[----:B------:R-:W-:Y:S01]  /*6110*/  IMAD R200, R3, 0x2, R202 ;  /* 0x0000000203c87824 */ /* 0x000fe200078e02ca */
[----:B------:R-:W-:Y:S01]  /*6120*/  ISETP.GE.AND P4, PT, R0, R199, PT ;  /* 0x000000c70000720c */ /* 0x000fe20003f86270 */
[----:B------:R-:W-:Y:S01]  /*6130*/  VIADD R0, R37, 0x11 ;  /* 0x0000001125007836 */ /* 0x000fe20000000000 */
[----:B------:R-:W-:Y:S01]  /*6140*/  FSEL R62, R54, -INF , !P2 ;  /* 0xff800000363e7808 */ /* 0x000fe20005000000 */
[----:B------:R-:W-:Y:S01]  /*6150*/  LDSM.16.MT88.4 R120, [R201+0x10000] ;  /* 0x01000000c978783b */ /* 0x000fe20000004200 */
[----:B------:R-:W-:-:S02]  /*6160*/  FSEL R64, R53, -INF , !P5 ;  /* 0xff80000035407808 */ /* 0x000fc40006800000 */
[CC--:B------:R-:W-:Y:S01]  /*6170*/  ISETP.GE.AND P2, PT, R2.reuse, R230.reuse, PT ;  /* 0x000000e60200720c */ /* 0x0c0fe20003f46270 */
[----:B------:R-:W-:Y:S01]  /*6180*/  LDSM.16.MT88.4 R92, [R200+0xc000] ;  /* 0x00c00000c85c783b */ /* 0x000fe20000004200 */
[-C--:B------:R-:W-:Y:S01]  /*6190*/  ISETP.GE.AND P5, PT, R2, R199.reuse, PT ;  /* 0x000000c70200720c */ /* 0x080fe20003fa6270 */
[----:B------:R-:W-:Y:S01]  /*61a0*/  VIADD R2, R37, 0x18 ;  /* 0x0000001825027836 */ /* 0x000fe20000000000 */
[----:B------:R-:W-:Y:S02]  /*61b0*/  FSEL R84, R55, -INF , !P4 ;  /* 0xff80000037547808 */ /* 0x000fe40006000000 */
[----:B------:R-:W-:Y:S02]  /*61c0*/  FSEL R88, R48, -INF , !P2 ;  /* 0xff80000030587808 */ /* 0x000fe40005000000 */
[C---:B------:R-:W-:Y:S02]  /*61d0*/  ISETP.GE.AND P4, PT, R0.reuse, R230, PT ;  /* 0x000000e60000720c */ /* 0x040fe40003f86270 */
[----:B------:R-:W-:Y:S01]  /*61e0*/  ISETP.GE.AND P2, PT, R0, R199, PT ;  /* 0x000000c70000720c */ /* 0x000fe20003f46270 */
[----:B------:R-:W-:Y:S01]  /*61f0*/  VIADD R0, R37, 0x19 ;  /* 0x0000001925007836 */ /* 0x000fe20000000000 */
[----:B------:R-:W-:-:S02]  /*6200*/  FSEL R82, R50, -INF , !P5 ;  /* 0xff80000032527808 */ /* 0x000fc40006800000 */
[CC--:B------:R-:W-:Y:S02]  /*6210*/  ISETP.GE.AND P5, PT, R2.reuse, R230.reuse, PT ;  /* 0x000000e60200720c */ /* 0x0c0fe40003fa6270 */
[----:B------:R-:W-:Y:S02]  /*6220*/  FSEL R74, R49, -INF , !P4 ;  /* 0xff800000314a7808 */ /* 0x000fe40006000000 */
[----:B------:R-:W-:Y:S01]  /*6230*/  ISETP.GE.AND P4, PT, R2, R199, PT ;  /* 0x000000c70200720c */ /* 0x000fe20003f86270 */
[----:B------:R-:W-:Y:S01]  /*6240*/  VIADD R2, R37, 0x20 ;  /* 0x0000002025027836 */ /* 0x000fe20000000000 */
[----:B------:R-:W-:Y:S02]  /*6250*/  FSEL R80, R51, -INF , !P2 ;  /* 0xff80000033507808 */ /* 0x000fe40005000000 */
[----:B------:R-:W-:Y:S02]  /*6260*/  FSEL R54, R44, -INF , !P5 ;  /* 0xff8000002c367808 */ /* 0x000fe40006800000 */
[----:B------:R-:W-:-:S02]  /*6270*/  ISETP.GE.AND P2, PT, R0, R230, PT ;  /* 0x000000e60000720c */ /* 0x000fc40003f46270 */
[-C--:B------:R-:W-:Y:S01]  /*6280*/  ISETP.GE.AND P5, PT, R0, R199.reuse, PT ;  /* 0x000000c70000720c */ /* 0x080fe20003fa6270 */
[----:B------:R-:W-:Y:S01]  /*6290*/  VIADD R0, R37, 0x21 ;  /* 0x0000002125007836 */ /* 0x000fe20000000000 */
[----:B------:R-:W-:Y:S02]  /*62a0*/  FSEL R52, R46, -INF , !P4 ;  /* 0xff8000002e347808 */ /* 0x000fe40006000000 */
[----:B------:R-:W-:Y:S02]  /*62b0*/  FSEL R72, R45, -INF , !P2 ;  /* 0xff8000002d487808 */ /* 0x000fe40005000000 */
[C---:B------:R-:W-:Y:S02]  /*62c0*/  ISETP.GE.AND P4, PT, R2.reuse, R230, PT ;  /* 0x000000e60200720c */ /* 0x040fe40003f86270 */
[----:B------:R-:W-:Y:S01]  /*62d0*/  ISETP.GE.AND P2, PT, R2, R199, PT ;  /* 0x000000c70200720c */ /* 0x000fe20003f46270 */
[----:B------:R-:W-:Y:S01]  /*62e0*/  VIADD R2, R37, 0x28 ;  /* 0x0000002825027836 */ /* 0x000fe20000000000 */
[----:B--2---:R-:W-:-:S02]  /*62f0*/  FSEL R6, R47, -INF , !P5 ;  /* 0xff8000002f067808 */ /* 0x004fc40006800000 */
[-C--:B------:R-:W-:Y:S02]  /*6300*/  ISETP.GE.AND P5, PT, R0, R230.reuse, PT ;  /* 0x000000e60000720c */ /* 0x080fe40003fa6270 */
        /* <DEDUP_REMOVED lines=29> */
[-C--:B------:R-:W-:Y:S01]  /*64e0*/  ISETP.GE.AND P5, PT, R0, R230.reuse, PT ;  /* 0x000000e60000720c */ /* 0x080fe20003fa6270 */
[----:B------:R-:W-:Y:S01]  /*64f0*/  LDSM.16.MT88.4 R28, [R200+0x10000] ;  /* 0x01000000c81c783b */ /* 0x000fe20000004200 */
[----:B------:R-:W-:Y:S02]  /*6500*/  FSEL R240, R26, -INF , !P2 ;  /* 0xff8000001af07808 */ /* 0x000fe40005000000 */
[----:B------:R-:W-:Y:S02]  /*6510*/  FSEL R244, R25, -INF , !P5 ;  /* 0xff80000019f47808 */ /* 0x000fe40006800000 */
[C---:B------:R-:W-:Y:S02]  /*6520*/  ISETP.GE.AND P2, PT, R2.reuse, R230, PT ;  /* 0x000000e60200720c */ /* 0x040fe40003f46270 */
[----:B------:R-:W-:Y:S01]  /*6530*/  ISETP.GE.AND P5, PT, R2, R199, PT ;  /* 0x000000c70200720c */ /* 0x000fe20003fa6270 */
[----:B------:R-:W-:Y:S01]  /*6540*/  VIADD R2, R37, 0x41 ;  /* 0x0000004125027836 */ /* 0x000fe20000000000 */
[----:B------:R-:W-:-:S02]  /*6550*/  FSEL R40, R24, -INF , !P4 ;  /* 0xff80000018287808 */ /* 0x000fc40006000000 */
[-C--:B------:R-:W-:Y:S01]  /*6560*/  ISETP.GE.AND P4, PT, R0, R199.reuse, PT ;  /* 0x000000c70000720c */ /* 0x080fe20003f86270 */
[----:B------:R-:W-:Y:S01]  /*6570*/  VIADD R0, R37, 0x48 ;  /* 0x0000004825007836 */ /* 0x000fe20000000000 */
[----:B------:R-:W-:Y:S02]  /*6580*/  FSEL R24, R57, -INF , !P6 ;  /* 0xff80000039187808 */ /* 0x000fe40007000000 */
[----:B------:R-:W-:Y:S02]  /*6590*/  FSEL R238, R20, -INF , !P2 ;  /* 0xff80000014ee7808 */ /* 0x000fe40005000000 */
[----:B------:R-:W-:Y:S02]  /*65a0*/  FSEL R152, R27, -INF , !P4 ;  /* 0xff8000001b987808 */ /* 0x000fe40006000000 */
[----:B------:R-:W-:Y:S02]  /*65b0*/  ISETP.GE.AND P6, PT, R37, R230, PT ;  /* 0x000000e62500720c */ /* 0x000fe40003fc6270 */
[----:B------:R-:W-:-:S02]  /*65c0*/  ISETP.GE.AND P2, PT, R2, R199, PT ;  /* 0x000000c70200720c */ /* 0x000fc40003f46270 */
[-C--:B------:R-:W-:Y:S01]  /*65d0*/  ISETP.GE.AND P4, PT, R2, R230.reuse, PT ;  /* 0x000000e60200720c */ /* 0x080fe20003f86270 */
[----:B------:R-:W-:Y:S01]  /*65e0*/  VIADD R2, R37, 0x50 ;  /* 0x0000005025027836 */ /* 0x000fe20000000000 */
[----:B------:R-:W-:Y:S02]  /*65f0*/  FSEL R56, R56, -INF , !P6 ;  /* 0xff80000038387808 */ /* 0x000fe40007000000 */
[----:B------:R-:W-:Y:S02]  /*6600*/  FSEL R172, R23, -INF , !P2 ;  /* 0xff80000017ac7808 */ /* 0x000fe40005000000 */
[----:B------:R-:W-:Y:S02]  /*6610*/  FSEL R168, R21, -INF , !P4 ;  /* 0xff80000015a87808 */ /* 0x000fe40006000000 */
[----:B------:R-:W-:Y:S02]  /*6620*/  ISETP.GE.AND P2, PT, R37, R199, PT ;  /* 0x000000c72500720c */ /* 0x000fe40003f46270 */
[----:B------:R-:W-:-:S02]  /*6630*/  ISETP.GE.AND P6, PT, R0, R230, PT ;  /* 0x000000e60000720c */ /* 0x000fc40003fc6270 */
[----:B------:R-:W-:Y:S01]  /*6640*/  ISETP.GE.AND P4, PT, R0, R199, PT ;  /* 0x000000c70000720c */ /* 0x000fe20003f86270 */
[----:B------:R-:W-:Y:S01]  /*6650*/  VIADD R0, R37, 0x49 ;  /* 0x0000004925007836 */ /* 0x000fe20000000000 */
[----:B------:R-:W-:Y:S02]  /*6660*/  FMNMX.FTZ R7, R56, R24, !PT ;  /* 0x0000001838077209 */ /* 0x000fe40007810000 */
[----:B------:R-:W-:Y:S02]  /*6670*/  FSEL R20, R59, -INF , !P3 ;  /* 0xff8000003b147808 */ /* 0x000fe40005800000 */
[----:B------:R-:W-:Y:S02]  /*6680*/  FSEL R58, R58, -INF , !P2 ;  /* 0xff8000003a3a7808 */ /* 0x000fe40005000000 */
[----:B------:R-:W-:Y:S02]  /*6690*/  FMNMX.FTZ R7, R60, R7, !PT ;  /* 0x000000073c077209 */ /* 0x000fe40007810000 */
[----:B------:R-:W-:-:S02]  /*66a0*/  ISETP.GE.AND P3, PT, R0, R230, PT ;  /* 0x000000e60000720c */ /* 0x000fc40003f66270 */
[----:B------:R-:W-:Y:S02]  /*66b0*/  FMNMX.FTZ R21, R58, R20, !PT ;  /* 0x000000143a157209 */ /* 0x000fe40007810000 */
[----:B------:R-:W-:Y:S02]  /*66c0*/  FMNMX.FTZ R7, R64, R7, !PT ;  /* 0x0000000740077209 */ /* 0x000fe40007810000 */
[----:B------:R-:W-:Y:S02]  /*66d0*/  FSEL R170, R17, -INF , !P3 ;  /* 0xff80000011aa7808 */ /* 0x000fe40005800000 */
[----:B------:R-:W-:Y:S02]  /*66e0*/  FMNMX.FTZ R17, R62, R21, !PT ;  /* 0x000000153e117209 */ /* 0x000fe40007810000 */
[----:B------:R-:W-:Y:S02]  /*66f0*/  FMNMX.FTZ R7, R88, R7, !PT ;  /* 0x0000000758077209 */ /* 0x000fe40007810000 */
[----:B------:R-:W-:-:S02]  /*6700*/  FMNMX.FTZ R17, R84, R17, !PT ;  /* 0x0000001154117209 */ /* 0x000fc40007810000 */
[----:B------:R-:W-:Y:S02]  /*6710*/  FMNMX.FTZ R7, R74, R7, !PT ;  /* 0x000000074a077209 */ /* 0x000fe40007810000 */
[----:B------:R-:W-:Y:S02]  /*6720*/  FSEL R234, R22, -INF , !P5 ;  /* 0xff80000016ea7808 */ /* 0x000fe40006800000 */
[----:B------:R-:W-:Y:S02]  /*6730*/  FMNMX.FTZ R17, R82, R17, !PT ;  /* 0x0000001152117209 */ /* 0x000fe40007810000 */
[----:B------:R-:W-:Y:S01]  /*6740*/  ISETP.GE.AND P5, PT, R0, R199, PT ;  /* 0x000000c70000720c */ /* 0x000fe20003fa6270 */
[----:B------:R-:W-:Y:S01]  /*6750*/  VIADD R0, R37, 0x51 ;  /* 0x0000005125007836 */ /* 0x000fe20000000000 */
[----:B------:R-:W-:Y:S02]  /*6760*/  FMNMX.FTZ R7, R54, R7, !PT ;  /* 0x0000000736077209 */ /* 0x000fe40007810000 */
[----:B------:R-:W-:-:S02]  /*6770*/  FMNMX.FTZ R17, R80, R17, !PT ;  /* 0x0000001150117209 */ /* 0x000fc40007810000 */
[----:B------:R-:W-:Y:S02]  /*6780*/  FSEL R236, R16, -INF , !P6 ;  /* 0xff80000010ec7808 */ /* 0x000fe40007000000 */
[-C--:B------:R-:W-:Y:S02]  /*6790*/  ISETP.GE.AND P6, PT, R0, R230.reuse, PT ;  /* 0x000000e60000720c */ /* 0x080fe40003fc6270 */
[----:B------:R-:W-:Y:S02]  /*67a0*/  FMNMX.FTZ R7, R72, R7, !PT ;  /* 0x0000000748077209 */ /* 0x000fe40007810000 */
[----:B------:R-:W-:Y:S02]  /*67b0*/  FMNMX.FTZ R17, R52, R17, !PT ;  /* 0x0000001134117209 */ /* 0x000fe40007810000 */
[----:B------:R-:W-:Y:S02]  /*67c0*/  FSEL R190, R18, -INF , !P4 ;  /* 0xff80000012be7808 */ /* 0x000fe40006000000 */
[----:B------:R-:W-:-:S02]  /*67d0*/  ISETP.GE.AND P2, PT, R2, R230, PT ;  /* 0x000000e60200720c */ /* 0x000fc40003f46270 */
[----:B------:R-:W-:Y:S02]  /*67e0*/  ISETP.GE.AND P4, PT, R2, R199, PT ;  /* 0x000000c70200720c */ /* 0x000fe40003f86270 */
[----:B------:R-:W-:Y:S02]  /*67f0*/  FMNMX.FTZ R2, R50, R7, !PT ;  /* 0x0000000732027209 */ /* 0x000fe40007810000 */
[----:B------:R-:W-:Y:S02]  /*6800*/  FSEL R34, R13, -INF , !P6 ;  /* 0xff8000000d227808 */ /* 0x000fe40007000000 */
[----:B------:R-:W-:Y:S02]  /*6810*/  FMNMX.FTZ R13, R6, R17, !PT ;  /* 0x00000011060d7209 */ /* 0x000fe40007810000 */
[----:B------:R-:W-:Y:S01]  /*6820*/  ISETP.GE.AND P3, PT, R0, R199, PT ;  /* 0x000000c70000720c */ /* 0x000fe20003f66270 */
[----:B------:R-:W-:Y:S01]  /*6830*/  VIADD R0, R37, 0x58 ;  /* 0x0000005825007836 */ /* 0x000fe20000000000 */
[----:B------:R-:W-:Y:S01]  /*6840*/  FMNMX.FTZ R7, R41, R2, !PT ;  /* 0x0000000229077209 */ /* 0x000fe20007810000 */
[----:B------:R-:W-:Y:S01]  /*6850*/  VIADD R2, R37, 0x71 ;  /* 0x0000007125027836 */ /* 0x000fe20000000000 */
[----:B------:R-:W-:-:S02]  /*6860*/  FMNMX.FTZ R13, R48, R13, !PT ;  /* 0x0000000d300d7209 */ /* 0x000fc40007810000 */
[----:B------:R-:W-:Y:S02]  /*6870*/  FMNMX.FTZ R7, R46, R7, !PT ;  /* 0x000000072e077209 */ /* 0x000fe40007810000 */
[----:B------:R-:W-:Y:S02]  /*6880*/  FSEL R174, R19, -INF , !P5 ;  /* 0xff80000013ae7808 */ /* 0x000fe40006800000 */
[----:B------:R-:W-:Y:S01]  /*6890*/  FSEL R184, R12, -INF , !P2 ;  /* 0xff8000000cb87808 */ /* 0x000fe20005000000 */
[----:B------:R-:W-:Y:S01]  /*68a0*/  LDSM.16.MT88.4 R16, [R201+0xc800] ;  /* 0x00c80000c910783b */ /* 0x000fe20000004200 */
[----:B------:R-:W-:Y:S02]  /*68b0*/  FMNMX.FTZ R13, R250, R13, !PT ;  /* 0x0000000dfa0d7209 */ /* 0x000fe40007810000 */
[C---:B------:R-:W-:Y:S02]  /*68c0*/  ISETP.GE.AND P5, PT, R0.reuse, R230, PT ;  /* 0x000000e60000720c */ /* 0x040fe40003fa6270 */
[----:B------:R-:W-:Y:S01]  /*68d0*/  ISETP.GE.AND P2, PT, R0, R199, PT ;  /* 0x000000c70000720c */ /* 0x000fe20003f46270 */
[----:B------:R-:W-:Y:S01]  /*68e0*/  VIADD R0, R37, 0x59 ;  /* 0x0000005925007836 */ /* 0x000fe20000000000 */
[----:B------:R-:W-:-:S02]  /*68f0*/  FMNMX.FTZ R7, R252, R7, !PT ;  /* 0x00000007fc077209 */ /* 0x000fc40007810000 */
[----:B------:R-:W-:Y:S02]  /*6900*/  FMNMX.FTZ R13, R44, R13, !PT ;  /* 0x0000000d2c0d7209 */ /* 0x000fe40007810000 */
[----:B------:R-:W-:Y:S02]  /*6910*/  FSEL R182, R14, -INF , !P4 ;  /* 0xff8000000eb67808 */ /* 0x000fe40006000000 */
[----:B------:R-:W-:Y:S02]  /*6920*/  ISETP.GE.AND P4, PT, R0, R230, PT ;  /* 0x000000e60000720c */ /* 0x000fe40003f86270 */
[----:B------:R-:W-:Y:S02]  /*6930*/  FMNMX.FTZ R7, R42, R7, !PT ;  /* 0x000000072a077209 */ /* 0x000fe40007810000 */
[----:B------:R-:W-:Y:S02]  /*6940*/  FMNMX.FTZ R13, R248, R13, !PT ;  /* 0x0000000df80d7209 */ /* 0x000fe40007810000 */
[----:B------:R-:W-:-:S02]  /*6950*/  FMNMX.FTZ R7, R246, R7, !PT ;  /* 0x00000007f6077209 */ /* 0x000fc40007810000 */
[----:B------:R-:W-:Y:S02]  /*6960*/  FSEL R186, R9, -INF , !P4 ;  /* 0xff80000009ba7808 */ /* 0x000fe40006000000 */
[----:B------:R-:W-:Y:S02]  /*6970*/  FMNMX.FTZ R9, R242, R13, !PT ;  /* 0x0000000df2097209 */ /* 0x000fe40007810000 */
[----:B------:R-:W-:Y:S02]  /*6980*/  FMNMX.FTZ R7, R40, R7, !PT ;  /* 0x0000000728077209 */ /* 0x000fe40007810000 */
[----:B------:R-:W-:Y:S02]  /*6990*/  FMNMX.FTZ R9, R150, R9, !PT ;  /* 0x0000000996097209 */ /* 0x000fe40007810000 */
[----:B------:R-:W-:Y:S02]  /*69a0*/  FMNMX.FTZ R7, R244, R7, !PT ;  /* 0x00000007f4077209 */ /* 0x000fe40007810000 */
[----:B------:R-:W-:-:S02]  /*69b0*/  FMNMX.FTZ R9, R240, R9, !PT ;  /* 0x00000009f0097209 */ /* 0x000fc40007810000 */
[----:B------:R-:W-:Y:S02]  /*69c0*/  FMNMX.FTZ R7, R238, R7, !PT ;  /* 0x00000007ee077209 */ /* 0x000fe40007810000 */
[----:B------:R-:W-:Y:S02]  /*69d0*/  FMNMX.FTZ R9, R152, R9, !PT ;  /* 0x0000000998097209 */ /* 0x000fe40007810000 */
[----:B------:R-:W-:Y:S01]  /*69e0*/  ISETP.GE.AND P6, PT, R0, R199, PT ;  /* 0x000000c70000720c */ /* 0x000fe20003fc6270 */
[----:B------:R-:W-:Y:S01]  /*69f0*/  VIADD R0, R37, 0x60 ;  /* 0x0000006025007836 */ /* 0x000fe20000000000 */
[----:B------:R-:W-:Y:S02]  /*6a00*/  FMNMX.FTZ R7, R168, R7, !PT ;  /* 0x00000007a8077209 */ /* 0x000fe40007810000 */
[----:B------:R-:W-:Y:S02]  /*6a10*/  FMNMX.FTZ R9, R234, R9, !PT ;  /* 0x00000009ea097209 */ /* 0x000fe40007810000 */
[----:B------:R-:W-:-:S02]  /*6a20*/  FSEL R176, R11, -INF , !P6 ;  /* 0xff8000000bb07808 */ /* 0x000fc40007000000 */
[----:B------:R-:W-:Y:S01]  /*6a30*/  FMNMX.FTZ R11, R236, R7, !PT ;  /* 0x00000007ec0b7209 */ /* 0x000fe20007810000 */
[----:B------:R-:W-:Y:S01]  /*6a40*/  VIADD R7, R37, 0x70 ;  /* 0x0000007025077836 */ /* 0x000fe20000000000 */
[----:B------:R-:W-:Y:S02]  /*6a50*/  FMNMX.FTZ R9, R172, R9, !PT ;  /* 0x00000009ac097209 */ /* 0x000fe40007810000 */
[----:B------:R-:W-:Y:S02]  /*6a60*/  FMNMX.FTZ R11, R170, R11, !PT ;  /* 0x0000000baa0b7209 */ /* 0x000fe40007810000 */
[----:B------:R-:W-:Y:S02]  /*6a70*/  FMNMX.FTZ R9, R190, R9, !PT ;  /* 0x00000009be097209 */ /* 0x000fe40007810000 */
[----:B------:R-:W-:Y:S02]  /*6a80*/  FMNMX.FTZ R11, R184, R11, !PT ;  /* 0x0000000bb80b7209 */ /* 0x000fe40007810000 */
[----:B------:R-:W-:-:S02]  /*6a90*/  FSEL R180, R15, -INF , !P3 ;  /* 0xff8000000fb47808 */ /* 0x000fc40005800000 */
[----:B------:R-:W-:Y:S02]  /*6aa0*/  FSEL R32, R8, -INF , !P5 ;  /* 0xff80000008207808 */ /* 0x000fe40006800000 */
[----:B------:R-:W-:Y:S02]  /*6ab0*/  FMNMX.FTZ R9, R174, R9, !PT ;  /* 0x00000009ae097209 */ /* 0x000fe40007810000 */
[C---:B------:R-:W-:Y:S02]  /*6ac0*/  ISETP.GE.AND P3, PT, R0.reuse, R230, PT ;  /* 0x000000e60000720c */ /* 0x040fe40003f66270 */
[----:B------:R-:W-:Y:S01]  /*6ad0*/  ISETP.GE.AND P5, PT, R0, R199, PT ;  /* 0x000000c70000720c */ /* 0x000fe20003fa6270 */
[----:B------:R-:W-:Y:S01]  /*6ae0*/  VIADD R0, R37, 0x61 ;  /* 0x0000006125007836 */ /* 0x000fe20000000000 */
[----:B------:R-:W-:Y:S02]  /*6af0*/  FMNMX.FTZ R11, R34, R11, !PT ;  /* 0x0000000b220b7209 */ /* 0x000fe40007810000 */
[----:B------:R-:W-:-:S02]  /*6b00*/  FMNMX.FTZ R9, R182, R9, !PT ;  /* 0x00000009b6097209 */ /* 0x000fc40007810000 */
[----:B------:R-:W-:Y:S02]  /*6b10*/  FSEL R178, R10, -INF , !P2 ;  /* 0xff8000000ab27808 */ /* 0x000fe40005000000 */
[C---:B------:R-:W-:Y:S02]  /*6b20*/  ISETP.GE.AND P2, PT, R0.reuse, R230, PT ;  /* 0x000000e60000720c */ /* 0x040fe40003f46270 */
[----:B------:R-:W-:Y:S01]  /*6b30*/  ISETP.GE.AND P4, PT, R0, R199, PT ;  /* 0x000000c70000720c */ /* 0x000fe20003f86270 */
[----:B------:R-:W-:Y:S01]  /*6b40*/  VIADD R0, R37, 0x68 ;  /* 0x0000006825007836 */ /* 0x000fe20000000000 */
[----:B------:R-:W-:Y:S02]  /*6b50*/  FMNMX.FTZ R11, R32, R11, !PT ;  /* 0x0000000b200b7209 */ /* 0x000fe40007810000 */
[----:B------:R-:W-:Y:S02]  /*6b60*/  FMNMX.FTZ R9, R180, R9, !PT ;  /* 0x00000009b4097209 */ /* 0x000fe40007810000 */
[----:B------:R-:W-:-:S02]  /*6b70*/  FSEL R166, R108, -INF , !P3 ;  /* 0xff8000006ca67808 */ /* 0x000fc40005800000 */
[----:B------:R-:W-:Y:S02]  /*6b80*/  FMNMX.FTZ R11, R186, R11, !PT ;  /* 0x0000000bba0b7209 */ /* 0x000fe40007810000 */
[----:B------:R-:W-:Y:S02]  /*6b90*/  FMNMX.FTZ R9, R178, R9, !PT ;  /* 0x00000009b2097209 */ /* 0x000fe40007810000 */
[C---:B------:R-:W-:Y:S02]  /*6ba0*/  ISETP.GE.AND P6, PT, R0.reuse, R230, PT ;  /* 0x000000e60000720c */ /* 0x040fe40003fc6270 */
[----:B------:R-:W-:Y:S01]  /*6bb0*/  ISETP.GE.AND P3, PT, R0, R199, PT ;  /* 0x000000c70000720c */ /* 0x000fe20003f66270 */
[----:B------:R-:W-:Y:S01]  /*6bc0*/  VIADD R0, R37, 0x69 ;  /* 0x0000006925007836 */ /* 0x000fe20000000000 */
[----:B------:R-:W-:Y:S02]  /*6bd0*/  FSEL R164, R109, -INF , !P2 ;  /* 0xff8000006da47808 */ /* 0x000fe40005000000 */
[----:B------:R-:W-:-:S02]  /*6be0*/  FMNMX.FTZ R11, R166, R11, !PT ;  /* 0x0000000ba60b7209 */ /* 0x000fc40007810000 */
[----:B------:R-:W-:Y:S02]  /*6bf0*/  FSEL R158, R110, -INF , !P5 ;  /* 0xff8000006e9e7808 */ /* 0x000fe40006800000 */
[----:B------:R-:W-:Y:S02]  /*6c00*/  FMNMX.FTZ R9, R176, R9, !PT ;  /* 0x00000009b0097209 */ /* 0x000fe40007810000 */
[----:B------:R-:W-:Y:S02]  /*6c10*/  ISETP.GE.AND P5, PT, R0, R230, PT ;  /* 0x000000e60000720c */ /* 0x000fe40003fa6270 */
[----:B------:R-:W-:Y:S02]  /*6c20*/  FSEL R162, R104, -INF , !P6 ;  /* 0xff80000068a27808 */ /* 0x000fe40007000000 */
[----:B------:R-:W-:Y:S02]  /*6c30*/  FMNMX.FTZ R11, R164, R11, !PT ;  /* 0x0000000ba40b7209 */ /* 0x000fe40007810000 */
[----:B------:R-:W-:-:S02]  /*6c40*/  FSEL R156, R111, -INF , !P4 ;  /* 0xff8000006f9c7808 */ /* 0x000fc40006000000 */
[----:B------:R-:W-:Y:S02]  /*6c50*/  FMNMX.FTZ R9, R158, R9, !PT ;  /* 0x000000099e097209 */ /* 0x000fe40007810000 */
[----:B------:R-:W-:Y:S02]  /*6c60*/  ISETP.GE.AND P4, PT, R7, R230, PT ;  /* 0x000000e60700720c */ /* 0x000fe40003f86270 */
[----:B------:R-:W-:Y:S02]  /*6c70*/  FSEL R160, R105, -INF , !P5 ;  /* 0xff80000069a07808 */ /* 0x000fe40006800000 */
[----:B------:R-:W-:Y:S02]  /*6c80*/  FMNMX.FTZ R11, R162, R11, !PT ;  /* 0x0000000ba20b7209 */ /* 0x000fe40007810000 */
[----:B------:R-:W-:Y:S01]  /*6c90*/  ISETP.GE.AND P2, PT, R0, R199, PT ;  /* 0x000000c70000720c */ /* 0x000fe20003f46270 */
[C---:B------:R-:W-:Y:S01]  /*6ca0*/  VIADD R0, R37.reuse, 0x78 ;  /* 0x0000007825007836 */ /* 0x040fe20000000000 */
[----:B------:R-:W-:Y:S01]  /*6cb0*/  FSEL R154, R106, -INF , !P3 ;  /* 0xff8000006a9a7808 */ /* 0x000fe20005800000 */
[----:B------:R-:W-:Y:S01]  /*6cc0*/  VIADD R37, R37, 0x79 ;  /* 0x0000007925257836 */ /* 0x000fe20000000000 */
[----:B------:R-:W-:-:S02]  /*6cd0*/  FMNMX.FTZ R9, R156, R9, !PT ;  /* 0x000000099c097209 */ /* 0x000fc40007810000 */
[----:B------:R-:W-:Y:S02]  /*6ce0*/  ISETP.GE.AND P5, PT, R2, R230, PT ;  /* 0x000000e60200720c */ /* 0x000fe40003fa6270 */
[----:B------:R-:W-:Y:S02]  /*6cf0*/  FSEL R146, R100, -INF , !P4 ;  /* 0xff80000064927808 */ /* 0x000fe40006000000 */
[----:B------:R-:W-:Y:S02]  /*6d00*/  FMNMX.FTZ R11, R160, R11, !PT ;  /* 0x0000000ba00b7209 */ /* 0x000fe40007810000 */
[----:B------:R-:W-:Y:S02]  /*6d10*/  ISETP.GE.AND P3, PT, R7, R199, PT ;  /* 0x000000c70700720c */ /* 0x000fe40003f66270 */
[----:B------:R-:W-:Y:S02]  /*6d20*/  FSEL R148, R107, -INF , !P2 ;  /* 0xff8000006b947808 */ /* 0x000fe40005000000 */
        /* <DEDUP_REMOVED lines=12> */
[----:B------:R-:W-:Y:S01]  /*6df0*/  FMNMX.FTZ R9, R138, R9, !PT ;  /* 0x000000098a097209 */ /* 0x000fe20007810000 */
[----:B------:R-:W-:Y:S01]  /*6e00*/  LDSM.16.MT88.4 R100, [R204+0x10000] ;  /* 0x01000000cc64783b */ /* 0x000fe20000004200 */
[----:B------:R-:W-:-:S02]  /*6e10*/  FSEL R140, R97, -INF , !P5 ;  /* 0xff800000618c7808 */ /* 0x000fc40006800000 */
[----:B------:R-:W-:Y:S02]  /*6e20*/  FMNMX.FTZ R11, R142, R11, !PT ;  /* 0x0000000b8e0b7209 */ /* 0x000fe40007810000 */
[----:B------:R-:W-:Y:S02]  /*6e30*/  ISETP.GE.AND P2, PT, R37, R199, PT ;  /* 0x000000c72500720c */ /* 0x000fe40003f46270 */
[----:B------:R-:W-:Y:S02]  /*6e40*/  FSEL R134, R98, -INF , !P3 ;  /* 0xff80000062867808 */ /* 0x000fe40005800000 */
[----:B------:R-:W-:Y:S02]  /*6e50*/  FMNMX.FTZ R9, R136, R9, !PT ;  /* 0x0000000988097209 */ /* 0x000fe40007810000 */
[----:B------:R-:W-:Y:S02]  /*6e60*/  FMNMX.FTZ R7, R140, R11, !PT ;  /* 0x0000000b8c077209 */ /* 0x000fe40007810000 */
[----:B------:R-:W-:-:S02]  /*6e70*/  FSEL R132, R99, -INF , !P2 ;  /* 0xff80000063847808 */ /* 0x000fc40005000000 */
[----:B------:R-:W-:Y:S01]  /*6e80*/  FMNMX.FTZ R9, R134, R9, !PT ;  /* 0x0000000986097209 */ /* 0x000fe20007810000 */
[----:B------:R-:W1:Y:S03]  /*6e90*/  SHFL.BFLY PT, R2, R7, 0x2, 0x1f ;  /* 0x0c401f0007027f89 */ /* 0x000e6600000e0000 */
[----:B------:R-:W-:-:S05]  /*6ea0*/  FMNMX.FTZ R11, R132, R9, !PT ;  /* 0x00000009840b7209 */ /* 0x000fca0007810000 */
[----:B------:R-:W2:Y:S01]  /*6eb0*/  SHFL.BFLY PT, R0, R11, 0x2, 0x1f ;  /* 0x0c401f000b007f89 */ /* 0x000ea200000e0000 */
[----:B-1----:R-:W-:-:S05]  /*6ec0*/  FMNMX.FTZ R9, R7, R2, !PT ;  /* 0x0000000207097209 */ /* 0x002fca0007810000 */
[----:B------:R-:W1:Y:S01]  /*6ed0*/  SHFL.BFLY PT, R2, R9, 0x1, 0x1f ;  /* 0x0c201f0009027f89 */ /* 0x000e6200000e0000 */
[----:B--2---:R-:W-:-:S05]  /*6ee0*/  FMNMX.FTZ R7, R11, R0, !PT ;  /* 0x000000000b077209 */ /* 0x004fca0007810000 */
[----:B------:R-:W2:Y:S01]  /*6ef0*/  SHFL.BFLY PT, R0, R7, 0x1, 0x1f ;  /* 0x0c201f0007007f89 */ /* 0x000ea200000e0000 */
[----:B-1----:R-:W-:-:S03]  /*6f00*/  FMNMX.FTZ R2, R9, R2, !PT ;  /* 0x0000000209027209 */ /* 0x002fc60007810000 */
[----:B------:R-:W-:Y:S01]  /*6f10*/  LDSM.16.MT88.4 R8, [R202+0xc800] ;  /* 0x00c80000ca08783b */ /* 0x000fe20000004200 */
[C---:B------:R-:W-:Y:S01]  /*6f20*/  FSETP.NEU.FTZ.AND P2, PT, R2.reuse, -INF , PT ;  /* 0xff8000000200780b */ /* 0x040fe20003f5d000 */
[----:B------:R-:W-:Y:S01]  /*6f30*/  FMUL.FTZ R133, R2, UR10 ;  /* 0x0000000a02857c20 */ /* 0x000fe20008410000 */
[----:B--2---:R-:W-:-:S04]  /*6f40*/  FMNMX.FTZ R0, R7, R0, !PT ;  /* 0x0000000007007209 */ /* 0x004fc80007810000 */
[----:B------:R-:W-:Y:S02]  /*6f50*/  FSEL R133, R133, RZ, P2 ;  /* 0x000000ff85857208 */ /* 0x000fe40001000000 */
[C---:B------:R-:W-:Y:S01]  /*6f60*/  FSETP.NEU.FTZ.AND P2, PT, R0.reuse, -INF , PT ;  /* 0xff8000000000780b */ /* 0x040fe20003f5d000 */
[----:B------:R-:W-:Y:S02]  /*6f70*/  FMUL.FTZ R65, R0, UR10 ;  /* 0x0000000a00417c20 */ /* 0x000fe40008410000 */
[--C-:B------:R-:W-:Y:S01]  /*6f80*/  FFMA.FTZ R59, R64, UR10, -R133.reuse ;  /* 0x0000000a403b7c23 */ /* 0x100fe20008010885 */
[--C-:B------:R-:W-:Y:S01]  /*6f90*/  FFMA.FTZ R66, R56, UR10, -R133.reuse ;  /* 0x0000000a38427c23 */ /* 0x100fe20008010885 */
[--C-:B------:R-:W-:Y:S01]  /*6fa0*/  FFMA.FTZ R63, R24, UR10, -R133.reuse ;  /* 0x0000000a183f7c23 */ /* 0x100fe20008010885 */
[----:B------:R-:W-:Y:S01]  /*6fb0*/  FSEL R65, R65, RZ, P2 ;  /* 0x000000ff41417208 */ /* 0x000fe20001000000 */
[--C-:B------:R-:W-:Y:S01]  /*6fc0*/  FFMA.FTZ R60, R60, UR10, -R133.reuse ;  /* 0x0000000a3c3c7c23 */ /* 0x100fe20008010885 */
[----:B------:R-:W-:Y:S01]  /*6fd0*/  LDSM.16.MT88.4 R24, [R204+0xc800] ;  /* 0x00c80000cc18783b */ /* 0x000fe20000004200 */
[----:B------:R-:W-:Y:S01]  /*6fe0*/  MUFU.EX2 R59, R59 ;  /* 0x0000003b003b7308 */ /* 0x000fe20000000800 */
[----:B------:R-:W-:Y:S01]  /*6ff0*/  FFMA.FTZ R56, R88, UR10, -R133 ;  /* 0x0000000a58387c23 */ /* 0x000fe20008010885 */
[--C-:B------:R-:W-:Y:S01]  /*7000*/  FFMA.FTZ R61, R58, UR10, -R65.reuse ;  /* 0x0000000a3a3d7c23 */ /* 0x100fe20008010841 */
[--C-:B------:R-:W-:Y:S01]  /*7010*/  FFMA.FTZ R64, R20, UR10, -R65.reuse ;  /* 0x0000000a14407c23 */ /* 0x100fe20008010841 */
[--C-:B------:R-:W-:Y:S01]  /*7020*/  FFMA.FTZ R62, R62, UR10, -R65.reuse ;  /* 0x0000000a3e3e7c23 */ /* 0x100fe20008010841 */
[----:B------:R-:W-:Y:S01]  /*7030*/  FFMA.FTZ R57, R84, UR10, -R65 ;  /* 0x0000000a54397c23 */ /* 0x000fe20008010841 */
[--C-:B------:R-:W-:Y:S01]  /*7040*/  FFMA.FTZ R55, R74, UR10, -R133.reuse ;  /* 0x0000000a4a377c23 */ /* 0x100fe20008010885 */
[----:B------:R-:W1:Y:S01]  /*7050*/  LDSM.16.MT88.4 R84, [R201+0xc000] ;  /* 0x00c00000c954783b */ /* 0x000e620000004200 */
[----:B------:R-:W-:Y:S01]  /*7060*/  MUFU.EX2 R66, R66 ;  /* 0x0000004200427308 */ /* 0x000fe20000000800 */
[--C-:B------:R-:W-:Y:S01]  /*7070*/  FFMA.FTZ R54, R54, UR10, -R133.reuse ;  /* 0x0000000a36367c23 */ /* 0x100fe20008010885 */
[----:B------:R-:W-:Y:S01]  /*7080*/  FFMA.FTZ R51, R72, UR10, -R133 ;  /* 0x0000000a48337c23 */ /* 0x000fe20008010885 */
[--C-:B------:R-:W-:Y:S01]  /*7090*/  FFMA.FTZ R58, R82, UR10, -R65.reuse ;  /* 0x0000000a523a7c23 */ /* 0x100fe20008010841 */
[--C-:B------:R-:W-:Y:S01]  /*70a0*/  FFMA.FTZ R53, R80, UR10, -R65.reuse ;  /* 0x0000000a50357c23 */ /* 0x100fe20008010841 */
[--C-:B------:R-:W-:Y:S01]  /*70b0*/  FFMA.FTZ R52, R52, UR10, -R65.reuse ;  /* 0x0000000a34347c23 */ /* 0x100fe20008010841 */
[----:B------:R-:W-:Y:S01]  /*70c0*/  FFMA.FTZ R49, R6, UR10, -R65 ;  /* 0x0000000a06317c23 */ /* 0x000fe20008010841 */
[----:B------:R-:W-:Y:S01]  /*70d0*/  LDSM.16.MT88.4 R20, [R200+0xc800] ;  /* 0x00c80000c814783b */ /* 0x000fe20000004200 */
[----:B------:R-:W2:Y:S01]  /*70e0*/  MUFU.EX2 R63, R63 ;  /* 0x0000003f003f7308 */ /* 0x000ea20000000800 */
[--C-:B------:R-:W-:Y:S01]  /*70f0*/  FFMA.FTZ R47, R41, UR10, -R133.reuse ;  /* 0x0000000a292f7c23 */ /* 0x100fe20008010885 */
[--C-:B------:R-:W-:Y:S01]  /*7100*/  FFMA.FTZ R50, R50, UR10, -R133.reuse ;  /* 0x0000000a32327c23 */ /* 0x100fe20008010885 */
[----:B------:R-:W3:Y:S01]  /*7110*/  LDSM.16.MT88.4 R4, [R204+0x10800] ;  /* 0x01080000cc04783b */ /* 0x000ee20000004200 */
[--C-:B------:R-:W-:Y:S01]  /*7120*/  FFMA.FTZ R46, R46, UR10, -R133.reuse ;  /* 0x0000000a2e2e7c23 */ /* 0x100fe20008010885 */
[----:B------:R-:W-:Y:S01]  /*7130*/  FFMA.FTZ R43, R252, UR10, -R133 ;  /* 0x0000000afc2b7c23 */ /* 0x000fe20008010885 */
[--C-:B------:R-:W-:Y:S01]  /*7140*/  FFMA.FTZ R48, R48, UR10, -R65.reuse ;  /* 0x0000000a30307c23 */ /* 0x100fe20008010841 */
[--C-:B------:R-:W-:Y:S01]  /*7150*/  FFMA.FTZ R45, R250, UR10, -R65.reuse ;  /* 0x0000000afa2d7c23 */ /* 0x100fe20008010841 */
[----:B------:R-:W4:Y:S01]  /*7160*/  MUFU.EX2 R60, R60 ;  /* 0x0000003c003c7308 */ /* 0x000f220000000800 */
[--C-:B------:R-:W-:Y:S01]  /*7170*/  FFMA.FTZ R44, R44, UR10, -R65.reuse ;  /* 0x0000000a2c2c7c23 */ /* 0x100fe20008010841 */
[----:B------:R-:W-:Y:S01]  /*7180*/  FFMA.FTZ R41, R248, UR10, -R65 ;  /* 0x0000000af8297c23 */ /* 0x000fe20008010841 */
[--C-:B------:R-:W-:Y:S01]  /*7190*/  FFMA.FTZ R42, R42, UR10, -R133.reuse ;  /* 0x0000000a2a2a7c23 */ /* 0x100fe20008010885 */
[--C-:B------:R-:W-:Y:S01]  /*71a0*/  FFMA.FTZ R37, R246, UR10, -R133.reuse ;  /* 0x0000000af6257c23 */ /* 0x100fe20008010885 */
[--C-:B------:R-:W-:Y:S01]  /*71b0*/  FFMA.FTZ R40, R40, UR10, -R133.reuse ;  /* 0x0000000a28287c23 */ /* 0x100fe20008010885 */
[----:B------:R-:W-:Y:S01]  /*71c0*/  FFMA.FTZ R3, R244, UR10, -R133 ;  /* 0x0000000af4037c23 */ /* 0x000fe20008010885 */
[--C-:B------:R-:W-:Y:S01]  /*71d0*/  FFMA.FTZ R67, R242, UR10, -R65.reuse ;  /* 0x0000000af2437c23 */ /* 0x100fe20008010841 */
[----:B------:R-:W-:Y:S01]  /*71e0*/  MUFU.EX2 R61, R61 ;  /* 0x0000003d003d7308 */ /* 0x000fe20000000800 */
[----:B--2---:R-:W-:Y:S01]  /*71f0*/  F2FP.BF16.F32.PACK_AB R116, R63, R66 ;  /* 0x000000423f74723e */ /* 0x004fe200000010ff */
[--C-:B------:R-:W-:Y:S01]  /*7200*/  FFMA.FTZ R150, R150, UR10, -R65.reuse ;  /* 0x0000000a96967c23 */ /* 0x100fe20008010841 */
[--C-:B------:R-:W-:Y:S01]  /*7210*/  FFMA.FTZ R135, R240, UR10, -R65.reuse ;  /* 0x0000000af0877c23 */ /* 0x100fe20008010841 */
[----:B------:R-:W-:Y:S01]  /*7220*/  FFMA.FTZ R152, R152, UR10, -R65 ;  /* 0x0000000a98987c23 */ /* 0x000fe20008010841 */
[--C-:B------:R-:W-:Y:S01]  /*7230*/  FFMA.FTZ R137, R238, UR10, -R133.reuse ;  /* 0x0000000aee897c23 */ /* 0x100fe20008010885 */
[--C-:B------:R-:W-:Y:S01]  /*7240*/  FFMA.FTZ R168, R168, UR10, -R133.reuse ;  /* 0x0000000aa8a87c23 */ /* 0x100fe20008010885 */
[--C-:B------:R-:W-:Y:S01]  /*7250*/  FFMA.FTZ R139, R236, UR10, -R133.reuse ;  /* 0x0000000aec8b7c23 */ /* 0x100fe20008010885 */
[----:B------:R-:W2:Y:S01]  /*7260*/  MUFU.EX2 R64, R64 ;  /* 0x0000004000407308 */ /* 0x000ea20000000800 */
[----:B----4-:R-:W-:Y:S01]  /*7270*/  F2FP.BF16.F32.PACK_AB R118, R59, R60 ;  /* 0x0000003c3b76723e */ /* 0x010fe200000010ff */
[----:B------:R-:W-:Y:S01]  /*7280*/  FFMA.FTZ R170, R170, UR10, -R133 ;  /* 0x0000000aaaaa7c23 */ /* 0x000fe20008010885 */
[--C-:B------:R-:W-:Y:S01]  /*7290*/  FFMA.FTZ R141, R234, UR10, -R65.reuse ;  /* 0x0000000aea8d7c23 */ /* 0x100fe20008010841 */
[--C-:B------:R-:W-:Y:S01]  /*72a0*/  FFMA.FTZ R172, R172, UR10, -R65.reuse ;  /* 0x0000000aacac7c23 */ /* 0x100fe20008010841 */
[--C-:B------:R-:W-:Y:S01]  /*72b0*/  FFMA.FTZ R143, R190, UR10, -R65.reuse ;  /* 0x0000000abe8f7c23 */ /* 0x100fe20008010841 */
[----:B------:R-:W-:Y:S01]  /*72c0*/  FFMA.FTZ R174, R174, UR10, -R65 ;  /* 0x0000000aaeae7c23 */ /* 0x000fe20008010841 */
[--C-:B------:R-:W-:Y:S01]  /*72d0*/  FFMA.FTZ R145, R184, UR10, -R133.reuse ;  /* 0x0000000ab8917c23 */ /* 0x100fe20008010885 */
[----:B------:R-:W-:Y:S01]  /*72e0*/  MUFU.EX2 R62, R62 ;  /* 0x0000003e003e7308 */ /* 0x000fe20000000800 */
[--C-:B------:R-:W-:Y:S01]  /*72f0*/  FFMA.FTZ R184, R34, UR10, -R133.reuse ;  /* 0x0000000a22b87c23 */ /* 0x100fe20008010885 */
[--C-:B------:R-:W-:Y:S01]  /*7300*/  FFMA.FTZ R147, R32, UR10, -R133.reuse ;  /* 0x0000000a20937c23 */ /* 0x100fe20008010885 */
[----:B------:R-:W-:Y:S01]  /*7310*/  FFMA.FTZ R186, R186, UR10, -R133 ;  /* 0x0000000ababa7c23 */ /* 0x000fe20008010885 */
[----:B------:R-:W-:Y:S01]  /*7320*/  LDSM.16.MT88.4 R32, [R204+0x12000] ;  /* 0x01200000cc20783b */ /* 0x000fe20000004200 */
[--C-:B------:R-:W-:Y:S01]  /*7330*/  FFMA.FTZ R149, R182, UR10, -R65.reuse ;  /* 0x0000000ab6957c23 */ /* 0x100fe20008010841 */
[--C-:B------:R-:W-:Y:S01]  /*7340*/  FFMA.FTZ R180, R180, UR10, -R65.reuse ;  /* 0x0000000ab4b47c23 */ /* 0x100fe20008010841 */
[--C-:B------:R-:W-:Y:S01]  /*7350*/  FFMA.FTZ R151, R178, UR10, -R65.reuse ;  /* 0x0000000ab2977c23 */ /* 0x100fe20008010841 */
[----:B------:R-:W4:Y:S01]  /*7360*/  MUFU.EX2 R57, R57 ;  /* 0x0000003900397308 */ /* 0x000f220000000800 */
[----:B--2---:R-:W-:Y:S01]  /*7370*/  F2FP.BF16.F32.PACK_AB R117, R64, R61 ;  /* 0x0000003d4075723e */ /* 0x004fe200000010ff */
        /* <DEDUP_REMOVED lines=10> */
[----:B------:R-:W-:Y:S01]  /*7420*/  FADD.FTZ R63, R66, R63 ;  /* 0x0000003f423f7221 */ /* 0x000fe20000010000 */
[----:B------:R-:W-:Y:S01]  /*7430*/  FADD.FTZ R61, R61, R64 ;  /* 0x000000403d3d7221 */ /* 0x000fe20000010000 */
[----:B------:R-:W-:Y:S01]  /*7440*/  FFMA.FTZ R237, R140, UR10, -R133 ;  /* 0x0000000a8ced7c23 */ /* 0x000fe20008010885 */
[----:B------:R-:W-:Y:S01]  /*7450*/  FFMA.FTZ R236, R132, UR10, -R65 ;  /* 0x0000000a84ec7c23 */ /* 0x000fe20008010841 */
[----:B------:R-:W2:Y:S01]  /*7460*/  MUFU.EX2 R55, R55 ;  /* 0x0000003700377308 */ /* 0x000ea20000000800 */
[----:B----4-:R-:W-:Y:S01]  /*7470*/  F2FP.BF16.F32.PACK_AB R119, R57, R62 ;  /* 0x0000003e3977723e */ /* 0x010fe200000010ff */
[----:B------:R-:W-:Y:S01]  /*7480*/  FADD.FTZ R60, R60, R63 ;  /* 0x0000003f3c3c7221 */ /* 0x000fe20000010000 */
[----:B------:R-:W-:Y:S01]  /*7490*/  FADD.FTZ R62, R62, R61 ;  /* 0x0000003d3e3e7221 */ /* 0x000fe20000010000 */
[----:B------:R-:W-:-:S02]  /*74a0*/  LEA R234, P2, R198, UR8, 0x1 ;  /* 0x00000008c6ea7c11 */ /* 0x000fc4000f8408ff */
[----:B------:R-:W-:Y:S01]  /*74b0*/  FADD.FTZ R59, R59, R60 ;  /* 0x0000003c3b3b7221 */ /* 0x000fe20000010000 */
[----:B------:R-:W-:Y:S01]  /*74c0*/  FADD.FTZ R57, R57, R62 ;  /* 0x0000003e39397221 */ /* 0x000fe20000010000 */
[----:B------:R-:W-:Y:S01]  /*74d0*/  HMMA.16816.F32.BF16 R72, R116, R76, RZ ;  /* 0x0000004c7448723c */ /* 0x000fe200000418ff */
[----:B------:R-:W-:Y:S01]  /*74e0*/  MUFU.EX2 R54, R54 ;  /* 0x0000003600367308 */ /* 0x000fe20000000800 */
[----:B------:R-:W-:-:S04]  /*74f0*/  LEA.HI.X R235, R198, UR9, R197, 0x1, P2 ;  /* 0x00000009c6eb7c11 */ /* 0x000fc800090f0cc5 */
[C---:B------:R-:W-:Y:S03]  /*7500*/  HMMA.16816.F32.BF16 R76, R116.reuse, R78, RZ ;  /* 0x0000004e744c723c */ /* 0x040fe600000418ff */
[----:B------:R-:W4:Y:S01]  /*7510*/  MUFU.EX2 R51, R51 ;  /* 0x0000003300337308 */ /* 0x000f220000000800 */
[C---:B--2---:R-:W-:Y:S01]  /*7520*/  F2FP.BF16.F32.PACK_AB R12, R55.reuse, R56 ;  /* 0x00000038370c723e */ /* 0x044fe200000010ff */
[----:B------:R-:W-:Y:S01]  /*7530*/  FADD.FTZ R56, R56, R59 ;  /* 0x0000003b38387221 */ /* 0x000fe20000010000 */
[C---:B------:R-:W-:Y:S03]  /*7540*/  HMMA.16816.F32.BF16 R128, R116.reuse, R68, RZ ;  /* 0x000000447480723c */ /* 0x040fe600000418ff */
[----:B------:R-:W-:Y:S02]  /*7550*/  FADD.FTZ R55, R55, R56 ;  /* 0x0000003837377221 */ /* 0x000fe40000010000 */
[----:B------:R-:W-:Y:S01]  /*7560*/  MUFU.EX2 R58, R58 ;  /* 0x0000003a003a7308 */ /* 0x000fe20000000800 */
[C---:B------:R-:W-:Y:S06]  /*7570*/  HMMA.16816.F32.BF16 R68, R116.reuse, R70, RZ ;  /* 0x000000467444723c */ /* 0x040fec00000418ff */
[----:B-1----:R-:W-:Y:S01]  /*7580*/  HMMA.16816.F32.BF16 R80, R116, R84, RZ ;  /* 0x000000547450723c */ /* 0x002fe200000418ff */
[----:B------:R-:W1:Y:S01]  /*7590*/  MUFU.EX2 R53, R53 ;  /* 0x0000003500357308 */ /* 0x000e620000000800 */
[----:B----4-:R-:W-:Y:S01]  /*75a0*/  F2FP.BF16.F32.PACK_AB R14, R51, R54 ;  /* 0x00000036330e723e */ /* 0x010fe200000010ff */
[----:B------:R-:W-:-:S03]  /*75b0*/  FADD.FTZ R54, R54, R55 ;  /* 0x0000003736367221 */ /* 0x000fc60000010000 */
[C---:B------:R-:W-:Y:S01]  /*75c0*/  HMMA.16816.F32.BF16 R96, R116.reuse, R100, RZ ;  /* 0x000000647460723c */ /* 0x040fe200000418ff */
[----:B------:R-:W-:Y:S02]  /*75d0*/  FADD.FTZ R51, R51, R54 ;  /* 0x0000003633337221 */ /* 0x000fe40000010000 */
[----:B------:R-:W-:Y:S03]  /*75e0*/  MUFU.EX2 R52, R52 ;  /* 0x0000003400347308 */ /* 0x000fe60000000800 */
[C---:B------:R-:W-:Y:S05]  /*75f0*/  HMMA.16816.F32.BF16 R84, R116.reuse, R86, RZ ;  /* 0x000000567454723c */ /* 0x040fea00000418ff */
[----:B------:R-:W2:Y:S01]  /*7600*/  MUFU.EX2 R49, R49 ;  /* 0x0000003100317308 */ /* 0x000ea20000000800 */
[----:B------:R-:W-:Y:S01]  /*7610*/  HMMA.16816.F32.BF16 R100, R116, R102, RZ ;  /* 0x000000667464723c */ /* 0x000fe200000418ff */
[----:B-1----:R-:W-:Y:S01]  /*7620*/  F2FP.BF16.F32.PACK_AB R13, R53, R58 ;  /* 0x0000003a350d723e */ /* 0x002fe200000010ff */
[----:B------:R-:W-:-:S04]  /*7630*/  FADD.FTZ R58, R58, R57 ;  /* 0x000000393a3a7221 */ /* 0x000fc80000010000 */
[----:B------:R-:W-:Y:S01]  /*7640*/  HMMA.16816.F32.BF16 R104, R116, R124, RZ ;  /* 0x0000007c7468723c */ /* 0x000fe200000418ff */
[----:B------:R-:W-:Y:S01]  /*7650*/  MUFU.EX2 R50, R50 ;  /* 0x0000003200327308 */ /* 0x000fe20000000800 */
[----:B------:R-:W-:-:S04]  /*7660*/  FADD.FTZ R53, R53, R58 ;  /* 0x0000003a35357221 */ /* 0x000fc80000010000 */
[C---:B------:R-:W-:Y:S03]  /*7670*/  HMMA.16816.F32.BF16 R124, R116.reuse, R126, RZ ;  /* 0x0000007e747c723c */ /* 0x040fe600000418ff */
[----:B------:R-:W1:Y:S01]  /*7680*/  MUFU.EX2 R47, R47 ;  /* 0x0000002f002f7308 */ /* 0x000e620000000800 */
[C---:B--2---:R-:W-:Y:S01]  /*7690*/  F2FP.BF16.F32.PACK_AB R15, R49.reuse, R52 ;  /* 0x00000034310f723e */ /* 0x044fe200000010ff */
[----:B------:R-:W-:Y:S01]  /*76a0*/  FADD.FTZ R52, R52, R53 ;  /* 0x0000003534347221 */ /* 0x000fe20000010000 */
[----:B------:R-:W-:Y:S03]  /*76b0*/  HMMA.16816.F32.BF16 R88, R116, R92, RZ ;  /* 0x0000005c7458723c */ /* 0x000fe600000418ff */
[----:B------:R-:W-:Y:S02]  /*76c0*/  FADD.FTZ R49, R49, R52 ;  /* 0x0000003431317221 */ /* 0x000fe40000010000 */
[----:B------:R-:W-:Y:S01]  /*76d0*/  MUFU.EX2 R46, R46 ;  /* 0x0000002e002e7308 */ /* 0x000fe20000000800 */
[C---:B------:R-:W-:Y:S06]  /*76e0*/  HMMA.16816.F32.BF16 R72, R12.reuse, R8, R72 ;  /* 0x000000080c48723c */ /* 0x040fec0000041848 */
[C---:B------:R-:W-:Y:S01]  /*76f0*/  HMMA.16816.F32.BF16 R76, R12.reuse, R10, R76 ;  /* 0x0000000a0c4c723c */ /* 0x040fe2000004184c */
[----:B------:R-:W2:Y:S01]  /*7700*/  LDSM.16.MT88.4 R8, [R202+0x10800] ;  /* 0x01080000ca08783b */ /* 0x000ea20000004200 */
[----:B------:R-:W-:Y:S04]  /*7710*/  MUFU.EX2 R43, R43 ;  /* 0x0000002b002b7308 */ /* 0x000fe80000000800 */
[C---:B------:R-:W-:Y:S04]  /*7720*/  HMMA.16816.F32.BF16 R128, R12.reuse, R24, R128 ;  /* 0x000000180c80723c */ /* 0x040fe80000041880 */
[----:B------:R-:W-:Y:S02]  /*7730*/  MUFU.EX2 R48, R48 ;  /* 0x0000003000307308 */ /* 0x000fe40000000800 */
[C---:B------:R-:W-:Y:S01]  /*7740*/  HMMA.16816.F32.BF16 R68, R12.reuse, R26, R68 ;  /* 0x0000001a0c44723c */ /* 0x040fe20000041844 */
[----:B------:R-:W4:Y:S05]  /*7750*/  LDSM.16.MT88.4 R24, [R200+0x10800] ;  /* 0x01080000c818783b */ /* 0x000f2a0000004200 */
[C---:B------:R-:W-:Y:S01]  /*7760*/  HMMA.16816.F32.BF16 R80, R12.reuse, R16, R80 ;  /* 0x000000100c50723c */ /* 0x040fe20000041850 */
[----:B------:R-:W5:Y:S05]  /*7770*/  MUFU.EX2 R45, R45 ;  /* 0x0000002d002d7308 */ /* 0x000f6a0000000800 */
[C---:B------:R-:W-:Y:S01]  /*7780*/  HMMA.16816.F32.BF16 R84, R12.reuse, R18, R84 ;  /* 0x000000120c54723c */ /* 0x040fe20000041854 */
[----:B------:R-:W5:Y:S02]  /*7790*/  LDSM.16.MT88.4 R16, [R201+0x10800] ;  /* 0x01080000c910783b */ /* 0x000f640000004200 */
[----:B------:R-:W-:Y:S03]  /*77a0*/  MUFU.EX2 R44, R44 ;  /* 0x0000002c002c7308 */ /* 0x000fe60000000800 */
[C---:B---3--:R-:W-:Y:S05]  /*77b0*/  HMMA.16816.F32.BF16 R96, R12.reuse, R4, R96 ;  /* 0x000000040c60723c */ /* 0x048fea0000041860 */
[----:B------:R-:W3:Y:S01]  /*77c0*/  MUFU.EX2 R41, R41 ;  /* 0x0000002900297308 */ /* 0x000ee20000000800 */
[----:B------:R-:W-:Y:S01]  /*77d0*/  HMMA.16816.F32.BF16 R100, R12, R6, R100 ;  /* 0x000000060c64723c */ /* 0x000fe20000041864 */
[----:B------:R-:W3:Y:S05]  /*77e0*/  LDSM.16.MT88.4 R4, [R202+0xd000] ;  /* 0x00d00000ca04783b */ /* 0x000eea0000004200 */
[C---:B------:R-:W-:Y:S01]  /*77f0*/  HMMA.16816.F32.BF16 R108, R116.reuse, R120, RZ ;  /* 0x00000078746c723c */ /* 0x040fe200000418ff */
[----:B------:R-:W-:Y:S05]  /*7800*/  MUFU.EX2 R42, R42 ;  /* 0x0000002a002a7308 */ /* 0x000fea0000000800 */
[C---:B------:R-:W-:Y:S03]  /*7810*/  HMMA.16816.F32.BF16 R92, R116.reuse, R94, RZ ;  /* 0x0000005e745c723c */ /* 0x040fe600000418ff */
[----:B------:R-:W3:Y:S03]  /*7820*/  MUFU.EX2 R37, R37 ;  /* 0x0000002500257308 */ /* 0x000ee60000000800 */
[C---:B------:R-:W-:Y:S05]  /*7830*/  HMMA.16816.F32.BF16 R120, R116.reuse, R122, RZ ;  /* 0x0000007a7478723c */ /* 0x040fea00000418ff */
[----:B------:R-:W-:Y:S01]  /*7840*/  MUFU.EX2 R40, R40 ;  /* 0x0000002800287308 */ /* 0x000fe20000000800 */
[C---:B------:R-:W-:Y:S06]  /*7850*/  HMMA.16816.F32.BF16 R112, R116.reuse, R28, RZ ;  /* 0x0000001c7470723c */ /* 0x040fec00000418ff */
[----:B------:R-:W-:Y:S01]  /*7860*/  HMMA.16816.F32.BF16 R116, R116, R30, RZ ;  /* 0x0000001e7474723c */ /* 0x000fe200000418ff */
[----:B------:R-:W-:Y:S01]  /*7870*/  LDSM.16.MT88.4 R28, [R200+0x11000] ;  /* 0x01100000c81c783b */ /* 0x000fe20000004200 */
[----:B------:R-:W-:Y:S04]  /*7880*/  MUFU.EX2 R3, R3 ;  /* 0x0000000300037308 */ /* 0x000fe80000000800 */
[C---:B--2---:R-:W-:Y:S04]  /*7890*/  HMMA.16816.F32.BF16 R104, R12.reuse, R8, R104 ;  /* 0x000000080c68723c */ /* 0x044fe80000041868 */
[----:B------:R-:W-:Y:S02]  /*78a0*/  MUFU.EX2 R67, R67 ;  /* 0x0000004300437308 */ /* 0x000fe40000000800 */
[C---:B------:R-:W-:Y:S01]  /*78b0*/  HMMA.16816.F32.BF16 R124, R12.reuse, R10, R124 ;  /* 0x0000000a0c7c723c */ /* 0x040fe2000004187c */
[----:B------:R-:W2:Y:S05]  /*78c0*/  LDSM.16.MT88.4 R8, [R201+0xd000] ;  /* 0x00d00000c908783b */ /* 0x000eaa0000004200 */
[C---:B------:R-:W-:Y:S01]  /*78d0*/  HMMA.16816.F32.BF16 R88, R12.reuse, R20, R88 ;  /* 0x000000140c58723c */ /* 0x040fe20000041858 */
[----:B------:R-:W2:Y:S05]  /*78e0*/  MUFU.EX2 R150, R150 ;  /* 0x0000009600967308 */ /* 0x000eaa0000000800 */
[C---:B------:R-:W-:Y:S01]  /*78f0*/  HMMA.16816.F32.BF16 R92, R12.reuse, R22, R92 ;  /* 0x000000160c5c723c */ /* 0x040fe2000004185c */
[----:B------:R-:W2:Y:S02]  /*7900*/  LDSM.16.MT88.4 R20, [R204+0xd000] ;  /* 0x00d00000cc14783b */ /* 0x000ea40000004200 */
[----:B------:R-:W-:Y:S03]  /*7910*/  MUFU.EX2 R135, R135 ;  /* 0x0000008700877308 */ /* 0x000fe60000000800 */
[C---:B----4-:R-:W-:Y:S05]  /*7920*/  HMMA.16816.F32.BF16 R112, R12.reuse, R24, R112 ;  /* 0x000000180c70723c */ /* 0x050fea0000041870 */
[----:B------:R-:W4:Y:S01]  /*7930*/  MUFU.EX2 R152, R152 ;  /* 0x0000009800987308 */ /* 0x000f220000000800 */
[----:B------:R-:W-:Y:S01]  /*7940*/  HMMA.16816.F32.BF16 R116, R12, R26, R116 ;  /* 0x0000001a0c74723c */ /* 0x000fe20000041874 */
[----:B-1----:R-:W-:Y:S01]  /*7950*/  F2FP.BF16.F32.PACK_AB R24, R47, R50 ;  /* 0x000000322f18723e */ /* 0x002fe200000010ff */
[----:B------:R-:W-:Y:S01]  /*7960*/  FADD.FTZ R50, R50, R51 ;  /* 0x0000003332327221 */ /* 0x000fe20000010000 */
[----:B-----5:R-:W-:Y:S01]  /*7970*/  F2FP.BF16.F32.PACK_AB R25, R45, R48 ;  /* 0x000000302d19723e */ /* 0x020fe200000010ff */
[----:B------:R-:W-:-:S02]  /*7980*/  FADD.FTZ R48, R48, R49 ;  /* 0x0000003130307221 */ /* 0x000fc40000010000 */
[C---:B------:R-:W-:Y:S01]  /*7990*/  HMMA.16816.F32.BF16 R108, R12.reuse, R16, R108 ;  /* 0x000000100c6c723c */ /* 0x040fe2000004186c */
[----:B------:R-:W-:Y:S01]  /*79a0*/  F2FP.BF16.F32.PACK_AB R26, R43, R46 ;  /* 0x0000002e2b1a723e */ /* 0x000fe200000010ff */
[----:B------:R-:W-:Y:S01]  /*79b0*/  MUFU.EX2 R137, R137 ;  /* 0x0000008900897308 */ /* 0x000fe20000000800 */
[----:B---3--:R-:W-:Y:S01]  /*79c0*/  F2FP.BF16.F32.PACK_AB R27, R41, R44 ;  /* 0x0000002c291b723e */ /* 0x008fe200000010ff */
[----:B------:R-:W-:Y:S01]  /*79d0*/  FADD.FTZ R47, R47, R50 ;  /* 0x000000322f2f7221 */ /* 0x000fe20000010000 */
[----:B------:R-:W-:Y:S01]  /*79e0*/  FADD.FTZ R45, R45, R48 ;  /* 0x000000302d2d7221 */ /* 0x000fe20000010000 */
[----:B------:R-:W-:Y:S01]  /*79f0*/  HMMA.16816.F32.BF16 R120, R12, R18, R120 ;  /* 0x000000120c78723c */ /* 0x000fe20000041878 */
[----:B------:R-:W1:Y:S01]  /*7a00*/  LDSM.16.MT88.4 R12, [R204+0x11000] ;  /* 0x01100000cc0c783b */ /* 0x000e620000004200 */
[----:B------:R-:W-:Y:S01]  /*7a10*/  FADD.FTZ R46, R46, R47 ;  /* 0x0000002f2e2e7221 */ /* 0x000fe20000010000 */
[----:B------:R-:W-:Y:S01]  /*7a20*/  FADD.FTZ R44, R44, R45 ;  /* 0x0000002d2c2c7221 */ /* 0x000fe20000010000 */
[----:B------:R-:W3:Y:S01]  /*7a30*/  MUFU.EX2 R168, R168 ;  /* 0x000000a800a87308 */ /* 0x000ee20000000800 */
[----:B------:R-:W-:Y:S01]  /*7a40*/  LDSM.16.MT88.4 R16, [R200+0xd000] ;  /* 0x00d00000c810783b */ /* 0x000fe20000004200 */
[----:B------:R-:W-:Y:S01]  /*7a50*/  HMMA.16816.F32.BF16 R72, R24, R4, R72 ;  /* 0x000000041848723c */ /* 0x000fe20000041848 */
[----:B------:R-:W-:Y:S01]  /*7a60*/  FADD.FTZ R43, R43, R46 ;  /* 0x0000002e2b2b7221 */ /* 0x000fe20000010000 */
[----:B------:R-:W-:-:S04]  /*7a70*/  FADD.FTZ R44, R41, R44 ;  /* 0x0000002c292c7221 */ /* 0x000fc80000010000 */
[C---:B------:R-:W-:Y:S01]  /*7a80*/  HMMA.16816.F32.BF16 R76, R24.reuse, R6, R76 ;  /* 0x00000006184c723c */ /* 0x040fe2000004184c */
[----:B------:R-:W5:Y:S01]  /*7a90*/  LDSM.16.MT88.4 R4, [R202+0x11000] ;  /* 0x01100000ca04783b */ /* 0x000f620000004200 */
[----:B------:R-:W-:Y:S04]  /*7aa0*/  MUFU.EX2 R139, R139 ;  /* 0x0000008b008b7308 */ /* 0x000fe80000000800 */
[C---:B--2---:R-:W-:Y:S04]  /*7ab0*/  HMMA.16816.F32.BF16 R80, R24.reuse, R8, R80 ;  /* 0x000000081850723c */ /* 0x044fe80000041850 */
[----:B------:R-:W-:Y:S02]  /*7ac0*/  MUFU.EX2 R170, R170 ;  /* 0x000000aa00aa7308 */ /* 0x000fe40000000800 */
[C---:B------:R-:W-:Y:S01]  /*7ad0*/  HMMA.16816.F32.BF16 R84, R24.reuse, R10, R84 ;  /* 0x0000000a1854723c */ /* 0x040fe20000041854 */
[----:B------:R-:W2:Y:S05]  /*7ae0*/  LDSM.16.MT88.4 R8, [R201+0x11000] ;  /* 0x01100000c908783b */ /* 0x000eaa0000004200 */
[C---:B------:R-:W-:Y:S01]  /*7af0*/  HMMA.16816.F32.BF16 R128, R24.reuse, R20, R128 ;  /* 0x000000141880723c */ /* 0x040fe20000041880 */
[----:B------:R-:W-:Y:S05]  /*7b00*/  MUFU.EX2 R141, R141 ;  /* 0x0000008d008d7308 */ /* 0x000fea0000000800 */
[C---:B------:R-:W-:Y:S01]  /*7b10*/  HMMA.16816.F32.BF16 R68, R24.reuse, R22, R68 ;  /* 0x000000161844723c */ /* 0x040fe20000041844 */
[----:B------:R-:W3:Y:S02]  /*7b20*/  LDSM.16.MT88.4 R20, [R204+0xd800] ;  /* 0x00d80000cc14783b */ /* 0x000ee40000004200 */
[----:B------:R-:W3:Y:S03]  /*7b30*/  MUFU.EX2 R172, R172 ;  /* 0x000000ac00ac7308 */ /* 0x000ee60000000800 */
[C---:B-1----:R-:W-:Y:S05]  /*7b40*/  HMMA.16816.F32.BF16 R96, R24.reuse, R12, R96 ;  /* 0x0000000c1860723c */ /* 0x042fea0000041860 */
[----:B------:R-:W-:Y:S01]  /*7b50*/  MUFU.EX2 R143, R143 ;  /* 0x0000008f008f7308 */ /* 0x000fe20000000800 */
[C---:B------:R-:W-:Y:S01]  /*7b60*/  HMMA.16816.F32.BF16 R100, R24.reuse, R14, R100 ;  /* 0x0000000e1864723c */ /* 0x040fe20000041864 */
[----:B------:R-:W1:Y:S05]  /*7b70*/  LDSM.16.MT88.4 R12, [R202+0xd800] ;  /* 0x00d80000ca0c783b */ /* 0x000e6a0000004200 */
[C---:B-----5:R-:W-:Y:S01]  /*7b80*/  HMMA.16816.F32.BF16 R104, R24.reuse, R4, R104 ;  /* 0x000000041868723c */ /* 0x060fe20000041868 */
[----:B------:R-:W5:Y:S05]  /*7b90*/  MUFU.EX2 R174, R174 ;  /* 0x000000ae00ae7308 */ /* 0x000f6a0000000800 */
[C---:B------:R-:W-:Y:S01]  /*7ba0*/  HMMA.16816.F32.BF16 R124, R24.reuse, R6, R124 ;  /* 0x00000006187c723c */ /* 0x040fe2000004187c */
[----:B------:R-:W5:Y:S02]  /*7bb0*/  LDSM.16.MT88.4 R4, [R201+0xd800] ;  /* 0x00d80000c904783b */ /* 0x000f640000004200 */
[----:B------:R-:W-:Y:S03]  /*7bc0*/  MUFU.EX2 R145, R145 ;  /* 0x0000009100917308 */ /* 0x000fe60000000800 */
[C---:B--2---:R-:W-:Y:S05]  /*7bd0*/  HMMA.16816.F32.BF16 R108, R24.reuse, R8, R108 ;  /* 0x00000008186c723c */ /* 0x044fea000004186c */
[----:B------:R-:W2:Y:S01]  /*7be0*/  MUFU.EX2 R184, R184 ;  /* 0x000000b800b87308 */ /* 0x000ea20000000800 */
[----:B------:R-:W-:Y:S01]  /*7bf0*/  HMMA.16816.F32.BF16 R120, R24, R10, R120 ;  /* 0x0000000a1878723c */ /* 0x000fe20000041878 */
[----:B------:R-:W-:Y:S01]  /*7c00*/  F2FP.BF16.F32.PACK_AB R8, R37, R42 ;  /* 0x0000002a2508723e */ /* 0x000fe200000010ff */
[----:B------:R-:W-:Y:S01]  /*7c10*/  FADD.FTZ R42, R42, R43 ;  /* 0x0000002b2a2a7221 */ /* 0x000fe20000010000 */
[----:B------:R-:W-:Y:S01]  /*7c20*/  F2FP.BF16.F32.PACK_AB R9, R150, R67 ;  /* 0x000000439609723e */ /* 0x000fe200000010ff */
[----:B------:R-:W-:-:S02]  /*7c30*/  FADD.FTZ R67, R67, R44 ;  /* 0x0000002c43437221 */ /* 0x000fc40000010000 */
[C---:B------:R-:W-:Y:S01]  /*7c40*/  HMMA.16816.F32.BF16 R88, R24.reuse, R16, R88 ;  /* 0x000000101858723c */ /* 0x040fe20000041858 */
[----:B------:R-:W-:Y:S01]  /*7c50*/  F2FP.BF16.F32.PACK_AB R10, R3, R40 ;  /* 0x00000028030a723e */ /* 0x000fe200000010ff */
[----:B------:R-:W-:Y:S01]  /*7c60*/  MUFU.EX2 R147, R147 ;  /* 0x0000009300937308 */ /* 0x000fe20000000800 */
[----:B----4-:R-:W-:Y:S01]  /*7c70*/  F2FP.BF16.F32.PACK_AB R11, R152, R135 ;  /* 0x00000087980b723e */ /* 0x010fe200000010ff */
[----:B------:R-:W-:Y:S01]  /*7c80*/  FADD.FTZ R37, R37, R42 ;  /* 0x0000002a25257221 */ /* 0x000fe20000010000 */
[----:B------:R-:W-:Y:S01]  /*7c90*/  FADD.FTZ R150, R150, R67 ;  /* 0x0000004396967221 */ /* 0x000fe20000010000 */
[----:B------:R-:W-:Y:S01]  /*7ca0*/  HMMA.16816.F32.BF16 R92, R24, R18, R92 ;  /* 0x00000012185c723c */ /* 0x000fe2000004185c */
[----:B------:R-:W4:Y:S02]  /*7cb0*/  LDSM.16.MT88.4 R16, [R200+0xd800] ;  /* 0x00d80000c810783b */ /* 0x000f240000004200 */
[----:B------:R-:W-:Y:S01]  /*7cc0*/  FADD.FTZ R135, R135, R150 ;  /* 0x0000009687877221 */ /* 0x000fe20000010000 */
[----:B------:R-:W-:Y:S02]  /*7cd0*/  MUFU.EX2 R186, R186 ;  /* 0x000000ba00ba7308 */ /* 0x000fe40000000800 */
[----:B---3--:R-:W-:Y:S01]  /*7ce0*/  HMMA.16816.F32.BF16 R128, R8, R20, R128 ;  /* 0x000000140880723c */ /* 0x008fe20000041880 */
[----:B------:R-:W-:-:S05]  /*7cf0*/  FADD.FTZ R152, R152, R135 ;  /* 0x0000008798987221 */ /* 0x000fca0000010000 */
[----:B------:R-:W-:Y:S01]  /*7d00*/  HMMA.16816.F32.BF16 R68, R8, R22, R68 ;  /* 0x000000160844723c */ /* 0x000fe20000041844 */
[----:B------:R-:W3:Y:S01]  /*7d10*/  LDSM.16.MT88.4 R20, [R202+0x11800] ;  /* 0x01180000ca14783b */ /* 0x000ee20000004200 */
[----:B------:R-:W-:Y:S04]  /*7d20*/  MUFU.EX2 R149, R149 ;  /* 0x0000009500957308 */ /* 0x000fe80000000800 */
[C---:B------:R-:W-:Y:S04]  /*7d30*/  HMMA.16816.F32.BF16 R112, R24.reuse, R28, R112 ;  /* 0x0000001c1870723c */ /* 0x040fe80000041870 */
[----:B------:R-:W2:Y:S02]  /*7d40*/  MUFU.EX2 R180, R180 ;  /* 0x000000b400b47308 */ /* 0x000ea40000000800 */
[----:B------:R-:W-:Y:S01]  /*7d50*/  HMMA.16816.F32.BF16 R116, R24, R30, R116 ;  /* 0x0000001e1874723c */ /* 0x000fe20000041874 */
[----:B------:R-:W2:Y:S04]  /*7d60*/  LDSM.16.MT88.4 R28, [R204+0x11800] ;  /* 0x01180000cc1c783b */ /* 0x000ea80000004200 */
[----:B------:R-:W-:Y:S01]  /*7d70*/  LDSM.16.MT88.4 R24, [R200+0x11800] ;  /* 0x01180000c818783b */ /* 0x000fe20000004200 */
[C---:B-1----:R-:W-:Y:S01]  /*7d80*/  HMMA.16816.F32.BF16 R72, R8.reuse, R12, R72 ;  /* 0x0000000c0848723c */ /* 0x042fe20000041848 */
[----:B------:R-:W-:Y:S05]  /*7d90*/  MUFU.EX2 R151, R151 ;  /* 0x0000009700977308 */ /* 0x000fea0000000800 */
[C---:B------:R-:W-:Y:S01]  /*7da0*/  HMMA.16816.F32.BF16 R76, R8.reuse, R14, R76 ;  /* 0x0000000e084c723c */ /* 0x040fe2000004184c */
[----:B------:R-:W1:Y:S02]  /*7db0*/  LDSM.16.MT88.4 R12, [R201+0x11800] ;  /* 0x01180000c90c783b */ /* 0x000e640000004200 */
[----:B------:R-:W1:Y:S03]  /*7dc0*/  MUFU.EX2 R176, R176 ;  /* 0x000000b000b07308 */ /* 0x000e660000000800 */
[C---:B-----5:R-:W-:Y:S05]  /*7dd0*/  HMMA.16816.F32.BF16 R80, R8.reuse, R4, R80 ;  /* 0x000000040850723c */ /* 0x060fea0000041850 */
[----:B------:R-:W-:Y:S01]  /*7de0*/  MUFU.EX2 R153, R153 ;  /* 0x0000009900997308 */ /* 0x000fe20000000800 */
[C---:B------:R-:W-:Y:S01]  /*7df0*/  HMMA.16816.F32.BF16 R84, R8.reuse, R6, R84 ;  /* 0x000000060854723c */ /* 0x040fe20000041854 */
[----:B------:R-:W5:Y:S05]  /*7e00*/  LDSM.16.MT88.4 R4, [R204+0xe000] ;  /* 0x00e00000cc04783b */ /* 0x000f6a0000004200 */
[C---:B----4-:R-:W-:Y:S01]  /*7e10*/  HMMA.16816.F32.BF16 R88, R8.reuse, R16, R88 ;  /* 0x000000100858723c */ /* 0x050fe20000041858 */
[----:B------:R-:W4:Y:S05]  /*7e20*/  MUFU.EX2 R164, R164 ;  /* 0x000000a400a47308 */ /* 0x000f2a0000000800 */
[C---:B------:R-:W-:Y:S01]  /*7e30*/  HMMA.16816.F32.BF16 R92, R8.reuse, R18, R92 ;  /* 0x00000012085c723c */ /* 0x040fe2000004185c */
[----:B------:R-:W4:Y:S02]  /*7e40*/  LDSM.16.MT88.4 R16, [R202+0xe000] ;  /* 0x00e00000ca10783b */ /* 0x000f240000004200 */
[----:B------:R-:W-:Y:S03]  /*7e50*/  MUFU.EX2 R155, R155 ;  /* 0x0000009b009b7308 */ /* 0x000fe60000000800 */
[C---:B---3--:R-:W-:Y:S05]  /*7e60*/  HMMA.16816.F32.BF16 R104, R8.reuse, R20, R104 ;  /* 0x000000140868723c */ /* 0x048fea0000041868 */
[----:B------:R-:W-:Y:S01]  /*7e70*/  MUFU.EX2 R160, R160 ;  /* 0x000000a000a07308 */ /* 0x000fe20000000800 */
[----:B------:R-:W-:Y:S01]  /*7e80*/  HMMA.16816.F32.BF16 R124, R8, R22, R124 ;  /* 0x00000016087c723c */ /* 0x000fe2000004187c */
[----:B------:R-:W-:-:S02]  /*7e90*/  F2FP.BF16.F32.PACK_AB R20, R168, R137 ;  /* 0x00000089a814723e */ /* 0x000fc400000010ff */
[----:B------:R-:W-:Y:S01]  /*7ea0*/  F2FP.BF16.F32.PACK_AB R21, R172, R141 ;  /* 0x0000008dac15723e */ /* 0x000fe200000010ff */
[----:B------:R-:W-:Y:S02]  /*7eb0*/  FADD.FTZ R141, R141, R152 ;  /* 0x000000988d8d7221 */ /* 0x000fe40000010000 */
[C---:B--2---:R-:W-:Y:S01]  /*7ec0*/  HMMA.16816.F32.BF16 R96, R8.reuse, R28, R96 ;  /* 0x0000001c0860723c */ /* 0x044fe20000041860 */
[----:B------:R-:W-:Y:S01]  /*7ed0*/  F2FP.BF16.F32.PACK_AB R22, R170, R139 ;  /* 0x0000008baa16723e */ /* 0x000fe200000010ff */
[----:B------:R-:W-:Y:S01]  /*7ee0*/  MUFU.EX2 R157, R157 ;  /* 0x0000009d009d7308 */ /* 0x000fe20000000800 */
[----:B------:R-:W-:Y:S01]  /*7ef0*/  F2FP.BF16.F32.PACK_AB R23, R174, R143 ;  /* 0x0000008fae17723e */ /* 0x000fe200000010ff */
[----:B------:R-:W-:Y:S02]  /*7f00*/  FADD.FTZ R172, R172, R141 ;  /* 0x0000008dacac7221 */ /* 0x000fe40000010000 */
[----:B------:R-:W-:Y:S01]  /*7f10*/  HMMA.16816.F32.BF16 R100, R8, R30, R100 ;  /* 0x0000001e0864723c */ /* 0x000fe20000041864 */
[----:B------:R-:W-:Y:S01]  /*7f20*/  LDSM.16.MT88.4 R28, [R202+0x12000] ;  /* 0x01200000ca1c783b */ /* 0x000fe20000004200 */
[----:B------:R-:W-:-:S02]  /*7f30*/  FADD.FTZ R143, R143, R172 ;  /* 0x000000ac8f8f7221 */ /* 0x000fc40000010000 */
[----:B------:R-:W2:Y:S02]  /*7f40*/  MUFU.EX2 R156, R156 ;  /* 0x0000009c009c7308 */ /* 0x000ea40000000800 */
[----:B-1----:R-:W-:Y:S01]  /*7f50*/  HMMA.16816.F32.BF16 R108, R8, R12, R108 ;  /* 0x0000000c086c723c */ /* 0x002fe2000004186c */
[----:B------:R-:W-:-:S05]  /*7f60*/  FADD.FTZ R174, R174, R143 ;  /* 0x0000008faeae7221 */ /* 0x000fca0000010000 */
[C---:B------:R-:W-:Y:S01]  /*7f70*/  HMMA.16816.F32.BF16 R120, R8.reuse, R14, R120 ;  /* 0x0000000e0878723c */ /* 0x040fe20000041878 */
[----:B------:R-:W1:Y:S01]  /*7f80*/  LDSM.16.MT88.4 R12, [R201+0xe000] ;  /* 0x00e00000c90c783b */ /* 0x000e620000004200 */
[----:B------:R-:W-:Y:S04]  /*7f90*/  MUFU.EX2 R154, R154 ;  /* 0x0000009a009a7308 */ /* 0x000fe80000000800 */
[C---:B------:R-:W-:Y:S04]  /*7fa0*/  HMMA.16816.F32.BF16 R112, R8.reuse, R24, R112 ;  /* 0x000000180870723c */ /* 0x040fe80000041870 */
[----:B------:R-:W3:Y:S02]  /*7fb0*/  MUFU.EX2 R159, R159 ;  /* 0x0000009f009f7308 */ /* 0x000ee40000000800 */
[----:B------:R-:W-:Y:S01]  /*7fc0*/  HMMA.16816.F32.BF16 R116, R8, R26, R116 ;  /* 0x0000001a0874723c */ /* 0x000fe20000041874 */
[----:B------:R-:W2:Y:S04]  /*7fd0*/  LDSM.16.MT88.4 R8, [R200+0xe000] ;  /* 0x00e00000c808783b */ /* 0x000ea80000004200 */
[----:B------:R-:W-:Y:S01]  /*7fe0*/  LDSM.16.MT88.4 R24, [R200+0x12000] ;  /* 0x01200000c818783b */ /* 0x000fe20000004200 */
[C---:B-----5:R-:W-:Y:S01]  /*7ff0*/  HMMA.16816.F32.BF16 R128, R20.reuse, R4, R128 ;  /* 0x000000041480723c */ /* 0x060fe20000041880 */
[----:B------:R-:W-:Y:S05]  /*8000*/  MUFU.EX2 R237, R237 ;  /* 0x000000ed00ed7308 */ /* 0x000fea0000000800 */
[C---:B------:R-:W-:Y:S01]  /*8010*/  HMMA.16816.F32.BF16 R68, R20.reuse, R6, R68 ;  /* 0x000000061444723c */ /* 0x040fe20000041844 */
[----:B------:R-:W5:Y:S02]  /*8020*/  LDSM.16.MT88.4 R4, [R201+0x12000] ;  /* 0x01200000c904783b */ /* 0x000f640000004200 */
[----:B------:R-:W-:Y:S03]  /*8030*/  MUFU.EX2 R236, R236 ;  /* 0x000000ec00ec7308 */ /* 0x000fe60000000800 */
[C---:B----4-:R-:W-:Y:S06]  /*8040*/  HMMA.16816.F32.BF16 R72, R20.reuse, R16, R72 ;  /* 0x000000101448723c */ /* 0x050fec0000041848 */
[C---:B------:R-:W-:Y:S01]  /*8050*/  HMMA.16816.F32.BF16 R76, R20.reuse, R18, R76 ;  /* 0x00000012144c723c */ /* 0x040fe2000004184c */
[----:B------:R-:W4:Y:S05]  /*8060*/  LDSM.16.MT88.4 R16, [R204+0xe800] ;  /* 0x00e80000cc10783b */ /* 0x000f2a0000004200 */
[C---:B-1----:R-:W-:Y:S06]  /*8070*/  HMMA.16816.F32.BF16 R80, R20.reuse, R12, R80 ;  /* 0x0000000c1450723c */ /* 0x042fec0000041850 */
[C---:B------:R-:W-:Y:S01]  /*8080*/  HMMA.16816.F32.BF16 R84, R20.reuse, R14, R84 ;  /* 0x0000000e1454723c */ /* 0x040fe20000041854 */
[----:B------:R-:W1:Y:S05]  /*8090*/  LDSM.16.MT88.4 R12, [R202+0xe800] ;  /* 0x00e80000ca0c783b */ /* 0x000e6a0000004200 */
[C---:B--2---:R-:W-:Y:S06]  /*80a0*/  HMMA.16816.F32.BF16 R88, R20.reuse, R8, R88 ;  /* 0x000000081458723c */ /* 0x044fec0000041858 */
[C---:B------:R-:W-:Y:S01]  /*80b0*/  HMMA.16816.F32.BF16 R92, R20.reuse, R10, R92 ;  /* 0x0000000a145c723c */ /* 0x040fe2000004185c */
[----:B------:R-:W2:Y:S05]  /*80c0*/  LDSM.16.MT88.4 R8, [R201+0xe800] ;  /* 0x00e80000c908783b */ /* 0x000eaa0000004200 */
[C---:B-----5:R-:W-:Y:S06]  /*80d0*/  HMMA.16816.F32.BF16 R108, R20.reuse, R4, R108 ;  /* 0x00000004146c723c */ /* 0x060fec000004186c */
[C---:B------:R-:W-:Y:S01]  /*80e0*/  HMMA.16816.F32.BF16 R120, R20.reuse, R6, R120 ;  /* 0x000000061478723c */ /* 0x040fe20000041878 */
[----:B------:R-:W5:Y:S05]  /*80f0*/  LDSM.16.MT88.4 R4, [R200+0xe800] ;  /* 0x00e80000c804783b */ /* 0x000f6a0000004200 */
[C---:B------:R-:W-:Y:S06]  /*8100*/  HMMA.16816.F32.BF16 R104, R20.reuse, R28, R104 ;  /* 0x0000001c1468723c */ /* 0x040fec0000041868 */
[----:B------:R-:W-:Y:S01]  /*8110*/  HMMA.16816.F32.BF16 R124, R20, R30, R124 ;  /* 0x0000001e147c723c */ /* 0x000fe2000004187c */
[----:B------:R-:W-:-:S02]  /*8120*/  F2FP.BF16.F32.PACK_AB R28, R184, R145 ;  /* 0x00000091b81c723e */ /* 0x000fc400000010ff */
[----:B------:R-:W-:Y:S01]  /*8130*/  F2FP.BF16.F32.PACK_AB R29, R180, R149 ;  /* 0x00000095b41d723e */ /* 0x000fe200000010ff */
[----:B------:R-:W-:Y:S02]  /*8140*/  FADD.FTZ R149, R149, R174 ;  /* 0x000000ae95957221 */ /* 0x000fe40000010000 */
[----:B------:R-:W-:Y:S01]  /*8150*/  HMMA.16816.F32.BF16 R96, R20, R32, R96 ;  /* 0x000000201460723c */ /* 0x000fe20000041860 */
[----:B------:R-:W-:Y:S01]  /*8160*/  F2FP.BF16.F32.PACK_AB R30, R186, R147 ;  /* 0x00000093ba1e723e */ /* 0x000fe200000010ff */
[----:B------:R-:W-:Y:S01]  /*8170*/  FADD.FTZ R180, R180, R149 ;  /* 0x00000095b4b47221 */ /* 0x000fe20000010000 */
[----:B------:R-:W-:-:S03]  /*8180*/  F2FP.BF16.F32.PACK_AB R31, R176, R151 ;  /* 0x00000097b01f723e */ /* 0x000fc600000010ff */
[----:B------:R-:W-:Y:S01]  /*8190*/  HMMA.16816.F32.BF16 R100, R20, R34, R100 ;  /* 0x000000221464723c */ /* 0x000fe20000041864 */
[----:B------:R-:W-:Y:S01]  /*81a0*/  LDSM.16.MT88.4 R32, [R200+0x12800] ;  /* 0x01280000c820783b */ /* 0x000fe20000004200 */
[----:B------:R-:W-:-:S04]  /*81b0*/  FADD.FTZ R151, R151, R180 ;  /* 0x000000b497977221 */ /* 0x000fc80000010000 */
[----:B----4-:R-:W-:Y:S01]  /*81c0*/  HMMA.16816.F32.BF16 R128, R28, R16, R128 ;  /* 0x000000101c80723c */ /* 0x010fe20000041880 */
[----:B------:R-:W-:-:S05]  /*81d0*/  FADD.FTZ R176, R176, R151 ;  /* 0x00000097b0b07221 */ /* 0x000fca0000010000 */
[----:B------:R-:W-:Y:S01]  /*81e0*/  HMMA.16816.F32.BF16 R68, R28, R18, R68 ;  /* 0x000000121c44723c */ /* 0x000fe20000041844 */
[----:B------:R-:W4:Y:S05]  /*81f0*/  LDSM.16.MT88.4 R16, [R202+0x12800] ;  /* 0x01280000ca10783b */ /* 0x000f2a0000004200 */
[C---:B------:R-:W-:Y:S06]  /*8200*/  HMMA.16816.F32.BF16 R112, R20.reuse, R24, R112 ;  /* 0x000000181470723c */ /* 0x040fec0000041870 */
[----:B------:R-:W-:Y:S01]  /*8210*/  HMMA.16816.F32.BF16 R116, R20, R26, R116 ;  /* 0x0000001a1474723c */ /* 0x000fe20000041874 */
[----:B------:R-:W3:Y:S04]  /*8220*/  LDSM.16.MT88.4 R20, [R204+0x12800] ;  /* 0x01280000cc14783b */ /* 0x000ee80000004200 */
[----:B------:R-:W-:Y:S01]  /*8230*/  LDSM.16.MT88.4 R24, [R204+0xf000] ;  /* 0x00f00000cc18783b */ /* 0x000fe20000004200 */
        /* <DEDUP_REMOVED lines=9> */
[C---:B----4-:R-:W-:Y:S06]  /*82d0*/  HMMA.16816.F32.BF16 R104, R28.reuse, R16, R104 ;  /* 0x000000101c68723c */ /* 0x050fec0000041868 */
[----:B------:R-:W-:Y:S01]  /*82e0*/  HMMA.16816.F32.BF16 R124, R28, R18, R124 ;  /* 0x000000121c7c723c */ /* 0x000fe2000004187c */
[----:B------:R-:W-:-:S02]  /*82f0*/  F2FP.BF16.F32.PACK_AB R16, R164, R153 ;  /* 0x00000099a410723e */ /* 0x000fc400000010ff */
[----:B------:R-:W-:-:S03]  /*8300*/  F2FP.BF16.F32.PACK_AB R17, R156, R157 ;  /* 0x0000009d9c11723e */ /* 0x000fc600000010ff */
[----:B---3--:R-:W-:Y:S01]  /*8310*/  HMMA.16816.F32.BF16 R96, R28, R20, R96 ;  /* 0x000000141c60723c */ /* 0x008fe20000041860 */
[----:B------:R-:W-:Y:S02]  /*8320*/  F2FP.BF16.F32.PACK_AB R18, R160, R155 ;  /* 0x0000009ba012723e */ /* 0x000fe400000010ff */
[----:B------:R-:W-:-:S03]  /*8330*/  F2FP.BF16.F32.PACK_AB R19, R159, R154 ;  /* 0x0000009a9f13723e */ /* 0x000fc600000010ff */
[C---:B------:R-:W-:Y:S01]  /*8340*/  HMMA.16816.F32.BF16 R100, R28.reuse, R22, R100 ;  /* 0x000000161c64723c */ /* 0x040fe20000041864 */
[----:B------:R-:W3:Y:S05]  /*8350*/  LDSM.16.MT88.4 R20, [R200+0xf000] ;  /* 0x00f00000c814783b */ /* 0x000eea0000004200 */
[C---:B-1----:R-:W-:Y:S06]  /*8360*/  HMMA.16816.F32.BF16 R108, R28.reuse, R12, R108 ;  /* 0x0000000c1c6c723c */ /* 0x042fec000004186c */
[----:B------:R-:W-:Y:S01]  /*8370*/  HMMA.16816.F32.BF16 R120, R28, R14, R120 ;  /* 0x0000000e1c78723c */ /* 0x000fe20000041878 */
[----:B------:R-:W1:Y:S05]  /*8380*/  LDSM.16.MT88.4 R12, [R204+0x13000] ;  /* 0x01300000cc0c783b */ /* 0x000e6a0000004200 */
[C---:B------:R-:W-:Y:S06]  /*8390*/  HMMA.16816.F32.BF16 R128, R16.reuse, R24, R128 ;  /* 0x000000181080723c */ /* 0x040fec0000041880 */
[C---:B------:R-:W-:Y:S01]  /*83a0*/  HMMA.16816.F32.BF16 R68, R16.reuse, R26, R68 ;  /* 0x0000001a1044723c */ /* 0x040fe20000041844 */
[----:B------:R-:W-:Y:S05]  /*83b0*/  LDSM.16.MT88.4 R24, [R200+0x13000] ;  /* 0x01300000c818783b */ /* 0x000fea0000004200 */
[C---:B--2---:R-:W-:Y:S06]  /*83c0*/  HMMA.16816.F32.BF16 R72, R16.reuse, R8, R72 ;  /* 0x000000081048723c */ /* 0x044fec0000041848 */
[C---:B------:R-:W-:Y:S01]  /*83d0*/  HMMA.16816.F32.BF16 R76, R16.reuse, R10, R76 ;  /* 0x0000000a104c723c */ /* 0x040fe2000004184c */
[----:B------:R-:W2:Y:S05]  /*83e0*/  LDSM.16.MT88.4 R8, [R202+0x13000] ;  /* 0x01300000ca08783b */ /* 0x000eaa0000004200 */
[C---:B-----5:R-:W-:Y:S06]  /*83f0*/  HMMA.16816.F32.BF16 R80, R16.reuse, R4, R80 ;  /* 0x000000041050723c */ /* 0x060fec0000041850 */
[----:B------:R-:W-:Y:S01]  /*8400*/  HMMA.16816.F32.BF16 R84, R16, R6, R84 ;  /* 0x000000061054723c */ /* 0x000fe20000041854 */
[----:B------:R-:W4:Y:S05]  /*8410*/  LDSM.16.MT88.4 R4, [R201+0x13000] ;  /* 0x01300000c904783b */ /* 0x000f2a0000004200 */
[C---:B------:R-:W-:Y:S06]  /*8420*/  HMMA.16816.F32.BF16 R112, R28.reuse, R32, R112 ;  /* 0x000000201c70723c */ /* 0x040fec0000041870 */
[----:B------:R-:W-:Y:S01]  /*8430*/  HMMA.16816.F32.BF16 R116, R28, R34, R116 ;  /* 0x000000221c74723c */ /* 0x000fe20000041874 */
[--C-:B------:R-:W-:Y:S01]  /*8440*/  FFMA.FTZ R32, R136, UR10, -R65.reuse ;  /* 0x0000000a88207c23 */ /* 0x100fe20008010841 */
[----:B------:R-:W-:-:S04]  /*8450*/  FFMA.FTZ R33, R134, UR10, -R65 ;  /* 0x0000000a86217c23 */ /* 0x000fc80008010841 */
[C---:B---3--:R-:W-:Y:S01]  /*8460*/  HMMA.16816.F32.BF16 R88, R16.reuse, R20, R88 ;  /* 0x000000141058723c */ /* 0x048fe20000041858 */
[--C-:B------:R-:W-:Y:S01]  /*8470*/  FFMA.FTZ R28, R146, UR10, -R133.reuse ;  /* 0x0000000a921c7c23 */ /* 0x100fe20008010885 */
[--C-:B------:R-:W-:Y:S01]  /*8480*/  FFMA.FTZ R29, R144, UR10, -R133.reuse ;  /* 0x0000000a901d7c23 */ /* 0x100fe20008010885 */
[----:B------:R-:W-:Y:S01]  /*8490*/  FFMA.FTZ R30, R142, UR10, -R133 ;  /* 0x0000000a8e1e7c23 */ /* 0x000fe20008010885 */
[----:B------:R-:W-:Y:S01]  /*84a0*/  FFMA.FTZ R31, R138, UR10, -R65 ;  /* 0x0000000a8a1f7c23 */ /* 0x000fe20008010841 */
[----:B------:R-:W-:Y:S01]  /*84b0*/  MUFU.EX2 R32, R32 ;  /* 0x0000002000207308 */ /* 0x000fe20000000800 */
[C---:B------:R-:W-:Y:S01]  /*84c0*/  HMMA.16816.F32.BF16 R92, R16.reuse, R22, R92 ;  /* 0x00000016105c723c */ /* 0x040fe2000004185c */
[----:B------:R-:W-:Y:S05]  /*84d0*/  LDSM.16.MT88.4 R20, [R201+0xf800] ;  /* 0x00f80000c914783b */ /* 0x000fea0000004200 */
[C---:B-1----:R-:W-:Y:S01]  /*84e0*/  HMMA.16816.F32.BF16 R96, R16.reuse, R12, R96 ;  /* 0x0000000c1060723c */ /* 0x042fe20000041860 */
[----:B------:R-:W-:Y:S05]  /*84f0*/  MUFU.EX2 R28, R28 ;  /* 0x0000001c001c7308 */ /* 0x000fea0000000800 */
[C---:B------:R-:W-:Y:S01]  /*8500*/  HMMA.16816.F32.BF16 R100, R16.reuse, R14, R100 ;  /* 0x0000000e1064723c */ /* 0x040fe20000041864 */
[----:B------:R-:W1:Y:S02]  /*8510*/  LDSM.16.MT88.4 R12, [R204+0xf800] ;  /* 0x00f80000cc0c783b */ /* 0x000e640000004200 */
[----:B------:R-:W3:Y:S03]  /*8520*/  MUFU.EX2 R29, R29 ;  /* 0x0000001d001d7308 */ /* 0x000ee60000000800 */
[C---:B--2---:R-:W-:Y:S05]  /*8530*/  HMMA.16816.F32.BF16 R104, R16.reuse, R8, R104 ;  /* 0x000000081068723c */ /* 0x044fea0000041868 */
[----:B------:R-:W2:Y:S01]  /*8540*/  MUFU.EX2 R30, R30 ;  /* 0x0000001e001e7308 */ /* 0x000ea20000000800 */
[C---:B------:R-:W-:Y:S01]  /*8550*/  HMMA.16816.F32.BF16 R124, R16.reuse, R10, R124 ;  /* 0x0000000a107c723c */ /* 0x040fe2000004187c */
[----:B------:R-:W5:Y:S05]  /*8560*/  LDSM.16.MT88.4 R8, [R202+0xf800] ;  /* 0x00f80000ca08783b */ /* 0x000f6a0000004200 */
[C---:B----4-:R-:W-:Y:S01]  /*8570*/  HMMA.16816.F32.BF16 R108, R16.reuse, R4, R108 ;  /* 0x00000004106c723c */ /* 0x050fe2000004186c */
[----:B------:R-:W4:Y:S05]  /*8580*/  MUFU.EX2 R31, R31 ;  /* 0x0000001f001f7308 */ /* 0x000f2a0000000800 */
[----:B------:R-:W-:Y:S01]  /*8590*/  HMMA.16816.F32.BF16 R120, R16, R6, R120 ;  /* 0x000000061078723c */ /* 0x000fe20000041878 */
[----:B---3--:R-:W-:-:S02]  /*85a0*/  F2FP.BF16.F32.PACK_AB R4, R29, R28 ;  /* 0x0000001c1d04723e */ /* 0x008fc400000010ff */
[----:B------:R-:W3:Y:S03]  /*85b0*/  MUFU.EX2 R33, R33 ;  /* 0x0000002100217308 */ /* 0x000ee60000000800 */
[----:B------:R-:W-:Y:S01]  /*85c0*/  HMMA.16816.F32.BF16 R112, R16, R24, R112 ;  /* 0x000000181070723c */ /* 0x000fe20000041870 */
[----:B--2---:R-:W-:-:S05]  /*85d0*/  F2FP.BF16.F32.PACK_AB R6, R237, R30 ;  /* 0x0000001eed06723e */ /* 0x004fca00000010ff */
[----:B------:R-:W-:Y:S01]  /*85e0*/  HMMA.16816.F32.BF16 R116, R16, R26, R116 ;  /* 0x0000001a1074723c */ /* 0x000fe20000041874 */
[----:B------:R-:W2:Y:S01]  /*85f0*/  LDSM.16.MT88.4 R16, [R200+0xf800] ;  /* 0x00f80000c810783b */ /* 0x000ea20000004200 */
[----:B------:R-:W-:Y:S01]  /*8600*/  FADD.FTZ R24, R40, R37 ;  /* 0x0000002528187221 */ /* 0x000fe20000010000 */
[----:B----4-:R-:W-:-:S03]  /*8610*/  F2FP.BF16.F32.PACK_AB R5, R32, R31 ;  /* 0x0000001f2005723e */ /* 0x010fc600000010ff */
[----:B------:R-:W-:Y:S01]  /*8620*/  FADD.FTZ R24, R3, R24 ;  /* 0x0000001803187221 */ /* 0x000fe20000010000 */
[----:B------:R-:W-:Y:S01]  /*8630*/  FADD.FTZ R3, R157, R176 ;  /* 0x000000b09d037221 */ /* 0x000fe20000010000 */
[----:B---3--:R-:W-:Y:S02]  /*8640*/  F2FP.BF16.F32.PACK_AB R7, R236, R33 ;  /* 0x00000021ec07723e */ /* 0x008fe400000010ff */
[----:B------:R-:W-:Y:S01]  /*8650*/  FADD.FTZ R137, R137, R24 ;  /* 0x0000001889897221 */ /* 0x000fe20000010000 */
[----:B------:R-:W-:-:S03]  /*8660*/  FADD.FTZ R3, R156, R3 ;  /* 0x000000039c037221 */ /* 0x000fc60000010000 */
[----:B------:R-:W-:Y:S01]  /*8670*/  FADD.FTZ R168, R168, R137 ;  /* 0x00000089a8a87221 */ /* 0x000fe20000010000 */
[C---:B-1----:R-:W-:Y:S01]  /*8680*/  HMMA.16816.F32.BF16 R128, R4.reuse, R12, R128 ;  /* 0x0000000c0480723c */ /* 0x042fe20000041880 */
[----:B------:R-:W-:Y:S02]  /*8690*/  FADD.FTZ R154, R154, R3 ;  /* 0x000000039a9a7221 */ /* 0x000fe40000010000 */
[----:B------:R-:W-:Y:S02]  /*86a0*/  FADD.FTZ R139, R139, R168 ;  /* 0x000000a88b8b7221 */ /* 0x000fe40000010000 */
[----:B------:R-:W-:Y:S01]  /*86b0*/  FADD.FTZ R154, R159, R154 ;  /* 0x0000009a9f9a7221 */ /* 0x000fe20000010000 */
[----:B------:R-:W-:Y:S01]  /*86c0*/  HMMA.16816.F32.BF16 R68, R4, R14, R68 ;  /* 0x0000000e0444723c */ /* 0x000fe20000041844 */
[----:B------:R-:W-:Y:S01]  /*86d0*/  FADD.FTZ R170, R170, R139 ;  /* 0x0000008baaaa7221 */ /* 0x000fe20000010000 */
[----:B------:R-:W1:Y:S01]  /*86e0*/  LDSM.16.MT88.4 R12, [R204+0x13800] ;  /* 0x01380000cc0c783b */ /* 0x000e620000004200 */
[----:B------:R-:W-:-:S02]  /*86f0*/  FADD.FTZ R31, R31, R154 ;  /* 0x0000009a1f1f7221 */ /* 0x000fc40000010000 */
[----:B------:R-:W-:Y:S01]  /*8700*/  FADD.FTZ R145, R145, R170 ;  /* 0x000000aa91917221 */ /* 0x000fe20000010000 */
[C---:B-----5:R-:W-:Y:S01]  /*8710*/  HMMA.16816.F32.BF16 R72, R4.reuse, R8, R72 ;  /* 0x000000080448723c */ /* 0x060fe20000041848 */
[----:B------:R-:W-:Y:S02]  /*8720*/  FADD.FTZ R32, R32, R31 ;  /* 0x0000001f20207221 */ /* 0x000fe40000010000 */
[----:B------:R-:W-:Y:S02]  /*8730*/  FADD.FTZ R184, R184, R145 ;  /* 0x00000091b8b87221 */ /* 0x000fe40000010000 */
[----:B------:R-:W-:Y:S01]  /*8740*/  FADD.FTZ R33, R33, R32 ;  /* 0x0000002021217221 */ /* 0x000fe20000010000 */
[----:B------:R-:W-:Y:S01]  /*8750*/  HMMA.16816.F32.BF16 R76, R4, R10, R76 ;  /* 0x0000000a044c723c */ /* 0x000fe2000004184c */
[----:B------:R-:W3:Y:S01]  /*8760*/  LDSM.16.MT88.4 R8, [R202+0x13800] ;  /* 0x01380000ca08783b */ /* 0x000ee20000004200 */
[----:B------:R-:W-:Y:S01]  /*8770*/  FADD.FTZ R147, R147, R184 ;  /* 0x000000b893937221 */ /* 0x000fe20000010000 */
[----:B------:R-:W-:-:S03]  /*8780*/  FADD.FTZ R236, R236, R33 ;  /* 0x00000021ecec7221 */ /* 0x000fc60000010000 */
[----:B------:R-:W-:Y:S01]  /*8790*/  HMMA.16816.F32.BF16 R80, R4, R20, R80 ;  /* 0x000000140450723c */ /* 0x000fe20000041850 */
[----:B------:R-:W-:-:S04]  /*87a0*/  FADD.FTZ R186, R186, R147 ;  /* 0x00000093baba7221 */ /* 0x000fc80000010000 */
[----:B------:R-:W-:Y:S01]  /*87b0*/  FADD.FTZ R153, R153, R186 ;  /* 0x000000ba99997221 */ /* 0x000fe20000010000 */
[----:B------:R-:W-:Y:S01]  /*87c0*/  HMMA.16816.F32.BF16 R84, R4, R22, R84 ;  /* 0x000000160454723c */ /* 0x000fe20000041854 */
[----:B------:R-:W4:Y:S02]  /*87d0*/  LDSM.16.MT88.4 R20, [R201+0x13800] ;  /* 0x01380000c914783b */ /* 0x000f240000004200 */
[----:B------:R-:W-:-:S03]  /*87e0*/  FADD.FTZ R164, R164, R153 ;  /* 0x00000099a4a47221 */ /* 0x000fc60000010000 */
[----:B--2---:R-:W-:Y:S01]  /*87f0*/  HMMA.16816.F32.BF16 R88, R4, R16, R88 ;  /* 0x000000100458723c */ /* 0x004fe20000041858 */
[----:B------:R-:W-:-:S04]  /*8800*/  FADD.FTZ R155, R155, R164 ;  /* 0x000000a49b9b7221 */ /* 0x000fc80000010000 */
[----:B------:R-:W-:Y:S01]  /*8810*/  FADD.FTZ R3, R160, R155 ;  /* 0x0000009ba0037221 */ /* 0x000fe20000010000 */
[----:B------:R-:W-:Y:S01]  /*8820*/  HMMA.16816.F32.BF16 R92, R4, R18, R92 ;  /* 0x00000012045c723c */ /* 0x000fe2000004185c */
[----:B------:R-:W2:Y:S02]  /*8830*/  LDSM.16.MT88.4 R16, [R200+0x13800] ;  /* 0x01380000c810783b */ /* 0x000ea40000004200 */
[----:B------:R-:W-:-:S03]  /*8840*/  FADD.FTZ R28, R28, R3 ;  /* 0x000000031c1c7221 */ /* 0x000fc60000010000 */
[----:B-1----:R-:W-:Y:S01]  /*8850*/  HMMA.16816.F32.BF16 R96, R4, R12, R96 ;  /* 0x0000000c0460723c */ /* 0x002fe20000041860 */
[----:B------:R-:W-:-:S04]  /*8860*/  FADD.FTZ R29, R29, R28 ;  /* 0x0000001c1d1d7221 */ /* 0x000fc80000010000 */
[----:B------:R-:W-:Y:S01]  /*8870*/  FADD.FTZ R30, R30, R29 ;  /* 0x0000001d1e1e7221 */ /* 0x000fe20000010000 */
[----:B------:R-:W-:Y:S03]  /*8880*/  HMMA.16816.F32.BF16 R100, R4, R14, R100 ;  /* 0x0000000e0464723c */ /* 0x000fe60000041864 */
[----:B------:R-:W-:-:S03]  /*8890*/  FADD.FTZ R237, R237, R30 ;  /* 0x0000001eeded7221 */ /* 0x000fc60000010000 */
[C---:B---3--:R-:W-:Y:S06]  /*88a0*/  HMMA.16816.F32.BF16 R104, R4.reuse, R8, R104 ;  /* 0x000000080468723c */ /* 0x048fec0000041868 */
[C---:B------:R-:W-:Y:S06]  /*88b0*/  HMMA.16816.F32.BF16 R124, R4.reuse, R10, R124 ;  /* 0x0000000a047c723c */ /* 0x040fec000004187c */
[C---:B----4-:R-:W-:Y:S06]  /*88c0*/  HMMA.16816.F32.BF16 R108, R4.reuse, R20, R108 ;  /* 0x00000014046c723c */ /* 0x050fec000004186c */
[C---:B------:R-:W-:Y:S06]  /*88d0*/  HMMA.16816.F32.BF16 R120, R4.reuse, R22, R120 ;  /* 0x000000160478723c */ /* 0x040fec0000041878 */
[C---:B--2---:R-:W-:Y:S06]  /*88e0*/  HMMA.16816.F32.BF16 R112, R4.reuse, R16, R112 ;  /* 0x000000100470723c */ /* 0x044fec0000041870 */
[----:B------:R-:W-:Y:S01]  /*88f0*/  HMMA.16816.F32.BF16 R116, R4, R18, R116 ;  /* 0x000000120474723c */ /* 0x000fe20000041874 */
[----:B------:R-:W-:-:S08]  /*8900*/  NOP ;  /* 0x0000000000007918 */ /* 0x000fd00000000000 */
[----:B------:R-:W-:-:S15]  /*8910*/  @!P1 BRA `(.L_x_770) ;  /* 0x0000005400309947 */ /* 0x000fde0003800000 */
[----:B------:R-:W-:-:S04]  /*8920*/  DEPBAR.LE SB0, 0x0 ;  /* 0x000080000000791a */ /* 0x000fc80000000000 */
[----:B------:R-:W-:Y:S01]  /*8930*/  IADD3 R219, R196, -0x2, RZ ;  /* 0xfffffffec4db7810 */ /* 0x000fe20007ffe0ff */
[----:B------:R-:W-:Y:S06]  /*8940*/  BAR.SYNC.DEFER_BLOCKING 0x0 ;  /* 0x0000000000007b1d */ /* 0x000fec0000010000 */
[----:B------:R-:W-:Y:S05]  /*8950*/  @!P0 BRA `(.L_x_771) ;  /* 0x0000000000ec8947 */ /* 0x000fea0003800000 */
[----:B------:R-:W1:Y:S01]  /*8960*/  LDC R4, c[0x0][0x380] ;  /* 0x0000e000ff047b82 */ /* 0x000e620000000800 */
[----:B------:R-:W-:Y:S01]  /*8970*/  IMAD.SHL.U32 R5, R219, 0x80, RZ ;  /* 0x00000080db057824 */ /* 0x000fe200078e00ff */
[----:B------:R-:W-:-:S04]  /*8980*/  ULDC.64 UR4, c[0x0][0x238] ;  /* 0x00008e0000047ab9 */ /* 0x000fc80000000a00 */
[C---:B------:R-:W-:Y:S02]  /*8990*/  IADD3 R13, R5.reuse, 0x80, RZ ;  /* 0x00000080050d7810 */ /* 0x040fe40007ffe0ff */
[----:B------:R-:W-:Y:S02]  /*89a0*/  IABS R7, R5 ;  /* 0x0000000500077213 */ /* 0x000fe40000000000 */
[----:B------:R-:W-:Y:S02]  /*89b0*/  IABS R9, R13 ;  /* 0x0000000d00097213 */ /* 0x000fe40000000000 */
[-C--:B-1----:R-:W-:Y:S02]  /*89c0*/  IABS R3, R4.reuse ;  /* 0x0000000400037213 */ /* 0x082fe40000000000 */
[-C--:B------:R-:W-:Y:S02]  /*89d0*/  LOP3.LUT R5, R5, R4.reuse, RZ, 0x3c, !PT ;  /* 0x0000000405057212 */ /* 0x080fe400078e3cff */
[----:B------:R-:W1:Y:S01]  /*89e0*/  I2F.RP R6, R3 ;  /* 0x0000000300067306 */ /* 0x000e620000209400 */
[----:B------:R-:W-:-:S02]  /*89f0*/  LOP3.LUT R13, R13, R4, RZ, 0x3c, !PT ;  /* 0x000000040d0d7212 */ /* 0x000fc400078e3cff */
[----:B------:R-:W-:Y:S02]  /*8a00*/  ISETP.GE.AND P1, PT, R5, RZ, PT ;  /* 0x000000ff0500720c */ /* 0x000fe40003f26270 */
[----:B------:R-:W-:-:S03]  /*8a10*/  ISETP.GE.AND P3, PT, R13, RZ, PT ;  /* 0x000000ff0d00720c */ /* 0x000fc60003f66270 */
[----:B-1----:R-:W1:Y:S02]  /*8a20*/  MUFU.RCP R14, R6 ;  /* 0x00000006000e7308 */ /* 0x002e640000001000 */
[----:B-1----:R-:W-:-:S06]  /*8a30*/  VIADD R14, R14, 0xffffffe ;  /* 0x0ffffffe0e0e7836 */ /* 0x002fcc0000000000 */
[----:B------:R-:W1:Y:S02]  /*8a40*/  F2I.FTZ.U32.TRUNC.NTZ R15, R14 ;  /* 0x0000000e000f7305 */ /* 0x000e64000021f000 */
[----:B-1----:R-:W-:Y:S01]  /*8a50*/  IADD3 R10, RZ, -R15, RZ ;  /* 0x8000000fff0a7210 */ /* 0x002fe20007ffe0ff */
[----:B------:R-:W-:-:S04]  /*8a60*/  IMAD.MOV.U32 R14, RZ, RZ, RZ ;  /* 0x000000ffff0e7224 */ /* 0x000fc800078e00ff */
[----:B------:R-:W-:-:S04]  /*8a70*/  IMAD R10, R10, R3, RZ ;  /* 0x000000030a0a7224 */ /* 0x000fc800078e02ff */
[----:B------:R-:W-:-:S06]  /*8a80*/  IMAD.HI.U32 R10, R15, R10, R14 ;  /* 0x0000000a0f0a7227 */ /* 0x000fcc00078e000e */
[----:B------:R-:W-:-:S04]  /*8a90*/  IMAD.HI.U32 R11, R10, R9, RZ ;  /* 0x000000090a0b7227 */ /* 0x000fc800078e00ff */
[----:B------:R-:W-:Y:S01]  /*8aa0*/  IMAD.HI.U32 R10, R10, R7, RZ ;  /* 0x000000070a0a7227 */ /* 0x000fe200078e00ff */
[----:B------:R-:W-:-:S03]  /*8ab0*/  IADD3 R8, -R11, RZ, RZ ;  /* 0x000000ff0b087210 */ /* 0x000fc60007ffe1ff */
[----:B------:R-:W-:Y:S02]  /*8ac0*/  IMAD.MOV R6, RZ, RZ, -R10 ;  /* 0x000000ffff067224 */ /* 0x000fe400078e0a0a */
[C---:B------:R-:W-:Y:S02]  /*8ad0*/  IMAD R8, R3.reuse, R8, R9 ;  /* 0x0000000803087224 */ /* 0x040fe400078e0209 */
[C---:B------:R-:W-:Y:S01]  /*8ae0*/  IMAD R6, R3.reuse, R6, R7 ;  /* 0x0000000603067224 */ /* 0x040fe200078e0207 */
[----:B------:R-:W-:Y:S02]  /*8af0*/  LOP3.LUT R7, RZ, R4, RZ, 0x33, !PT ;  /* 0x00000004ff077212 */ /* 0x000fe400078e33ff */
        /* <DEDUP_REMOVED lines=8> */
[----:B------:R-:W-:-:S09]  /*8b80*/  ISETP.NE.AND P2, PT, R4, RZ, PT ;  /* 0x000000ff0400720c */ /* 0x000fd20003f45270 */
[----:B------:R-:W-:Y:S02]  /*8b90*/  @P6 IADD3 R11, R11, 0x1, RZ ;  /* 0x000000010b0b6810 */ /* 0x000fe40007ffe0ff */
[----:B------:R-:W-:Y:S02]  /*8ba0*/  @P5 VIADD R10, R10, 0x1 ;  /* 0x000000010a0a5836 */ /* 0x000fe40000000000 */
[----:B------:R-:W-:Y:S02]  /*8bb0*/  @!P3 IADD3 R11, -R11, RZ, RZ ;  /* 0x000000ff0b0bb210 */ /* 0x000fe40007ffe1ff */
[----:B------:R-:W-:Y:S02]  /*8bc0*/  @!P1 IMAD.MOV R10, RZ, RZ, -R10 ;  /* 0x000000ffff0a9224 */ /* 0x000fe400078e0a0a */
[----:B------:R-:W-:-:S03]  /*8bd0*/  SEL R3, R7, R11, !P2 ;  /* 0x0000000b07037207 */ /* 0x000fc60005000000 */
[----:B------:R-:W-:Y:S02]  /*8be0*/  SEL R7, R7, R10, !P2 ;  /* 0x0000000a07077207 */ /* 0x000fe40005000000 */
[----:B------:R-:W-:-:S04]  /*8bf0*/  IMAD.WIDE R12, R3, 0x4, R226 ;  /* 0x00000004030c7825 */ /* 0x000fc800078e02e2 */
[----:B------:R-:W-:Y:S01]  /*8c00*/  IMAD.WIDE R10, R7, 0x4, R226 ;  /* 0x00000004070a7825 */ /* 0x000fe200078e02e2 */
[----:B------:R-:W2:Y:S04]  /*8c10*/  LDG.E R6, desc[UR12][R12.64] ;  /* 0x0000000c0c067981 */ /* 0x000ea8000c1e1900 */
[----:B------:R-:W2:Y:S01]  /*8c20*/  LDG.E R5, desc[UR12][R10.64] ;  /* 0x0000000c0a057981 */ /* 0x000ea2000c1e1900 */
[----:B------:R-:W-:-:S05]  /*8c30*/  IADD3 R3, R3, -R7, RZ ;  /* 0x8000000703037210 */ /* 0x000fca0007ffe0ff */
[----:B------:R-:W-:-:S04]  /*8c40*/  IMAD R4, R3, R4, -0x80 ;  /* 0xffffff8003047424 */ /* 0x000fc800078e0204 */
[----:B------:R-:W-:Y:S01]  /*8c50*/  IMAD.WIDE.U32 R8, R4, R194, RZ ;  /* 0x000000c204087225 */ /* 0x000fe200078e00ff */
[----:B------:R-:W-:-:S05]  /*8c60*/  SHF.R.S32.HI R3, RZ, 0x1f, R4 ;  /* 0x0000001fff037819 */ /* 0x000fca0000011404 */
[----:B------:R-:W-:-:S04]  /*8c70*/  IMAD R3, R3, R194, RZ ;  /* 0x000000c203037224 */ /* 0x000fc800078e02ff */
[----:B------:R-:W-:-:S05]  /*8c80*/  IMAD R3, R4, R195, R3 ;  /* 0x000000c304037224 */ /* 0x000fca00078e0203 */
[----:B------:R-:W-:Y:S01]  /*8c90*/  IADD3 R9, R9, R3, RZ ;  /* 0x0000000309097210 */ /* 0x000fe20007ffe0ff */
[----:B--2---:R-:W-:-:S05]  /*8ca0*/  IMAD.IADD R5, R5, 0x1, -R6 ;  /* 0x0000000105057824 */ /* 0x004fca00078e0a06 */
[----:B------:R-:W-:-:S05]  /*8cb0*/  SHF.R.S32.HI R6, RZ, 0x1f, R5 ;  /* 0x0000001fff067819 */ /* 0x000fca0000011405 */
[----:B------:R-:W-:-:S04]  /*8cc0*/  IMAD R6, R6, UR4, RZ ;  /* 0x0000000406067c24 */ /* 0x000fc8000f8e02ff */
[C---:B------:R-:W-:Y:S02]  /*8cd0*/  IMAD R6, R5.reuse, UR5, R6 ;  /* 0x0000000505067c24 */ /* 0x040fe4000f8e0206 */
[----:B------:R-:W-:-:S04]  /*8ce0*/  IMAD.WIDE.U32 R4, R5, UR4, R8 ;  /* 0x0000000405047c25 */ /* 0x000fc8000f8e0008 */
[----:B------:R-:W-:Y:S01]  /*8cf0*/  IMAD.IADD R5, R5, 0x1, R6 ;  /* 0x0000000105057824 */ /* 0x000fe200078e0206 */
[----:B------:R-:W-:Y:S06]  /*8d00*/  BRA `(.L_x_772) ;  /* 0x0000000000087947 */ /* 0x000fec0003800000 */
.L_x_771:
[----:B------:R-:W-:-:S04]  /*8d10*/  LEA R4, -R194, RZ, 0x7 ;  /* 0x000000ffc2047211 */ /* 0x000fc800078e39ff */
[----:B------:R-:W-:-:S07]  /*8d20*/  SHF.R.S32.HI R5, RZ, 0x1f, R4 ;  /* 0x0000001fff057819 */ /* 0x000fce0000011404 */
.L_x_772:
[----:B------:R-:W-:Y:S01]  /*8d30*/  ULDC UR4, c[0x0][0x2d0] ;  /* 0x0000b40000047ab9 */ /* 0x000fe20000000800 */
[----:B------:R-:W-:Y:S01]  /*8d40*/  LEA R238, P3, R4, R188, 0x1 ;  /* 0x000000bc04ee7211 */ /* 0x000fe200078608ff */
[----:B------:R-:W-:Y:S01]  /*8d50*/  IMAD R232, R219, 0x80, R232 ;  /* 0x00000080dbe87824 */ /* 0x000fe200078e02e8 */
[----:B------:R-:W-:Y:S02]  /*8d60*/  ISETP.GE.AND P1, PT, R213, UR4, PT ;  /* 0x00000004d5007c0c */ /* 0x000fe4000bf26270 */
[----:B------:R-:W-:Y:S02]  /*8d70*/  ISETP.GE.AND P2, PT, R222, UR4, PT ;  /* 0x00000004de007c0c */ /* 0x000fe4000bf46270 */
[----:B------:R-:W-:-:S09]  /*8d80*/  LEA.HI.X R239, R4, R189, R5, 0x1, P3 ;  /* 0x000000bd04ef7211 */ /* 0x000fd200018f0c05 */
[----:B------:R-:W-:Y:S02]  /*8d90*/  @!P1 IADD3 R6, P4, R4, R38, RZ ;  /* 0x0000002604069210 */ /* 0x000fe40007f9e0ff */
[----:B------:R-:W-:Y:S01]  /*8da0*/  IADD3 R4, P3, R217, R4, RZ ;  /* 0x00000004d9047210 */ /* 0x000fe20007f7e0ff */
[----:B------:R-:W-:Y:S02]  /*8db0*/  @P2 STS.128 [R220+0xc000], RZ ;  /* 0x00c000ffdc002388 */ /* 0x000fe40000000c00 */
[----:B------:R-:W-:Y:S01]  /*8dc0*/  @!P1 IMAD.X R3, R5, 0x1, R36, P4 ;  /* 0x0000000105039824 */ /* 0x000fe200020e0624 */
[----:B------:R-:W-:Y:S01]  /*8dd0*/  @!P1 LEA R24, P4, R6, UR6, 0x1 ;  /* 0x0000000606189c11 */ /* 0x000fe2000f8808ff */
[----:B------:R-:W-:Y:S01]  /*8de0*/  IMAD.X R5, R216, 0x1, R5, P3 ;  /* 0x00000001d8057824 */ /* 0x000fe200018e0605 */
[----:B------:R-:W-:Y:S01]  /*8df0*/  @!P1 IADD3 R8, P3, R4, R38, RZ ;  /* 0x0000002604089210 */ /* 0x000fe20007f7e0ff */
[----:B------:R-:W-:Y:S01]  /*8e00*/  @!PT LDS RZ, [RZ] ;  /* 0x00000000fffff984 */ /* 0x000fe20000000800 */
[----:B------:R-:W-:Y:S01]  /*8e10*/  @!PT LDS RZ, [RZ] ;  /* 0x00000000fffff984 */ /* 0x000fe20000000800 */
[----:B------:R-:W-:Y:S01]  /*8e20*/  @!PT LDS RZ, [RZ] ;  /* 0x00000000fffff984 */ /* 0x000fe20000000800 */
[----:B------:R-:W-:Y:S01]  /*8e30*/  @!P2 LDGSTS.E.BYPASS.LTC128B.128 [R220+0xc000], desc[UR12][R238.64] ;  /* 0x0c000000eedcafae */ /* 0x000fe2000b901d4c */
[----:B------:R-:W-:-:S02]  /*8e40*/  @!P1 LEA.HI.X R25, R6, UR7, R3, 0x1, P4 ;  /* 0x0000000706199c11 */ /* 0x000fc4000a0f0c03 */
[----:B------:R-:W-:Y:S01]  /*8e50*/  @!P2 LEA R22, P5, R4, R188, 0x1 ;  /* 0x000000bc0416a211 */ /* 0x000fe200078a08ff */
[----:B------:R-:W-:Y:S01]  /*8e60*/  @!P1 IMAD.X R3, R5, 0x1, R36, P3 ;  /* 0x0000000105039824 */ /* 0x000fe200018e0624 */
[----:B------:R-:W-:Y:S01]  /*8e70*/  IADD3 R6, P4, R217, R4, RZ ;  /* 0x00000004d9067210 */ /* 0x000fe20007f9e0ff */
[----:B------:R-:W-:Y:S01]  /*8e80*/  @P1 STS.128 [R220+0x10000], RZ ;  /* 0x010000ffdc001388 */ /* 0x000fe20000000c00 */
[----:B------:R-:W-:Y:S02]  /*8e90*/  @!P1 LEA R20, P3, R8, UR6, 0x1 ;  /* 0x0000000608149c11 */ /* 0x000fe4000f8608ff */
[--C-:B------:R-:W-:Y:S01]  /*8ea0*/  @!P2 LEA.HI.X R23, R4, R189, R5.reuse, 0x1, P5 ;  /* 0x000000bd0417a211 */ /* 0x100fe200028f0c05 */
[----:B------:R-:W-:Y:S01]  /*8eb0*/  IMAD.X R5, R216, 0x1, R5, P4 ;  /* 0x00000001d8057824 */ /* 0x000fe200020e0605 */
[----:B------:R-:W-:Y:S01]  /*8ec0*/  @!P1 IADD3 R4, P4, R6, R38, RZ ;  /* 0x0000002606049210 */ /* 0x000fe20007f9e0ff */
[----:B------:R-:W-:Y:S01]  /*8ed0*/  @!PT LDS RZ, [RZ] ;  /* 0x00000000fffff984 */ /* 0x000fe20000000800 */
[----:B------:R-:W-:Y:S01]  /*8ee0*/  @!PT LDS RZ, [RZ] ;  /* 0x00000000fffff984 */ /* 0x000fe20000000800 */
[----:B------:R-:W-:Y:S01]  /*8ef0*/  @!PT LDS RZ, [RZ] ;  /* 0x00000000fffff984 */ /* 0x000fe20000000800 */
[----:B------:R1:W-:Y:S01]  /*8f00*/  @!P1 LDGSTS.E.BYPASS.LTC128B.128 [R220+0x10000], desc[UR12][R24.64+0x80] ;  /* 0x1000008018dc9fae */ /* 0x0003e2000b901d4c */
[----:B------:R-:W-:-:S02]  /*8f10*/  @!P1 LEA.HI.X R21, R8, UR7, R3, 0x1, P3 ;  /* 0x0000000708159c11 */ /* 0x000fc400098f0c03 */
[C---:B------:R-:W-:Y:S01]  /*8f20*/  @!P2 LEA R18, P5, R6.reuse, R188, 0x1 ;  /* 0x000000bc0612a211 */ /* 0x040fe200078a08ff */
[----:B------:R-:W-:Y:S01]  /*8f30*/  @!P1 IMAD.X R3, R5, 0x1, R36, P4 ;  /* 0x0000000105039824 */ /* 0x000fe200020e0624 */
[----:B------:R-:W-:Y:S01]  /*8f40*/  IADD3 R8, P3, R217, R6, RZ ;  /* 0x00000006d9087210 */ /* 0x000fe20007f7e0ff */
[----:B------:R-:W-:Y:S01]  /*8f50*/  @P2 STS.128 [R220+0xc800], RZ ;  /* 0x00c800ffdc002388 */ /* 0x000fe20000000c00 */
[--C-:B------:R-:W-:Y:S02]  /*8f60*/  @!P2 LEA.HI.X R19, R6, R189, R5.reuse, 0x1, P5 ;  /* 0x000000bd0613a211 */ /* 0x100fe400028f0c05 */
        /* <DEDUP_REMOVED lines=19> */
[----:B------:R-:W-:Y:S01]  /*90a0*/  @!P1 LDGSTS.E.BYPASS.LTC128B.128 [R220+0x10800], desc[UR12][R20.64+0x80] ;  /* 0x1080008014dc9fae */ /* 0x000fe2000b901d4c */
        /* <DEDUP_REMOVED lines=21> */
[----:B------:R-:W-:Y:S01]  /*9200*/  @!P1 LEA.HI.X R27, R4, UR7, R7, 0x1, P4 ;  /* 0x00000007041b9c11 */ /* 0x000fe2000a0f0c07 */
[----:B------:R-:W-:Y:S01]  /*9210*/  @!PT LDS RZ, [RZ] ;  /* 0x00000000fffff984 */ /* 0x000fe20000000800 */
[----:B------:R-:W-:Y:S01]  /*9220*/  @!PT LDS RZ, [RZ] ;  /* 0x00000000fffff984 */ /* 0x000fe20000000800 */
[----:B------:R-:W-:Y:S01]  /*9230*/  @!PT LDS RZ, [RZ] ;  /* 0x00000000fffff984 */ /* 0x000fe20000000800 */
[----:B------:R-:W-:Y:S01]  /*9240*/  @!P1 LDGSTS.E.BYPASS.LTC128B.128 [R220+0x11000], desc[UR12][R16.64+0x80] ;  /* 0x1100008010dc9fae */ /* 0x000fe2000b901d4c */
[----:B------:R-:W-:-:S02]  /*9250*/  IADD3 R3, P4, R217, R6, RZ ;  /* 0x00000006d9037210 */ /* 0x000fc40007f9e0ff */
[C---:B------:R-:W-:Y:S01]  /*9260*/  @!P2 LEA R30, P6, R6.reuse, R188, 0x1 ;  /* 0x000000bc061ea211 */ /* 0x040fe200078c08ff */
[----:B------:R-:W-:Y:S01]  /*9270*/  @P2 STS.128 [R220+0xd800], RZ ;  /* 0x00d800ffdc002388 */ /* 0x000fe20000000c00 */
[CC--:B------:R-:W-:Y:S02]  /*9280*/  @!P1 IADD3 R4, P5, R6.reuse, R38.reuse, RZ ;  /* 0x0000002606049210 */ /* 0x0c0fe40007fbe0ff */
[--C-:B------:R-:W-:Y:S01]  /*9290*/  @!P2 LEA.HI.X R31, R6, R189, R5.reuse, 0x1, P6 ;  /* 0x000000bd061fa211 */ /* 0x100fe200030f0c05 */
[----:B------:R-:W-:Y:S01]  /*92a0*/  @!PT LDS RZ, [RZ] ;  /* 0x00000000fffff984 */ /* 0x000fe20000000800 */
[----:B------:R-:W-:Y:S01]  /*92b0*/  @!PT LDS RZ, [RZ] ;  /* 0x00000000fffff984 */ /* 0x000fe20000000800 */
[----:B------:R-:W-:Y:S01]  /*92c0*/  @!PT LDS RZ, [RZ] ;  /* 0x00000000fffff984 */ /* 0x000fe20000000800 */
[----:B------:R-:W-:Y:S01]  /*92d0*/  @!P2 LDGSTS.E.BYPASS.LTC128B.128 [R220+0xd800], desc[UR12][R14.64] ;  /* 0x0d8000000edcafae */ /* 0x000fe2000b901d4c */
[C---:B------:R-:W-:Y:S01]  /*92e0*/  @!P1 IADD3 R38, P3, R3.reuse, R38, RZ ;  /* 0x0000002603269210 */ /* 0x040fe20007f7e0ff */
[----:B------:R-:W-:Y:S01]  /*92f0*/  IMAD.X R6, R216, 0x1, R5, P4 ;  /* 0x00000001d8067824 */ /* 0x000fe200020e0605 */
[----:B-1----:R-:W-:Y:S01]  /*9300*/  @!P2 LEA R24, P4, R3, R188, 0x1 ;  /* 0x000000bc0318a211 */ /* 0x002fe200078808ff */
[----:B------:R-:W-:Y:S01]  /*9310*/  @P1 STS.128 [R220+0x11800], RZ ;  /* 0x011800ffdc001388 */ /* 0x000fe20000000c00 */
[--C-:B------:R-:W-:Y:S01]  /*9320*/  @!P1 IMAD.X R5, R5, 0x1, R36.reuse, P5 ;  /* 0x0000000105059824 */ /* 0x100fe200028e0624 */
[----:B------:R-:W-:Y:S01]  /*9330*/  @!P1 LEA R32, P5, R4, UR6, 0x1 ;  /* 0x0000000604209c11 */ /* 0x000fe2000f8a08ff */
[----:B------:R-:W-:Y:S01]  /*9340*/  @!P1 IMAD.X R7, R6, 0x1, R36, P3 ;  /* 0x0000000106079824 */ /* 0x000fe200018e0624 */
[----:B------:R-:W-:Y:S01]  /*9350*/  @!PT LDS RZ, [RZ] ;  /* 0x00000000fffff984 */ /* 0x000fe20000000800 */
[----:B------:R-:W-:Y:S01]  /*9360*/  @!PT LDS RZ, [RZ] ;  /* 0x00000000fffff984 */ /* 0x000fe20000000800 */
[----:B------:R-:W-:Y:S01]  /*9370*/  @!PT LDS RZ, [RZ] ;  /* 0x00000000fffff984 */ /* 0x000fe20000000800 */
[----:B------:R1:W-:Y:S01]  /*9380*/  @!P1 LDGSTS.E.BYPASS.LTC128B.128 [R220+0x11800], desc[UR12][R12.64+0x80] ;  /* 0x118000800cdc9fae */ /* 0x0003e2000b901d4c */
[----:B------:R-:W-:-:S02]  /*9390*/  @!P1 LEA R36, P3, R38, UR6, 0x1 ;  /* 0x0000000626249c11 */ /* 0x000fc4000f8608ff */
[----:B------:R-:W-:Y:S01]  /*93a0*/  @!P1 LEA.HI.X R33, R4, UR7, R5, 0x1, P5 ;  /* 0x0000000704219c11 */ /* 0x000fe2000a8f0c05 */
[----:B------:R-:W-:Y:S01]  /*93b0*/  @P2 STS.128 [R220+0xe000], RZ ;  /* 0x00e000ffdc002388 */ /* 0x000fe20000000c00 */
[----:B------:R-:W-:Y:S02]  /*93c0*/  @!P2 LEA.HI.X R25, R3, R189, R6, 0x1, P4 ;  /* 0x000000bd0319a211 */ /* 0x000fe400020f0c06 */
[----:B------:R-:W-:Y:S01]  /*93d0*/  @!P1 LEA.HI.X R37, R38, UR7, R7, 0x1, P3 ;  /* 0x0000000726259c11 */ /* 0x000fe200098f0c07 */
[----:B------:R-:W-:Y:S01]  /*93e0*/  @!PT LDS RZ, [RZ] ;  /* 0x00000000fffff984 */ /* 0x000fe20000000800 */
[----:B------:R-:W-:Y:S01]  /*93f0*/  @!PT LDS RZ, [RZ] ;  /* 0x00000000fffff984 */ /* 0x000fe20000000800 */
[----:B------:R-:W-:Y:S01]  /*9400*/  @!PT LDS RZ, [RZ] ;  /* 0x00000000fffff984 */ /* 0x000fe20000000800 */
[----:B------:R-:W-:Y:S01]  /*9410*/  @!P2 LDGSTS.E.BYPASS.LTC128B.128 [R220+0xe000], desc[UR12][R10.64] ;  /* 0x0e0000000adcafae */ /* 0x000fe2000b901d4c */
[----:B------:R-:W-:Y:S02]  /*9420*/  ISETP.GE.AND P4, PT, R232, R230, PT ;  /* 0x000000e6e800720c */ /* 0x000fe40003f86270 */
[----:B------:R-:W-:Y:S01]  /*9430*/  ISETP.GE.AND P3, PT, R196, 0x3, PT ;  /* 0x00000003c400780c */ /* 0x000fe20003f66270 */
[----:B------:R-:W-:Y:S04]  /*9440*/  @P1 STS.128 [R220+0x12000], RZ ;  /* 0x012000ffdc001388 */ /* 0x000fe80000000c00 */
[----:B------:R-:W-:Y:S01]  /*9450*/  @!PT LDS RZ, [RZ] ;  /* 0x00000000fffff984 */ /* 0x000fe20000000800 */
[----:B------:R-:W-:Y:S01]  /*9460*/  @!PT LDS RZ, [RZ] ;  /* 0x00000000fffff984 */ /* 0x000fe20000000800 */
[----:B------:R-:W-:Y:S01]  /*9470*/  @!PT LDS RZ, [RZ] ;  /* 0x00000000fffff984 */ /* 0x000fe20000000800 */
[----:B------:R-:W-:Y:S04]  /*9480*/  @!P1 LDGSTS.E.BYPASS.LTC128B.128 [R220+0x12000], desc[UR12][R8.64+0x80] ;  /* 0x1200008008dc9fae */ /* 0x000fe8000b901d4c */
        /* <DEDUP_REMOVED lines=19> */
[----:B------:R2:W-:Y:S04]  /*95c0*/  @!P1 LDGSTS.E.BYPASS.LTC128B.128 [R220+0x13000], desc[UR12][R32.64+0x80] ;  /* 0x1300008020dc9fae */ /* 0x0005e8000b901d4c */
        /* <DEDUP_REMOVED lines=10> */
[----:B------:R-:W-:Y:S04]  /*9670*/  LDSM.16.M88.4 R64, [R211] ;  /* 0x00000000d340783b */ /* 0x000fe80000000200 */
[----:B-1----:R-:W1:Y:S04]  /*9680*/  LDSM.16.M88.4 R12, [R210+0x4800] ;  /* 0x00480000d20c783b */ /* 0x002e680000000200 */
[----:B------:R-:W4:Y:S04]  /*9690*/  LDSM.16.M88.4 R4, [R210+0x5000] ;  /* 0x00500000d204783b */ /* 0x000f280000000200 */
[----:B------:R-:W5:Y:S04]  /*96a0*/  LDSM.16.M88.4 R20, [R210+0x4000] ;  /* 0x00400000d214783b */ /* 0x000f680000000200 */
[----:B------:R-:W5:Y:S04]  /*96b0*/  LDSM.16.M88.4 R160, [R210+0x5800] ;  /* 0x00580000d2a0783b */ /* 0x000f680000000200 */
[----:B--2---:R-:W-:Y:S04]  /*96c0*/  LDSM.16.M88.4 R32, [R209] ;  /* 0x00000000d120783b */ /* 0x004fe80000000200 */
[----:B------:R-:W2:Y:S04]  /*96d0*/  LDSM.16.M88.4 R44, [R208+0x800] ;  /* 0x00080000d02c783b */ /* 0x000ea80000000200 */
[----:B------:R-:W2:Y:S04]  /*96e0*/  LDSM.16.M88.4 R28, [R208+0x1000] ;  /* 0x00100000d01c783b */ /* 0x000ea80000000200 */
[----:B------:R-:W2:Y:S04]  /*96f0*/  LDSM.16.M88.4 R152, [R210+0x6000] ;  /* 0x00600000d298783b */ /* 0x000ea80000000200 */
[----:B------:R-:W2:Y:S04]  /*9700*/  LDSM.16.M88.4 R144, [R210+0x6800] ;  /* 0x00680000d290783b */ /* 0x000ea80000000200 */
[----:B------:R-:W2:Y:S04]  /*9710*/  LDSM.16.M88.4 R136, [R210+0x7000] ;  /* 0x00700000d288783b */ /* 0x000ea80000000200 */
[----:B------:R-:W2:Y:S01]  /*9720*/  LDSM.16.M88.4 R60, [R210+0x7800] ;  /* 0x00780000d23c783b */ /* 0x000ea20000000200 */
[C---:B-1----:R-:W-:Y:S03]  /*9730*/  HMMA.16816.F32.BF16 R16, R64.reuse, R12, RZ ;  /* 0x0000000c4010723c */ /* 0x042fe600000418ff */
[----:B------:R-:W1:Y:S03]  /*9740*/  LDSM.16.M88.4 R52, [R208] ;  /* 0x00000000d034783b */ /* 0x000e660000000200 */
[C---:B----4-:R-:W-:Y:S01]  /*9750*/  HMMA.16816.F32.BF16 R8, R64.reuse, R4, RZ ;  /* 0x000000044008723c */ /* 0x050fe200000418ff */
[----:B------:R-:W4:Y:S04]  /*9760*/  LDSM.16.M88.4 R48, [R208+0x1800] ;  /* 0x00180000d030783b */ /* 0x000f280000000200 */
[----:B------:R-:W4:Y:S01]  /*9770*/  LDSM.16.M88.4 R56, [R208+0x2000] ;  /* 0x00200000d038783b */ /* 0x000f220000000200 */
[C---:B------:R-:W-:Y:S03]  /*9780*/  HMMA.16816.F32.BF16 R12, R64.reuse, R14, RZ ;  /* 0x0000000e400c723c */ /* 0x040fe600000418ff */
[----:B------:R-:W4:Y:S03]  /*9790*/  LDSM.16.M88.4 R40, [R208+0x2800] ;  /* 0x00280000d028783b */ /* 0x000f260000000200 */
[C---:B------:R-:W-:Y:S01]  /*97a0*/  HMMA.16816.F32.BF16 R4, R64.reuse, R6, RZ ;  /* 0x000000064004723c */ /* 0x040fe200000418ff */
[----:B---3--:R-:W3:Y:S04]  /*97b0*/  LDSM.16.M88.4 R36, [R208+0x3000] ;  /* 0x00300000d024783b */ /* 0x008ee80000000200 */
[----:B------:R-:W3:Y:S01]  /*97c0*/  LDSM.16.M88.4 R180, [R208+0x3800] ;  /* 0x00380000d0b4783b */ /* 0x000ee20000000200 */
[C---:B-----5:R-:W-:Y:S03]  /*97d0*/  HMMA.16816.F32.BF16 R24, R64.reuse, R20, RZ ;  /* 0x000000144018723c */ /* 0x060fe600000418ff */
[----:B------:R-:W-:Y:S03]  /*97e0*/  LDSM.16.M88.4 R176, [R203+0x4000] ;  /* 0x00400000cbb0783b */ /* 0x000fe60000000200 */
[C---:B------:R-:W-:Y:S01]  /*97f0*/  HMMA.16816.F32.BF16 R164, R64.reuse, R160, RZ ;  /* 0x000000a040a4723c */ /* 0x040fe200000418ff */
[----:B------:R-:W-:Y:S04]  /*9800*/  LDSM.16.M88.4 R172, [R203+0x4800] ;  /* 0x00480000cbac783b */ /* 0x000fe80000000200 */
[----:B------:R-:W-:Y:S01]  /*9810*/  LDSM.16.M88.4 R168, [R203+0x6800] ;  /* 0x00680000cba8783b */ /* 0x000fe20000000200 */
[C---:B------:R-:W-:Y:S03]  /*9820*/  HMMA.16816.F32.BF16 R20, R64.reuse, R22, RZ ;  /* 0x000000164014723c */ /* 0x040fe600000418ff */
[----:B------:R-:W-:Y:S03]  /*9830*/  LDSM.16.M88.4 R188, [R207+0x2000] ;  /* 0x00200000cfbc783b */ /* 0x000fe60000000200 */
[----:B------:R-:W-:Y:S01]  /*9840*/  HMMA.16816.F32.BF16 R160, R64, R162, RZ ;  /* 0x000000a240a0723c */ /* 0x000fe200000418ff */
[----:B------:R-:W-:Y:S04]  /*9850*/  LDSM.16.M88.4 R184, [R203+0x9800] ;  /* 0x00980000cbb8783b */ /* 0x000fe80000000200 */
[----:B------:R-:W0:Y:S01]  /*9860*/  LDGDEPBAR ;  /* 0x00000000000079af */ /* 0x000e220000000000 */
[C---:B--2---:R-:W-:Y:S06]  /*9870*/  HMMA.16816.F32.BF16 R16, R32.reuse, R44, R16 ;  /* 0x0000002c2010723c */ /* 0x044fec0000041810 */
[C---:B------:R-:W-:Y:S01]  /*9880*/  HMMA.16816.F32.BF16 R12, R32.reuse, R46, R12 ;  /* 0x0000002e200c723c */ /* 0x040fe2000004180c */
[----:B------:R-:W-:Y:S05]  /*9890*/  LDSM.16.M88.4 R44, [R207] ;  /* 0x00000000cf2c783b */ /* 0x000fea0000000200 */
[C---:B------:R-:W-:Y:S06]  /*98a0*/  HMMA.16816.F32.BF16 R8, R32.reuse, R28, R8 ;  /* 0x0000001c2008723c */ /* 0x040fec0000041808 */
[----:B------:R-:W-:Y:S01]  /*98b0*/  HMMA.16816.F32.BF16 R4, R32, R30, R4 ;  /* 0x0000001e2004723c */ /* 0x000fe20000041804 */
[----:B------:R-:W2:Y:S05]  /*98c0*/  LDSM.16.M88.4 R28, [R203+0x5800] ;  /* 0x00580000cb1c783b */ /* 0x000eaa0000000200 */
[C---:B------:R-:W-:Y:S06]  /*98d0*/  HMMA.16816.F32.BF16 R156, R64.reuse, R152, RZ ;  /* 0x00000098409c723c */ /* 0x040fec00000418ff */
[C---:B------:R-:W-:Y:S06]  /*98e0*/  HMMA.16816.F32.BF16 R152, R64.reuse, R154, RZ ;  /* 0x0000009a4098723c */ /* 0x040fec00000418ff */
[C---:B------:R-:W-:Y:S06]  /*98f0*/  HMMA.16816.F32.BF16 R148, R64.reuse, R144, RZ ;  /* 0x000000904094723c */ /* 0x040fec00000418ff */
[C---:B------:R-:W-:Y:S06]  /*9900*/  HMMA.16816.F32.BF16 R140, R64.reuse, R136, RZ ;  /* 0x00000088408c723c */ /* 0x040fec00000418ff */
[C---:B------:R-:W-:Y:S06]  /*9910*/  HMMA.16816.F32.BF16 R144, R64.reuse, R146, RZ ;  /* 0x000000924090723c */ /* 0x040fec00000418ff */
[C---:B------:R-:W-:Y:S06]  /*9920*/  HMMA.16816.F32.BF16 R136, R64.reuse, R138, RZ ;  /* 0x0000008a4088723c */ /* 0x040fec00000418ff */
[C---:B------:R-:W-:Y:S06]  /*9930*/  HMMA.16816.F32.BF16 R132, R64.reuse, R60, RZ ;  /* 0x0000003c4084723c */ /* 0x040fec00000418ff */
[----:B------:R-:W-:Y:S01]  /*9940*/  HMMA.16816.F32.BF16 R64, R64, R62, RZ ;  /* 0x0000003e4040723c */ /* 0x000fe200000418ff */
[----:B------:R-:W-:Y:S05]  /*9950*/  LDSM.16.M88.4 R60, [R203+0x7000] ;  /* 0x00700000cb3c783b */ /* 0x000fea0000000200 */
[C---:B-1----:R-:W-:Y:S06]  /*9960*/  HMMA.16816.F32.BF16 R24, R32.reuse, R52, R24 ;  /* 0x000000342018723c */ /* 0x042fec0000041818 */
[C---:B------:R-:W-:Y:S01]  /*9970*/  HMMA.16816.F32.BF16 R20, R32.reuse, R54, R20 ;  /* 0x000000362014723c */ /* 0x040fe20000041814 */
[----:B------:R-:W1:Y:S05]  /*9980*/  LDSM.16.M88.4 R52, [R203+0x5000] ;  /* 0x00500000cb34783b */ /* 0x000e6a0000000200 */
[C---:B----4-:R-:W-:Y:S06]  /*9990*/  HMMA.16816.F32.BF16 R164, R32.reuse, R48, R164 ;  /* 0x0000003020a4723c */ /* 0x050fec00000418a4 */
[C---:B------:R-:W-:Y:S01]  /*99a0*/  HMMA.16816.F32.BF16 R160, R32.reuse, R50, R160 ;  /* 0x0000003220a0723c */ /* 0x040fe200000418a0 */
[----:B------:R-:W4:Y:S05]  /*99b0*/  LDSM.16.M88.4 R48, [R203+0x6000] ;  /* 0x00600000cb30783b */ /* 0x000f2a0000000200 */
[C---:B------:R-:W-:Y:S06]  /*99c0*/  HMMA.16816.F32.BF16 R156, R32.reuse, R56, R156 ;  /* 0x00000038209c723c */ /* 0x040fec000004189c */
[C---:B------:R-:W-:Y:S01]  /*99d0*/  HMMA.16816.F32.BF16 R152, R32.reuse, R58, R152 ;  /* 0x0000003a2098723c */ /* 0x040fe20000041898 */
[----:B------:R-:W5:Y:S05]  /*99e0*/  LDSM.16.M88.4 R56, [R203+0x7800] ;  /* 0x00780000cb38783b */ /* 0x000f6a0000000200 */
[C---:B------:R-:W-:Y:S06]  /*99f0*/  HMMA.16816.F32.BF16 R148, R32.reuse, R40, R148 ;  /* 0x000000282094723c */ /* 0x040fec0000041894 */
[C---:B------:R-:W-:Y:S01]  /*9a00*/  HMMA.16816.F32.BF16 R144, R32.reuse, R42, R144 ;  /* 0x0000002a2090723c */ /* 0x040fe20000041890 */
[----:B------:R-:W-:Y:S05]  /*9a10*/  LDSM.16.M88.4 R40, [R206] ;  /* 0x00000000ce28783b */ /* 0x000fea0000000200 */
[C---:B---3--:R-:W-:Y:S06]  /*9a20*/  HMMA.16816.F32.BF16 R140, R32.reuse, R36, R140 ;  /* 0x00000024208c723c */ /* 0x048fec000004188c */
[C---:B------:R-:W-:Y:S01]  /*9a30*/  HMMA.16816.F32.BF16 R136, R32.reuse, R38, R136 ;  /* 0x000000262088723c */ /* 0x040fe20000041888 */
[----:B------:R-:W3:Y:S05]  /*9a40*/  LDSM.16.M88.4 R36, [R205] ;  /* 0x00000000cd24783b */ /* 0x000eea0000000200 */
[C---:B------:R-:W-:Y:S06]  /*9a50*/  HMMA.16816.F32.BF16 R132, R32.reuse, R180, R132 ;  /* 0x000000b42084723c */ /* 0x040fec0000041884 */
[----:B------:R-:W-:Y:S01]  /*9a60*/  HMMA.16816.F32.BF16 R64, R32, R182, R64 ;  /* 0x000000b62040723c */ /* 0x000fe20000041840 */
[----:B------:R-:W3:Y:S04]  /*9a70*/  LDSM.16.M88.4 R32, [R205+0x800] ;  /* 0x00080000cd20783b */ /* 0x000ee80000000200 */
[----:B------:R-:W-:Y:S01]  /*9a80*/  LDSM.16.M88.4 R180, [R210+0xa800] ;  /* 0x00a80000d2b4783b */ /* 0x000fe20000000200 */
[C---:B--2---:R-:W-:Y:S06]  /*9a90*/  HMMA.16816.F32.BF16 R164, R44.reuse, R28, R164 ;  /* 0x0000001c2ca4723c */ /* 0x044fec00000418a4 */
[C---:B------:R-:W-:Y:S01]  /*9aa0*/  HMMA.16816.F32.BF16 R160, R44.reuse, R30, R160 ;  /* 0x0000001e2ca0723c */ /* 0x040fe200000418a0 */
[----:B------:R-:W2:Y:S05]  /*9ab0*/  LDSM.16.M88.4 R28, [R205+0x1800] ;  /* 0x00180000cd1c783b */ /* 0x000eaa0000000200 */
[C---:B------:R-:W-:Y:S06]  /*9ac0*/  HMMA.16816.F32.BF16 R24, R44.reuse, R176, R24 ;  /* 0x000000b02c18723c */ /* 0x040fec0000041818 */
[C---:B------:R-:W-:Y:S01]  /*9ad0*/  HMMA.16816.F32.BF16 R20, R44.reuse, R178, R20 ;  /* 0x000000b22c14723c */ /* 0x040fe20000041814 */
[----:B------:R-:W-:Y:S05]  /*9ae0*/  LDSM.16.M88.4 R176, [R210+0xb000] ;  /* 0x00b00000d2b0783b */ /* 0x000fea0000000200 */
[C---:B------:R-:W-:Y:S06]  /*9af0*/  HMMA.16816.F32.BF16 R16, R44.reuse, R172, R16 ;  /* 0x000000ac2c10723c */ /* 0x040fec0000041810 */
[C---:B------:R-:W-:Y:S01]  /*9b00*/  HMMA.16816.F32.BF16 R12, R44.reuse, R174, R12 ;  /* 0x000000ae2c0c723c */ /* 0x040fe2000004180c */
        /* <DEDUP_REMOVED lines=9> */
[----:B------:R-:W-:Y:S05]  /*9ba0*/  LDSM.16.M88.4 R168, [R208+0x5000] ;  /* 0x00500000d0a8783b */ /* 0x000fea0000000200 */
[C---:B------:R-:W-:Y:S06]  /*9bb0*/  HMMA.16816.F32.BF16 R140, R44.reuse, R60, R140 ;  /* 0x0000003c2c8c723c */ /* 0x040fec000004188c */
[C---:B------:R-:W-:Y:S01]  /*9bc0*/  HMMA.16816.F32.BF16 R136, R44.reuse, R62, R136 ;  /* 0x0000003e2c88723c */ /* 0x040fe20000041888 */
[----:B------:R-:W-:Y:S05]  /*9bd0*/  LDSM.16.M88.4 R60, [R205+0x3000] ;  /* 0x00300000cd3c783b */ /* 0x000fea0000000200 */
[C---:B-----5:R-:W-:Y:S06]  /*9be0*/  HMMA.16816.F32.BF16 R132, R44.reuse, R56, R132 ;  /* 0x000000382c84723c */ /* 0x060fec0000041884 */
[----:B------:R-:W-:Y:S01]  /*9bf0*/  HMMA.16816.F32.BF16 R64, R44, R58, R64 ;  /* 0x0000003a2c40723c */ /* 0x000fe20000041840 */
[----:B------:R-:W5:Y:S04]  /*9c00*/  LDSM.16.M88.4 R44, [R205+0x2800] ;  /* 0x00280000cd2c783b */ /* 0x000f680000000200 */
[----:B------:R-:W5:Y:S01]  /*9c10*/  LDSM.16.M88.4 R56, [R205+0x3800] ;  /* 0x00380000cd38783b */ /* 0x000f620000000200 */
[C---:B---3--:R-:W-:Y:S06]  /*9c20*/  HMMA.16816.F32.BF16 R24, R40.reuse, R36, R24 ;  /* 0x000000242818723c */ /* 0x048fec0000041818 */
[C---:B------:R-:W-:Y:S01]  /*9c30*/  HMMA.16816.F32.BF16 R20, R40.reuse, R38, R20 ;  /* 0x000000262814723c */ /* 0x040fe20000041814 */
[----:B------:R-:W-:Y:S05]  /*9c40*/  LDSM.16.M88.4 R36, [R211+0x2000] ;  /* 0x00200000d324783b */ /* 0x000fea0000000200 */
[C---:B------:R-:W-:Y:S06]  /*9c50*/  HMMA.16816.F32.BF16 R16, R40.reuse, R32, R16 ;  /* 0x000000202810723c */ /* 0x040fec0000041810 */
[C---:B------:R-:W-:Y:S01]  /*9c60*/  HMMA.16816.F32.BF16 R12, R40.reuse, R34, R12 ;  /* 0x00000022280c723c */ /* 0x040fe2000004180c */
[----:B------:R-:W3:Y:S05]  /*9c70*/  LDSM.16.M88.4 R32, [R210+0x8000] ;  /* 0x00800000d220783b */ /* 0x000eea0000000200 */
[C---:B--2---:R-:W-:Y:S06]  /*9c80*/  HMMA.16816.F32.BF16 R164, R40.reuse, R28, R164 ;  /* 0x0000001c28a4723c */ /* 0x044fec00000418a4 */
[C---:B------:R-:W-:Y:S01]  /*9c90*/  HMMA.16816.F32.BF16 R160, R40.reuse, R30, R160 ;  /* 0x0000001e28a0723c */ /* 0x040fe200000418a0 */
[----:B------:R-:W2:Y:S05]  /*9ca0*/  LDSM.16.M88.4 R28, [R210+0x9000] ;  /* 0x00900000d21c783b */ /* 0x000eaa0000000200 */
[C---:B-1----:R-:W-:Y:S06]  /*9cb0*/  HMMA.16816.F32.BF16 R8, R40.reuse, R52, R8 ;  /* 0x000000342808723c */ /* 0x042fec0000041808 */
[C---:B------:R-:W-:Y:S01]  /*9cc0*/  HMMA.16816.F32.BF16 R4, R40.reuse, R54, R4 ;  /* 0x000000362804723c */ /* 0x040fe20000041804 */
[----:B------:R-:W1:Y:S05]  /*9cd0*/  LDSM.16.M88.4 R52, [R210+0x8800] ;  /* 0x00880000d234783b */ /* 0x000e6a0000000200 */
        /* <DEDUP_REMOVED lines=8> */
[----:B------:R-:W-:Y:S05]  /*9d60*/  LDSM.16.M88.4 R60, [R208+0x5800] ;  /* 0x00580000d03c783b */ /* 0x000fea0000000200 */
[C---:B------:R-:W-:Y:S06]  /*9d70*/  HMMA.16816.F32.BF16 R132, R40.reuse, R56, R132 ;  /* 0x000000382884723c */ /* 0x040fec0000041884 */
[----:B------:R-:W-:Y:S01]  /*9d80*/  HMMA.16816.F32.BF16 R64, R40, R58, R64 ;  /* 0x0000003a2840723c */ /* 0x000fe20000041840 */
[----:B------:R-:W-:Y:S04]  /*9d90*/  LDSM.16.M88.4 R40, [R209+0x2000] ;  /* 0x00200000d128783b */ /* 0x000fe80000000200 */
[----:B------:R-:W-:Y:S01]  /*9da0*/  LDSM.16.M88.4 R56, [R208+0x6000] ;  /* 0x00600000d038783b */ /* 0x000fe20000000200 */
[C---:B---3--:R-:W-:Y:S06]  /*9db0*/  HMMA.16816.F32.BF16 R24, R36.reuse, R32, R24 ;  /* 0x000000202418723c */ /* 0x048fec0000041818 */
        /* <DEDUP_REMOVED lines=12> */
[----:B------:R-:W-:Y:S01]  /*9e80*/  HMMA.16816.F32.BF16 R152, R36, R46, R152 ;  /* 0x0000002e2498723c */ /* 0x000fe20000041898 */
[----:B------:R-:W5:Y:S05]  /*9e90*/  LDSM.16.M88.4 R44, [R208+0x7800] ;  /* 0x00780000d02c783b */ /* 0x000f6a0000000200 */
[C---:B---3--:R-:W-:Y:S06]  /*9ea0*/  HMMA.16816.F32.BF16 R24, R40.reuse, R32, R24 ;  /* 0x000000202818723c */ /* 0x048fec0000041818 */
[C---:B------:R-:W-:Y:S01]  /*9eb0*/  HMMA.16816.F32.BF16 R20, R40.reuse, R34, R20 ;  /* 0x000000222814723c */ /* 0x040fe20000041814 */
[----:B------:R-:W3:Y:S05]  /*9ec0*/  LDSM.16.M88.4 R32, [R203+0x8800] ;  /* 0x00880000cb20783b */ /* 0x000eea0000000200 */
[C---:B--2---:R-:W-:Y:S06]  /*9ed0*/  HMMA.16816.F32.BF16 R16, R40.reuse, R28, R16 ;  /* 0x0000001c2810723c */ /* 0x044fec0000041810 */
[----:B------:R-:W-:Y:S01]  /*9ee0*/  HMMA.16816.F32.BF16 R12, R40, R30, R12 ;  /* 0x0000001e280c723c */ /* 0x000fe2000004180c */
[----:B------:R-:W2:Y:S05]  /*9ef0*/  LDSM.16.M88.4 R28, [R203+0x9000] ;  /* 0x00900000cb1c783b */ /* 0x000eaa0000000200 */
[C---:B------:R-:W-:Y:S06]  /*9f00*/  HMMA.16816.F32.BF16 R148, R36.reuse, R180, R148 ;  /* 0x000000b42494723c */ /* 0x040fec0000041894 */
[C---:B------:R-:W-:Y:S01]  /*9f10*/  HMMA.16816.F32.BF16 R144, R36.reuse, R182, R144 ;  /* 0x000000b62490723c */ /* 0x040fe20000041890 */
[----:B------:R-:W-:Y:S05]  /*9f20*/  LDSM.16.M88.4 R180, [R203+0xa000] ;  /* 0x00a00000cbb4783b */ /* 0x000fea0000000200 */
[C---:B------:R-:W-:Y:S06]  /*9f30*/  HMMA.16816.F32.BF16 R140, R36.reuse, R176, R140 ;  /* 0x000000b0248c723c */ /* 0x040fec000004188c */
[C---:B------:R-:W-:Y:S01]  /*9f40*/  HMMA.16816.F32.BF16 R136, R36.reuse, R178, R136 ;  /* 0x000000b22488723c */ /* 0x040fe20000041888 */
[----:B------:R-:W-:Y:S05]  /*9f50*/  LDSM.16.M88.4 R176, [R203+0xa800] ;  /* 0x00a80000cbb0783b */ /* 0x000fea0000000200 */
[C---:B------:R-:W-:Y:S06]  /*9f60*/  HMMA.16816.F32.BF16 R132, R36.reuse, R172, R132 ;  /* 0x000000ac2484723c */ /* 0x040fec0000041884 */
[----:B------:R-:W-:Y:S01]  /*9f70*/  HMMA.16816.F32.BF16 R64, R36, R174, R64 ;  /* 0x000000ae2440723c */ /* 0x000fe20000041840 */
[----:B------:R-:W2:Y:S04]  /*9f80*/  LDSM.16.M88.4 R36, [R203+0x8000] ;  /* 0x00800000cb24783b */ /* 0x000ea80000000200 */
[----:B------:R-:W2:Y:S01]  /*9f90*/  LDSM.16.M88.4 R172, [R203+0xb000] ;  /* 0x00b00000cbac783b */ /* 0x000ea20000000200 */
[C---:B------:R-:W-:Y:S06]  /*9fa0*/  HMMA.16816.F32.BF16 R8, R40.reuse, R168, R8 ;  /* 0x000000a82808723c */ /* 0x040fec0000041808 */
[C---:B------:R-:W-:Y:S01]  /*9fb0*/  HMMA.16816.F32.BF16 R4, R40.reuse, R170, R4 ;  /* 0x000000aa2804723c */ /* 0x040fe20000041804 */
[----:B------:R-:W2:Y:S05]  /*9fc0*/  LDSM.16.M88.4 R168, [R203+0xb800] ;  /* 0x00b80000cba8783b */ /* 0x000eaa0000000200 */
[C---:B------:R-:W-:Y:S06]  /*9fd0*/  HMMA.16816.F32.BF16 R164, R40.reuse, R60, R164 ;  /* 0x0000003c28a4723c */ /* 0x040fec00000418a4 */
[C---:B------:R-:W-:Y:S01]  /*9fe0*/  HMMA.16816.F32.BF16 R160, R40.reuse, R62, R160 ;  /* 0x0000003e28a0723c */ /* 0x040fe200000418a0 */
[----:B------:R-:W-:Y:S05]  /*9ff0*/  LDSM.16.M88.4 R60, [R206+0x2000] ;  /* 0x00200000ce3c783b */ /* 0x000fea0000000200 */
[C---:B------:R-:W-:Y:S06]  /*a000*/  HMMA.16816.F32.BF16 R156, R40.reuse, R56, R156 ;  /* 0x00000038289c723c */ /* 0x040fec000004189c */
        /* <DEDUP_REMOVED lines=8> */
[----:B-----5:R-:W-:Y:S06]  /*a090*/  HMMA.16816.F32.BF16 R132, R40, R44, R132 ;  /* 0x0000002c2884723c */ /* 0x020fec0000041884 */
[C---:B---3--:R-:W-:Y:S06]  /*a0a0*/  HMMA.16816.F32.BF16 R16, R188.reuse, R32, R16 ;  /* 0x00000020bc10723c */ /* 0x048fec0000041810 */
[----:B------:R-:W-:Y:S01]  /*a0b0*/  HMMA.16816.F32.BF16 R12, R188, R34, R12 ;  /* 0x00000022bc0c723c */ /* 0x000fe2000004180c */
[----:B------:R-:W3:Y:S05]  /*a0c0*/  LDSM.16.M88.4 R32, [R205+0x7000] ;  /* 0x00700000cd20783b */ /* 0x000eea0000000200 */
[----:B------:R-:W-:Y:S01]  /*a0d0*/  HMMA.16816.F32.BF16 R64, R40, R46, R64 ;  /* 0x0000002e2840723c */ /* 0x000fe20000041840 */
[----:B------:R-:W-:Y:S04]  /*a0e0*/  LDSM.16.M88.4 R44, [R205+0x5800] ;  /* 0x00580000cd2c783b */ /* 0x000fe80000000200 */
[----:B------:R-:W-:Y:S01]  /*a0f0*/  LDSM.16.M88.4 R40, [R205+0x6000] ;  /* 0x00600000cd28783b */ /* 0x000fe20000000200 */
[C---:B--2---:R-:W-:Y:S06]  /*a100*/  HMMA.16816.F32.BF16 R8, R188.reuse, R28, R8 ;  /* 0x0000001cbc08723c */ /* 0x044fec0000041808 */
[C---:B------:R-:W-:Y:S01]  /*a110*/  HMMA.16816.F32.BF16 R4, R188.reuse, R30, R4 ;  /* 0x0000001ebc04723c */ /* 0x040fe20000041804 */
[----:B------:R-:W2:Y:S05]  /*a120*/  LDSM.16.M88.4 R28, [R205+0x7800] ;  /* 0x00780000cd1c783b */ /* 0x000eaa0000000200 */
[C---:B------:R-:W-:Y:S06]  /*a130*/  HMMA.16816.F32.BF16 R24, R188.reuse, R36, R24 ;  /* 0x00000024bc18723c */ /* 0x040fec0000041818 */
[----:B------:R-:W-:Y:S01]  /*a140*/  HMMA.16816.F32.BF16 R20, R188, R38, R20 ;  /* 0x00000026bc14723c */ /* 0x000fe20000041814 */
[----:B------:R-:W5:Y:S01]  /*a150*/  LDSM.16.M88.4 R36, [R205+0x6800] ;  /* 0x00680000cd24783b */ /* 0x000f620000000200 */
[----:B------:R-:W-:-:S04]  /*a160*/  DEPBAR.LE SB0, 0x0 ;  /* 0x000080000000791a */ /* 0x000fc80000000000 */
[C---:B------:R-:W-:Y:S06]  /*a170*/  HMMA.16816.F32.BF16 R140, R188.reuse, R172, R140 ;  /* 0x000000acbc8c723c */ /* 0x040fec000004188c */
[----:B------:R-:W-:Y:S01]  /*a180*/  HMMA.16816.F32.BF16 R136, R188, R174, R136 ;  /* 0x000000aebc88723c */ /* 0x000fe20000041888 */
[C---:B------:R-:W-:Y:S02]  /*a190*/  VIADD R173, R232.reuse, 0x9 ;  /* 0x00000009e8ad7836 */ /* 0x040fe40000000000 */
[----:B------:R-:W-:-:S03]  /*a1a0*/  VIADD R172, R232, 0x10 ;  /* 0x00000010e8ac7836 */ /* 0x000fc60000000000 */
[----:B------:R-:W-:Y:S01]  /*a1b0*/  HMMA.16816.F32.BF16 R132, R188, R168, R132 ;  /* 0x000000a8bc84723c */ /* 0x000fe20000041884 */
[----:B------:R-:W-:-:S05]  /*a1c0*/  VIADD R175, R232, 0x8 ;  /* 0x00000008e8af7836 */ /* 0x000fca0000000000 */
[----:B------:R-:W-:Y:S01]  /*a1d0*/  HMMA.16816.F32.BF16 R164, R188, R184, R164 ;  /* 0x000000b8bca4723c */ /* 0x000fe200000418a4 */
[----:B------:R-:W-:-:S05]  /*a1e0*/  ISETP.GE.AND P5, PT, R175, R230, PT ;  /* 0x000000e6af00720c */ /* 0x000fca0003fa6270 */
[C---:B------:R-:W-:Y:S06]  /*a1f0*/  HMMA.16816.F32.BF16 R160, R188.reuse, R186, R160 ;  /* 0x000000babca0723c */ /* 0x040fec00000418a0 */
[----:B------:R-:W-:Y:S06]  /*a200*/  HMMA.16816.F32.BF16 R64, R188, R170, R64 ;  /* 0x000000aabc40723c */ /* 0x000fec0000041840 */
[----:B------:R-:W-:Y:S06]  /*a210*/  HMMA.16816.F32.BF16 R24, R60, R56, R24 ;  /* 0x000000383c18723c */ /* 0x000fec0000041818 */
[----:B------:R-:W-:Y:S01]  /*a220*/  HMMA.16816.F32.BF16 R156, R188, R180, R156 ;  /* 0x000000b4bc9c723c */ /* 0x000fe2000004189c */
[----:B------:R-:W-:-:S02]  /*a230*/  VIADD R57, R232, 0x38 ;  /* 0x00000038e8397836 */ /* 0x000fc40000000000 */
[----:B------:R-:W-:-:S03]  /*a240*/  VIADD R56, R232, 0x39 ;  /* 0x00000039e8387836 */ /* 0x000fc60000000000 */
[C---:B------:R-:W-:Y:S06]  /*a250*/  HMMA.16816.F32.BF16 R152, R188.reuse, R182, R152 ;  /* 0x000000b6bc98723c */ /* 0x040fec0000041898 */
[C---:B------:R-:W-:Y:S06]  /*a260*/  HMMA.16816.F32.BF16 R148, R188.reuse, R176, R148 ;  /* 0x000000b0bc94723c */ /* 0x040fec0000041894 */
[----:B------:R-:W-:Y:S06]  /*a270*/  HMMA.16816.F32.BF16 R144, R188, R178, R144 ;  /* 0x000000b2bc90723c */ /* 0x000fec0000041890 */
[----:B------:R-:W-:Y:S01]  /*a280*/  HMMA.16816.F32.BF16 R20, R60, R58, R20 ;  /* 0x0000003a3c14723c */ /* 0x000fe20000041814 */
[----:B------:R-:W-:-:S02]  /*a290*/  IMAD.MOV.U32 R188, RZ, RZ, R238 ;  /* 0x000000ffffbc7224 */ /* 0x000fc400078e00ee */
[----:B------:R-:W-:-:S03]  /*a2a0*/  IMAD.MOV.U32 R189, RZ, RZ, R239 ;  /* 0x000000ffffbd7224 */ /* 0x000fc600078e00ef */
[----:B-1----:R-:W-:Y:S01]  /*a2b0*/  HMMA.16816.F32.BF16 R16, R60, R52, R16 ;  /* 0x000000343c10723c */ /* 0x002fe20000041810 */
[C---:B------:R-:W-:Y:S02]  /*a2c0*/  VIADD R59, R232.reuse, 0x30 ;  /* 0x00000030e83b7836 */ /* 0x040fe40000000000 */
[----:B------:R-:W-:-:S03]  /*a2d0*/  VIADD R58, R232, 0x31 ;  /* 0x00000031e83a7836 */ /* 0x000fc60000000000 */
[----:B------:R-:W-:Y:S01]  /*a2e0*/  HMMA.16816.F32.BF16 R12, R60, R54, R12 ;  /* 0x000000363c0c723c */ /* 0x000fe2000004180c */
[----:B------:R-:W-:-:S05]  /*a2f0*/  VIADD R52, R232, 0x18 ;  /* 0x00000018e8347836 */ /* 0x000fca0000000000 */
[----:B----4-:R-:W-:Y:S01]  /*a300*/  HMMA.16816.F32.BF16 R8, R60, R48, R8 ;  /* 0x000000303c08723c */ /* 0x010fe20000041808 */
[C---:B------:R-:W-:Y:S02]  /*a310*/  VIADD R55, R232.reuse, 0x20 ;  /* 0x00000020e8377836 */ /* 0x040fe40000000000 */
[----:B------:R-:W-:-:S03]  /*a320*/  VIADD R54, R232, 0x40 ;  /* 0x00000040e8367836 */ /* 0x000fc60000000000 */
[----:B---3--:R-:W-:Y:S01]  /*a330*/  HMMA.16816.F32.BF16 R140, R60, R32, R140 ;  /* 0x000000203c8c723c */ /* 0x008fe2000004188c */
[C---:B------:R-:W-:Y:S02]  /*a340*/  VIADD R49, R232.reuse, 0x49 ;  /* 0x00000049e8317836 */ /* 0x040fe40000000000 */
[----:B------:R-:W-:-:S03]  /*a350*/  VIADD R48, R232, 0x50 ;  /* 0x00000050e8307836 */ /* 0x000fc60000000000 */
[C---:B------:R-:W-:Y:S06]  /*a360*/  HMMA.16816.F32.BF16 R136, R60.reuse, R34, R136 ;  /* 0x000000223c88723c */ /* 0x040fec0000041888 */
[C---:B--2---:R-:W-:Y:S06]  /*a370*/  HMMA.16816.F32.BF16 R32, R60.reuse, R28, R132 ;  /* 0x0000001c3c20723c */ /* 0x044fec0000041884 */
[----:B------:R-:W-:Y:S01]  /*a380*/  HMMA.16816.F32.BF16 R4, R60, R50, R4 ;  /* 0x000000323c04723c */ /* 0x000fe20000041804 */
[----:B------:R-:W-:-:S02]  /*a390*/  VIADD R132, R232, 0x1 ;  /* 0x00000001e8847836 */ /* 0x000fc40000000000 */
[C---:B------:R-:W-:Y:S02]  /*a3a0*/  VIADD R135, R232.reuse, 0x11 ;  /* 0x00000011e8877836 */ /* 0x040fe40000000000 */
[----:B------:R-:W-:Y:S01]  /*a3b0*/  VIADD R28, R232, 0x79 ;  /* 0x00000079e81c7836 */ /* 0x000fe20000000000 */
[C---:B------:R-:W-:Y:S01]  /*a3c0*/  HMMA.16816.F32.BF16 R164, R60.reuse, R44, R164 ;  /* 0x0000002c3ca4723c */ /* 0x040fe200000418a4 */
[-C--:B------:R-:W-:Y:S01]  /*a3d0*/  ISETP.GE.AND P6, PT, R132, R230.reuse, PT ;  /* 0x000000e68400720c */ /* 0x080fe20003fc6270 */
[C---:B------:R-:W-:Y:S02]  /*a3e0*/  VIADD R51, R232.reuse, 0x41 ;  /* 0x00000041e8337836 */ /* 0x040fe40000000000 */
[----:B------:R-:W-:Y:S01]  /*a3f0*/  VIADD R50, R232, 0x48 ;  /* 0x00000048e8327836 */ /* 0x000fe20000000000 */
[----:B------:R-:W-:Y:S01]  /*a400*/  FSEL R29, R25, -INF , !P6 ;  /* 0xff800000191d7808 */ /* 0x000fe20007000000 */
[C---:B------:R-:W-:Y:S01]  /*a410*/  HMMA.16816.F32.BF16 R160, R60.reuse, R46, R160 ;  /* 0x0000002e3ca0723c */ /* 0x040fe200000418a0 */
[-C--:B------:R-:W-:Y:S01]  /*a420*/  ISETP.GE.AND P6, PT, R172, R230.reuse, PT ;  /* 0x000000e6ac00720c */ /* 0x080fe20003fc6270 */
[----:B------:R-:W-:Y:S01]  /*a430*/  VIADD R44, R232, 0x58 ;  /* 0x00000058e82c7836 */ /* 0x000fe20000000000 */
[----:B------:R-:W-:Y:S01]  /*a440*/  FSEL R25, R20, -INF , !P5 ;  /* 0xff80000014197808 */ /* 0x000fe20006800000 */
[----:B------:R-:W-:Y:S01]  /*a450*/  BAR.SYNC.DEFER_BLOCKING 0x0 ;  /* 0x0000000000007b1d */ /* 0x000fe20000010000 */
[----:B------:R-:W-:Y:S01]  /*a460*/  ISETP.GE.AND P5, PT, R135, R230, PT ;  /* 0x000000e68700720c */ /* 0x000fe20003fa6270 */
[----:B------:R-:W-:Y:S01]  /*a470*/  HMMA.16816.F32.BF16 R64, R60, R30, R64 ;  /* 0x0000001e3c40723c */ /* 0x000fe20000041840 */
[----:B------:R-:W-:-:S02]  /*a480*/  VIADD R46, R232, 0x51 ;  /* 0x00000051e82e7836 */ /* 0x000fc40000000000 */
[----:B------:R-:W-:Y:S02]  /*a490*/  FSEL R47, R17, -INF , !P5 ;  /* 0xff800000112f7808 */ /* 0x000fe40006800000 */
[-C--:B------:R-:W-:Y:S01]  /*a4a0*/  ISETP.GE.AND P5, PT, R55, R230.reuse, PT ;  /* 0x000000e63700720c */ /* 0x080fe20003fa6270 */
[C---:B------:R-:W-:Y:S01]  /*a4b0*/  HMMA.16816.F32.BF16 R156, R60.reuse, R40, R156 ;  /* 0x000000283c9c723c */ /* 0x040fe2000004189c */
[----:B------:R-:W-:Y:S01]  /*a4c0*/  FSEL R31, R24, -INF , !P4 ;  /* 0xff800000181f7808 */ /* 0x000fe20006000000 */
[----:B------:R-:W-:Y:S01]  /*a4d0*/  VIADD R30, R232, 0x78 ;  /* 0x00000078e81e7836 */ /* 0x000fe20000000000 */
[-C--:B------:R-:W-:Y:S02]  /*a4e0*/  ISETP.GE.AND P4, PT, R173, R230.reuse, PT ;  /* 0x000000e6ad00720c */ /* 0x080fe40003f86270 */
[----:B------:R-:W-:Y:S01]  /*a4f0*/  FSEL R180, R8, -INF , !P5 ;  /* 0xff80000008b47808 */ /* 0x000fe20006800000 */
[----:B------:R-:W-:Y:S01]  /*a500*/  HMMA.16816.F32.BF16 R152, R60, R42, R152 ;  /* 0x0000002a3c98723c */ /* 0x000fe20000041898 */
[----:B------:R-:W-:Y:S01]  /*a510*/  FSEL R21, R21, -INF , !P4 ;  /* 0xff80000015157808 */ /* 0x000fe20006000000 */
[----:B------:R-:W-:Y:S01]  /*a520*/  VIADD R41, R232, 0x61 ;  /* 0x00000061e8297836 */ /* 0x000fe20000000000 */
[----:B------:R-:W-:Y:S01]  /*a530*/  ISETP.GE.AND P4, PT, R52, R230, PT ;  /* 0x000000e63400720c */ /* 0x000fe20003f86270 */
[----:B------:R-:W-:-:S02]  /*a540*/  VIADD R40, R232, 0x68 ;  /* 0x00000068e8287836 */ /* 0x000fc40000000000 */
[C---:B-----5:R-:W-:Y:S01]  /*a550*/  HMMA.16816.F32.BF16 R148, R60.reuse, R36, R148 ;  /* 0x000000243c94723c */ /* 0x060fe20000041894 */
[----:B------:R-:W-:Y:S01]  /*a560*/  FSEL R45, R12, -INF , !P4 ;  /* 0xff8000000c2d7808 */ /* 0x000fe20006000000 */
[C---:B------:R-:W-:Y:S02]  /*a570*/  VIADD R43, R232.reuse, 0x59 ;  /* 0x00000059e82b7836 */ /* 0x040fe40000000000 */
[----:B------:R-:W-:Y:S02]  /*a580*/  VIADD R42, R232, 0x60 ;  /* 0x00000060e82a7836 */ /* 0x000fe40000000000 */
[----:B------:R-:W-:Y:S01]  /*a590*/  HMMA.16816.F32.BF16 R144, R60, R38, R144 ;  /* 0x000000263c90723c */ /* 0x000fe20000041890 */
[----:B------:R-:W-:Y:S01]  /*a5a0*/  FSEL R37, R16, -INF , !P6 ;  /* 0xff80000010257808 */ /* 0x000fe20007000000 */
[----:B------:R-:W-:-:S05]  /*a5b0*/  VIADD R36, R232, 0x71 ;  /* 0x00000071e8247836 */ /* 0x000fca0000000000 */
[C---:B------:R-:W-:Y:S02]  /*a5c0*/  VIADD R63, R232.reuse, 0x19 ;  /* 0x00000019e83f7836 */ /* 0x040fe40000000000 */
[C---:B------:R-:W-:Y:S02]  /*a5d0*/  VIADD R61, R232.reuse, 0x21 ;  /* 0x00000021e83d7836 */ /* 0x040fe40000000000 */
[C---:B------:R-:W-:Y:S01]  /*a5e0*/  VIADD R62, R232.reuse, 0x28 ;  /* 0x00000028e83e7836 */ /* 0x040fe20000000000 */
[-C--:B------:R-:W-:Y:S01]  /*a5f0*/  ISETP.GE.AND P6, PT, R63, R230.reuse, PT ;  /* 0x000000e63f00720c */ /* 0x080fe20003fc6270 */
[C---:B------:R-:W-:Y:S01]  /*a600*/  VIADD R60, R232.reuse, 0x29 ;  /* 0x00000029e83c7836 */ /* 0x040fe20000000000 */
[-C--:B------:R-:W-:Y:S01]  /*a610*/  ISETP.GE.AND P4, PT, R61, R230.reuse, PT ;  /* 0x000000e63d00720c */ /* 0x080fe20003f86270 */
[C---:B------:R-:W-:Y:S01]  /*a620*/  VIADD R39, R232.reuse, 0x69 ;  /* 0x00000069e8277836 */ /* 0x040fe20000000000 */
[----:B------:R-:W-:Y:S01]  /*a630*/  FSEL R53, R13, -INF , !P6 ;  /* 0xff8000000d357808 */ /* 0x000fe20007000000 */
[----:B------:R-:W-:Y:S01]  /*a640*/  VIADD R38, R232, 0x70 ;  /* 0x00000070e8267836 */ /* 0x000fe20000000000 */
[----:B------:R-:W-:-:S02]  /*a650*/  ISETP.GE.AND P6, PT, R62, R230, PT ;  /* 0x000000e63e00720c */ /* 0x000fc40003fc6270 */
[-C--:B------:R-:W-:Y:S02]  /*a660*/  ISETP.GE.AND P5, PT, R60, R230.reuse, PT ;  /* 0x000000e63c00720c */ /* 0x080fe40003fa6270 */
[----:B------:R-:W-:Y:S02]  /*a670*/  FSEL R176, R9, -INF , !P4 ;  /* 0xff80000009b07808 */ /* 0x000fe40006000000 */
[-C--:B------:R-:W-:Y:S02]  /*a680*/  ISETP.GE.AND P4, PT, R59, R230.reuse, PT ;  /* 0x000000e63b00720c */ /* 0x080fe40003f86270 */
[----:B------:R-:W-:Y:S02]  /*a690*/  FSEL R174, R4, -INF , !P6 ;  /* 0xff80000004ae7808 */ /* 0x000fe40007000000 */
[----:B------:R-:W-:Y:S02]  /*a6a0*/  ISETP.GE.AND P6, PT, R58, R230, PT ;  /* 0x000000e63a00720c */ /* 0x000fe40003fc6270 */
[----:B------:R-:W-:-:S02]  /*a6b0*/  FSEL R170, R5, -INF , !P5 ;  /* 0xff80000005aa7808 */ /* 0x000fc40006800000 */
        /* <DEDUP_REMOVED lines=56> */
[----:B------:R-:W-:Y:S02]  /*aa40*/  ISETP.GE.AND P4, PT, R62, R199, PT ;  /* 0x000000c73e00720c */ /* 0x000fe40003f86270 */
[----:B------:R-:W-:Y:S02]  /*aa50*/  FSEL R182, R10, -INF , !P6 ;  /* 0xff8000000ab67808 */ /* 0x000fe40007000000 */
[----:B------:R-:W-:Y:S02]  /*aa60*/  FSEL R178, R11, -INF , !P5 ;  /* 0xff8000000bb27808 */ /* 0x000fe40006800000 */
[----:B------:R-:W-:-:S02]  /*aa70*/  FSEL R172, R6, -INF , !P4 ;  /* 0xff80000006ac7808 */ /* 0x000fc40006000000 */
[-C--:B------:R-:W-:Y:S02]  /*aa80*/  ISETP.GE.AND P6, PT, R60, R199.reuse, PT ;  /* 0x000000c73c00720c */ /* 0x080fe40003fc6270 */
[-C--:B------:R-:W-:Y:S02]  /*aa90*/  ISETP.GE.AND P5, PT, R59, R199.reuse, PT ;  /* 0x000000c73b00720c */ /* 0x080fe40003fa6270 */
        /* <DEDUP_REMOVED lines=39> */
[----:B------:R-:W-:Y:S01]  /*ad10*/  FSEL R136, R67, -INF , !P4 ;  /* 0xff80000043887808 */ /* 0x000fe20006000000 */
[----:B------:R-:W-:Y:S06]  /*ad20*/  @!P3 BRA `(.L_x_773) ;  /* 0x0000000c004cb947 */ /* 0x000fec0003800000 */
[----:B------:R-:W-:Y:S05]  /*ad30*/  @!P0 BRA `(.L_x_774) ;  /* 0x0000000000f08947 */ /* 0x000fea0003800000 */
[----:B------:R-:W1:Y:S01]  /*ad40*/  LDC R6, c[0x0][0x380] ;  /* 0x0000e000ff067b82 */ /* 0x000e620000000800 */
[----:B------:R-:W-:-:S04]  /*ad50*/  SHF.L.U32 R7, R219, 0x7, RZ ;  /* 0x00000007db077819 */ /* 0x000fc800000006ff */
[----:B------:R-:W-:Y:S01]  /*ad60*/  IABS R11, R7 ;  /* 0x00000007000b7213 */ /* 0x000fe20000000000 */
[C---:B------:R-:W-:Y:S01]  /*ad70*/  VIADD R15, R7.reuse, 0xffffff80 ;  /* 0xffffff80070f7836 */ /* 0x040fe20000000000 */
[-C--:B-1----:R-:W-:Y:S02]  /*ad80*/  IABS R5, R6.reuse ;  /* 0x0000000600057213 */ /* 0x082fe40000000000 */
[----:B------:R-:W-:Y:S02]  /*ad90*/  LOP3.LUT R7, R7, R6, RZ, 0x3c, !PT ;  /* 0x0000000607077212 */ /* 0x000fe400078e3cff */
[----:B------:R-:W1:Y:S08]  /*ada0*/  I2F.RP R8, R5 ;  /* 0x0000000500087306 */ /* 0x000e700000209400 */
[----:B-1----:R-:W1:Y:S02]  /*adb0*/  MUFU.RCP R16, R8 ;  /* 0x0000000800107308 */ /* 0x002e640000001000 */
[----:B-1----:R-:W-:Y:S01]  /*adc0*/  VIADD R16, R16, 0xffffffe ;  /* 0x0ffffffe10107836 */ /* 0x002fe20000000000 */
[----:B------:R-:W-:-:S02]  /*add0*/  IABS R8, R15 ;  /* 0x0000000f00087213 */ /* 0x000fc40000000000 */
[----:B------:R-:W-:-:S03]  /*ade0*/  LOP3.LUT R15, R15, R6, RZ, 0x3c, !PT ;  /* 0x000000060f0f7212 */ /* 0x000fc600078e3cff */
[----:B------:R-:W1:Y:S02]  /*adf0*/  F2I.FTZ.U32.TRUNC.NTZ R17, R16 ;  /* 0x0000001000117305 */ /* 0x000e64000021f000 */
[----:B-1----:R-:W-:Y:S01]  /*ae00*/  IMAD.MOV R4, RZ, RZ, -R17 ;  /* 0x000000ffff047224 */ /* 0x002fe200078e0a11 */
[----:B------:R-:W-:-:S03]  /*ae10*/  MOV R16, RZ ;  /* 0x000000ff00107202 */ /* 0x000fc60000000f00 */
[----:B------:R-:W-:-:S04]  /*ae20*/  IMAD R4, R4, R5, RZ ;  /* 0x0000000504047224 */ /* 0x000fc800078e02ff */
[----:B------:R-:W-:-:S06]  /*ae30*/  IMAD.HI.U32 R4, R17, R4, R16 ;  /* 0x0000000411047227 */ /* 0x000fcc00078e0010 */
[----:B------:R-:W-:-:S04]  /*ae40*/  IMAD.HI.U32 R12, R4, R11, RZ ;  /* 0x0000000b040c7227 */ /* 0x000fc800078e00ff */
[----:B------:R-:W-:Y:S02]  /*ae50*/  IMAD.MOV R10, RZ, RZ, -R12 ;  /* 0x000000ffff0a7224 */ /* 0x000fe400078e0a0c */
[----:B------:R-:W-:-:S04]  /*ae60*/  IMAD.HI.U32 R4, R4, R8, RZ ;  /* 0x0000000804047227 */ /* 0x000fc800078e00ff */
[----:B------:R-:W-:Y:S01]  /*ae70*/  IMAD R14, R5, R10, R11 ;  /* 0x0000000a050e7224 */ /* 0x000fe200078e020b */
[----:B------:R-:W-:-:S04]  /*ae80*/  IADD3 R10, -R4, RZ, RZ ;  /* 0x000000ff040a7210 */ /* 0x000fc80007ffe1ff */
[C---:B------:R-:W-:Y:S01]  /*ae90*/  ISETP.GT.U32.AND P5, PT, R5.reuse, R14, PT ;  /* 0x0000000e0500720c */ /* 0x040fe20003fa4070 */
[----:B------:R-:W-:-:S05]  /*aea0*/  IMAD R8, R5, R10, R8 ;  /* 0x0000000a05087224 */ /* 0x000fca00078e0208 */
[----:B------:R-:W-:-:S07]  /*aeb0*/  ISETP.GT.U32.AND P4, PT, R5, R8, PT ;  /* 0x000000080500720c */ /* 0x000fce0003f84070 */
[----:B------:R-:W-:Y:S02]  /*aec0*/  @!P5 IMAD.IADD R14, R14, 0x1, -R5 ;  /* 0x000000010e0ed824 */ /* 0x000fe400078e0a05 */
[----:B------:R-:W-:Y:S01]  /*aed0*/  @!P5 VIADD R12, R12, 0x1 ;  /* 0x000000010c0cd836 */ /* 0x000fe20000000000 */
[----:B------:R-:W-:Y:S02]  /*aee0*/  ISETP.GE.AND P5, PT, R7, RZ, PT ;  /* 0x000000ff0700720c */ /* 0x000fe40003fa6270 */
[-C--:B------:R-:W-:Y:S01]  /*aef0*/  ISETP.GE.U32.AND P3, PT, R14, R5.reuse, PT ;  /* 0x000000050e00720c */ /* 0x080fe20003f66070 */
[----:B------:R-:W-:Y:S01]  /*af00*/  @!P4 VIADD R4, R4, 0x1 ;  /* 0x000000010404c836 */ /* 0x000fe20000000000 */
[-C--:B------:R-:W-:Y:S02]  /*af10*/  @!P4 IADD3 R8, R8, -R5.reuse, RZ ;  /* 0x800000050808c210 */ /* 0x080fe40007ffe0ff */
[----:B------:R-:W-:Y:S02]  /*af20*/  ISETP.NE.AND P4, PT, R6, RZ, PT ;  /* 0x000000ff0600720c */ /* 0x000fe40003f85270 */
[----:B------:R-:W-:-:S07]  /*af30*/  ISETP.GE.U32.AND P6, PT, R8, R5, PT ;  /* 0x000000050800720c */ /* 0x000fce0003fc6070 */
[----:B------:R-:W-:Y:S02]  /*af40*/  @P3 IADD3 R12, R12, 0x1, RZ ;  /* 0x000000010c0c3810 */ /* 0x000fe40007ffe0ff */
[----:B------:R-:W-:Y:S02]  /*af50*/  ISETP.GE.AND P3, PT, R15, RZ, PT ;  /* 0x000000ff0f00720c */ /* 0x000fe40003f66270 */
[----:B------:R-:W-:Y:S02]  /*af60*/  @!P5 IADD3 R12, -R12, RZ, RZ ;  /* 0x000000ff0c0cd210 */ /* 0x000fe40007ffe1ff */
[----:B------:R-:W-:-:S05]  /*af70*/  @P6 IADD3 R4, R4, 0x1, RZ ;  /* 0x0000000104046810 */ /* 0x000fca0007ffe0ff */
[----:B------:R-:W-:Y:S01]  /*af80*/  IMAD.MOV.U32 R5, RZ, RZ, R4 ;  /* 0x000000ffff057224 */ /* 0x000fe200078e0004 */
[----:B------:R-:W-:-:S03]  /*af90*/  LOP3.LUT R4, RZ, R6, RZ, 0x33, !PT ;  /* 0x00000006ff047212 */ /* 0x000fc600078e33ff */
[----:B------:R-:W-:Y:S01]  /*afa0*/  @!P3 IMAD.MOV R5, RZ, RZ, -R5 ;  /* 0x000000ffff05b224 */ /* 0x000fe200078e0a05 */
[----:B------:R-:W-:-:S04]  /*afb0*/  SEL R11, R4, R12, !P4 ;  /* 0x0000000c040b7207 */ /* 0x000fc80006000000 */
[----:B------:R-:W-:Y:S01]  /*afc0*/  SEL R4, R4, R5, !P4 ;  /* 0x0000000504047207 */ /* 0x000fe20006000000 */
[----:B------:R-:W-:-:S04]  /*afd0*/  IMAD.WIDE R32, R11, 0x4, R226 ;  /* 0x000000040b207825 */ /* 0x000fc800078e02e2 */
[----:B------:R-:W-:Y:S01]  /*afe0*/  IMAD.WIDE R18, R4, 0x4, R226 ;  /* 0x0000000404127825 */ /* 0x000fe200078e02e2 */
[----:B------:R-:W2:Y:S04]  /*aff0*/  LDG.E R8, desc[UR12][R32.64] ;  /* 0x0000000c20087981 */ /* 0x000ea8000c1e1900 */
[----:B------:R-:W2:Y:S01]  /*b000*/  LDG.E R7, desc[UR12][R18.64] ;  /* 0x0000000c12077981 */ /* 0x000ea2000c1e1900 */
[----:B------:R-:W-:Y:S02]  /*b010*/  IADD3 R11, R11, -R4, RZ ;  /* 0x800000040b0b7210 */ /* 0x000fe40007ffe0ff */
[----:B------:R-:W1:Y:S03]  /*b020*/  LDC.64 R4, c[0x0][0x230] ;  /* 0x00008c00ff047b82 */ /* 0x000e660000000a00 */
[----:B------:R-:W-:-:S04]  /*b030*/  IMAD R6, R11, R6, -0x80 ;  /* 0xffffff800b067424 */ /* 0x000fc800078e0206 */
[----:B------:R-:W-:Y:S01]  /*b040*/  IMAD.WIDE.U32 R16, R6, R192, RZ ;  /* 0x000000c006107225 */ /* 0x000fe200078e00ff */
[----:B------:R-:W-:-:S05]  /*b050*/  SHF.R.S32.HI R11, RZ, 0x1f, R6 ;  /* 0x0000001fff0b7819 */ /* 0x000fca0000011406 */
[----:B------:R-:W-:-:S04]  /*b060*/  IMAD R11, R11, R192, RZ ;  /* 0x000000c00b0b7224 */ /* 0x000fc800078e02ff */
[----:B------:R-:W-:-:S05]  /*b070*/  IMAD R11, R6, R193, R11 ;  /* 0x000000c1060b7224 */ /* 0x000fca00078e020b */
[----:B------:R-:W-:Y:S01]  /*b080*/  IADD3 R17, R17, R11, RZ ;  /* 0x0000000b11117210 */ /* 0x000fe20007ffe0ff */
[----:B--2---:R-:W-:-:S04]  /*b090*/  IMAD.IADD R7, R7, 0x1, -R8 ;  /* 0x0000000107077824 */ /* 0x004fc800078e0a08 */
[----:B-1----:R-:W-:Y:S01]  /*b0a0*/  IMAD.WIDE.U32 R10, R7, R4, R16 ;  /* 0x00000004070a7225 */ /* 0x002fe200078e0010 */
[----:B------:R-:W-:-:S05]  /*b0b0*/  SHF.R.S32.HI R15, RZ, 0x1f, R7 ;  /* 0x0000001fff0f7819 */ /* 0x000fca0000011407 */
[----:B------:R-:W-:-:S04]  /*b0c0*/  IMAD R6, R15, R4, RZ ;  /* 0x000000040f067224 */ /* 0x000fc800078e02ff */
[----:B------:R-:W-:-:S04]  /*b0d0*/  IMAD R5, R7, R5, R6 ;  /* 0x0000000507057224 */ /* 0x000fc800078e0206 */
[----:B------:R-:W-:Y:S01]  /*b0e0*/  IMAD.IADD R8, R11, 0x1, R5 ;  /* 0x000000010b087824 */ /* 0x000fe200078e0205 */
[----:B------:R-:W-:Y:S06]  /*b0f0*/  BRA `(.L_x_775) ;  /* 0x0000000000087947 */ /* 0x000fec0003800000 */
.L_x_774:
[----:B------:R-:W-:-:S04]  /*b100*/  LEA R10, -R192, RZ, 0x7 ;  /* 0x000000ffc00a7211 */ /* 0x000fc800078e39ff */
[----:B------:R-:W-:-:S07]  /*b110*/  SHF.R.S32.HI R8, RZ, 0x1f, R10 ;  /* 0x0000001fff087819 */ /* 0x000fce000001140a */
.L_x_775:
[CC--:B------:R-:W-:Y:S01]  /*b120*/  @!P1 IADD3 R5, P3, R198.reuse, R10.reuse, RZ ;  /* 0x0000000ac6059210 */ /* 0x0c0fe20007f7e0ff */
[----:B------:R1:W-:Y:S01]  /*b130*/  @P2 STS.128 [R220+0x4000], RZ ;  /* 0x004000ffdc002388 */ /* 0x0003e20000000c00 */
[-C--:B------:R-:W-:Y:S01]  /*b140*/  @!P1 IADD3 R11, P5, P4, R198, R10.reuse, R215 ;  /* 0x0000000ac60b9210 */ /* 0x080fe20007cbe0d7 */
[----:B------:R-:W-:Y:S01]  /*b150*/  BSSY B0, `(.L_x_776) ;  /* 0x000008d000007945 */ /* 0x000fe20003800000 */
[----:B------:R-:W-:Y:S01]  /*b160*/  @!P2 IADD3 R7, P6, R215, R10, RZ ;  /* 0x0000000ad707a210 */ /* 0x000fe20007fde0ff */
[----:B------:R-:W-:Y:S01]  /*b170*/  @!P1 IMAD.X R4, R197, 0x1, R8, P3 ;  /* 0x00000001c5049824 */ /* 0x000fe200018e0608 */
[----:B------:R-:W-:Y:S02]  /*b180*/  @!P1 LEA R42, P3, R5, UR8, 0x1 ;  /* 0x00000008052a9c11 */ /* 0x000fe4000f8608ff */
[----:B------:R-:W-:Y:S02]  /*b190*/  @!P1 IADD3.X R6, R197, R8, R214, P5, P4 ;  /* 0x00000008c5069210 */ /* 0x000fe40002fe84d6 */
[----:B------:R-:W-:Y:S01]  /*b1a0*/  @!P1 LEA.HI.X R43, R5, UR9, R4, 0x1, P3 ;  /* 0x00000009052b9c11 */ /* 0x000fe200098f0c04 */
[----:B------:R-:W-:Y:S01]  /*b1b0*/  @!P2 IMAD.X R4, R214, 0x1, R8, P6 ;  /* 0x00000001d604a824 */ /* 0x000fe200030e0608 */
[----:B------:R-:W-:-:S02]  /*b1c0*/  @!P2 LEA R14, P3, R10, R234, 0x1 ;  /* 0x000000ea0a0ea211 */ /* 0x000fc400078608ff */
[----:B------:R-:W-:Y:S02]  /*b1d0*/  @!P1 LEA R38, P5, R11, UR8, 0x1 ;  /* 0x000000080b269c11 */ /* 0x000fe4000f8a08ff */
[----:B------:R-:W-:Y:S02]  /*b1e0*/  @!P2 LEA.HI.X R15, R10, R235, R8, 0x1, P3 ;  /* 0x000000eb0a0fa211 */ /* 0x000fe400018f0c08 */
[----:B------:R-:W-:Y:S02]  /*b1f0*/  IADD3 R5, P4, P3, R215, R10, R215 ;  /* 0x0000000ad7057210 */ /* 0x000fe40007b9e0d7 */
[----:B------:R-:W-:Y:S01]  /*b200*/  @!P1 LEA.HI.X R39, R11, UR9, R6, 0x1, P5 ;  /* 0x000000090b279c11 */ /* 0x000fe2000a8f0c06 */
[----:B------:R-:W-:Y:S01]  /*b210*/  @!PT LDS RZ, [RZ] ;  /* 0x00000000fffff984 */ /* 0x000fe20000000800 */
[----:B------:R-:W-:Y:S01]  /*b220*/  @!PT LDS RZ, [RZ] ;  /* 0x00000000fffff984 */ /* 0x000fe20000000800 */
[----:B------:R-:W-:Y:S01]  /*b230*/  @!PT LDS RZ, [RZ] ;  /* 0x00000000fffff984 */ /* 0x000fe20000000800 */
[----:B------:R2:W-:Y:S01]  /*b240*/  @!P2 LDGSTS.E.BYPASS.LTC128B.128 [R220+0x4000], desc[UR12][R14.64] ;  /* 0x040000000edcafae */ /* 0x0005e2000b901d4c */
[----:B------:R-:W-:Y:S02]  /*b250*/  @!P2 LEA R40, P6, R7, R234, 0x1 ;  /* 0x000000ea0728a211 */ /* 0x000fe400078c08ff */
[----:B------:R-:W-:Y:S01]  /*b260*/  IADD3.X R6, R214, R8, R214, P4, P3 ;  /* 0x00000008d6067210 */ /* 0x000fe200027e64d6 */
[----:B------:R1:W-:Y:S01]  /*b270*/  @P1 STS.128 [R220+0x8000], RZ ;  /* 0x008000ffdc001388 */ /* 0x0003e20000000c00 */
[----:B------:R-:W-:-:S02]  /*b280*/  @!P1 IADD3 R11, P3, R198, R5, RZ ;  /* 0x00000005c60b9210 */ /* 0x000fc40007f7e0ff */
[----:B------:R-:W-:Y:S01]  /*b290*/  @!P2 LEA.HI.X R41, R7, R235, R4, 0x1, P6 ;  /* 0x000000eb0729a211 */ /* 0x000fe200030f0c04 */
[----:B------:R-:W-:Y:S01]  /*b2a0*/  @!PT LDS RZ, [RZ] ;  /* 0x00000000fffff984 */ /* 0x000fe20000000800 */
[----:B------:R-:W-:Y:S01]  /*b2b0*/  @!PT LDS RZ, [RZ] ;  /* 0x00000000fffff984 */ /* 0x000fe20000000800 */
[----:B------:R-:W-:Y:S01]  /*b2c0*/  @!PT LDS RZ, [RZ] ;  /* 0x00000000fffff984 */ /* 0x000fe20000000800 */
[----:B------:R-:W-:Y:S01]  /*b2d0*/  @!P1 LDGSTS.E.BYPASS.LTC128B.128 [R220+0x8000], desc[UR12][R42.64+0x80] ;  /* 0x080000802adc9fae */ /* 0x000fe2000b901d4c */
[----:B------:R-:W-:Y:S01]  /*b2e0*/  @!P2 LEA R34, P5, R5, R234, 0x1 ;  /* 0x000000ea0522a211 */ /* 0x000fe200078a08ff */
[--C-:B------:R-:W-:Y:S01]  /*b2f0*/  @!P1 IMAD.X R4, R197, 0x1, R6.reuse, P3 ;  /* 0x00000001c5049824 */ /* 0x100fe200018e0606 */
[----:B------:R-:W-:Y:S01]  /*b300*/  IADD3 R7, P4, R215, R5, RZ ;  /* 0x00000005d7077210 */ /* 0x000fe20007f9e0ff */
[----:B------:R1:W-:Y:S01]  /*b310*/  @P2 STS.128 [R220+0x4800], RZ ;  /* 0x004800ffdc002388 */ /* 0x0003e20000000c00 */
[----:B------:R-:W-:Y:S02]  /*b320*/  @!P1 LEA R32, P3, R11, UR8, 0x1 ;  /* 0x000000080b209c11 */ /* 0x000fe4000f8608ff */
[--C-:B------:R-:W-:Y:S01]  /*b330*/  @!P2 LEA.HI.X R35, R5, R235, R6.reuse, 0x1, P5 ;  /* 0x000000eb0523a211 */ /* 0x100fe200028f0c06 */
[----:B------:R-:W-:Y:S01]  /*b340*/  IMAD.X R6, R214, 0x1, R6, P4 ;  /* 0x00000001d6067824 */ /* 0x000fe200020e0606 */
[----:B------:R-:W-:Y:S01]  /*b350*/  IADD3 R5, P4, R215, R7, RZ ;  /* 0x00000007d7057210 */ /* 0x000fe20007f9e0ff */
[----:B------:R-:W-:Y:S01]  /*b360*/  @!PT LDS RZ, [RZ] ;  /* 0x00000000fffff984 */ /* 0x000fe20000000800 */
[----:B------:R-:W-:Y:S01]  /*b370*/  @!PT LDS RZ, [RZ] ;  /* 0x00000000fffff984 */ /* 0x000fe20000000800 */
[----:B------:R-:W-:Y:S01]  /*b380*/  @!PT LDS RZ, [RZ] ;  /* 0x00000000fffff984 */ /* 0x000fe20000000800 */
[----:B------:R-:W-:Y:S01]  /*b390*/  @!P2 LDGSTS.E.BYPASS.LTC128B.128 [R220+0x4800], desc[UR12][R40.64] ;  /* 0x0480000028dcafae */ /* 0x000fe2000b901d4c */
[----:B------:R-:W-:-:S02]  /*b3a0*/  @!P1 LEA.HI.X R33, R11, UR9, R4, 0x1, P3 ;  /* 0x000000090b219c11 */ /* 0x000fc400098f0c04 */
[----:B------:R-:W-:Y:S01]  /*b3b0*/  @!P1 IADD3 R12, P3, R198, R7, RZ ;  /* 0x00000007c60c9210 */ /* 0x000fe20007f7e0ff */
[--C-:B------:R-:W-:Y:S01]  /*b3c0*/  IMAD.X R4, R214, 0x1, R6.reuse, P4 ;  /* 0x00000001d6047824 */ /* 0x100fe200020e0606 */
[----:B------:R-:W-:Y:S01]  /*b3d0*/  @!P2 LEA R18, P5, R7, R234, 0x1 ;  /* 0x000000ea0712a211 */ /* 0x000fe200078a08ff */
[----:B------:R1:W-:Y:S02]  /*b3e0*/  @P1 STS.128 [R220+0x8800], RZ ;  /* 0x008800ffdc001388 */ /* 0x0003e40000000c00 */
[--C-:B------:R-:W-:Y:S01]  /*b3f0*/  @!P1 IMAD.X R11, R197, 0x1, R6.reuse, P3 ;  /* 0x00000001c50b9824 */ /* 0x100fe200018e0606 */
[----:B--2---:R-:W-:Y:S01]  /*b400*/  @!P1 IADD3 R14, P4, R198, R5, RZ ;  /* 0x00000005c60e9210 */ /* 0x004fe20007f9e0ff */
[----:B------:R-:W-:Y:S01]  /*b410*/  @!PT LDS RZ, [RZ] ;  /* 0x00000000fffff984 */ /* 0x000fe20000000800 */
[----:B------:R-:W-:Y:S01]  /*b420*/  @!PT LDS RZ, [RZ] ;  /* 0x00000000fffff984 */ /* 0x000fe20000000800 */
[----:B------:R-:W-:Y:S01]  /*b430*/  @!PT LDS RZ, [RZ] ;  /* 0x00000000fffff984 */ /* 0x000fe20000000800 */
[----:B------:R-:W-:Y:S01]  /*b440*/  @!P1 LDGSTS.E.BYPASS.LTC128B.128 [R220+0x8800], desc[UR12][R38.64+0x80] ;  /* 0x0880008026dc9fae */ /* 0x000fe2000b901d4c */
[C---:B------:R-:W-:Y:S02]  /*b450*/  @!P1 LEA R16, P3, R12.reuse, UR8, 0x1 ;  /* 0x000000080c109c11 */ /* 0x040fe4000f8608ff */
[----:B------:R-:W-:Y:S01]  /*b460*/  @!P2 LEA.HI.X R19, R7, R235, R6, 0x1, P5 ;  /* 0x000000eb0713a211 */ /* 0x000fe200028f0c06 */
[----:B------:R-:W-:Y:S01]  /*b470*/  @!P1 IMAD.X R7, R197, 0x1, R4, P4 ;  /* 0x00000001c5079824 */ /* 0x000fe200020e0604 */
[----:B------:R-:W-:Y:S01]  /*b480*/  @!P1 LEA.HI.X R17, R12, UR9, R11, 0x1, P3 ;  /* 0x000000090c119c11 */ /* 0x000fe200098f0c0b */
[----:B------:R1:W-:Y:S01]  /*b490*/  @P2 STS.128 [R220+0x5000], RZ ;  /* 0x005000ffdc002388 */ /* 0x0003e20000000c00 */
[----:B------:R-:W-:-:S02]  /*b4a0*/  @!P1 LEA R48, P4, R14, UR8, 0x1 ;  /* 0x000000080e309c11 */ /* 0x000fc4000f8808ff */
[----:B------:R-:W-:Y:S01]  /*b4b0*/  IADD3 R6, P3, R215, R5, RZ ;  /* 0x00000005d7067210 */ /* 0x000fe20007f7e0ff */
[----:B------:R-:W-:Y:S01]  /*b4c0*/  @!PT LDS RZ, [RZ] ;  /* 0x00000000fffff984 */ /* 0x000fe20000000800 */
[----:B------:R-:W-:Y:S01]  /*b4d0*/  @!PT LDS RZ, [RZ] ;  /* 0x00000000fffff984 */ /* 0x000fe20000000800 */
[----:B------:R-:W-:Y:S01]  /*b4e0*/  @!PT LDS RZ, [RZ] ;  /* 0x00000000fffff984 */ /* 0x000fe20000000800 */
[----:B------:R-:W-:Y:S01]  /*b4f0*/  @!P2 LDGSTS.E.BYPASS.LTC128B.128 [R220+0x5000], desc[UR12][R34.64] ;  /* 0x0500000022dcafae */ /* 0x000fe2000b901d4c */
[C---:B------:R-:W-:Y:S02]  /*b500*/  @!P2 LEA R50, P5, R5.reuse, R234, 0x1 ;  /* 0x000000ea0532a211 */ /* 0x040fe400078a08ff */
[----:B------:R-:W-:Y:S01]  /*b510*/  @!P1 LEA.HI.X R49, R14, UR9, R7, 0x1, P4 ;  /* 0x000000090e319c11 */ /* 0x000fe2000a0f0c07 */
[--C-:B------:R-:W-:Y:S01]  /*b520*/  IMAD.X R7, R214, 0x1, R4.reuse, P3 ;  /* 0x00000001d6077824 */ /* 0x100fe200018e0604 */
[----:B------:R-:W-:Y:S01]  /*b530*/  @!P2 LEA.HI.X R51, R5, R235, R4, 0x1, P5 ;  /* 0x000000eb0533a211 */ /* 0x000fe200028f0c04 */
[----:B------:R1:W-:Y:S01]  /*b540*/  @P1 STS.128 [R220+0x9000], RZ ;  /* 0x009000ffdc001388 */ /* 0x0003e20000000c00 */
[-C--:B------:R-:W-:Y:S02]  /*b550*/  IADD3 R5, P3, R215, R6.reuse, RZ ;  /* 0x00000006d7057210 */ /* 0x080fe40007f7e0ff */
[----:B------:R-:W-:Y:S01]  /*b560*/  @!P1 IADD3 R12, P4, R198, R6, RZ ;  /* 0x00000006c60c9210 */ /* 0x000fe20007f9e0ff */
[----:B------:R-:W-:Y:S01]  /*b570*/  @!PT LDS RZ, [RZ] ;  /* 0x00000000fffff984 */ /* 0x000fe20000000800 */
[----:B------:R-:W-:Y:S01]  /*b580*/  @!PT LDS RZ, [RZ] ;  /* 0x00000000fffff984 */ /* 0x000fe20000000800 */
[----:B------:R-:W-:Y:S01]  /*b590*/  @!PT LDS RZ, [RZ] ;  /* 0x00000000fffff984 */ /* 0x000fe20000000800 */
[----:B------:R-:W-:Y:S01]  /*b5a0*/  @!P1 LDGSTS.E.BYPASS.LTC128B.128 [R220+0x9000], desc[UR12][R32.64+0x80] ;  /* 0x0900008020dc9fae */ /* 0x000fe2000b901d4c */
[----:B------:R-:W-:Y:S01]  /*b5b0*/  @!P2 LEA R58, P5, R6, R234, 0x1 ;  /* 0x000000ea063aa211 */ /* 0x000fe200078a08ff */
[--C-:B------:R-:W-:Y:S01]  /*b5c0*/  IMAD.X R4, R214, 0x1, R7.reuse, P3 ;  /* 0x00000001d6047824 */ /* 0x100fe200018e0607 */
[----:B------:R-:W-:Y:S01]  /*b5d0*/  @!P1 IADD3 R14, P3, R198, R5, RZ ;  /* 0x00000005c60e9210 */ /* 0x000fe20007f7e0ff */
[C-C-:B------:R-:W-:Y:S01]  /*b5e0*/  @!P1 IMAD.X R11, R197.reuse, 0x1, R7.reuse, P4 ;  /* 0x00000001c50b9824 */ /* 0x140fe200020e0607 */
[----:B------:R-:W-:Y:S01]  /*b5f0*/  @!P2 LEA.HI.X R59, R6, R235, R7, 0x1, P5 ;  /* 0x000000eb063ba211 */ /* 0x000fe200028f0c07 */
[----:B------:R1:W-:Y:S01]  /*b600*/  @P2 STS.128 [R220+0x5800], RZ ;  /* 0x005800ffdc002388 */ /* 0x0003e20000000c00 */
[----:B------:R-:W-:Y:S01]  /*b610*/  @!P1 LEA R56, P4, R12, UR8, 0x1 ;  /* 0x000000080c389c11 */ /* 0x000fe2000f8808ff */
[----:B------:R-:W-:Y:S01]  /*b620*/  @!P1 IMAD.X R7, R197, 0x1, R4, P3 ;  /* 0x00000001c5079824 */ /* 0x000fe200018e0604 */
[----:B------:R-:W-:Y:S01]  /*b630*/  @!P1 LEA R6, P3, R14, UR8, 0x1 ;  /* 0x000000080e069c11 */ /* 0x000fe2000f8608ff */
[----:B------:R-:W-:Y:S01]  /*b640*/  @!PT LDS RZ, [RZ] ;  /* 0x00000000fffff984 */ /* 0x000fe20000000800 */
[----:B------:R-:W-:Y:S01]  /*b650*/  @!PT LDS RZ, [RZ] ;  /* 0x00000000fffff984 */ /* 0x000fe20000000800 */
[----:B------:R-:W-:Y:S01]  /*b660*/  @!PT LDS RZ, [RZ] ;  /* 0x00000000fffff984 */ /* 0x000fe20000000800 */
[----:B------:R2:W-:Y:S01]  /*b670*/  @!P2 LDGSTS.E.BYPASS.LTC128B.128 [R220+0x5800], desc[UR12][R18.64] ;  /* 0x0580000012dcafae */ /* 0x0005e2000b901d4c */
[----:B------:R-:W-:-:S02]  /*b680*/  @!P1 LEA.HI.X R57, R12, UR9, R11, 0x1, P4 ;  /* 0x000000090c399c11 */ /* 0x000fc4000a0f0c0b */
[----:B------:R-:W-:Y:S01]  /*b690*/  @!P1 LEA.HI.X R7, R14, UR9, R7, 0x1, P3 ;  /* 0x000000090e079c11 */ /* 0x000fe200098f0c07 */
[----:B------:R1:W-:Y:S01]  /*b6a0*/  @P1 STS.128 [R220+0x9800], RZ ;  /* 0x009800ffdc001388 */ /* 0x0003e20000000c00 */
[----:B------:R-:W-:Y:S02]  /*b6b0*/  @!P2 LEA R14, P4, R5, R234, 0x1 ;  /* 0x000000ea050ea211 */ /* 0x000fe400078808ff */
[----:B------:R-:W-:Y:S01]  /*b6c0*/  IADD3 R11, P3, R215, R5, RZ ;  /* 0x00000005d70b7210 */ /* 0x000fe20007f7e0ff */
[----:B------:R-:W-:Y:S01]  /*b6d0*/  @!PT LDS RZ, [RZ] ;  /* 0x00000000fffff984 */ /* 0x000fe20000000800 */
[----:B------:R-:W-:Y:S01]  /*b6e0*/  @!PT LDS RZ, [RZ] ;  /* 0x00000000fffff984 */ /* 0x000fe20000000800 */
[----:B------:R-:W-:Y:S01]  /*b6f0*/  @!PT LDS RZ, [RZ] ;  /* 0x00000000fffff984 */ /* 0x000fe20000000800 */
[----:B------:R1:W-:Y:S01]  /*b700*/  @!P1 LDGSTS.E.BYPASS.LTC128B.128 [R220+0x9800], desc[UR12][R16.64+0x80] ;  /* 0x0980008010dc9fae */ /* 0x0003e2000b901d4c */
[----:B------:R-:W-:-:S03]  /*b710*/  @!P2 LEA.HI.X R15, R5, R235, R4, 0x1, P4 ;  /* 0x000000eb050fa211 */ /* 0x000fc600020f0c04 */
[----:B------:R1:W-:Y:S01]  /*b720*/  @P2 STS.128 [R220+0x6000], RZ ;  /* 0x006000ffdc002388 */ /* 0x0003e20000000c00 */
[----:B------:R-:W-:-:S03]  /*b730*/  IMAD.X R4, R214, 0x1, R4, P3 ;  /* 0x00000001d6047824 */ /* 0x000fc600018e0604 */
        /* <DEDUP_REMOVED lines=8> */
[----:B------:R1:W-:Y:S01]  /*b7c0*/  @!P1 LDGSTS.E.BYPASS.LTC128B.128 [R220+0xa000], desc[UR12][R48.64+0x80] ;  /* 0x0a00008030dc9fae */ /* 0x0003e2000b901d4c */
[----:B--2---:R-:W-:-:S03]  /*b7d0*/  @!P2 LEA R18, P3, R11, R234, 0x1 ;  /* 0x000000ea0b12a211 */ /* 0x004fc600078608ff */
[----:B------:R1:W-:Y:S01]  /*b7e0*/  @P2 STS.128 [R220+0x6800], RZ ;  /* 0x006800ffdc002388 */ /* 0x0003e20000000c00 */
[----:B------:R-:W-:-:S03]  /*b7f0*/  @!P2 LEA.HI.X R19, R11, R235, R4, 0x1, P3 ;  /* 0x000000eb0b13a211 */ /* 0x000fc600018f0c04 */
        /* <DEDUP_REMOVED lines=26> */
[----:B------:R-:W-:-:S05]  /*b9a0*/  IADD3 R11, P1, R198, R11, RZ ;  /* 0x0000000bc60b7210 */ /* 0x000fca0007f3e0ff */
[----:B------:R-:W-:Y:S01]  /*b9b0*/  IMAD.X R4, R197, 0x1, R4, P1 ;  /* 0x00000001c5047824 */ /* 0x000fe200008e0604 */
[----:B-1----:R-:W-:-:S04]  /*b9c0*/  LEA R6, P1, R11, UR8, 0x1 ;  /* 0x000000080b067c11 */ /* 0x002fc8000f8208ff */
[----:B------:R-:W-:-:S05]  /*b9d0*/  LEA.HI.X R7, R11, UR9, R4, 0x1, P1 ;  /* 0x000000090b077c11 */ /* 0x000fca00088f0c04 */
[----:B------:R-:W-:Y:S01]  /*b9e0*/  @!PT LDS RZ, [RZ] ;  /* 0x00000000fffff984 */ /* 0x000fe20000000800 */
[----:B------:R-:W-:Y:S01]  /*b9f0*/  @!PT LDS RZ, [RZ] ;  /* 0x00000000fffff984 */ /* 0x000fe20000000800 */
[----:B------:R-:W-:Y:S01]  /*ba00*/  @!PT LDS RZ, [RZ] ;  /* 0x00000000fffff984 */ /* 0x000fe20000000800 */
[----:B------:R2:W-:Y:S04]  /*ba10*/  LDGSTS.E.BYPASS.LTC128B.128 [R220+0xb800], desc[UR12][R6.64+0x80] ;  /* 0x0b80008006dc7fae */ /* 0x0005e8000b901d4c */
.L_x_777:
[----:B------:R-:W-:Y:S05]  /*ba20*/  BSYNC B0 ;  /* 0x0000000000007941 */ /* 0x000fea0003800000 */
.L_x_776:
[----:B------:R-:W0:Y:S01]  /*ba30*/  LDGDEPBAR ;  /* 0x00000000000079af */ /* 0x000e220000000000 */
[----:B------:R-:W-:-:S04]  /*ba40*/  LEA R234, P1, R10, R234, 0x1 ;  /* 0x000000ea0aea7211 */ /* 0x000fc800078208ff */
[----:B------:R-:W-:-:S09]  /*ba50*/  LEA.HI.X R235, R10, R235, R8, 0x1, P1 ;  /* 0x000000eb0aeb7211 */ /* 0x000fd200008f0c08 */
.L_x_773:
[----:B-12---:R-:W-:Y:S01]  /*ba60*/  FMNMX.FTZ R6, R2, R31, !PT ;  /* 0x0000001f02067209 */ /* 0x006fe20007810000 */
[----:B------:R-:W-:Y:S01]  /*ba70*/  LDSM.16.MT88.4 R16, [R202+0xc000] ;  /* 0x00c00000ca10783b */ /* 0x000fe20000004200 */
[----:B------:R-:W-:Y:S02]  /*ba80*/  FMNMX.FTZ R4, R0, R13, !PT ;  /* 0x0000000d00047209 */ /* 0x000fe40007810000 */
[----:B------:R-:W-:Y:S01]  /*ba90*/  FMNMX.FTZ R6, R29, R6, !PT ;  /* 0x000000061d067209 */ /* 0x000fe20007810000 */
[----:B------:R-:W-:Y:S01]  /*baa0*/  LDSM.16.MT88.4 R40, [R204+0x10000] ;  /* 0x01000000cc28783b */ /* 0x000fe20000004200 */
[----:B------:R-:W-:Y:S02]  /*bab0*/  FMNMX.FTZ R4, R27, R4, !PT ;  /* 0x000000041b047209 */ /* 0x000fe40007810000 */
[----:B------:R-:W-:Y:S01]  /*bac0*/  FMNMX.FTZ R6, R25, R6, !PT ;  /* 0x0000000619067209 */ /* 0x000fe20007810000 */
[----:B------:R-:W-:Y:S01]  /*bad0*/  LDSM.16.MT88.4 R32, [R200+0xc000] ;  /* 0x00c00000c820783b */ /* 0x000fe20000004200 */
[----:B------:R-:W-:-:S02]  /*bae0*/  FMNMX.FTZ R4, R9, R4, !PT ;  /* 0x0000000409047209 */ /* 0x000fc40007810000 */
[----:B------:R-:W-:Y:S01]  /*baf0*/  FMNMX.FTZ R6, R21, R6, !PT ;  /* 0x0000000615067209 */ /* 0x000fe20007810000 */
[----:B------:R-:W-:Y:S01]  /*bb00*/  LDSM.16.MT88.4 R56, [R202+0x10000] ;  /* 0x01000000ca38783b */ /* 0x000fe20000004200 */
[----:B------:R-:W-:Y:S02]  /*bb10*/  FMNMX.FTZ R5, R23, R4, !PT ;  /* 0x0000000417057209 */ /* 0x000fe40007810000 */
[----:B------:R-:W-:Y:S01]  /*bb20*/  FMNMX.FTZ R6, R37, R6, !PT ;  /* 0x0000000625067209 */ /* 0x000fe20007810000 */
[----:B------:R-:W-:Y:S01]  /*bb30*/  LDSM.16.MT88.4 R64, [R201+0x10000] ;  /* 0x01000000c940783b */ /* 0x000fe20000004200 */
[----:B------:R-:W-:Y:S02]  /*bb40*/  FMNMX.FTZ R4, R52, R5, !PT ;  /* 0x0000000534047209 */ /* 0x000fe40007810000 */
[----:B------:R-:W-:Y:S02]  /*bb50*/  FMNMX.FTZ R6, R47, R6, !PT ;  /* 0x000000062f067209 */ /* 0x000fe40007810000 */
[----:B------:R-:W-:-:S02]  /*bb60*/  FMNMX.FTZ R4, R63, R4, !PT ;  /* 0x000000043f047209 */ /* 0x000fc40007810000 */
[----:B------:R-:W-:Y:S02]  /*bb70*/  FMNMX.FTZ R6, R45, R6, !PT ;  /* 0x000000062d067209 */ /* 0x000fe40007810000 */
[----:B------:R-:W-:Y:S02]  /*bb80*/  FMNMX.FTZ R4, R55, R4, !PT ;  /* 0x0000000437047209 */ /* 0x000fe40007810000 */
[----:B------:R-:W-:Y:S02]  /*bb90*/  FMNMX.FTZ R7, R53, R6, !PT ;  /* 0x0000000635077209 */ /* 0x000fe40007810000 */
        /* <DEDUP_REMOVED lines=48> */
[----:B------:R-:W-:-:S03]  /*bea0*/  FMNMX.FTZ R7, R136, R7, !PT ;  /* 0x0000000788077209 */ /* 0x000fc60007810000 */
[----:B------:R-:W1:Y:S04]  /*beb0*/  SHFL.BFLY PT, R5, R6, 0x2, 0x1f ;  /* 0x0c401f0006057f89 */ /* 0x000e6800000e0000 */
[----:B------:R-:W2:Y:S01]  /*bec0*/  SHFL.BFLY PT, R4, R7, 0x2, 0x1f ;  /* 0x0c401f0007047f89 */ /* 0x000ea200000e0000 */
[----:B-1----:R-:W-:Y:S02]  /*bed0*/  FMNMX.FTZ R5, R6, R5, !PT ;  /* 0x0000000506057209 */ /* 0x002fe40007810000 */
[----:B--2---:R-:W-:-:S03]  /*bee0*/  FMNMX.FTZ R4, R7, R4, !PT ;  /* 0x0000000407047209 */ /* 0x004fc60007810000 */
[----:B------:R-:W1:Y:S04]  /*bef0*/  SHFL.BFLY PT, R148, R5, 0x1, 0x1f ;  /* 0x0c201f0005947f89 */ /* 0x000e6800000e0000 */
[----:B------:R-:W2:Y:S01]  /*bf00*/  SHFL.BFLY PT, R147, R4, 0x1, 0x1f ;  /* 0x0c201f0004937f89 */ /* 0x000ea200000e0000 */
[----:B-1----:R-:W-:-:S04]  /*bf10*/  FMNMX.FTZ R148, R5, R148, !PT ;  /* 0x0000009405947209 */ /* 0x002fc80007810000 */
[C---:B------:R-:W-:Y:S01]  /*bf20*/  FSETP.NEU.FTZ.AND P2, PT, R148.reuse, -INF , PT ;  /* 0xff8000009400780b */ /* 0x040fe20003f5d000 */
[----:B------:R-:W-:Y:S01]  /*bf30*/  FMUL.FTZ R152, R148, UR10 ;  /* 0x0000000a94987c20 */ /* 0x000fe20008410000 */
[----:B--2---:R-:W-:Y:S02]  /*bf40*/  FMNMX.FTZ R147, R4, R147, !PT ;  /* 0x0000009304937209 */ /* 0x004fe40007810000 */
[----:B------:R-:W-:Y:S02]  /*bf50*/  FSEL R5, R148, RZ, P2 ;  /* 0x000000ff94057208 */ /* 0x000fe40001000000 */
[C---:B------:R-:W-:Y:S01]  /*bf60*/  FSETP.NEU.FTZ.AND P1, PT, R147.reuse, -INF , PT ;  /* 0xff8000009300780b */ /* 0x040fe20003f3d000 */
[C---:B------:R-:W-:Y:S01]  /*bf70*/  FMUL.FTZ R142, R147.reuse, UR10 ;  /* 0x0000000a938e7c20 */ /* 0x040fe20008410000 */
[----:B------:R-:W-:Y:S01]  /*bf80*/  FSEL R152, R152, RZ, P2 ;  /* 0x000000ff98987208 */ /* 0x000fe20001000000 */
[----:B------:R-:W-:Y:S01]  /*bf90*/  FADD.FTZ R4, R2, -R5 ;  /* 0x8000000502047221 */ /* 0x000fe20000010000 */
[----:B------:R-:W-:-:S02]  /*bfa0*/  FSEL R5, R147, RZ, P1 ;  /* 0x000000ff93057208 */ /* 0x000fc40000800000 */
[----:B------:R-:W-:Y:S01]  /*bfb0*/  FSEL R142, R142, RZ, P1 ;  /* 0x000000ff8e8e7208 */ /* 0x000fe20000800000 */
[--C-:B------:R-:W-:Y:S01]  /*bfc0*/  FFMA.FTZ R146, R31, UR10, -R152.reuse ;  /* 0x0000000a1f927c23 */ /* 0x100fe20008010898 */
[--C-:B------:R-:W-:Y:S01]  /*bfd0*/  FFMA.FTZ R145, R29, UR10, -R152.reuse ;  /* 0x0000000a1d917c23 */ /* 0x100fe20008010898 */
[----:B------:R-:W-:Y:S01]  /*bfe0*/  FADD.FTZ R5, R0, -R5 ;  /* 0x8000000500057221 */ /* 0x000fe20000010000 */
[--C-:B------:R-:W-:Y:S01]  /*bff0*/  FFMA.FTZ R144, R25, UR10, -R152.reuse ;  /* 0x0000000a19907c23 */ /* 0x100fe20008010898 */
[----:B------:R-:W-:Y:S01]  /*c000*/  FFMA.FTZ R143, R21, UR10, -R152 ;  /* 0x0000000a158f7c23 */ /* 0x000fe20008010898 */
[--C-:B------:R-:W-:Y:S01]  /*c010*/  FFMA.FTZ R141, R13, UR10, -R142.reuse ;  /* 0x0000000a0d8d7c23 */ /* 0x100fe2000801088e */
[--C-:B------:R-:W-:Y:S01]  /*c020*/  FFMA.FTZ R140, R27, UR10, -R142.reuse ;  /* 0x0000000a1b8c7c23 */ /* 0x100fe2000801088e */
[--C-:B------:R-:W-:Y:S01]  /*c030*/  FFMA.FTZ R139, R9, UR10, -R142.reuse ;  /* 0x0000000a098b7c23 */ /* 0x100fe2000801088e */
[----:B------:R-:W-:Y:S01]  /*c040*/  FFMA.FTZ R2, R23, UR10, -R142 ;  /* 0x0000000a17027c23 */ /* 0x000fe2000801088e */
[----:B------:R-:W-:Y:S01]  /*c050*/  FMUL.FTZ R149, R4, UR10 ;  /* 0x0000000a04957c20 */ /* 0x000fe20008410000 */
[----:B------:R-:W-:Y:S01]  /*c060*/  FMUL.FTZ R0, R5, UR10 ;  /* 0x0000000a05007c20 */ /* 0x000fe20008410000 */
[----:B------:R-:W-:Y:S01]  /*c070*/  MUFU.EX2 R146, R146 ;  /* 0x0000009200927308 */ /* 0x000fe20000000800 */
[----:B------:R-:W1:Y:S01]  /*c080*/  LDSM.16.MT88.4 R8, [R204+0xc000] ;  /* 0x00c00000cc08783b */ /* 0x000e620000004200 */
[--C-:B------:R-:W-:Y:S01]  /*c090*/  FFMA.FTZ R150, R47, UR10, -R152.reuse ;  /* 0x0000000a2f967c23 */ /* 0x100fe20008010898 */
[--C-:B------:R-:W-:Y:S01]  /*c0a0*/  FFMA.FTZ R153, R45, UR10, -R152.reuse ;  /* 0x0000000a2d997c23 */ /* 0x100fe20008010898 */
[----:B------:R-:W-:Y:S01]  /*c0b0*/  FFMA.FTZ R151, R37, UR10, -R152 ;  /* 0x0000000a25977c23 */ /* 0x000fe20008010898 */
[----:B------:R-:W2:Y:S01]  /*c0c0*/  LDSM.16.MT88.4 R24, [R201+0xc000] ;  /* 0x00c00000c918783b */ /* 0x000ea20000004200 */
[----:B------:R-:W-:Y:S01]  /*c0d0*/  FFMA.FTZ R52, R52, UR10, -R142 ;  /* 0x0000000a34347c23 */ /* 0x000fe2000801088e */
[----:B------:R-:W-:Y:S01]  /*c0e0*/  FFMA.FTZ R154, R187, UR10, -R152 ;  /* 0x0000000abb9a7c23 */ /* 0x000fe20008010898 */
[----:B------:R-:W3:Y:S01]  /*c0f0*/  MUFU.EX2 R145, R145 ;  /* 0x0000009100917308 */ /* 0x000ee20000000800 */
[--C-:B------:R-:W-:Y:S01]  /*c100*/  FFMA.FTZ R187, R243, UR10, -R142.reuse ;  /* 0x0000000af3bb7c23 */ /* 0x100fe2000801088e */
[----:B------:R-:W-:Y:S01]  /*c110*/  FFMA.FTZ R158, R233, UR10, -R142 ;  /* 0x0000000ae99e7c23 */ /* 0x000fe2000801088e */
[--C-:B------:R-:W-:Y:S01]  /*c120*/  FFMA.FTZ R181, R181, UR10, -R152.reuse ;  /* 0x0000000ab5b57c23 */ /* 0x100fe20008010898 */
[----:B------:R-:W-:Y:S01]  /*c130*/  FFMA.FTZ R171, R171, UR10, -R152 ;  /* 0x0000000aabab7c23 */ /* 0x000fe20008010898 */
[--C-:B------:R-:W-:Y:S01]  /*c140*/  FFMA.FTZ R177, R177, UR10, -R142.reuse ;  /* 0x0000000ab1b17c23 */ /* 0x100fe2000801088e */
[----:B------:R-:W-:Y:S01]  /*c150*/  FFMA.FTZ R173, R173, UR10, -R142 ;  /* 0x0000000aadad7c23 */ /* 0x000fe2000801088e */
[--C-:B------:R-:W-:Y:S01]  /*c160*/  FFMA.FTZ R165, R165, UR10, -R152.reuse ;  /* 0x0000000aa5a57c23 */ /* 0x100fe20008010898 */
[----:B------:R-:W-:Y:S01]  /*c170*/  MUFU.EX2 R144, R144 ;  /* 0x0000009000907308 */ /* 0x000fe20000000800 */
[----:B------:R-:W-:Y:S01]  /*c180*/  FFMA.FTZ R161, R161, UR10, -R152 ;  /* 0x0000000aa1a17c23 */ /* 0x000fe20008010898 */
[----:B------:R-:W-:Y:S01]  /*c190*/  FFMA.FTZ R159, R159, UR10, -R142 ;  /* 0x0000000a9f9f7c23 */ /* 0x000fe2000801088e */
[--C-:B------:R-:W-:Y:S01]  /*c1a0*/  FFMA.FTZ R3, R3, UR10, -R152.reuse ;  /* 0x0000000a03037c23 */ /* 0x100fe20008010898 */
[--C-:B------:R-:W-:Y:S01]  /*c1b0*/  FFMA.FTZ R134, R134, UR10, -R152.reuse ;  /* 0x0000000a86867c23 */ /* 0x100fe20008010898 */
[--C-:B------:R-:W-:Y:S01]  /*c1c0*/  FFMA.FTZ R133, R133, UR10, -R152.reuse ;  /* 0x0000000a85857c23 */ /* 0x100fe20008010898 */
[----:B------:R-:W-:Y:S01]  /*c1d0*/  FFMA.FTZ R132, R132, UR10, -R152 ;  /* 0x0000000a84847c23 */ /* 0x000fe20008010898 */
[--C-:B------:R-:W-:Y:S01]  /*c1e0*/  FFMA.FTZ R135, R135, UR10, -R142.reuse ;  /* 0x0000000a87877c23 */ /* 0x100fe2000801088e */
[----:B------:R-:W4:Y:S01]  /*c1f0*/  MUFU.EX2 R143, R143 ;  /* 0x0000008f008f7308 */ /* 0x000f220000000800 */
[----:B---3--:R-:W-:Y:S01]  /*c200*/  F2FP.BF16.F32.PACK_AB R4, R145, R146 ;  /* 0x000000929104723e */ /* 0x008fe200000010ff */
[--C-:B------:R-:W-:Y:S01]  /*c210*/  FFMA.FTZ R138, R138, UR10, -R142.reuse ;  /* 0x0000000a8a8a7c23 */ /* 0x100fe2000801088e */
[--C-:B------:R-:W-:Y:S01]  /*c220*/  FFMA.FTZ R137, R137, UR10, -R142.reuse ;  /* 0x0000000a89897c23 */ /* 0x100fe2000801088e */
[----:B------:R-:W-:-:S04]  /*c230*/  FFMA.FTZ R136, R136, UR10, -R142 ;  /* 0x0000000a88887c23 */ /* 0x000fc8000801088e */
[----:B------:R-:W-:Y:S08]  /*c240*/  MUFU.EX2 R141, R141 ;  /* 0x0000008d008d7308 */ /* 0x000ff00000000800 */
[----:B------:R-:W3:Y:S01]  /*c250*/  MUFU.EX2 R140, R140 ;  /* 0x0000008c008c7308 */ /* 0x000ee20000000800 */
[----:B----4-:R-:W-:-:S07]  /*c260*/  F2FP.BF16.F32.PACK_AB R6, R143, R144 ;  /* 0x000000908f06723e */ /* 0x010fce00000010ff */
[----:B------:R-:W-:Y:S08]  /*c270*/  MUFU.EX2 R139, R139 ;  /* 0x0000008b008b7308 */ /* 0x000ff00000000800 */
[----:B------:R-:W4:Y:S01]  /*c280*/  MUFU.EX2 R2, R2 ;  /* 0x0000000200027308 */ /* 0x000f220000000800 */
[----:B---3--:R-:W-:-:S07]  /*c290*/  F2FP.BF16.F32.PACK_AB R5, R140, R141 ;  /* 0x0000008d8c05723e */ /* 0x008fce00000010ff */
[----:B------:R-:W3:Y:S08]  /*c2a0*/  MUFU.EX2 R149, R149 ;  /* 0x0000009500957308 */ /* 0x000ef00000000800 */
[----:B------:R-:W5:Y:S01]  /*c2b0*/  MUFU.EX2 R0, R0 ;  /* 0x0000000000007308 */ /* 0x000f620000000800 */
[----:B----4-:R-:W-:-:S07]  /*c2c0*/  F2FP.BF16.F32.PACK_AB R7, R2, R139 ;  /* 0x0000008b0207723e */ /* 0x010fce00000010ff */
[----:B------:R-:W-:Y:S01]  /*c2d0*/  MUFU.EX2 R151, R151 ;  /* 0x0000009700977308 */ /* 0x000fe20000000800 */
[-C--:B---3--:R-:W-:Y:S01]  /*c2e0*/  FMUL.FTZ R20, R72, R149.reuse ;  /* 0x0000009548147220 */ /* 0x088fe20000410000 */
[-C--:B------:R-:W-:Y:S01]  /*c2f0*/  FMUL.FTZ R21, R73, R149.reuse ;  /* 0x0000009549157220 */ /* 0x080fe20000410000 */
[-C--:B------:R-:W-:Y:S01]  /*c300*/  FMUL.FTZ R76, R76, R149.reuse ;  /* 0x000000954c4c7220 */ /* 0x080fe20000410000 */
[-C--:B------:R-:W-:Y:S01]  /*c310*/  FMUL.FTZ R77, R77, R149.reuse ;  /* 0x000000954d4d7220 */ /* 0x080fe20000410000 */
[-C--:B------:R-:W-:Y:S01]  /*c320*/  FMUL.FTZ R44, R96, R149.reuse ;  /* 0x00000095602c7220 */ /* 0x080fe20000410000 */
[-C--:B------:R-:W-:Y:S01]  /*c330*/  FMUL.FTZ R45, R97, R149.reuse ;  /* 0x00000095612d7220 */ /* 0x080fe20000410000 */
[-C--:B------:R-:W-:Y:S01]  /*c340*/  FMUL.FTZ R28, R80, R149.reuse ;  /* 0x00000095501c7220 */ /* 0x080fe20000410000 */
[-C--:B------:R-:W-:Y:S01]  /*c350*/  FMUL.FTZ R29, R81, R149.reuse ;  /* 0x00000095511d7220 */ /* 0x080fe20000410000 */
[-C--:B-----5:R-:W-:Y:S01]  /*c360*/  FMUL.FTZ R22, R74, R0.reuse ;  /* 0x000000004a167220 */ /* 0x0a0fe20000410000 */
[-C--:B------:R-:W-:Y:S01]  /*c370*/  FMUL.FTZ R23, R75, R0.reuse ;  /* 0x000000004b177220 */ /* 0x080fe20000410000 */
[-C--:B------:R-:W-:Y:S01]  /*c380*/  FMUL.FTZ R78, R78, R0.reuse ;  /* 0x000000004e4e7220 */ /* 0x080fe20000410000 */
[-C--:B------:R-:W-:Y:S01]  /*c390*/  FMUL.FTZ R79, R79, R0.reuse ;  /* 0x000000004f4f7220 */ /* 0x080fe20000410000 */
[-C--:B------:R-:W-:Y:S01]  /*c3a0*/  FMUL.FTZ R46, R98, R0.reuse ;  /* 0x00000000622e7220 */ /* 0x080fe20000410000 */
[-C--:B------:R-:W-:Y:S01]  /*c3b0*/  FMUL.FTZ R47, R99, R0.reuse ;  /* 0x00000000632f7220 */ /* 0x080fe20000410000 */
[-C--:B------:R-:W-:Y:S01]  /*c3c0*/  FMUL.FTZ R30, R82, R0.reuse ;  /* 0x00000000521e7220 */ /* 0x080fe20000410000 */
[-C--:B------:R-:W-:Y:S01]  /*c3d0*/  FMUL.FTZ R31, R83, R0.reuse ;  /* 0x00000000531f7220 */ /* 0x080fe20000410000 */
[C---:B------:R-:W-:Y:S01]  /*c3e0*/  HMMA.16816.F32.BF16 R20, R4.reuse, R16, R20 ;  /* 0x000000100414723c */ /* 0x040fe20000041814 */
[-C--:B------:R-:W-:Y:S01]  /*c3f0*/  FMUL.FTZ R48, R100, R149.reuse ;  /* 0x0000009564307220 */ /* 0x080fe20000410000 */
[-C--:B------:R-:W-:Y:S01]  /*c400*/  FMUL.FTZ R49, R101, R149.reuse ;  /* 0x0000009565317220 */ /* 0x080fe20000410000 */
[-C--:B------:R-:W-:Y:S01]  /*c410*/  FMUL.FTZ R50, R102, R0.reuse ;  /* 0x0000000066327220 */ /* 0x080fe20000410000 */
[-C--:B------:R-:W-:Y:S01]  /*c420*/  FMUL.FTZ R51, R103, R0.reuse ;  /* 0x0000000067337220 */ /* 0x080fe20000410000 */
[-C--:B------:R-:W-:Y:S01]  /*c430*/  FMUL.FTZ R12, R128, R149.reuse ;  /* 0x00000095800c7220 */ /* 0x080fe20000410000 */
[C---:B------:R-:W-:Y:S01]  /*c440*/  HMMA.16816.F32.BF16 R16, R4.reuse, R18, R76 ;  /* 0x000000120410723c */ /* 0x040fe2000004184c */
[----:B------:R-:W3:Y:S01]  /*c450*/  LDSM.16.MT88.4 R76, [R204+0xc800] ;  /* 0x00c80000cc4c783b */ /* 0x000ee20000004200 */
[-C--:B------:R-:W-:Y:S01]  /*c460*/  FMUL.FTZ R13, R129, R149.reuse ;  /* 0x00000095810d7220 */ /* 0x080fe20000410000 */
[-C--:B------:R-:W-:Y:S01]  /*c470*/  FMUL.FTZ R14, R130, R0.reuse ;  /* 0x00000000820e7220 */ /* 0x080fe20000410000 */
[-C--:B------:R-:W-:Y:S01]  /*c480*/  FMUL.FTZ R15, R131, R0.reuse ;  /* 0x00000000830f7220 */ /* 0x080fe20000410000 */
[----:B------:R-:W4:Y:S01]  /*c490*/  LDSM.16.MT88.4 R80, [R202+0xc800] ;  /* 0x00c80000ca50783b */ /* 0x000f220000004200 */
[-C--:B------:R-:W-:Y:S01]  /*c4a0*/  FMUL.FTZ R68, R68, R149.reuse ;  /* 0x0000009544447220 */ /* 0x080fe20000410000 */
[-C--:B------:R-:W-:Y:S01]  /*c4b0*/  FMUL.FTZ R69, R69, R149.reuse ;  /* 0x0000009545457220 */ /* 0x080fe20000410000 */
[-C--:B------:R-:W-:Y:S01]  /*c4c0*/  FMUL.FTZ R70, R70, R0.reuse ;  /* 0x0000000046467220 */ /* 0x080fe20000410000 */
[-C--:B------:R-:W-:Y:S01]  /*c4d0*/  FMUL.FTZ R71, R71, R0.reuse ;  /* 0x0000000047477220 */ /* 0x080fe20000410000 */
[----:B------:R-:W-:Y:S01]  /*c4e0*/  FFMA.FTZ R100, R53, UR10, -R152 ;  /* 0x0000000a35647c23 */ /* 0x000fe20008010898 */
[--C-:B------:R-:W-:Y:S01]  /*c4f0*/  FFMA.FTZ R101, R63, UR10, -R142.reuse ;  /* 0x0000000a3f657c23 */ /* 0x100fe2000801088e */
[--C-:B------:R-:W-:Y:S01]  /*c500*/  FFMA.FTZ R103, R55, UR10, -R142.reuse ;  /* 0x0000000a37677c23 */ /* 0x100fe2000801088e */
[----:B------:R-:W-:Y:S01]  /*c510*/  FFMA.FTZ R102, R61, UR10, -R142 ;  /* 0x0000000a3d667c23 */ /* 0x000fe2000801088e */
[C---:B------:R-:W-:Y:S01]  /*c520*/  HMMA.16816.F32.BF16 R44, R4.reuse, R40, R44 ;  /* 0x00000028042c723c */ /* 0x040fe2000004182c */
[----:B------:R-:W5:Y:S01]  /*c530*/  MUFU.EX2 R150, R150 ;  /* 0x0000009600967308 */ /* 0x000f620000000800 */
[-C--:B------:R-:W-:Y:S01]  /*c540*/  FMUL.FTZ R36, R88, R149.reuse ;  /* 0x0000009558247220 */ /* 0x080fe20000410000 */
[-C--:B------:R-:W-:Y:S01]  /*c550*/  FMUL.FTZ R37, R89, R149.reuse ;  /* 0x0000009559257220 */ /* 0x080fe20000410000 */
[-C--:B------:R-:W-:Y:S01]  /*c560*/  FMUL.FTZ R38, R90, R0.reuse ;  /* 0x000000005a267220 */ /* 0x080fe20000410000 */
[-C--:B------:R-:W-:Y:S01]  /*c570*/  FMUL.FTZ R39, R91, R0.reuse ;  /* 0x000000005b277220 */ /* 0x080fe20000410000 */
[C---:B------:R-:W-:Y:S01]  /*c580*/  HMMA.16816.F32.BF16 R40, R4.reuse, R42, R48 ;  /* 0x0000002a0428723c */ /* 0x040fe20000041830 */
[----:B------:R-:W4:Y:S01]  /*c590*/  LDSM.16.MT88.4 R88, [R200+0x10000] ;  /* 0x01000000c858783b */ /* 0x000f220000004200 */
[-C--:B------:R-:W-:Y:S01]  /*c5a0*/  FMUL.FTZ R84, R84, R149.reuse ;  /* 0x0000009554547220 */ /* 0x080fe20000410000 */
[----:B------:R-:W-:Y:S01]  /*c5b0*/  MUFU.EX2 R153, R153 ;  /* 0x0000009900997308 */ /* 0x000fe20000000800 */
[-C--:B------:R-:W-:Y:S01]  /*c5c0*/  FMUL.FTZ R85, R85, R149.reuse ;  /* 0x0000009555557220 */ /* 0x080fe20000410000 */
[-C--:B------:R-:W-:Y:S01]  /*c5d0*/  FMUL.FTZ R86, R86, R0.reuse ;  /* 0x0000000056567220 */ /* 0x080fe20000410000 */
[C---:B-1----:R-:W-:Y:S01]  /*c5e0*/  HMMA.16816.F32.BF16 R12, R4.reuse, R8, R12 ;  /* 0x00000008040c723c */ /* 0x042fe2000004180c */
[-C--:B------:R-:W-:Y:S01]  /*c5f0*/  FMUL.FTZ R48, R104, R149.reuse ;  /* 0x0000009568307220 */ /* 0x080fe20000410000 */
[-C--:B------:R-:W-:Y:S01]  /*c600*/  FMUL.FTZ R87, R87, R0.reuse ;  /* 0x0000000057577220 */ /* 0x080fe20000410000 */
[-C--:B------:R-:W-:Y:S01]  /*c610*/  FMUL.FTZ R92, R92, R149.reuse ;  /* 0x000000955c5c7220 */ /* 0x080fe20000410000 */
[----:B------:R-:W-:Y:S01]  /*c620*/  FMUL.FTZ R93, R93, R149 ;  /* 0x000000955d5d7220 */ /* 0x000fe20000410000 */
[----:B------:R-:W1:Y:S01]  /*c630*/  MUFU.EX2 R100, R100 ;  /* 0x0000006400647308 */ /* 0x000e620000000800 */
[C---:B------:R-:W-:Y:S01]  /*c640*/  HMMA.16816.F32.BF16 R8, R4.reuse, R10, R68 ;  /* 0x0000000a0408723c */ /* 0x040fe20000041844 */
[----:B-----5:R-:W-:Y:S01]  /*c650*/  F2FP.BF16.F32.PACK_AB R72, R150, R151 ;  /* 0x000000979648723e */ /* 0x020fe200000010ff */
[----:B------:R-:W-:Y:S01]  /*c660*/  LDSM.16.MT88.4 R68, [R200+0xc800] ;  /* 0x00c80000c844783b */ /* 0x000fe20000004200 */
[-C--:B------:R-:W-:Y:S01]  /*c670*/  FMUL.FTZ R94, R94, R0.reuse ;  /* 0x000000005e5e7220 */ /* 0x080fe20000410000 */
[-C--:B------:R-:W-:Y:S01]  /*c680*/  FMUL.FTZ R95, R95, R0.reuse ;  /* 0x000000005f5f7220 */ /* 0x080fe20000410000 */
[-C--:B------:R-:W-:Y:S01]  /*c690*/  FMUL.FTZ R49, R105, R149.reuse ;  /* 0x0000009569317220 */ /* 0x080fe20000410000 */
[C---:B--2---:R-:W-:Y:S01]  /*c6a0*/  HMMA.16816.F32.BF16 R28, R4.reuse, R24, R28 ;  /* 0x00000018041c723c */ /* 0x044fe2000004181c */
[----:B------:R2:W-:Y:S01]  /*c6b0*/  MUFU.EX2 R104, R52 ;  /* 0x0000003400687308 */ /* 0x0005e20000000800 */
[-C--:B------:R-:W-:Y:S01]  /*c6c0*/  FMUL.FTZ R50, R106, R0.reuse ;  /* 0x000000006a327220 */ /* 0x080fe20000410000 */
[-C--:B------:R-:W-:Y:S01]  /*c6d0*/  FMUL.FTZ R51, R107, R0.reuse ;  /* 0x000000006b337220 */ /* 0x080fe20000410000 */
[-C--:B------:R-:W-:Y:S01]  /*c6e0*/  FMUL.FTZ R124, R124, R149.reuse ;  /* 0x000000957c7c7220 */ /* 0x080fe20000410000 */
[----:B------:R-:W-:Y:S01]  /*c6f0*/  FMUL.FTZ R125, R125, R149 ;  /* 0x000000957d7d7220 */ /* 0x000fe20000410000 */
[C---:B------:R-:W-:Y:S01]  /*c700*/  HMMA.16816.F32.BF16 R24, R4.reuse, R26, R84 ;  /* 0x0000001a0418723c */ /* 0x040fe20000041854 */
[----:B------:R-:W5:Y:S01]  /*c710*/  LDSM.16.MT88.4 R84, [R201+0xc800] ;  /* 0x00c80000c954783b */ /* 0x000f620000004200 */
[-C--:B------:R-:W-:Y:S01]  /*c720*/  FMUL.FTZ R126, R126, R0.reuse ;  /* 0x000000007e7e7220 */ /* 0x080fe20000410000 */
[----:B------:R-:W3:Y:S01]  /*c730*/  MUFU.EX2 R101, R101 ;  /* 0x0000006500657308 */ /* 0x000ee20000000800 */
[----:B-1----:R-:W-:Y:S01]  /*c740*/  F2FP.BF16.F32.PACK_AB R74, R100, R153 ;  /* 0x00000099644a723e */ /* 0x002fe200000010ff */
[-C--:B------:R-:W-:Y:S01]  /*c750*/  FMUL.FTZ R127, R127, R0.reuse ;  /* 0x000000007f7f7220 */ /* 0x080fe20000410000 */
[C---:B------:R-:W-:Y:S01]  /*c760*/  HMMA.16816.F32.BF16 R36, R4.reuse, R32, R36 ;  /* 0x000000200424723c */ /* 0x040fe20000041824 */
[-C--:B------:R-:W-:Y:S01]  /*c770*/  FMUL.FTZ R53, R109, R149.reuse ;  /* 0x000000956d357220 */ /* 0x080fe20000410000 */
[-C--:B------:R-:W-:Y:S01]  /*c780*/  FMUL.FTZ R54, R110, R0.reuse ;  /* 0x000000006e367220 */ /* 0x080fe20000410000 */
[-C--:B------:R-:W-:Y:S01]  /*c790*/  FMUL.FTZ R55, R111, R0.reuse ;  /* 0x000000006f377220 */ /* 0x080fe20000410000 */
[-C--:B------:R-:W-:Y:S01]  /*c7a0*/  FMUL.FTZ R120, R120, R149.reuse ;  /* 0x0000009578787220 */ /* 0x080fe20000410000 */
[----:B------:R-:W-:Y:S01]  /*c7b0*/  MUFU.EX2 R103, R103 ;  /* 0x0000006700677308 */ /* 0x000fe20000000800 */
[C---:B------:R-:W-:Y:S01]  /*c7c0*/  HMMA.16816.F32.BF16 R32, R4.reuse, R34, R92 ;  /* 0x000000220420723c */ /* 0x040fe2000004185c */
[-C--:B--2---:R-:W-:Y:S01]  /*c7d0*/  FMUL.FTZ R52, R108, R149.reuse ;  /* 0x000000956c347220 */ /* 0x084fe20000410000 */
[-C--:B------:R-:W-:Y:S01]  /*c7e0*/  FMUL.FTZ R121, R121, R149.reuse ;  /* 0x0000009579797220 */ /* 0x080fe20000410000 */
[-C--:B------:R-:W-:Y:S01]  /*c7f0*/  FMUL.FTZ R60, R112, R149.reuse ;  /* 0x00000095703c7220 */ /* 0x080fe20000410000 */
[-C--:B------:R-:W-:Y:S01]  /*c800*/  FMUL.FTZ R61, R113, R149.reuse ;  /* 0x00000095713d7220 */ /* 0x080fe20000410000 */
[----:B------:R-:W-:Y:S01]  /*c810*/  FMUL.FTZ R122, R122, R0 ;  /* 0x000000007a7a7220 */ /* 0x000fe20000410000 */
[C---:B------:R-:W-:Y:S01]  /*c820*/  HMMA.16816.F32.BF16 R48, R4.reuse, R56, R48 ;  /* 0x000000380430723c */ /* 0x040fe20000041830 */
[----:B------:R-:W1:Y:S01]  /*c830*/  MUFU.EX2 R102, R102 ;  /* 0x0000006600667308 */ /* 0x000e620000000800 */
[----:B---3--:R-:W-:Y:S01]  /*c840*/  F2FP.BF16.F32.PACK_AB R73, R101, R104 ;  /* 0x000000686549723e */ /* 0x008fe200000010ff */
[-C--:B------:R-:W-:Y:S01]  /*c850*/  FMUL.FTZ R123, R123, R0.reuse ;  /* 0x000000007b7b7220 */ /* 0x080fe20000410000 */
[-C--:B------:R-:W-:Y:S01]  /*c860*/  FMUL.FTZ R62, R114, R0.reuse ;  /* 0x00000000723e7220 */ /* 0x080fe20000410000 */
[-C--:B------:R-:W-:Y:S01]  /*c870*/  FMUL.FTZ R63, R115, R0.reuse ;  /* 0x00000000733f7220 */ /* 0x080fe20000410000 */
[C---:B------:R-:W-:Y:S01]  /*c880*/  HMMA.16816.F32.BF16 R56, R4.reuse, R58, R124 ;  /* 0x0000003a0438723c */ /* 0x040fe2000004187c */
[-C--:B------:R-:W-:Y:S01]  /*c890*/  FMUL.FTZ R116, R116, R149.reuse ;  /* 0x0000009574747220 */ /* 0x080fe20000410000 */
[----:B------:R-:W-:Y:S01]  /*c8a0*/  FMUL.FTZ R117, R117, R149 ;  /* 0x0000009575757220 */ /* 0x000fe20000410000 */
[-C--:B------:R-:W-:Y:S01]  /*c8b0*/  FMUL.FTZ R118, R118, R0.reuse ;  /* 0x0000000076767220 */ /* 0x080fe20000410000 */
[-C--:B------:R-:W-:Y:S01]  /*c8c0*/  FMUL.FTZ R119, R119, R0.reuse ;  /* 0x0000000077777220 */ /* 0x080fe20000410000 */
[--C-:B------:R-:W-:Y:S01]  /*c8d0*/  FFMA.FTZ R105, R180, UR10, -R152.reuse ;  /* 0x0000000ab4697c23 */ /* 0x100fe20008010898 */
[C---:B------:R-:W-:Y:S01]  /*c8e0*/  HMMA.16816.F32.BF16 R52, R4.reuse, R64, R52 ;  /* 0x000000400434723c */ /* 0x040fe20000041834 */
[--C-:B------:R-:W-:Y:S01]  /*c8f0*/  FFMA.FTZ R106, R176, UR10, -R152.reuse ;  /* 0x0000000ab06a7c23 */ /* 0x100fe20008010898 */
[--C-:B------:R-:W-:Y:S01]  /*c900*/  FFMA.FTZ R107, R174, UR10, -R152.reuse ;  /* 0x0000000aae6b7c23 */ /* 0x100fe20008010898 */
[----:B------:R-:W-:Y:S01]  /*c910*/  FFMA.FTZ R108, R170, UR10, -R152 ;  /* 0x0000000aaa6c7c23 */ /* 0x000fe20008010898 */
[--C-:B------:R-:W-:Y:S01]  /*c920*/  FFMA.FTZ R109, R182, UR10, -R142.reuse ;  /* 0x0000000ab66d7c23 */ /* 0x100fe2000801088e */
[--C-:B------:R-:W-:Y:S01]  /*c930*/  FFMA.FTZ R110, R178, UR10, -R142.reuse ;  /* 0x0000000ab26e7c23 */ /* 0x100fe2000801088e */
[----:B-1----:R-:W-:Y:S01]  /*c940*/  F2FP.BF16.F32.PACK_AB R75, R102, R103 ;  /* 0x00000067664b723e */ /* 0x002fe200000010ff */
[----:B------:R-:W-:Y:S01]  /*c950*/  HMMA.16816.F32.BF16 R64, R4, R66, R120 ;  /* 0x000000420440723c */ /* 0x000fe20000041878 */
[--C-:B------:R-:W-:Y:S01]  /*c960*/  FFMA.FTZ R111, R172, UR10, -R142.reuse ;  /* 0x0000000aac6f7c23 */ /* 0x100fe2000801088e */
[----:B------:R-:W-:Y:S01]  /*c970*/  FFMA.FTZ R112, R160, UR10, -R142 ;  /* 0x0000000aa0707c23 */ /* 0x000fe2000801088e */
[----:B------:R-:W-:Y:S01]  /*c980*/  MUFU.EX2 R105, R105 ;  /* 0x0000006900697308 */ /* 0x000fe20000000800 */
[----:B------:R-:W-:Y:S01]  /*c990*/  LDSM.16.MT88.4 R92, [R204+0xd000] ;  /* 0x00d00000cc5c783b */ /* 0x000fe20000004200 */
[--C-:B------:R-:W-:Y:S01]  /*c9a0*/  FFMA.FTZ R113, R168, UR10, -R152.reuse ;  /* 0x0000000aa8717c23 */ /* 0x100fe20008010898 */
[C---:B------:R-:W-:Y:S01]  /*c9b0*/  HMMA.16816.F32.BF16 R12, R72.reuse, R76, R12 ;  /* 0x0000004c480c723c */ /* 0x040fe2000004180c */
[--C-:B------:R-:W-:Y:S01]  /*c9c0*/  FFMA.FTZ R114, R164, UR10, -R152.reuse ;  /* 0x0000000aa4727c23 */ /* 0x100fe20008010898 */
[----:B------:R-:W-:Y:S01]  /*c9d0*/  LDSM.16.MT88.4 R96, [R201+0xd000] ;  /* 0x00d00000c960783b */ /* 0x000fe20000004200 */
[--C-:B------:R-:W-:Y:S01]  /*c9e0*/  FFMA.FTZ R115, R251, UR10, -R152.reuse ;  /* 0x0000000afb737c23 */ /* 0x100fe20008010898 */
[----:B------:R-:W-:Y:S01]  /*c9f0*/  FFMA.FTZ R120, R249, UR10, -R152 ;  /* 0x0000000af9787c23 */ /* 0x000fe20008010898 */
[----:B------:R-:W1:Y:S01]  /*ca00*/  MUFU.EX2 R106, R106 ;  /* 0x0000006a006a7308 */ /* 0x000e620000000800 */
[C---:B------:R-:W-:Y:S01]  /*ca10*/  HMMA.16816.F32.BF16 R8, R72.reuse, R78, R8 ;  /* 0x0000004e4808723c */ /* 0x040fe20000041808 */
[----:B------:R-:W2:Y:S01]  /*ca20*/  LDSM.16.MT88.4 R76, [R204+0x10800] ;  /* 0x01080000cc4c783b */ /* 0x000ea20000004200 */
[--C-:B------:R-:W-:Y:S01]  /*ca30*/  FFMA.FTZ R121, R166, UR10, -R142.reuse ;  /* 0x0000000aa6797c23 */ /* 0x100fe2000801088e */
[--C-:B------:R-:W-:Y:S01]  /*ca40*/  FFMA.FTZ R122, R156, UR10, -R142.reuse ;  /* 0x0000000a9c7a7c23 */ /* 0x100fe2000801088e */
[--C-:B------:R-:W-:Y:S01]  /*ca50*/  FFMA.FTZ R123, R162, UR10, -R142.reuse ;  /* 0x0000000aa27b7c23 */ /* 0x100fe2000801088e */
[----:B------:R-:W-:Y:S01]  /*ca60*/  FFMA.FTZ R124, R247, UR10, -R142 ;  /* 0x0000000af77c7c23 */ /* 0x000fe2000801088e */
[C---:B----4-:R-:W-:Y:S01]  /*ca70*/  HMMA.16816.F32.BF16 R20, R72.reuse, R80, R20 ;  /* 0x000000504814723c */ /* 0x050fe20000041814 */
[----:B------:R-:W-:Y:S01]  /*ca80*/  MUFU.EX2 R107, R107 ;  /* 0x0000006b006b7308 */ /* 0x000fe20000000800 */
[--C-:B------:R-:W-:Y:S01]  /*ca90*/  FFMA.FTZ R127, R191, UR10, -R152.reuse ;  /* 0x0000000abf7f7c23 */ /* 0x100fe20008010898 */
[--C-:B------:R-:W-:Y:S01]  /*caa0*/  FFMA.FTZ R125, R241, UR10, -R152.reuse ;  /* 0x0000000af17d7c23 */ /* 0x100fe20008010898 */
[----:B------:R-:W-:Y:S01]  /*cab0*/  FFMA.FTZ R126, R231, UR10, -R152 ;  /* 0x0000000ae77e7c23 */ /* 0x000fe20008010898 */
[--C-:B------:R-:W-:Y:S01]  /*cac0*/  FFMA.FTZ R156, R245, UR10, -R142.reuse ;  /* 0x0000000af59c7c23 */ /* 0x100fe2000801088e */
[----:B------:R-:W-:Y:S01]  /*cad0*/  HMMA.16816.F32.BF16 R16, R72, R82, R16 ;  /* 0x000000524810723c */ /* 0x000fe20000041810 */
[----:B------:R-:W3:Y:S01]  /*cae0*/  LDSM.16.MT88.4 R80, [R202+0x10800] ;  /* 0x01080000ca50783b */ /* 0x000ee20000004200 */
[----:B------:R-:W-:Y:S01]  /*caf0*/  FFMA.FTZ R191, R195, UR10, -R142 ;  /* 0x0000000ac3bf7c23 */ /* 0x000fe2000801088e */
[----:B------:R-:W-:Y:S01]  /*cb00*/  MUFU.EX2 R108, R108 ;  /* 0x0000006c006c7308 */ /* 0x000fe20000000800 */
[--C-:B------:R-:W-:Y:S01]  /*cb10*/  FFMA.FTZ R160, R185, UR10, -R152.reuse ;  /* 0x0000000ab9a07c23 */ /* 0x100fe20008010898 */
[----:B------:R-:W-:Y:S01]  /*cb20*/  FFMA.FTZ R162, R179, UR10, -R152 ;  /* 0x0000000ab3a27c23 */ /* 0x000fe20008010898 */
[C---:B------:R-:W-:Y:S01]  /*cb30*/  HMMA.16816.F32.BF16 R60, R4.reuse, R88, R60 ;  /* 0x00000058043c723c */ /* 0x040fe2000004183c */
[--C-:B------:R-:W-:Y:S01]  /*cb40*/  FFMA.FTZ R164, R183, UR10, -R142.reuse ;  /* 0x0000000ab7a47c23 */ /* 0x100fe2000801088e */
[----:B------:R-:W-:Y:S01]  /*cb50*/  FFMA.FTZ R166, R175, UR10, -R142 ;  /* 0x0000000aafa67c23 */ /* 0x000fe2000801088e */
[--C-:B------:R-:W-:Y:S01]  /*cb60*/  FFMA.FTZ R170, R157, UR10, -R152.reuse ;  /* 0x0000000a9daa7c23 */ /* 0x100fe20008010898 */
[----:B------:R-:W-:Y:S01]  /*cb70*/  FFMA.FTZ R168, R169, UR10, -R152 ;  /* 0x0000000aa9a87c23 */ /* 0x000fe20008010898 */
[----:B------:R-:W-:Y:S01]  /*cb80*/  MUFU.EX2 R109, R109 ;  /* 0x0000006d006d7308 */ /* 0x000fe20000000800 */
[----:B------:R-:W-:Y:S01]  /*cb90*/  HMMA.16816.F32.BF16 R4, R4, R90, R116 ;  /* 0x0000005a0404723c */ /* 0x000fe20000041874 */
[----:B------:R-:W4:Y:S01]  /*cba0*/  LDSM.16.MT88.4 R88, [R201+0x10800] ;  /* 0x01080000c958783b */ /* 0x000f220000004200 */
[--C-:B------:R-:W-:Y:S01]  /*cbb0*/  FFMA.FTZ R157, R167, UR10, -R142.reuse ;  /* 0x0000000aa79d7c23 */ /* 0x100fe2000801088e */
[--C-:B------:R-:W-:Y:S01]  /*cbc0*/  FFMA.FTZ R172, R163, UR10, -R142.reuse ;  /* 0x0000000aa3ac7c23 */ /* 0x100fe2000801088e */
[----:B------:R-:W-:Y:S01]  /*cbd0*/  FFMA.FTZ R174, R155, UR10, -R142 ;  /* 0x0000000a9bae7c23 */ /* 0x000fe2000801088e */
[----:B------:R-:W-:Y:S01]  /*cbe0*/  FFMA.FTZ R146, R237, R149, R146 ;  /* 0x00000095ed927223 */ /* 0x000fe20000010092 */
[----:B-----5:R-:W-:Y:S01]  /*cbf0*/  HMMA.16816.F32.BF16 R28, R72, R84, R28 ;  /* 0x00000054481c723c */ /* 0x020fe2000004181c */
[----:B------:R-:W5:Y:S01]  /*cc00*/  MUFU.EX2 R110, R110 ;  /* 0x0000006e006e7308 */ /* 0x000f620000000800 */
[----:B------:R-:W-:Y:S01]  /*cc10*/  FFMA.FTZ R141, R236, R0, R141 ;  /* 0x00000000ec8d7223 */ /* 0x000fe2000001008d */
[----:B------:R-:W-:-:S03]  /*cc20*/  FADD.FTZ R145, R145, R146 ;  /* 0x0000009291917221 */ /* 0x000fc60000010000 */
[C---:B------:R-:W-:Y:S01]  /*cc30*/  HMMA.16816.F32.BF16 R24, R72.reuse, R86, R24 ;  /* 0x000000564818723c */ /* 0x040fe20000041818 */
[----:B------:R-:W5:Y:S01]  /*cc40*/  LDSM.16.MT88.4 R84, [R200+0x10800] ;  /* 0x01080000c854783b */ /* 0x000f620000004200 */
[----:B------:R-:W-:Y:S01]  /*cc50*/  FADD.FTZ R140, R140, R141 ;  /* 0x0000008d8c8c7221 */ /* 0x000fe20000010000 */
[----:B------:R-:W-:Y:S01]  /*cc60*/  MUFU.EX2 R111, R111 ;  /* 0x0000006f006f7308 */ /* 0x000fe20000000800 */
[----:B------:R-:W-:Y:S02]  /*cc70*/  FADD.FTZ R144, R144, R145 ;  /* 0x0000009190907221 */ /* 0x000fe40000010000 */
[----:B------:R-:W-:Y:S01]  /*cc80*/  HMMA.16816.F32.BF16 R36, R72, R68, R36 ;  /* 0x000000444824723c */ /* 0x000fe20000041824 */
[----:B------:R-:W-:Y:S01]  /*cc90*/  FADD.FTZ R139, R139, R140 ;  /* 0x0000008c8b8b7221 */ /* 0x000fe20000010000 */
[----:B------:R-:W-:-:S03]  /*cca0*/  FADD.FTZ R144, R143, R144 ;  /* 0x000000908f907221 */ /* 0x000fc60000010000 */
[----:B------:R-:W5:Y:S01]  /*ccb0*/  MUFU.EX2 R112, R112 ;  /* 0x0000007000707308 */ /* 0x000f620000000800 */
[C---:B------:R-:W-:Y:S01]  /*ccc0*/  HMMA.16816.F32.BF16 R32, R72.reuse, R70, R32 ;  /* 0x000000464820723c */ /* 0x040fe20000041820 */
[----:B------:R-:W5:Y:S01]  /*ccd0*/  LDSM.16.MT88.4 R68, [R202+0xd000] ;  /* 0x00d00000ca44783b */ /* 0x000f620000004200 */
[----:B------:R-:W-:Y:S01]  /*cce0*/  FADD.FTZ R139, R2, R139 ;  /* 0x0000008b028b7221 */ /* 0x000fe20000010000 */
[----:B------:R-:W-:Y:S01]  /*ccf0*/  FADD.FTZ R151, R151, R144 ;  /* 0x0000009097977221 */ /* 0x000fe20000010000 */
[----:B------:R-:W-:Y:S02]  /*cd00*/  MOV R2, R148 ;  /* 0x0000009400027202 */ /* 0x000fe40000000f00 */
[----:B--2---:R-:W-:Y:S01]  /*cd10*/  HMMA.16816.F32.BF16 R44, R72, R76, R44 ;  /* 0x0000004c482c723c */ /* 0x004fe2000004182c */
[----:B------:R-:W-:Y:S01]  /*cd20*/  MUFU.EX2 R113, R113 ;  /* 0x0000007100717308 */ /* 0x000fe20000000800 */
[----:B------:R-:W-:Y:S01]  /*cd30*/  FADD.FTZ R104, R104, R139 ;  /* 0x0000008b68687221 */ /* 0x000fe20000010000 */
[----:B------:R-:W-:-:S03]  /*cd40*/  FADD.FTZ R150, R150, R151 ;  /* 0x0000009796967221 */ /* 0x000fc60000010000 */
[C---:B------:R-:W-:Y:S01]  /*cd50*/  HMMA.16816.F32.BF16 R40, R72.reuse, R78, R40 ;  /* 0x0000004e4828723c */ /* 0x040fe20000041828 */
[----:B------:R-:W2:Y:S01]  /*cd60*/  LDSM.16.MT88.4 R76, [R200+0xd000] ;  /* 0x00d00000c84c783b */ /* 0x000ea20000004200 */
[----:B------:R-:W-:Y:S01]  /*cd70*/  FADD.FTZ R104, R101, R104 ;  /* 0x0000006865687221 */ /* 0x000fe20000010000 */
[----:B------:R-:W-:Y:S01]  /*cd80*/  MUFU.EX2 R114, R114 ;  /* 0x0000007200727308 */ /* 0x000fe20000000800 */
[----:B------:R-:W-:Y:S02]  /*cd90*/  FADD.FTZ R153, R153, R150 ;  /* 0x0000009699997221 */ /* 0x000fe40000010000 */
[----:B---3--:R-:W-:Y:S01]  /*cda0*/  HMMA.16816.F32.BF16 R48, R72, R80, R48 ;  /* 0x000000504830723c */ /* 0x008fe20000041830 */
[----:B------:R-:W-:Y:S01]  /*cdb0*/  FADD.FTZ R103, R103, R104 ;  /* 0x0000006867677221 */ /* 0x000fe20000010000 */
[----:B------:R-:W-:-:S03]  /*cdc0*/  FADD.FTZ R100, R100, R153 ;  /* 0x0000009964647221 */ /* 0x000fc60000010000 */
[----:B------:R-:W-:Y:S01]  /*cdd0*/  MUFU.EX2 R115, R115 ;  /* 0x0000007300737308 */ /* 0x000fe20000000800 */
[----:B------:R-:W-:Y:S01]  /*cde0*/  HMMA.16816.F32.BF16 R56, R72, R82, R56 ;  /* 0x000000524838723c */ /* 0x000fe20000041838 */
[----:B------:R-:W3:Y:S01]  /*cdf0*/  LDSM.16.MT88.4 R80, [R204+0x11000] ;  /* 0x01100000cc50783b */ /* 0x000ee20000004200 */
[----:B------:R-:W-:-:S04]  /*ce00*/  FADD.FTZ R102, R102, R103 ;  /* 0x0000006766667221 */ /* 0x000fc80000010000 */
[C---:B----4-:R-:W-:Y:S01]  /*ce10*/  HMMA.16816.F32.BF16 R52, R72.reuse, R88, R52 ;  /* 0x000000584834723c */ /* 0x050fe20000041834 */
[----:B------:R-:W-:Y:S05]  /*ce20*/  MUFU.EX2 R120, R120 ;  /* 0x0000007800787308 */ /* 0x000fea0000000800 */
[C---:B------:R-:W-:Y:S01]  /*ce30*/  HMMA.16816.F32.BF16 R64, R72.reuse, R90, R64 ;  /* 0x0000005a4840723c */ /* 0x040fe20000041840 */
[----:B-1----:R-:W-:Y:S01]  /*ce40*/  F2FP.BF16.F32.PACK_AB R88, R106, R105 ;  /* 0x000000696a58723e */ /* 0x002fe200000010ff */
[----:B------:R-:W-:Y:S01]  /*ce50*/  FADD.FTZ R105, R105, R100 ;  /* 0x0000006469697221 */ /* 0x000fe20000010000 */
[----:B-----5:R-:W-:Y:S01]  /*ce60*/  F2FP.BF16.F32.PACK_AB R89, R110, R109 ;  /* 0x0000006d6e59723e */ /* 0x020fe200000010ff */
[----:B------:R-:W-:Y:S01]  /*ce70*/  MUFU.EX2 R121, R121 ;  /* 0x0000007900797308 */ /* 0x000fe20000000800 */
[----:B------:R-:W-:Y:S01]  /*ce80*/  FADD.FTZ R109, R109, R102 ;  /* 0x000000666d6d7221 */ /* 0x000fe20000010000 */
[----:B------:R-:W-:Y:S01]  /*ce90*/  HMMA.16816.F32.BF16 R60, R72, R84, R60 ;  /* 0x00000054483c723c */ /* 0x000fe2000004183c */
[----:B------:R-:W-:Y:S01]  /*cea0*/  F2FP.BF16.F32.PACK_AB R90, R108, R107 ;  /* 0x0000006b6c5a723e */ /* 0x000fe200000010ff */
[----:B------:R-:W-:Y:S01]  /*ceb0*/  FADD.FTZ R106, R106, R105 ;  /* 0x000000696a6a7221 */ /* 0x000fe20000010000 */
[----:B------:R-:W-:Y:S01]  /*cec0*/  F2FP.BF16.F32.PACK_AB R91, R112, R111 ;  /* 0x0000006f705b723e */ /* 0x000fe200000010ff */
[----:B------:R-:W-:-:S02]  /*ced0*/  FADD.FTZ R110, R110, R109 ;  /* 0x0000006d6e6e7221 */ /* 0x000fc40000010000 */
[----:B------:R-:W-:Y:S01]  /*cee0*/  HMMA.16816.F32.BF16 R4, R72, R86, R4 ;  /* 0x000000564804723c */ /* 0x000fe20000041804 */
[----:B------:R-:W-:Y:S01]  /*cef0*/  LDSM.16.MT88.4 R72, [R201+0x11000] ;  /* 0x01100000c948783b */ /* 0x000fe20000004200 */
[----:B------:R-:W-:Y:S01]  /*cf00*/  MUFU.EX2 R122, R122 ;  /* 0x0000007a007a7308 */ /* 0x000fe20000000800 */
[----:B------:R-:W-:Y:S01]  /*cf10*/  FADD.FTZ R107, R107, R106 ;  /* 0x0000006a6b6b7221 */ /* 0x000fe20000010000 */
[----:B------:R-:W-:Y:S01]  /*cf20*/  FADD.FTZ R111, R111, R110 ;  /* 0x0000006e6f6f7221 */ /* 0x000fe20000010000 */
[----:B------:R-:W-:Y:S01]  /*cf30*/  LDSM.16.MT88.4 R84, [R202+0xd800] ;  /* 0x00d80000ca54783b */ /* 0x000fe20000004200 */
[C---:B------:R-:W-:Y:S01]  /*cf40*/  HMMA.16816.F32.BF16 R20, R88.reuse, R68, R20 ;  /* 0x000000445814723c */ /* 0x040fe20000041814 */
[----:B------:R-:W-:Y:S01]  /*cf50*/  FADD.FTZ R108, R108, R107 ;  /* 0x0000006b6c6c7221 */ /* 0x000fe20000010000 */
[----:B------:R-:W-:Y:S02]  /*cf60*/  FADD.FTZ R112, R112, R111 ;  /* 0x0000006f70707221 */ /* 0x000fe40000010000 */
[----:B------:R-:W-:Y:S02]  /*cf70*/  MUFU.EX2 R123, R123 ;  /* 0x0000007b007b7308 */ /* 0x000fe40000000800 */
[C---:B------:R-:W-:Y:S01]  /*cf80*/  HMMA.16816.F32.BF16 R16, R88.reuse, R70, R16 ;  /* 0x000000465810723c */ /* 0x040fe20000041810 */
[----:B------:R-:W1:Y:S05]  /*cf90*/  LDSM.16.MT88.4 R68, [R202+0x11000] ;  /* 0x01100000ca44783b */ /* 0x000e6a0000004200 */
[C---:B--2---:R-:W-:Y:S01]  /*cfa0*/  HMMA.16816.F32.BF16 R36, R88.reuse, R76, R36 ;  /* 0x0000004c5824723c */ /* 0x044fe20000041824 */
[----:B------:R-:W-:Y:S05]  /*cfb0*/  MUFU.EX2 R124, R124 ;  /* 0x0000007c007c7308 */ /* 0x000fea0000000800 */
[C---:B------:R-:W-:Y:S01]  /*cfc0*/  HMMA.16816.F32.BF16 R32, R88.reuse, R78, R32 ;  /* 0x0000004e5820723c */ /* 0x040fe20000041820 */
[----:B------:R-:W2:Y:S02]  /*cfd0*/  LDSM.16.MT88.4 R76, [R200+0x11000] ;  /* 0x01100000c84c783b */ /* 0x000ea40000004200 */
[----:B------:R-:W-:Y:S03]  /*cfe0*/  MUFU.EX2 R125, R125 ;  /* 0x0000007d007d7308 */ /* 0x000fe60000000800 */
[C---:B---3--:R-:W-:Y:S05]  /*cff0*/  HMMA.16816.F32.BF16 R44, R88.reuse, R80, R44 ;  /* 0x00000050582c723c */ /* 0x048fea000004182c */
[----:B------:R-:W3:Y:S01]  /*d000*/  MUFU.EX2 R126, R126 ;  /* 0x0000007e007e7308 */ /* 0x000ee20000000800 */
[C---:B------:R-:W-:Y:S01]  /*d010*/  HMMA.16816.F32.BF16 R40, R88.reuse, R82, R40 ;  /* 0x000000525828723c */ /* 0x040fe20000041828 */
[----:B------:R-:W4:Y:S05]  /*d020*/  LDSM.16.MT88.4 R80, [R204+0xd800] ;  /* 0x00d80000cc50783b */ /* 0x000f2a0000004200 */
[C---:B------:R-:W-:Y:S01]  /*d030*/  HMMA.16816.F32.BF16 R12, R88.reuse, R92, R12 ;  /* 0x0000005c580c723c */ /* 0x040fe2000004180c */
[----:B------:R-:W-:Y:S05]  /*d040*/  MUFU.EX2 R127, R127 ;  /* 0x0000007f007f7308 */ /* 0x000fea0000000800 */
[----:B------:R-:W-:Y:S03]  /*d050*/  HMMA.16816.F32.BF16 R8, R88, R94, R8 ;  /* 0x0000005e5808723c */ /* 0x000fe60000041808 */
[----:B------:R-:W5:Y:S01]  /*d060*/  MUFU.EX2 R154, R154 ;  /* 0x0000009a009a7308 */ /* 0x000f620000000800 */
[----:B---3--:R-:W-:-:S02]  /*d070*/  F2FP.BF16.F32.PACK_AB R92, R126, R125 ;  /* 0x0000007d7e5c723e */ /* 0x008fc400000010ff */
[C---:B------:R-:W-:Y:S05]  /*d080*/  HMMA.16816.F32.BF16 R28, R88.reuse, R96, R28 ;  /* 0x00000060581c723c */ /* 0x040fea000004181c */
[----:B------:R-:W-:Y:S01]  /*d090*/  MUFU.EX2 R156, R156 ;  /* 0x0000009c009c7308 */ /* 0x000fe20000000800 */
[C---:B------:R-:W-:Y:S01]  /*d0a0*/  HMMA.16816.F32.BF16 R24, R88.reuse, R98, R24 ;  /* 0x000000625818723c */ /* 0x040fe20000041818 */
[----:B------:R-:W-:Y:S05]  /*d0b0*/  LDSM.16.MT88.4 R96, [R201+0x12800] ;  /* 0x01280000c960783b */ /* 0x000fea0000004200 */
[----:B-1----:R-:W-:Y:S01]  /*d0c0*/  HMMA.16816.F32.BF16 R48, R88, R68, R48 ;  /* 0x000000445830723c */ /* 0x002fe20000041830 */
[----:B------:R-:W1:Y:S01]  /*d0d0*/  MUFU.EX2 R187, R187 ;  /* 0x000000bb00bb7308 */ /* 0x000e620000000800 */
[----:B-----5:R-:W-:-:S04]  /*d0e0*/  F2FP.BF16.F32.PACK_AB R94, R154, R127 ;  /* 0x0000007f9a5e723e */ /* 0x020fc800000010ff */
[C---:B------:R-:W-:Y:S01]  /*d0f0*/  HMMA.16816.F32.BF16 R56, R88.reuse, R70, R56 ;  /* 0x000000465838723c */ /* 0x040fe20000041838 */
[----:B------:R-:W3:Y:S02]  /*d100*/  LDSM.16.MT88.4 R68, [R201+0xd800] ;  /* 0x00d80000c944783b */ /* 0x000ee40000004200 */
[----:B------:R-:W-:Y:S03]  /*d110*/  MUFU.EX2 R158, R158 ;  /* 0x0000009e009e7308 */ /* 0x000fe60000000800 */
[C---:B------:R-:W-:Y:S05]  /*d120*/  HMMA.16816.F32.BF16 R52, R88.reuse, R72, R52 ;  /* 0x000000485834723c */ /* 0x040fea0000041834 */
[----:B------:R-:W5:Y:S01]  /*d130*/  MUFU.EX2 R191, R191 ;  /* 0x000000bf00bf7308 */ /* 0x000f620000000800 */
[----:B------:R-:W-:Y:S01]  /*d140*/  HMMA.16816.F32.BF16 R64, R88, R74, R64 ;  /* 0x0000004a5840723c */ /* 0x000fe20000041840 */
[----:B------:R-:W-:Y:S01]  /*d150*/  LDSM.16.MT88.4 R72, [R200+0xd800] ;  /* 0x00d80000c848783b */ /* 0x000fe20000004200 */
[----:B-1----:R-:W-:-:S04]  /*d160*/  F2FP.BF16.F32.PACK_AB R93, R187, R156 ;  /* 0x0000009cbb5d723e */ /* 0x002fc800000010ff */
[C---:B--2---:R-:W-:Y:S01]  /*d170*/  HMMA.16816.F32.BF16 R60, R88.reuse, R76, R60 ;  /* 0x0000004c583c723c */ /* 0x044fe2000004183c */
[----:B------:R-:W-:Y:S05]  /*d180*/  MUFU.EX2 R160, R160 ;  /* 0x000000a000a07308 */ /* 0x000fea0000000800 */
[----:B------:R-:W-:Y:S01]  /*d190*/  HMMA.16816.F32.BF16 R4, R88, R78, R4 ;  /* 0x0000004e5804723c */ /* 0x000fe20000041804 */
[----:B------:R-:W1:Y:S02]  /*d1a0*/  LDSM.16.MT88.4 R76, [R204+0x11800] ;  /* 0x01180000cc4c783b */ /* 0x000e640000004200 */
[----:B------:R-:W-:Y:S01]  /*d1b0*/  MUFU.EX2 R181, R181 ;  /* 0x000000b500b57308 */ /* 0x000fe20000000800 */
[----:B-----5:R-:W-:-:S03]  /*d1c0*/  F2FP.BF16.F32.PACK_AB R95, R191, R158 ;  /* 0x0000009ebf5f723e */ /* 0x020fc600000010ff */
[----:B------:R-:W-:Y:S01]  /*d1d0*/  F2FP.BF16.F32.PACK_AB R88, R114, R113 ;  /* 0x000000717258723e */ /* 0x000fe200000010ff */
[----:B------:R-:W-:Y:S01]  /*d1e0*/  FADD.FTZ R113, R113, R108 ;  /* 0x0000006c71717221 */ /* 0x000fe20000010000 */
[----:B------:R-:W-:Y:S01]  /*d1f0*/  F2FP.BF16.F32.PACK_AB R89, R122, R121 ;  /* 0x000000797a59723e */ /* 0x000fe200000010ff */
[----:B------:R-:W-:Y:S01]  /*d200*/  FADD.FTZ R121, R121, R112 ;  /* 0x0000007079797221 */ /* 0x000fe20000010000 */
[----:B------:R-:W-:Y:S01]  /*d210*/  F2FP.BF16.F32.PACK_AB R90, R120, R115 ;  /* 0x00000073785a723e */ /* 0x000fe200000010ff */
[----:B------:R-:W-:Y:S01]  /*d220*/  MUFU.EX2 R162, R162 ;  /* 0x000000a200a27308 */ /* 0x000fe20000000800 */
[----:B------:R-:W-:Y:S01]  /*d230*/  F2FP.BF16.F32.PACK_AB R91, R124, R123 ;  /* 0x0000007b7c5b723e */ /* 0x000fe200000010ff */
[----:B------:R-:W-:Y:S01]  /*d240*/  FADD.FTZ R114, R114, R113 ;  /* 0x0000007172727221 */ /* 0x000fe20000010000 */
[----:B------:R-:W-:-:S03]  /*d250*/  FADD.FTZ R122, R122, R121 ;  /* 0x000000797a7a7221 */ /* 0x000fc60000010000 */
[----:B------:R-:W-:Y:S02]  /*d260*/  FADD.FTZ R115, R115, R114 ;  /* 0x0000007273737221 */ /* 0x000fe40000010000 */
[----:B----4-:R-:W-:Y:S01]  /*d270*/  HMMA.16816.F32.BF16 R12, R88, R80, R12 ;  /* 0x00000050580c723c */ /* 0x010fe2000004180c */
[----:B------:R-:W-:Y:S01]  /*d280*/  MUFU.EX2 R171, R171 ;  /* 0x000000ab00ab7308 */ /* 0x000fe20000000800 */
[----:B------:R-:W-:-:S04]  /*d290*/  FADD.FTZ R120, R120, R115 ;  /* 0x0000007378787221 */ /* 0x000fc80000010000 */
[C---:B------:R-:W-:Y:S01]  /*d2a0*/  HMMA.16816.F32.BF16 R8, R88.reuse, R82, R8 ;  /* 0x000000525808723c */ /* 0x040fe20000041808 */
[----:B------:R-:W2:Y:S01]  /*d2b0*/  LDSM.16.MT88.4 R80, [R202+0x11800] ;  /* 0x01180000ca50783b */ /* 0x000ea20000004200 */
[----:B------:R-:W-:Y:S01]  /*d2c0*/  FADD.FTZ R125, R125, R120 ;  /* 0x000000787d7d7221 */ /* 0x000fe20000010000 */
[----:B------:R-:W-:Y:S03]  /*d2d0*/  MUFU.EX2 R164, R164 ;  /* 0x000000a400a47308 */ /* 0x000fe60000000800 */
[----:B---3--:R-:W-:Y:S01]  /*d2e0*/  HMMA.16816.F32.BF16 R28, R88, R68, R28 ;  /* 0x00000044581c723c */ /* 0x008fe2000004181c */
[----:B------:R-:W-:-:S04]  /*d2f0*/  FADD.FTZ R126, R126, R125 ;  /* 0x0000007d7e7e7221 */ /* 0x000fc80000010000 */
[----:B------:R-:W-:Y:S01]  /*d300*/  MUFU.EX2 R177, R177 ;  /* 0x000000b100b17308 */ /* 0x000fe20000000800 */
[C---:B------:R-:W-:Y:S01]  /*d310*/  HMMA.16816.F32.BF16 R24, R88.reuse, R70, R24 ;  /* 0x000000465818723c */ /* 0x040fe20000041818 */
[----:B------:R-:W-:Y:S05]  /*d320*/  LDSM.16.MT88.4 R68, [R201+0x11800] ;  /* 0x01180000c944783b */ /* 0x000fea0000004200 */
[C---:B-1----:R-:W-:Y:S01]  /*d330*/  HMMA.16816.F32.BF16 R44, R88.reuse, R76, R44 ;  /* 0x0000004c582c723c */ /* 0x042fe2000004182c */
[----:B------:R-:W-:Y:S05]  /*d340*/  MUFU.EX2 R166, R166 ;  /* 0x000000a600a67308 */ /* 0x000fea0000000800 */
[C---:B------:R-:W-:Y:S01]  /*d350*/  HMMA.16816.F32.BF16 R40, R88.reuse, R78, R40 ;  /* 0x0000004e5828723c */ /* 0x040fe20000041828 */
[----:B------:R-:W1:Y:S02]  /*d360*/  LDSM.16.MT88.4 R76, [R202+0xe000] ;  /* 0x00e00000ca4c783b */ /* 0x000e640000004200 */
[----:B------:R-:W-:Y:S03]  /*d370*/  MUFU.EX2 R173, R173 ;  /* 0x000000ad00ad7308 */ /* 0x000fe60000000800 */
[C---:B------:R-:W-:Y:S05]  /*d380*/  HMMA.16816.F32.BF16 R20, R88.reuse, R84, R20 ;  /* 0x000000545814723c */ /* 0x040fea0000041814 */
[----:B------:R-:W-:Y:S01]  /*d390*/  MUFU.EX2 R168, R168 ;  /* 0x000000a800a87308 */ /* 0x000fe20000000800 */
[C---:B------:R-:W-:Y:S01]  /*d3a0*/  HMMA.16816.F32.BF16 R16, R88.reuse, R86, R16 ;  /* 0x000000565810723c */ /* 0x040fe20000041810 */
[----:B------:R-:W-:Y:S05]  /*d3b0*/  LDSM.16.MT88.4 R84, [R200+0x11800] ;  /* 0x01180000c854783b */ /* 0x000fea0000004200 */
[C---:B--2---:R-:W-:Y:S01]  /*d3c0*/  HMMA.16816.F32.BF16 R48, R88.reuse, R80, R48 ;  /* 0x000000505830723c */ /* 0x044fe20000041830 */
[----:B------:R-:W-:Y:S05]  /*d3d0*/  MUFU.EX2 R165, R165 ;  /* 0x000000a500a57308 */ /* 0x000fea0000000800 */
[C---:B------:R-:W-:Y:S01]  /*d3e0*/  HMMA.16816.F32.BF16 R56, R88.reuse, R82, R56 ;  /* 0x000000525838723c */ /* 0x040fe20000041838 */
[----:B------:R-:W2:Y:S02]  /*d3f0*/  LDSM.16.MT88.4 R80, [R201+0xe000] ;  /* 0x00e00000c950783b */ /* 0x000ea40000004200 */
[----:B------:R-:W-:Y:S03]  /*d400*/  MUFU.EX2 R161, R161 ;  /* 0x000000a100a17308 */ /* 0x000fe60000000800 */
[C---:B------:R-:W-:Y:S05]  /*d410*/  HMMA.16816.F32.BF16 R36, R88.reuse, R72, R36 ;  /* 0x000000485824723c */ /* 0x040fea0000041824 */
[----:B------:R-:W-:Y:S01]  /*d420*/  MUFU.EX2 R170, R170 ;  /* 0x000000aa00aa7308 */ /* 0x000fe20000000800 */
[----:B------:R-:W-:Y:S01]  /*d430*/  HMMA.16816.F32.BF16 R32, R88, R74, R32 ;  /* 0x0000004a5820723c */ /* 0x000fe20000041820 */
[----:B------:R-:W3:Y:S05]  /*d440*/  LDSM.16.MT88.4 R72, [R204+0xe000] ;  /* 0x00e00000cc48783b */ /* 0x000eea0000004200 */
[C---:B-1----:R-:W-:Y:S01]  /*d450*/  HMMA.16816.F32.BF16 R20, R92.reuse, R76, R20 ;  /* 0x0000004c5c14723c */ /* 0x042fe20000041814 */
[----:B------:R-:W-:Y:S05]  /*d460*/  MUFU.EX2 R157, R157 ;  /* 0x0000009d009d7308 */ /* 0x000fea0000000800 */
[----:B------:R-:W-:Y:S01]  /*d470*/  HMMA.16816.F32.BF16 R16, R92, R78, R16 ;  /* 0x0000004e5c10723c */ /* 0x000fe20000041810 */
[----:B------:R-:W1:Y:S02]  /*d480*/  LDSM.16.MT88.4 R76, [R201+0x12000] ;  /* 0x01200000c94c783b */ /* 0x000e640000004200 */
[----:B------:R-:W-:Y:S03]  /*d490*/  MUFU.EX2 R172, R172 ;  /* 0x000000ac00ac7308 */ /* 0x000fe60000000800 */
[C---:B------:R-:W-:Y:S05]  /*d4a0*/  HMMA.16816.F32.BF16 R52, R88.reuse, R68, R52 ;  /* 0x000000445834723c */ /* 0x040fea0000041834 */
[----:B------:R-:W-:Y:S01]  /*d4b0*/  MUFU.EX2 R159, R159 ;  /* 0x0000009f009f7308 */ /* 0x000fe20000000800 */
[----:B------:R-:W-:Y:S01]  /*d4c0*/  HMMA.16816.F32.BF16 R64, R88, R70, R64 ;  /* 0x000000465840723c */ /* 0x000fe20000041840 */
[----:B------:R-:W4:Y:S05]  /*d4d0*/  LDSM.16.MT88.4 R68, [R200+0xe000] ;  /* 0x00e00000c844783b */ /* 0x000f2a0000004200 */
[C---:B--2---:R-:W-:Y:S01]  /*d4e0*/  HMMA.16816.F32.BF16 R28, R92.reuse, R80, R28 ;  /* 0x000000505c1c723c */ /* 0x044fe2000004181c */
[----:B------:R-:W-:Y:S05]  /*d4f0*/  MUFU.EX2 R174, R174 ;  /* 0x000000ae00ae7308 */ /* 0x000fea0000000800 */
[----:B------:R-:W-:Y:S01]  /*d500*/  HMMA.16816.F32.BF16 R24, R92, R82, R24 ;  /* 0x000000525c18723c */ /* 0x000fe20000041818 */
[----:B------:R-:W2:Y:S02]  /*d510*/  LDSM.16.MT88.4 R80, [R204+0xe800] ;  /* 0x00e80000cc50783b */ /* 0x000ea40000004200 */
[----:B------:R-:W-:Y:S03]  /*d520*/  MUFU.EX2 R3, R3 ;  /* 0x0000000300037308 */ /* 0x000fe60000000800 */
[C---:B------:R-:W-:Y:S05]  /*d530*/  HMMA.16816.F32.BF16 R60, R88.reuse, R84, R60 ;  /* 0x00000054583c723c */ /* 0x040fea000004183c */
[----:B------:R-:W5:Y:S01]  /*d540*/  MUFU.EX2 R134, R134 ;  /* 0x0000008600867308 */ /* 0x000f620000000800 */
[----:B------:R-:W-:Y:S01]  /*d550*/  HMMA.16816.F32.BF16 R4, R88, R86, R4 ;  /* 0x000000565804723c */ /* 0x000fe20000041804 */
[----:B------:R-:W2:Y:S04]  /*d560*/  LDSM.16.MT88.4 R84, [R202+0x12000] ;  /* 0x01200000ca54783b */ /* 0x000ea80000004200 */
[----:B------:R-:W-:Y:S01]  /*d570*/  LDSM.16.MT88.4 R88, [R200+0x12000] ;  /* 0x01200000c858783b */ /* 0x000fe20000004200 */
[C---:B---3--:R-:W-:Y:S01]  /*d580*/  HMMA.16816.F32.BF16 R12, R92.reuse, R72, R12 ;  /* 0x000000485c0c723c */ /* 0x048fe2000004180c */
[----:B------:R-:W-:Y:S05]  /*d590*/  MUFU.EX2 R133, R133 ;  /* 0x0000008500857308 */ /* 0x000fea0000000800 */
[----:B------:R-:W-:Y:S01]  /*d5a0*/  HMMA.16816.F32.BF16 R8, R92, R74, R8 ;  /* 0x0000004a5c08723c */ /* 0x000fe20000041808 */
[----:B------:R-:W3:Y:S02]  /*d5b0*/  LDSM.16.MT88.4 R72, [R204+0x12000] ;  /* 0x01200000cc48783b */ /* 0x000ee40000004200 */
[----:B------:R-:W4:Y:S01]  /*d5c0*/  MUFU.EX2 R132, R132 ;  /* 0x0000008400847308 */ /* 0x000f220000000800 */
[----:B-----5:R-:W-:-:S02]  /*d5d0*/  F2FP.BF16.F32.PACK_AB R116, R134, R3 ;  /* 0x000000038674723e */ /* 0x020fc400000010ff */
[C---:B-1----:R-:W-:Y:S05]  /*d5e0*/  HMMA.16816.F32.BF16 R52, R92.reuse, R76, R52 ;  /* 0x0000004c5c34723c */ /* 0x042fea0000041834 */
[----:B------:R-:W-:Y:S01]  /*d5f0*/  MUFU.EX2 R135, R135 ;  /* 0x0000008700877308 */ /* 0x000fe20000000800 */
[----:B------:R-:W-:Y:S01]  /*d600*/  HMMA.16816.F32.BF16 R64, R92, R78, R64 ;  /* 0x0000004e5c40723c */ /* 0x000fe20000041840 */
[----:B------:R-:W-:Y:S02]  /*d610*/  F2FP.BF16.F32.PACK_AB R76, R181, R160 ;  /* 0x000000a0b54c723e */ /* 0x000fe400000010ff */
[----:B------:R-:W-:-:S03]  /*d620*/  F2FP.BF16.F32.PACK_AB R77, R177, R164 ;  /* 0x000000a4b14d723e */ /* 0x000fc600000010ff */
[C---:B----4-:R-:W-:Y:S01]  /*d630*/  HMMA.16816.F32.BF16 R36, R92.reuse, R68, R36 ;  /* 0x000000445c24723c */ /* 0x050fe20000041824 */
[----:B------:R-:W-:Y:S01]  /*d640*/  F2FP.BF16.F32.PACK_AB R78, R171, R162 ;  /* 0x000000a2ab4e723e */ /* 0x000fe200000010ff */
[----:B------:R-:W1:Y:S01]  /*d650*/  MUFU.EX2 R138, R138 ;  /* 0x0000008a008a7308 */ /* 0x000e620000000800 */
[----:B------:R-:W-:Y:S02]  /*d660*/  F2FP.BF16.F32.PACK_AB R79, R173, R166 ;  /* 0x000000a6ad4f723e */ /* 0x000fe400000010ff */
[----:B------:R-:W-:Y:S01]  /*d670*/  F2FP.BF16.F32.PACK_AB R118, R132, R133 ;  /* 0x000000858476723e */ /* 0x000fe200000010ff */
[----:B------:R-:W-:Y:S01]  /*d680*/  HMMA.16816.F32.BF16 R32, R92, R70, R32 ;  /* 0x000000465c20723c */ /* 0x000fe20000041820 */
[----:B------:R-:W4:Y:S03]  /*d690*/  LDSM.16.MT88.4 R68, [R202+0xe800] ;  /* 0x00e80000ca44783b */ /* 0x000f260000004200 */
[----:B------:R-:W-:Y:S02]  /*d6a0*/  MUFU.EX2 R137, R137 ;  /* 0x0000008900897308 */ /* 0x000fe40000000800 */
[C---:B--2---:R-:W-:Y:S06]  /*d6b0*/  HMMA.16816.F32.BF16 R12, R76.reuse, R80, R12 ;  /* 0x000000504c0c723c */ /* 0x044fec000004180c */
[----:B------:R-:W-:Y:S01]  /*d6c0*/  HMMA.16816.F32.BF16 R8, R76, R82, R8 ;  /* 0x000000524c08723c */ /* 0x000fe20000041808 */
[----:B------:R-:W2:Y:S01]  /*d6d0*/  LDSM.16.MT88.4 R80, [R202+0x12800] ;  /* 0x01280000ca50783b */ /* 0x000ea20000004200 */
[----:B------:R-:W5:Y:S01]  /*d6e0*/  MUFU.EX2 R136, R136 ;  /* 0x0000008800887308 */ /* 0x000f620000000800 */
[----:B-1----:R-:W-:-:S03]  /*d6f0*/  F2FP.BF16.F32.PACK_AB R117, R138, R135 ;  /* 0x000000878a75723e */ /* 0x002fc600000010ff */
[C---:B------:R-:W-:Y:S06]  /*d700*/  HMMA.16816.F32.BF16 R48, R92.reuse, R84, R48 ;  /* 0x000000545c30723c */ /* 0x040fec0000041830 */
[C---:B------:R-:W-:Y:S01]  /*d710*/  HMMA.16816.F32.BF16 R56, R92.reuse, R86, R56 ;  /* 0x000000565c38723c */ /* 0x040fe20000041838 */
[----:B------:R-:W1:Y:S05]  /*d720*/  LDSM.16.MT88.4 R84, [R200+0xe800] ;  /* 0x00e80000c854783b */ /* 0x000e6a0000004200 */
[----:B---3--:R-:W-:Y:S01]  /*d730*/  HMMA.16816.F32.BF16 R44, R92, R72, R44 ;  /* 0x000000485c2c723c */ /* 0x008fe2000004182c */
[----:B-----5:R-:W-:-:S05]  /*d740*/  F2FP.BF16.F32.PACK_AB R119, R136, R137 ;  /* 0x000000898877723e */ /* 0x020fca00000010ff */
[C---:B------:R-:W-:Y:S01]  /*d750*/  HMMA.16816.F32.BF16 R40, R92.reuse, R74, R40 ;  /* 0x0000004a5c28723c */ /* 0x040fe20000041828 */
[----:B------:R-:W3:Y:S05]  /*d760*/  LDSM.16.MT88.4 R72, [R201+0xe800] ;  /* 0x00e80000c948783b */ /* 0x000eea0000004200 */
[C---:B------:R-:W-:Y:S06]  /*d770*/  HMMA.16816.F32.BF16 R60, R92.reuse, R88, R60 ;  /* 0x000000585c3c723c */ /* 0x040fec000004183c */
[----:B------:R-:W-:Y:S01]  /*d780*/  HMMA.16816.F32.BF16 R4, R92, R90, R4 ;  /* 0x0000005a5c04723c */ /* 0x000fe20000041804 */
[----:B------:R-:W5:Y:S04]  /*d790*/  LDSM.16.MT88.4 R88, [R204+0x12800] ;  /* 0x01280000cc58783b */ /* 0x000f680000004200 */
[----:B------:R-:W5:Y:S01]  /*d7a0*/  LDSM.16.MT88.4 R92, [R200+0x12800] ;  /* 0x01280000c85c783b */ /* 0x000f620000004200 */
[C---:B----4-:R-:W-:Y:S06]  /*d7b0*/  HMMA.16816.F32.BF16 R20, R76.reuse, R68, R20 ;  /* 0x000000444c14723c */ /* 0x050fec0000041814 */
[C---:B------:R-:W-:Y:S01]  /*d7c0*/  HMMA.16816.F32.BF16 R16, R76.reuse, R70, R16 ;  /* 0x000000464c10723c */ /* 0x040fe20000041810 */
[----:B------:R-:W4:Y:S05]  /*d7d0*/  LDSM.16.MT88.4 R68, [R204+0xf000] ;  /* 0x00f00000cc44783b */ /* 0x000f2a0000004200 */
[C---:B--2---:R-:W-:Y:S06]  /*d7e0*/  HMMA.16816.F32.BF16 R48, R76.reuse, R80, R48 ;  /* 0x000000504c30723c */ /* 0x044fec0000041830 */
[C---:B------:R-:W-:Y:S01]  /*d7f0*/  HMMA.16816.F32.BF16 R56, R76.reuse, R82, R56 ;  /* 0x000000524c38723c */ /* 0x040fe20000041838 */
[----:B------:R-:W2:Y:S05]  /*d800*/  LDSM.16.MT88.4 R80, [R200+0xf000] ;  /* 0x00f00000c850783b */ /* 0x000eaa0000004200 */
[C---:B-1----:R-:W-:Y:S06]  /*d810*/  HMMA.16816.F32.BF16 R36, R76.reuse, R84, R36 ;  /* 0x000000544c24723c */ /* 0x042fec0000041824 */
[C---:B------:R-:W-:Y:S01]  /*d820*/  HMMA.16816.F32.BF16 R32, R76.reuse, R86, R32 ;  /* 0x000000564c20723c */ /* 0x040fe20000041820 */
[----:B------:R-:W-:Y:S05]  /*d830*/  LDSM.16.MT88.4 R84, [R201+0xf000] ;  /* 0x00f00000c954783b */ /* 0x000fea0000004200 */
[C---:B---3--:R-:W-:Y:S06]  /*d840*/  HMMA.16816.F32.BF16 R28, R76.reuse, R72, R28 ;  /* 0x000000484c1c723c */ /* 0x048fec000004181c */
[C---:B------:R-:W-:Y:S01]  /*d850*/  HMMA.16816.F32.BF16 R24, R76.reuse, R74, R24 ;  /* 0x0000004a4c18723c */ /* 0x040fe20000041818 */
[----:B------:R-:W1:Y:S05]  /*d860*/  LDSM.16.MT88.4 R72, [R202+0xf000] ;  /* 0x00f00000ca48783b */ /* 0x000e6a0000004200 */
[C---:B-----5:R-:W-:Y:S06]  /*d870*/  HMMA.16816.F32.BF16 R44, R76.reuse, R88, R44 ;  /* 0x000000584c2c723c */ /* 0x060fec000004182c */
[----:B------:R-:W-:Y:S01]  /*d880*/  HMMA.16816.F32.BF16 R40, R76, R90, R40 ;  /* 0x0000005a4c28723c */ /* 0x000fe20000041828 */
[----:B------:R-:W-:-:S02]  /*d890*/  F2FP.BF16.F32.PACK_AB R88, R165, R168 ;  /* 0x000000a8a558723e */ /* 0x000fc400000010ff */
[----:B------:R-:W-:-:S03]  /*d8a0*/  F2FP.BF16.F32.PACK_AB R89, R172, R157 ;  /* 0x0000009dac59723e */ /* 0x000fc600000010ff */
[----:B------:R-:W-:Y:S01]  /*d8b0*/  HMMA.16816.F32.BF16 R60, R76, R92, R60 ;  /* 0x0000005c4c3c723c */ /* 0x000fe2000004183c */
[----:B------:R-:W-:Y:S02]  /*d8c0*/  F2FP.BF16.F32.PACK_AB R90, R170, R161 ;  /* 0x000000a1aa5a723e */ /* 0x000fe400000010ff */
[----:B------:R-:W-:-:S03]  /*d8d0*/  F2FP.BF16.F32.PACK_AB R91, R174, R159 ;  /* 0x0000009fae5b723e */ /* 0x000fc600000010ff */
[----:B------:R-:W-:Y:S01]  /*d8e0*/  HMMA.16816.F32.BF16 R4, R76, R94, R4 ;  /* 0x0000005e4c04723c */ /* 0x000fe20000041804 */
[----:B------:R-:W3:Y:S05]  /*d8f0*/  LDSM.16.MT88.4 R92, [R202+0x13000] ;  /* 0x01300000ca5c783b */ /* 0x000eea0000004200 */
[C---:B----4-:R-:W-:Y:S06]  /*d900*/  HMMA.16816.F32.BF16 R12, R88.reuse, R68, R12 ;  /* 0x00000044580c723c */ /* 0x050fec000004180c */
[C---:B------:R-:W-:Y:S01]  /*d910*/  HMMA.16816.F32.BF16 R8, R88.reuse, R70, R8 ;  /* 0x000000465808723c */ /* 0x040fe20000041808 */
[----:B------:R-:W4:Y:S05]  /*d920*/  LDSM.16.MT88.4 R68, [R204+0x13000] ;  /* 0x01300000cc44783b */ /* 0x000f2a0000004200 */
[C---:B--2---:R-:W-:Y:S06]  /*d930*/  HMMA.16816.F32.BF16 R36, R88.reuse, R80, R36 ;  /* 0x000000505824723c */ /* 0x044fec0000041824 */
[C---:B------:R-:W-:Y:S01]  /*d940*/  HMMA.16816.F32.BF16 R32, R88.reuse, R82, R32 ;  /* 0x000000525820723c */ /* 0x040fe20000041820 */
[----:B------:R-:W2:Y:S05]  /*d950*/  LDSM.16.MT88.4 R80, [R204+0xf800] ;  /* 0x00f80000cc50783b */ /* 0x000eaa0000004200 */
[C---:B-1----:R-:W-:Y:S06]  /*d960*/  HMMA.16816.F32.BF16 R20, R88.reuse, R72, R20 ;  /* 0x000000485814723c */ /* 0x042fec0000041814 */
[----:B------:R-:W-:Y:S01]  /*d970*/  HMMA.16816.F32.BF16 R16, R88, R74, R16 ;  /* 0x0000004a5810723c */ /* 0x000fe20000041810 */
[----:B------:R-:W1:Y:S05]  /*d980*/  LDSM.16.MT88.4 R72, [R200+0x13000] ;  /* 0x01300000c848783b */ /* 0x000e6a0000004200 */
[C---:B------:R-:W-:Y:S06]  /*d990*/  HMMA.16816.F32.BF16 R52, R76.reuse, R96, R52 ;  /* 0x000000604c34723c */ /* 0x040fec0000041834 */
[----:B------:R-:W-:Y:S01]  /*d9a0*/  HMMA.16816.F32.BF16 R64, R76, R98, R64 ;  /* 0x000000624c40723c */ /* 0x000fe20000041840 */
[----:B------:R-:W5:Y:S04]  /*d9b0*/  LDSM.16.MT88.4 R76, [R202+0xf800] ;  /* 0x00f80000ca4c783b */ /* 0x000f680000004200 */
[----:B------:R-:W-:Y:S01]  /*d9c0*/  LDSM.16.MT88.4 R96, [R200+0xf800] ;  /* 0x00f80000c860783b */ /* 0x000fe20000004200 */
[C---:B------:R-:W-:Y:S06]  /*d9d0*/  HMMA.16816.F32.BF16 R28, R88.reuse, R84, R28 ;  /* 0x00000054581c723c */ /* 0x040fec000004181c */
[C---:B------:R-:W-:Y:S01]  /*d9e0*/  HMMA.16816.F32.BF16 R24, R88.reuse, R86, R24 ;  /* 0x000000565818723c */ /* 0x040fe20000041818 */
[----:B------:R-:W5:Y:S05]  /*d9f0*/  LDSM.16.MT88.4 R84, [R201+0x13000] ;  /* 0x01300000c954783b */ /* 0x000f6a0000004200 */
[C---:B---3--:R-:W-:Y:S06]  /*da00*/  HMMA.16816.F32.BF16 R48, R88.reuse, R92, R48 ;  /* 0x0000005c5830723c */ /* 0x048fec0000041830 */
[C---:B------:R-:W-:Y:S01]  /*da10*/  HMMA.16816.F32.BF16 R56, R88.reuse, R94, R56 ;  /* 0x0000005e5838723c */ /* 0x040fe20000041838 */
[----:B------:R-:W3:Y:S05]  /*da20*/  LDSM.16.MT88.4 R92, [R201+0xf800] ;  /* 0x00f80000c95c783b */ /* 0x000eea0000004200 */
[C---:B----4-:R-:W-:Y:S06]  /*da30*/  HMMA.16816.F32.BF16 R44, R88.reuse, R68, R44 ;  /* 0x00000044582c723c */ /* 0x050fec000004182c */
[----:B------:R-:W-:Y:S06]  /*da40*/  HMMA.16816.F32.BF16 R40, R88, R70, R40 ;  /* 0x000000465828723c */ /* 0x000fec0000041828 */
[C---:B--2---:R-:W-:Y:S01]  /*da50*/  HMMA.16816.F32.BF16 R68, R116.reuse, R82, R8 ;  /* 0x000000527444723c */ /* 0x044fe20000041808 */
[----:B------:R-:W2:Y:S05]  /*da60*/  LDSM.16.MT88.4 R8, [R204+0x13800] ;  /* 0x01380000cc08783b */ /* 0x000eaa0000004200 */
[----:B------:R-:W-:Y:S01]  /*da70*/  HMMA.16816.F32.BF16 R128, R116, R80, R12 ;  /* 0x000000507480723c */ /* 0x000fe2000004180c */
[----:B------:R-:W4:Y:S05]  /*da80*/  LDSM.16.MT88.4 R12, [R202+0x13800] ;  /* 0x01380000ca0c783b */ /* 0x000f2a0000004200 */
[C---:B-1----:R-:W-:Y:S06]  /*da90*/  HMMA.16816.F32.BF16 R60, R88.reuse, R72, R60 ;  /* 0x00000048583c723c */ /* 0x042fec000004183c */
[----:B------:R-:W-:Y:S06]  /*daa0*/  HMMA.16816.F32.BF16 R4, R88, R74, R4 ;  /* 0x0000004a5804723c */ /* 0x000fec0000041804 */
[----:B-----5:R-:W-:Y:S06]  /*dab0*/  HMMA.16816.F32.BF16 R72, R116, R76, R20 ;  /* 0x0000004c7448723c */ /* 0x020fec0000041814 */
[----:B------:R-:W-:Y:S01]  /*dac0*/  HMMA.16816.F32.BF16 R52, R88, R84, R52 ;  /* 0x000000545834723c */ /* 0x000fe20000041834 */
[----:B------:R-:W-:-:S04]  /*dad0*/  FADD.FTZ R21, R123, R122 ;  /* 0x0000007a7b157221 */ /* 0x000fc80000010000 */
[----:B------:R-:W-:Y:S01]  /*dae0*/  FADD.FTZ R21, R124, R21 ;  /* 0x000000157c157221 */ /* 0x000fe20000010000 */
[----:B------:R-:W-:Y:S03]  /*daf0*/  HMMA.16816.F32.BF16 R64, R88, R86, R64 ;  /* 0x000000565840723c */ /* 0x000fe60000041840 */
[----:B------:R-:W-:-:S03]  /*db00*/  FADD.FTZ R156, R156, R21 ;  /* 0x000000159c9c7221 */ /* 0x000fc60000010000 */
[----:B---3--:R-:W-:Y:S01]  /*db10*/  HMMA.16816.F32.BF16 R80, R116, R92, R28 ;  /* 0x0000005c7450723c */ /* 0x008fe2000004181c */
[----:B------:R-:W-:-:S04]  /*db20*/  FADD.FTZ R187, R187, R156 ;  /* 0x0000009cbbbb7221 */ /* 0x000fc80000010000 */
[----:B------:R-:W-:Y:S01]  /*db30*/  FADD.FTZ R158, R158, R187 ;  /* 0x000000bb9e9e7221 */ /* 0x000fe20000010000 */
[----:B------:R-:W-:Y:S03]  /*db40*/  HMMA.16816.F32.BF16 R84, R116, R94, R24 ;  /* 0x0000005e7454723c */ /* 0x000fe60000041818 */
[----:B------:R-:W-:-:S03]  /*db50*/  FADD.FTZ R191, R191, R158 ;  /* 0x0000009ebfbf7221 */ /* 0x000fc60000010000 */
[----:B------:R-:W-:Y:S01]  /*db60*/  HMMA.16816.F32.BF16 R88, R116, R96, R36 ;  /* 0x000000607458723c */ /* 0x000fe20000041824 */
[----:B------:R-:W-:-:S04]  /*db70*/  FADD.FTZ R164, R164, R191 ;  /* 0x000000bfa4a47221 */ /* 0x000fc80000010000 */
[----:B------:R-:W-:Y:S01]  /*db80*/  FADD.FTZ R177, R177, R164 ;  /* 0x000000a4b1b17221 */ /* 0x000fe20000010000 */
[----:B------:R-:W-:Y:S03]  /*db90*/  HMMA.16816.F32.BF16 R92, R116, R98, R32 ;  /* 0x00000062745c723c */ /* 0x000fe60000041820 */
[----:B------:R-:W-:-:S03]  /*dba0*/  FADD.FTZ R0, R166, R177 ;  /* 0x000000b1a6007221 */ /* 0x000fc60000010000 */
[----:B------:R-:W-:Y:S01]  /*dbb0*/  HMMA.16816.F32.BF16 R76, R116, R78, R16 ;  /* 0x0000004e744c723c */ /* 0x000fe20000041810 */
[----:B------:R-:W1:Y:S01]  /*dbc0*/  LDSM.16.MT88.4 R16, [R201+0x13800] ;  /* 0x01380000c910783b */ /* 0x000e620000004200 */
[----:B------:R-:W-:-:S04]  /*dbd0*/  FADD.FTZ R0, R173, R0 ;  /* 0x00000000ad007221 */ /* 0x000fc80000010000 */
[----:B--2---:R-:W-:Y:S01]  /*dbe0*/  HMMA.16816.F32.BF16 R96, R116, R8, R44 ;  /* 0x000000087460723c */ /* 0x004fe2000004182c */
[----:B------:R-:W-:-:S04]  /*dbf0*/  FADD.FTZ R157, R157, R0 ;  /* 0x000000009d9d7221 */ /* 0x000fc80000010000 */
[----:B------:R-:W-:Y:S01]  /*dc00*/  FADD.FTZ R172, R172, R157 ;  /* 0x0000009dacac7221 */ /* 0x000fe20000010000 */
[----:B------:R-:W-:Y:S01]  /*dc10*/  HMMA.16816.F32.BF16 R100, R116, R10, R40 ;  /* 0x0000000a7464723c */ /* 0x000fe20000041828 */
[----:B------:R-:W2:Y:S02]  /*dc20*/  LDSM.16.MT88.4 R8, [R200+0x13800] ;  /* 0x01380000c808783b */ /* 0x000ea40000004200 */
[----:B------:R-:W-:-:S03]  /*dc30*/  FADD.FTZ R159, R159, R172 ;  /* 0x000000ac9f9f7221 */ /* 0x000fc60000010000 */
[----:B----4-:R-:W-:Y:S01]  /*dc40*/  HMMA.16816.F32.BF16 R104, R116, R12, R48 ;  /* 0x0000000c7468723c */ /* 0x010fe20000041830 */
[----:B------:R-:W-:-:S04]  /*dc50*/  FADD.FTZ R174, R174, R159 ;  /* 0x0000009faeae7221 */ /* 0x000fc80000010000 */
[----:B------:R-:W-:Y:S02]  /*dc60*/  FADD.FTZ R135, R135, R174 ;  /* 0x000000ae87877221 */ /* 0x000fe40000010000 */
[----:B------:R-:W-:Y:S02]  /*dc70*/  FADD.FTZ R13, R127, R126 ;  /* 0x0000007e7f0d7221 */ /* 0x000fe40000010000 */
[----:B------:R-:W-:Y:S01]  /*dc80*/  HMMA.16816.F32.BF16 R124, R116, R14, R56 ;  /* 0x0000000e747c723c */ /* 0x000fe20000041838 */
[----:B------:R-:W-:Y:S01]  /*dc90*/  FADD.FTZ R138, R138, R135 ;  /* 0x000000878a8a7221 */ /* 0x000fe20000010000 */
[----:B------:R-:W-:-:S03]  /*dca0*/  FADD.FTZ R13, R154, R13 ;  /* 0x0000000d9a0d7221 */ /* 0x000fc60000010000 */
[----:B------:R-:W-:Y:S01]  /*dcb0*/  FADD.FTZ R137, R137, R138 ;  /* 0x0000008a89897221 */ /* 0x000fe20000010000 */
[----:B------:R-:W-:-:S03]  /*dcc0*/  FADD.FTZ R160, R160, R13 ;  /* 0x0000000da0a07221 */ /* 0x000fc60000010000 */
[----:B------:R-:W-:Y:S01]  /*dcd0*/  FADD.FTZ R236, R136, R137 ;  /* 0x0000008988ec7221 */ /* 0x000fe20000010000 */
[----:B------:R-:W-:-:S04]  /*dce0*/  FADD.FTZ R181, R181, R160 ;  /* 0x000000a0b5b57221 */ /* 0x000fc80000010000 */
[----:B------:R-:W-:Y:S01]  /*dcf0*/  FADD.FTZ R162, R162, R181 ;  /* 0x000000b5a2a27221 */ /* 0x000fe20000010000 */
[----:B-1----:R-:W-:Y:S03]  /*dd00*/  HMMA.16816.F32.BF16 R108, R116, R16, R52 ;  /* 0x00000010746c723c */ /* 0x002fe60000041834 */
[----:B------:R-:W-:-:S03]  /*dd10*/  FADD.FTZ R171, R171, R162 ;  /* 0x000000a2abab7221 */ /* 0x000fc60000010000 */
[----:B------:R-:W-:Y:S01]  /*dd20*/  HMMA.16816.F32.BF16 R120, R116, R18, R64 ;  /* 0x000000127478723c */ /* 0x000fe20000041840 */
[----:B------:R-:W-:-:S04]  /*dd30*/  FADD.FTZ R168, R168, R171 ;  /* 0x000000aba8a87221 */ /* 0x000fc80000010000 */
[----:B------:R-:W-:Y:S01]  /*dd40*/  FADD.FTZ R0, R165, R168 ;  /* 0x000000a8a5007221 */ /* 0x000fe20000010000 */
[C---:B--2---:R-:W-:Y:S03]  /*dd50*/  HMMA.16816.F32.BF16 R112, R116.reuse, R8, R60 ;  /* 0x000000087470723c */ /* 0x044fe6000004183c */
[----:B------:R-:W-:Y:S01]  /*dd60*/  FADD.FTZ R161, R161, R0 ;  /* 0x00000000a1a17221 */ /* 0x000fe20000010000 */
[----:B------:R-:W-:Y:S02]  /*dd70*/  MOV R0, R147 ;  /* 0x0000009300007202 */ /* 0x000fe40000000f00 */
[----:B------:R-:W-:Y:S01]  /*dd80*/  HMMA.16816.F32.BF16 R116, R116, R10, R4 ;  /* 0x0000000a7474723c */ /* 0x000fe20000041804 */
[----:B------:R-:W-:-:S04]  /*dd90*/  FADD.FTZ R170, R170, R161 ;  /* 0x000000a1aaaa7221 */ /* 0x000fc80000010000 */
[----:B------:R-:W-:-:S04]  /*dda0*/  FADD.FTZ R3, R3, R170 ;  /* 0x000000aa03037221 */ /* 0x000fc80000010000 */
[----:B------:R-:W-:-:S04]  /*ddb0*/  FADD.FTZ R134, R134, R3 ;  /* 0x0000000386867221 */ /* 0x000fc80000010000 */
[----:B------:R-:W-:-:S04]  /*ddc0*/  FADD.FTZ R133, R133, R134 ;  /* 0x0000008685857221 */ /* 0x000fc80000010000 */
[----:B------:R-:W-:-:S07]  /*ddd0*/  FADD.FTZ R237, R132, R133 ;  /* 0x0000008584ed7221 */ /* 0x000fce0000010000 */
.L_x_770:
[----:B------:R-:W-:-:S13]  /*dde0*/  ISETP.GE.AND P1, PT, R219, 0x1, PT ;  /* 0x00000001db00780c */ /* 0x000fda0003f26270 */
[----:B------:R-:W-:Y:S05]  /*ddf0*/  @!P1 BRA `(.L_x_778) ;  /* 0x0000004800909947 */ /* 0x000fea0003800000 */
[----:B------:R-:W-:Y:S01]  /*de00*/  IMAD.U32 R233, R194, -0x80, RZ ;  /* 0xffffff80c2e97824 */ /* 0x000fe200078e00ff */
[----:B------:R-:W-:Y:S01]  /*de10*/  MOV R3, R0 ;  /* 0x0000000000037202 */ /* 0x000fe20000000f00 */
[----:B------:R-:W-:Y:S01]  /*de20*/  IMAD.U32 R231, R192, -0x80, RZ ;  /* 0xffffff80c0e77824 */ /* 0x000fe200078e00ff */
[----:B------:R-:W-:Y:S01]  /*de30*/  ULDC.64 UR6, c[0x0][0x250] ;  /* 0x0000940000067ab9 */ /* 0x000fe20000000a00 */
[----:B------:R-:W-:Y:S01]  /*de40*/  IMAD.MOV.U32 R133, RZ, RZ, R2 ;  /* 0x000000ffff857224 */ /* 0x000fe200078e0002 */
[----:B------:R-:W-:Y:S01]  /*de50*/  SHF.R.S32.HI R232, RZ, 0x1f, R233 ;  /* 0x0000001fffe87819 */ /* 0x000fe200000114e9 */
[----:B------:R-:W-:Y:S01]  /*de60*/  ULDC UR5, c[0x0][0x2d0] ;  /* 0x0000b40000057ab9 */ /* 0x000fe20000000800 */
[----:B------:R-:W-:Y:S01]  /*de70*/  SHF.R.S32.HI R230, RZ, 0x1f, R231 ;  /* 0x0000001fffe67819 */ /* 0x000fe200000114e7 */
[----:B------:R-:W-:Y:S01]  /*de80*/  ULDC UR4, c[0x0][0x2ec] ;  /* 0x0000bb0000047ab9 */ /* 0x000fe20000000800 */
[----:B------:R-:W-:Y:S01]  /*de90*/  ULDC.64 UR8, c[0x0][0x248] ;  /* 0x0000920000087ab9 */ /* 0x000fe20000000a00 */
[----:B------:R-:W-:Y:S01]  /*dea0*/  UMOV UR11, UR6 ;  /* 0x00000006000b7c82 */ /* 0x000fe20008000000 */
[----:B------:R-:W-:-:S05]  /*deb0*/  UMOV UR10, UR7 ;  /* 0x00000007000a7c82 */ /* 0x000fca0008000000 */
.L_x_782:
[----:B------:R-:W-:Y:S04]  /*dec0*/  DEPBAR.LE SB0, 0x0 ;  /* 0x000080000000791a */ /* 0x000fe80000000000 */
[----:B------:R-:W-:Y:S01]  /*ded0*/  BAR.SYNC.DEFER_BLOCKING 0x0 ;  /* 0x0000000000007b1d */ /* 0x000fe20000010000 */
[----:B------:R-:W-:Y:S01]  /*dee0*/  ISETP.GE.AND P4, PT, R222, UR5, PT ;  /* 0x00000005de007c0c */ /* 0x000fe2000bf86270 */
[----:B------:R-:W-:Y:S01]  /*def0*/  IMAD.MOV.U32 R2, RZ, RZ, R233 ;  /* 0x000000ffff027224 */ /* 0x000fe200078e00e9 */
[----:B------:R-:W-:Y:S01]  /*df00*/  ISETP.GE.AND P3, PT, R213, UR5, PT ;  /* 0x00000005d5007c0c */ /* 0x000fe2000bf66270 */
[----:B------:R-:W-:Y:S02]  /*df10*/  IMAD.MOV.U32 R0, RZ, RZ, R232 ;  /* 0x000000ffff007224 */ /* 0x000fe400078e00e8 */
[----:B------:R-:W-:Y:S01]  /*df20*/  UMOV UR15, UR6 ;  /* 0x00000006000f7c82 */ /* 0x000fe20008000000 */
[----:B------:R-:W-:Y:S01]  /*df30*/  UMOV UR14, UR7 ;  /* 0x00000007000e7c82 */ /* 0x000fe20008000000 */
[----:B------:R-:W-:Y:S08]  /*df40*/  @!P0 BRA `(.L_x_779) ;  /* 0x0000000000fc8947 */ /* 0x000ff00003800000 */
[----:B------:R-:W1:Y:S01]  /*df50*/  LDC R0, c[0x0][0x380] ;  /* 0x0000e000ff007b82 */ /* 0x000e620000000800 */
[----:B------:R-:W-:Y:S01]  /*df60*/  SHF.L.U32 R11, R219, 0x7, RZ ;  /* 0x00000007db0b7819 */ /* 0x000fe200000006ff */
[----:B------:R-:W-:Y:S01]  /*df70*/  UMOV UR15, UR11 ;  /* 0x0000000b000f7c82 */ /* 0x000fe20008000000 */
[----:B------:R-:W-:Y:S02]  /*df80*/  UMOV UR14, UR10 ;  /* 0x0000000a000e7c82 */ /* 0x000fe40008000000 */
[----:B------:R-:W-:Y:S01]  /*df90*/  IABS R6, R11 ;  /* 0x0000000b00067213 */ /* 0x000fe20000000000 */
[C---:B------:R-:W-:Y:S01]  /*dfa0*/  VIADD R5, R11.reuse, 0xffffff80 ;  /* 0xffffff800b057836 */ /* 0x040fe20000000000 */
[-C--:B-1----:R-:W-:Y:S02]  /*dfb0*/  IABS R2, R0.reuse ;  /* 0x0000000000027213 */ /* 0x082fe40000000000 */
[-C--:B------:R-:W-:Y:S02]  /*dfc0*/  LOP3.LUT R11, R11, R0.reuse, RZ, 0x3c, !PT ;  /* 0x000000000b0b7212 */ /* 0x080fe400078e3cff */
[----:B------:R-:W1:Y:S10]  /*dfd0*/  I2F.RP R10, R2 ;  /* 0x00000002000a7306 */ /* 0x000e740000209400 */
[----:B-1----:R-:W1:Y:S02]  /*dfe0*/  MUFU.RCP R4, R10 ;  /* 0x0000000a00047308 */ /* 0x002e640000001000 */
[----:B-1----:R-:W-:Y:S01]  /*dff0*/  VIADD R8, R4, 0xffffffe ;  /* 0x0ffffffe04087836 */ /* 0x002fe20000000000 */
[----:B------:R-:W-:Y:S02]  /*e000*/  IABS R4, R5 ;  /* 0x0000000500047213 */ /* 0x000fe40000000000 */
[----:B------:R-:W-:Y:S05]  /*e010*/  LOP3.LUT R5, R5, R0, RZ, 0x3c, !PT ;  /* 0x0000000005057212 */ /* 0x000fea00078e3cff */
[----:B------:R-:W1:Y:S02]  /*e020*/  F2I.FTZ.U32.TRUNC.NTZ R9, R8 ;  /* 0x0000000800097305 */ /* 0x000e64000021f000 */
[--C-:B-1----:R-:W-:Y:S02]  /*e030*/  IMAD.MOV R7, RZ, RZ, -R9.reuse ;  /* 0x000000ffff077224 */ /* 0x102fe400078e0a09 */
[----:B------:R-:W-:Y:S02]  /*e040*/  IMAD.MOV.U32 R8, RZ, RZ, RZ ;  /* 0x000000ffff087224 */ /* 0x000fe400078e00ff */
[----:B------:R-:W-:Y:S04]  /*e050*/  IMAD R7, R7, R2, RZ ;  /* 0x0000000207077224 */ /* 0x000fe800078e02ff */
[----:B------:R-:W-:Y:S06]  /*e060*/  IMAD.HI.U32 R7, R9, R7, R8 ;  /* 0x0000000709077227 */ /* 0x000fec00078e0008 */
[C---:B------:R-:W-:Y:S04]  /*e070*/  IMAD.HI.U32 R8, R7.reuse, R4, RZ ;  /* 0x0000000407087227 */ /* 0x040fe800078e00ff */
[----:B------:R-:W-:Y:S01]  /*e080*/  IMAD.HI.U32 R10, R7, R6, RZ ;  /* 0x00000006070a7227 */ /* 0x000fe200078e00ff */
[----:B------:R-:W-:Y:S03]  /*e090*/  IADD3 R7, -R8, RZ, RZ ;  /* 0x000000ff08077210 */ /* 0x000fe60007ffe1ff */
[----:B------:R-:W-:Y:S02]  /*e0a0*/  IMAD.MOV R9, RZ, RZ, -R10 ;  /* 0x000000ffff097224 */ /* 0x000fe400078e0a0a */
[C---:B------:R-:W-:Y:S02]  /*e0b0*/  IMAD R4, R2.reuse, R7, R4 ;  /* 0x0000000702047224 */ /* 0x040fe400078e0204 */
[C---:B------:R-:W-:Y:S01]  /*e0c0*/  IMAD R6, R2.reuse, R9, R6 ;  /* 0x0000000902067224 */ /* 0x040fe200078e0206 */
[----:B------:R-:W-:Y:S02]  /*e0d0*/  LOP3.LUT R9, RZ, R0, RZ, 0x33, !PT ;  /* 0x00000000ff097212 */ /* 0x000fe400078e33ff */
[C---:B------:R-:W-:Y:S02]  /*e0e0*/  ISETP.GT.U32.AND P1, PT, R2.reuse, R4, PT ;  /* 0x000000040200720c */ /* 0x040fe40003f24070 */
[----:B------:R-:W-:Y:S11]  /*e0f0*/  ISETP.GT.U32.AND P2, PT, R2, R6, PT ;  /* 0x000000060200720c */ /* 0x000ff60003f44070 */
[----:B------:R-:W-:Y:S02]  /*e100*/  @!P1 IMAD.IADD R4, R4, 0x1, -R2 ;  /* 0x0000000104049824 */ /* 0x000fe400078e0a02 */
[-C--:B------:R-:W-:Y:S01]  /*e110*/  @!P2 IADD3 R6, R6, -R2.reuse, RZ ;  /* 0x800000020606a210 */ /* 0x080fe20007ffe0ff */
[----:B------:R-:W-:Y:S01]  /*e120*/  @!P1 VIADD R8, R8, 0x1 ;  /* 0x0000000108089836 */ /* 0x000fe20000000000 */
[----:B------:R-:W-:Y:S01]  /*e130*/  ISETP.GE.AND P1, PT, R5, RZ, PT ;  /* 0x000000ff0500720c */ /* 0x000fe20003f26270 */
[----:B------:R-:W-:Y:S01]  /*e140*/  @!P2 VIADD R10, R10, 0x1 ;  /* 0x000000010a0aa836 */ /* 0x000fe20000000000 */
[-C--:B------:R-:W-:Y:S02]  /*e150*/  ISETP.GE.U32.AND P5, PT, R4, R2.reuse, PT ;  /* 0x000000020400720c */ /* 0x080fe40003fa6070 */
[----:B------:R-:W-:Y:S02]  /*e160*/  ISETP.GE.U32.AND P6, PT, R6, R2, PT ;  /* 0x000000020600720c */ /* 0x000fe40003fc6070 */
[----:B------:R-:W-:Y:S09]  /*e170*/  ISETP.GE.AND P2, PT, R11, RZ, PT ;  /* 0x000000ff0b00720c */ /* 0x000ff20003f46270 */
[----:B------:R-:W-:Y:S02]  /*e180*/  @P5 IADD3 R8, R8, 0x1, RZ ;  /* 0x0000000108085810 */ /* 0x000fe40007ffe0ff */
[----:B------:R-:W-:Y:S01]  /*e190*/  @P6 VIADD R10, R10, 0x1 ;  /* 0x000000010a0a6836 */ /* 0x000fe20000000000 */
[----:B------:R-:W-:Y:S02]  /*e1a0*/  ISETP.NE.AND P5, PT, R0, RZ, PT ;  /* 0x000000ff0000720c */ /* 0x000fe40003fa5270 */
[----:B------:R-:W-:Y:S02]  /*e1b0*/  @!P1 IMAD.MOV R8, RZ, RZ, -R8 ;  /* 0x000000ffff089224 */ /* 0x000fe400078e0a08 */
[----:B------:R-:W-:Y:S03]  /*e1c0*/  @!P2 IADD3 R10, -R10, RZ, RZ ;  /* 0x000000ff0a0aa210 */ /* 0x000fe60007ffe1ff */
[C---:B------:R-:W-:Y:S02]  /*e1d0*/  SEL R5, R9.reuse, R8, !P5 ;  /* 0x0000000809057207 */ /* 0x040fe40006800000 */
[----:B------:R-:W-:Y:S02]  /*e1e0*/  SEL R9, R9, R10, !P5 ;  /* 0x0000000a09097207 */ /* 0x000fe40006800000 */
[-C--:B------:R-:W-:Y:S02]  /*e1f0*/  LEA R14, P2, R5, R226.reuse, 0x2 ;  /* 0x000000e2050e7211 */ /* 0x080fe400078410ff */
[----:B------:R-:W-:Y:S02]  /*e200*/  LEA R12, P1, R9, R226, 0x2 ;  /* 0x000000e2090c7211 */ /* 0x000fe400078210ff */
[-C--:B------:R-:W-:Y:S02]  /*e210*/  LEA.HI.X.SX32 R15, R5, R227.reuse, 0x2, P2 ;  /* 0x000000e3050f7211 */ /* 0x080fe400010f16ff */
[C---:B------:R-:W-:Y:S01]  /*e220*/  LEA.HI.X.SX32 R13, R9.reuse, R227, 0x2, P1 ;  /* 0x000000e3090d7211 */ /* 0x040fe200008f16ff */
[----:B------:R-:W-:Y:S02]  /*e230*/  IMAD.IADD R9, R9, 0x1, -R5 ;  /* 0x0000000109097824 */ /* 0x000fe400078e0a05 */
[----:B------:R-:W2:Y:S01]  /*e240*/  LDG.E R2, desc[UR12][R14.64] ;  /* 0x0000000c0e027981 */ /* 0x000ea2000c1e1900 */
[----:B------:R-:W1:Y:S01]  /*e250*/  LDC.64 R4, c[0x0][0x238] ;  /* 0x00008e00ff047b82 */ /* 0x000e620000000a00 */
[----:B------:R-:W-:Y:S02]  /*e260*/  IMAD R6, R9, R0, -0x80 ;  /* 0xffffff8009067424 */ /* 0x000fe400078e0200 */
[----:B------:R-:W2:Y:S02]  /*e270*/  LDG.E R7, desc[UR12][R12.64] ;  /* 0x0000000c0c077981 */ /* 0x000ea4000c1e1900 */
[C---:B------:R-:W-:Y:S01]  /*e280*/  IMAD R0, R6.reuse, UR10, RZ ;  /* 0x0000000a06007c24 */ /* 0x040fe2000f8e02ff */
[----:B------:R-:W-:Y:S05]  /*e290*/  SHF.R.S32.HI R9, RZ, 0x1f, R6 ;  /* 0x0000001fff097819 */ /* 0x000fea0000011406 */
[----:B------:R-:W-:Y:S02]  /*e2a0*/  IMAD R0, R9, UR11, R0 ;  /* 0x0000000b09007c24 */ /* 0x000fe4000f8e0200 */
[----:B------:R-:W-:Y:S05]  /*e2b0*/  IMAD.WIDE.U32 R8, R6, UR11, RZ ;  /* 0x0000000b06087c25 */ /* 0x000fea000f8e00ff */
[----:B------:R-:W-:Y:S01]  /*e2c0*/  IADD3 R9, R9, R0, RZ ;  /* 0x0000000009097210 */ /* 0x000fe20007ffe0ff */
[----:B--2---:R-:W-:Y:S04]  /*e2d0*/  IMAD.IADD R2, R2, 0x1, -R7 ;  /* 0x0000000102027824 */ /* 0x004fe800078e0a07 */
[CC--:B-1----:R-:W-:Y:S01]  /*e2e0*/  IMAD.WIDE.U32 R8, R2.reuse, R4.reuse, R8 ;  /* 0x0000000402087225 */ /* 0x0c2fe200078e0008 */
[----:B------:R-:W-:Y:S05]  /*e2f0*/  SHF.R.S32.HI R7, RZ, 0x1f, R2 ;  /* 0x0000001fff077819 */ /* 0x000fea0000011402 */
[----:B------:R-:W-:Y:S04]  /*e300*/  IMAD R7, R7, R4, RZ ;  /* 0x0000000407077224 */ /* 0x000fe800078e02ff */
[----:B------:R-:W-:Y:S02]  /*e310*/  IMAD R7, R2, R5, R7 ;  /* 0x0000000502077224 */ /* 0x000fe400078e0207 */
[----:B------:R-:W-:Y:S03]  /*e320*/  IMAD.MOV.U32 R2, RZ, RZ, R8 ;  /* 0x000000ffff027224 */ /* 0x000fe600078e0008 */
[----:B------:R-:W-:Y:S07]  /*e330*/  IADD3 R0, R9, R7, RZ ;  /* 0x0000000709007210 */ /* 0x000fee0007ffe0ff */
.L_x_779:
[C---:B------:R-:W-:Y:S01]  /*e340*/  LEA R134, P2, R2.reuse, R188, 0x1 ;  /* 0x000000bc02867211 */ /* 0x040fe200078408ff */
[----:B------:R-:W-:Y:S01]  /*e350*/  @P4 STS.128 [R220+0xc000], RZ ;  /* 0x00c000ffdc004388 */ /* 0x000fe20000000c00 */
[----:B------:R-:W-:Y:S02]  /*e360*/  IADD3 R49, P1, R217, R2, RZ ;  /* 0x00000002d9317210 */ /* 0x000fe40007f3e0ff */
[--C-:B------:R-:W-:Y:S02]  /*e370*/  LEA.HI.X R135, R2, R189, R0.reuse, 0x1, P2 ;  /* 0x000000bd02877211 */ /* 0x100fe400010f0c00 */
[CC--:B------:R-:W-:Y:S01]  /*e380*/  @!P4 LEA R62, P5, R49.reuse, R188.reuse, 0x1 ;  /* 0x000000bc313ec211 */ /* 0x0c0fe200078a08ff */
[C---:B------:R-:W-:Y:S01]  /*e390*/  IMAD.X R2, R216.reuse, 0x1, R0, P1 ;  /* 0x00000001d8027824 */ /* 0x040fe200008e0600 */
[-C--:B------:R-:W-:Y:S01]  /*e3a0*/  @!P3 LEA R56, P1, R49, R188.reuse, 0x1 ;  /* 0x000000bc3138b211 */ /* 0x080fe200078208ff */
[----:B------:R-:W-:Y:S01]  /*e3b0*/  @!PT LDS RZ, [RZ] ;  /* 0x00000000fffff984 */ /* 0x000fe20000000800 */
[----:B------:R-:W-:Y:S01]  /*e3c0*/  @!PT LDS RZ, [RZ] ;  /* 0x00000000fffff984 */ /* 0x000fe20000000800 */
[----:B------:R-:W-:Y:S01]  /*e3d0*/  @!PT LDS RZ, [RZ] ;  /* 0x00000000fffff984 */ /* 0x000fe20000000800 */
[----:B------:R-:W-:Y:S01]  /*e3e0*/  @!P4 LDGSTS.E.BYPASS.LTC128B.128 [R220+0xc000], desc[UR12][R134.64] ;  /* 0x0c00000086dccfae */ /* 0x000fe2000b901d4c */
[----:B------:R-:W-:Y:S02]  /*e3f0*/  IADD3 R51, P2, R217, R49, RZ ;  /* 0x00000031d9337210 */ /* 0x000fe40007f5e0ff */
[CCC-:B------:R-:W-:Y:S01]  /*e400*/  @!P4 LEA.HI.X R63, R49.reuse, R189.reuse, R2.reuse, 0x1, P5 ;  /* 0x000000bd313fc211 */ /* 0x1c0fe200028f0c02 */
[----:B------:R-:W-:Y:S01]  /*e410*/  @P3 STS.128 [R220+0x10000], RZ ;  /* 0x010000ffdc003388 */ /* 0x000fe20000000c00 */
[-CC-:B------:R-:W-:Y:S01]  /*e420*/  @!P3 LEA.HI.X R57, R49, R189.reuse, R2.reuse, 0x1, P1 ;  /* 0x000000bd3139b211 */ /* 0x180fe200008f0c02 */
[C---:B------:R-:W-:Y:S01]  /*e430*/  IMAD.X R2, R216.reuse, 0x1, R2, P2 ;  /* 0x00000001d8027824 */ /* 0x040fe200010e0602 */
[CC--:B------:R-:W-:Y:S01]  /*e440*/  @!P4 LEA R60, P5, R51.reuse, R188.reuse, 0x1 ;  /* 0x000000bc333cc211 */ /* 0x0c0fe200078a08ff */
[----:B------:R-:W-:Y:S01]  /*e450*/  @!PT LDS RZ, [RZ] ;  /* 0x00000000fffff984 */ /* 0x000fe20000000800 */
[----:B------:R-:W-:Y:S01]  /*e460*/  @!PT LDS RZ, [RZ] ;  /* 0x00000000fffff984 */ /* 0x000fe20000000800 */
[----:B------:R-:W-:Y:S01]  /*e470*/  @!PT LDS RZ, [RZ] ;  /* 0x00000000fffff984 */ /* 0x000fe20000000800 */
[----:B------:R-:W-:Y:S01]  /*e480*/  @!P3 LDGSTS.E.BYPASS.LTC128B.128 [R220+0x10000], desc[UR12][R134.64+0x80] ;  /* 0x1000008086dcbfae */ /* 0x000fe2000b901d4c */
[CC--:B------:R-:W-:Y:S02]  /*e490*/  @!P3 LEA R54, P1, R51.reuse, R188.reuse, 0x1 ;  /* 0x000000bc3336b211 */ /* 0x0c0fe400078208ff */
[--C-:B------:R-:W-:Y:S01]  /*e4a0*/  @!P4 LEA.HI.X R61, R51, R189, R2.reuse, 0x1, P5 ;  /* 0x000000bd333dc211 */ /* 0x100fe200028f0c02 */
[----:B------:R-:W-:Y:S01]  /*e4b0*/  @P4 STS.128 [R220+0xc800], RZ ;  /* 0x00c800ffdc004388 */ /* 0x000fe20000000c00 */
[----:B------:R-:W-:Y:S02]  /*e4c0*/  IADD3 R49, P2, R217, R51, RZ ;  /* 0x00000033d9317210 */ /* 0x000fe40007f5e0ff */
[--C-:B------:R-:W-:Y:S01]  /*e4d0*/  @!P3 LEA.HI.X R55, R51, R189, R2.reuse, 0x1, P1 ;  /* 0x000000bd3337b211 */ /* 0x100fe200008f0c02 */
[----:B------:R-:W-:Y:S01]  /*e4e0*/  @!PT LDS RZ, [RZ] ;  /* 0x00000000fffff984 */ /* 0x000fe20000000800 */
[----:B------:R-:W-:Y:S01]  /*e4f0*/  @!PT LDS RZ, [RZ] ;  /* 0x00000000fffff984 */ /* 0x000fe20000000800 */
[----:B------:R-:W-:Y:S01]  /*e500*/  @!PT LDS RZ, [RZ] ;  /* 0x00000000fffff984 */ /* 0x000fe20000000800 */
[----:B------:R-:W-:Y:S01]  /*e510*/  @!P4 LDGSTS.E.BYPASS.LTC128B.128 [R220+0xc800], desc[UR12][R62.64] ;  /* 0x0c8000003edccfae */ /* 0x000fe2000b901d4c */
[CC--:B------:R-:W-:Y:S01]  /*e520*/  @!P4 LEA R58, P5, R49.reuse, R188.reuse, 0x1 ;  /* 0x000000bc313ac211 */ /* 0x0c0fe200078a08ff */
[C---:B------:R-:W-:Y:S01]  /*e530*/  IMAD.X R2, R216.reuse, 0x1, R2, P2 ;  /* 0x00000001d8027824 */ /* 0x040fe200010e0602 */
[-C--:B------:R-:W-:Y:S01]  /*e540*/  @!P3 LEA R52, P1, R49, R188.reuse, 0x1 ;  /* 0x000000bc3134b211 */ /* 0x080fe200078208ff */
[----:B------:R-:W-:Y:S01]  /*e550*/  @P3 STS.128 [R220+0x10800], RZ ;  /* 0x010800ffdc003388 */ /* 0x000fe20000000c00 */
[----:B------:R-:W-:Y:S02]  /*e560*/  IADD3 R51, P2, R217, R49, RZ ;  /* 0x00000031d9337210 */ /* 0x000fe40007f5e0ff */
[CCC-:B------:R-:W-:Y:S01]  /*e570*/  @!P4 LEA.HI.X R59, R49.reuse, R189.reuse, R2.reuse, 0x1, P5 ;  /* 0x000000bd313bc211 */ /* 0x1c0fe200028f0c02 */
[----:B------:R-:W-:Y:S01]  /*e580*/  @!PT LDS RZ, [RZ] ;  /* 0x00000000fffff984 */ /* 0x000fe20000000800 */
[----:B------:R-:W-:Y:S01]  /*e590*/  @!PT LDS RZ, [RZ] ;  /* 0x00000000fffff984 */ /* 0x000fe20000000800 */
[----:B------:R-:W-:Y:S01]  /*e5a0*/  @!PT LDS RZ, [RZ] ;  /* 0x00000000fffff984 */ /* 0x000fe20000000800 */
[----:B------:R-:W-:Y:S01]  /*e5b0*/  @!P3 LDGSTS.E.BYPASS.LTC128B.128 [R220+0x10800], desc[UR12][R56.64+0x80] ;  /* 0x1080008038dcbfae */ /* 0x000fe2000b901d4c */
[-CC-:B------:R-:W-:Y:S01]  /*e5c0*/  @!P3 LEA.HI.X R53, R49, R189.reuse, R2.reuse, 0x1, P1 ;  /* 0x000000bd3135b211 */ /* 0x180fe200008f0c02 */
[C---:B------:R-:W-:Y:S01]  /*e5d0*/  IMAD.X R2, R216.reuse, 0x1, R2, P2 ;  /* 0x00000001d8027824 */ /* 0x040fe200010e0602 */
[CC--:B------:R-:W-:Y:S01]  /*e5e0*/  @!P4 LEA R66, P5, R51.reuse, R188.reuse, 0x1 ;  /* 0x000000bc3342c211 */ /* 0x0c0fe200078a08ff */
[----:B------:R-:W-:Y:S01]  /*e5f0*/  @P4 STS.128 [R220+0xd000], RZ ;  /* 0x00d000ffdc004388 */ /* 0x000fe20000000c00 */
[CC--:B------:R-:W-:Y:S02]  /*e600*/  @!P3 LEA R64, P1, R51.reuse, R188.reuse, 0x1 ;  /* 0x000000bc3340b211 */ /* 0x0c0fe400078208ff */
[--C-:B------:R-:W-:Y:S01]  /*e610*/  @!P4 LEA.HI.X R67, R51, R189, R2.reuse, 0x1, P5 ;  /* 0x000000bd3343c211 */ /* 0x100fe200028f0c02 */
[----:B------:R-:W-:Y:S01]  /*e620*/  @!PT LDS RZ, [RZ] ;  /* 0x00000000fffff984 */ /* 0x000fe20000000800 */
[----:B------:R-:W-:Y:S01]  /*e630*/  @!PT LDS RZ, [RZ] ;  /* 0x00000000fffff984 */ /* 0x000fe20000000800 */
[----:B------:R-:W-:Y:S01]  /*e640*/  @!PT LDS RZ, [RZ] ;  /* 0x00000000fffff984 */ /* 0x000fe20000000800 */
[----:B------:R-:W-:Y:S01]  /*e650*/  @!P4 LDGSTS.E.BYPASS.LTC128B.128 [R220+0xd000], desc[UR12][R60.64] ;  /* 0x0d0000003cdccfae */ /* 0x000fe2000b901d4c */
[----:B------:R-:W-:Y:S02]  /*e660*/  IADD3 R49, P2, R217, R51, RZ ;  /* 0x00000033d9317210 */ /* 0x000fe40007f5e0ff */
[--C-:B------:R-:W-:Y:S01]  /*e670*/  @!P3 LEA.HI.X R65, R51, R189, R2.reuse, 0x1, P1 ;  /* 0x000000bd3341b211 */ /* 0x100fe200008f0c02 */
[----:B------:R-:W-:Y:S01]  /*e680*/  @P3 STS.128 [R220+0x11000], RZ ;  /* 0x011000ffdc003388 */ /* 0x000fe20000000c00 */
        /* <DEDUP_REMOVED lines=21> */
[-CC-:B------:R-:W-:Y:S01]  /*e7e0*/  @!P3 LEA.HI.X R51, R51, R189.reuse, R2.reuse, 0x1, P2 ;  /* 0x000000bd3333b211 */ /* 0x180fe200010f0c02 */
[----:B------:R-:W-:Y:S01]  /*e7f0*/  @!PT LDS RZ, [RZ] ;  /* 0x00000000fffff984 */ /* 0x000fe20000000800 */
[----:B------:R-:W-:Y:S01]  /*e800*/  @!PT LDS RZ, [RZ] ;  /* 0x00000000fffff984 */ /* 0x000fe20000000800 */
[----:B------:R-:W-:Y:S01]  /*e810*/  @!PT LDS RZ, [RZ] ;  /* 0x00000000fffff984 */ /* 0x000fe20000000800 */
[----:B------:R-:W-:Y:S01]  /*e820*/  @!P3 LDGSTS.E.BYPASS.LTC128B.128 [R220+0x11800], desc[UR12][R52.64+0x80] ;  /* 0x1180008034dcbfae */ /* 0x000fe2000b901d4c */
[CC--:B------:R-:W-:Y:S01]  /*e830*/  @!P4 LEA R194, P5, R49.reuse, R188.reuse, 0x1 ;  /* 0x000000bc31c2c211 */ /* 0x0c0fe200078a08ff */
[----:B------:R-:W-:Y:S01]  /*e840*/  IMAD.X R0, R216, 0x1, R2, P1 ;  /* 0x00000001d8007824 */ /* 0x000fe200008e0602 */
[C---:B------:R-:W-:Y:S01]  /*e850*/  @!P3 LEA R48, P1, R49.reuse, R188, 0x1 ;  /* 0x000000bc3130b211 */ /* 0x040fe200078208ff */
[----:B------:R-:W-:Y:S03]  /*e860*/  @P4 STS.128 [R220+0xe000], RZ ;  /* 0x00e000ffdc004388 */ /* 0x000fe60000000c00 */
[CCC-:B------:R-:W-:Y:S01]  /*e870*/  @!P4 LEA.HI.X R195, R49.reuse, R189.reuse, R0.reuse, 0x1, P5 ;  /* 0x000000bd31c3c211 */ /* 0x1c0fe200028f0c00 */
[----:B------:R-:W-:Y:S01]  /*e880*/  @!PT LDS RZ, [RZ] ;  /* 0x00000000fffff984 */ /* 0x000fe20000000800 */
[----:B------:R-:W-:Y:S01]  /*e890*/  @!PT LDS RZ, [RZ] ;  /* 0x00000000fffff984 */ /* 0x000fe20000000800 */
[----:B------:R-:W-:Y:S01]  /*e8a0*/  @!PT LDS RZ, [RZ] ;  /* 0x00000000fffff984 */ /* 0x000fe20000000800 */
[----:B------:R-:W-:Y:S01]  /*e8b0*/  @!P4 LDGSTS.E.BYPASS.LTC128B.128 [R220+0xe000], desc[UR12][R66.64] ;  /* 0x0e00000042dccfae */ /* 0x000fe2000b901d4c */
[----:B------:R-:W-:Y:S02]  /*e8c0*/  @!P3 LEA.HI.X R49, R49, R189, R0, 0x1, P1 ;  /* 0x000000bd3131b211 */ /* 0x000fe400008f0c00 */
        /* <DEDUP_REMOVED lines=35> */
[----:B------:R3:W-:Y:S04]  /*eb00*/  @!P3 LDGSTS.E.BYPASS.LTC128B.128 [R220+0x13800], desc[UR12][R48.64+0x80] ;  /* 0x1380008030dcbfae */ /* 0x0007e8000b901d4c */
[----:B------:R-:W-:Y:S04]  /*eb10*/  LDSM.16.M88.4 R136, [R211] ;  /* 0x00000000d388783b */ /* 0x000fe80000000200 */
[----:B------:R-:W4:Y:S04]  /*eb20*/  LDSM.16.M88.4 R140, [R210+0x4000] ;  /* 0x00400000d28c783b */ /* 0x000f280000000200 */
[----:B------:R-:W5:Y:S04]  /*eb30*/  LDSM.16.M88.4 R144, [R210+0x4800] ;  /* 0x00480000d290783b */ /* 0x000f680000000200 */
[----:B------:R-:W2:Y:S04]  /*eb40*/  LDSM.16.M88.4 R148, [R210+0x5000] ;  /* 0x00500000d294783b */ /* 0x000ea80000000200 */
[----:B------:R-:W3:Y:S04]  /*eb50*/  LDSM.16.M88.4 R152, [R210+0x5800] ;  /* 0x00580000d298783b */ /* 0x000ee80000000200 */
[----:B------:R-:W0:Y:S04]  /*eb60*/  LDGDEPBAR ;  /* 0x00000000000079af */ /* 0x000e280000000000 */
[----:B------:R-:W3:Y:S04]  /*eb70*/  LDSM.16.M88.4 R156, [R210+0x6000] ;  /* 0x00600000d29c783b */ /* 0x000ee80000000200 */
[----:B------:R-:W3:Y:S04]  /*eb80*/  LDSM.16.M88.4 R160, [R210+0x6800] ;  /* 0x00680000d2a0783b */ /* 0x000ee80000000200 */
[----:B------:R-:W3:Y:S04]  /*eb90*/  LDSM.16.M88.4 R164, [R210+0x7000] ;  /* 0x00700000d2a4783b */ /* 0x000ee80000000200 */
[----:B------:R-:W3:Y:S04]  /*eba0*/  LDSM.16.M88.4 R168, [R210+0x7800] ;  /* 0x00780000d2a8783b */ /* 0x000ee80000000200 */
[----:B------:R-:W-:Y:S01]  /*ebb0*/  LDSM.16.M88.4 R172, [R209] ;  /* 0x00000000d1ac783b */ /* 0x000fe20000000200 */
[C---:B----4-:R-:W-:Y:S03]  /*ebc0*/  HMMA.16816.F32.BF16 R4, R136.reuse, R140, RZ ;  /* 0x0000008c8804723c */ /* 0x050fe600000418ff */
[----:B------:R-:W4:Y:S04]  /*ebd0*/  LDSM.16.M88.4 R176, [R208] ;  /* 0x00000000d0b0783b */ /* 0x000f280000000200 */
[----:B------:R-:W-:Y:S01]  /*ebe0*/  LDSM.16.M88.4 R180, [R208+0x1000] ;  /* 0x00100000d0b4783b */ /* 0x000fe20000000200 */
[C---:B------:R-:W-:Y:S03]  /*ebf0*/  HMMA.16816.F32.BF16 R8, R136.reuse, R142, RZ ;  /* 0x0000008e8808723c */ /* 0x040fe600000418ff */
[----:B------:R-:W4:Y:S03]  /*ec00*/  LDSM.16.M88.4 R140, [R208+0x800] ;  /* 0x00080000d08c783b */ /* 0x000f260000000200 */
[C---:B-----5:R-:W-:Y:S01]  /*ec10*/  HMMA.16816.F32.BF16 R12, R136.reuse, R144, RZ ;  /* 0x00000090880c723c */ /* 0x060fe200000418ff */
[----:B------:R-:W5:Y:S04]  /*ec20*/  LDSM.16.M88.4 R184, [R208+0x1800] ;  /* 0x00180000d0b8783b */ /* 0x000f680000000200 */
[----:B-1----:R-:W-:Y:S01]  /*ec30*/  LDSM.16.M88.4 R188, [R205+0x6000] ;  /* 0x00600000cdbc783b */ /* 0x002fe20000000200 */
[C---:B------:R-:W-:Y:S03]  /*ec40*/  HMMA.16816.F32.BF16 R16, R136.reuse, R146, RZ ;  /* 0x000000928810723c */ /* 0x040fe600000418ff */
[----:B------:R-:W1:Y:S03]  /*ec50*/  LDSM.16.M88.4 R144, [R208+0x2000] ;  /* 0x00200000d090783b */ /* 0x000e660000000200 */
[C---:B--2---:R-:W-:Y:S01]  /*ec60*/  HMMA.16816.F32.BF16 R20, R136.reuse, R148, RZ ;  /* 0x000000948814723c */ /* 0x044fe200000418ff */
[----:B------:R-:W-:Y:S04]  /*ec70*/  LDSM.16.M88.4 R192, [R205+0x6800] ;  /* 0x00680000cdc0783b */ /* 0x000fe80000000200 */
[----:B------:R-:W-:Y:S01]  /*ec80*/  LDSM.16.M88.4 R196, [R205+0x7000] ;  /* 0x00700000cdc4783b */ /* 0x000fe20000000200 */
[C---:B------:R-:W-:Y:S03]  /*ec90*/  HMMA.16816.F32.BF16 R24, R136.reuse, R150, RZ ;  /* 0x000000968818723c */ /* 0x040fe600000418ff */
[----:B------:R-:W2:Y:S03]  /*eca0*/  LDSM.16.M88.4 R148, [R208+0x2800] ;  /* 0x00280000d094783b */ /* 0x000ea60000000200 */
[C---:B---3--:R-:W-:Y:S06]  /*ecb0*/  HMMA.16816.F32.BF16 R28, R136.reuse, R152, RZ ;  /* 0x00000098881c723c */ /* 0x048fec00000418ff */
[C---:B------:R-:W-:Y:S01]  /*ecc0*/  HMMA.16816.F32.BF16 R32, R136.reuse, R154, RZ ;  /* 0x0000009a8820723c */ /* 0x040fe200000418ff */
[----:B------:R-:W3:Y:S05]  /*ecd0*/  LDSM.16.M88.4 R152, [R208+0x3000] ;  /* 0x00300000d098783b */ /* 0x000eea0000000200 */
[C---:B------:R-:W-:Y:S06]  /*ece0*/  HMMA.16816.F32.BF16 R36, R136.reuse, R156, RZ ;  /* 0x0000009c8824723c */ /* 0x040fec00000418ff */
[C---:B------:R-:W-:Y:S01]  /*ecf0*/  HMMA.16816.F32.BF16 R40, R136.reuse, R158, RZ ;  /* 0x0000009e8828723c */ /* 0x040fe200000418ff */
[----:B------:R-:W-:Y:S05]  /*ed00*/  LDSM.16.M88.4 R156, [R203+0x4000] ;  /* 0x00400000cb9c783b */ /* 0x000fea0000000200 */
[C---:B------:R-:W-:Y:S06]  /*ed10*/  HMMA.16816.F32.BF16 R44, R136.reuse, R160, RZ ;  /* 0x000000a0882c723c */ /* 0x040fec00000418ff */
[C---:B------:R-:W-:Y:S01]  /*ed20*/  HMMA.16816.F32.BF16 R48, R136.reuse, R162, RZ ;  /* 0x000000a28830723c */ /* 0x040fe200000418ff */
[----:B------:R-:W-:Y:S05]  /*ed30*/  LDSM.16.M88.4 R160, [R203+0x4800] ;  /* 0x00480000cba0783b */ /* 0x000fea0000000200 */
[C---:B------:R-:W-:Y:S06]  /*ed40*/  HMMA.16816.F32.BF16 R52, R136.reuse, R164, RZ ;  /* 0x000000a48834723c */ /* 0x040fec00000418ff */
[C---:B------:R-:W-:Y:S01]  /*ed50*/  HMMA.16816.F32.BF16 R56, R136.reuse, R166, RZ ;  /* 0x000000a68838723c */ /* 0x040fe200000418ff */
[----:B------:R-:W-:Y:S05]  /*ed60*/  LDSM.16.M88.4 R164, [R203+0x5000] ;  /* 0x00500000cba4783b */ /* 0x000fea0000000200 */
[C---:B------:R-:W-:Y:S06]  /*ed70*/  HMMA.16816.F32.BF16 R60, R136.reuse, R168, RZ ;  /* 0x000000a8883c723c */ /* 0x040fec00000418ff */
[----:B------:R-:W-:Y:S01]  /*ed80*/  HMMA.16816.F32.BF16 R64, R136, R170, RZ ;  /* 0x000000aa8840723c */ /* 0x000fe200000418ff */
[----:B------:R-:W3:Y:S04]  /*ed90*/  LDSM.16.M88.4 R136, [R208+0x3800] ;  /* 0x00380000d088783b */ /* 0x000ee80000000200 */
[----:B------:R-:W-:Y:S01]  /*eda0*/  LDSM.16.M88.4 R168, [R203+0x5800] ;  /* 0x00580000cba8783b */ /* 0x000fe20000000200 */
[C---:B----4-:R-:W-:Y:S06]  /*edb0*/  HMMA.16816.F32.BF16 R4, R172.reuse, R176, R4 ;  /* 0x000000b0ac04723c */ /* 0x050fec0000041804 */
[C---:B------:R-:W-:Y:S01]  /*edc0*/  HMMA.16816.F32.BF16 R8, R172.reuse, R178, R8 ;  /* 0x000000b2ac08723c */ /* 0x040fe20000041808 */
[----:B------:R-:W-:Y:S05]  /*edd0*/  LDSM.16.M88.4 R176, [R203+0x6000] ;  /* 0x00600000cbb0783b */ /* 0x000fea0000000200 */
[C---:B------:R-:W-:Y:S06]  /*ede0*/  HMMA.16816.F32.BF16 R12, R172.reuse, R140, R12 ;  /* 0x0000008cac0c723c */ /* 0x040fec000004180c */
[C---:B------:R-:W-:Y:S01]  /*edf0*/  HMMA.16816.F32.BF16 R16, R172.reuse, R142, R16 ;  /* 0x0000008eac10723c */ /* 0x040fe20000041810 */
[----:B------:R-:W4:Y:S05]  /*ee00*/  LDSM.16.M88.4 R140, [R207] ;  /* 0x00000000cf8c783b */ /* 0x000f2a0000000200 */
[C---:B------:R-:W-:Y:S06]  /*ee10*/  HMMA.16816.F32.BF16 R20, R172.reuse, R180, R20 ;  /* 0x000000b4ac14723c */ /* 0x040fec0000041814 */
[C---:B------:R-:W-:Y:S01]  /*ee20*/  HMMA.16816.F32.BF16 R24, R172.reuse, R182, R24 ;  /* 0x000000b6ac18723c */ /* 0x040fe20000041818 */
[----:B------:R-:W-:Y:S05]  /*ee30*/  LDSM.16.M88.4 R180, [R206] ;  /* 0x00000000ceb4783b */ /* 0x000fea0000000200 */
[C---:B-----5:R-:W-:Y:S06]  /*ee40*/  HMMA.16816.F32.BF16 R28, R172.reuse, R184, R28 ;  /* 0x000000b8ac1c723c */ /* 0x060fec000004181c */
[C---:B------:R-:W-:Y:S01]  /*ee50*/  HMMA.16816.F32.BF16 R32, R172.reuse, R186, R32 ;  /* 0x000000baac20723c */ /* 0x040fe20000041820 */
[----:B------:R-:W-:Y:S05]  /*ee60*/  LDSM.16.M88.4 R184, [R205] ;  /* 0x00000000cdb8783b */ /* 0x000fea0000000200 */
[C---:B-1----:R-:W-:Y:S06]  /*ee70*/  HMMA.16816.F32.BF16 R36, R172.reuse, R144, R36 ;  /* 0x00000090ac24723c */ /* 0x042fec0000041824 */
[C---:B------:R-:W-:Y:S01]  /*ee80*/  HMMA.16816.F32.BF16 R40, R172.reuse, R146, R40 ;  /* 0x00000092ac28723c */ /* 0x040fe20000041828 */
[----:B------:R-:W1:Y:S05]  /*ee90*/  LDSM.16.M88.4 R144, [R203+0x6800] ;  /* 0x00680000cb90783b */ /* 0x000e6a0000000200 */
[C---:B--2---:R-:W-:Y:S06]  /*eea0*/  HMMA.16816.F32.BF16 R44, R172.reuse, R148, R44 ;  /* 0x00000094ac2c723c */ /* 0x044fec000004182c */
[C---:B------:R-:W-:Y:S01]  /*eeb0*/  HMMA.16816.F32.BF16 R48, R172.reuse, R150, R48 ;  /* 0x00000096ac30723c */ /* 0x040fe20000041830 */
[----:B------:R-:W2:Y:S05]  /*eec0*/  LDSM.16.M88.4 R148, [R203+0x7000] ;  /* 0x00700000cb94783b */ /* 0x000eaa0000000200 */
[C---:B---3--:R-:W-:Y:S06]  /*eed0*/  HMMA.16816.F32.BF16 R52, R172.reuse, R152, R52 ;  /* 0x00000098ac34723c */ /* 0x048fec0000041834 */
[C---:B------:R-:W-:Y:S01]  /*eee0*/  HMMA.16816.F32.BF16 R56, R172.reuse, R154, R56 ;  /* 0x0000009aac38723c */ /* 0x040fe20000041838 */
[----:B------:R-:W3:Y:S05]  /*eef0*/  LDSM.16.M88.4 R152, [R203+0x7800] ;  /* 0x00780000cb98783b */ /* 0x000eea0000000200 */
[C---:B------:R-:W-:Y:S06]  /*ef00*/  HMMA.16816.F32.BF16 R60, R172.reuse, R136, R60 ;  /* 0x00000088ac3c723c */ /* 0x040fec000004183c */
[----:B------:R-:W-:Y:S01]  /*ef10*/  HMMA.16816.F32.BF16 R64, R172, R138, R64 ;  /* 0x0000008aac40723c */ /* 0x000fe20000041840 */
[----:B------:R-:W5:Y:S04]  /*ef20*/  LDSM.16.M88.4 R136, [R205+0x800] ;  /* 0x00080000cd88783b */ /* 0x000f680000000200 */
[----:B------:R-:W-:Y:S01]  /*ef30*/  LDSM.16.M88.4 R172, [R208+0x4000] ;  /* 0x00400000d0ac783b */ /* 0x000fe20000000200 */
[C---:B----4-:R-:W-:Y:S06]  /*ef40*/  HMMA.16816.F32.BF16 R4, R140.reuse, R156, R4 ;  /* 0x0000009c8c04723c */ /* 0x050fec0000041804 */
[C---:B------:R-:W-:Y:S01]  /*ef50*/  HMMA.16816.F32.BF16 R8, R140.reuse, R158, R8 ;  /* 0x0000009e8c08723c */ /* 0x040fe20000041808 */
[----:B------:R-:W4:Y:S05]  /*ef60*/  LDSM.16.M88.4 R156, [R205+0x1000] ;  /* 0x00100000cd9c783b */ /* 0x000f2a0000000200 */
[C---:B------:R-:W-:Y:S06]  /*ef70*/  HMMA.16816.F32.BF16 R12, R140.reuse, R160, R12 ;  /* 0x000000a08c0c723c */ /* 0x040fec000004180c */
[C---:B------:R-:W-:Y:S01]  /*ef80*/  HMMA.16816.F32.BF16 R16, R140.reuse, R162, R16 ;  /* 0x000000a28c10723c */ /* 0x040fe20000041810 */
[----:B------:R-:W4:Y:S05]  /*ef90*/  LDSM.16.M88.4 R160, [R205+0x1800] ;  /* 0x00180000cda0783b */ /* 0x000f2a0000000200 */
[C---:B------:R-:W-:Y:S06]  /*efa0*/  HMMA.16816.F32.BF16 R20, R140.reuse, R164, R20 ;  /* 0x000000a48c14723c */ /* 0x040fec0000041814 */
        /* <DEDUP_REMOVED lines=10> */
[----:B------:R-:W-:Y:S05]  /*f050*/  LDSM.16.M88.4 R144, [R205+0x3000] ;  /* 0x00300000cd90783b */ /* 0x000fea0000000200 */
[C---:B--2---:R-:W-:Y:S06]  /*f060*/  HMMA.16816.F32.BF16 R52, R140.reuse, R148, R52 ;  /* 0x000000948c34723c */ /* 0x044fec0000041834 */
[C---:B------:R-:W-:Y:S01]  /*f070*/  HMMA.16816.F32.BF16 R56, R140.reuse, R150, R56 ;  /* 0x000000968c38723c */ /* 0x040fe20000041838 */
[----:B------:R-:W-:Y:S05]  /*f080*/  LDSM.16.M88.4 R148, [R205+0x3800] ;  /* 0x00380000cd94783b */ /* 0x000fea0000000200 */
[C---:B---3--:R-:W-:Y:S06]  /*f090*/  HMMA.16816.F32.BF16 R60, R140.reuse, R152, R60 ;  /* 0x000000988c3c723c */ /* 0x048fec000004183c */
[----:B------:R-:W-:Y:S01]  /*f0a0*/  HMMA.16816.F32.BF16 R64, R140, R154, R64 ;  /* 0x0000009a8c40723c */ /* 0x000fe20000041840 */
[----:B------:R-:W1:Y:S04]  /*f0b0*/  LDSM.16.M88.4 R140, [R205+0x2800] ;  /* 0x00280000cd8c783b */ /* 0x000e680000000200 */
[----:B------:R-:W-:Y:S01]  /*f0c0*/  LDSM.16.M88.4 R152, [R210+0x8000] ;  /* 0x00800000d298783b */ /* 0x000fe20000000200 */
[C---:B------:R-:W-:Y:S06]  /*f0d0*/  HMMA.16816.F32.BF16 R4, R180.reuse, R184, R4 ;  /* 0x000000b8b404723c */ /* 0x040fec0000041804 */
[C---:B------:R-:W-:Y:S01]  /*f0e0*/  HMMA.16816.F32.BF16 R8, R180.reuse, R186, R8 ;  /* 0x000000bab408723c */ /* 0x040fe20000041808 */
[----:B------:R-:W-:Y:S05]  /*f0f0*/  LDSM.16.M88.4 R184, [R205+0x5800] ;  /* 0x00580000cdb8783b */ /* 0x000fea0000000200 */
[C---:B-----5:R-:W-:Y:S06]  /*f100*/  HMMA.16816.F32.BF16 R12, R180.reuse, R136, R12 ;  /* 0x00000088b40c723c */ /* 0x060fec000004180c */
[C---:B------:R-:W-:Y:S01]  /*f110*/  HMMA.16816.F32.BF16 R16, R180.reuse, R138, R16 ;  /* 0x0000008ab410723c */ /* 0x040fe20000041810 */
[----:B------:R-:W2:Y:S05]  /*f120*/  LDSM.16.M88.4 R136, [R211+0x2000] ;  /* 0x00200000d388783b */ /* 0x000eaa0000000200 */
[C---:B----4-:R-:W-:Y:S06]  /*f130*/  HMMA.16816.F32.BF16 R20, R180.reuse, R156, R20 ;  /* 0x0000009cb414723c */ /* 0x050fec0000041814 */
[C---:B------:R-:W-:Y:S01]  /*f140*/  HMMA.16816.F32.BF16 R24, R180.reuse, R158, R24 ;  /* 0x0000009eb418723c */ /* 0x040fe20000041818 */
[----:B------:R-:W3:Y:S05]  /*f150*/  LDSM.16.M88.4 R156, [R210+0x8800] ;  /* 0x00880000d29c783b */ /* 0x000eea0000000200 */
[C---:B------:R-:W-:Y:S06]  /*f160*/  HMMA.16816.F32.BF16 R28, R180.reuse, R160, R28 ;  /* 0x000000a0b41c723c */ /* 0x040fec000004181c */
[C---:B------:R-:W-:Y:S01]  /*f170*/  HMMA.16816.F32.BF16 R32, R180.reuse, R162, R32 ;  /* 0x000000a2b420723c */ /* 0x040fe20000041820 */
[----:B------:R-:W4:Y:S05]  /*f180*/  LDSM.16.M88.4 R160, [R210+0x9000] ;  /* 0x00900000d2a0783b */ /* 0x000f2a0000000200 */
[C---:B------:R-:W-:Y:S06]  /*f190*/  HMMA.16816.F32.BF16 R36, R180.reuse, R164, R36 ;  /* 0x000000a4b424723c */ /* 0x040fec0000041824 */
[C---:B------:R-:W-:Y:S01]  /*f1a0*/  HMMA.16816.F32.BF16 R40, R180.reuse, R166, R40 ;  /* 0x000000a6b428723c */ /* 0x040fe20000041828 */
[----:B------:R-:W5:Y:S05]  /*f1b0*/  LDSM.16.M88.4 R164, [R210+0x9800] ;  /* 0x00980000d2a4783b */ /* 0x000f6a0000000200 */
[C---:B-1----:R-:W-:Y:S06]  /*f1c0*/  HMMA.16816.F32.BF16 R44, R180.reuse, R140, R44 ;  /* 0x0000008cb42c723c */ /* 0x042fec000004182c */
[C---:B------:R-:W-:Y:S01]  /*f1d0*/  HMMA.16816.F32.BF16 R48, R180.reuse, R142, R48 ;  /* 0x0000008eb430723c */ /* 0x040fe20000041830 */
[----:B------:R-:W1:Y:S05]  /*f1e0*/  LDSM.16.M88.4 R140, [R210+0xa000] ;  /* 0x00a00000d28c783b */ /* 0x000e6a0000000200 */
[C---:B------:R-:W-:Y:S06]  /*f1f0*/  HMMA.16816.F32.BF16 R52, R180.reuse, R144, R52 ;  /* 0x00000090b434723c */ /* 0x040fec0000041834 */
        /* <DEDUP_REMOVED lines=27> */
[C---:B--2---:R-:W-:Y:S06]  /*f3b0*/  HMMA.16816.F32.BF16 R60, R136.reuse, R152, R60 ;  /* 0x00000098883c723c */ /* 0x044fec000004183c */
[----:B------:R-:W-:Y:S01]  /*f3c0*/  HMMA.16816.F32.BF16 R64, R136, R154, R64 ;  /* 0x0000009a8840723c */ /* 0x000fe20000041840 */
[----:B------:R-:W2:Y:S04]  /*f3d0*/  LDSM.16.M88.4 R136, [R208+0x7800] ;  /* 0x00780000d088783b */ /* 0x000ea80000000200 */
[----:B------:R-:W2:Y:S01]  /*f3e0*/  LDSM.16.M88.4 R152, [R203+0x8800] ;  /* 0x00880000cb98783b */ /* 0x000ea20000000200 */
[C---:B------:R-:W-:Y:S06]  /*f3f0*/  HMMA.16816.F32.BF16 R4, R168.reuse, R172, R4 ;  /* 0x000000aca804723c */ /* 0x040fec0000041804 */
[C---:B------:R-:W-:Y:S01]  /*f400*/  HMMA.16816.F32.BF16 R8, R168.reuse, R174, R8 ;  /* 0x000000aea808723c */ /* 0x040fe20000041808 */
[----:B------:R-:W-:Y:S05]  /*f410*/  LDSM.16.M88.4 R172, [R203+0xb000] ;  /* 0x00b00000cbac783b */ /* 0x000fea0000000200 */
[C---:B---3--:R-:W-:Y:S06]  /*f420*/  HMMA.16816.F32.BF16 R12, R168.reuse, R156, R12 ;  /* 0x0000009ca80c723c */ /* 0x048fec000004180c */
[C---:B------:R-:W-:Y:S01]  /*f430*/  HMMA.16816.F32.BF16 R16, R168.reuse, R158, R16 ;  /* 0x0000009ea810723c */ /* 0x040fe20000041810 */
[----:B------:R-:W-:Y:S05]  /*f440*/  LDSM.16.M88.4 R156, [R203+0x9800] ;  /* 0x00980000cb9c783b */ /* 0x000fea0000000200 */
[C---:B----4-:R-:W-:Y:S06]  /*f450*/  HMMA.16816.F32.BF16 R20, R168.reuse, R160, R20 ;  /* 0x000000a0a814723c */ /* 0x050fec0000041814 */
[C---:B------:R-:W-:Y:S01]  /*f460*/  HMMA.16816.F32.BF16 R24, R168.reuse, R162, R24 ;  /* 0x000000a2a818723c */ /* 0x040fe20000041818 */
[----:B------:R-:W-:Y:S05]  /*f470*/  LDSM.16.M88.4 R160, [R203+0xa000] ;  /* 0x00a00000cba0783b */ /* 0x000fea0000000200 */
[C---:B-----5:R-:W-:Y:S06]  /*f480*/  HMMA.16816.F32.BF16 R28, R168.reuse, R164, R28 ;  /* 0x000000a4a81c723c */ /* 0x060fec000004181c */
[C---:B------:R-:W-:Y:S01]  /*f490*/  HMMA.16816.F32.BF16 R32, R168.reuse, R166, R32 ;  /* 0x000000a6a820723c */ /* 0x040fe20000041820 */
[----:B------:R-:W-:Y:S05]  /*f4a0*/  LDSM.16.M88.4 R164, [R203+0xa800] ;  /* 0x00a80000cba4783b */ /* 0x000fea0000000200 */
[C---:B-1----:R-:W-:Y:S06]  /*f4b0*/  HMMA.16816.F32.BF16 R36, R168.reuse, R140, R36 ;  /* 0x0000008ca824723c */ /* 0x042fec0000041824 */
[C---:B------:R-:W-:Y:S01]  /*f4c0*/  HMMA.16816.F32.BF16 R40, R168.reuse, R142, R40 ;  /* 0x0000008ea828723c */ /* 0x040fe20000041828 */
[----:B------:R-:W1:Y:S05]  /*f4d0*/  LDSM.16.M88.4 R140, [R203+0x9000] ;  /* 0x00900000cb8c783b */ /* 0x000e6a0000000200 */
[C---:B------:R-:W-:Y:S06]  /*f4e0*/  HMMA.16816.F32.BF16 R44, R168.reuse, R176, R44 ;  /* 0x000000b0a82c723c */ /* 0x040fec000004182c */
[C---:B------:R-:W-:Y:S01]  /*f4f0*/  HMMA.16816.F32.BF16 R48, R168.reuse, R178, R48 ;  /* 0x000000b2a830723c */ /* 0x040fe20000041830 */
[----:B------:R-:W3:Y:S05]  /*f500*/  LDSM.16.M88.4 R176, [R203+0xb800] ;  /* 0x00b80000cbb0783b */ /* 0x000eea0000000200 */
[C---:B------:R-:W-:Y:S06]  /*f510*/  HMMA.16816.F32.BF16 R52, R168.reuse, R180, R52 ;  /* 0x000000b4a834723c */ /* 0x040fec0000041834 */
[C---:B------:R-:W-:Y:S01]  /*f520*/  HMMA.16816.F32.BF16 R56, R168.reuse, R182, R56 ;  /* 0x000000b6a838723c */ /* 0x040fe20000041838 */
[----:B------:R-:W-:Y:S05]  /*f530*/  LDSM.16.M88.4 R180, [R205+0x5000] ;  /* 0x00500000cdb4783b */ /* 0x000fea0000000200 */
[C---:B--2---:R-:W-:Y:S06]  /*f540*/  HMMA.16816.F32.BF16 R60, R168.reuse, R136, R60 ;  /* 0x00000088a83c723c */ /* 0x044fec000004183c */
[----:B------:R-:W-:Y:S01]  /*f550*/  HMMA.16816.F32.BF16 R64, R168, R138, R64 ;  /* 0x0000008aa840723c */ /* 0x000fe20000041840 */
[----:B------:R-:W-:Y:S04]  /*f560*/  LDSM.16.M88.4 R136, [R206+0x2000] ;  /* 0x00200000ce88783b */ /* 0x000fe80000000200 */
[----:B------:R-:W2:Y:S01]  /*f570*/  LDSM.16.M88.4 R168, [R205+0x4000] ;  /* 0x00400000cda8783b */ /* 0x000ea20000000200 */
[C---:B------:R-:W-:Y:S06]  /*f580*/  HMMA.16816.F32.BF16 R4, R144.reuse, R148, R4 ;  /* 0x000000949004723c */ /* 0x040fec0000041804 */
[C---:B------:R-:W-:Y:S01]  /*f590*/  HMMA.16816.F32.BF16 R8, R144.reuse, R150, R8 ;  /* 0x000000969008723c */ /* 0x040fe20000041808 */
[----:B------:R-:W4:Y:S05]  /*f5a0*/  LDSM.16.M88.4 R148, [R205+0x4800] ;  /* 0x00480000cd94783b */ /* 0x000f2a0000000200 */
[C---:B------:R-:W-:Y:S06]  /*f5b0*/  HMMA.16816.F32.BF16 R12, R144.reuse, R152, R12 ;  /* 0x00000098900c723c */ /* 0x040fec000004180c */
[C---:B------:R-:W-:Y:S01]  /*f5c0*/  HMMA.16816.F32.BF16 R16, R144.reuse, R154, R16 ;  /* 0x0000009a9010723c */ /* 0x040fe20000041810 */
[----:B------:R-:W5:Y:S01]  /*f5d0*/  LDSM.16.M88.4 R152, [R205+0x7800] ;  /* 0x00780000cd98783b */ /* 0x000f620000000200 */
[----:B------:R-:W-:Y:S04]  /*f5e0*/  DEPBAR.LE SB0, 0x0 ;  /* 0x000080000000791a */ /* 0x000fe80000000000 */
[C---:B-1----:R-:W-:Y:S01]  /*f5f0*/  HMMA.16816.F32.BF16 R20, R144.reuse, R140, R20 ;  /* 0x0000008c9014723c */ /* 0x042fe20000041814 */
[----:B------:R-:W-:Y:S05]  /*f600*/  BAR.SYNC.DEFER_BLOCKING 0x0 ;  /* 0x0000000000007b1d */ /* 0x000fea0000010000 */
[C---:B------:R-:W-:Y:S06]  /*f610*/  HMMA.16816.F32.BF16 R24, R144.reuse, R142, R24 ;  /* 0x0000008e9018723c */ /* 0x040fec0000041818 */
        /* <DEDUP_REMOVED lines=8> */
[C---:B---3--:R-:W-:Y:S06]  /*f6a0*/  HMMA.16816.F32.BF16 R60, R144.reuse, R176, R60 ;  /* 0x000000b0903c723c */ /* 0x048fec000004183c */
[----:B------:R-:W-:Y:S06]  /*f6b0*/  HMMA.16816.F32.BF16 R64, R144, R178, R64 ;  /* 0x000000b29040723c */ /* 0x000fec0000041840 */
[C---:B--2---:R-:W-:Y:S06]  /*f6c0*/  HMMA.16816.F32.BF16 R4, R136.reuse, R168, R4 ;  /* 0x000000a88804723c */ /* 0x044fec0000041804 */
[C---:B------:R-:W-:Y:S06]  /*f6d0*/  HMMA.16816.F32.BF16 R8, R136.reuse, R170, R8 ;  /* 0x000000aa8808723c */ /* 0x040fec0000041808 */
[C---:B----4-:R-:W-:Y:S06]  /*f6e0*/  HMMA.16816.F32.BF16 R12, R136.reuse, R148, R12 ;  /* 0x00000094880c723c */ /* 0x050fec000004180c */
[C---:B------:R-:W-:Y:S06]  /*f6f0*/  HMMA.16816.F32.BF16 R16, R136.reuse, R150, R16 ;  /* 0x000000968810723c */ /* 0x040fec0000041810 */
[C---:B------:R-:W-:Y:S06]  /*f700*/  HMMA.16816.F32.BF16 R20, R136.reuse, R180, R20 ;  /* 0x000000b48814723c */ /* 0x040fec0000041814 */
[C---:B------:R-:W-:Y:S06]  /*f710*/  HMMA.16816.F32.BF16 R24, R136.reuse, R182, R24 ;  /* 0x000000b68818723c */ /* 0x040fec0000041818 */
[C---:B------:R-:W-:Y:S06]  /*f720*/  HMMA.16816.F32.BF16 R28, R136.reuse, R184, R28 ;  /* 0x000000b8881c723c */ /* 0x040fec000004181c */
[C---:B------:R-:W-:Y:S06]  /*f730*/  HMMA.16816.F32.BF16 R32, R136.reuse, R186, R32 ;  /* 0x000000ba8820723c */ /* 0x040fec0000041820 */
[C---:B------:R-:W-:Y:S06]  /*f740*/  HMMA.16816.F32.BF16 R36, R136.reuse, R188, R36 ;  /* 0x000000bc8824723c */ /* 0x040fec0000041824 */
[C---:B------:R-:W-:Y:S05]  /*f750*/  HMMA.16816.F32.BF16 R40, R136.reuse, R190, R40 ;  /* 0x000000be8828723c */ /* 0x040fea0000041828 */
[----:B------:R-:W-:Y:S01]  /*f760*/  IMAD.MOV.U32 R188, RZ, RZ, R134 ;  /* 0x000000ffffbc7224 */ /* 0x000fe200078e0086 */
[C---:B------:R-:W-:Y:S05]  /*f770*/  HMMA.16816.F32.BF16 R44, R136.reuse, R192, R44 ;  /* 0x000000c0882c723c */ /* 0x040fea000004182c */
[----:B------:R-:W-:Y:S01]  /*f780*/  IMAD.MOV.U32 R189, RZ, RZ, R135 ;  /* 0x000000ffffbd7224 */ /* 0x000fe200078e0087 */
[C---:B------:R-:W-:Y:S06]  /*f790*/  HMMA.16816.F32.BF16 R48, R136.reuse, R194, R48 ;  /* 0x000000c28830723c */ /* 0x040fec0000041830 */
[C---:B------:R-:W-:Y:S06]  /*f7a0*/  HMMA.16816.F32.BF16 R52, R136.reuse, R196, R52 ;  /* 0x000000c48834723c */ /* 0x040fec0000041834 */
[C---:B------:R-:W-:Y:S06]  /*f7b0*/  HMMA.16816.F32.BF16 R56, R136.reuse, R198, R56 ;  /* 0x000000c68838723c */ /* 0x040fec0000041838 */
[C---:B-----5:R-:W-:Y:S06]  /*f7c0*/  HMMA.16816.F32.BF16 R60, R136.reuse, R152, R60 ;  /* 0x00000098883c723c */ /* 0x060fec000004183c */
[----:B------:R-:W-:Y:S01]  /*f7d0*/  HMMA.16816.F32.BF16 R64, R136, R154, R64 ;  /* 0x0000009a8840723c */ /* 0x000fe20000041840 */
[----:B------:R-:W-:Y:S11]  /*f7e0*/  @!UPT UIADD3 URZ, URZ, URZ, URZ ;  /* 0x0000003f3f3ff290 */ /* 0x000ff6000fffe03f */
[----:B------:R-:W-:Y:S01]  /*f7f0*/  @!UPT UIADD3 URZ, URZ, URZ, URZ ;  /* 0x0000003f3f3ff290 */ /* 0x000fe2000fffe03f */
[----:B------:R-:W-:Y:S11]  /*f800*/  @!P1 BRA `(.L_x_780) ;  /* 0x0000000c00149947 */ /* 0x000ff60003800000 */
[----:B------:R-:W-:Y:S01]  /*f810*/  ULDC.64 UR10, c[0x0][0x248] ;  /* 0x00009200000a7ab9 */ /* 0x000fe20000000a00 */
[----:B------:R-:W-:Y:S02]  /*f820*/  MOV R2, R231 ;  /* 0x000000e700027202 */ /* 0x000fe40000000f00 */
[----:B------:R-:W-:Y:S01]  /*f830*/  MOV R0, R230 ;  /* 0x000000e600007202 */ /* 0x000fe20000000f00 */
[----:B------:R-:W-:Y:S06]  /*f840*/  @!P0 BRA `(.L_x_781) ;  /* 0x0000000400008947 */ /* 0x000fec0003800000 */
[----:B------:R-:W1:Y:S01]  /*f850*/  LDC R0, c[0x0][0x380] ;  /* 0x0000e000ff007b82 */ /* 0x000e620000000800 */
[----:B------:R-:W-:Y:S01]  /*f860*/  SHF.L.U32 R141, R219, 0x7, RZ ;  /* 0x00000007db8d7819 */ /* 0x000fe200000006ff */
[----:B------:R-:W-:Y:S01]  /*f870*/  UMOV UR10, UR8 ;  /* 0x00000008000a7c82 */ /* 0x000fe20008000000 */
[----:B------:R-:W-:Y:S03]  /*f880*/  UMOV UR11, UR9 ;  /* 0x00000009000b7c82 */ /* 0x000fe60008000000 */
[C---:B------:R-:W-:Y:S02]  /*f890*/  VIADD R139, R141.reuse, 0xffffff00 ;  /* 0xffffff008d8b7836 */ /* 0x040fe40000000000 */
[----:B------:R-:W-:Y:S05]  /*f8a0*/  VIADD R141, R141, 0xffffff80 ;  /* 0xffffff808d8d7836 */ /* 0x000fea0000000000 */
[----:B------:R-:W-:Y:S02]  /*f8b0*/  IABS R134, R141 ;  /* 0x0000008d00867213 */ /* 0x000fe40000000000 */
        /* <DEDUP_REMOVED lines=8> */
[--C-:B-1----:R-:W-:Y:S01]  /*f940*/  IMAD.MOV R135, RZ, RZ, -R137.reuse ;  /* 0x000000ffff877224 */ /* 0x102fe200078e0a89 */
[----:B------:R-:W-:Y:S03]  /*f950*/  MOV R136, RZ ;  /* 0x000000ff00887202 */ /* 0x000fe60000000f00 */
[----:B------:R-:W-:Y:S04]  /*f960*/  IMAD R135, R135, R2, RZ ;  /* 0x0000000287877224 */ /* 0x000fe800078e02ff */
[----:B------:R-:W-:Y:S06]  /*f970*/  IMAD.HI.U32 R135, R137, R135, R136 ;  /* 0x0000008789877227 */ /* 0x000fec00078e0088 */
[C---:B------:R-:W-:Y:S04]  /*f980*/  IMAD.HI.U32 R136, R135.reuse, R132, RZ ;  /* 0x0000008487887227 */ /* 0x040fe800078e00ff */
[----:B------:R-:W-:Y:S04]  /*f990*/  IMAD.HI.U32 R138, R135, R134, RZ ;  /* 0x00000086878a7227 */ /* 0x000fe800078e00ff */
[----:B------:R-:W-:Y:S02]  /*f9a0*/  IMAD.MOV R137, RZ, RZ, -R138 ;  /* 0x000000ffff897224 */ /* 0x000fe400078e0a8a */
[----:B------:R-:W-:Y:S02]  /*f9b0*/  IMAD.MOV R135, RZ, RZ, -R136 ;  /* 0x000000ffff877224 */ /* 0x000fe400078e0a88 */
[C---:B------:R-:W-:Y:S02]  /*f9c0*/  IMAD R134, R2.reuse, R137, R134 ;  /* 0x0000008902867224 */ /* 0x040fe400078e0286 */
[C---:B------:R-:W-:Y:S03]  /*f9d0*/  IMAD R132, R2.reuse, R135, R132 ;  /* 0x0000008702847224 */ /* 0x040fe600078e0284 */
[C---:B------:R-:W-:Y:S02]  /*f9e0*/  ISETP.GT.U32.AND P2, PT, R2.reuse, R134, PT ;  /* 0x000000860200720c */ /* 0x040fe40003f44070 */
[----:B------:R-:W-:Y:S11]  /*f9f0*/  ISETP.GT.U32.AND P1, PT, R2, R132, PT ;  /* 0x000000840200720c */ /* 0x000ff60003f24070 */
[----:B------:R-:W-:Y:S01]  /*fa00*/  @!P2 IADD3 R138, R138, 0x1, RZ ;  /* 0x000000018a8aa810 */ /* 0x000fe20007ffe0ff */
[----:B------:R-:W-:Y:S01]  /*fa10*/  @!P2 IMAD.IADD R134, R134, 0x1, -R2 ;  /* 0x000000018686a824 */ /* 0x000fe200078e0a02 */
[-C--:B------:R-:W-:Y:S01]  /*fa20*/  @!P1 IADD3 R132, R132, -R2.reuse, RZ ;  /* 0x8000000284849210 */ /* 0x080fe20007ffe0ff */
[----:B------:R-:W-:Y:S01]  /*fa30*/  @!P1 VIADD R136, R136, 0x1 ;  /* 0x0000000188889836 */ /* 0x000fe20000000000 */
[----:B------:R-:W-:Y:S02]  /*fa40*/  ISETP.GE.AND P1, PT, R139, RZ, PT ;  /* 0x000000ff8b00720c */ /* 0x000fe40003f26270 */
[-C--:B------:R-:W-:Y:S02]  /*fa50*/  ISETP.GE.U32.AND P5, PT, R132, R2.reuse, PT ;  /* 0x000000028400720c */ /* 0x080fe40003fa6070 */
[----:B------:R-:W-:Y:S02]  /*fa60*/  ISETP.GE.U32.AND P6, PT, R134, R2, PT ;  /* 0x000000028600720c */ /* 0x000fe40003fc6070 */
[----:B------:R-:W-:Y:S02]  /*fa70*/  ISETP.GE.AND P2, PT, R141, RZ, PT ;  /* 0x000000ff8d00720c */ /* 0x000fe40003f46270 */
[----:B------:R-:W-:Y:S07]  /*fa80*/  LOP3.LUT R139, RZ, R0, RZ, 0x33, !PT ;  /* 0x00000000ff8b7212 */ /* 0x000fee00078e33ff */
[----:B------:R-:W-:Y:S01]  /*fa90*/  @P5 VIADD R136, R136, 0x1 ;  /* 0x0000000188885836 */ /* 0x000fe20000000000 */
[----:B------:R-:W-:Y:S01]  /*faa0*/  ISETP.NE.AND P5, PT, R0, RZ, PT ;  /* 0x000000ff0000720c */ /* 0x000fe20003fa5270 */
[----:B------:R-:W-:Y:S03]  /*fab0*/  @P6 VIADD R138, R138, 0x1 ;  /* 0x000000018a8a6836 */ /* 0x000fe60000000000 */
[----:B------:R-:W-:Y:S01]  /*fac0*/  @!P1 IADD3 R136, -R136, RZ, RZ ;  /* 0x000000ff88889210 */ /* 0x000fe20007ffe1ff */
[----:B------:R-:W-:Y:S03]  /*fad0*/  @!P2 IMAD.MOV R138, RZ, RZ, -R138 ;  /* 0x000000ffff8aa224 */ /* 0x000fe600078e0a8a */
[C---:B------:R-:W-:Y:S02]  /*fae0*/  SEL R135, R139.reuse, R136, !P5 ;  /* 0x000000888b877207 */ /* 0x040fe40006800000 */
[----:B------:R-:W-:Y:S02]  /*faf0*/  SEL R139, R139, R138, !P5 ;  /* 0x0000008a8b8b7207 */ /* 0x000fe40006800000 */
[-C--:B------:R-:W-:Y:S02]  /*fb00*/  LEA R142, P2, R135, R226.reuse, 0x2 ;  /* 0x000000e2878e7211 */ /* 0x080fe400078410ff */
[----:B------:R-:W-:Y:S02]  /*fb10*/  LEA R140, P1, R139, R226, 0x2 ;  /* 0x000000e28b8c7211 */ /* 0x000fe400078210ff */
[-C--:B------:R-:W-:Y:S02]  /*fb20*/  LEA.HI.X.SX32 R143, R135, R227.reuse, 0x2, P2 ;  /* 0x000000e3878f7211 */ /* 0x080fe400010f16ff */
[C---:B------:R-:W-:Y:S02]  /*fb30*/  LEA.HI.X.SX32 R141, R139.reuse, R227, 0x2, P1 ;  /* 0x000000e38b8d7211 */ /* 0x040fe400008f16ff */
[----:B------:R-:W-:Y:S01]  /*fb40*/  IADD3 R139, R139, -R135, RZ ;  /* 0x800000878b8b7210 */ /* 0x000fe20007ffe0ff */
[----:B------:R-:W2:Y:S01]  /*fb50*/  LDG.E R2, desc[UR12][R142.64] ;  /* 0x0000000c8e027981 */ /* 0x000ea2000c1e1900 */
[----:B------:R-:W1:Y:S03]  /*fb60*/  LDC.64 R134, c[0x0][0x230] ;  /* 0x00008c00ff867b82 */ /* 0x000e660000000a00 */
[----:B------:R-:W-:Y:S01]  /*fb70*/  IMAD R132, R139, R0, -0x80 ;  /* 0xffffff808b847424 */ /* 0x000fe200078e0200 */
[----:B------:R-:W2:Y:S03]  /*fb80*/  LDG.E R137, desc[UR12][R140.64] ;  /* 0x0000000c8c897981 */ /* 0x000ea6000c1e1900 */
        /* <DEDUP_REMOVED lines=12> */
.L_x_781:
[----:B------:R1:W-:Y:S01]  /*fc50*/  @P4 STS.128 [R220+0x4000], RZ ;  /* 0x004000ffdc004388 */ /* 0x0003e20000000c00 */
[C---:B------:R-:W-:Y:S01]  /*fc60*/  LEA R148, P2, R2.reuse, R234, 0x1 ;  /* 0x000000ea02947211 */ /* 0x040fe200078408ff */
[----:B------:R-:W-:Y:S01]  /*fc70*/  UMOV UR8, UR10 ;  /* 0x0000000a00087c82 */ /* 0x000fe20008000000 */
[----:B------:R-:W-:Y:S01]  /*fc80*/  IADD3 R135, P1, R215, R2, RZ ;  /* 0x00000002d7877210 */ /* 0x000fe20007f3e0ff */
[----:B------:R-:W-:Y:S01]  /*fc90*/  UMOV UR9, UR11 ;  /* 0x0000000b00097c82 */ /* 0x000fe20008000000 */
[--C-:B------:R-:W-:Y:S02]  /*fca0*/  LEA.HI.X R149, R2, R235, R0.reuse, 0x1, P2 ;  /* 0x000000eb02957211 */ /* 0x100fe400010f0c00 */
[CC--:B------:R-:W-:Y:S01]  /*fcb0*/  @!P4 LEA R150, P5, R135.reuse, R234.reuse, 0x1 ;  /* 0x000000ea8796c211 */ /* 0x0c0fe200078a08ff */
[C---:B------:R-:W-:Y:S01]  /*fcc0*/  IMAD.X R2, R214.reuse, 0x1, R0, P1 ;  /* 0x00000001d6027824 */ /* 0x040fe200008e0600 */
[-C--:B------:R-:W-:Y:S01]  /*fcd0*/  @!P3 LEA R142, P1, R135, R234.reuse, 0x1 ;  /* 0x000000ea878eb211 */ /* 0x080fe200078208ff */
[----:B------:R-:W-:Y:S01]  /*fce0*/  @!PT LDS RZ, [RZ] ;  /* 0x00000000fffff984 */ /* 0x000fe20000000800 */
[----:B------:R-:W-:Y:S01]  /*fcf0*/  @!PT LDS RZ, [RZ] ;  /* 0x00000000fffff984 */ /* 0x000fe20000000800 */
[----:B------:R-:W-:Y:S01]  /*fd00*/  @!PT LDS RZ, [RZ] ;  /* 0x00000000fffff984 */ /* 0x000fe20000000800 */
[----:B------:R1:W-:Y:S01]  /*fd10*/  @!P4 LDGSTS.E.BYPASS.LTC128B.128 [R220+0x4000], desc[UR12][R148.64] ;  /* 0x0400000094dccfae */ /* 0x0003e2000b901d4c */
[----:B------:R-:W-:Y:S02]  /*fd20*/  IADD3 R137, P2, R215, R135, RZ ;  /* 0x00000087d7897210 */ /* 0x000fe40007f5e0ff */
[CCC-:B------:R-:W-:Y:S01]  /*fd30*/  @!P4 LEA.HI.X R151, R135.reuse, R235.reuse, R2.reuse, 0x1, P5 ;  /* 0x000000eb8797c211 */ /* 0x1c0fe200028f0c02 */
[----:B------:R1:W-:Y:S01]  /*fd40*/  @P3 STS.128 [R220+0x8000], RZ ;  /* 0x008000ffdc003388 */ /* 0x0003e20000000c00 */
[-CC-:B------:R-:W-:Y:S01]  /*fd50*/  @!P3 LEA.HI.X R143, R135, R235.reuse, R2.reuse, 0x1, P1 ;  /* 0x000000eb878fb211 */ /* 0x180fe200008f0c02 */
[C---:B------:R-:W-:Y:S01]  /*fd60*/  IMAD.X R2, R214.reuse, 0x1, R2, P2 ;  /* 0x00000001d6027824 */ /* 0x040fe200010e0602 */
[CC--:B------:R-:W-:Y:S01]  /*fd70*/  @!P4 LEA R146, P5, R137.reuse, R234.reuse, 0x1 ;  /* 0x000000ea8992c211 */ /* 0x0c0fe200078a08ff */
[----:B------:R-:W-:Y:S01]  /*fd80*/  @!PT LDS RZ, [RZ] ;  /* 0x00000000fffff984 */ /* 0x000fe20000000800 */
[----:B------:R-:W-:Y:S01]  /*fd90*/  @!PT LDS RZ, [RZ] ;  /* 0x00000000fffff984 */ /* 0x000fe20000000800 */
[----:B------:R-:W-:Y:S01]  /*fda0*/  @!PT LDS RZ, [RZ] ;  /* 0x00000000fffff984 */ /* 0x000fe20000000800 */
[----:B------:R1:W-:Y:S01]  /*fdb0*/  @!P3 LDGSTS.E.BYPASS.LTC128B.128 [R220+0x8000], desc[UR12][R148.64+0x80] ;  /* 0x0800008094dcbfae */ /* 0x0003e2000b901d4c */
[CC--:B------:R-:W-:Y:S02]  /*fdc0*/  @!P3 LEA R140, P1, R137.reuse, R234.reuse, 0x1 ;  /* 0x000000ea898cb211 */ /* 0x0c0fe400078208ff */
[CCC-:B------:R-:W-:Y:S01]  /*fdd0*/  @!P4 LEA.HI.X R147, R137.reuse, R235.reuse, R2.reuse, 0x1, P5 ;  /* 0x000000eb8993c211 */ /* 0x1c0fe200028f0c02 */
[----:B------:R1:W-:Y:S01]  /*fde0*/  @P4 STS.128 [R220+0x4800], RZ ;  /* 0x004800ffdc004388 */ /* 0x0003e20000000c00 */
[--C-:B------:R-:W-:Y:S02]  /*fdf0*/  @!P3 LEA.HI.X R141, R137, R235, R2.reuse, 0x1, P1 ;  /* 0x000000eb898db211 */ /* 0x100fe400008f0c02 */
[----:B------:R-:W-:Y:S01]  /*fe00*/  IADD3 R135, P2, R215, R137, RZ ;  /* 0x00000089d7877210 */ /* 0x000fe20007f5e0ff */
[----:B------:R-:W-:Y:S01]  /*fe10*/  @!PT LDS RZ, [RZ] ;  /* 0x00000000fffff984 */ /* 0x000fe20000000800 */
[----:B------:R-:W-:Y:S01]  /*fe20*/  @!PT LDS RZ, [RZ] ;  /* 0x00000000fffff984 */ /* 0x000fe20000000800 */
[----:B------:R-:W-:Y:S01]  /*fe30*/  @!PT LDS RZ, [RZ] ;  /* 0x00000000fffff984 */ /* 0x000fe20000000800 */
[----:B------:R1:W-:Y:S03]  /*fe40*/  @!P4 LDGSTS.E.BYPASS.LTC128B.128 [R220+0x4800], desc[UR12][R150.64] ;  /* 0x0480000096dccfae */ /* 0x0003e6000b901d4c */
[CC--:B------:R-:W-:Y:S01]  /*fe50*/  @!P4 LEA R144, P5, R135.reuse, R234.reuse, 0x1 ;  /* 0x000000ea8790c211 */ /* 0x0c0fe200078a08ff */
[----:B------:R1:W-:Y:S01]  /*fe60*/  @P3 STS.128 [R220+0x8800], RZ ;  /* 0x008800ffdc003388 */ /* 0x0003e20000000c00 */
[-C--:B------:R-:W-:Y:S01]  /*fe70*/  @!P3 LEA R138, P1, R135, R234.reuse, 0x1 ;  /* 0x000000ea878ab211 */ /* 0x080fe200078208ff */
[C---:B------:R-:W-:Y:S01]  /*fe80*/  IMAD.X R2, R214.reuse, 0x1, R2, P2 ;  /* 0x00000001d6027824 */ /* 0x040fe200010e0602 */
[----:B------:R-:W-:Y:S01]  /*fe90*/  IADD3 R137, P2, R215, R135, RZ ;  /* 0x00000087d7897210 */ /* 0x000fe20007f5e0ff */
[----:B------:R-:W-:Y:S01]  /*fea0*/  @!PT LDS RZ, [RZ] ;  /* 0x00000000fffff984 */ /* 0x000fe20000000800 */
[----:B------:R-:W-:Y:S01]  /*feb0*/  @!PT LDS RZ, [RZ] ;  /* 0x00000000fffff984 */ /* 0x000fe20000000800 */
[----:B------:R-:W-:Y:S01]  /*fec0*/  @!PT LDS RZ, [RZ] ;  /* 0x00000000fffff984 */ /* 0x000fe20000000800 */
[----:B------:R1:W-:Y:S03]  /*fed0*/  @!P3 LDGSTS.E.BYPASS.LTC128B.128 [R220+0x8800], desc[UR12][R142.64+0x80] ;  /* 0x088000808edcbfae */ /* 0x0003e6000b901d4c */
        /* <DEDUP_REMOVED lines=37> */
[--C-:B------:R-:W-:Y:S01]  /*10130*/  @!P4 LEA.HI.X R163, R137, R235, R2.reuse, 0x1, P6 ;  /* 0x000000eb89a3c211 */ /* 0x100fe200030f0c02 */
[----:B------:R1:W-:Y:S01]  /*10140*/  @P4 STS.128 [R220+0x6000], RZ ;  /* 0x006000ffdc004388 */ /* 0x0003e20000000c00 */
[----:B------:R-:W-:Y:S02]  /*10150*/  IADD3 R135, P1, R215, R137, RZ ;  /* 0x00000089d7877210 */ /* 0x000fe40007f3e0ff */
[-CC-:B------:R-:W-:Y:S01]  /*10160*/  @!P3 LEA.HI.X R137, R137, R235.reuse, R2.reuse, 0x1, P2 ;  /* 0x000000eb8989b211 */ /* 0x180fe200010f0c02 */
[----:B------:R-:W-:Y:S01]  /*10170*/  @!PT LDS RZ, [RZ] ;  /* 0x00000000fffff984 */ /* 0x000fe20000000800 */
[----:B------:R-:W-:Y:S01]  /*10180*/  @!PT LDS RZ, [RZ] ;  /* 0x00000000fffff984 */ /* 0x000fe20000000800 */
[----:B------:R-:W-:Y:S01]  /*10190*/  @!PT LDS RZ, [RZ] ;  /* 0x00000000fffff984 */ /* 0x000fe20000000800 */
[----:B------:R1:W-:Y:S01]  /*101a0*/  @!P4 LDGSTS.E.BYPASS.LTC128B.128 [R220+0x6000], desc[UR12][R154.64] ;  /* 0x060000009adccfae */ /* 0x0003e2000b901d4c */
[CC--:B------:R-:W-:Y:S01]  /*101b0*/  @!P4 LEA R160, P5, R135.reuse, R234.reuse, 0x1 ;  /* 0x000000ea87a0c211 */ /* 0x0c0fe200078a08ff */
[----:B------:R-:W-:Y:S01]  /*101c0*/  IMAD.X R0, R214, 0x1, R2, P1 ;  /* 0x00000001d6007824 */ /* 0x000fe200008e0602 */
[C---:B------:R-:W-:Y:S01]  /*101d0*/  @!P3 LEA R134, P1, R135.reuse, R234, 0x1 ;  /* 0x000000ea8786b211 */ /* 0x040fe200078208ff */
[----:B------:R1:W-:Y:S01]  /*101e0*/  @P3 STS.128 [R220+0xa000], RZ ;  /* 0x00a000ffdc003388 */ /* 0x0003e20000000c00 */
[----:B------:R-:W-:Y:S02]  /*101f0*/  IMAD.MOV.U32 R234, RZ, RZ, R148 ;  /* 0x000000ffffea7224 */ /* 0x000fe400078e0094 */
[CCC-:B------:R-:W-:Y:S01]  /*10200*/  @!P4 LEA.HI.X R161, R135.reuse, R235.reuse, R0.reuse, 0x1, P5 ;  /* 0x000000eb87a1c211 */ /* 0x1c0fe200028f0c00 */
[----:B------:R-:W-:Y:S01]  /*10210*/  @!PT LDS RZ, [RZ] ;  /* 0x00000000fffff984 */ /* 0x000fe20000000800 */
[----:B------:R-:W-:Y:S01]  /*10220*/  @!PT LDS RZ, [RZ] ;  /* 0x00000000fffff984 */ /* 0x000fe20000000800 */
[----:B------:R-:W-:Y:S01]  /*10230*/  @!PT LDS RZ, [RZ] ;  /* 0x00000000fffff984 */ /* 0x000fe20000000800 */
[----:B------:R1:W-:Y:S01]  /*10240*/  @!P3 LDGSTS.E.BYPASS.LTC128B.128 [R220+0xa000], desc[UR12][R152.64+0x80] ;  /* 0x0a00008098dcbfae */ /* 0x0003e2000b901d4c */
[----:B------:R-:W-:Y:S01]  /*10250*/  @!P3 LEA.HI.X R135, R135, R235, R0, 0x1, P1 ;  /* 0x000000eb8787b211 */ /* 0x000fe200008f0c00 */
[----:B------:R-:W-:Y:S02]  /*10260*/  IMAD.MOV.U32 R235, RZ, RZ, R149 ;  /* 0x000000ffffeb7224 */ /* 0x000fe400078e0095 */
        /* <DEDUP_REMOVED lines=30> */
[----:B------:R-:W0:Y:S02]  /*10450*/  LDGDEPBAR ;  /* 0x00000000000079af */ /* 0x000e240000000000 */
.L_x_780:
[----:B------:R-:W-:Y:S01]  /*10460*/  FMNMX.FTZ R0, R4, R133, !PT ;  /* 0x0000008504007209 */ /* 0x000fe20007810000 */
[----:B-1----:R-:W-:Y:S01]  /*10470*/  LDSM.16.MT88.4 R148, [R201+0xc800] ;  /* 0x00c80000c994783b */ /* 0x002fe20000004200 */
[----:B------:R-:W-:Y:S01]  /*10480*/  FMNMX.FTZ R2, R6, R3, !PT ;  /* 0x0000000306027209 */ /* 0x000fe20007810000 */
[----:B------:R-:W-:Y:S01]  /*10490*/  UMOV UR11, UR15 ;  /* 0x0000000f000b7c82 */ /* 0x000fe20008000000 */
[----:B------:R-:W-:Y:S01]  /*104a0*/  FMNMX.FTZ R135, R5, R0, !PT ;  /* 0x0000000005877209 */ /* 0x000fe20007810000 */
[----:B------:R-:W-:Y:S01]  /*104b0*/  UMOV UR10, UR14 ;  /* 0x0000000e000a7c82 */ /* 0x000fe20008000000 */
[----:B------:R-:W-:Y:S02]  /*104c0*/  FMNMX.FTZ R137, R7, R2, !PT ;  /* 0x0000000207897209 */ /* 0x000fe40007810000 */
[----:B------:R-:W-:Y:S01]  /*104d0*/  FMNMX.FTZ R0, R8, R135, !PT ;  /* 0x0000008708007209 */ /* 0x000fe20007810000 */
[----:B------:R-:W-:Y:S01]  /*104e0*/  LDSM.16.MT88.4 R152, [R204+0x10800] ;  /* 0x01080000cc98783b */ /* 0x000fe20000004200 */
[----:B------:R-:W-:Y:S02]  /*104f0*/  FMNMX.FTZ R2, R10, R137, !PT ;  /* 0x000000890a027209 */ /* 0x000fe40007810000 */
        /* <DEDUP_REMOVED lines=54> */
[----:B------:R-:W-:Y:S04]  /*10860*/  FMNMX.FTZ R0, R64, R135, !PT ;  /* 0x0000008740007209 */ /* 0x000fe80007810000 */
[----:B------:R-:W-:Y:S02]  /*10870*/  FMNMX.FTZ R134, R65, R0, !PT ;  /* 0x0000000041867209 */ /* 0x000fe40007810000 */
[----:B------:R-:W-:Y:S03]  /*10880*/  FMNMX.FTZ R0, R66, R139, !PT ;  /* 0x0000008b42007209 */ /* 0x000fe60007810000 */
[----:B------:R-:W-:Y:S01]  /*10890*/  SHFL.BFLY PT, R139, R134, 0x2, 0x1f ;  /* 0x0c401f00868b7f89 */ /* 0x000fe200000e0000 */
[----:B------:R-:W-:Y:S07]  /*108a0*/  FMNMX.FTZ R137, R67, R0, !PT ;  /* 0x0000000043897209 */ /* 0x000fee0007810000 */
[----:B------:R-:W1:Y:S02]  /*108b0*/  SHFL.BFLY PT, R0, R137, 0x2, 0x1f ;  /* 0x0c401f0089007f89 */ /* 0x000e6400000e0000 */
[----:B-1----:R-:W-:Y:S02]  /*108c0*/  FMNMX.FTZ R135, R137, R0, !PT ;  /* 0x0000000089877209 */ /* 0x002fe40007810000 */
[----:B------:R-:W-:Y:S04]  /*108d0*/  FMNMX.FTZ R141, R134, R139, !PT ;  /* 0x0000008b868d7209 */ /* 0x000fe80007810000 */
[----:B------:R-:W-:Y:S08]  /*108e0*/  LDSM.16.MT88.4 R136, [R204+0xc000] ;  /* 0x00c00000cc88783b */ /* 0x000ff00000004200 */
[----:B------:R-:W1:Y:S08]  /*108f0*/  SHFL.BFLY PT, R2, R141, 0x1, 0x1f ;  /* 0x0c201f008d027f89 */ /* 0x000e7000000e0000 */
[----:B------:R-:W2:Y:S01]  /*10900*/  SHFL.BFLY PT, R0, R135, 0x1, 0x1f ;  /* 0x0c201f0087007f89 */ /* 0x000ea200000e0000 */
[----:B-1----:R-:W-:Y:S07]  /*10910*/  FMNMX.FTZ R2, R141, R2, !PT ;  /* 0x000000028d027209 */ /* 0x002fee0007810000 */
[----:B------:R-:W1:Y:S01]  /*10920*/  LDSM.16.MT88.4 R140, [R202+0xc000] ;  /* 0x00c00000ca8c783b */ /* 0x000e620000004200 */
[----:B--2---:R-:W-:Y:S01]  /*10930*/  FMNMX.FTZ R0, R135, R0, !PT ;  /* 0x0000000087007209 */ /* 0x004fe20007810000 */
[C---:B------:R-:W-:Y:S01]  /*10940*/  FMUL.FTZ R160, R2.reuse, UR4 ;  /* 0x0000000402a07c20 */ /* 0x040fe20008410000 */
[C---:B------:R-:W-:Y:S01]  /*10950*/  FSETP.NEU.FTZ.AND P1, PT, R2.reuse, -INF , PT ;  /* 0xff8000000200780b */ /* 0x040fe20003f3d000 */
[----:B------:R-:W-:Y:S02]  /*10960*/  FADD.FTZ R132, -R2, R133 ;  /* 0x0000008502847221 */ /* 0x000fe40000010100 */
[----:B------:R-:W-:Y:S01]  /*10970*/  FMUL.FTZ R159, R0, UR4 ;  /* 0x00000004009f7c20 */ /* 0x000fe20008410000 */
[----:B------:R-:W-:Y:S01]  /*10980*/  FSEL R160, R160, RZ, P1 ;  /* 0x000000ffa0a07208 */ /* 0x000fe20000800000 */
[C---:B------:R-:W-:Y:S01]  /*10990*/  FADD.FTZ R3, -R0.reuse, R3 ;  /* 0x0000000300037221 */ /* 0x040fe20000010100 */
[----:B------:R-:W-:Y:S01]  /*109a0*/  FSETP.NEU.FTZ.AND P1, PT, R0, -INF , PT ;  /* 0xff8000000000780b */ /* 0x000fe20003f3d000 */
[----:B------:R-:W-:Y:S02]  /*109b0*/  FMUL.FTZ R133, R132, UR4 ;  /* 0x0000000484857c20 */ /* 0x000fe40008410000 */
[--C-:B------:R-:W-:Y:S01]  /*109c0*/  FFMA.FTZ R135, R5, UR4, -R160.reuse ;  /* 0x0000000405877c23 */ /* 0x100fe200080108a0 */
[----:B------:R-:W-:Y:S01]  /*109d0*/  FSEL R159, R159, RZ, P1 ;  /* 0x000000ff9f9f7208 */ /* 0x000fe20000800000 */
[----:B------:R-:W-:Y:S01]  /*109e0*/  FMUL.FTZ R134, R3, UR4 ;  /* 0x0000000403867c20 */ /* 0x000fe20008410000 */
[--C-:B------:R-:W-:Y:S01]  /*109f0*/  FFMA.FTZ R157, R4, UR4, -R160.reuse ;  /* 0x00000004049d7c23 */ /* 0x100fe200080108a0 */
[--C-:B------:R-:W-:Y:S01]  /*10a00*/  FFMA.FTZ R156, R8, UR4, -R160.reuse ;  /* 0x00000004089c7c23 */ /* 0x100fe200080108a0 */
[--C-:B------:R-:W-:Y:S01]  /*10a10*/  FFMA.FTZ R5, R9, UR4, -R160.reuse ;  /* 0x0000000409057c23 */ /* 0x100fe200080108a0 */
[--C-:B------:R-:W-:Y:S01]  /*10a20*/  FFMA.FTZ R144, R7, UR4, -R159.reuse ;  /* 0x0000000407907c23 */ /* 0x100fe2000801089f */
[--C-:B------:R-:W-:Y:S01]  /*10a30*/  FFMA.FTZ R158, R6, UR4, -R159.reuse ;  /* 0x00000004069e7c23 */ /* 0x100fe2000801089f */
[--C-:B------:R-:W-:Y:S01]  /*10a40*/  FFMA.FTZ R7, R10, UR4, -R159.reuse ;  /* 0x000000040a077c23 */ /* 0x100fe2000801089f */
[--C-:B------:R-:W-:Y:S01]  /*10a50*/  FFMA.FTZ R6, R11, UR4, -R159.reuse ;  /* 0x000000040b067c23 */ /* 0x100fe2000801089f */
[----:B------:R-:W2:Y:S01]  /*10a60*/  MUFU.EX2 R132, R133 ;  /* 0x0000008500847308 */ /* 0x000ea20000000800 */
[--C-:B------:R-:W-:Y:S01]  /*10a70*/  FFMA.FTZ R169, R40, UR4, -R160.reuse ;  /* 0x0000000428a97c23 */ /* 0x100fe200080108a0 */
[--C-:B------:R-:W-:Y:S01]  /*10a80*/  FFMA.FTZ R170, R41, UR4, -R160.reuse ;  /* 0x0000000429aa7c23 */ /* 0x100fe200080108a0 */
[--C-:B------:R-:W-:Y:S01]  /*10a90*/  FFMA.FTZ R171, R42, UR4, -R159.reuse ;  /* 0x000000042aab7c23 */ /* 0x100fe2000801089f */
[--C-:B------:R-:W-:Y:S01]  /*10aa0*/  FFMA.FTZ R172, R43, UR4, -R159.reuse ;  /* 0x000000042bac7c23 */ /* 0x100fe2000801089f */
[--C-:B------:R-:W-:Y:S01]  /*10ab0*/  FFMA.FTZ R173, R44, UR4, -R160.reuse ;  /* 0x000000042cad7c23 */ /* 0x100fe200080108a0 */
[----:B------:R-:W-:Y:S01]  /*10ac0*/  LDSM.16.MT88.4 R40, [R202+0xe000] ;  /* 0x00e00000ca28783b */ /* 0x000fe20000004200 */
[--C-:B------:R-:W-:Y:S03]  /*10ad0*/  FFMA.FTZ R174, R45, UR4, -R160.reuse ;  /* 0x000000042dae7c23 */ /* 0x100fe600080108a0 */
[----:B------:R-:W3:Y:S01]  /*10ae0*/  MUFU.EX2 R3, R134 ;  /* 0x0000008600037308 */ /* 0x000ee20000000800 */
[--C-:B------:R-:W-:Y:S01]  /*10af0*/  FFMA.FTZ R175, R46, UR4, -R159.reuse ;  /* 0x000000042eaf7c23 */ /* 0x100fe2000801089f */
[--C-:B------:R-:W-:Y:S01]  /*10b00*/  FFMA.FTZ R176, R47, UR4, -R159.reuse ;  /* 0x000000042fb07c23 */ /* 0x100fe2000801089f */
[--C-:B------:R-:W-:Y:S01]  /*10b10*/  FFMA.FTZ R177, R48, UR4, -R160.reuse ;  /* 0x0000000430b17c23 */ /* 0x100fe200080108a0 */
[--C-:B------:R-:W-:Y:S01]  /*10b20*/  FFMA.FTZ R178, R49, UR4, -R160.reuse ;  /* 0x0000000431b27c23 */ /* 0x100fe200080108a0 */
[--C-:B------:R-:W-:Y:S01]  /*10b30*/  FFMA.FTZ R179, R50, UR4, -R159.reuse ;  /* 0x0000000432b37c23 */ /* 0x100fe2000801089f */
[----:B------:R-:W-:Y:S01]  /*10b40*/  LDSM.16.MT88.4 R44, [R200+0x12000] ;  /* 0x01200000c82c783b */ /* 0x000fe20000004200 */
[--C-:B------:R-:W-:Y:S03]  /*10b50*/  FFMA.FTZ R180, R51, UR4, -R159.reuse ;  /* 0x0000000433b47c23 */ /* 0x100fe6000801089f */
[----:B------:R4:W-:Y:S01]  /*10b60*/  MUFU.EX2 R134, R144 ;  /* 0x0000009000867308 */ /* 0x0009e20000000800 */
[C---:B--2---:R-:W-:Y:S01]  /*10b70*/  FMUL.FTZ R8, R132.reuse, R128 ;  /* 0x0000008084087220 */ /* 0x044fe20000410000 */
[C---:B------:R-:W-:Y:S01]  /*10b80*/  FMUL.FTZ R9, R132.reuse, R129 ;  /* 0x0000008184097220 */ /* 0x040fe20000410000 */
[C---:B------:R-:W-:Y:S01]  /*10b90*/  FMUL.FTZ R68, R132.reuse, R68 ;  /* 0x0000004484447220 */ /* 0x040fe20000410000 */
[C---:B------:R-:W-:Y:S01]  /*10ba0*/  FMUL.FTZ R69, R132.reuse, R69 ;  /* 0x0000004584457220 */ /* 0x040fe20000410000 */
[C---:B------:R-:W-:Y:S01]  /*10bb0*/  FMUL.FTZ R72, R132.reuse, R72 ;  /* 0x0000004884487220 */ /* 0x040fe20000410000 */
[C---:B------:R-:W-:Y:S01]  /*10bc0*/  FMUL.FTZ R73, R132.reuse, R73 ;  /* 0x0000004984497220 */ /* 0x040fe20000410000 */
[C---:B------:R-:W-:Y:S03]  /*10bd0*/  FMUL.FTZ R76, R132.reuse, R76 ;  /* 0x0000004c844c7220 */ /* 0x040fe60000410000 */
[----:B------:R-:W-:Y:S01]  /*10be0*/  MUFU.EX2 R157, R157 ;  /* 0x0000009d009d7308 */ /* 0x000fe20000000800 */
[C---:B---3--:R-:W-:Y:S01]  /*10bf0*/  FMUL.FTZ R10, R3.reuse, R130 ;  /* 0x00000082030a7220 */ /* 0x048fe20000410000 */
[C---:B------:R-:W-:Y:S01]  /*10c00*/  FMUL.FTZ R11, R3.reuse, R131 ;  /* 0x00000083030b7220 */ /* 0x040fe20000410000 */
[C---:B------:R-:W-:Y:S01]  /*10c10*/  FMUL.FTZ R70, R3.reuse, R70 ;  /* 0x0000004603467220 */ /* 0x040fe20000410000 */
[C---:B------:R-:W-:Y:S01]  /*10c20*/  FMUL.FTZ R71, R3.reuse, R71 ;  /* 0x0000004703477220 */ /* 0x040fe20000410000 */
[C---:B------:R-:W-:Y:S01]  /*10c30*/  FMUL.FTZ R74, R3.reuse, R74 ;  /* 0x0000004a034a7220 */ /* 0x040fe20000410000 */
[C---:B------:R-:W-:Y:S01]  /*10c40*/  FMUL.FTZ R75, R3.reuse, R75 ;  /* 0x0000004b034b7220 */ /* 0x040fe20000410000 */
[C---:B------:R-:W-:Y:S03]  /*10c50*/  FMUL.FTZ R77, R132.reuse, R77 ;  /* 0x0000004d844d7220 */ /* 0x040fe60000410000 */
[----:B------:R-:W2:Y:S01]  /*10c60*/  MUFU.EX2 R135, R135 ;  /* 0x0000008700877308 */ /* 0x000ea20000000800 */
[----:B----4-:R-:W3:Y:S01]  /*10c70*/  LDSM.16.MT88.4 R144, [R201+0xc000] ;  /* 0x00c00000c990783b */ /* 0x010ee20000004200 */
[C---:B------:R-:W-:Y:S01]  /*10c80*/  FMUL.FTZ R78, R3.reuse, R78 ;  /* 0x0000004e034e7220 */ /* 0x040fe20000410000 */
[C---:B------:R-:W-:Y:S01]  /*10c90*/  FMUL.FTZ R79, R3.reuse, R79 ;  /* 0x0000004f034f7220 */ /* 0x040fe20000410000 */
[C---:B------:R-:W-:Y:S01]  /*10ca0*/  FMUL.FTZ R80, R132.reuse, R80 ;  /* 0x0000005084507220 */ /* 0x040fe20000410000 */
[C---:B------:R-:W-:Y:S01]  /*10cb0*/  FMUL.FTZ R81, R132.reuse, R81 ;  /* 0x0000005184517220 */ /* 0x040fe20000410000 */
[C---:B------:R-:W-:Y:S01]  /*10cc0*/  FMUL.FTZ R82, R3.reuse, R82 ;  /* 0x0000005203527220 */ /* 0x040fe20000410000 */
[C---:B------:R-:W-:Y:S03]  /*10cd0*/  FMUL.FTZ R83, R3.reuse, R83 ;  /* 0x0000005303537220 */ /* 0x040fe60000410000 */
[----:B------:R-:W4:Y:S01]  /*10ce0*/  MUFU.EX2 R158, R158 ;  /* 0x0000009e009e7308 */ /* 0x000f220000000800 */
[C---:B------:R-:W-:Y:S01]  /*10cf0*/  FMUL.FTZ R84, R132.reuse, R84 ;  /* 0x0000005484547220 */ /* 0x040fe20000410000 */
[C---:B------:R-:W-:Y:S01]  /*10d00*/  FMUL.FTZ R85, R132.reuse, R85 ;  /* 0x0000005584557220 */ /* 0x040fe20000410000 */
[C---:B------:R-:W-:Y:S01]  /*10d10*/  FMUL.FTZ R86, R3.reuse, R86 ;  /* 0x0000005603567220 */ /* 0x040fe20000410000 */
[C---:B------:R-:W-:Y:S01]  /*10d20*/  FMUL.FTZ R87, R3.reuse, R87 ;  /* 0x0000005703577220 */ /* 0x040fe20000410000 */
[C---:B------:R-:W-:Y:S01]  /*10d30*/  FMUL.FTZ R88, R132.reuse, R88 ;  /* 0x0000005884587220 */ /* 0x040fe20000410000 */
[C---:B------:R-:W-:Y:S01]  /*10d40*/  FMUL.FTZ R89, R132.reuse, R89 ;  /* 0x0000005984597220 */ /* 0x040fe20000410000 */
[----:B------:R-:W-:Y:S03]  /*10d50*/  FMUL.FTZ R90, R3, R90 ;  /* 0x0000005a035a7220 */ /* 0x000fe60000410000 */
[----:B------:R-:W-:Y:S01]  /*10d60*/  MUFU.EX2 R156, R156 ;  /* 0x0000009c009c7308 */ /* 0x000fe20000000800 */
[----:B--2---:R-:W-:Y:S01]  /*10d70*/  F2FP.BF16.F32.PACK_AB R128, R135, R157 ;  /* 0x0000009d8780723e */ /* 0x004fe200000010ff */
[C---:B------:R-:W-:Y:S01]  /*10d80*/  FMUL.FTZ R91, R3.reuse, R91 ;  /* 0x0000005b035b7220 */ /* 0x040fe20000410000 */
[----:B------:R-:W-:Y:S01]  /*10d90*/  LDSM.16.MT88.4 R48, [R201+0xe800] ;  /* 0x00e80000c930783b */ /* 0x000fe20000004200 */
[C---:B------:R-:W-:Y:S01]  /*10da0*/  FMUL.FTZ R92, R132.reuse, R92 ;  /* 0x0000005c845c7220 */ /* 0x040fe20000410000 */
[----:B------:R-:W-:Y:S01]  /*10db0*/  FMUL.FTZ R93, R132, R93 ;  /* 0x0000005d845d7220 */ /* 0x000fe20000410000 */
[C---:B------:R-:W-:Y:S01]  /*10dc0*/  FMUL.FTZ R94, R3.reuse, R94 ;  /* 0x0000005e035e7220 */ /* 0x040fe20000410000 */
[C---:B------:R-:W-:Y:S03]  /*10dd0*/  FMUL.FTZ R95, R3.reuse, R95 ;  /* 0x0000005f035f7220 */ /* 0x040fe60000410000 */
[----:B------:R-:W2:Y:S01]  /*10de0*/  MUFU.EX2 R5, R5 ;  /* 0x0000000500057308 */ /* 0x000ea20000000800 */
[----:B----4-:R-:W-:Y:S01]  /*10df0*/  F2FP.BF16.F32.PACK_AB R129, R134, R158 ;  /* 0x0000009e8681723e */ /* 0x010fe200000010ff */
[C---:B------:R-:W-:Y:S01]  /*10e00*/  FMUL.FTZ R96, R132.reuse, R96 ;  /* 0x0000006084607220 */ /* 0x040fe20000410000 */
[C---:B------:R-:W-:Y:S01]  /*10e10*/  FMUL.FTZ R97, R132.reuse, R97 ;  /* 0x0000006184617220 */ /* 0x040fe20000410000 */
[C---:B------:R-:W-:Y:S01]  /*10e20*/  FMUL.FTZ R98, R3.reuse, R98 ;  /* 0x0000006203627220 */ /* 0x040fe20000410000 */
[C---:B------:R-:W-:Y:S01]  /*10e30*/  FMUL.FTZ R99, R3.reuse, R99 ;  /* 0x0000006303637220 */ /* 0x040fe20000410000 */
[C---:B------:R-:W-:Y:S01]  /*10e40*/  FMUL.FTZ R100, R132.reuse, R100 ;  /* 0x0000006484647220 */ /* 0x040fe20000410000 */
[----:B------:R-:W-:Y:S03]  /*10e50*/  FMUL.FTZ R101, R132, R101 ;  /* 0x0000006584657220 */ /* 0x000fe60000410000 */
[----:B------:R-:W-:Y:S01]  /*10e60*/  MUFU.EX2 R7, R7 ;  /* 0x0000000700077308 */ /* 0x000fe20000000800 */
[C---:B------:R-:W-:Y:S01]  /*10e70*/  FMUL.FTZ R102, R3.reuse, R102 ;  /* 0x0000006603667220 */ /* 0x040fe20000410000 */
[----:B------:R-:W-:Y:S01]  /*10e80*/  FMUL.FTZ R103, R3, R103 ;  /* 0x0000006703677220 */ /* 0x000fe20000410000 */
[--C-:B------:R-:W-:Y:S01]  /*10e90*/  FFMA.FTZ R162, R12, UR4, -R160.reuse ;  /* 0x000000040ca27c23 */ /* 0x100fe200080108a0 */
[C---:B------:R-:W-:Y:S01]  /*10ea0*/  FMUL.FTZ R12, R132.reuse, R124 ;  /* 0x0000007c840c7220 */ /* 0x040fe20000410000 */
[--C-:B------:R-:W-:Y:S01]  /*10eb0*/  FFMA.FTZ R161, R13, UR4, -R160.reuse ;  /* 0x000000040da17c23 */ /* 0x100fe200080108a0 */
[----:B------:R-:W-:Y:S01]  /*10ec0*/  FMUL.FTZ R13, R132, R125 ;  /* 0x0000007d840d7220 */ /* 0x000fe20000410000 */
[--C-:B------:R-:W-:Y:S03]  /*10ed0*/  FFMA.FTZ R163, R14, UR4, -R159.reuse ;  /* 0x000000040ea37c23 */ /* 0x100fe6000801089f */
[----:B------:R-:W4:Y:S01]  /*10ee0*/  MUFU.EX2 R6, R6 ;  /* 0x0000000600067308 */ /* 0x000f220000000800 */
[----:B--2---:R-:W-:Y:S01]  /*10ef0*/  F2FP.BF16.F32.PACK_AB R130, R5, R156 ;  /* 0x0000009c0582723e */ /* 0x004fe200000010ff */
[C---:B------:R-:W-:Y:S01]  /*10f00*/  FMUL.FTZ R14, R3.reuse, R126 ;  /* 0x0000007e030e7220 */ /* 0x040fe20000410000 */
[C---:B------:R-:W-:Y:S01]  /*10f10*/  FMUL.FTZ R104, R132.reuse, R104 ;  /* 0x0000006884687220 */ /* 0x040fe20000410000 */
[C---:B------:R-:W-:Y:S01]  /*10f20*/  FMUL.FTZ R105, R132.reuse, R105 ;  /* 0x0000006984697220 */ /* 0x040fe20000410000 */
[C---:B------:R-:W-:Y:S01]  /*10f30*/  FMUL.FTZ R106, R3.reuse, R106 ;  /* 0x0000006a036a7220 */ /* 0x040fe20000410000 */
[----:B------:R-:W-:Y:S01]  /*10f40*/  FMUL.FTZ R107, R3, R107 ;  /* 0x0000006b036b7220 */ /* 0x000fe20000410000 */
[--C-:B------:R-:W-:Y:S01]  /*10f50*/  FFMA.FTZ R164, R15, UR4, -R159.reuse ;  /* 0x000000040fa47c23 */ /* 0x100fe2000801089f */
[C---:B------:R-:W-:Y:S01]  /*10f60*/  FMUL.FTZ R15, R3.reuse, R127 ;  /* 0x0000007f030f7220 */ /* 0x040fe20000410000 */
[C---:B------:R-:W-:Y:S01]  /*10f70*/  FMUL.FTZ R108, R132.reuse, R108 ;  /* 0x0000006c846c7220 */ /* 0x040fe20000410000 */
[----:B------:R-:W-:Y:S01]  /*10f80*/  LDSM.16.MT88.4 R124, [R204+0xc800] ;  /* 0x00c80000cc7c783b */ /* 0x000fe20000004200 */
[C---:B------:R-:W-:Y:S01]  /*10f90*/  FMUL.FTZ R109, R132.reuse, R109 ;  /* 0x0000006d846d7220 */ /* 0x040fe20000410000 */
[C---:B------:R-:W-:Y:S01]  /*10fa0*/  FMUL.FTZ R110, R3.reuse, R110 ;  /* 0x0000006e036e7220 */ /* 0x040fe20000410000 */
[C---:B------:R-:W-:Y:S01]  /*10fb0*/  FMUL.FTZ R111, R3.reuse, R111 ;  /* 0x0000006f036f7220 */ /* 0x040fe20000410000 */
[----:B------:R-:W-:Y:S01]  /*10fc0*/  MUFU.EX2 R162, R162 ;  /* 0x000000a200a27308 */ /* 0x000fe20000000800 */
[C---:B------:R-:W-:Y:S01]  /*10fd0*/  FMUL.FTZ R112, R132.reuse, R112 ;  /* 0x0000007084707220 */ /* 0x040fe20000410000 */
[----:B------:R-:W-:Y:S01]  /*10fe0*/  FMUL.FTZ R113, R132, R113 ;  /* 0x0000007184717220 */ /* 0x000fe20000410000 */
[----:B----4-:R-:W-:Y:S01]  /*10ff0*/  F2FP.BF16.F32.PACK_AB R131, R6, R7 ;  /* 0x000000070683723e */ /* 0x010fe200000010ff */
[C---:B------:R-:W-:Y:S01]  /*11000*/  FMUL.FTZ R114, R3.reuse, R114 ;  /* 0x0000007203727220 */ /* 0x040fe20000410000 */
[C---:B------:R-:W-:Y:S01]  /*11010*/  FMUL.FTZ R115, R3.reuse, R115 ;  /* 0x0000007303737220 */ /* 0x040fe20000410000 */
[C---:B------:R-:W-:Y:S01]  /*11020*/  FMUL.FTZ R116, R132.reuse, R116 ;  /* 0x0000007484747220 */ /* 0x040fe20000410000 */
[----:B------:R-:W-:Y:S03]  /*11030*/  FMUL.FTZ R117, R132, R117 ;  /* 0x0000007584757220 */ /* 0x000fe60000410000 */
[----:B------:R-:W2:Y:S01]  /*11040*/  MUFU.EX2 R161, R161 ;  /* 0x000000a100a17308 */ /* 0x000ea20000000800 */
[C---:B------:R-:W-:Y:S01]  /*11050*/  FMUL.FTZ R118, R3.reuse, R118 ;  /* 0x0000007603767220 */ /* 0x040fe20000410000 */
[C---:B------:R-:W-:Y:S05]  /*11060*/  HMMA.16816.F32.BF16 R8, R128.reuse, R136, R8 ;  /* 0x000000888008723c */ /* 0x040fea0000041808 */
[----:B------:R-:W-:Y:S01]  /*11070*/  FMUL.FTZ R119, R3, R119 ;  /* 0x0000007703777220 */ /* 0x000fe20000410000 */
[C---:B------:R-:W-:Y:S01]  /*11080*/  HMMA.16816.F32.BF16 R68, R128.reuse, R138, R68 ;  /* 0x0000008a8044723c */ /* 0x040fe20000041844 */
[----:B------:R-:W4:Y:S01]  /*11090*/  LDSM.16.MT88.4 R136, [R200+0xc000] ;  /* 0x00c00000c888783b */ /* 0x000f220000004200 */
[----:B------:R-:W-:Y:S01]  /*110a0*/  MUFU.EX2 R163, R163 ;  /* 0x000000a300a37308 */ /* 0x000fe20000000800 */
[----:B------:R-:W-:Y:S02]  /*110b0*/  ISETP.GT.AND P1, PT, R219, 0x1, PT ;  /* 0x00000001db00780c */ /* 0x000fe40003f24270 */
[--C-:B------:R-:W-:Y:S01]  /*110c0*/  FFMA.FTZ R165, R16, UR4, -R160.reuse ;  /* 0x0000000410a57c23 */ /* 0x100fe200080108a0 */
[C---:B-1----:R-:W-:Y:S06]  /*110d0*/  HMMA.16816.F32.BF16 R72, R128.reuse, R140, R72 ;  /* 0x0000008c8048723c */ /* 0x042fec0000041848 */
[----:B------:R-:W1:Y:S01]  /*110e0*/  MUFU.EX2 R164, R164 ;  /* 0x000000a400a47308 */ /* 0x000e620000000800 */
[C---:B------:R-:W-:Y:S01]  /*110f0*/  FMUL.FTZ R16, R132.reuse, R120 ;  /* 0x0000007884107220 */ /* 0x040fe20000410000 */
[C---:B------:R-:W-:Y:S01]  /*11100*/  HMMA.16816.F32.BF16 R76, R128.reuse, R142, R76 ;  /* 0x0000008e804c723c */ /* 0x040fe2000004184c */
[----:B------:R-:W5:Y:S02]  /*11110*/  LDSM.16.MT88.4 R140, [R204+0x10000] ;  /* 0x01000000cc8c783b */ /* 0x000f640000004200 */
[----:B--2---:R-:W-:Y:S03]  /*11120*/  F2FP.BF16.F32.PACK_AB R120, R161, R162 ;  /* 0x000000a2a178723e */ /* 0x004fe600000010ff */
[C---:B---3--:R-:W-:Y:S02]  /*11130*/  HMMA.16816.F32.BF16 R80, R128.reuse, R144, R80 ;  /* 0x000000908050723c */ /* 0x048fe40000041850 */
[----:B------:R-:W-:Y:S03]  /*11140*/  MUFU.EX2 R165, R165 ;  /* 0x000000a500a57308 */ /* 0x000fe60000000800 */
[--C-:B------:R-:W-:Y:S01]  /*11150*/  FFMA.FTZ R166, R17, UR4, -R160.reuse ;  /* 0x0000000411a67c23 */ /* 0x100fe200080108a0 */
[C---:B------:R-:W-:Y:S01]  /*11160*/  HMMA.16816.F32.BF16 R84, R128.reuse, R146, R84 ;  /* 0x000000928054723c */ /* 0x040fe20000041854 */
[----:B------:R-:W2:Y:S05]  /*11170*/  LDSM.16.MT88.4 R144, [R202+0x10000] ;  /* 0x01000000ca90783b */ /* 0x000eaa0000004200 */
[----:B------:R-:W-:Y:S01]  /*11180*/  MUFU.EX2 R169, R169 ;  /* 0x000000a900a97308 */ /* 0x000fe20000000800 */
[----:B------:R-:W-:Y:S01]  /*11190*/  FMUL.FTZ R17, R132, R121 ;  /* 0x0000007984117220 */ /* 0x000fe20000410000 */
[----:B-1----:R-:W-:Y:S03]  /*111a0*/  F2FP.BF16.F32.PACK_AB R121, R164, R163 ;  /* 0x000000a3a479723e */ /* 0x002fe600000010ff */
[--C-:B------:R-:W-:Y:S01]  /*111b0*/  FFMA.FTZ R167, R18, UR4, -R159.reuse ;  /* 0x0000000412a77c23 */ /* 0x100fe2000801089f */
[----:B------:R-:W-:Y:S04]  /*111c0*/  FMUL.FTZ R18, R3, R122 ;  /* 0x0000007a03127220 */ /* 0x000fe80000410000 */
[----:B------:R-:W1:Y:S01]  /*111d0*/  MUFU.EX2 R166, R166 ;  /* 0x000000a600a67308 */ /* 0x000e620000000800 */
[--C-:B------:R-:W-:Y:S01]  /*111e0*/  FFMA.FTZ R168, R19, UR4, -R159.reuse ;  /* 0x0000000413a87c23 */ /* 0x100fe2000801089f */
[----:B------:R-:W-:Y:S01]  /*111f0*/  FMUL.FTZ R19, R3, R123 ;  /* 0x0000007b03137220 */ /* 0x000fe20000410000 */
[--C-:B------:R-:W-:Y:S01]  /*11200*/  FFMA.FTZ R52, R52, UR4, -R160.reuse ;  /* 0x0000000434347c23 */ /* 0x100fe200080108a0 */
[--C-:B------:R-:W-:Y:S01]  /*11210*/  FFMA.FTZ R53, R53, UR4, -R160.reuse ;  /* 0x0000000435357c23 */ /* 0x100fe200080108a0 */
[--C-:B------:R-:W-:Y:S01]  /*11220*/  FFMA.FTZ R54, R54, UR4, -R159.reuse ;  /* 0x0000000436367c23 */ /* 0x100fe2000801089f */
[C---:B----4-:R-:W-:Y:S04]  /*11230*/  HMMA.16816.F32.BF16 R88, R128.reuse, R136, R88 ;  /* 0x000000888058723c */ /* 0x050fe80000041858 */
[----:B------:R-:W-:Y:S01]  /*11240*/  MUFU.EX2 R167, R167 ;  /* 0x000000a700a77308 */ /* 0x000fe20000000800 */
[--C-:B------:R-:W-:Y:S01]  /*11250*/  FFMA.FTZ R55, R55, UR4, -R159.reuse ;  /* 0x0000000437377c23 */ /* 0x100fe2000801089f */
[--C-:B------:R-:W-:Y:S01]  /*11260*/  FFMA.FTZ R56, R56, UR4, -R160.reuse ;  /* 0x0000000438387c23 */ /* 0x100fe200080108a0 */
[----:B------:R-:W-:Y:S01]  /*11270*/  FFMA.FTZ R57, R57, UR4, -R160 ;  /* 0x0000000439397c23 */ /* 0x000fe200080108a0 */
[C---:B------:R-:W-:Y:S01]  /*11280*/  HMMA.16816.F32.BF16 R92, R128.reuse, R138, R92 ;  /* 0x0000008a805c723c */ /* 0x040fe2000004185c */
[----:B------:R-:W3:Y:S05]  /*11290*/  LDSM.16.MT88.4 R136, [R201+0x10000] ;  /* 0x01000000c988783b */ /* 0x000eea0000004200 */
[----:B------:R-:W4:Y:S01]  /*112a0*/  MUFU.EX2 R168, R168 ;  /* 0x000000a800a87308 */ /* 0x000f220000000800 */
[----:B-1----:R-:W-:Y:S01]  /*112b0*/  F2FP.BF16.F32.PACK_AB R122, R166, R165 ;  /* 0x000000a5a67a723e */ /* 0x002fe200000010ff */
[C---:B-----5:R-:W-:Y:S03]  /*112c0*/  HMMA.16816.F32.BF16 R96, R128.reuse, R140, R96 ;  /* 0x0000008c8060723c */ /* 0x060fe60000041860 */
[--C-:B------:R-:W-:Y:S03]  /*112d0*/  FFMA.FTZ R58, R58, UR4, -R159.reuse ;  /* 0x000000043a3a7c23 */ /* 0x100fe6000801089f */
[C---:B------:R-:W-:Y:S01]  /*112e0*/  HMMA.16816.F32.BF16 R100, R128.reuse, R142, R100 ;  /* 0x0000008e8064723c */ /* 0x040fe20000041864 */
[----:B------:R-:W1:Y:S01]  /*112f0*/  LDSM.16.MT88.4 R140, [R200+0x10000] ;  /* 0x01000000c88c783b */ /* 0x000e620000004200 */
[----:B------:R-:W-:Y:S03]  /*11300*/  MUFU.EX2 R170, R170 ;  /* 0x000000aa00aa7308 */ /* 0x000fe60000000800 */
[----:B------:R-:W-:Y:S01]  /*11310*/  FFMA.FTZ R59, R59, UR4, -R159 ;  /* 0x000000043b3b7c23 */ /* 0x000fe2000801089f */
[C---:B--2---:R-:W-:Y:S06]  /*11320*/  HMMA.16816.F32.BF16 R104, R128.reuse, R144, R104 ;  /* 0x000000908068723c */ /* 0x044fec0000041868 */
[----:B------:R-:W-:Y:S01]  /*11330*/  MUFU.EX2 R171, R171 ;  /* 0x000000ab00ab7308 */ /* 0x000fe20000000800 */
[----:B----4-:R-:W-:Y:S01]  /*11340*/  F2FP.BF16.F32.PACK_AB R123, R168, R167 ;  /* 0x000000a7a87b723e */ /* 0x010fe200000010ff */
[C---:B------:R-:W-:Y:S01]  /*11350*/  HMMA.16816.F32.BF16 R12, R128.reuse, R146, R12 ;  /* 0x00000092800c723c */ /* 0x040fe2000004180c */
[----:B------:R-:W2:Y:S02]  /*11360*/  LDSM.16.MT88.4 R144, [R202+0xc800] ;  /* 0x00c80000ca90783b */ /* 0x000ea40000004200 */
[----:B------:R-:W-:Y:S05]  /*11370*/  FFMA.FTZ R157, R132, R237, R157 ;  /* 0x000000ed849d7223 */ /* 0x000fea000001009d */
[----:B------:R-:W-:Y:S03]  /*11380*/  MUFU.EX2 R172, R172 ;  /* 0x000000ac00ac7308 */ /* 0x000fe60000000800 */
[----:B------:R-:W-:Y:S01]  /*11390*/  MOV R133, R2 ;  /* 0x0000000200857202 */ /* 0x000fe20000000f00 */
[----:B------:R-:W-:Y:S01]  /*113a0*/  FFMA.FTZ R158, R3, R236, R158 ;  /* 0x000000ec039e7223 */ /* 0x000fe2000001009e */
[----:B------:R-:W-:Y:S03]  /*113b0*/  FADD.FTZ R157, R135, R157 ;  /* 0x0000009d879d7221 */ /* 0x000fe60000010000 */
[----:B------:R-:W-:Y:S02]  /*113c0*/  FADD.FTZ R158, R134, R158 ;  /* 0x0000009e869e7221 */ /* 0x000fe40000010000 */
[----:B------:R-:W-:Y:S01]  /*113d0*/  MUFU.EX2 R173, R173 ;  /* 0x000000ad00ad7308 */ /* 0x000fe20000000800 */
[----:B------:R-:W-:Y:S01]  /*113e0*/  FADD.FTZ R156, R156, R157 ;  /* 0x0000009d9c9c7221 */ /* 0x000fe20000010000 */
[----:B------:R-:W-:Y:S01]  /*113f0*/  FADD.FTZ R7, R7, R158 ;  /* 0x0000009e07077221 */ /* 0x000fe20000010000 */
[C---:B---3--:R-:W-:Y:S03]  /*11400*/  HMMA.16816.F32.BF16 R108, R128.reuse, R136, R108 ;  /* 0x00000088806c723c */ /* 0x048fe6000004186c */
[----:B------:R-:W-:Y:S01]  /*11410*/  FADD.FTZ R5, R5, R156 ;  /* 0x0000009c05057221 */ /* 0x000fe20000010000 */
[----:B------:R-:W-:Y:S03]  /*11420*/  FADD.FTZ R6, R6, R7 ;  /* 0x0000000706067221 */ /* 0x000fe60000010000 */
[----:B------:R-:W-:Y:S01]  /*11430*/  MUFU.EX2 R174, R174 ;  /* 0x000000ae00ae7308 */ /* 0x000fe20000000800 */
[C---:B------:R-:W-:Y:S01]  /*11440*/  HMMA.16816.F32.BF16 R16, R128.reuse, R138, R16 ;  /* 0x0000008a8010723c */ /* 0x040fe20000041810 */
[----:B------:R-:W3:Y:S02]  /*11450*/  LDSM.16.MT88.4 R136, [R200+0xc800] ;  /* 0x00c80000c888783b */ /* 0x000ee40000004200 */
[----:B------:R-:W-:Y:S03]  /*11460*/  FADD.FTZ R162, R162, R5 ;  /* 0x00000005a2a27221 */ /* 0x000fe60000010000 */
[C---:B-1----:R-:W-:Y:S03]  /*11470*/  HMMA.16816.F32.BF16 R112, R128.reuse, R140, R112 ;  /* 0x0000008c8070723c */ /* 0x042fe60000041870 */
[----:B------:R-:W-:Y:S02]  /*11480*/  MUFU.EX2 R175, R175 ;  /* 0x000000af00af7308 */ /* 0x000fe40000000800 */
[----:B------:R-:W-:Y:S01]  /*11490*/  FADD.FTZ R163, R163, R6 ;  /* 0x00000006a3a37221 */ /* 0x000fe20000010000 */
[----:B------:R-:W-:Y:S01]  /*114a0*/  HMMA.16816.F32.BF16 R116, R128, R142, R116 ;  /* 0x0000008e8074723c */ /* 0x000fe20000041874 */
[----:B------:R-:W-:Y:S06]  /*114b0*/  LDSM.16.MT88.4 R128, [R201+0x10800] ;  /* 0x01080000c980783b */ /* 0x000fec0000004200 */
[----:B------:R-:W-:Y:S01]  /*114c0*/  MUFU.EX2 R176, R176 ;  /* 0x000000b000b07308 */ /* 0x000fe20000000800 */
[----:B------:R-:W-:Y:S01]  /*114d0*/  FADD.FTZ R162, R161, R162 ;  /* 0x000000a2a1a27221 */ /* 0x000fe20000010000 */
[C---:B------:R-:W-:Y:S01]  /*114e0*/  HMMA.16816.F32.BF16 R8, R120.reuse, R124, R8 ;  /* 0x0000007c7808723c */ /* 0x040fe20000041808 */
[----:B------:R-:W-:Y:S07]  /*114f0*/  LDSM.16.MT88.4 R140, [R202+0xd000] ;  /* 0x00d00000ca8c783b */ /* 0x000fee0000004200 */
[----:B------:R-:W-:Y:S01]  /*11500*/  MUFU.EX2 R177, R177 ;  /* 0x000000b100b17308 */ /* 0x000fe20000000800 */
[C---:B------:R-:W-:Y:S01]  /*11510*/  HMMA.16816.F32.BF16 R68, R120.reuse, R126, R68 ;  /* 0x0000007e7844723c */ /* 0x040fe20000041844 */
[----:B------:R-:W1:Y:S05]  /*11520*/  LDSM.16.MT88.4 R124, [R202+0x10800] ;  /* 0x01080000ca7c783b */ /* 0x000e6a0000004200 */
[C---:B--2---:R-:W-:Y:S03]  /*11530*/  HMMA.16816.F32.BF16 R72, R120.reuse, R144, R72 ;  /* 0x000000907848723c */ /* 0x044fe60000041848 */
[----:B------:R-:W-:Y:S02]  /*11540*/  MUFU.EX2 R178, R178 ;  /* 0x000000b200b27308 */ /* 0x000fe40000000800 */
[----:B------:R-:W-:Y:S01]  /*11550*/  FADD.FTZ R164, R164, R163 ;  /* 0x000000a3a4a47221 */ /* 0x000fe20000010000 */
[C---:B------:R-:W-:Y:S07]  /*11560*/  HMMA.16816.F32.BF16 R76, R120.reuse, R146, R76 ;  /* 0x00000092784c723c */ /* 0x040fee000004184c */
[----:B------:R-:W-:Y:S01]  /*11570*/  MUFU.EX2 R179, R179 ;  /* 0x000000b300b37308 */ /* 0x000fe20000000800 */
[--C-:B------:R-:W-:Y:S01]  /*11580*/  FFMA.FTZ R144, R20, UR4, -R160.reuse ;  /* 0x0000000414907c23 */ /* 0x100fe200080108a0 */
[C---:B------:R-:W-:Y:S03]  /*11590*/  HMMA.16816.F32.BF16 R80, R120.reuse, R148, R80 ;  /* 0x000000947850723c */ /* 0x040fe60000041850 */
[--C-:B------:R-:W-:Y:S03]  /*115a0*/  FFMA.FTZ R145, R21, UR4, -R160.reuse ;  /* 0x0000000415917c23 */ /* 0x100fe600080108a0 */
[C---:B------:R-:W-:Y:S02]  /*115b0*/  HMMA.16816.F32.BF16 R84, R120.reuse, R150, R84 ;  /* 0x000000967854723c */ /* 0x040fe40000041854 */
[----:B------:R-:W-:Y:S03]  /*115c0*/  MUFU.EX2 R144, R144 ;  /* 0x0000009000907308 */ /* 0x000fe60000000800 */
[--C-:B------:R-:W-:Y:S01]  /*115d0*/  FFMA.FTZ R146, R22, UR4, -R159.reuse ;  /* 0x0000000416927c23 */ /* 0x100fe2000801089f */
[C---:B---3--:R-:W-:Y:S06]  /*115e0*/  HMMA.16816.F32.BF16 R88, R120.reuse, R136, R88 ;  /* 0x000000887858723c */ /* 0x048fec0000041858 */
[----:B------:R-:W2:Y:S01]  /*115f0*/  MUFU.EX2 R145, R145 ;  /* 0x0000009100917308 */ /* 0x000ea20000000800 */
[--C-:B------:R-:W-:Y:S01]  /*11600*/  FFMA.FTZ R147, R23, UR4, -R159.reuse ;  /* 0x0000000417937c23 */ /* 0x100fe2000801089f */
[C---:B------:R-:W-:Y:S01]  /*11610*/  HMMA.16816.F32.BF16 R92, R120.reuse, R138, R92 ;  /* 0x0000008a785c723c */ /* 0x040fe2000004185c */
[----:B------:R-:W3:Y:S02]  /*11620*/  LDSM.16.MT88.4 R20, [R200+0x10800] ;  /* 0x01080000c814783b */ /* 0x000ee40000004200 */
[--C-:B------:R-:W-:Y:S03]  /*11630*/  FFMA.FTZ R149, R24, UR4, -R160.reuse ;  /* 0x0000000418957c23 */ /* 0x100fe600080108a0 */
[C---:B------:R-:W-:Y:S02]  /*11640*/  HMMA.16816.F32.BF16 R96, R120.reuse, R152, R96 ;  /* 0x000000987860723c */ /* 0x040fe40000041860 */
[----:B------:R-:W-:Y:S01]  /*11650*/  MUFU.EX2 R146, R146 ;  /* 0x0000009200927308 */ /* 0x000fe20000000800 */
[----:B------:R-:W4:Y:S02]  /*11660*/  LDSM.16.MT88.4 R136, [R204+0xd000] ;  /* 0x00d00000cc88783b */ /* 0x000f240000004200 */
[--C-:B------:R-:W-:Y:S01]  /*11670*/  FFMA.FTZ R148, R25, UR4, -R160.reuse ;  /* 0x0000000419947c23 */ /* 0x100fe200080108a0 */
[C---:B------:R-:W-:Y:S06]  /*11680*/  HMMA.16816.F32.BF16 R100, R120.reuse, R154, R100 ;  /* 0x0000009a7864723c */ /* 0x040fec0000041864 */
[----:B------:R-:W5:Y:S01]  /*11690*/  MUFU.EX2 R147, R147 ;  /* 0x0000009300937308 */ /* 0x000f620000000800 */
[--C-:B------:R-:W-:Y:S01]  /*116a0*/  FFMA.FTZ R150, R26, UR4, -R159.reuse ;  /* 0x000000041a967c23 */ /* 0x100fe2000801089f */
[C---:B-1----:R-:W-:Y:S03]  /*116b0*/  HMMA.16816.F32.BF16 R104, R120.reuse, R124, R104 ;  /* 0x0000007c7868723c */ /* 0x042fe60000041868 */
[--C-:B------:R-:W-:Y:S03]  /*116c0*/  FFMA.FTZ R151, R27, UR4, -R159.reuse ;  /* 0x000000041b977c23 */ /* 0x100fe6000801089f */
[C---:B------:R-:W-:Y:S01]  /*116d0*/  HMMA.16816.F32.BF16 R12, R120.reuse, R126, R12 ;  /* 0x0000007e780c723c */ /* 0x040fe2000004180c */
[----:B------:R-:W1:Y:S01]  /*116e0*/  LDSM.16.MT88.4 R124, [R201+0xd000] ;  /* 0x00d00000c97c783b */ /* 0x000e620000004200 */
[----:B------:R-:W-:Y:S03]  /*116f0*/  MUFU.EX2 R149, R149 ;  /* 0x0000009500957308 */ /* 0x000fe60000000800 */
[--C-:B------:R-:W-:Y:S01]  /*11700*/  FFMA.FTZ R152, R32, UR4, -R160.reuse ;  /* 0x0000000420987c23 */ /* 0x100fe200080108a0 */
[C---:B------:R-:W-:Y:S03]  /*11710*/  HMMA.16816.F32.BF16 R108, R120.reuse, R128, R108 ;  /* 0x00000080786c723c */ /* 0x040fe6000004186c */
[----:B------:R-:W1:Y:S03]  /*11720*/  LDSM.16.MT88.4 R24, [R200+0xd000] ;  /* 0x00d00000c818783b */ /* 0x000e660000004200 */
[----:B------:R-:W4:Y:S01]  /*11730*/  MUFU.EX2 R148, R148 ;  /* 0x0000009400947308 */ /* 0x000f220000000800 */
[----:B------:R-:W-:Y:S01]  /*11740*/  FFMA.FTZ R153, R33, UR4, -R160 ;  /* 0x0000000421997c23 */ /* 0x000fe200080108a0 */
[C---:B------:R-:W-:Y:S03]  /*11750*/  HMMA.16816.F32.BF16 R16, R120.reuse, R130, R16 ;  /* 0x000000827810723c */ /* 0x040fe60000041810 */
[----:B------:R-:W-:Y:S03]  /*11760*/  LDSM.16.MT88.4 R128, [R202+0x11000] ;  /* 0x01100000ca80783b */ /* 0x000fe60000004200 */
[C---:B---3--:R-:W-:Y:S02]  /*11770*/  HMMA.16816.F32.BF16 R112, R120.reuse, R20, R112 ;  /* 0x000000147870723c */ /* 0x048fe40000041870 */
[----:B------:R-:W-:Y:S03]  /*11780*/  MUFU.EX2 R150, R150 ;  /* 0x0000009600967308 */ /* 0x000fe60000000800 */
[--C-:B------:R-:W-:Y:S01]  /*11790*/  FFMA.FTZ R154, R34, UR4, -R159.reuse ;  /* 0x00000004229a7c23 */ /* 0x100fe2000801089f */
[----:B------:R-:W-:Y:S01]  /*117a0*/  HMMA.16816.F32.BF16 R116, R120, R22, R116 ;  /* 0x000000167874723c */ /* 0x000fe20000041874 */
[----:B------:R-:W3:Y:S05]  /*117b0*/  LDSM.16.MT88.4 R120, [R204+0x11000] ;  /* 0x01100000cc78783b */ /* 0x000eea0000004200 */
[----:B------:R-:W1:Y:S01]  /*117c0*/  MUFU.EX2 R151, R151 ;  /* 0x0000009700977308 */ /* 0x000e620000000800 */
[----:B--2---:R-:W-:Y:S01]  /*117d0*/  F2FP.BF16.F32.PACK_AB R20, R145, R144 ;  /* 0x000000909114723e */ /* 0x004fe200000010ff */
[----:B------:R-:W-:Y:S03]  /*117e0*/  FFMA.FTZ R155, R35, UR4, -R159 ;  /* 0x00000004239b7c23 */ /* 0x000fe6000801089f */
[----:B-----5:R-:W-:Y:S01]  /*117f0*/  F2FP.BF16.F32.PACK_AB R21, R147, R146 ;  /* 0x000000929315723e */ /* 0x020fe200000010ff */
[----:B------:R-:W-:Y:S01]  /*11800*/  FADD.FTZ R3, R165, R162 ;  /* 0x000000a2a5037221 */ /* 0x000fe20000010000 */
[----:B------:R-:W-:Y:S01]  /*11810*/  LDSM.16.MT88.4 R32, [R202+0xd800] ;  /* 0x00d80000ca20783b */ /* 0x000fe20000004200 */
[----:B----4-:R-:W-:Y:S02]  /*11820*/  F2FP.BF16.F32.PACK_AB R22, R148, R149 ;  /* 0x000000959416723e */ /* 0x010fe400000010ff */
[----:B------:R-:W-:Y:S01]  /*11830*/  MUFU.EX2 R152, R152 ;  /* 0x0000009800987308 */ /* 0x000fe20000000800 */
[----:B------:R-:W-:Y:S01]  /*11840*/  FADD.FTZ R167, R167, R164 ;  /* 0x000000a4a7a77221 */ /* 0x000fe20000010000 */
[----:B------:R-:W-:Y:S03]  /*11850*/  FADD.FTZ R3, R166, R3 ;  /* 0x00000003a6037221 */ /* 0x000fe60000010000 */
[----:B------:R-:W-:Y:S01]  /*11860*/  FADD.FTZ R167, R168, R167 ;  /* 0x000000a7a8a77221 */ /* 0x000fe20000010000 */
[----:B------:R-:W-:Y:S01]  /*11870*/  FADD.FTZ R144, R144, R3 ;  /* 0x0000000390907221 */ /* 0x000fe20000010000 */
[----:B-1----:R-:W-:Y:S03]  /*11880*/  F2FP.BF16.F32.PACK_AB R23, R151, R150 ;  /* 0x000000969717723e */ /* 0x002fe600000010ff */
[----:B------:R-:W1:Y:S01]  /*11890*/  MUFU.EX2 R153, R153 ;  /* 0x0000009900997308 */ /* 0x000e620000000800 */
[----:B------:R-:W-:Y:S01]  /*118a0*/  FADD.FTZ R146, R146, R167 ;  /* 0x000000a792927221 */ /* 0x000fe20000010000 */
[----:B------:R-:W-:Y:S03]  /*118b0*/  FADD.FTZ R144, R145, R144 ;  /* 0x0000009091907221 */ /* 0x000fe60000010000 */
[----:B------:R-:W-:Y:S01]  /*118c0*/  FADD.FTZ R147, R147, R146 ;  /* 0x0000009293937221 */ /* 0x000fe20000010000 */
[C---:B------:R-:W-:Y:S04]  /*118d0*/  HMMA.16816.F32.BF16 R8, R20.reuse, R136, R8 ;  /* 0x000000881408723c */ /* 0x040fe80000041808 */
[----:B------:R-:W-:Y:S01]  /*118e0*/  MUFU.EX2 R154, R154 ;  /* 0x0000009a009a7308 */ /* 0x000fe20000000800 */
[----:B------:R-:W-:Y:S01]  /*118f0*/  FADD.FTZ R149, R149, R144 ;  /* 0x0000009095957221 */ /* 0x000fe20000010000 */
[C---:B------:R-:W-:Y:S01]  /*11900*/  HMMA.16816.F32.BF16 R68, R20.reuse, R138, R68 ;  /* 0x0000008a1444723c */ /* 0x040fe20000041844 */
[----:B------:R-:W-:Y:S07]  /*11910*/  LDSM.16.MT88.4 R136, [R204+0xd800] ;  /* 0x00d80000cc88783b */ /* 0x000fee0000004200 */
[----:B------:R-:W2:Y:S03]  /*11920*/  MUFU.EX2 R155, R155 ;  /* 0x0000009b009b7308 */ /* 0x000ea60000000800 */
[----:B------:R-:W-:Y:S01]  /*11930*/  FADD.FTZ R150, R150, R147 ;  /* 0x0000009396967221 */ /* 0x000fe20000010000 */
[C---:B------:R-:W-:Y:S03]  /*11940*/  HMMA.16816.F32.BF16 R72, R20.reuse, R140, R72 ;  /* 0x0000008c1448723c */ /* 0x040fe60000041848 */
[----:B------:R-:W-:Y:S03]  /*11950*/  FADD.FTZ R149, R148, R149 ;  /* 0x0000009594957221 */ /* 0x000fe60000010000 */
[C---:B------:R-:W-:Y:S01]  /*11960*/  HMMA.16816.F32.BF16 R76, R20.reuse, R142, R76 ;  /* 0x0000008e144c723c */ /* 0x040fe2000004184c */
[----:B------:R-:W-:Y:S04]  /*11970*/  MUFU.EX2 R180, R180 ;  /* 0x000000b400b47308 */ /* 0x000fe80000000800 */
[--C-:B------:R-:W-:Y:S01]  /*11980*/  FFMA.FTZ R140, R28, UR4, -R160.reuse ;  /* 0x000000041c8c7c23 */ /* 0x100fe200080108a0 */
[C---:B------:R-:W-:Y:S05]  /*11990*/  HMMA.16816.F32.BF16 R80, R20.reuse, R124, R80 ;  /* 0x0000007c1450723c */ /* 0x040fea0000041850 */
[----:B------:R-:W-:Y:S01]  /*119a0*/  MUFU.EX2 R52, R52 ;  /* 0x0000003400347308 */ /* 0x000fe20000000800 */
[----:B------:R-:W-:Y:S01]  /*119b0*/  FFMA.FTZ R141, R29, UR4, -R160 ;  /* 0x000000041d8d7c23 */ /* 0x000fe200080108a0 */
[C---:B------:R-:W-:Y:S01]  /*119c0*/  HMMA.16816.F32.BF16 R84, R20.reuse, R126, R84 ;  /* 0x0000007e1454723c */ /* 0x040fe20000041854 */
[----:B------:R-:W4:Y:S03]  /*119d0*/  LDSM.16.MT88.4 R124, [R201+0x11000] ;  /* 0x01100000c97c783b */ /* 0x000f260000004200 */
[--C-:B------:R-:W-:Y:S02]  /*119e0*/  FFMA.FTZ R142, R30, UR4, -R159.reuse ;  /* 0x000000041e8e7c23 */ /* 0x100fe4000801089f */
[C---:B------:R-:W-:Y:S02]  /*119f0*/  HMMA.16816.F32.BF16 R88, R20.reuse, R24, R88 ;  /* 0x000000181458723c */ /* 0x040fe40000041858 */
[----:B------:R-:W-:Y:S03]  /*11a00*/  MUFU.EX2 R140, R140 ;  /* 0x0000008c008c7308 */ /* 0x000fe60000000800 */
[----:B------:R-:W-:Y:S01]  /*11a10*/  FFMA.FTZ R143, R31, UR4, -R159 ;  /* 0x000000041f8f7c23 */ /* 0x000fe2000801089f */
[C---:B------:R-:W-:Y:S01]  /*11a20*/  HMMA.16816.F32.BF16 R92, R20.reuse, R26, R92 ;  /* 0x0000001a145c723c */ /* 0x040fe2000004185c */
[----:B------:R-:W5:Y:S05]  /*11a30*/  LDSM.16.MT88.4 R28, [R200+0x11000] ;  /* 0x01100000c81c783b */ /* 0x000f6a0000004200 */
[----:B------:R-:W4:Y:S01]  /*11a40*/  MUFU.EX2 R141, R141 ;  /* 0x0000008d008d7308 */ /* 0x000f220000000800 */
[----:B------:R-:W-:Y:S01]  /*11a50*/  FADD.FTZ R151, R151, R150 ;  /* 0x0000009697977221 */ /* 0x000fe20000010000 */
[C---:B---3--:R-:W-:Y:S03]  /*11a60*/  HMMA.16816.F32.BF16 R96, R20.reuse, R120, R96 ;  /* 0x000000781460723c */ /* 0x048fe60000041860 */
[----:B-1----:R-:W-:Y:S03]  /*11a70*/  F2FP.BF16.F32.PACK_AB R26, R153, R152 ;  /* 0x00000098991a723e */ /* 0x002fe600000010ff */
[C---:B------:R-:W-:Y:S01]  /*11a80*/  HMMA.16816.F32.BF16 R100, R20.reuse, R122, R100 ;  /* 0x0000007a1464723c */ /* 0x040fe20000041864 */
[----:B------:R-:W1:Y:S01]  /*11a90*/  LDSM.16.MT88.4 R120, [R201+0xd800] ;  /* 0x00d80000c978783b */ /* 0x000e620000004200 */
[----:B------:R-:W-:Y:S03]  /*11aa0*/  MUFU.EX2 R142, R142 ;  /* 0x0000008e008e7308 */ /* 0x000fe60000000800 */
[----:B--2---:R-:W-:Y:S01]  /*11ab0*/  F2FP.BF16.F32.PACK_AB R27, R155, R154 ;  /* 0x0000009a9b1b723e */ /* 0x004fe200000010ff */
[C---:B------:R-:W-:Y:S06]  /*11ac0*/  HMMA.16816.F32.BF16 R104, R20.reuse, R128, R104 ;  /* 0x000000801468723c */ /* 0x040fec0000041868 */
[----:B------:R-:W2:Y:S01]  /*11ad0*/  MUFU.EX2 R143, R143 ;  /* 0x0000008f008f7308 */ /* 0x000ea20000000800 */
[C---:B----4-:R-:W-:Y:S01]  /*11ae0*/  F2FP.BF16.F32.PACK_AB R24, R141.reuse, R140 ;  /* 0x0000008c8d18723e */ /* 0x050fe200000010ff */
[C---:B------:R-:W-:Y:S03]  /*11af0*/  HMMA.16816.F32.BF16 R12, R20.reuse, R130, R12 ;  /* 0x00000082140c723c */ /* 0x040fe6000004180c */
[----:B------:R-:W-:Y:S03]  /*11b00*/  FADD.FTZ R140, R140, R149 ;  /* 0x000000958c8c7221 */ /* 0x000fe60000010000 */
[C---:B------:R-:W-:Y:S02]  /*11b10*/  HMMA.16816.F32.BF16 R108, R20.reuse, R124, R108 ;  /* 0x0000007c146c723c */ /* 0x040fe4000004186c */
[----:B------:R-:W-:Y:S03]  /*11b20*/  MUFU.EX2 R53, R53 ;  /* 0x0000003500357308 */ /* 0x000fe60000000800 */
[----:B------:R-:W-:Y:S01]  /*11b30*/  FADD.FTZ R141, R141, R140 ;  /* 0x0000008c8d8d7221 */ /* 0x000fe20000010000 */
[C---:B------:R-:W-:Y:S01]  /*11b40*/  HMMA.16816.F32.BF16 R16, R20.reuse, R126, R16 ;  /* 0x0000007e1410723c */ /* 0x040fe20000041810 */
[----:B------:R-:W3:Y:S05]  /*11b50*/  LDSM.16.MT88.4 R124, [R200+0xd800] ;  /* 0x00d80000c87c783b */ /* 0x000eea0000004200 */
[----:B------:R-:W-:Y:S01]  /*11b60*/  MUFU.EX2 R54, R54 ;  /* 0x0000003600367308 */ /* 0x000fe20000000800 */
[C---:B--2---:R-:W-:Y:S01]  /*11b70*/  F2FP.BF16.F32.PACK_AB R25, R143.reuse, R142 ;  /* 0x0000008e8f19723e */ /* 0x044fe200000010ff */
[C---:B-----5:R-:W-:Y:S08]  /*11b80*/  HMMA.16816.F32.BF16 R112, R20.reuse, R28, R112 ;  /* 0x0000001c1470723c */ /* 0x060ff00000041870 */
[----:B------:R-:W-:Y:S01]  /*11b90*/  MUFU.EX2 R55, R55 ;  /* 0x0000003700377308 */ /* 0x000fe20000000800 */
[----:B------:R-:W-:Y:S01]  /*11ba0*/  HMMA.16816.F32.BF16 R116, R20, R30, R116 ;  /* 0x0000001e1474723c */ /* 0x000fe20000041874 */
[----:B------:R-:W2:Y:S02]  /*11bb0*/  LDSM.16.MT88.4 R20, [R204+0x11800] ;  /* 0x01180000cc14783b */ /* 0x000ea40000004200 */
[----:B------:R-:W-:Y:S03]  /*11bc0*/  FADD.FTZ R142, R142, R151 ;  /* 0x000000978e8e7221 */ /* 0x000fe60000010000 */
[C---:B------:R-:W-:Y:S03]  /*11bd0*/  HMMA.16816.F32.BF16 R8, R24.reuse, R136, R8 ;  /* 0x000000881808723c */ /* 0x040fe60000041808 */
[----:B------:R-:W-:Y:S01]  /*11be0*/  MUFU.EX2 R56, R56 ;  /* 0x0000003800387308 */ /* 0x000fe20000000800 */
[----:B------:R-:W4:Y:S01]  /*11bf0*/  LDSM.16.MT88.4 R28, [R202+0x11800] ;  /* 0x01180000ca1c783b */ /* 0x000f220000004200 */
[----:B------:R-:W-:Y:S01]  /*11c00*/  FADD.FTZ R143, R143, R142 ;  /* 0x0000008e8f8f7221 */ /* 0x000fe20000010000 */
[C---:B------:R-:W-:Y:S07]  /*11c10*/  HMMA.16816.F32.BF16 R68, R24.reuse, R138, R68 ;  /* 0x0000008a1844723c */ /* 0x040fee0000041844 */
[----:B------:R-:W-:Y:S01]  /*11c20*/  MUFU.EX2 R57, R57 ;  /* 0x0000003900397308 */ /* 0x000fe20000000800 */
[--C-:B------:R-:W-:Y:S01]  /*11c30*/  FFMA.FTZ R137, R36, UR4, -R160.reuse ;  /* 0x0000000424897c23 */ /* 0x100fe200080108a0 */
[C---:B------:R-:W-:Y:S03]  /*11c40*/  HMMA.16816.F32.BF16 R72, R24.reuse, R32, R72 ;  /* 0x000000201848723c */ /* 0x040fe60000041848 */
[----:B------:R-:W-:Y:S03]  /*11c50*/  FFMA.FTZ R136, R37, UR4, -R160 ;  /* 0x0000000425887c23 */ /* 0x000fe600080108a0 */
[C---:B------:R-:W-:Y:S01]  /*11c60*/  HMMA.16816.F32.BF16 R76, R24.reuse, R34, R76 ;  /* 0x00000022184c723c */ /* 0x040fe2000004184c */
[----:B------:R-:W5:Y:S01]  /*11c70*/  LDSM.16.MT88.4 R32, [R201+0x11800] ;  /* 0x01180000c920783b */ /* 0x000f620000004200 */
[----:B------:R-:W-:Y:S03]  /*11c80*/  MUFU.EX2 R137, R137 ;  /* 0x0000008900897308 */ /* 0x000fe60000000800 */
[--C-:B------:R-:W-:Y:S01]  /*11c90*/  FFMA.FTZ R138, R38, UR4, -R159.reuse ;  /* 0x00000004268a7c23 */ /* 0x100fe2000801089f */
[C---:B-1----:R-:W-:Y:S06]  /*11ca0*/  HMMA.16816.F32.BF16 R80, R24.reuse, R120, R80 ;  /* 0x000000781850723c */ /* 0x042fec0000041850 */
[----:B------:R-:W1:Y:S01]  /*11cb0*/  MUFU.EX2 R136, R136 ;  /* 0x0000008800887308 */ /* 0x000e620000000800 */
[----:B------:R-:W-:Y:S01]  /*11cc0*/  FFMA.FTZ R139, R39, UR4, -R159 ;  /* 0x00000004278b7c23 */ /* 0x000fe2000801089f */
[C---:B------:R-:W-:Y:S01]  /*11cd0*/  HMMA.16816.F32.BF16 R84, R24.reuse, R122, R84 ;  /* 0x0000007a1854723c */ /* 0x040fe20000041854 */
[----:B------:R-:W5:Y:S02]  /*11ce0*/  LDSM.16.MT88.4 R36, [R200+0x11800] ;  /* 0x01180000c824783b */ /* 0x000f640000004200 */
[----:B------:R-:W-:Y:S03]  /*11cf0*/  FADD.FTZ R152, R152, R141 ;  /* 0x0000008d98987221 */ /* 0x000fe60000010000 */
[C---:B---3--:R-:W-:Y:S02]  /*11d00*/  HMMA.16816.F32.BF16 R88, R24.reuse, R124, R88 ;  /* 0x0000007c1858723c */ /* 0x048fe40000041858 */
[----:B------:R-:W-:Y:S01]  /*11d10*/  MUFU.EX2 R138, R138 ;  /* 0x0000008a008a7308 */ /* 0x000fe20000000800 */
[----:B------:R-:W3:Y:S02]  /*11d20*/  LDSM.16.MT88.4 R120, [R204+0xe000] ;  /* 0x00e00000cc78783b */ /* 0x000ee40000004200 */
[----:B------:R-:W-:Y:S01]  /*11d30*/  FADD.FTZ R154, R154, R143 ;  /* 0x0000008f9a9a7221 */ /* 0x000fe20000010000 */
[C---:B------:R-:W-:Y:S06]  /*11d40*/  HMMA.16816.F32.BF16 R92, R24.reuse, R126, R92 ;  /* 0x0000007e185c723c */ /* 0x040fec000004185c */
[----:B------:R-:W4:Y:S01]  /*11d50*/  MUFU.EX2 R139, R139 ;  /* 0x0000008b008b7308 */ /* 0x000f220000000800 */
[----:B------:R-:W-:Y:S01]  /*11d60*/  LDSM.16.MT88.4 R124, [R202+0x13800] ;  /* 0x01380000ca7c783b */ /* 0x000fe20000004200 */
[C---:B--2---:R-:W-:Y:S08]  /*11d70*/  HMMA.16816.F32.BF16 R96, R24.reuse, R20, R96 ;  /* 0x000000141860723c */ /* 0x044ff00000041860 */
[----:B------:R-:W-:Y:S01]  /*11d80*/  MUFU.EX2 R58, R58 ;  /* 0x0000003a003a7308 */ /* 0x000fe20000000800 */
[C---:B------:R-:W-:Y:S03]  /*11d90*/  HMMA.16816.F32.BF16 R100, R24.reuse, R22, R100 ;  /* 0x000000161864723c */ /* 0x040fe60000041864 */
[----:B-1----:R-:W-:Y:S03]  /*11da0*/  F2FP.BF16.F32.PACK_AB R20, R136, R137 ;  /* 0x000000898814723e */ /* 0x002fe600000010ff */
[C---:B----4-:R-:W-:Y:S03]  /*11db0*/  HMMA.16816.F32.BF16 R104, R24.reuse, R28, R104 ;  /* 0x0000001c1868723c */ /* 0x050fe60000041868 */
[----:B------:R-:W1:Y:S02]  /*11dc0*/  MUFU.EX2 R59, R59 ;  /* 0x0000003b003b7308 */ /* 0x000e640000000800 */
[----:B------:R-:W-:Y:S01]  /*11dd0*/  F2FP.BF16.F32.PACK_AB R21, R139, R138 ;  /* 0x0000008a8b15723e */ /* 0x000fe200000010ff */
[C---:B------:R-:W-:Y:S01]  /*11de0*/  HMMA.16816.F32.BF16 R12, R24.reuse, R30, R12 ;  /* 0x0000001e180c723c */ /* 0x040fe2000004180c */
[----:B------:R-:W2:Y:S04]  /*11df0*/  LDSM.16.MT88.4 R28, [R201+0xe000] ;  /* 0x00e00000c91c783b */ /* 0x000ea80000004200 */
[----:B------:R-:W-:Y:S01]  /*11e00*/  F2FP.BF16.F32.PACK_AB R22, R170, R169 ;  /* 0x000000a9aa16723e */ /* 0x000fe200000010ff */
[C---:B-----5:R-:W-:Y:S05]  /*11e10*/  HMMA.16816.F32.BF16 R108, R24.reuse, R32, R108 ;  /* 0x00000020186c723c */ /* 0x060fea000004186c */
[----:B------:R-:W-:Y:S01]  /*11e20*/  F2FP.BF16.F32.PACK_AB R23, R172, R171 ;  /* 0x000000abac17723e */ /* 0x000fe200000010ff */
[C---:B------:R-:W-:Y:S01]  /*11e30*/  HMMA.16816.F32.BF16 R16, R24.reuse, R34, R16 ;  /* 0x000000221810723c */ /* 0x040fe20000041810 */
[----:B------:R-:W-:Y:S04]  /*11e40*/  LDSM.16.MT88.4 R32, [R204+0x12000] ;  /* 0x01200000cc20783b */ /* 0x000fe80000004200 */
[----:B------:R-:W-:Y:S01]  /*11e50*/  FADD.FTZ R152, R153, R152 ;  /* 0x0000009899987221 */ /* 0x000fe20000010000 */
[C---:B------:R-:W-:Y:S05]  /*11e60*/  HMMA.16816.F32.BF16 R112, R24.reuse, R36, R112 ;  /* 0x000000241870723c */ /* 0x040fea0000041870 */
[----:B------:R-:W-:Y:S01]  /*11e70*/  FADD.FTZ R155, R155, R154 ;  /* 0x0000009a9b9b7221 */ /* 0x000fe20000010000 */
[----:B------:R-:W-:Y:S01]  /*11e80*/  HMMA.16816.F32.BF16 R116, R24, R38, R116 ;  /* 0x000000261874723c */ /* 0x000fe20000041874 */
[----:B------:R-:W4:Y:S04]  /*11e90*/  LDSM.16.MT88.4 R24, [R200+0xe000] ;  /* 0x00e00000c818783b */ /* 0x000f280000004200 */
[----:B------:R-:W-:Y:S01]  /*11ea0*/  FADD.FTZ R137, R137, R152 ;  /* 0x0000009889897221 */ /* 0x000fe20000010000 */
[C---:B---3--:R-:W-:Y:S03]  /*11eb0*/  HMMA.16816.F32.BF16 R8, R20.reuse, R120, R8 ;  /* 0x000000781408723c */ /* 0x048fe60000041808 */
[----:B------:R-:W3:Y:S02]  /*11ec0*/  LDSM.16.MT88.4 R36, [R202+0x12000] ;  /* 0x01200000ca24783b */ /* 0x000ee40000004200 */
[----:B------:R-:W-:Y:S01]  /*11ed0*/  FADD.FTZ R6, R138, R155 ;  /* 0x0000009b8a067221 */ /* 0x000fe20000010000 */
[C---:B------:R-:W-:Y:S05]  /*11ee0*/  HMMA.16816.F32.BF16 R68, R20.reuse, R122, R68 ;  /* 0x0000007a1444723c */ /* 0x040fea0000041844 */
[----:B------:R-:W5:Y:S01]  /*11ef0*/  LDSM.16.MT88.4 R120, [R201+0x12000] ;  /* 0x01200000c978783b */ /* 0x000f620000004200 */
[C---:B------:R-:W-:Y:S05]  /*11f00*/  HMMA.16816.F32.BF16 R72, R20.reuse, R40, R72 ;  /* 0x000000281448723c */ /* 0x040fea0000041848 */
[----:B------:R-:W-:Y:S01]  /*11f10*/  FADD.FTZ R136, R136, R137 ;  /* 0x0000008988887221 */ /* 0x000fe20000010000 */
[C---:B------:R-:W-:Y:S01]  /*11f20*/  HMMA.16816.F32.BF16 R76, R20.reuse, R42, R76 ;  /* 0x0000002a144c723c */ /* 0x040fe2000004184c */
[----:B------:R-:W1:Y:S04]  /*11f30*/  LDSM.16.MT88.4 R40, [R204+0xe800] ;  /* 0x00e80000cc28783b */ /* 0x000e680000004200 */
[----:B------:R-:W-:Y:S01]  /*11f40*/  FADD.FTZ R6, R139, R6 ;  /* 0x000000068b067221 */ /* 0x000fe20000010000 */
[C---:B--2---:R-:W-:Y:S05]  /*11f50*/  HMMA.16816.F32.BF16 R80, R20.reuse, R28, R80 ;  /* 0x0000001c1450723c */ /* 0x044fea0000041850 */
[----:B------:R-:W-:Y:S01]  /*11f60*/  FADD.FTZ R169, R169, R136 ;  /* 0x00000088a9a97221 */ /* 0x000fe20000010000 */
[C---:B------:R-:W-:Y:S01]  /*11f70*/  HMMA.16816.F32.BF16 R84, R20.reuse, R30, R84 ;  /* 0x0000001e1454723c */ /* 0x040fe20000041854 */
[----:B------:R-:W2:Y:S04]  /*11f80*/  LDSM.16.MT88.4 R28, [R202+0xe800] ;  /* 0x00e80000ca1c783b */ /* 0x000ea80000004200 */
[----:B------:R-:W-:Y:S01]  /*11f90*/  FADD.FTZ R171, R171, R6 ;  /* 0x00000006abab7221 */ /* 0x000fe20000010000 */
[C---:B----4-:R-:W-:Y:S05]  /*11fa0*/  HMMA.16816.F32.BF16 R88, R20.reuse, R24, R88 ;  /* 0x000000181458723c */ /* 0x050fea0000041858 */
[----:B------:R-:W-:Y:S01]  /*11fb0*/  FADD.FTZ R170, R170, R169 ;  /* 0x000000a9aaaa7221 */ /* 0x000fe20000010000 */
[C---:B------:R-:W-:Y:S05]  /*11fc0*/  HMMA.16816.F32.BF16 R92, R20.reuse, R26, R92 ;  /* 0x0000001a145c723c */ /* 0x040fea000004185c */
[----:B------:R-:W-:Y:S01]  /*11fd0*/  F2FP.BF16.F32.PACK_AB R24, R174, R173 ;  /* 0x000000adae18723e */ /* 0x000fe200000010ff */
[C---:B------:R-:W-:Y:S05]  /*11fe0*/  HMMA.16816.F32.BF16 R96, R20.reuse, R32, R96 ;  /* 0x000000201460723c */ /* 0x040fea0000041860 */
[----:B------:R-:W-:Y:S01]  /*11ff0*/  F2FP.BF16.F32.PACK_AB R25, R176, R175 ;  /* 0x000000afb019723e */ /* 0x000fe200000010ff */
[C---:B------:R-:W-:Y:S01]  /*12000*/  HMMA.16816.F32.BF16 R100, R20.reuse, R34, R100 ;  /* 0x000000221464723c */ /* 0x040fe20000041864 */
[----:B------:R-:W4:Y:S04]  /*12010*/  LDSM.16.MT88.4 R32, [R200+0xe800] ;  /* 0x00e80000c820783b */ /* 0x000f280000004200 */
[----:B------:R-:W-:Y:S01]  /*12020*/  F2FP.BF16.F32.PACK_AB R26, R178, R177 ;  /* 0x000000b1b21a723e */ /* 0x000fe200000010ff */
[C---:B---3--:R-:W-:Y:S05]  /*12030*/  HMMA.16816.F32.BF16 R104, R20.reuse, R36, R104 ;  /* 0x000000241468723c */ /* 0x048fea0000041868 */
[----:B------:R-:W-:Y:S01]  /*12040*/  F2FP.BF16.F32.PACK_AB R27, R180, R179 ;  /* 0x000000b3b41b723e */ /* 0x000fe200000010ff */
[C---:B------:R-:W-:Y:S01]  /*12050*/  HMMA.16816.F32.BF16 R12, R20.reuse, R38, R12 ;  /* 0x00000026140c723c */ /* 0x040fe2000004180c */
[----:B------:R-:W-:Y:S04]  /*12060*/  LDSM.16.MT88.4 R36, [R201+0x12800] ;  /* 0x01280000c924783b */ /* 0x000fe80000004200 */
[----:B------:R-:W-:Y:S01]  /*12070*/  FADD.FTZ R172, R172, R171 ;  /* 0x000000abacac7221 */ /* 0x000fe20000010000 */
[C---:B-----5:R-:W-:Y:S05]  /*12080*/  HMMA.16816.F32.BF16 R108, R20.reuse, R120, R108 ;  /* 0x00000078146c723c */ /* 0x060fea000004186c */
[----:B------:R-:W-:Y:S01]  /*12090*/  FADD.FTZ R173, R173, R170 ;  /* 0x000000aaadad7221 */ /* 0x000fe20000010000 */
[C---:B------:R-:W-:Y:S01]  /*120a0*/  HMMA.16816.F32.BF16 R16, R20.reuse, R122, R16 ;  /* 0x0000007a1410723c */ /* 0x040fe20000041810 */
[----:B------:R-:W-:Y:S04]  /*120b0*/  LDSM.16.MT88.4 R120, [R201+0x13800] ;  /* 0x01380000c978783b */ /* 0x000fe80000004200 */
[----:B------:R-:W-:Y:S01]  /*120c0*/  FADD.FTZ R175, R175, R172 ;  /* 0x000000acafaf7221 */ /* 0x000fe20000010000 */
[C---:B------:R-:W-:Y:S05]  /*120d0*/  HMMA.16816.F32.BF16 R112, R20.reuse, R44, R112 ;  /* 0x0000002c1470723c */ /* 0x040fea0000041870 */
[----:B------:R-:W-:Y:S01]  /*120e0*/  FADD.FTZ R174, R174, R173 ;  /* 0x000000adaeae7221 */ /* 0x000fe20000010000 */
[----:B------:R-:W-:Y:S01]  /*120f0*/  HMMA.16816.F32.BF16 R116, R20, R46, R116 ;  /* 0x0000002e1474723c */ /* 0x000fe20000041874 */
[----:B------:R-:W3:Y:S04]  /*12100*/  LDSM.16.MT88.4 R20, [R204+0x12800] ;  /* 0x01280000cc14783b */ /* 0x000ee80000004200 */
[----:B------:R-:W-:Y:S01]  /*12110*/  FADD.FTZ R176, R176, R175 ;  /* 0x000000afb0b07221 */ /* 0x000fe20000010000 */
[C---:B-1----:R-:W-:Y:S03]  /*12120*/  HMMA.16816.F32.BF16 R8, R24.reuse, R40, R8 ;  /* 0x000000281808723c */ /* 0x042fe60000041808 */
[----:B------:R-:W-:Y:S02]  /*12130*/  LDSM.16.MT88.4 R44, [R202+0xf000] ;  /* 0x00f00000ca2c783b */ /* 0x000fe40000004200 */
[----:B------:R-:W-:Y:S01]  /*12140*/  FADD.FTZ R177, R177, R174 ;  /* 0x000000aeb1b17221 */ /* 0x000fe20000010000 */
[C---:B------:R-:W-:Y:S05]  /*12150*/  HMMA.16816.F32.BF16 R68, R24.reuse, R42, R68 ;  /* 0x0000002a1844723c */ /* 0x040fea0000041844 */
[----:B------:R-:W-:Y:S01]  /*12160*/  LDSM.16.MT88.4 R40, [R200+0x12800] ;  /* 0x01280000c828783b */ /* 0x000fe20000004200 */
[C---:B--2---:R-:W-:Y:S05]  /*12170*/  HMMA.16816.F32.BF16 R72, R24.reuse, R28, R72 ;  /* 0x0000001c1848723c */ /* 0x044fea0000041848 */
[----:B------:R-:W-:Y:S01]  /*12180*/  FADD.FTZ R3, R179, R176 ;  /* 0x000000b0b3037221 */ /* 0x000fe20000010000 */
[C---:B------:R-:W-:Y:S01]  /*12190*/  HMMA.16816.F32.BF16 R76, R24.reuse, R30, R76 ;  /* 0x0000001e184c723c */ /* 0x040fe2000004184c */
[----:B------:R-:W1:Y:S04]  /*121a0*/  LDSM.16.MT88.4 R28, [R202+0x12800] ;  /* 0x01280000ca1c783b */ /* 0x000e680000004200 */
[----:B------:R-:W-:Y:S01]  /*121b0*/  FADD.FTZ R177, R178, R177 ;  /* 0x000000b1b2b17221 */ /* 0x000fe20000010000 */
[C---:B------:R-:W-:Y:S05]  /*121c0*/  HMMA.16816.F32.BF16 R80, R24.reuse, R48, R80 ;  /* 0x000000301850723c */ /* 0x040fea0000041850 */
[----:B------:R-:W-:Y:S01]  /*121d0*/  FADD.FTZ R3, R180, R3 ;  /* 0x00000003b4037221 */ /* 0x000fe20000010000 */
[C---:B------:R-:W-:Y:S01]  /*121e0*/  HMMA.16816.F32.BF16 R84, R24.reuse, R50, R84 ;  /* 0x000000321854723c */ /* 0x040fe20000041854 */
[----:B------:R-:W-:Y:S05]  /*121f0*/  LDSM.16.MT88.4 R48, [R201+0xf000] ;  /* 0x00f00000c930783b */ /* 0x000fea0000004200 */
[C---:B----4-:R-:W-:Y:S06]  /*12200*/  HMMA.16816.F32.BF16 R88, R24.reuse, R32, R88 ;  /* 0x000000201858723c */ /* 0x050fec0000041858 */
[C---:B------:R-:W-:Y:S01]  /*12210*/  HMMA.16816.F32.BF16 R92, R24.reuse, R34, R92 ;  /* 0x00000022185c723c */ /* 0x040fe2000004185c */
[----:B------:R-:W2:Y:S05]  /*12220*/  LDSM.16.MT88.4 R32, [R204+0xf000] ;  /* 0x00f00000cc20783b */ /* 0x000eaa0000004200 */
[C---:B---3--:R-:W-:Y:S06]  /*12230*/  HMMA.16816.F32.BF16 R96, R24.reuse, R20, R96 ;  /* 0x000000141860723c */ /* 0x048fec0000041860 */
[C---:B------:R-:W-:Y:S05]  /*12240*/  HMMA.16816.F32.BF16 R100, R24.reuse, R22, R100 ;  /* 0x000000161864723c */ /* 0x040fea0000041864 */
[----:B------:R-:W-:Y:S01]  /*12250*/  F2FP.BF16.F32.PACK_AB R20, R53, R52 ;  /* 0x000000343514723e */ /* 0x000fe200000010ff */
[C---:B-1----:R-:W-:Y:S05]  /*12260*/  HMMA.16816.F32.BF16 R104, R24.reuse, R28, R104 ;  /* 0x0000001c1868723c */ /* 0x042fea0000041868 */
[----:B------:R-:W-:Y:S01]  /*12270*/  F2FP.BF16.F32.PACK_AB R21, R55, R54 ;  /* 0x000000363715723e */ /* 0x000fe200000010ff */
[C---:B------:R-:W-:Y:S01]  /*12280*/  HMMA.16816.F32.BF16 R12, R24.reuse, R30, R12 ;  /* 0x0000001e180c723c */ /* 0x040fe2000004180c */
[----:B------:R-:W1:Y:S04]  /*12290*/  LDSM.16.MT88.4 R28, [R200+0xf000] ;  /* 0x00f00000c81c783b */ /* 0x000e680000004200 */
[----:B------:R-:W-:Y:S01]  /*122a0*/  F2FP.BF16.F32.PACK_AB R22, R57, R56 ;  /* 0x000000383916723e */ /* 0x000fe200000010ff */
[C---:B------:R-:W-:Y:S05]  /*122b0*/  HMMA.16816.F32.BF16 R108, R24.reuse, R36, R108 ;  /* 0x00000024186c723c */ /* 0x040fea000004186c */
[----:B------:R-:W-:Y:S01]  /*122c0*/  F2FP.BF16.F32.PACK_AB R23, R59, R58 ;  /* 0x0000003a3b17723e */ /* 0x000fe200000010ff */
[C---:B------:R-:W-:Y:S01]  /*122d0*/  HMMA.16816.F32.BF16 R16, R24.reuse, R38, R16 ;  /* 0x000000261810723c */ /* 0x040fe20000041810 */
[----:B------:R-:W3:Y:S04]  /*122e0*/  LDSM.16.MT88.4 R36, [R204+0x13000] ;  /* 0x01300000cc24783b */ /* 0x000ee80000004200 */
[----:B------:R-:W-:Y:S01]  /*122f0*/  FADD.FTZ R52, R52, R177 ;  /* 0x000000b134347221 */ /* 0x000fe20000010000 */
[C---:B------:R-:W-:Y:S05]  /*12300*/  HMMA.16816.F32.BF16 R112, R24.reuse, R40, R112 ;  /* 0x000000281870723c */ /* 0x040fea0000041870 */
[----:B------:R-:W-:Y:S01]  /*12310*/  FADD.FTZ R54, R54, R3 ;  /* 0x0000000336367221 */ /* 0x000fe20000010000 */
[----:B------:R-:W-:Y:S01]  /*12320*/  HMMA.16816.F32.BF16 R116, R24, R42, R116 ;  /* 0x0000002a1874723c */ /* 0x000fe20000041874 */
[----:B------:R-:W4:Y:S04]  /*12330*/  LDSM.16.MT88.4 R24, [R202+0x13000] ;  /* 0x01300000ca18783b */ /* 0x000f280000004200 */
[----:B------:R-:W-:Y:S01]  /*12340*/  IADD3 R3, R219, -0x1, RZ ;  /* 0xffffffffdb037810 */ /* 0x000fe20007ffe0ff */
[C---:B--2---:R-:W-:Y:S03]  /*12350*/  HMMA.16816.F32.BF16 R8, R20.reuse, R32, R8 ;  /* 0x000000201408723c */ /* 0x044fe60000041808 */
[----:B------:R-:W-:Y:S02]  /*12360*/  LDSM.16.MT88.4 R40, [R202+0xf800] ;  /* 0x00f80000ca28783b */ /* 0x000fe40000004200 */
[----:B------:R-:W-:Y:S01]  /*12370*/  FADD.FTZ R53, R53, R52 ;  /* 0x0000003435357221 */ /* 0x000fe20000010000 */
[C---:B------:R-:W-:Y:S05]  /*12380*/  HMMA.16816.F32.BF16 R68, R20.reuse, R34, R68 ;  /* 0x000000221444723c */ /* 0x040fea0000041844 */
[----:B------:R-:W2:Y:S01]  /*12390*/  LDSM.16.MT88.4 R32, [R201+0x13000] ;  /* 0x01300000c920783b */ /* 0x000ea20000004200 */
[C---:B------:R-:W-:Y:S05]  /*123a0*/  HMMA.16816.F32.BF16 R72, R20.reuse, R44, R72 ;  /* 0x0000002c1448723c */ /* 0x040fea0000041848 */
[----:B------:R-:W-:Y:S01]  /*123b0*/  FADD.FTZ R55, R55, R54 ;  /* 0x0000003637377221 */ /* 0x000fe20000010000 */
[C---:B------:R-:W-:Y:S05]  /*123c0*/  HMMA.16816.F32.BF16 R76, R20.reuse, R46, R76 ;  /* 0x0000002e144c723c */ /* 0x040fea000004184c */
[--C-:B------:R-:W-:Y:S01]  /*123d0*/  FFMA.FTZ R44, R60, UR4, -R160.reuse ;  /* 0x000000043c2c7c23 */ /* 0x100fe200080108a0 */
[C---:B------:R-:W-:Y:S05]  /*123e0*/  HMMA.16816.F32.BF16 R80, R20.reuse, R48, R80 ;  /* 0x000000301450723c */ /* 0x040fea0000041850 */
[----:B------:R-:W-:Y:S01]  /*123f0*/  MUFU.EX2 R44, R44 ;  /* 0x0000002c002c7308 */ /* 0x000fe20000000800 */
[C---:B------:R-:W-:Y:S05]  /*12400*/  HMMA.16816.F32.BF16 R84, R20.reuse, R50, R84 ;  /* 0x000000321454723c */ /* 0x040fea0000041854 */
[--C-:B------:R-:W-:Y:S01]  /*12410*/  FFMA.FTZ R46, R62, UR4, -R159.reuse ;  /* 0x000000043e2e7c23 */ /* 0x100fe2000801089f */
[C---:B-1----:R-:W-:Y:S05]  /*12420*/  HMMA.16816.F32.BF16 R88, R20.reuse, R28, R88 ;  /* 0x0000001c1458723c */ /* 0x042fea0000041858 */
[----:B------:R-:W-:Y:S01]  /*12430*/  MUFU.EX2 R46, R46 ;  /* 0x0000002e002e7308 */ /* 0x000fe20000000800 */
[C---:B------:R-:W-:Y:S01]  /*12440*/  HMMA.16816.F32.BF16 R92, R20.reuse, R30, R92 ;  /* 0x0000001e145c723c */ /* 0x040fe2000004185c */
[----:B------:R-:W1:Y:S04]  /*12450*/  LDSM.16.MT88.4 R28, [R200+0x13000] ;  /* 0x01300000c81c783b */ /* 0x000e680000004200 */
[--C-:B------:R-:W-:Y:S01]  /*12460*/  FFMA.FTZ R47, R63, UR4, -R159.reuse ;  /* 0x000000043f2f7c23 */ /* 0x100fe2000801089f */
[C---:B---3--:R-:W-:Y:S05]  /*12470*/  HMMA.16816.F32.BF16 R96, R20.reuse, R36, R96 ;  /* 0x000000241460723c */ /* 0x048fea0000041860 */
[----:B------:R-:W-:Y:S01]  /*12480*/  MUFU.EX2 R47, R47 ;  /* 0x0000002f002f7308 */ /* 0x000fe20000000800 */
[C---:B------:R-:W-:Y:S01]  /*12490*/  HMMA.16816.F32.BF16 R100, R20.reuse, R38, R100 ;  /* 0x000000261464723c */ /* 0x040fe20000041864 */
[----:B------:R-:W3:Y:S04]  /*124a0*/  LDSM.16.MT88.4 R36, [R204+0xf800] ;  /* 0x00f80000cc24783b */ /* 0x000ee80000004200 */
[--C-:B------:R-:W-:Y:S01]  /*124b0*/  FFMA.FTZ R50, R66, UR4, -R159.reuse ;  /* 0x0000000442327c23 */ /* 0x100fe2000801089f */
[C---:B----4-:R-:W-:Y:S05]  /*124c0*/  HMMA.16816.F32.BF16 R104, R20.reuse, R24, R104 ;  /* 0x000000181468723c */ /* 0x050fea0000041868 */
[----:B------:R-:W-:Y:S01]  /*124d0*/  MUFU.EX2 R50, R50 ;  /* 0x0000003200327308 */ /* 0x000fe20000000800 */
[C---:B------:R-:W-:Y:S05]  /*124e0*/  HMMA.16816.F32.BF16 R12, R20.reuse, R26, R12 ;  /* 0x0000001a140c723c */ /* 0x040fea000004180c */
[--C-:B------:R-:W-:Y:S01]  /*124f0*/  FFMA.FTZ R45, R61, UR4, -R160.reuse ;  /* 0x000000043d2d7c23 */ /* 0x100fe200080108a0 */
[C---:B--2---:R-:W-:Y:S05]  /*12500*/  HMMA.16816.F32.BF16 R108, R20.reuse, R32, R108 ;  /* 0x00000020146c723c */ /* 0x044fea000004186c */
[--C-:B------:R-:W-:Y:S01]  /*12510*/  FFMA.FTZ R48, R64, UR4, -R160.reuse ;  /* 0x0000000440307c23 */ /* 0x100fe200080108a0 */
[C---:B------:R-:W-:Y:S01]  /*12520*/  HMMA.16816.F32.BF16 R16, R20.reuse, R34, R16 ;  /* 0x000000221410723c */ /* 0x040fe20000041810 */
[----:B------:R-:W2:Y:S01]  /*12530*/  MUFU.EX2 R45, R45 ;  /* 0x0000002d002d7308 */ /* 0x000ea20000000800 */
[----:B------:R-:W4:Y:S03]  /*12540*/  LDSM.16.MT88.4 R32, [R201+0xf800] ;  /* 0x00f80000c920783b */ /* 0x000f260000004200 */
[----:B------:R-:W-:Y:S01]  /*12550*/  FFMA.FTZ R159, R67, UR4, -R159 ;  /* 0x00000004439f7c23 */ /* 0x000fe2000801089f */
[C---:B-1----:R-:W-:Y:S05]  /*12560*/  HMMA.16816.F32.BF16 R112, R20.reuse, R28, R112 ;  /* 0x0000001c1470723c */ /* 0x042fea0000041870 */
[----:B------:R-:W-:Y:S01]  /*12570*/  MUFU.EX2 R48, R48 ;  /* 0x0000003000307308 */ /* 0x000fe20000000800 */
[----:B------:R-:W-:Y:S01]  /*12580*/  FFMA.FTZ R160, R65, UR4, -R160 ;  /* 0x0000000441a07c23 */ /* 0x000fe200080108a0 */
[----:B------:R-:W-:Y:S01]  /*12590*/  HMMA.16816.F32.BF16 R116, R20, R30, R116 ;  /* 0x0000001e1474723c */ /* 0x000fe20000041874 */
[----:B------:R-:W1:Y:S07]  /*125a0*/  LDSM.16.MT88.4 R20, [R200+0xf800] ;  /* 0x00f80000c814783b */ /* 0x000e6e0000004200 */
[----:B------:R-:W5:Y:S03]  /*125b0*/  MUFU.EX2 R49, R160 ;  /* 0x000000a000317308 */ /* 0x000f660000000800 */
[----:B--2---:R-:W-:Y:S01]  /*125c0*/  F2FP.BF16.F32.PACK_AB R24, R45, R44 ;  /* 0x0000002c2d18723e */ /* 0x004fe200000010ff */
[----:B------:R-:W-:Y:S01]  /*125d0*/  FADD.FTZ R56, R56, R53 ;  /* 0x0000003538387221 */ /* 0x000fe20000010000 */
[----:B------:R-:W-:Y:S02]  /*125e0*/  F2FP.BF16.F32.PACK_AB R25, R47, R46 ;  /* 0x0000002e2f19723e */ /* 0x000fe400000010ff */
[----:B------:R-:W-:Y:S01]  /*125f0*/  MOV R219, R3 ;  /* 0x0000000300db7202 */ /* 0x000fe20000000f00 */
[----:B------:R-:W-:Y:S02]  /*12600*/  FADD.FTZ R58, R58, R55 ;  /* 0x000000373a3a7221 */ /* 0x000fe40000010000 */
[----:B------:R-:W2:Y:S01]  /*12610*/  MUFU.EX2 R159, R159 ;  /* 0x0000009f009f7308 */ /* 0x000ea20000000800 */
[----:B------:R-:W-:Y:S01]  /*12620*/  FADD.FTZ R57, R57, R56 ;  /* 0x0000003839397221 */ /* 0x000fe20000010000 */
[----:B------:R-:W-:Y:S01]  /*12630*/  MOV R3, R0 ;  /* 0x0000000000037202 */ /* 0x000fe20000000f00 */
[----:B------:R-:W-:Y:S02]  /*12640*/  FADD.FTZ R59, R59, R58 ;  /* 0x0000003a3b3b7221 */ /* 0x000fe40000010000 */
[----:B------:R-:W-:Y:S02]  /*12650*/  FADD.FTZ R44, R44, R57 ;  /* 0x000000392c2c7221 */ /* 0x000fe40000010000 */
[----:B------:R-:W-:Y:S01]  /*12660*/  FADD.FTZ R46, R46, R59 ;  /* 0x0000003b2e2e7221 */ /* 0x000fe20000010000 */
[----:B-----5:R-:W-:Y:S01]  /*12670*/  F2FP.BF16.F32.PACK_AB R26, R49, R48 ;  /* 0x00000030311a723e */ /* 0x020fe200000010ff */
[----:B------:R-:W-:Y:S02]  /*12680*/  FADD.FTZ R45, R45, R44 ;  /* 0x0000002c2d2d7221 */ /* 0x000fe40000010000 */
[----:B------:R-:W-:Y:S02]  /*12690*/  FADD.FTZ R47, R47, R46 ;  /* 0x0000002e2f2f7221 */ /* 0x000fe40000010000 */
[----:B------:R-:W-:Y:S01]  /*126a0*/  FADD.FTZ R48, R48, R45 ;  /* 0x0000002d30307221 */ /* 0x000fe20000010000 */
[----:B--2---:R-:W-:Y:S01]  /*126b0*/  F2FP.BF16.F32.PACK_AB R27, R159, R50 ;  /* 0x000000329f1b723e */ /* 0x004fe200000010ff */
[----:B------:R-:W-:Y:S02]  /*126c0*/  FADD.FTZ R50, R50, R47 ;  /* 0x0000002f32327221 */ /* 0x000fe40000010000 */
[----:B------:R-:W-:Y:S02]  /*126d0*/  FADD.FTZ R237, R49, R48 ;  /* 0x0000003031ed7221 */ /* 0x000fe40000010000 */
[----:B------:R-:W-:Y:S02]  /*126e0*/  FADD.FTZ R236, R159, R50 ;  /* 0x000000329fec7221 */ /* 0x000fe40000010000 */
[C---:B---3--:R-:W-:Y:S01]  /*126f0*/  HMMA.16816.F32.BF16 R128, R24.reuse, R36, R8 ;  /* 0x000000241880723c */ /* 0x048fe20000041808 */
[----:B------:R-:W2:Y:S05]  /*12700*/  LDSM.16.MT88.4 R8, [R204+0x13800] ;  /* 0x01380000cc08783b */ /* 0x000eaa0000004200 */
[C---:B------:R-:W-:Y:S06]  /*12710*/  HMMA.16816.F32.BF16 R68, R24.reuse, R38, R68 ;  /* 0x000000261844723c */ /* 0x040fec0000041844 */
[C---:B------:R-:W-:Y:S06]  /*12720*/  HMMA.16816.F32.BF16 R72, R24.reuse, R40, R72 ;  /* 0x000000281848723c */ /* 0x040fec0000041848 */
[C---:B------:R-:W-:Y:S06]  /*12730*/  HMMA.16816.F32.BF16 R76, R24.reuse, R42, R76 ;  /* 0x0000002a184c723c */ /* 0x040fec000004184c */
[C---:B----4-:R-:W-:Y:S06]  /*12740*/  HMMA.16816.F32.BF16 R80, R24.reuse, R32, R80 ;  /* 0x000000201850723c */ /* 0x050fec0000041850 */
[C---:B------:R-:W-:Y:S06]  /*12750*/  HMMA.16816.F32.BF16 R84, R24.reuse, R34, R84 ;  /* 0x000000221854723c */ /* 0x040fec0000041854 */
[C---:B-1----:R-:W-:Y:S06]  /*12760*/  HMMA.16816.F32.BF16 R88, R24.reuse, R20, R88 ;  /* 0x000000141858723c */ /* 0x042fec0000041858 */
[C---:B------:R-:W-:Y:S01]  /*12770*/  HMMA.16816.F32.BF16 R92, R24.reuse, R22, R92 ;  /* 0x00000016185c723c */ /* 0x040fe2000004185c */
[----:B------:R-:W1:Y:S05]  /*12780*/  LDSM.16.MT88.4 R20, [R200+0x13800] ;  /* 0x01380000c814783b */ /* 0x000e6a0000004200 */
[C---:B--2---:R-:W-:Y:S06]  /*12790*/  HMMA.16816.F32.BF16 R96, R24.reuse, R8, R96 ;  /* 0x000000081860723c */ /* 0x044fec0000041860 */
[C---:B------:R-:W-:Y:S06]  /*127a0*/  HMMA.16816.F32.BF16 R100, R24.reuse, R10, R100 ;  /* 0x0000000a1864723c */ /* 0x040fec0000041864 */
[C---:B------:R-:W-:Y:S06]  /*127b0*/  HMMA.16816.F32.BF16 R104, R24.reuse, R124, R104 ;  /* 0x0000007c1868723c */ /* 0x040fec0000041868 */
[C---:B------:R-:W-:Y:S06]  /*127c0*/  HMMA.16816.F32.BF16 R124, R24.reuse, R126, R12 ;  /* 0x0000007e187c723c */ /* 0x040fec000004180c */
[C---:B------:R-:W-:Y:S06]  /*127d0*/  HMMA.16816.F32.BF16 R108, R24.reuse, R120, R108 ;  /* 0x00000078186c723c */ /* 0x040fec000004186c */
[C---:B------:R-:W-:Y:S06]  /*127e0*/  HMMA.16816.F32.BF16 R120, R24.reuse, R122, R16 ;  /* 0x0000007a1878723c */ /* 0x040fec0000041810 */
[C---:B-1----:R-:W-:Y:S06]  /*127f0*/  HMMA.16816.F32.BF16 R112, R24.reuse, R20, R112 ;  /* 0x000000141870723c */ /* 0x042fec0000041870 */
[----:B------:R-:W-:Y:S01]  /*12800*/  HMMA.16816.F32.BF16 R116, R24, R22, R116 ;  /* 0x000000161874723c */ /* 0x000fe20000041874 */
[----:B------:R-:W-:Y:S11]  /*12810*/  @!UPT UIADD3 URZ, URZ, URZ, URZ ;  /* 0x0000003f3f3ff290 */ /* 0x000ff6000fffe03f */
[----:B------:R-:W-:Y:S01]  /*12820*/  @!UPT UIADD3 URZ, URZ, URZ, URZ ;  /* 0x0000003f3f3ff290 */ /* 0x000fe2000fffe03f */
[----:B------:R-:W-:Y:S11]  /*12830*/  @P1 BRA `(.L_x_782) ;  /* 0xffffffb400a01947 */ /* 0x000ff6000383ffff */
.L_x_778:
[----:B------:R-:W1:Y:S01]  /*12840*/  SHFL.BFLY PT, R4, R237, 0x2, 0x1f ;  /* 0x0c401f00ed047f89 */ /* 0x000e6200000e0000 */
[----:B------:R-:W2:Y:S01]  /*12850*/  S2UR UR4, SR_CgaCtaId ;  /* 0x00000000000479c3 */ /* 0x000ea20000008800 */
[----:B------:R-:W-:Y:S01]  /*12860*/  MOV R11, 0x3f800000 ;  /* 0x3f800000000b7802 */ /* 0x000fe20000000f00 */
[----:B------:R-:W-:Y:S01]  /*12870*/  UMOV UR5, 0x400 ;  /* 0x0000040000057882 */ /* 0x000fe20000000000 */
[----:B------:R-:W3:Y:S01]  /*12880*/  SHFL.BFLY PT, R7, R236, 0x2, 0x1f ;  /* 0x0c401f00ec077f89 */ /* 0x000ee200000e0000 */
[----:B------:R-:W-:Y:S01]  /*12890*/  MOV R14, 0x7f800000 ;  /* 0x7f800000000e7802 */ /* 0x000fe20000000f00 */
[----:B------:R-:W4:Y:S01]  /*128a0*/  S2R R3, SR_TID.X ;  /* 0x0000000000037919 */ /* 0x000f220000002100 */
[----:B-1----:R-:W-:Y:S01]  /*128b0*/  FADD.FTZ R5, R4, R237 ;  /* 0x000000ed04057221 */ /* 0x002fe20000010000 */
[----:B--2---:R-:W-:Y:S01]  /*128c0*/  ULEA UR4, UR4, UR5, 0x18 ;  /* 0x0000000504047291 */ /* 0x004fe2000f8ec03f */
[----:B---3--:R-:W-:-:S03]  /*128d0*/  FADD.FTZ R4, R7, R236 ;  /* 0x000000ec07047221 */ /* 0x008fc60000010000 */
[----:B------:R-:W1:Y:S04]  /*128e0*/  SHFL.BFLY PT, R8, R5, 0x1, 0x1f ;  /* 0x0c201f0005087f89 */ /* 0x000e6800000e0000 */
[----:B------:R-:W2:Y:S01]  /*128f0*/  SHFL.BFLY PT, R7, R4, 0x1, 0x1f ;  /* 0x0c201f0004077f89 */ /* 0x000ea200000e0000 */
[----:B----4-:R-:W-:-:S04]  /*12900*/  SHF.R.S32.HI R6, RZ, 0x1f, R3 ;  /* 0x0000001fff067819 */ /* 0x010fc80000011403 */
[----:B------:R-:W-:-:S04]  /*12910*/  LEA.HI R10, R6, R3, RZ, 0x2 ;  /* 0x00000003060a7211 */ /* 0x000fc800078f10ff */
[----:B------:R-:W-:-:S04]  /*12920*/  LOP3.LUT R12, R10, 0x3ffffffc, RZ, 0xc0, !PT ;  /* 0x3ffffffc0a0c7812 */ /* 0x000fc800078ec0ff */
[-C--:B------:R-:W-:Y:S01]  /*12930*/  IADD3 R9, -R12, R3.reuse, RZ ;  /* 0x000000030c097210 */ /* 0x080fe20007ffe1ff */
[----:B-1----:R-:W-:Y:S01]  /*12940*/  FADD.FTZ R8, R5, R8 ;  /* 0x0000000805087221 */ /* 0x002fe20000010000 */
[----:B------:R-:W-:Y:S02]  /*12950*/  LEA.HI R5, R6, R3, RZ, 0x5 ;  /* 0x0000000306057211 */ /* 0x000fe400078f28ff */
[----:B------:R-:W-:Y:S01]  /*12960*/  MOV R12, 0x3f800000 ;  /* 0x3f800000000c7802 */ /* 0x000fe20000000f00 */
[----:B--2---:R-:W-:Y:S01]  /*12970*/  FADD.FTZ R7, R4, R7 ;  /* 0x0000000704077221 */ /* 0x004fe20000010000 */
[----:B------:R-:W-:Y:S02]  /*12980*/  SHF.R.S32.HI R4, RZ, 0x5, R5 ;  /* 0x00000005ff047819 */ /* 0x000fe40000011405 */
[----:B------:R-:W-:Y:S02]  /*12990*/  FSETP.NE.FTZ.AND P4, PT, R8, RZ, PT ;  /* 0x000000ff0800720b */ /* 0x000fe40003f95000 */
[----:B------:R-:W-:-:S02]  /*129a0*/  LEA R4, R4, R9, 0x9 ;  /* 0x0000000904047211 */ /* 0x000fc400078e48ff */
[--C-:B------:R-:W-:Y:S02]  /*129b0*/  SHF.R.S32.HI R9, RZ, 0x2, R10.reuse ;  /* 0x00000002ff097819 */ /* 0x100fe4000001140a */
[----:B------:R-:W-:Y:S02]  /*129c0*/  SHF.R.S32.HI R10, RZ, 0x1f, R10 ;  /* 0x0000001fff0a7819 */ /* 0x000fe4000001140a */
[----:B------:R-:W-:Y:S02]  /*129d0*/  FSETP.NE.FTZ.AND P3, PT, R7, RZ, PT ;  /* 0x000000ff0700720b */ /* 0x000fe40003f75000 */
[----:B------:R-:W-:-:S03]  /*129e0*/  LEA.HI R10, R10, R9, RZ, 0x3 ;  /* 0x000000090a0a7211 */ /* 0x000fc600078f18ff */
[----:B------:R-:W1:Y:S01]  /*129f0*/  @P4 MUFU.RCP R11, R8 ;  /* 0x00000008000b4308 */ /* 0x000e620000001000 */
[----:B------:R-:W-:-:S04]  /*12a00*/  LOP3.LUT R10, R10, 0xfffffff8, RZ, 0xc0, !PT ;  /* 0xfffffff80a0a7812 */ /* 0x000fc800078ec0ff */
[----:B------:R-:W-:-:S03]  /*12a10*/  IADD3 R10, R9, -R10, RZ ;  /* 0x8000000a090a7210 */ /* 0x000fc60007ffe0ff */
[----:B------:R-:W2:Y:S01]  /*12a20*/  @P3 MUFU.RCP R12, R7 ;  /* 0x00000007000c3308 */ /* 0x000ea20000001000 */
[C---:B------:R-:W-:Y:S02]  /*12a30*/  SHF.L.U32 R9, R10.reuse, 0x6, RZ ;  /* 0x000000060a097819 */ /* 0x040fe400000006ff */
[C---:B------:R-:W-:Y:S02]  /*12a40*/  LOP3.LUT R13, R10.reuse, 0x1, RZ, 0xc0, !PT ;  /* 0x000000010a0d7812 */ /* 0x040fe400078ec0ff */
[----:B------:R-:W-:Y:S02]  /*12a50*/  LOP3.LUT R9, R9, 0x1c0, RZ, 0xc0, !PT ;  /* 0x000001c009097812 */ /* 0x000fe400078ec0ff */
[----:B------:R-:W-:Y:S01]  /*12a60*/  ISETP.NE.U32.AND P0, PT, R13, 0x1, PT ;  /* 0x000000010d00780c */ /* 0x000fe20003f05070 */
[----:B------:R-:W-:Y:S01]  /*12a70*/  @P4 MUFU.LG2 R8, R8 ;  /* 0x0000000800084308 */ /* 0x000fe20000000c00 */
[----:B------:R-:W-:Y:S01]  /*12a80*/  LEA.HI R9, R9, R9, RZ, 0x1d ;  /* 0x0000000909097211 */ /* 0x000fe200078fe8ff */
[C---:B-1----:R-:W-:Y:S01]  /*12a90*/  FMUL.FTZ R128, R11.reuse, R128 ;  /* 0x000000800b807220 */ /* 0x042fe20000410000 */
[----:B------:R-:W-:Y:S01]  /*12aa0*/  R2P PR, R10, 0x6 ;  /* 0x000000060a007804 */ /* 0x000fe20000000000 */
[C---:B------:R-:W-:Y:S01]  /*12ab0*/  FMUL.FTZ R129, R11.reuse, R129 ;  /* 0x000000810b817220 */ /* 0x040fe20000410000 */
[----:B------:R-:W-:Y:S01]  /*12ac0*/  LEA R4, R4, R9, 0x1 ;  /* 0x0000000904047211 */ /* 0x000fe200078e08ff */
[C---:B------:R-:W-:Y:S01]  /*12ad0*/  FMUL.FTZ R68, R11.reuse, R68 ;  /* 0x000000440b447220 */ /* 0x040fe20000410000 */
[----:B------:R-:W-:Y:S01]  /*12ae0*/  FMUL.FTZ R69, R11, R69 ;  /* 0x000000450b457220 */ /* 0x000fe20000410000 */
[----:B------:R-:W-:Y:S01]  /*12af0*/  MOV R10, 0x40 ;  /* 0x00000040000a7802 */ /* 0x000fe20000000f00 */
[----:B--2---:R-:W-:Y:S01]  /*12b00*/  FMUL.FTZ R131, R12, R131 ;  /* 0x000000830c837220 */ /* 0x004fe20000410000 */
[----:B------:R-:W-:Y:S01]  /*12b10*/  LEA R9, R4, UR4, 0x1 ;  /* 0x0000000404097c11 */ /* 0x000fe2000f8e08ff */
[C---:B------:R-:W-:Y:S01]  /*12b20*/  FMUL.FTZ R130, R12.reuse, R130 ;  /* 0x000000820c827220 */ /* 0x040fe20000410000 */
[----:B------:R-:W-:Y:S01]  /*12b30*/  MOV R4, 0x20 ;  /* 0x0000002000047802 */ /* 0x000fe20000000f00 */
[C---:B------:R-:W-:Y:S01]  /*12b40*/  FMUL.FTZ R71, R12.reuse, R71 ;  /* 0x000000470c477220 */ /* 0x040fe20000410000 */
[C---:B------:R-:W-:Y:S01]  /*12b50*/  FMUL.FTZ R70, R12.reuse, R70 ;  /* 0x000000460c467220 */ /* 0x040fe20000410000 */
[----:B------:R-:W-:Y:S01]  /*12b60*/  IADD3 R13, R9, -0x10, RZ ;  /* 0xfffffff0090d7810 */ /* 0x000fe20007ffe0ff */
[C---:B------:R-:W-:Y:S01]  /*12b70*/  FMUL.FTZ R72, R11.reuse, R72 ;  /* 0x000000480b487220 */ /* 0x040fe20000410000 */
[----:B------:R-:W-:Y:S01]  /*12b80*/  FMUL.FTZ R73, R11, R73 ;  /* 0x000000490b497220 */ /* 0x000fe20000410000 */
[C---:B------:R-:W-:Y:S01]  /*12b90*/  FMUL.FTZ R75, R12.reuse, R75 ;  /* 0x0000004b0c4b7220 */ /* 0x040fe20000410000 */
[C---:B------:R-:W-:Y:S01]  /*12ba0*/  FMUL.FTZ R74, R12.reuse, R74 ;  /* 0x0000004a0c4a7220 */ /* 0x040fe20000410000 */
[----:B------:R-:W-:Y:S01]  /*12bb0*/  @P0 IADD3 R13, R9, 0x10, RZ ;  /* 0x00000010090d0810 */ /* 0x000fe20007ffe0ff */
[C---:B------:R-:W-:Y:S01]  /*12bc0*/  FMUL.FTZ R76, R11.reuse, R76 ;  /* 0x0000004c0b4c7220 */ /* 0x040fe20000410000 */
[C---:B------:R-:W-:Y:S01]  /*12bd0*/  FMUL.FTZ R77, R11.reuse, R77 ;  /* 0x0000004d0b4d7220 */ /* 0x040fe20000410000 */
[C---:B------:R-:W-:Y:S01]  /*12be0*/  FMUL.FTZ R79, R12.reuse, R79 ;  /* 0x0000004f0c4f7220 */ /* 0x040fe20000410000 */
[----:B------:R-:W-:Y:S01]  /*12bf0*/  FMUL.FTZ R78, R12, R78 ;  /* 0x0000004e0c4e7220 */ /* 0x000fe20000410000 */
[----:B------:R-:W-:Y:S01]  /*12c00*/  SEL R4, R4, 0xffffffe0, !P1 ;  /* 0xffffffe004047807 */ /* 0x000fe20004800000 */
[C---:B------:R-:W-:Y:S01]  /*12c10*/  FMUL.FTZ R80, R11.reuse, R80 ;  /* 0x000000500b507220 */ /* 0x040fe20000410000 */
[----:B------:R-:W-:Y:S01]  /*12c20*/  ISETP.NE.AND P0, PT, R218, -0x1, PT ;  /* 0xffffffffda00780c */ /* 0x000fe20003f05270 */
[C---:B------:R-:W-:Y:S01]  /*12c30*/  FMUL.FTZ R81, R11.reuse, R81 ;  /* 0x000000510b517220 */ /* 0x040fe20000410000 */
[C---:B------:R-:W-:Y:S01]  /*12c40*/  FMUL.FTZ R83, R12.reuse, R83 ;  /* 0x000000530c537220 */ /* 0x040fe20000410000 */
[C---:B------:R-:W-:Y:S01]  /*12c50*/  FMUL.FTZ R82, R12.reuse, R82 ;  /* 0x000000520c527220 */ /* 0x040fe20000410000 */
[C---:B------:R-:W-:Y:S01]  /*12c60*/  FMUL.FTZ R84, R11.reuse, R84 ;  /* 0x000000540b547220 */ /* 0x040fe20000410000 */
[----:B------:R-:W-:Y:S01]  /*12c70*/  FMUL.FTZ R85, R11, R85 ;  /* 0x000000550b557220 */ /* 0x000fe20000410000 */
[C---:B------:R-:W-:Y:S01]  /*12c80*/  FMUL.FTZ R87, R12.reuse, R87 ;  /* 0x000000570c577220 */ /* 0x040fe20000410000 */
[----:B------:R-:W-:Y:S01]  /*12c90*/  FMUL.FTZ R86, R12, R86 ;  /* 0x000000560c567220 */ /* 0x000fe20000410000 */
[----:B------:R-:W-:Y:S01]  /*12ca0*/  F2FP.BF16.F32.PACK_AB R128, R129, R128 ;  /* 0x000000808180723e */ /* 0x000fe200000010ff */
[----:B------:R-:W-:Y:S01]  /*12cb0*/  FMUL.FTZ R88, R11, R88 ;  /* 0x000000580b587220 */ /* 0x000fe20000410000 */
[----:B------:R-:W-:Y:S01]  /*12cc0*/  F2FP.BF16.F32.PACK_AB R130, R131, R130 ;  /* 0x000000828382723e */ /* 0x000fe200000010ff */
[----:B------:R-:W-:Y:S01]  /*12cd0*/  FMUL.FTZ R89, R11, R89 ;  /* 0x000000590b597220 */ /* 0x000fe20000410000 */
[----:B------:R-:W-:Y:S01]  /*12ce0*/  SEL R10, R10, 0xffffffc0, !P2 ;  /* 0xffffffc00a0a7807 */ /* 0x000fe20005000000 */
[C---:B------:R-:W-:Y:S01]  /*12cf0*/  FMUL.FTZ R91, R12.reuse, R91 ;  /* 0x0000005b0c5b7220 */ /* 0x040fe20000410000 */
[C---:B------:R-:W-:Y:S01]  /*12d00*/  FMUL.FTZ R90, R12.reuse, R90 ;  /* 0x0000005a0c5a7220 */ /* 0x040fe20000410000 */
[----:B------:R-:W-:Y:S01]  /*12d10*/  F2FP.BF16.F32.PACK_AB R68, R69, R68 ;  /* 0x000000444544723e */ /* 0x000fe200000010ff */
[----:B------:R-:W-:Y:S01]  /*12d20*/  FMUL.FTZ R92, R11, R92 ;  /* 0x0000005c0b5c7220 */ /* 0x000fe20000410000 */
[----:B------:R-:W-:Y:S01]  /*12d30*/  F2FP.BF16.F32.PACK_AB R70, R71, R70 ;  /* 0x000000464746723e */ /* 0x000fe200000010ff */
[----:B------:R-:W-:Y:S01]  /*12d40*/  FMUL.FTZ R93, R11, R93 ;  /* 0x0000005d0b5d7220 */ /* 0x000fe20000410000 */
[C---:B------:R-:W-:Y:S01]  /*12d50*/  FMUL.FTZ R95, R12.reuse, R95 ;  /* 0x0000005f0c5f7220 */ /* 0x040fe20000410000 */
[C---:B------:R-:W-:Y:S01]  /*12d60*/  FMUL.FTZ R94, R12.reuse, R94 ;  /* 0x0000005e0c5e7220 */ /* 0x040fe20000410000 */
[----:B------:R-:W-:Y:S01]  /*12d70*/  F2FP.BF16.F32.PACK_AB R72, R73, R72 ;  /* 0x000000484948723e */ /* 0x000fe200000010ff */
[----:B------:R-:W-:Y:S01]  /*12d80*/  FMUL.FTZ R96, R11, R96 ;  /* 0x000000600b607220 */ /* 0x000fe20000410000 */
[----:B------:R-:W-:Y:S01]  /*12d90*/  F2FP.BF16.F32.PACK_AB R74, R75, R74 ;  /* 0x0000004a4b4a723e */ /* 0x000fe200000010ff */
[----:B------:R-:W-:Y:S01]  /*12da0*/  FMUL.FTZ R97, R11, R97 ;  /* 0x000000610b617220 */ /* 0x000fe20000410000 */
[----:B------:R-:W-:Y:S01]  /*12db0*/  IADD3 R15, R9, R4, RZ ;  /* 0x00000004090f7210 */ /* 0x000fe20007ffe0ff */
[C---:B------:R-:W-:Y:S01]  /*12dc0*/  FMUL.FTZ R99, R12.reuse, R99 ;  /* 0x000000630c637220 */ /* 0x040fe20000410000 */
[----:B------:R-:W-:Y:S01]  /*12dd0*/  FMUL.FTZ R98, R12, R98 ;  /* 0x000000620c627220 */ /* 0x000fe20000410000 */
[----:B------:R-:W-:Y:S01]  /*12de0*/  F2FP.BF16.F32.PACK_AB R76, R77, R76 ;  /* 0x0000004c4d4c723e */ /* 0x000fe200000010ff */
[----:B------:R-:W-:Y:S01]  /*12df0*/  FMUL.FTZ R100, R11, R100 ;  /* 0x000000640b647220 */ /* 0x000fe20000410000 */
[----:B------:R-:W-:Y:S01]  /*12e00*/  F2FP.BF16.F32.PACK_AB R78, R79, R78 ;  /* 0x0000004e4f4e723e */ /* 0x000fe200000010ff */
[C---:B------:R-:W-:Y:S01]  /*12e10*/  FMUL.FTZ R101, R11.reuse, R101 ;  /* 0x000000650b657220 */ /* 0x040fe20000410000 */
[----:B------:R-:W-:Y:S01]  /*12e20*/  IADD3 R17, R4, R13, RZ ;  /* 0x0000000d04117210 */ /* 0x000fe20007ffe0ff */
[C---:B------:R-:W-:Y:S01]  /*12e30*/  FMUL.FTZ R104, R11.reuse, R104 ;  /* 0x000000680b687220 */ /* 0x040fe20000410000 */
        /* <DEDUP_REMOVED lines=9> */
[----:B------:R-:W-:Y:S01]  /*12ed0*/  FMUL.FTZ R116, R11, R116 ;  /* 0x000000740b747220 */ /* 0x000fe20000410000 */
[C---:B------:R-:W-:Y:S01]  /*12ee0*/  FMUL.FTZ R103, R12.reuse, R103 ;  /* 0x000000670c677220 */ /* 0x040fe20000410000 */
[C---:B------:R-:W-:Y:S01]  /*12ef0*/  FMUL.FTZ R102, R12.reuse, R102 ;  /* 0x000000660c667220 */ /* 0x040fe20000410000 */
[----:B------:R-:W-:Y:S01]  /*12f00*/  F2FP.BF16.F32.PACK_AB R80, R81, R80 ;  /* 0x000000505150723e */ /* 0x000fe200000010ff */
[----:B------:R-:W-:Y:S01]  /*12f10*/  FMUL.FTZ R11, R11, R117 ;  /* 0x000000750b0b7220 */ /* 0x000fe20000410000 */
[----:B------:R-:W-:Y:S01]  /*12f20*/  F2FP.BF16.F32.PACK_AB R82, R83, R82 ;  /* 0x000000525352723e */ /* 0x000fe200000010ff */
[C---:B------:R-:W-:Y:S01]  /*12f30*/  FMUL.FTZ R107, R12.reuse, R107 ;  /* 0x0000006b0c6b7220 */ /* 0x040fe20000410000 */
[----:B------:R-:W-:Y:S01]  /*12f40*/  IADD3 R19, R9, R10, RZ ;  /* 0x0000000a09137210 */ /* 0x000fe20007ffe0ff */
[C---:B------:R-:W-:Y:S01]  /*12f50*/  FMUL.FTZ R106, R12.reuse, R106 ;  /* 0x0000006a0c6a7220 */ /* 0x040fe20000410000 */
[----:B------:R-:W-:Y:S01]  /*12f60*/  F2FP.BF16.F32.PACK_AB R84, R85, R84 ;  /* 0x000000545554723e */ /* 0x000fe200000010ff */
[----:B------:R-:W-:Y:S01]  /*12f70*/  STS [R9], R128 ;  /* 0x0000008009007388 */ /* 0x000fe20000000800 */
[----:B------:R-:W-:Y:S01]  /*12f80*/  F2FP.BF16.F32.PACK_AB R86, R87, R86 ;  /* 0x000000565756723e */ /* 0x000fe200000010ff */
[----:B------:R-:W-:Y:S01]  /*12f90*/  FMUL.FTZ R127, R12, R127 ;  /* 0x0000007f0c7f7220 */ /* 0x000fe20000410000 */
[----:B------:R-:W-:Y:S01]  /*12fa0*/  IADD3 R21, R10, R13, RZ ;  /* 0x0000000d0a157210 */ /* 0x000fe20007ffe0ff */
[----:B------:R-:W-:Y:S01]  /*12fb0*/  STS [R9+0x400], R130 ;  /* 0x0004008209007388 */ /* 0x000fe20000000800 */
[C---:B------:R-:W-:Y:S01]  /*12fc0*/  FMUL.FTZ R126, R12.reuse, R126 ;  /* 0x0000007e0c7e7220 */ /* 0x040fe20000410000 */
[----:B------:R-:W-:Y:S01]  /*12fd0*/  F2FP.BF16.F32.PACK_AB R88, R89, R88 ;  /* 0x000000585958723e */ /* 0x000fe200000010ff */
[C---:B------:R-:W-:Y:S01]  /*12fe0*/  FMUL.FTZ R111, R12.reuse, R111 ;  /* 0x0000006f0c6f7220 */ /* 0x040fe20000410000 */
[----:B------:R-:W-:Y:S01]  /*12ff0*/  F2FP.BF16.F32.PACK_AB R90, R91, R90 ;  /* 0x0000005a5b5a723e */ /* 0x000fe200000010ff */
[----:B------:R-:W-:Y:S01]  /*13000*/  STS [R13], R68 ;  /* 0x000000440d007388 */ /* 0x000fe20000000800 */
[----:B------:R-:W-:Y:S01]  /*13010*/  IADD3 R23, R15, R10, RZ ;  /* 0x0000000a0f177210 */ /* 0x000fe20007ffe0ff */
[C---:B------:R-:W-:Y:S01]  /*13020*/  FMUL.FTZ R110, R12.reuse, R110 ;  /* 0x0000006e0c6e7220 */ /* 0x040fe20000410000 */
[----:B------:R-:W-:Y:S01]  /*13030*/  F2FP.BF16.F32.PACK_AB R92, R93, R92 ;  /* 0x0000005c5d5c723e */ /* 0x000fe200000010ff */
[----:B------:R-:W-:Y:S01]  /*13040*/  STS [R13+0x400], R70 ;  /* 0x000400460d007388 */ /* 0x000fe20000000800 */
[----:B------:R-:W-:Y:S01]  /*13050*/  F2FP.BF16.F32.PACK_AB R94, R95, R94 ;  /* 0x0000005e5f5e723e */ /* 0x000fe200000010ff */
[C---:B------:R-:W-:Y:S01]  /*13060*/  FMUL.FTZ R123, R12.reuse, R123 ;  /* 0x0000007b0c7b7220 */ /* 0x040fe20000410000 */
[----:B------:R-:W-:Y:S01]  /*13070*/  IADD3 R25, R17, R10, RZ ;  /* 0x0000000a11197210 */ /* 0x000fe20007ffe0ff */
[----:B------:R-:W-:Y:S01]  /*13080*/  STS [R15], R72 ;  /* 0x000000480f007388 */ /* 0x000fe20000000800 */
[C---:B------:R-:W-:Y:S01]  /*13090*/  FMUL.FTZ R122, R12.reuse, R122 ;  /* 0x0000007a0c7a7220 */ /* 0x040fe20000410000 */
[----:B------:R-:W-:Y:S01]  /*130a0*/  F2FP.BF16.F32.PACK_AB R96, R97, R96 ;  /* 0x000000606160723e */ /* 0x000fe200000010ff */
[C---:B------:R-:W-:Y:S01]  /*130b0*/  FMUL.FTZ R115, R12.reuse, R115 ;  /* 0x000000730c737220 */ /* 0x040fe20000410000 */
[----:B------:R-:W-:Y:S01]  /*130c0*/  STS [R15+0x400], R74 ;  /* 0x0004004a0f007388 */ /* 0x000fe20000000800 */
[----:B------:R-:W-:Y:S01]  /*130d0*/  F2FP.BF16.F32.PACK_AB R98, R99, R98 ;  /* 0x000000626362723e */ /* 0x000fe200000010ff */
[C---:B------:R-:W-:Y:S01]  /*130e0*/  FMUL.FTZ R114, R12.reuse, R114 ;  /* 0x000000720c727220 */ /* 0x040fe20000410000 */
[C---:B------:R-:W-:Y:S01]  /*130f0*/  FMUL.FTZ R119, R12.reuse, R119 ;  /* 0x000000770c777220 */ /* 0x040fe20000410000 */
[----:B------:R-:W-:Y:S01]  /*13100*/  STS [R17], R76 ;  /* 0x0000004c11007388 */ /* 0x000fe20000000800 */
[----:B------:R-:W-:Y:S01]  /*13110*/  F2FP.BF16.F32.PACK_AB R100, R101, R100 ;  /* 0x000000646564723e */ /* 0x000fe200000010ff */
[----:B------:R-:W-:Y:S01]  /*13120*/  FMUL.FTZ R12, R12, R118 ;  /* 0x000000760c0c7220 */ /* 0x000fe20000410000 */
[----:B------:R-:W-:Y:S01]  /*13130*/  F2FP.BF16.F32.PACK_AB R102, R103, R102 ;  /* 0x000000666766723e */ /* 0x000fe200000010ff */
[----:B------:R-:W-:Y:S01]  /*13140*/  STS [R17+0x400], R78 ;  /* 0x0004004e11007388 */ /* 0x000fe20000000800 */
[----:B------:R-:W-:Y:S01]  /*13150*/  F2FP.BF16.F32.PACK_AB R104, R105, R104 ;  /* 0x000000686968723e */ /* 0x000fe200000010ff */
[----:B------:R-:W1:Y:S01]  /*13160*/  @P3 MUFU.LG2 R7, R7 ;  /* 0x0000000700073308 */ /* 0x000e620000000c00 */
[----:B------:R-:W-:Y:S01]  /*13170*/  F2FP.BF16.F32.PACK_AB R106, R107, R106 ;  /* 0x0000006a6b6a723e */ /* 0x000fe200000010ff */
[----:B------:R-:W-:Y:S01]  /*13180*/  STS [R19], R80 ;  /* 0x0000005013007388 */ /* 0x000fe20000000800 */
[----:B------:R-:W-:Y:S01]  /*13190*/  F2FP.BF16.F32.PACK_AB R116, R11, R116 ;  /* 0x000000740b74723e */ /* 0x000fe200000010ff */
[----:B------:R-:W-:Y:S01]  /*131a0*/  ULDC.U8 UR4, c[0x0][0x3d8] ;  /* 0x0000f60000047ab9 */ /* 0x000fe20000000000 */
[----:B------:R-:W-:Y:S01]  /*131b0*/  F2FP.BF16.F32.PACK_AB R124, R125, R124 ;  /* 0x0000007c7d7c723e */ /* 0x000fe200000010ff */
[----:B------:R-:W-:Y:S01]  /*131c0*/  STS [R19+0x400], R82 ;  /* 0x0004005213007388 */ /* 0x000fe20000000800 */
[----:B------:R-:W-:Y:S01]  /*131d0*/  F2FP.BF16.F32.PACK_AB R126, R127, R126 ;  /* 0x0000007e7f7e723e */ /* 0x000fe200000010ff */
[----:B------:R-:W2:Y:S01]  /*131e0*/  @P0 LDC.64 R10, c[0x0][0x298] ;  /* 0x0000a600ff0a0b82 */ /* 0x000ea20000000a00 */
[----:B------:R-:W-:Y:S01]  /*131f0*/  F2FP.BF16.F32.PACK_AB R108, R109, R108 ;  /* 0x0000006c6d6c723e */ /* 0x000fe200000010ff */
[----:B------:R-:W-:Y:S01]  /*13200*/  STS [R21], R84 ;  /* 0x0000005415007388 */ /* 0x000fe20000000800 */
[----:B------:R-:W-:-:S02]  /*13210*/  F2FP.BF16.F32.PACK_AB R110, R111, R110 ;  /* 0x0000006e6f6e723e */ /* 0x000fc400000010ff */
[----:B------:R-:W-:Y:S01]  /*13220*/  F2FP.BF16.F32.PACK_AB R120, R121, R120 ;  /* 0x000000787978723e */ /* 0x000fe200000010ff */
[----:B------:R-:W-:Y:S01]  /*13230*/  STS [R21+0x400], R86 ;  /* 0x0004005615007388 */ /* 0x000fe20000000800 */
[----:B------:R-:W-:Y:S02]  /*13240*/  F2FP.BF16.F32.PACK_AB R122, R123, R122 ;  /* 0x0000007a7b7a723e */ /* 0x000fe400000010ff */
[----:B------:R-:W-:Y:S01]  /*13250*/  F2FP.BF16.F32.PACK_AB R112, R113, R112 ;  /* 0x000000707170723e */ /* 0x000fe200000010ff */
[----:B------:R-:W-:Y:S01]  /*13260*/  STS [R23], R88 ;  /* 0x0000005817007388 */ /* 0x000fe20000000800 */
[----:B------:R-:W-:Y:S02]  /*13270*/  F2FP.BF16.F32.PACK_AB R114, R115, R114 ;  /* 0x000000727372723e */ /* 0x000fe400000010ff */
[----:B------:R-:W-:Y:S01]  /*13280*/  F2FP.BF16.F32.PACK_AB R12, R119, R12 ;  /* 0x0000000c770c723e */ /* 0x000fe200000010ff */
[----:B------:R-:W-:Y:S01]  /*13290*/  STS [R23+0x400], R90 ;  /* 0x0004005a17007388 */ /* 0x000fe20000000800 */
[----:B------:R-:W-:-:S02]  /*132a0*/  ISETP.NE.AND P1, PT, RZ, UR4, PT ;  /* 0x00000004ff007c0c */ /* 0x000fc4000bf25270 */
[----:B------:R-:W-:Y:S01]  /*132b0*/  MOV R4, 0x7f800000 ;  /* 0x7f80000000047802 */ /* 0x000fe20000000f00 */
[----:B------:R-:W-:Y:S04]  /*132c0*/  STS [R25], R92 ;  /* 0x0000005c19007388 */ /* 0x000fe80000000800 */
[----:B------:R-:W-:Y:S04]  /*132d0*/  STS [R25+0x400], R94 ;  /* 0x0004005e19007388 */ /* 0x000fe80000000800 */
[----:B------:R-:W-:Y:S04]  /*132e0*/  STS [R9+0x2000], R96 ;  /* 0x0020006009007388 */ /* 0x000fe80000000800 */
[----:B------:R-:W-:Y:S04]  /*132f0*/  STS [R9+0x2400], R98 ;  /* 0x0024006209007388 */ /* 0x000fe80000000800 */
[----:B------:R-:W-:Y:S04]  /*13300*/  STS [R13+0x2000], R100 ;  /* 0x002000640d007388 */ /* 0x000fe80000000800 */
[----:B------:R3:W-:Y:S04]  /*13310*/  STS [R13+0x2400], R102 ;  /* 0x002400660d007388 */ /* 0x0007e80000000800 */
[----:B------:R-:W-:Y:S04]  /*13320*/  STS [R15+0x2000], R104 ;  /* 0x002000680f007388 */ /* 0x000fe80000000800 */
[----:B------:R4:W-:Y:S04]  /*13330*/  STS [R15+0x2400], R106 ;  /* 0x0024006a0f007388 */ /* 0x0009e80000000800 */
[----:B------:R-:W-:Y:S04]  /*13340*/  STS [R17+0x2000], R124 ;  /* 0x0020007c11007388 */ /* 0x000fe80000000800 */
[----:B------:R2:W-:Y:S04]  /*13350*/  STS [R17+0x2400], R126 ;  /* 0x0024007e11007388 */ /* 0x0005e80000000800 */
[----:B------:R-:W-:Y:S04]  /*13360*/  STS [R19+0x2000], R108 ;  /* 0x0020006c13007388 */ /* 0x000fe80000000800 */
[----:B------:R5:W-:Y:S01]  /*13370*/  STS [R19+0x2400], R110 ;  /* 0x0024006e13007388 */ /* 0x000be20000000800 */
[----:B---3--:R-:W3:Y:S03]  /*13380*/  @P3 LDC R13, c[0x0][0x2e8] ;  /* 0x0000ba00ff0d3b82 */ /* 0x008ee60000000800 */
[----:B------:R3:W-:Y:S04]  /*13390*/  STS [R21+0x2000], R120 ;  /* 0x0020007815007388 */ /* 0x0007e80000000800 */
[----:B------:R3:W-:Y:S01]  /*133a0*/  STS [R21+0x2400], R122 ;  /* 0x0024007a15007388 */ /* 0x0007e20000000800 */
[----:B----4-:R-:W4:Y:S03]  /*133b0*/  @P4 LDC R15, c[0x0][0x2e8] ;  /* 0x0000ba00ff0f4b82 */ /* 0x010f260000000800 */
[----:B------:R3:W-:Y:S04]  /*133c0*/  STS [R23+0x2000], R112 ;  /* 0x0020007017007388 */ /* 0x0007e80000000800 */
[----:B------:R3:W-:Y:S01]  /*133d0*/  STS [R23+0x2400], R114 ;  /* 0x0024007217007388 */ /* 0x0007e20000000800 */
[----:B--2---:R-:W-:-:S03]  /*133e0*/  @P0 IMAD.WIDE.U32 R16, R218, R10, RZ ;  /* 0x0000000ada100225 */ /* 0x004fc600078e00ff */
[----:B------:R2:W-:Y:S01]  /*133f0*/  STS [R25+0x2000], R116 ;  /* 0x0020007419007388 */ /* 0x0005e20000000800 */
[----:B------:R-:W-:Y:S02]  /*13400*/  @P0 IMAD R11, R218, R11, R17 ;  /* 0x0000000bda0b0224 */ /* 0x000fe400078e0211 */
[----:B-1----:R-:W-:Y:S01]  /*13410*/  @P3 FMUL.FTZ R17, R7, 0.69314718246459960938 ;  /* 0x3f31721807113820 */ /* 0x002fe20000410000 */
[----:B------:R-:W-:Y:S01]  /*13420*/  @P0 MOV R10, R16 ;  /* 0x00000010000a0202 */ /* 0x000fe20000000f00 */
[----:B------:R2:W-:Y:S01]  /*13430*/  STS [R25+0x2400], R12 ;  /* 0x0024000c19007388 */ /* 0x0005e20000000800 */
[----:B-----5:R-:W-:Y:S01]  /*13440*/  @P4 FMUL.FTZ R19, R8, 0.69314718246459960938 ;  /* 0x3f31721808134820 */ /* 0x020fe20000410000 */
[----:B------:R-:W-:Y:S06]  /*13450*/  @P0 BRA `(.L_x_783) ;  /* 0x0000000000200947 */ /* 0x000fec0003800000 */
[----:B------:R-:W1:Y:S01]  /*13460*/  S2R R7, SR_CTAID.Y ;  /* 0x0000000000077919 */ /* 0x000e620000002600 */
[----:B------:R-:W3:Y:S01]  /*13470*/  LDC.64 R8, c[0x0][0x290] ;  /* 0x0000a400ff087b82 */ /* 0x000ee20000000a00 */
[----:B-1----:R-:W-:Y:S01]  /*13480*/  SHF.R.S32.HI R11, RZ, 0x1f, R7 ;  /* 0x0000001fff0b7819 */ /* 0x002fe20000011407 */
[----:B---3--:R-:W-:-:S04]  /*13490*/  IMAD.WIDE.U32 R20, R7, R8, RZ ;  /* 0x0000000807147225 */ /* 0x008fc800078e00ff */
[----:B------:R-:W-:-:S04]  /*134a0*/  IMAD R10, R11, R8, RZ ;  /* 0x000000080b0a7224 */ /* 0x000fc800078e02ff */
[----:B------:R-:W-:Y:S01]  /*134b0*/  IMAD R9, R7, R9, R10 ;  /* 0x0000000907097224 */ /* 0x000fe200078e020a */
[----:B------:R-:W-:-:S04]  /*134c0*/  MOV R10, R20 ;  /* 0x00000014000a7202 */ /* 0x000fc80000000f00 */
[----:B------:R-:W-:Y:S02]  /*134d0*/  IADD3 R11, R21, R9, RZ ;  /* 0x00000009150b7210 */ /* 0x000fe40007ffe0ff */
.L_x_783:
[----:B----4-:R-:W-:Y:S01]  /*134e0*/  @P4 FFMA.FTZ R4, R2, R15, R19 ;  /* 0x0000000f02044223 */ /* 0x010fe20000010013 */
[----:B---3--:R-:W-:Y:S01]  /*134f0*/  @P3 FFMA.FTZ R14, R0, R13, R17 ;  /* 0x0000000d000e3223 */ /* 0x008fe20000010011 */
[----:B------:R-:W-:Y:S06]  /*13500*/  @!P1 BRA `(.L_x_784) ;  /* 0x00000000001c9947 */ /* 0x000fec0003800000 */
[----:B------:R-:W1:Y:S01]  /*13510*/  S2R R7, SR_CTAID.Y ;  /* 0x0000000000077919 */ /* 0x000e620000002600 */
[----:B------:R-:W1:Y:S08]  /*13520*/  LDC R0, c[0x0][0x2c4] ;  /* 0x0000b100ff007b82 */ /* 0x000e700000000800 */
[----:B------:R-:W3:Y:S08]  /*13530*/  S2UR UR6, SR_CTAID.Z ;  /* 0x00000000000679c3 */ /* 0x000ef00000002700 */
[----:B------:R-:W3:Y:S01]  /*13540*/  LDC R9, c[0x0][0x2e4] ;  /* 0x0000b900ff097b82 */ /* 0x000ee20000000800 */
[----:B-1----:R-:W-:-:S04]  /*13550*/  @!P0 IMAD R218, R7, R0, RZ ;  /* 0x0000000007da8224 */ /* 0x002fc800078e02ff */
[----:B---3--:R-:W-:Y:S01]  /*13560*/  IMAD R0, R9, UR6, R218 ;  /* 0x0000000609007c24 */ /* 0x008fe2000f8e02da */
[----:B------:R-:W-:Y:S06]  /*13570*/  BRA `(.L_x_785) ;  /* 0x0000000000187947 */ /* 0x000fec0003800000 */
.L_x_784:
[----:B------:R-:W1:Y:S01]  /*13580*/  S2R R7, SR_CTAID.Y ;  /* 0x0000000000077919 */ /* 0x000e620000002600 */
[----:B------:R-:W1:Y:S08]  /*13590*/  S2UR UR6, SR_CTAID.Z ;  /* 0x00000000000679c3 */ /* 0x000e700000002700 */
[----:B------:R-:W1:Y:S08]  /*135a0*/  LDC R2, c[0x0][0x270] ;  /* 0x00009c00ff027b82 */ /* 0x000e700000000800 */
[----:B------:R-:W3:Y:S01]  /*135b0*/  LDC R0, c[0x0][0x2c4] ;  /* 0x0000b100ff007b82 */ /* 0x000ee20000000800 */
[----:B-1----:R-:W-:-:S04]  /*135c0*/  IMAD R7, R7, R2, UR6 ;  /* 0x0000000607077e24 */ /* 0x002fc8000f8e0202 */
[----:B---3--:R-:W-:-:S07]  /*135d0*/  IMAD R0, R7, R0, RZ ;  /* 0x0000000007007224 */ /* 0x008fce00078e02ff */
.L_x_785:
[----:B------:R-:W-:Y:S01]  /*135e0*/  LOP3.LUT R2, R5, 0xffffffe0, RZ, 0xc0, !PT ;  /* 0xffffffe005027812 */ /* 0x000fe200078ec0ff */
[----:B------:R-:W-:Y:S01]  /*135f0*/  BAR.SYNC.DEFER_BLOCKING 0x0 ;  /* 0x0000000000007b1d */ /* 0x000fe20000010000 */
[----:B------:R-:W-:-:S03]  /*13600*/  IMAD R229, R228, 0x10, R229 ;  /* 0x00000010e4e57824 */ /* 0x000fc600078e02e5 */
[----:B------:R-:W-:Y:S02]  /*13610*/  IMAD.IADD R2, R3, 0x1, -R2 ;  /* 0x0000000103027824 */ /* 0x000fe400078e0a02 */
[----:B------:R-:W-:Y:S03]  /*13620*/  BSSY B0, `(.L_x_786) ;  /* 0x0000010000007945 */ /* 0x000fe60003800000 */
[----:B------:R-:W-:-:S13]  /*13630*/  LOP3.LUT P0, RZ, R2, 0x3, RZ, 0xc0, !PT ;  /* 0x0000000302ff7812 */ /* 0x000fda000780c0ff */
[----:B------:R-:W-:Y:S05]  /*13640*/  @P0 BRA `(.L_x_787) ;  /* 0x0000000000340947 */ /* 0x000fea0003800000 */
[----:B------:R-:W1:Y:S01]  /*13650*/  S2R R5, SR_CTAID.X ;  /* 0x0000000000057919 */ /* 0x000e620000002500 */
[----:B------:R-:W-:Y:S01]  /*13660*/  ISETP.GE.AND P2, PT, R229, R212, PT ;  /* 0x000000d4e500720c */ /* 0x000fe20003f46270 */
[----:B------:R-:W-:Y:S01]  /*13670*/  ULDC.64 UR4, c[0x0][0x2b0] ;  /* 0x0000ac0000047ab9 */ /* 0x000fe20000000a00 */
[----:B-1----:R-:W-:Y:S02]  /*13680*/  IMAD R0, R5, 0x40, R0 ;  /* 0x0000004005007824 */ /* 0x002fe400078e0200 */
[----:B------:R-:W-:-:S03]  /*13690*/  VIADD R5, R229, 0x8 ;  /* 0x00000008e5057836 */ /* 0x000fc60000000000 */
[----:B------:R-:W-:Y:S02]  /*136a0*/  SHF.R.S32.HI R2, RZ, 0x1f, R0 ;  /* 0x0000001fff027819 */ /* 0x000fe40000011400 */
[----:B------:R-:W-:Y:S02]  /*136b0*/  IADD3 R0, P0, R229, R0, RZ ;  /* 0x00000000e5007210 */ /* 0x000fe40007f1e0ff */
[----:B------:R-:W-:Y:S02]  /*136c0*/  ISETP.GE.AND P1, PT, R5, R212, PT ;  /* 0x000000d40500720c */ /* 0x000fe40003f26270 */
[----:B------:R-:W-:Y:S02]  /*136d0*/  LEA.HI.X.SX32 R229, R229, R2, 0x1, P0 ;  /* 0x00000002e5e57211 */ /* 0x000fe400000f0eff */
[----:B------:R-:W-:-:S04]  /*136e0*/  LEA R8, P0, R0, UR4, 0x2 ;  /* 0x0000000400087c11 */ /* 0x000fc8000f8010ff */
[----:B------:R-:W-:-:S05]  /*136f0*/  LEA.HI.X R9, R0, UR5, R229, 0x2, P0 ;  /* 0x0000000500097c11 */ /* 0x000fca00080f14e5 */
[----:B------:R1:W-:Y:S04]  /*13700*/  @!P2 STG.E desc[UR12][R8.64], R4 ;  /* 0x000000040800a986 */ /* 0x0003e8000c10190c */
[----:B------:R1:W-:Y:S02]  /*13710*/  @!P1 STG.E desc[UR12][R8.64+0x20], R14 ;  /* 0x0000200e08009986 */ /* 0x0003e4000c10190c */
.L_x_787:
[----:B------:R-:W-:Y:S05]  /*13720*/  BSYNC B0 ;  /* 0x0000000000007941 */ /* 0x000fea0003800000 */
.L_x_786:
[----:B------:R-:W3:Y:S01]  /*13730*/  S2UR UR5, SR_CTAID.X ;  /* 0x00000000000579c3 */ /* 0x000ee20000002500 */
[----:B------:R-:W-:Y:S01]  /*13740*/  SHF.R.S32.HI R223, RZ, 0x1f, R222 ;  /* 0x0000001fffdf7819 */ /* 0x000fe200000114de */
[----:B-12---:R1:W2:Y:S01]  /*13750*/  LDS.128 R12, [R220+0x1800] ;  /* 0x00180000dc0c7984 */ /* 0x0062a20000000c00 */
[----:B------:R-:W-:Y:S01]  /*13760*/  LEA.HI R0, R6, R3, RZ, 0x3 ;  /* 0x0000000306007211 */ /* 0x000fe200078f18ff */
[----:B------:R-:W-:Y:S02]  /*13770*/  BSSY B0, `(.L_x_788) ;  /* 0x0000028000007945 */ /* 0x000fe40003800000 */
[----:B------:R1:W4:Y:S01]  /*13780*/  LDS.128 R16, [R220] ;  /* 0x00000000dc107984 */ /* 0x0003220000000c00 */
[----:B------:R-:W-:Y:S01]  /*13790*/  SHF.R.S32.HI R0, RZ, 0x3, R0 ;  /* 0x00000003ff007819 */ /* 0x000fe20000011400 */
[----:B------:R-:W5:Y:S04]  /*137a0*/  LDC.64 R8, c[0x0][0x298] ;  /* 0x0000a600ff087b82 */ /* 0x000f680000000a00 */
[----:B------:R-:W-:-:S04]  /*137b0*/  VIADD R3, R0, 0x10 ;  /* 0x0000001000037836 */ /* 0x000fc80000000000 */
[----:B------:R-:W1:Y:S01]  /*137c0*/  LDC.64 R4, c[0x0][0x2a0] ;  /* 0x0000a800ff047b82 */ /* 0x000e620000000a00 */
[----:B------:R-:W-:Y:S02]  /*137d0*/  ISETP.GE.AND P2, PT, R3, R212, PT ;  /* 0x000000d40300720c */ /* 0x000fe40003f46270 */
[----:B------:R-:W-:Y:S01]  /*137e0*/  IADD3 R3, R0, 0x30, RZ ;  /* 0x0000003000037810 */ /* 0x000fe20007ffe0ff */
[----:B---3--:R-:W-:-:S04]  /*137f0*/  USHF.L.U32 UR5, UR5, 0x6, URZ ;  /* 0x0000000605057899 */ /* 0x008fc8000800063f */
[----:B------:R-:W-:Y:S02]  /*13800*/  USHF.R.S32.HI UR4, URZ, 0x1f, UR5 ;  /* 0x0000001f3f047899 */ /* 0x000fe40008011405 */
[----:B------:R-:W-:Y:S02]  /*13810*/  VIADD R221, R221, -UR5 ;  /* 0x80000005dddd7c36 */ /* 0x000fe40008000000 */
[----:B-----5:R-:W-:-:S03]  /*13820*/  IMAD.WIDE.U32 R6, R8, UR5, R222 ;  /* 0x0000000508067c25 */ /* 0x020fc6000f8e00de */
[----:B------:R-:W-:Y:S01]  /*13830*/  ISETP.GE.AND P3, PT, R0, R221, PT ;  /* 0x000000dd0000720c */ /* 0x000fe20003f66270 */
[----:B------:R-:W-:Y:S01]  /*13840*/  IMAD R2, R8, UR4, RZ ;  /* 0x0000000408027c24 */ /* 0x000fe2000f8e02ff */
[----:B------:R-:W-:Y:S01]  /*13850*/  IADD3 R20, P0, R10, R6, RZ ;  /* 0x000000060a147210 */ /* 0x000fe20007f1e0ff */
[----:B------:R-:W-:Y:S02]  /*13860*/  USHF.R.S32.HI UR4, URZ, 0x1f, UR6 ;  /* 0x0000001f3f047899 */ /* 0x000fe40008011406 */
[----:B------:R-:W-:-:S05]  /*13870*/  IMAD R2, R9, UR5, R2 ;  /* 0x0000000509027c24 */ /* 0x000fca000f8e0202 */
[----:B------:R-:W-:Y:S01]  /*13880*/  IADD3.X R21, R11, R7, R2, P0, !PT ;  /* 0x000000070b157210 */ /* 0x000fe200007fe402 */
[----:B------:R-:W-:Y:S01]  /*13890*/  VIADD R7, R0, 0x20 ;  /* 0x0000002000077836 */ /* 0x000fe20000000000 */
[-C--:B------:R-:W-:Y:S01]  /*138a0*/  ISETP.GE.AND P0, PT, R3, R212.reuse, PT ;  /* 0x000000d40300720c */ /* 0x080fe20003f06270 */
[C---:B-1----:R-:W-:Y:S02]  /*138b0*/  IMAD R2, R4.reuse, UR4, RZ ;  /* 0x0000000404027c24 */ /* 0x042fe4000f8e02ff */
[----:B------:R-:W-:Y:S01]  /*138c0*/  IMAD.WIDE.U32 R20, R4, UR6, R20 ;  /* 0x0000000604147c25 */ /* 0x000fe2000f8e0014 */
[----:B------:R-:W-:-:S03]  /*138d0*/  ISETP.GE.AND P1, PT, R7, R212, PT ;  /* 0x000000d40700720c */ /* 0x000fc60003f26270 */
[----:B------:R-:W-:Y:S02]  /*138e0*/  IMAD R23, R5, UR6, R2 ;  /* 0x0000000605177c24 */ /* 0x000fe4000f8e0202 */
[----:B------:R1:W3:Y:S03]  /*138f0*/  LDS.128 R4, [R220+0x2000] ;  /* 0x00200000dc047984 */ /* 0x0002e60000000c00 */
[----:B------:R-:W-:Y:S01]  /*13900*/  IADD3 R23, R23, R21, RZ ;  /* 0x0000001517177210 */ /* 0x000fe20007ffe0ff */
[----:B--2-4-:R-:W-:Y:S06]  /*13910*/  @P3 BRA `(.L_x_789) ;  /* 0x0000000000343947 */ /* 0x014fec0003800000 */
        /* <DEDUP_REMOVED lines=11> */
[----:B------:R2:W-:Y:S04]  /*139d0*/  @!P4 STG.E.128 desc[UR12][R24.64], R16 ;  /* 0x000000101800c986 */ /* 0x0005e8000c101d0c */
[----:B---3--:R2:W-:Y:S02]  /*139e0*/  @!P3 STG.E.128 desc[UR12][R24.64+0x80], R4 ;  /* 0x000080041800b986 */ /* 0x0085e4000c101d0c */
.L_x_789:
[----:B------:R-:W-:Y:S05]  /*139f0*/  BSYNC B0 ;  /* 0x0000000000007941 */ /* 0x000fea0003800000 */
.L_x_788:
[----:B--2---:R2:W4:Y:S01]  /*13a00*/  LDS.128 R16, [R220+0x800] ;  /* 0x00080000dc107984 */ /* 0x0045220000000c00 */
[----:B------:R-:W-:Y:S03]  /*13a10*/  BSSY B0, `(.L_x_790) ;  /* 0x0000013000007945 */ /* 0x000fe60003800000 */
[----:B---3--:R2:W3:Y:S01]  /*13a20*/  LDS.128 R4, [R220+0x2800] ;  /* 0x00280000dc047984 */ /* 0x0084e20000000c00 */
        /* <DEDUP_REMOVED lines=13> */
[----:B------:R-:W-:-:S04]  /*13b00*/  LEA R24, P4, R10, UR4, 0x1 ;  /* 0x000000040a187c11 */ /* 0x000fc8000f8808ff */
[----:B------:R-:W-:-:S05]  /*13b10*/  LEA.HI.X R25, R10, UR5, R2, 0x1, P4 ;  /* 0x000000050a197c11 */ /* 0x000fca000a0f0c02 */
[----:B----4-:R4:W-:Y:S04]  /*13b20*/  @!P3 STG.E.128 desc[UR12][R24.64], R16 ;  /* 0x000000101800b986 */ /* 0x0109e8000c101d0c */
[----:B---3--:R4:W-:Y:S02]  /*13b30*/  @!P2 STG.E.128 desc[UR12][R24.64+0x80], R4 ;  /* 0x000080041800a986 */ /* 0x0089e4000c101d0c */
.L_x_791:
[----:B------:R-:W-:Y:S05]  /*13b40*/  BSYNC B0 ;  /* 0x0000000000007941 */ /* 0x000fea0003800000 */
.L_x_790:
[----:B----4-:R4:W1:Y:S01]  /*13b50*/  LDS.128 R16, [R220+0x1000] ;  /* 0x00100000dc107984 */ /* 0x0108620000000c00 */
        /* <DEDUP_REMOVED lines=17> */
[----:B-1----:R1:W-:Y:S04]  /*13c70*/  @!P2 STG.E.128 desc[UR12][R24.64], R16 ;  /* 0x000000101800a986 */ /* 0x0023e8000c101d0c */
[----:B---3--:R1:W-:Y:S02]  /*13c80*/  @!P1 STG.E.128 desc[UR12][R24.64+0x80], R4 ;  /* 0x0000800418009986 */ /* 0x0083e4000c101d0c */
.L_x_793:
[----:B------:R-:W-:Y:S05]  /*13c90*/  BSYNC B0 ;  /* 0x0000000000007941 */ /* 0x000fea0003800000 */
.L_x_792:
[----:B-1-3--:R1:W3:Y:S01]  /*13ca0*/  LDS.128 R4, [R220+0x3800] ;  /* 0x00380000dc047984 */ /* 0x00a2e20000000c00 */
[----:B------:R-:W-:Y:S05]  /*13cb0*/  @P0 EXIT ;  /* 0x000000000000094d */ /* 0x000fea0003800000 */
[----:B------:R-:W-:Y:S01]  /*13cc0*/  IADD3 R0, P0, R0, 0x30, RZ ;  /* 0x0000003000007810 */ /* 0x000fe20007f1e0ff */
[----:B------:R-:W-:Y:S01]  /*13cd0*/  IMAD.MOV.U32 R10, RZ, RZ, R20 ;  /* 0x000000ffff0a7224 */ /* 0x000fe200078e0014 */
[----:B------:R-:W-:Y:S01]  /*13ce0*/  MOV R11, R23 ;  /* 0x00000017000b7202 */ /* 0x000fe20000000f00 */
[----:B------:R-:W-:Y:S01]  /*13cf0*/  ULDC UR6, c[0x0][0x2d0] ;  /* 0x0000b40000067ab9 */ /* 0x000fe20000000800 */
[----:B------:R-:W-:Y:S01]  /*13d00*/  ULDC.64 UR4, c[0x0][0x280] ;  /* 0x0000a00000047ab9 */ /* 0x000fe20000000a00 */
[----:B------:R-:W-:Y:S01]  /*13d10*/  IMAD.X R225, RZ, RZ, R225, P0 ;  /* 0x000000ffffe17224 */ /* 0x000fe200000e06e1 */
[----:B------:R-:W-:Y:S01]  /*13d20*/  ISETP.GE.AND P1, PT, R222, UR6, PT ;  /* 0x00000006de007c0c */ /* 0x000fe2000bf26270 */
[----:B------:R-:W-:Y:S01]  /*13d30*/  IMAD.WIDE.U32 R10, R0, R8, R10 ;  /* 0x00000008000a7225 */ /* 0x000fe200078e000a */
[----:B------:R-:W-:-:S03]  /*13d40*/  ISETP.GE.AND P0, PT, R213, UR6, PT ;  /* 0x00000006d5007c0c */ /* 0x000fc6000bf06270 */
[----:B------:R-:W-:Y:S01]  /*13d50*/  IMAD R2, R225, R8, RZ ;  /* 0x00000008e1027224 */ /* 0x000fe200078e02ff */
[----:B------:R-:W-:-:S03]  /*13d60*/  LEA R8, P2, R10, UR4, 0x1 ;  /* 0x000000040a087c11 */ /* 0x000fc6000f8408ff */
[----:B------:R-:W-:-:S04]  /*13d70*/  IMAD R2, R0, R9, R2 ;  /* 0x0000000900027224 */ /* 0x000fc800078e0202 */
[----:B------:R-:W-:-:S05]  /*13d80*/  IMAD.IADD R3, R2, 0x1, R11 ;  /* 0x0000000102037824 */ /* 0x000fca00078e020b */
[----:B------:R-:W-:-:S05]  /*13d90*/  LEA.HI.X R9, R10, UR5, R3, 0x1, P2 ;  /* 0x000000050a097c11 */ /* 0x000fca00090f0c03 */
[----:B------:R1:W-:Y:S01]  /*13da0*/  @!P1 STG.E.128 desc[UR12][R8.64], R12 ;  /* 0x0000000c08009986 */ /* 0x0003e2000c101d0c */
[----:B------:R-:W-:Y:S05]  /*13db0*/  @P0 EXIT ;  /* 0x000000000000094d */ /* 0x000fea0003800000 */
[----:B---3--:R-:W-:Y:S01]  /*13dc0*/  STG.E.128 desc[UR12][R8.64+0x80], R4 ;  /* 0x0000800408007986 */ /* 0x008fe2000c101d0c */
[----:B------:R-:W-:Y:S05]  /*13dd0*/  EXIT ;  /* 0x000000000000794d */ /* 0x000fea0003800000 */
.L_x_794:
        /* <DEDUP_REMOVED lines=10> */
.L_x_8472:


//--------------------- .text._ZN5flash24flash_fwd_splitkv_kernelI23Flash_fwd_kernel_traitsILi128ELi64ELi128ELi4ELb0ELb0EN7cutlass10bfloat16_tE19Flash_kernel_traitsILi128ELi64ELi128ELi4ES3_EELb1ELb0ELb0ELb0ELb0ELb1ELb0ELb0EEEvNS_16Flash_fwd_paramsE --------------------------
	.section	.text._ZN5flash24flash_fwd_splitkv_kernelI23Flash_fwd_kernel_traitsILi128ELi64ELi128ELi4ELb0ELb0EN7cutlass10bfloat16_tE19Flash_kernel_traitsILi128ELi64ELi128ELi4ES3_EELb1ELb0ELb0ELb0ELb0ELb1ELb0ELb0EEEvNS_16Flash_fwd_paramsE,"ax",@progbits
	.align	128
        .global         _ZN5flash24flash_fwd_splitkv_kernelI23Flash_fwd_kernel_traitsILi128ELi64ELi128ELi4ELb0ELb0EN7cutlass10bfloat16_tE19Flash_kernel_traitsILi128ELi64ELi128ELi4ES3_EELb1ELb0ELb0ELb0ELb0ELb1ELb0ELb0EEEvNS_16Flash_fwd_paramsE
        .type           _ZN5flash24flash_fwd_splitkv_kernelI23Flash_fwd_kernel_traitsILi128ELi64ELi128ELi4ELb0ELb0EN7cutlass10bfloat16_tE19Flash_kernel_traitsILi128ELi64ELi128ELi4ES3_EELb1ELb0ELb0ELb0ELb0ELb1ELb0ELb0EEEvNS_16Flash_fwd_paramsE,@function
        .size           _ZN5flash24flash_fwd_splitkv_kernelI23Flash_fwd_kernel_traitsILi128ELi64ELi128ELi4ELb0ELb0EN7cutlass10bfloat16_tE19Flash_kernel_traitsILi128ELi64ELi128ELi4ES3_EELb1ELb0ELb0ELb0ELb0ELb1ELb0ELb0EEEvNS_16Flash_fwd_paramsE,(.L_x_8473 - _ZN5flash24flash_fwd_splitkv_kernelI23Flash_fwd_kernel_traitsILi128ELi64ELi128ELi4ELb0ELb0EN7cutlass10bfloat16_tE19Flash_kernel_traitsILi128ELi64ELi128ELi4ES3_EELb1ELb0ELb0ELb0ELb0ELb1ELb0ELb0EEEvNS_16Flash_fwd_paramsE)
        .other          _ZN5flash24flash_fwd_splitkv_kernelI23Flash_fwd_kernel_traitsILi128ELi64ELi128ELi4ELb0ELb0EN7cutlass10bfloat16_tE19Flash_kernel_traitsILi128ELi64ELi128ELi4ES3_EELb1ELb0ELb0ELb0ELb0ELb1ELb0ELb0EEEvNS_16Flash_fwd_paramsE,@"STO_CUDA_ENTRY STV_DEFAULT"
_ZN5flash24flash_fwd_splitkv_kernelI23Flash_fwd_kernel_traitsILi128ELi64ELi128ELi4ELb0ELb0EN7cutlass10bfloat16_tE19Flash_kernel_traitsILi128ELi64ELi128ELi4ES3_EELb1ELb0ELb0ELb0ELb0ELb1ELb0ELb0EEEvNS_16Flash_fwd_paramsE:
.text._ZN5flash24flash_fwd_splitkv_kernelI23Flash_fwd_kernel_traitsILi128ELi64ELi128ELi4ELb0ELb0EN7cutlass10bfloat16_tE19Flash_kernel_traitsILi128ELi64ELi128ELi4ES3_EELb1ELb0ELb0ELb0ELb0ELb1ELb0ELb0EEEvNS_16Flash_fwd_paramsE:
        /* <DEDUP_REMOVED lines=38> */
.L_x_795:
[----:B------:R-:W1:Y:S02]  /*0260*/  LDC R5, c[0x0][0x2c8] ;  /* 0x0000b200ff057b82 */ /* 0x000e640000000800 */
.L_x_796:
        /* <DEDUP_REMOVED lines=13> */
[----:B-----5:R-:W-:Y:S01]  /*0340*/  @P1 IMAD.IADD R136, R7, 0x1, -R10 ;  /* 0x0000000107881824 */ /* 0x020fe200078e0a0a */
[----:B------:R-:W-:Y:S01]  /*0350*/  ULDC UR5, c[0x0][0x2c8] ;  /* 0x0000b20000057ab9 */ /* 0x000fe20000000800 */
[----:B------:R-:W3:Y:S01]  /*0360*/  S2R R137, SR_TID.X ;  /* 0x0000000000897919 */ /* 0x000ee20000002100 */
[----:B------:R-:W-:Y:S01]  /*0370*/  @!P1 ISETP.NE.AND.EX P0, PT, R3, RZ, PT, P0 ;  /* 0x000000ff0300920c */ /* 0x000fe20003f05300 */
[----:B------:R-:W-:Y:S01]  /*0380*/  UIADD3 UR5, UR5, 0x7f, URZ ;  /* 0x0000007f05057890 */ /* 0x000fe2000fffe03f */
[----:B------:R-:W-:Y:S02]  /*0390*/  IADD3 R3, -R225, 0xbf, R142 ;  /* 0x000000bfe1037810 */ /* 0x000fe40007ffe18e */
[----:B------:R-:W-:Y:S01]  /*03a0*/  @!P1 SEL R0, R0, RZ, P0 ;  /* 0x000000ff00009207 */ /* 0x000fe20000000000 */
[----:B------:R-:W-:-:S03]  /*03b0*/  USHF.R.S32.HI UR4, URZ, 0x1f, UR5 ;  /* 0x0000001f3f047899 */ /* 0x000fc60008011405 */
[----:B-1----:R-:W-:Y:S01]  /*03c0*/  @!P1 IADD3 R136, R0, R5, -R10 ;  /* 0x0000000500889210 */ /* 0x002fe20007ffe80a */
        /* <DEDUP_REMOVED lines=12> */
[----:B---3--:R-:W-:Y:S05]  /*0490*/  @P0 BRA `(.L_x_797) ;  /* 0x0000000800200947 */ /* 0x008fea0003800000 */
        /* <DEDUP_REMOVED lines=13> */
[C---:B------:R-:W-:Y:S01]  /*0570*/  ISETP.GE.AND P2, PT, R0.reuse, R225, PT ;  /* 0x000000e10000720c */ /* 0x040fe20003f46270 */
[----:B------:R-:W-:-:S03]  /*0580*/  VIADD R10, R0, 0x10 ;  /* 0x00000010000a7836 */ /* 0x000fc60000000000 */
[----:B------:R-:W-:Y:S02]  /*0590*/  ISETP.NE.AND P6, PT, R137, RZ, PT ;  /* 0x000000ff8900720c */ /* 0x000fe40003fc5270 */
[CC--:B------:R-:W-:Y:S02]  /*05a0*/  ISETP.GE.AND P1, PT, R10.reuse, R225.reuse, PT ;  /* 0x000000e10a00720c */ /* 0x0c0fe40003f26270 */
[----:B------:R-:W-:Y:S01]  /*05b0*/  ISETP.GE.OR P4, PT, R10, R225, P6 ;  /* 0x000000e10a00720c */ /* 0x000fe20003786670 */
[----:B-1----:R-:W-:-:S04]  /*05c0*/  @P0 IMAD.WIDE.U32 R8, R222, R4, RZ ;  /* 0x00000004de080225 */ /* 0x002fc800078e00ff */
[----:B------:R-:W-:Y:S02]  /*05d0*/  @P0 IMAD R222, R222, R5, R9 ;  /* 0x00000005dede0224 */ /* 0x000fe400078e0209 */
[-C--:B--2---:R-:W-:Y:S01]  /*05e0*/  @!P0 IMAD R6, R7, R2.reuse, RZ ;  /* 0x0000000207068224 */ /* 0x084fe200078e02ff */
[----:B------:R-:W-:Y:S01]  /*05f0*/  SHF.R.S32.HI R7, RZ, 0x1f, R142 ;  /* 0x0000001fff077819 */ /* 0x000fe2000001148e */
[----:B------:R-:W-:-:S04]  /*0600*/  @!P0 IMAD.WIDE.U32 R12, R11, R2, RZ ;  /* 0x000000020b0c8225 */ /* 0x000fc800078e00ff */
[----:B------:R-:W-:Y:S01]  /*0610*/  IMAD.SHL.U32 R2, R137, 0x8, RZ ;  /* 0x0000000889027824 */ /* 0x000fe200078e00ff */
[----:B------:R-:W-:Y:S01]  /*0620*/  @!P0 MOV R8, R12 ;  /* 0x0000000c00088202 */ /* 0x000fe20000000f00 */
[C---:B------:R-:W-:Y:S02]  /*0630*/  @!P0 IMAD R6, R11.reuse, R3, R6 ;  /* 0x000000030b068224 */ /* 0x040fe400078e0206 */
[----:B------:R-:W-:Y:S01]  /*0640*/  IMAD R11, R11, UR6, R20 ;  /* 0x000000060b0b7c24 */ /* 0x000fe2000f8e0214 */
[----:B------:R-:W-:Y:S01]  /*0650*/  SHF.R.S32.HI R3, RZ, 0x1f, R2 ;  /* 0x0000001fff037819 */ /* 0x000fe20000011402 */
[----:B------:R-:W-:Y:S02]  /*0660*/  @!P0 IMAD.IADD R222, R13, 0x1, R6 ;  /* 0x000000010dde8824 */ /* 0x000fe400078e0206 */
[-C--:B------:R-:W-:Y:S01]  /*0670*/  IMAD R6, R7, R4.reuse, RZ ;  /* 0x0000000407067224 */ /* 0x080fe200078e02ff */
[----:B------:R-:W-:Y:S01]  /*0680*/  SHF.R.S32.HI R7, RZ, 0x1f, R20 ;  /* 0x0000001fff077819 */ /* 0x000fe20000011414 */
[----:B------:R-:W-:-:S04]  /*0690*/  IMAD.WIDE.U32 R12, R142, R4, R2 ;  /* 0x000000048e0c7225 */ /* 0x000fc800078e0002 */
[----:B------:R-:W-:Y:S01]  /*06a0*/  IMAD R9, R142, R5, R6 ;  /* 0x000000058e097224 */ /* 0x000fe200078e0206 */
[----:B------:R-:W-:Y:S01]  /*06b0*/  IADD3 R8, P0, R8, R12, RZ ;  /* 0x0000000c08087210 */ /* 0x000fe20007f1e0ff */
[----:B------:R-:W-:Y:S01]  /*06c0*/  IMAD R7, R7, UR4, RZ ;  /* 0x0000000407077c24 */ /* 0x000fe2000f8e02ff */
[----:B------:R-:W-:Y:S02]  /*06d0*/  IADD3 R6, R0, 0x20, RZ ;  /* 0x0000002000067810 */ /* 0x000fe40007ffe0ff */
        /* <DEDUP_REMOVED lines=23> */
.L_x_799:
[----:B------:R-:W-:Y:S05]  /*0850*/  BSYNC B0 ;  /* 0x0000000000007941 */ /* 0x000fea0003800000 */
.L_x_798:
        /* <DEDUP_REMOVED lines=19> */
.L_x_801:
[----:B------:R-:W-:Y:S05]  /*0990*/  BSYNC B0 ;  /* 0x0000000000007941 */ /* 0x000fea0003800000 */
.L_x_800:
        /* <DEDUP_REMOVED lines=20> */
.L_x_803:
[----:B------:R-:W-:Y:S05]  /*0ae0*/  BSYNC B0 ;  /* 0x0000000000007941 */ /* 0x000fea0003800000 */
.L_x_802:
        /* <DEDUP_REMOVED lines=19> */
.L_x_805:
[----:B------:R-:W-:Y:S05]  /*0c20*/  BSYNC B0 ;  /* 0x0000000000007941 */ /* 0x000fea0003800000 */
.L_x_804:
        /* <DEDUP_REMOVED lines=15> */
.L_x_797:
        /* <DEDUP_REMOVED lines=24> */
.L_x_806:
[----:B------:R-:W-:Y:S05]  /*0ea0*/  @!P0 BRA `(.L_x_807) ;  /* 0x0000000400408947 */ /* 0x000fea0003800000 */
[----:B------:R-:W1:Y:S01]  /*0eb0*/  LDC R10, c[0x0][0x380] ;  /* 0x0000e000ff0a7b82 */ /* 0x000e620000000800 */
[----:B------:R-:W-:Y:S01]  /*0ec0*/  LEA R17, R200, 0xffffff80, 0x7 ;  /* 0xffffff80c8117811 */ /* 0x000fe200078e38ff */
[----:B------:R-:W-:-:S03]  /*0ed0*/  ULDC.64 UR4, c[0x0][0x260] ;  /* 0x0000980000047ab9 */ /* 0x000fc60000000a00 */
[----:B-----5:R-:W-:-:S03]  /*0ee0*/  IABS R0, R17 ;  /* 0x0000001100007213 */ /* 0x020fc60000000000 */
[----:B------:R-:W2:Y:S08]  /*0ef0*/  LDC R9, c[0x0][0x278] ;  /* 0x00009e00ff097b82 */ /* 0x000eb00000000800 */
[----:B------:R-:W3:Y:S01]  /*0f00*/  LDC.64 R192, c[0x0][0x248] ;  /* 0x00009200ffc07b82 */ /* 0x000ee20000000a00 */
[----:B-1----:R-:W-:-:S04]  /*0f10*/  IABS R3, R10 ;  /* 0x0000000a00037213 */ /* 0x002fc80000000000 */
[----:B------:R-:W1:Y:S08]  /*0f20*/  I2F.RP R6, R3 ;  /* 0x0000000300067306 */ /* 0x000e700000209400 */
[----:B-1----:R-:W1:Y:S02]  /*0f30*/  MUFU.RCP R4, R6 ;  /* 0x0000000600047308 */ /* 0x002e640000001000 */
[----:B-1----:R-:W-:-:S06]  /*0f40*/  IADD3 R4, R4, 0xffffffe, RZ ;  /* 0x0ffffffe04047810 */ /* 0x002fcc0007ffe0ff */
[----:B------:R-:W1:Y:S02]  /*0f50*/  F2I.FTZ.U32.TRUNC.NTZ R5, R4 ;  /* 0x0000000400057305 */ /* 0x000e64000021f000 */
[----:B-1----:R-:W-:Y:S01]  /*0f60*/  IMAD.MOV R2, RZ, RZ, -R5 ;  /* 0x000000ffff027224 */ /* 0x002fe200078e0a05 */
        /* <DEDUP_REMOVED lines=18> */
[----:B------:R1:W4:Y:S01]  /*1090*/  LDG.E R0, desc[UR12][R14.64] ;  /* 0x0000000c0e007981 */ /* 0x000322000c1e1900 */
[----:B--2---:R-:W-:Y:S02]  /*10a0*/  IABS R2, R9 ;  /* 0x0000000900027213 */ /* 0x004fe40000000000 */
[----:B------:R-:W-:Y:S02]  /*10b0*/  IADD3 R8, -R13, RZ, RZ ;  /* 0x000000ff0d087210 */ /* 0x000fe40007ffe1ff */
[----:B------:R-:W2:Y:S03]  /*10c0*/  I2F.RP R5, R2 ;  /* 0x0000000200057306 */ /* 0x000ea60000209400 */
[----:B------:R-:W-:-:S05]  /*10d0*/  IMAD R17, R10, R8, R17 ;  /* 0x000000080a117224 */ /* 0x000fca00078e0211 */
[----:B--2---:R-:W2:Y:S01]  /*10e0*/  MUFU.RCP R6, R5 ;  /* 0x0000000500067308 */ /* 0x004ea20000001000 */
[----:B-1----:R-:W-:Y:S01]  /*10f0*/  SHF.R.S32.HI R15, RZ, 0x1f, R17 ;  /* 0x0000001fff0f7819 */ /* 0x002fe20000011411 */
[----:B--2---:R-:W-:-:S06]  /*1100*/  VIADD R6, R6, 0xffffffe ;  /* 0x0ffffffe06067836 */ /* 0x004fcc0000000000 */
        /* <DEDUP_REMOVED lines=18> */
[----:B------:R-:W2:Y:S05]  /*1230*/  LDC.64 R2, c[0x0][0x238] ;  /* 0x00008e00ff027b82 */ /* 0x000eaa0000000a00 */
[----:B------:R-:W-:-:S06]  /*1240*/  @P3 VIADD R24, R24, 0x1 ;  /* 0x0000000118183836 */ /* 0x000fcc0000000000 */
[----:B------:R-:W-:Y:S02]  /*1250*/  @!P1 IADD3 R24, -R24, RZ, RZ ;  /* 0x000000ff18189210 */ /* 0x000fe40007ffe1ff */
[----:B------:R-:W-:-:S04]  /*1260*/  @!P2 LOP3.LUT R24, RZ, R9, RZ, 0x33, !PT ;  /* 0x00000009ff18a212 */ /* 0x000fc800078e33ff */
[----:B------:R-:W-:Y:S02]  /*1270*/  SHF.R.S32.HI R9, RZ, 0x1f, R24 ;  /* 0x0000001fff097819 */ /* 0x000fe40000011418 */
[----:B----4-:R-:W-:Y:S01]  /*1280*/  SHF.R.S32.HI R7, RZ, 0x1f, R0 ;  /* 0x0000001fff077819 */ /* 0x010fe20000011400 */
[----:B-1----:R-:W-:-:S04]  /*1290*/  IMAD.WIDE.U32 R12, R0, R4, RZ ;  /* 0x00000004000c7225 */ /* 0x002fc800078e00ff */
[----:B------:R-:W-:Y:S02]  /*12a0*/  IMAD R6, R7, R4, RZ ;  /* 0x0000000407067224 */ /* 0x000fe400078e02ff */
[----:B---3--:R-:W-:Y:S02]  /*12b0*/  IMAD R4, R15, R192, RZ ;  /* 0x000000c00f047224 */ /* 0x008fe400078e02ff */
[----:B------:R-:W-:Y:S02]  /*12c0*/  IMAD R5, R0, R5, R6 ;  /* 0x0000000500057224 */ /* 0x000fe400078e0206 */
[----:B------:R-:W-:Y:S02]  /*12d0*/  IMAD R4, R17, R193, R4 ;  /* 0x000000c111047224 */ /* 0x000fe400078e0204 */
[----:B------:R-:W-:Y:S02]  /*12e0*/  IMAD.IADD R13, R13, 0x1, R5 ;  /* 0x000000010d0d7824 */ /* 0x000fe400078e0205 */
[----:B--2---:R-:W-:-:S02]  /*12f0*/  IMAD R7, R7, R2, RZ ;  /* 0x0000000207077224 */ /* 0x004fc400078e02ff */
[----:B------:R-:W-:-:S04]  /*1300*/  IMAD.WIDE.U32 R12, R17, R192, R12 ;  /* 0x000000c0110c7225 */ /* 0x000fc800078e000c */
[----:B------:R-:W-:Y:S01]  /*1310*/  IMAD R5, R9, UR4, RZ ;  /* 0x0000000409057c24 */ /* 0x000fe2000f8e02ff */
[----:B------:R-:W-:Y:S01]  /*1320*/  IADD3 R13, R13, R4, RZ ;  /* 0x000000040d0d7210 */ /* 0x000fe20007ffe0ff */
[C---:B------:R-:W-:Y:S02]  /*1330*/  IMAD R3, R0.reuse, R3, R7 ;  /* 0x0000000300037224 */ /* 0x040fe400078e0207 */
[----:B------:R-:W-:-:S04]  /*1340*/  IMAD.WIDE.U32 R6, R0, R2, RZ ;  /* 0x0000000200067225 */ /* 0x000fc800078e00ff */
[C---:B------:R-:W-:Y:S01]  /*1350*/  IMAD R5, R24.reuse, UR5, R5 ;  /* 0x0000000518057c24 */ /* 0x040fe2000f8e0205 */
[----:B------:R-:W-:Y:S01]  /*1360*/  IADD3 R8, R7, R3, RZ ;  /* 0x0000000307087210 */ /* 0x000fe20007ffe0ff */
[----:B------:R-:W-:-:S04]  /*1370*/  IMAD.WIDE.U32 R28, R24, UR4, R12 ;  /* 0x00000004181c7c25 */ /* 0x000fc8000f8e000c */
[----:B------:R-:W-:Y:S01]  /*1380*/  IMAD.MOV.U32 R14, RZ, RZ, R6 ;  /* 0x000000ffff0e7224 */ /* 0x000fe200078e0006 */
[----:B------:R-:W-:Y:S01]  /*1390*/  IADD3 R7, R29, R5, RZ ;  /* 0x000000051d077210 */ /* 0x000fe20007ffe0ff */
[----:B------:R-:W-:Y:S06]  /*13a0*/  BRA `(.L_x_808) ;  /* 0x0000000400387947 */ /* 0x000fec0003800000 */
.L_x_807:
        /* <DEDUP_REMOVED lines=49> */
.L_x_809:
[----:B------:R-:W-:Y:S01]  /*16c0*/  @!P1 LOP3.LUT R24, RZ, R9, RZ, 0x33, !PT ;  /* 0x00000009ff189212 */ /* 0x000fe200078e33ff */
[----:B------:R-:W-:Y:S01]  /*16d0*/  IMAD R4, R15, R192, RZ ;  /* 0x000000c00f047224 */ /* 0x000fe200078e02ff */
[----:B------:R-:W-:-:S03]  /*16e0*/  MOV R9, R5 ;  /* 0x0000000500097202 */ /* 0x000fc60000000f00 */
[-C--:B------:R-:W-:Y:S02]  /*16f0*/  IMAD R5, R193, R17.reuse, R4 ;  /* 0x00000011c1057224 */ /* 0x080fe400078e0204 */
[----:B------:R-:W-:Y:S01]  /*1700*/  IMAD.WIDE.U32 R18, R192, R17, R8 ;  /* 0x00000011c0127225 */ /* 0x000fe200078e0008 */
[----:B------:R-:W-:Y:S02]  /*1710*/  SHF.R.S32.HI R9, RZ, 0x1f, R24 ;  /* 0x0000001fff097819 */ /* 0x000fe40000011418 */
[----:B------:R-:W-:Y:S02]  /*1720*/  @P4 IADD3 R8, R10, R13, RZ ;  /* 0x0000000d0a084210 */ /* 0x000fe40007ffe0ff */
[----:B------:R-:W-:Y:S01]  /*1730*/  IADD3 R19, R19, R5, RZ ;  /* 0x0000000513137210 */ /* 0x000fe20007ffe0ff */
[----:B--2---:R-:W-:Y:S02]  /*1740*/  IMAD R12, R9, R2, RZ ;  /* 0x00000002090c7224 */ /* 0x004fe400078e02ff */
[----:B-1----:R-:W-:-:S04]  /*1750*/  @P4 IMAD.WIDE.U32 R4, R8, R6, RZ ;  /* 0x0000000608044225 */ /* 0x002fc800078e00ff */
[----:B------:R-:W-:Y:S01]  /*1760*/  IMAD.WIDE.U32 R28, R24, R2, R18 ;  /* 0x00000002181c7225 */ /* 0x000fe200078e0012 */
[----:B------:R-:W-:-:S03]  /*1770*/  @P4 MOV R14, R4 ;  /* 0x00000004000e4202 */ /* 0x000fc60000000f00 */
[----:B------:R-:W-:Y:S02]  /*1780*/  IMAD R3, R24, R3, R12 ;  /* 0x0000000318037224 */ /* 0x000fe400078e020c */
[----:B------:R-:W-:-:S03]  /*1790*/  @P4 IMAD R8, R8, R7, R5 ;  /* 0x0000000708084224 */ /* 0x000fc600078e0205 */
[----:B------:R-:W-:Y:S01]  /*17a0*/  IADD3 R7, R29, R3, RZ ;  /* 0x000000031d077210 */ /* 0x000fe20007ffe0ff */
[----:B------:R-:W-:Y:S06]  /*17b0*/  @P4 BRA `(.L_x_808) ;  /* 0x0000000000344947 */ /* 0x000fec0003800000 */
[----:B------:R-:W1:Y:S01]  /*17c0*/  LDC.64 R4, c[0x0][0x250] ;  /* 0x00009400ff047b82 */ /* 0x000e620000000a00 */
[----:B------:R-:W-:-:S07]  /*17d0*/  SHF.R.S32.HI R13, RZ, 0x1f, R10 ;  /* 0x0000001fff0d7819 */ /* 0x000fce000001140a */
[----:B------:R-:W2:Y:S01]  /*17e0*/  LDC.64 R2, c[0x0][0x238] ;  /* 0x00008e00ff027b82 */ /* 0x000ea20000000a00 */
[-C--:B-1----:R-:W-:Y:S01]  /*17f0*/  IMAD R6, R13, R4.reuse, RZ ;  /* 0x000000040d067224 */ /* 0x082fe200078e02ff */
[----:B-----5:R-:W-:Y:S01]  /*1800*/  SHF.R.S32.HI R13, RZ, 0x1f, R0 ;  /* 0x0000001fff0d7819 */ /* 0x020fe20000011400 */
[----:B------:R-:W-:-:S04]  /*1810*/  IMAD.WIDE.U32 R18, R10, R4, RZ ;  /* 0x000000040a127225 */ /* 0x000fc800078e00ff */
[----:B------:R-:W-:Y:S02]  /*1820*/  IMAD R5, R10, R5, R6 ;  /* 0x000000050a057224 */ /* 0x000fe400078e0206 */
[----:B--2---:R-:W-:-:S03]  /*1830*/  IMAD R13, R13, R2, RZ ;  /* 0x000000020d0d7224 */ /* 0x004fc600078e02ff */
[----:B------:R-:W-:Y:S01]  /*1840*/  IADD3 R19, R19, R5, RZ ;  /* 0x0000000513137210 */ /* 0x000fe20007ffe0ff */
[C---:B------:R-:W-:Y:S02]  /*1850*/  IMAD R3, R0.reuse, R3, R13 ;  /* 0x0000000300037224 */ /* 0x040fe400078e020d */
[----:B------:R-:W-:-:S05]  /*1860*/  IMAD.WIDE.U32 R18, R0, R2, R18 ;  /* 0x0000000200127225 */ /* 0x000fca00078e0012 */
[----:B------:R-:W-:Y:S02]  /*1870*/  IADD3 R8, R19, R3, RZ ;  /* 0x0000000313087210 */ /* 0x000fe40007ffe0ff */
[----:B------:R-:W-:-:S07]  /*1880*/  MOV R14, R18 ;  /* 0x00000012000e7202 */ /* 0x000fce0000000f00 */
.L_x_808:
[----:B------:R-:W-:Y:S01]  /*1890*/  ISETP.NE.AND P1, PT, R222, -0x1, PT ;  /* 0xffffffffde00780c */ /* 0x000fe20003f25270 */
[----:B------:R-:W1:Y:S01]  /*18a0*/  S2UR UR8, SR_CgaCtaId ;  /* 0x00000000000879c3 */ /* 0x000e620000008800 */
[----:B------:R-:W-:Y:S01]  /*18b0*/  SHF.R.S32.HI R140, RZ, 0x1f, R137 ;  /* 0x0000001fff8c7819 */ /* 0x000fe20000011489 */
[----:B------:R-:W-:Y:S01]  /*18c0*/  ULDC.64 UR6, c[0x0][0x268] ;  /* 0x00009a0000067ab9 */ /* 0x000fe20000000a00 */
[----:B------:R-:W-:Y:S01]  /*18d0*/  ULDC.64 UR4, c[0x0][0x258] ;  /* 0x0000960000047ab9 */ /* 0x000fe20000000a00 */
[----:B------:R-:W-:Y:S01]  /*18e0*/  IMAD.IADD R216, R225, 0x1, -R142 ;  /* 0x00000001e1d87824 */ /* 0x000fe200078e0a8e */
[CC--:B-----5:R-:W-:Y:S01]  /*18f0*/  LEA.HI R0, R140.reuse, R137.reuse, RZ, 0x3 ;  /* 0x000000898c007211 */ /* 0x0e0fe200078f18ff */
[----:B------:R-:W-:Y:S01]  /*1900*/  BSSY B0, `(.L_x_810) ;  /* 0x000005f000007945 */ /* 0x000fe20003800000 */
[----:B------:R-:W-:Y:S01]  /*1910*/  LEA.HI R12, R140, R137, RZ, 0x4 ;  /* 0x000000898c0c7211 */ /* 0x000fe200078f20ff */
[----:B------:R-:W2:Y:S01]  /*1920*/  LDC.64 R194, c[0x0][0x250] ;  /* 0x00009400ffc27b82 */ /* 0x000ea20000000a00 */
[----:B------:R-:W-:-:S02]  /*1930*/  SHF.R.S32.HI R228, RZ, 0x3, R0 ;  /* 0x00000003ffe47819 */ /* 0x000fc40000011400 */
[----:B------:R-:W-:Y:S02]  /*1940*/  LOP3.LUT R0, R0, 0xfffffff8, RZ, 0xc0, !PT ;  /* 0xfffffff800007812 */ /* 0x000fe400078ec0ff */
[----:B------:R-:W-:Y:S01]  /*1950*/  LOP3.LUT R6, R12, 0xfffffff0, RZ, 0xc0, !PT ;  /* 0xfffffff00c067812 */ /* 0x000fe200078ec0ff */
[C---:B------:R-:W-:Y:S01]  /*1960*/  IMAD.SHL.U32 R21, R228.reuse, 0x40, RZ ;  /* 0x00000040e4157824 */ /* 0x040fe200078e00ff */
[----:B------:R-:W-:Y:S01]  /*1970*/  @!P1 SHF.R.S32.HI R19, RZ, 0x1f, R11 ;  /* 0x0000001fff139819 */ /* 0x000fe2000001140b */
[----:B------:R-:W3:Y:S01]  /*1980*/  @!P1 LDC.64 R2, c[0x0][0x228] ;  /* 0x00008a00ff029b82 */ /* 0x000ee20000000a00 */
[C---:B------:R-:W-:Y:S01]  /*1990*/  IMAD.IADD R0, R137.reuse, 0x1, -R0 ;  /* 0x0000000189007824 */ /* 0x040fe200078e0a00 */
[----:B------:R-:W-:Y:S01]  /*19a0*/  ISETP.GE.AND P6, PT, R228, R216, PT ;  /* 0x000000d8e400720c */ /* 0x000fe20003fc6270 */
[----:B------:R-:W-:Y:S01]  /*19b0*/  IMAD.IADD R6, R137, 0x1, -R6 ;  /* 0x0000000189067824 */ /* 0x000fe200078e0a06 */
[----:B------:R-:W-:Y:S01]  /*19c0*/  LOP3.LUT R21, R21, 0x1c0, RZ, 0xc0, !PT ;  /* 0x000001c015157812 */ /* 0x000fe200078ec0ff */
[----:B------:R-:W-:Y:S01]  /*19d0*/  IMAD.SHL.U32 R226, R0, 0x8, RZ ;  /* 0x0000000800e27824 */ /* 0x000fe200078e00ff */
[----:B------:R-:W-:Y:S01]  /*19e0*/  IADD3 R223, R200, -0x1, RZ ;  /* 0xffffffffc8df7810 */ /* 0x000fe20007ffe0ff */
[----:B------:R-:W-:Y:S01]  /*19f0*/  VIADD R16, R228, 0x20 ;  /* 0x00000020e4107836 */ /* 0x000fe20000000000 */
[----:B------:R-:W4:Y:S01]  /*1a00*/  @P1 LDC.64 R4, c[0x0][0x240] ;  /* 0x00009000ff041b82 */ /* 0x000f220000000a00 */
[----:B------:R-:W-:Y:S01]  /*1a10*/  SHF.R.U32.HI R224, RZ, 0x3, R21 ;  /* 0x00000003ffe07819 */ /* 0x000fe20000011615 */
[----:B------:R-:W-:Y:S01]  /*1a20*/  VIADD R217, R226, 0x40 ;  /* 0x00000040e2d97836 */ /* 0x000fe20000000000 */
[----:B------:R-:W-:-:S02]  /*1a30*/  LOP3.LUT R13, R21, 0x38, R226, 0xf8, !PT ;  /* 0x00000038150d7812 */ /* 0x000fc400078ef8e2 */
[----:B------:R-:W-:Y:S02]  /*1a40*/  IADD3 R28, P3, R226, R28, RZ ;  /* 0x0000001ce21c7210 */ /* 0x000fe40007f7e0ff */
[----:B------:R-:W-:Y:S02]  /*1a50*/  LOP3.LUT R224, R13, R224, RZ, 0x3c, !PT ;  /* 0x000000e00de07212 */ /* 0x000fe400078e3cff */
[----:B------:R-:W-:Y:S02]  /*1a60*/  LEA.HI R13, R140, R137, RZ, 0x6 ;  /* 0x000000898c0d7211 */ /* 0x000fe400078f30ff */
[----:B------:R-:W-:Y:S02]  /*1a70*/  ISETP.GE.AND P4, PT, R16, R216, PT ;  /* 0x000000d81000720c */ /* 0x000fe40003f86270 */
[----:B------:R-:W-:Y:S01]  /*1a80*/  SHF.R.S32.HI R229, RZ, 0x1f, R228 ;  /* 0x0000001fffe57819 */ /* 0x000fe200000114e4 */
[----:B------:R-:W-:Y:S02]  /*1a90*/  IMAD.SHL.U32 R13, R13, 0x8, RZ ;  /* 0x000000080d0d7824 */ /* 0x000fe400078e00ff */
[----:B---3--:R-:W-:Y:S01]  /*1aa0*/  @!P1 IMAD R10, R19, R2, RZ ;  /* 0x00000002130a9224 */ /* 0x008fe200078e02ff */
[----:B------:R-:W-:Y:S01]  /*1ab0*/  SHF.R.S32.HI R19, RZ, 0x1f, R6 ;  /* 0x0000001fff137819 */ /* 0x000fe20000011406 */
[----:B------:R-:W-:Y:S01]  /*1ac0*/  IMAD.WIDE R30, R31, 0x40, R228 ;  /* 0x000000401f1e7825 */ /* 0x000fe200078e02e4 */
[----:B------:R-:W-:-:S03]  /*1ad0*/  LOP3.LUT R224, R224, 0xfffffe00, R13, 0xf8, !PT ;  /* 0xfffffe00e0e07812 */ /* 0x000fc600078ef80d */
[----:B------:R-:W-:Y:S01]  /*1ae0*/  @!P1 IMAD R3, R11, R3, R10 ;  /* 0x000000030b039224 */ /* 0x000fe200078e020a */
[----:B------:R-:W-:Y:S01]  /*1af0*/  LEA.HI R10, R19, R6, RZ, 0x3 ;  /* 0x00000006130a7211 */ /* 0x000fe200078f18ff */
[----:B----4-:R-:W-:Y:S01]  /*1b00*/  @P1 IMAD.WIDE.U32 R22, R222, R4, RZ ;  /* 0x00000004de161225 */ /* 0x010fe200078e00ff */
[----:B------:R-:W-:-:S03]  /*1b10*/  SHF.R.S32.HI R4, RZ, 0x1f, R226 ;  /* 0x0000001fff047819 */ /* 0x000fc600000114e2 */
[----:B------:R-:W-:Y:S01]  /*1b20*/  @!P1 IMAD.WIDE.U32 R18, R11, R2, RZ ;  /* 0x000000020b129225 */ /* 0x000fe200078e00ff */
[----:B------:R-:W-:-:S03]  /*1b30*/  LOP3.LUT R11, R10, 0xfffffff8, RZ, 0xc0, !PT ;  /* 0xfffffff80a0b7812 */ /* 0x000fc600078ec0ff */
[----:B------:R-:W-:Y:S01]  /*1b40*/  @P1 IMAD.MOV.U32 R2, RZ, RZ, R22 ;  /* 0x000000ffff021224 */ /* 0x000fe200078e0016 */
[----:B------:R-:W-:Y:S01]  /*1b50*/  IADD3 R22, P2, R226, R14, RZ ;  /* 0x0000000ee2167210 */ /* 0x000fe20007f5e0ff */
[----:B------:R-:W-:Y:S02]  /*1b60*/  @!P1 IMAD.MOV.U32 R2, RZ, RZ, R18 ;  /* 0x000000ffff029224 */ /* 0x000fe400078e0012 */
[----:B------:R-:W-:Y:S01]  /*1b70*/  @P1 IMAD R5, R222, R5, R23 ;  /* 0x00000005de051224 */ /* 0x000fe200078e0217 */
[----:B------:R-:W-:Y:S01]  /*1b80*/  @!P1 IADD3 R5, R19, R3, RZ ;  /* 0x0000000313059210 */ /* 0x000fe20007ffe0ff */
[----:B------:R-:W-:Y:S01]  /*1b90*/  IMAD R13, R9, UR6, RZ ;  /* 0x00000006090d7c24 */ /* 0x000fe2000f8e02ff */
[----:B------:R-:W-:Y:S01]  /*1ba0*/  SHF.R.S32.HI R3, RZ, 0x1f, R20 ;  /* 0x0000001fff037819 */ /* 0x000fe20000011414 */
[----:B------:R-:W-:Y:S01]  /*1bb0*/  IMAD.X R23, R4, 0x1, R8, P2 ;  /* 0x0000000104177824 */ /* 0x000fe200010e0608 */
[----:B------:R-:W-:Y:S01]  /*1bc0*/  IADD3 R18, P1, R226, R2, RZ ;  /* 0x00000002e2127210 */ /* 0x000fe20007f3e0ff */
[----:B------:R-:W-:-:S02]  /*1bd0*/  IMAD R13, R24, UR7, R13 ;  /* 0x00000007180d7c24 */ /* 0x000fc4000f8e020d */
[----:B------:R-:W-:Y:S02]  /*1be0*/  IMAD R3, R3, UR4, RZ ;  /* 0x0000000403037c24 */ /* 0x000fe4000f8e02ff */
[----:B------:R-:W-:Y:S01]  /*1bf0*/  IMAD.X R19, R4, 0x1, R5, P1 ;  /* 0x0000000104137824 */ /* 0x000fe200008e0605 */
[----:B------:R-:W-:Y:S01]  /*1c00*/  MOV R5, 0x20 ;  /* 0x0000002000057802 */ /* 0x000fe20000000f00 */
[----:B------:R-:W-:-:S04]  /*1c10*/  IMAD.WIDE.U32 R24, R24, UR6, R22 ;  /* 0x0000000618187c25 */ /* 0x000fc8000f8e0016 */
[C---:B------:R-:W-:Y:S02]  /*1c20*/  IMAD R23, R20.reuse, UR5, R3 ;  /* 0x0000000514177c24 */ /* 0x040fe4000f8e0203 */
[----:B------:R-:W-:Y:S01]  /*1c30*/  IMAD.WIDE.U32 R20, R20, UR4, R18 ;  /* 0x0000000414147c25 */ /* 0x000fe2000f8e0012 */
[----:B------:R-:W-:Y:S02]  /*1c40*/  UMOV UR4, 0x400 ;  /* 0x0000040000047882 */ /* 0x000fe40000000000 */
[----:B-1----:R-:W-:Y:S01]  /*1c50*/  ULEA UR4, UR8, UR4, 0x18 ;  /* 0x0000000408047291 */ /* 0x002fe2000f8ec03f */
[C---:B------:R-:W-:Y:S02]  /*1c60*/  VIADD R18, R228.reuse, 0x10 ;  /* 0x00000010e4127836 */ /* 0x040fe40000000000 */
[----:B------:R-:W-:Y:S02]  /*1c70*/  VIADD R14, R228, 0x30 ;  /* 0x00000030e40e7836 */ /* 0x000fe40000000000 */
[----:B------:R-:W-:Y:S01]  /*1c80*/  IMAD.IADD R6, R6, 0x1, -R11 ;  /* 0x0000000106067824 */ /* 0x000fe200078e0a0b */
[-C--:B------:R-:W-:Y:S01]  /*1c90*/  ISETP.GE.AND P5, PT, R18, R216.reuse, PT ;  /* 0x000000d81200720c */ /* 0x080fe20003fa6270 */
[----:B------:R-:W-:Y:S01]  /*1ca0*/  IMAD.X R29, R4, 0x1, R7, P3 ;  /* 0x00000001041d7824 */ /* 0x000fe200018e0607 */
[----:B------:R-:W-:Y:S01]  /*1cb0*/  ISETP.GE.AND P3, PT, R14, R216, PT ;  /* 0x000000d80e00720c */ /* 0x000fe20003f66270 */
[----:B------:R-:W-:Y:S01]  /*1cc0*/  IMAD.MOV.U32 R7, RZ, RZ, 0x10 ;  /* 0x00000010ff077424 */ /* 0x000fe200078e00ff */
[----:B------:R-:W-:Y:S01]  /*1cd0*/  LEA R224, R224, UR4, 0x1 ;  /* 0x00000004e0e07c11 */ /* 0x000fe2000f8e08ff */
[----:B------:R-:W-:Y:S01]  /*1ce0*/  IMAD.SHL.U32 R2, R223, 0x80, RZ ;  /* 0x00000080df027824 */ /* 0x000fe200078e00ff */
[----:B------:R-:W-:Y:S01]  /*1cf0*/  R2P PR, R6, 0x6 ;  /* 0x0000000606007804 */ /* 0x000fe20000000000 */
[----:B------:R-:W-:-:S02]  /*1d00*/  IMAD.IADD R23, R21, 0x1, R23 ;  /* 0x0000000115177824 */ /* 0x000fc400078e0217 */
[----:B------:R-:W-:Y:S02]  /*1d10*/  IMAD.IADD R11, R136, 0x1, -R2 ;  /* 0x00000001880b7824 */ /* 0x000fe400078e0a02 */
[----:B------:R-:W-:Y:S02]  /*1d20*/  SEL R4, R7, 0xfffffff0, !P1 ;  /* 0xfffffff007047807 */ /* 0x000fe40004800000 */
[----:B------:R-:W-:Y:S01]  /*1d30*/  SEL R3, R5, 0xffffffe0, !P2 ;  /* 0xffffffe005037807 */ /* 0x000fe20005000000 */
        /* <DEDUP_REMOVED lines=27> */
.L_x_811:
[----:B------:R-:W-:Y:S05]  /*1ef0*/  BSYNC B0 ;  /* 0x0000000000007941 */ /* 0x000fea0003800000 */
.L_x_810:
        /* <DEDUP_REMOVED lines=14> */
[----:B------:R3:W-:Y:S01]  /*1fe0*/  @P2 STS.128 [R224+0x800], RZ ;  /* 0x000800ffe0002388 */ /* 0x0007e20000000c00 */
[----:B-1----:R-:W-:Y:S02]  /*1ff0*/  @!P2 LEA R26, P5, R32, R8, 0x1 ;  /* 0x00000008201aa211 */ /* 0x002fe400078a08ff */
[----:B------:R-:W-:-:S05]  /*2000*/  IMAD.IADD R8, R33, 0x1, R19 ;  /* 0x0000000121087824 */ /* 0x000fca00078e0213 */
        /* <DEDUP_REMOVED lines=14> */
.L_x_813:
[----:B------:R-:W-:Y:S05]  /*20f0*/  BSYNC B0 ;  /* 0x0000000000007941 */ /* 0x000fea0003800000 */
.L_x_812:
[----:B------:R-:W-:Y:S04]  /*2100*/  BSSY B0, `(.L_x_814) ;  /* 0x000001f000007945 */ /* 0x000fe80003800000 */
[----:B------:R-:W-:Y:S05]  /*2110*/  @P4 BRA `(.L_x_815) ;  /* 0x0000000000744947 */ /* 0x000fea0003800000 */
[----:B------:R-:W-:Y:S01]  /*2120*/  ULDC UR5, c[0x0][0x2d0] ;  /* 0x0000b40000057ab9 */ /* 0x000fe20000000800 */
[----:B---34-:R-:W-:Y:S01]  /*2130*/  IADD3 R26, P1, R30, 0x20, RZ ;  /* 0x000000201e1a7810 */ /* 0x018fe20007f3e0ff */
        /* <DEDUP_REMOVED lines=27> */
.L_x_815:
[----:B------:R-:W-:Y:S05]  /*22f0*/  BSYNC B0 ;  /* 0x0000000000007941 */ /* 0x000fea0003800000 */
.L_x_814:
        /* <DEDUP_REMOVED lines=30> */
.L_x_817:
[----:B------:R-:W-:Y:S05]  /*24e0*/  BSYNC B0 ;  /* 0x0000000000007941 */ /* 0x000fea0003800000 */
.L_x_816:
[CC--:B------:R-:W-:Y:S01]  /*24f0*/  ISETP.GE.AND P3, PT, R228.reuse, R11.reuse, PT ;  /* 0x0000000be400720c */ /* 0x0c0fe20003f66270 */
[-C--:B------:R-:W-:Y:S01]  /*2500*/  IMAD R197, R229, R192.reuse, RZ ;  /* 0x000000c0e5c57224 */ /* 0x080fe200078e02ff */
[----:B------:R-:W-:Y:S01]  /*2510*/  BSSY B0, `(.L_x_818) ;  /* 0x0000020000007945 */ /* 0x000fe20003800000 */
[----:B-12---:R-:W-:Y:S01]  /*2520*/  IMAD.WIDE.U32 R8, R228, R192, R28 ;  /* 0x000000c0e4087225 */ /* 0x006fe200078e001c */
[-C--:B------:R-:W-:Y:S02]  /*2530*/  ISETP.GE.AND P6, PT, R18, R11.reuse, PT ;  /* 0x0000000b1200720c */ /* 0x080fe40003fc6270 */
[----:B------:R-:W-:Y:S01]  /*2540*/  ISETP.GE.AND P2, PT, R16, R11, PT ;  /* 0x0000000b1000720c */ /* 0x000fe20003f46270 */
[----:B------:R-:W-:Y:S01]  /*2550*/  IMAD R197, R228, R193, R197 ;  /* 0x000000c1e4c57224 */ /* 0x000fe200078e02c5 */
[----:B------:R-:W-:Y:S01]  /*2560*/  ISETP.GE.AND P1, PT, R14, R11, PT ;  /* 0x0000000b0e00720c */ /* 0x000fe20003f26270 */
[C---:B------:R-:W-:Y:S01]  /*2570*/  IMAD.SHL.U32 R219, R192.reuse, 0x10, RZ ;  /* 0x00000010c0db7824 */ /* 0x040fe200078e00ff */
[----:B------:R-:W-:Y:S01]  /*2580*/  SHF.L.U64.HI R218, R192, 0x4, R193 ;  /* 0x00000004c0da7819 */ /* 0x000fe200000102c1 */
[----:B------:R-:W-:Y:S01]  /*2590*/  VIADD R28, R228, 0x40 ;  /* 0x00000040e41c7836 */ /* 0x000fe20000000000 */
[----:B------:R-:W-:Y:S01]  /*25a0*/  IADD3 R197, R9, R197, RZ ;  /* 0x000000c509c57210 */ /* 0x000fe20007ffe0ff */
[----:B------:R-:W-:Y:S01]  /*25b0*/  IMAD.MOV.U32 R196, RZ, RZ, R8 ;  /* 0x000000ffffc47224 */ /* 0x000fe200078e0008 */
[----:B------:R-:W-:Y:S07]  /*25c0*/  @P3 BRA `(.L_x_819) ;  /* 0x0000000000503947 */ /* 0x000fee0003800000 */
[----:B------:R-:W-:Y:S02]  /*25d0*/  ULDC UR5, c[0x0][0x2d0] ;  /* 0x0000b40000057ab9 */ /* 0x000fe40000000800 */
[----:B------:R-:W-:Y:S02]  /*25e0*/  ISETP.GE.AND P4, PT, R226, UR5, PT ;  /* 0x00000005e2007c0c */ /* 0x000fe4000bf86270 */
[----:B------:R-:W-:-:S11]  /*25f0*/  ISETP.GE.AND P3, PT, R217, UR5, PT ;  /* 0x00000005d9007c0c */ /* 0x000fd6000bf66270 */
[----:B------:R-:W1:Y:S01]  /*2600*/  @!P4 LDC.64 R8, c[0x0][0x218] ;  /* 0x00008600ff08cb82 */ /* 0x000e620000000a00 */
        /* <DEDUP_REMOVED lines=16> */
.L_x_819:
[----:B------:R-:W-:Y:S05]  /*2710*/  BSYNC B0 ;  /* 0x0000000000007941 */ /* 0x000fea0003800000 */
.L_x_818:
[----:B------:R-:W-:Y:S04]  /*2720*/  BSSY B0, `(.L_x_820) ;  /* 0x0000018000007945 */ /* 0x000fe80003800000 */
[----:B------:R-:W-:Y:S05]  /*2730*/  @P6 BRA `(.L_x_821) ;  /* 0x0000000000586947 */ /* 0x000fea0003800000 */
[----:B------:R-:W-:Y:S01]  /*2740*/  ULDC UR5, c[0x0][0x2d0] ;  /* 0x0000b40000057ab9 */ /* 0x000fe20000000800 */
[----:B------:R-:W-:Y:S02]  /*2750*/  IADD3 R19, P5, R219, R196, RZ ;  /* 0x000000c4db137210 */ /* 0x000fe40007fbe0ff */
[----:B------:R-:W-:Y:S02]  /*2760*/  ISETP.GE.AND P4, PT, R226, UR5, PT ;  /* 0x00000005e2007c0c */ /* 0x000fe4000bf86270 */
[----:B------:R-:W-:Y:S01]  /*2770*/  ISETP.GE.AND P3, PT, R217, UR5, PT ;  /* 0x00000005d9007c0c */ /* 0x000fe2000bf66270 */
[----:B------:R-:W-:-:S10]  /*2780*/  IMAD.X R20, R218, 0x1, R197, P5 ;  /* 0x00000001da147824 */ /* 0x000fd400028e06c5 */
[----:B-12---:R-:W1:Y:S01]  /*2790*/  @!P4 LDC.64 R8, c[0x0][0x218] ;  /* 0x00008600ff08cb82 */ /* 0x006e620000000a00 */
        /* <DEDUP_REMOVED lines=16> */
.L_x_821:
[----:B------:R-:W-:Y:S05]  /*28a0*/  BSYNC B0 ;  /* 0x0000000000007941 */ /* 0x000fea0003800000 */
.L_x_820:
[----:B------:R-:W-:Y:S01]  /*28b0*/  BSSY B0, `(.L_x_822) ;  /* 0x000001b000007945 */ /* 0x000fe20003800000 */
[----:B------:R-:W-:Y:S01]  /*28c0*/  ISETP.GE.AND P6, PT, R28, R11, PT ;  /* 0x0000000b1c00720c */ /* 0x000fe20003fc6270 */
[C---:B---34-:R-:W-:Y:S01]  /*28d0*/  VIADD R26, R228.reuse, 0x50 ;  /* 0x00000050e41a7836 */ /* 0x058fe20000000000 */
[----:B------:R-:W-:Y:S01]  /*28e0*/  IADD3 R20, R228, 0x60, RZ ;  /* 0x00000060e4147810 */ /* 0x000fe20007ffe0ff */
[----:B------:R-:W-:Y:S05]  /*28f0*/  @P2 BRA `(.L_x_823) ;  /* 0x0000000000582947 */ /* 0x000fea0003800000 */
[----:B------:R-:W-:Y:S01]  /*2900*/  ULDC UR5, c[0x0][0x2d0] ;  /* 0x0000b40000057ab9 */ /* 0x000fe20000000800 */
[----:B------:R-:W-:Y:S02]  /*2910*/  LEA R19, P4, R192, R196, 0x5 ;  /* 0x000000c4c0137211 */ /* 0x000fe400078828ff */
[----:B------:R-:W-:Y:S02]  /*2920*/  ISETP.GE.AND P3, PT, R226, UR5, PT ;  /* 0x00000005e2007c0c */ /* 0x000fe4000bf66270 */
[----:B------:R-:W-:Y:S02]  /*2930*/  ISETP.GE.AND P2, PT, R217, UR5, PT ;  /* 0x00000005d9007c0c */ /* 0x000fe4000bf46270 */
[----:B------:R-:W-:-:S09]  /*2940*/  LEA.HI.X R22, R192, R197, R193, 0x5, P4 ;  /* 0x000000c5c0167211 */ /* 0x000fd200020f2cc1 */
        /* <DEDUP_REMOVED lines=17> */
.L_x_823:
[----:B------:R-:W-:Y:S05]  /*2a60*/  BSYNC B0 ;  /* 0x0000000000007941 */ /* 0x000fea0003800000 */
.L_x_822:
[----:B------:R-:W-:Y:S01]  /*2a70*/  BSSY B0, `(.L_x_824) ;  /* 0x000001c000007945 */ /* 0x000fe20003800000 */
[-C--:B------:R-:W-:Y:S01]  /*2a80*/  ISETP.GE.AND P5, PT, R26, R11.reuse, PT ;  /* 0x0000000b1a00720c */ /* 0x080fe20003fa6270 */
[----:B------:R-:W-:Y:S01]  /*2a90*/  VIADD R22, R228, 0x70 ;  /* 0x00000070e4167836 */ /* 0x000fe20000000000 */
[----:B------:R-:W-:Y:S01]  /*2aa0*/  ISETP.GE.AND P4, PT, R20, R11, PT ;  /* 0x0000000b1400720c */ /* 0x000fe20003f86270 */
[----:B------:R-:W-:-:S12]  /*2ab0*/  @P1 BRA `(.L_x_825) ;  /* 0x00000000005c1947 */ /* 0x000fd80003800000 */
[----:B------:R-:W-:Y:S01]  /*2ac0*/  ULDC UR5, c[0x0][0x2d0] ;  /* 0x0000b40000057ab9 */ /* 0x000fe20000000800 */
[----:B------:R-:W-:Y:S01]  /*2ad0*/  IMAD R30, R193, 0x30, RZ ;  /* 0x00000030c11e7824 */ /* 0x000fe200078e02ff */
[----:B------:R-:W-:Y:S01]  /*2ae0*/  ISETP.GE.AND P2, PT, R226, UR5, PT ;  /* 0x00000005e2007c0c */ /* 0x000fe2000bf46270 */
[----:B------:R-:W-:Y:S01]  /*2af0*/  IMAD.WIDE.U32 R32, R192, 0x30, R196 ;  /* 0x00000030c0207825 */ /* 0x000fe200078e00c4 */
[----:B------:R-:W-:-:S03]  /*2b00*/  ISETP.GE.AND P1, PT, R217, UR5, PT ;  /* 0x00000005d9007c0c */ /* 0x000fc6000bf26270 */
[----:B------:R-:W-:-:S08]  /*2b10*/  IMAD.IADD R30, R33, 0x1, R30 ;  /* 0x00000001211e7824 */ /* 0x000fd000078e021e */
        /* <DEDUP_REMOVED lines=17> */
.L_x_825:
[----:B------:R-:W-:Y:S05]  /*2c30*/  BSYNC B0 ;  /* 0x0000000000007941 */ /* 0x000fea0003800000 */
.L_x_824:
        /* <DEDUP_REMOVED lines=24> */
.L_x_827:
[----:B------:R-:W-:Y:S05]  /*2dc0*/  BSYNC B0 ;  /* 0x0000000000007941 */ /* 0x000fea0003800000 */
.L_x_826:
[----:B------:R-:W-:Y:S01]  /*2dd0*/  IADD3 R17, P2, R228, R17, RZ ;  /* 0x00000011e4117210 */ /* 0x000fe20007f5e0ff */
[----:B------:R-:W-:Y:S01]  /*2de0*/  BSSY B0, `(.L_x_828) ;  /* 0x000001b000007945 */ /* 0x000fe20003800000 */
[----:B------:R-:W-:-:S03]  /*2df0*/  ISETP.GE.AND P1, PT, R22, R11, PT ;  /* 0x0000000b1600720c */ /* 0x000fc60003f26270 */
[----:B------:R-:W-:Y:S01]  /*2e00*/  IMAD.X R15, R229, 0x1, R15, P2 ;  /* 0x00000001e50f7824 */ /* 0x000fe200010e060f */
[----:B------:R-:W-:Y:S09]  /*2e10*/  @P5 BRA `(.L_x_829) ;  /* 0x00000000005c5947 */ /* 0x000ff20003800000 */
        /* <DEDUP_REMOVED lines=23> */
.L_x_829:
[----:B------:R-:W-:Y:S05]  /*2f90*/  BSYNC B0 ;  /* 0x0000000000007941 */ /* 0x000fea0003800000 */
.L_x_828:
[----:B------:R-:W-:Y:S04]  /*2fa0*/  BSSY B0, `(.L_x_830) ;  /* 0x0000019000007945 */ /* 0x000fe80003800000 */
[----:B------:R-:W-:Y:S05]  /*2fb0*/  @P4 BRA `(.L_x_831) ;  /* 0x00000000005c4947 */ /* 0x000fea0003800000 */
        /* <DEDUP_REMOVED lines=23> */
.L_x_831:
[----:B------:R-:W-:Y:S05]  /*3130*/  BSYNC B0 ;  /* 0x0000000000007941 */ /* 0x000fea0003800000 */
.L_x_830:
        /* <DEDUP_REMOVED lines=25> */
.L_x_833:
[----:B------:R-:W-:Y:S05]  /*32d0*/  BSYNC B0 ;  /* 0x0000000000007941 */ /* 0x000fea0003800000 */
.L_x_832:
        /* <DEDUP_REMOVED lines=40> */
.L_x_835:
[----:B------:R-:W-:Y:S05]  /*3560*/  BSYNC B0 ;  /* 0x0000000000007941 */ /* 0x000fea0003800000 */
.L_x_834:
        /* <DEDUP_REMOVED lines=22> */
.L_x_837:
[----:B------:R-:W-:Y:S05]  /*36d0*/  BSYNC B0 ;  /* 0x0000000000007941 */ /* 0x000fea0003800000 */
.L_x_836:
        /* <DEDUP_REMOVED lines=42> */
.L_x_839:
[----:B------:R-:W-:Y:S05]  /*3980*/  BSYNC B0 ;  /* 0x0000000000007941 */ /* 0x000fea0003800000 */
.L_x_838:
        /* <DEDUP_REMOVED lines=30> */
.L_x_841:
[----:B------:R-:W-:Y:S05]  /*3b70*/  BSYNC B0 ;  /* 0x0000000000007941 */ /* 0x000fea0003800000 */
.L_x_840:
        /* <DEDUP_REMOVED lines=24> */
.L_x_843:
[----:B------:R-:W-:Y:S05]  /*3d00*/  BSYNC B0 ;  /* 0x0000000000007941 */ /* 0x000fea0003800000 */
.L_x_842:
        /* <DEDUP_REMOVED lines=24> */
.L_x_845:
[----:B------:R-:W-:Y:S05]  /*3e90*/  BSYNC B0 ;  /* 0x0000000000007941 */ /* 0x000fea0003800000 */
.L_x_844:
        /* <DEDUP_REMOVED lines=24> */
.L_x_847:
[----:B------:R-:W-:Y:S05]  /*4020*/  BSYNC B0 ;  /* 0x0000000000007941 */ /* 0x000fea0003800000 */
.L_x_846:
        /* <DEDUP_REMOVED lines=24> */
.L_x_849:
[----:B------:R-:W-:Y:S05]  /*41b0*/  BSYNC B0 ;  /* 0x0000000000007941 */ /* 0x000fea0003800000 */
.L_x_848:
[----:B------:R-:W-:Y:S01]  /*41c0*/  LDSM.16.M88.4 R32, [R215] ;  /* 0x00000000d720783b */ /* 0x000fe20000000200 */
[----:B------:R-:W-:Y:S01]  /*41d0*/  LOP3.LUT P1, RZ, R0, 0x2, RZ, 0xc0, !PT ;  /* 0x0000000200ff7812 */ /* 0x000fe2000782c0ff */
[----:B------:R-:W-:Y:S01]  /*41e0*/  ULDC UR10, c[0x0][0x39c] ;  /* 0x0000e700000a7ab9 */ /* 0x000fe20000000800 */
[-C--:B------:R-:W-:Y:S01]  /*41f0*/  LEA R213, R4, R215.reuse, 0x1 ;  /* 0x000000d704d57211 */ /* 0x080fe200078e08ff */
[----:B------:R-:W5:Y:S01]  /*4200*/  LDSM.16.M88.4 R52, [R214+0x4800] ;  /* 0x00480000d634783b */ /* 0x000f620000000200 */
[----:B------:R-:W-:Y:S02]  /*4210*/  SEL R7, R7, 0xfffffff0, !P1 ;  /* 0xfffffff007077807 */ /* 0x000fe40004800000 */
[----:B------:R-:W-:Y:S01]  /*4220*/  LOP3.LUT P1, RZ, R0, 0x4, RZ, 0xc0, !PT ;  /* 0x0000000400ff7812 */ /* 0x000fe2000782c0ff */
[----:B------:R-:W3:Y:S01]  /*4230*/  LDSM.16.M88.4 R44, [R214+0x5000] ;  /* 0x00500000d62c783b */ /* 0x000ee20000000200 */
[----:B------:R-:W-:Y:S02]  /*4240*/  LEA R141, R7, R214, 0x1 ;  /* 0x000000d6078d7211 */ /* 0x000fe400078e08ff */
[----:B------:R-:W-:Y:S01]  /*4250*/  SEL R5, R5, 0xffffffe0, !P1 ;  /* 0xffffffe005057807 */ /* 0x000fe20004800000 */
[----:B------:R-:W4:Y:S01]  /*4260*/  LDSM.16.M88.4 R28, [R214+0x4000] ;  /* 0x00400000d61c783b */ /* 0x000f220000000200 */
[----:B------:R-:W-:-:S02]  /*4270*/  LEA R211, R3, R215, 0x1 ;  /* 0x000000d703d37211 */ /* 0x000fc400078e08ff */
[----:B------:R-:W-:Y:S01]  /*4280*/  LEA R207, R5, R214, 0x1 ;  /* 0x000000d605cf7211 */ /* 0x000fe200078e08ff */
[----:B------:R-:W-:Y:S01]  /*4290*/  LDSM.16.M88.4 R64, [R213] ;  /* 0x00000000d540783b */ /* 0x000fe20000000200 */
[----:B------:R-:W-:Y:S02]  /*42a0*/  IADD3 R0, R214, 0x4000, RZ ;  /* 0x00004000d6007810 */ /* 0x000fe40007ffe0ff */
[----:B------:R-:W-:Y:S01]  /*42b0*/  LEA R210, R3, R213, 0x1 ;  /* 0x000000d503d27211 */ /* 0x000fe200078e08ff */
[----:B------:R-:W4:Y:S01]  /*42c0*/  LDSM.16.M88.4 R24, [R141+0x4800] ;  /* 0x004800008d18783b */ /* 0x000f220000000200 */
[----:B------:R-:W-:Y:S02]  /*42d0*/  LEA R212, R7, R0, 0x1 ;  /* 0x0000000007d47211 */ /* 0x000fe400078e08ff */
[----:B------:R-:W-:Y:S01]  /*42e0*/  ISETP.GE.AND P1, PT, R200, 0x2, PT ;  /* 0x00000002c800780c */ /* 0x000fe20003f26270 */
[----:B------:R-:W4:Y:S01]  /*42f0*/  LDSM.16.M88.4 R100, [R214+0x5800] ;  /* 0x00580000d664783b */ /* 0x000f220000000200 */
[----:B------:R-:W-:-:S02]  /*4300*/  LEA R209, R5, R212, 0x1 ;  /* 0x000000d405d17211 */ /* 0x000fc400078e08ff */
[----:B------:R-:W-:Y:S01]  /*4310*/  LOP3.LUT R208, R6, R37, RZ, 0xfc, !PT ;  /* 0x0000002506d07212 */ /* 0x000fe200078efcff */
[----:B------:R-:W4:Y:S04]  /*4320*/  LDSM.16.M88.4 R92, [R214+0x6000] ;  /* 0x00600000d65c783b */ /* 0x000f280000000200 */
[----:B------:R-:W4:Y:S04]  /*4330*/  LDSM.16.M88.4 R20, [R141+0x5000] ;  /* 0x005000008d14783b */ /* 0x000f280000000200 */
[----:B------:R-:W4:Y:S04]  /*4340*/  LDSM.16.M88.4 R40, [R141+0x4000] ;  /* 0x004000008d28783b */ /* 0x000f280000000200 */
[----:B------:R-:W4:Y:S01]  /*4350*/  LDSM.16.M88.4 R84, [R214+0x6800] ;  /* 0x00680000d654783b */ /* 0x000f220000000200 */
[C---:B-----5:R-:W-:Y:S03]  /*4360*/  HMMA.16816.F32.BF16 R56, R32.reuse, R52, RZ ;  /* 0x000000342038723c */ /* 0x060fe600000418ff */
[----:B------:R-:W5:Y:S04]  /*4370*/  LDSM.16.M88.4 R76, [R214+0x7000] ;  /* 0x00700000d64c783b */ /* 0x000f680000000200 */
[----:B------:R-:W5:Y:S01]  /*4380*/  LDSM.16.M88.4 R60, [R214+0x7800] ;  /* 0x00780000d63c783b */ /* 0x000f620000000200 */
[C---:B------:R-:W-:Y:S03]  /*4390*/  HMMA.16816.F32.BF16 R52, R32.reuse, R54, RZ ;  /* 0x000000362034723c */ /* 0x040fe600000418ff */
[----:B-12---:R-:W1:Y:S03]  /*43a0*/  LDSM.16.M88.4 R12, [R141+0x5800] ;  /* 0x005800008d0c783b */ /* 0x006e660000000200 */
[C---:B---3--:R-:W-:Y:S01]  /*43b0*/  HMMA.16816.F32.BF16 R48, R32.reuse, R44, RZ ;  /* 0x0000002c2030723c */ /* 0x048fe200000418ff */
[----:B----4-:R-:W2:Y:S04]  /*43c0*/  LDSM.16.M88.4 R8, [R141+0x6000] ;  /* 0x006000008d08783b */ /* 0x010ea80000000200 */
[----:B------:R-:W-:Y:S01]  /*43d0*/  LDSM.16.M88.4 R68, [R211] ;  /* 0x00000000d344783b */ /* 0x000fe20000000200 */
[C---:B------:R-:W-:Y:S03]  /*43e0*/  HMMA.16816.F32.BF16 R44, R32.reuse, R46, RZ ;  /* 0x0000002e202c723c */ /* 0x040fe600000418ff */
[----:B------:R-:W-:Y:S03]  /*43f0*/  LDSM.16.M88.4 R116, [R141+0x6800] ;  /* 0x006800008d74783b */ /* 0x000fe60000000200 */
[----:B------:R-:W-:Y:S01]  /*4400*/  HMMA.16816.F32.BF16 R16, R32, R28, RZ ;  /* 0x0000001c2010723c */ /* 0x000fe200000418ff */
[----:B------:R-:W-:Y:S04]  /*4410*/  LDSM.16.M88.4 R112, [R141+0x7000] ;  /* 0x007000008d70783b */ /* 0x000fe80000000200 */
[----:B------:R-:W-:Y:S01]  /*4420*/  LDSM.16.M88.4 R108, [R141+0x7800] ;  /* 0x007800008d6c783b */ /* 0x000fe20000000200 */
[C---:B------:R-:W-:Y:S03]  /*4430*/  HMMA.16816.F32.BF16 R56, R64.reuse, R24, R56 ;  /* 0x000000184038723c */ /* 0x040fe60000041838 */
[----:B------:R-:W-:Y:S03]  /*4440*/  LDSM.16.M88.4 R128, [R210] ;  /* 0x00000000d280783b */ /* 0x000fe60000000200 */
[----:B------:R-:W-:Y:S01]  /*4450*/  HMMA.16816.F32.BF16 R52, R64, R26, R52 ;  /* 0x0000001a4034723c */ /* 0x000fe20000041834 */
[----:B------:R-:W3:Y:S04]  /*4460*/  LDSM.16.M88.4 R24, [R207+0x4000] ;  /* 0x00400000cf18783b */ /* 0x000ee80000000200 */
[----:B------:R-:W-:Y:S01]  /*4470*/  LDSM.16.M88.4 R132, [R141+0x8000] ;  /* 0x008000008d84783b */ /* 0x000fe20000000200 */
[C---:B------:R-:W-:Y:S03]  /*4480*/  HMMA.16816.F32.BF16 R104, R32.reuse, R100, RZ ;  /* 0x000000642068723c */ /* 0x040fe600000418ff */
[----:B------:R-:W-:Y:S03]  /*4490*/  LDSM.16.M88.4 R120, [R209+0x2000] ;  /* 0x00200000d178783b */ /* 0x000fe60000000200 */
[C---:B------:R-:W-:Y:S01]  /*44a0*/  HMMA.16816.F32.BF16 R100, R32.reuse, R102, RZ ;  /* 0x000000662064723c */ /* 0x040fe200000418ff */
[----:B------:R-:W-:Y:S04]  /*44b0*/  LDSM.16.M88.4 R124, [R209+0x1800] ;  /* 0x00180000d17c783b */ /* 0x000fe80000000200 */
[----:B------:R-:W0:Y:S01]  /*44c0*/  LDGDEPBAR ;  /* 0x00000000000079af */ /* 0x000e220000000000 */
[C---:B------:R-:W-:Y:S06]  /*44d0*/  HMMA.16816.F32.BF16 R28, R32.reuse, R30, RZ ;  /* 0x0000001e201c723c */ /* 0x040fec00000418ff */
[C---:B------:R-:W-:Y:S06]  /*44e0*/  HMMA.16816.F32.BF16 R96, R32.reuse, R92, RZ ;  /* 0x0000005c2060723c */ /* 0x040fec00000418ff */
[----:B------:R-:W-:Y:S06]  /*44f0*/  HMMA.16816.F32.BF16 R92, R32, R94, RZ ;  /* 0x0000005e205c723c */ /* 0x000fec00000418ff */
[C---:B------:R-:W-:Y:S06]  /*4500*/  HMMA.16816.F32.BF16 R48, R64.reuse, R20, R48 ;  /* 0x000000144030723c */ /* 0x040fec0000041830 */
[C---:B------:R-:W-:Y:S01]  /*4510*/  HMMA.16816.F32.BF16 R44, R64.reuse, R22, R44 ;  /* 0x00000016402c723c */ /* 0x040fe2000004182c */
[----:B------:R-:W4:Y:S05]  /*4520*/  LDSM.16.M88.4 R20, [R207+0x4800] ;  /* 0x00480000cf14783b */ /* 0x000f2a0000000200 */
[----:B------:R-:W-:Y:S06]  /*4530*/  HMMA.16816.F32.BF16 R16, R64, R40, R16 ;  /* 0x000000284010723c */ /* 0x000fec0000041810 */
[C---:B------:R-:W-:Y:S06]  /*4540*/  HMMA.16816.F32.BF16 R88, R32.reuse, R84, RZ ;  /* 0x000000542058723c */ /* 0x040fec00000418ff */
[C---:B-----5:R-:W-:Y:S06]  /*4550*/  HMMA.16816.F32.BF16 R80, R32.reuse, R76, RZ ;  /* 0x0000004c2050723c */ /* 0x060fec00000418ff */
[C---:B------:R-:W-:Y:S06]  /*4560*/  HMMA.16816.F32.BF16 R84, R32.reuse, R86, RZ ;  /* 0x000000562054723c */ /* 0x040fec00000418ff */
[C---:B------:R-:W-:Y:S06]  /*4570*/  HMMA.16816.F32.BF16 R76, R32.reuse, R78, RZ ;  /* 0x0000004e204c723c */ /* 0x040fec00000418ff */
[C---:B------:R-:W-:Y:S06]  /*4580*/  HMMA.16816.F32.BF16 R72, R32.reuse, R60, RZ ;  /* 0x0000003c2048723c */ /* 0x040fec00000418ff */
[----:B------:R-:W-:Y:S01]  /*4590*/  HMMA.16816.F32.BF16 R32, R32, R62, RZ ;  /* 0x0000003e2020723c */ /* 0x000fe200000418ff */
[----:B------:R-:W5:Y:S05]  /*45a0*/  LDSM.16.M88.4 R60, [R209] ;  /* 0x00000000d13c783b */ /* 0x000f6a0000000200 */
[C---:B-1----:R-:W-:Y:S06]  /*45b0*/  HMMA.16816.F32.BF16 R104, R64.reuse, R12, R104 ;  /* 0x0000000c4068723c */ /* 0x042fec0000041868 */
[C---:B------:R-:W-:Y:S01]  /*45c0*/  HMMA.16816.F32.BF16 R100, R64.reuse, R14, R100 ;  /* 0x0000000e4064723c */ /* 0x040fe20000041864 */
[----:B------:R-:W1:Y:S05]  /*45d0*/  LDSM.16.M88.4 R12, [R207+0x5000] ;  /* 0x00500000cf0c783b */ /* 0x000e6a0000000200 */
[C---:B------:R-:W-:Y:S01]  /*45e0*/  HMMA.16816.F32.BF16 R28, R64.reuse, R42, R28 ;  /* 0x0000002a401c723c */ /* 0x040fe2000004181c */
[----:B------:R-:W1:Y:S05]  /*45f0*/  LDSM.16.M88.4 R40, [R207+0x6000] ;  /* 0x00600000cf28783b */ /* 0x000e6a0000000200 */
[C---:B--2---:R-:W-:Y:S06]  /*4600*/  HMMA.16816.F32.BF16 R96, R64.reuse, R8, R96 ;  /* 0x000000084060723c */ /* 0x044fec0000041860 */
[----:B------:R-:W-:Y:S01]  /*4610*/  HMMA.16816.F32.BF16 R92, R64, R10, R92 ;  /* 0x0000000a405c723c */ /* 0x000fe2000004185c */
[----:B------:R-:W2:Y:S05]  /*4620*/  LDSM.16.M88.4 R8, [R207+0x5800] ;  /* 0x00580000cf08783b */ /* 0x000eaa0000000200 */
[----:B---3--:R-:W-:Y:S06]  /*4630*/  HMMA.16816.F32.BF16 R16, R68, R24, R16 ;  /* 0x000000184410723c */ /* 0x008fec0000041810 */
        /* <DEDUP_REMOVED lines=8> */
[----:B------:R-:W-:Y:S04]  /*46c0*/  LDSM.16.M88.4 R64, [R215+0x2000] ;  /* 0x00200000d740783b */ /* 0x000fe80000000200 */
[----:B------:R-:W3:Y:S01]  /*46d0*/  LDSM.16.M88.4 R108, [R214+0x8000] ;  /* 0x00800000d66c783b */ /* 0x000ee20000000200 */
[C---:B------:R-:W-:Y:S03]  /*46e0*/  HMMA.16816.F32.BF16 R28, R68.reuse, R26, R28 ;  /* 0x0000001a441c723c */ /* 0x040fe6000004181c */
[----:B------:R-:W3:Y:S03]  /*46f0*/  LDSM.16.M88.4 R24, [R207+0x6800] ;  /* 0x00680000cf18783b */ /* 0x000ee60000000200 */
[C---:B----4-:R-:W-:Y:S06]  /*4700*/  HMMA.16816.F32.BF16 R56, R68.reuse, R20, R56 ;  /* 0x000000144438723c */ /* 0x050fec0000041838 */
[----:B------:R-:W-:Y:S01]  /*4710*/  HMMA.16816.F32.BF16 R52, R68, R22, R52 ;  /* 0x000000164434723c */ /* 0x000fe20000041834 */
[----:B------:R-:W4:Y:S05]  /*4720*/  LDSM.16.M88.4 R20, [R207+0x7000] ;  /* 0x00700000cf14783b */ /* 0x000f2a0000000200 */
[----:B-----5:R-:W-:Y:S06]  /*4730*/  HMMA.16816.F32.BF16 R16, R128, R60, R16 ;  /* 0x0000003c8010723c */ /* 0x020fec0000041810 */
        /* <DEDUP_REMOVED lines=8> */
[----:B------:R-:W2:Y:S05]  /*47c0*/  LDSM.16.M88.4 R8, [R209+0x1000] ;  /* 0x00100000d108783b */ /* 0x000eaa0000000200 */
[----:B---3--:R-:W-:Y:S06]  /*47d0*/  HMMA.16816.F32.BF16 R16, R64, R108, R16 ;  /* 0x0000006c4010723c */ /* 0x008fec0000041810 */
[----:B------:R-:W-:Y:S01]  /*47e0*/  HMMA.16816.F32.BF16 R28, R128, R62, R28 ;  /* 0x0000003e801c723c */ /* 0x000fe2000004181c */
[----:B------:R-:W3:Y:S05]  /*47f0*/  LDSM.16.M88.4 R60, [R214+0x8800] ;  /* 0x00880000d63c783b */ /* 0x000eea0000000200 */
[C---:B------:R-:W-:Y:S06]  /*4800*/  HMMA.16816.F32.BF16 R88, R68.reuse, R24, R88 ;  /* 0x000000184458723c */ /* 0x040fec0000041858 */
[C---:B------:R-:W-:Y:S01]  /*4810*/  HMMA.16816.F32.BF16 R84, R68.reuse, R26, R84 ;  /* 0x0000001a4454723c */ /* 0x040fe20000041854 */
[----:B------:R-:W-:Y:S05]  /*4820*/  LDSM.16.M88.4 R24, [R211+0x2000] ;  /* 0x00200000d318783b */ /* 0x000fea0000000200 */
[C---:B----4-:R-:W-:Y:S06]  /*4830*/  HMMA.16816.F32.BF16 R80, R68.reuse, R20, R80 ;  /* 0x000000144450723c */ /* 0x050fec0000041850 */
[----:B------:R-:W-:Y:S01]  /*4840*/  HMMA.16816.F32.BF16 R76, R68, R22, R76 ;  /* 0x00000016444c723c */ /* 0x000fe2000004184c */
[----:B------:R-:W4:Y:S05]  /*4850*/  LDSM.16.M88.4 R20, [R207+0x8000] ;  /* 0x00800000cf14783b */ /* 0x000f2a0000000200 */
[----:B-1----:R-:W-:Y:S06]  /*4860*/  HMMA.16816.F32.BF16 R56, R128, R12, R56 ;  /* 0x0000000c8038723c */ /* 0x002fec0000041838 */
[----:B-----5:R-:W-:Y:S06]  /*4870*/  HMMA.16816.F32.BF16 R16, R40, R132, R16 ;  /* 0x000000842810723c */ /* 0x020fec0000041810 */
[C---:B------:R-:W-:Y:S06]  /*4880*/  HMMA.16816.F32.BF16 R72, R68.reuse, R112, R72 ;  /* 0x000000704448723c */ /* 0x040fec0000041848 */
[----:B------:R-:W-:Y:S01]  /*4890*/  HMMA.16816.F32.BF16 R68, R68, R114, R32 ;  /* 0x000000724444723c */ /* 0x000fe20000041820 */
[----:B------:R-:W1:Y:S04]  /*48a0*/  LDSM.16.M88.4 R32, [R141+0x8800] ;  /* 0x008800008d20783b */ /* 0x000e680000000200 */
[----:B------:R-:W-:Y:S01]  /*48b0*/  LDSM.16.M88.4 R112, [R209+0x3000] ;  /* 0x00300000d170783b */ /* 0x000fe20000000200 */
[C---:B------:R-:W-:Y:S03]  /*48c0*/  HMMA.16816.F32.BF16 R52, R128.reuse, R14, R52 ;  /* 0x0000000e8034723c */ /* 0x040fe60000041834 */
[----:B------:R-:W-:Y:S03]  /*48d0*/  LDSM.16.M88.4 R12, [R210+0x2000] ;  /* 0x00200000d20c783b */ /* 0x000fe60000000200 */
[----:B--2---:R-:W-:Y:S06]  /*48e0*/  HMMA.16816.F32.BF16 R48, R128, R8, R48 ;  /* 0x000000088030723c */ /* 0x004fec0000041830 */
[----:B------:R-:W-:Y:S01]  /*48f0*/  HMMA.16816.F32.BF16 R28, R64, R110, R28 ;  /* 0x0000006e401c723c */ /* 0x000fe2000004181c */
[----:B------:R-:W2:Y:S05]  /*4900*/  LDSM.16.M88.4 R108, [R209+0x3800] ;  /* 0x00380000d16c783b */ /* 0x000eaa0000000200 */
[----:B------:R-:W-:Y:S01]  /*4910*/  HMMA.16816.F32.BF16 R44, R128, R10, R44 ;  /* 0x0000000a802c723c */ /* 0x000fe2000004182c */
[----:B------:R-:W5:Y:S05]  /*4920*/  LDSM.16.M88.4 R8, [R209+0x4000] ;  /* 0x00400000d108783b */ /* 0x000f6a0000000200 */
[----:B---3--:R-:W-:Y:S06]  /*4930*/  HMMA.16816.F32.BF16 R56, R64, R60, R56 ;  /* 0x0000003c4038723c */ /* 0x008fec0000041838 */
[----:B----4-:R-:W-:Y:S06]  /*4940*/  HMMA.16816.F32.BF16 R16, R24, R20, R16 ;  /* 0x000000141810723c */ /* 0x010fec0000041810 */
[C---:B------:R-:W-:Y:S06]  /*4950*/  HMMA.16816.F32.BF16 R96, R128.reuse, R120, R96 ;  /* 0x000000788060723c */ /* 0x040fec0000041860 */
[C---:B------:R-:W-:Y:S01]  /*4960*/  HMMA.16816.F32.BF16 R120, R128.reuse, R122, R92 ;  /* 0x0000007a8078723c */ /* 0x040fe2000004185c */
[----:B------:R-:W3:Y:S05]  /*4970*/  LDSM.16.M88.4 R92, [R207+0x8800] ;  /* 0x00880000cf5c783b */ /* 0x000eea0000000200 */
[C---:B------:R-:W-:Y:S06]  /*4980*/  HMMA.16816.F32.BF16 R104, R128.reuse, R124, R104 ;  /* 0x0000007c8068723c */ /* 0x040fec0000041868 */
[----:B------:R-:W-:Y:S01]  /*4990*/  HMMA.16816.F32.BF16 R100, R128, R126, R100 ;  /* 0x0000007e8064723c */ /* 0x000fe20000041864 */
[----:B------:R-:W4:Y:S05]  /*49a0*/  LDSM.16.M88.4 R124, [R214+0x9000] ;  /* 0x00900000d67c783b */ /* 0x000f2a0000000200 */
[C---:B------:R-:W-:Y:S06]  /*49b0*/  HMMA.16816.F32.BF16 R28, R40.reuse, R134, R28 ;  /* 0x00000086281c723c */ /* 0x040fec000004181c */
[----:B-1----:R-:W-:Y:S06]  /*49c0*/  HMMA.16816.F32.BF16 R56, R40, R32, R56 ;  /* 0x000000202838723c */ /* 0x002fec0000041838 */
[----:B--2---:R-:W-:Y:S06]  /*49d0*/  HMMA.16816.F32.BF16 R72, R128, R108, R72 ;  /* 0x0000006c8048723c */ /* 0x004fec0000041848 */
[----:B-----5:R-:W-:Y:S06]  /*49e0*/  HMMA.16816.F32.BF16 R16, R12, R8, R16 ;  /* 0x000000080c10723c */ /* 0x020fec0000041810 */
[----:B------:R-:W-:Y:S01]  /*49f0*/  HMMA.16816.F32.BF16 R68, R128, R110, R68 ;  /* 0x0000006e8044723c */ /* 0x000fe20000041844 */
[----:B------:R-:W1:Y:S05]  /*4a00*/  LDSM.16.M88.4 R108, [R214+0x9800] ;  /* 0x00980000d66c783b */ /* 0x000e6a0000000200 */
[C---:B------:R-:W-:Y:S01]  /*4a10*/  HMMA.16816.F32.BF16 R28, R24.reuse, R22, R28 ;  /* 0x00000016181c723c */ /* 0x040fe2000004181c */
[----:B------:R-:W2:Y:S05]  /*4a20*/  LDSM.16.M88.4 R20, [R141+0x9000] ;  /* 0x009000008d14783b */ /* 0x000eaa0000000200 */
[----:B---3--:R-:W-:Y:S06]  /*4a30*/  HMMA.16816.F32.BF16 R56, R24, R92, R56 ;  /* 0x0000005c1838723c */ /* 0x008fec0000041838 */
[----:B----4-:R-:W-:Y:S01]  /*4a40*/  HMMA.16816.F32.BF16 R48, R64, R124, R48 ;  /* 0x0000007c4030723c */ /* 0x010fe20000041830 */
[----:B------:R-:W-:Y:S01]  /*4a50*/  FMUL.FTZ R0, R16, UR10 ;  /* 0x0000000a10007c20 */ /* 0x000fe20008410000 */
[----:B------:R-:W-:Y:S01]  /*4a60*/  FMUL.FTZ R7, R17, UR10 ;  /* 0x0000000a11077c20 */ /* 0x000fe20008410000 */
[----:B------:R-:W-:Y:S01]  /*4a70*/  FMUL.FTZ R5, R18, UR10 ;  /* 0x0000000a12057c20 */ /* 0x000fe20008410000 */
[----:B------:R-:W-:-:S02]  /*4a80*/  FMUL.FTZ R92, R19, UR10 ;  /* 0x0000000a135c7c20 */ /* 0x000fc40008410000 */
[----:B------:R-:W-:Y:S01]  /*4a90*/  HMMA.16816.F32.BF16 R44, R64, R126, R44 ;  /* 0x0000007e402c723c */ /* 0x000fe2000004182c */
[----:B------:R-:W3:Y:S01]  /*4aa0*/  LDSM.16.M88.4 R16, [R141+0x9800] ;  /* 0x009800008d10783b */ /* 0x000ee20000000200 */
[----:B------:R-:W4:Y:S04]  /*4ab0*/  MUFU.TANH R0, R0 ;  /* 0x0000000000007308 */ /* 0x000f280000002400 */
[----:B------:R-:W-:Y:S01]  /*4ac0*/  HMMA.16816.F32.BF16 R28, R12, R10, R28 ;  /* 0x0000000a0c1c723c */ /* 0x000fe2000004181c */
[----:B------:R-:W5:Y:S03]  /*4ad0*/  LDSM.16.M88.4 R8, [R207+0x9000] ;  /* 0x00900000cf08783b */ /* 0x000f660000000200 */
[----:B------:R-:W2:Y:S02]  /*4ae0*/  MUFU.TANH R7, R7 ;  /* 0x0000000700077308 */ /* 0x000ea40000002400 */
[C---:B------:R-:W-:Y:S01]  /*4af0*/  HMMA.16816.F32.BF16 R52, R64.reuse, R62, R52 ;  /* 0x0000003e4034723c */ /* 0x040fe20000041834 */
[----:B------:R-:W-:Y:S05]  /*4b00*/  LDSM.16.M88.4 R60, [R209+0x4800] ;  /* 0x00480000d13c783b */ /* 0x000fea0000000200 */
[C---:B-1----:R-:W-:Y:S01]  /*4b10*/  HMMA.16816.F32.BF16 R104, R64.reuse, R108, R104 ;  /* 0x0000006c4068723c */ /* 0x042fe20000041868 */
[----:B------:R-:W1:Y:S05]  /*4b20*/  MUFU.TANH R5, R5 ;  /* 0x0000000500057308 */ /* 0x000e6a0000002400 */
[----:B------:R-:W-:Y:S03]  /*4b30*/  HMMA.16816.F32.BF16 R100, R64, R110, R100 ;  /* 0x0000006e4064723c */ /* 0x000fe60000041864 */
[----:B------:R-:W1:Y:S03]  /*4b40*/  MUFU.TANH R92, R92 ;  /* 0x0000005c005c7308 */ /* 0x000e660000002400 */
[----:B--2---:R-:W-:Y:S01]  /*4b50*/  HMMA.16816.F32.BF16 R48, R40, R20, R48 ;  /* 0x000000142830723c */ /* 0x004fe20000041830 */
[----:B------:R-:W-:Y:S01]  /*4b60*/  FMUL.FTZ R28, R28, UR10 ;  /* 0x0000000a1c1c7c20 */ /* 0x000fe20008410000 */
[----:B------:R-:W-:-:S04]  /*4b70*/  FMUL.FTZ R93, R30, UR10 ;  /* 0x0000000a1e5d7c20 */ /* 0x000fc80008410000 */
[C---:B------:R-:W-:Y:S01]  /*4b80*/  HMMA.16816.F32.BF16 R44, R40.reuse, R22, R44 ;  /* 0x00000016282c723c */ /* 0x040fe2000004182c */
[----:B------:R-:W2:Y:S01]  /*4b90*/  LDSM.16.M88.4 R20, [R214+0xa000] ;  /* 0x00a00000d614783b */ /* 0x000ea20000000200 */
[----:B------:R-:W1:Y:S04]  /*4ba0*/  MUFU.TANH R93, R93 ;  /* 0x0000005d005d7308 */ /* 0x000e680000002400 */
[C---:B---3--:R-:W-:Y:S06]  /*4bb0*/  HMMA.16816.F32.BF16 R104, R40.reuse, R16, R104 ;  /* 0x000000102868723c */ /* 0x048fec0000041868 */
[C---:B------:R-:W-:Y:S01]  /*4bc0*/  HMMA.16816.F32.BF16 R100, R40.reuse, R18, R100 ;  /* 0x000000122864723c */ /* 0x040fe20000041864 */
[----:B------:R-:W3:Y:S05]  /*4bd0*/  LDSM.16.M88.4 R16, [R214+0xa800] ;  /* 0x00a80000d610783b */ /* 0x000eea0000000200 */
[----:B------:R-:W-:Y:S01]  /*4be0*/  HMMA.16816.F32.BF16 R52, R40, R34, R52 ;  /* 0x000000222834723c */ /* 0x000fe20000041834 */
[----:B------:R-:W-:Y:S05]  /*4bf0*/  LDSM.16.M88.4 R32, [R209+0x5000] ;  /* 0x00500000d120783b */ /* 0x000fea0000000200 */
[C---:B-----5:R-:W-:Y:S06]  /*4c00*/  HMMA.16816.F32.BF16 R48, R24.reuse, R8, R48 ;  /* 0x000000081830723c */ /* 0x060fec0000041830 */
[----:B------:R-:W-:Y:S01]  /*4c10*/  HMMA.16816.F32.BF16 R44, R24, R10, R44 ;  /* 0x0000000a182c723c */ /* 0x000fe2000004182c */
[----:B------:R-:W5:Y:S05]  /*4c20*/  LDSM.16.M88.4 R8, [R141+0xa000] ;  /* 0x00a000008d08783b */ /* 0x000f6a0000000200 */
[C---:B------:R-:W-:Y:S06]  /*4c30*/  HMMA.16816.F32.BF16 R88, R128.reuse, R116, R88 ;  /* 0x000000748058723c */ /* 0x040fec0000041858 */
[----:B------:R-:W-:Y:S06]  /*4c40*/  HMMA.16816.F32.BF16 R84, R128, R118, R84 ;  /* 0x000000768054723c */ /* 0x000fec0000041854 */
[C---:B--2---:R-:W-:Y:S06]  /*4c50*/  HMMA.16816.F32.BF16 R96, R64.reuse, R20, R96 ;  /* 0x000000144060723c */ /* 0x044fec0000041860 */
[----:B------:R-:W-:Y:S01]  /*4c60*/  HMMA.16816.F32.BF16 R120, R64, R22, R120 ;  /* 0x000000164078723c */ /* 0x000fe20000041878 */
[----:B------:R-:W2:Y:S05]  /*4c70*/  LDSM.16.M88.4 R20, [R141+0xa800] ;  /* 0x00a800008d14783b */ /* 0x000eaa0000000200 */
[----:B------:R-:W-:Y:S01]  /*4c80*/  HMMA.16816.F32.BF16 R56, R12, R60, R56 ;  /* 0x0000003c0c38723c */ /* 0x000fe20000041838 */
[----:B------:R4:W1:Y:S05]  /*4c90*/  MUFU.TANH R60, R28 ;  /* 0x0000001c003c7308 */ /* 0x00086a0000002400 */
[----:B------:R-:W-:Y:S01]  /*4ca0*/  HMMA.16816.F32.BF16 R52, R24, R94, R52 ;  /* 0x0000005e1834723c */ /* 0x000fe20000041834 */
[----:B------:R-:W-:-:S05]  /*4cb0*/  FMUL.FTZ R61, R29, UR10 ;  /* 0x0000000a1d3d7c20 */ /* 0x000fca0008410000 */
[C---:B---3--:R-:W-:Y:S01]  /*4cc0*/  HMMA.16816.F32.BF16 R88, R64.reuse, R16, R88 ;  /* 0x000000104058723c */ /* 0x048fe20000041858 */
[----:B------:R-:W-:Y:S01]  /*4cd0*/  FMUL.FTZ R94, R31, UR10 ;  /* 0x0000000a1f5e7c20 */ /* 0x000fe20008410000 */
[----:B------:R-:W3:Y:S01]  /*4ce0*/  MUFU.TANH R61, R61 ;  /* 0x0000003d003d7308 */ /* 0x000ee20000002400 */
[----:B----4-:R-:W4:Y:S03]  /*4cf0*/  LDSM.16.M88.4 R28, [R207+0x9800] ;  /* 0x00980000cf1c783b */ /* 0x010f260000000200 */
[----:B------:R-:W-:Y:S01]  /*4d00*/  HMMA.16816.F32.BF16 R84, R64, R18, R84 ;  /* 0x000000124054723c */ /* 0x000fe20000041854 */
[----:B------:R-:W-:Y:S03]  /*4d10*/  LDSM.16.M88.4 R16, [R141+0xb000] ;  /* 0x00b000008d10783b */ /* 0x000fe60000000200 */
[----:B------:R-:W1:Y:S02]  /*4d20*/  MUFU.TANH R94, R94 ;  /* 0x0000005e005e7308 */ /* 0x000e640000002400 */
[----:B------:R-:W-:Y:S01]  /*4d30*/  FMUL.FTZ R56, R56, UR10 ;  /* 0x0000000a38387c20 */ /* 0x000fe20008410000 */
[----:B-----5:R-:W-:Y:S01]  /*4d40*/  HMMA.16816.F32.BF16 R96, R40, R8, R96 ;  /* 0x000000082860723c */ /* 0x020fe20000041860 */
[----:B------:R-:W-:Y:S01]  /*4d50*/  FMUL.FTZ R57, R57, UR10 ;  /* 0x0000000a39397c20 */ /* 0x000fe20008410000 */
[----:B------:R-:W-:Y:S01]  /*4d60*/  FMUL.FTZ R95, R58, UR10 ;  /* 0x0000000a3a5f7c20 */ /* 0x000fe20008410000 */
[----:B------:R-:W-:-:S03]  /*4d70*/  FMUL.FTZ R108, R59, UR10 ;  /* 0x0000000a3b6c7c20 */ /* 0x000fc60008410000 */
[----:B------:R-:W-:Y:S01]  /*4d80*/  HMMA.16816.F32.BF16 R120, R40, R10, R120 ;  /* 0x0000000a2878723c */ /* 0x000fe20000041878 */
[----:B------:R-:W5:Y:S01]  /*4d90*/  LDSM.16.M88.4 R8, [R214+0xb000] ;  /* 0x00b00000d608783b */ /* 0x000f620000000200 */
[----:B------:R-:W1:Y:S04]  /*4da0*/  MUFU.TANH R95, R95 ;  /* 0x0000005f005f7308 */ /* 0x000e680000002400 */
[C---:B------:R-:W-:Y:S04]  /*4db0*/  HMMA.16816.F32.BF16 R48, R12.reuse, R32, R48 ;  /* 0x000000200c30723c */ /* 0x040fe80000041830 */
[----:B------:R-:W1:Y:S02]  /*4dc0*/  MUFU.TANH R108, R108 ;  /* 0x0000006c006c7308 */ /* 0x000e640000002400 */
[C---:B------:R-:W-:Y:S01]  /*4dd0*/  HMMA.16816.F32.BF16 R44, R12.reuse, R34, R44 ;  /* 0x000000220c2c723c */ /* 0x040fe2000004182c */
[----:B------:R-:W3:Y:S05]  /*4de0*/  LDSM.16.M88.4 R32, [R207+0xa000] ;  /* 0x00a00000cf20783b */ /* 0x000eea0000000200 */
[----:B------:R-:W-:Y:S01]  /*4df0*/  HMMA.16816.F32.BF16 R52, R12, R62, R52 ;  /* 0x0000003e0c34723c */ /* 0x000fe20000041834 */
[----:B------:R-:W1:Y:S05]  /*4e00*/  MUFU.TANH R62, R56 ;  /* 0x00000038003e7308 */ /* 0x000e6a0000002400 */
[C---:B------:R-:W-:Y:S03]  /*4e10*/  HMMA.16816.F32.BF16 R80, R128.reuse, R112, R80 ;  /* 0x000000708050723c */ /* 0x040fe60000041850 */
[----:B------:R4:W1:Y:S03]  /*4e20*/  MUFU.TANH R63, R57 ;  /* 0x00000039003f7308 */ /* 0x0008660000002400 */
[----:B------:R-:W-:Y:S01]  /*4e30*/  HMMA.16816.F32.BF16 R76, R128, R114, R76 ;  /* 0x00000072804c723c */ /* 0x000fe2000004184c */
[----:B------:R-:W-:Y:S01]  /*4e40*/  FMUL.FTZ R48, R48, UR10 ;  /* 0x0000000a30307c20 */ /* 0x000fe20008410000 */
[----:B------:R-:W-:Y:S01]  /*4e50*/  FMUL.FTZ R49, R49, UR10 ;  /* 0x0000000a31317c20 */ /* 0x000fe20008410000 */
[----:B------:R-:W-:Y:S01]  /*4e60*/  FMUL.FTZ R50, R50, UR10 ;  /* 0x0000000a32327c20 */ /* 0x000fe20008410000 */
[----:B------:R-:W-:-:S02]  /*4e70*/  FMUL.FTZ R51, R51, UR10 ;  /* 0x0000000a33337c20 */ /* 0x000fc40008410000 */
[C---:B--2---:R-:W-:Y:S01]  /*4e80*/  HMMA.16816.F32.BF16 R88, R40.reuse, R20, R88 ;  /* 0x000000142858723c */ /* 0x044fe20000041858 */
[----:B------:R-:W-:Y:S01]  /*4e90*/  FMUL.FTZ R44, R44, UR10 ;  /* 0x0000000a2c2c7c20 */ /* 0x000fe20008410000 */
[----:B------:R-:W-:Y:S01]  /*4ea0*/  FMUL.FTZ R246, R46, UR10 ;  /* 0x0000000a2ef67c20 */ /* 0x000fe20008410000 */
[----:B------:R-:W-:Y:S01]  /*4eb0*/  FMUL.FTZ R109, R47, UR10 ;  /* 0x0000000a2f6d7c20 */ /* 0x000fe20008410000 */
[----:B------:R-:W2:Y:S02]  /*4ec0*/  MUFU.TANH R48, R48 ;  /* 0x0000003000307308 */ /* 0x000ea40000002400 */
[----:B------:R-:W-:Y:S01]  /*4ed0*/  HMMA.16816.F32.BF16 R84, R40, R22, R84 ;  /* 0x000000162854723c */ /* 0x000fe20000041854 */
[----:B------:R-:W1:Y:S01]  /*4ee0*/  LDSM.16.M88.4 R20, [R214+0xb800] ;  /* 0x00b80000d614783b */ /* 0x000e620000000200 */
[----:B------:R-:W-:Y:S01]  /*4ef0*/  FMUL.FTZ R52, R52, UR10 ;  /* 0x0000000a34347c20 */ /* 0x000fe20008410000 */
[----:B------:R-:W-:Y:S01]  /*4f00*/  FMUL.FTZ R53, R53, UR10 ;  /* 0x0000000a35357c20 */ /* 0x000fe20008410000 */
[----:B------:R-:W-:Y:S01]  /*4f10*/  FMUL.FTZ R54, R54, UR10 ;  /* 0x0000000a36367c20 */ /* 0x000fe20008410000 */
[----:B----4-:R-:W4:Y:S01]  /*4f20*/  LDSM.16.M88.4 R56, [R209+0x5800] ;  /* 0x00580000d138783b */ /* 0x010f220000000200 */
[C---:B------:R-:W-:Y:S01]  /*4f30*/  HMMA.16816.F32.BF16 R104, R24.reuse, R28, R104 ;  /* 0x0000001c1868723c */ /* 0x040fe20000041868 */
[----:B------:R-:W-:Y:S01]  /*4f40*/  FMUL.FTZ R55, R55, UR10 ;  /* 0x0000000a37377c20 */ /* 0x000fe20008410000 */
[----:B------:R-:W1:Y:S04]  /*4f50*/  MUFU.TANH R52, R52 ;  /* 0x0000003400347308 */ /* 0x000e680000002400 */
[----:B------:R-:W-:Y:S01]  /*4f60*/  HMMA.16816.F32.BF16 R100, R24, R30, R100 ;  /* 0x0000001e1864723c */ /* 0x000fe20000041864 */
[----:B------:R-:W2:Y:S03]  /*4f70*/  LDSM.16.M88.4 R28, [R209+0x6000] ;  /* 0x00600000d11c783b */ /* 0x000ea60000000200 */
[----:B------:R-:W1:Y:S02]  /*4f80*/  MUFU.TANH R53, R53 ;  /* 0x0000003500357308 */ /* 0x000e640000002400 */
[C---:B-----5:R-:W-:Y:S06]  /*4f90*/  HMMA.16816.F32.BF16 R80, R64.reuse, R8, R80 ;  /* 0x000000084050723c */ /* 0x060fec0000041850 */
[----:B------:R-:W-:Y:S01]  /*4fa0*/  HMMA.16816.F32.BF16 R76, R64, R10, R76 ;  /* 0x0000000a404c723c */ /* 0x000fe2000004184c */
[----:B------:R-:W5:Y:S01]  /*4fb0*/  LDSM.16.M88.4 R8, [R141+0xb800] ;  /* 0x00b800008d08783b */ /* 0x000f620000000200 */
[----:B------:R-:W2:Y:S04]  /*4fc0*/  MUFU.TANH R54, R54 ;  /* 0x0000003600367308 */ /* 0x000ea80000002400 */
[C---:B---3--:R-:W-:Y:S04]  /*4fd0*/  HMMA.16816.F32.BF16 R96, R24.reuse, R32, R96 ;  /* 0x000000201860723c */ /* 0x048fe80000041860 */
[----:B------:R-:W3:Y:S02]  /*4fe0*/  MUFU.TANH R55, R55 ;  /* 0x0000003700377308 */ /* 0x000ee40000002400 */
[----:B------:R-:W-:Y:S01]  /*4ff0*/  HMMA.16816.F32.BF16 R120, R24, R34, R120 ;  /* 0x000000221878723c */ /* 0x000fe20000041878 */
[----:B------:R-:W-:Y:S05]  /*5000*/  LDSM.16.M88.4 R32, [R209+0x6800] ;  /* 0x00680000d120783b */ /* 0x000fea0000000200 */
[----:B-1----:R-:W-:Y:S01]  /*5010*/  HMMA.16816.F32.BF16 R72, R64, R20, R72 ;  /* 0x000000144048723c */ /* 0x002fe20000041848 */
[----:B------:R-:W1:Y:S05]  /*5020*/  MUFU.TANH R49, R49 ;  /* 0x0000003100317308 */ /* 0x000e6a0000002400 */
[----:B----4-:R-:W-:Y:S03]  /*5030*/  HMMA.16816.F32.BF16 R104, R12, R56, R104 ;  /* 0x000000380c68723c */ /* 0x010fe60000041868 */
[----:B------:R4:W1:Y:S03]  /*5040*/  MUFU.TANH R56, R44 ;  /* 0x0000002c00387308 */ /* 0x0008660000002400 */
[----:B------:R-:W-:Y:S01]  /*5050*/  HMMA.16816.F32.BF16 R68, R64, R22, R68 ;  /* 0x000000164044723c */ /* 0x000fe20000041844 */
[----:B------:R-:W-:Y:S01]  /*5060*/  FMUL.FTZ R57, R45, UR10 ;  /* 0x0000000a2d397c20 */ /* 0x000fe20008410000 */
[----:B------:R-:W-:Y:S03]  /*5070*/  LDSM.16.M88.4 R20, [R209+0x7800] ;  /* 0x00780000d114783b */ /* 0x000fe60000000200 */
[----:B------:R-:W1:Y:S01]  /*5080*/  MUFU.TANH R50, R50 ;  /* 0x0000003200327308 */ /* 0x000e620000002400 */
[C---:B------:R-:W-:Y:S06]  /*5090*/  HMMA.16816.F32.BF16 R80, R40.reuse, R16, R80 ;  /* 0x000000102850723c */ /* 0x040fec0000041850 */
[----:B------:R-:W-:Y:S01]  /*50a0*/  HMMA.16816.F32.BF16 R76, R40, R18, R76 ;  /* 0x00000012284c723c */ /* 0x000fe2000004184c */
[----:B------:R-:W3:Y:S01]  /*50b0*/  LDSM.16.M88.4 R16, [R207+0xb800] ;  /* 0x00b80000cf10783b */ /* 0x000ee20000000200 */
[----:B------:R-:W1:Y:S03]  /*50c0*/  MUFU.TANH R51, R51 ;  /* 0x0000003300337308 */ /* 0x000e660000002400 */
[----:B----4-:R-:W4:Y:S01]  /*50d0*/  LDSM.16.M88.4 R44, [R207+0xa800] ;  /* 0x00a80000cf2c783b */ /* 0x010f220000000200 */
[C---:B--2---:R-:W-:Y:S01]  /*50e0*/  HMMA.16816.F32.BF16 R96, R12.reuse, R28, R96 ;  /* 0x0000001c0c60723c */ /* 0x044fe20000041860 */
[----:B------:R-:W-:Y:S01]  /*50f0*/  FMUL.FTZ R105, R105, UR10 ;  /* 0x0000000a69697c20 */ /* 0x000fe20008410000 */
[----:B------:R-:W-:Y:S01]  /*5100*/  FMUL.FTZ R106, R106, UR10 ;  /* 0x0000000a6a6a7c20 */ /* 0x000fe20008410000 */
[----:B------:R-:W-:Y:S01]  /*5110*/  FMUL.FTZ R107, R107, UR10 ;  /* 0x0000000a6b6b7c20 */ /* 0x000fe20008410000 */
[----:B------:R-:W2:Y:S02]  /*5120*/  MUFU.TANH R57, R57 ;  /* 0x0000003900397308 */ /* 0x000ea40000002400 */
[----:B------:R-:W-:Y:S01]  /*5130*/  HMMA.16816.F32.BF16 R120, R12, R30, R120 ;  /* 0x0000001e0c78723c */ /* 0x000fe20000041878 */
[----:B------:R-:W1:Y:S05]  /*5140*/  LDSM.16.M88.4 R28, [R207+0xb000] ;  /* 0x00b00000cf1c783b */ /* 0x000e6a0000000200 */
[C---:B-----5:R-:W-:Y:S01]  /*5150*/  HMMA.16816.F32.BF16 R72, R40.reuse, R8, R72 ;  /* 0x000000082848723c */ /* 0x060fe20000041848 */
[----:B------:R-:W1:Y:S05]  /*5160*/  MUFU.TANH R246, R246 ;  /* 0x000000f600f67308 */ /* 0x000e6a0000002400 */
[----:B------:R-:W-:Y:S01]  /*5170*/  HMMA.16816.F32.BF16 R68, R40, R10, R68 ;  /* 0x0000000a2844723c */ /* 0x000fe20000041844 */
[----:B------:R-:W-:-:S02]  /*5180*/  LOP3.LUT R8, R140, 0xffffffe0, RZ, 0xc0, !PT ;  /* 0xffffffe08c087812 */ /* 0x000fc400078ec0ff */
[----:B------:R-:W1:Y:S01]  /*5190*/  MUFU.TANH R109, R109 ;  /* 0x0000006d006d7308 */ /* 0x000e620000002400 */
[----:B------:R-:W-:Y:S02]  /*51a0*/  SHF.R.S32.HI R9, RZ, 0x1f, R138 ;  /* 0x0000001fff097819 */ /* 0x000fe4000001148a */
[----:B------:R-:W-:Y:S01]  /*51b0*/  HMMA.16816.F32.BF16 R100, R12, R58, R100 ;  /* 0x0000003a0c64723c */ /* 0x000fe20000041864 */
[----:B------:R-:W-:Y:S01]  /*51c0*/  IADD3 R8, -R8, R137, RZ ;  /* 0x0000008908087210 */ /* 0x000fe20007ffe1ff */
[----:B------:R-:W-:Y:S01]  /*51d0*/  FMUL.FTZ R96, R96, UR10 ;  /* 0x0000000a60607c20 */ /* 0x000fe20008410000 */
[----:B------:R-:W-:Y:S01]  /*51e0*/  FMUL.FTZ R97, R97, UR10 ;  /* 0x0000000a61617c20 */ /* 0x000fe20008410000 */
[----:B------:R-:W-:Y:S01]  /*51f0*/  FMUL.FTZ R98, R98, UR10 ;  /* 0x0000000a62627c20 */ /* 0x000fe20008410000 */
[----:B------:R-:W-:Y:S01]  /*5200*/  SHF.R.S32.HI R233, RZ, 0x1f, R8 ;  /* 0x0000001fffe97819 */ /* 0x000fe20000011408 */
[----:B------:R-:W-:Y:S01]  /*5210*/  FMUL.FTZ R99, R99, UR10 ;  /* 0x0000000a63637c20 */ /* 0x000fe20008410000 */
[----:B------:R-:W-:Y:S01]  /*5220*/  FMUL.FTZ R58, R104, UR10 ;  /* 0x0000000a683a7c20 */ /* 0x000fe20008410000 */
[----:B------:R-:W-:Y:S01]  /*5230*/  FMUL.FTZ R120, R120, UR10 ;  /* 0x0000000a78787c20 */ /* 0x000fe20008410000 */
[----:B------:R-:W-:Y:S01]  /*5240*/  LEA.HI R233, R233, R8, RZ, 0x2 ;  /* 0x00000008e9e97211 */ /* 0x000fe200078f10ff */
[----:B------:R-:W-:Y:S01]  /*5250*/  FMUL.FTZ R121, R121, UR10 ;  /* 0x0000000a79797c20 */ /* 0x000fe20008410000 */
[----:B------:R-:W-:Y:S01]  /*5260*/  FMUL.FTZ R122, R122, UR10 ;  /* 0x0000000a7a7a7c20 */ /* 0x000fe20008410000 */
[----:B---3--:R-:W-:Y:S01]  /*5270*/  HMMA.16816.F32.BF16 R72, R24, R16, R72 ;  /* 0x000000101848723c */ /* 0x008fe20000041848 */
[----:B------:R-:W-:Y:S01]  /*5280*/  FMUL.FTZ R123, R123, UR10 ;  /* 0x0000000a7b7b7c20 */ /* 0x000fe20008410000 */
[----:B------:R-:W-:Y:S01]  /*5290*/  LEA R8, R138, R142, 0x4 ;  /* 0x0000008e8a087211 */ /* 0x000fe200078e20ff */
[----:B------:R-:W3:Y:S01]  /*52a0*/  MUFU.TANH R58, R58 ;  /* 0x0000003a003a7308 */ /* 0x000ee20000002400 */
[----:B------:R-:W-:-:S02]  /*52b0*/  SHF.R.S32.HI R233, RZ, 0x2, R233 ;  /* 0x00000002ffe97819 */ /* 0x000fc400000114e9 */
[C---:B----4-:R-:W-:Y:S01]  /*52c0*/  HMMA.16816.F32.BF16 R88, R24.reuse, R44, R88 ;  /* 0x0000002c1858723c */ /* 0x050fe20000041858 */
[----:B------:R-:W-:Y:S02]  /*52d0*/  LEA.HI R9, R9, R138, RZ, 0x2 ;  /* 0x0000008a09097211 */ /* 0x000fe400078f10ff */
[----:B------:R-:W-:Y:S02]  /*52e0*/  IADD3 R8, R8, 0x1, R233 ;  /* 0x0000000108087810 */ /* 0x000fe40007ffe0e9 */
[----:B------:R4:W2:Y:S01]  /*52f0*/  MUFU.TANH R244, R105 ;  /* 0x0000006900f47308 */ /* 0x0008a20000002400 */
[C---:B------:R-:W-:Y:S01]  /*5300*/  HMMA.16816.F32.BF16 R84, R24.reuse, R46, R84 ;  /* 0x0000002e1854723c */ /* 0x040fe20000041854 */
[----:B------:R-:W5:Y:S01]  /*5310*/  LDSM.16.M88.4 R44, [R209+0x7000] ;  /* 0x00700000d12c783b */ /* 0x000f620000000200 */
[----:B------:R-:W-:Y:S01]  /*5320*/  FMUL.FTZ R59, R100, UR10 ;  /* 0x0000000a643b7c20 */ /* 0x000fe20008410000 */
[----:B------:R-:W-:Y:S01]  /*5330*/  FMUL.FTZ R101, R101, UR10 ;  /* 0x0000000a65657c20 */ /* 0x000fe20008410000 */
[----:B------:R-:W-:Y:S01]  /*5340*/  FMUL.FTZ R102, R102, UR10 ;  /* 0x0000000a66667c20 */ /* 0x000fe20008410000 */
[----:B------:R-:W-:Y:S01]  /*5350*/  FMUL.FTZ R103, R103, UR10 ;  /* 0x0000000a67677c20 */ /* 0x000fe20008410000 */
[----:B------:R-:W-:Y:S01]  /*5360*/  HMMA.16816.F32.BF16 R68, R24, R18, R68 ;  /* 0x000000121844723c */ /* 0x000fe20000041844 */
[----:B------:R4:W2:Y:S01]  /*5370*/  MUFU.TANH R240, R106 ;  /* 0x0000006a00f07308 */ /* 0x0008a20000002400 */
[----:B------:R-:W-:Y:S01]  /*5380*/  IADD3 R8, R136, R8, -R225 ;  /* 0x0000000888087210 */ /* 0x000fe20007ffe8e1 */
[----:B------:R-:W-:-:S04]  /*5390*/  DEPBAR.LE SB0, 0x0 ;  /* 0x000080000000791a */ /* 0x000fc80000000000 */
[C---:B-1----:R-:W-:Y:S01]  /*53a0*/  HMMA.16816.F32.BF16 R80, R24.reuse, R28, R80 ;  /* 0x0000001c1850723c */ /* 0x042fe20000041850 */
[----:B------:R-:W-:Y:S01]  /*53b0*/  LOP3.LUT R9, R9, 0xfffffffc, RZ, 0xc0, !PT ;  /* 0xfffffffc09097812 */ /* 0x000fe200078ec0ff */
[----:B------:R4:W1:Y:S01]  /*53c0*/  MUFU.TANH R150, R107 ;  /* 0x0000006b00967308 */ /* 0x0008620000002400 */
[----:B------:R-:W-:Y:S02]  /*53d0*/  IADD3 R139, R8, R139, RZ ;  /* 0x0000008b088b7210 */ /* 0x000fe40007ffe0ff */
[----:B------:R-:W-:Y:S01]  /*53e0*/  IADD3 R232, R138, -R9, RZ ;  /* 0x800000098ae87210 */ /* 0x000fe20007ffe0ff */
[----:B------:R-:W-:Y:S01]  /*53f0*/  HMMA.16816.F32.BF16 R76, R24, R30, R76 ;  /* 0x0000001e184c723c */ /* 0x000fe2000004184c */
[C---:B------:R-:W-:Y:S02]  /*5400*/  VIMNMX R199, R139.reuse, R136, PT ;  /* 0x000000888bc77248 */ /* 0x040fe40003fe0100 */
[----:B------:R-:W-:Y:S01]  /*5410*/  VIADDMNMX R198, R139, 0x8, R136, PT ;  /* 0x000000088bc67846 */ /* 0x000fe20003800188 */
[----:B------:R-:W1:Y:S02]  /*5420*/  MUFU.TANH R59, R59 ;  /* 0x0000003b003b7308 */ /* 0x000e640000002400 */
[C---:B------:R-:W-:Y:S06]  /*5430*/  HMMA.16816.F32.BF16 R88, R12.reuse, R32, R88 ;  /* 0x000000200c58723c */ /* 0x040fec0000041858 */
[C---:B------:R-:W-:Y:S01]  /*5440*/  HMMA.16816.F32.BF16 R84, R12.reuse, R34, R84 ;  /* 0x000000220c54723c */ /* 0x040fe20000041854 */
[----:B------:R4:W1:Y:S05]  /*5450*/  MUFU.TANH R242, R101 ;  /* 0x0000006500f27308 */ /* 0x00086a0000002400 */
[C---:B------:R-:W-:Y:S03]  /*5460*/  HMMA.16816.F32.BF16 R72, R12.reuse, R20, R72 ;  /* 0x000000140c48723c */ /* 0x040fe60000041848 */
[----:B------:R4:W1:Y:S03]  /*5470*/  MUFU.TANH R238, R102 ;  /* 0x0000006600ee7308 */ /* 0x0008660000002400 */
[----:B------:R-:W-:Y:S01]  /*5480*/  HMMA.16816.F32.BF16 R68, R12, R22, R68 ;  /* 0x000000160c44723c */ /* 0x000fe20000041844 */
[----:B------:R-:W-:-:S04]  /*5490*/  SHF.L.U32 R21, R137, 0x1, RZ ;  /* 0x0000000189157819 */ /* 0x000fc800000006ff */
[----:B------:R4:W1:Y:S01]  /*54a0*/  MUFU.TANH R152, R103 ;  /* 0x0000006700987308 */ /* 0x0008620000002400 */
[C---:B-----5:R-:W-:Y:S01]  /*54b0*/  HMMA.16816.F32.BF16 R80, R12.reuse, R44, R80 ;  /* 0x0000002c0c50723c */ /* 0x060fe20000041850 */
[----:B------:R-:W-:Y:S01]  /*54c0*/  FMUL.FTZ R34, R89, UR10 ;  /* 0x0000000a59227c20 */ /* 0x000fe20008410000 */
[----:B------:R-:W-:Y:S01]  /*54d0*/  FMUL.FTZ R88, R88, UR10 ;  /* 0x0000000a58587c20 */ /* 0x000fe20008410000 */
[----:B------:R-:W-:Y:S01]  /*54e0*/  FMUL.FTZ R90, R90, UR10 ;  /* 0x0000000a5a5a7c20 */ /* 0x000fe20008410000 */
[----:B------:R-:W-:Y:S01]  /*54f0*/  FMUL.FTZ R91, R91, UR10 ;  /* 0x0000000a5b5b7c20 */ /* 0x000fe20008410000 */
[----:B------:R-:W-:Y:S01]  /*5500*/  LOP3.LUT R21, R21, 0x6, RZ, 0xc0, !PT ;  /* 0x0000000615157812 */ /* 0x000fe200078ec0ff */
[----:B------:R-:W-:Y:S01]  /*5510*/  HMMA.16816.F32.BF16 R76, R12, R46, R76 ;  /* 0x0000002e0c4c723c */ /* 0x000fe2000004184c */
[----:B------:R-:W-:Y:S01]  /*5520*/  FMUL.FTZ R32, R84, UR10 ;  /* 0x0000000a54207c20 */ /* 0x000fe20008410000 */
[----:B------:R-:W-:Y:S01]  /*5530*/  FMUL.FTZ R85, R85, UR10 ;  /* 0x0000000a55557c20 */ /* 0x000fe20008410000 */
[----:B------:R-:W-:Y:S01]  /*5540*/  FMUL.FTZ R86, R86, UR10 ;  /* 0x0000000a56567c20 */ /* 0x000fe20008410000 */
[----:B------:R-:W-:Y:S01]  /*5550*/  FMUL.FTZ R87, R87, UR10 ;  /* 0x0000000a57577c20 */ /* 0x000fe20008410000 */
[----:B------:R4:W1:Y:S01]  /*5560*/  MUFU.TANH R236, R96 ;  /* 0x0000006000ec7308 */ /* 0x0008620000002400 */
[----:B------:R-:W-:Y:S01]  /*5570*/  FMUL.FTZ R17, R74, UR10 ;  /* 0x0000000a4a117c20 */ /* 0x000fe20008410000 */
[----:B------:R-:W-:Y:S01]  /*5580*/  FMUL.FTZ R16, R75, UR10 ;  /* 0x0000000a4b107c20 */ /* 0x000fe20008410000 */
[----:B------:R-:W-:Y:S01]  /*5590*/  FMUL.FTZ R72, R72, UR10 ;  /* 0x0000000a48487c20 */ /* 0x000fe20008410000 */
[----:B------:R-:W-:-:S03]  /*55a0*/  FMUL.FTZ R73, R73, UR10 ;  /* 0x0000000a49497c20 */ /* 0x000fc60008410000 */
[----:B------:R-:W-:Y:S01]  /*55b0*/  FMUL.FTZ R18, R68, UR10 ;  /* 0x0000000a44127c20 */ /* 0x000fe20008410000 */
[----:B------:R-:W-:Y:S01]  /*55c0*/  FMUL.FTZ R69, R69, UR10 ;  /* 0x0000000a45457c20 */ /* 0x000fe20008410000 */
[----:B------:R-:W-:Y:S01]  /*55d0*/  FMUL.FTZ R70, R70, UR10 ;  /* 0x0000000a46467c20 */ /* 0x000fe20008410000 */
[----:B------:R-:W-:Y:S01]  /*55e0*/  FMUL.FTZ R71, R71, UR10 ;  /* 0x0000000a47477c20 */ /* 0x000fe20008410000 */
[----:B------:R4:W1:Y:S02]  /*55f0*/  MUFU.TANH R168, R97 ;  /* 0x0000006100a87308 */ /* 0x0008640000002400 */
        /* <DEDUP_REMOVED lines=8> */
[----:B------:R4:W1:Y:S08]  /*5680*/  MUFU.TANH R202, R98 ;  /* 0x0000006200ca7308 */ /* 0x0008700000002400 */
[----:B------:R4:W1:Y:S08]  /*5690*/  MUFU.TANH R172, R99 ;  /* 0x0000006300ac7308 */ /* 0x0008700000002400 */
[----:B------:R4:W1:Y:S08]  /*56a0*/  MUFU.TANH R234, R120 ;  /* 0x0000007800ea7308 */ /* 0x0008700000002400 */
[----:B------:R4:W1:Y:S08]  /*56b0*/  MUFU.TANH R170, R121 ;  /* 0x0000007900aa7308 */ /* 0x0008700000002400 */
[----:B------:R4:W1:Y:S08]  /*56c0*/  MUFU.TANH R190, R122 ;  /* 0x0000007a00be7308 */ /* 0x0008700000002400 */
[----:B------:R4:W1:Y:S08]  /*56d0*/  MUFU.TANH R174, R123 ;  /* 0x0000007b00ae7308 */ /* 0x0008700000002400 */
[----:B------:R4:W1:Y:S08]  /*56e0*/  MUFU.TANH R186, R88 ;  /* 0x0000005800ba7308 */ /* 0x0008700000002400 */
[----:B------:R-:W1:Y:S08]  /*56f0*/  MUFU.TANH R34, R34 ;  /* 0x0000002200227308 */ /* 0x000e700000002400 */
[----:B------:R4:W1:Y:S08]  /*5700*/  MUFU.TANH R184, R90 ;  /* 0x0000005a00b87308 */ /* 0x0008700000002400 */
[----:B------:R4:W1:Y:S08]  /*5710*/  MUFU.TANH R182, R91 ;  /* 0x0000005b00b67308 */ /* 0x0008700000002400 */
[----:B------:R-:W1:Y:S08]  /*5720*/  MUFU.TANH R32, R32 ;  /* 0x0000002000207308 */ /* 0x000e700000002400 */
[----:B------:R4:W1:Y:S08]  /*5730*/  MUFU.TANH R188, R85 ;  /* 0x0000005500bc7308 */ /* 0x0008700000002400 */
        /* <DEDUP_REMOVED lines=13> */
[----:B------:R-:W1:Y:S08]  /*5810*/  MUFU.TANH R16, R16 ;  /* 0x0000001000107308 */ /* 0x000e700000002400 */
[----:B------:R-:W1:Y:S08]  /*5820*/  MUFU.TANH R18, R18 ;  /* 0x0000001200127308 */ /* 0x000e700000002400 */
[----:B------:R4:W1:Y:S08]  /*5830*/  MUFU.TANH R140, R69 ;  /* 0x00000045008c7308 */ /* 0x0008700000002400 */
[----:B------:R4:W1:Y:S08]  /*5840*/  MUFU.TANH R134, R70 ;  /* 0x0000004600867308 */ /* 0x0008700000002400 */
[----:B------:R4:W1:Y:S01]  /*5850*/  MUFU.TANH R132, R71 ;  /* 0x0000004700847308 */ /* 0x0008620000002400 */
[----:B------:R-:W-:Y:S06]  /*5860*/  BAR.SYNC.DEFER_BLOCKING 0x0 ;  /* 0x0000000000007b1d */ /* 0x000fec0000010000 */
[----:B--23--:R-:W-:Y:S05]  /*5870*/  @!P1 BRA `(.L_x_850) ;  /* 0x0000000c00d49947 */ /* 0x00cfea0003800000 */
[----:B------:R-:W-:Y:S05]  /*5880*/  @!P0 BRA `(.L_x_851) ;  /* 0x0000000000ec8947 */ /* 0x000fea0003800000 */
[----:B------:R-:W2:Y:S01]  /*5890*/  LDC R9, c[0x0][0x380] ;  /* 0x0000e000ff097b82 */ /* 0x000ea20000000800 */
[----:B------:R-:W-:Y:S01]  /*58a0*/  VIADD R14, R2, 0xffffff80 ;  /* 0xffffff80020e7836 */ /* 0x000fe20000000000 */
[----:B------:R-:W-:Y:S01]  /*58b0*/  IABS R10, R2 ;  /* 0x00000002000a7213 */ /* 0x000fe20000000000 */
[----:B------:R-:W-:-:S03]  /*58c0*/  ULDC.64 UR8, c[0x0][0x230] ;  /* 0x00008c0000087ab9 */ /* 0x000fc60000000a00 */
[----:B------:R-:W-:Y:S02]  /*58d0*/  IABS R8, R14 ;  /* 0x0000000e00087213 */ /* 0x000fe40000000000 */
[-C--:B--2---:R-:W-:Y:S02]  /*58e0*/  IABS R6, R9.reuse ;  /* 0x0000000900067213 */ /* 0x084fe40000000000 */
[----:B------:R-:W-:Y:S02]  /*58f0*/  LOP3.LUT R14, R14, R9, RZ, 0x3c, !PT ;  /* 0x000000090e0e7212 */ /* 0x000fe400078e3cff */
[----:B------:R-:W2:Y:S08]  /*5900*/  I2F.RP R15, R6 ;  /* 0x00000006000f7306 */ /* 0x000eb00000209400 */
[----:B--2---:R-:W2:Y:S02]  /*5910*/  MUFU.RCP R12, R15 ;  /* 0x0000000f000c7308 */ /* 0x004ea40000001000 */
[----:B--2---:R-:W-:-:S06]  /*5920*/  VIADD R12, R12, 0xffffffe ;  /* 0x0ffffffe0c0c7836 */ /* 0x004fcc0000000000 */
[----:B------:R-:W2:Y:S02]  /*5930*/  F2I.FTZ.U32.TRUNC.NTZ R13, R12 ;  /* 0x0000000c000d7305 */ /* 0x000ea4000021f000 */
[----:B--2---:R-:W-:Y:S02]  /*5940*/  IADD3 R11, RZ, -R13, RZ ;  /* 0x8000000dff0b7210 */ /* 0x004fe40007ffe0ff */
        /* <DEDUP_REMOVED lines=29> */
[----:B------:R-:W-:Y:S01]  /*5b20*/  IMAD.WIDE R14, R8, 0x4, R230 ;  /* 0x00000004080e7825 */ /* 0x000fe200078e02e6 */
[----:B------:R-:W2:Y:S04]  /*5b30*/  LDG.E R13, desc[UR12][R22.64] ;  /* 0x0000000c160d7981 */ /* 0x000ea8000c1e1900 */
[----:B------:R-:W2:Y:S01]  /*5b40*/  LDG.E R6, desc[UR12][R14.64] ;  /* 0x0000000c0e067981 */ /* 0x000ea2000c1e1900 */
[----:B------:R-:W-:-:S04]  /*5b50*/  IMAD.IADD R8, R11, 0x1, -R8 ;  /* 0x000000010b087824 */ /* 0x000fc800078e0a08 */
[----:B------:R-:W-:-:S05]  /*5b60*/  IMAD R8, R8, R9, -0x80 ;  /* 0xffffff8008087424 */ /* 0x000fca00078e0209 */
[----:B------:R-:W-:-:S05]  /*5b70*/  SHF.R.S32.HI R9, RZ, 0x1f, R8 ;  /* 0x0000001fff097819 */ /* 0x000fca0000011408 */
[----:B------:R-:W-:-:S04]  /*5b80*/  IMAD R9, R9, R192, RZ ;  /* 0x000000c009097224 */ /* 0x000fc800078e02ff */
[C---:B------:R-:W-:Y:S01]  /*5b90*/  IMAD R9, R8.reuse, R193, R9 ;  /* 0x000000c108097224 */ /* 0x040fe200078e0209 */
[----:B--2---:R-:W-:Y:S01]  /*5ba0*/  IADD3 R6, -R13, R6, RZ ;  /* 0x000000060d067210 */ /* 0x004fe20007ffe1ff */
[----:B------:R-:W-:-:S03]  /*5bb0*/  IMAD.WIDE.U32 R12, R8, R192, RZ ;  /* 0x000000c0080c7225 */ /* 0x000fc600078e00ff */
[----:B------:R-:W-:Y:S01]  /*5bc0*/  SHF.R.S32.HI R10, RZ, 0x1f, R6 ;  /* 0x0000001fff0a7819 */ /* 0x000fe20000011406 */
[----:B------:R-:W-:-:S04]  /*5bd0*/  IMAD.IADD R13, R13, 0x1, R9 ;  /* 0x000000010d0d7824 */ /* 0x000fc800078e0209 */
[----:B------:R-:W-:Y:S02]  /*5be0*/  IMAD R11, R10, UR8, RZ ;  /* 0x000000080a0b7c24 */ /* 0x000fe4000f8e02ff */
[----:B------:R-:W-:-:S04]  /*5bf0*/  IMAD.WIDE.U32 R12, R6, UR8, R12 ;  /* 0x00000008060c7c25 */ /* 0x000fc8000f8e000c */
[----:B------:R-:W-:Y:S02]  /*5c00*/  IMAD R11, R6, UR9, R11 ;  /* 0x00000009060b7c24 */ /* 0x000fe4000f8e020b */
[----:B------:R-:W-:-:S03]  /*5c10*/  IMAD.MOV.U32 R19, RZ, RZ, R12 ;  /* 0x000000ffff137224 */ /* 0x000fc600078e000c */
[----:B------:R-:W-:Y:S01]  /*5c20*/  IADD3 R6, R13, R11, RZ ;  /* 0x0000000b0d067210 */ /* 0x000fe20007ffe0ff */
[----:B------:R-:W-:Y:S06]  /*5c30*/  BRA `(.L_x_852) ;  /* 0x0000000000087947 */ /* 0x000fec0003800000 */
.L_x_851:
[----:B------:R-:W-:-:S04]  /*5c40*/  LEA R19, -R192, RZ, 0x7 ;  /* 0x000000ffc0137211 */ /* 0x000fc800078e39ff */
[----:B------:R-:W-:-:S07]  /*5c50*/  SHF.R.S32.HI R6, RZ, 0x1f, R19 ;  /* 0x0000001fff067819 */ /* 0x000fce0000011413 */
.L_x_852:
[----:B------:R-:W-:Y:S01]  /*5c60*/  ULDC UR5, c[0x0][0x2d0] ;  /* 0x0000b40000057ab9 */ /* 0x000fe20000000800 */
[----:B------:R-:W-:Y:S01]  /*5c70*/  BSSY B0, `(.L_x_853) ;  /* 0x00000b2000007945 */ /* 0x000fe20003800000 */
[----:B------:R-:W-:Y:S02]  /*5c80*/  ISETP.GE.AND P4, PT, R226, UR5, PT ;  /* 0x00000005e2007c0c */ /* 0x000fe4000bf86270 */
[----:B------:R-:W-:-:S11]  /*5c90*/  ISETP.GE.AND P3, PT, R217, UR5, PT ;  /* 0x00000005d9007c0c */ /* 0x000fd6000bf66270 */
[----:B------:R-:W2:Y:S01]  /*5ca0*/  @!P4 LDC.64 R12, c[0x0][0x218] ;  /* 0x00008600ff0ccb82 */ /* 0x000ea20000000a00 */
[----:B------:R-:W-:Y:S01]  /*5cb0*/  @!P4 IADD3 R25, P2, R19, R196, RZ ;  /* 0x000000c41319c210 */ /* 0x000fe20007f5e0ff */
[----:B------:R3:W-:Y:S04]  /*5cc0*/  @P4 STS.128 [R224+0x4000], RZ ;  /* 0x004000ffe0004388 */ /* 0x0007e80000000c00 */
[----:B------:R-:W-:Y:S01]  /*5cd0*/  @!P4 IMAD.X R20, R6, 0x1, R197, P2 ;  /* 0x000000010614c824 */ /* 0x000fe200010e06c5 */
[----:B------:R-:W-:Y:S01]  /*5ce0*/  IADD3 R23, P2, R219, R19, RZ ;  /* 0x00000013db177210 */ /* 0x000fe20007f5e0ff */
[----:B------:R-:W5:Y:S08]  /*5cf0*/  @!P3 LDC.64 R10, c[0x0][0x218] ;  /* 0x00008600ff0abb82 */ /* 0x000f700000000a00 */
[----:B------:R-:W1:Y:S08]  /*5d00*/  @!P4 LDC.64 R8, c[0x0][0x218] ;  /* 0x00008600ff08cb82 */ /* 0x000e700000000a00 */
[----:B------:R-:W4:Y:S01]  /*5d10*/  @!P3 LDC.64 R14, c[0x0][0x218] ;  /* 0x00008600ff0ebb82 */ /* 0x000f220000000a00 */
[----:B--2---:R-:W-:-:S04]  /*5d20*/  @!P4 LEA R40, P5, R25, R12, 0x1 ;  /* 0x0000000c1928c211 */ /* 0x004fc800078a08ff */
[----:B------:R-:W-:Y:S01]  /*5d30*/  @!P4 LEA.HI.X R41, R25, R13, R20, 0x1, P5 ;  /* 0x0000000d1929c211 */ /* 0x000fe200028f0c14 */
[----:B------:R-:W-:Y:S01]  /*5d40*/  IMAD.X R20, R218, 0x1, R6, P2 ;  /* 0x00000001da147824 */ /* 0x000fe200010e0606 */
[-C--:B------:R-:W-:Y:S01]  /*5d50*/  @!P3 IADD3 R25, P2, R19, R196.reuse, RZ ;  /* 0x000000c41319b210 */ /* 0x080fe20007f5e0ff */
[----:B------:R-:W2:Y:S01]  /*5d60*/  @!P4 LDC.64 R12, c[0x0][0x218] ;  /* 0x00008600ff0ccb82 */ /* 0x000ea20000000a00 */
[----:B------:R-:W-:Y:S01]  /*5d70*/  @!P4 IADD3 R27, P5, R23, R196, RZ ;  /* 0x000000c4171bc210 */ /* 0x000fe20007fbe0ff */
[----:B------:R-:W-:Y:S01]  /*5d80*/  @!PT LDS RZ, [RZ] ;  /* 0x00000000fffff984 */ /* 0x000fe20000000800 */
[----:B------:R-:W-:Y:S01]  /*5d90*/  @!PT LDS RZ, [RZ] ;  /* 0x00000000fffff984 */ /* 0x000fe20000000800 */
[----:B------:R-:W-:Y:S01]  /*5da0*/  @!PT LDS RZ, [RZ] ;  /* 0x00000000fffff984 */ /* 0x000fe20000000800 */
[----:B------:R2:W-:Y:S02]  /*5db0*/  @!P4 LDGSTS.E.BYPASS.LTC128B.128 [R224+0x4000], desc[UR12][R40.64] ;  /* 0x0400000028e0cfae */ /* 0x0005e4000b901d4c */
[--C-:B------:R-:W-:Y:S01]  /*5dc0*/  @!P3 IMAD.X R22, R6, 0x1, R197.reuse, P2 ;  /* 0x000000010616b824 */ /* 0x100fe200010e06c5 */
[----:B-----5:R-:W-:Y:S01]  /*5dd0*/  @!P3 LEA R28, P2, R25, R10, 0x1 ;  /* 0x0000000a191cb211 */ /* 0x020fe200078408ff */
[----:B------:R-:W-:Y:S01]  /*5de0*/  @!P4 IMAD.X R24, R20, 0x1, R197, P5 ;  /* 0x000000011418c824 */ /* 0x000fe200028e06c5 */
[----:B------:R3:W-:Y:S01]  /*5df0*/  @P3 STS.128 [R224+0x8000], RZ ;  /* 0x008000ffe0003388 */ /* 0x0007e20000000c00 */
[----:B-1----:R-:W-:-:S02]  /*5e00*/  @!P4 LEA R42, P5, R27, R8, 0x1 ;  /* 0x000000081b2ac211 */ /* 0x002fc400078a08ff */
[----:B------:R-:W-:Y:S02]  /*5e10*/  @!P3 LEA.HI.X R29, R25, R11, R22, 0x1, P2 ;  /* 0x0000000b191db211 */ /* 0x000fe400010f0c16 */
[----:B------:R-:W-:Y:S01]  /*5e20*/  @!P4 LEA.HI.X R43, R27, R9, R24, 0x1, P5 ;  /* 0x000000091b2bc211 */ /* 0x000fe200028f0c18 */
[----:B------:R-:W1:Y:S01]  /*5e30*/  @!P3 LDC.64 R10, c[0x0][0x218] ;  /* 0x00008600ff0abb82 */ /* 0x000e620000000a00 */
[----:B------:R-:W-:Y:S01]  /*5e40*/  @!P3 IADD3 R25, P5, R23, R196, RZ ;  /* 0x000000c41719b210 */ /* 0x000fe20007fbe0ff */
[----:B------:R-:W-:Y:S01]  /*5e50*/  @!PT LDS RZ, [RZ] ;  /* 0x00000000fffff984 */ /* 0x000fe20000000800 */
[----:B------:R-:W-:Y:S01]  /*5e60*/  @!PT LDS RZ, [RZ] ;  /* 0x00000000fffff984 */ /* 0x000fe20000000800 */
[----:B------:R-:W-:Y:S01]  /*5e70*/  @!PT LDS RZ, [RZ] ;  /* 0x00000000fffff984 */ /* 0x000fe20000000800 */
[----:B------:R5:W-:Y:S01]  /*5e80*/  @!P3 LDGSTS.E.BYPASS.LTC128B.128 [R224+0x8000], desc[UR12][R28.64+0x80] ;  /* 0x080000801ce0bfae */ /* 0x000be2000b901d4c */
[----:B------:R-:W-:-:S03]  /*5e90*/  IADD3 R23, P2, R219, R23, RZ ;  /* 0x00000017db177210 */ /* 0x000fc60007f5e0ff */
[--C-:B------:R-:W-:Y:S01]  /*5ea0*/  @!P3 IMAD.X R24, R20, 0x1, R197.reuse, P5 ;  /* 0x000000011418b824 */ /* 0x100fe200028e06c5 */
[----:B----4-:R-:W-:Y:S01]  /*5eb0*/  @!P3 LEA R30, P5, R25, R14, 0x1 ;  /* 0x0000000e191eb211 */ /* 0x010fe200078a08ff */
[----:B------:R-:W5:Y:S01]  /*5ec0*/  @!P4 LDC.64 R8, c[0x0][0x218] ;  /* 0x00008600ff08cb82 */ /* 0x000f620000000a00 */
[----:B------:R-:W-:Y:S01]  /*5ed0*/  IMAD.X R20, R218, 0x1, R20, P2 ;  /* 0x00000001da147824 */ /* 0x000fe200010e0614 */
[----:B------:R-:W-:Y:S01]  /*5ee0*/  @!P4 IADD3 R22, P2, R23, R196, RZ ;  /* 0x000000c41716c210 */ /* 0x000fe20007f5e0ff */
[----:B------:R3:W-:Y:S01]  /*5ef0*/  @P4 STS.128 [R224+0x4800], RZ ;  /* 0x004800ffe0004388 */ /* 0x0007e20000000c00 */
[----:B------:R-:W-:Y:S02]  /*5f00*/  @!P3 LEA.HI.X R31, R25, R15, R24, 0x1, P5 ;  /* 0x0000000f191fb211 */ /* 0x000fe400028f0c18 */
[----:B------:R-:W-:Y:S01]  /*5f10*/  IADD3 R27, P5, R219, R23, RZ ;  /* 0x00000017db1b7210 */ /* 0x000fe20007fbe0ff */
[--C-:B------:R-:W-:Y:S01]  /*5f20*/  @!P4 IMAD.X R24, R20, 0x1, R197.reuse, P2 ;  /* 0x000000011418c824 */ /* 0x100fe200010e06c5 */
[C---:B--2---:R-:W-:Y:S01]  /*5f30*/  @!P4 LEA R40, P2, R22.reuse, R12, 0x1 ;  /* 0x0000000c1628c211 */ /* 0x044fe200078408ff */
[----:B------:R-:W2:Y:S01]  /*5f40*/  @!P3 LDC.64 R14, c[0x0][0x218] ;  /* 0x00008600ff0ebb82 */ /* 0x000ea20000000a00 */
[----:B------:R-:W-:Y:S01]  /*5f50*/  @!PT LDS RZ, [RZ] ;  /* 0x00000000fffff984 */ /* 0x000fe20000000800 */
[----:B------:R-:W-:Y:S01]  /*5f60*/  @!PT LDS RZ, [RZ] ;  /* 0x00000000fffff984 */ /* 0x000fe20000000800 */
[----:B------:R-:W-:Y:S01]  /*5f70*/  @!PT LDS RZ, [RZ] ;  /* 0x00000000fffff984 */ /* 0x000fe20000000800 */
[----:B------:R-:W-:Y:S02]  /*5f80*/  @!P4 LDGSTS.E.BYPASS.LTC128B.128 [R224+0x4800], desc[UR12][R42.64] ;  /* 0x048000002ae0cfae */ /* 0x000fe4000b901d4c */
[----:B------:R-:W-:Y:S01]  /*5f90*/  @!P4 LEA.HI.X R41, R22, R13, R24, 0x1, P2 ;  /* 0x0000000d1629c211 */ /* 0x000fe200010f0c18 */
[----:B------:R-:W-:Y:S01]  /*5fa0*/  IMAD.X R22, R218, 0x1, R20, P5 ;  /* 0x00000001da167824 */ /* 0x000fe200028e0614 */
[-C--:B------:R-:W-:Y:S01]  /*5fb0*/  @!P3 IADD3 R23, P2, R23, R196.reuse, RZ ;  /* 0x000000c41717b210 */ /* 0x080fe20007f5e0ff */
[----:B------:R3:W-:Y:S01]  /*5fc0*/  @P3 STS.128 [R224+0x8800], RZ ;  /* 0x008800ffe0003388 */ /* 0x0007e20000000c00 */
[----:B------:R-:W-:Y:S01]  /*5fd0*/  @!P4 IADD3 R24, P5, R27, R196, RZ ;  /* 0x000000c41b18c210 */ /* 0x000fe20007fbe0ff */
[----:B------:R-:W4:Y:S02]  /*5fe0*/  @!P4 LDC.64 R12, c[0x0][0x218] ;  /* 0x00008600ff0ccb82 */ /* 0x000f240000000a00 */
[--C-:B------:R-:W-:Y:S01]  /*5ff0*/  @!P3 IMAD.X R20, R20, 0x1, R197.reuse, P2 ;  /* 0x000000011414b824 */ /* 0x100fe200010e06c5 */
[----:B-1----:R-:W-:Y:S01]  /*6000*/  @!P3 LEA R44, P2, R23, R10, 0x1 ;  /* 0x0000000a172cb211 */ /* 0x002fe200078408ff */
[----:B------:R-:W-:Y:S01]  /*6010*/  @!P4 IMAD.X R10, R22, 0x1, R197, P5 ;  /* 0x00000001160ac824 */ /* 0x000fe200028e06c5 */
[----:B------:R-:W-:Y:S01]  /*6020*/  @!PT LDS RZ, [RZ] ;  /* 0x00000000fffff984 */ /* 0x000fe20000000800 */
[----:B------:R-:W-:Y:S01]  /*6030*/  @!PT LDS RZ, [RZ] ;  /* 0x00000000fffff984 */ /* 0x000fe20000000800 */
[----:B------:R-:W-:Y:S01]  /*6040*/  @!PT LDS RZ, [RZ] ;  /* 0x00000000fffff984 */ /* 0x000fe20000000800 */
[----:B------:R4:W-:Y:S01]  /*6050*/  @!P3 LDGSTS.E.BYPASS.LTC128B.128 [R224+0x8800], desc[UR12][R30.64+0x80] ;  /* 0x088000801ee0bfae */ /* 0x0009e2000b901d4c */
[----:B-----5:R-:W-:-:S02]  /*6060*/  @!P4 LEA R28, P5, R24, R8, 0x1 ;  /* 0x00000008181cc211 */ /* 0x020fc400078a08ff */
[----:B------:R-:W-:Y:S01]  /*6070*/  @!P3 LEA.HI.X R45, R23, R11, R20, 0x1, P2 ;  /* 0x0000000b172db211 */ /* 0x000fe200010f0c14 */
[----:B------:R3:W-:Y:S01]  /*6080*/  @P4 STS.128 [R224+0x5000], RZ ;  /* 0x005000ffe0004388 */ /* 0x0007e20000000c00 */
[----:B------:R-:W-:Y:S02]  /*6090*/  @!P4 LEA.HI.X R29, R24, R9, R10, 0x1, P5 ;  /* 0x00000009181dc211 */ /* 0x000fe400028f0c0a */
[----:B------:R-:W-:Y:S01]  /*60a0*/  @!P3 IADD3 R23, P5, R27, R196, RZ ;  /* 0x000000c41b17b210 */ /* 0x000fe20007fbe0ff */
[----:B------:R-:W1:Y:S01]  /*60b0*/  @!P3 LDC.64 R10, c[0x0][0x218] ;  /* 0x00008600ff0abb82 */ /* 0x000e620000000a00 */
[----:B------:R-:W-:Y:S01]  /*60c0*/  IADD3 R27, P2, R219, R27, RZ ;  /* 0x0000001bdb1b7210 */ /* 0x000fe20007f5e0ff */
[----:B------:R-:W-:Y:S01]  /*60d0*/  @!PT LDS RZ, [RZ] ;  /* 0x00000000fffff984 */ /* 0x000fe20000000800 */
[----:B------:R-:W-:Y:S01]  /*60e0*/  @!PT LDS RZ, [RZ] ;  /* 0x00000000fffff984 */ /* 0x000fe20000000800 */
[----:B------:R-:W-:Y:S01]  /*60f0*/  @!PT LDS RZ, [RZ] ;  /* 0x00000000fffff984 */ /* 0x000fe20000000800 */
[----:B------:R1:W-:Y:S02]  /*6100*/  @!P4 LDGSTS.E.BYPASS.LTC128B.128 [R224+0x5000], desc[UR12][R40.64] ;  /* 0x0500000028e0cfae */ /* 0x0003e4000b901d4c */
[--C-:B------:R-:W-:Y:S01]  /*6110*/  @!P3 IMAD.X R26, R22, 0x1, R197.reuse, P5 ;  /* 0x00000001161ab824 */ /* 0x100fe200028e06c5 */
[----:B--2---:R-:W-:Y:S01]  /*6120*/  @!P3 LEA R24, P5, R23, R14, 0x1 ;  /* 0x0000000e1718b211 */ /* 0x004fe200078a08ff */
[----:B------:R-:W-:Y:S01]  /*6130*/  IMAD.X R22, R218, 0x1, R22, P2 ;  /* 0x00000001da167824 */ /* 0x000fe200010e0616 */
[----:B------:R-:W-:Y:S01]  /*6140*/  @!P4 IADD3 R20, P2, R27, R196, RZ ;  /* 0x000000c41b14c210 */ /* 0x000fe20007f5e0ff */
[----:B------:R-:W2:Y:S01]  /*6150*/  @!P4 LDC.64 R8, c[0x0][0x218] ;  /* 0x00008600ff08cb82 */ /* 0x000ea20000000a00 */
[----:B------:R-:W-:Y:S01]  /*6160*/  @!P3 LEA.HI.X R25, R23, R15, R26, 0x1, P5 ;  /* 0x0000000f1719b211 */ /* 0x000fe200028f0c1a */
[----:B------:R3:W-:Y:S01]  /*6170*/  @P3 STS.128 [R224+0x9000], RZ ;  /* 0x009000ffe0003388 */ /* 0x0007e20000000c00 */
[----:B------:R-:W-:Y:S01]  /*6180*/  IADD3 R23, P5, R219, R27, RZ ;  /* 0x0000001bdb177210 */ /* 0x000fe20007fbe0ff */
[----:B------:R-:W-:-:S02]  /*6190*/  @!P4 IMAD.X R26, R22, 0x1, R197, P2 ;  /* 0x00000001161ac824 */ /* 0x000fc400010e06c5 */
[----:B------:R-:W-:Y:S01]  /*61a0*/  @!PT LDS RZ, [RZ] ;  /* 0x00000000fffff984 */ /* 0x000fe20000000800 */
[----:B------:R-:W-:Y:S01]  /*61b0*/  @!PT LDS RZ, [RZ] ;  /* 0x00000000fffff984 */ /* 0x000fe20000000800 */
[----:B------:R-:W-:Y:S01]  /*61c0*/  @!PT LDS RZ, [RZ] ;  /* 0x00000000fffff984 */ /* 0x000fe20000000800 */
[----:B------:R5:W-:Y:S02]  /*61d0*/  @!P3 LDGSTS.E.BYPASS.LTC128B.128 [R224+0x9000], desc[UR12][R44.64+0x80] ;  /* 0x090000802ce0bfae */ /* 0x000be4000b901d4c */
[----:B------:R-:W5:Y:S01]  /*61e0*/  @!P3 LDC.64 R14, c[0x0][0x218] ;  /* 0x00008600ff0ebb82 */ /* 0x000f620000000a00 */
[C---:B----4-:R-:W-:Y:S01]  /*61f0*/  @!P4 LEA R30, P2, R20.reuse, R12, 0x1 ;  /* 0x0000000c141ec211 */ /* 0x050fe200078408ff */
[----:B------:R3:W-:Y:S03]  /*6200*/  @P4 STS.128 [R224+0x5800], RZ ;  /* 0x005800ffe0004388 */ /* 0x0007e60000000c00 */
[----:B------:R-:W-:Y:S01]  /*6210*/  @!P4 LEA.HI.X R31, R20, R13, R26, 0x1, P2 ;  /* 0x0000000d141fc211 */ /* 0x000fe200010f0c1a */
[----:B------:R-:W-:Y:S01]  /*6220*/  IMAD.X R20, R218, 0x1, R22, P5 ;  /* 0x00000001da147824 */ /* 0x000fe200028e0616 */
[-C--:B------:R-:W-:Y:S01]  /*6230*/  @!P3 IADD3 R26, P2, R27, R196.reuse, RZ ;  /* 0x000000c41b1ab210 */ /* 0x080fe20007f5e0ff */
[----:B------:R-:W4:Y:S01]  /*6240*/  @!P4 LDC.64 R12, c[0x0][0x218] ;  /* 0x00008600ff0ccb82 */ /* 0x000f220000000a00 */
[----:B------:R-:W-:Y:S01]  /*6250*/  @!P4 IADD3 R27, P5, R23, R196, RZ ;  /* 0x000000c4171bc210 */ /* 0x000fe20007fbe0ff */
[----:B------:R-:W-:Y:S01]  /*6260*/  @!PT LDS RZ, [RZ] ;  /* 0x00000000fffff984 */ /* 0x000fe20000000800 */
[----:B------:R-:W-:Y:S01]  /*6270*/  @!PT LDS RZ, [RZ] ;  /* 0x00000000fffff984 */ /* 0x000fe20000000800 */
[----:B------:R-:W-:Y:S01]  /*6280*/  @!PT LDS RZ, [RZ] ;  /* 0x00000000fffff984 */ /* 0x000fe20000000800 */
[----:B------:R-:W-:Y:S02]  /*6290*/  @!P4 LDGSTS.E.BYPASS.LTC128B.128 [R224+0x5800], desc[UR12][R28.64] ;  /* 0x058000001ce0cfae */ /* 0x000fe4000b901d4c */
[--C-:B------:R-:W-:Y:S01]  /*62a0*/  @!P3 IMAD.X R22, R22, 0x1, R197.reuse, P2 ;  /* 0x000000011616b824 */ /* 0x100fe200010e06c5 */
[----:B-1----:R-:W-:Y:S01]  /*62b0*/  @!P3 LEA R40, P2, R26, R10, 0x1 ;  /* 0x0000000a1a28b211 */ /* 0x002fe200078408ff */
[----:B------:R-:W-:Y:S01]  /*62c0*/  @!P4 IMAD.X R10, R20, 0x1, R197, P5 ;  /* 0x00000001140ac824 */ /* 0x000fe200028e06c5 */
[----:B--2---:R-:W-:Y:S01]  /*62d0*/  @!P4 LEA R42, P5, R27, R8, 0x1 ;  /* 0x000000081b2ac211 */ /* 0x004fe200078a08ff */
[----:B------:R3:W-:Y:S01]  /*62e0*/  @P3 STS.128 [R224+0x9800], RZ ;  /* 0x009800ffe0003388 */ /* 0x0007e20000000c00 */
[----:B------:R-:W-:-:S02]  /*62f0*/  @!P3 LEA.HI.X R41, R26, R11, R22, 0x1, P2 ;  /* 0x0000000b1a29b211 */ /* 0x000fc400010f0c16 */
[----:B------:R-:W-:Y:S01]  /*6300*/  @!P4 LEA.HI.X R43, R27, R9, R10, 0x1, P5 ;  /* 0x000000091b2bc211 */ /* 0x000fe200028f0c0a */
[----:B------:R-:W-:Y:S01]  /*6310*/  @!PT LDS RZ, [RZ] ;  /* 0x00000000fffff984 */ /* 0x000fe20000000800 */
[----:B------:R-:W-:Y:S01]  /*6320*/  @!PT LDS RZ, [RZ] ;  /* 0x00000000fffff984 */ /* 0x000fe20000000800 */
[----:B------:R-:W-:Y:S01]  /*6330*/  @!PT LDS RZ, [RZ] ;  /* 0x00000000fffff984 */ /* 0x000fe20000000800 */
[----:B------:R1:W-:Y:S01]  /*6340*/  @!P3 LDGSTS.E.BYPASS.LTC128B.128 [R224+0x9800], desc[UR12][R24.64+0x80] ;  /* 0x0980008018e0bfae */ /* 0x0003e2000b901d4c */
[----:B------:R-:W1:Y:S01]  /*6350*/  @!P3 LDC.64 R10, c[0x0][0x218] ;  /* 0x00008600ff0abb82 */ /* 0x000e620000000a00 */
[-C--:B------:R-:W-:Y:S02]  /*6360*/  @!P3 IADD3 R22, P2, R23, R196.reuse, RZ ;  /* 0x000000c41716b210 */ /* 0x080fe40007f5e0ff */
[----:B------:R-:W-:Y:S01]  /*6370*/  IADD3 R27, P5, R219, R23, RZ ;  /* 0x00000017db1b7210 */ /* 0x000fe20007fbe0ff */
[----:B------:R3:W-:Y:S02]  /*6380*/  @P4 STS.128 [R224+0x6000], RZ ;  /* 0x006000ffe0004388 */ /* 0x0007e40000000c00 */
[--C-:B------:R-:W-:Y:S01]  /*6390*/  @!P3 IMAD.X R23, R20, 0x1, R197.reuse, P2 ;  /* 0x000000011417b824 */ /* 0x100fe200010e06c5 */
[----:B------:R-:W-:Y:S01]  /*63a0*/  @!P4 IADD3 R26, P2, R27, R196, RZ ;  /* 0x000000c41b1ac210 */ /* 0x000fe20007f5e0ff */
[----:B------:R-:W2:Y:S01]  /*63b0*/  @!P4 LDC.64 R8, c[0x0][0x218] ;  /* 0x00008600ff08cb82 */ /* 0x000ea20000000a00 */
[----:B------:R-:W-:Y:S01]  /*63c0*/  IMAD.X R20, R218, 0x1, R20, P5 ;  /* 0x00000001da147824 */ /* 0x000fe200028e0614 */
[----:B-----5:R-:W-:Y:S01]  /*63d0*/  @!P3 LEA R44, P5, R22, R14, 0x1 ;  /* 0x0000000e162cb211 */ /* 0x020fe200078a08ff */
[----:B------:R-:W-:Y:S01]  /*63e0*/  @!PT LDS RZ, [RZ] ;  /* 0x00000000fffff984 */ /* 0x000fe20000000800 */
[----:B------:R-:W-:Y:S01]  /*63f0*/  @!PT LDS RZ, [RZ] ;  /* 0x00000000fffff984 */ /* 0x000fe20000000800 */
[----:B------:R-:W-:Y:S01]  /*6400*/  @!PT LDS RZ, [RZ] ;  /* 0x00000000fffff984 */ /* 0x000fe20000000800 */
[----:B------:R3:W-:Y:S02]  /*6410*/  @!P4 LDGSTS.E.BYPASS.LTC128B.128 [R224+0x6000], desc[UR12][R30.64] ;  /* 0x060000001ee0cfae */ /* 0x0007e4000b901d4c */
[----:B------:R-:W-:Y:S01]  /*6420*/  @!P4 IMAD.X R14, R20, 0x1, R197, P2 ;  /* 0x00000001140ec824 */ /* 0x000fe200010e06c5 */
[----:B------:R-:W-:Y:S01]  /*6430*/  @!P3 LEA.HI.X R45, R22, R15, R23, 0x1, P5 ;  /* 0x0000000f162db211 */ /* 0x000fe200028f0c17 */
[----:B------:R3:W-:Y:S01]  /*6440*/  @P3 STS.128 [R224+0xa000], RZ ;  /* 0x00a000ffe0003388 */ /* 0x0007e20000000c00 */
[----:B----4-:R-:W-:-:S02]  /*6450*/  @!P4 LEA R22, P2, R26, R12, 0x1 ;  /* 0x0000000c1a16c211 */ /* 0x010fc400078408ff */
[----:B------:R-:W-:Y:S01]  /*6460*/  IADD3 R15, P5, R219, R27, RZ ;  /* 0x0000001bdb0f7210 */ /* 0x000fe20007fbe0ff */
        /* <DEDUP_REMOVED lines=8> */
[----:B------:R3:W-:Y:S02]  /*64f0*/  @P4 STS.128 [R224+0x6800], RZ ;  /* 0x006800ffe0004388 */ /* 0x0007e40000000c00 */
[--C-:B------:R-:W-:Y:S01]  /*6500*/  @!P3 IMAD.X R20, R20, 0x1, R197.reuse, P2 ;  /* 0x000000011414b824 */ /* 0x100fe200010e06c5 */
[----:B-1----:R-:W-:Y:S01]  /*6510*/  @!P3 LEA R24, P2, R27, R10, 0x1 ;  /* 0x0000000a1b18b211 */ /* 0x002fe200078408ff */
[----:B------:R-:W-:Y:S01]  /*6520*/  @!P4 IMAD.X R10, R12, 0x1, R197, P5 ;  /* 0x000000010c0ac824 */ /* 0x000fe200028e06c5 */
[----:B------:R-:W-:Y:S01]  /*6530*/  @!PT LDS RZ, [RZ] ;  /* 0x00000000fffff984 */ /* 0x000fe20000000800 */
[----:B------:R-:W-:Y:S01]  /*6540*/  @!PT LDS RZ, [RZ] ;  /* 0x00000000fffff984 */ /* 0x000fe20000000800 */
[----:B------:R-:W-:Y:S01]  /*6550*/  @!PT LDS RZ, [RZ] ;  /* 0x00000000fffff984 */ /* 0x000fe20000000800 */
[----:B------:R3:W-:Y:S01]  /*6560*/  @!P4 LDGSTS.E.BYPASS.LTC128B.128 [R224+0x6800], desc[UR12][R42.64] ;  /* 0x068000002ae0cfae */ /* 0x0007e2000b901d4c */
[----:B--2---:R-:W-:-:S02]  /*6570*/  @!P4 LEA R8, P5, R13, R8, 0x1 ;  /* 0x000000080d08c211 */ /* 0x004fc400078a08ff */
[----:B------:R-:W-:Y:S01]  /*6580*/  @!P3 LEA.HI.X R25, R27, R11, R20, 0x1, P2 ;  /* 0x0000000b1b19b211 */ /* 0x000fe200010f0c14 */
        /* <DEDUP_REMOVED lines=26> */
[----:B---3--:R-:W-:-:S04]  /*6730*/  LEA R8, P2, R15, UR8, 0x1 ;  /* 0x000000080f087c11 */ /* 0x008fc8000f8408ff */
[----:B------:R-:W-:-:S05]  /*6740*/  LEA.HI.X R9, R15, UR9, R12, 0x1, P2 ;  /* 0x000000090f097c11 */ /* 0x000fca00090f0c0c */
[----:B------:R-:W-:Y:S01]  /*6750*/  @!PT LDS RZ, [RZ] ;  /* 0x00000000fffff984 */ /* 0x000fe20000000800 */
[----:B------:R-:W-:Y:S01]  /*6760*/  @!PT LDS RZ, [RZ] ;  /* 0x00000000fffff984 */ /* 0x000fe20000000800 */
[----:B------:R-:W-:Y:S01]  /*6770*/  @!PT LDS RZ, [RZ] ;  /* 0x00000000fffff984 */ /* 0x000fe20000000800 */
[----:B------:R1:W-:Y:S04]  /*6780*/  LDGSTS.E.BYPASS.LTC128B.128 [R224+0xb800], desc[UR12][R8.64+0x80] ;  /* 0x0b80008008e07fae */ /* 0x0003e8000b901d4c */
.L_x_854:
[----:B------:R-:W-:Y:S05]  /*6790*/  BSYNC B0 ;  /* 0x0000000000007941 */ /* 0x000fea0003800000 */
.L_x_853:
[----:B------:R-:W0:Y:S01]  /*67a0*/  LDGDEPBAR ;  /* 0x00000000000079af */ /* 0x000e220000000000 */
[----:B------:R-:W-:-:S04]  /*67b0*/  IADD3 R196, P2, R19, R196, RZ ;  /* 0x000000c413c47210 */ /* 0x000fc80007f5e0ff */
[----:B------:R-:W-:-:S09]  /*67c0*/  IADD3.X R197, R6, R197, RZ, P2, !PT ;  /* 0x000000c506c57210 */ /* 0x000fd200017fe4ff */
.L_x_850:
[----:B------:R-:W-:Y:S01]  /*67d0*/  IMAD.IADD R2, R2, 0x1, R21 ;  /* 0x0000000102027824 */ /* 0x000fe200078e0215 */
[----:B------:R-:W-:Y:S01]  /*67e0*/  ULDC UR11, c[0x0][0x2ec] ;  /* 0x0000bb00000b7ab9 */ /* 0x000fe20000000800 */
[----:B------:R-:W-:Y:S01]  /*67f0*/  LEA R208, R208, UR4, 0x1 ;  /* 0x00000004d0d07c11 */ /* 0x000fe2000f8e08ff */
[----:B------:R-:W-:Y:S01]  /*6800*/  ULDC.64 UR8, c[0x0][0x218] ;  /* 0x0000860000087ab9 */ /* 0x000fe20000000a00 */
[C---:B------:R-:W-:Y:S02]  /*6810*/  VIADD R6, R2.reuse, 0x1 ;  /* 0x0000000102067836 */ /* 0x040fe40000000000 */
[C---:B-1-3--:R-:W-:Y:S01]  /*6820*/  VIADD R8, R2.reuse, 0x8 ;  /* 0x0000000802087836 */ /* 0x04afe20000000000 */
[----:B------:R-:W-:Y:S01]  /*6830*/  LDSM.16.MT88.4 R124, [R208+0xc000] ;  /* 0x00c00000d07c783b */ /* 0x000fe20000004200 */
[----:B------:R-:W-:Y:S01]  /*6840*/  VIADD R9, R2, 0x29 ;  /* 0x0000002902097836 */ /* 0x000fe20000000000 */
[-C--:B------:R-:W-:Y:S01]  /*6850*/  ISETP.GE.AND P2, PT, R6, R199.reuse, PT ;  /* 0x000000c70600720c */ /* 0x080fe20003f46270 */
[--C-:B------:R-:W-:Y:S01]  /*6860*/  IMAD R206, R4, 0x2, R208.reuse ;  /* 0x0000000204ce7824 */ /* 0x100fe200078e02d0 */
[-C--:B------:R-:W-:Y:S01]  /*6870*/  ISETP.GE.AND P3, PT, R6, R198.reuse, PT ;  /* 0x000000c60600720c */ /* 0x080fe20003f66270 */
[----:B------:R-:W-:Y:S01]  /*6880*/  VIADD R6, R2, 0x9 ;  /* 0x0000000902067836 */ /* 0x000fe20000000000 */
[CC--:B------:R-:W-:Y:S01]  /*6890*/  ISETP.GE.AND P4, PT, R8.reuse, R199.reuse, PT ;  /* 0x000000c70800720c */ /* 0x0c0fe20003f86270 */
[----:B------:R-:W-:Y:S01]  /*68a0*/  IMAD R205, R3, 0x2, R208 ;  /* 0x0000000203cd7824 */ /* 0x000fe200078e02d0 */
[-C--:B------:R-:W-:Y:S01]  /*68b0*/  ISETP.GE.AND P5, PT, R8, R198.reuse, PT ;  /* 0x000000c60800720c */ /* 0x080fe20003fa6270 */
[C---:B------:R-:W-:Y:S01]  /*68c0*/  VIADD R8, R2.reuse, 0x10 ;  /* 0x0000001002087836 */ /* 0x040fe20000000000 */
[----:B------:R-:W-:Y:S01]  /*68d0*/  FSEL R24, R7, -INF , !P2 ;  /* 0xff80000007187808 */ /* 0x000fe20005000000 */
[----:B------:R-:W-:Y:S01]  /*68e0*/  VIADD R7, R2, 0x18 ;  /* 0x0000001802077836 */ /* 0x000fe20000000000 */
[CC--:B------:R-:W-:Y:S01]  /*68f0*/  ISETP.GE.AND P6, PT, R6.reuse, R199.reuse, PT ;  /* 0x000000c70600720c */ /* 0x0c0fe20003fc6270 */
[----:B------:R-:W-:Y:S01]  /*6900*/  LDSM.16.MT88.4 R116, [R206+0xc000] ;  /* 0x00c00000ce74783b */ /* 0x000fe20000004200 */
[----:B------:R-:W-:Y:S01]  /*6910*/  ISETP.GE.AND P2, PT, R6, R198, PT ;  /* 0x000000c60600720c */ /* 0x000fe20003f46270 */
[----:B------:R-:W-:Y:S01]  /*6920*/  VIADD R6, R2, 0x11 ;  /* 0x0000001102067836 */ /* 0x000fe20000000000 */
[----:B------:R-:W-:Y:S01]  /*6930*/  FSEL R92, R92, -INF , !P3 ;  /* 0xff8000005c5c7808 */ /* 0x000fe20005800000 */
[----:B----4-:R-:W-:Y:S01]  /*6940*/  LDSM.16.MT88.4 R84, [R206+0x10000] ;  /* 0x01000000ce54783b */ /* 0x010fe20000004200 */
[----:B------:R-:W-:Y:S01]  /*6950*/  ISETP.GE.AND P3, PT, R8, R199, PT ;  /* 0x000000c70800720c */ /* 0x000fe20003f66270 */
[----:B------:R-:W-:Y:S01]  /*6960*/  IMAD R204, R3, 0x2, R206 ;  /* 0x0000000203cc7824 */ /* 0x000fe200078e02ce */
[----:B------:R-:W-:Y:S01]  /*6970*/  FSEL R22, R93, -INF , !P5 ;  /* 0xff8000005d167808 */ /* 0x000fe20006800000 */
[----:B------:R-:W-:Y:S01]  /*6980*/  LDSM.16.MT88.4 R76, [R205+0x10000] ;  /* 0x01000000cd4c783b */ /* 0x000fe20000004200 */
[----:B------:R-:W-:-:S02]  /*6990*/  FSEL R26, R61, -INF , !P6 ;  /* 0xff8000003d1a7808 */ /* 0x000fc40007000000 */
[----:B------:R-:W-:Y:S01]  /*69a0*/  FSEL R60, R60, -INF , !P4 ;  /* 0xff8000003c3c7808 */ /* 0x000fe20006000000 */
[----:B------:R-:W-:Y:S01]  /*69b0*/  LDSM.16.MT88.4 R100, [R204+0xc000] ;  /* 0x00c00000cc64783b */ /* 0x000fe20000004200 */
[C---:B------:R-:W-:Y:S02]  /*69c0*/  ISETP.GE.AND P5, PT, R6.reuse, R199, PT ;  /* 0x000000c70600720c */ /* 0x040fe40003fa6270 */
[-C--:B------:R-:W-:Y:S01]  /*69d0*/  ISETP.GE.AND P6, PT, R6, R198.reuse, PT ;  /* 0x000000c60600720c */ /* 0x080fe20003fc6270 */
[----:B------:R-:W-:Y:S01]  /*69e0*/  VIADD R6, R2, 0x19 ;  /* 0x0000001902067836 */ /* 0x000fe20000000000 */
[----:B------:R-:W-:Y:S02]  /*69f0*/  ISETP.GE.AND P4, PT, R8, R198, PT ;  /* 0x000000c60800720c */ /* 0x000fe40003f86270 */
[----:B------:R-:W-:Y:S02]  /*6a00*/  FSEL R94, R94, -INF , !P2 ;  /* 0xff8000005e5e7808 */ /* 0x000fe40005000000 */
[----:B------:R-:W-:-:S02]  /*6a10*/  FSEL R20, R62, -INF , !P3 ;  /* 0xff8000003e147808 */ /* 0x000fc40005800000 */
[CC--:B------:R-:W-:Y:S02]  /*6a20*/  ISETP.GE.AND P2, PT, R7.reuse, R199.reuse, PT ;  /* 0x000000c70700720c */ /* 0x0c0fe40003f46270 */
        /* <DEDUP_REMOVED lines=8> */
[----:B------:R-:W-:Y:S02]  /*6ab0*/  FSEL R52, R52, -INF , !P2 ;  /* 0xff80000034347808 */ /* 0x000fe40005000000 */
[CC--:B------:R-:W-:Y:S02]  /*6ac0*/  ISETP.GE.AND P6, PT, R7.reuse, R199.reuse, PT ;  /* 0x000000c70700720c */ /* 0x0c0fe40003fc6270 */
[----:B------:R-:W-:Y:S01]  /*6ad0*/  ISETP.GE.AND P2, PT, R7, R198, PT ;  /* 0x000000c60700720c */ /* 0x000fe20003f46270 */
[----:B------:R-:W-:Y:S01]  /*6ae0*/  VIADD R7, R2, 0x28 ;  /* 0x0000002802077836 */ /* 0x000fe20000000000 */
[----:B------:R-:W-:Y:S02]  /*6af0*/  FSEL R54, R54, -INF , !P3 ;  /* 0xff80000036367808 */ /* 0x000fe40005800000 */
[----:B------:R-:W-:Y:S02]  /*6b00*/  FSEL R12, R53, -INF , !P4 ;  /* 0xff800000350c7808 */ /* 0x000fe40006000000 */
[----:B------:R-:W-:-:S02]  /*6b10*/  ISETP.GE.AND P3, PT, R6, R199, PT ;  /* 0x000000c70600720c */ /* 0x000fc40003f66270 */
[-C--:B------:R-:W-:Y:S02]  /*6b20*/  ISETP.GE.AND P4, PT, R6, R198.reuse, PT ;  /* 0x000000c60600720c */ /* 0x080fe40003f86270 */
[----:B------:R-:W-:Y:S02]  /*6b30*/  FSEL R6, R55, -INF , !P5 ;  /* 0xff80000037067808 */ /* 0x000fe40006800000 */
[----:B------:R-:W-:Y:S02]  /*6b40*/  FSEL R33, R48, -INF , !P6 ;  /* 0xff80000030217808 */ /* 0x000fe40007000000 */
[C---:B------:R-:W-:Y:S02]  /*6b50*/  ISETP.GE.AND P5, PT, R7.reuse, R199, PT ;  /* 0x000000c70700720c */ /* 0x040fe40003fa6270 */
[----:B------:R-:W-:Y:S01]  /*6b60*/  ISETP.GE.AND P6, PT, R7, R198, PT ;  /* 0x000000c60700720c */ /* 0x000fe20003fc6270 */
[----:B------:R-:W-:Y:S01]  /*6b70*/  VIADD R7, R2, 0x30 ;  /* 0x0000003002077836 */ /* 0x000fe20000000000 */
[----:B------:R-:W-:-:S02]  /*6b80*/  FSEL R48, R50, -INF , !P2 ;  /* 0xff80000032307808 */ /* 0x000fc40005000000 */
[----:B------:R-:W-:Y:S02]  /*6b90*/  FSEL R252, R49, -INF , !P3 ;  /* 0xff80000031fc7808 */ /* 0x000fe40005800000 */
[----:B------:R-:W-:Y:S02]  /*6ba0*/  FSEL R248, R51, -INF , !P4 ;  /* 0xff80000033f87808 */ /* 0x000fe40006000000 */
[----:B------:R-:W-:Y:S02]  /*6bb0*/  FSEL R46, R56, -INF , !P5 ;  /* 0xff800000382e7808 */ /* 0x000fe40006800000 */
[CC--:B------:R-:W-:Y:S02]  /*6bc0*/  ISETP.GE.AND P2, PT, R9.reuse, R199.reuse, PT ;  /* 0x000000c70900720c */ /* 0x0c0fe40003f46270 */
[----:B------:R-:W-:Y:S01]  /*6bd0*/  ISETP.GE.AND P3, PT, R9, R198, PT ;  /* 0x000000c60900720c */ /* 0x000fe20003f66270 */
[----:B------:R-:W-:Y:S01]  /*6be0*/  VIADD R9, R2, 0x31 ;  /* 0x0000003102097836 */ /* 0x000fe20000000000 */
[----:B------:R-:W-:-:S02]  /*6bf0*/  ISETP.GE.AND P4, PT, R7, R199, PT ;  /* 0x000000c70700720c */ /* 0x000fc40003f86270 */
[-C--:B------:R-:W-:Y:S01]  /*6c00*/  ISETP.GE.AND P5, PT, R7, R198.reuse, PT ;  /* 0x000000c60700720c */ /* 0x080fe20003fa6270 */
[----:B------:R-:W-:Y:S01]  /*6c10*/  VIADD R7, R2, 0x38 ;  /* 0x0000003802077836 */ /* 0x000fe20000000000 */
[----:B------:R-:W-:Y:S02]  /*6c20*/  FSEL R246, R246, -INF , !P6 ;  /* 0xff800000f6f67808 */ /* 0x000fe40007000000 */
[----:B------:R-:W-:Y:S02]  /*6c30*/  FSEL R250, R57, -INF , !P2 ;  /* 0xff80000039fa7808 */ /* 0x000fe40005000000 */
[----:B------:R-:W-:Y:S02]  /*6c40*/  FSEL R44, R58, -INF , !P4 ;  /* 0xff8000003a2c7808 */ /* 0x000fe40006000000 */
[C---:B------:R-:W-:Y:S02]  /*6c50*/  ISETP.GE.AND P6, PT, R9.reuse, R199, PT ;  /* 0x000000c70900720c */ /* 0x040fe40003fc6270 */
[----:B------:R-:W-:Y:S01]  /*6c60*/  ISETP.GE.AND P2, PT, R9, R198, PT ;  /* 0x000000c60900720c */ /* 0x000fe20003f46270 */
[----:B------:R-:W-:Y:S01]  /*6c70*/  VIADD R9, R2, 0x39 ;  /* 0x0000003902097836 */ /* 0x000fe20000000000 */
[----:B------:R-:W-:-:S02]  /*6c80*/  FSEL R42, R109, -INF , !P3 ;  /* 0xff8000006d2a7808 */ /* 0x000fc40005800000 */
[C---:B------:R-:W-:Y:S01]  /*6c90*/  ISETP.GE.AND P4, PT, R7.reuse, R198, PT ;  /* 0x000000c60700720c */ /* 0x040fe20003f86270 */
[----:B------:R-:W-:Y:S01]  /*6ca0*/  LDSM.16.MT88.4 R108, [R205+0xc000] ;  /* 0x00c00000cd6c783b */ /* 0x000fe20000004200 */
[-C--:B------:R-:W-:Y:S01]  /*6cb0*/  ISETP.GE.AND P3, PT, R7, R199.reuse, PT ;  /* 0x000000c70700720c */ /* 0x080fe20003f66270 */
[----:B------:R-:W-:Y:S01]  /*6cc0*/  VIADD R7, R2, 0x40 ;  /* 0x0000004002077836 */ /* 0x000fe20000000000 */
[----:B------:R-:W-:Y:S02]  /*6cd0*/  FSEL R238, R238, -INF , !P4 ;  /* 0xff800000eeee7808 */ /* 0x000fe40006000000 */
[----:B------:R-:W-:Y:S02]  /*6ce0*/  FSEL R240, R240, -INF , !P5 ;  /* 0xff800000f0f07808 */ /* 0x000fe40006800000 */
[----:B------:R-:W-:Y:S02]  /*6cf0*/  FSEL R244, R244, -INF , !P6 ;  /* 0xff800000f4f47808 */ /* 0x000fe40007000000 */
[----:B------:R-:W-:-:S02]  /*6d00*/  ISETP.GE.AND P4, PT, R2, R199, PT ;  /* 0x000000c70200720c */ /* 0x000fc40003f86270 */
[CC--:B------:R-:W-:Y:S02]  /*6d10*/  ISETP.GE.AND P5, PT, R9.reuse, R199.reuse, PT ;  /* 0x000000c70900720c */ /* 0x0c0fe40003fa6270 */
[----:B------:R-:W-:Y:S01]  /*6d20*/  ISETP.GE.AND P6, PT, R9, R198, PT ;  /* 0x000000c60900720c */ /* 0x000fe20003fc6270 */
[----:B------:R-:W-:Y:S01]  /*6d30*/  VIADD R9, R2, 0x48 ;  /* 0x0000004802097836 */ /* 0x000fe20000000000 */
[----:B------:R-:W-:Y:S02]  /*6d40*/  FSEL R150, R150, -INF , !P2 ;  /* 0xff80000096967808 */ /* 0x000fe40005000000 */
[----:B------:R-:W-:Y:S02]  /*6d50*/  ISETP.GE.AND P2, PT, R7, R199, PT ;  /* 0x000000c70700720c */ /* 0x000fe40003f46270 */
[----:B------:R-:W-:Y:S02]  /*6d60*/  FSEL R0, R0, -INF , !P4 ;  /* 0xff80000000007808 */ /* 0x000fe40006000000 */
[----:B------:R-:W-:-:S02]  /*6d70*/  FSEL R40, R59, -INF , !P3 ;  /* 0xff8000003b287808 */ /* 0x000fc40005800000 */
[-C--:B------:R-:W-:Y:S01]  /*6d80*/  ISETP.GE.AND P3, PT, R7, R198.reuse, PT ;  /* 0x000000c60700720c */ /* 0x080fe20003f66270 */
[----:B------:R-:W-:Y:S01]  /*6d90*/  VIADD R7, R2, 0x41 ;  /* 0x0000004102077836 */ /* 0x000fe20000000000 */
[----:B------:R-:W-:Y:S02]  /*6da0*/  FSEL R236, R236, -INF , !P2 ;  /* 0xff800000ecec7808 */ /* 0x000fe40005000000 */
[C---:B------:R-:W-:Y:S02]  /*6db0*/  ISETP.GE.AND P2, PT, R9.reuse, R199, PT ;  /* 0x000000c70900720c */ /* 0x040fe40003f46270 */
[----:B------:R-:W-:Y:S02]  /*6dc0*/  ISETP.GE.AND P4, PT, R9, R198, PT ;  /* 0x000000c60900720c */ /* 0x000fe40003f86270 */
[----:B------:R-:W-:Y:S02]  /*6dd0*/  FMNMX.FTZ R9, R0, R24, !PT ;  /* 0x0000001800097209 */ /* 0x000fe40007810000 */
[----:B------:R-:W-:-:S02]  /*6de0*/  FSEL R152, R152, -INF , !P6 ;  /* 0xff80000098987808 */ /* 0x000fc40007000000 */
[-C--:B------:R-:W-:Y:S02]  /*6df0*/  ISETP.GE.AND P6, PT, R7, R198.reuse, PT ;  /* 0x000000c60700720c */ /* 0x080fe40003fc6270 */
[----:B------:R-:W-:Y:S02]  /*6e00*/  FMNMX.FTZ R9, R60, R9, !PT ;  /* 0x000000093c097209 */ /* 0x000fe40007810000 */
[----:B------:R-:W-:Y:S02]  /*6e10*/  FSEL R172, R172, -INF , !P6 ;  /* 0xff800000acac7808 */ /* 0x000fe40007000000 */
[----:B------:R-:W-:Y:S01]  /*6e20*/  FMNMX.FTZ R11, R26, R9, !PT ;  /* 0x000000091a0b7209 */ /* 0x000fe20007810000 */
[C---:B------:R-:W-:Y:S01]  /*6e30*/  VIADD R9, R2.reuse, 0x50 ;  /* 0x0000005002097836 */ /* 0x040fe20000000000 */
[----:B------:R-:W-:Y:S02]  /*6e40*/  ISETP.GE.AND P6, PT, R2, R198, PT ;  /* 0x000000c60200720c */ /* 0x000fe40003fc6270 */
[----:B------:R-:W-:-:S02]  /*6e50*/  FMNMX.FTZ R11, R20, R11, !PT ;  /* 0x0000000b140b7209 */ /* 0x000fc40007810000 */
[----:B------:R-:W-:Y:S02]  /*6e60*/  FSEL R28, R5, -INF , !P6 ;  /* 0xff800000051c7808 */ /* 0x000fe40007000000 */
[----:B------:R-:W-:Y:S02]  /*6e70*/  FMNMX.FTZ R5, R14, R11, !PT ;  /* 0x0000000b0e057209 */ /* 0x000fe40007810000 */
[----:B------:R-:W-:Y:S02]  /*6e80*/  FMNMX.FTZ R11, R28, R92, !PT ;  /* 0x0000005c1c0b7209 */ /* 0x000fe40007810000 */
[----:B------:R-:W-:Y:S02]  /*6e90*/  FMNMX.FTZ R5, R52, R5, !PT ;  /* 0x0000000534057209 */ /* 0x000fe40007810000 */
[----:B------:R-:W-:Y:S02]  /*6ea0*/  FMNMX.FTZ R11, R22, R11, !PT ;  /* 0x0000000b160b7209 */ /* 0x000fe40007810000 */
[----:B------:R-:W-:Y:S01]  /*6eb0*/  FMNMX.FTZ R30, R12, R5, !PT ;  /* 0x000000050c1e7209 */ /* 0x000fe20007810000 */
[----:B------:R-:W-:Y:S01]  /*6ec0*/  VIADD R5, R2, 0x58 ;  /* 0x0000005802057836 */ /* 0x000fe20000000000 */
        /* <DEDUP_REMOVED lines=13> */
[----:B------:R-:W-:Y:S02]  /*6fa0*/  FSEL R242, R242, -INF , !P5 ;  /* 0xff800000f2f27808 */ /* 0x000fe40006800000 */
[----:B------:R-:W-:Y:S02]  /*6fb0*/  FMNMX.FTZ R13, R40, R13, !PT ;  /* 0x0000000d280d7209 */ /* 0x000fe40007810000 */
[----:B------:R-:W-:Y:S02]  /*6fc0*/  FMNMX.FTZ R11, R246, R11, !PT ;  /* 0x0000000bf60b7209 */ /* 0x000fe40007810000 */
[----:B------:R-:W-:Y:S01]  /*6fd0*/  ISETP.GE.AND P5, PT, R7, R199, PT ;  /* 0x000000c70700720c */ /* 0x000fe20003fa6270 */
[----:B------:R-:W-:Y:S01]  /*6fe0*/  VIADD R7, R2, 0x49 ;  /* 0x0000004902077836 */ /* 0x000fe20000000000 */
[----:B------:R-:W-:Y:S02]  /*6ff0*/  FMNMX.FTZ R13, R242, R13, !PT ;  /* 0x0000000df20d7209 */ /* 0x000fe40007810000 */
[----:B------:R-:W-:-:S02]  /*7000*/  FMNMX.FTZ R11, R42, R11, !PT ;  /* 0x0000000b2a0b7209 */ /* 0x000fc40007810000 */
[----:B------:R-:W-:Y:S02]  /*7010*/  FSEL R202, R202, -INF , !P3 ;  /* 0xff800000caca7808 */ /* 0x000fe40005800000 */
[----:B------:R-:W-:Y:S02]  /*7020*/  FSEL R168, R168, -INF , !P5 ;  /* 0xff800000a8a87808 */ /* 0x000fe40006800000 */
[----:B------:R-:W-:Y:S02]  /*7030*/  FSEL R234, R234, -INF , !P2 ;  /* 0xff800000eaea7808 */ /* 0x000fe40005000000 */
[----:B------:R-:W-:Y:S02]  /*7040*/  FMNMX.FTZ R13, R236, R13, !PT ;  /* 0x0000000dec0d7209 */ /* 0x000fe40007810000 */
[----:B------:R-:W-:Y:S02]  /*7050*/  FMNMX.FTZ R11, R240, R11, !PT ;  /* 0x0000000bf00b7209 */ /* 0x000fe40007810000 */
[----:B------:R-:W-:-:S02]  /*7060*/  ISETP.GE.AND P3, PT, R7, R199, PT ;  /* 0x000000c70700720c */ /* 0x000fc40003f66270 */
[----:B------:R-:W-:Y:S01]  /*7070*/  ISETP.GE.AND P5, PT, R7, R198, PT ;  /* 0x000000c60700720c */ /* 0x000fe20003fa6270 */
[----:B------:R-:W-:Y:S01]  /*7080*/  VIADD R7, R2, 0x51 ;  /* 0x0000005102077836 */ /* 0x000fe20000000000 */
[----:B------:R-:W-:Y:S02]  /*7090*/  ISETP.GE.AND P2, PT, R9, R199, PT ;  /* 0x000000c70900720c */ /* 0x000fe40003f46270 */
[----:B------:R-:W-:Y:S02]  /*70a0*/  FMNMX.FTZ R13, R168, R13, !PT ;  /* 0x0000000da80d7209 */ /* 0x000fe40007810000 */
[----:B------:R-:W-:Y:S02]  /*70b0*/  FMNMX.FTZ R11, R150, R11, !PT ;  /* 0x0000000b960b7209 */ /* 0x000fe40007810000 */
[----:B------:R-:W-:Y:S02]  /*70c0*/  FSEL R174, R174, -INF , !P5 ;  /* 0xff800000aeae7808 */ /* 0x000fe40006800000 */
[----:B------:R-:W-:-:S02]  /*70d0*/  FSEL R186, R186, -INF , !P2 ;  /* 0xff800000baba7808 */ /* 0x000fc40005000000 */
[----:B------:R-:W-:Y:S02]  /*70e0*/  FSEL R190, R190, -INF , !P4 ;  /* 0xff800000bebe7808 */ /* 0x000fe40006000000 */
[CC--:B------:R-:W-:Y:S02]  /*70f0*/  ISETP.GE.AND P5, PT, R5.reuse, R199.reuse, PT ;  /* 0x000000c70500720c */ /* 0x0c0fe40003fa6270 */
[-C--:B------:R-:W-:Y:S01]  /*7100*/  ISETP.GE.AND P2, PT, R5, R198.reuse, PT ;  /* 0x000000c60500720c */ /* 0x080fe20003f46270 */
[C---:B------:R-:W-:Y:S01]  /*7110*/  VIADD R5, R2.reuse, 0x59 ;  /* 0x0000005902057836 */ /* 0x040fe20000000000 */
[----:B------:R-:W-:Y:S01]  /*7120*/  ISETP.GE.AND P4, PT, R9, R198, PT ;  /* 0x000000c60900720c */ /* 0x000fe20003f86270 */
[----:B------:R-:W-:Y:S01]  /*7130*/  VIADD R9, R2, 0x70 ;  /* 0x0000007002097836 */ /* 0x000fe20000000000 */
[----:B------:R-:W-:Y:S02]  /*7140*/  ISETP.GE.AND P6, PT, R7, R199, PT ;  /* 0x000000c70700720c */ /* 0x000fe40003fc6270 */
[----:B------:R-:W-:-:S02]  /*7150*/  FSEL R170, R170, -INF , !P3 ;  /* 0xff800000aaaa7808 */ /* 0x000fc40005800000 */
[----:B------:R-:W-:Y:S02]  /*7160*/  FMNMX.FTZ R13, R234, R13, !PT ;  /* 0x0000000dea0d7209 */ /* 0x000fe40007810000 */
[----:B------:R-:W-:Y:S02]  /*7170*/  FMNMX.FTZ R11, R238, R11, !PT ;  /* 0x0000000bee0b7209 */ /* 0x000fe40007810000 */
[----:B------:R-:W-:Y:S02]  /*7180*/  FSEL R184, R184, -INF , !P4 ;  /* 0xff800000b8b87808 */ /* 0x000fe40006000000 */
[----:B------:R-:W-:Y:S02]  /*7190*/  FSEL R34, R34, -INF , !P6 ;  /* 0xff80000022227808 */ /* 0x000fe40007000000 */
[C---:B------:R-:W-:Y:S02]  /*71a0*/  ISETP.GE.AND P4, PT, R5.reuse, R199, PT ;  /* 0x000000c70500720c */ /* 0x040fe40003f86270 */
[----:B------:R-:W-:Y:S01]  /*71b0*/  ISETP.GE.AND P6, PT, R5, R198, PT ;  /* 0x000000c60500720c */ /* 0x000fe20003fc6270 */
[----:B------:R-:W-:Y:S01]  /*71c0*/  VIADD R5, R2, 0x60 ;  /* 0x0000006002057836 */ /* 0x000fe20000000000 */
[----:B------:R-:W-:-:S02]  /*71d0*/  FMNMX.FTZ R13, R170, R13, !PT ;  /* 0x0000000daa0d7209 */ /* 0x000fc40007810000 */
[----:B------:R-:W-:Y:S02]  /*71e0*/  FMNMX.FTZ R11, R152, R11, !PT ;  /* 0x0000000b980b7209 */ /* 0x000fe40007810000 */
[----:B------:R-:W-:Y:S01]  /*71f0*/  ISETP.GE.AND P3, PT, R7, R198, PT ;  /* 0x000000c60700720c */ /* 0x000fe20003f66270 */
[----:B------:R-:W-:Y:S01]  /*7200*/  VIADD R7, R2, 0x71 ;  /* 0x0000007102077836 */ /* 0x000fe20000000000 */
[----:B------:R-:W-:Y:S02]  /*7210*/  FMNMX.FTZ R13, R186, R13, !PT ;  /* 0x0000000dba0d7209 */ /* 0x000fe40007810000 */
[----:B------:R-:W-:Y:S02]  /*7220*/  FMNMX.FTZ R11, R202, R11, !PT ;  /* 0x0000000bca0b7209 */ /* 0x000fe40007810000 */
[----:B------:R-:W-:Y:S02]  /*7230*/  FSEL R182, R182, -INF , !P3 ;  /* 0xff800000b6b67808 */ /* 0x000fe40005800000 */
[----:B------:R-:W-:-:S02]  /*7240*/  FSEL R32, R32, -INF , !P5 ;  /* 0xff80000020207808 */ /* 0x000fc40006800000 */
[C---:B------:R-:W-:Y:S02]  /*7250*/  ISETP.GE.AND P3, PT, R5.reuse, R199, PT ;  /* 0x000000c70500720c */ /* 0x040fe40003f66270 */
        /* <DEDUP_REMOVED lines=12> */
[----:B------:R-:W-:-:S02]  /*7320*/  FMNMX.FTZ R13, R188, R13, !PT ;  /* 0x0000000dbc0d7209 */ /* 0x000fc40007810000 */
[----:B------:R-:W-:Y:S02]  /*7330*/  FMNMX.FTZ R11, R174, R11, !PT ;  /* 0x0000000bae0b7209 */ /* 0x000fe40007810000 */
[----:B------:R-:W-:Y:S02]  /*7340*/  FSEL R176, R176, -INF , !P6 ;  /* 0xff800000b0b07808 */ /* 0x000fe40007000000 */
[C---:B------:R-:W-:Y:S02]  /*7350*/  ISETP.GE.AND P6, PT, R5.reuse, R199, PT ;  /* 0x000000c70500720c */ /* 0x040fe40003fc6270 */
[----:B------:R-:W-:Y:S01]  /*7360*/  ISETP.GE.AND P3, PT, R5, R198, PT ;  /* 0x000000c60500720c */ /* 0x000fe20003f66270 */
[----:B------:R-:W-:Y:S01]  /*7370*/  VIADD R5, R2, 0x69 ;  /* 0x0000006902057836 */ /* 0x000fe20000000000 */
[----:B------:R-:W-:Y:S02]  /*7380*/  FSEL R164, R164, -INF , !P2 ;  /* 0xff800000a4a47808 */ /* 0x000fe40005000000 */
[----:B------:R-:W-:-:S02]  /*7390*/  FMNMX.FTZ R13, R166, R13, !PT ;  /* 0x0000000da60d7209 */ /* 0x000fc40007810000 */
[----:B------:R-:W-:Y:S02]  /*73a0*/  FMNMX.FTZ R11, R184, R11, !PT ;  /* 0x0000000bb80b7209 */ /* 0x000fe40007810000 */
[----:B------:R-:W-:Y:S02]  /*73b0*/  FSEL R158, R158, -INF , !P5 ;  /* 0xff8000009e9e7808 */ /* 0x000fe40006800000 */
[----:B------:R-:W-:Y:S02]  /*73c0*/  ISETP.GE.AND P5, PT, R5, R199, PT ;  /* 0x000000c70500720c */ /* 0x000fe40003fa6270 */
[----:B------:R-:W-:Y:S02]  /*73d0*/  FSEL R162, R162, -INF , !P6 ;  /* 0xff800000a2a27808 */ /* 0x000fe40007000000 */
[----:B------:R-:W-:Y:S02]  /*73e0*/  FMNMX.FTZ R13, R164, R13, !PT ;  /* 0x0000000da40d7209 */ /* 0x000fe40007810000 */
[----:B------:R-:W-:-:S02]  /*73f0*/  FMNMX.FTZ R11, R182, R11, !PT ;  /* 0x0000000bb60b7209 */ /* 0x000fc40007810000 */
[----:B------:R-:W-:Y:S02]  /*7400*/  FSEL R156, R156, -INF , !P4 ;  /* 0xff8000009c9c7808 */ /* 0x000fe40006000000 */
[----:B------:R-:W-:Y:S02]  /*7410*/  ISETP.GE.AND P4, PT, R9, R199, PT ;  /* 0x000000c70900720c */ /* 0x000fe40003f86270 */
[----:B------:R-:W-:Y:S02]  /*7420*/  FSEL R160, R160, -INF , !P5 ;  /* 0xff800000a0a07808 */ /* 0x000fe40006800000 */
[----:B------:R-:W-:Y:S02]  /*7430*/  FMNMX.FTZ R13, R162, R13, !PT ;  /* 0x0000000da20d7209 */ /* 0x000fe40007810000 */
[----:B------:R-:W-:Y:S02]  /*7440*/  FMNMX.FTZ R11, R178, R11, !PT ;  /* 0x0000000bb20b7209 */ /* 0x000fe40007810000 */
[----:B------:R-:W-:Y:S01]  /*7450*/  ISETP.GE.AND P2, PT, R5, R198, PT ;  /* 0x000000c60500720c */ /* 0x000fe20003f46270 */
[C---:B------:R-:W-:Y:S01]  /*7460*/  VIADD R5, R2.reuse, 0x78 ;  /* 0x0000007802057836 */ /* 0x040fe20000000000 */
[----:B------:R-:W-:Y:S01]  /*7470*/  ISETP.GE.AND P5, PT, R7, R199, PT ;  /* 0x000000c70700720c */ /* 0x000fe20003fa6270 */
[----:B------:R-:W-:Y:S01]  /*7480*/  VIADD R2, R2, 0x79 ;  /* 0x0000007902027836 */ /* 0x000fe20000000000 */
[----:B------:R-:W-:-:S02]  /*7490*/  FSEL R146, R146, -INF , !P4 ;  /* 0xff80000092927808 */ /* 0x000fc40006000000 */
[----:B------:R-:W-:Y:S02]  /*74a0*/  FMNMX.FTZ R13, R160, R13, !PT ;  /* 0x0000000da00d7209 */ /* 0x000fe40007810000 */
[----:B------:R-:W-:Y:S02]  /*74b0*/  FMNMX.FTZ R11, R176, R11, !PT ;  /* 0x0000000bb00b7209 */ /* 0x000fe40007810000 */
[----:B------:R-:W-:Y:S02]  /*74c0*/  ISETP.GE.AND P4, PT, R5, R199, PT ;  /* 0x000000c70500720c */ /* 0x000fe40003f86270 */
[----:B------:R-:W-:Y:S02]  /*74d0*/  FSEL R144, R144, -INF , !P5 ;  /* 0xff80000090907808 */ /* 0x000fe40006800000 */
[----:B------:R-:W-:Y:S02]  /*74e0*/  FMNMX.FTZ R13, R146, R13, !PT ;  /* 0x0000000d920d7209 */ /* 0x000fe40007810000 */
[----:B------:R-:W-:-:S02]  /*74f0*/  FMNMX.FTZ R11, R158, R11, !PT ;  /* 0x0000000b9e0b7209 */ /* 0x000fc40007810000 */
[----:B------:R-:W-:Y:S02]  /*7500*/  ISETP.GE.AND P5, PT, R2, R199, PT ;  /* 0x000000c70200720c */ /* 0x000fe40003fa6270 */
[----:B------:R-:W-:Y:S02]  /*7510*/  FSEL R142, R18, -INF , !P4 ;  /* 0xff800000128e7808 */ /* 0x000fe40006000000 */
[----:B------:R-:W-:Y:S02]  /*7520*/  FMNMX.FTZ R13, R144, R13, !PT ;  /* 0x0000000d900d7209 */ /* 0x000fe40007810000 */
[----:B------:R-:W-:Y:S02]  /*7530*/  FSEL R154, R154, -INF , !P3 ;  /* 0xff8000009a9a7808 */ /* 0x000fe40005800000 */
[----:B------:R-:W-:Y:S02]  /*7540*/  FMNMX.FTZ R11, R156, R11, !PT ;  /* 0x0000000b9c0b7209 */ /* 0x000fe40007810000 */
[----:B------:R-:W-:-:S02]  /*7550*/  FSEL R140, R140, -INF , !P5 ;  /* 0xff8000008c8c7808 */ /* 0x000fc40006800000 */
[----:B------:R-:W-:Y:S02]  /*7560*/  FMNMX.FTZ R13, R142, R13, !PT ;  /* 0x0000000d8e0d7209 */ /* 0x000fe40007810000 */
[-C--:B------:R-:W-:Y:S02]  /*7570*/  ISETP.GE.AND P3, PT, R9, R198.reuse, PT ;  /* 0x000000c60900720c */ /* 0x080fe40003f66270 */
[----:B------:R-:W-:Y:S02]  /*7580*/  FSEL R148, R148, -INF , !P2 ;  /* 0xff80000094947808 */ /* 0x000fe40005000000 */
[----:B------:R-:W-:Y:S02]  /*7590*/  FMNMX.FTZ R11, R154, R11, !PT ;  /* 0x0000000b9a0b7209 */ /* 0x000fe40007810000 */
[----:B------:R-:W-:Y:S02]  /*75a0*/  FMNMX.FTZ R9, R140, R13, !PT ;  /* 0x0000000d8c097209 */ /* 0x000fe40007810000 */
[----:B------:R-:W-:-:S02]  /*75b0*/  ISETP.GE.AND P2, PT, R7, R198, PT ;  /* 0x000000c60700720c */ /* 0x000fc40003f46270 */
[----:B------:R-:W-:Y:S01]  /*75c0*/  FSEL R138, R17, -INF , !P3 ;  /* 0xff800000118a7808 */ /* 0x000fe20005800000 */
[----:B------:R-:W1:Y:S01]  /*75d0*/  SHFL.BFLY PT, R18, R9, 0x2, 0x1f ;  /* 0x0c401f0009127f89 */ /* 0x000e6200000e0000 */
[----:B------:R-:W-:Y:S02]  /*75e0*/  FMNMX.FTZ R11, R148, R11, !PT ;  /* 0x0000000b940b7209 */ /* 0x000fe40007810000 */
[-C--:B------:R-:W-:Y:S02]  /*75f0*/  ISETP.GE.AND P3, PT, R5, R198.reuse, PT ;  /* 0x000000c60500720c */ /* 0x080fe40003f66270 */
[----:B------:R-:W-:Y:S02]  /*7600*/  FSEL R136, R16, -INF , !P2 ;  /* 0xff80000010887808 */ /* 0x000fe40005000000 */
[----:B------:R-:W-:Y:S02]  /*7610*/  FMNMX.FTZ R11, R138, R11, !PT ;  /* 0x0000000b8a0b7209 */ /* 0x000fe40007810000 */
[----:B------:R-:W-:-:S02]  /*7620*/  ISETP.GE.AND P2, PT, R2, R198, PT ;  /* 0x000000c60200720c */ /* 0x000fc40003f46270 */
[----:B------:R-:W-:Y:S02]  /*7630*/  FSEL R134, R134, -INF , !P3 ;  /* 0xff80000086867808 */ /* 0x000fe40005800000 */
[----:B------:R-:W-:Y:S02]  /*7640*/  FMNMX.FTZ R11, R136, R11, !PT ;  /* 0x0000000b880b7209 */ /* 0x000fe40007810000 */
[----:B------:R-:W-:Y:S02]  /*7650*/  FSEL R132, R132, -INF , !P2 ;  /* 0xff80000084847808 */ /* 0x000fe40005000000 */
[----:B------:R-:W-:-:S04]  /*7660*/  FMNMX.FTZ R7, R134, R11, !PT ;  /* 0x0000000b86077209 */ /* 0x000fc80007810000 */
[----:B------:R-:W-:Y:S02]  /*7670*/  FMNMX.FTZ R7, R132, R7, !PT ;  /* 0x0000000784077209 */ /* 0x000fe40007810000 */
[----:B-1----:R-:W-:-:S03]  /*7680*/  FMNMX.FTZ R9, R9, R18, !PT ;  /* 0x0000001209097209 */ /* 0x002fc60007810000 */
[----:B------:R-:W1:Y:S04]  /*7690*/  SHFL.BFLY PT, R16, R7, 0x2, 0x1f ;  /* 0x0c401f0007107f89 */ /* 0x000e6800000e0000 */
[----:B------:R-:W2:Y:S01]  /*76a0*/  SHFL.BFLY PT, R2, R9, 0x1, 0x1f ;  /* 0x0c201f0009027f89 */ /* 0x000ea200000e0000 */
[----:B-1----:R-:W-:Y:S02]  /*76b0*/  FMNMX.FTZ R16, R7, R16, !PT ;  /* 0x0000001007107209 */ /* 0x002fe40007810000 */
[----:B--2---:R-:W-:-:S03]  /*76c0*/  FMNMX.FTZ R2, R9, R2, !PT ;  /* 0x0000000209027209 */ /* 0x004fc60007810000 */
[----:B------:R-:W1:Y:S01]  /*76d0*/  SHFL.BFLY PT, R5, R16, 0x1, 0x1f ;  /* 0x0c201f0010057f89 */ /* 0x000e6200000e0000 */
[C---:B------:R-:W-:Y:S01]  /*76e0*/  FSETP.NEU.FTZ.AND P2, PT, R2.reuse, -INF , PT ;  /* 0xff8000000200780b */ /* 0x040fe20003f5d000 */
[----:B------:R-:W-:-:S05]  /*76f0*/  FMUL.FTZ R133, R2, UR11 ;  /* 0x0000000b02857c20 */ /* 0x000fca0008410000 */
[----:B------:R-:W-:-:S05]  /*7700*/  FSEL R133, R133, RZ, P2 ;  /* 0x000000ff85857208 */ /* 0x000fca0001000000 */
[--C-:B------:R-:W-:Y:S01]  /*7710*/  FFMA.FTZ R66, R0, UR11, -R133.reuse ;  /* 0x0000000b00427c23 */ /* 0x100fe20008010885 */
[--C-:B------:R-:W-:Y:S01]  /*7720*/  FFMA.FTZ R61, R60, UR11, -R133.reuse ;  /* 0x0000000b3c3d7c23 */ /* 0x100fe20008010885 */
[--C-:B------:R-:W-:Y:S01]  /*7730*/  FFMA.FTZ R65, R24, UR11, -R133.reuse ;  /* 0x0000000b18417c23 */ /* 0x100fe20008010885 */
[--C-:B------:R-:W-:Y:S01]  /*7740*/  FFMA.FTZ R60, R26, UR11, -R133.reuse ;  /* 0x0000000b1a3c7c23 */ /* 0x100fe20008010885 */
[--C-:B------:R-:W-:Y:S01]  /*7750*/  FFMA.FTZ R55, R52, UR11, -R133.reuse ;  /* 0x0000000b34377c23 */ /* 0x100fe20008010885 */
[----:B------:R-:W-:Y:S01]  /*7760*/  LDSM.16.MT88.4 R24, [R208+0xc800] ;  /* 0x00c80000d018783b */ /* 0x000fe20000004200 */
[----:B------:R-:W-:Y:S01]  /*7770*/  MUFU.EX2 R66, R66 ;  /* 0x0000004200427308 */ /* 0x000fe20000000800 */
[--C-:B------:R-:W-:Y:S01]  /*7780*/  FFMA.FTZ R57, R20, UR11, -R133.reuse ;  /* 0x0000000b14397c23 */ /* 0x100fe20008010885 */
[--C-:B------:R-:W-:Y:S01]  /*7790*/  FFMA.FTZ R56, R14, UR11, -R133.reuse ;  /* 0x0000000b0e387c23 */ /* 0x100fe20008010885 */
[--C-:B------:R-:W-:Y:S01]  /*77a0*/  FFMA.FTZ R52, R12, UR11, -R133.reuse ;  /* 0x0000000b0c347c23 */ /* 0x100fe20008010885 */
[----:B-1----:R-:W-:Y:S01]  /*77b0*/  FMNMX.FTZ R0, R16, R5, !PT ;  /* 0x0000000510007209 */ /* 0x002fe20007810000 */
[--C-:B------:R-:W-:Y:S01]  /*77c0*/  FFMA.FTZ R50, R33, UR11, -R133.reuse ;  /* 0x0000000b21327c23 */ /* 0x100fe20008010885 */
[----:B------:R-:W-:Y:S01]  /*77d0*/  LDSM.16.MT88.4 R16, [R205+0xc800] ;  /* 0x00c80000cd10783b */ /* 0x000fe20000004200 */
[--C-:B------:R-:W-:Y:S01]  /*77e0*/  FFMA.FTZ R49, R252, UR11, -R133.reuse ;  /* 0x0000000bfc317c23 */ /* 0x100fe20008010885 */
[C---:B------:R-:W-:Y:S01]  /*77f0*/  FSETP.NEU.FTZ.AND P2, PT, R0.reuse, -INF , PT ;  /* 0xff8000000000780b */ /* 0x040fe20003f5d000 */
[----:B------:R-:W-:Y:S01]  /*7800*/  FMUL.FTZ R67, R0, UR11 ;  /* 0x0000000b00437c20 */ /* 0x000fe20008410000 */
[----:B------:R-:W1:Y:S01]  /*7810*/  MUFU.EX2 R65, R65 ;  /* 0x0000004100417308 */ /* 0x000e620000000800 */
[--C-:B------:R-:W-:Y:S01]  /*7820*/  FFMA.FTZ R46, R46, UR11, -R133.reuse ;  /* 0x0000000b2e2e7c23 */ /* 0x100fe20008010885 */
[--C-:B------:R-:W-:Y:S01]  /*7830*/  FFMA.FTZ R43, R250, UR11, -R133.reuse ;  /* 0x0000000bfa2b7c23 */ /* 0x100fe20008010885 */
[--C-:B------:R-:W-:Y:S01]  /*7840*/  FFMA.FTZ R44, R44, UR11, -R133.reuse ;  /* 0x0000000b2c2c7c23 */ /* 0x100fe20008010885 */
[----:B------:R-:W-:Y:S01]  /*7850*/  FSEL R67, R67, RZ, P2 ;  /* 0x000000ff43437208 */ /* 0x000fe20001000000 */
[--C-:B------:R-:W-:Y:S01]  /*7860*/  FFMA.FTZ R41, R244, UR11, -R133.reuse ;  /* 0x0000000bf4297c23 */ /* 0x100fe20008010885 */
[--C-:B------:R-:W-:Y:S01]  /*7870*/  FFMA.FTZ R40, R40, UR11, -R133.reuse ;  /* 0x0000000b28287c23 */ /* 0x100fe20008010885 */
[----:B------:R-:W-:Y:S01]  /*7880*/  FFMA.FTZ R3, R242, UR11, -R133 ;  /* 0x0000000bf2037c23 */ /* 0x000fe20008010885 */
[----:B------:R-:W-:Y:S01]  /*7890*/  MUFU.EX2 R61, R61 ;  /* 0x0000003d003d7308 */ /* 0x000fe20000000800 */
[--C-:B------:R-:W-:Y:S01]  /*78a0*/  FFMA.FTZ R63, R28, UR11, -R67.reuse ;  /* 0x0000000b1c3f7c23 */ /* 0x100fe20008010843 */
[--C-:B------:R-:W-:Y:S01]  /*78b0*/  FFMA.FTZ R64, R92, UR11, -R67.reuse ;  /* 0x0000000b5c407c23 */ /* 0x100fe20008010843 */
[--C-:B------:R-:W-:Y:S01]  /*78c0*/  FFMA.FTZ R62, R22, UR11, -R67.reuse ;  /* 0x0000000b163e7c23 */ /* 0x100fe20008010843 */
[--C-:B------:R-:W-:Y:S01]  /*78d0*/  FFMA.FTZ R59, R94, UR11, -R67.reuse ;  /* 0x0000000b5e3b7c23 */ /* 0x100fe20008010843 */
[--C-:B------:R-:W-:Y:S01]  /*78e0*/  FFMA.FTZ R58, R10, UR11, -R67.reuse ;  /* 0x0000000b0a3a7c23 */ /* 0x100fe20008010843 */
[----:B------:R-:W2:Y:S01]  /*78f0*/  LDSM.16.MT88.4 R92, [R208+0x10000] ;  /* 0x01000000d05c783b */ /* 0x000ea20000004200 */
[--C-:B------:R-:W-:Y:S01]  /*7900*/  FFMA.FTZ R53, R8, UR11, -R67.reuse ;  /* 0x0000000b08357c23 */ /* 0x100fe20008010843 */
[----:B------:R-:W3:Y:S01]  /*7910*/  MUFU.EX2 R60, R60 ;  /* 0x0000003c003c7308 */ /* 0x000ee20000000800 */
[----:B-1----:R-:W-:Y:S01]  /*7920*/  F2FP.BF16.F32.PACK_AB R68, R65, R66 ;  /* 0x000000424144723e */ /* 0x002fe200000010ff */
[----:B------:R-:W1:Y:S01]  /*7930*/  LDSM.16.MT88.4 R8, [R206+0xc800] ;  /* 0x00c80000ce08783b */ /* 0x000e620000004200 */
[--C-:B------:R-:W-:Y:S01]  /*7940*/  FFMA.FTZ R54, R54, UR11, -R67.reuse ;  /* 0x0000000b36367c23 */ /* 0x100fe20008010843 */
[--C-:B------:R-:W-:Y:S01]  /*7950*/  FFMA.FTZ R51, R6, UR11, -R67.reuse ;  /* 0x0000000b06337c23 */ /* 0x100fe20008010843 */
[--C-:B------:R-:W-:Y:S01]  /*7960*/  FFMA.FTZ R48, R48, UR11, -R67.reuse ;  /* 0x0000000b30307c23 */ /* 0x100fe20008010843 */
[----:B------:R-:W4:Y:S01]  /*7970*/  LDSM.16.MT88.4 R4, [R208+0x10800] ;  /* 0x01080000d004783b */ /* 0x000f220000004200 */
[--C-:B------:R-:W-:Y:S01]  /*7980*/  FFMA.FTZ R47, R248, UR11, -R67.reuse ;  /* 0x0000000bf82f7c23 */ /* 0x100fe20008010843 */
[----:B------:R-:W-:Y:S01]  /*7990*/  MUFU.EX2 R63, R63 ;  /* 0x0000003f003f7308 */ /* 0x000fe20000000800 */
[--C-:B------:R-:W-:Y:S01]  /*79a0*/  FFMA.FTZ R45, R246, UR11, -R67.reuse ;  /* 0x0000000bf62d7c23 */ /* 0x100fe20008010843 */
[----:B------:R-:W5:Y:S01]  /*79b0*/  LDSM.16.MT88.4 R28, [R204+0x10000] ;  /* 0x01000000cc1c783b */ /* 0x000f620000004200 */
[--C-:B------:R-:W-:Y:S01]  /*79c0*/  FFMA.FTZ R42, R42, UR11, -R67.reuse ;  /* 0x0000000b2a2a7c23 */ /* 0x100fe20008010843 */
[--C-:B------:R-:W-:Y:S01]  /*79d0*/  FFMA.FTZ R37, R240, UR11, -R67.reuse ;  /* 0x0000000bf0257c23 */ /* 0x100fe20008010843 */
[--C-:B------:R-:W-:Y:S01]  /*79e0*/  FFMA.FTZ R150, R150, UR11, -R67.reuse ;  /* 0x0000000b96967c23 */ /* 0x100fe20008010843 */
[----:B------:R-:W-:Y:S01]  /*79f0*/  LDSM.16.MT88.4 R20, [R204+0xc800] ;  /* 0x00c80000cc14783b */ /* 0x000fe20000004200 */
[--C-:B------:R-:W-:Y:S01]  /*7a00*/  FFMA.FTZ R135, R238, UR11, -R67.reuse ;  /* 0x0000000bee877c23 */ /* 0x100fe20008010843 */
[----:B------:R-:W2:Y:S01]  /*7a10*/  MUFU.EX2 R64, R64 ;  /* 0x0000004000407308 */ /* 0x000ea20000000800 */
[----:B---3--:R-:W-:Y:S01]  /*7a20*/  F2FP.BF16.F32.PACK_AB R70, R60, R61 ;  /* 0x0000003d3c46723e */ /* 0x008fe200000010ff */
        /* <DEDUP_REMOVED lines=10> */
[--C-:B------:R-:W-:Y:S01]  /*7ad0*/  FFMA.FTZ R145, R186, UR11, -R133.reuse ;  /* 0x0000000bba917c23 */ /* 0x100fe20008010885 */
[--C-:B------:R-:W-:Y:S01]  /*7ae0*/  FFMA.FTZ R186, R34, UR11, -R133.reuse ;  /* 0x0000000b22ba7c23 */ /* 0x100fe20008010885 */
[--C-:B------:R-:W-:Y:S01]  /*7af0*/  FFMA.FTZ R147, R32, UR11, -R133.reuse ;  /* 0x0000000b20937c23 */ /* 0x100fe20008010885 */
[----:B------:R-:W-:Y:S01]  /*7b00*/  FFMA.FTZ R188, R188, UR11, -R133 ;  /* 0x0000000bbcbc7c23 */ /* 0x000fe20008010885 */
[----:B------:R-:W3:Y:S01]  /*7b10*/  MUFU.EX2 R59, R59 ;  /* 0x0000003b003b7308 */ /* 0x000ee20000000800 */
[----:B--2---:R-:W-:Y:S01]  /*7b20*/  F2FP.BF16.F32.PACK_AB R69, R64, R63 ;  /* 0x0000003f4045723e */ /* 0x004fe200000010ff */
[----:B------:R-:W-:Y:S01]  /*7b30*/  LDSM.16.MT88.4 R32, [R208+0x12000] ;  /* 0x01200000d020783b */ /* 0x000fe20000004200 */
        /* <DEDUP_REMOVED lines=13> */
[----:B------:R-:W2:Y:S01]  /*7c10*/  MUFU.EX2 R56, R56 ;  /* 0x0000003800387308 */ /* 0x000ea20000000800 */
[----:B---3--:R-:W-:Y:S01]  /*7c20*/  F2FP.BF16.F32.PACK_AB R71, R59, R62 ;  /* 0x0000003e3b47723e */ /* 0x008fe200000010ff */
[----:B------:R-:W-:Y:S01]  /*7c30*/  FADD.FTZ R66, R66, R65 ;  /* 0x0000004142427221 */ /* 0x000fe20000010000 */
[----:B------:R-:W-:Y:S01]  /*7c40*/  FADD.FTZ R63, R63, R64 ;  /* 0x000000403f3f7221 */ /* 0x000fe20000010000 */
[----:B------:R-:W-:Y:S01]  /*7c50*/  FFMA.FTZ R241, R140, UR11, -R133 ;  /* 0x0000000b8cf17c23 */ /* 0x000fe20008010885 */
[----:B------:R-:W-:Y:S01]  /*7c60*/  FFMA.FTZ R240, R132, UR11, -R67 ;  /* 0x0000000b84f07c23 */ /* 0x000fe20008010843 */
[----:B------:R-:W-:Y:S01]  /*7c70*/  FADD.FTZ R61, R61, R66 ;  /* 0x000000423d3d7221 */ /* 0x000fe20000010000 */
[----:B------:R-:W-:Y:S01]  /*7c80*/  FADD.FTZ R62, R62, R63 ;  /* 0x0000003f3e3e7221 */ /* 0x000fe20000010000 */
[----:B------:R-:W-:Y:S01]  /*7c90*/  HMMA.16816.F32.BF16 R120, R68, R116, RZ ;  /* 0x000000744478723c */ /* 0x000fe200000418ff */
[----:B------:R-:W-:Y:S01]  /*7ca0*/  MUFU.EX2 R55, R55 ;  /* 0x0000003700377308 */ /* 0x000fe20000000800 */
[----:B------:R-:W-:Y:S01]  /*7cb0*/  FADD.FTZ R60, R60, R61 ;  /* 0x0000003d3c3c7221 */ /* 0x000fe20000010000 */
[----:B------:R-:W-:Y:S01]  /*7cc0*/  FADD.FTZ R59, R59, R62 ;  /* 0x0000003e3b3b7221 */ /* 0x000fe20000010000 */
[----:B------:R-:W-:-:S02]  /*7cd0*/  LEA R238, P2, R196, UR8, 0x1 ;  /* 0x00000008c4ee7c11 */ /* 0x000fc4000f8408ff */
[C---:B------:R-:W-:Y:S02]  /*7ce0*/  HMMA.16816.F32.BF16 R116, R68.reuse, R118, RZ ;  /* 0x000000764474723c */ /* 0x040fe400000418ff */
[----:B------:R-:W-:Y:S01]  /*7cf0*/  LEA.HI.X R239, R196, UR9, R197, 0x1, P2 ;  /* 0x00000009c4ef7c11 */ /* 0x000fe200090f0cc5 */
[----:B------:R-:W3:Y:S01]  /*7d00*/  MUFU.EX2 R52, R52 ;  /* 0x0000003400347308 */ /* 0x000ee20000000800 */
[C---:B--2---:R-:W-:Y:S01]  /*7d10*/  F2FP.BF16.F32.PACK_AB R12, R56.reuse, R57 ;  /* 0x00000039380c723e */ /* 0x044fe200000010ff */
[----:B------:R-:W-:Y:S01]  /*7d20*/  FADD.FTZ R57, R57, R60 ;  /* 0x0000003c39397221 */ /* 0x000fe20000010000 */
[C---:B------:R-:W-:Y:S03]  /*7d30*/  HMMA.16816.F32.BF16 R128, R68.reuse, R124, RZ ;  /* 0x0000007c4480723c */ /* 0x040fe600000418ff */
[----:B------:R-:W-:Y:S02]  /*7d40*/  FADD.FTZ R56, R56, R57 ;  /* 0x0000003938387221 */ /* 0x000fe40000010000 */
[----:B------:R-:W-:Y:S01]  /*7d50*/  MUFU.EX2 R58, R58 ;  /* 0x0000003a003a7308 */ /* 0x000fe20000000800 */
[C---:B------:R-:W-:Y:S06]  /*7d60*/  HMMA.16816.F32.BF16 R124, R68.reuse, R126, RZ ;  /* 0x0000007e447c723c */ /* 0x040fec00000418ff */
[----:B------:R-:W-:Y:S01]  /*7d70*/  HMMA.16816.F32.BF16 R112, R68, R108, RZ ;  /* 0x0000006c4470723c */ /* 0x000fe200000418ff */
[----:B------:R-:W2:Y:S01]  /*7d80*/  MUFU.EX2 R53, R53 ;  /* 0x0000003500357308 */ /* 0x000ea20000000800 */
[----:B---3--:R-:W-:Y:S01]  /*7d90*/  F2FP.BF16.F32.PACK_AB R14, R52, R55 ;  /* 0x00000037340e723e */ /* 0x008fe200000010ff */
[----:B------:R-:W-:-:S03]  /*7da0*/  FADD.FTZ R55, R55, R56 ;  /* 0x0000003837377221 */ /* 0x000fc60000010000 */
[C---:B------:R-:W-:Y:S01]  /*7db0*/  HMMA.16816.F32.BF16 R96, R68.reuse, R92, RZ ;  /* 0x0000005c4460723c */ /* 0x040fe200000418ff */
[----:B------:R-:W-:Y:S02]  /*7dc0*/  FADD.FTZ R55, R52, R55 ;  /* 0x0000003734377221 */ /* 0x000fe40000010000 */
[----:B------:R-:W-:Y:S03]  /*7dd0*/  MUFU.EX2 R54, R54 ;  /* 0x0000003600367308 */ /* 0x000fe60000000800 */
[C---:B------:R-:W-:Y:S05]  /*7de0*/  HMMA.16816.F32.BF16 R108, R68.reuse, R110, RZ ;  /* 0x0000006e446c723c */ /* 0x040fea00000418ff */
[----:B------:R-:W3:Y:S01]  /*7df0*/  MUFU.EX2 R51, R51 ;  /* 0x0000003300337308 */ /* 0x000ee20000000800 */
[----:B------:R-:W-:Y:S01]  /*7e00*/  HMMA.16816.F32.BF16 R92, R68, R94, RZ ;  /* 0x0000005e445c723c */ /* 0x000fe200000418ff */
[----:B--2---:R-:W-:Y:S01]  /*7e10*/  F2FP.BF16.F32.PACK_AB R13, R53, R58 ;  /* 0x0000003a350d723e */ /* 0x004fe200000010ff */
[----:B------:R-:W-:-:S04]  /*7e20*/  FADD.FTZ R58, R58, R59 ;  /* 0x0000003b3a3a7221 */ /* 0x000fc80000010000 */
[----:B------:R-:W-:Y:S01]  /*7e30*/  HMMA.16816.F32.BF16 R88, R68, R84, RZ ;  /* 0x000000544458723c */ /* 0x000fe200000418ff */
[----:B------:R-:W-:Y:S01]  /*7e40*/  MUFU.EX2 R50, R50 ;  /* 0x0000003200327308 */ /* 0x000fe20000000800 */
[----:B------:R-:W-:-:S04]  /*7e50*/  FADD.FTZ R53, R53, R58 ;  /* 0x0000003a35357221 */ /* 0x000fc80000010000 */
[C---:B------:R-:W-:Y:S03]  /*7e60*/  HMMA.16816.F32.BF16 R84, R68.reuse, R86, RZ ;  /* 0x000000564454723c */ /* 0x040fe600000418ff */
[----:B------:R-:W2:Y:S01]  /*7e70*/  MUFU.EX2 R49, R49 ;  /* 0x0000003100317308 */ /* 0x000ea20000000800 */
[C---:B---3--:R-:W-:Y:S01]  /*7e80*/  F2FP.BF16.F32.PACK_AB R15, R51.reuse, R54 ;  /* 0x00000036330f723e */ /* 0x048fe200000010ff */
[----:B------:R-:W-:Y:S01]  /*7e90*/  FADD.FTZ R54, R54, R53 ;  /* 0x0000003536367221 */ /* 0x000fe20000010000 */
[----:B------:R-:W-:Y:S03]  /*7ea0*/  HMMA.16816.F32.BF16 R104, R68, R100, RZ ;  /* 0x000000644468723c */ /* 0x000fe600000418ff */
[----:B------:R-:W-:Y:S02]  /*7eb0*/  FADD.FTZ R51, R51, R54 ;  /* 0x0000003633337221 */ /* 0x000fe40000010000 */
[----:B------:R-:W-:Y:S01]  /*7ec0*/  MUFU.EX2 R46, R46 ;  /* 0x0000002e002e7308 */ /* 0x000fe20000000800 */
[C---:B-1----:R-:W-:Y:S06]  /*7ed0*/  HMMA.16816.F32.BF16 R120, R12.reuse, R8, R120 ;  /* 0x000000080c78723c */ /* 0x042fec0000041878 */
[C---:B------:R-:W-:Y:S01]  /*7ee0*/  HMMA.16816.F32.BF16 R116, R12.reuse, R10, R116 ;  /* 0x0000000a0c74723c */ /* 0x040fe20000041874 */
[----:B------:R-:W1:Y:S01]  /*7ef0*/  LDSM.16.MT88.4 R8, [R206+0x10800] ;  /* 0x01080000ce08783b */ /* 0x000e620000004200 */
[----:B------:R-:W-:Y:S04]  /*7f00*/  MUFU.EX2 R43, R43 ;  /* 0x0000002b002b7308 */ /* 0x000fe80000000800 */
[C---:B------:R-:W-:Y:S04]  /*7f10*/  HMMA.16816.F32.BF16 R128, R12.reuse, R24, R128 ;  /* 0x000000180c80723c */ /* 0x040fe80000041880 */
[----:B------:R-:W-:Y:S02]  /*7f20*/  MUFU.EX2 R48, R48 ;  /* 0x0000003000307308 */ /* 0x000fe40000000800 */
[C---:B------:R-:W-:Y:S01]  /*7f30*/  HMMA.16816.F32.BF16 R124, R12.reuse, R26, R124 ;  /* 0x0000001a0c7c723c */ /* 0x040fe2000004187c */
[----:B------:R-:W3:Y:S05]  /*7f40*/  LDSM.16.MT88.4 R24, [R204+0x10800] ;  /* 0x01080000cc18783b */ /* 0x000eea0000004200 */
        /* <DEDUP_REMOVED lines=8> */
[----:B------:R-:W4:Y:S05]  /*7fd0*/  LDSM.16.MT88.4 R4, [R206+0xd000] ;  /* 0x00d00000ce04783b */ /* 0x000f2a0000004200 */
[C---:B------:R-:W-:Y:S01]  /*7fe0*/  HMMA.16816.F32.BF16 R80, R68.reuse, R76, RZ ;  /* 0x0000004c4450723c */ /* 0x040fe200000418ff */
[----:B------:R-:W-:Y:S05]  /*7ff0*/  MUFU.EX2 R44, R44 ;  /* 0x0000002c002c7308 */ /* 0x000fea0000000800 */
[C---:B------:R-:W-:Y:S03]  /*8000*/  HMMA.16816.F32.BF16 R100, R68.reuse, R102, RZ ;  /* 0x000000664464723c */ /* 0x040fe600000418ff */
[----:B------:R-:W4:Y:S03]  /*8010*/  MUFU.EX2 R41, R41 ;  /* 0x0000002900297308 */ /* 0x000f260000000800 */
[C---:B------:R-:W-:Y:S05]  /*8020*/  HMMA.16816.F32.BF16 R76, R68.reuse, R78, RZ ;  /* 0x0000004e444c723c */ /* 0x040fea00000418ff */
[----:B------:R-:W-:Y:S01]  /*8030*/  MUFU.EX2 R40, R40 ;  /* 0x0000002800287308 */ /* 0x000fe20000000800 */
[C---:B-----5:R-:W-:Y:S06]  /*8040*/  HMMA.16816.F32.BF16 R72, R68.reuse, R28, RZ ;  /* 0x0000001c4448723c */ /* 0x060fec00000418ff */
[----:B------:R-:W-:Y:S01]  /*8050*/  HMMA.16816.F32.BF16 R68, R68, R30, RZ ;  /* 0x0000001e4444723c */ /* 0x000fe200000418ff */
[----:B------:R-:W-:Y:S01]  /*8060*/  LDSM.16.MT88.4 R28, [R204+0x11000] ;  /* 0x01100000cc1c783b */ /* 0x000fe20000004200 */
[----:B------:R-:W-:Y:S04]  /*8070*/  MUFU.EX2 R3, R3 ;  /* 0x0000000300037308 */ /* 0x000fe80000000800 */
[C---:B-1----:R-:W-:Y:S04]  /*8080*/  HMMA.16816.F32.BF16 R88, R12.reuse, R8, R88 ;  /* 0x000000080c58723c */ /* 0x042fe80000041858 */
[----:B------:R-:W-:Y:S02]  /*8090*/  MUFU.EX2 R37, R37 ;  /* 0x0000002500257308 */ /* 0x000fe40000000800 */
[C---:B------:R-:W-:Y:S01]  /*80a0*/  HMMA.16816.F32.BF16 R84, R12.reuse, R10, R84 ;  /* 0x0000000a0c54723c */ /* 0x040fe20000041854 */
[----:B------:R-:W1:Y:S05]  /*80b0*/  LDSM.16.MT88.4 R8, [R205+0xd000] ;  /* 0x00d00000cd08783b */ /* 0x000e6a0000004200 */
        /* <DEDUP_REMOVED lines=8> */
[----:B--2---:R-:W-:Y:S01]  /*8140*/  F2FP.BF16.F32.PACK_AB R24, R49, R50 ;  /* 0x000000323118723e */ /* 0x004fe200000010ff */
        /* <DEDUP_REMOVED lines=10> */
[----:B------:R-:W2:Y:S01]  /*81f0*/  LDSM.16.MT88.4 R12, [R208+0x11000] ;  /* 0x01100000d00c783b */ /* 0x000ea20000004200 */
[----:B------:R-:W-:Y:S01]  /*8200*/  FADD.FTZ R46, R46, R49 ;  /* 0x000000312e2e7221 */ /* 0x000fe20000010000 */
[----:B------:R-:W-:Y:S01]  /*8210*/  FADD.FTZ R45, R45, R48 ;  /* 0x000000302d2d7221 */ /* 0x000fe20000010000 */
[----:B------:R-:W4:Y:S01]  /*8220*/  MUFU.EX2 R168, R168 ;  /* 0x000000a800a87308 */ /* 0x000f220000000800 */
[----:B------:R-:W-:Y:S01]  /*8230*/  LDSM.16.MT88.4 R16, [R204+0xd000] ;  /* 0x00d00000cc10783b */ /* 0x000fe20000004200 */
[----:B------:R-:W-:Y:S01]  /*8240*/  HMMA.16816.F32.BF16 R120, R24, R4, R120 ;  /* 0x000000041878723c */ /* 0x000fe20000041878 */
[----:B------:R-:W-:Y:S01]  /*8250*/  FADD.FTZ R43, R43, R46 ;  /* 0x0000002e2b2b7221 */ /* 0x000fe20000010000 */
[----:B------:R-:W-:-:S04]  /*8260*/  FADD.FTZ R42, R42, R45 ;  /* 0x0000002d2a2a7221 */ /* 0x000fc80000010000 */
[C---:B------:R-:W-:Y:S01]  /*8270*/  HMMA.16816.F32.BF16 R116, R24.reuse, R6, R116 ;  /* 0x000000061874723c */ /* 0x040fe20000041874 */
[----:B------:R-:W3:Y:S01]  /*8280*/  LDSM.16.MT88.4 R4, [R206+0x11000] ;  /* 0x01100000ce04783b */ /* 0x000ee20000004200 */
[----:B------:R-:W-:Y:S04]  /*8290*/  MUFU.EX2 R139, R139 ;  /* 0x0000008b008b7308 */ /* 0x000fe80000000800 */
[C---:B-1----:R-:W-:Y:S04]  /*82a0*/  HMMA.16816.F32.BF16 R112, R24.reuse, R8, R112 ;  /* 0x000000081870723c */ /* 0x042fe80000041870 */
[----:B------:R-:W-:Y:S02]  /*82b0*/  MUFU.EX2 R170, R170 ;  /* 0x000000aa00aa7308 */ /* 0x000fe40000000800 */
[C---:B------:R-:W-:Y:S01]  /*82c0*/  HMMA.16816.F32.BF16 R108, R24.reuse, R10, R108 ;  /* 0x0000000a186c723c */ /* 0x040fe2000004186c */
[----:B------:R-:W1:Y:S05]  /*82d0*/  LDSM.16.MT88.4 R8, [R205+0x11000] ;  /* 0x01100000cd08783b */ /* 0x000e6a0000004200 */
[C---:B-----5:R-:W-:Y:S01]  /*82e0*/  HMMA.16816.F32.BF16 R128, R24.reuse, R20, R128 ;  /* 0x000000141880723c */ /* 0x060fe20000041880 */
[----:B------:R-:W-:Y:S05]  /*82f0*/  MUFU.EX2 R141, R141 ;  /* 0x0000008d008d7308 */ /* 0x000fea0000000800 */
[C---:B------:R-:W-:Y:S01]  /*8300*/  HMMA.16816.F32.BF16 R124, R24.reuse, R22, R124 ;  /* 0x00000016187c723c */ /* 0x040fe2000004187c */
[----:B------:R-:W5:Y:S02]  /*8310*/  LDSM.16.MT88.4 R20, [R208+0xd800] ;  /* 0x00d80000d014783b */ /* 0x000f640000004200 */
[----:B------:R-:W4:Y:S03]  /*8320*/  MUFU.EX2 R172, R172 ;  /* 0x000000ac00ac7308 */ /* 0x000f260000000800 */
[C---:B--2---:R-:W-:Y:S05]  /*8330*/  HMMA.16816.F32.BF16 R96, R24.reuse, R12, R96 ;  /* 0x0000000c1860723c */ /* 0x044fea0000041860 */
[----:B------:R-:W-:Y:S01]  /*8340*/  MUFU.EX2 R143, R143 ;  /* 0x0000008f008f7308 */ /* 0x000fe20000000800 */
[C---:B------:R-:W-:Y:S01]  /*8350*/  HMMA.16816.F32.BF16 R92, R24.reuse, R14, R92 ;  /* 0x0000000e185c723c */ /* 0x040fe2000004185c */
[----:B------:R-:W2:Y:S05]  /*8360*/  LDSM.16.MT88.4 R12, [R206+0xd800] ;  /* 0x00d80000ce0c783b */ /* 0x000eaa0000004200 */
[C---:B---3--:R-:W-:Y:S01]  /*8370*/  HMMA.16816.F32.BF16 R88, R24.reuse, R4, R88 ;  /* 0x000000041858723c */ /* 0x048fe20000041858 */
[----:B------:R-:W3:Y:S05]  /*8380*/  MUFU.EX2 R174, R174 ;  /* 0x000000ae00ae7308 */ /* 0x000eea0000000800 */
[C---:B------:R-:W-:Y:S01]  /*8390*/  HMMA.16816.F32.BF16 R84, R24.reuse, R6, R84 ;  /* 0x000000061854723c */ /* 0x040fe20000041854 */
[----:B------:R-:W4:Y:S02]  /*83a0*/  LDSM.16.MT88.4 R4, [R205+0xd800] ;  /* 0x00d80000cd04783b */ /* 0x000f240000004200 */
[----:B------:R-:W-:Y:S03]  /*83b0*/  MUFU.EX2 R145, R145 ;  /* 0x0000009100917308 */ /* 0x000fe60000000800 */
[C---:B-1----:R-:W-:Y:S05]  /*83c0*/  HMMA.16816.F32.BF16 R80, R24.reuse, R8, R80 ;  /* 0x000000081850723c */ /* 0x042fea0000041850 */
[----:B------:R-:W1:Y:S01]  /*83d0*/  MUFU.EX2 R186, R186 ;  /* 0x000000ba00ba7308 */ /* 0x000e620000000800 */
        /* <DEDUP_REMOVED lines=8> */
[----:B------:R-:W-:Y:S01]  /*8460*/  F2FP.BF16.F32.PACK_AB R11, R152, R135 ;  /* 0x00000087980b723e */ /* 0x000fe200000010ff */
[----:B------:R-:W-:Y:S01]  /*8470*/  FADD.FTZ R41, R41, R44 ;  /* 0x0000002c29297221 */ /* 0x000fe20000010000 */
[----:B------:R-:W-:Y:S01]  /*8480*/  FADD.FTZ R150, R150, R37 ;  /* 0x0000002596967221 */ /* 0x000fe20000010000 */
[----:B------:R-:W-:Y:S01]  /*8490*/  HMMA.16816.F32.BF16 R100, R24, R18, R100 ;  /* 0x000000121864723c */ /* 0x000fe20000041864 */
[----:B------:R-:W3:Y:S02]  /*84a0*/  LDSM.16.MT88.4 R16, [R204+0xd800] ;  /* 0x00d80000cc10783b */ /* 0x000ee40000004200 */
[----:B------:R-:W-:Y:S01]  /*84b0*/  FADD.FTZ R135, R135, R150 ;  /* 0x0000009687877221 */ /* 0x000fe20000010000 */
[----:B------:R-:W-:Y:S02]  /*84c0*/  MUFU.EX2 R188, R188 ;  /* 0x000000bc00bc7308 */ /* 0x000fe40000000800 */
[----:B-----5:R-:W-:Y:S01]  /*84d0*/  HMMA.16816.F32.BF16 R128, R8, R20, R128 ;  /* 0x000000140880723c */ /* 0x020fe20000041880 */
[----:B------:R-:W-:-:S05]  /*84e0*/  FADD.FTZ R152, R152, R135 ;  /* 0x0000008798987221 */ /* 0x000fca0000010000 */
[----:B------:R-:W-:Y:S01]  /*84f0*/  HMMA.16816.F32.BF16 R124, R8, R22, R124 ;  /* 0x00000016087c723c */ /* 0x000fe2000004187c */
[----:B------:R-:W5:Y:S01]  /*8500*/  LDSM.16.MT88.4 R20, [R206+0x11800] ;  /* 0x01180000ce14783b */ /* 0x000f620000004200 */
[----:B------:R-:W-:Y:S04]  /*8510*/  MUFU.EX2 R149, R149 ;  /* 0x0000009500957308 */ /* 0x000fe80000000800 */
[C---:B------:R-:W-:Y:S04]  /*8520*/  HMMA.16816.F32.BF16 R72, R24.reuse, R28, R72 ;  /* 0x0000001c1848723c */ /* 0x040fe80000041848 */
[----:B------:R-:W1:Y:S02]  /*8530*/  MUFU.EX2 R182, R182 ;  /* 0x000000b600b67308 */ /* 0x000e640000000800 */
[----:B------:R-:W-:Y:S01]  /*8540*/  HMMA.16816.F32.BF16 R68, R24, R30, R68 ;  /* 0x0000001e1844723c */ /* 0x000fe20000041844 */
[----:B------:R-:W1:Y:S04]  /*8550*/  LDSM.16.MT88.4 R28, [R208+0x11800] ;  /* 0x01180000d01c783b */ /* 0x000e680000004200 */
[----:B------:R-:W-:Y:S01]  /*8560*/  LDSM.16.MT88.4 R24, [R204+0x11800] ;  /* 0x01180000cc18783b */ /* 0x000fe20000004200 */
[C---:B--2---:R-:W-:Y:S01]  /*8570*/  HMMA.16816.F32.BF16 R120, R8.reuse, R12, R120 ;  /* 0x0000000c0878723c */ /* 0x044fe20000041878 */
[----:B------:R-:W-:Y:S05]  /*8580*/  MUFU.EX2 R151, R151 ;  /* 0x0000009700977308 */ /* 0x000fea0000000800 */
[C---:B------:R-:W-:Y:S01]  /*8590*/  HMMA.16816.F32.BF16 R116, R8.reuse, R14, R116 ;  /* 0x0000000e0874723c */ /* 0x040fe20000041874 */
[----:B------:R-:W2:Y:S02]  /*85a0*/  LDSM.16.MT88.4 R12, [R205+0x11800] ;  /* 0x01180000cd0c783b */ /* 0x000ea40000004200 */
[----:B------:R-:W2:Y:S03]  /*85b0*/  MUFU.EX2 R176, R176 ;  /* 0x000000b000b07308 */ /* 0x000ea60000000800 */
[C---:B----4-:R-:W-:Y:S05]  /*85c0*/  HMMA.16816.F32.BF16 R112, R8.reuse, R4, R112 ;  /* 0x000000040870723c */ /* 0x050fea0000041870 */
[----:B------:R-:W-:Y:S01]  /*85d0*/  MUFU.EX2 R153, R153 ;  /* 0x0000009900997308 */ /* 0x000fe20000000800 */
[C---:B------:R-:W-:Y:S01]  /*85e0*/  HMMA.16816.F32.BF16 R108, R8.reuse, R6, R108 ;  /* 0x00000006086c723c */ /* 0x040fe2000004186c */
[----:B------:R-:W4:Y:S05]  /*85f0*/  LDSM.16.MT88.4 R4, [R208+0xe000] ;  /* 0x00e00000d004783b */ /* 0x000f2a0000004200 */
[C---:B---3--:R-:W-:Y:S01]  /*8600*/  HMMA.16816.F32.BF16 R104, R8.reuse, R16, R104 ;  /* 0x000000100868723c */ /* 0x048fe20000041868 */
[----:B------:R-:W3:Y:S05]  /*8610*/  MUFU.EX2 R164, R164 ;  /* 0x000000a400a47308 */ /* 0x000eea0000000800 */
[C---:B------:R-:W-:Y:S01]  /*8620*/  HMMA.16816.F32.BF16 R100, R8.reuse, R18, R100 ;  /* 0x000000120864723c */ /* 0x040fe20000041864 */
[----:B------:R-:W3:Y:S02]  /*8630*/  LDSM.16.MT88.4 R16, [R206+0xe000] ;  /* 0x00e00000ce10783b */ /* 0x000ee40000004200 */
[----:B------:R-:W-:Y:S03]  /*8640*/  MUFU.EX2 R155, R155 ;  /* 0x0000009b009b7308 */ /* 0x000fe60000000800 */
[C---:B-----5:R-:W-:Y:S05]  /*8650*/  HMMA.16816.F32.BF16 R88, R8.reuse, R20, R88 ;  /* 0x000000140858723c */ /* 0x060fea0000041858 */
[----:B------:R-:W-:Y:S01]  /*8660*/  MUFU.EX2 R160, R160 ;  /* 0x000000a000a07308 */ /* 0x000fe20000000800 */
[----:B------:R-:W-:Y:S01]  /*8670*/  HMMA.16816.F32.BF16 R84, R8, R22, R84 ;  /* 0x000000160854723c */ /* 0x000fe20000041854 */
[----:B------:R-:W-:-:S02]  /*8680*/  F2FP.BF16.F32.PACK_AB R20, R168, R137 ;  /* 0x00000089a814723e */ /* 0x000fc400000010ff */
[----:B------:R-:W-:Y:S01]  /*8690*/  F2FP.BF16.F32.PACK_AB R21, R172, R141 ;  /* 0x0000008dac15723e */ /* 0x000fe200000010ff */
[----:B------:R-:W-:Y:S02]  /*86a0*/  FADD.FTZ R141, R141, R152 ;  /* 0x000000988d8d7221 */ /* 0x000fe40000010000 */
[C---:B-1----:R-:W-:Y:S01]  /*86b0*/  HMMA.16816.F32.BF16 R96, R8.reuse, R28, R96 ;  /* 0x0000001c0860723c */ /* 0x042fe20000041860 */
[----:B------:R-:W-:Y:S01]  /*86c0*/  F2FP.BF16.F32.PACK_AB R22, R170, R139 ;  /* 0x0000008baa16723e */ /* 0x000fe200000010ff */
[----:B------:R-:W-:Y:S01]  /*86d0*/  MUFU.EX2 R157, R157 ;  /* 0x0000009d009d7308 */ /* 0x000fe20000000800 */
[----:B------:R-:W-:Y:S01]  /*86e0*/  F2FP.BF16.F32.PACK_AB R23, R174, R143 ;  /* 0x0000008fae17723e */ /* 0x000fe200000010ff */
[----:B------:R-:W-:Y:S02]  /*86f0*/  FADD.FTZ R172, R172, R141 ;  /* 0x0000008dacac7221 */ /* 0x000fe40000010000 */
[----:B------:R-:W-:Y:S01]  /*8700*/  HMMA.16816.F32.BF16 R92, R8, R30, R92 ;  /* 0x0000001e085c723c */ /* 0x000fe2000004185c */
[----:B------:R-:W-:Y:S01]  /*8710*/  LDSM.16.MT88.4 R28, [R206+0x12000] ;  /* 0x01200000ce1c783b */ /* 0x000fe20000004200 */
[----:B------:R-:W-:-:S02]  /*8720*/  FADD.FTZ R143, R143, R172 ;  /* 0x000000ac8f8f7221 */ /* 0x000fc40000010000 */
[----:B------:R-:W1:Y:S02]  /*8730*/  MUFU.EX2 R156, R156 ;  /* 0x0000009c009c7308 */ /* 0x000e640000000800 */
[----:B--2---:R-:W-:Y:S01]  /*8740*/  HMMA.16816.F32.BF16 R80, R8, R12, R80 ;  /* 0x0000000c0850723c */ /* 0x004fe20000041850 */
[----:B------:R-:W-:-:S05]  /*8750*/  FADD.FTZ R174, R174, R143 ;  /* 0x0000008faeae7221 */ /* 0x000fca0000010000 */
[C---:B------:R-:W-:Y:S01]  /*8760*/  HMMA.16816.F32.BF16 R76, R8.reuse, R14, R76 ;  /* 0x0000000e084c723c */ /* 0x040fe2000004184c */
[----:B------:R-:W2:Y:S01]  /*8770*/  LDSM.16.MT88.4 R12, [R205+0xe000] ;  /* 0x00e00000cd0c783b */ /* 0x000ea20000004200 */
[----:B------:R-:W-:Y:S04]  /*8780*/  MUFU.EX2 R154, R154 ;  /* 0x0000009a009a7308 */ /* 0x000fe80000000800 */
[C---:B------:R-:W-:Y:S04]  /*8790*/  HMMA.16816.F32.BF16 R72, R8.reuse, R24, R72 ;  /* 0x000000180848723c */ /* 0x040fe80000041848 */
[----:B------:R-:W5:Y:S02]  /*87a0*/  MUFU.EX2 R159, R159 ;  /* 0x0000009f009f7308 */ /* 0x000f640000000800 */
[----:B------:R-:W-:Y:S01]  /*87b0*/  HMMA.16816.F32.BF16 R68, R8, R26, R68 ;  /* 0x0000001a0844723c */ /* 0x000fe20000041844 */
[----:B------:R-:W1:Y:S04]  /*87c0*/  LDSM.16.MT88.4 R8, [R204+0xe000] ;  /* 0x00e00000cc08783b */ /* 0x000e680000004200 */
[----:B------:R-:W-:Y:S01]  /*87d0*/  LDSM.16.MT88.4 R24, [R204+0x12000] ;  /* 0x01200000cc18783b */ /* 0x000fe20000004200 */
[C---:B----4-:R-:W-:Y:S01]  /*87e0*/  HMMA.16816.F32.BF16 R128, R20.reuse, R4, R128 ;  /* 0x000000041480723c */ /* 0x050fe20000041880 */
[----:B------:R-:W-:Y:S05]  /*87f0*/  MUFU.EX2 R241, R241 ;  /* 0x000000f100f17308 */ /* 0x000fea0000000800 */
[C---:B------:R-:W-:Y:S01]  /*8800*/  HMMA.16816.F32.BF16 R124, R20.reuse, R6, R124 ;  /* 0x00000006147c723c */ /* 0x040fe2000004187c */
[----:B------:R-:W4:Y:S02]  /*8810*/  LDSM.16.MT88.4 R4, [R205+0x12000] ;  /* 0x01200000cd04783b */ /* 0x000f240000004200 */
[----:B------:R-:W-:Y:S03]  /*8820*/  MUFU.EX2 R240, R240 ;  /* 0x000000f000f07308 */ /* 0x000fe60000000800 */
[C---:B---3--:R-:W-:Y:S06]  /*8830*/  HMMA.16816.F32.BF16 R120, R20.reuse, R16, R120 ;  /* 0x000000101478723c */ /* 0x048fec0000041878 */
[C---:B------:R-:W-:Y:S01]  /*8840*/  HMMA.16816.F32.BF16 R116, R20.reuse, R18, R116 ;  /* 0x000000121474723c */ /* 0x040fe20000041874 */
[----:B------:R-:W3:Y:S05]  /*8850*/  LDSM.16.MT88.4 R16, [R208+0xe800] ;  /* 0x00e80000d010783b */ /* 0x000eea0000004200 */
[C---:B--2---:R-:W-:Y:S06]  /*8860*/  HMMA.16816.F32.BF16 R112, R20.reuse, R12, R112 ;  /* 0x0000000c1470723c */ /* 0x044fec0000041870 */
[C---:B------:R-:W-:Y:S01]  /*8870*/  HMMA.16816.F32.BF16 R108, R20.reuse, R14, R108 ;  /* 0x0000000e146c723c */ /* 0x040fe2000004186c */
[----:B------:R-:W2:Y:S05]  /*8880*/  LDSM.16.MT88.4 R12, [R206+0xe800] ;  /* 0x00e80000ce0c783b */ /* 0x000eaa0000004200 */
[C---:B-1----:R-:W-:Y:S06]  /*8890*/  HMMA.16816.F32.BF16 R104, R20.reuse, R8, R104 ;  /* 0x000000081468723c */ /* 0x042fec0000041868 */
[C---:B------:R-:W-:Y:S01]  /*88a0*/  HMMA.16816.F32.BF16 R100, R20.reuse, R10, R100 ;  /* 0x0000000a1464723c */ /* 0x040fe20000041864 */
[----:B------:R-:W1:Y:S05]  /*88b0*/  LDSM.16.MT88.4 R8, [R205+0xe800] ;  /* 0x00e80000cd08783b */ /* 0x000e6a0000004200 */
[C---:B----4-:R-:W-:Y:S06]  /*88c0*/  HMMA.16816.F32.BF16 R80, R20.reuse, R4, R80 ;  /* 0x000000041450723c */ /* 0x050fec0000041850 */
[C---:B------:R-:W-:Y:S01]  /*88d0*/  HMMA.16816.F32.BF16 R76, R20.reuse, R6, R76 ;  /* 0x00000006144c723c */ /* 0x040fe2000004184c */
[----:B------:R-:W4:Y:S05]  /*88e0*/  LDSM.16.MT88.4 R4, [R204+0xe800] ;  /* 0x00e80000cc04783b */ /* 0x000f2a0000004200 */
        /* <DEDUP_REMOVED lines=12> */
[----:B---3--:R-:W-:Y:S01]  /*89b0*/  HMMA.16816.F32.BF16 R128, R28, R16, R128 ;  /* 0x000000101c80723c */ /* 0x008fe20000041880 */
[----:B------:R-:W-:-:S05]  /*89c0*/  FADD.FTZ R176, R176, R151 ;  /* 0x00000097b0b07221 */ /* 0x000fca0000010000 */
[----:B------:R-:W-:Y:S01]  /*89d0*/  HMMA.16816.F32.BF16 R124, R28, R18, R124 ;  /* 0x000000121c7c723c */ /* 0x000fe2000004187c */
[----:B------:R-:W3:Y:S05]  /*89e0*/  LDSM.16.MT88.4 R16, [R206+0x12800] ;  /* 0x01280000ce10783b */ /* 0x000eea0000004200 */
[C---:B------:R-:W-:Y:S06]  /*89f0*/  HMMA.16816.F32.BF16 R72, R20.reuse, R24, R72 ;  /* 0x000000181448723c */ /* 0x040fec0000041848 */
[----:B------:R-:W-:Y:S01]  /*8a00*/  HMMA.16816.F32.BF16 R68, R20, R26, R68 ;  /* 0x0000001a1444723c */ /* 0x000fe20000041844 */
[----:B------:R-:W5:Y:S04]  /*8a10*/  LDSM.16.MT88.4 R20, [R208+0x12800] ;  /* 0x01280000d014783b */ /* 0x000f680000004200 */
[----:B------:R-:W-:Y:S01]  /*8a20*/  LDSM.16.MT88.4 R24, [R208+0xf000] ;  /* 0x00f00000d018783b */ /* 0x000fe20000004200 */
        /* <DEDUP_REMOVED lines=9> */
[C---:B---3--:R-:W-:Y:S06]  /*8ac0*/  HMMA.16816.F32.BF16 R88, R28.reuse, R16, R88 ;  /* 0x000000101c58723c */ /* 0x048fec0000041858 */
[----:B------:R-:W-:Y:S01]  /*8ad0*/  HMMA.16816.F32.BF16 R84, R28, R18, R84 ;  /* 0x000000121c54723c */ /* 0x000fe20000041854 */
[----:B------:R-:W-:-:S02]  /*8ae0*/  F2FP.BF16.F32.PACK_AB R16, R164, R153 ;  /* 0x00000099a410723e */ /* 0x000fc400000010ff */
[----:B------:R-:W-:-:S03]  /*8af0*/  F2FP.BF16.F32.PACK_AB R17, R156, R157 ;  /* 0x0000009d9c11723e */ /* 0x000fc600000010ff */
[----:B-----5:R-:W-:Y:S01]  /*8b00*/  HMMA.16816.F32.BF16 R96, R28, R20, R96 ;  /* 0x000000141c60723c */ /* 0x020fe20000041860 */
[----:B------:R-:W-:Y:S02]  /*8b10*/  F2FP.BF16.F32.PACK_AB R18, R160, R155 ;  /* 0x0000009ba012723e */ /* 0x000fe400000010ff */
[----:B------:R-:W-:-:S03]  /*8b20*/  F2FP.BF16.F32.PACK_AB R19, R159, R154 ;  /* 0x0000009a9f13723e */ /* 0x000fc600000010ff */
[C---:B------:R-:W-:Y:S01]  /*8b30*/  HMMA.16816.F32.BF16 R92, R28.reuse, R22, R92 ;  /* 0x000000161c5c723c */ /* 0x040fe2000004185c */
[----:B------:R-:W3:Y:S05]  /*8b40*/  LDSM.16.MT88.4 R20, [R204+0xf000] ;  /* 0x00f00000cc14783b */ /* 0x000eea0000004200 */
[C---:B--2---:R-:W-:Y:S06]  /*8b50*/  HMMA.16816.F32.BF16 R80, R28.reuse, R12, R80 ;  /* 0x0000000c1c50723c */ /* 0x044fec0000041850 */
[----:B------:R-:W-:Y:S01]  /*8b60*/  HMMA.16816.F32.BF16 R76, R28, R14, R76 ;  /* 0x0000000e1c4c723c */ /* 0x000fe2000004184c */
[----:B------:R-:W2:Y:S05]  /*8b70*/  LDSM.16.MT88.4 R12, [R208+0x13000] ;  /* 0x01300000d00c783b */ /* 0x000eaa0000004200 */
[C---:B------:R-:W-:Y:S06]  /*8b80*/  HMMA.16816.F32.BF16 R128, R16.reuse, R24, R128 ;  /* 0x000000181080723c */ /* 0x040fec0000041880 */
[C---:B------:R-:W-:Y:S01]  /*8b90*/  HMMA.16816.F32.BF16 R124, R16.reuse, R26, R124 ;  /* 0x0000001a107c723c */ /* 0x040fe2000004187c */
[----:B------:R-:W-:Y:S05]  /*8ba0*/  LDSM.16.MT88.4 R24, [R204+0x13000] ;  /* 0x01300000cc18783b */ /* 0x000fea0000004200 */
[C---:B-1----:R-:W-:Y:S06]  /*8bb0*/  HMMA.16816.F32.BF16 R120, R16.reuse, R8, R120 ;  /* 0x000000081078723c */ /* 0x042fec0000041878 */
[C---:B------:R-:W-:Y:S01]  /*8bc0*/  HMMA.16816.F32.BF16 R116, R16.reuse, R10, R116 ;  /* 0x0000000a1074723c */ /* 0x040fe20000041874 */
[----:B------:R-:W1:Y:S05]  /*8bd0*/  LDSM.16.MT88.4 R8, [R206+0x13000] ;  /* 0x01300000ce08783b */ /* 0x000e6a0000004200 */
[C---:B----4-:R-:W-:Y:S06]  /*8be0*/  HMMA.16816.F32.BF16 R112, R16.reuse, R4, R112 ;  /* 0x000000041070723c */ /* 0x050fec0000041870 */
        /* <DEDUP_REMOVED lines=14> */
[C---:B--2---:R-:W-:Y:S01]  /*8cd0*/  HMMA.16816.F32.BF16 R96, R16.reuse, R12, R96 ;  /* 0x0000000c1060723c */ /* 0x044fe20000041860 */
[----:B------:R-:W-:Y:S05]  /*8ce0*/  MUFU.EX2 R28, R28 ;  /* 0x0000001c001c7308 */ /* 0x000fea0000000800 */
[C---:B------:R-:W-:Y:S01]  /*8cf0*/  HMMA.16816.F32.BF16 R92, R16.reuse, R14, R92 ;  /* 0x0000000e105c723c */ /* 0x040fe2000004185c */
[----:B------:R-:W2:Y:S02]  /*8d00*/  LDSM.16.MT88.4 R12, [R208+0xf800] ;  /* 0x00f80000d00c783b */ /* 0x000ea40000004200 */
[----:B------:R-:W3:Y:S03]  /*8d10*/  MUFU.EX2 R29, R29 ;  /* 0x0000001d001d7308 */ /* 0x000ee60000000800 */
[C---:B-1----:R-:W-:Y:S05]  /*8d20*/  HMMA.16816.F32.BF16 R88, R16.reuse, R8, R88 ;  /* 0x000000081058723c */ /* 0x042fea0000041858 */
[----:B------:R-:W1:Y:S01]  /*8d30*/  MUFU.EX2 R30, R30 ;  /* 0x0000001e001e7308 */ /* 0x000e620000000800 */
        /* <DEDUP_REMOVED lines=8> */
[----:B-1----:R-:W-:-:S05]  /*8dc0*/  F2FP.BF16.F32.PACK_AB R6, R241, R30 ;  /* 0x0000001ef106723e */ /* 0x002fca00000010ff */
[----:B------:R-:W-:Y:S01]  /*8dd0*/  HMMA.16816.F32.BF16 R68, R16, R26, R68 ;  /* 0x0000001a1044723c */ /* 0x000fe20000041844 */
[----:B------:R-:W1:Y:S01]  /*8de0*/  LDSM.16.MT88.4 R16, [R204+0xf800] ;  /* 0x00f80000cc10783b */ /* 0x000e620000004200 */
        /* <DEDUP_REMOVED lines=8> */
[C---:B--2---:R-:W-:Y:S01]  /*8e70*/  HMMA.16816.F32.BF16 R128, R4.reuse, R12, R128 ;  /* 0x0000000c0480723c */ /* 0x044fe20000041880 */
[----:B------:R-:W-:Y:S02]  /*8e80*/  FADD.FTZ R154, R154, R3 ;  /* 0x000000039a9a7221 */ /* 0x000fe40000010000 */
[----:B------:R-:W-:Y:S02]  /*8e90*/  FADD.FTZ R139, R139, R168 ;  /* 0x000000a88b8b7221 */ /* 0x000fe40000010000 */
[----:B------:R-:W-:Y:S01]  /*8ea0*/  FADD.FTZ R154, R159, R154 ;  /* 0x0000009a9f9a7221 */ /* 0x000fe20000010000 */
[----:B------:R-:W-:Y:S01]  /*8eb0*/  HMMA.16816.F32.BF16 R124, R4, R14, R124 ;  /* 0x0000000e047c723c */ /* 0x000fe2000004187c */
[----:B------:R-:W-:Y:S01]  /*8ec0*/  FADD.FTZ R170, R170, R139 ;  /* 0x0000008baaaa7221 */ /* 0x000fe20000010000 */
[----:B------:R-:W2:Y:S01]  /*8ed0*/  LDSM.16.MT88.4 R12, [R208+0x13800] ;  /* 0x01380000d00c783b */ /* 0x000ea20000004200 */
        /* <DEDUP_REMOVED lines=16> */
[----:B-1----:R-:W-:Y:S01]  /*8fe0*/  HMMA.16816.F32.BF16 R104, R4, R16, R104 ;  /* 0x000000100468723c */ /* 0x002fe20000041868 */
[----:B------:R-:W-:-:S04]  /*8ff0*/  FADD.FTZ R155, R155, R164 ;  /* 0x000000a49b9b7221 */ /* 0x000fc80000010000 */
[----:B------:R-:W-:Y:S01]  /*9000*/  FADD.FTZ R3, R160, R155 ;  /* 0x0000009ba0037221 */ /* 0x000fe20000010000 */
[----:B------:R-:W-:Y:S01]  /*9010*/  HMMA.16816.F32.BF16 R100, R4, R18, R100 ;  /* 0x000000120464723c */ /* 0x000fe20000041864 */
[----:B------:R-:W1:Y:S02]  /*9020*/  LDSM.16.MT88.4 R16, [R204+0x13800] ;  /* 0x01380000cc10783b */ /* 0x000e640000004200 */
[----:B------:R-:W-:-:S03]  /*9030*/  FADD.FTZ R28, R28, R3 ;  /* 0x000000031c1c7221 */ /* 0x000fc60000010000 */
[----:B--2---:R-:W-:Y:S01]  /*9040*/  HMMA.16816.F32.BF16 R96, R4, R12, R96 ;  /* 0x0000000c0460723c */ /* 0x004fe20000041860 */
        /* <DEDUP_REMOVED lines=8> */
[C---:B-1----:R-:W-:Y:S06]  /*90d0*/  HMMA.16816.F32.BF16 R72, R4.reuse, R16, R72 ;  /* 0x000000100448723c */ /* 0x042fec0000041848 */
        /* <DEDUP_REMOVED lines=66> */
.L_x_856:
[----:B------:R-:W-:-:S04]  /*9500*/  LEA R4, -R194, RZ, 0x7 ;  /* 0x000000ffc2047211 */ /* 0x000fc800078e39ff */
[----:B------:R-:W-:-:S07]  /*9510*/  SHF.R.S32.HI R5, RZ, 0x1f, R4 ;  /* 0x0000001fff057819 */ /* 0x000fce0000011404 */
.L_x_857:
[----:B------:R-:W-:Y:S01]  /*9520*/  ULDC UR4, c[0x0][0x2d0] ;  /* 0x0000b40000047ab9 */ /* 0x000fe20000000800 */
[----:B------:R-:W-:Y:S02]  /*9530*/  LEA R202, P3, R4, R180, 0x1 ;  /* 0x000000b404ca7211 */ /* 0x000fe400078608ff */
        /* <DEDUP_REMOVED lines=90> */
[----:B------:R-:W-:Y:S01]  /*9ae0*/  @!P2 LEA R32, P4, R3, R180, 0x1 ;  /* 0x000000b40320a211 */ /* 0x000fe200078808ff */
[----:B------:R-:W-:Y:S01]  /*9af0*/  @P1 STS.128 [R224+0x11800], RZ ;  /* 0x011800ffe0001388 */ /* 0x000fe20000000c00 */
[--C-:B------:R-:W-:Y:S01]  /*9b00*/  @!P1 IMAD.X R5, R5, 0x1, R36.reuse, P5 ;  /* 0x0000000105059824 */ /* 0x100fe200028e0624 */
[----:B------:R-:W-:Y:S01]  /*9b10*/  @!P1 LEA R34, P5, R4, UR6, 0x1 ;  /* 0x0000000604229c11 */ /* 0x000fe2000f8a08ff */
[----:B------:R-:W-:Y:S01]  /*9b20*/  @!P1 IMAD.X R7, R6, 0x1, R36, P3 ;  /* 0x0000000106079824 */ /* 0x000fe200018e0624 */
[----:B------:R-:W-:Y:S01]  /*9b30*/  @!PT LDS RZ, [RZ] ;  /* 0x00000000fffff984 */ /* 0x000fe20000000800 */
[----:B------:R-:W-:Y:S01]  /*9b40*/  @!PT LDS RZ, [RZ] ;  /* 0x00000000fffff984 */ /* 0x000fe20000000800 */
[----:B------:R-:W-:Y:S01]  /*9b50*/  @!PT LDS RZ, [RZ] ;  /* 0x00000000fffff984 */ /* 0x000fe20000000800 */
[----:B------:R-:W-:Y:S01]  /*9b60*/  @!P1 LDGSTS.E.BYPASS.LTC128B.128 [R224+0x11800], desc[UR12][R12.64+0x80] ;  /* 0x118000800ce09fae */ /* 0x000fe2000b901d4c */
        /* <DEDUP_REMOVED lines=9> */
[----:B------:R-:W-:-:S03]  /*9c00*/  ISETP.GE.AND P3, PT, R200, 0x3, PT ;  /* 0x00000003c800780c */ /* 0x000fc60003f66270 */
        /* <DEDUP_REMOVED lines=36> */
[----:B-1----:R-:W1:Y:S04]  /*9e50*/  LDSM.16.M88.4 R24, [R214+0x4000] ;  /* 0x00400000d618783b */ /* 0x002e680000000200 */
[----:B------:R-:W3:Y:S04]  /*9e60*/  LDSM.16.M88.4 R36, [R214+0x4800] ;  /* 0x00480000d624783b */ /* 0x000ee80000000200 */
[----:B------:R-:W4:Y:S04]  /*9e70*/  LDSM.16.M88.4 R156, [R214+0x5000] ;  /* 0x00500000d69c783b */ /* 0x000f280000000200 */
[----:B------:R-:W5:Y:S04]  /*9e80*/  LDSM.16.M88.4 R148, [R214+0x5800] ;  /* 0x00580000d694783b */ /* 0x000f680000000200 */
[----:B------:R-:W5:Y:S04]  /*9e90*/  LDSM.16.M88.4 R140, [R214+0x6000] ;  /* 0x00600000d68c783b */ /* 0x000f680000000200 */
[----:B------:R-:W5:Y:S04]  /*9ea0*/  LDSM.16.M88.4 R132, [R214+0x6800] ;  /* 0x00680000d684783b */ /* 0x000f680000000200 */
[----:B------:R-:W5:Y:S04]  /*9eb0*/  LDSM.16.M88.4 R60, [R214+0x7000] ;  /* 0x00700000d63c783b */ /* 0x000f680000000200 */
[----:B------:R-:W5:Y:S04]  /*9ec0*/  LDSM.16.M88.4 R4, [R214+0x7800] ;  /* 0x00780000d604783b */ /* 0x000f680000000200 */
[----:B------:R-:W-:Y:S04]  /*9ed0*/  LDSM.16.M88.4 R48, [R213] ;  /* 0x00000000d530783b */ /* 0x000fe80000000200 */
[----:B------:R-:W5:Y:S04]  /*9ee0*/  LDSM.16.M88.4 R16, [R212] ;  /* 0x00000000d410783b */ /* 0x000f680000000200 */
[----:B------:R-:W5:Y:S01]  /*9ef0*/  LDSM.16.M88.4 R44, [R212+0x2000] ;  /* 0x00200000d42c783b */ /* 0x000f620000000200 */
[C---:B-1----:R-:W-:Y:S03]  /*9f00*/  HMMA.16816.F32.BF16 R12, R52.reuse, R24, RZ ;  /* 0x00000018340c723c */ /* 0x042fe600000418ff */
[----:B------:R-:W1:Y:S03]  /*9f10*/  LDSM.16.M88.4 R8, [R212+0x800] ;  /* 0x00080000d408783b */ /* 0x000e660000000200 */
[C---:B------:R-:W-:Y:S01]  /*9f20*/  HMMA.16816.F32.BF16 R24, R52.reuse, R26, RZ ;  /* 0x0000001a3418723c */ /* 0x040fe200000418ff */
[----:B------:R-:W1:Y:S04]  /*9f30*/  LDSM.16.M88.4 R176, [R212+0x1000] ;  /* 0x00100000d4b0783b */ /* 0x000e680000000200 */
[----:B--2---:R-:W2:Y:S01]  /*9f40*/  LDSM.16.M88.4 R32, [R212+0x2800] ;  /* 0x00280000d420783b */ /* 0x004ea20000000200 */
[C---:B---3--:R-:W-:Y:S03]  /*9f50*/  HMMA.16816.F32.BF16 R40, R52.reuse, R36, RZ ;  /* 0x000000243428723c */ /* 0x048fe600000418ff */
[----:B------:R-:W-:Y:S03]  /*9f60*/  LDSM.16.M88.4 R28, [R207+0x4000] ;  /* 0x00400000cf1c783b */ /* 0x000fe60000000200 */
[C---:B----4-:R-:W-:Y:S01]  /*9f70*/  HMMA.16816.F32.BF16 R160, R52.reuse, R156, RZ ;  /* 0x0000009c34a0723c */ /* 0x050fe200000418ff */
[----:B------:R-:W-:Y:S04]  /*9f80*/  LDSM.16.M88.4 R172, [R212+0x1800] ;  /* 0x00180000d4ac783b */ /* 0x000fe80000000200 */
[----:B------:R-:W-:Y:S01]  /*9f90*/  LDSM.16.M88.4 R168, [R212+0x3000] ;  /* 0x00300000d4a8783b */ /* 0x000fe20000000200 */
[C---:B-----5:R-:W-:Y:S03]  /*9fa0*/  HMMA.16816.F32.BF16 R152, R52.reuse, R148, RZ ;  /* 0x000000943498723c */ /* 0x060fe600000418ff */
[----:B------:R-:W-:Y:S03]  /*9fb0*/  LDSM.16.M88.4 R164, [R212+0x3800] ;  /* 0x00380000d4a4783b */ /* 0x000fe60000000200 */
[C---:B------:R-:W-:Y:S01]  /*9fc0*/  HMMA.16816.F32.BF16 R144, R52.reuse, R140, RZ ;  /* 0x0000008c3490723c */ /* 0x040fe200000418ff */
[----:B------:R-:W-:Y:S04]  /*9fd0*/  LDSM.16.M88.4 R20, [R207+0x4800] ;  /* 0x00480000cf14783b */ /* 0x000fe80000000200 */
[----:B------:R-:W-:Y:S01]  /*9fe0*/  LDSM.16.M88.4 R180, [R210] ;  /* 0x00000000d2b4783b */ /* 0x000fe20000000200 */
[C---:B------:R-:W-:Y:S03]  /*9ff0*/  HMMA.16816.F32.BF16 R136, R52.reuse, R132, RZ ;  /* 0x000000843488723c */ /* 0x040fe600000418ff */
[----:B------:R-:W-:Y:S03]  /*a000*/  LDSM.16.M88.4 R188, [R209+0x800] ;  /* 0x00080000d1bc783b */ /* 0x000fe60000000200 */
[C---:B------:R-:W-:Y:S01]  /*a010*/  HMMA.16816.F32.BF16 R64, R52.reuse, R60, RZ ;  /* 0x0000003c3440723c */ /* 0x040fe200000418ff */
[----:B------:R-:W-:Y:S04]  /*a020*/  LDSM.16.M88.4 R184, [R212+0x4000] ;  /* 0x00400000d4b8783b */ /* 0x000fe80000000200 */
[----:B------:R-:W0:Y:S01]  /*a030*/  LDGDEPBAR ;  /* 0x00000000000079af */ /* 0x000e220000000000 */
        /* <DEDUP_REMOVED lines=8> */
[----:B------:R-:W3:Y:S05]  /*a0c0*/  LDSM.16.M88.4 R4, [R211] ;  /* 0x00000000d304783b */ /* 0x000eea0000000200 */
[C---:B------:R-:W-:Y:S06]  /*a0d0*/  HMMA.16816.F32.BF16 R12, R48.reuse, R16, R12 ;  /* 0x00000010300c723c */ /* 0x040fec000004180c */
[C---:B------:R-:W-:Y:S01]  /*a0e0*/  HMMA.16816.F32.BF16 R24, R48.reuse, R18, R24 ;  /* 0x000000123018723c */ /* 0x040fe20000041818 */
[----:B------:R-:W4:Y:S05]  /*a0f0*/  LDSM.16.M88.4 R16, [R207+0x5000] ;  /* 0x00500000cf10783b */ /* 0x000f2a0000000200 */
[C---:B------:R-:W-:Y:S06]  /*a100*/  HMMA.16816.F32.BF16 R144, R48.reuse, R44, R144 ;  /* 0x0000002c3090723c */ /* 0x040fec0000041890 */
[C---:B------:R-:W-:Y:S01]  /*a110*/  HMMA.16816.F32.BF16 R140, R48.reuse, R46, R140 ;  /* 0x0000002e308c723c */ /* 0x040fe2000004188c */
[----:B------:R-:W5:Y:S05]  /*a120*/  LDSM.16.M88.4 R44, [R209] ;  /* 0x00000000d12c783b */ /* 0x000f6a0000000200 */
[C---:B-1----:R-:W-:Y:S06]  /*a130*/  HMMA.16816.F32.BF16 R40, R48.reuse, R8, R40 ;  /* 0x000000083028723c */ /* 0x042fec0000041828 */
[C---:B------:R-:W-:Y:S01]  /*a140*/  HMMA.16816.F32.BF16 R36, R48.reuse, R10, R36 ;  /* 0x0000000a3024723c */ /* 0x040fe20000041824 */
[----:B------:R-:W-:Y:S05]  /*a150*/  LDSM.16.M88.4 R8, [R207+0x5800] ;  /* 0x00580000cf08783b */ /* 0x000fea0000000200 */
[C---:B------:R-:W-:Y:S06]  /*a160*/  HMMA.16816.F32.BF16 R160, R48.reuse, R176, R160 ;  /* 0x000000b030a0723c */ /* 0x040fec00000418a0 */
[C---:B------:R-:W-:Y:S01]  /*a170*/  HMMA.16816.F32.BF16 R156, R48.reuse, R178, R156 ;  /* 0x000000b2309c723c */ /* 0x040fe2000004189c */
[----:B------:R-:W-:Y:S05]  /*a180*/  LDSM.16.M88.4 R176, [R209+0x1000] ;  /* 0x00100000d1b0783b */ /* 0x000fea0000000200 */
[C---:B--2---:R-:W-:Y:S06]  /*a190*/  HMMA.16816.F32.BF16 R136, R48.reuse, R32, R136 ;  /* 0x000000203088723c */ /* 0x044fec0000041888 */
[----:B------:R-:W-:Y:S01]  /*a1a0*/  HMMA.16816.F32.BF16 R132, R48, R34, R132 ;  /* 0x000000223084723c */ /* 0x000fe20000041884 */
[----:B------:R-:W1:Y:S05]  /*a1b0*/  LDSM.16.M88.4 R32, [R207+0x6000] ;  /* 0x00600000cf20783b */ /* 0x000e6a0000000200 */
        /* <DEDUP_REMOVED lines=10> */
[----:B------:R-:W-:Y:S01]  /*a260*/  LDSM.16.M88.4 R164, [R209+0x2800] ;  /* 0x00280000d1a4783b */ /* 0x000fe20000000200 */
[C---:B------:R-:W-:Y:S03]  /*a270*/  HMMA.16816.F32.BF16 R24, R4.reuse, R30, R24 ;  /* 0x0000001e0418723c */ /* 0x040fe60000041818 */
[----:B------:R-:W2:Y:S03]  /*a280*/  LDSM.16.M88.4 R28, [R214+0x8000] ;  /* 0x00800000d61c783b */ /* 0x000ea60000000200 */
[C---:B------:R-:W-:Y:S06]  /*a290*/  HMMA.16816.F32.BF16 R40, R4.reuse, R20, R40 ;  /* 0x000000140428723c */ /* 0x040fec0000041828 */
[C---:B------:R-:W-:Y:S01]  /*a2a0*/  HMMA.16816.F32.BF16 R36, R4.reuse, R22, R36 ;  /* 0x000000160424723c */ /* 0x040fe20000041824 */
[----:B------:R-:W3:Y:S05]  /*a2b0*/  LDSM.16.M88.4 R20, [R207+0x6800] ;  /* 0x00680000cf14783b */ /* 0x000eea0000000200 */
        /* <DEDUP_REMOVED lines=8> */
[----:B------:R-:W-:Y:S01]  /*a340*/  HMMA.16816.F32.BF16 R148, R4, R10, R148 ;  /* 0x0000000a0494723c */ /* 0x000fe20000041894 */
[----:B------:R-:W5:Y:S05]  /*a350*/  LDSM.16.M88.4 R8, [R207+0x7800] ;  /* 0x00780000cf08783b */ /* 0x000f6a0000000200 */
[----:B------:R-:W-:Y:S01]  /*a360*/  HMMA.16816.F32.BF16 R24, R180, R46, R24 ;  /* 0x0000002eb418723c */ /* 0x000fe20000041818 */
[----:B------:R-:W5:Y:S05]  /*a370*/  LDSM.16.M88.4 R44, [R214+0x8800] ;  /* 0x00880000d62c783b */ /* 0x000f6a0000000200 */
[----:B--2---:R-:W-:Y:S06]  /*a380*/  HMMA.16816.F32.BF16 R12, R48, R28, R12 ;  /* 0x0000001c300c723c */ /* 0x004fec000004180c */
[C---:B---3--:R-:W-:Y:S06]  /*a390*/  HMMA.16816.F32.BF16 R136, R4.reuse, R20, R136 ;  /* 0x000000140488723c */ /* 0x048fec0000041888 */
[C---:B------:R-:W-:Y:S01]  /*a3a0*/  HMMA.16816.F32.BF16 R132, R4.reuse, R22, R132 ;  /* 0x000000160484723c */ /* 0x040fe20000041884 */
[----:B------:R-:W-:Y:S05]  /*a3b0*/  LDSM.16.M88.4 R20, [R211+0x2000] ;  /* 0x00200000d314783b */ /* 0x000fea0000000200 */
[C---:B----4-:R-:W-:Y:S06]  /*a3c0*/  HMMA.16816.F32.BF16 R64, R4.reuse, R16, R64 ;  /* 0x000000100440723c */ /* 0x050fec0000041840 */
[----:B------:R-:W-:Y:S01]  /*a3d0*/  HMMA.16816.F32.BF16 R60, R4, R18, R60 ;  /* 0x00000012043c723c */ /* 0x000fe2000004183c */
[----:B------:R-:W2:Y:S05]  /*a3e0*/  LDSM.16.M88.4 R16, [R207+0x8000] ;  /* 0x00800000cf10783b */ /* 0x000eaa0000000200 */
[----:B------:R-:W-:Y:S01]  /*a3f0*/  HMMA.16816.F32.BF16 R24, R48, R30, R24 ;  /* 0x0000001e3018723c */ /* 0x000fe20000041818 */
[----:B------:R-:W3:Y:S05]  /*a400*/  LDSM.16.M88.4 R28, [R212+0x4800] ;  /* 0x00480000d41c783b */ /* 0x000eea0000000200 */
[----:B------:R-:W-:Y:S06]  /*a410*/  HMMA.16816.F32.BF16 R40, R180, R188, R40 ;  /* 0x000000bcb428723c */ /* 0x000fec0000041828 */
[----:B-1----:R-:W-:Y:S06]  /*a420*/  HMMA.16816.F32.BF16 R12, R32, R184, R12 ;  /* 0x000000b8200c723c */ /* 0x002fec000004180c */
[----:B------:R-:W-:Y:S06]  /*a430*/  HMMA.16816.F32.BF16 R36, R180, R190, R36 ;  /* 0x000000beb424723c */ /* 0x000fec0000041824 */
[C---:B-----5:R-:W-:Y:S06]  /*a440*/  HMMA.16816.F32.BF16 R56, R4.reuse, R8, R56 ;  /* 0x000000080438723c */ /* 0x060fec0000041838 */
[----:B------:R-:W-:Y:S01]  /*a450*/  HMMA.16816.F32.BF16 R52, R4, R10, R52 ;  /* 0x0000000a0434723c */ /* 0x000fe20000041834 */
[----:B------:R-:W-:Y:S04]  /*a460*/  LDSM.16.M88.4 R8, [R210+0x2000] ;  /* 0x00200000d208783b */ /* 0x000fe80000000200 */
[----:B------:R-:W1:Y:S01]  /*a470*/  LDSM.16.M88.4 R4, [R209+0x4000] ;  /* 0x00400000d104783b */ /* 0x000e620000000200 */
[----:B------:R-:W-:Y:S06]  /*a480*/  HMMA.16816.F32.BF16 R24, R32, R186, R24 ;  /* 0x000000ba2018723c */ /* 0x000fec0000041818 */
[----:B------:R-:W-:Y:S06]  /*a490*/  HMMA.16816.F32.BF16 R40, R48, R44, R40 ;  /* 0x0000002c3028723c */ /* 0x000fec0000041828 */
[----:B--2---:R-:W-:Y:S06]  /*a4a0*/  HMMA.16816.F32.BF16 R12, R20, R16, R12 ;  /* 0x00000010140c723c */ /* 0x004fec000004180c */
[----:B------:R-:W-:Y:S01]  /*a4b0*/  HMMA.16816.F32.BF16 R36, R48, R46, R36 ;  /* 0x0000002e3024723c */ /* 0x000fe20000041824 */
[----:B------:R-:W-:Y:S05]  /*a4c0*/  LDSM.16.M88.4 R44, [R209+0x4800] ;  /* 0x00480000d12c783b */ /* 0x000fea0000000200 */
[C---:B------:R-:W-:Y:S01]  /*a4d0*/  HMMA.16816.F32.BF16 R184, R180.reuse, R172, R152 ;  /* 0x000000acb4b8723c */ /* 0x040fe20000041898 */
[----:B------:R-:W2:Y:S05]  /*a4e0*/  LDSM.16.M88.4 R152, [R207+0x8800] ;  /* 0x00880000cf98783b */ /* 0x000eaa0000000200 */
[C---:B------:R-:W-:Y:S06]  /*a4f0*/  HMMA.16816.F32.BF16 R160, R180.reuse, R176, R160 ;  /* 0x000000b0b4a0723c */ /* 0x040fec00000418a0 */
[----:B------:R-:W-:Y:S01]  /*a500*/  HMMA.16816.F32.BF16 R156, R180, R178, R156 ;  /* 0x000000b2b49c723c */ /* 0x000fe2000004189c */
[----:B------:R-:W4:Y:S05]  /*a510*/  LDSM.16.M88.4 R176, [R214+0x9000] ;  /* 0x00900000d6b0783b */ /* 0x000f2a0000000200 */
[----:B------:R-:W-:Y:S01]  /*a520*/  HMMA.16816.F32.BF16 R24, R20, R18, R24 ;  /* 0x000000121418723c */ /* 0x000fe20000041818 */
[----:B------:R-:W-:Y:S05]  /*a530*/  LDSM.16.M88.4 R16, [R212+0x5000] ;  /* 0x00500000d410783b */ /* 0x000fea0000000200 */
[----:B---3--:R-:W-:Y:S06]  /*a540*/  HMMA.16816.F32.BF16 R40, R32, R28, R40 ;  /* 0x0000001c2028723c */ /* 0x008fec0000041828 */
[----:B------:R-:W-:Y:S06]  /*a550*/  HMMA.16816.F32.BF16 R136, R180, R164, R136 ;  /* 0x000000a4b488723c */ /* 0x000fec0000041888 */
[----:B-1----:R-:W-:Y:S06]  /*a560*/  HMMA.16816.F32.BF16 R12, R8, R4, R12 ;  /* 0x00000004080c723c */ /* 0x002fec000004180c */
[----:B------:R-:W-:Y:S01]  /*a570*/  HMMA.16816.F32.BF16 R132, R180, R166, R132 ;  /* 0x000000a6b484723c */ /* 0x000fe20000041884 */
[----:B------:R-:W1:Y:S05]  /*a580*/  LDSM.16.M88.4 R164, [R214+0x9800] ;  /* 0x00980000d6a4783b */ /* 0x000e6a0000000200 */
[----:B------:R-:W-:Y:S01]  /*a590*/  HMMA.16816.F32.BF16 R36, R32, R30, R36 ;  /* 0x0000001e2024723c */ /* 0x000fe20000041824 */
[----:B------:R-:W-:Y:S05]  /*a5a0*/  LDSM.16.M88.4 R28, [R209+0x5000] ;  /* 0x00500000d11c783b */ /* 0x000fea0000000200 */
[----:B------:R-:W-:Y:S06]  /*a5b0*/  HMMA.16816.F32.BF16 R148, R180, R174, R148 ;  /* 0x000000aeb494723c */ /* 0x000fec0000041894 */
[----:B------:R-:W-:Y:S01]  /*a5c0*/  HMMA.16816.F32.BF16 R24, R8, R6, R24 ;  /* 0x000000060818723c */ /* 0x000fe20000041818 */
[----:B------:R-:W-:Y:S01]  /*a5d0*/  FMUL.FTZ R3, R12, UR10 ;  /* 0x0000000a0c037c20 */ /* 0x000fe20008410000 */
[----:B------:R-:W-:Y:S01]  /*a5e0*/  FMUL.FTZ R172, R14, UR10 ;  /* 0x0000000a0eac7c20 */ /* 0x000fe20008410000 */
[----:B------:R-:W-:Y:S03]  /*a5f0*/  LDSM.16.M88.4 R4, [R207+0x9000] ;  /* 0x00900000cf04783b */ /* 0x000fe60000000200 */
[C---:B--2---:R-:W-:Y:S01]  /*a600*/  HMMA.16816.F32.BF16 R40, R20.reuse, R152, R40 ;  /* 0x000000981428723c */ /* 0x044fe20000041828 */
[----:B------:R-:W-:Y:S05]  /*a610*/  MUFU.TANH R3, R3 ;  /* 0x0000000300037308 */ /* 0x000fea0000002400 */
[----:B------:R-:W-:Y:S01]  /*a620*/  HMMA.16816.F32.BF16 R36, R20, R154, R36 ;  /* 0x0000009a1424723c */ /* 0x000fe20000041824 */
[----:B------:R-:W-:Y:S01]  /*a630*/  FMUL.FTZ R152, R13, UR10 ;  /* 0x0000000a0d987c20 */ /* 0x000fe20008410000 */
[----:B------:R-:W-:Y:S01]  /*a640*/  FMUL.FTZ R153, R15, UR10 ;  /* 0x0000000a0f997c20 */ /* 0x000fe20008410000 */
[----:B------:R-:W-:Y:S01]  /*a650*/  MUFU.TANH R172, R172 ;  /* 0x000000ac00ac7308 */ /* 0x000fe20000002400 */
[----:B------:R-:W2:Y:S02]  /*a660*/  LDSM.16.M88.4 R12, [R212+0x5800] ;  /* 0x00580000d40c783b */ /* 0x000ea40000000200 */
[C---:B----4-:R-:W-:Y:S05]  /*a670*/  HMMA.16816.F32.BF16 R160, R48.reuse, R176, R160 ;  /* 0x000000b030a0723c */ /* 0x050fea00000418a0 */
[----:B------:R-:W3:Y:S01]  /*a680*/  MUFU.TANH R152, R152 ;  /* 0x0000009800987308 */ /* 0x000ee20000002400 */
[----:B------:R-:W-:Y:S01]  /*a690*/  HMMA.16816.F32.BF16 R156, R48, R178, R156 ;  /* 0x000000b2309c723c */ /* 0x000fe2000004189c */
[----:B------:R-:W-:Y:S01]  /*a6a0*/  FMUL.FTZ R24, R24, UR10 ;  /* 0x0000000a18187c20 */ /* 0x000fe20008410000 */
[----:B------:R-:W-:-:S04]  /*a6b0*/  FMUL.FTZ R155, R25, UR10 ;  /* 0x0000000a199b7c20 */ /* 0x000fc80008410000 */
[C---:B-1----:R-:W-:Y:S01]  /*a6c0*/  HMMA.16816.F32.BF16 R184, R48.reuse, R164, R184 ;  /* 0x000000a430b8723c */ /* 0x042fe200000418b8 */
[----:B------:R1:W-:Y:S05]  /*a6d0*/  MUFU.TANH R154, R24 ;  /* 0x00000018009a7308 */ /* 0x0003ea0000002400 */
[----:B------:R-:W-:Y:S01]  /*a6e0*/  HMMA.16816.F32.BF16 R148, R48, R166, R148 ;  /* 0x000000a63094723c */ /* 0x000fe20000041894 */
[----:B------:R-:W-:Y:S01]  /*a6f0*/  FMUL.FTZ R165, R26, UR10 ;  /* 0x0000000a1aa57c20 */ /* 0x000fe20008410000 */
[----:B------:R-:W-:Y:S01]  /*a700*/  FMUL.FTZ R164, R27, UR10 ;  /* 0x0000000a1ba47c20 */ /* 0x000fe20008410000 */
[----:B------:R-:W-:Y:S03]  /*a710*/  MUFU.TANH R153, R153 ;  /* 0x0000009900997308 */ /* 0x000fe60000002400 */
[C---:B------:R-:W-:Y:S05]  /*a720*/  HMMA.16816.F32.BF16 R40, R8.reuse, R44, R40 ;  /* 0x0000002c0828723c */ /* 0x040fea0000041828 */
[----:B------:R-:W4:Y:S01]  /*a730*/  MUFU.TANH R165, R165 ;  /* 0x000000a500a57308 */ /* 0x000f220000002400 */
[----:B------:R-:W-:Y:S01]  /*a740*/  HMMA.16816.F32.BF16 R36, R8, R46, R36 ;  /* 0x0000002e0824723c */ /* 0x000fe20000041824 */
[----:B-1----:R-:W1:Y:S04]  /*a750*/  LDSM.16.M88.4 R24, [R207+0x9800] ;  /* 0x00980000cf18783b */ /* 0x002e680000000200 */
[----:B------:R-:W5:Y:S01]  /*a760*/  LDSM.16.M88.4 R44, [R214+0xa000] ;  /* 0x00a00000d62c783b */ /* 0x000f620000000200 */
[C---:B------:R-:W-:Y:S01]  /*a770*/  HMMA.16816.F32.BF16 R160, R32.reuse, R16, R160 ;  /* 0x0000001020a0723c */ /* 0x040fe200000418a0 */
[----:B------:R-:W-:Y:S05]  /*a780*/  MUFU.TANH R164, R164 ;  /* 0x000000a400a47308 */ /* 0x000fea0000002400 */
[----:B------:R-:W-:Y:S01]  /*a790*/  HMMA.16816.F32.BF16 R156, R32, R18, R156 ;  /* 0x00000012209c723c */ /* 0x000fe2000004189c */
[----:B------:R-:W-:Y:S02]  /*a7a0*/  LDSM.16.M88.4 R16, [R209+0x3000] ;  /* 0x00300000d110783b */ /* 0x000fe40000000200 */
[----:B------:R-:W4:Y:S03]  /*a7b0*/  MUFU.TANH R155, R155 ;  /* 0x0000009b009b7308 */ /* 0x000f260000002400 */
[----:B------:R-:W-:Y:S01]  /*a7c0*/  HMMA.16816.F32.BF16 R144, R180, R168, R144 ;  /* 0x000000a8b490723c */ /* 0x000fe20000041890 */
[----:B------:R-:W-:Y:S01]  /*a7d0*/  FMUL.FTZ R40, R40, UR10 ;  /* 0x0000000a28287c20 */ /* 0x000fe20008410000 */
[----:B------:R-:W-:Y:S01]  /*a7e0*/  FMUL.FTZ R41, R41, UR10 ;  /* 0x0000000a29297c20 */ /* 0x000fe20008410000 */
[----:B------:R-:W-:Y:S01]  /*a7f0*/  FMUL.FTZ R42, R42, UR10 ;  /* 0x0000000a2a2a7c20 */ /* 0x000fe20008410000 */
[----:B------:R-:W-:-:S02]  /*a800*/  FMUL.FTZ R43, R43, UR10 ;  /* 0x0000000a2b2b7c20 */ /* 0x000fc40008410000 */
[----:B------:R-:W-:Y:S01]  /*a810*/  HMMA.16816.F32.BF16 R140, R180, R170, R140 ;  /* 0x000000aab48c723c */ /* 0x000fe2000004188c */
[----:B------:R-:W-:Y:S01]  /*a820*/  FMUL.FTZ R36, R36, UR10 ;  /* 0x0000000a24247c20 */ /* 0x000fe20008410000 */
[----:B------:R-:W-:Y:S01]  /*a830*/  FMUL.FTZ R37, R37, UR10 ;  /* 0x0000000a25257c20 */ /* 0x000fe20008410000 */
[----:B------:R-:W-:Y:S01]  /*a840*/  FMUL.FTZ R38, R38, UR10 ;  /* 0x0000000a26267c20 */ /* 0x000fe20008410000 */
[----:B------:R-:W-:Y:S01]  /*a850*/  FMUL.FTZ R39, R39, UR10 ;  /* 0x0000000a27277c20 */ /* 0x000fe20008410000 */
[----:B------:R-:W-:Y:S01]  /*a860*/  MUFU.TANH R167, R36 ;  /* 0x0000002400a77308 */ /* 0x000fe20000002400 */
[C---:B--2---:R-:W-:Y:S06]  /*a870*/  HMMA.16816.F32.BF16 R184, R32.reuse, R12, R184 ;  /* 0x0000000c20b8723c */ /* 0x044fec00000418b8 */
[----:B------:R-:W-:Y:S01]  /*a880*/  HMMA.16816.F32.BF16 R148, R32, R14, R148 ;  /* 0x0000000e2094723c */ /* 0x000fe20000041894 */
[----:B------:R-:W2:Y:S01]  /*a890*/  LDSM.16.M88.4 R12, [R212+0x6000] ;  /* 0x00600000d40c783b */ /* 0x000ea20000000200 */
[----:B------:R-:W-:Y:S04]  /*a8a0*/  MUFU.TANH R166, R37 ;  /* 0x0000002500a67308 */ /* 0x000fe80000002400 */
[C---:B------:R-:W-:Y:S04]  /*a8b0*/  HMMA.16816.F32.BF16 R160, R20.reuse, R4, R160 ;  /* 0x0000000414a0723c */ /* 0x040fe800000418a0 */
[----:B------:R-:W-:Y:S02]  /*a8c0*/  MUFU.TANH R168, R38 ;  /* 0x0000002600a87308 */ /* 0x000fe40000002400 */
[C---:B------:R-:W-:Y:S01]  /*a8d0*/  HMMA.16816.F32.BF16 R156, R20.reuse, R6, R156 ;  /* 0x00000006149c723c */ /* 0x040fe2000004189c */
[----:B------:R-:W-:Y:S05]  /*a8e0*/  LDSM.16.M88.4 R4, [R209+0x5800] ;  /* 0x00580000d104783b */ /* 0x000fea0000000200 */
[----:B-1----:R-:W-:Y:S01]  /*a8f0*/  HMMA.16816.F32.BF16 R184, R20, R24, R184 ;  /* 0x0000001814b8723c */ /* 0x002fe200000418b8 */
[----:B------:R1:W-:Y:S05]  /*a900*/  MUFU.TANH R169, R39 ;  /* 0x0000002700a97308 */ /* 0x0003ea0000002400 */
[C---:B-----5:R-:W-:Y:S03]  /*a910*/  HMMA.16816.F32.BF16 R144, R48.reuse, R44, R144 ;  /* 0x0000002c3090723c */ /* 0x060fe60000041890 */
[----:B------:R-:W5:Y:S03]  /*a920*/  MUFU.TANH R40, R40 ;  /* 0x0000002800287308 */ /* 0x000f660000002400 */
[----:B------:R-:W-:Y:S05]  /*a930*/  HMMA.16816.F32.BF16 R140, R48, R46, R140 ;  /* 0x0000002e308c723c */ /* 0x000fea000004188c */
[----:B------:R-:W5:Y:S01]  /*a940*/  MUFU.TANH R41, R41 ;  /* 0x0000002900297308 */ /* 0x000f620000002400 */
[----:B------:R-:W-:Y:S01]  /*a950*/  HMMA.16816.F32.BF16 R148, R20, R26, R148 ;  /* 0x0000001a1494723c */ /* 0x000fe20000041894 */
[----:B------:R-:W3:Y:S04]  /*a960*/  LDSM.16.M88.4 R24, [R214+0xa800] ;  /* 0x00a80000d618783b */ /* 0x000ee80000000200 */
[----:B-1----:R-:W-:Y:S01]  /*a970*/  LDSM.16.M88.4 R36, [R209+0x3800] ;  /* 0x00380000d124783b */ /* 0x002fe20000000200 */
[C---:B------:R-:W-:Y:S01]  /*a980*/  HMMA.16816.F32.BF16 R160, R8.reuse, R28, R160 ;  /* 0x0000001c08a0723c */ /* 0x040fe200000418a0 */
[----:B------:R-:W1:Y:S05]  /*a990*/  MUFU.TANH R42, R42 ;  /* 0x0000002a002a7308 */ /* 0x000e6a0000002400 */
[----:B------:R-:W-:Y:S01]  /*a9a0*/  HMMA.16816.F32.BF16 R156, R8, R30, R156 ;  /* 0x0000001e089c723c */ /* 0x000fe2000004189c */
[----:B------:R-:W4:Y:S02]  /*a9b0*/  LDSM.16.M88.4 R28, [R207+0xa000] ;  /* 0x00a00000cf1c783b */ /* 0x000f240000000200 */
[----:B------:R-:W1:Y:S03]  /*a9c0*/  MUFU.TANH R43, R43 ;  /* 0x0000002b002b7308 */ /* 0x000e660000002400 */
[C---:B--2---:R-:W-:Y:S06]  /*a9d0*/  HMMA.16816.F32.BF16 R144, R32.reuse, R12, R144 ;  /* 0x0000000c2090723c */ /* 0x044fec0000041890 */
[----:B------:R-:W-:Y:S01]  /*a9e0*/  HMMA.16816.F32.BF16 R140, R32, R14, R140 ;  /* 0x0000000e208c723c */ /* 0x000fe2000004188c */
[----:B------:R-:W2:Y:S05]  /*a9f0*/  LDSM.16.M88.4 R12, [R212+0x6800] ;  /* 0x00680000d40c783b */ /* 0x000eaa0000000200 */
[----:B------:R-:W-:Y:S01]  /*aa00*/  HMMA.16816.F32.BF16 R64, R180, R16, R64 ;  /* 0x00000010b440723c */ /* 0x000fe20000041840 */
[----:B------:R-:W-:Y:S01]  /*aa10*/  FMUL.FTZ R160, R160, UR10 ;  /* 0x0000000aa0a07c20 */ /* 0x000fe20008410000 */
[----:B------:R-:W-:Y:S01]  /*aa20*/  FMUL.FTZ R162, R162, UR10 ;  /* 0x0000000aa2a27c20 */ /* 0x000fe20008410000 */
[----:B------:R-:W-:Y:S01]  /*aa30*/  FMUL.FTZ R44, R161, UR10 ;  /* 0x0000000aa12c7c20 */ /* 0x000fe20008410000 */
[----:B------:R-:W-:-:S02]  /*aa40*/  FMUL.FTZ R45, R163, UR10 ;  /* 0x0000000aa32d7c20 */ /* 0x000fc40008410000 */
[----:B------:R-:W-:Y:S01]  /*aa50*/  HMMA.16816.F32.BF16 R60, R180, R18, R60 ;  /* 0x00000012b43c723c */ /* 0x000fe2000004183c */
[----:B------:R-:W5:Y:S01]  /*aa60*/  LDSM.16.M88.4 R16, [R209+0x6000] ;  /* 0x00600000d110783b */ /* 0x000f620000000200 */
[----:B------:R-:W-:Y:S01]  /*aa70*/  FMUL.FTZ R47, R156, UR10 ;  /* 0x0000000a9c2f7c20 */ /* 0x000fe20008410000 */
[----:B------:R-:W-:Y:S01]  /*aa80*/  FMUL.FTZ R46, R157, UR10 ;  /* 0x0000000a9d2e7c20 */ /* 0x000fe20008410000 */
[----:B------:R-:W-:Y:S01]  /*aa90*/  FMUL.FTZ R156, R159, UR10 ;  /* 0x0000000a9f9c7c20 */ /* 0x000fe20008410000 */
[----:B------:R-:W-:Y:S01]  /*aaa0*/  FMUL.FTZ R157, R158, UR10 ;  /* 0x0000000a9e9d7c20 */ /* 0x000fe20008410000 */
[----:B---3--:R-:W-:Y:S01]  /*aab0*/  HMMA.16816.F32.BF16 R136, R48, R24, R136 ;  /* 0x000000183088723c */ /* 0x008fe20000041888 */
[----:B------:R-:W3:Y:S05]  /*aac0*/  MUFU.TANH R160, R160 ;  /* 0x000000a000a07308 */ /* 0x000eea0000002400 */
[C---:B------:R-:W-:Y:S03]  /*aad0*/  HMMA.16816.F32.BF16 R184, R8.reuse, R4, R184 ;  /* 0x0000000408b8723c */ /* 0x040fe600000418b8 */
[----:B------:R-:W3:Y:S03]  /*aae0*/  MUFU.TANH R175, R162 ;  /* 0x000000a200af7308 */ /* 0x000ee60000002400 */
[----:B------:R-:W-:Y:S01]  /*aaf0*/  HMMA.16816.F32.BF16 R148, R8, R6, R148 ;  /* 0x000000060894723c */ /* 0x000fe20000041894 */
[----:B------:R-:W1:Y:S04]  /*ab00*/  LDSM.16.M88.4 R4, [R207+0xa800] ;  /* 0x00a80000cf04783b */ /* 0x000e680000000200 */
[----:B------:R-:W3:Y:S01]  /*ab10*/  MUFU.TANH R44, R44 ;  /* 0x0000002c002c7308 */ /* 0x000ee20000002400 */
[C---:B----4-:R-:W-:Y:S06]  /*ab20*/  HMMA.16816.F32.BF16 R144, R20.reuse, R28, R144 ;  /* 0x0000001c1490723c */ /* 0x050fec0000041890 */
[----:B------:R-:W-:Y:S01]  /*ab30*/  HMMA.16816.F32.BF16 R140, R20, R30, R140 ;  /* 0x0000001e148c723c */ /* 0x000fe2000004188c */
[----:B------:R-:W4:Y:S01]  /*ab40*/  LDSM.16.M88.4 R28, [R214+0xb000] ;  /* 0x00b00000d61c783b */ /* 0x000f220000000200 */
[----:B------:R-:W3:Y:S04]  /*ab50*/  MUFU.TANH R45, R45 ;  /* 0x0000002d002d7308 */ /* 0x000ee80000002400 */
[----:B------:R-:W-:Y:S01]  /*ab60*/  HMMA.16816.F32.BF16 R56, R180, R36, R56 ;  /* 0x00000024b438723c */ /* 0x000fe20000041838 */
[----:B------:R-:W3:Y:S01]  /*ab70*/  S2R R36, SR_TID.X ;  /* 0x0000000000247919 */ /* 0x000ee20000002100 */
[----:B------:R-:W-:Y:S01]  /*ab80*/  FMUL.FTZ R159, R185, UR10 ;  /* 0x0000000ab99f7c20 */ /* 0x000fe20008410000 */
[----:B------:R-:W-:Y:S01]  /*ab90*/  FMUL.FTZ R158, R184, UR10 ;  /* 0x0000000ab89e7c20 */ /* 0x000fe20008410000 */
[----:B------:R-:W4:Y:S01]  /*aba0*/  MUFU.TANH R47, R47 ;  /* 0x0000002f002f7308 */ /* 0x000f220000002400 */
[----:B------:R-:W-:Y:S01]  /*abb0*/  FMUL.FTZ R161, R186, UR10 ;  /* 0x0000000abaa17c20 */ /* 0x000fe20008410000 */
[----:B--2---:R-:W-:Y:S01]  /*abc0*/  HMMA.16816.F32.BF16 R136, R32, R12, R136 ;  /* 0x0000000c2088723c */ /* 0x004fe20000041888 */
[----:B------:R-:W-:Y:S01]  /*abd0*/  FMUL.FTZ R149, R149, UR10 ;  /* 0x0000000a95957c20 */ /* 0x000fe20008410000 */
[----:B------:R-:W-:Y:S01]  /*abe0*/  FMUL.FTZ R173, R187, UR10 ;  /* 0x0000000abbad7c20 */ /* 0x000fe20008410000 */
[----:B------:R-:W-:Y:S01]  /*abf0*/  FMUL.FTZ R148, R148, UR10 ;  /* 0x0000000a94947c20 */ /* 0x000fe20008410000 */
[----:B------:R-:W-:Y:S01]  /*ac00*/  FMUL.FTZ R150, R150, UR10 ;  /* 0x0000000a96967c20 */ /* 0x000fe20008410000 */
[----:B------:R-:W-:Y:S01]  /*ac10*/  FMUL.FTZ R151, R151, UR10 ;  /* 0x0000000a97977c20 */ /* 0x000fe20008410000 */
[----:B------:R-:W-:Y:S01]  /*ac20*/  HMMA.16816.F32.BF16 R132, R48, R26, R132 ;  /* 0x0000001a3084723c */ /* 0x000fe20000041884 */
[----:B------:R-:W2:Y:S01]  /*ac30*/  LDSM.16.M88.4 R24, [R209+0x6800] ;  /* 0x00680000d118783b */ /* 0x000ea20000000200 */
[----:B------:R-:W-:Y:S04]  /*ac40*/  MUFU.TANH R162, R149 ;  /* 0x0000009500a27308 */ /* 0x000fe80000002400 */
[C---:B-----5:R-:W-:Y:S04]  /*ac50*/  HMMA.16816.F32.BF16 R144, R8.reuse, R16, R144 ;  /* 0x000000100890723c */ /* 0x060fe80000041890 */
[----:B------:R-:W5:Y:S02]  /*ac60*/  MUFU.TANH R46, R46 ;  /* 0x0000002e002e7308 */ /* 0x000f640000002400 */
[----:B------:R-:W-:Y:S01]  /*ac70*/  HMMA.16816.F32.BF16 R140, R8, R18, R140 ;  /* 0x00000012088c723c */ /* 0x000fe2000004188c */
[----:B------:R-:W5:Y:S05]  /*ac80*/  LDSM.16.M88.4 R16, [R214+0xb800] ;  /* 0x00b80000d610783b */ /* 0x000f6a0000000200 */
[----:B-1----:R-:W-:Y:S01]  /*ac90*/  HMMA.16816.F32.BF16 R136, R20, R4, R136 ;  /* 0x000000041488723c */ /* 0x002fe20000041888 */
[----:B------:R-:W1:Y:S01]  /*aca0*/  MUFU.TANH R157, R157 ;  /* 0x0000009d009d7308 */ /* 0x000e620000002400 */
[----:B---3--:R-:W-:-:S04]  /*acb0*/  IMAD.SHL.U32 R36, R36, 0x2, RZ ;  /* 0x0000000224247824 */ /* 0x008fc800078e00ff */
[----:B------:R-:W-:Y:S01]  /*acc0*/  HMMA.16816.F32.BF16 R132, R32, R14, R132 ;  /* 0x0000000e2084723c */ /* 0x000fe20000041884 */
[----:B------:R-:W3:Y:S01]  /*acd0*/  LDSM.16.M88.4 R12, [R212+0x7000] ;  /* 0x00700000d40c783b */ /* 0x000ee20000000200 */
[----:B------:R-:W-:Y:S01]  /*ace0*/  LOP3.LUT R36, R36, 0x6, RZ, 0xc0, !PT ;  /* 0x0000000624247812 */ /* 0x000fe200078ec0ff */
[----:B------:R-:W1:Y:S03]  /*acf0*/  MUFU.TANH R156, R156 ;  /* 0x0000009c009c7308 */ /* 0x000e660000002400 */
[----:B------:R-:W-:Y:S01]  /*ad00*/  HMMA.16816.F32.BF16 R52, R180, R38, R52 ;  /* 0x00000026b434723c */ /* 0x000fe20000041834 */
[----:B------:R-:W-:Y:S01]  /*ad10*/  FMUL.FTZ R144, R144, UR10 ;  /* 0x0000000a90907c20 */ /* 0x000fe20008410000 */
[----:B------:R-:W-:Y:S01]  /*ad20*/  FMUL.FTZ R170, R145, UR10 ;  /* 0x0000000a91aa7c20 */ /* 0x000fe20008410000 */
[----:B------:R-:W-:Y:S01]  /*ad30*/  FMUL.FTZ R145, R146, UR10 ;  /* 0x0000000a92917c20 */ /* 0x000fe20008410000 */
[----:B------:R-:W-:Y:S01]  /*ad40*/  FMUL.FTZ R146, R147, UR10 ;  /* 0x0000000a93927c20 */ /* 0x000fe20008410000 */
[----:B------:R-:W-:Y:S01]  /*ad50*/  MUFU.TANH R158, R158 ;  /* 0x0000009e009e7308 */ /* 0x000fe20000002400 */
[----:B----4-:R-:W-:Y:S01]  /*ad60*/  HMMA.16816.F32.BF16 R64, R48, R28, R64 ;  /* 0x0000001c3040723c */ /* 0x010fe20000041840 */
[----:B------:R-:W-:-:S02]  /*ad70*/  IMAD R180, R223, 0x80, R36 ;  /* 0x00000080dfb47824 */ /* 0x000fc400078e0224 */
[----:B------:R-:W-:Y:S01]  /*ad80*/  FMUL.FTZ R142, R142, UR10 ;  /* 0x0000000a8e8e7c20 */ /* 0x000fe20008410000 */
[----:B------:R-:W-:Y:S01]  /*ad90*/  FMUL.FTZ R140, R140, UR10 ;  /* 0x0000000a8c8c7c20 */ /* 0x000fe20008410000 */
[----:B------:R-:W-:Y:S01]  /*ada0*/  FMUL.FTZ R141, R141, UR10 ;  /* 0x0000000a8d8d7c20 */ /* 0x000fe20008410000 */
[----:B------:R-:W-:Y:S01]  /*adb0*/  VIADD R4, R180, 0x1 ;  /* 0x00000001b4047836 */ /* 0x000fe20000000000 */
[----:B--2---:R-:W-:Y:S01]  /*adc0*/  HMMA.16816.F32.BF16 R136, R8, R24, R136 ;  /* 0x000000180888723c */ /* 0x004fe20000041888 */
[----:B------:R-:W2:Y:S01]  /*add0*/  MUFU.TANH R161, R161 ;  /* 0x000000a100a17308 */ /* 0x000ea20000002400 */
[----:B------:R-:W-:Y:S02]  /*ade0*/  FMUL.FTZ R143, R143, UR10 ;  /* 0x0000000a8f8f7c20 */ /* 0x000fe40008410000 */
[CC--:B------:R-:W-:Y:S02]  /*adf0*/  ISETP.GE.AND P4, PT, R4.reuse, R199.reuse, PT ;  /* 0x000000c70400720c */ /* 0x0c0fe40003f86270 */
[----:B------:R-:W-:Y:S01]  /*ae00*/  ISETP.GE.AND P5, PT, R4, R198, PT ;  /* 0x000000c60400720c */ /* 0x000fe20003fa6270 */
[----:B------:R-:W-:Y:S01]  /*ae10*/  HMMA.16816.F32.BF16 R132, R20, R6, R132 ;  /* 0x000000061484723c */ /* 0x000fe20000041884 */
[----:B------:R-:W-:Y:S01]  /*ae20*/  VIADD R24, R180, 0x8 ;  /* 0x00000008b4187836 */ /* 0x000fe20000000000 */
[----:B------:R-:W4:Y:S01]  /*ae30*/  LDSM.16.M88.4 R4, [R207+0xb000] ;  /* 0x00b00000cf04783b */ /* 0x000f220000000200 */
[----:B------:R-:W-:Y:S01]  /*ae40*/  FSEL R182, R152, -INF , !P4 ;  /* 0xff80000098b67808 */ /* 0x000fe20006000000 */
[----:B------:R-:W2:Y:S02]  /*ae50*/  MUFU.TANH R159, R159 ;  /* 0x0000009f009f7308 */ /* 0x000ea40000002400 */
[----:B------:R-:W-:Y:S01]  /*ae60*/  HMMA.16816.F32.BF16 R60, R48, R30, R60 ;  /* 0x0000001e303c723c */ /* 0x000fe2000004183c */
[----:B------:R-:W1:Y:S01]  /*ae70*/  LDSM.16.M88.4 R28, [R212+0x7800] ;  /* 0x00780000d41c783b */ /* 0x000e620000000200 */
[----:B------:R-:W-:-:S02]  /*ae80*/  ISETP.GE.AND P6, PT, R24, R199, PT ;  /* 0x000000c71800720c */ /* 0x000fc40003fc6270 */
[----:B------:R-:W-:Y:S01]  /*ae90*/  ISETP.GE.AND P4, PT, R24, R198, PT ;  /* 0x000000c61800720c */ /* 0x000fe20003f86270 */
[----:B------:R-:W-:Y:S01]  /*aea0*/  VIADD R24, R180, 0x9 ;  /* 0x00000009b4187836 */ /* 0x000fe20000000000 */
[----:B-----5:R-:W-:Y:S01]  /*aeb0*/  HMMA.16816.F32.BF16 R56, R48, R16, R56 ;  /* 0x000000103038723c */ /* 0x020fe20000041838 */
[----:B------:R-:W-:Y:S01]  /*aec0*/  MUFU.TANH R173, R173 ;  /* 0x000000ad00ad7308 */ /* 0x000fe20000002400 */
[----:B------:R-:W-:-:S03]  /*aed0*/  FSEL R183, R165, -INF , !P4 ;  /* 0xff800000a5b77808 */ /* 0x000fc60006000000 */
[----:B------:R-:W-:Y:S01]  /*aee0*/  FMUL.FTZ R136, R136, UR10 ;  /* 0x0000000a88887c20 */ /* 0x000fe20008410000 */
[----:B---3--:R-:W-:Y:S01]  /*aef0*/  HMMA.16816.F32.BF16 R64, R32, R12, R64 ;  /* 0x0000000c2040723c */ /* 0x008fe20000041840 */
[----:B------:R-:W-:Y:S01]  /*af00*/  FSEL R17, R153, -INF , !P5 ;  /* 0xff80000099117808 */ /* 0x000fe20006800000 */
[----:B------:R-:W-:Y:S01]  /*af10*/  FMUL.FTZ R138, R138, UR10 ;  /* 0x0000000a8a8a7c20 */ /* 0x000fe20008410000 */
[----:B------:R-:W-:Y:S01]  /*af20*/  FSEL R16, R154, -INF , !P6 ;  /* 0xff8000009a107808 */ /* 0x000fe20007000000 */
[----:B------:R3:W-:Y:S01]  /*af30*/  MUFU.TANH R153, R136 ;  /* 0x0000008800997308 */ /* 0x0007e20000002400 */
[CC--:B------:R-:W-:Y:S01]  /*af40*/  ISETP.GE.AND P5, PT, R24.reuse, R199.reuse, PT ;  /* 0x000000c71800720c */ /* 0x0c0fe20003fa6270 */
[----:B------:R-:W-:Y:S01]  /*af50*/  HMMA.16816.F32.BF16 R52, R48, R18, R52 ;  /* 0x000000123034723c */ /* 0x000fe20000041834 */
[-C--:B------:R-:W-:Y:S01]  /*af60*/  ISETP.GE.AND P6, PT, R24, R198.reuse, PT ;  /* 0x000000c61800720c */ /* 0x080fe20003fc6270 */
[C---:B------:R-:W-:Y:S01]  /*af70*/  VIADD R24, R180.reuse, 0x10 ;  /* 0x00000010b4187836 */ /* 0x040fe20000000000 */
[----:B------:R-:W-:Y:S01]  /*af80*/  FSEL R184, R155, -INF , !P5 ;  /* 0xff8000009bb87808 */ /* 0x000fe20006800000 */
[----:B------:R-:W-:Y:S01]  /*af90*/  VIADD R12, R180, 0x11 ;  /* 0x00000011b40c7836 */ /* 0x000fe20000000000 */
[----:B------:R-:W-:Y:S01]  /*afa0*/  FSEL R185, R164, -INF , !P6 ;  /* 0xff800000a4b97808 */ /* 0x000fe20007000000 */
[----:B------:R-:W-:Y:S01]  /*afb0*/  HMMA.16816.F32.BF16 R60, R32, R14, R60 ;  /* 0x0000000e203c723c */ /* 0x000fe2000004183c */
[-C--:B------:R-:W-:Y:S01]  /*afc0*/  ISETP.GE.AND P4, PT, R24, R199.reuse, PT ;  /* 0x000000c71800720c */ /* 0x080fe20003f86270 */
[----:B------:R-:W5:Y:S01]  /*afd0*/  MUFU.TANH R148, R148 ;  /* 0x0000009400947308 */ /* 0x000f620000002400 */
[-C--:B------:R-:W-:Y:S01]  /*afe0*/  ISETP.GE.AND P6, PT, R12, R199.reuse, PT ;  /* 0x000000c70c00720c */ /* 0x080fe20003fc6270 */
[----:B------:R-:W-:Y:S01]  /*aff0*/  FMUL.FTZ R137, R137, UR10 ;  /* 0x0000000a89897c20 */ /* 0x000fe20008410000 */
[----:B------:R-:W-:Y:S01]  /*b000*/  FSEL R178, R40, -INF , !P4 ;  /* 0xff80000028b27808 */ /* 0x000fe20006000000 */
[----:B------:R-:W-:Y:S01]  /*b010*/  HMMA.16816.F32.BF16 R132, R8, R26, R132 ;  /* 0x0000001a0884723c */ /* 0x000fe20000041884 */
[-C--:B------:R-:W-:Y:S01]  /*b020*/  ISETP.GE.AND P4, PT, R12, R198.reuse, PT ;  /* 0x000000c60c00720c */ /* 0x080fe20003f86270 */
[----:B------:R-:W-:Y:S01]  /*b030*/  VIADD R12, R180, 0x18 ;  /* 0x00000018b40c7836 */ /* 0x000fe20000000000 */
[-C--:B------:R-:W-:Y:S01]  /*b040*/  ISETP.GE.AND P5, PT, R24, R198.reuse, PT ;  /* 0x000000c61800720c */ /* 0x080fe20003fa6270 */
[----:B------:R-:W5:Y:S01]  /*b050*/  MUFU.TANH R171, R150 ;  /* 0x0000009600ab7308 */ /* 0x000f620000002400 */
[----:B------:R-:W-:Y:S01]  /*b060*/  FSEL R174, R41, -INF , !P6 ;  /* 0xff80000029ae7808 */ /* 0x000fe20007000000 */
[----:B------:R-:W2:Y:S01]  /*b070*/  LDSM.16.M88.4 R24, [R209+0x7000] ;  /* 0x00700000d118783b */ /* 0x000ea20000000200 */
[----:B------:R-:W-:Y:S01]  /*b080*/  FSEL R179, R42, -INF , !P5 ;  /* 0xff8000002ab37808 */ /* 0x000fe20006800000 */
[----:B----4-:R-:W-:Y:S01]  /*b090*/  HMMA.16816.F32.BF16 R64, R20, R4, R64 ;  /* 0x000000041440723c */ /* 0x010fe20000041840 */
[-C--:B------:R-:W-:Y:S01]  /*b0a0*/  ISETP.GE.AND P5, PT, R12, R199.reuse, PT ;  /* 0x000000c70c00720c */ /* 0x080fe20003fa6270 */
[----:B------:R-:W-:Y:S01]  /*b0b0*/  VIADD R19, R180, 0x31 ;  /* 0x00000031b4137836 */ /* 0x000fe20000000000 */
[-C--:B------:R-:W-:Y:S01]  /*b0c0*/  ISETP.GE.AND P6, PT, R12, R198.reuse, PT ;  /* 0x000000c60c00720c */ /* 0x080fe20003fc6270 */
[C---:B------:R-:W-:Y:S01]  /*b0d0*/  VIADD R12, R180.reuse, 0x19 ;  /* 0x00000019b40c7836 */ /* 0x040fe20000000000 */
[----:B------:R-:W-:Y:S01]  /*b0e0*/  FSEL R177, R43, -INF , !P4 ;  /* 0xff8000002bb17808 */ /* 0x000fe20006000000 */
[----:B-1----:R-:W-:Y:S01]  /*b0f0*/  HMMA.16816.F32.BF16 R56, R32, R28, R56 ;  /* 0x0000001c2038723c */ /* 0x002fe20000041838 */
[----:B------:R-:W-:Y:S01]  /*b100*/  FSEL R176, R167, -INF , !P5 ;  /* 0xff800000a7b07808 */ /* 0x000fe20006800000 */
[----:B------:R-:W-:Y:S01]  /*b110*/  VIADD R4, R180, 0x20 ;  /* 0x00000020b4047836 */ /* 0x000fe20000000000 */
[-C--:B------:R-:W-:Y:S01]  /*b120*/  ISETP.GE.AND P4, PT, R12, R199.reuse, PT ;  /* 0x000000c70c00720c */ /* 0x080fe20003f86270 */
[----:B------:R-:W-:Y:S01]  /*b130*/  VIADD R5, R180, 0x28 ;  /* 0x00000028b4057836 */ /* 0x000fe20000000000 */
[-C--:B------:R-:W-:Y:S01]  /*b140*/  ISETP.GE.AND P5, PT, R12, R198.reuse, PT ;  /* 0x000000c60c00720c */ /* 0x080fe20003fa6270 */
[----:B------:R1:W-:Y:S01]  /*b150*/  MUFU.TANH R41, R138 ;  /* 0x0000008a00297308 */ /* 0x0003e20000002400 */
[----:B------:R-:W4:Y:S01]  /*b160*/  LDSM.16.M88.4 R12, [R207+0xb800] ;  /* 0x00b80000cf0c783b */ /* 0x000f220000000200 */
[----:B------:R-:W-:Y:S01]  /*b170*/  FSEL R39, R168, -INF , !P6 ;  /* 0xff800000a8277808 */ /* 0x000fe20007000000 */
[----:B------:R-:W-:Y:S01]  /*b180*/  HMMA.16816.F32.BF16 R60, R20, R6, R60 ;  /* 0x00000006143c723c */ /* 0x000fe2000004183c */
[----:B------:R-:W-:Y:S01]  /*b190*/  FSEL R28, R166, -INF , !P4 ;  /* 0xff800000a61c7808 */ /* 0x000fe20006000000 */
[----:B------:R-:W-:Y:S01]  /*b1a0*/  FMUL.FTZ R139, R139, UR10 ;  /* 0x0000000a8b8b7c20 */ /* 0x000fe20008410000 */
[-C--:B------:R-:W-:Y:S01]  /*b1b0*/  ISETP.GE.AND P6, PT, R4, R199.reuse, PT ;  /* 0x000000c70400720c */ /* 0x080fe20003fc6270 */
[----:B------:R-:W-:Y:S01]  /*b1c0*/  FMUL.FTZ R42, R132, UR10 ;  /* 0x0000000a842a7c20 */ /* 0x000fe20008410000 */
[-C--:B------:R-:W-:Y:S01]  /*b1d0*/  ISETP.GE.AND P4, PT, R4, R198.reuse, PT ;  /* 0x000000c60400720c */ /* 0x080fe20003f86270 */
[----:B------:R-:W-:Y:S01]  /*b1e0*/  VIADD R4, R180, 0x21 ;  /* 0x00000021b4047836 */ /* 0x000fe20000000000 */
[----:B------:R-:W-:Y:S01]  /*b1f0*/  FSEL R37, R169, -INF , !P5 ;  /* 0xff800000a9257808 */ /* 0x000fe20006800000 */
[----:B------:R-:W-:Y:S01]  /*b200*/  HMMA.16816.F32.BF16 R52, R32, R30, R52 ;  /* 0x0000001e2034723c */ /* 0x000fe20000041834 */
[----:B---3--:R-:W-:Y:S01]  /*b210*/  FSEL R136, R160, -INF , !P6 ;  /* 0xff800000a0887808 */ /* 0x008fe20007000000 */
[----:B------:R-:W-:Y:S01]  /*b220*/  MUFU.TANH R163, R151 ;  /* 0x0000009700a37308 */ /* 0x000fe20000002400 */
[CC--:B------:R-:W-:Y:S01]  /*b230*/  ISETP.GE.AND P5, PT, R4.reuse, R199.reuse, PT ;  /* 0x000000c70400720c */ /* 0x0c0fe20003fa6270 */
[----:B------:R-:W-:Y:S01]  /*b240*/  FMUL.FTZ R133, R133, UR10 ;  /* 0x0000000a85857c20 */ /* 0x000fe20008410000 */
[----:B------:R-:W-:Y:S01]  /*b250*/  ISETP.GE.AND P6, PT, R4, R198, PT ;  /* 0x000000c60400720c */ /* 0x000fe20003fc6270 */
[----:B------:R-:W-:Y:S01]  /*b260*/  VIADD R4, R180, 0x29 ;  /* 0x00000029b4047836 */ /* 0x000fe20000000000 */
[----:B------:R-:W-:Y:S01]  /*b270*/  FSEL R175, R175, -INF , !P4 ;  /* 0xff800000afaf7808 */ /* 0x000fe20006000000 */
[----:B------:R-:W-:Y:S01]  /*b280*/  FMUL.FTZ R134, R134, UR10 ;  /* 0x0000000a86867c20 */ /* 0x000fe20008410000 */
[----:B------:R-:W-:Y:S01]  /*b290*/  ISETP.GE.AND P4, PT, R5, R199, PT ;  /* 0x000000c70500720c */ /* 0x000fe20003f86270 */
[----:B------:R3:W-:Y:S01]  /*b2a0*/  MUFU.TANH R40, R137 ;  /* 0x0000008900287308 */ /* 0x0007e20000002400 */
[----:B-1----:R-:W-:Y:S01]  /*b2b0*/  FSEL R138, R44, -INF , !P5 ;  /* 0xff8000002c8a7808 */ /* 0x002fe20006800000 */
[----:B------:R-:W-:Y:S01]  /*b2c0*/  FMUL.FTZ R18, R135, UR10 ;  /* 0x0000000a87127c20 */ /* 0x000fe20008410000 */
[----:B------:R-:W-:-:S02]  /*b2d0*/  FSEL R149, R45, -INF , !P6 ;  /* 0xff8000002d957808 */ /* 0x000fc40007000000 */
[----:B------:R-:W-:Y:S01]  /*b2e0*/  FSEL R36, R47, -INF , !P4 ;  /* 0xff8000002f247808 */ /* 0x000fe20006000000 */
[C---:B--2---:R-:W-:Y:S01]  /*b2f0*/  HMMA.16816.F32.BF16 R64, R8.reuse, R24, R64 ;  /* 0x000000180840723c */ /* 0x044fe20000041840 */
[-C--:B------:R-:W-:Y:S01]  /*b300*/  ISETP.GE.AND P5, PT, R5, R198.reuse, PT ;  /* 0x000000c60500720c */ /* 0x080fe20003fa6270 */
[----:B------:R-:W1:Y:S01]  /*b310*/  MUFU.TANH R144, R144 ;  /* 0x0000009000907308 */ /* 0x000e620000002400 */
[C---:B------:R-:W-:Y:S02]  /*b320*/  ISETP.GE.AND P6, PT, R4.reuse, R199, PT ;  /* 0x000000c70400720c */ /* 0x040fe40003fc6270 */
[----:B------:R-:W-:Y:S01]  /*b330*/  ISETP.GE.AND P4, PT, R4, R198, PT ;  /* 0x000000c60400720c */ /* 0x000fe20003f86270 */
[----:B------:R-:W-:Y:S01]  /*b340*/  HMMA.16816.F32.BF16 R60, R8, R26, R60 ;  /* 0x0000001a083c723c */ /* 0x000fe2000004183c */
[----:B------:R-:W2:Y:S01]  /*b350*/  LDSM.16.M88.4 R4, [R209+0x7800] ;  /* 0x00780000d104783b */ /* 0x000ea20000000200 */
[----:B------:R-:W-:Y:S01]  /*b360*/  VIADD R25, R180, 0x30 ;  /* 0x00000030b4197836 */ /* 0x000fe20000000000 */
[----:B------:R-:W-:Y:S01]  /*b370*/  FSEL R38, R46, -INF , !P6 ;  /* 0xff8000002e267808 */ /* 0x000fe20007000000 */
[----:B------:R-:W-:Y:S01]  /*b380*/  MUFU.TANH R170, R170 ;  /* 0x000000aa00aa7308 */ /* 0x000fe20000002400 */
[----:B---3--:R-:W-:Y:S01]  /*b390*/  FSEL R137, R157, -INF , !P5 ;  /* 0xff8000009d897808 */ /* 0x008fe20006800000 */
[----:B------:R-:W-:-:S04]  /*b3a0*/  DEPBAR.LE SB0, 0x0 ;  /* 0x000080000000791a */ /* 0x000fc80000000000 */
[C---:B----4-:R-:W-:Y:S01]  /*b3b0*/  HMMA.16816.F32.BF16 R56, R20.reuse, R12, R56 ;  /* 0x0000000c1438723c */ /* 0x050fe20000041838 */
[CC--:B------:R-:W-:Y:S01]  /*b3c0*/  ISETP.GE.AND P5, PT, R25.reuse, R199.reuse, PT ;  /* 0x000000c71900720c */ /* 0x0c0fe20003fa6270 */
[----:B------:R-:W3:Y:S01]  /*b3d0*/  MUFU.TANH R145, R145 ;  /* 0x0000009100917308 */ /* 0x000ee20000002400 */
[-C--:B------:R-:W-:Y:S01]  /*b3e0*/  ISETP.GE.AND P6, PT, R25, R198.reuse, PT ;  /* 0x000000c61900720c */ /* 0x080fe20003fc6270 */
[----:B------:R-:W-:Y:S01]  /*b3f0*/  VIADD R25, R180, 0x38 ;  /* 0x00000038b4197836 */ /* 0x000fe20000000000 */
[----:B------:R-:W-:Y:S01]  /*b400*/  FSEL R147, R156, -INF , !P4 ;  /* 0xff8000009c937808 */ /* 0x000fe20006000000 */
[----:B------:R-:W-:Y:S01]  /*b410*/  HMMA.16816.F32.BF16 R52, R20, R14, R52 ;  /* 0x0000000e1434723c */ /* 0x000fe20000041834 */
[-C--:B------:R-:W-:Y:S01]  /*b420*/  ISETP.GE.AND P4, PT, R19, R199.reuse, PT ;  /* 0x000000c71300720c */ /* 0x080fe20003f86270 */
[----:B------:R-:W-:Y:S01]  /*b430*/  VIADD R26, R180, 0x41 ;  /* 0x00000041b41a7836 */ /* 0x000fe20000000000 */
[----:B------:R-:W-:Y:S01]  /*b440*/  FSEL R151, R161, -INF , !P6 ;  /* 0xff800000a1977808 */ /* 0x000fe20007000000 */
[----:B------:R4:W-:Y:S01]  /*b450*/  MUFU.TANH R181, R142 ;  /* 0x0000008e00b57308 */ /* 0x0009e20000002400 */
[-C--:B------:R-:W-:Y:S01]  /*b460*/  ISETP.GE.AND P6, PT, R25, R199.reuse, PT ;  /* 0x000000c71900720c */ /* 0x080fe20003fc6270 */
[----:B------:R-:W-:Y:S01]  /*b470*/  FMUL.FTZ R64, R64, UR10 ;  /* 0x0000000a40407c20 */ /* 0x000fe20008410000 */
[----:B------:R-:W-:Y:S01]  /*b480*/  FSEL R154, R159, -INF , !P4 ;  /* 0xff8000009f9a7808 */ /* 0x000fe20006000000 */
[C---:B------:R-:W-:Y:S01]  /*b490*/  VIADD R15, R180.reuse, 0x50 ;  /* 0x00000050b40f7836 */ /* 0x040fe20000000000 */
[----:B------:R-:W-:Y:S01]  /*b4a0*/  ISETP.GE.AND P4, PT, R25, R198, PT ;  /* 0x000000c61900720c */ /* 0x000fe20003f86270 */
[----:B------:R-:W-:Y:S01]  /*b4b0*/  VIADD R25, R180, 0x40 ;  /* 0x00000040b4197836 */ /* 0x000fe20000000000 */
[----:B-----5:R-:W-:Y:S01]  /*b4c0*/  FSEL R150, R148, -INF , !P6 ;  /* 0xff80000094967808 */ /* 0x020fe20007000000 */
[----:B------:R-:W5:Y:S01]  /*b4d0*/  MUFU.TANH R146, R146 ;  /* 0x0000009200927308 */ /* 0x000f620000002400 */
[----:B------:R-:W-:Y:S01]  /*b4e0*/  FSEL R171, R171, -INF , !P4 ;  /* 0xff800000abab7808 */ /* 0x000fe20006000000 */
[----:B------:R-:W-:Y:S01]  /*b4f0*/  FMUL.FTZ R13, R65, UR10 ;  /* 0x0000000a410d7c20 */ /* 0x000fe20008410000 */
[----:B------:R-:W-:Y:S01]  /*b500*/  ISETP.GE.AND P4, PT, R25, R199, PT ;  /* 0x000000c71900720c */ /* 0x000fe20003f86270 */
[----:B------:R-:W-:Y:S01]  /*b510*/  FMUL.FTZ R66, R66, UR10 ;  /* 0x0000000a42427c20 */ /* 0x000fe20008410000 */
[----:B------:R-:W-:-:S02]  /*b520*/  VIADD R14, R180, 0x51 ;  /* 0x00000051b40e7836 */ /* 0x000fc40000000000 */
[----:B------:R-:W-:Y:S01]  /*b530*/  FMUL.FTZ R67, R67, UR10 ;  /* 0x0000000a43437c20 */ /* 0x000fe20008410000 */
[----:B-1----:R-:W-:Y:S01]  /*b540*/  FSEL R164, R144, -INF , !P4 ;  /* 0xff80000090a47808 */ /* 0x002fe20006000000 */
[----:B------:R-:W1:Y:S01]  /*b550*/  MUFU.TANH R140, R140 ;  /* 0x0000008c008c7308 */ /* 0x000e620000002400 */
[----:B----4-:R-:W-:Y:S01]  /*b560*/  FSEL R142, R158, -INF , !P5 ;  /* 0xff8000009e8e7808 */ /* 0x010fe20006800000 */
[----:B------:R-:W-:Y:S01]  /*b570*/  FMUL.FTZ R60, R60, UR10 ;  /* 0x0000000a3c3c7c20 */ /* 0x000fe20008410000 */
[-C--:B------:R-:W-:Y:S01]  /*b580*/  ISETP.GE.AND P5, PT, R19, R198.reuse, PT ;  /* 0x000000c61300720c */ /* 0x080fe20003fa6270 */
[----:B------:R-:W-:Y:S01]  /*b590*/  VIADD R19, R180, 0x39 ;  /* 0x00000039b4137836 */ /* 0x000fe20000000000 */
[C---:B--2---:R-:W-:Y:S01]  /*b5a0*/  HMMA.16816.F32.BF16 R56, R8.reuse, R4, R56 ;  /* 0x000000040838723c */ /* 0x044fe20000041838 */
[-C--:B------:R-:W-:Y:S01]  /*b5b0*/  ISETP.GE.AND P4, PT, R26, R198.reuse, PT ;  /* 0x000000c61a00720c */ /* 0x080fe20003f86270 */
[----:B------:R-:W-:Y:S01]  /*b5c0*/  FMUL.FTZ R61, R61, UR10 ;  /* 0x0000000a3d3d7c20 */ /* 0x000fe20008410000 */
[----:B------:R-:W2:Y:S01]  /*b5d0*/  MUFU.TANH R141, R141 ;  /* 0x0000008d008d7308 */ /* 0x000ea20000002400 */
[----:B------:R-:W-:Y:S01]  /*b5e0*/  FSEL R173, R173, -INF , !P5 ;  /* 0xff800000adad7808 */ /* 0x000fe20006800000 */
[----:B------:R-:W-:Y:S01]  /*b5f0*/  FMUL.FTZ R63, R63, UR10 ;  /* 0x0000000a3f3f7c20 */ /* 0x000fe20008410000 */
[C---:B------:R-:W-:Y:S01]  /*b600*/  ISETP.GE.AND P5, PT, R19.reuse, R199, PT ;  /* 0x000000c71300720c */ /* 0x040fe20003fa6270 */
[C---:B------:R-:W-:Y:S01]  /*b610*/  VIADD R4, R180.reuse, 0x48 ;  /* 0x00000048b4047836 */ /* 0x040fe20000000000 */
[-C--:B------:R-:W-:Y:S01]  /*b620*/  ISETP.GE.AND P6, PT, R19, R198.reuse, PT ;  /* 0x000000c61300720c */ /* 0x080fe20003fc6270 */
[----:B------:R-:W-:Y:S01]  /*b630*/  VIADD R5, R180, 0x49 ;  /* 0x00000049b4057836 */ /* 0x000fe20000000000 */
[----:B------:R-:W-:Y:S01]  /*b640*/  FSEL R152, R162, -INF , !P5 ;  /* 0xff800000a2987808 */ /* 0x000fe20006800000 */
[----:B------:R-:W4:Y:S01]  /*b650*/  MUFU.TANH R143, R143 ;  /* 0x0000008f008f7308 */ /* 0x000f220000002400 */
[----:B------:R-:W-:Y:S01]  /*b660*/  FSEL R161, R163, -INF , !P6 ;  /* 0xff800000a3a17808 */ /* 0x000fe20007000000 */
[----:B------:R-:W-:Y:S01]  /*b670*/  HMMA.16816.F32.BF16 R52, R8, R6, R52 ;  /* 0x000000060834723c */ /* 0x000fe20000041834 */
[----:B------:R-:W-:-:S02]  /*b680*/  ISETP.GE.AND P5, PT, R25, R198, PT ;  /* 0x000000c61900720c */ /* 0x000fc40003fa6270 */
[-C--:B------:R-:W-:Y:S02]  /*b690*/  ISETP.GE.AND P6, PT, R26, R199.reuse, PT ;  /* 0x000000c71a00720c */ /* 0x080fe40003fc6270 */
[----:B---3--:R-:W-:Y:S01]  /*b6a0*/  FSEL R169, R145, -INF , !P5 ;  /* 0xff80000091a97808 */ /* 0x008fe20006800000 */
[----:B------:R-:W3:Y:S01]  /*b6b0*/  MUFU.TANH R29, R139 ;  /* 0x0000008b001d7308 */ /* 0x000ee20000002400 */
[----:B------:R-:W-:Y:S01]  /*b6c0*/  FSEL R170, R170, -INF , !P6 ;  /* 0xff800000aaaa7808 */ /* 0x000fe20007000000 */
[----:B------:R-:W-:Y:S01]  /*b6d0*/  VIADD R7, R180, 0x60 ;  /* 0x00000060b4077836 */ /* 0x000fe20000000000 */
[-C--:B------:R-:W-:Y:S01]  /*b6e0*/  ISETP.GE.AND P5, PT, R4, R199.reuse, PT ;  /* 0x000000c70400720c */ /* 0x080fe20003fa6270 */
[----:B------:R-:W-:Y:S01]  /*b6f0*/  VIADD R6, R180, 0x61 ;  /* 0x00000061b4067836 */ /* 0x000fe20000000000 */
[-C--:B------:R-:W-:Y:S01]  /*b700*/  ISETP.GE.AND P6, PT, R4, R198.reuse, PT ;  /* 0x000000c60400720c */ /* 0x080fe20003fc6270 */
[----:B------:R-:W-:Y:S01]  /*b710*/  FMUL.FTZ R56, R56, UR10 ;  /* 0x0000000a38387c20 */ /* 0x000fe20008410000 */
[----:B-----5:R-:W-:Y:S01]  /*b720*/  FSEL R167, R146, -INF , !P4 ;  /* 0xff80000092a77808 */ /* 0x020fe20006000000 */
[----:B------:R-:W5:Y:S01]  /*b730*/  MUFU.TANH R42, R42 ;  /* 0x0000002a002a7308 */ /* 0x000f620000002400 */
[-C--:B------:R-:W-:Y:S01]  /*b740*/  ISETP.GE.AND P4, PT, R5, R199.reuse, PT ;  /* 0x000000c70500720c */ /* 0x080fe20003f86270 */
[----:B------:R-:W-:Y:S01]  /*b750*/  FMUL.FTZ R57, R57, UR10 ;  /* 0x0000000a39397c20 */ /* 0x000fe20008410000 */
[----:B-1----:R-:W-:Y:S01]  /*b760*/  FSEL R166, R140, -INF , !P5 ;  /* 0xff8000008ca67808 */ /* 0x002fe20006800000 */
[----:B------:R-:W-:Y:S01]  /*b770*/  FMUL.FTZ R58, R58, UR10 ;  /* 0x0000000a3a3a7c20 */ /* 0x000fe20008410000 */
[----:B------:R-:W-:Y:S01]  /*b780*/  FSEL R165, R181, -INF , !P6 ;  /* 0xff800000b5a57808 */ /* 0x000fe20007000000 */
[----:B------:R-:W-:Y:S01]  /*b790*/  FMUL.FTZ R59, R59, UR10 ;  /* 0x0000000a3b3b7c20 */ /* 0x000fe20008410000 */
[-C--:B------:R-:W-:Y:S01]  /*b7a0*/  ISETP.GE.AND P5, PT, R5, R198.reuse, PT ;  /* 0x000000c60500720c */ /* 0x080fe20003fa6270 */
[----:B------:R-:W-:Y:S01]  /*b7b0*/  MUFU.TANH R24, R133 ;  /* 0x0000008500187308 */ /* 0x000fe20000002400 */
[-C--:B------:R-:W-:Y:S01]  /*b7c0*/  ISETP.GE.AND P6, PT, R15, R199.reuse, PT ;  /* 0x000000c70f00720c */ /* 0x080fe20003fc6270 */
[----:B------:R-:W-:Y:S01]  /*b7d0*/  FMUL.FTZ R5, R62, UR10 ;  /* 0x0000000a3e057c20 */ /* 0x000fe20008410000 */
[----:B--2---:R-:W-:Y:S01]  /*b7e0*/  FSEL R168, R141, -INF , !P4 ;  /* 0xff8000008da87808 */ /* 0x004fe20006000000 */
[----:B------:R-:W-:Y:S01]  /*b7f0*/  FMUL.FTZ R52, R52, UR10 ;  /* 0x0000000a34347c20 */ /* 0x000fe20008410000 */
[-C--:B------:R-:W-:Y:S01]  /*b800*/  ISETP.GE.AND P4, PT, R15, R198.reuse, PT ;  /* 0x000000c60f00720c */ /* 0x080fe20003f86270 */
[----:B------:R-:W-:Y:S01]  /*b810*/  VIADD R15, R180, 0x58 ;  /* 0x00000058b40f7836 */ /* 0x000fe20000000000 */
[----:B----4-:R-:W-:Y:S01]  /*b820*/  FSEL R163, R143, -INF , !P5 ;  /* 0xff8000008fa37808 */ /* 0x010fe20006800000 */
[----:B------:R-:W1:Y:S01]  /*b830*/  MUFU.TANH R155, R134 ;  /* 0x00000086009b7308 */ /* 0x000e620000002400 */
[----:B------:R-:W-:Y:S01]  /*b840*/  FSEL R162, R153, -INF , !P6 ;  /* 0xff80000099a27808 */ /* 0x000fe20007000000 */
[----:B------:R-:W-:Y:S01]  /*b850*/  FMUL.FTZ R54, R54, UR10 ;  /* 0x0000000a36367c20 */ /* 0x000fe20008410000 */
[CC--:B------:R-:W-:Y:S01]  /*b860*/  ISETP.GE.AND P5, PT, R14.reuse, R199.reuse, PT ;  /* 0x000000c70e00720c */ /* 0x0c0fe20003fa6270 */
[----:B------:R-:W-:Y:S01]  /*b870*/  IMAD.MOV.U32 R181, RZ, RZ, R203 ;  /* 0x000000ffffb57224 */ /* 0x000fe200078e00cb */
[----:B------:R-:W-:Y:S01]  /*b880*/  ISETP.GE.AND P6, PT, R14, R198, PT ;  /* 0x000000c60e00720c */ /* 0x000fe20003fc6270 */
[----:B------:R-:W-:Y:S01]  /*b890*/  VIADD R14, R180, 0x59 ;  /* 0x00000059b40e7836 */ /* 0x000fe20000000000 */
[----:B------:R-:W-:Y:S01]  /*b8a0*/  FSEL R159, R41, -INF , !P4 ;  /* 0xff800000299f7808 */ /* 0x000fe20006000000 */
[----:B------:R-:W2:Y:S01]  /*b8b0*/  MUFU.TANH R18, R18 ;  /* 0x0000001200127308 */ /* 0x000ea20000002400 */
[----:B------:R-:W-:-:S02]  /*b8c0*/  ISETP.GE.AND P4, PT, R15, R199, PT ;  /* 0x000000c70f00720c */ /* 0x000fc40003f86270 */
[----:B------:R-:W-:Y:S02]  /*b8d0*/  FSEL R160, R40, -INF , !P5 ;  /* 0xff80000028a07808 */ /* 0x000fe40006800000 */
[----:B---3--:R-:W-:Y:S02]  /*b8e0*/  FSEL R157, R29, -INF , !P6 ;  /* 0xff8000001d9d7808 */ /* 0x008fe40007000000 */
[-C--:B------:R-:W-:Y:S01]  /*b8f0*/  ISETP.GE.AND P5, PT, R15, R198.reuse, PT ;  /* 0x000000c60f00720c */ /* 0x080fe20003fa6270 */
[----:B------:R-:W3:Y:S01]  /*b900*/  MUFU.TANH R12, R64 ;  /* 0x00000040000c7308 */ /* 0x000ee20000002400 */
[----:B------:R-:W-:Y:S02]  /*b910*/  ISETP.GE.AND P6, PT, R14, R199, PT ;  /* 0x000000c70e00720c */ /* 0x000fe40003fc6270 */
[----:B-----5:R-:W-:Y:S02]  /*b920*/  FSEL R158, R42, -INF , !P4 ;  /* 0xff8000002a9e7808 */ /* 0x020fe40006000000 */
[----:B------:R-:W-:-:S02]  /*b930*/  ISETP.GE.AND P4, PT, R14, R198, PT ;  /* 0x000000c60e00720c */ /* 0x000fc40003f86270 */
[----:B-1----:R-:W-:Y:S01]  /*b940*/  FSEL R155, R155, -INF , !P5 ;  /* 0xff8000009b9b7808 */ /* 0x002fe20006800000 */
[----:B------:R-:W1:Y:S01]  /*b950*/  MUFU.TANH R19, R66 ;  /* 0x0000004200137308 */ /* 0x000e620000002400 */
[----:B------:R-:W-:Y:S02]  /*b960*/  FSEL R156, R24, -INF , !P6 ;  /* 0xff800000189c7808 */ /* 0x000fe40007000000 */
[CC--:B------:R-:W-:Y:S02]  /*b970*/  ISETP.GE.AND P5, PT, R7.reuse, R199.reuse, PT ;  /* 0x000000c70700720c */ /* 0x0c0fe40003fa6270 */
[----:B------:R-:W-:Y:S01]  /*b980*/  ISETP.GE.AND P6, PT, R7, R198, PT ;  /* 0x000000c60700720c */ /* 0x000fe20003fc6270 */
[----:B------:R-:W-:Y:S01]  /*b990*/  VIADD R7, R180, 0x68 ;  /* 0x00000068b4077836 */ /* 0x000fe20000000000 */
[----:B--2---:R-:W-:Y:S01]  /*b9a0*/  FSEL R153, R18, -INF , !P4 ;  /* 0xff80000012997808 */ /* 0x004fe20006000000 */
[----:B------:R-:W2:Y:S01]  /*b9b0*/  MUFU.TANH R13, R13 ;  /* 0x0000000d000d7308 */ /* 0x000ea20000002400 */
[----:B------:R-:W-:-:S02]  /*b9c0*/  ISETP.GE.AND P4, PT, R6, R199, PT ;  /* 0x000000c70600720c */ /* 0x000fc40003f86270 */
[----:B---3--:R-:W-:Y:S02]  /*b9d0*/  FSEL R148, R12, -INF , !P5 ;  /* 0xff8000000c947808 */ /* 0x008fe40006800000 */
[----:B------:R-:W-:Y:S01]  /*b9e0*/  ISETP.GE.AND P5, PT, R6, R198, PT ;  /* 0x000000c60600720c */ /* 0x000fe20003fa6270 */
[----:B------:R-:W-:Y:S02]  /*b9f0*/  VIADD R6, R180, 0x69 ;  /* 0x00000069b4067836 */ /* 0x000fe40000000000 */
[----:B------:R-:W3:Y:S01]  /*ba00*/  MUFU.TANH R25, R67 ;  /* 0x0000004300197308 */ /* 0x000ee20000002400 */
[----:B-1----:R-:W-:Y:S02]  /*ba10*/  FSEL R145, R19, -INF , !P6 ;  /* 0xff80000013917808 */ /* 0x002fe40007000000 */
[----:B------:R-:W-:-:S05]  /*ba20*/  ISETP.GE.AND P6, PT, R7, R199, PT ;  /* 0x000000c70700720c */ /* 0x000fca0003fc6270 */
[----:B------:R1:W4:Y:S01]  /*ba30*/  MUFU.TANH R144, R60 ;  /* 0x0000003c00907308 */ /* 0x0003220000002400 */
[----:B--2---:R-:W-:Y:S02]  /*ba40*/  FSEL R146, R13, -INF , !P4 ;  /* 0xff8000000d927808 */ /* 0x004fe40006000000 */
[----:B------:R-:W-:Y:S01]  /*ba50*/  ISETP.GE.AND P4, PT, R7, R198, PT ;  /* 0x000000c60700720c */ /* 0x000fe20003f86270 */
[----:B------:R-:W-:-:S04]  /*ba60*/  VIADD R7, R180, 0x70 ;  /* 0x00000070b4077836 */ /* 0x000fc80000000000 */
[----:B------:R-:W2:Y:S01]  /*ba70*/  MUFU.TANH R5, R5 ;  /* 0x0000000500057308 */ /* 0x000ea20000002400 */
[----:B---3--:R-:W-:Y:S02]  /*ba80*/  FSEL R143, R25, -INF , !P5 ;  /* 0xff800000198f7808 */ /* 0x008fe40006800000 */
[----:B------:R-:W-:-:S05]  /*ba90*/  ISETP.GE.AND P5, PT, R6, R199, PT ;  /* 0x000000c70600720c */ /* 0x000fca0003fa6270 */
[----:B------:R-:W3:Y:S01]  /*baa0*/  MUFU.TANH R4, R61 ;  /* 0x0000003d00047308 */ /* 0x000ee20000002400 */
[----:B-1----:R-:W-:Y:S01]  /*bab0*/  FMUL.FTZ R60, R53, UR10 ;  /* 0x0000000a353c7c20 */ /* 0x002fe20008410000 */
[----:B------:R-:W-:Y:S01]  /*bac0*/  FMUL.FTZ R53, R55, UR10 ;  /* 0x0000000a37357c20 */ /* 0x000fe20008410000 */
[----:B----4-:R-:W-:Y:S02]  /*bad0*/  FSEL R144, R144, -INF , !P6 ;  /* 0xff80000090907808 */ /* 0x010fe40007000000 */
[----:B------:R-:W-:Y:S01]  /*bae0*/  ISETP.GE.AND P6, PT, R6, R198, PT ;  /* 0x000000c60600720c */ /* 0x000fe20003fc6270 */
[----:B------:R-:W-:Y:S02]  /*baf0*/  VIADD R6, R180, 0x71 ;  /* 0x00000071b4067836 */ /* 0x000fe40000000000 */
[----:B------:R-:W1:Y:S01]  /*bb00*/  MUFU.TANH R139, R63 ;  /* 0x0000003f008b7308 */ /* 0x000e620000002400 */
[----:B--2---:R-:W-:Y:S02]  /*bb10*/  FSEL R141, R5, -INF , !P4 ;  /* 0xff800000058d7808 */ /* 0x004fe40006000000 */
[----:B------:R-:W-:-:S05]  /*bb20*/  ISETP.GE.AND P4, PT, R7, R199, PT ;  /* 0x000000c70700720c */ /* 0x000fca0003f86270 */
[----:B------:R-:W2:Y:S01]  /*bb30*/  MUFU.TANH R134, R56 ;  /* 0x0000003800867308 */ /* 0x000ea20000002400 */
[----:B---3--:R-:W-:Y:S01]  /*bb40*/  FSEL R140, R4, -INF , !P5 ;  /* 0xff800000048c7808 */ /* 0x008fe20006800000 */
[----:B------:R-:W-:Y:S01]  /*bb50*/  VIADD R4, R180, 0x78 ;  /* 0x00000078b4047836 */ /* 0x000fe20000000000 */
[----:B------:R-:W-:-:S05]  /*bb60*/  ISETP.GE.AND P5, PT, R7, R198, PT ;  /* 0x000000c60700720c */ /* 0x000fca0003fa6270 */
[----:B------:R-:W3:Y:S01]  /*bb70*/  MUFU.TANH R132, R57 ;  /* 0x0000003900847308 */ /* 0x000ee20000002400 */
[----:B-1----:R-:W-:Y:S02]  /*bb80*/  FSEL R139, R139, -INF , !P6 ;  /* 0xff8000008b8b7808 */ /* 0x002fe40007000000 */
[----:B------:R-:W-:-:S05]  /*bb90*/  ISETP.GE.AND P6, PT, R6, R199, PT ;  /* 0x000000c70600720c */ /* 0x000fca0003fc6270 */
[----:B------:R-:W1:Y:S01]  /*bba0*/  MUFU.TANH R63, R58 ;  /* 0x0000003a003f7308 */ /* 0x000e620000002400 */
[----:B--2---:R-:W-:Y:S02]  /*bbb0*/  FSEL R134, R134, -INF , !P4 ;  /* 0xff80000086867808 */ /* 0x004fe40006000000 */
[----:B------:R-:W-:-:S05]  /*bbc0*/  ISETP.GE.AND P4, PT, R6, R198, PT ;  /* 0x000000c60600720c */ /* 0x000fca0003f86270 */
[----:B------:R-:W2:Y:S01]  /*bbd0*/  MUFU.TANH R61, R59 ;  /* 0x0000003b003d7308 */ /* 0x000ea20000002400 */
[----:B---3--:R-:W-:Y:S01]  /*bbe0*/  FSEL R132, R132, -INF , !P6 ;  /* 0xff80000084847808 */ /* 0x008fe20007000000 */
[----:B------:R-:W-:Y:S01]  /*bbf0*/  BAR.SYNC.DEFER_BLOCKING 0x0 ;  /* 0x0000000000007b1d */ /* 0x000fe20000010000 */
[----:B------:R-:W-:-:S05]  /*bc00*/  ISETP.GE.AND P6, PT, R4, R198, PT ;  /* 0x000000c60400720c */ /* 0x000fca0003fc6270 */
[----:B------:R-:W3:Y:S01]  /*bc10*/  MUFU.TANH R66, R52 ;  /* 0x0000003400427308 */ /* 0x000ee20000002400 */
[----:B-1----:R-:W-:Y:S02]  /*bc20*/  FSEL R63, R63, -INF , !P5 ;  /* 0xff8000003f3f7808 */ /* 0x002fe40006800000 */
[----:B------:R-:W-:Y:S01]  /*bc30*/  ISETP.GE.AND P5, PT, R4, R199, PT ;  /* 0x000000c70400720c */ /* 0x000fe20003fa6270 */
[----:B------:R-:W-:-:S04]  /*bc40*/  VIADD R4, R180, 0x79 ;  /* 0x00000079b4047836 */ /* 0x000fc80000000000 */
[----:B------:R-:W1:Y:S01]  /*bc50*/  MUFU.TANH R57, R54 ;  /* 0x0000003600397308 */ /* 0x000e620000002400 */
[----:B--2---:R-:W-:Y:S02]  /*bc60*/  FSEL R61, R61, -INF , !P4 ;  /* 0xff8000003d3d7808 */ /* 0x004fe40006000000 */
[----:B------:R-:W-:-:S04]  /*bc70*/  ISETP.GE.AND P4, PT, R180, R199, PT ;  /* 0x000000c7b400720c */ /* 0x000fc80003f86270 */
[----:B------:R-:W-:Y:S01]  /*bc80*/  FSEL R6, R3, -INF , !P4 ;  /* 0xff80000003067808 */ /* 0x000fe20006000000 */
[----:B------:R-:W2:Y:S01]  /*bc90*/  MUFU.TANH R60, R60 ;  /* 0x0000003c003c7308 */ /* 0x000ea20000002400 */
[----:B---3--:R-:W-:Y:S02]  /*bca0*/  FSEL R66, R66, -INF , !P5 ;  /* 0xff80000042427808 */ /* 0x008fe40006800000 */
[-C--:B------:R-:W-:Y:S01]  /*bcb0*/  ISETP.GE.AND P5, PT, R180, R198.reuse, PT ;  /* 0x000000c6b400720c */ /* 0x080fe20003fa6270 */
[----:B------:R-:W-:Y:S01]  /*bcc0*/  IMAD.MOV.U32 R180, RZ, RZ, R202 ;  /* 0x000000ffffb47224 */ /* 0x000fe200078e00ca */
[----:B------:R-:W-:Y:S02]  /*bcd0*/  ISETP.GE.AND P4, PT, R4, R198, PT ;  /* 0x000000c60400720c */ /* 0x000fe40003f86270 */
[----:B------:R-:W-:Y:S01]  /*bce0*/  FSEL R3, R172, -INF , !P5 ;  /* 0xff800000ac037808 */ /* 0x000fe20006800000 */
[----:B------:R-:W3:Y:S01]  /*bcf0*/  MUFU.TANH R53, R53 ;  /* 0x0000003500357308 */ /* 0x000ee20000002400 */
[----:B-1----:R-:W-:-:S02]  /*bd00*/  FSEL R57, R57, -INF , !P6 ;  /* 0xff80000039397808 */ /* 0x002fc40007000000 */
[----:B------:R-:W-:-:S04]  /*bd10*/  ISETP.GE.AND P6, PT, R4, R199, PT ;  /* 0x000000c70400720c */ /* 0x000fc80003fc6270 */
[----:B--2---:R-:W-:Y:S02]  /*bd20*/  FSEL R60, R60, -INF , !P6 ;  /* 0xff8000003c3c7808 */ /* 0x004fe40007000000 */
[----:B---3--:R-:W-:Y:S01]  /*bd30*/  FSEL R53, R53, -INF , !P4 ;  /* 0xff80000035357808 */ /* 0x008fe20006000000 */
        /* <DEDUP_REMOVED lines=33> */
[----:B------:R-:W-:-:S02]  /*bf50*/  ISETP.GE.U32.AND P6, PT, R10, R5, PT ;  /* 0x000000050a00720c */ /* 0x000fc40003fc6070 */
[----:B------:R-:W-:-:S05]  /*bf60*/  LOP3.LUT R10, RZ, R7, RZ, 0x33, !PT ;  /* 0x00000007ff0a7212 */ /* 0x000fca00078e33ff */
[----:B------:R-:W-:Y:S02]  /*bf70*/  @P3 IADD3 R13, R13, 0x1, RZ ;  /* 0x000000010d0d3810 */ /* 0x000fe40007ffe0ff */
[----:B------:R-:W-:-:S03]  /*bf80*/  ISETP.GE.AND P3, PT, R12, RZ, PT ;  /* 0x000000ff0c00720c */ /* 0x000fc60003f66270 */
[----:B------:R-:W-:Y:S01]  /*bf90*/  @!P5 IMAD.MOV R13, RZ, RZ, -R13 ;  /* 0x000000ffff0dd224 */ /* 0x000fe200078e0a0d */
[----:B------:R-:W-:-:S04]  /*bfa0*/  @P6 IADD3 R4, R4, 0x1, RZ ;  /* 0x0000000104046810 */ /* 0x000fc80007ffe0ff */
[----:B------:R-:W-:-:S05]  /*bfb0*/  SEL R5, R10, R13, !P4 ;  /* 0x0000000d0a057207 */ /* 0x000fca0006000000 */
[----:B------:R-:W-:Y:S01]  /*bfc0*/  @!P3 IADD3 R4, -R4, RZ, RZ ;  /* 0x000000ff0404b210 */ /* 0x000fe20007ffe1ff */
[----:B------:R-:W-:-:S03]  /*bfd0*/  IMAD.WIDE R14, R5, 0x4, R230 ;  /* 0x00000004050e7825 */ /* 0x000fc600078e02e6 */
[----:B------:R-:W-:Y:S02]  /*bfe0*/  SEL R10, R10, R4, !P4 ;  /* 0x000000040a0a7207 */ /* 0x000fe40006000000 */
[----:B------:R-:W2:Y:S03]  /*bff0*/  LDG.E R9, desc[UR12][R14.64] ;  /* 0x0000000c0e097981 */ /* 0x000ea6000c1e1900 */
[----:B------:R-:W-:-:S05]  /*c000*/  IMAD.WIDE R12, R10, 0x4, R230 ;  /* 0x000000040a0c7825 */ /* 0x000fca00078e02e6 */
[----:B------:R-:W2:Y:S01]  /*c010*/  LDG.E R8, desc[UR12][R12.64] ;  /* 0x0000000c0c087981 */ /* 0x000ea2000c1e1900 */
[----:B------:R-:W-:Y:S02]  /*c020*/  IMAD.IADD R10, R5, 0x1, -R10 ;  /* 0x00000001050a7824 */ /* 0x000fe400078e0a0a */
[----:B------:R-:W1:Y:S02]  /*c030*/  LDC.64 R4, c[0x0][0x230] ;  /* 0x00008c00ff047b82 */ /* 0x000e640000000a00 */
[----:B------:R-:W-:-:S05]  /*c040*/  IMAD R10, R10, R7, -0x80 ;  /* 0xffffff800a0a7424 */ /* 0x000fca00078e0207 */
[----:B------:R-:W-:-:S05]  /*c050*/  SHF.R.S32.HI R7, RZ, 0x1f, R10 ;  /* 0x0000001fff077819 */ /* 0x000fca000001140a */
[----:B------:R-:W-:-:S04]  /*c060*/  IMAD R7, R7, R192, RZ ;  /* 0x000000c007077224 */ /* 0x000fc800078e02ff */
[C---:B------:R-:W-:Y:S02]  /*c070*/  IMAD R7, R10.reuse, R193, R7 ;  /* 0x000000c10a077224 */ /* 0x040fe400078e0207 */
[----:B------:R-:W-:-:S04]  /*c080*/  IMAD.WIDE.U32 R10, R10, R192, RZ ;  /* 0x000000c00a0a7225 */ /* 0x000fc800078e00ff */
[----:B------:R-:W-:Y:S01]  /*c090*/  IMAD.IADD R11, R11, 0x1, R7 ;  /* 0x000000010b0b7824 */ /* 0x000fe200078e0207 */
[----:B--2---:R-:W-:-:S04]  /*c0a0*/  IADD3 R8, -R9, R8, RZ ;  /* 0x0000000809087210 */ /* 0x004fc80007ffe1ff */
[----:B------:R-:W-:-:S05]  /*c0b0*/  SHF.R.S32.HI R9, RZ, 0x1f, R8 ;  /* 0x0000001fff097819 */ /* 0x000fca0000011408 */
[----:B-1----:R-:W-:-:S04]  /*c0c0*/  IMAD R9, R9, R4, RZ ;  /* 0x0000000409097224 */ /* 0x002fc800078e02ff */
[C---:B------:R-:W-:Y:S02]  /*c0d0*/  IMAD R5, R8.reuse, R5, R9 ;  /* 0x0000000508057224 */ /* 0x040fe400078e0209 */
[----:B------:R-:W-:-:S05]  /*c0e0*/  IMAD.WIDE.U32 R8, R8, R4, R10 ;  /* 0x0000000408087225 */ /* 0x000fca00078e000a */
[----:B------:R-:W-:Y:S01]  /*c0f0*/  IADD3 R10, R9, R5, RZ ;  /* 0x00000005090a7210 */ /* 0x000fe20007ffe0ff */
[----:B------:R-:W-:Y:S01]  /*c100*/  IMAD.MOV.U32 R9, RZ, RZ, R8 ;  /* 0x000000ffff097224 */ /* 0x000fe200078e0008 */
[----:B------:R-:W-:Y:S06]  /*c110*/  BRA `(.L_x_860) ;  /* 0x0000000000087947 */ /* 0x000fec0003800000 */
.L_x_859:
[----:B------:R-:W-:-:S04]  /*c120*/  LEA R9, -R192, RZ, 0x7 ;  /* 0x000000ffc0097211 */ /* 0x000fc800078e39ff */
[----:B------:R-:W-:-:S07]  /*c130*/  SHF.R.S32.HI R10, RZ, 0x1f, R9 ;  /* 0x0000001fff0a7819 */ /* 0x000fce0000011409 */
.L_x_860:
        /* <DEDUP_REMOVED lines=44> */
[----:B------:R1:W-:Y:S01]  /*c400*/  @P1 STS.128 [R224+0x8800], RZ ;  /* 0x008800ffe0001388 */ /* 0x0003e20000000c00 */
[----:B------:R-:W-:Y:S01]  /*c410*/  @!P1 IADD3 R13, P4, R196, R5, RZ ;  /* 0x00000005c40d9210 */ /* 0x000fe20007f9e0ff */
[--C-:B------:R-:W-:Y:S01]  /*c420*/  @!P1 IMAD.X R11, R197, 0x1, R8.reuse, P3 ;  /* 0x00000001c50b9824 */ /* 0x100fe200018e0608 */
[C---:B--2---:R-:W-:Y:S01]  /*c430*/  @!P1 LEA R14, P3, R12.reuse, UR8, 0x1 ;  /* 0x000000080c0e9c11 */ /* 0x044fe2000f8608ff */
[----:B------:R-:W-:Y:S01]  /*c440*/  @!PT LDS RZ, [RZ] ;  /* 0x00000000fffff984 */ /* 0x000fe20000000800 */
[----:B------:R-:W-:Y:S01]  /*c450*/  @!PT LDS RZ, [RZ] ;  /* 0x00000000fffff984 */ /* 0x000fe20000000800 */
[----:B------:R-:W-:Y:S01]  /*c460*/  @!PT LDS RZ, [RZ] ;  /* 0x00000000fffff984 */ /* 0x000fe20000000800 */
[----:B------:R2:W-:Y:S01]  /*c470*/  @!P1 LDGSTS.E.BYPASS.LTC128B.128 [R224+0x8800], desc[UR12][R24.64+0x80] ;  /* 0x0880008018e09fae */ /* 0x0005e2000b901d4c */
        /* <DEDUP_REMOVED lines=10> */
[-C--:B------:R-:W-:Y:S02]  /*c520*/  @!P2 LEA R34, P5, R5, R238.reuse, 0x1 ;  /* 0x000000ee0522a211 */ /* 0x080fe400078a08ff */
        /* <DEDUP_REMOVED lines=13> */
[--C-:B------:R-:W-:Y:S01]  /*c600*/  @!P1 IMAD.X R11, R197, 0x1, R8.reuse, P4 ;  /* 0x00000001c50b9824 */ /* 0x100fe200020e0608 */
[C---:B------:R-:W-:Y:S01]  /*c610*/  @!P1 LEA R40, P4, R12.reuse, UR8, 0x1 ;  /* 0x000000080c289c11 */ /* 0x040fe2000f8808ff */
[----:B------:R1:W-:Y:S01]  /*c620*/  @P2 STS.128 [R224+0x5800], RZ ;  /* 0x005800ffe0002388 */ /* 0x0003e20000000c00 */
[----:B------:R-:W-:Y:S01]  /*c630*/  @!P2 LEA.HI.X R43, R7, R239, R8, 0x1, P5 ;  /* 0x000000ef072ba211 */ /* 0x000fe200028f0c08 */
[----:B------:R-:W-:Y:S01]  /*c640*/  @!P1 IMAD.X R8, R197, 0x1, R4, P3 ;  /* 0x00000001c5089824 */ /* 0x000fe200018e0604 */
[----:B------:R-:W-:Y:S01]  /*c650*/  @!P1 LEA.HI.X R41, R12, UR9, R11, 0x1, P4 ;  /* 0x000000090c299c11 */ /* 0x000fe2000a0f0c0b */
[----:B------:R-:W-:Y:S01]  /*c660*/  @!PT LDS RZ, [RZ] ;  /* 0x00000000fffff984 */ /* 0x000fe20000000800 */
[----:B------:R-:W-:Y:S01]  /*c670*/  @!PT LDS RZ, [RZ] ;  /* 0x00000000fffff984 */ /* 0x000fe20000000800 */
[----:B------:R-:W-:Y:S01]  /*c680*/  @!PT LDS RZ, [RZ] ;  /* 0x00000000fffff984 */ /* 0x000fe20000000800 */
[----:B------:R3:W-:Y:S01]  /*c690*/  @!P2 LDGSTS.E.BYPASS.LTC128B.128 [R224+0x5800], desc[UR12][R18.64] ;  /* 0x0580000012e0afae */ /* 0x0007e2000b901d4c */
[----:B------:R-:W-:-:S02]  /*c6a0*/  @!P1 LEA R12, P3, R13, UR8, 0x1 ;  /* 0x000000080d0c9c11 */ /* 0x000fc4000f8608ff */
[----:B--2---:R-:W-:Y:S01]  /*c6b0*/  @!P2 LEA R24, P4, R5, R238, 0x1 ;  /* 0x000000ee0518a211 */ /* 0x004fe200078808ff */
[----:B------:R1:W-:Y:S01]  /*c6c0*/  @P1 STS.128 [R224+0x9800], RZ ;  /* 0x009800ffe0001388 */ /* 0x0003e20000000c00 */
[----:B------:R-:W-:Y:S02]  /*c6d0*/  @!P1 LEA.HI.X R13, R13, UR9, R8, 0x1, P3 ;  /* 0x000000090d0d9c11 */ /* 0x000fe400098f0c08 */
        /* <DEDUP_REMOVED lines=17> */
[----:B---3--:R-:W-:-:S03]  /*c7f0*/  @!P2 LEA R18, P3, R7, R238, 0x1 ;  /* 0x000000ee0712a211 */ /* 0x008fc600078608ff */
        /* <DEDUP_REMOVED lines=36> */
.L_x_862:
[----:B------:R-:W-:Y:S05]  /*ca40*/  BSYNC B0 ;  /* 0x0000000000007941 */ /* 0x000fea0003800000 */
.L_x_861:
[----:B------:R-:W0:Y:S01]  /*ca50*/  LDGDEPBAR ;  /* 0x00000000000079af */ /* 0x000e220000000000 */
[----:B------:R-:W-:-:S04]  /*ca60*/  LEA R238, P1, R9, R238, 0x1 ;  /* 0x000000ee09ee7211 */ /* 0x000fc800078208ff */
[----:B------:R-:W-:-:S09]  /*ca70*/  LEA.HI.X R239, R9, R239, R10, 0x1, P1 ;  /* 0x000000ef09ef7211 */ /* 0x000fd200008f0c0a */
.L_x_858:
[----:B------:R-:W-:Y:S01]  /*ca80*/  FMNMX.FTZ R5, R2, R6, !PT ;  /* 0x0000000602057209 */ /* 0x000fe20007810000 */
[----:B-1----:R-:W-:Y:S01]  /*ca90*/  LDSM.16.MT88.4 R24, [R206+0xc800] ;  /* 0x00c80000ce18783b */ /* 0x002fe20000004200 */
[----:B------:R-:W-:Y:S02]  /*caa0*/  FMNMX.FTZ R4, R0, R3, !PT ;  /* 0x0000000300047209 */ /* 0x000fe40007810000 */
[----:B------:R-:W-:Y:S01]  /*cab0*/  FMNMX.FTZ R5, R182, R5, !PT ;  /* 0x00000005b6057209 */ /* 0x000fe20007810000 */
[----:B------:R-:W-:Y:S01]  /*cac0*/  LDSM.16.MT88.4 R20, [R204+0xc800] ;  /* 0x00c80000cc14783b */ /* 0x000fe20000004200 */
[----:B------:R-:W-:Y:S02]  /*cad0*/  FMNMX.FTZ R4, R17, R4, !PT ;  /* 0x0000000411047209 */ /* 0x000fe40007810000 */
[----:B------:R-:W-:Y:S01]  /*cae0*/  FMNMX.FTZ R5, R16, R5, !PT ;  /* 0x0000000510057209 */ /* 0x000fe20007810000 */
[----:B------:R-:W-:Y:S01]  /*caf0*/  LDSM.16.MT88.4 R32, [R208+0xd000] ;  /* 0x00d00000d020783b */ /* 0x000fe20000004200 */
        /* <DEDUP_REMOVED lines=60> */
[----:B------:R-:W3:Y:S01]  /*cec0*/  SHFL.BFLY PT, R4, R7, 0x2, 0x1f ;  /* 0x0c401f0007047f89 */ /* 0x000ee200000e0000 */
[----:B-1----:R-:W-:Y:S02]  /*ced0*/  FMNMX.FTZ R5, R8, R5, !PT ;  /* 0x0000000508057209 */ /* 0x002fe40007810000 */
[----:B---3--:R-:W-:-:S03]  /*cee0*/  FMNMX.FTZ R4, R7, R4, !PT ;  /* 0x0000000407047209 */ /* 0x008fc60007810000 */
[----:B------:R-:W1:Y:S04]  /*cef0*/  SHFL.BFLY PT, R46, R5, 0x1, 0x1f ;  /* 0x0c201f00052e7f89 */ /* 0x000e6800000e0000 */
[----:B------:R-:W3:Y:S01]  /*cf00*/  SHFL.BFLY PT, R45, R4, 0x1, 0x1f ;  /* 0x0c201f00042d7f89 */ /* 0x000ee200000e0000 */
[----:B-1----:R-:W-:-:S04]  /*cf10*/  FMNMX.FTZ R46, R5, R46, !PT ;  /* 0x0000002e052e7209 */ /* 0x002fc80007810000 */
[C---:B------:R-:W-:Y:S01]  /*cf20*/  FSETP.NEU.FTZ.AND P2, PT, R46.reuse, -INF , PT ;  /* 0xff8000002e00780b */ /* 0x040fe20003f5d000 */
[----:B------:R-:W-:Y:S01]  /*cf30*/  FMUL.FTZ R65, R46, UR11 ;  /* 0x0000000b2e417c20 */ /* 0x000fe20008410000 */
[----:B---3--:R-:W-:Y:S02]  /*cf40*/  FMNMX.FTZ R45, R4, R45, !PT ;  /* 0x0000002d042d7209 */ /* 0x008fe40007810000 */
[----:B------:R-:W-:Y:S02]  /*cf50*/  FSEL R5, R46, RZ, P2 ;  /* 0x000000ff2e057208 */ /* 0x000fe40001000000 */
[----:B------:R-:W-:Y:S01]  /*cf60*/  FSEL R65, R65, RZ, P2 ;  /* 0x000000ff41417208 */ /* 0x000fe20001000000 */
[C---:B------:R-:W-:Y:S01]  /*cf70*/  FMUL.FTZ R54, R45.reuse, UR11 ;  /* 0x0000000b2d367c20 */ /* 0x040fe20008410000 */
[C---:B------:R-:W-:Y:S01]  /*cf80*/  FSETP.NEU.FTZ.AND P1, PT, R45.reuse, -INF , PT ;  /* 0xff8000002d00780b */ /* 0x040fe20003f3d000 */
[----:B------:R-:W-:Y:S02]  /*cf90*/  FADD.FTZ R8, R2, -R5 ;  /* 0x8000000502087221 */ /* 0x000fe40000010000 */
[--C-:B------:R-:W-:Y:S01]  /*cfa0*/  FFMA.FTZ R48, R6, UR11, -R65.reuse ;  /* 0x0000000b06307c23 */ /* 0x100fe20008010841 */
[----:B------:R-:W-:Y:S01]  /*cfb0*/  FSEL R9, R45, RZ, P1 ;  /* 0x000000ff2d097208 */ /* 0x000fe20000800000 */
[----:B------:R-:W1:Y:S01]  /*cfc0*/  LDSM.16.MT88.4 R4, [R208+0xc000] ;  /* 0x00c00000d004783b */ /* 0x000e620000004200 */
[----:B------:R-:W-:Y:S01]  /*cfd0*/  FSEL R54, R54, RZ, P1 ;  /* 0x000000ff36367208 */ /* 0x000fe20000800000 */
[--C-:B------:R-:W-:Y:S01]  /*cfe0*/  FFMA.FTZ R43, R16, UR11, -R65.reuse ;  /* 0x0000000b102b7c23 */ /* 0x100fe20008010841 */
[----:B------:R-:W-:Y:S01]  /*cff0*/  FFMA.FTZ R44, R182, UR11, -R65 ;  /* 0x0000000bb62c7c23 */ /* 0x000fe20008010841 */
[----:B------:R-:W-:Y:S01]  /*d000*/  FADD.FTZ R9, R0, -R9 ;  /* 0x8000000900097221 */ /* 0x000fe20000010000 */
[--C-:B------:R-:W-:Y:S01]  /*d010*/  FFMA.FTZ R42, R184, UR11, -R65.reuse ;  /* 0x0000000bb82a7c23 */ /* 0x100fe20008010841 */
[--C-:B------:R-:W-:Y:S01]  /*d020*/  FFMA.FTZ R40, R17, UR11, -R54.reuse ;  /* 0x0000000b11287c23 */ /* 0x100fe20008010836 */
[--C-:B------:R-:W-:Y:S01]  /*d030*/  FFMA.FTZ R41, R3, UR11, -R54.reuse ;  /* 0x0000000b03297c23 */ /* 0x100fe20008010836 */
[----:B------:R-:W3:Y:S01]  /*d040*/  LDSM.16.MT88.4 R16, [R206+0xc000] ;  /* 0x00c00000ce10783b */ /* 0x000ee20000004200 */
[--C-:B------:R-:W-:Y:S01]  /*d050*/  FFMA.FTZ R3, R183, UR11, -R54.reuse ;  /* 0x0000000bb7037c23 */ /* 0x100fe20008010836 */
[--C-:B------:R-:W-:Y:S01]  /*d060*/  FFMA.FTZ R2, R185, UR11, -R54.reuse ;  /* 0x0000000bb9027c23 */ /* 0x100fe20008010836 */
[----:B------:R-:W-:Y:S01]  /*d070*/  FMUL.FTZ R47, R8, UR11 ;  /* 0x0000000b082f7c20 */ /* 0x000fe20008410000 */
[----:B------:R-:W-:Y:S01]  /*d080*/  FMUL.FTZ R0, R9, UR11 ;  /* 0x0000000b09007c20 */ /* 0x000fe20008410000 */
[----:B------:R-:W-:Y:S01]  /*d090*/  MUFU.EX2 R48, R48 ;  /* 0x0000003000307308 */ /* 0x000fe20000000800 */
[----:B------:R-:W4:Y:S01]  /*d0a0*/  LDSM.16.MT88.4 R8, [R205+0xc000] ;  /* 0x00c00000cd08783b */ /* 0x000f220000004200 */
[--C-:B------:R-:W-:Y:S01]  /*d0b0*/  FFMA.FTZ R51, R28, UR11, -R65.reuse ;  /* 0x0000000b1c337c23 */ /* 0x100fe20008010841 */
[--C-:B------:R-:W-:Y:S01]  /*d0c0*/  FFMA.FTZ R50, R178, UR11, -R65.reuse ;  /* 0x0000000bb2327c23 */ /* 0x100fe20008010841 */
[--C-:B------:R-:W-:Y:S01]  /*d0d0*/  FFMA.FTZ R49, R174, UR11, -R65.reuse ;  /* 0x0000000bae317c23 */ /* 0x100fe20008010841 */
[----:B------:R-:W-:Y:S01]  /*d0e0*/  LDSM.16.MT88.4 R28, [R204+0x10000] ;  /* 0x01000000cc1c783b */ /* 0x000fe20000004200 */
        /* <DEDUP_REMOVED lines=14> */
[--C-:B------:R-:W-:Y:S01]  /*d1d0*/  FFMA.FTZ R137, R137, UR11, -R54.reuse ;  /* 0x0000000b89897c23 */ /* 0x100fe20008010836 */
[--C-:B------:R-:W-:Y:S01]  /*d1e0*/  FFMA.FTZ R138, R147, UR11, -R54.reuse ;  /* 0x0000000b938a7c23 */ /* 0x100fe20008010836 */
[--C-:B------:R-:W-:Y:S01]  /*d1f0*/  FFMA.FTZ R149, R150, UR11, -R65.reuse ;  /* 0x0000000b96957c23 */ /* 0x100fe20008010841 */
[--C-:B------:R-:W-:Y:S01]  /*d200*/  FFMA.FTZ R147, R154, UR11, -R65.reuse ;  /* 0x0000000b9a937c23 */ /* 0x100fe20008010841 */
[----:B------:R-:W5:Y:S01]  /*d210*/  MUFU.EX2 R42, R42 ;  /* 0x0000002a002a7308 */ /* 0x000f620000000800 */
[----:B--2---:R-:W-:Y:S01]  /*d220*/  F2FP.BF16.F32.PACK_AB R12, R44, R48 ;  /* 0x000000302c0c723e */ /* 0x004fe200000010ff */
[--C-:B------:R-:W-:Y:S01]  /*d230*/  FFMA.FTZ R150, R152, UR11, -R65.reuse ;  /* 0x0000000b98967c23 */ /* 0x100fe20008010841 */
[--C-:B------:R-:W-:Y:S01]  /*d240*/  FFMA.FTZ R142, R142, UR11, -R65.reuse ;  /* 0x0000000b8e8e7c23 */ /* 0x100fe20008010841 */
[--C-:B------:R-:W-:Y:S01]  /*d250*/  FFMA.FTZ R151, R151, UR11, -R54.reuse ;  /* 0x0000000b97977c23 */ /* 0x100fe20008010836 */
[--C-:B------:R-:W-:Y:S01]  /*d260*/  FFMA.FTZ R152, R173, UR11, -R54.reuse ;  /* 0x0000000bad987c23 */ /* 0x100fe20008010836 */
[--C-:B------:R-:W-:Y:S01]  /*d270*/  FFMA.FTZ R154, R171, UR11, -R54.reuse ;  /* 0x0000000bab9a7c23 */ /* 0x100fe20008010836 */
[--C-:B------:R-:W-:Y:S01]  /*d280*/  FFMA.FTZ R161, R161, UR11, -R54.reuse ;  /* 0x0000000ba1a17c23 */ /* 0x100fe20008010836 */
        /* <DEDUP_REMOVED lines=9> */
[----:B-----5:R-:W-:Y:S01]  /*d320*/  F2FP.BF16.F32.PACK_AB R14, R42, R43 ;  /* 0x0000002b2a0e723e */ /* 0x020fe200000010ff */
        /* <DEDUP_REMOVED lines=24> */
[----:B------:R-:W-:Y:S01]  /*d4b0*/  FFMA.FTZ R65, R60, UR11, -R65 ;  /* 0x0000000b3c417c23 */ /* 0x000fe20008010841 */
[----:B------:R-:W-:-:S05]  /*d4c0*/  FFMA.FTZ R53, R53, UR11, -R54 ;  /* 0x0000000b35357c23 */ /* 0x000fca0008010836 */
[----:B------:R-:W1:Y:S01]  /*d4d0*/  MUFU.EX2 R0, R0 ;  /* 0x0000000000007308 */ /* 0x000e620000000800 */
[----:B-----5:R-:W-:-:S07]  /*d4e0*/  F2FP.BF16.F32.PACK_AB R15, R2, R3 ;  /* 0x00000003020f723e */ /* 0x020fce00000010ff */
[----:B------:R-:W-:Y:S01]  /*d4f0*/  MUFU.EX2 R50, R50 ;  /* 0x0000003200327308 */ /* 0x000fe20000000800 */
[-C--:B--2---:R-:W-:Y:S01]  /*d500*/  FMUL.FTZ R128, R128, R47.reuse ;  /* 0x0000002f80807220 */ /* 0x084fe20000410000 */
[-C--:B------:R-:W-:Y:S01]  /*d510*/  FMUL.FTZ R129, R129, R47.reuse ;  /* 0x0000002f81817220 */ /* 0x080fe20000410000 */
[-C--:B------:R-:W-:Y:S01]  /*d520*/  FMUL.FTZ R124, R124, R47.reuse ;  /* 0x0000002f7c7c7220 */ /* 0x080fe20000410000 */
[-C--:B------:R-:W-:Y:S01]  /*d530*/  FMUL.FTZ R125, R125, R47.reuse ;  /* 0x0000002f7d7d7220 */ /* 0x080fe20000410000 */
[-C--:B------:R-:W-:Y:S01]  /*d540*/  FMUL.FTZ R120, R120, R47.reuse ;  /* 0x0000002f78787220 */ /* 0x080fe20000410000 */
[-C--:B------:R-:W-:Y:S01]  /*d550*/  FMUL.FTZ R121, R121, R47.reuse ;  /* 0x0000002f79797220 */ /* 0x080fe20000410000 */
[-C--:B------:R-:W-:Y:S01]  /*d560*/  FMUL.FTZ R116, R116, R47.reuse ;  /* 0x0000002f74747220 */ /* 0x080fe20000410000 */
[-C--:B------:R-:W-:Y:S01]  /*d570*/  FMUL.FTZ R117, R117, R47.reuse ;  /* 0x0000002f75757220 */ /* 0x080fe20000410000 */
[-C--:B-1----:R-:W-:Y:S01]  /*d580*/  FMUL.FTZ R130, R130, R0.reuse ;  /* 0x0000000082827220 */ /* 0x082fe20000410000 */
        /* <DEDUP_REMOVED lines=14> */
[----:B------:R-:W1:Y:S01]  /*d670*/  LDSM.16.MT88.4 R4, [R204+0xc000] ;  /* 0x00c00000cc04783b */ /* 0x000e620000004200 */
[-C--:B------:R-:W-:Y:S01]  /*d680*/  FMUL.FTZ R115, R115, R0.reuse ;  /* 0x0000000073737220 */ /* 0x080fe20000410000 */
[-C--:B------:R-:W-:Y:S01]  /*d690*/  FMUL.FTZ R110, R110, R0.reuse ;  /* 0x000000006e6e7220 */ /* 0x080fe20000410000 */
[-C--:B------:R-:W-:Y:S01]  /*d6a0*/  FMUL.FTZ R111, R111, R0.reuse ;  /* 0x000000006f6f7220 */ /* 0x080fe20000410000 */
[-C--:B------:R-:W-:Y:S01]  /*d6b0*/  FMUL.FTZ R104, R104, R47.reuse ;  /* 0x0000002f68687220 */ /* 0x080fe20000410000 */
[C---:B---3--:R-:W-:Y:S01]  /*d6c0*/  HMMA.16816.F32.BF16 R120, R12.reuse, R16, R120 ;  /* 0x000000100c78723c */ /* 0x048fe20000041878 */
[-C--:B------:R-:W-:Y:S01]  /*d6d0*/  FMUL.FTZ R105, R105, R47.reuse ;  /* 0x0000002f69697220 */ /* 0x080fe20000410000 */
[-C--:B------:R-:W-:Y:S01]  /*d6e0*/  FMUL.FTZ R106, R106, R0.reuse ;  /* 0x000000006a6a7220 */ /* 0x080fe20000410000 */
[-C--:B------:R-:W-:Y:S01]  /*d6f0*/  FMUL.FTZ R107, R107, R0.reuse ;  /* 0x000000006b6b7220 */ /* 0x080fe20000410000 */
[-C--:B------:R-:W-:Y:S01]  /*d700*/  FMUL.FTZ R100, R100, R47.reuse ;  /* 0x0000002f64647220 */ /* 0x080fe20000410000 */
[-C--:B------:R-:W-:Y:S01]  /*d710*/  FMUL.FTZ R101, R101, R47.reuse ;  /* 0x0000002f65657220 */ /* 0x080fe20000410000 */
[C---:B------:R-:W-:Y:S01]  /*d720*/  HMMA.16816.F32.BF16 R116, R12.reuse, R18, R116 ;  /* 0x000000120c74723c */ /* 0x040fe20000041874 */
[----:B------:R-:W2:Y:S01]  /*d730*/  LDSM.16.MT88.4 R16, [R208+0x10000] ;  /* 0x01000000d010783b */ /* 0x000ea20000004200 */
[-C--:B------:R-:W-:Y:S01]  /*d740*/  FMUL.FTZ R102, R102, R0.reuse ;  /* 0x0000000066667220 */ /* 0x080fe20000410000 */
[-C--:B------:R-:W-:Y:S01]  /*d750*/  FMUL.FTZ R103, R103, R0.reuse ;  /* 0x0000000067677220 */ /* 0x080fe20000410000 */
[-C--:B------:R-:W-:Y:S01]  /*d760*/  FMUL.FTZ R96, R96, R47.reuse ;  /* 0x0000002f60607220 */ /* 0x080fe20000410000 */
[-C--:B------:R-:W-:Y:S01]  /*d770*/  FMUL.FTZ R97, R97, R47.reuse ;  /* 0x0000002f61617220 */ /* 0x080fe20000410000 */
[C---:B----4-:R-:W-:Y:S01]  /*d780*/  HMMA.16816.F32.BF16 R112, R12.reuse, R8, R112 ;  /* 0x000000080c70723c */ /* 0x050fe20000041870 */
        /* <DEDUP_REMOVED lines=8> */
[----:B------:R-:W4:Y:S01]  /*d810*/  MUFU.EX2 R49, R49 ;  /* 0x0000003100317308 */ /* 0x000f220000000800 */
[-C--:B------:R-:W-:Y:S01]  /*d820*/  FMUL.FTZ R88, R88, R47.reuse ;  /* 0x0000002f58587220 */ /* 0x080fe20000410000 */
[-C--:B------:R-:W-:Y:S01]  /*d830*/  FMUL.FTZ R89, R89, R47.reuse ;  /* 0x0000002f59597220 */ /* 0x080fe20000410000 */
[-C--:B------:R-:W-:Y:S01]  /*d840*/  FMUL.FTZ R90, R90, R0.reuse ;  /* 0x000000005a5a7220 */ /* 0x080fe20000410000 */
[-C--:B------:R-:W-:Y:S01]  /*d850*/  FMUL.FTZ R91, R91, R0.reuse ;  /* 0x000000005b5b7220 */ /* 0x080fe20000410000 */
[-C--:B------:R-:W-:Y:S01]  /*d860*/  FMUL.FTZ R84, R84, R47.reuse ;  /* 0x0000002f54547220 */ /* 0x080fe20000410000 */
[-C--:B------:R-:W-:Y:S01]  /*d870*/  FMUL.FTZ R85, R85, R47.reuse ;  /* 0x0000002f55557220 */ /* 0x080fe20000410000 */
[-C--:B------:R-:W-:Y:S01]  /*d880*/  FMUL.FTZ R86, R86, R0.reuse ;  /* 0x0000000056567220 */ /* 0x080fe20000410000 */
[----:B------:R-:W-:Y:S01]  /*d890*/  MUFU.EX2 R52, R52 ;  /* 0x0000003400347308 */ /* 0x000fe20000000800 */
[-C--:B------:R-:W-:Y:S01]  /*d8a0*/  FMUL.FTZ R87, R87, R0.reuse ;  /* 0x0000000057577220 */ /* 0x080fe20000410000 */
[-C--:B------:R-:W-:Y:S01]  /*d8b0*/  FMUL.FTZ R80, R80, R47.reuse ;  /* 0x0000002f50507220 */ /* 0x080fe20000410000 */
[-C--:B------:R-:W-:Y:S01]  /*d8c0*/  FMUL.FTZ R81, R81, R47.reuse ;  /* 0x0000002f51517220 */ /* 0x080fe20000410000 */
[-C--:B------:R-:W-:Y:S01]  /*d8d0*/  FMUL.FTZ R82, R82, R0.reuse ;  /* 0x0000000052527220 */ /* 0x080fe20000410000 */
[-C--:B------:R-:W-:Y:S01]  /*d8e0*/  FMUL.FTZ R83, R83, R0.reuse ;  /* 0x0000000053537220 */ /* 0x080fe20000410000 */
[C---:B-1----:R-:W-:Y:S01]  /*d8f0*/  HMMA.16816.F32.BF16 R104, R12.reuse, R4, R104 ;  /* 0x000000040c68723c */ /* 0x042fe20000041868 */
[-C--:B------:R-:W-:Y:S01]  /*d900*/  FMUL.FTZ R76, R76, R47.reuse ;  /* 0x0000002f4c4c7220 */ /* 0x080fe20000410000 */
[----:B------:R-:W-:Y:S01]  /*d910*/  MUFU.EX2 R51, R51 ;  /* 0x0000003300337308 */ /* 0x000fe20000000800 */
[-C--:B------:R-:W-:Y:S01]  /*d920*/  FMUL.FTZ R77, R77, R47.reuse ;  /* 0x0000002f4d4d7220 */ /* 0x080fe20000410000 */
[-C--:B------:R-:W-:Y:S01]  /*d930*/  FMUL.FTZ R78, R78, R0.reuse ;  /* 0x000000004e4e7220 */ /* 0x080fe20000410000 */
[-C--:B------:R-:W-:Y:S01]  /*d940*/  FMUL.FTZ R79, R79, R0.reuse ;  /* 0x000000004f4f7220 */ /* 0x080fe20000410000 */
[C---:B------:R-:W-:Y:S01]  /*d950*/  HMMA.16816.F32.BF16 R100, R12.reuse, R6, R100 ;  /* 0x000000060c64723c */ /* 0x040fe20000041864 */
[----:B------:R-:W1:Y:S01]  /*d960*/  LDSM.16.MT88.4 R4, [R205+0x10000] ;  /* 0x01000000cd04783b */ /* 0x000e620000004200 */
[-C--:B------:R-:W-:Y:S01]  /*d970*/  FMUL.FTZ R72, R72, R47.reuse ;  /* 0x0000002f48487220 */ /* 0x080fe20000410000 */
[-C--:B------:R-:W-:Y:S01]  /*d980*/  FMUL.FTZ R73, R73, R47.reuse ;  /* 0x0000002f49497220 */ /* 0x080fe20000410000 */
[----:B------:R-:W-:Y:S01]  /*d990*/  MUFU.EX2 R58, R58 ;  /* 0x0000003a003a7308 */ /* 0x000fe20000000800 */
[-C--:B------:R-:W-:Y:S01]  /*d9a0*/  FMUL.FTZ R74, R74, R0.reuse ;  /* 0x000000004a4a7220 */ /* 0x080fe20000410000 */
[C---:B--2---:R-:W-:Y:S01]  /*d9b0*/  HMMA.16816.F32.BF16 R96, R12.reuse, R16, R96 ;  /* 0x000000100c60723c */ /* 0x044fe20000041860 */
[-C--:B------:R-:W-:Y:S01]  /*d9c0*/  FMUL.FTZ R75, R75, R0.reuse ;  /* 0x000000004b4b7220 */ /* 0x080fe20000410000 */
[-C--:B------:R-:W-:Y:S01]  /*d9d0*/  FMUL.FTZ R68, R68, R47.reuse ;  /* 0x0000002f44447220 */ /* 0x080fe20000410000 */
[-C--:B------:R-:W-:Y:S01]  /*d9e0*/  FMUL.FTZ R69, R69, R47.reuse ;  /* 0x0000002f45457220 */ /* 0x080fe20000410000 */
[-C--:B------:R-:W-:Y:S01]  /*d9f0*/  FMUL.FTZ R70, R70, R0.reuse ;  /* 0x0000000046467220 */ /* 0x080fe20000410000 */
[-C--:B------:R-:W-:Y:S01]  /*da00*/  FMUL.FTZ R71, R71, R0.reuse ;  /* 0x0000000047477220 */ /* 0x080fe20000410000 */
[----:B------:R-:W-:Y:S01]  /*da10*/  HMMA.16816.F32.BF16 R92, R12, R18, R92 ;  /* 0x000000120c5c723c */ /* 0x000fe2000004185c */
[----:B------:R-:W2:Y:S01]  /*da20*/  LDSM.16.MT88.4 R16, [R208+0xc800] ;  /* 0x00c80000d010783b */ /* 0x000ea20000004200 */
[----:B------:R-:W5:Y:S01]  /*da30*/  MUFU.EX2 R55, R55 ;  /* 0x0000003700377308 */ /* 0x000f620000000800 */
[----:B------:R-:W-:Y:S01]  /*da40*/  FFMA.FTZ R47, R241, R47, R48 ;  /* 0x0000002ff12f7223 */ /* 0x000fe20000010030 */
[----:B------:R-:W-:-:S02]  /*da50*/  FFMA.FTZ R41, R240, R0, R41 ;  /* 0x00000000f0297223 */ /* 0x000fc40000010029 */
[C---:B---3--:R-:W-:Y:S01]  /*da60*/  HMMA.16816.F32.BF16 R88, R12.reuse, R8, R88 ;  /* 0x000000080c58723c */ /* 0x048fe20000041858 */
[----:B------:R-:W-:Y:S01]  /*da70*/  FADD.FTZ R44, R44, R47 ;  /* 0x0000002f2c2c7221 */ /* 0x000fe20000010000 */
[----:B------:R-:W-:Y:S02]  /*da80*/  FADD.FTZ R40, R40, R41 ;  /* 0x0000002928287221 */ /* 0x000fe40000010000 */
[----:B------:R-:W-:Y:S01]  /*da90*/  MUFU.EX2 R59, R59 ;  /* 0x0000003b003b7308 */ /* 0x000fe20000000800 */
[----:B------:R-:W-:Y:S01]  /*daa0*/  FADD.FTZ R43, R43, R44 ;  /* 0x0000002c2b2b7221 */ /* 0x000fe20000010000 */
[----:B------:R-:W-:Y:S01]  /*dab0*/  HMMA.16816.F32.BF16 R84, R12, R10, R84 ;  /* 0x0000000a0c54723c */ /* 0x000fe20000041854 */
[----:B------:R-:W3:Y:S01]  /*dac0*/  LDSM.16.MT88.4 R8, [R205+0xc800] ;  /* 0x00c80000cd08783b */ /* 0x000ee20000004200 */
[----:B------:R-:W-:Y:S01]  /*dad0*/  FADD.FTZ R3, R3, R40 ;  /* 0x0000002803037221 */ /* 0x000fe20000010000 */
[----:B------:R-:W-:-:S03]  /*dae0*/  FADD.FTZ R43, R42, R43 ;  /* 0x0000002b2a2b7221 */ /* 0x000fc60000010000 */
[----:B------:R-:W2:Y:S01]  /*daf0*/  MUFU.EX2 R56, R56 ;  /* 0x0000003800387308 */ /* 0x000ea20000000800 */
[----:B------:R-:W-:Y:S01]  /*db00*/  HMMA.16816.F32.BF16 R72, R12, R28, R72 ;  /* 0x0000001c0c48723c */ /* 0x000fe20000041848 */
[----:B------:R-:W-:Y:S01]  /*db10*/  FADD.FTZ R3, R2, R3 ;  /* 0x0000000302037221 */ /* 0x000fe20000010000 */
[----:B------:R-:W-:-:S05]  /*db20*/  MOV R2, R46 ;  /* 0x0000002e00027202 */ /* 0x000fca0000000f00 */
[----:B------:R-:W-:Y:S01]  /*db30*/  MUFU.EX2 R62, R62 ;  /* 0x0000003e003e7308 */ /* 0x000fe20000000800 */
[C---:B-1----:R-:W-:Y:S07]  /*db40*/  HMMA.16816.F32.BF16 R80, R12.reuse, R4, R80 ;  /* 0x000000040c50723c */ /* 0x042fee0000041850 */
[----:B------:R-:W1:Y:S01]  /*db50*/  MUFU.EX2 R67, R67 ;  /* 0x0000004300437308 */ /* 0x000e620000000800 */
[----:B------:R-:W-:Y:S01]  /*db60*/  HMMA.16816.F32.BF16 R76, R12, R6, R76 ;  /* 0x000000060c4c723c */ /* 0x000fe2000004184c */
[----:B----4-:R-:W-:Y:S01]  /*db70*/  F2FP.BF16.F32.PACK_AB R4, R49, R50 ;  /* 0x000000323104723e */ /* 0x010fe200000010ff */
[----:B------:R-:W-:Y:S01]  /*db80*/  FADD.FTZ R50, R50, R43 ;  /* 0x0000002b32327221 */ /* 0x000fe20000010000 */
[----:B-----5:R-:W-:Y:S01]  /*db90*/  F2FP.BF16.F32.PACK_AB R5, R55, R58 ;  /* 0x0000003a3705723e */ /* 0x020fe200000010ff */
[----:B------:R-:W-:-:S02]  /*dba0*/  FADD.FTZ R58, R58, R3 ;  /* 0x000000033a3a7221 */ /* 0x000fc40000010000 */
[----:B------:R-:W-:Y:S01]  /*dbb0*/  HMMA.16816.F32.BF16 R12, R12, R30, R68 ;  /* 0x0000001e0c0c723c */ /* 0x000fe20000041844 */
[----:B------:R-:W-:Y:S01]  /*dbc0*/  F2FP.BF16.F32.PACK_AB R6, R51, R52 ;  /* 0x000000343306723e */ /* 0x000fe200000010ff */
[----:B------:R-:W-:Y:S01]  /*dbd0*/  LDSM.16.MT88.4 R28, [R206+0x10800] ;  /* 0x01080000ce1c783b */ /* 0x000fe20000004200 */
[----:B--2---:R-:W-:Y:S01]  /*dbe0*/  F2FP.BF16.F32.PACK_AB R7, R56, R59 ;  /* 0x0000003b3807723e */ /* 0x004fe200000010ff */
[----:B------:R-:W-:Y:S01]  /*dbf0*/  MUFU.EX2 R64, R64 ;  /* 0x0000004000407308 */ /* 0x000fe20000000800 */
[----:B------:R-:W-:Y:S01]  /*dc00*/  FADD.FTZ R49, R49, R50 ;  /* 0x0000003231317221 */ /* 0x000fe20000010000 */
[----:B------:R-:W-:-:S03]  /*dc10*/  FADD.FTZ R58, R55, R58 ;  /* 0x0000003a373a7221 */ /* 0x000fc60000010000 */
[----:B------:R-:W-:Y:S01]  /*dc20*/  FADD.FTZ R52, R52, R49 ;  /* 0x0000003134347221 */ /* 0x000fe20000010000 */
[C---:B------:R-:W-:Y:S01]  /*dc30*/  HMMA.16816.F32.BF16 R128, R4.reuse, R16, R128 ;  /* 0x000000100480723c */ /* 0x040fe20000041880 */
[----:B------:R-:W-:Y:S01]  /*dc40*/  FADD.FTZ R59, R59, R58 ;  /* 0x0000003a3b3b7221 */ /* 0x000fe20000010000 */
[----:B------:R-:W-:Y:S01]  /*dc50*/  MUFU.EX2 R133, R133 ;  /* 0x0000008500857308 */ /* 0x000fe20000000800 */
[----:B------:R-:W-:Y:S02]  /*dc60*/  FADD.FTZ R51, R51, R52 ;  /* 0x0000003433337221 */ /* 0x000fe40000010000 */
[----:B------:R-:W-:Y:S01]  /*dc70*/  FADD.FTZ R56, R56, R59 ;  /* 0x0000003b38387221 */ /* 0x000fe20000010000 */
[C---:B------:R-:W-:Y:S01]  /*dc80*/  HMMA.16816.F32.BF16 R124, R4.reuse, R18, R124 ;  /* 0x00000012047c723c */ /* 0x040fe2000004187c */
[----:B------:R-:W2:Y:S03]  /*dc90*/  LDSM.16.MT88.4 R16, [R208+0x10800] ;  /* 0x01080000d010783b */ /* 0x000ea60000004200 */
[----:B------:R-:W-:Y:S02]  /*dca0*/  MUFU.EX2 R135, R135 ;  /* 0x0000008700877308 */ /* 0x000fe40000000800 */
[C---:B---3--:R-:W-:Y:S06]  /*dcb0*/  HMMA.16816.F32.BF16 R112, R4.reuse, R8, R112 ;  /* 0x000000080470723c */ /* 0x048fec0000041870 */
[C---:B------:R-:W-:Y:S01]  /*dcc0*/  HMMA.16816.F32.BF16 R108, R4.reuse, R10, R108 ;  /* 0x0000000a046c723c */ /* 0x040fe2000004186c */
[----:B------:R-:W3:Y:S01]  /*dcd0*/  LDSM.16.MT88.4 R8, [R205+0x10800] ;  /* 0x01080000cd08783b */ /* 0x000ee20000004200 */
[----:B------:R-:W4:Y:S04]  /*dce0*/  MUFU.EX2 R136, R136 ;  /* 0x0000008800887308 */ /* 0x000f280000000800 */
[C---:B------:R-:W-:Y:S04]  /*dcf0*/  HMMA.16816.F32.BF16 R120, R4.reuse, R24, R120 ;  /* 0x000000180478723c */ /* 0x040fe80000041878 */
[----:B------:R-:W-:Y:S02]  /*dd00*/  MUFU.EX2 R137, R137 ;  /* 0x0000008900897308 */ /* 0x000fe40000000800 */
[C---:B------:R-:W-:Y:S01]  /*dd10*/  HMMA.16816.F32.BF16 R116, R4.reuse, R26, R116 ;  /* 0x0000001a0474723c */ /* 0x040fe20000041874 */
[----:B------:R-:W5:Y:S05]  /*dd20*/  LDSM.16.MT88.4 R24, [R206+0xd000] ;  /* 0x00d00000ce18783b */ /* 0x000f6a0000004200 */
[C---:B------:R-:W-:Y:S01]  /*dd30*/  HMMA.16816.F32.BF16 R104, R4.reuse, R20, R104 ;  /* 0x000000140468723c */ /* 0x040fe20000041868 */
[----:B------:R-:W4:Y:S05]  /*dd40*/  MUFU.EX2 R138, R138 ;  /* 0x0000008a008a7308 */ /* 0x000f2a0000000800 */
[C---:B------:R-:W-:Y:S01]  /*dd50*/  HMMA.16816.F32.BF16 R100, R4.reuse, R22, R100 ;  /* 0x000000160464723c */ /* 0x040fe20000041864 */
[----:B------:R-:W5:Y:S02]  /*dd60*/  LDSM.16.MT88.4 R20, [R205+0xd000] ;  /* 0x00d00000cd14783b */ /* 0x000f640000004200 */
[----:B------:R-:W5:Y:S03]  /*dd70*/  MUFU.EX2 R142, R142 ;  /* 0x0000008e008e7308 */ /* 0x000f660000000800 */
[C---:B--2---:R-:W-:Y:S05]  /*dd80*/  HMMA.16816.F32.BF16 R96, R4.reuse, R16, R96 ;  /* 0x000000100460723c */ /* 0x044fea0000041860 */
[----:B------:R-:W-:Y:S01]  /*dd90*/  MUFU.EX2 R147, R147 ;  /* 0x0000009300937308 */ /* 0x000fe20000000800 */
[C---:B------:R-:W-:Y:S01]  /*dda0*/  HMMA.16816.F32.BF16 R92, R4.reuse, R18, R92 ;  /* 0x00000012045c723c */ /* 0x040fe2000004185c */
[----:B------:R-:W2:Y:S05]  /*ddb0*/  LDSM.16.MT88.4 R16, [R204+0xd000] ;  /* 0x00d00000cc10783b */ /* 0x000eaa0000004200 */
[C---:B------:R-:W-:Y:S01]  /*ddc0*/  HMMA.16816.F32.BF16 R88, R4.reuse, R28, R88 ;  /* 0x0000001c0458723c */ /* 0x040fe20000041858 */
[----:B------:R-:W-:Y:S05]  /*ddd0*/  MUFU.EX2 R149, R149 ;  /* 0x0000009500957308 */ /* 0x000fea0000000800 */
[C---:B------:R-:W-:Y:S01]  /*dde0*/  HMMA.16816.F32.BF16 R84, R4.reuse, R30, R84 ;  /* 0x0000001e0454723c */ /* 0x040fe20000041854 */
[----:B------:R-:W2:Y:S02]  /*ddf0*/  LDSM.16.MT88.4 R28, [R208+0x11000] ;  /* 0x01100000d01c783b */ /* 0x000ea40000004200 */
[----:B------:R-:W-:Y:S03]  /*de00*/  MUFU.EX2 R150, R150 ;  /* 0x0000009600967308 */ /* 0x000fe60000000800 */
[C---:B---3--:R-:W-:Y:S05]  /*de10*/  HMMA.16816.F32.BF16 R80, R4.reuse, R8, R80 ;  /* 0x000000080450723c */ /* 0x048fea0000041850 */
[----:B------:R-:W3:Y:S01]  /*de20*/  MUFU.EX2 R151, R151 ;  /* 0x0000009700977308 */ /* 0x000ee20000000800 */
[----:B------:R-:W-:Y:S01]  /*de30*/  HMMA.16816.F32.BF16 R76, R4, R10, R76 ;  /* 0x0000000a044c723c */ /* 0x000fe2000004184c */
[----:B-1----:R-:W-:Y:S01]  /*de40*/  F2FP.BF16.F32.PACK_AB R8, R67, R62 ;  /* 0x0000003e4308723e */ /* 0x002fe200000010ff */
[----:B------:R-:W-:Y:S01]  /*de50*/  FADD.FTZ R62, R62, R51 ;  /* 0x000000333e3e7221 */ /* 0x000fe20000010000 */
[----:B----4-:R-:W-:Y:S01]  /*de60*/  F2FP.BF16.F32.PACK_AB R9, R136, R135 ;  /* 0x000000878809723e */ /* 0x010fe200000010ff */
[----:B------:R-:W-:-:S02]  /*de70*/  FADD.FTZ R135, R135, R56 ;  /* 0x0000003887877221 */ /* 0x000fc40000010000 */
[C---:B------:R-:W-:Y:S01]  /*de80*/  HMMA.16816.F32.BF16 R72, R4.reuse, R36, R72 ;  /* 0x000000240448723c */ /* 0x040fe20000041848 */
[----:B------:R-:W-:Y:S01]  /*de90*/  F2FP.BF16.F32.PACK_AB R10, R133, R64 ;  /* 0x00000040850a723e */ /* 0x000fe200000010ff */
[----:B------:R-:W1:Y:S01]  /*dea0*/  MUFU.EX2 R152, R152 ;  /* 0x0000009800987308 */ /* 0x000e620000000800 */
[----:B------:R-:W-:Y:S01]  /*deb0*/  F2FP.BF16.F32.PACK_AB R11, R138, R137 ;  /* 0x000000898a0b723e */ /* 0x000fe200000010ff */
[----:B------:R-:W-:Y:S01]  /*dec0*/  FADD.FTZ R67, R67, R62 ;  /* 0x0000003e43437221 */ /* 0x000fe20000010000 */
[----:B------:R-:W-:Y:S01]  /*ded0*/  FADD.FTZ R136, R136, R135 ;  /* 0x0000008788887221 */ /* 0x000fe20000010000 */
[----:B------:R-:W-:Y:S01]  /*dee0*/  HMMA.16816.F32.BF16 R4, R4, R38, R12 ;  /* 0x000000260404723c */ /* 0x000fe2000004180c */
[----:B------:R-:W-:Y:S01]  /*def0*/  LDSM.16.MT88.4 R12, [R204+0x11000] ;  /* 0x01100000cc0c783b */ /* 0x000fe20000004200 */
[----:B------:R-:W-:Y:S01]  /*df00*/  FADD.FTZ R64, R64, R67 ;  /* 0x0000004340407221 */ /* 0x000fe20000010000 */
[----:B------:R-:W-:Y:S01]  /*df10*/  FADD.FTZ R137, R137, R136 ;  /* 0x0000008889897221 */ /* 0x000fe20000010000 */
[----:B------:R-:W-:Y:S01]  /*df20*/  MUFU.EX2 R154, R154 ;  /* 0x0000009a009a7308 */ /* 0x000fe20000000800 */
[----:B------:R-:W-:Y:S01]  /*df30*/  LDSM.16.MT88.4 R36, [R208+0x12800] ;  /* 0x01280000d024783b */ /* 0x000fe20000004200 */
[----:B-----5:R-:W-:Y:S01]  /*df40*/  HMMA.16816.F32.BF16 R120, R8, R24, R120 ;  /* 0x000000180878723c */ /* 0x020fe20000041878 */
[----:B------:R-:W-:Y:S01]  /*df50*/  FADD.FTZ R133, R133, R64 ;  /* 0x0000004085857221 */ /* 0x000fe20000010000 */
[----:B------:R-:W-:-:S03]  /*df60*/  FADD.FTZ R138, R138, R137 ;  /* 0x000000898a8a7221 */ /* 0x000fc60000010000 */
[----:B------:R-:W-:Y:S01]  /*df70*/  FADD.FTZ R0, R142, R133 ;  /* 0x000000858e007221 */ /* 0x000fe20000010000 */
[C---:B------:R-:W-:Y:S01]  /*df80*/  HMMA.16816.F32.BF16 R116, R8.reuse, R26, R116 ;  /* 0x0000001a0874723c */ /* 0x040fe20000041874 */
[----:B------:R-:W4:Y:S01]  /*df90*/  LDSM.16.MT88.4 R24, [R206+0x11000] ;  /* 0x01100000ce18783b */ /* 0x000f220000004200 */
[----:B------:R-:W5:Y:S01]  /*dfa0*/  MUFU.EX2 R161, R161 ;  /* 0x000000a100a17308 */ /* 0x000f620000000800 */
[----:B---3--:R-:W-:Y:S01]  /*dfb0*/  FADD.FTZ R3, R151, R138 ;  /* 0x0000008a97037221 */ /* 0x008fe20000010000 */
[----:B------:R-:W-:Y:S02]  /*dfc0*/  FADD.FTZ R0, R147, R0 ;  /* 0x0000000093007221 */ /* 0x000fe40000010000 */
[----:B------:R-:W-:Y:S01]  /*dfd0*/  HMMA.16816.F32.BF16 R112, R8, R20, R112 ;  /* 0x000000140870723c */ /* 0x000fe20000041870 */
[----:B-1----:R-:W-:-:S03]  /*dfe0*/  FADD.FTZ R3, R152, R3 ;  /* 0x0000000398037221 */ /* 0x002fc60000010000 */
[----:B------:R-:W-:Y:S02]  /*dff0*/  MUFU.EX2 R164, R164 ;  /* 0x000000a400a47308 */ /* 0x000fe40000000800 */
[C---:B------:R-:W-:Y:S01]  /*e000*/  HMMA.16816.F32.BF16 R108, R8.reuse, R22, R108 ;  /* 0x00000016086c723c */ /* 0x040fe2000004186c */
[----:B------:R-:W1:Y:S05]  /*e010*/  LDSM.16.MT88.4 R20, [R205+0x11000] ;  /* 0x01100000cd14783b */ /* 0x000e6a0000004200 */
[C---:B--2---:R-:W-:Y:S01]  /*e020*/  HMMA.16816.F32.BF16 R104, R8.reuse, R16, R104 ;  /* 0x000000100868723c */ /* 0x044fe20000041868 */
[----:B------:R-:W-:Y:S05]  /*e030*/  MUFU.EX2 R171, R171 ;  /* 0x000000ab00ab7308 */ /* 0x000fea0000000800 */
[C---:B------:R-:W-:Y:S01]  /*e040*/  HMMA.16816.F32.BF16 R100, R8.reuse, R18, R100 ;  /* 0x000000120864723c */ /* 0x040fe20000041864 */
[----:B------:R-:W-:Y:S02]  /*e050*/  LDSM.16.MT88.4 R16, [R208+0x11800] ;  /* 0x01180000d010783b */ /* 0x000fe40000004200 */
[----:B------:R-:W-:Y:S03]  /*e060*/  MUFU.EX2 R166, R166 ;  /* 0x000000a600a67308 */ /* 0x000fe60000000800 */
[C---:B------:R-:W-:Y:S05]  /*e070*/  HMMA.16816.F32.BF16 R96, R8.reuse, R28, R96 ;  /* 0x0000001c0860723c */ /* 0x040fea0000041860 */
[----:B------:R-:W-:Y:S01]  /*e080*/  MUFU.EX2 R173, R173 ;  /* 0x000000ad00ad7308 */ /* 0x000fe20000000800 */
[C---:B------:R-:W-:Y:S01]  /*e090*/  HMMA.16816.F32.BF16 R92, R8.reuse, R30, R92 ;  /* 0x0000001e085c723c */ /* 0x040fe2000004185c */
[----:B------:R-:W2:Y:S05]  /*e0a0*/  LDSM.16.MT88.4 R28, [R206+0xd800] ;  /* 0x00d80000ce1c783b */ /* 0x000eaa0000004200 */
[C---:B------:R-:W-:Y:S01]  /*e0b0*/  HMMA.16816.F32.BF16 R128, R8.reuse, R32, R128 ;  /* 0x000000200880723c */ /* 0x040fe20000041880 */
[----:B------:R-:W3:Y:S05]  /*e0c0*/  MUFU.EX2 R168, R168 ;  /* 0x000000a800a87308 */ /* 0x000eea0000000800 */
[C---:B------:R-:W-:Y:S01]  /*e0d0*/  HMMA.16816.F32.BF16 R124, R8.reuse, R34, R124 ;  /* 0x00000022087c723c */ /* 0x040fe2000004187c */
[----:B------:R-:W3:Y:S02]  /*e0e0*/  LDSM.16.MT88.4 R32, [R208+0xd800] ;  /* 0x00d80000d020783b */ /* 0x000ee40000004200 */
[----:B------:R-:W3:Y:S03]  /*e0f0*/  MUFU.EX2 R167, R167 ;  /* 0x000000a700a77308 */ /* 0x000ee60000000800 */
[C---:B----4-:R-:W-:Y:S05]  /*e100*/  HMMA.16816.F32.BF16 R88, R8.reuse, R24, R88 ;  /* 0x000000180858723c */ /* 0x050fea0000041858 */
[----:B------:R-:W4:Y:S01]  /*e110*/  MUFU.EX2 R165, R165 ;  /* 0x000000a500a57308 */ /* 0x000f220000000800 */
[C---:B------:R-:W-:Y:S01]  /*e120*/  HMMA.16816.F32.BF16 R84, R8.reuse, R26, R84 ;  /* 0x0000001a0854723c */ /* 0x040fe20000041854 */
[----:B------:R-:W4:Y:S05]  /*e130*/  LDSM.16.MT88.4 R24, [R205+0xd800] ;  /* 0x00d80000cd18783b */ /* 0x000f2a0000004200 */
[C---:B-1----:R-:W-:Y:S01]  /*e140*/  HMMA.16816.F32.BF16 R80, R8.reuse, R20, R80 ;  /* 0x000000140850723c */ /* 0x042fe20000041850 */
[----:B------:R-:W1:Y:S05]  /*e150*/  MUFU.EX2 R170, R170 ;  /* 0x000000aa00aa7308 */ /* 0x000e6a0000000800 */
[C---:B------:R-:W-:Y:S01]  /*e160*/  HMMA.16816.F32.BF16 R76, R8.reuse, R22, R76 ;  /* 0x00000016084c723c */ /* 0x040fe2000004184c */
[----:B------:R-:W-:Y:S02]  /*e170*/  LDSM.16.MT88.4 R20, [R204+0xd800] ;  /* 0x00d80000cc14783b */ /* 0x000fe40000004200 */
[----:B------:R-:W-:Y:S03]  /*e180*/  MUFU.EX2 R162, R162 ;  /* 0x000000a200a27308 */ /* 0x000fe60000000800 */
[C---:B------:R-:W-:Y:S05]  /*e190*/  HMMA.16816.F32.BF16 R72, R8.reuse, R12, R72 ;  /* 0x0000000c0848723c */ /* 0x040fea0000041848 */
[----:B------:R-:W-:Y:S01]  /*e1a0*/  MUFU.EX2 R163, R163 ;  /* 0x000000a300a37308 */ /* 0x000fe20000000800 */
[----:B------:R-:W-:Y:S01]  /*e1b0*/  HMMA.16816.F32.BF16 R4, R8, R14, R4 ;  /* 0x0000000e0804723c */ /* 0x000fe20000041804 */
[----:B------:R-:W-:Y:S01]  /*e1c0*/  F2FP.BF16.F32.PACK_AB R12, R147, R142 ;  /* 0x0000008e930c723e */ /* 0x000fe200000010ff */
[----:B------:R-:W1:Y:S01]  /*e1d0*/  LDSM.16.MT88.4 R8, [R205+0x11800] ;  /* 0x01180000cd08783b */ /* 0x000e620000004200 */
[----:B------:R-:W-:-:S04]  /*e1e0*/  F2FP.BF16.F32.PACK_AB R13, R152, R151 ;  /* 0x00000097980d723e */ /* 0x000fc800000010ff */
[----:B------:R-:W-:Y:S01]  /*e1f0*/  F2FP.BF16.F32.PACK_AB R14, R150, R149 ;  /* 0x00000095960e723e */ /* 0x000fe200000010ff */
[----:B------:R-:W-:Y:S01]  /*e200*/  MUFU.EX2 R158, R158 ;  /* 0x0000009e009e7308 */ /* 0x000fe20000000800 */
[----:B-----5:R-:W-:Y:S01]  /*e210*/  F2FP.BF16.F32.PACK_AB R15, R161, R154 ;  /* 0x0000009aa10f723e */ /* 0x020fe200000010ff */
[----:B------:R-:W-:Y:S01]  /*e220*/  FADD.FTZ R149, R149, R0 ;  /* 0x0000000095957221 */ /* 0x000fe20000010000 */
[----:B------:R-:W-:-:S03]  /*e230*/  FADD.FTZ R154, R154, R3 ;  /* 0x000000039a9a7221 */ /* 0x000fc60000010000 */
[----:B------:R-:W-:Y:S01]  /*e240*/  FADD.FTZ R3, R150, R149 ;  /* 0x0000009596037221 */ /* 0x000fe20000010000 */
[----:B------:R-:W-:Y:S01]  /*e250*/  FADD.FTZ R161, R161, R154 ;  /* 0x0000009aa1a17221 */ /* 0x000fe20000010000 */
[----:B--2---:R-:W-:Y:S01]  /*e260*/  HMMA.16816.F32.BF16 R120, R12, R28, R120 ;  /* 0x0000001c0c78723c */ /* 0x004fe20000041878 */
[----:B------:R-:W-:Y:S02]  /*e270*/  MUFU.EX2 R169, R169 ;  /* 0x000000a900a97308 */ /* 0x000fe40000000800 */
[----:B---3--:R-:W-:-:S03]  /*e280*/  FADD.FTZ R0, R168, R161 ;  /* 0x000000a1a8007221 */ /* 0x008fc60000010000 */
[C---:B------:R-:W-:Y:S01]  /*e290*/  HMMA.16816.F32.BF16 R116, R12.reuse, R30, R116 ;  /* 0x0000001e0c74723c */ /* 0x040fe20000041874 */
[----:B------:R-:W2:Y:S01]  /*e2a0*/  LDSM.16.MT88.4 R28, [R206+0x11800] ;  /* 0x01180000ce1c783b */ /* 0x000ea20000004200 */
[----:B------:R-:W-:Y:S01]  /*e2b0*/  FADD.FTZ R0, R167, R0 ;  /* 0x00000000a7007221 */ /* 0x000fe20000010000 */
[----:B------:R-:W3:Y:S03]  /*e2c0*/  MUFU.EX2 R156, R156 ;  /* 0x0000009c009c7308 */ /* 0x000ee60000000800 */
[C---:B------:R-:W-:Y:S05]  /*e2d0*/  HMMA.16816.F32.BF16 R96, R12.reuse, R16, R96 ;  /* 0x000000100c60723c */ /* 0x040fea0000041860 */
[----:B------:R-:W5:Y:S01]  /*e2e0*/  MUFU.EX2 R157, R157 ;  /* 0x0000009d009d7308 */ /* 0x000f620000000800 */
[C---:B------:R-:W-:Y:S01]  /*e2f0*/  HMMA.16816.F32.BF16 R92, R12.reuse, R18, R92 ;  /* 0x000000120c5c723c */ /* 0x040fe2000004185c */
[----:B------:R-:W5:Y:S05]  /*e300*/  LDSM.16.MT88.4 R16, [R206+0xe000] ;  /* 0x00e00000ce10783b */ /* 0x000f6a0000004200 */
[C---:B------:R-:W-:Y:S01]  /*e310*/  HMMA.16816.F32.BF16 R128, R12.reuse, R32, R128 ;  /* 0x000000200c80723c */ /* 0x040fe20000041880 */
[----:B------:R-:W5:Y:S05]  /*e320*/  MUFU.EX2 R155, R155 ;  /* 0x0000009b009b7308 */ /* 0x000f6a0000000800 */
[C---:B------:R-:W-:Y:S01]  /*e330*/  HMMA.16816.F32.BF16 R124, R12.reuse, R34, R124 ;  /* 0x000000220c7c723c */ /* 0x040fe2000004187c */
[----:B------:R-:W5:Y:S02]  /*e340*/  LDSM.16.MT88.4 R32, [R204+0x11800] ;  /* 0x01180000cc20783b */ /* 0x000f640000004200 */
[----:B------:R-:W5:Y:S03]  /*e350*/  MUFU.EX2 R160, R160 ;  /* 0x000000a000a07308 */ /* 0x000f660000000800 */
[C---:B----4-:R-:W-:Y:S05]  /*e360*/  HMMA.16816.F32.BF16 R112, R12.reuse, R24, R112 ;  /* 0x000000180c70723c */ /* 0x050fea0000041870 */
[----:B------:R-:W-:Y:S01]  /*e370*/  MUFU.EX2 R148, R148 ;  /* 0x0000009400947308 */ /* 0x000fe20000000800 */
[C---:B------:R-:W-:Y:S01]  /*e380*/  HMMA.16816.F32.BF16 R108, R12.reuse, R26, R108 ;  /* 0x0000001a0c6c723c */ /* 0x040fe2000004186c */
[----:B------:R-:W4:Y:S05]  /*e390*/  LDSM.16.MT88.4 R24, [R208+0xe000] ;  /* 0x00e00000d018783b */ /* 0x000f2a0000004200 */
[C---:B-1----:R-:W-:Y:S01]  /*e3a0*/  HMMA.16816.F32.BF16 R80, R12.reuse, R8, R80 ;  /* 0x000000080c50723c */ /* 0x042fe20000041850 */
[----:B------:R-:W-:Y:S05]  /*e3b0*/  MUFU.EX2 R153, R153 ;  /* 0x0000009900997308 */ /* 0x000fea0000000800 */
[C---:B------:R-:W-:Y:S01]  /*e3c0*/  HMMA.16816.F32.BF16 R76, R12.reuse, R10, R76 ;  /* 0x0000000a0c4c723c */ /* 0x040fe2000004184c */
[----:B------:R-:W-:Y:S01]  /*e3d0*/  F2FP.BF16.F32.PACK_AB R8, R171, R164 ;  /* 0x000000a4ab08723e */ /* 0x000fe200000010ff */
[----:B------:R-:W-:Y:S01]  /*e3e0*/  FADD.FTZ R164, R164, R3 ;  /* 0x00000003a4a47221 */ /* 0x000fe20000010000 */
[----:B------:R-:W-:Y:S01]  /*e3f0*/  F2FP.BF16.F32.PACK_AB R9, R167, R168 ;  /* 0x000000a8a709723e */ /* 0x000fe200000010ff */
[----:B------:R-:W-:Y:S01]  /*e400*/  MUFU.EX2 R144, R144 ;  /* 0x0000009000907308 */ /* 0x000fe20000000800 */
[----:B------:R-:W-:Y:S01]  /*e410*/  FADD.FTZ R3, R165, R0 ;  /* 0x00000000a5037221 */ /* 0x000fe20000010000 */
[----:B--2---:R-:W-:Y:S01]  /*e420*/  HMMA.16816.F32.BF16 R88, R12, R28, R88 ;  /* 0x0000001c0c58723c */ /* 0x004fe20000041858 */
[----:B------:R-:W-:Y:S01]  /*e430*/  F2FP.BF16.F32.PACK_AB R10, R173, R166 ;  /* 0x000000a6ad0a723e */ /* 0x000fe200000010ff */
[----:B------:R-:W-:Y:S01]  /*e440*/  FADD.FTZ R171, R171, R164 ;  /* 0x000000a4abab7221 */ /* 0x000fe20000010000 */
[C---:B------:R-:W-:Y:S01]  /*e450*/  F2FP.BF16.F32.PACK_AB R11, R170.reuse, R165 ;  /* 0x000000a5aa0b723e */ /* 0x040fe200000010ff */
[----:B------:R-:W-:-:S02]  /*e460*/  FADD.FTZ R3, R170, R3 ;  /* 0x00000003aa037221 */ /* 0x000fc40000010000 */
[----:B------:R-:W-:Y:S01]  /*e470*/  HMMA.16816.F32.BF16 R84, R12, R30, R84 ;  /* 0x0000001e0c54723c */ /* 0x000fe20000041854 */
[----:B------:R-:W1:Y:S01]  /*e480*/  LDSM.16.MT88.4 R28, [R205+0xe000] ;  /* 0x00e00000cd1c783b */ /* 0x000e620000004200 */
[----:B------:R-:W-:Y:S01]  /*e490*/  MUFU.EX2 R159, R159 ;  /* 0x0000009f009f7308 */ /* 0x000fe20000000800 */
[----:B------:R-:W-:Y:S01]  /*e4a0*/  FADD.FTZ R166, R166, R171 ;  /* 0x000000aba6a67221 */ /* 0x000fe20000010000 */
[----:B---3--:R-:W-:Y:S02]  /*e4b0*/  FADD.FTZ R0, R156, R3 ;  /* 0x000000039c007221 */ /* 0x008fe40000010000 */
[C---:B-----5:R-:W-:Y:S01]  /*e4c0*/  HMMA.16816.F32.BF16 R120, R8.reuse, R16, R120 ;  /* 0x000000100878723c */ /* 0x060fe20000041878 */
[----:B------:R-:W-:Y:S01]  /*e4d0*/  FADD.FTZ R173, R173, R166 ;  /* 0x000000a6adad7221 */ /* 0x000fe20000010000 */
[----:B------:R-:W-:Y:S02]  /*e4e0*/  FADD.FTZ R0, R157, R0 ;  /* 0x000000009d007221 */ /* 0x000fe40000010000 */
[----:B------:R-:W2:Y:S02]  /*e4f0*/  MUFU.EX2 R140, R140 ;  /* 0x0000008c008c7308 */ /* 0x000ea40000000800 */
[----:B------:R-:W-:Y:S01]  /*e500*/  HMMA.16816.F32.BF16 R116, R8, R18, R116 ;  /* 0x000000120874723c */ /* 0x000fe20000041874 */
[----:B------:R-:W3:Y:S01]  /*e510*/  LDSM.16.MT88.4 R16, [R205+0x12000] ;  /* 0x01200000cd10783b */ /* 0x000ee20000004200 */
[----:B------:R-:W-:-:S04]  /*e520*/  FADD.FTZ R3, R155, R0 ;  /* 0x000000009b037221 */ /* 0x000fc80000010000 */
[----:B------:R-:W-:Y:S01]  /*e530*/  HMMA.16816.F32.BF16 R104, R12, R20, R104 ;  /* 0x000000140c68723c */ /* 0x000fe20000041868 */
[----:B------:R-:W5:Y:S01]  /*e540*/  MUFU.EX2 R143, R143 ;  /* 0x0000008f008f7308 */ /* 0x000f620000000800 */
[----:B------:R-:W-:-:S04]  /*e550*/  FADD.FTZ R3, R160, R3 ;  /* 0x00000003a0037221 */ /* 0x000fc80000010000 */
[C---:B------:R-:W-:Y:S01]  /*e560*/  HMMA.16816.F32.BF16 R100, R12.reuse, R22, R100 ;  /* 0x000000160c64723c */ /* 0x040fe20000041864 */
[----:B------:R-:W3:Y:S02]  /*e570*/  LDSM.16.MT88.4 R20, [R204+0xe000] ;  /* 0x00e00000cc14783b */ /* 0x000ee40000004200 */
[----:B------:R-:W1:Y:S01]  /*e580*/  MUFU.EX2 R141, R141 ;  /* 0x0000008d008d7308 */ /* 0x000e620000000800 */
[----:B--2---:R-:W-:Y:S02]  /*e590*/  FADD.FTZ R0, R140, R3 ;  /* 0x000000038c007221 */ /* 0x004fe40000010000 */
[C---:B------:R-:W-:Y:S05]  /*e5a0*/  HMMA.16816.F32.BF16 R72, R12.reuse, R32, R72 ;  /* 0x000000200c48723c */ /* 0x040fea0000041848 */
[----:B------:R-:W2:Y:S01]  /*e5b0*/  MUFU.EX2 R146, R146 ;  /* 0x0000009200927308 */ /* 0x000ea20000000800 */
[----:B------:R-:W-:Y:S01]  /*e5c0*/  HMMA.16816.F32.BF16 R4, R12, R34, R4 ;  /* 0x000000220c04723c */ /* 0x000fe20000041804 */
[----:B------:R-:W3:Y:S01]  /*e5d0*/  LDSM.16.MT88.4 R32, [R208+0x12000] ;  /* 0x01200000d020783b */ /* 0x000ee20000004200 */
[----:B-----5:R-:W-:-:S03]  /*e5e0*/  FADD.FTZ R0, R143, R0 ;  /* 0x000000008f007221 */ /* 0x020fc60000010000 */
[----:B------:R-:W-:Y:S01]  /*e5f0*/  LDSM.16.MT88.4 R12, [R204+0x12000] ;  /* 0x01200000cc0c783b */ /* 0x000fe20000004200 */
[----:B----4-:R-:W-:Y:S01]  /*e600*/  HMMA.16816.F32.BF16 R128, R8, R24, R128 ;  /* 0x000000180880723c */ /* 0x010fe20000041880 */
[----:B------:R-:W-:Y:S01]  /*e610*/  MUFU.EX2 R134, R134 ;  /* 0x0000008600867308 */ /* 0x000fe20000000800 */
[----:B-1----:R-:W-:Y:S01]  /*e620*/  FADD.FTZ R3, R141, R0 ;  /* 0x000000008d037221 */ /* 0x002fe20000010000 */
[----:B------:R-:W-:-:S03]  /*e630*/  MOV R0, R45 ;  /* 0x0000002d00007202 */ /* 0x000fc60000000f00 */
[C---:B------:R-:W-:Y:S01]  /*e640*/  HMMA.16816.F32.BF16 R124, R8.reuse, R26, R124 ;  /* 0x0000001a087c723c */ /* 0x040fe2000004187c */
[----:B------:R-:W1:Y:S02]  /*e650*/  LDSM.16.MT88.4 R24, [R206+0x12000] ;  /* 0x01200000ce18783b */ /* 0x000e640000004200 */
[----:B------:R-:W4:Y:S01]  /*e660*/  MUFU.EX2 R139, R139 ;  /* 0x0000008b008b7308 */ /* 0x000f220000000800 */
[----:B--2---:R-:W-:Y:S02]  /*e670*/  FADD.FTZ R3, R146, R3 ;  /* 0x0000000392037221 */ /* 0x004fe40000010000 */
[C---:B------:R-:W-:Y:S05]  /*e680*/  HMMA.16816.F32.BF16 R112, R8.reuse, R28, R112 ;  /* 0x0000001c0870723c */ /* 0x040fea0000041870 */
[----:B------:R-:W-:Y:S01]  /*e690*/  MUFU.EX2 R66, R66 ;  /* 0x0000004200427308 */ /* 0x000fe20000000800 */
[C---:B------:R-:W-:Y:S01]  /*e6a0*/  HMMA.16816.F32.BF16 R108, R8.reuse, R30, R108 ;  /* 0x0000001e086c723c */ /* 0x040fe2000004186c */
[----:B------:R-:W2:Y:S05]  /*e6b0*/  LDSM.16.MT88.4 R28, [R208+0xe800] ;  /* 0x00e80000d01c783b */ /* 0x000eaa0000004200 */
[----:B---3--:R-:W-:Y:S01]  /*e6c0*/  HMMA.16816.F32.BF16 R80, R8, R16, R80 ;  /* 0x000000100850723c */ /* 0x008fe20000041850 */
[----:B------:R-:W3:Y:S01]  /*e6d0*/  MUFU.EX2 R65, R65 ;  /* 0x0000004100417308 */ /* 0x000ee20000000800 */
[----:B----4-:R-:W-:-:S04]  /*e6e0*/  F2FP.BF16.F32.PACK_AB R68, R139, R134 ;  /* 0x000000868b44723e */ /* 0x010fc800000010ff */
[C---:B------:R-:W-:Y:S01]  /*e6f0*/  HMMA.16816.F32.BF16 R76, R8.reuse, R18, R76 ;  /* 0x00000012084c723c */ /* 0x040fe2000004184c */
[----:B------:R-:W4:Y:S05]  /*e700*/  LDSM.16.MT88.4 R16, [R205+0xe800] ;  /* 0x00e80000cd10783b */ /* 0x000f2a0000004200 */
[C---:B------:R-:W-:Y:S06]  /*e710*/  HMMA.16816.F32.BF16 R104, R8.reuse, R20, R104 ;  /* 0x000000140868723c */ /* 0x040fec0000041868 */
[----:B------:R-:W-:Y:S01]  /*e720*/  HMMA.16816.F32.BF16 R100, R8, R22, R100 ;  /* 0x000000160864723c */ /* 0x000fe20000041864 */
[----:B------:R-:W5:Y:S01]  /*e730*/  LDSM.16.MT88.4 R20, [R206+0xe800] ;  /* 0x00e80000ce14783b */ /* 0x000f620000004200 */
[----:B---3--:R-:W-:-:S04]  /*e740*/  F2FP.BF16.F32.PACK_AB R70, R65, R66 ;  /* 0x000000424146723e */ /* 0x008fc800000010ff */
[C---:B------:R-:W-:Y:S06]  /*e750*/  HMMA.16816.F32.BF16 R96, R8.reuse, R32, R96 ;  /* 0x000000200860723c */ /* 0x040fec0000041860 */
[C---:B------:R-:W-:Y:S01]  /*e760*/  HMMA.16816.F32.BF16 R92, R8.reuse, R34, R92 ;  /* 0x00000022085c723c */ /* 0x040fe2000004185c */
[----:B------:R-:W-:Y:S05]  /*e770*/  LDSM.16.MT88.4 R32, [R206+0x12800] ;  /* 0x01280000ce20783b */ /* 0x000fea0000004200 */
[C---:B-1----:R-:W-:Y:S06]  /*e780*/  HMMA.16816.F32.BF16 R88, R8.reuse, R24, R88 ;  /* 0x000000180858723c */ /* 0x042fec0000041858 */
[----:B------:R-:W-:Y:S01]  /*e790*/  HMMA.16816.F32.BF16 R84, R8, R26, R84 ;  /* 0x0000001a0854723c */ /* 0x000fe20000041854 */
[----:B------:R-:W-:Y:S01]  /*e7a0*/  F2FP.BF16.F32.PACK_AB R24, R163, R162 ;  /* 0x000000a2a318723e */ /* 0x000fe200000010ff */
[----:B------:R-:W-:Y:S01]  /*e7b0*/  FADD.FTZ R162, R162, R173 ;  /* 0x000000ada2a27221 */ /* 0x000fe20000010000 */
[----:B------:R-:W-:-:S03]  /*e7c0*/  F2FP.BF16.F32.PACK_AB R25, R157, R156 ;  /* 0x0000009c9d19723e */ /* 0x000fc600000010ff */
[----:B------:R-:W-:Y:S01]  /*e7d0*/  HMMA.16816.F32.BF16 R72, R8, R12, R72 ;  /* 0x0000000c0848723c */ /* 0x000fe20000041848 */
[----:B------:R-:W-:Y:S01]  /*e7e0*/  F2FP.BF16.F32.PACK_AB R26, R169, R158 ;  /* 0x0000009ea91a723e */ /* 0x000fe200000010ff */
[----:B------:R-:W-:Y:S01]  /*e7f0*/  FADD.FTZ R163, R163, R162 ;  /* 0x000000a2a3a37221 */ /* 0x000fe20000010000 */
[----:B------:R-:W-:-:S03]  /*e800*/  F2FP.BF16.F32.PACK_AB R27, R160, R155 ;  /* 0x0000009ba01b723e */ /* 0x000fc600000010ff */
[----:B------:R-:W-:Y:S01]  /*e810*/  HMMA.16816.F32.BF16 R4, R8, R14, R4 ;  /* 0x0000000e0804723c */ /* 0x000fe20000041804 */
[----:B------:R-:W1:Y:S01]  /*e820*/  LDSM.16.MT88.4 R8, [R205+0x12800] ;  /* 0x01280000cd08783b */ /* 0x000e620000004200 */
[----:B------:R-:W-:-:S03]  /*e830*/  FADD.FTZ R158, R158, R163 ;  /* 0x000000a39e9e7221 */ /* 0x000fc60000010000 */
[----:B------:R-:W3:Y:S01]  /*e840*/  LDSM.16.MT88.4 R12, [R204+0xe800] ;  /* 0x00e80000cc0c783b */ /* 0x000ee20000004200 */
[----:B--2---:R-:W-:Y:S01]  /*e850*/  HMMA.16816.F32.BF16 R128, R24, R28, R128 ;  /* 0x0000001c1880723c */ /* 0x004fe20000041880 */
[----:B------:R-:W-:-:S05]  /*e860*/  FADD.FTZ R169, R169, R158 ;  /* 0x0000009ea9a97221 */ /* 0x000fca0000010000 */
[C---:B------:R-:W-:Y:S01]  /*e870*/  HMMA.16816.F32.BF16 R124, R24.reuse, R30, R124 ;  /* 0x0000001e187c723c */ /* 0x040fe2000004187c */
[----:B------:R-:W2:Y:S05]  /*e880*/  LDSM.16.MT88.4 R28, [R204+0x12800] ;  /* 0x01280000cc1c783b */ /* 0x000eaa0000004200 */
[C---:B----4-:R-:W-:Y:S06]  /*e890*/  HMMA.16816.F32.BF16 R112, R24.reuse, R16, R112 ;  /* 0x000000101870723c */ /* 0x050fec0000041870 */
[C---:B------:R-:W-:Y:S01]  /*e8a0*/  HMMA.16816.F32.BF16 R108, R24.reuse, R18, R108 ;  /* 0x00000012186c723c */ /* 0x040fe2000004186c */
[----:B------:R-:W4:Y:S05]  /*e8b0*/  LDSM.16.MT88.4 R16, [R206+0xf000] ;  /* 0x00f00000ce10783b */ /* 0x000f2a0000004200 */
[C---:B-----5:R-:W-:Y:S06]  /*e8c0*/  HMMA.16816.F32.BF16 R120, R24.reuse, R20, R120 ;  /* 0x000000141878723c */ /* 0x060fec0000041878 */
[C---:B------:R-:W-:Y:S01]  /*e8d0*/  HMMA.16816.F32.BF16 R116, R24.reuse, R22, R116 ;  /* 0x000000161874723c */ /* 0x040fe20000041874 */
[----:B------:R-:W5:Y:S05]  /*e8e0*/  LDSM.16.MT88.4 R20, [R208+0xf000] ;  /* 0x00f00000d014783b */ /* 0x000f6a0000004200 */
[C---:B-1----:R-:W-:Y:S06]  /*e8f0*/  HMMA.16816.F32.BF16 R80, R24.reuse, R8, R80 ;  /* 0x000000081850723c */ /* 0x042fec0000041850 */
[----:B------:R-:W-:Y:S01]  /*e900*/  HMMA.16816.F32.BF16 R76, R24, R10, R76 ;  /* 0x0000000a184c723c */ /* 0x000fe2000004184c */
[----:B------:R-:W-:Y:S01]  /*e910*/  F2FP.BF16.F32.PACK_AB R8, R153, R148 ;  /* 0x000000949908723e */ /* 0x000fe200000010ff */
[----:B------:R-:W-:Y:S01]  /*e920*/  FADD.FTZ R148, R148, R169 ;  /* 0x000000a994947221 */ /* 0x000fe20000010000 */
[----:B------:R-:W-:-:S03]  /*e930*/  F2FP.BF16.F32.PACK_AB R9, R143, R140 ;  /* 0x0000008c8f09723e */ /* 0x000fc600000010ff */
[----:B---3--:R-:W-:Y:S01]  /*e940*/  HMMA.16816.F32.BF16 R104, R24, R12, R104 ;  /* 0x0000000c1868723c */ /* 0x008fe20000041868 */
[----:B------:R-:W-:Y:S01]  /*e950*/  F2FP.BF16.F32.PACK_AB R10, R159, R144 ;  /* 0x000000909f0a723e */ /* 0x000fe200000010ff */
[----:B------:R-:W-:Y:S01]  /*e960*/  FADD.FTZ R153, R153, R148 ;  /* 0x0000009499997221 */ /* 0x000fe20000010000 */
[----:B------:R-:W-:-:S03]  /*e970*/  F2FP.BF16.F32.PACK_AB R11, R146, R141 ;  /* 0x0000008d920b723e */ /* 0x000fc600000010ff */
[----:B------:R-:W-:Y:S01]  /*e980*/  HMMA.16816.F32.BF16 R100, R24, R14, R100 ;  /* 0x0000000e1864723c */ /* 0x000fe20000041864 */
[----:B------:R-:W1:Y:S01]  /*e990*/  LDSM.16.MT88.4 R12, [R205+0xf000] ;  /* 0x00f00000cd0c783b */ /* 0x000e620000004200 */
[----:B------:R-:W-:-:S04]  /*e9a0*/  FADD.FTZ R144, R144, R153 ;  /* 0x0000009990907221 */ /* 0x000fc80000010000 */
[----:B------:R-:W-:Y:S01]  /*e9b0*/  HMMA.16816.F32.BF16 R96, R24, R36, R96 ;  /* 0x000000241860723c */ /* 0x000fe20000041860 */
[----:B------:R-:W-:-:S04]  /*e9c0*/  FADD.FTZ R159, R159, R144 ;  /* 0x000000909f9f7221 */ /* 0x000fc80000010000 */
[----:B------:R-:W-:Y:S01]  /*e9d0*/  FADD.FTZ R134, R134, R159 ;  /* 0x0000009f86867221 */ /* 0x000fe20000010000 */
[----:B------:R-:W-:Y:S01]  /*e9e0*/  HMMA.16816.F32.BF16 R92, R24, R38, R92 ;  /* 0x00000026185c723c */ /* 0x000fe2000004185c */
[----:B------:R-:W-:Y:S02]  /*e9f0*/  LDSM.16.MT88.4 R36, [R205+0x13000] ;  /* 0x01300000cd24783b */ /* 0x000fe40000004200 */
[----:B------:R-:W-:-:S03]  /*ea00*/  FADD.FTZ R139, R139, R134 ;  /* 0x000000868b8b7221 */ /* 0x000fc60000010000 */
[----:B------:R-:W-:Y:S01]  /*ea10*/  HMMA.16816.F32.BF16 R88, R24, R32, R88 ;  /* 0x000000201858723c */ /* 0x000fe20000041858 */
[----:B------:R-:W-:-:S04]  /*ea20*/  FADD.FTZ R66, R66, R139 ;  /* 0x0000008b42427221 */ /* 0x000fc80000010000 */
[----:B------:R-:W-:Y:S01]  /*ea30*/  FADD.FTZ R241, R65, R66 ;  /* 0x0000004241f17221 */ /* 0x000fe20000010000 */
[C---:B------:R-:W-:Y:S01]  /*ea40*/  HMMA.16816.F32.BF16 R84, R24.reuse, R34, R84 ;  /* 0x000000221854723c */ /* 0x040fe20000041854 */
[----:B------:R-:W3:Y:S05]  /*ea50*/  LDSM.16.MT88.4 R32, [R204+0xf000] ;  /* 0x00f00000cc20783b */ /* 0x000eea0000004200 */
[C---:B--2---:R-:W-:Y:S06]  /*ea60*/  HMMA.16816.F32.BF16 R72, R24.reuse, R28, R72 ;  /* 0x0000001c1848723c */ /* 0x044fec0000041848 */
[----:B------:R-:W-:Y:S01]  /*ea70*/  HMMA.16816.F32.BF16 R4, R24, R30, R4 ;  /* 0x0000001e1804723c */ /* 0x000fe20000041804 */
[----:B------:R-:W2:Y:S04]  /*ea80*/  LDSM.16.MT88.4 R24, [R208+0x13000] ;  /* 0x01300000d018783b */ /* 0x000ea80000004200 */
[----:B------:R-:W2:Y:S01]  /*ea90*/  LDSM.16.MT88.4 R28, [R206+0x13000] ;  /* 0x01300000ce1c783b */ /* 0x000ea20000004200 */
[C---:B----4-:R-:W-:Y:S06]  /*eaa0*/  HMMA.16816.F32.BF16 R120, R8.reuse, R16, R120 ;  /* 0x000000100878723c */ /* 0x050fec0000041878 */
[C---:B------:R-:W-:Y:S01]  /*eab0*/  HMMA.16816.F32.BF16 R116, R8.reuse, R18, R116 ;  /* 0x000000120874723c */ /* 0x040fe20000041874 */
[----:B------:R-:W4:Y:S05]  /*eac0*/  LDSM.16.MT88.4 R16, [R204+0x13000] ;  /* 0x01300000cc10783b */ /* 0x000f2a0000004200 */
[C---:B-----5:R-:W-:Y:S06]  /*ead0*/  HMMA.16816.F32.BF16 R128, R8.reuse, R20, R128 ;  /* 0x000000140880723c */ /* 0x060fec0000041880 */
[C---:B------:R-:W-:Y:S01]  /*eae0*/  HMMA.16816.F32.BF16 R124, R8.reuse, R22, R124 ;  /* 0x00000016087c723c */ /* 0x040fe2000004187c */
[----:B------:R-:W-:Y:S05]  /*eaf0*/  LDSM.16.MT88.4 R20, [R208+0xf800] ;  /* 0x00f80000d014783b */ /* 0x000fea0000004200 */
[C---:B-1----:R-:W-:Y:S06]  /*eb00*/  HMMA.16816.F32.BF16 R112, R8.reuse, R12, R112 ;  /* 0x0000000c0870723c */ /* 0x042fec0000041870 */
[C---:B------:R-:W-:Y:S01]  /*eb10*/  HMMA.16816.F32.BF16 R108, R8.reuse, R14, R108 ;  /* 0x0000000e086c723c */ /* 0x040fe2000004186c */
[----:B------:R-:W1:Y:S05]  /*eb20*/  LDSM.16.MT88.4 R12, [R206+0xf800] ;  /* 0x00f80000ce0c783b */ /* 0x000e6a0000004200 */
[C---:B---3--:R-:W-:Y:S06]  /*eb30*/  HMMA.16816.F32.BF16 R104, R8.reuse, R32, R104 ;  /* 0x000000200868723c */ /* 0x048fec0000041868 */
[----:B------:R-:W-:Y:S01]  /*eb40*/  HMMA.16816.F32.BF16 R100, R8, R34, R100 ;  /* 0x000000220864723c */ /* 0x000fe20000041864 */
[--C-:B------:R-:W-:Y:S01]  /*eb50*/  FFMA.FTZ R32, R63, UR11, -R54.reuse ;  /* 0x0000000b3f207c23 */ /* 0x100fe20008010836 */
[----:B------:R-:W-:-:S04]  /*eb60*/  FFMA.FTZ R33, R61, UR11, -R54 ;  /* 0x0000000b3d217c23 */ /* 0x000fc80008010836 */
[C---:B--2---:R-:W-:Y:S01]  /*eb70*/  HMMA.16816.F32.BF16 R96, R8.reuse, R24, R96 ;  /* 0x000000180860723c */ /* 0x044fe20000041860 */
[----:B------:R-:W-:Y:S01]  /*eb80*/  FFMA.FTZ R34, R57, UR11, -R54 ;  /* 0x0000000b39227c23 */ /* 0x000fe20008010836 */
[----:B------:R-:W-:Y:S04]  /*eb90*/  MUFU.EX2 R32, R32 ;  /* 0x0000002000207308 */ /* 0x000fe80000000800 */
[C---:B------:R-:W-:Y:S01]  /*eba0*/  HMMA.16816.F32.BF16 R92, R8.reuse, R26, R92 ;  /* 0x0000001a085c723c */ /* 0x040fe2000004185c */
[----:B------:R-:W2:Y:S03]  /*ebb0*/  LDSM.16.MT88.4 R24, [R205+0xf800] ;  /* 0x00f80000cd18783b */ /* 0x000ea60000004200 */
[----:B------:R-:W3:Y:S02]  /*ebc0*/  MUFU.EX2 R33, R33 ;  /* 0x0000002100217308 */ /* 0x000ee40000000800 */
[C---:B------:R-:W-:Y:S06]  /*ebd0*/  HMMA.16816.F32.BF16 R88, R8.reuse, R28, R88 ;  /* 0x0000001c0858723c */ /* 0x040fec0000041858 */
[C---:B------:R-:W-:Y:S01]  /*ebe0*/  HMMA.16816.F32.BF16 R84, R8.reuse, R30, R84 ;  /* 0x0000001e0854723c */ /* 0x040fe20000041854 */
[----:B------:R-:W-:Y:S05]  /*ebf0*/  MUFU.EX2 R34, R34 ;  /* 0x0000002200227308 */ /* 0x000fea0000000800 */
[C---:B------:R-:W-:Y:S03]  /*ec00*/  HMMA.16816.F32.BF16 R80, R8.reuse, R36, R80 ;  /* 0x000000240850723c */ /* 0x040fe60000041850 */
[----:B------:R-:W5:Y:S01]  /*ec10*/  MUFU.EX2 R29, R53 ;  /* 0x00000035001d7308 */ /* 0x000f620000000800 */
[C---:B---3--:R-:W-:Y:S01]  /*ec20*/  F2FP.BF16.F32.PACK_AB R69, R33.reuse, R32 ;  /* 0x000000202145723e */ /* 0x048fe200000010ff */
[----:B------:R-:W-:Y:S01]  /*ec30*/  FADD.FTZ R32, R32, R3 ;  /* 0x0000000320207221 */ /* 0x000fe20000010000 */
[----:B------:R-:W-:Y:S03]  /*ec40*/  HMMA.16816.F32.BF16 R76, R8, R38, R76 ;  /* 0x00000026084c723c */ /* 0x000fe6000004184c */
[----:B------:R-:W-:-:S03]  /*ec50*/  FADD.FTZ R33, R33, R32 ;  /* 0x0000002021217221 */ /* 0x000fc60000010000 */
[C---:B----4-:R-:W-:Y:S06]  /*ec60*/  HMMA.16816.F32.BF16 R72, R8.reuse, R16, R72 ;  /* 0x000000100848723c */ /* 0x050fec0000041848 */
[----:B------:R-:W-:Y:S01]  /*ec70*/  HMMA.16816.F32.BF16 R4, R8, R18, R4 ;  /* 0x000000120804723c */ /* 0x000fe20000041804 */
[----:B------:R-:W3:Y:S01]  /*ec80*/  LDSM.16.MT88.4 R8, [R204+0xf800] ;  /* 0x00f80000cc08783b */ /* 0x000ee20000004200 */
[C---:B-----5:R-:W-:Y:S01]  /*ec90*/  F2FP.BF16.F32.PACK_AB R71, R29.reuse, R34 ;  /* 0x000000221d47723e */ /* 0x060fe200000010ff */
[----:B------:R-:W-:Y:S02]  /*eca0*/  FADD.FTZ R34, R34, R33 ;  /* 0x0000002122227221 */ /* 0x000fe40000010000 */
[----:B------:R-:W4:Y:S02]  /*ecb0*/  LDSM.16.MT88.4 R16, [R208+0x13800] ;  /* 0x01380000d010783b */ /* 0x000f240000004200 */
[----:B------:R-:W-:-:S02]  /*ecc0*/  FADD.FTZ R240, R29, R34 ;  /* 0x000000221df07221 */ /* 0x000fc40000010000 */
[C---:B-1----:R-:W-:Y:S06]  /*ecd0*/  HMMA.16816.F32.BF16 R120, R68.reuse, R12, R120 ;  /* 0x0000000c4478723c */ /* 0x042fec0000041878 */
[C---:B------:R-:W-:Y:S01]  /*ece0*/  HMMA.16816.F32.BF16 R116, R68.reuse, R14, R116 ;  /* 0x0000000e4474723c */ /* 0x040fe20000041874 */
[----:B------:R-:W1:Y:S05]  /*ecf0*/  LDSM.16.MT88.4 R12, [R206+0x13800] ;  /* 0x01380000ce0c783b */ /* 0x000e6a0000004200 */
[C---:B------:R-:W-:Y:S06]  /*ed00*/  HMMA.16816.F32.BF16 R128, R68.reuse, R20, R128 ;  /* 0x000000144480723c */ /* 0x040fec0000041880 */
[C---:B------:R-:W-:Y:S06]  /*ed10*/  HMMA.16816.F32.BF16 R124, R68.reuse, R22, R124 ;  /* 0x00000016447c723c */ /* 0x040fec000004187c */
[C---:B--2---:R-:W-:Y:S06]  /*ed20*/  HMMA.16816.F32.BF16 R112, R68.reuse, R24, R112 ;  /* 0x000000184470723c */ /* 0x044fec0000041870 */
[C---:B------:R-:W-:Y:S06]  /*ed30*/  HMMA.16816.F32.BF16 R108, R68.reuse, R26, R108 ;  /* 0x0000001a446c723c */ /* 0x040fec000004186c */
[C---:B---3--:R-:W-:Y:S06]  /*ed40*/  HMMA.16816.F32.BF16 R104, R68.reuse, R8, R104 ;  /* 0x000000084468723c */ /* 0x048fec0000041868 */
[C---:B------:R-:W-:Y:S01]  /*ed50*/  HMMA.16816.F32.BF16 R100, R68.reuse, R10, R100 ;  /* 0x0000000a4464723c */ /* 0x040fe20000041864 */
[----:B------:R-:W2:Y:S05]  /*ed60*/  LDSM.16.MT88.4 R8, [R205+0x13800] ;  /* 0x01380000cd08783b */ /* 0x000eaa0000004200 */
[C---:B----4-:R-:W-:Y:S06]  /*ed70*/  HMMA.16816.F32.BF16 R96, R68.reuse, R16, R96 ;  /* 0x000000104460723c */ /* 0x050fec0000041860 */
[C---:B------:R-:W-:Y:S01]  /*ed80*/  HMMA.16816.F32.BF16 R92, R68.reuse, R18, R92 ;  /* 0x00000012445c723c */ /* 0x040fe2000004185c */
[----:B------:R-:W3:Y:S05]  /*ed90*/  LDSM.16.MT88.4 R16, [R204+0x13800] ;  /* 0x01380000cc10783b */ /* 0x000eea0000004200 */
[C---:B-1----:R-:W-:Y:S06]  /*eda0*/  HMMA.16816.F32.BF16 R88, R68.reuse, R12, R88 ;  /* 0x0000000c4458723c */ /* 0x042fec0000041858 */
[C---:B------:R-:W-:Y:S06]  /*edb0*/  HMMA.16816.F32.BF16 R84, R68.reuse, R14, R84 ;  /* 0x0000000e4454723c */ /* 0x040fec0000041854 */
[C---:B--2---:R-:W-:Y:S06]  /*edc0*/  HMMA.16816.F32.BF16 R80, R68.reuse, R8, R80 ;  /* 0x000000084450723c */ /* 0x044fec0000041850 */
[C---:B------:R-:W-:Y:S06]  /*edd0*/  HMMA.16816.F32.BF16 R76, R68.reuse, R10, R76 ;  /* 0x0000000a444c723c */ /* 0x040fec000004184c */
[C---:B---3--:R-:W-:Y:S06]  /*ede0*/  HMMA.16816.F32.BF16 R72, R68.reuse, R16, R72 ;  /* 0x000000104448723c */ /* 0x048fec0000041848 */
[----:B------:R-:W-:-:S15]  /*edf0*/  HMMA.16816.F32.BF16 R68, R68, R18, R4 ;  /* 0x000000124444723c */ /* 0x000fde0000041804 */
[----:B------:R-:W-:-:S09]  /*ee00*/  NOP ;  /* 0x0000000000007918 */ /* 0x000fd20000000000 */
.L_x_855:
        /* <DEDUP_REMOVED lines=11> */
[----:B------:R-:W-:Y:S01]  /*eec0*/  ULDC UR4, c[0x0][0x2ec] ;  /* 0x0000bb0000047ab9 */ /* 0x000fe20000000800 */
[----:B------:R-:W-:Y:S01]  /*eed0*/  ULDC.64 UR8, c[0x0][0x248] ;  /* 0x0000920000087ab9 */ /* 0x000fe20000000a00 */
[----:B------:R-:W-:Y:S01]  /*eee0*/  UMOV UR11, UR6 ;  /* 0x00000006000b7c82 */ /* 0x000fe20008000000 */
[----:B------:R-:W-:-:S05]  /*eef0*/  UMOV UR10, UR7 ;  /* 0x00000007000a7c82 */ /* 0x000fca0008000000 */
.L_x_867:
        /* <DEDUP_REMOVED lines=72> */
.L_x_864:
[C---:B------:R-:W-:Y:S01]  /*f380*/  LEA R242, P2, R2.reuse, R180, 0x1 ;  /* 0x000000b402f27211 */ /* 0x040fe200078408ff */
[----:B------:R-:W-:Y:S01]  /*f390*/  @P4 STS.128 [R224+0xc000], RZ ;  /* 0x00c000ffe0004388 */ /* 0x000fe20000000c00 */
[----:B------:R-:W-:Y:S02]  /*f3a0*/  IADD3 R33, P1, R221, R2, RZ ;  /* 0x00000002dd217210 */ /* 0x000fe40007f3e0ff */
[-C--:B------:R-:W-:Y:S02]  /*f3b0*/  LEA.HI.X R243, R2, R181.reuse, R0, 0x1, P2 ;  /* 0x000000b502f37211 */ /* 0x080fe400010f0c00 */
[C---:B------:R-:W-:Y:S02]  /*f3c0*/  @!P4 LEA R46, P5, R33.reuse, R180, 0x1 ;  /* 0x000000b4212ec211 */ /* 0x040fe400078a08ff */
[C---:B------:R-:W-:Y:S01]  /*f3d0*/  IADD3.X R2, R220.reuse, R0, RZ, P1, !PT ;  /* 0x00000000dc027210 */ /* 0x040fe20000ffe4ff */
[----:B------:R-:W-:Y:S01]  /*f3e0*/  @!PT LDS RZ, [RZ] ;  /* 0x00000000fffff984 */ /* 0x000fe20000000800 */
[----:B------:R-:W-:Y:S01]  /*f3f0*/  @!PT LDS RZ, [RZ] ;  /* 0x00000000fffff984 */ /* 0x000fe20000000800 */
[----:B------:R-:W-:Y:S01]  /*f400*/  @!PT LDS RZ, [RZ] ;  /* 0x00000000fffff984 */ /* 0x000fe20000000800 */
[----:B------:R-:W-:Y:S01]  /*f410*/  @!P4 LDGSTS.E.BYPASS.LTC128B.128 [R224+0xc000], desc[UR12][R242.64] ;  /* 0x0c000000f2e0cfae */ /* 0x000fe2000b901d4c */
[CC--:B------:R-:W-:Y:S02]  /*f420*/  @!P3 LEA R40, P1, R33.reuse, R180.reuse, 0x1 ;  /* 0x000000b42128b211 */ /* 0x0c0fe400078208ff */
[CCC-:B------:R-:W-:Y:S02]  /*f430*/  @!P4 LEA.HI.X R47, R33.reuse, R181.reuse, R2.reuse, 0x1, P5 ;  /* 0x000000b5212fc211 */ /* 0x1c0fe400028f0c02 */
[----:B------:R-:W-:Y:S01]  /*f440*/  @P3 STS.128 [R224+0x10000], RZ ;  /* 0x010000ffe0003388 */ /* 0x000fe20000000c00 */
[----:B------:R-:W-:Y:S02]  /*f450*/  @!P3 LEA.HI.X R41, R33, R181, R2, 0x1, P1 ;  /* 0x000000b52129b211 */ /* 0x000fe400008f0c02 */
[----:B------:R-:W-:Y:S02]  /*f460*/  IADD3 R35, P2, R221, R33, RZ ;  /* 0x00000021dd237210 */ /* 0x000fe40007f5e0ff */
[----:B------:R-:W-:Y:S01]  /*f470*/  @!PT LDS RZ, [RZ] ;  /* 0x00000000fffff984 */ /* 0x000fe20000000800 */
[----:B------:R-:W-:Y:S01]  /*f480*/  @!PT LDS RZ, [RZ] ;  /* 0x00000000fffff984 */ /* 0x000fe20000000800 */
[----:B------:R-:W-:Y:S01]  /*f490*/  @!PT LDS RZ, [RZ] ;  /* 0x00000000fffff984 */ /* 0x000fe20000000800 */
[----:B------:R-:W-:Y:S02]  /*f4a0*/  @!P3 LDGSTS.E.BYPASS.LTC128B.128 [R224+0x10000], desc[UR12][R242.64+0x80] ;  /* 0x10000080f2e0bfae */ /* 0x000fe4000b901d4c */
[C---:B------:R-:W-:Y:S03]  /*f4b0*/  @!P4 LEA R44, P5, R35.reuse, R180, 0x1 ;  /* 0x000000b4232cc211 */ /* 0x040fe600078a08ff */
[----:B------:R-:W-:Y:S01]  /*f4c0*/  @P4 STS.128 [R224+0xc800], RZ ;  /* 0x00c800ffe0004388 */ /* 0x000fe20000000c00 */
[C---:B------:R-:W-:Y:S02]  /*f4d0*/  IADD3.X R2, R220.reuse, R2, RZ, P2, !PT ;  /* 0x00000002dc027210 */ /* 0x040fe400017fe4ff */
[CC--:B------:R-:W-:Y:S02]  /*f4e0*/  @!P3 LEA R38, P1, R35.reuse, R180.reuse, 0x1 ;  /* 0x000000b42326b211 */ /* 0x0c0fe400078208ff */
[----:B------:R-:W-:Y:S01]  /*f4f0*/  @!PT LDS RZ, [RZ] ;  /* 0x00000000fffff984 */ /* 0x000fe20000000800 */
[----:B------:R-:W-:Y:S01]  /*f500*/  @!PT LDS RZ, [RZ] ;  /* 0x00000000fffff984 */ /* 0x000fe20000000800 */
[----:B------:R-:W-:Y:S01]  /*f510*/  @!PT LDS RZ, [RZ] ;  /* 0x00000000fffff984 */ /* 0x000fe20000000800 */
[----:B------:R-:W-:Y:S01]  /*f520*/  @!P4 LDGSTS.E.BYPASS.LTC128B.128 [R224+0xc800], desc[UR12][R46.64] ;  /* 0x0c8000002ee0cfae */ /* 0x000fe2000b901d4c */
[CCC-:B------:R-:W-:Y:S02]  /*f530*/  @!P4 LEA.HI.X R45, R35.reuse, R181.reuse, R2.reuse, 0x1, P5 ;  /* 0x000000b5232dc211 */ /* 0x1c0fe400028f0c02 */
[----:B------:R-:W-:Y:S02]  /*f540*/  @!P3 LEA.HI.X R39, R35, R181, R2, 0x1, P1 ;  /* 0x000000b52327b211 */ /* 0x000fe400008f0c02 */
[----:B------:R-:W-:Y:S01]  /*f550*/  @P3 STS.128 [R224+0x10800], RZ ;  /* 0x010800ffe0003388 */ /* 0x000fe20000000c00 */
[----:B------:R-:W-:Y:S04]  /*f560*/  IADD3 R33, P2, R221, R35, RZ ;  /* 0x00000023dd217210 */ /* 0x000fe80007f5e0ff */
[----:B------:R-:W-:Y:S01]  /*f570*/  @!PT LDS RZ, [RZ] ;  /* 0x00000000fffff984 */ /* 0x000fe20000000800 */
[----:B------:R-:W-:Y:S01]  /*f580*/  @!PT LDS RZ, [RZ] ;  /* 0x00000000fffff984 */ /* 0x000fe20000000800 */
[----:B------:R-:W-:Y:S01]  /*f590*/  @!PT LDS RZ, [RZ] ;  /* 0x00000000fffff984 */ /* 0x000fe20000000800 */
[----:B------:R-:W-:Y:S01]  /*f5a0*/  @!P3 LDGSTS.E.BYPASS.LTC128B.128 [R224+0x10800], desc[UR12][R40.64+0x80] ;  /* 0x1080008028e0bfae */ /* 0x000fe2000b901d4c */
[C---:B------:R-:W-:Y:S02]  /*f5b0*/  @!P4 LEA R42, P5, R33.reuse, R180, 0x1 ;  /* 0x000000b4212ac211 */ /* 0x040fe400078a08ff */
[C---:B------:R-:W-:Y:S02]  /*f5c0*/  IADD3.X R2, R220.reuse, R2, RZ, P2, !PT ;  /* 0x00000002dc027210 */ /* 0x040fe400017fe4ff */
[----:B------:R-:W-:Y:S01]  /*f5d0*/  @P4 STS.128 [R224+0xd000], RZ ;  /* 0x00d000ffe0004388 */ /* 0x000fe20000000c00 */
[CC--:B------:R-:W-:Y:S02]  /*f5e0*/  @!P3 LEA R36, P1, R33.reuse, R180.reuse, 0x1 ;  /* 0x000000b42124b211 */ /* 0x0c0fe400078208ff */
[CCC-:B------:R-:W-:Y:S02]  /*f5f0*/  @!P4 LEA.HI.X R43, R33.reuse, R181.reuse, R2.reuse, 0x1, P5 ;  /* 0x000000b5212bc211 */ /* 0x1c0fe400028f0c02 */
[----:B------:R-:W-:Y:S01]  /*f600*/  @!PT LDS RZ, [RZ] ;  /* 0x00000000fffff984 */ /* 0x000fe20000000800 */
[----:B------:R-:W-:Y:S01]  /*f610*/  @!PT LDS RZ, [RZ] ;  /* 0x00000000fffff984 */ /* 0x000fe20000000800 */
[----:B------:R-:W-:Y:S01]  /*f620*/  @!PT LDS RZ, [RZ] ;  /* 0x00000000fffff984 */ /* 0x000fe20000000800 */
[----:B------:R-:W-:Y:S01]  /*f630*/  @!P4 LDGSTS.E.BYPASS.LTC128B.128 [R224+0xd000], desc[UR12][R44.64] ;  /* 0x0d0000002ce0cfae */ /* 0x000fe2000b901d4c */
[----:B------:R-:W-:Y:S02]  /*f640*/  @!P3 LEA.HI.X R37, R33, R181, R2, 0x1, P1 ;  /* 0x000000b52125b211 */ /* 0x000fe400008f0c02 */
[----:B------:R-:W-:Y:S02]  /*f650*/  IADD3 R35, P2, R221, R33, RZ ;  /* 0x00000021dd237210 */ /* 0x000fe40007f5e0ff */
[----:B------:R-:W-:Y:S02]  /*f660*/  @P3 STS.128 [R224+0x11000], RZ ;  /* 0x011000ffe0003388 */ /* 0x000fe40000000c00 */
[C---:B------:R-:W-:Y:S03]  /*f670*/  @!P4 LEA R50, P5, R35.reuse, R180, 0x1 ;  /* 0x000000b42332c211 */ /* 0x040fe600078a08ff */
[----:B------:R-:W-:Y:S01]  /*f680*/  @!PT LDS RZ, [RZ] ;  /* 0x00000000fffff984 */ /* 0x000fe20000000800 */
[----:B------:R-:W-:Y:S01]  /*f690*/  @!PT LDS RZ, [RZ] ;  /* 0x00000000fffff984 */ /* 0x000fe20000000800 */
[----:B------:R-:W-:Y:S01]  /*f6a0*/  @!PT LDS RZ, [RZ] ;  /* 0x00000000fffff984 */ /* 0x000fe20000000800 */
[----:B------:R-:W-:Y:S01]  /*f6b0*/  @!P3 LDGSTS.E.BYPASS.LTC128B.128 [R224+0x11000], desc[UR12][R38.64+0x80] ;  /* 0x1100008026e0bfae */ /* 0x000fe2000b901d4c */
[C---:B------:R-:W-:Y:S02]  /*f6c0*/  IADD3.X R2, R220.reuse, R2, RZ, P2, !PT ;  /* 0x00000002dc027210 */ /* 0x040fe400017fe4ff */
[CC--:B------:R-:W-:Y:S02]  /*f6d0*/  @!P3 LEA R48, P1, R35.reuse, R180.reuse, 0x1 ;  /* 0x000000b42330b211 */ /* 0x0c0fe400078208ff */
[----:B------:R-:W-:Y:S01]  /*f6e0*/  @P4 STS.128 [R224+0xd800], RZ ;  /* 0x00d800ffe0004388 */ /* 0x000fe20000000c00 */
[CCC-:B------:R-:W-:Y:S02]  /*f6f0*/  @!P4 LEA.HI.X R51, R35.reuse, R181.reuse, R2.reuse, 0x1, P5 ;  /* 0x000000b52333c211 */ /* 0x1c0fe400028f0c02 */
[----:B------:R-:W-:Y:S02]  /*f700*/  @!P3 LEA.HI.X R49, R35, R181, R2, 0x1, P1 ;  /* 0x000000b52331b211 */ /* 0x000fe400008f0c02 */
[----:B------:R-:W-:Y:S01]  /*f710*/  @!PT LDS RZ, [RZ] ;  /* 0x00000000fffff984 */ /* 0x000fe20000000800 */
[----:B------:R-:W-:Y:S01]  /*f720*/  @!PT LDS RZ, [RZ] ;  /* 0x00000000fffff984 */ /* 0x000fe20000000800 */
[----:B------:R-:W-:Y:S01]  /*f730*/  @!PT LDS RZ, [RZ] ;  /* 0x00000000fffff984 */ /* 0x000fe20000000800 */
[----:B------:R-:W-:Y:S01]  /*f740*/  @!P4 LDGSTS.E.BYPASS.LTC128B.128 [R224+0xd800], desc[UR12][R42.64] ;  /* 0x0d8000002ae0cfae */ /* 0x000fe2000b901d4c */
[----:B------:R-:W-:Y:S04]  /*f750*/  IADD3 R33, P2, R221, R35, RZ ;  /* 0x00000023dd217210 */ /* 0x000fe80007f5e0ff */
[----:B------:R-:W-:Y:S01]  /*f760*/  @P3 STS.128 [R224+0x11800], RZ ;  /* 0x011800ffe0003388 */ /* 0x000fe20000000c00 */
[C---:B------:R-:W-:Y:S02]  /*f770*/  @!P4 LEA R54, P5, R33.reuse, R180, 0x1 ;  /* 0x000000b42136c211 */ /* 0x040fe400078a08ff */
[C---:B------:R-:W-:Y:S02]  /*f780*/  IADD3.X R2, R220.reuse, R2, RZ, P2, !PT ;  /* 0x00000002dc027210 */ /* 0x040fe400017fe4ff */
        /* <DEDUP_REMOVED lines=21> */
[--C-:B------:R-:W-:Y:S02]  /*f8e0*/  @!P4 LEA.HI.X R59, R35, R181, R2.reuse, 0x1, P6 ;  /* 0x000000b5233bc211 */ /* 0x100fe400030f0c02 */
[----:B------:R-:W-:Y:S02]  /*f8f0*/  IADD3 R33, P1, R221, R35, RZ ;  /* 0x00000023dd217210 */ /* 0x000fe40007f3e0ff */
[----:B------:R-:W-:Y:S01]  /*f900*/  @P4 STS.128 [R224+0xe800], RZ ;  /* 0x00e800ffe0004388 */ /* 0x000fe20000000c00 */
[-C--:B------:R-:W-:Y:S02]  /*f910*/  @!P3 LEA.HI.X R35, R35, R181.reuse, R2, 0x1, P2 ;  /* 0x000000b52323b211 */ /* 0x080fe400010f0c02 */
[C---:B------:R-:W-:Y:S02]  /*f920*/  @!P4 LEA R56, P5, R33.reuse, R180, 0x1 ;  /* 0x000000b42138c211 */ /* 0x040fe400078a08ff */
[----:B------:R-:W-:Y:S01]  /*f930*/  @!PT LDS RZ, [RZ] ;  /* 0x00000000fffff984 */ /* 0x000fe20000000800 */
[----:B------:R-:W-:Y:S01]  /*f940*/  @!PT LDS RZ, [RZ] ;  /* 0x00000000fffff984 */ /* 0x000fe20000000800 */
[----:B------:R-:W-:Y:S01]  /*f950*/  @!PT LDS RZ, [RZ] ;  /* 0x00000000fffff984 */ /* 0x000fe20000000800 */
[----:B------:R-:W-:Y:S01]  /*f960*/  @!P4 LDGSTS.E.BYPASS.LTC128B.128 [R224+0xe800], desc[UR12][R54.64] ;  /* 0x0e80000036e0cfae */ /* 0x000fe2000b901d4c */
[----:B------:R-:W-:Y:S02]  /*f970*/  IADD3.X R0, R220, R2, RZ, P1, !PT ;  /* 0x00000002dc007210 */ /* 0x000fe40000ffe4ff */
[C---:B------:R-:W-:Y:S02]  /*f980*/  @!P3 LEA R32, P1, R33.reuse, R180, 0x1 ;  /* 0x000000b42120b211 */ /* 0x040fe400078208ff */
[----:B------:R-:W-:Y:S01]  /*f990*/  @P3 STS.128 [R224+0x12800], RZ ;  /* 0x012800ffe0003388 */ /* 0x000fe20000000c00 */
[CCC-:B------:R-:W-:Y:S02]  /*f9a0*/  @!P4 LEA.HI.X R57, R33.reuse, R181.reuse, R0.reuse, 0x1, P5 ;  /* 0x000000b52139c211 */ /* 0x1c0fe400028f0c00 */
[----:B------:R-:W-:Y:S02]  /*f9b0*/  @!P3 LEA.HI.X R33, R33, R181, R0, 0x1, P1 ;  /* 0x000000b52121b211 */ /* 0x000fe400008f0c00 */
[----:B------:R-:W-:Y:S01]  /*f9c0*/  @!PT LDS RZ, [RZ] ;  /* 0x00000000fffff984 */ /* 0x000fe20000000800 */
[----:B------:R-:W-:Y:S01]  /*f9d0*/  @!PT LDS RZ, [RZ] ;  /* 0x00000000fffff984 */ /* 0x000fe20000000800 */
[----:B------:R-:W-:Y:S01]  /*f9e0*/  @!PT LDS RZ, [RZ] ;  /* 0x00000000fffff984 */ /* 0x000fe20000000800 */
[----:B------:R-:W-:Y:S01]  /*f9f0*/  @!P3 LDGSTS.E.BYPASS.LTC128B.128 [R224+0x12800], desc[UR12][R52.64+0x80] ;  /* 0x1280008034e0bfae */ /* 0x000fe2000b901d4c */
[----:B------:R-:W-:Y:S04]  /*fa00*/  ISETP.GE.AND P1, PT, R223, 0x2, PT ;  /* 0x00000002df00780c */ /* 0x000fe80003f26270 */
[----:B------:R-:W-:Y:S05]  /*fa10*/  @P4 STS.128 [R224+0xf000], RZ ;  /* 0x00f000ffe0004388 */ /* 0x000fea0000000c00 */
[----:B------:R-:W-:Y:S01]  /*fa20*/  @!PT LDS RZ, [RZ] ;  /* 0x00000000fffff984 */ /* 0x000fe20000000800 */
[----:B------:R-:W-:Y:S01]  /*fa30*/  @!PT LDS RZ, [RZ] ;  /* 0x00000000fffff984 */ /* 0x000fe20000000800 */
[----:B------:R-:W-:Y:S01]  /*fa40*/  @!PT LDS RZ, [RZ] ;  /* 0x00000000fffff984 */ /* 0x000fe20000000800 */
[----:B------:R-:W-:Y:S05]  /*fa50*/  @!P4 LDGSTS.E.BYPASS.LTC128B.128 [R224+0xf000], desc[UR12][R58.64] ;  /* 0x0f0000003ae0cfae */ /* 0x000fea000b901d4c */
        /* <DEDUP_REMOVED lines=14> */
[----:B------:R1:W-:Y:S05]  /*fb40*/  @!P3 LDGSTS.E.BYPASS.LTC128B.128 [R224+0x13800], desc[UR12][R32.64+0x80] ;  /* 0x1380008020e0bfae */ /* 0x0003ea000b901d4c */
[----:B------:R-:W-:Y:S05]  /*fb50*/  LDSM.16.M88.4 R136, [R215] ;  /* 0x00000000d788783b */ /* 0x000fea0000000200 */
[----:B------:R-:W2:Y:S05]  /*fb60*/  LDSM.16.M88.4 R140, [R214+0x4000] ;  /* 0x00400000d68c783b */ /* 0x000eaa0000000200 */
[----:B------:R-:W3:Y:S05]  /*fb70*/  LDSM.16.M88.4 R144, [R214+0x4800] ;  /* 0x00480000d690783b */ /* 0x000eea0000000200 */
[----:B------:R-:W4:Y:S05]  /*fb80*/  LDSM.16.M88.4 R148, [R214+0x5000] ;  /* 0x00500000d694783b */ /* 0x000f2a0000000200 */
[----:B------:R-:W5:Y:S05]  /*fb90*/  LDSM.16.M88.4 R152, [R214+0x5800] ;  /* 0x00580000d698783b */ /* 0x000f6a0000000200 */
[----:B------:R-:W0:Y:S05]  /*fba0*/  LDGDEPBAR ;  /* 0x00000000000079af */ /* 0x000e2a0000000000 */
[----:B------:R-:W1:Y:S05]  /*fbb0*/  LDSM.16.M88.4 R156, [R214+0x6000] ;  /* 0x00600000d69c783b */ /* 0x000e6a0000000200 */
[----:B------:R-:W1:Y:S05]  /*fbc0*/  LDSM.16.M88.4 R160, [R214+0x6800] ;  /* 0x00680000d6a0783b */ /* 0x000e6a0000000200 */
[----:B------:R-:W1:Y:S05]  /*fbd0*/  LDSM.16.M88.4 R164, [R214+0x7000] ;  /* 0x00700000d6a4783b */ /* 0x000e6a0000000200 */
[----:B------:R-:W-:Y:S01]  /*fbe0*/  LDSM.16.M88.4 R168, [R213] ;  /* 0x00000000d5a8783b */ /* 0x000fe20000000200 */
[C---:B--2---:R-:W-:Y:S04]  /*fbf0*/  HMMA.16816.F32.BF16 R4, R136.reuse, R140, RZ ;  /* 0x0000008c8804723c */ /* 0x044fe800000418ff */
[----:B------:R-:W-:Y:S02]  /*fc00*/  LDSM.16.M88.4 R172, [R212] ;  /* 0x00000000d4ac783b */ /* 0x000fe40000000200 */
[C---:B------:R-:W-:Y:S03]  /*fc10*/  HMMA.16816.F32.BF16 R8, R136.reuse, R142, RZ ;  /* 0x0000008e8808723c */ /* 0x040fe600000418ff */
[----:B------:R-:W2:Y:S03]  /*fc20*/  LDSM.16.M88.4 R140, [R214+0x7800] ;  /* 0x00780000d68c783b */ /* 0x000ea60000000200 */
[C---:B---3--:R-:W-:Y:S02]  /*fc30*/  HMMA.16816.F32.BF16 R12, R136.reuse, R144, RZ ;  /* 0x00000090880c723c */ /* 0x048fe400000418ff */
[----:B------:R-:W3:Y:S04]  /*fc40*/  LDSM.16.M88.4 R176, [R212+0x800] ;  /* 0x00080000d4b0783b */ /* 0x000ee80000000200 */
[C---:B------:R-:W-:Y:S01]  /*fc50*/  HMMA.16816.F32.BF16 R16, R136.reuse, R146, RZ ;  /* 0x000000928810723c */ /* 0x040fe200000418ff */
[----:B------:R-:W3:Y:S05]  /*fc60*/  LDSM.16.M88.4 R144, [R212+0x1000] ;  /* 0x00100000d490783b */ /* 0x000eea0000000200 */
[C---:B----4-:R-:W-:Y:S01]  /*fc70*/  HMMA.16816.F32.BF16 R20, R136.reuse, R148, RZ ;  /* 0x000000948814723c */ /* 0x050fe200000418ff */
[----:B------:R-:W-:Y:S05]  /*fc80*/  LDSM.16.M88.4 R180, [R212+0x3000] ;  /* 0x00300000d4b4783b */ /* 0x000fea0000000200 */
[C---:B------:R-:W-:Y:S01]  /*fc90*/  HMMA.16816.F32.BF16 R24, R136.reuse, R150, RZ ;  /* 0x000000968818723c */ /* 0x040fe200000418ff */
[----:B------:R-:W4:Y:S05]  /*fca0*/  LDSM.16.M88.4 R148, [R212+0x1800] ;  /* 0x00180000d494783b */ /* 0x000f2a0000000200 */
[C---:B-----5:R-:W-:Y:S01]  /*fcb0*/  HMMA.16816.F32.BF16 R28, R136.reuse, R152, RZ ;  /* 0x00000098881c723c */ /* 0x060fe200000418ff */
[----:B------:R-:W-:Y:S05]  /*fcc0*/  LDSM.16.M88.4 R184, [R211] ;  /* 0x00000000d3b8783b */ /* 0x000fea0000000200 */
[C---:B-1----:R-:W-:Y:S01]  /*fcd0*/  HMMA.16816.F32.BF16 R32, R136.reuse, R154, RZ ;  /* 0x0000009a8820723c */ /* 0x042fe200000418ff */
[----:B------:R-:W1:Y:S05]  /*fce0*/  LDSM.16.M88.4 R152, [R212+0x2000] ;  /* 0x00200000d498783b */ /* 0x000e6a0000000200 */
[C---:B------:R-:W-:Y:S01]  /*fcf0*/  HMMA.16816.F32.BF16 R36, R136.reuse, R156, RZ ;  /* 0x0000009c8824723c */ /* 0x040fe200000418ff */
[----:B------:R-:W-:Y:S05]  /*fd00*/  LDSM.16.M88.4 R188, [R207+0xb000] ;  /* 0x00b00000cfbc783b */ /* 0x000fea0000000200 */
[C---:B------:R-:W-:Y:S01]  /*fd10*/  HMMA.16816.F32.BF16 R40, R136.reuse, R158, RZ ;  /* 0x0000009e8828723c */ /* 0x040fe200000418ff */
[----:B------:R-:W5:Y:S05]  /*fd20*/  LDSM.16.M88.4 R156, [R212+0x2800] ;  /* 0x00280000d49c783b */ /* 0x000f6a0000000200 */
        /* <DEDUP_REMOVED lines=8> */
[C---:B--2---:R-:W-:Y:S01]  /*fdb0*/  HMMA.16816.F32.BF16 R60, R136.reuse, R140, RZ ;  /* 0x0000008c883c723c */ /* 0x044fe200000418ff */
[----:B------:R-:W-:Y:S05]  /*fdc0*/  LDSM.16.M88.4 R200, [R209+0x4000] ;  /* 0x00400000d1c8783b */ /* 0x000fea0000000200 */
[----:B------:R-:W-:Y:S01]  /*fdd0*/  HMMA.16816.F32.BF16 R64, R136, R142, RZ ;  /* 0x0000008e8840723c */ /* 0x000fe200000418ff */
[----:B------:R-:W2:Y:S05]  /*fde0*/  LDSM.16.M88.4 R136, [R207+0x4800] ;  /* 0x00480000cf88783b */ /* 0x000eaa0000000200 */
[C---:B------:R-:W-:Y:S01]  /*fdf0*/  HMMA.16816.F32.BF16 R4, R168.reuse, R172, R4 ;  /* 0x000000aca804723c */ /* 0x040fe20000041804 */
[----:B------:R-:W2:Y:S05]  /*fe00*/  LDSM.16.M88.4 R140, [R207+0x5000] ;  /* 0x00500000cf8c783b */ /* 0x000eaa0000000200 */
[C---:B------:R-:W-:Y:S01]  /*fe10*/  HMMA.16816.F32.BF16 R8, R168.reuse, R174, R8 ;  /* 0x000000aea808723c */ /* 0x040fe20000041808 */
[----:B------:R-:W-:Y:S05]  /*fe20*/  LDSM.16.M88.4 R172, [R209+0x1000] ;  /* 0x00100000d1ac783b */ /* 0x000fea0000000200 */
[C---:B---3--:R-:W-:Y:S06]  /*fe30*/  HMMA.16816.F32.BF16 R12, R168.reuse, R176, R12 ;  /* 0x000000b0a80c723c */ /* 0x048fec000004180c */
[C---:B------:R-:W-:Y:S01]  /*fe40*/  HMMA.16816.F32.BF16 R16, R168.reuse, R178, R16 ;  /* 0x000000b2a810723c */ /* 0x040fe20000041810 */
[----:B------:R-:W-:Y:S05]  /*fe50*/  LDSM.16.M88.4 R176, [R209+0x1800] ;  /* 0x00180000d1b0783b */ /* 0x000fea0000000200 */
[C---:B------:R-:W-:Y:S06]  /*fe60*/  HMMA.16816.F32.BF16 R20, R168.reuse, R144, R20 ;  /* 0x00000090a814723c */ /* 0x040fec0000041814 */
        /* <DEDUP_REMOVED lines=16> */
[----:B------:R-:W5:Y:S05]  /*ff70*/  LDSM.16.M88.4 R160, [R207+0x7800] ;  /* 0x00780000cfa0783b */ /* 0x000f6a0000000200 */
[C---:B------:R-:W-:Y:S01]  /*ff80*/  HMMA.16816.F32.BF16 R4, R184.reuse, R164, R4 ;  /* 0x000000a4b804723c */ /* 0x040fe20000041804 */
[----:B------:R-:W-:Y:S05]  /*ff90*/  LDSM.16.M88.4 R168, [R209+0x800] ;  /* 0x00080000d1a8783b */ /* 0x000fea0000000200 */
[C---:B------:R-:W-:Y:S01]  /*ffa0*/  HMMA.16816.F32.BF16 R8, R184.reuse, R166, R8 ;  /* 0x000000a6b808723c */ /* 0x040fe20000041808 */
[----:B------:R-:W-:Y:S05]  /*ffb0*/  LDSM.16.M88.4 R164, [R209] ;  /* 0x00000000d1a4783b */ /* 0x000fea0000000200 */
[C---:B--2---:R-:W-:Y:S06]  /*ffc0*/  HMMA.16816.F32.BF16 R12, R184.reuse, R136, R12 ;  /* 0x00000088b80c723c */ /* 0x044fec000004180c */
[C---:B------:R-:W-:Y:S01]  /*ffd0*/  HMMA.16816.F32.BF16 R16, R184.reuse, R138, R16 ;  /* 0x0000008ab810723c */ /* 0x040fe20000041810 */
[----:B------:R-:W2:Y:S05]  /*ffe0*/  LDSM.16.M88.4 R136, [R210] ;  /* 0x00000000d288783b */ /* 0x000eaa0000000200 */
[C---:B------:R-:W-:Y:S06]  /*fff0*/  HMMA.16816.F32.BF16 R20, R184.reuse, R140, R20 ;  /* 0x0000008cb814723c */ /* 0x040fec0000041814 */
        /* <DEDUP_REMOVED lines=10> */
[----:B------:R-:W-:Y:S05]  /*100a0*/  LDSM.16.M88.4 R152, [R215+0x2000] ;  /* 0x00200000d798783b */ /* 0x000fea0000000200 */
[C---:B-----5:R-:W-:Y:S06]  /*100b0*/  HMMA.16816.F32.BF16 R52, R184.reuse, R156, R52 ;  /* 0x0000009cb834723c */ /* 0x060fec0000041834 */
[C---:B------:R-:W-:Y:S01]  /*100c0*/  HMMA.16816.F32.BF16 R56, R184.reuse, R158, R56 ;  /* 0x0000009eb838723c */ /* 0x040fe20000041838 */
[----:B------:R-:W1:Y:S05]  /*100d0*/  LDSM.16.M88.4 R156, [R214+0x8000] ;  /* 0x00800000d69c783b */ /* 0x000e6a0000000200 */
[C---:B------:R-:W-:Y:S06]  /*100e0*/  HMMA.16816.F32.BF16 R60, R184.reuse, R160, R60 ;  /* 0x000000a0b83c723c */ /* 0x040fec000004183c */
[----:B------:R-:W-:Y:S01]  /*100f0*/  HMMA.16816.F32.BF16 R64, R184, R162, R64 ;  /* 0x000000a2b840723c */ /* 0x000fe20000041840 */
[----:B------:R-:W5:Y:S05]  /*10100*/  LDSM.16.M88.4 R160, [R214+0x8800] ;  /* 0x00880000d6a0783b */ /* 0x000f6a0000000200 */
[C---:B--2---:R-:W-:Y:S01]  /*10110*/  HMMA.16816.F32.BF16 R4, R136.reuse, R164, R4 ;  /* 0x000000a48804723c */ /* 0x044fe20000041804 */
[----:B------:R-:W-:Y:S05]  /*10120*/  LDSM.16.M88.4 R184, [R207+0xa000] ;  /* 0x00a00000cfb8783b */ /* 0x000fea0000000200 */
        /* <DEDUP_REMOVED lines=13> */
[----:B------:R-:W2:Y:S05]  /*10200*/  LDSM.16.M88.4 R140, [R214+0x9800] ;  /* 0x00980000d68c783b */ /* 0x000eaa0000000200 */
[C---:B---3--:R-:W-:Y:S06]  /*10210*/  HMMA.16816.F32.BF16 R44, R136.reuse, R144, R44 ;  /* 0x00000090882c723c */ /* 0x048fec000004182c */
[C---:B------:R-:W-:Y:S01]  /*10220*/  HMMA.16816.F32.BF16 R48, R136.reuse, R146, R48 ;  /* 0x000000928830723c */ /* 0x040fe20000041830 */
[----:B------:R-:W3:Y:S05]  /*10230*/  LDSM.16.M88.4 R144, [R214+0xa000] ;  /* 0x00a00000d690783b */ /* 0x000eea0000000200 */
[C---:B------:R-:W-:Y:S06]  /*10240*/  HMMA.16816.F32.BF16 R52, R136.reuse, R180, R52 ;  /* 0x000000b48834723c */ /* 0x040fec0000041834 */
[C---:B------:R-:W-:Y:S01]  /*10250*/  HMMA.16816.F32.BF16 R56, R136.reuse, R182, R56 ;  /* 0x000000b68838723c */ /* 0x040fe20000041838 */
[----:B------:R-:W-:Y:S05]  /*10260*/  LDSM.16.M88.4 R180, [R207+0x9800] ;  /* 0x00980000cfb4783b */ /* 0x000fea0000000200 */
[C---:B----4-:R-:W-:Y:S06]  /*10270*/  HMMA.16816.F32.BF16 R60, R136.reuse, R148, R60 ;  /* 0x00000094883c723c */ /* 0x050fec000004183c */
[----:B------:R-:W-:Y:S01]  /*10280*/  HMMA.16816.F32.BF16 R64, R136, R150, R64 ;  /* 0x000000968840723c */ /* 0x000fe20000041840 */
[----:B------:R-:W4:Y:S05]  /*10290*/  LDSM.16.M88.4 R136, [R214+0xb000] ;  /* 0x00b00000d688783b */ /* 0x000f2a0000000200 */
[----:B------:R-:W4:Y:S01]  /*102a0*/  LDSM.16.M88.4 R148, [R214+0xb800] ;  /* 0x00b80000d694783b */ /* 0x000f220000000200 */
[C---:B-1----:R-:W-:Y:S06]  /*102b0*/  HMMA.16816.F32.BF16 R4, R152.reuse, R156, R4 ;  /* 0x0000009c9804723c */ /* 0x042fec0000041804 */
[C---:B------:R-:W-:Y:S01]  /*102c0*/  HMMA.16816.F32.BF16 R8, R152.reuse, R158, R8 ;  /* 0x0000009e9808723c */ /* 0x040fe20000041808 */
[----:B------:R-:W1:Y:S05]  /*102d0*/  LDSM.16.M88.4 R156, [R213+0x2000] ;  /* 0x00200000d59c783b */ /* 0x000e6a0000000200 */
[C---:B-----5:R-:W-:Y:S06]  /*102e0*/  HMMA.16816.F32.BF16 R12, R152.reuse, R160, R12 ;  /* 0x000000a0980c723c */ /* 0x060fec000004180c */
[C---:B------:R-:W-:Y:S01]  /*102f0*/  HMMA.16816.F32.BF16 R16, R152.reuse, R162, R16 ;  /* 0x000000a29810723c */ /* 0x040fe20000041810 */
[----:B------:R-:W5:Y:S05]  /*10300*/  LDSM.16.M88.4 R160, [R212+0x4800] ;  /* 0x00480000d4a0783b */ /* 0x000f6a0000000200 */
[C---:B--2---:R-:W-:Y:S06]  /*10310*/  HMMA.16816.F32.BF16 R20, R152.reuse, R164, R20 ;  /* 0x000000a49814723c */ /* 0x044fec0000041814 */
[C---:B------:R-:W-:Y:S01]  /*10320*/  HMMA.16816.F32.BF16 R24, R152.reuse, R166, R24 ;  /* 0x000000a69818723c */ /* 0x040fe20000041818 */
[----:B------:R-:W2:Y:S05]  /*10330*/  LDSM.16.M88.4 R164, [R212+0x5000] ;  /* 0x00500000d4a4783b */ /* 0x000eaa0000000200 */
[C---:B------:R-:W-:Y:S06]  /*10340*/  HMMA.16816.F32.BF16 R28, R152.reuse, R140, R28 ;  /* 0x0000008c981c723c */ /* 0x040fec000004181c */
[C---:B------:R-:W-:Y:S01]  /*10350*/  HMMA.16816.F32.BF16 R32, R152.reuse, R142, R32 ;  /* 0x0000008e9820723c */ /* 0x040fe20000041820 */
[----:B------:R-:W2:Y:S05]  /*10360*/  LDSM.16.M88.4 R140, [R212+0x5800] ;  /* 0x00580000d48c783b */ /* 0x000eaa0000000200 */
[C---:B---3--:R-:W-:Y:S06]  /*10370*/  HMMA.16816.F32.BF16 R36, R152.reuse, R144, R36 ;  /* 0x000000909824723c */ /* 0x048fec0000041824 */
[C---:B------:R-:W-:Y:S01]  /*10380*/  HMMA.16816.F32.BF16 R40, R152.reuse, R146, R40 ;  /* 0x000000929828723c */ /* 0x040fe20000041828 */
[----:B------:R-:W-:Y:S05]  /*10390*/  LDSM.16.M88.4 R144, [R212+0x6800] ;  /* 0x00680000d490783b */ /* 0x000fea0000000200 */
[C---:B------:R-:W-:Y:S06]  /*103a0*/  HMMA.16816.F32.BF16 R44, R152.reuse, R168, R44 ;  /* 0x000000a8982c723c */ /* 0x040fec000004182c */
[C---:B------:R-:W-:Y:S01]  /*103b0*/  HMMA.16816.F32.BF16 R48, R152.reuse, R170, R48 ;  /* 0x000000aa9830723c */ /* 0x040fe20000041830 */
[----:B------:R-:W-:Y:S05]  /*103c0*/  LDSM.16.M88.4 R168, [R211+0x2000] ;  /* 0x00200000d3a8783b */ /* 0x000fea0000000200 */
[C---:B----4-:R-:W-:Y:S06]  /*103d0*/  HMMA.16816.F32.BF16 R52, R152.reuse, R136, R52 ;  /* 0x000000889834723c */ /* 0x050fec0000041834 */
[C---:B------:R-:W-:Y:S01]  /*103e0*/  HMMA.16816.F32.BF16 R56, R152.reuse, R138, R56 ;  /* 0x0000008a9838723c */ /* 0x040fe20000041838 */
[----:B------:R-:W3:Y:S05]  /*103f0*/  LDSM.16.M88.4 R136, [R212+0x6000] ;  /* 0x00600000d488783b */ /* 0x000eea0000000200 */
[C---:B------:R-:W-:Y:S06]  /*10400*/  HMMA.16816.F32.BF16 R60, R152.reuse, R148, R60 ;  /* 0x00000094983c723c */ /* 0x040fec000004183c */
[----:B------:R-:W-:Y:S01]  /*10410*/  HMMA.16816.F32.BF16 R64, R152, R150, R64 ;  /* 0x000000969840723c */ /* 0x000fe20000041840 */
[----:B------:R-:W4:Y:S05]  /*10420*/  LDSM.16.M88.4 R148, [R212+0x7000] ;  /* 0x00700000d494783b */ /* 0x000f2a0000000200 */
[----:B------:R-:W4:Y:S01]  /*10430*/  LDSM.16.M88.4 R152, [R212+0x7800] ;  /* 0x00780000d498783b */ /* 0x000f220000000200 */
[C---:B-1----:R-:W-:Y:S06]  /*10440*/  HMMA.16816.F32.BF16 R4, R156.reuse, R172, R4 ;  /* 0x000000ac9c04723c */ /* 0x042fec0000041804 */
[C---:B------:R-:W-:Y:S01]  /*10450*/  HMMA.16816.F32.BF16 R8, R156.reuse, R174, R8 ;  /* 0x000000ae9c08723c */ /* 0x040fe20000041808 */
[----:B------:R-:W-:Y:S05]  /*10460*/  LDSM.16.M88.4 R172, [R207+0x9000] ;  /* 0x00900000cfac783b */ /* 0x000fea0000000200 */
[C---:B-----5:R-:W-:Y:S06]  /*10470*/  HMMA.16816.F32.BF16 R12, R156.reuse, R160, R12 ;  /* 0x000000a09c0c723c */ /* 0x060fec000004180c */
[C---:B------:R-:W-:Y:S01]  /*10480*/  HMMA.16816.F32.BF16 R16, R156.reuse, R162, R16 ;  /* 0x000000a29c10723c */ /* 0x040fe20000041810 */
[----:B------:R-:W1:Y:S05]  /*10490*/  LDSM.16.M88.4 R160, [R207+0x8800] ;  /* 0x00880000cfa0783b */ /* 0x000e6a0000000200 */
[C---:B--2---:R-:W-:Y:S06]  /*104a0*/  HMMA.16816.F32.BF16 R20, R156.reuse, R164, R20 ;  /* 0x000000a49c14723c */ /* 0x044fec0000041814 */
[C---:B------:R-:W-:Y:S01]  /*104b0*/  HMMA.16816.F32.BF16 R24, R156.reuse, R166, R24 ;  /* 0x000000a69c18723c */ /* 0x040fe20000041818 */
[----:B------:R-:W2:Y:S05]  /*104c0*/  LDSM.16.M88.4 R164, [R207+0xa800] ;  /* 0x00a80000cfa4783b */ /* 0x000eaa0000000200 */
[C---:B------:R-:W-:Y:S06]  /*104d0*/  HMMA.16816.F32.BF16 R28, R156.reuse, R140, R28 ;  /* 0x0000008c9c1c723c */ /* 0x040fec000004181c */
[C---:B------:R-:W-:Y:S01]  /*104e0*/  HMMA.16816.F32.BF16 R32, R156.reuse, R142, R32 ;  /* 0x0000008e9c20723c */ /* 0x040fe20000041820 */
[----:B------:R-:W-:Y:S05]  /*104f0*/  LDSM.16.M88.4 R140, [R209+0x5000] ;  /* 0x00500000d18c783b */ /* 0x000fea0000000200 */
[C---:B---3--:R-:W-:Y:S06]  /*10500*/  HMMA.16816.F32.BF16 R36, R156.reuse, R136, R36 ;  /* 0x000000889c24723c */ /* 0x048fec0000041824 */
[C---:B------:R-:W-:Y:S01]  /*10510*/  HMMA.16816.F32.BF16 R40, R156.reuse, R138, R40 ;  /* 0x0000008a9c28723c */ /* 0x040fe20000041828 */
[----:B------:R-:W3:Y:S05]  /*10520*/  LDSM.16.M88.4 R136, [R209+0x4800] ;  /* 0x00480000d188783b */ /* 0x000eea0000000200 */
[C---:B------:R-:W-:Y:S06]  /*10530*/  HMMA.16816.F32.BF16 R44, R156.reuse, R144, R44 ;  /* 0x000000909c2c723c */ /* 0x040fec000004182c */
[C---:B------:R-:W-:Y:S06]  /*10540*/  HMMA.16816.F32.BF16 R48, R156.reuse, R146, R48 ;  /* 0x000000929c30723c */ /* 0x040fec0000041830 */
[C---:B----4-:R-:W-:Y:S06]  /*10550*/  HMMA.16816.F32.BF16 R52, R156.reuse, R148, R52 ;  /* 0x000000949c34723c */ /* 0x050fec0000041834 */
[C---:B------:R-:W-:Y:S06]  /*10560*/  HMMA.16816.F32.BF16 R56, R156.reuse, R150, R56 ;  /* 0x000000969c38723c */ /* 0x040fec0000041838 */
[C---:B------:R-:W-:Y:S06]  /*10570*/  HMMA.16816.F32.BF16 R60, R156.reuse, R152, R60 ;  /* 0x000000989c3c723c */ /* 0x040fec000004183c */
[----:B------:R-:W-:Y:S06]  /*10580*/  HMMA.16816.F32.BF16 R64, R156, R154, R64 ;  /* 0x0000009a9c40723c */ /* 0x000fec0000041840 */
[C---:B------:R-:W-:Y:S06]  /*10590*/  HMMA.16816.F32.BF16 R4, R168.reuse, R176, R4 ;  /* 0x000000b0a804723c */ /* 0x040fec0000041804 */
[C---:B------:R-:W-:Y:S06]  /*105a0*/  HMMA.16816.F32.BF16 R8, R168.reuse, R178, R8 ;  /* 0x000000b2a808723c */ /* 0x040fec0000041808 */
[C---:B-1----:R-:W-:Y:S06]  /*105b0*/  HMMA.16816.F32.BF16 R12, R168.reuse, R160, R12 ;  /* 0x000000a0a80c723c */ /* 0x042fec000004180c */
[C---:B------:R-:W-:Y:S06]  /*105c0*/  HMMA.16816.F32.BF16 R16, R168.reuse, R162, R16 ;  /* 0x000000a2a810723c */ /* 0x040fec0000041810 */
[C---:B------:R-:W-:Y:S06]  /*105d0*/  HMMA.16816.F32.BF16 R20, R168.reuse, R172, R20 ;  /* 0x000000aca814723c */ /* 0x040fec0000041814 */
[C---:B------:R-:W-:Y:S06]  /*105e0*/  HMMA.16816.F32.BF16 R24, R168.reuse, R174, R24 ;  /* 0x000000aea818723c */ /* 0x040fec0000041818 */
[C---:B------:R-:W-:Y:S06]  /*105f0*/  HMMA.16816.F32.BF16 R28, R168.reuse, R180, R28 ;  /* 0x000000b4a81c723c */ /* 0x040fec000004181c */
[C---:B------:R-:W-:Y:S06]  /*10600*/  HMMA.16816.F32.BF16 R32, R168.reuse, R182, R32 ;  /* 0x000000b6a820723c */ /* 0x040fec0000041820 */
[C---:B------:R-:W-:Y:S06]  /*10610*/  HMMA.16816.F32.BF16 R36, R168.reuse, R184, R36 ;  /* 0x000000b8a824723c */ /* 0x040fec0000041824 */
[C---:B------:R-:W-:Y:S06]  /*10620*/  HMMA.16816.F32.BF16 R40, R168.reuse, R186, R40 ;  /* 0x000000baa828723c */ /* 0x040fec0000041828 */
[C---:B--2---:R-:W-:Y:S06]  /*10630*/  HMMA.16816.F32.BF16 R44, R168.reuse, R164, R44 ;  /* 0x000000a4a82c723c */ /* 0x044fec000004182c */
[C---:B------:R-:W-:Y:S06]  /*10640*/  HMMA.16816.F32.BF16 R48, R168.reuse, R166, R48 ;  /* 0x000000a6a830723c */ /* 0x040fec0000041830 */
[C---:B------:R-:W-:Y:S06]  /*10650*/  HMMA.16816.F32.BF16 R52, R168.reuse, R188, R52 ;  /* 0x000000bca834723c */ /* 0x040fec0000041834 */
[C---:B------:R-:W-:Y:S06]  /*10660*/  HMMA.16816.F32.BF16 R56, R168.reuse, R190, R56 ;  /* 0x000000bea838723c */ /* 0x040fec0000041838 */
[C---:B------:R-:W-:Y:S06]  /*10670*/  HMMA.16816.F32.BF16 R60, R168.reuse, R192, R60 ;  /* 0x000000c0a83c723c */ /* 0x040fec000004183c */
[----:B------:R-:W-:Y:S06]  /*10680*/  HMMA.16816.F32.BF16 R64, R168, R194, R64 ;  /* 0x000000c2a840723c */ /* 0x000fec0000041840 */
[C---:B------:R-:W-:Y:S06]  /*10690*/  HMMA.16816.F32.BF16 R4, R196.reuse, R200, R4 ;  /* 0x000000c8c404723c */ /* 0x040fec0000041804 */
[C---:B------:R-:W-:Y:S06]  /*106a0*/  HMMA.16816.F32.BF16 R8, R196.reuse, R202, R8 ;  /* 0x000000cac408723c */ /* 0x040fec0000041808 */
[C---:B---3--:R-:W-:Y:S06]  /*106b0*/  HMMA.16816.F32.BF16 R12, R196.reuse, R136, R12 ;  /* 0x00000088c40c723c */ /* 0x048fec000004180c */
[C---:B------:R-:W-:Y:S01]  /*106c0*/  HMMA.16816.F32.BF16 R16, R196.reuse, R138, R16 ;  /* 0x0000008ac410723c */ /* 0x040fe20000041810 */
[----:B------:R-:W1:Y:S05]  /*106d0*/  LDSM.16.M88.4 R136, [R209+0x5800] ;  /* 0x00580000d188783b */ /* 0x000e6a0000000200 */
[C---:B------:R-:W-:Y:S05]  /*106e0*/  HMMA.16816.F32.BF16 R20, R196.reuse, R140, R20 ;  /* 0x0000008cc414723c */ /* 0x040fea0000041814 */
[----:B------:R-:W-:Y:S01]  /*106f0*/  FMUL.FTZ R133, R4, UR5 ;  /* 0x0000000504857c20 */ /* 0x000fe20008410000 */
[C---:B------:R-:W-:Y:S01]  /*10700*/  HMMA.16816.F32.BF16 R24, R196.reuse, R142, R24 ;  /* 0x0000008ec418723c */ /* 0x040fe20000041818 */
[----:B------:R-:W2:Y:S02]  /*10710*/  LDSM.16.M88.4 R140, [R209+0x6000] ;  /* 0x00600000d18c783b */ /* 0x000ea40000000200 */
[----:B------:R3:W4:Y:S02]  /*10720*/  MUFU.TANH R168, R133 ;  /* 0x0000008500a87308 */ /* 0x0007240000002400 */
[----:B------:R-:W-:Y:S01]  /*10730*/  FMUL.FTZ R0, R6, UR5 ;  /* 0x0000000506007c20 */ /* 0x000fe20008410000 */
[----:B------:R-:W-:Y:S01]  /*10740*/  FMUL.FTZ R134, R8, UR5 ;  /* 0x0000000508867c20 */ /* 0x000fe20008410000 */
[----:B------:R-:W-:Y:S01]  /*10750*/  FMUL.FTZ R132, R5, UR5 ;  /* 0x0000000505847c20 */ /* 0x000fe20008410000 */
[----:B------:R-:W-:Y:S05]  /*10760*/  FMUL.FTZ R2, R7, UR5 ;  /* 0x0000000507027c20 */ /* 0x000fea0008410000 */
[----:B------:R5:W1:Y:S01]  /*10770*/  MUFU.TANH R147, R0 ;  /* 0x0000000000937308 */ /* 0x000a620000002400 */
[----:B------:R-:W-:Y:S01]  /*10780*/  FMUL.FTZ R180, R14, UR5 ;  /* 0x000000050eb47c20 */ /* 0x000fe20008410000 */
[----:B------:R-:W-:Y:S01]  /*10790*/  FMUL.FTZ R181, R13, UR5 ;  /* 0x000000050db57c20 */ /* 0x000fe20008410000 */
[----:B------:R-:W-:Y:S07]  /*107a0*/  FMUL.FTZ R182, R12, UR5 ;  /* 0x000000050cb67c20 */ /* 0x000fee0008410000 */
[----:B------:R4:W2:Y:S01]  /*107b0*/  MUFU.TANH R172, R134 ;  /* 0x0000008600ac7308 */ /* 0x0008a20000002400 */
[----:B---3--:R-:W-:Y:S09]  /*107c0*/  FMUL.FTZ R133, R9, UR5 ;  /* 0x0000000509857c20 */ /* 0x008ff20008410000 */
[----:B------:R3:W2:Y:S01]  /*107d0*/  MUFU.TANH R8, R133 ;  /* 0x0000008500087308 */ /* 0x0006a20000002400 */
[----:B-----5:R-:W-:Y:S01]  /*107e0*/  FMUL.FTZ R0, R11, UR5 ;  /* 0x000000050b007c20 */ /* 0x020fe20008410000 */
[C---:B-1----:R-:W-:Y:S08]  /*107f0*/  HMMA.16816.F32.BF16 R28, R196.reuse, R136, R28 ;  /* 0x00000088c41c723c */ /* 0x042ff0000004181c */
[----:B------:R1:W1:Y:S01]  /*10800*/  MUFU.TANH R164, R132 ;  /* 0x0000008400a47308 */ /* 0x0002620000002400 */
[C---:B------:R-:W-:Y:S01]  /*10810*/  HMMA.16816.F32.BF16 R32, R196.reuse, R138, R32 ;  /* 0x0000008ac420723c */ /* 0x040fe20000041820 */
[----:B------:R-:W5:Y:S02]  /*10820*/  LDSM.16.M88.4 R136, [R209+0x6800] ;  /* 0x00680000d188783b */ /* 0x000f640000000200 */
[----:B----4-:R-:W-:Y:S03]  /*10830*/  FMUL.FTZ R134, R15, UR5 ;  /* 0x000000050f867c20 */ /* 0x010fe60008410000 */
[C---:B--2---:R-:W-:Y:S03]  /*10840*/  HMMA.16816.F32.BF16 R36, R196.reuse, R140, R36 ;  /* 0x0000008cc424723c */ /* 0x044fe60000041824 */
[----:B------:R2:W4:Y:S02]  /*10850*/  MUFU.TANH R176, R2 ;  /* 0x0000000200b07308 */ /* 0x0005240000002400 */
[----:B---3--:R-:W-:Y:S01]  /*10860*/  FMUL.FTZ R133, R17, UR5 ;  /* 0x0000000511857c20 */ /* 0x008fe20008410000 */
[C---:B------:R-:W-:Y:S07]  /*10870*/  HMMA.16816.F32.BF16 R40, R196.reuse, R142, R40 ;  /* 0x0000008ec428723c */ /* 0x040fee0000041828 */
[----:B------:R3:W3:Y:S01]  /*10880*/  MUFU.TANH R11, R0 ;  /* 0x00000000000b7308 */ /* 0x0006e20000002400 */
[----:B-1----:R-:W-:Y:S09]  /*10890*/  FMUL.FTZ R132, R10, UR5 ;  /* 0x000000050a847c20 */ /* 0x002ff20008410000 */
[----:B------:R1:W1:Y:S01]  /*108a0*/  MUFU.TANH R151, R134 ;  /* 0x0000008600977308 */ /* 0x0002620000002400 */
[----:B------:R-:W-:Y:S01]  /*108b0*/  FMUL.FTZ R32, R32, UR5 ;  /* 0x0000000520207c20 */ /* 0x000fe20008410000 */
[----:B------:R-:W-:Y:S01]  /*108c0*/  FMUL.FTZ R33, R33, UR5 ;  /* 0x0000000521217c20 */ /* 0x000fe20008410000 */
[----:B------:R-:W-:Y:S01]  /*108d0*/  FMUL.FTZ R34, R34, UR5 ;  /* 0x0000000522227c20 */ /* 0x000fe20008410000 */
[----:B------:R-:W-:Y:S01]  /*108e0*/  FMUL.FTZ R35, R35, UR5 ;  /* 0x0000000523237c20 */ /* 0x000fe20008410000 */
[----:B--2---:R-:W-:Y:S01]  /*108f0*/  FMUL.FTZ R2, R16, UR5 ;  /* 0x0000000510027c20 */ /* 0x004fe20008410000 */
[----:B------:R-:W-:Y:S04]  /*10900*/  FMUL.FTZ R36, R36, UR5 ;  /* 0x0000000524247c20 */ /* 0x000fe80008410000 */
[----:B------:R-:W2:Y:S01]  /*10910*/  MUFU.TANH R166, R32 ;  /* 0x0000002000a67308 */ /* 0x000ea20000002400 */
[----:B------:R-:W-:Y:S01]  /*10920*/  FMUL.FTZ R37, R37, UR5 ;  /* 0x0000000525257c20 */ /* 0x000fe20008410000 */
[----:B------:R-:W-:Y:S01]  /*10930*/  FMUL.FTZ R38, R38, UR5 ;  /* 0x0000000526267c20 */ /* 0x000fe20008410000 */
[----:B------:R-:W-:Y:S01]  /*10940*/  FMUL.FTZ R39, R39, UR5 ;  /* 0x0000000527277c20 */ /* 0x000fe20008410000 */
[----:B---3--:R-:W-:Y:S01]  /*10950*/  FMUL.FTZ R0, R19, UR5 ;  /* 0x0000000513007c20 */ /* 0x008fe20008410000 */
[----:B------:R-:W-:Y:S01]  /*10960*/  FMUL.FTZ R40, R40, UR5 ;  /* 0x0000000528287c20 */ /* 0x000fe20008410000 */
[----:B------:R-:W-:Y:S01]  /*10970*/  FMUL.FTZ R41, R41, UR5 ;  /* 0x0000000529297c20 */ /* 0x000fe20008410000 */
[----:B------:R-:W-:Y:S03]  /*10980*/  FMUL.FTZ R42, R42, UR5 ;  /* 0x000000052a2a7c20 */ /* 0x000fe60008410000 */
[----:B------:R-:W3:Y:S01]  /*10990*/  MUFU.TANH R158, R33 ;  /* 0x00000021009e7308 */ /* 0x000ee20000002400 */
[----:B-1----:R-:W-:Y:S01]  /*109a0*/  FMUL.FTZ R134, R23, UR5 ;  /* 0x0000000517867c20 */ /* 0x002fe20008410000 */
[C---:B-----5:R-:W-:Y:S03]  /*109b0*/  HMMA.16816.F32.BF16 R44, R196.reuse, R136, R44 ;  /* 0x00000088c42c723c */ /* 0x060fe6000004182c */
[----:B------:R-:W-:Y:S05]  /*109c0*/  FMUL.FTZ R43, R43, UR5 ;  /* 0x000000052b2b7c20 */ /* 0x000fea0008410000 */
[----:B------:R-:W1:Y:S01]  /*109d0*/  MUFU.TANH R165, R34 ;  /* 0x0000002200a57308 */ /* 0x000e620000002400 */
[C---:B------:R-:W-:Y:S09]  /*109e0*/  HMMA.16816.F32.BF16 R48, R196.reuse, R138, R48 ;  /* 0x0000008ac430723c */ /* 0x040ff20000041830 */
[----:B------:R5:W1:Y:S10]  /*109f0*/  MUFU.TANH R161, R35 ;  /* 0x0000002300a17308 */ /* 0x000a740000002400 */
[----:B------:R-:W1:Y:S01]  /*10a00*/  MUFU.TANH R162, R36 ;  /* 0x0000002400a27308 */ /* 0x000e620000002400 */
[----:B------:R-:W-:Y:S01]  /*10a10*/  FMUL.FTZ R44, R44, UR5 ;  /* 0x000000052c2c7c20 */ /* 0x000fe20008410000 */
[----:B------:R-:W-:Y:S01]  /*10a20*/  FMUL.FTZ R45, R45, UR5 ;  /* 0x000000052d2d7c20 */ /* 0x000fe20008410000 */
[----:B------:R-:W-:Y:S01]  /*10a30*/  FMUL.FTZ R46, R46, UR5 ;  /* 0x000000052e2e7c20 */ /* 0x000fe20008410000 */
[----:B------:R-:W-:Y:S06]  /*10a40*/  FMUL.FTZ R47, R47, UR5 ;  /* 0x000000052f2f7c20 */ /* 0x000fec0008410000 */
[----:B------:R-:W1:Y:S01]  /*10a50*/  MUFU.TANH R252, R37 ;  /* 0x0000002500fc7308 */ /* 0x000e620000002400 */
[----:B-----5:R-:W5:Y:S01]  /*10a60*/  LDSM.16.M88.4 R32, [R209+0x7000] ;  /* 0x00700000d120783b */ /* 0x020f620000000200 */
[----:B------:R-:W-:Y:S01]  /*10a70*/  FMUL.FTZ R48, R48, UR5 ;  /* 0x0000000530307c20 */ /* 0x000fe20008410000 */
[----:B------:R-:W-:Y:S01]  /*10a80*/  FMUL.FTZ R49, R49, UR5 ;  /* 0x0000000531317c20 */ /* 0x000fe20008410000 */
[----:B------:R-:W-:Y:S01]  /*10a90*/  FMUL.FTZ R50, R50, UR5 ;  /* 0x0000000532327c20 */ /* 0x000fe20008410000 */
[----:B------:R-:W-:Y:S05]  /*10aa0*/  FMUL.FTZ R51, R51, UR5 ;  /* 0x0000000533337c20 */ /* 0x000fea0008410000 */
[----:B------:R-:W1:Y:S10]  /*10ab0*/  MUFU.TANH R163, R38 ;  /* 0x0000002600a37308 */ /* 0x000e740000002400 */
[----:B------:R4:W1:Y:S10]  /*10ac0*/  MUFU.TANH R159, R39 ;  /* 0x00000027009f7308 */ /* 0x0008740000002400 */
[----:B------:R2:W1:Y:S10]  /*10ad0*/  MUFU.TANH R146, R133 ;  /* 0x0000008500927308 */ /* 0x0004740000002400 */
[----:B------:R3:W1:Y:S01]  /*10ae0*/  MUFU.TANH R10, R132 ;  /* 0x00000084000a7308 */ /* 0x0006620000002400 */
[----:B----4-:R-:W4:Y:S01]  /*10af0*/  LDSM.16.M88.4 R36, [R209+0x7800] ;  /* 0x00780000d124783b */ /* 0x010f220000000200 */
[----:B------:R-:W-:Y:S08]  /*10b00*/  DEPBAR.LE SB0, 0x0 ;  /* 0x000080000000791a */ /* 0x000ff00000000000 */
[----:B------:R1:W1:Y:S01]  /*10b10*/  MUFU.TANH R153, R180 ;  /* 0x000000b400997308 */ /* 0x0002620000002400 */
[----:B------:R-:W-:Y:S01]  /*10b20*/  BAR.SYNC.DEFER_BLOCKING 0x0 ;  /* 0x0000000000007b1d */ /* 0x000fe20000010000 */
[C---:B-----5:R-:W-:Y:S05]  /*10b30*/  HMMA.16816.F32.BF16 R52, R196.reuse, R32, R52 ;  /* 0x00000020c434723c */ /* 0x060fea0000041834 */
[----:B--2---:R-:W-:Y:S03]  /*10b40*/  FMUL.FTZ R133, R24, UR5 ;  /* 0x0000000518857c20 */ /* 0x004fe60008410000 */
[----:B------:R2:W2:Y:S01]  /*10b50*/  MUFU.TANH R149, R2 ;  /* 0x0000000200957308 */ /* 0x0004a20000002400 */
[C---:B------:R-:W-:Y:S03]  /*10b60*/  HMMA.16816.F32.BF16 R56, R196.reuse, R34, R56 ;  /* 0x00000022c438723c */ /* 0x040fe60000041838 */
[----:B---3--:R-:W-:Y:S06]  /*10b70*/  FMUL.FTZ R132, R18, UR5 ;  /* 0x0000000512847c20 */ /* 0x008fec0008410000 */
[----:B------:R3:W3:Y:S02]  /*10b80*/  MUFU.TANH R177, R0 ;  /* 0x0000000000b17308 */ /* 0x0006e40000002400 */
[----:B-1----:R-:W-:Y:S08]  /*10b90*/  FMUL.FTZ R180, R21, UR5 ;  /* 0x0000000515b47c20 */ /* 0x002ff00008410000 */
[----:B------:R1:W1:Y:S01]  /*10ba0*/  MUFU.TANH R171, R134 ;  /* 0x0000008600ab7308 */ /* 0x0002620000002400 */
[----:B--2---:R-:W-:Y:S01]  /*10bb0*/  FMUL.FTZ R2, R22, UR5 ;  /* 0x0000000516027c20 */ /* 0x004fe20008410000 */
[----:B------:R-:W-:Y:S01]  /*10bc0*/  FMUL.FTZ R52, R52, UR5 ;  /* 0x0000000534347c20 */ /* 0x000fe20008410000 */
[----:B------:R-:W-:Y:S01]  /*10bd0*/  FMUL.FTZ R53, R53, UR5 ;  /* 0x0000000535357c20 */ /* 0x000fe20008410000 */
[----:B------:R-:W-:Y:S01]  /*10be0*/  FMUL.FTZ R54, R54, UR5 ;  /* 0x0000000536367c20 */ /* 0x000fe20008410000 */
[----:B------:R-:W-:Y:S05]  /*10bf0*/  FMUL.FTZ R55, R55, UR5 ;  /* 0x0000000537377c20 */ /* 0x000fea0008410000 */
[----:B------:R2:W2:Y:S01]  /*10c00*/  MUFU.TANH R178, R133 ;  /* 0x0000008500b27308 */ /* 0x0004a20000002400 */
[C---:B----4-:R-:W-:Y:S03]  /*10c10*/  HMMA.16816.F32.BF16 R60, R196.reuse, R36, R60 ;  /* 0x00000024c43c723c */ /* 0x050fe6000004183c */
[----:B---3--:R-:W-:Y:S01]  /*10c20*/  FMUL.FTZ R0, R25, UR5 ;  /* 0x0000000519007c20 */ /* 0x008fe20008410000 */
[----:B------:R-:W-:Y:S01]  /*10c30*/  FMUL.FTZ R56, R56, UR5 ;  /* 0x0000000538387c20 */ /* 0x000fe20008410000 */
[----:B------:R-:W-:Y:S01]  /*10c40*/  FMUL.FTZ R57, R57, UR5 ;  /* 0x0000000539397c20 */ /* 0x000fe20008410000 */
[----:B------:R-:W-:Y:S03]  /*10c50*/  HMMA.16816.F32.BF16 R64, R196, R38, R64 ;  /* 0x00000026c440723c */ /* 0x000fe60000041840 */
[----:B------:R3:W4:Y:S02]  /*10c60*/  MUFU.TANH R156, R181 ;  /* 0x000000b5009c7308 */ /* 0x0007240000002400 */
[----:B-1----:R-:W-:Y:S01]  /*10c70*/  FMUL.FTZ R134, R29, UR5 ;  /* 0x000000051d867c20 */ /* 0x002fe20008410000 */
[----:B------:R-:W-:Y:S01]  /*10c80*/  FMUL.FTZ R58, R58, UR5 ;  /* 0x000000053a3a7c20 */ /* 0x000fe20008410000 */
[----:B------:R-:W-:Y:S06]  /*10c90*/  FMUL.FTZ R59, R59, UR5 ;  /* 0x000000053b3b7c20 */ /* 0x000fec0008410000 */
[----:B------:R1:W1:Y:S01]  /*10ca0*/  MUFU.TANH R179, R132 ;  /* 0x0000008400b37308 */ /* 0x0002620000002400 */
[----:B--2---:R-:W-:Y:S09]  /*10cb0*/  FMUL.FTZ R133, R30, UR5 ;  /* 0x000000051e857c20 */ /* 0x004ff20008410000 */
[----:B------:R2:W2:Y:S01]  /*10cc0*/  MUFU.TANH R150, R180 ;  /* 0x000000b400967308 */ /* 0x0004a20000002400 */
[----:B---3--:R-:W-:Y:S01]  /*10cd0*/  FMUL.FTZ R181, R20, UR5 ;  /* 0x0000000514b57c20 */ /* 0x008fe20008410000 */
[----:B------:R-:W-:Y:S01]  /*10ce0*/  FMUL.FTZ R60, R60, UR5 ;  /* 0x000000053c3c7c20 */ /* 0x000fe20008410000 */
[----:B------:R-:W-:Y:S01]  /*10cf0*/  FMUL.FTZ R61, R61, UR5 ;  /* 0x000000053d3d7c20 */ /* 0x000fe20008410000 */
[----:B------:R-:W-:Y:S01]  /*10d00*/  FMUL.FTZ R62, R62, UR5 ;  /* 0x000000053e3e7c20 */ /* 0x000fe20008410000 */
[----:B------:R-:W-:Y:S01]  /*10d10*/  FMUL.FTZ R63, R63, UR5 ;  /* 0x000000053f3f7c20 */ /* 0x000fe20008410000 */
[----:B------:R-:W-:Y:S04]  /*10d20*/  FMUL.FTZ R64, R64, UR5 ;  /* 0x0000000540407c20 */ /* 0x000fe80008410000 */
[----:B------:R3:W3:Y:S01]  /*10d30*/  MUFU.TANH R173, R2 ;  /* 0x0000000200ad7308 */ /* 0x0006e20000002400 */
[----:B-1----:R-:W-:Y:S01]  /*10d40*/  FMUL.FTZ R132, R26, UR5 ;  /* 0x000000051a847c20 */ /* 0x002fe20008410000 */
[----:B------:R-:W-:Y:S01]  /*10d50*/  FMUL.FTZ R65, R65, UR5 ;  /* 0x0000000541417c20 */ /* 0x000fe20008410000 */
[----:B------:R-:W-:Y:S01]  /*10d60*/  FMUL.FTZ R66, R66, UR5 ;  /* 0x0000000542427c20 */ /* 0x000fe20008410000 */
[----:B------:R-:W-:Y:S06]  /*10d70*/  FMUL.FTZ R67, R67, UR5 ;  /* 0x0000000543437c20 */ /* 0x000fec0008410000 */
[----:B------:R1:W1:Y:S01]  /*10d80*/  MUFU.TANH R174, R0 ;  /* 0x0000000000ae7308 */ /* 0x0002620000002400 */
[----:B--2---:R-:W-:Y:S09]  /*10d90*/  FMUL.FTZ R180, R28, UR5 ;  /* 0x000000051cb47c20 */ /* 0x004ff20008410000 */
[----:B------:R-:W2:Y:S01]  /*10da0*/  MUFU.TANH R160, R182 ;  /* 0x000000b600a07308 */ /* 0x000ea20000002400 */
[----:B---3--:R-:W-:Y:S09]  /*10db0*/  FMUL.FTZ R2, R27, UR5 ;  /* 0x000000051b027c20 */ /* 0x008ff20008410000 */
[----:B------:R-:W3:Y:S01]  /*10dc0*/  MUFU.TANH R154, R134 ;  /* 0x00000086009a7308 */ /* 0x000ee20000002400 */
[----:B-1----:R-:W-:Y:S09]  /*10dd0*/  FMUL.FTZ R0, R31, UR5 ;  /* 0x000000051f007c20 */ /* 0x002ff20008410000 */
[----:B------:R-:W1:Y:S10]  /*10de0*/  MUFU.TANH R155, R133 ;  /* 0x00000085009b7308 */ /* 0x000e740000002400 */
[----:B------:R5:W1:Y:S10]  /*10df0*/  MUFU.TANH R175, R181 ;  /* 0x000000b500af7308 */ /* 0x000a740000002400 */
[----:B------:R-:W1:Y:S10]  /*10e00*/  MUFU.TANH R169, R132 ;  /* 0x0000008400a97308 */ /* 0x000e740000002400 */
[----:B------:R-:W1:Y:S01]  /*10e10*/  MUFU.TANH R167, R2 ;  /* 0x0000000200a77308 */ /* 0x000e620000002400 */
[----:B-----5:R-:W-:Y:S09]  /*10e20*/  MOV R181, R243 ;  /* 0x000000f300b57202 */ /* 0x020ff20000000f00 */
[----:B------:R5:W1:Y:S10]  /*10e30*/  MUFU.TANH R170, R180 ;  /* 0x000000b400aa7308 */ /* 0x000a740000002400 */
[----:B------:R1:W1:Y:S10]  /*10e40*/  MUFU.TANH R157, R0 ;  /* 0x00000000009d7308 */ /* 0x0002740000002400 */
[----:B------:R1:W1:Y:S01]  /*10e50*/  MUFU.TANH R250, R40 ;  /* 0x0000002800fa7308 */ /* 0x0002620000002400 */
[----:B-----5:R-:W-:Y:S09]  /*10e60*/  MOV R180, R242 ;  /* 0x000000f200b47202 */ /* 0x020ff20000000f00 */
[----:B------:R1:W1:Y:S10]  /*10e70*/  MUFU.TANH R248, R41 ;  /* 0x0000002900f87308 */ /* 0x0002740000002400 */
        /* <DEDUP_REMOVED lines=25> */
[----:B------:R1:W1:Y:S01]  /*11010*/  MUFU.TANH R133, R67 ;  /* 0x0000004300857308 */ /* 0x0002620000002400 */
[----:B--234-:R-:W-:Y:S05]  /*11020*/  @!P1 BRA `(.L_x_865) ;  /* 0x0000000c00149947 */ /* 0x01cfea0003800000 */
[----:B------:R-:W-:Y:S01]  /*11030*/  ULDC.64 UR10, c[0x0][0x248] ;  /* 0x00009200000a7ab9 */ /* 0x000fe20000000a00 */
[----:B------:R-:W-:Y:S02]  /*11040*/  MOV R2, R235 ;  /* 0x000000eb00027202 */ /* 0x000fe40000000f00 */
[----:B-1----:R-:W-:Y:S01]  /*11050*/  MOV R0, R234 ;  /* 0x000000ea00007202 */ /* 0x002fe20000000f00 */
        /* <DEDUP_REMOVED lines=54> */
[----:B------:R-:W-:Y:S01]  /*113c0*/  SHF.R.S32.HI R9, RZ, 0x1f, R6 ;  /* 0x0000001fff097819 */ /* 0x000fe20000011406 */
[----:B------:R-:W-:Y:S04]  /*113d0*/  IMAD.WIDE.U32 R12, R6, UR8, RZ ;  /* 0x00000008060c7c25 */ /* 0x000fe8000f8e00ff */
[----:B------:R-:W-:Y:S05]  /*113e0*/  IMAD R0, R9, UR8, R0 ;  /* 0x0000000809007c24 */ /* 0x000fea000f8e0200 */
        /* <DEDUP_REMOVED lines=8> */
.L_x_866:
        /* <DEDUP_REMOVED lines=129> */
.L_x_865:
[----:B--2---:R-:W-:Y:S01]  /*11c80*/  FMNMX.FTZ R5, R168, R135, !PT ;  /* 0x00000087a8057209 */ /* 0x004fe20007810000 */
[----:B------:R-:W-:Y:S01]  /*11c90*/  LDSM.16.MT88.4 R20, [R206+0xc000] ;  /* 0x00c00000ce14783b */ /* 0x000fe20000004200 */
[----:B------:R-:W-:Y:S01]  /*11ca0*/  FMNMX.FTZ R7, R147, R3, !PT ;  /* 0x0000000393077209 */ /* 0x000fe20007810000 */
[----:B------:R-:W-:Y:S01]  /*11cb0*/  UMOV UR11, UR16 ;  /* 0x00000010000b7c82 */ /* 0x000fe20008000000 */
[----:B------:R-:W-:Y:S01]  /*11cc0*/  FMNMX.FTZ R5, R164, R5, !PT ;  /* 0x00000005a4057209 */ /* 0x000fe20007810000 */
[----:B------:R-:W-:Y:S01]  /*11cd0*/  UMOV UR10, UR15 ;  /* 0x0000000f000a7c82 */ /* 0x000fe20008000000 */
[----:B------:R-:W-:Y:S02]  /*11ce0*/  FMNMX.FTZ R7, R176, R7, !PT ;  /* 0x00000007b0077209 */ /* 0x000fe40007810000 */
[----:B------:R-:W-:Y:S01]  /*11cf0*/  FMNMX.FTZ R5, R172, R5, !PT ;  /* 0x00000005ac057209 */ /* 0x000fe20007810000 */
[----:B------:R-:W-:Y:S01]  /*11d00*/  LDSM.16.MT88.4 R28, [R205+0xc000] ;  /* 0x00c00000cd1c783b */ /* 0x000fe20000004200 */
[----:B-1----:R-:W-:Y:S02]  /*11d10*/  FMNMX.FTZ R0, R10, R7, !PT ;  /* 0x000000070a007209 */ /* 0x002fe40007810000 */
[----:B------:R-:W-:Y:S02]  /*11d20*/  FMNMX.FTZ R5, R8, R5, !PT ;  /* 0x0000000508057209 */ /* 0x000fe40007810000 */
[----:B------:R-:W-:Y:S02]  /*11d30*/  FMNMX.FTZ R0, R11, R0, !PT ;  /* 0x000000000b007209 */ /* 0x000fe40007810000 */
[----:B------:R-:W-:Y:S01]  /*11d40*/  FMNMX.FTZ R5, R160, R5, !PT ;  /* 0x00000005a0057209 */ /* 0x000fe20007810000 */
[----:B------:R-:W-:Y:S01]  /*11d50*/  LDSM.16.MT88.4 R36, [R204+0xc000] ;  /* 0x00c00000cc24783b */ /* 0x000fe20000004200 */
[----:B------:R-:W-:Y:S02]  /*11d60*/  FMNMX.FTZ R0, R153, R0, !PT ;  /* 0x0000000099007209 */ /* 0x000fe40007810000 */
        /* <DEDUP_REMOVED lines=56> */
[----:B------:R-:W-:Y:S03]  /*120f0*/  FMNMX.FTZ R7, R133, R0, !PT ;  /* 0x0000000085077209 */ /* 0x000fe60007810000 */
[----:B------:R-:W-:Y:S08]  /*12100*/  SHFL.BFLY PT, R9, R6, 0x2, 0x1f ;  /* 0x0c401f0006097f89 */ /* 0x000ff000000e0000 */
[----:B------:R-:W1:Y:S02]  /*12110*/  SHFL.BFLY PT, R0, R7, 0x2, 0x1f ;  /* 0x0c401f0007007f89 */ /* 0x000e6400000e0000 */
[----:B-1----:R-:W-:Y:S02]  /*12120*/  FMNMX.FTZ R5, R7, R0, !PT ;  /* 0x0000000007057209 */ /* 0x002fe40007810000 */
[----:B------:R-:W-:Y:S04]  /*12130*/  FMNMX.FTZ R13, R6, R9, !PT ;  /* 0x00000009060d7209 */ /* 0x000fe80007810000 */
[----:B------:R-:W1:Y:S08]  /*12140*/  SHFL.BFLY PT, R0, R5, 0x1, 0x1f ;  /* 0x0c201f0005007f89 */ /* 0x000e7000000e0000 */
[----:B------:R-:W2:Y:S01]  /*12150*/  SHFL.BFLY PT, R2, R13, 0x1, 0x1f ;  /* 0x0c201f000d027f89 */ /* 0x000ea200000e0000 */
[----:B-1----:R-:W-:Y:S02]  /*12160*/  FMNMX.FTZ R0, R5, R0, !PT ;  /* 0x0000000005007209 */ /* 0x002fe40007810000 */
[----:B--2---:R-:W-:Y:S03]  /*12170*/  FMNMX.FTZ R2, R13, R2, !PT ;  /* 0x000000020d027209 */ /* 0x004fe60007810000 */
[C---:B------:R-:W-:Y:S02]  /*12180*/  FMUL.FTZ R144, R0.reuse, UR4 ;  /* 0x0000000400907c20 */ /* 0x040fe40008410000 */
[----:B------:R-:W1:Y:S01]  /*12190*/  LDSM.16.MT88.4 R12, [R208+0xc000] ;  /* 0x00c00000d00c783b */ /* 0x000e620000004200 */
[----:B------:R-:W-:Y:S01]  /*121a0*/  FADD.FTZ R3, -R0, R3 ;  /* 0x0000000300037221 */ /* 0x000fe20000010100 */
[C---:B------:R-:W-:Y:S01]  /*121b0*/  FSETP.NEU.FTZ.AND P1, PT, R2.reuse, -INF , PT ;  /* 0xff8000000200780b */ /* 0x040fe20003f3d000 */
[C---:B------:R-:W-:Y:S01]  /*121c0*/  FMUL.FTZ R145, R2.reuse, UR4 ;  /* 0x0000000402917c20 */ /* 0x040fe20008410000 */
[----:B------:R-:W-:Y:S01]  /*121d0*/  FADD.FTZ R4, -R2, R135 ;  /* 0x0000008702047221 */ /* 0x000fe20000010100 */
[----:B------:R-:W-:Y:S01]  /*121e0*/  FMUL.FTZ R6, R3, UR4 ;  /* 0x0000000403067c20 */ /* 0x000fe20008410000 */
[----:B------:R-:W-:Y:S02]  /*121f0*/  MOV R135, R2 ;  /* 0x0000000200877202 */ /* 0x000fe40000000f00 */
[----:B------:R-:W-:Y:S01]  /*12200*/  FSEL R145, R145, RZ, P1 ;  /* 0x000000ff91917208 */ /* 0x000fe20000800000 */
[----:B------:R-:W-:Y:S01]  /*12210*/  FMUL.FTZ R132, R4, UR4 ;  /* 0x0000000404847c20 */ /* 0x000fe20008410000 */
[----:B------:R-:W-:Y:S01]  /*12220*/  FSETP.NEU.FTZ.AND P1, PT, R0, -INF , PT ;  /* 0xff8000000000780b */ /* 0x000fe20003f3d000 */
[----:B------:R-:W2:Y:S02]  /*12230*/  MUFU.EX2 R3, R6 ;  /* 0x0000000600037308 */ /* 0x000ea40000000800 */
[--C-:B------:R-:W-:Y:S01]  /*12240*/  FFMA.FTZ R137, R8, UR4, -R145.reuse ;  /* 0x0000000408897c23 */ /* 0x100fe20008010891 */
[----:B------:R-:W-:Y:S01]  /*12250*/  FSEL R144, R144, RZ, P1 ;  /* 0x000000ff90907208 */ /* 0x000fe20000800000 */
[--C-:B------:R-:W-:Y:S01]  /*12260*/  FFMA.FTZ R143, R168, UR4, -R145.reuse ;  /* 0x00000004a88f7c23 */ /* 0x100fe20008010891 */
[--C-:B------:R-:W-:Y:S01]  /*12270*/  FFMA.FTZ R141, R164, UR4, -R145.reuse ;  /* 0x00000004a48d7c23 */ /* 0x100fe20008010891 */
[--C-:B------:R-:W-:Y:S01]  /*12280*/  FFMA.FTZ R140, R172, UR4, -R145.reuse ;  /* 0x00000004ac8c7c23 */ /* 0x100fe20008010891 */
[--C-:B------:R-:W-:Y:S01]  /*12290*/  FFMA.FTZ R148, R174, UR4, -R145.reuse ;  /* 0x00000004ae947c23 */ /* 0x100fe20008010891 */
[--C-:B------:R-:W-:Y:S01]  /*122a0*/  FFMA.FTZ R139, R10, UR4, -R144.reuse ;  /* 0x000000040a8b7c23 */ /* 0x100fe20008010890 */
[--C-:B------:R-:W-:Y:S01]  /*122b0*/  FFMA.FTZ R136, R11, UR4, -R144.reuse ;  /* 0x000000040b887c23 */ /* 0x100fe20008010890 */
[--C-:B------:R-:W-:Y:S01]  /*122c0*/  FFMA.FTZ R142, R147, UR4, -R144.reuse ;  /* 0x00000004938e7c23 */ /* 0x100fe20008010890 */
[--C-:B------:R-:W-:Y:S01]  /*122d0*/  FFMA.FTZ R138, R176, UR4, -R144.reuse ;  /* 0x00000004b08a7c23 */ /* 0x100fe20008010890 */
[----:B------:R-:W3:Y:S01]  /*122e0*/  MUFU.EX2 R132, R132 ;  /* 0x0000008400847308 */ /* 0x000ee20000000800 */
[--C-:B------:R-:W-:Y:S01]  /*122f0*/  FFMA.FTZ R147, R150, UR4, -R145.reuse ;  /* 0x0000000496937c23 */ /* 0x100fe20008010891 */
[--C-:B------:R-:W-:Y:S01]  /*12300*/  FFMA.FTZ R150, R169, UR4, -R144.reuse ;  /* 0x00000004a9967c23 */ /* 0x100fe20008010890 */
[--C-:B------:R-:W-:Y:S01]  /*12310*/  FFMA.FTZ R152, R170, UR4, -R145.reuse ;  /* 0x00000004aa987c23 */ /* 0x100fe20008010891 */
[--C-:B------:R-:W-:Y:S01]  /*12320*/  FFMA.FTZ R161, R161, UR4, -R144.reuse ;  /* 0x00000004a1a17c23 */ /* 0x100fe20008010890 */
[C---:B--2---:R-:W-:Y:S01]  /*12330*/  FMUL.FTZ R6, R3.reuse, R130 ;  /* 0x0000008203067220 */ /* 0x044fe20000410000 */
[C---:B------:R-:W-:Y:S01]  /*12340*/  FMUL.FTZ R7, R3.reuse, R131 ;  /* 0x0000008303077220 */ /* 0x040fe20000410000 */
[C---:B------:R-:W-:Y:S03]  /*12350*/  FMUL.FTZ R10, R3.reuse, R126 ;  /* 0x0000007e030a7220 */ /* 0x040fe60000410000 */
[----:B------:R-:W-:Y:S01]  /*12360*/  MUFU.EX2 R143, R143 ;  /* 0x0000008f008f7308 */ /* 0x000fe20000000800 */
[C---:B------:R-:W-:Y:S01]  /*12370*/  FMUL.FTZ R11, R3.reuse, R127 ;  /* 0x0000007f030b7220 */ /* 0x040fe20000410000 */
[C---:B------:R-:W-:Y:S01]  /*12380*/  FMUL.FTZ R18, R3.reuse, R118 ;  /* 0x0000007603127220 */ /* 0x040fe20000410000 */
[C---:B------:R-:W-:Y:S01]  /*12390*/  FMUL.FTZ R19, R3.reuse, R119 ;  /* 0x0000007703137220 */ /* 0x040fe20000410000 */
[C---:B------:R-:W-:Y:S01]  /*123a0*/  FMUL.FTZ R26, R3.reuse, R110 ;  /* 0x0000006e031a7220 */ /* 0x040fe20000410000 */
[C---:B------:R-:W-:Y:S01]  /*123b0*/  FMUL.FTZ R27, R3.reuse, R111 ;  /* 0x0000006f031b7220 */ /* 0x040fe20000410000 */
[C---:B------:R-:W-:Y:S01]  /*123c0*/  FMUL.FTZ R34, R3.reuse, R102 ;  /* 0x0000006603227220 */ /* 0x040fe20000410000 */
[C---:B------:R-:W-:Y:S03]  /*123d0*/  FMUL.FTZ R35, R3.reuse, R103 ;  /* 0x0000006703237220 */ /* 0x040fe60000410000 */
[----:B------:R-:W2:Y:S01]  /*123e0*/  MUFU.EX2 R141, R141 ;  /* 0x0000008d008d7308 */ /* 0x000ea20000000800 */
[C---:B---3--:R-:W-:Y:S01]  /*123f0*/  FMUL.FTZ R4, R132.reuse, R128 ;  /* 0x0000008084047220 */ /* 0x048fe20000410000 */
[C---:B------:R-:W-:Y:S01]  /*12400*/  FMUL.FTZ R5, R132.reuse, R129 ;  /* 0x0000008184057220 */ /* 0x040fe20000410000 */
[C---:B------:R-:W-:Y:S01]  /*12410*/  FMUL.FTZ R8, R132.reuse, R124 ;  /* 0x0000007c84087220 */ /* 0x040fe20000410000 */
[C---:B------:R-:W-:Y:S01]  /*12420*/  FMUL.FTZ R9, R132.reuse, R125 ;  /* 0x0000007d84097220 */ /* 0x040fe20000410000 */
[C---:B------:R-:W-:Y:S01]  /*12430*/  FMUL.FTZ R16, R132.reuse, R116 ;  /* 0x0000007484107220 */ /* 0x040fe20000410000 */
[C---:B------:R-:W-:Y:S01]  /*12440*/  FMUL.FTZ R17, R132.reuse, R117 ;  /* 0x0000007584117220 */ /* 0x040fe20000410000 */
[C---:B------:R-:W-:Y:S03]  /*12450*/  FMUL.FTZ R24, R132.reuse, R108 ;  /* 0x0000006c84187220 */ /* 0x040fe60000410000 */
[----:B------:R-:W-:Y:S01]  /*12460*/  MUFU.EX2 R142, R142 ;  /* 0x0000008e008e7308 */ /* 0x000fe20000000800 */
[C---:B------:R-:W-:Y:S01]  /*12470*/  FMUL.FTZ R25, R132.reuse, R109 ;  /* 0x0000006d84197220 */ /* 0x040fe20000410000 */
[C---:B------:R-:W-:Y:S01]  /*12480*/  FMUL.FTZ R32, R132.reuse, R100 ;  /* 0x0000006484207220 */ /* 0x040fe20000410000 */
[C---:B------:R-:W-:Y:S01]  /*12490*/  FMUL.FTZ R33, R132.reuse, R101 ;  /* 0x0000006584217220 */ /* 0x040fe20000410000 */
[----:B------:R-:W-:Y:S01]  /*124a0*/  LDSM.16.MT88.4 R124, [R208+0xf800] ;  /* 0x00f80000d07c783b */ /* 0x000fe20000004200 */
[C---:B------:R-:W-:Y:S01]  /*124b0*/  FMUL.FTZ R40, R132.reuse, R92 ;  /* 0x0000005c84287220 */ /* 0x040fe20000410000 */
[C---:B------:R-:W-:Y:S01]  /*124c0*/  FMUL.FTZ R41, R132.reuse, R93 ;  /* 0x0000005d84297220 */ /* 0x040fe20000410000 */
[----:B------:R-:W-:Y:S03]  /*124d0*/  FMUL.FTZ R42, R3, R94 ;  /* 0x0000005e032a7220 */ /* 0x000fe60000410000 */
[----:B------:R-:W3:Y:S01]  /*124e0*/  MUFU.EX2 R138, R138 ;  /* 0x0000008a008a7308 */ /* 0x000ee20000000800 */
[----:B--2---:R-:W-:Y:S01]  /*124f0*/  F2FP.BF16.F32.PACK_AB R128, R141, R143 ;  /* 0x0000008f8d80723e */ /* 0x004fe200000010ff */
[C---:B------:R-:W-:Y:S01]  /*12500*/  FMUL.FTZ R43, R3.reuse, R95 ;  /* 0x0000005f032b7220 */ /* 0x040fe20000410000 */
[C---:B------:R-:W-:Y:S01]  /*12510*/  FMUL.FTZ R44, R132.reuse, R88 ;  /* 0x00000058842c7220 */ /* 0x040fe20000410000 */
[----:B------:R-:W-:Y:S01]  /*12520*/  LDSM.16.MT88.4 R92, [R205+0xc800] ;  /* 0x00c80000cd5c783b */ /* 0x000fe20000004200 */
[C---:B------:R-:W-:Y:S01]  /*12530*/  FMUL.FTZ R45, R132.reuse, R89 ;  /* 0x00000059842d7220 */ /* 0x040fe20000410000 */
[C---:B------:R-:W-:Y:S01]  /*12540*/  FMUL.FTZ R46, R3.reuse, R90 ;  /* 0x0000005a032e7220 */ /* 0x040fe20000410000 */
[C---:B------:R-:W-:Y:S03]  /*12550*/  FMUL.FTZ R47, R3.reuse, R91 ;  /* 0x0000005b032f7220 */ /* 0x040fe60000410000 */
[----:B------:R-:W-:Y:S01]  /*12560*/  MUFU.EX2 R140, R140 ;  /* 0x0000008c008c7308 */ /* 0x000fe20000000800 */
[C---:B------:R-:W-:Y:S01]  /*12570*/  FMUL.FTZ R52, R132.reuse, R80 ;  /* 0x0000005084347220 */ /* 0x040fe20000410000 */
[C---:B------:R-:W-:Y:S01]  /*12580*/  FMUL.FTZ R53, R132.reuse, R81 ;  /* 0x0000005184357220 */ /* 0x040fe20000410000 */
[C---:B------:R-:W-:Y:S01]  /*12590*/  FMUL.FTZ R54, R3.reuse, R82 ;  /* 0x0000005203367220 */ /* 0x040fe20000410000 */
[----:B------:R-:W2:Y:S01]  /*125a0*/  LDSM.16.MT88.4 R88, [R204+0x10000] ;  /* 0x01000000cc58783b */ /* 0x000ea20000004200 */
[C---:B------:R-:W-:Y:S01]  /*125b0*/  FMUL.FTZ R55, R3.reuse, R83 ;  /* 0x0000005303377220 */ /* 0x040fe20000410000 */
[C---:B------:R-:W-:Y:S01]  /*125c0*/  FMUL.FTZ R60, R132.reuse, R72 ;  /* 0x00000048843c7220 */ /* 0x040fe20000410000 */
[----:B------:R-:W-:Y:S03]  /*125d0*/  FMUL.FTZ R61, R132, R73 ;  /* 0x00000049843d7220 */ /* 0x000fe60000410000 */
[----:B------:R-:W4:Y:S01]  /*125e0*/  MUFU.EX2 R137, R137 ;  /* 0x0000008900897308 */ /* 0x000f220000000800 */
[----:B---3--:R-:W-:Y:S01]  /*125f0*/  F2FP.BF16.F32.PACK_AB R129, R138, R142 ;  /* 0x0000008e8a81723e */ /* 0x008fe200000010ff */
[C---:B------:R-:W-:Y:S01]  /*12600*/  FMUL.FTZ R62, R3.reuse, R74 ;  /* 0x0000004a033e7220 */ /* 0x040fe20000410000 */
[----:B------:R-:W-:Y:S01]  /*12610*/  FMUL.FTZ R63, R3, R75 ;  /* 0x0000004b033f7220 */ /* 0x000fe20000410000 */
[----:B------:R-:W3:Y:S01]  /*12620*/  LDSM.16.MT88.4 R80, [R208+0xc800] ;  /* 0x00c80000d050783b */ /* 0x000ee20000004200 */
[--C-:B------:R-:W-:Y:S01]  /*12630*/  FFMA.FTZ R159, R159, UR4, -R144.reuse ;  /* 0x000000049f9f7c23 */ /* 0x100fe20008010890 */
[--C-:B------:R-:W-:Y:S01]  /*12640*/  FFMA.FTZ R164, R248, UR4, -R145.reuse ;  /* 0x00000004f8a47c23 */ /* 0x100fe20008010891 */
[--C-:B------:R-:W-:Y:S03]  /*12650*/  FFMA.FTZ R168, R246, UR4, -R145.reuse ;  /* 0x00000004f6a87c23 */ /* 0x100fe60008010891 */
[----:B------:R-:W-:Y:S01]  /*12660*/  MUFU.EX2 R139, R139 ;  /* 0x0000008b008b7308 */ /* 0x000fe20000000800 */
[--C-:B------:R-:W-:Y:S01]  /*12670*/  FFMA.FTZ R169, R244, UR4, -R145.reuse ;  /* 0x00000004f4a97c23 */ /* 0x100fe20008010891 */
[--C-:B------:R-:W-:Y:S01]  /*12680*/  FFMA.FTZ R170, R247, UR4, -R144.reuse ;  /* 0x00000004f7aa7c23 */ /* 0x100fe20008010890 */
[--C-:B------:R-:W-:Y:S01]  /*12690*/  FFMA.FTZ R172, R202, UR4, -R145.reuse ;  /* 0x00000004caac7c23 */ /* 0x100fe20008010891 */
[----:B------:R-:W-:Y:S01]  /*126a0*/  LDSM.16.MT88.4 R72, [R204+0xc800] ;  /* 0x00c80000cc48783b */ /* 0x000fe20000004200 */
[--C-:B------:R-:W-:Y:S01]  /*126b0*/  FFMA.FTZ R174, R203, UR4, -R144.reuse ;  /* 0x00000004cbae7c23 */ /* 0x100fe20008010890 */
[--C-:B------:R-:W-:Y:S01]  /*126c0*/  FFMA.FTZ R176, R194, UR4, -R145.reuse ;  /* 0x00000004c2b07c23 */ /* 0x100fe20008010891 */
[--C-:B------:R-:W-:Y:S03]  /*126d0*/  FFMA.FTZ R190, R190, UR4, -R145.reuse ;  /* 0x00000004bebe7c23 */ /* 0x100fe60008010891 */
[----:B------:R-:W5:Y:S01]  /*126e0*/  MUFU.EX2 R136, R136 ;  /* 0x0000008800887308 */ /* 0x000f620000000800 */
[----:B----4-:R-:W-:Y:S01]  /*126f0*/  F2FP.BF16.F32.PACK_AB R130, R137, R140 ;  /* 0x0000008c8982723e */ /* 0x010fe200000010ff */
[--C-:B------:R-:W-:Y:S01]  /*12700*/  FFMA.FTZ R189, R189, UR4, -R144.reuse ;  /* 0x00000004bdbd7c23 */ /* 0x100fe20008010890 */
[--C-:B------:R-:W-:Y:S01]  /*12710*/  FFMA.FTZ R186, R186, UR4, -R145.reuse ;  /* 0x00000004baba7c23 */ /* 0x100fe20008010891 */
[----:B------:R-:W-:Y:S01]  /*12720*/  LDSM.16.MT88.4 R100, [R205+0xe800] ;  /* 0x00e80000cd64783b */ /* 0x000fe20000004200 */
[----:B------:R-:W-:Y:S01]  /*12730*/  ISETP.GT.AND P1, PT, R223, 0x1, PT ;  /* 0x00000001df00780c */ /* 0x000fe20003f24270 */
[--C-:B------:R-:W-:Y:S01]  /*12740*/  FFMA.FTZ R185, R185, UR4, -R144.reuse ;  /* 0x00000004b9b97c23 */ /* 0x100fe20008010890 */
[----:B------:R-:W-:Y:S03]  /*12750*/  FFMA.FTZ R183, R183, UR4, -R145 ;  /* 0x00000004b7b77c23 */ /* 0x000fe60008010891 */
[----:B------:R-:W-:Y:S01]  /*12760*/  MUFU.EX2 R147, R147 ;  /* 0x0000009300937308 */ /* 0x000fe20000000800 */
[----:B------:R-:W-:Y:S01]  /*12770*/  FFMA.FTZ R134, R134, UR4, -R144 ;  /* 0x0000000486867c23 */ /* 0x000fe20008010890 */
[----:B------:R-:W-:Y:S01]  /*12780*/  FFMA.FTZ R142, R3, R240, R142 ;  /* 0x000000f0038e7223 */ /* 0x000fe2000001008e */
[----:B------:R-:W-:Y:S01]  /*12790*/  FFMA.FTZ R143, R132, R241, R143 ;  /* 0x000000f1848f7223 */ /* 0x000fe2000001008f */
[----:B------:R-:W-:Y:S02]  /*127a0*/  LDSM.16.MT88.4 R116, [R206+0xf800] ;  /* 0x00f80000ce74783b */ /* 0x000fe40000004200 */
[----:B------:R-:W-:Y:S01]  /*127b0*/  FADD.FTZ R142, R138, R142 ;  /* 0x0000008e8a8e7221 */ /* 0x000fe20000010000 */
[----:B------:R-:W-:Y:S03]  /*127c0*/  FADD.FTZ R143, R141, R143 ;  /* 0x0000008f8d8f7221 */ /* 0x000fe60000010000 */
[----:B------:R-:W-:Y:S01]  /*127d0*/  MUFU.EX2 R148, R148 ;  /* 0x0000009400947308 */ /* 0x000fe20000000800 */
[----:B-----5:R-:W-:Y:S01]  /*127e0*/  F2FP.BF16.F32.PACK_AB R131, R136, R139 ;  /* 0x0000008b8883723e */ /* 0x020fe200000010ff */
[----:B------:R-:W-:Y:S01]  /*127f0*/  FADD.FTZ R140, R140, R143 ;  /* 0x0000008f8c8c7221 */ /* 0x000fe20000010000 */
[----:B------:R-:W-:Y:S03]  /*12800*/  LDSM.16.MT88.4 R108, [R205+0xf800] ;  /* 0x00f80000cd6c783b */ /* 0x000fe60000004200 */
[----:B------:R-:W-:Y:S02]  /*12810*/  FADD.FTZ R140, R137, R140 ;  /* 0x0000008c898c7221 */ /* 0x000fe40000010000 */
[C---:B-1----:R-:W-:Y:S02]  /*12820*/  HMMA.16816.F32.BF16 R4, R128.reuse, R12, R4 ;  /* 0x0000000c8004723c */ /* 0x042fe40000041804 */
[----:B------:R-:W-:Y:S04]  /*12830*/  MUFU.EX2 R150, R150 ;  /* 0x0000009600967308 */ /* 0x000fe80000000800 */
[C---:B------:R-:W-:Y:S06]  /*12840*/  HMMA.16816.F32.BF16 R8, R128.reuse, R14, R8 ;  /* 0x0000000e8008723c */ /* 0x040fec0000041808 */
[----:B------:R-:W-:Y:S01]  /*12850*/  MUFU.EX2 R152, R152 ;  /* 0x0000009800987308 */ /* 0x000fe20000000800 */
[C---:B------:R-:W-:Y:S01]  /*12860*/  FMUL.FTZ R12, R132.reuse, R120 ;  /* 0x00000078840c7220 */ /* 0x040fe20000410000 */
[----:B------:R-:W-:Y:S03]  /*12870*/  FMUL.FTZ R13, R132, R121 ;  /* 0x00000079840d7220 */ /* 0x000fe60000410000 */
[C---:B------:R-:W-:Y:S01]  /*12880*/  FMUL.FTZ R14, R3.reuse, R122 ;  /* 0x0000007a030e7220 */ /* 0x040fe20000410000 */
[----:B------:R-:W-:Y:S04]  /*12890*/  FMUL.FTZ R15, R3, R123 ;  /* 0x0000007b030f7220 */ /* 0x000fe80000410000 */
[----:B------:R-:W-:Y:S01]  /*128a0*/  MUFU.EX2 R161, R161 ;  /* 0x000000a100a17308 */ /* 0x000fe20000000800 */
[--C-:B------:R-:W-:Y:S01]  /*128b0*/  FFMA.FTZ R120, R175, UR4, -R145.reuse ;  /* 0x00000004af787c23 */ /* 0x100fe20008010891 */
[--C-:B------:R-:W-:Y:S01]  /*128c0*/  FFMA.FTZ R121, R173, UR4, -R144.reuse ;  /* 0x00000004ad797c23 */ /* 0x100fe20008010890 */
[--C-:B------:R-:W-:Y:S01]  /*128d0*/  FFMA.FTZ R173, R200, UR4, -R145.reuse ;  /* 0x00000004c8ad7c23 */ /* 0x100fe20008010891 */
[C---:B------:R-:W-:Y:S03]  /*128e0*/  HMMA.16816.F32.BF16 R12, R128.reuse, R20, R12 ;  /* 0x00000014800c723c */ /* 0x040fe6000004180c */
[--C-:B------:R-:W-:Y:S03]  /*128f0*/  FFMA.FTZ R175, R201, UR4, -R144.reuse ;  /* 0x00000004c9af7c23 */ /* 0x100fe60008010890 */
[----:B------:R-:W-:Y:S01]  /*12900*/  MUFU.EX2 R120, R120 ;  /* 0x0000007800787308 */ /* 0x000fe20000000800 */
[C---:B------:R-:W-:Y:S04]  /*12910*/  HMMA.16816.F32.BF16 R16, R128.reuse, R22, R16 ;  /* 0x000000168010723c */ /* 0x040fe80000041810 */
[C---:B------:R-:W-:Y:S01]  /*12920*/  FMUL.FTZ R20, R132.reuse, R112 ;  /* 0x0000007084147220 */ /* 0x040fe20000410000 */
[----:B------:R-:W-:Y:S02]  /*12930*/  FMUL.FTZ R21, R132, R113 ;  /* 0x0000007184157220 */ /* 0x000fe40000410000 */
[C---:B------:R-:W-:Y:S01]  /*12940*/  FMUL.FTZ R22, R3.reuse, R114 ;  /* 0x0000007203167220 */ /* 0x040fe20000410000 */
[----:B------:R-:W-:Y:S01]  /*12950*/  FMUL.FTZ R23, R3, R115 ;  /* 0x0000007303177220 */ /* 0x000fe20000410000 */
[----:B------:R-:W-:Y:S02]  /*12960*/  MUFU.EX2 R121, R121 ;  /* 0x0000007900797308 */ /* 0x000fe40000000800 */
[--C-:B------:R-:W-:Y:S01]  /*12970*/  FFMA.FTZ R112, R149, UR4, -R145.reuse ;  /* 0x0000000495707c23 */ /* 0x100fe20008010891 */
[--C-:B------:R-:W-:Y:S01]  /*12980*/  FFMA.FTZ R149, R178, UR4, -R145.reuse ;  /* 0x00000004b2957c23 */ /* 0x100fe20008010891 */
[--C-:B------:R-:W-:Y:S01]  /*12990*/  FFMA.FTZ R178, R195, UR4, -R144.reuse ;  /* 0x00000004c3b27c23 */ /* 0x100fe20008010890 */
[--C-:B------:R-:W-:Y:S01]  /*129a0*/  FFMA.FTZ R113, R146, UR4, -R145.reuse ;  /* 0x0000000492717c23 */ /* 0x100fe20008010891 */
[C---:B------:R-:W-:Y:S04]  /*129b0*/  HMMA.16816.F32.BF16 R20, R128.reuse, R28, R20 ;  /* 0x0000001c8014723c */ /* 0x040fe80000041814 */
[----:B------:R-:W-:Y:S01]  /*129c0*/  MUFU.EX2 R159, R159 ;  /* 0x0000009f009f7308 */ /* 0x000fe20000000800 */
[--C-:B------:R-:W-:Y:S01]  /*129d0*/  FFMA.FTZ R146, R171, UR4, -R144.reuse ;  /* 0x00000004ab927c23 */ /* 0x100fe20008010890 */
[--C-:B------:R-:W-:Y:S01]  /*129e0*/  FFMA.FTZ R171, R245, UR4, -R144.reuse ;  /* 0x00000004f5ab7c23 */ /* 0x100fe20008010890 */
[--C-:B------:R-:W-:Y:S01]  /*129f0*/  FFMA.FTZ R114, R179, UR4, -R144.reuse ;  /* 0x00000004b3727c23 */ /* 0x100fe20008010890 */
[C---:B------:R-:W-:Y:S06]  /*12a00*/  HMMA.16816.F32.BF16 R24, R128.reuse, R30, R24 ;  /* 0x0000001e8018723c */ /* 0x040fec0000041818 */
[----:B------:R-:W-:Y:S01]  /*12a10*/  MUFU.EX2 R146, R146 ;  /* 0x0000009200927308 */ /* 0x000fe20000000800 */
[C---:B------:R-:W-:Y:S01]  /*12a20*/  FMUL.FTZ R28, R132.reuse, R104 ;  /* 0x00000068841c7220 */ /* 0x040fe20000410000 */
[----:B------:R-:W-:Y:S03]  /*12a30*/  FMUL.FTZ R29, R132, R105 ;  /* 0x00000069841d7220 */ /* 0x000fe60000410000 */
[C---:B------:R-:W-:Y:S01]  /*12a40*/  FMUL.FTZ R30, R3.reuse, R106 ;  /* 0x0000006a031e7220 */ /* 0x040fe20000410000 */
[----:B------:R-:W-:Y:S01]  /*12a50*/  FMUL.FTZ R31, R3, R107 ;  /* 0x0000006b031f7220 */ /* 0x000fe20000410000 */
[--C-:B------:R-:W-:Y:S03]  /*12a60*/  FFMA.FTZ R179, R193, UR4, -R144.reuse ;  /* 0x00000004c1b37c23 */ /* 0x100fe60008010890 */
[----:B------:R-:W-:Y:S01]  /*12a70*/  MUFU.EX2 R149, R149 ;  /* 0x0000009500957308 */ /* 0x000fe20000000800 */
[--C-:B------:R-:W-:Y:S01]  /*12a80*/  FFMA.FTZ R193, R188, UR4, -R145.reuse ;  /* 0x00000004bcc17c23 */ /* 0x100fe20008010891 */
[--C-:B------:R-:W-:Y:S01]  /*12a90*/  FFMA.FTZ R188, R191, UR4, -R144.reuse ;  /* 0x00000004bfbc7c23 */ /* 0x100fe20008010890 */
[C---:B------:R-:W-:Y:S03]  /*12aa0*/  HMMA.16816.F32.BF16 R28, R128.reuse, R36, R28 ;  /* 0x00000024801c723c */ /* 0x040fe6000004181c */
[--C-:B------:R-:W-:Y:S01]  /*12ab0*/  FFMA.FTZ R105, R160, UR4, -R145.reuse ;  /* 0x00000004a0697c23 */ /* 0x100fe20008010891 */
[--C-:B------:R-:W-:Y:S03]  /*12ac0*/  FFMA.FTZ R160, R252, UR4, -R145.reuse ;  /* 0x00000004fca07c23 */ /* 0x100fe60008010891 */
[----:B------:R-:W-:Y:S01]  /*12ad0*/  MUFU.EX2 R164, R164 ;  /* 0x000000a400a47308 */ /* 0x000fe20000000800 */
[C---:B------:R-:W-:Y:S03]  /*12ae0*/  HMMA.16816.F32.BF16 R32, R128.reuse, R38, R32 ;  /* 0x000000268020723c */ /* 0x040fe60000041820 */
[C---:B------:R-:W-:Y:S01]  /*12af0*/  FMUL.FTZ R36, R132.reuse, R96 ;  /* 0x0000006084247220 */ /* 0x040fe20000410000 */
[----:B------:R-:W-:Y:S03]  /*12b00*/  FMUL.FTZ R37, R132, R97 ;  /* 0x0000006184257220 */ /* 0x000fe60000410000 */
[C---:B------:R-:W-:Y:S01]  /*12b10*/  FMUL.FTZ R38, R3.reuse, R98 ;  /* 0x0000006203267220 */ /* 0x040fe20000410000 */
[----:B------:R-:W-:Y:S01]  /*12b20*/  FMUL.FTZ R39, R3, R99 ;  /* 0x0000006303277220 */ /* 0x000fe20000410000 */
[----:B------:R-:W-:Y:S01]  /*12b30*/  MUFU.EX2 R160, R160 ;  /* 0x000000a000a07308 */ /* 0x000fe20000000800 */
[----:B------:R-:W-:Y:S01]  /*12b40*/  LDSM.16.MT88.4 R96, [R204+0x12000] ;  /* 0x01200000cc60783b */ /* 0x000fe20000004200 */
        /* <DEDUP_REMOVED lines=12> */
[C---:B------:R-:W-:Y:S03]  /*12c10*/  HMMA.16816.F32.BF16 R44, R128.reuse, R56, R44 ;  /* 0x00000038802c723c */ /* 0x040fe6000004182c */
[C---:B------:R-:W-:Y:S01]  /*12c20*/  FMUL.FTZ R49, R132.reuse, R85 ;  /* 0x0000005584317220 */ /* 0x040fe20000410000 */
[C---:B------:R-:W-:Y:S01]  /*12c30*/  FMUL.FTZ R50, R3.reuse, R86 ;  /* 0x0000005603327220 */ /* 0x040fe20000410000 */
[----:B------:R-:W-:Y:S02]  /*12c40*/  FMUL.FTZ R51, R3, R87 ;  /* 0x0000005703337220 */ /* 0x000fe40000410000 */
[C---:B------:R-:W-:Y:S01]  /*12c50*/  FMUL.FTZ R56, R132.reuse, R76 ;  /* 0x0000004c84387220 */ /* 0x040fe20000410000 */
[----:B------:R-:W1:Y:S01]  /*12c60*/  LDSM.16.MT88.4 R84, [R206+0xc800] ;  /* 0x00c80000ce54783b */ /* 0x000e620000004200 */
[----:B------:R-:W-:Y:S02]  /*12c70*/  MUFU.EX2 R154, R154 ;  /* 0x0000009a009a7308 */ /* 0x000fe40000000800 */
[----:B------:R-:W-:Y:S01]  /*12c80*/  FMUL.FTZ R57, R132, R77 ;  /* 0x0000004d84397220 */ /* 0x000fe20000410000 */
[--C-:B------:R-:W-:Y:S01]  /*12c90*/  FFMA.FTZ R157, R158, UR4, -R145.reuse ;  /* 0x000000049e9d7c23 */ /* 0x100fe20008010891 */
[--C-:B------:R-:W-:Y:S01]  /*12ca0*/  FFMA.FTZ R158, R165, UR4, -R144.reuse ;  /* 0x00000004a59e7c23 */ /* 0x100fe20008010890 */
[C---:B------:R-:W-:Y:S03]  /*12cb0*/  HMMA.16816.F32.BF16 R48, R128.reuse, R58, R48 ;  /* 0x0000003a8030723c */ /* 0x040fe60000041830 */
[--C-:B------:R-:W-:Y:S01]  /*12cc0*/  FFMA.FTZ R107, R151, UR4, -R144.reuse ;  /* 0x00000004976b7c23 */ /* 0x100fe20008010890 */
[--C-:B------:R-:W-:Y:S01]  /*12cd0*/  FFMA.FTZ R115, R177, UR4, -R144.reuse ;  /* 0x00000004b1737c23 */ /* 0x100fe20008010890 */
[----:B------:R-:W-:Y:S01]  /*12ce0*/  MUFU.EX2 R155, R155 ;  /* 0x0000009b009b7308 */ /* 0x000fe20000000800 */
[C---:B------:R-:W-:Y:S05]  /*12cf0*/  HMMA.16816.F32.BF16 R52, R128.reuse, R64, R52 ;  /* 0x000000408034723c */ /* 0x040fea0000041834 */
[C---:B------:R-:W-:Y:S01]  /*12d00*/  FMUL.FTZ R58, R3.reuse, R78 ;  /* 0x0000004e033a7220 */ /* 0x040fe20000410000 */
[----:B------:R-:W-:Y:S03]  /*12d10*/  FMUL.FTZ R59, R3, R79 ;  /* 0x0000004f033b7220 */ /* 0x000fe60000410000 */
[----:B------:R-:W-:Y:S01]  /*12d20*/  MUFU.EX2 R105, R105 ;  /* 0x0000006900697308 */ /* 0x000fe20000000800 */
[----:B------:R-:W4:Y:S01]  /*12d30*/  LDSM.16.MT88.4 R76, [R208+0x10800] ;  /* 0x01080000d04c783b */ /* 0x000f220000004200 */
[C---:B------:R-:W-:Y:S01]  /*12d40*/  FMUL.FTZ R64, R132.reuse, R68 ;  /* 0x0000004484407220 */ /* 0x040fe20000410000 */
[----:B------:R-:W-:Y:S01]  /*12d50*/  FMUL.FTZ R65, R132, R69 ;  /* 0x0000004584417220 */ /* 0x000fe20000410000 */
[C---:B------:R-:W-:Y:S06]  /*12d60*/  HMMA.16816.F32.BF16 R56, R128.reuse, R66, R56 ;  /* 0x000000428038723c */ /* 0x040fec0000041838 */
[----:B------:R-:W5:Y:S01]  /*12d70*/  MUFU.EX2 R104, R104 ;  /* 0x0000006800687308 */ /* 0x000f620000000800 */
[--C-:B------:R-:W-:Y:S01]  /*12d80*/  FFMA.FTZ R151, R167, UR4, -R144.reuse ;  /* 0x00000004a7977c23 */ /* 0x100fe20008010890 */
[--C-:B------:R-:W-:Y:S03]  /*12d90*/  FFMA.FTZ R165, R162, UR4, -R145.reuse ;  /* 0x00000004a2a57c23 */ /* 0x100fe60008010891 */
[--C-:B------:R-:W-:Y:S01]  /*12da0*/  FFMA.FTZ R162, R163, UR4, -R144.reuse ;  /* 0x00000004a3a27c23 */ /* 0x100fe20008010890 */
[C---:B--2---:R-:W-:Y:S04]  /*12db0*/  HMMA.16816.F32.BF16 R60, R128.reuse, R88, R60 ;  /* 0x00000058803c723c */ /* 0x044fe8000004183c */
[----:B------:R-:W-:Y:S01]  /*12dc0*/  MUFU.EX2 R106, R106 ;  /* 0x0000006a006a7308 */ /* 0x000fe20000000800 */
[C---:B------:R-:W-:Y:S01]  /*12dd0*/  FMUL.FTZ R66, R3.reuse, R70 ;  /* 0x0000004603427220 */ /* 0x040fe20000410000 */
[----:B------:R-:W-:Y:S01]  /*12de0*/  FMUL.FTZ R67, R3, R71 ;  /* 0x0000004703437220 */ /* 0x000fe20000410000 */
[--C-:B------:R-:W-:Y:S01]  /*12df0*/  FFMA.FTZ R163, R250, UR4, -R145.reuse ;  /* 0x00000004faa37c23 */ /* 0x100fe20008010891 */
[--C-:B------:R-:W-:Y:S03]  /*12e00*/  FFMA.FTZ R167, R251, UR4, -R144.reuse ;  /* 0x00000004fba77c23 */ /* 0x100fe60008010890 */
[--C-:B------:R-:W-:Y:S03]  /*12e10*/  FFMA.FTZ R177, R192, UR4, -R145.reuse ;  /* 0x00000004c0b17c23 */ /* 0x100fe60008010891 */
[----:B------:R-:W2:Y:S01]  /*12e20*/  MUFU.EX2 R107, R107 ;  /* 0x0000006b006b7308 */ /* 0x000ea20000000800 */
[----:B------:R-:W-:Y:S01]  /*12e30*/  HMMA.16816.F32.BF16 R64, R128, R90, R64 ;  /* 0x0000005a8040723c */ /* 0x000fe20000041840 */
[----:B------:R-:W-:Y:S02]  /*12e40*/  LDSM.16.MT88.4 R88, [R206+0xd000] ;  /* 0x00d00000ce58783b */ /* 0x000fe40000004200 */
[----:B-----5:R-:W-:Y:S01]  /*12e50*/  F2FP.BF16.F32.PACK_AB R68, R104, R105 ;  /* 0x000000696844723e */ /* 0x020fe200000010ff */
[--C-:B------:R-:W-:Y:S01]  /*12e60*/  FFMA.FTZ R191, R184, UR4, -R145.reuse ;  /* 0x00000004b8bf7c23 */ /* 0x100fe20008010891 */
[--C-:B------:R-:W-:Y:S01]  /*12e70*/  FFMA.FTZ R184, R187, UR4, -R144.reuse ;  /* 0x00000004bbb87c23 */ /* 0x100fe20008010890 */
[----:B------:R-:W-:Y:S03]  /*12e80*/  FFMA.FTZ R145, R182, UR4, -R145 ;  /* 0x00000004b6917c23 */ /* 0x000fe60008010891 */
[----:B------:R-:W-:Y:S02]  /*12e90*/  MUFU.EX2 R112, R112 ;  /* 0x0000007000707308 */ /* 0x000fe40000000800 */
[----:B------:R-:W-:Y:S01]  /*12ea0*/  FFMA.FTZ R144, R133, UR4, -R144 ;  /* 0x0000000485907c23 */ /* 0x000fe20008010890 */
[----:B------:R-:W-:Y:S07]  /*12eb0*/  FADD.FTZ R105, R105, R140 ;  /* 0x0000008c69697221 */ /* 0x000fee0000010000 */
[----:B------:R-:W5:Y:S01]  /*12ec0*/  MUFU.EX2 R113, R113 ;  /* 0x0000007100717308 */ /* 0x000f620000000800 */
[----:B--2---:R-:W-:Y:S01]  /*12ed0*/  F2FP.BF16.F32.PACK_AB R69, R107, R106 ;  /* 0x0000006a6b45723e */ /* 0x004fe200000010ff */
[----:B------:R-:W-:Y:S08]  /*12ee0*/  FADD.FTZ R105, R104, R105 ;  /* 0x0000006968697221 */ /* 0x000ff00000010000 */
[----:B------:R-:W-:Y:S10]  /*12ef0*/  MUFU.EX2 R114, R114 ;  /* 0x0000007200727308 */ /* 0x000ff40000000800 */
[----:B------:R-:W2:Y:S01]  /*12f00*/  MUFU.EX2 R115, R115 ;  /* 0x0000007300737308 */ /* 0x000ea20000000800 */
[C---:B-----5:R-:W-:Y:S01]  /*12f10*/  F2FP.BF16.F32.PACK_AB R70, R113.reuse, R112 ;  /* 0x000000707146723e */ /* 0x060fe200000010ff */
[----:B------:R-:W-:Y:S04]  /*12f20*/  FADD.FTZ R112, R112, R105 ;  /* 0x0000006970707221 */ /* 0x000fe80000010000 */
[----:B------:R-:W-:Y:S04]  /*12f30*/  FADD.FTZ R113, R113, R112 ;  /* 0x0000007071717221 */ /* 0x000fe80000010000 */
[----:B------:R-:W5:Y:S10]  /*12f40*/  MUFU.EX2 R151, R151 ;  /* 0x0000009700977308 */ /* 0x000f740000000800 */
[----:B------:R-:W-:Y:S01]  /*12f50*/  MUFU.EX2 R156, R156 ;  /* 0x0000009c009c7308 */ /* 0x000fe20000000800 */
[----:B--2---:R-:W-:Y:S07]  /*12f60*/  F2FP.BF16.F32.PACK_AB R71, R115, R114 ;  /* 0x000000727347723e */ /* 0x004fee00000010ff */
[C---:B---3--:R-:W-:Y:S02]  /*12f70*/  HMMA.16816.F32.BF16 R4, R68.reuse, R80, R4 ;  /* 0x000000504404723c */ /* 0x048fe40000041804 */
[----:B------:R-:W2:Y:S04]  /*12f80*/  MUFU.EX2 R157, R157 ;  /* 0x0000009d009d7308 */ /* 0x000ea80000000800 */
[C---:B------:R-:W-:Y:S01]  /*12f90*/  HMMA.16816.F32.BF16 R8, R68.reuse, R82, R8 ;  /* 0x000000524408723c */ /* 0x040fe20000041808 */
[----:B------:R-:W3:Y:S05]  /*12fa0*/  LDSM.16.MT88.4 R80, [R206+0x10800] ;  /* 0x01080000ce50783b */ /* 0x000eea0000004200 */
[----:B------:R-:W2:Y:S01]  /*12fb0*/  MUFU.EX2 R158, R158 ;  /* 0x0000009e009e7308 */ /* 0x000ea20000000800 */
[C---:B-1----:R-:W-:Y:S09]  /*12fc0*/  HMMA.16816.F32.BF16 R12, R68.reuse, R84, R12 ;  /* 0x00000054440c723c */ /* 0x042ff2000004180c */
[----:B------:R-:W-:Y:S01]  /*12fd0*/  MUFU.EX2 R165, R165 ;  /* 0x000000a500a57308 */ /* 0x000fe20000000800 */
[C---:B------:R-:W-:Y:S01]  /*12fe0*/  HMMA.16816.F32.BF16 R16, R68.reuse, R86, R16 ;  /* 0x000000564410723c */ /* 0x040fe20000041810 */
[----:B------:R-:W1:Y:S05]  /*12ff0*/  LDSM.16.MT88.4 R84, [R205+0x10800] ;  /* 0x01080000cd54783b */ /* 0x000e6a0000004200 */
[C---:B------:R-:W-:Y:S03]  /*13000*/  HMMA.16816.F32.BF16 R20, R68.reuse, R92, R20 ;  /* 0x0000005c4414723c */ /* 0x040fe60000041814 */
[----:B------:R-:W-:Y:S03]  /*13010*/  MUFU.EX2 R162, R162 ;  /* 0x000000a200a27308 */ /* 0x000fe60000000800 */
[C---:B------:R-:W-:Y:S01]  /*13020*/  HMMA.16816.F32.BF16 R24, R68.reuse, R94, R24 ;  /* 0x0000005e4418723c */ /* 0x040fe20000041818 */
[----:B------:R-:W-:Y:S06]  /*13030*/  LDSM.16.MT88.4 R92, [R206+0xd800] ;  /* 0x00d80000ce5c783b */ /* 0x000fec0000004200 */
[----:B------:R-:W-:Y:S01]  /*13040*/  MUFU.EX2 R163, R163 ;  /* 0x000000a300a37308 */ /* 0x000fe20000000800 */
[C---:B------:R-:W-:Y:S09]  /*13050*/  HMMA.16816.F32.BF16 R28, R68.reuse, R72, R28 ;  /* 0x00000048441c723c */ /* 0x040ff2000004181c */
[----:B------:R-:W-:Y:S01]  /*13060*/  MUFU.EX2 R166, R166 ;  /* 0x000000a600a67308 */ /* 0x000fe20000000800 */
[C---:B------:R-:W-:Y:S01]  /*13070*/  HMMA.16816.F32.BF16 R32, R68.reuse, R74, R32 ;  /* 0x0000004a4420723c */ /* 0x040fe20000041820 */
[----:B------:R-:W5:Y:S05]  /*13080*/  LDSM.16.MT88.4 R72, [R204+0x10800] ;  /* 0x01080000cc48783b */ /* 0x000f6a0000004200 */
[C---:B----4-:R-:W-:Y:S03]  /*13090*/  HMMA.16816.F32.BF16 R36, R68.reuse, R76, R36 ;  /* 0x0000004c4424723c */ /* 0x050fe60000041824 */
[----:B------:R-:W-:Y:S03]  /*130a0*/  MUFU.EX2 R167, R167 ;  /* 0x000000a700a77308 */ /* 0x000fe60000000800 */
[C---:B------:R-:W-:Y:S01]  /*130b0*/  HMMA.16816.F32.BF16 R40, R68.reuse, R78, R40 ;  /* 0x0000004e4428723c */ /* 0x040fe20000041828 */
[----:B------:R-:W4:Y:S06]  /*130c0*/  LDSM.16.MT88.4 R76, [R208+0xd000] ;  /* 0x00d00000d04c783b */ /* 0x000f2c0000004200 */
[----:B------:R-:W-:Y:S01]  /*130d0*/  MUFU.EX2 R169, R169 ;  /* 0x000000a900a97308 */ /* 0x000fe20000000800 */
[C---:B---3--:R-:W-:Y:S09]  /*130e0*/  HMMA.16816.F32.BF16 R44, R68.reuse, R80, R44 ;  /* 0x00000050442c723c */ /* 0x048ff2000004182c */
[----:B------:R-:W-:Y:S01]  /*130f0*/  MUFU.EX2 R170, R170 ;  /* 0x000000aa00aa7308 */ /* 0x000fe20000000800 */
[C---:B------:R-:W-:Y:S01]  /*13100*/  HMMA.16816.F32.BF16 R48, R68.reuse, R82, R48 ;  /* 0x000000524430723c */ /* 0x040fe20000041830 */
[----:B------:R-:W3:Y:S05]  /*13110*/  LDSM.16.MT88.4 R80, [R205+0xd000] ;  /* 0x00d00000cd50783b */ /* 0x000eea0000004200 */
[C---:B-1----:R-:W-:Y:S03]  /*13120*/  HMMA.16816.F32.BF16 R52, R68.reuse, R84, R52 ;  /* 0x000000544434723c */ /* 0x042fe60000041834 */
[----:B------:R-:W-:Y:S03]  /*13130*/  MUFU.EX2 R171, R171 ;  /* 0x000000ab00ab7308 */ /* 0x000fe60000000800 */
[C---:B------:R-:W-:Y:S01]  /*13140*/  HMMA.16816.F32.BF16 R56, R68.reuse, R86, R56 ;  /* 0x000000564438723c */ /* 0x040fe20000041838 */
[----:B------:R-:W1:Y:S06]  /*13150*/  LDSM.16.MT88.4 R84, [R204+0xd000] ;  /* 0x00d00000cc54783b */ /* 0x000e6c0000004200 */
[----:B------:R-:W-:Y:S01]  /*13160*/  MUFU.EX2 R172, R172 ;  /* 0x000000ac00ac7308 */ /* 0x000fe20000000800 */
[C---:B-----5:R-:W-:Y:S09]  /*13170*/  HMMA.16816.F32.BF16 R60, R68.reuse, R72, R60 ;  /* 0x00000048443c723c */ /* 0x060ff2000004183c */
[----:B------:R-:W-:Y:S01]  /*13180*/  MUFU.EX2 R173, R173 ;  /* 0x000000ad00ad7308 */ /* 0x000fe20000000800 */
[----:B------:R-:W-:Y:S01]  /*13190*/  HMMA.16816.F32.BF16 R64, R68, R74, R64 ;  /* 0x0000004a4440723c */ /* 0x000fe20000041840 */
[----:B------:R-:W5:Y:S06]  /*131a0*/  LDSM.16.MT88.4 R72, [R208+0x11000] ;  /* 0x01100000d048783b */ /* 0x000f6c0000004200 */
[----:B------:R-:W-:Y:S02]  /*131b0*/  F2FP.BF16.F32.PACK_AB R68, R147, R120 ;  /* 0x000000789344723e */ /* 0x000fe400000010ff */
[----:B------:R-:W-:Y:S02]  /*131c0*/  MUFU.EX2 R174, R174 ;  /* 0x000000ae00ae7308 */ /* 0x000fe40000000800 */
[----:B------:R-:W-:Y:S02]  /*131d0*/  F2FP.BF16.F32.PACK_AB R69, R146, R121 ;  /* 0x000000799245723e */ /* 0x000fe400000010ff */
[----:B------:R-:W-:Y:S02]  /*131e0*/  F2FP.BF16.F32.PACK_AB R70, R148, R149 ;  /* 0x000000959446723e */ /* 0x000fe400000010ff */
[----:B------:R-:W-:Y:S04]  /*131f0*/  F2FP.BF16.F32.PACK_AB R71, R151, R150 ;  /* 0x000000969747723e */ /* 0x000fe800000010ff */
[----:B------:R-:W-:Y:S03]  /*13200*/  MUFU.EX2 R175, R175 ;  /* 0x000000af00af7308 */ /* 0x000fe60000000800 */
[C---:B----4-:R-:W-:Y:S07]  /*13210*/  HMMA.16816.F32.BF16 R4, R68.reuse, R76, R4 ;  /* 0x0000004c4404723c */ /* 0x050fee0000041804 */
[----:B------:R-:W-:Y:S01]  /*13220*/  MUFU.EX2 R176, R176 ;  /* 0x000000b000b07308 */ /* 0x000fe20000000800 */
[C---:B------:R-:W-:Y:S01]  /*13230*/  HMMA.16816.F32.BF16 R8, R68.reuse, R78, R8 ;  /* 0x0000004e4408723c */ /* 0x040fe20000041808 */
[----:B------:R-:W4:Y:S08]  /*13240*/  LDSM.16.MT88.4 R76, [R206+0x11000] ;  /* 0x01100000ce4c783b */ /* 0x000f300000004200 */
[----:B------:R-:W-:Y:S01]  /*13250*/  MUFU.EX2 R177, R177 ;  /* 0x000000b100b17308 */ /* 0x000fe20000000800 */
[C---:B------:R-:W-:Y:S06]  /*13260*/  HMMA.16816.F32.BF16 R12, R68.reuse, R88, R12 ;  /* 0x00000058440c723c */ /* 0x040fec000004180c */
[C---:B------:R-:W-:Y:S01]  /*13270*/  HMMA.16816.F32.BF16 R16, R68.reuse, R90, R16 ;  /* 0x0000005a4410723c */ /* 0x040fe20000041810 */
[----:B------:R-:W-:Y:S02]  /*13280*/  LDSM.16.MT88.4 R88, [R204+0x11000] ;  /* 0x01100000cc58783b */ /* 0x000fe40000004200 */
[----:B------:R-:W-:Y:S03]  /*13290*/  MUFU.EX2 R178, R178 ;  /* 0x000000b200b27308 */ /* 0x000fe60000000800 */
[C---:B---3--:R-:W-:Y:S07]  /*132a0*/  HMMA.16816.F32.BF16 R20, R68.reuse, R80, R20 ;  /* 0x000000504414723c */ /* 0x048fee0000041814 */
        /* <DEDUP_REMOVED lines=10> */
[C---:B------:R-:W-:Y:S03]  /*13350*/  HMMA.16816.F32.BF16 R40, R68.reuse, R74, R40 ;  /* 0x0000004a4428723c */ /* 0x040fe60000041828 */
[----:B------:R-:W-:Y:S03]  /*13360*/  F2FP.BF16.F32.PACK_AB R72, R153, R152 ;  /* 0x000000989948723e */ /* 0x000fe600000010ff */
[C---:B----4-:R-:W-:Y:S03]  /*13370*/  HMMA.16816.F32.BF16 R44, R68.reuse, R76, R44 ;  /* 0x0000004c442c723c */ /* 0x050fe6000004182c */
[----:B------:R-:W-:Y:S02]  /*13380*/  MUFU.EX2 R189, R189 ;  /* 0x000000bd00bd7308 */ /* 0x000fe40000000800 */
[----:B------:R-:W-:Y:S01]  /*13390*/  F2FP.BF16.F32.PACK_AB R73, R155, R154 ;  /* 0x0000009a9b49723e */ /* 0x000fe200000010ff */
[C---:B------:R-:W-:Y:S01]  /*133a0*/  HMMA.16816.F32.BF16 R48, R68.reuse, R78, R48 ;  /* 0x0000004e4430723c */ /* 0x040fe20000041830 */
[----:B------:R-:W4:Y:S06]  /*133b0*/  LDSM.16.MT88.4 R76, [R205+0xd800] ;  /* 0x00d80000cd4c783b */ /* 0x000f2c0000004200 */
[----:B------:R-:W-:Y:S01]  /*133c0*/  MUFU.EX2 R186, R186 ;  /* 0x000000ba00ba7308 */ /* 0x000fe20000000800 */
[----:B--2---:R-:W-:Y:S01]  /*133d0*/  F2FP.BF16.F32.PACK_AB R74, R157, R156 ;  /* 0x0000009c9d4a723e */ /* 0x004fe200000010ff */
[C---:B---3--:R-:W-:Y:S03]  /*133e0*/  HMMA.16816.F32.BF16 R52, R68.reuse, R80, R52 ;  /* 0x000000504434723c */ /* 0x048fe60000041834 */
[----:B------:R-:W-:Y:S03]  /*133f0*/  F2FP.BF16.F32.PACK_AB R75, R161, R158 ;  /* 0x0000009ea14b723e */ /* 0x000fe600000010ff */
[C---:B------:R-:W-:Y:S01]  /*13400*/  HMMA.16816.F32.BF16 R56, R68.reuse, R82, R56 ;  /* 0x000000524438723c */ /* 0x040fe20000041838 */
[----:B------:R-:W2:Y:S01]  /*13410*/  LDSM.16.MT88.4 R80, [R204+0xd800] ;  /* 0x00d80000cc50783b */ /* 0x000ea20000004200 */
[----:B------:R-:W-:Y:S04]  /*13420*/  MUFU.EX2 R191, R191 ;  /* 0x000000bf00bf7308 */ /* 0x000fe80000000800 */
[C---:B------:R-:W-:Y:S06]  /*13430*/  HMMA.16816.F32.BF16 R60, R68.reuse, R88, R60 ;  /* 0x00000058443c723c */ /* 0x040fec000004183c */
[----:B------:R-:W-:Y:S01]  /*13440*/  MUFU.EX2 R184, R184 ;  /* 0x000000b800b87308 */ /* 0x000fe20000000800 */
[----:B------:R-:W-:Y:S01]  /*13450*/  HMMA.16816.F32.BF16 R64, R68, R90, R64 ;  /* 0x0000005a4440723c */ /* 0x000fe20000041840 */
[----:B------:R-:W3:Y:S05]  /*13460*/  LDSM.16.MT88.4 R68, [R208+0x11800] ;  /* 0x01180000d044783b */ /* 0x000eea0000004200 */
[C---:B-1----:R-:W-:Y:S03]  /*13470*/  HMMA.16816.F32.BF16 R4, R72.reuse, R84, R4 ;  /* 0x000000544804723c */ /* 0x042fe60000041804 */
[----:B------:R-:W1:Y:S01]  /*13480*/  MUFU.EX2 R185, R185 ;  /* 0x000000b900b97308 */ /* 0x000e620000000800 */
[----:B------:R-:W-:Y:S02]  /*13490*/  LDSM.16.MT88.4 R88, [R205+0x11800] ;  /* 0x01180000cd58783b */ /* 0x000fe40000004200 */
[C---:B------:R-:W-:Y:S07]  /*134a0*/  HMMA.16816.F32.BF16 R8, R72.reuse, R86, R8 ;  /* 0x000000564808723c */ /* 0x040fee0000041808 */
[----:B------:R-:W-:Y:S01]  /*134b0*/  MUFU.EX2 R183, R183 ;  /* 0x000000b700b77308 */ /* 0x000fe20000000800 */
[----:B------:R-:W5:Y:S01]  /*134c0*/  LDSM.16.MT88.4 R84, [R206+0x11800] ;  /* 0x01180000ce54783b */ /* 0x000f620000004200 */
[C---:B------:R-:W-:Y:S08]  /*134d0*/  HMMA.16816.F32.BF16 R12, R72.reuse, R92, R12 ;  /* 0x0000005c480c723c */ /* 0x040ff0000004180c */
[----:B------:R-:W2:Y:S01]  /*134e0*/  MUFU.EX2 R182, R145 ;  /* 0x0000009100b67308 */ /* 0x000ea20000000800 */
[C---:B------:R-:W-:Y:S01]  /*134f0*/  HMMA.16816.F32.BF16 R16, R72.reuse, R94, R16 ;  /* 0x0000005e4810723c */ /* 0x040fe20000041810 */
[----:B------:R-:W5:Y:S02]  /*13500*/  LDSM.16.MT88.4 R92, [R204+0x11800] ;  /* 0x01180000cc5c783b */ /* 0x000f640000004200 */
[----:B-1----:R-:W-:Y:S03]  /*13510*/  F2FP.BF16.F32.PACK_AB R137, R185, R184 ;  /* 0x000000b8b989723e */ /* 0x002fe600000010ff */
[C---:B----4-:R-:W-:Y:S03]  /*13520*/  HMMA.16816.F32.BF16 R20, R72.reuse, R76, R20 ;  /* 0x0000004c4814723c */ /* 0x050fe60000041814 */
[----:B------:R-:W-:Y:S03]  /*13530*/  MUFU.EX2 R134, R134 ;  /* 0x0000008600867308 */ /* 0x000fe60000000800 */
[C---:B------:R-:W-:Y:S01]  /*13540*/  HMMA.16816.F32.BF16 R24, R72.reuse, R78, R24 ;  /* 0x0000004e4818723c */ /* 0x040fe20000041818 */
[----:B------:R-:W1:Y:S06]  /*13550*/  LDSM.16.MT88.4 R76, [R208+0xe000] ;  /* 0x00e00000d04c783b */ /* 0x000e6c0000004200 */
[----:B------:R-:W4:Y:S01]  /*13560*/  MUFU.EX2 R3, R144 ;  /* 0x0000009000037308 */ /* 0x000f220000000800 */
[----:B--2---:R-:W-:Y:S01]  /*13570*/  F2FP.BF16.F32.PACK_AB R138, R182, R183 ;  /* 0x000000b7b68a723e */ /* 0x004fe200000010ff */
[C---:B------:R-:W-:Y:S06]  /*13580*/  HMMA.16816.F32.BF16 R28, R72.reuse, R80, R28 ;  /* 0x00000050481c723c */ /* 0x040fec000004181c */
[C---:B------:R-:W-:Y:S01]  /*13590*/  HMMA.16816.F32.BF16 R32, R72.reuse, R82, R32 ;  /* 0x000000524820723c */ /* 0x040fe20000041820 */
[----:B------:R-:W2:Y:S05]  /*135a0*/  LDSM.16.MT88.4 R80, [R206+0xe000] ;  /* 0x00e00000ce50783b */ /* 0x000eaa0000004200 */
[C---:B---3--:R-:W-:Y:S06]  /*135b0*/  HMMA.16816.F32.BF16 R36, R72.reuse, R68, R36 ;  /* 0x000000444824723c */ /* 0x048fec0000041824 */
[C---:B------:R-:W-:Y:S05]  /*135c0*/  HMMA.16816.F32.BF16 R40, R72.reuse, R70, R40 ;  /* 0x000000464828723c */ /* 0x040fea0000041828 */
[----:B------:R-:W-:Y:S01]  /*135d0*/  F2FP.BF16.F32.PACK_AB R68, R160, R165 ;  /* 0x000000a5a044723e */ /* 0x000fe200000010ff */
[C---:B-----5:R-:W-:Y:S05]  /*135e0*/  HMMA.16816.F32.BF16 R44, R72.reuse, R84, R44 ;  /* 0x00000054482c723c */ /* 0x060fea000004182c */
[----:B------:R-:W-:Y:S01]  /*135f0*/  F2FP.BF16.F32.PACK_AB R69, R159, R162 ;  /* 0x000000a29f45723e */ /* 0x000fe200000010ff */
[C---:B------:R-:W-:Y:S01]  /*13600*/  HMMA.16816.F32.BF16 R48, R72.reuse, R86, R48 ;  /* 0x000000564830723c */ /* 0x040fe20000041830 */
[----:B------:R-:W3:Y:S04]  /*13610*/  LDSM.16.MT88.4 R84, [R205+0xe000] ;  /* 0x00e00000cd54783b */ /* 0x000ee80000004200 */
[----:B------:R-:W-:Y:S01]  /*13620*/  F2FP.BF16.F32.PACK_AB R70, R164, R163 ;  /* 0x000000a3a446723e */ /* 0x000fe200000010ff */
[C---:B------:R-:W-:Y:S05]  /*13630*/  HMMA.16816.F32.BF16 R52, R72.reuse, R88, R52 ;  /* 0x000000584834723c */ /* 0x040fea0000041834 */
[----:B------:R-:W-:Y:S01]  /*13640*/  F2FP.BF16.F32.PACK_AB R71, R167, R166 ;  /* 0x000000a6a747723e */ /* 0x000fe200000010ff */
[C---:B------:R-:W-:Y:S01]  /*13650*/  HMMA.16816.F32.BF16 R56, R72.reuse, R90, R56 ;  /* 0x0000005a4838723c */ /* 0x040fe20000041838 */
[----:B------:R-:W-:Y:S05]  /*13660*/  LDSM.16.MT88.4 R88, [R206+0x12000] ;  /* 0x01200000ce58783b */ /* 0x000fea0000004200 */
[C---:B------:R-:W-:Y:S06]  /*13670*/  HMMA.16816.F32.BF16 R60, R72.reuse, R92, R60 ;  /* 0x0000005c483c723c */ /* 0x040fec000004183c */
[----:B------:R-:W-:Y:S01]  /*13680*/  HMMA.16816.F32.BF16 R64, R72, R94, R64 ;  /* 0x0000005e4840723c */ /* 0x000fe20000041840 */
[----:B------:R-:W5:Y:S05]  /*13690*/  LDSM.16.MT88.4 R72, [R204+0xe000] ;  /* 0x00e00000cc48783b */ /* 0x000f6a0000004200 */
[C---:B-1----:R-:W-:Y:S03]  /*136a0*/  HMMA.16816.F32.BF16 R4, R68.reuse, R76, R4 ;  /* 0x0000004c4404723c */ /* 0x042fe60000041804 */
[----:B------:R-:W-:Y:S03]  /*136b0*/  LDSM.16.MT88.4 R92, [R205+0x12000] ;  /* 0x01200000cd5c783b */ /* 0x000fe60000004200 */
[C---:B------:R-:W-:Y:S05]  /*136c0*/  HMMA.16816.F32.BF16 R8, R68.reuse, R78, R8 ;  /* 0x0000004e4408723c */ /* 0x040fea0000041808 */
[----:B------:R-:W1:Y:S01]  /*136d0*/  LDSM.16.MT88.4 R76, [R208+0x12000] ;  /* 0x01200000d04c783b */ /* 0x000e620000004200 */
[C---:B--2---:R-:W-:Y:S06]  /*136e0*/  HMMA.16816.F32.BF16 R12, R68.reuse, R80, R12 ;  /* 0x00000050440c723c */ /* 0x044fec000004180c */
[C---:B------:R-:W-:Y:S01]  /*136f0*/  HMMA.16816.F32.BF16 R16, R68.reuse, R82, R16 ;  /* 0x000000524410723c */ /* 0x040fe20000041810 */
[----:B------:R-:W2:Y:S05]  /*13700*/  LDSM.16.MT88.4 R80, [R208+0xe800] ;  /* 0x00e80000d050783b */ /* 0x000eaa0000004200 */
[C---:B---3--:R-:W-:Y:S06]  /*13710*/  HMMA.16816.F32.BF16 R20, R68.reuse, R84, R20 ;  /* 0x000000544414723c */ /* 0x048fec0000041814 */
[C---:B------:R-:W-:Y:S01]  /*13720*/  HMMA.16816.F32.BF16 R24, R68.reuse, R86, R24 ;  /* 0x000000564418723c */ /* 0x040fe20000041818 */
[----:B------:R-:W3:Y:S05]  /*13730*/  LDSM.16.MT88.4 R84, [R206+0xe800] ;  /* 0x00e80000ce54783b */ /* 0x000eea0000004200 */
[C---:B-----5:R-:W-:Y:S06]  /*13740*/  HMMA.16816.F32.BF16 R28, R68.reuse, R72, R28 ;  /* 0x00000048441c723c */ /* 0x060fec000004181c */
[C---:B------:R-:W-:Y:S05]  /*13750*/  HMMA.16816.F32.BF16 R32, R68.reuse, R74, R32 ;  /* 0x0000004a4420723c */ /* 0x040fea0000041820 */
[----:B------:R-:W-:Y:S02]  /*13760*/  F2FP.BF16.F32.PACK_AB R72, R169, R168 ;  /* 0x000000a8a948723e */ /* 0x000fe400000010ff */
[----:B------:R-:W-:Y:S01]  /*13770*/  F2FP.BF16.F32.PACK_AB R73, R171, R170 ;  /* 0x000000aaab49723e */ /* 0x000fe200000010ff */
[C---:B-1----:R-:W-:Y:S03]  /*13780*/  HMMA.16816.F32.BF16 R36, R68.reuse, R76, R36 ;  /* 0x0000004c4424723c */ /* 0x042fe60000041824 */
[----:B------:R-:W-:Y:S02]  /*13790*/  F2FP.BF16.F32.PACK_AB R74, R173, R172 ;  /* 0x000000acad4a723e */ /* 0x000fe400000010ff */
[----:B------:R-:W-:Y:S01]  /*137a0*/  F2FP.BF16.F32.PACK_AB R75, R175, R174 ;  /* 0x000000aeaf4b723e */ /* 0x000fe200000010ff */
[C---:B------:R-:W-:Y:S01]  /*137b0*/  HMMA.16816.F32.BF16 R40, R68.reuse, R78, R40 ;  /* 0x0000004e4428723c */ /* 0x040fe20000041828 */
[----:B------:R-:W1:Y:S05]  /*137c0*/  LDSM.16.MT88.4 R76, [R204+0xe800] ;  /* 0x00e80000cc4c783b */ /* 0x000e6a0000004200 */
[C---:B------:R-:W-:Y:S06]  /*137d0*/  HMMA.16816.F32.BF16 R44, R68.reuse, R88, R44 ;  /* 0x00000058442c723c */ /* 0x040fec000004182c */
[C---:B------:R-:W-:Y:S01]  /*137e0*/  HMMA.16816.F32.BF16 R48, R68.reuse, R90, R48 ;  /* 0x0000005a4430723c */ /* 0x040fe20000041830 */
[----:B------:R-:W-:Y:S05]  /*137f0*/  LDSM.16.MT88.4 R88, [R204+0x12800] ;  /* 0x01280000cc58783b */ /* 0x000fea0000004200 */
[C---:B------:R-:W-:Y:S06]  /*13800*/  HMMA.16816.F32.BF16 R52, R68.reuse, R92, R52 ;  /* 0x0000005c4434723c */ /* 0x040fec0000041834 */
[C---:B------:R-:W-:Y:S01]  /*13810*/  HMMA.16816.F32.BF16 R56, R68.reuse, R94, R56 ;  /* 0x0000005e4438723c */ /* 0x040fe20000041838 */
[----:B------:R-:W-:Y:S05]  /*13820*/  LDSM.16.MT88.4 R92, [R206+0xf000] ;  /* 0x00f00000ce5c783b */ /* 0x000fea0000004200 */
[C---:B------:R-:W-:Y:S06]  /*13830*/  HMMA.16816.F32.BF16 R60, R68.reuse, R96, R60 ;  /* 0x00000060443c723c */ /* 0x040fec000004183c */
[----:B------:R-:W-:Y:S01]  /*13840*/  HMMA.16816.F32.BF16 R64, R68, R98, R64 ;  /* 0x000000624440723c */ /* 0x000fe20000041840 */
[----:B------:R-:W5:Y:S05]  /*13850*/  LDSM.16.MT88.4 R68, [R208+0x12800] ;  /* 0x01280000d044783b */ /* 0x000f6a0000004200 */
[C---:B--2---:R-:W-:Y:S03]  /*13860*/  HMMA.16816.F32.BF16 R4, R72.reuse, R80, R4 ;  /* 0x000000504804723c */ /* 0x044fe60000041804 */
[----:B------:R-:W-:Y:S03]  /*13870*/  LDSM.16.MT88.4 R96, [R205+0xf000] ;  /* 0x00f00000cd60783b */ /* 0x000fe60000004200 */
[C---:B------:R-:W-:Y:S05]  /*13880*/  HMMA.16816.F32.BF16 R8, R72.reuse, R82, R8 ;  /* 0x000000524808723c */ /* 0x040fea0000041808 */
[----:B------:R-:W2:Y:S01]  /*13890*/  LDSM.16.MT88.4 R80, [R206+0x12800] ;  /* 0x01280000ce50783b */ /* 0x000ea20000004200 */
[C---:B---3--:R-:W-:Y:S06]  /*138a0*/  HMMA.16816.F32.BF16 R12, R72.reuse, R84, R12 ;  /* 0x00000054480c723c */ /* 0x048fec000004180c */
[C---:B------:R-:W-:Y:S01]  /*138b0*/  HMMA.16816.F32.BF16 R16, R72.reuse, R86, R16 ;  /* 0x000000564810723c */ /* 0x040fe20000041810 */
[----:B------:R-:W3:Y:S05]  /*138c0*/  LDSM.16.MT88.4 R84, [R205+0x12800] ;  /* 0x01280000cd54783b */ /* 0x000eea0000004200 */
[C---:B------:R-:W-:Y:S06]  /*138d0*/  HMMA.16816.F32.BF16 R20, R72.reuse, R100, R20 ;  /* 0x000000644814723c */ /* 0x040fec0000041814 */
[C---:B------:R-:W-:Y:S01]  /*138e0*/  HMMA.16816.F32.BF16 R24, R72.reuse, R102, R24 ;  /* 0x000000664818723c */ /* 0x040fe20000041818 */
[----:B------:R-:W-:Y:S05]  /*138f0*/  LDSM.16.MT88.4 R100, [R204+0xf800] ;  /* 0x00f80000cc64783b */ /* 0x000fea0000004200 */
[C---:B-1----:R-:W-:Y:S06]  /*13900*/  HMMA.16816.F32.BF16 R28, R72.reuse, R76, R28 ;  /* 0x0000004c481c723c */ /* 0x042fec000004181c */
[C---:B------:R-:W-:Y:S01]  /*13910*/  HMMA.16816.F32.BF16 R32, R72.reuse, R78, R32 ;  /* 0x0000004e4820723c */ /* 0x040fe20000041820 */
[----:B------:R-:W1:Y:S05]  /*13920*/  LDSM.16.MT88.4 R76, [R208+0xf000] ;  /* 0x00f00000d04c783b */ /* 0x000e6a0000004200 */
[C---:B-----5:R-:W-:Y:S06]  /*13930*/  HMMA.16816.F32.BF16 R36, R72.reuse, R68, R36 ;  /* 0x000000444824723c */ /* 0x060fec0000041824 */
[C---:B------:R-:W-:Y:S05]  /*13940*/  HMMA.16816.F32.BF16 R40, R72.reuse, R70, R40 ;  /* 0x000000464828723c */ /* 0x040fea0000041828 */
[----:B------:R-:W-:Y:S01]  /*13950*/  F2FP.BF16.F32.PACK_AB R68, R177, R176 ;  /* 0x000000b0b144723e */ /* 0x000fe200000010ff */
[C---:B--2---:R-:W-:Y:S05]  /*13960*/  HMMA.16816.F32.BF16 R44, R72.reuse, R80, R44 ;  /* 0x00000050482c723c */ /* 0x044fea000004182c */
[----:B------:R-:W-:Y:S01]  /*13970*/  F2FP.BF16.F32.PACK_AB R69, R179, R178 ;  /* 0x000000b2b345723e */ /* 0x000fe200000010ff */
[C---:B------:R-:W-:Y:S01]  /*13980*/  HMMA.16816.F32.BF16 R48, R72.reuse, R82, R48 ;  /* 0x000000524830723c */ /* 0x040fe20000041830 */
[----:B------:R-:W2:Y:S04]  /*13990*/  LDSM.16.MT88.4 R80, [R204+0xf000] ;  /* 0x00f00000cc50783b */ /* 0x000ea80000004200 */
[----:B------:R-:W-:Y:S01]  /*139a0*/  F2FP.BF16.F32.PACK_AB R70, R193, R190 ;  /* 0x000000bec146723e */ /* 0x000fe200000010ff */
[C---:B---3--:R-:W-:Y:S05]  /*139b0*/  HMMA.16816.F32.BF16 R52, R72.reuse, R84, R52 ;  /* 0x000000544834723c */ /* 0x048fea0000041834 */
[----:B------:R-:W-:Y:S01]  /*139c0*/  F2FP.BF16.F32.PACK_AB R71, R189, R188 ;  /* 0x000000bcbd47723e */ /* 0x000fe200000010ff */
[C---:B------:R-:W-:Y:S01]  /*139d0*/  HMMA.16816.F32.BF16 R56, R72.reuse, R86, R56 ;  /* 0x000000564838723c */ /* 0x040fe20000041838 */
[----:B------:R-:W3:Y:S05]  /*139e0*/  LDSM.16.MT88.4 R84, [R208+0x13000] ;  /* 0x01300000d054783b */ /* 0x000eea0000004200 */
[C---:B------:R-:W-:Y:S06]  /*139f0*/  HMMA.16816.F32.BF16 R60, R72.reuse, R88, R60 ;  /* 0x00000058483c723c */ /* 0x040fec000004183c */
[----:B------:R-:W-:Y:S01]  /*13a00*/  HMMA.16816.F32.BF16 R64, R72, R90, R64 ;  /* 0x0000005a4840723c */ /* 0x000fe20000041840 */
[----:B------:R-:W5:Y:S05]  /*13a10*/  LDSM.16.MT88.4 R72, [R206+0x13000] ;  /* 0x01300000ce48783b */ /* 0x000f6a0000004200 */
[C---:B-1----:R-:W-:Y:S06]  /*13a20*/  HMMA.16816.F32.BF16 R4, R68.reuse, R76, R4 ;  /* 0x0000004c4404723c */ /* 0x042fec0000041804 */
[C---:B------:R-:W-:Y:S01]  /*13a30*/  HMMA.16816.F32.BF16 R8, R68.reuse, R78, R8 ;  /* 0x0000004e4408723c */ /* 0x040fe20000041808 */
[----:B------:R-:W1:Y:S05]  /*13a40*/  LDSM.16.MT88.4 R76, [R205+0x13000] ;  /* 0x01300000cd4c783b */ /* 0x000e6a0000004200 */
[C---:B------:R-:W-:Y:S06]  /*13a50*/  HMMA.16816.F32.BF16 R12, R68.reuse, R92, R12 ;  /* 0x0000005c440c723c */ /* 0x040fec000004180c */
[C---:B------:R-:W-:Y:S01]  /*13a60*/  HMMA.16816.F32.BF16 R16, R68.reuse, R94, R16 ;  /* 0x0000005e4410723c */ /* 0x040fe20000041810 */
[----:B------:R-:W-:Y:S05]  /*13a70*/  LDSM.16.MT88.4 R92, [R208+0x13800] ;  /* 0x01380000d05c783b */ /* 0x000fea0000004200 */
[C---:B------:R-:W-:Y:S06]  /*13a80*/  HMMA.16816.F32.BF16 R20, R68.reuse, R96, R20 ;  /* 0x000000604414723c */ /* 0x040fec0000041814 */
[C---:B------:R-:W-:Y:S06]  /*13a90*/  HMMA.16816.F32.BF16 R24, R68.reuse, R98, R24 ;  /* 0x000000624418723c */ /* 0x040fec0000041818 */
        /* <DEDUP_REMOVED lines=8> */
[----:B------:R-:W-:Y:S01]  /*13b20*/  FADD.FTZ R73, R139, R142 ;  /* 0x0000008e8b497221 */ /* 0x000fe20000010000 */
[C---:B-1----:R-:W-:Y:S05]  /*13b30*/  HMMA.16816.F32.BF16 R52, R68.reuse, R76, R52 ;  /* 0x0000004c4434723c */ /* 0x042fea0000041834 */
[----:B----4-:R-:W-:Y:S01]  /*13b40*/  F2FP.BF16.F32.PACK_AB R139, R3, R134 ;  /* 0x00000086038b723e */ /* 0x010fe200000010ff */
[C---:B------:R-:W-:Y:S01]  /*13b50*/  HMMA.16816.F32.BF16 R56, R68.reuse, R78, R56 ;  /* 0x0000004e4438723c */ /* 0x040fe20000041838 */
[----:B------:R-:W1:Y:S04]  /*13b60*/  LDSM.16.MT88.4 R76, [R205+0x13800] ;  /* 0x01380000cd4c783b */ /* 0x000e680000004200 */
[----:B------:R-:W-:Y:S01]  /*13b70*/  FADD.FTZ R73, R136, R73 ;  /* 0x0000004988497221 */ /* 0x000fe20000010000 */
[C---:B--2---:R-:W-:Y:S05]  /*13b80*/  HMMA.16816.F32.BF16 R60, R68.reuse, R80, R60 ;  /* 0x00000050443c723c */ /* 0x044fea000004183c */
[----:B------:R-:W-:Y:S01]  /*13b90*/  F2FP.BF16.F32.PACK_AB R136, R191, R186 ;  /* 0x000000babf88723e */ /* 0x000fe200000010ff */
[----:B------:R-:W-:Y:S01]  /*13ba0*/  HMMA.16816.F32.BF16 R64, R68, R82, R64 ;  /* 0x000000524440723c */ /* 0x000fe20000041840 */
[----:B------:R-:W2:Y:S04]  /*13bb0*/  LDSM.16.MT88.4 R68, [R204+0x13800] ;  /* 0x01380000cc44783b */ /* 0x000ea80000004200 */
[----:B------:R-:W-:Y:S01]  /*13bc0*/  FADD.FTZ R106, R106, R73 ;  /* 0x000000496a6a7221 */ /* 0x000fe20000010000 */
[C---:B------:R-:W-:Y:S05]  /*13bd0*/  HMMA.16816.F32.BF16 R128, R136.reuse, R124, R4 ;  /* 0x0000007c8880723c */ /* 0x040fea0000041804 */
[----:B------:R-:W-:Y:S01]  /*13be0*/  FADD.FTZ R107, R107, R106 ;  /* 0x0000006a6b6b7221 */ /* 0x000fe20000010000 */
[C---:B------:R-:W-:Y:S05]  /*13bf0*/  HMMA.16816.F32.BF16 R124, R136.reuse, R126, R8 ;  /* 0x0000007e887c723c */ /* 0x040fea0000041808 */
[----:B------:R-:W-:Y:S01]  /*13c00*/  FADD.FTZ R114, R114, R107 ;  /* 0x0000006b72727221 */ /* 0x000fe20000010000 */
[----:B------:R-:W-:Y:S05]  /*13c10*/  FADD.FTZ R4, R120, R113 ;  /* 0x0000007178047221 */ /* 0x000fea0000010000 */
[----:B------:R-:W-:Y:S01]  /*13c20*/  FADD.FTZ R114, R115, R114 ;  /* 0x0000007273727221 */ /* 0x000fe20000010000 */
[----:B------:R-:W-:Y:S03]  /*13c30*/  FADD.FTZ R4, R147, R4 ;  /* 0x0000000493047221 */ /* 0x000fe60000010000 */
[----:B------:R-:W-:Y:S01]  /*13c40*/  FADD.FTZ R5, R121, R114 ;  /* 0x0000007279057221 */ /* 0x000fe20000010000 */
[----:B------:R-:W-:Y:S01]  /*13c50*/  FADD.FTZ R149, R149, R4 ;  /* 0x0000000495957221 */ /* 0x000fe20000010000 */
[C---:B------:R-:W-:Y:S03]  /*13c60*/  HMMA.16816.F32.BF16 R120, R136.reuse, R116, R12 ;  /* 0x000000748878723c */ /* 0x040fe6000004180c */
[----:B------:R-:W-:Y:S01]  /*13c70*/  FADD.FTZ R5, R146, R5 ;  /* 0x0000000592057221 */ /* 0x000fe20000010000 */
[----:B------:R-:W-:Y:S01]  /*13c80*/  FADD.FTZ R149, R148, R149 ;  /* 0x0000009594957221 */ /* 0x000fe20000010000 */
[----:B------:R-:W-:Y:S01]  /*13c90*/  IADD3 R4, R223, -0x1, RZ ;  /* 0xffffffffdf047810 */ /* 0x000fe20007ffe0ff */
[C---:B------:R-:W-:Y:S05]  /*13ca0*/  HMMA.16816.F32.BF16 R116, R136.reuse, R118, R16 ;  /* 0x000000768874723c */ /* 0x040fea0000041810 */
[----:B------:R-:W-:Y:S01]  /*13cb0*/  FADD.FTZ R150, R150, R5 ;  /* 0x0000000596967221 */ /* 0x000fe20000010000 */
        /* <DEDUP_REMOVED lines=12> */
[C---:B---3--:R-:W-:Y:S05]  /*13d80*/  HMMA.16816.F32.BF16 R88, R136.reuse, R84, R44 ;  /* 0x000000548858723c */ /* 0x048fea000004182c */
[----:B------:R-:W-:Y:S01]  /*13d90*/  FADD.FTZ R156, R156, R153 ;  /* 0x000000999c9c7221 */ /* 0x000fe20000010000 */
[----:B------:R-:W-:Y:S01]  /*13da0*/  FADD.FTZ R161, R161, R158 ;  /* 0x0000009ea1a17221 */ /* 0x000fe20000010000 */
[C---:B------:R-:W-:Y:S04]  /*13db0*/  HMMA.16816.F32.BF16 R84, R136.reuse, R86, R48 ;  /* 0x000000568854723c */ /* 0x040fe80000041830 */
[----:B------:R-:W-:Y:S01]  /*13dc0*/  FADD.FTZ R156, R157, R156 ;  /* 0x0000009c9d9c7221 */ /* 0x000fe20000010000 */
[----:B------:R-:W-:Y:S01]  /*13dd0*/  FADD.FTZ R162, R162, R161 ;  /* 0x000000a1a2a27221 */ /* 0x000fe20000010000 */
[C---:B-1----:R-:W-:Y:S05]  /*13de0*/  HMMA.16816.F32.BF16 R80, R136.reuse, R76, R52 ;  /* 0x0000004c8850723c */ /* 0x042fea0000041834 */
[----:B------:R-:W-:Y:S01]  /*13df0*/  FADD.FTZ R165, R165, R156 ;  /* 0x0000009ca5a57221 */ /* 0x000fe20000010000 */
[----:B------:R-:W-:Y:S01]  /*13e00*/  FADD.FTZ R159, R159, R162 ;  /* 0x000000a29f9f7221 */ /* 0x000fe20000010000 */
[C---:B------:R-:W-:Y:S04]  /*13e10*/  HMMA.16816.F32.BF16 R76, R136.reuse, R78, R56 ;  /* 0x0000004e884c723c */ /* 0x040fe80000041838 */
[----:B------:R-:W-:Y:S01]  /*13e20*/  FADD.FTZ R160, R160, R165 ;  /* 0x000000a5a0a07221 */ /* 0x000fe20000010000 */
[----:B------:R-:W-:Y:S01]  /*13e30*/  FADD.FTZ R166, R166, R159 ;  /* 0x0000009fa6a67221 */ /* 0x000fe20000010000 */
[C---:B--2---:R-:W-:Y:S05]  /*13e40*/  HMMA.16816.F32.BF16 R72, R136.reuse, R68, R60 ;  /* 0x000000448848723c */ /* 0x044fea000004183c */
[----:B------:R-:W-:Y:S01]  /*13e50*/  FADD.FTZ R5, R163, R160 ;  /* 0x000000a0a3057221 */ /* 0x000fe20000010000 */
[----:B------:R-:W-:Y:S01]  /*13e60*/  FADD.FTZ R167, R167, R166 ;  /* 0x000000a6a7a77221 */ /* 0x000fe20000010000 */
[----:B------:R-:W-:Y:S04]  /*13e70*/  HMMA.16816.F32.BF16 R68, R136, R70, R64 ;  /* 0x000000468844723c */ /* 0x000fe80000041840 */
[----:B------:R-:W-:Y:S01]  /*13e80*/  FADD.FTZ R5, R164, R5 ;  /* 0x00000005a4057221 */ /* 0x000fe20000010000 */
[----:B------:R-:W-:Y:S01]  /*13e90*/  FADD.FTZ R170, R170, R167 ;  /* 0x000000a7aaaa7221 */ /* 0x000fe20000010000 */
[----:B------:R-:W-:Y:S02]  /*13ea0*/  MOV R223, R4 ;  /* 0x0000000400df7202 */ /* 0x000fe40000000f00 */
[----:B------:R-:W-:Y:S03]  /*13eb0*/  FADD.FTZ R168, R168, R5 ;  /* 0x00000005a8a87221 */ /* 0x000fe60000010000 */
[----:B------:R-:W-:Y:S01]  /*13ec0*/  FADD.FTZ R171, R171, R170 ;  /* 0x000000aaabab7221 */ /* 0x000fe20000010000 */
        /* <DEDUP_REMOVED lines=20> */
[----:B------:R-:W-:Y:S01]  /*14010*/  MOV R3, R0 ;  /* 0x0000000000037202 */ /* 0x000fe20000000f00 */
[----:B------:R-:W-:Y:S01]  /*14020*/  FADD.FTZ R241, R182, R183 ;  /* 0x000000b7b6f17221 */ /* 0x000fe20000010000 */
[----:B------:R-:W-:Y:S06]  /*14030*/  @P1 BRA `(.L_x_867) ;  /* 0xffffffac00b01947 */ /* 0x000fec000383ffff */
.L_x_863:
        /* <DEDUP_REMOVED lines=202> */
.L_x_868:
        /* <DEDUP_REMOVED lines=10> */
.L_x_869:
[----:B------:R-:W1:Y:S01]  /*14d80*/  S2R R7, SR_CTAID.Y ;  /* 0x0000000000077919 */ /* 0x000e620000002600 */
[----:B------:R-:W1:Y:S08]  /*14d90*/  S2UR UR6, SR_CTAID.Z ;  /* 0x00000000000679c3 */ /* 0x000e700000002700 */
[----:B------:R-:W1:Y:S08]  /*14da0*/  LDC R2, c[0x0][0x270] ;  /* 0x00009c00ff027b82 */ /* 0x000e700000000800 */
[----:B------:R-:W3:Y:S01]  /*14db0*/  LDC R0, c[0x0][0x2c4] ;  /* 0x0000b100ff007b82 */ /* 0x000ee20000000800 */
[----:B-1----:R-:W-:-:S04]  /*14dc0*/  IMAD R7, R7, R2, UR6 ;  /* 0x0000000607077e24 */ /* 0x002fc8000f8e0202 */
[----:B---3--:R-:W-:-:S07]  /*14dd0*/  IMAD R0, R7, R0, RZ ;  /* 0x0000000007007224 */ /* 0x008fce00078e02ff */
.L_x_870:
        /* <DEDUP_REMOVED lines=20> */
.L_x_872:
[----:B------:R-:W-:Y:S05]  /*14f20*/  BSYNC B0 ;  /* 0x0000000000007941 */ /* 0x000fea0003800000 */
.L_x_871:
        /* <DEDUP_REMOVED lines=44> */
.L_x_874:
[----:B------:R-:W-:Y:S05]  /*151f0*/  BSYNC B0 ;  /* 0x0000000000007941 */ /* 0x000fea0003800000 */
.L_x_873:
        /* <DEDUP_REMOVED lines=20> */
.L_x_876:
[----:B------:R-:W-:Y:S05]  /*15340*/  BSYNC B0 ;  /* 0x0000000000007941 */ /* 0x000fea0003800000 */
.L_x_875:
        /* <DEDUP_REMOVED lines=20> */
.L_x_878:
[----:B------:R-:W-:Y:S05]  /*15490*/  BSYNC B0 ;  /* 0x0000000000007941 */ /* 0x000fea0003800000 */
.L_x_877:
        /* <DEDUP_REMOVED lines=20> */
.L_x_879:
        /* <DEDUP_REMOVED lines=10> */
.L_x_8473:


//--------------------- .text._ZN5flash24flash_fwd_splitkv_kernelI23Flash_fwd_kernel_traitsILi128ELi64ELi128ELi4ELb0ELb0EN7cutlass10bfloat16_tE19Flash_kernel_traitsILi128ELi64ELi128ELi4ES3_EELb1ELb0ELb0ELb0ELb0ELb0ELb0ELb1EEEvNS_16Flash_fwd_paramsE --------------------------
	.section	.text._ZN5flash24flash_fwd_splitkv_kernelI23Flash_fwd_kernel_traitsILi128ELi64ELi128ELi4ELb0ELb0EN7cutlass10bfloat16_tE19Flash_kernel_traitsILi128ELi64ELi128ELi4ES3_EELb1ELb0ELb0ELb0ELb0ELb0ELb0ELb1EEEvNS_16Flash_fwd_paramsE,"ax",@progbits
	.align	128
        .global         _ZN5flash24flash_fwd_splitkv_kernelI23Flash_fwd_kernel_traitsILi128ELi64ELi128ELi4ELb0ELb0EN7cutlass10bfloat16_tE19Flash_kernel_traitsILi128ELi64ELi128ELi4ES3_EELb1ELb0ELb0ELb0ELb0ELb0ELb0ELb1EEEvNS_16Flash_fwd_paramsE
        .type           _ZN5flash24flash_fwd_splitkv_kernelI23Flash_fwd_kernel_traitsILi128ELi64ELi128ELi4ELb0ELb0EN7cutlass10bfloat16_tE19Flash_kernel_traitsILi128ELi64ELi128ELi4ES3_EELb1ELb0ELb0ELb0ELb0ELb0ELb0ELb1EEEvNS_16Flash_fwd_paramsE,@function
        .size           _ZN5flash24flash_fwd_splitkv_kernelI23Flash_fwd_kernel_traitsILi128ELi64ELi128ELi4ELb0ELb0EN7cutlass10bfloat16_tE19Flash_kernel_traitsILi128ELi64ELi128ELi4ES3_EELb1ELb0ELb0ELb0ELb0ELb0ELb0ELb1EEEvNS_16Flash_fwd_paramsE,(.L_x_8432 - _ZN5flash24flash_fwd_splitkv_kernelI23Flash_fwd_kernel_traitsILi128ELi64ELi128ELi4ELb0ELb0EN7cutlass10bfloat16_tE19Flash_kernel_traitsILi128ELi64ELi128ELi4ES3_EELb1ELb0ELb0ELb0ELb0ELb0ELb0ELb1EEEvNS_16Flash_fwd_paramsE)
        .other          _ZN5flash24flash_fwd_splitkv_kernelI23Flash_fwd_kernel_traitsILi128ELi64ELi128ELi4ELb0ELb0EN7cutlass10bfloat16_tE19Flash_kernel_traitsILi128ELi64ELi128ELi4ES3_EELb1ELb0ELb0ELb0ELb0ELb0ELb0ELb1EEEvNS_16Flash_fwd_paramsE,@"STO_CUDA_ENTRY STV_DEFAULT"
_ZN5flash24flash_fwd_splitkv_kernelI23Flash_fwd_kernel_traitsILi128ELi64ELi128ELi4ELb0ELb0EN7cutlass10bfloat16_tE19Flash_kernel_traitsILi128ELi64ELi128ELi4ES3_EELb1ELb0ELb0ELb0ELb0ELb0ELb0ELb1EEEvNS_16Flash_fwd_paramsE:
.text._ZN5flash24flash_fwd_splitkv_kernelI23Flash_fwd_kernel_traitsILi128ELi64ELi128ELi4ELb0ELb0EN7cutlass10bfloat16_tE19Flash_kernel_traitsILi128ELi64ELi128ELi4ES3_EELb1ELb0ELb0ELb0ELb0ELb0ELb0ELb1EEEvNS_16Flash_fwd_paramsE:
[----:B------:R-:W-:Y:S01]  /*0000*/  LDC R1, c[0x0][0x28] ;  /* 0x00000a00ff017b82 */ /* 0x000fe20000000800 */
[----:B------:R-:W1:Y:S07]  /*0010*/  S2R R240, SR_CTAID.X ;  /* 0x0000000000f07919 */ /* 0x000e6e0000002500 */
[----:B------:R-:W2:Y:S01]  /*0020*/  LDC.64 R10, c[0x0][0x198] ;  /* 0x00006600ff0a7b82 */ /* 0x000ea20000000a00 */
[----:B------:R-:W-:Y:S01]  /*0030*/  BSSY B4, `(.L_x_880) ;  /* 0x0000005000047945 */ /* 0x000fe20003800000 */
[----:B------:R-:W-:Y:S01]  /*0040*/  MOV R238, 0x80 ;  /* 0x0000008000ee7802 */ /* 0x000fe20000000f00 */
[----:B------:R-:W3:Y:S01]  /*0050*/  S2R R239, SR_CTAID.Y ;  /* 0x0000000000ef7919 */ /* 0x000ee20000002600 */
[----:B------:R-:W4:Y:S05]  /*0060*/  S2R R237, SR_CTAID.Z ;  /* 0x0000000000ed7919 */ /* 0x000f2a0000002700 */
[----:B-1234-:R-:W-:Y:S05]  /*0070*/  CALL.REL.NOINC `($_ZN5flash24flash_fwd_splitkv_kernelI23Flash_fwd_kernel_traitsILi128ELi64ELi128ELi4ELb0ELb0EN7cutlass10bfloat16_tE19Flash_kernel_traitsILi128ELi64ELi128ELi4ES3_EELb1ELb0ELb0ELb0ELb0ELb0ELb0ELb1EEEvNS_16Flash_fwd_paramsE$_ZN5flash30compute_attn_1rowblock_splitkvI23Flash_fwd_kernel_traitsILi128ELi64ELi128ELi4ELb0ELb0EN7cutlass10bfloat16_tE19Flash_kernel_traitsILi128ELi64ELi128ELi4ES3_EELb1ELb0ELb0ELb0ELb0ELb0ELb0ELb1ENS_16Flash_fwd_paramsEEEvRKT8_iiiii) ;  /* 0x0000000000087944 */ /* 0x01efea0003c00000 */
[----:B------:R-:W-:Y:S05]  /*0080*/  BSYNC B4 ;  /* 0x0000000000047941 */ /* 0x000fea0003800000 */
.L_x_880:
[----:B------:R-:W-:Y:S05]  /*0090*/  EXIT ;  /* 0x000000000000794d */ /* 0x000fea0003800000 */
        .type           $_ZN5flash24flash_fwd_splitkv_kernelI23Flash_fwd_kernel_traitsILi128ELi64ELi128ELi4ELb0ELb0EN7cutlass10bfloat16_tE19Flash_kernel_traitsILi128ELi64ELi128ELi4ES3_EELb1ELb0ELb0ELb0ELb0ELb0ELb0ELb1EEEvNS_16Flash_fwd_paramsE$_ZN5flash30compute_attn_1rowblock_splitkvI23Flash_fwd_kernel_traitsILi128ELi64ELi128ELi4ELb0ELb0EN7cutlass10bfloat16_tE19Flash_kernel_traitsILi128ELi64ELi128ELi4ES3_EELb1ELb0ELb0ELb0ELb0ELb0ELb0ELb1ENS_16Flash_fwd_paramsEEEvRKT8_iiiii,@function
        .size           $_ZN5flash24flash_fwd_splitkv_kernelI23Flash_fwd_kernel_traitsILi128ELi64ELi128ELi4ELb0ELb0EN7cutlass10bfloat16_tE19Flash_kernel_traitsILi128ELi64ELi128ELi4ES3_EELb1ELb0ELb0ELb0ELb0ELb0ELb0ELb1EEEvNS_16Flash_fwd_paramsE$_ZN5flash30compute_attn_1rowblock_splitkvI23Flash_fwd_kernel_traitsILi128ELi64ELi128ELi4ELb0ELb0EN7cutlass10bfloat16_tE19Flash_kernel_traitsILi128ELi64ELi128ELi4ES3_EELb1ELb0ELb0ELb0ELb0ELb0ELb0ELb1ENS_16Flash_fwd_paramsEEEvRKT8_iiiii,(.L_x_8432 - $_ZN5flash24flash_fwd_splitkv_kernelI23Flash_fwd_kernel_traitsILi128ELi64ELi128ELi4ELb0ELb0EN7cutlass10bfloat16_tE19Flash_kernel_traitsILi128ELi64ELi128ELi4ES3_EELb1ELb0ELb0ELb0ELb0ELb0ELb0ELb1EEEvNS_16Flash_fwd_paramsE$_ZN5flash30compute_attn_1rowblock_splitkvI23Flash_fwd_kernel_traitsILi128ELi64ELi128ELi4ELb0ELb0EN7cutlass10bfloat16_tE19Flash_kernel_traitsILi128ELi64ELi128ELi4ES3_EELb1ELb0ELb0ELb0ELb0ELb0ELb0ELb1ENS_16Flash_fwd_paramsEEEvRKT8_iiiii)
$_ZN5flash24flash_fwd_splitkv_kernelI23Flash_fwd_kernel_traitsILi128ELi64ELi128ELi4ELb0ELb0EN7cutlass10bfloat16_tE19Flash_kernel_traitsILi128ELi64ELi128ELi4ES3_EELb1ELb0ELb0ELb0ELb0ELb0ELb0ELb1EEEvNS_16Flash_fwd_paramsE$_ZN5flash30compute_attn_1rowblock_splitkvI23Flash_fwd_kernel_traitsILi128ELi64ELi128ELi4ELb0ELb0EN7cutlass10bfloat16_tE19Flash_kernel_traitsILi128ELi64ELi128ELi4ES3_EELb1ELb0ELb0ELb0ELb0ELb0ELb0ELb1ENS_16Flash_fwd_paramsEEEvRKT8_iiiii:
[----:B------:R-:W-:Y:S02]  /*00a0*/  ULDC.64 UR6, c[0x0][0x208] ;  /* 0x0000820000067ab9 */ /* 0x000fe40000000a00 */
[----:B------:R-:W2:Y:S04]  /*00b0*/  LD.E.64 R4, desc[UR6][R10.64+0xe0] ;  /* 0x0000e0060a047980 */ /* 0x000ea8000c101b00 */
[----:B------:R-:W3:Y:S01]  /*00c0*/  LD.E.64 R16, desc[UR6][R10.64+0xf0] ;  /* 0x0000f0060a107980 */ /* 0x000ee2000c101b00 */
[----:B------:R-:W-:-:S03]  /*00d0*/  IMAD.MOV.U32 R242, RZ, RZ, -0x1 ;  /* 0xfffffffffff27424 */ /* 0x000fc600078e00ff */
[----:B------:R-:W4:Y:S01]  /*00e0*/  LD.E.64 R2, desc[UR6][R10.64+0xe8] ;  /* 0x0000e8060a027980 */ /* 0x000f22000c101b00 */
[----:B------:R-:W-:Y:S01]  /*00f0*/  IMAD.MOV.U32 R14, RZ, RZ, RZ ;  /* 0x000000ffff0e7224 */ /* 0x000fe200078e00ff */
[----:B--2---:R-:W-:-:S04]  /*0100*/  ISETP.NE.U32.AND P0, PT, R4, RZ, PT ;  /* 0x000000ff0400720c */ /* 0x004fc80003f05070 */
[----:B------:R-:W-:Y:S01]  /*0110*/  ISETP.NE.AND.EX P0, PT, R5, RZ, PT, P0 ;  /* 0x000000ff0500720c */ /* 0x000fe20003f05300 */
[----:B------:R-:W-:-:S12]  /*0120*/  IMAD.WIDE R4, R239, 0x4, R4 ;  /* 0x00000004ef047825 */ /* 0x000fd800078e0204 */
[----:B------:R-:W2:Y:S04]  /*0130*/  @P0 LD.E R242, desc[UR6][R4.64] ;  /* 0x0000000604f20980 */ /* 0x000ea8000c101900 */
[----:B------:R-:W2:Y:S01]  /*0140*/  @P0 LD.E R241, desc[UR6][R4.64+0x4] ;  /* 0x0000040604f10980 */ /* 0x000ea2000c101900 */
[----:B---3--:R-:W-:-:S04]  /*0150*/  ISETP.NE.U32.AND P4, PT, R16, RZ, PT ;  /* 0x000000ff1000720c */ /* 0x008fc80003f85070 */
[----:B------:R-:W-:Y:S01]  /*0160*/  ISETP.NE.AND.EX P4, PT, R17, RZ, PT, P4 ;  /* 0x000000ff1100720c */ /* 0x000fe20003f85340 */
[----:B------:R-:W-:-:S12]  /*0170*/  IMAD.WIDE R16, R239, 0x4, R16 ;  /* 0x00000004ef107825 */ /* 0x000fd800078e0210 */
[----:B------:R1:W5:Y:S01]  /*0180*/  @P4 LD.E R14, desc[UR6][R16.64] ;  /* 0x00000006100e4980 */ /* 0x000362000c101900 */
[----:B------:R-:W-:Y:S01]  /*0190*/  BSSY B0, `(.L_x_881) ;  /* 0x000000c000007945 */ /* 0x000fe20003800000 */
[----:B------:R-:W-:Y:S01]  /*01a0*/  IMAD.MOV.U32 R15, RZ, RZ, -0x1 ;  /* 0xffffffffff0f7424 */ /* 0x000fe200078e00ff */
[----:B--2---:R-:W-:-:S06]  /*01b0*/  @P0 IADD3 R241, -R242, R241, RZ ;  /* 0x000000f1f2f10210 */ /* 0x004fcc0007ffe1ff */
[----:B------:R1:W5:Y:S01]  /*01c0*/  @!P0 LD.E R241, desc[UR6][R10.64+0xb4] ;  /* 0x0000b4060af18980 */ /* 0x000362000c101900 */
[----:B----4-:R-:W-:-:S04]  /*01d0*/  ISETP.NE.U32.AND P0, PT, R2, RZ, PT ;  /* 0x000000ff0200720c */ /* 0x010fc80003f05070 */
[----:B------:R-:W-:Y:S01]  /*01e0*/  ISETP.NE.AND.EX P0, PT, R3, RZ, PT, P0 ;  /* 0x000000ff0300720c */ /* 0x000fe20003f05300 */
[----:B------:R-:W-:-:S12]  /*01f0*/  IMAD.WIDE R2, R239, 0x4, R2 ;  /* 0x00000004ef027825 */ /* 0x000fd800078e0202 */
[----:B------:R-:W-:Y:S05]  /*0200*/  @!P0 BRA `(.L_x_882) ;  /* 0x0000000000108947 */ /* 0x000fea0003800000 */
[----:B------:R-:W2:Y:S02]  /*0210*/  LD.E.U8 R0, desc[UR6][R10.64+0x1b2] ;  /* 0x0001b2060a007980 */ /* 0x000ea4000c101100 */
[----:B--2---:R-:W-:-:S13]  /*0220*/  ISETP.NE.AND P1, PT, R0, RZ, PT ;  /* 0x000000ff0000720c */ /* 0x004fda0003f25270 */
[----:B------:R-:W-:Y:S05]  /*0230*/  @!P1 BRA `(.L_x_882) ;  /* 0x0000000000049947 */ /* 0x000fea0003800000 */
[----:B------:R2:W5:Y:S02]  /*0240*/  LD.E R15, desc[UR6][R2.64] ;  /* 0x00000006020f7980 */ /* 0x000564000c101900 */
.L_x_882:
[----:B------:R-:W-:Y:S05]  /*0250*/  BSYNC B0 ;  /* 0x0000000000007941 */ /* 0x000fea0003800000 */
.L_x_881:
[----:B------:R-:W-:Y:S04]  /*0260*/  BSSY B0, `(.L_x_883) ;  /* 0x0000009000007945 */ /* 0x000fe80003800000 */
[----:B------:R-:W-:Y:S05]  /*0270*/  @!P0 BRA `(.L_x_884) ;  /* 0x0000000000188947 */ /* 0x000fea0003800000 */
[----:B------:R-:W3:Y:S02]  /*0280*/  LD.E.U8 R0, desc[UR6][R10.64+0x1b2] ;  /* 0x0001b2060a007980 */ /* 0x000ee4000c101100 */
[----:B---3--:R-:W-:-:S13]  /*0290*/  ISETP.NE.AND P0, PT, R0, RZ, PT ;  /* 0x000000ff0000720c */ /* 0x008fda0003f05270 */
[----:B------:R-:W3:Y:S02]  /*02a0*/  @P0 LD.E R0, desc[UR6][R2.64+0x4] ;  /* 0x0000040602000980 */ /* 0x000ee4000c101900 */
[----:B---3-5:R-:W-:-:S06]  /*02b0*/  @P0 IADD3 R79, R0, -R15, RZ ;  /* 0x8000000f004f0210 */ /* 0x028fcc0007ffe0ff */
[----:B------:R4:W5:Y:S01]  /*02c0*/  @!P0 LD.E R79, desc[UR6][R2.64] ;  /* 0x00000006024f8980 */ /* 0x000962000c101900 */
[----:B------:R-:W-:Y:S05]  /*02d0*/  BRA `(.L_x_885) ;  /* 0x0000000000047947 */ /* 0x000fea0003800000 */
.L_x_884:
[----:B------:R3:W5:Y:S02]  /*02e0*/  LD.E R79, desc[UR6][R10.64+0xb8] ;  /* 0x0000b8060a4f7980 */ /* 0x000764000c101900 */
.L_x_885:
[----:B------:R-:W-:Y:S05]  /*02f0*/  BSYNC B0 ;  /* 0x0000000000007941 */ /* 0x000fea0003800000 */
.L_x_883:
[----:B--2-4-:R-:W2:Y:S01]  /*0300*/  LD.E.64 R2, desc[UR6][R10.64+0xf8] ;  /* 0x0000f8060a027980 */ /* 0x014ea2000c101b00 */
[----:B------:R-:W-:Y:S01]  /*0310*/  BSSY B1, `(.L_x_886) ;  /* 0x0000012000017945 */ /* 0x000fe20003800000 */
[----:B-----5:R-:W-:Y:S01]  /*0320*/  IMAD.IADD R79, R79, 0x1, -R14 ;  /* 0x000000014f4f7824 */ /* 0x020fe200078e0a0e */
[----:B--2---:R-:W-:-:S04]  /*0330*/  ISETP.NE.U32.AND P0, PT, R2, RZ, PT ;  /* 0x000000ff0200720c */ /* 0x004fc80003f05070 */
[----:B------:R-:W-:-:S13]  /*0340*/  ISETP.NE.AND.EX P0, PT, R3, RZ, PT, P0 ;  /* 0x000000ff0300720c */ /* 0x000fda0003f05300 */
[----:B------:R-:W-:Y:S05]  /*0350*/  @!P0 BRA `(.L_x_887) ;  /* 0x0000000000108947 */ /* 0x000fea0003800000 */
[----:B------:R-:W-:-:S06]  /*0360*/  IMAD.WIDE R2, R239, 0x4, R2 ;  /* 0x00000004ef027825 */ /* 0x000fcc00078e0202 */
[----:B------:R-:W2:Y:S02]  /*0370*/  LD.E R3, desc[UR6][R2.64] ;  /* 0x0000000602037980 */ /* 0x000ea4000c101900 */
[----:B--2---:R-:W-:Y:S01]  /*0380*/  IADD3 R74, R3, -R14, RZ ;  /* 0x8000000e034a7210 */ /* 0x004fe20007ffe0ff */
[----:B------:R-:W-:Y:S05]  /*0390*/  BRA `(.L_x_888) ;  /* 0x0000000000247947 */ /* 0x000fea0003800000 */
.L_x_887:
[----:B------:R-:W2:Y:S01]  /*03a0*/  LD.E.64 R2, desc[UR6][R10.64+0x108] ;  /* 0x000108060a027980 */ /* 0x000ea2000c101b00 */
[----:B------:R-:W-:Y:S01]  /*03b0*/  BSSY B0, `(.L_x_889) ;  /* 0x0000006000007945 */ /* 0x000fe20003800000 */
[----:B------:R-:W-:Y:S01]  /*03c0*/  IMAD.MOV.U32 R74, RZ, RZ, RZ ;  /* 0x000000ffff4a7224 */ /* 0x000fe200078e00ff */
[----:B--2---:R-:W-:-:S04]  /*03d0*/  ISETP.NE.U32.AND P0, PT, R2, RZ, PT ;  /* 0x000000ff0200720c */ /* 0x004fc80003f05070 */
[----:B------:R-:W-:-:S13]  /*03e0*/  ISETP.NE.AND.EX P0, PT, R3, RZ, PT, P0 ;  /* 0x000000ff0300720c */ /* 0x000fda0003f05300 */
[----:B------:R-:W-:Y:S05]  /*03f0*/  @!P0 BRA `(.L_x_890) ;  /* 0x0000000000048947 */ /* 0x000fea0003800000 */
[----:B------:R2:W5:Y:S02]  /*0400*/  LD.E R74, desc[UR6][R10.64+0xbc] ;  /* 0x0000bc060a4a7980 */ /* 0x000564000c101900 */
.L_x_890:
[----:B------:R-:W-:Y:S05]  /*0410*/  BSYNC B0 ;  /* 0x0000000000007941 */ /* 0x000fea0003800000 */
.L_x_889:
[----:B-----5:R-:W-:Y:S02]  /*0420*/  IADD3 R74, R79, R74, RZ ;  /* 0x0000004a4f4a7210 */ /* 0x020fe40007ffe0ff */
.L_x_888:
[----:B------:R-:W-:Y:S05]  /*0430*/  BSYNC B1 ;  /* 0x0000000000017941 */ /* 0x000fea0003800000 */
.L_x_886:
[----:B------:R-:W-:Y:S01]  /*0440*/  IMAD.SHL.U32 R72, R240, 0x40, RZ ;  /* 0x00000040f0487824 */ /* 0x000fe200078e00ff */
[----:B------:R-:W-:Y:S01]  /*0450*/  MOV R2, R238 ;  /* 0x000000ee00027202 */ /* 0x000fe20000000f00 */
[----:B------:R-:W-:-:S03]  /*0460*/  IMAD.MOV.U32 R3, RZ, RZ, 0x0 ;  /* 0x00000000ff037424 */ /* 0x000fc600078e00ff */
[----:B------:R-:W-:-:S13]  /*0470*/  ISETP.GT.AND P0, PT, R241, R72, PT ;  /* 0x00000048f100720c */ /* 0x000fda0003f04270 */
[----:B-123--:R-:W-:Y:S05]  /*0480*/  @!P0 RET.REL.NODEC R2 `(_ZN5flash24flash_fwd_splitkv_kernelI23Flash_fwd_kernel_traitsILi128ELi64ELi128ELi4ELb0ELb0EN7cutlass10bfloat16_tE19Flash_kernel_traitsILi128ELi64ELi128ELi4ES3_EELb1ELb0ELb0ELb0ELb0ELb0ELb0ELb1EEEvNS_16Flash_fwd_paramsE) ;  /* 0xfffffff802dc8950 */ /* 0x00efea0003c3ffff */
[----:B------:R-:W2:Y:S04]  /*0490*/  LD.E R7, desc[UR6][R10.64+0xb8] ;  /* 0x0000b8060a077980 */ /* 0x000ea8000c101900 */
[----:B------:R-:W3:Y:S01]  /*04a0*/  LD.E R3, desc[UR6][R10.64+0x188] ;  /* 0x000188060a037980 */ /* 0x000ee2000c101900 */
[----:B------:R-:W-:Y:S01]  /*04b0*/  IADD3 R0, -R241, 0xbf, R72 ;  /* 0x000000bff1007810 */ /* 0x000fe20007ffe148 */
[----:B------:R-:W-:Y:S01]  /*04c0*/  VIADD R5, R74, 0x7f ;  /* 0x0000007f4a057836 */ /* 0x000fe20000000000 */
[----:B------:R-:W1:Y:S04]  /*04d0*/  S2R R68, SR_TID.X ;  /* 0x0000000000447919 */ /* 0x000e680000002100 */
[----:B------:R-:W-:-:S04]  /*04e0*/  SHF.R.S32.HI R2, RZ, 0x1f, R5 ;  /* 0x0000001fff027819 */ /* 0x000fc80000011405 */
[----:B------:R-:W-:-:S04]  /*04f0*/  LEA.HI R2, R2, R5, RZ, 0x7 ;  /* 0x0000000502027211 */ /* 0x000fc800078f38ff */
[----:B------:R-:W-:Y:S01]  /*0500*/  SHF.R.S32.HI R2, RZ, 0x7, R2 ;  /* 0x00000007ff027819 */ /* 0x000fe20000011402 */
[----:B--2---:R-:W-:Y:S01]  /*0510*/  VIADD R7, R7, 0x7f ;  /* 0x0000007f07077836 */ /* 0x004fe20000000000 */
[----:B---3--:R-:W-:-:S04]  /*0520*/  IADD3 R3, R3, R0, R74 ;  /* 0x0000000003037210 */ /* 0x008fc80007ffe04a */
[----:B------:R-:W-:Y:S02]  /*0530*/  SHF.R.S32.HI R4, RZ, 0x1f, R7 ;  /* 0x0000001fff047819 */ /* 0x000fe40000011407 */
[----:B------:R-:W-:Y:S02]  /*0540*/  SHF.R.S32.HI R0, RZ, 0x1f, R3 ;  /* 0x0000001fff007819 */ /* 0x000fe40000011403 */
[----:B------:R-:W-:Y:S02]  /*0550*/  LEA.HI R4, R4, R7, RZ, 0x7 ;  /* 0x0000000704047211 */ /* 0x000fe400078f38ff */
[----:B------:R-:W-:Y:S02]  /*0560*/  LEA.HI R0, R0, R3, RZ, 0x7 ;  /* 0x0000000300007211 */ /* 0x000fe400078f38ff */
[----:B------:R-:W-:Y:S02]  /*0570*/  SHF.R.S32.HI R3, RZ, 0x7, R4 ;  /* 0x00000007ff037819 */ /* 0x000fe40000011404 */
[----:B------:R-:W-:-:S04]  /*0580*/  SHF.R.S32.HI R0, RZ, 0x7, R0 ;  /* 0x00000007ff007819 */ /* 0x000fc80000011400 */
[----:B------:R-:W-:-:S04]  /*0590*/  VIMNMX3 R54, R3, R2, R0, PT ;  /* 0x000000020336720f */ /* 0x000fc80003800100 */
[----:B------:R-:W-:-:S13]  /*05a0*/  ISETP.GT.AND P0, PT, R54, RZ, PT ;  /* 0x000000ff3600720c */ /* 0x000fda0003f04270 */
[----:B-1----:R-:W-:Y:S05]  /*05b0*/  @P0 BRA `(.L_x_891) ;  /* 0x00000008001c0947 */ /* 0x002fea0003800000 */
[----:B------:R-:W-:Y:S01]  /*05c0*/  ISETP.NE.AND P0, PT, R242, -0x1, PT ;  /* 0xfffffffff200780c */ /* 0x000fe20003f05270 */
[----:B------:R-:W2:Y:S04]  /*05d0*/  LD.E.64 R16, desc[UR6][R10.64+0x88] ;  /* 0x000088060a107980 */ /* 0x000ea8000c101b00 */
[----:B------:R-:W3:Y:S04]  /*05e0*/  LD.E.64 R4, desc[UR6][R10.64+0x90] ;  /* 0x000090060a047980 */ /* 0x000ee8000c101b00 */
[----:B------:R-:W5:Y:S04]  /*05f0*/  LD.E R2, desc[UR6][R10.64+0x60] ;  /* 0x000060060a027980 */ /* 0x000f68000c101900 */
[----:B------:R-:W4:Y:S01]  /*0600*/  @!P0 LD.E.64 R14, desc[UR6][R10.64+0x80] ;  /* 0x000080060a0e8980 */ /* 0x000f22000c101b00 */
[----:B------:R-:W-:-:S03]  /*0610*/  SHF.R.S32.HI R7, RZ, 0x1f, R68 ;  /* 0x0000001fff077819 */ /* 0x000fc60000011444 */
[----:B------:R-:W5:Y:S01]  /*0620*/  LD.E R3, desc[UR6][R10.64+0xb4] ;  /* 0x0000b4060a037980 */ /* 0x000f62000c101900 */
[----:B------:R-:W-:-:S03]  /*0630*/  LEA.HI R6, R7, R68, RZ, 0x3 ;  /* 0x0000004407067211 */ /* 0x000fc600078f18ff */
[----:B------:R-:W5:Y:S01]  /*0640*/  LD.E.64 R12, desc[UR6][R10.64+0xa0] ;  /* 0x0000a0060a0c7980 */ /* 0x000f62000c101b00 */
[----:B------:R-:W-:Y:S02]  /*0650*/  LOP3.LUT R7, R6, 0xfffffff8, RZ, 0xc0, !PT ;  /* 0xfffffff806077812 */ /* 0x000fe400078ec0ff */
[----:B------:R-:W-:Y:S01]  /*0660*/  @!P0 SHF.R.S32.HI R8, RZ, 0x1f, R239 ;  /* 0x0000001fff088819 */ /* 0x000fe200000114ef */
[----:B------:R-:W5:Y:S02]  /*0670*/  LD.E R0, desc[UR6][R10.64+0xc0] ;  /* 0x0000c0060a007980 */ /* 0x000f64000c101900 */
[----:B------:R-:W-:Y:S02]  /*0680*/  IMAD.IADD R68, R68, 0x1, -R7 ;  /* 0x0000000144447824 */ /* 0x000fe400078e0a07 */
[----:B------:R1:W5:Y:S02]  /*0690*/  LD.E.64 R18, desc[UR6][R10.64+0x70] ;  /* 0x000070060a127980 */ /* 0x000364000c101b00 */
[----:B------:R-:W-:-:S05]  /*06a0*/  IMAD.SHL.U32 R20, R68, 0x8, RZ ;  /* 0x0000000844147824 */ /* 0x000fca00078e00ff */
[----:B------:R-:W-:Y:S02]  /*06b0*/  SHF.R.S32.HI R21, RZ, 0x1f, R20 ;  /* 0x0000001fff157819 */ /* 0x000fe40000011414 */
[----:B-1----:R-:W-:Y:S02]  /*06c0*/  SHF.R.S32.HI R11, RZ, 0x1f, R72 ;  /* 0x0000001fff0b7819 */ /* 0x002fe40000011448 */
[----:B------:R-:W-:Y:S01]  /*06d0*/  ISETP.NE.AND P6, PT, R68, RZ, PT ;  /* 0x000000ff4400720c */ /* 0x000fe20003fc5270 */
[----:B------:R-:W-:Y:S01]  /*06e0*/  BSSY B0, `(.L_x_892) ;  /* 0x000002a000007945 */ /* 0x000fe20003800000 */
[-C--:B--2---:R-:W-:Y:S02]  /*06f0*/  @P0 IMAD R7, R17, R242.reuse, RZ ;  /* 0x000000f211070224 */ /* 0x084fe400078e02ff */
[----:B------:R-:W-:-:S04]  /*0700*/  @P0 IMAD.WIDE.U32 R242, R16, R242, RZ ;  /* 0x000000f210f20225 */ /* 0x000fc800078e00ff */
[----:B----4-:R-:W-:-:S04]  /*0710*/  @!P0 IMAD R9, R15, R239, RZ ;  /* 0x000000ef0f098224 */ /* 0x010fc800078e02ff */
[C---:B------:R-:W-:Y:S02]  /*0720*/  @!P0 IMAD R8, R14.reuse, R8, R9 ;  /* 0x000000080e088224 */ /* 0x040fe400078e0209 */
[----:B------:R-:W-:-:S04]  /*0730*/  @!P0 IMAD.WIDE.U32 R14, R14, R239, RZ ;  /* 0x000000ef0e0e8225 */ /* 0x000fc800078e00ff */
[----:B------:R-:W-:Y:S02]  /*0740*/  IMAD R9, R17, R72, RZ ;  /* 0x0000004811097224 */ /* 0x000fe400078e02ff */
[----:B------:R-:W-:Y:S02]  /*0750*/  @P0 IMAD.MOV.U32 R10, RZ, RZ, R242 ;  /* 0x000000ffff0a0224 */ /* 0x000fe400078e00f2 */
[----:B------:R-:W-:Y:S02]  /*0760*/  @!P0 IMAD.MOV.U32 R10, RZ, RZ, R14 ;  /* 0x000000ffff0a8224 */ /* 0x000fe400078e000e */
[----:B------:R-:W-:Y:S01]  /*0770*/  IMAD R14, R16, R11, R9 ;  /* 0x0000000b100e7224 */ /* 0x000fe200078e0209 */
[----:B------:R-:W-:Y:S01]  /*0780*/  SHF.R.S32.HI R9, RZ, 0x3, R6 ;  /* 0x00000003ff097819 */ /* 0x000fe20000011406 */
[----:B------:R-:W-:Y:S01]  /*0790*/  IMAD.WIDE.U32 R22, R72, R16, R20 ;  /* 0x0000001048167225 */ /* 0x000fe200078e0014 */
[----:B------:R-:W-:-:S03]  /*07a0*/  @P0 IADD3 R7, R243, R7, RZ ;  /* 0x00000007f3070210 */ /* 0x000fc60007ffe0ff */
[----:B------:R-:W-:Y:S01]  /*07b0*/  IMAD.IADD R6, R241, 0x1, -R72 ;  /* 0x00000001f1067824 */ /* 0x000fe200078e0a48 */
[----:B------:R-:W-:Y:S02]  /*07c0*/  @!P0 IADD3 R7, R15, R8, RZ ;  /* 0x000000080f078210 */ /* 0x000fe40007ffe0ff */
[----:B------:R-:W-:Y:S02]  /*07d0*/  IADD3 R22, P0, R10, R22, RZ ;  /* 0x000000160a167210 */ /* 0x000fe40007f1e0ff */
[----:B------:R-:W-:Y:S02]  /*07e0*/  ISETP.GE.AND P2, PT, R9, R6, PT ;  /* 0x000000060900720c */ /* 0x000fe40003f46270 */
[----:B------:R-:W-:Y:S01]  /*07f0*/  IADD3.X R23, R7, R23, R14, P0, !PT ;  /* 0x0000001707177210 */ /* 0x000fe200007fe40e */
[----:B---3--:R-:W-:Y:S01]  /*0800*/  IMAD R5, R5, R237, RZ ;  /* 0x000000ed05057224 */ /* 0x008fe200078e02ff */
[----:B------:R-:W-:Y:S01]  /*0810*/  SHF.R.S32.HI R7, RZ, 0x1f, R237 ;  /* 0x0000001fff077819 */ /* 0x000fe200000114ed */
[C---:B------:R-:W-:Y:S01]  /*0820*/  VIADD R15, R9.reuse, 0x10 ;  /* 0x00000010090f7836 */ /* 0x040fe20000000000 */
[----:B------:R-:W-:Y:S01]  /*0830*/  IADD3 R11, R9, 0x20, RZ ;  /* 0x00000020090b7810 */ /* 0x000fe20007ffe0ff */
[----:B------:R-:W-:-:S04]  /*0840*/  IMAD.WIDE.U32 R22, R237, R4, R22 ;  /* 0x00000004ed167225 */ /* 0x000fc800078e0016 */
[----:B------:R-:W-:Y:S01]  /*0850*/  IMAD R5, R4, R7, R5 ;  /* 0x0000000704057224 */ /* 0x000fe200078e0205 */
[CC--:B------:R-:W-:Y:S02]  /*0860*/  ISETP.GE.AND P1, PT, R15.reuse, R6.reuse, PT ;  /* 0x000000060f00720c */ /* 0x0c0fe40003f26270 */
[-C--:B------:R-:W-:Y:S01]  /*0870*/  ISETP.GE.OR P4, PT, R15, R6.reuse, P6 ;  /* 0x000000060f00720c */ /* 0x080fe20003786670 */
[----:B------:R-:W-:Y:S01]  /*0880*/  VIADD R15, R20, 0x40 ;  /* 0x00000040140f7836 */ /* 0x000fe20000000000 */
[----:B------:R-:W-:Y:S02]  /*0890*/  ISETP.GE.AND P0, PT, R11, R6, PT ;  /* 0x000000060b00720c */ /* 0x000fe40003f06270 */
[----:B------:R-:W-:Y:S02]  /*08a0*/  SHF.R.S32.HI R7, RZ, 0x1f, R9 ;  /* 0x0000001fff077819 */ /* 0x000fe40000011409 */
[----:B------:R-:W-:Y:S01]  /*08b0*/  IADD3 R25, R23, R5, RZ ;  /* 0x0000000517197210 */ /* 0x000fe20007ffe0ff */
[----:B------:R-:W-:Y:S08]  /*08c0*/  @P2 BRA `(.L_x_893) ;  /* 0x00000000002c2947 */ /* 0x000ff00003800000 */
[----:B------:R-:W-:Y:S01]  /*08d0*/  IMAD R4, R17, R9, RZ ;  /* 0x0000000911047224 */ /* 0x000fe200078e02ff */
[-C--:B-----5:R-:W-:Y:S01]  /*08e0*/  ISETP.GE.AND P5, PT, R20, R0.reuse, PT ;  /* 0x000000001400720c */ /* 0x0a0fe20003fa6270 */
[----:B------:R-:W-:Y:S01]  /*08f0*/  IMAD.MOV.U32 R24, RZ, RZ, R22 ;  /* 0x000000ffff187224 */ /* 0x000fe200078e0016 */
[----:B------:R-:W-:Y:S01]  /*0900*/  ISETP.GE.AND P3, PT, R15, R0, PT ;  /* 0x000000000f00720c */ /* 0x000fe20003f66270 */
[C---:B------:R-:W-:Y:S02]  /*0910*/  IMAD R4, R16.reuse, R7, R4 ;  /* 0x0000000710047224 */ /* 0x040fe400078e0204 */
[----:B------:R-:W-:-:S05]  /*0920*/  IMAD.WIDE.U32 R26, R16, R9, R24 ;  /* 0x00000009101a7225 */ /* 0x000fca00078e0018 */
[----:B------:R-:W-:Y:S02]  /*0930*/  IADD3 R5, R27, R4, RZ ;  /* 0x000000041b057210 */ /* 0x000fe40007ffe0ff */
[----:B------:R-:W-:-:S04]  /*0940*/  LEA R4, P2, R26, R18, 0x1 ;  /* 0x000000121a047211 */ /* 0x000fc800078408ff */
[----:B------:R-:W-:-:S05]  /*0950*/  LEA.HI.X R5, R26, R19, R5, 0x1, P2 ;  /* 0x000000131a057211 */ /* 0x000fca00010f0c05 */
[----:B------:R1:W-:Y:S04]  /*0960*/  @!P5 ST.E.128 desc[UR6][R4.64], RZ ;  /* 0x000000ff0400d985 */ /* 0x0003e8000c101d06 */
[----:B------:R1:W-:Y:S02]  /*0970*/  @!P3 ST.E.128 desc[UR6][R4.64+0x80], RZ ;  /* 0x000080ff0400b985 */ /* 0x0003e4000c101d06 */
.L_x_893:
[----:B------:R-:W-:Y:S05]  /*0980*/  BSYNC B0 ;  /* 0x0000000000007941 */ /* 0x000fea0003800000 */
.L_x_892:
[----:B------:R-:W-:Y:S01]  /*0990*/  BSSY B0, `(.L_x_894) ;  /* 0x0000011000007945 */ /* 0x000fe20003800000 */
[----:B------:R-:W-:-:S03]  /*09a0*/  ISETP.GE.OR P3, PT, R11, R6, P6 ;  /* 0x000000060b00720c */ /* 0x000fc60003766670 */
[----:B------:R-:W-:Y:S10]  /*09b0*/  @P1 BRA `(.L_x_895) ;  /* 0x0000000000381947 */ /* 0x000ff40003800000 */
[----:B------:R-:W-:Y:S01]  /*09c0*/  IADD3 R11, P1, R9, 0x10, RZ ;  /* 0x00000010090b7810 */ /* 0x000fe20007f3e0ff */
[----:B------:R-:W-:Y:S01]  /*09d0*/  IMAD.MOV.U32 R26, RZ, RZ, R22 ;  /* 0x000000ffff1a7224 */ /* 0x000fe200078e0016 */
[----:B------:R-:W-:Y:S02]  /*09e0*/  MOV R27, R25 ;  /* 0x00000019001b7202 */ /* 0x000fe40000000f00 */
[-C--:B-----5:R-:W-:Y:S01]  /*09f0*/  ISETP.GE.AND P2, PT, R20, R0.reuse, PT ;  /* 0x000000001400720c */ /* 0x0a0fe20003f46270 */
[----:B-1----:R-:W-:Y:S01]  /*0a00*/  IMAD.X R5, RZ, RZ, R7, P1 ;  /* 0x000000ffff057224 */ /* 0x002fe200008e0607 */
[----:B------:R-:W-:Y:S01]  /*0a10*/  ISETP.GE.AND P1, PT, R15, R0, PT ;  /* 0x000000000f00720c */ /* 0x000fe20003f26270 */
[----:B------:R-:W-:-:S04]  /*0a20*/  IMAD.WIDE.U32 R26, R16, R11, R26 ;  /* 0x0000000b101a7225 */ /* 0x000fc800078e001a */
[----:B------:R-:W-:Y:S01]  /*0a30*/  IMAD R5, R5, R16, RZ ;  /* 0x0000001005057224 */ /* 0x000fe200078e02ff */
[----:B------:R-:W-:-:S03]  /*0a40*/  LEA R4, P5, R26, R18, 0x1 ;  /* 0x000000121a047211 */ /* 0x000fc600078a08ff */
[----:B------:R-:W-:-:S04]  /*0a50*/  IMAD R5, R17, R11, R5 ;  /* 0x0000000b11057224 */ /* 0x000fc800078e0205 */
[----:B------:R-:W-:-:S05]  /*0a60*/  IMAD.IADD R5, R27, 0x1, R5 ;  /* 0x000000011b057824 */ /* 0x000fca00078e0205 */
[----:B------:R-:W-:-:S05]  /*0a70*/  LEA.HI.X R5, R26, R19, R5, 0x1, P5 ;  /* 0x000000131a057211 */ /* 0x000fca00028f0c05 */
[----:B------:R2:W-:Y:S04]  /*0a80*/  @!P2 ST.E.128 desc[UR6][R4.64], RZ ;  /* 0x000000ff0400a985 */ /* 0x0005e8000c101d06 */
[----:B------:R2:W-:Y:S02]  /*0a90*/  @!P1 ST.E.128 desc[UR6][R4.64+0x80], RZ ;  /* 0x000080ff04009985 */ /* 0x0005e4000c101d06 */
.L_x_895:
[----:B------:R-:W-:Y:S05]  /*0aa0*/  BSYNC B0 ;  /* 0x0000000000007941 */ /* 0x000fea0003800000 */
.L_x_894:
[----:B-----5:R-:W-:Y:S01]  /*0ab0*/  IMAD R2, R239, R2, R237 ;  /* 0x00000002ef027224 */ /* 0x020fe200078e02ed */
[----:B------:R-:W-:Y:S01]  /*0ac0*/  BSSY B0, `(.L_x_896) ;  /* 0x0000013000007945 */ /* 0x000fe20003800000 */
[----:B------:R-:W-:Y:S02]  /*0ad0*/  ISETP.GE.OR P5, PT, R9, R6, P6 ;  /* 0x000000060900720c */ /* 0x000fe400037a6670 */
[----:B------:R-:W-:Y:S01]  /*0ae0*/  IMAD R72, R3, R2, R72 ;  /* 0x0000000203487224 */ /* 0x000fe200078e0248 */
[----:B------:R-:W-:Y:S01]  /*0af0*/  IADD3 R11, R9, 0x30, RZ ;  /* 0x00000030090b7810 */ /* 0x000fe20007ffe0ff */
[----:B------:R-:W-:Y:S09]  /*0b00*/  @P0 BRA `(.L_x_897) ;  /* 0x0000000000380947 */ /* 0x000ff20003800000 */
[----:B-12---:R-:W-:Y:S01]  /*0b10*/  IADD3 R5, P0, R9, 0x20, RZ ;  /* 0x0000002009057810 */ /* 0x006fe20007f1e0ff */
[----:B------:R-:W-:Y:S01]  /*0b20*/  IMAD.MOV.U32 R26, RZ, RZ, R22 ;  /* 0x000000ffff1a7224 */ /* 0x000fe200078e0016 */
[----:B------:R-:W-:Y:S02]  /*0b30*/  MOV R27, R25 ;  /* 0x00000019001b7202 */ /* 0x000fe40000000f00 */
[-C--:B------:R-:W-:Y:S01]  /*0b40*/  ISETP.GE.AND P1, PT, R20, R0.reuse, PT ;  /* 0x000000001400720c */ /* 0x080fe20003f26270 */
[----:B------:R-:W-:Y:S01]  /*0b50*/  IMAD.X R3, RZ, RZ, R7, P0 ;  /* 0x000000ffff037224 */ /* 0x000fe200000e0607 */
        /* <DEDUP_REMOVED lines=9> */
.L_x_897:
[----:B------:R-:W-:Y:S05]  /*0bf0*/  BSYNC B0 ;  /* 0x0000000000007941 */ /* 0x000fea0003800000 */
.L_x_896:
[CC--:B------:R-:W-:Y:S01]  /*0c00*/  ISETP.GE.AND P1, PT, R11.reuse, R6.reuse, PT ;  /* 0x000000060b00720c */ /* 0x0c0fe20003f26270 */
[----:B------:R-:W-:Y:S01]  /*0c10*/  BSSY B0, `(.L_x_898) ;  /* 0x0000018000007945 */ /* 0x000fe20003800000 */
[C---:B---3--:R-:W-:Y:S01]  /*0c20*/  IADD3 R3, P0, R72.reuse, R9, RZ ;  /* 0x0000000948037210 */ /* 0x048fe20007f1e0ff */
[----:B-12---:R-:W-:Y:S01]  /*0c30*/  @!P5 IMAD.MOV.U32 R4, RZ, RZ, 0x7f800000 ;  /* 0x7f800000ff04d424 */ /* 0x006fe200078e00ff */
[----:B------:R-:W-:Y:S01]  /*0c40*/  ISETP.GE.OR P6, PT, R11, R6, P6 ;  /* 0x000000060b00720c */ /* 0x000fe200037c6670 */
[----:B------:R-:W-:Y:S01]  /*0c50*/  @!P3 IMAD.MOV.U32 R2, RZ, RZ, 0x7f800000 ;  /* 0x7f800000ff02b424 */ /* 0x000fe200078e00ff */
[----:B------:R-:W-:Y:S02]  /*0c60*/  LEA.HI.X.SX32 R72, R72, R7, 0x1, P0 ;  /* 0x0000000748487211 */ /* 0x000fe400000f0eff */
[----:B------:R-:W-:-:S04]  /*0c70*/  LEA R10, P0, R3, R12, 0x2 ;  /* 0x0000000c030a7211 */ /* 0x000fc800078010ff */
[----:B------:R-:W-:Y:S01]  /*0c80*/  LEA.HI.X R11, R3, R13, R72, 0x2, P0 ;  /* 0x0000000d030b7211 */ /* 0x000fe200000f1448 */
[----:B------:R-:W-:Y:S01]  /*0c90*/  @!P4 IMAD.MOV.U32 R3, RZ, RZ, 0x7f800000 ;  /* 0x7f800000ff03c424 */ /* 0x000fe200078e00ff */
[----:B------:R-:W-:Y:S07]  /*0ca0*/  @P1 BRA `(.L_x_899) ;  /* 0x0000000000381947 */ /* 0x000fee0003800000 */
[----:B------:R-:W-:Y:S01]  /*0cb0*/  IADD3 R9, P0, R9, 0x30, RZ ;  /* 0x0000003009097810 */ /* 0x000fe20007f1e0ff */
[----:B------:R-:W-:Y:S01]  /*0cc0*/  IMAD.MOV.U32 R6, RZ, RZ, R22 ;  /* 0x000000ffff067224 */ /* 0x000fe200078e0016 */
[----:B------:R-:W-:-:S03]  /*0cd0*/  ISETP.GE.AND P1, PT, R20, R0, PT ;  /* 0x000000001400720c */ /* 0x000fc60003f26270 */
[----:B------:R-:W-:Y:S01]  /*0ce0*/  IMAD.X R5, RZ, RZ, R7, P0 ;  /* 0x000000ffff057224 */ /* 0x000fe200000e0607 */
[----:B------:R-:W-:Y:S02]  /*0cf0*/  MOV R7, R25 ;  /* 0x0000001900077202 */ /* 0x000fe40000000f00 */
[----:B------:R-:W-:Y:S01]  /*0d00*/  ISETP.GE.AND P0, PT, R15, R0, PT ;  /* 0x000000000f00720c */ /* 0x000fe20003f06270 */
[----:B------:R-:W-:Y:S02]  /*0d10*/  IMAD R5, R5, R16, RZ ;  /* 0x0000001005057224 */ /* 0x000fe400078e02ff */
[----:B------:R-:W-:-:S04]  /*0d20*/  IMAD.WIDE.U32 R6, R16, R9, R6 ;  /* 0x0000000910067225 */ /* 0x000fc800078e0006 */
[----:B------:R-:W-:Y:S01]  /*0d30*/  IMAD R5, R17, R9, R5 ;  /* 0x0000000911057224 */ /* 0x000fe200078e0205 */
[----:B------:R-:W-:-:S03]  /*0d40*/  LEA R8, P2, R6, R18, 0x1 ;  /* 0x0000001206087211 */ /* 0x000fc600078408ff */
[----:B------:R-:W-:-:S05]  /*0d50*/  IMAD.IADD R5, R7, 0x1, R5 ;  /* 0x0000000107057824 */ /* 0x000fca00078e0205 */
[----:B------:R-:W-:-:S05]  /*0d60*/  LEA.HI.X R9, R6, R19, R5, 0x1, P2 ;  /* 0x0000001306097211 */ /* 0x000fca00010f0c05 */
[----:B------:R1:W-:Y:S04]  /*0d70*/  @!P1 ST.E.128 desc[UR6][R8.64], RZ ;  /* 0x000000ff08009985 */ /* 0x0003e8000c101d06 */
[----:B------:R1:W-:Y:S02]  /*0d80*/  @!P0 ST.E.128 desc[UR6][R8.64+0x80], RZ ;  /* 0x000080ff08008985 */ /* 0x0003e4000c101d06 */
.L_x_899:
[----:B------:R-:W-:Y:S05]  /*0d90*/  BSYNC B0 ;  /* 0x0000000000007941 */ /* 0x000fea0003800000 */
.L_x_898:
[----:B------:R-:W-:Y:S01]  /*0da0*/  MOV R239, 0x0 ;  /* 0x0000000000ef7802 */ /* 0x000fe20000000f00 */
[----:B------:R-:W-:Y:S04]  /*0db0*/  @!P5 ST.E desc[UR6][R10.64], R4 ;  /* 0x000000040a00d985 */ /* 0x000fe8000c101906 */
[----:B------:R-:W-:Y:S04]  /*0dc0*/  @!P4 ST.E desc[UR6][R10.64+0x40], R3 ;  /* 0x000040030a00c985 */ /* 0x000fe8000c101906 */
[----:B------:R1:W-:Y:S02]  /*0dd0*/  @!P3 ST.E desc[UR6][R10.64+0x80], R2 ;  /* 0x000080020a00b985 */ /* 0x0003e4000c101906 */
[----:B-1----:R-:W-:Y:S05]  /*0de0*/  @P6 RET.REL.NODEC R238 `(_ZN5flash24flash_fwd_splitkv_kernelI23Flash_fwd_kernel_traitsILi128ELi64ELi128ELi4ELb0ELb0EN7cutlass10bfloat16_tE19Flash_kernel_traitsILi128ELi64ELi128ELi4ES3_EELb1ELb0ELb0ELb0ELb0ELb0ELb0ELb1EEEvNS_16Flash_fwd_paramsE) ;  /* 0xfffffff0ee846950 */ /* 0x002fea0003c3ffff */
[----:B------:R-:W-:Y:S02]  /*0df0*/  MOV R3, 0x7f800000 ;  /* 0x7f80000000037802 */ /* 0x000fe40000000f00 */
[----:B------:R-:W-:-:S03]  /*0e00*/  MOV R239, 0x0 ;  /* 0x0000000000ef7802 */ /* 0x000fc60000000f00 */
[----:B------:R1:W-:Y:S02]  /*0e10*/  ST.E desc[UR6][R10.64+0xc0], R3 ;  /* 0x0000c0030a007985 */ /* 0x0003e4000c101906 */
[----:B-1----:R-:W-:Y:S05]  /*0e20*/  RET.REL.NODEC R238 `(_ZN5flash24flash_fwd_splitkv_kernelI23Flash_fwd_kernel_traitsILi128ELi64ELi128ELi4ELb0ELb0EN7cutlass10bfloat16_tE19Flash_kernel_traitsILi128ELi64ELi128ELi4ES3_EELb1ELb0ELb0ELb0ELb0ELb0ELb0ELb1EEEvNS_16Flash_fwd_paramsE) ;  /* 0xfffffff0ee747950 */ /* 0x002fea0003c3ffff */
.L_x_891:
[----:B------:R-:W2:Y:S04]  /*0e30*/  LD.E.64 R6, desc[UR6][R10.64+0x160] ;  /* 0x000160060a067980 */ /* 0x000ea8000c101b00 */
[----:B------:R-:W3:Y:S01]  /*0e40*/  LD.E.64 R12, desc[UR6][R10.64+0x158] ;  /* 0x000158060a0c7980 */ /* 0x000ee2000c101b00 */
[----:B--2---:R-:W-:-:S04]  /*0e50*/  ISETP.NE.U32.AND P1, PT, R6, RZ, PT ;  /* 0x000000ff0600720c */ /* 0x004fc80003f25070 */
[----:B------:R-:W-:-:S13]  /*0e60*/  ISETP.NE.AND.EX P1, PT, R7, RZ, PT, P1 ;  /* 0x000000ff0700720c */ /* 0x000fda0003f25310 */
[----:B------:R-:W2:Y:S01]  /*0e70*/  @P1 LD.E.64 R4, desc[UR6][R10.64+0x168] ;  /* 0x000168060a041980 */ /* 0x000ea2000c101b00 */
[----:B---3--:R-:W-:Y:S01]  /*0e80*/  ISETP.NE.U32.AND P0, PT, R12, RZ, PT ;  /* 0x000000ff0c00720c */ /* 0x008fe20003f05070 */
[----:B------:R-:W-:-:S03]  /*0e90*/  IMAD.MOV.U32 R8, RZ, RZ, R239 ;  /* 0x000000ffff087224 */ /* 0x000fc600078e00ef */
[----:B------:R-:W-:Y:S02]  /*0ea0*/  ISETP.NE.AND.EX P0, PT, R13, RZ, PT, P0 ;  /* 0x000000ff0d00720c */ /* 0x000fe40003f05300 */
[----:B------:R-:W-:Y:S02]  /*0eb0*/  @P1 SHF.R.S32.HI R0, RZ, 0x1f, R239 ;  /* 0x0000001fff001819 */ /* 0x000fe400000114ef */
[----:B------:R-:W-:-:S09]  /*0ec0*/  CS2R R244, SRZ ;  /* 0x0000000000f47805 */ /* 0x000fd2000001ff00 */
[----:B------:R-:W-:-:S05]  /*0ed0*/  @P0 IMAD.WIDE R12, R239, 0x4, R12 ;  /* 0x00000004ef0c0825 */ /* 0x000fca00078e020c */
[----:B------:R1:W5:Y:S01]  /*0ee0*/  @P0 LD.E R8, desc[UR6][R12.64] ;  /* 0x000000060c080980 */ /* 0x000362000c101900 */
[----:B------:R-:W-:Y:S01]  /*0ef0*/  BSSY B0, `(.L_x_900) ;  /* 0x00000ac000007945 */ /* 0x000fe20003800000 */
[-C--:B--2---:R-:W-:Y:S02]  /*0f00*/  @P1 IMAD R5, R5, R239.reuse, RZ ;  /* 0x000000ef05051224 */ /* 0x084fe400078e02ff */
[----:B------:R-:W-:-:S04]  /*0f10*/  @P1 IMAD.WIDE.U32 R2, R4, R239, RZ ;  /* 0x000000ef04021225 */ /* 0x000fc800078e00ff */
[----:B------:R-:W-:Y:S01]  /*0f20*/  @P1 IMAD R0, R4, R0, R5 ;  /* 0x0000000004001224 */ /* 0x000fe200078e0205 */
[----:B------:R-:W-:-:S03]  /*0f30*/  @P1 LEA R244, P0, R2, R6, 0x2 ;  /* 0x0000000602f41211 */ /* 0x000fc600078010ff */
[----:B------:R-:W-:-:S05]  /*0f40*/  @P1 IMAD.IADD R0, R3, 0x1, R0 ;  /* 0x0000000103001824 */ /* 0x000fca00078e0200 */
[----:B------:R-:W-:Y:S02]  /*0f50*/  @P1 LEA.HI.X R245, R2, R7, R0, 0x2, P0 ;  /* 0x0000000702f51211 */ /* 0x000fe400000f1400 */
[----:B------:R-:W-:-:S04]  /*0f60*/  ISETP.NE.U32.AND P0, PT, R244, RZ, PT ;  /* 0x000000fff400720c */ /* 0x000fc80003f05070 */
[----:B------:R-:W-:-:S13]  /*0f70*/  ISETP.NE.AND.EX P0, PT, R245, RZ, PT, P0 ;  /* 0x000000fff500720c */ /* 0x000fda0003f05300 */
[----:B-1----:R-:W-:Y:S05]  /*0f80*/  @!P0 BRA `(.L_x_901) ;  /* 0x00000004004c8947 */ /* 0x002fea0003800000 */
[----:B------:R-:W2:Y:S04]  /*0f90*/  LD.E R2, desc[UR6][R10.64+0x170] ;  /* 0x000170060a027980 */ /* 0x000ea8000c101900 */
[----:B------:R-:W3:Y:S01]  /*0fa0*/  LD.E R6, desc[UR6][R10.64+0x68] ;  /* 0x000068060a067980 */ /* 0x000ee2000c101900 */
[----:B------:R-:W-:-:S03]  /*0fb0*/  LEA R5, R54, 0xffffff80, 0x7 ;  /* 0xffffff8036057811 */ /* 0x000fc600078e38ff */
[----:B------:R-:W4:Y:S04]  /*0fc0*/  LD.E.64 R20, desc[UR6][R10.64+0x20] ;  /* 0x000020060a147980 */ /* 0x000f28000c101b00 */
[----:B------:R-:W4:Y:S04]  /*0fd0*/  LD.E.64 R66, desc[UR6][R10.64+0x38] ;  /* 0x000038060a427980 */ /* 0x000f28000c101b00 */
[----:B------:R-:W4:Y:S04]  /*0fe0*/  LD.E.64 R14, desc[UR6][R10.64+0x50] ;  /* 0x000050060a0e7980 */ /* 0x000f28000c101b00 */
[----:B------:R-:W5:Y:S04]  /*0ff0*/  LD.E.64 R22, desc[UR6][R10.64+0x58] ;  /* 0x000058060a167980 */ /* 0x000f68000c101b00 */
[----:B------:R-:W5:Y:S01]  /*1000*/  LD.E.64 R64, desc[UR6][R10.64+0x40] ;  /* 0x000040060a407980 */ /* 0x000f62000c101b00 */
[----:B--2---:R-:W-:-:S04]  /*1010*/  IABS R4, R2 ;  /* 0x0000000200047213 */ /* 0x004fc80000000000 */
[----:B------:R-:W1:Y:S08]  /*1020*/  I2F.RP R7, R4 ;  /* 0x0000000400077306 */ /* 0x000e700000209400 */
[----:B-1----:R-:W1:Y:S02]  /*1030*/  MUFU.RCP R12, R7 ;  /* 0x00000007000c7308 */ /* 0x002e640000001000 */
[----:B-1----:R-:W-:-:S06]  /*1040*/  IADD3 R12, R12, 0xffffffe, RZ ;  /* 0x0ffffffe0c0c7810 */ /* 0x002fcc0007ffe0ff */
[----:B------:R-:W1:Y:S01]  /*1050*/  F2I.FTZ.U32.TRUNC.NTZ R13, R12 ;  /* 0x0000000c000d7305 */ /* 0x000e62000021f000 */
[----:B------:R-:W-:Y:S02]  /*1060*/  IABS R0, R2 ;  /* 0x0000000200007213 */ /* 0x000fe40000000000 */
[----:B-1----:R-:W-:Y:S01]  /*1070*/  IADD3 R3, RZ, -R13, RZ ;  /* 0x8000000dff037210 */ /* 0x002fe20007ffe0ff */
[----:B------:R-:W-:-:S04]  /*1080*/  IMAD.MOV.U32 R12, RZ, RZ, RZ ;  /* 0x000000ffff0c7224 */ /* 0x000fc800078e00ff */
[----:B-----5:R-:W-:Y:S01]  /*1090*/  IMAD R8, R3, R4, RZ ;  /* 0x0000000403087224 */ /* 0x020fe200078e02ff */
[----:B------:R-:W-:-:S03]  /*10a0*/  IABS R3, R5 ;  /* 0x0000000500037213 */ /* 0x000fc60000000000 */
[----:B------:R-:W-:Y:S01]  /*10b0*/  IMAD.HI.U32 R8, R13, R8, R12 ;  /* 0x000000080d087227 */ /* 0x000fe200078e000c */
[----:B------:R-:W-:Y:S01]  /*10c0*/  IADD3 R0, RZ, -R0, RZ ;  /* 0x80000000ff007210 */ /* 0x000fe20007ffe0ff */
[----:B------:R-:W2:Y:S04]  /*10d0*/  LD.E.64 R12, desc[UR6][R10.64+0x28] ;  /* 0x000028060a0c7980 */ /* 0x000ea8000c101b00 */
[----:B------:R-:W-:-:S04]  /*10e0*/  IMAD.HI.U32 R9, R8, R3, RZ ;  /* 0x0000000308097227 */ /* 0x000fc800078e00ff */
[----:B------:R-:W-:-:S05]  /*10f0*/  IMAD R3, R9, R0, R3 ;  /* 0x0000000009037224 */ /* 0x000fca00078e0203 */
[----:B------:R-:W-:Y:S02]  /*1100*/  ISETP.GT.U32.AND P1, PT, R4, R3, PT ;  /* 0x000000030400720c */ /* 0x000fe40003f24070 */
[----:B------:R-:W-:-:S11]  /*1110*/  LOP3.LUT R0, R5, R2, RZ, 0x3c, !PT ;  /* 0x0000000205007212 */ /* 0x000fd600078e3cff */
[----:B------:R-:W-:-:S05]  /*1120*/  @!P1 IMAD.IADD R3, R3, 0x1, -R4 ;  /* 0x0000000103039824 */ /* 0x000fca00078e0a04 */
[----:B------:R-:W-:Y:S02]  /*1130*/  ISETP.GE.U32.AND P2, PT, R3, R4, PT ;  /* 0x000000040300720c */ /* 0x000fe40003f46070 */
[----:B------:R-:W-:Y:S02]  /*1140*/  ISETP.GE.AND P0, PT, R0, RZ, PT ;  /* 0x000000ff0000720c */ /* 0x000fe40003f06270 */
[----:B------:R-:W-:Y:S02]  /*1150*/  @!P1 IADD3 R9, R9, 0x1, RZ ;  /* 0x0000000109099810 */ /* 0x000fe40007ffe0ff */
[----:B------:R-:W-:-:S07]  /*1160*/  ISETP.NE.AND P1, PT, R2, RZ, PT ;  /* 0x000000ff0200720c */ /* 0x000fce0003f25270 */
[----:B------:R-:W-:-:S05]  /*1170*/  @P2 VIADD R9, R9, 0x1 ;  /* 0x0000000109092836 */ /* 0x000fca0000000000 */
[----:B------:R-:W-:Y:S02]  /*1180*/  @!P0 IADD3 R9, -R9, RZ, RZ ;  /* 0x000000ff09098210 */ /* 0x000fe40007ffe1ff */
[----:B------:R-:W-:-:S05]  /*1190*/  @!P1 LOP3.LUT R9, RZ, R2, RZ, 0x33, !PT ;  /* 0x00000002ff099212 */ /* 0x000fca00078e33ff */
[----:B------:R-:W-:-:S05]  /*11a0*/  IMAD.WIDE R24, R9, 0x4, R244 ;  /* 0x0000000409187825 */ /* 0x000fca00078e02f4 */
[----:B------:R1:W2:Y:S01]  /*11b0*/  LD.E R3, desc[UR6][R24.64] ;  /* 0x0000000618037980 */ /* 0x0002a2000c101900 */
[----:B---3--:R-:W-:-:S04]  /*11c0*/  IABS R8, R6 ;  /* 0x0000000600087213 */ /* 0x008fc80000000000 */
[----:B------:R-:W3:Y:S08]  /*11d0*/  I2F.RP R18, R8 ;  /* 0x0000000800127306 */ /* 0x000ef00000209400 */
[----:B---3--:R-:W3:Y:S02]  /*11e0*/  MUFU.RCP R4, R18 ;  /* 0x0000001200047308 */ /* 0x008ee40000001000 */
[----:B---3--:R-:W-:-:S06]  /*11f0*/  VIADD R4, R4, 0xffffffe ;  /* 0x0ffffffe04047836 */ /* 0x008fcc0000000000 */
[----:B-1----:R-:W1:Y:S01]  /*1200*/  F2I.FTZ.U32.TRUNC.NTZ R25, R4 ;  /* 0x0000000400197305 */ /* 0x002e62000021f000 */
[----:B------:R-:W-:Y:S01]  /*1210*/  IMAD.MOV.U32 R24, RZ, RZ, RZ ;  /* 0x000000ffff187224 */ /* 0x000fe200078e00ff */
[----:B------:R-:W-:Y:S02]  /*1220*/  IABS R7, R6 ;  /* 0x0000000600077213 */ /* 0x000fe40000000000 */
[----:B-1----:R-:W-:-:S05]  /*1230*/  IADD3 R0, RZ, -R25, RZ ;  /* 0x80000019ff007210 */ /* 0x002fca0007ffe0ff */
[----:B------:R-:W-:Y:S01]  /*1240*/  IMAD R19, R0, R8, RZ ;  /* 0x0000000800137224 */ /* 0x000fe200078e02ff */
[----:B------:R-:W-:-:S03]  /*1250*/  IABS R0, R237 ;  /* 0x000000ed00007213 */ /* 0x000fc60000000000 */
[----:B------:R-:W-:Y:S01]  /*1260*/  IMAD.HI.U32 R19, R25, R19, R24 ;  /* 0x0000001319137227 */ /* 0x000fe200078e0018 */
[----:B------:R-:W-:-:S05]  /*1270*/  IADD3 R7, RZ, -R7, RZ ;  /* 0x80000007ff077210 */ /* 0x000fca0007ffe0ff */
[----:B------:R-:W-:-:S04]  /*1280*/  IMAD.HI.U32 R4, R19, R0, RZ ;  /* 0x0000000013047227 */ /* 0x000fc800078e00ff */
[----:B------:R-:W-:-:S05]  /*1290*/  IMAD R7, R4, R7, R0 ;  /* 0x0000000704077224 */ /* 0x000fca00078e0200 */
[----:B------:R-:W-:Y:S02]  /*12a0*/  ISETP.GT.U32.AND P1, PT, R8, R7, PT ;  /* 0x000000070800720c */ /* 0x000fe40003f24070 */
[----:B------:R-:W-:-:S11]  /*12b0*/  IADD3 R9, -R9, RZ, RZ ;  /* 0x000000ff09097210 */ /* 0x000fd60007ffe1ff */
[----:B------:R-:W-:-:S05]  /*12c0*/  @!P1 IMAD.IADD R7, R7, 0x1, -R8 ;  /* 0x0000000107079824 */ /* 0x000fca00078e0a08 */
[----:B------:R-:W-:Y:S02]  /*12d0*/  ISETP.GE.U32.AND P2, PT, R7, R8, PT ;  /* 0x000000080700720c */ /* 0x000fe40003f46070 */
[----:B------:R-:W-:Y:S01]  /*12e0*/  LOP3.LUT R8, R237, R6, RZ, 0x3c, !PT ;  /* 0x00000006ed087212 */ /* 0x000fe200078e3cff */
[----:B------:R-:W-:Y:S01]  /*12f0*/  @!P1 VIADD R4, R4, 0x1 ;  /* 0x0000000104049836 */ /* 0x000fe20000000000 */
[----:B------:R-:W-:Y:S02]  /*1300*/  ISETP.NE.AND P1, PT, R6, RZ, PT ;  /* 0x000000ff0600720c */ /* 0x000fe40003f25270 */
[----:B------:R-:W-:Y:S01]  /*1310*/  ISETP.GE.AND P0, PT, R8, RZ, PT ;  /* 0x000000ff0800720c */ /* 0x000fe20003f06270 */
[----:B------:R-:W-:-:S04]  /*1320*/  IMAD R2, R2, R9, R5 ;  /* 0x0000000902027224 */ /* 0x000fc800078e0205 */
[----:B----4-:R-:W-:Y:S01]  /*1330*/  IMAD R8, R67, R2, RZ ;  /* 0x0000000243087224 */ /* 0x010fe200078e02ff */
[----:B------:R-:W-:Y:S02]  /*1340*/  SHF.R.S32.HI R9, RZ, 0x1f, R2 ;  /* 0x0000001fff097819 */ /* 0x000fe40000011402 */
[----:B------:R-:W-:-:S03]  /*1350*/  @P2 IADD3 R4, R4, 0x1, RZ ;  /* 0x0000000104042810 */ /* 0x000fc60007ffe0ff */
[----:B------:R-:W-:Y:S02]  /*1360*/  IMAD R8, R66, R9, R8 ;  /* 0x0000000942087224 */ /* 0x000fe400078e0208 */
[----:B------:R-:W-:Y:S02]  /*1370*/  @!P0 IADD3 R4, -R4, RZ, RZ ;  /* 0x000000ff04048210 */ /* 0x000fe40007ffe1ff */
[----:B------:R-:W-:-:S05]  /*1380*/  @!P1 LOP3.LUT R4, RZ, R6, RZ, 0x33, !PT ;  /* 0x00000006ff049212 */ /* 0x000fca00078e33ff */
[----:B------:R-:W-:Y:S01]  /*1390*/  IMAD R6, R15, R4, RZ ;  /* 0x000000040f067224 */ /* 0x000fe200078e02ff */
[----:B--2---:R-:W-:Y:S01]  /*13a0*/  SHF.R.S32.HI R0, RZ, 0x1f, R3 ;  /* 0x0000001fff007819 */ /* 0x004fe20000011403 */
[-C--:B------:R-:W-:Y:S02]  /*13b0*/  IMAD R7, R21, R3.reuse, RZ ;  /* 0x0000000315077224 */ /* 0x080fe400078e02ff */
[----:B------:R-:W-:-:S04]  /*13c0*/  IMAD.WIDE.U32 R18, R20, R3, RZ ;  /* 0x0000000314127225 */ /* 0x000fc800078e00ff */
[----:B------:R-:W-:-:S04]  /*13d0*/  IMAD R7, R20, R0, R7 ;  /* 0x0000000014077224 */ /* 0x000fc800078e0207 */
[----:B------:R-:W-:Y:S02]  /*13e0*/  IMAD.IADD R19, R19, 0x1, R7 ;  /* 0x0000000113137824 */ /* 0x000fe400078e0207 */
[----:B------:R-:W-:Y:S02]  /*13f0*/  IMAD R7, R13, R3, RZ ;  /* 0x000000030d077224 */ /* 0x000fe400078e02ff */
[----:B------:R-:W-:Y:S01]  /*1400*/  IMAD.WIDE.U32 R18, R2, R66, R18 ;  /* 0x0000004202127225 */ /* 0x000fe200078e0012 */
[----:B------:R-:W-:-:S03]  /*1410*/  SHF.R.S32.HI R13, RZ, 0x1f, R4 ;  /* 0x0000001fff0d7819 */ /* 0x000fc60000011404 */
[----:B------:R-:W-:Y:S02]  /*1420*/  IMAD.IADD R19, R19, 0x1, R8 ;  /* 0x0000000113137824 */ /* 0x000fe400078e0208 */
[----:B------:R-:W-:-:S04]  /*1430*/  IMAD.WIDE.U32 R20, R12, R3, RZ ;  /* 0x000000030c147225 */ /* 0x000fc800078e00ff */
[----:B------:R-:W-:Y:S02]  /*1440*/  IMAD R6, R14, R13, R6 ;  /* 0x0000000d0e067224 */ /* 0x000fe400078e0206 */
[----:B------:R-:W-:-:S04]  /*1450*/  IMAD.WIDE.U32 R18, R4, R14, R18 ;  /* 0x0000000e04127225 */ /* 0x000fc800078e0012 */
[----:B------:R-:W-:Y:S01]  /*1460*/  IMAD R7, R12, R0, R7 ;  /* 0x000000000c077224 */ /* 0x000fe200078e0207 */
[----:B------:R-:W-:Y:S01]  /*1470*/  MOV R8, R20 ;  /* 0x0000001400087202 */ /* 0x000fe20000000f00 */
[----:B------:R-:W-:Y:S01]  /*1480*/  IMAD.MOV.U32 R0, RZ, RZ, R18 ;  /* 0x000000ffff007224 */ /* 0x000fe200078e0012 */
[----:B------:R-:W-:Y:S01]  /*1490*/  IADD3 R3, R19, R6, RZ ;  /* 0x0000000613037210 */ /* 0x000fe20007ffe0ff */
[----:B------:R-:W-:Y:S01]  /*14a0*/  IMAD.IADD R15, R21, 0x1, R7 ;  /* 0x00000001150f7824 */ /* 0x000fe200078e0207 */
[----:B------:R-:W-:Y:S05]  /*14b0*/  BRA `(.L_x_902) ;  /* 0x00000004003c7947 */ /* 0x000fea0003800000 */
.L_x_901:
[----:B------:R-:W2:Y:S01]  /*14c0*/  LD.E R4, desc[UR6][R10.64+0x68] ;  /* 0x000068060a047980 */ /* 0x000ea2000c101900 */
[----:B------:R-:W-:-:S03]  /*14d0*/  ISETP.NE.AND P3, PT, R15, -0x1, PT ;  /* 0xffffffff0f00780c */ /* 0x000fc60003f65270 */
[----:B------:R-:W3:Y:S04]  /*14e0*/  LD.E.64 R66, desc[UR6][R10.64+0x38] ;  /* 0x000038060a427980 */ /* 0x000ee8000c101b00 */
[----:B------:R-:W4:Y:S04]  /*14f0*/  LD.E.64 R64, desc[UR6][R10.64+0x40] ;  /* 0x000040060a407980 */ /* 0x000f28000c101b00 */
[----:B------:R-:W4:Y:S04]  /*1500*/  LD.E.64 R18, desc[UR6][R10.64+0x50] ;  /* 0x000050060a127980 */ /* 0x000f28000c101b00 */
[----:B------:R-:W4:Y:S04]  /*1510*/  @!P3 LD.E.64 R24, desc[UR6][R10.64+0x20] ;  /* 0x000020060a18b980 */ /* 0x000f28000c101b00 */
[----:B------:R-:W4:Y:S04]  /*1520*/  @!P3 LD.E.64 R20, desc[UR6][R10.64+0x28] ;  /* 0x000028060a14b980 */ /* 0x000f28000c101b00 */
[----:B------:R1:W5:Y:S01]  /*1530*/  LD.E.64 R22, desc[UR6][R10.64+0x58] ;  /* 0x000058060a167980 */ /* 0x000362000c101b00 */
[----:B------:R-:W-:Y:S01]  /*1540*/  IMAD.MOV.U32 R12, RZ, RZ, RZ ;  /* 0x000000ffff0c7224 */ /* 0x000fe200078e00ff */
[----:B--2---:R-:W-:-:S04]  /*1550*/  IABS R3, R4 ;  /* 0x0000000400037213 */ /* 0x004fc80000000000 */
[----:B------:R-:W2:Y:S08]  /*1560*/  I2F.RP R6, R3 ;  /* 0x0000000300067306 */ /* 0x000eb00000209400 */
[----:B--2---:R-:W2:Y:S02]  /*1570*/  MUFU.RCP R2, R6 ;  /* 0x0000000600027308 */ /* 0x004ea40000001000 */
[----:B--2---:R-:W-:-:S06]  /*1580*/  IADD3 R2, R2, 0xffffffe, RZ ;  /* 0x0ffffffe02027810 */ /* 0x004fcc0007ffe0ff */
[----:B------:R-:W2:Y:S01]  /*1590*/  F2I.FTZ.U32.TRUNC.NTZ R13, R2 ;  /* 0x00000002000d7305 */ /* 0x000ea2000021f000 */
[----:B------:R-:W-:Y:S02]  /*15a0*/  IABS R7, R4 ;  /* 0x0000000400077213 */ /* 0x000fe40000000000 */
[----:B--2---:R-:W-:-:S05]  /*15b0*/  IADD3 R0, RZ, -R13, RZ ;  /* 0x8000000dff007210 */ /* 0x004fca0007ffe0ff */
[----:B------:R-:W-:Y:S01]  /*15c0*/  IMAD R5, R0, R3, RZ ;  /* 0x0000000300057224 */ /* 0x000fe200078e02ff */
[----:B------:R-:W-:-:S03]  /*15d0*/  IABS R0, R237 ;  /* 0x000000ed00007213 */ /* 0x000fc60000000000 */
[----:B------:R-:W-:Y:S01]  /*15e0*/  IMAD.HI.U32 R5, R13, R5, R12 ;  /* 0x000000050d057227 */ /* 0x000fe200078e000c */
[----:B------:R-:W-:-:S05]  /*15f0*/  IADD3 R7, RZ, -R7, RZ ;  /* 0x80000007ff077210 */ /* 0x000fca0007ffe0ff */
[----:B------:R-:W-:-:S04]  /*1600*/  IMAD.HI.U32 R2, R5, R0, RZ ;  /* 0x0000000005027227 */ /* 0x000fc800078e00ff */
[----:B------:R-:W-:-:S05]  /*1610*/  IMAD R0, R2, R7, R0 ;  /* 0x0000000702007224 */ /* 0x000fca00078e0200 */
[----:B------:R-:W-:Y:S01]  /*1620*/  ISETP.GT.U32.AND P0, PT, R3, R0, PT ;  /* 0x000000000300720c */ /* 0x000fe20003f04070 */
[-C--:B---3--:R-:W-:Y:S01]  /*1630*/  @!P3 IMAD R5, R67, R14.reuse, RZ ;  /* 0x0000000e4305b224 */ /* 0x088fe200078e02ff */
[----:B------:R-:W-:Y:S01]  /*1640*/  @!P3 SHF.R.S32.HI R6, RZ, 0x1f, R14 ;  /* 0x0000001fff06b819 */ /* 0x000fe2000001140e */
[----:B------:R-:W-:-:S04]  /*1650*/  @!P3 IMAD.WIDE.U32 R26, R66, R14, RZ ;  /* 0x0000000e421ab225 */ /* 0x000fc800078e00ff */
[----:B------:R-:W-:Y:S01]  /*1660*/  @!P3 IMAD R5, R6, R66, R5 ;  /* 0x000000420605b224 */ /* 0x000fe200078e0205 */
[----:B------:R-:W-:Y:S02]  /*1670*/  @P3 IADD3 R7, R14, R15, RZ ;  /* 0x0000000f0e073210 */ /* 0x000fe40007ffe0ff */
[----:B-----5:R-:W-:Y:S01]  /*1680*/  @!P3 SHF.R.S32.HI R6, RZ, 0x1f, R8 ;  /* 0x0000001fff06b819 */ /* 0x020fe20000011408 */
[----:B------:R-:W-:Y:S02]  /*1690*/  @!P3 IMAD.IADD R27, R27, 0x1, R5 ;  /* 0x000000011b1bb824 */ /* 0x000fe400078e0205 */
[----:B------:R-:W-:Y:S02]  /*16a0*/  @!P0 IMAD.IADD R0, R0, 0x1, -R3 ;  /* 0x0000000100008824 */ /* 0x000fe400078e0a03 */
[----:B----4-:R-:W-:-:S03]  /*16b0*/  @!P3 IMAD R5, R25, R8, RZ ;  /* 0x000000081905b224 */ /* 0x010fc600078e02ff */
[----:B------:R-:W-:Y:S01]  /*16c0*/  ISETP.GE.U32.AND P2, PT, R0, R3, PT ;  /* 0x000000030000720c */ /* 0x000fe20003f46070 */
[-C--:B------:R-:W-:Y:S02]  /*16d0*/  @P3 IMAD R13, R67, R7.reuse, RZ ;  /* 0x00000007430d3224 */ /* 0x080fe400078e02ff */
[----:B------:R-:W-:Y:S01]  /*16e0*/  @P3 IMAD.WIDE.U32 R28, R66, R7, RZ ;  /* 0x00000007421c3225 */ /* 0x000fe200078e00ff */
[----:B------:R-:W-:-:S03]  /*16f0*/  LOP3.LUT R0, R237, R4, RZ, 0x3c, !PT ;  /* 0x00000004ed007212 */ /* 0x000fc600078e3cff */
[C---:B------:R-:W-:Y:S02]  /*1700*/  @!P3 IMAD R5, R24.reuse, R6, R5 ;  /* 0x000000061805b224 */ /* 0x040fe400078e0205 */
[----:B------:R-:W-:Y:S01]  /*1710*/  @!P3 IMAD.WIDE.U32 R24, R24, R8, R26 ;  /* 0x000000081818b225 */ /* 0x000fe200078e001a */
[----:B------:R-:W-:Y:S02]  /*1720*/  @P3 IADD3 R13, R29, R13, RZ ;  /* 0x0000000d1d0d3210 */ /* 0x000fe40007ffe0ff */
[----:B------:R-:W-:Y:S01]  /*1730*/  @P3 MOV R12, R28 ;  /* 0x0000001c000c3202 */ /* 0x000fe20000000f00 */
[----:B------:R-:W-:Y:S01]  /*1740*/  @!P0 VIADD R2, R2, 0x1 ;  /* 0x0000000102028836 */ /* 0x000fe20000000000 */
[----:B------:R-:W-:Y:S02]  /*1750*/  @!P3 IADD3 R13, R25, R5, RZ ;  /* 0x00000005190db210 */ /* 0x000fe40007ffe0ff */
[----:B------:R-:W-:Y:S02]  /*1760*/  LEA R5, R54, 0xffffff80, 0x7 ;  /* 0xffffff8036057811 */ /* 0x000fe400078e38ff */
[----:B------:R-:W-:-:S02]  /*1770*/  @!P3 MOV R12, R24 ;  /* 0x00000018000cb202 */ /* 0x000fc40000000f00 */
[----:B------:R-:W-:Y:S01]  /*1780*/  ISETP.GE.AND P1, PT, R0, RZ, PT ;  /* 0x000000ff0000720c */ /* 0x000fe20003f26270 */
[----:B------:R-:W-:Y:S01]  /*1790*/  @!P3 IMAD R6, R65, R14, RZ ;  /* 0x0000000e4106b224 */ /* 0x000fe200078e02ff */
[----:B------:R-:W-:Y:S02]  /*17a0*/  @!P3 SHF.R.S32.HI R3, RZ, 0x1f, R14 ;  /* 0x0000001fff03b819 */ /* 0x000fe4000001140e */
[----:B------:R-:W-:Y:S01]  /*17b0*/  ISETP.NE.AND P0, PT, R4, RZ, PT ;  /* 0x000000ff0400720c */ /* 0x000fe20003f05270 */
[----:B------:R-:W-:Y:S01]  /*17c0*/  IMAD.WIDE.U32 R24, R66, R5, R12 ;  /* 0x0000000542187225 */ /* 0x000fe200078e000c */
[----:B------:R-:W-:-:S03]  /*17d0*/  @P2 IADD3 R2, R2, 0x1, RZ ;  /* 0x0000000102022810 */ /* 0x000fc60007ffe0ff */
[----:B------:R-:W-:Y:S02]  /*17e0*/  @!P3 IMAD R3, R3, R64, R6 ;  /* 0x000000400303b224 */ /* 0x000fe400078e0206 */
[----:B------:R-:W-:Y:S01]  /*17f0*/  @!P3 IMAD.WIDE.U32 R12, R64, R14, RZ ;  /* 0x0000000e400cb225 */ /* 0x000fe200078e00ff */
[----:B------:R-:W-:Y:S02]  /*1800*/  SHF.R.S32.HI R9, RZ, 0x1f, R5 ;  /* 0x0000001fff097819 */ /* 0x000fe40000011405 */
[----:B------:R-:W-:Y:S01]  /*1810*/  MOV R6, R2 ;  /* 0x0000000200067202 */ /* 0x000fe20000000f00 */
[----:B------:R-:W-:Y:S02]  /*1820*/  IMAD R7, R67, R5, RZ ;  /* 0x0000000543077224 */ /* 0x000fe400078e02ff */
[----:B------:R-:W-:Y:S01]  /*1830*/  @!P3 IMAD.IADD R13, R13, 0x1, R3 ;  /* 0x000000010d0db824 */ /* 0x000fe200078e0203 */
[----:B------:R-:W-:Y:S01]  /*1840*/  @!P3 SHF.R.S32.HI R3, RZ, 0x1f, R8 ;  /* 0x0000001fff03b819 */ /* 0x000fe20000011408 */
[----:B------:R-:W-:-:S02]  /*1850*/  @!P3 IMAD R0, R21, R8, RZ ;  /* 0x000000081500b224 */ /* 0x000fc400078e02ff */
[----:B------:R-:W-:Y:S02]  /*1860*/  IMAD R7, R9, R66, R7 ;  /* 0x0000004209077224 */ /* 0x000fe400078e0207 */
[----:B------:R-:W-:Y:S01]  /*1870*/  @!P1 IMAD.MOV R6, RZ, RZ, -R6 ;  /* 0x000000ffff069224 */ /* 0x000fe200078e0a06 */
[----:B------:R-:W-:Y:S01]  /*1880*/  @!P0 LOP3.LUT R6, RZ, R4, RZ, 0x33, !PT ;  /* 0x00000004ff068212 */ /* 0x000fe200078e33ff */
[----:B------:R-:W-:Y:S01]  /*1890*/  @!P3 IMAD R0, R20, R3, R0 ;  /* 0x000000031400b224 */ /* 0x000fe200078e0200 */
[----:B------:R-:W-:Y:S01]  /*18a0*/  @P3 IADD3 R14, R14, R15, RZ ;  /* 0x0000000f0e0e3210 */ /* 0x000fe20007ffe0ff */
[----:B------:R-:W-:Y:S01]  /*18b0*/  @!P3 IMAD.WIDE.U32 R20, R20, R8, R12 ;  /* 0x000000081414b225 */ /* 0x000fe200078e000c */
[----:B------:R-:W-:Y:S02]  /*18c0*/  IADD3 R25, R25, R7, RZ ;  /* 0x0000000719197210 */ /* 0x000fe40007ffe0ff */
[----:B------:R-:W-:Y:S01]  /*18d0*/  SHF.R.S32.HI R13, RZ, 0x1f, R6 ;  /* 0x0000001fff0d7819 */ /* 0x000fe20000011406 */
[----:B------:R-:W-:-:S02]  /*18e0*/  IMAD R2, R19, R6, RZ ;  /* 0x0000000613027224 */ /* 0x000fc400078e02ff */
[-C--:B------:R-:W-:Y:S02]  /*18f0*/  @P3 IMAD R15, R65, R14.reuse, RZ ;  /* 0x0000000e410f3224 */ /* 0x080fe400078e02ff */
[----:B------:R-:W-:-:S04]  /*1900*/  @P3 IMAD.WIDE.U32 R26, R64, R14, RZ ;  /* 0x0000000e401a3225 */ /* 0x000fc800078e00ff */
[----:B------:R-:W-:Y:S01]  /*1910*/  IMAD.WIDE.U32 R24, R18, R6, R24 ;  /* 0x0000000612187225 */ /* 0x000fe200078e0018 */
[----:B------:R-:W-:-:S03]  /*1920*/  @P3 IADD3 R15, R27, R15, RZ ;  /* 0x0000000f1b0f3210 */ /* 0x000fc60007ffe0ff */
[----:B------:R-:W-:Y:S01]  /*1930*/  IMAD R2, R18, R13, R2 ;  /* 0x0000000d12027224 */ /* 0x000fe200078e0202 */
[----:B------:R-:W-:Y:S01]  /*1940*/  @P3 MOV R8, R26 ;  /* 0x0000001a00083202 */ /* 0x000fe20000000f00 */
[----:B------:R-:W-:Y:S01]  /*1950*/  @!P3 IMAD.IADD R15, R21, 0x1, R0 ;  /* 0x00000001150fb824 */ /* 0x000fe200078e0200 */
[----:B------:R-:W-:Y:S01]  /*1960*/  @!P3 MOV R8, R20 ;  /* 0x000000140008b202 */ /* 0x000fe20000000f00 */
[----:B------:R-:W-:Y:S01]  /*1970*/  IMAD.IADD R3, R25, 0x1, R2 ;  /* 0x0000000119037824 */ /* 0x000fe200078e0202 */
[----:B------:R-:W-:Y:S02]  /*1980*/  MOV R0, R24 ;  /* 0x0000001800007202 */ /* 0x000fe40000000f00 */
[----:B------:R-:W-:Y:S02]  /*1990*/  MOV R2, R5 ;  /* 0x0000000500027202 */ /* 0x000fe40000000f00 */
[----:B-1----:R-:W-:Y:S02]  /*19a0*/  MOV R4, R6 ;  /* 0x0000000600047202 */ /* 0x002fe40000000f00 */
.L_x_902:
[----:B------:R-:W-:Y:S05]  /*19b0*/  BSYNC B0 ;  /* 0x0000000000007941 */ /* 0x000fea0003800000 */
.L_x_900:
[----:B------:R-:W-:Y:S01]  /*19c0*/  ISETP.NE.AND P0, PT, R242, -0x1, PT ;  /* 0xfffffffff200780c */ /* 0x000fe20003f05270 */
[----:B------:R-:W2:Y:S04]  /*19d0*/  LD.E.64 R194, desc[UR6][R10.64+0x30] ;  /* 0x000030060ac27980 */ /* 0x000ea8000c101b00 */
[----:B------:R-:W3:Y:S04]  /*19e0*/  LD.E.64 R20, desc[UR6][R10.64+0x48] ;  /* 0x000048060a147980 */ /* 0x000ee8000c101b00 */
[----:B------:R-:W4:Y:S04]  /*19f0*/  LD.E R81, desc[UR6][R10.64+0xc0] ;  /* 0x0000c0060a517980 */ /* 0x000f28000c101900 */
[----:B------:R-:W3:Y:S04]  /*1a00*/  @!P0 LD.E.64 R26, desc[UR6][R10.64+0x18] ;  /* 0x000018060a1a8980 */ /* 0x000ee8000c101b00 */
[----:B------:R-:W4:Y:S04]  /*1a10*/  LD.E.64 R6, desc[UR6][R10.64+0x10] ;  /* 0x000010060a067980 */ /* 0x000f28000c101b00 */
[----:B------:R-:W4:Y:S04]  /*1a20*/  LD.E.64 R188, desc[UR6][R10.64+0x8] ;  /* 0x000008060abc7980 */ /* 0x000f28000c101b00 */
[----:B------:R1:W5:Y:S04]  /*1a30*/  @P4 LD.E R12, desc[UR6][R16.64] ;  /* 0x00000006100c4980 */ /* 0x000368000c101900 */
[----:B------:R1:W5:Y:S01]  /*1a40*/  LD.E.64 R196, desc[UR6][R10.64] ;  /* 0x000000060ac47980 */ /* 0x000362000c101b00 */
[----:B------:R-:W-:-:S04]  /*1a50*/  SHF.R.S32.HI R69, RZ, 0x1f, R68 ;  /* 0x0000001fff457819 */ /* 0x000fc80000011444 */
[----:B------:R-:W-:-:S04]  /*1a60*/  LEA.HI R186, R69, R68, RZ, 0x3 ;  /* 0x0000004445ba7211 */ /* 0x000fc800078f18ff */
[----:B------:R-:W-:-:S05]  /*1a70*/  LOP3.LUT R71, R186, 0xfffffff8, RZ, 0xc0, !PT ;  /* 0xfffffff8ba477812 */ /* 0x000fca00078ec0ff */
[----:B------:R-:W-:-:S04]  /*1a80*/  IMAD.IADD R71, R68, 0x1, -R71 ;  /* 0x0000000144477824 */ /* 0x000fc800078e0a47 */
[----:B------:R-:W-:Y:S01]  /*1a90*/  IMAD.SHL.U32 R18, R71, 0x8, RZ ;  /* 0x0000000847127824 */ /* 0x000fe200078e00ff */
[----:B------:R-:W-:-:S04]  /*1aa0*/  SHF.R.S32.HI R186, RZ, 0x3, R186 ;  /* 0x00000003ffba7819 */ /* 0x000fc800000114ba */
[----:B------:R-:W-:Y:S02]  /*1ab0*/  IADD3 R14, P1, R18, R8, RZ ;  /* 0x00000008120e7210 */ /* 0x000fe40007f3e0ff */
[----:B------:R-:W-:Y:S01]  /*1ac0*/  SHF.R.S32.HI R19, RZ, 0x1f, R18 ;  /* 0x0000001fff137819 */ /* 0x000fe20000011412 */
[----:B------:R-:W-:-:S04]  /*1ad0*/  IMAD R9, R9, R64, RZ ;  /* 0x0000004009097224 */ /* 0x000fc800078e02ff */
[----:B------:R-:W-:Y:S02]  /*1ae0*/  IMAD.X R15, R19, 0x1, R15, P1 ;  /* 0x00000001130f7824 */ /* 0x000fe400008e060f */
[----:B------:R-:W-:Y:S02]  /*1af0*/  IMAD.SHL.U32 R8, R186, 0x40, RZ ;  /* 0x00000040ba087824 */ /* 0x000fe400078e00ff */
[----:B------:R-:W-:-:S04]  /*1b00*/  IMAD.WIDE.U32 R24, R2, R64, R14 ;  /* 0x0000004002187225 */ /* 0x000fc800078e000e */
[----:B------:R-:W-:Y:S01]  /*1b10*/  IMAD R9, R2, R65, R9 ;  /* 0x0000004102097224 */ /* 0x000fe200078e0209 */
[----:B-1----:R-:W-:Y:S01]  /*1b20*/  LOP3.LUT R17, R8, 0x1c0, RZ, 0xc0, !PT ;  /* 0x000001c008117812 */ /* 0x002fe200078ec0ff */
[----:B------:R-:W-:Y:S01]  /*1b30*/  IMAD R2, R23, R4, RZ ;  /* 0x0000000417027224 */ /* 0x000fe200078e02ff */
[----:B------:R-:W-:Y:S01]  /*1b40*/  MOV R8, R24 ;  /* 0x0000001800087202 */ /* 0x000fe20000000f00 */
[----:B------:R-:W-:Y:S01]  /*1b50*/  IMAD.IADD R9, R25, 0x1, R9 ;  /* 0x0000000119097824 */ /* 0x000fe200078e0209 */
[----:B------:R-:W-:Y:S01]  /*1b60*/  LEA.HI R76, R69, R68, RZ, 0x4 ;  /* 0x00000044454c7211 */ /* 0x000fe200078f20ff */
[-C--:B------:R-:W-:Y:S01]  /*1b70*/  IMAD R2, R13, R22.reuse, R2 ;  /* 0x000000160d027224 */ /* 0x080fe200078e0202 */
[----:B------:R-:W-:Y:S01]  /*1b80*/  SHF.R.S32.HI R78, RZ, 0x1f, R239 ;  /* 0x0000001fff4e7819 */ /* 0x000fe200000114ef */
[----:B------:R-:W-:Y:S01]  /*1b90*/  IMAD.WIDE.U32 R22, R4, R22, R8 ;  /* 0x0000001604167225 */ /* 0x000fe200078e0008 */
[----:B------:R-:W-:Y:S02]  /*1ba0*/  LOP3.LUT R25, R76, 0xfffffff0, RZ, 0xc0, !PT ;  /* 0xfffffff04c197812 */ /* 0x000fe400078ec0ff */
[----:B------:R-:W-:-:S02]  /*1bb0*/  LOP3.LUT R15, R17, 0x38, R18, 0xf8, !PT ;  /* 0x00000038110f7812 */ /* 0x000fc400078ef812 */
[----:B------:R-:W-:Y:S01]  /*1bc0*/  SHF.R.U32.HI R182, RZ, 0x3, R17 ;  /* 0x00000003ffb67819 */ /* 0x000fe20000011611 */
[----:B------:R-:W-:-:S03]  /*1bd0*/  IMAD.IADD R8, R68, 0x1, -R25 ;  /* 0x0000000144087824 */ /* 0x000fc600078e0a19 */
[----:B------:R-:W-:Y:S01]  /*1be0*/  LOP3.LUT R182, R15, R182, RZ, 0x3c, !PT ;  /* 0x000000b60fb67212 */ /* 0x000fe200078e3cff */
[----:B------:R-:W-:Y:S01]  /*1bf0*/  IMAD.IADD R23, R23, 0x1, R2 ;  /* 0x0000000117177824 */ /* 0x000fe200078e0202 */
[----:B------:R-:W-:Y:S01]  /*1c00*/  SHF.R.S32.HI R2, RZ, 0x1f, R237 ;  /* 0x0000001fff027819 */ /* 0x000fe200000114ed */
[----:B------:R-:W-:Y:S01]  /*1c10*/  IMAD R153, R65, R186, RZ ;  /* 0x000000ba41997224 */ /* 0x000fe200078e02ff */
[----:B------:R-:W-:Y:S02]  /*1c20*/  SHF.R.S32.HI R187, RZ, 0x1f, R186 ;  /* 0x0000001fffbb7819 */ /* 0x000fe400000114ba */
[----:B------:R-:W-:Y:S01]  /*1c30*/  SHF.R.S32.HI R75, RZ, 0x1f, R8 ;  /* 0x0000001fff4b7819 */ /* 0x000fe20000011408 */
[----:B------:R-:W-:-:S03]  /*1c40*/  IMAD.WIDE.U32 R22, R186, R64, R22 ;  /* 0x00000040ba167225 */ /* 0x000fc600078e0016 */
[----:B------:R-:W-:Y:S01]  /*1c50*/  LEA.HI R75, R75, R8, RZ, 0x3 ;  /* 0x000000084b4b7211 */ /* 0x000fe200078f18ff */
[----:B------:R-:W-:-:S03]  /*1c60*/  IMAD R153, R187, R64, R153 ;  /* 0x00000040bb997224 */ /* 0x000fc600078e0299 */
[----:B------:R-:W-:Y:S01]  /*1c70*/  LOP3.LUT R73, R75, 0xfffffff8, RZ, 0xc0, !PT ;  /* 0xfffffff84b497812 */ /* 0x000fe200078ec0ff */
[----:B------:R-:W-:-:S04]  /*1c80*/  IMAD.IADD R153, R23, 0x1, R153 ;  /* 0x0000000117997824 */ /* 0x000fc800078e0299 */
[----:B------:R-:W-:Y:S02]  /*1c90*/  IMAD.IADD R73, R8, 0x1, -R73 ;  /* 0x0000000108497824 */ /* 0x000fe400078e0a49 */
[----:B------:R-:W-:Y:S01]  /*1ca0*/  IMAD R183, R67, R186, RZ ;  /* 0x000000ba43b77224 */ /* 0x000fe200078e02ff */
[CC--:B------:R-:W-:Y:S02]  /*1cb0*/  LEA.HI R17, R69.reuse, R68.reuse, RZ, 0x6 ;  /* 0x0000004445117211 */ /* 0x0c0fe400078f30ff */
[----:B------:R-:W-:Y:S01]  /*1cc0*/  LEA.HI R69, R69, R68, RZ, 0x5 ;  /* 0x0000004445457211 */ /* 0x000fe200078f28ff */
[----:B------:R-:W-:Y:S01]  /*1cd0*/  IMAD R183, R187, R66, R183 ;  /* 0x00000042bbb77224 */ /* 0x000fe200078e02b7 */
[----:B------:R-:W-:Y:S01]  /*1ce0*/  MOV R53, 0x20 ;  /* 0x0000002000357802 */ /* 0x000fe20000000f00 */
[----:B------:R-:W-:Y:S02]  /*1cf0*/  IMAD.SHL.U32 R17, R17, 0x8, RZ ;  /* 0x0000000811117824 */ /* 0x000fe400078e00ff */
[----:B------:R-:W-:Y:S01]  /*1d00*/  IMAD.MOV.U32 R55, RZ, RZ, 0x10 ;  /* 0x00000010ff377424 */ /* 0x000fe200078e00ff */
[C---:B------:R-:W-:Y:S01]  /*1d10*/  SHF.L.U64.HI R234, R66.reuse, 0x4, R67 ;  /* 0x0000000442ea7819 */ /* 0x040fe20000010243 */
[----:B------:R-:W-:Y:S01]  /*1d20*/  IMAD.SHL.U32 R233, R66, 0x10, RZ ;  /* 0x0000001042e97824 */ /* 0x000fe200078e00ff */
[----:B------:R-:W-:Y:S01]  /*1d30*/  LOP3.LUT R182, R182, 0xfffffe00, R17, 0xf8, !PT ;  /* 0xfffffe00b6b67812 */ /* 0x000fe200078ef811 */
[C---:B------:R-:W-:Y:S01]  /*1d40*/  IMAD.SHL.U32 R231, R64.reuse, 0x10, RZ ;  /* 0x0000001040e77824 */ /* 0x040fe200078e00ff */
[----:B------:R-:W-:Y:S01]  /*1d50*/  SHF.L.U64.HI R232, R64, 0x4, R65 ;  /* 0x0000000440e87819 */ /* 0x000fe20000010241 */
[----:B------:R-:W-:-:S02]  /*1d60*/  IMAD.SHL.U32 R80, R71, 0x4, RZ ;  /* 0x0000000447507824 */ /* 0x000fc400078e00ff */
[----:B--2---:R-:W-:-:S04]  /*1d70*/  @P0 IMAD.WIDE.U32 R24, R194, R242, RZ ;  /* 0x000000f2c2180225 */ /* 0x004fc800078e00ff */
[----:B------:R-:W-:Y:S02]  /*1d80*/  @P0 IMAD R15, R195, R242, RZ ;  /* 0x000000f2c30f0224 */ /* 0x000fe400078e02ff */
[----:B---3--:R-:W-:-:S04]  /*1d90*/  @!P0 IMAD R9, R27, R239, RZ ;  /* 0x000000ef1b098224 */ /* 0x008fc800078e02ff */
[C---:B------:R-:W-:Y:S02]  /*1da0*/  @!P0 IMAD R14, R26.reuse, R78, R9 ;  /* 0x0000004e1a0e8224 */ /* 0x040fe400078e0209 */
[----:B------:R-:W-:-:S04]  /*1db0*/  @!P0 IMAD.WIDE.U32 R26, R26, R239, RZ ;  /* 0x000000ef1a1a8225 */ /* 0x000fc800078e00ff */
[----:B------:R-:W-:Y:S01]  /*1dc0*/  @P0 IMAD.MOV.U32 R9, RZ, RZ, R24 ;  /* 0x000000ffff090224 */ /* 0x000fe200078e0018 */
[----:B------:R-:W-:Y:S01]  /*1dd0*/  @!P0 MOV R9, R26 ;  /* 0x0000001a00098202 */ /* 0x000fe20000000f00 */
[----:B------:R-:W-:Y:S02]  /*1de0*/  @P0 IMAD.IADD R15, R25, 0x1, R15 ;  /* 0x00000001190f0824 */ /* 0x000fe400078e020f */
[----:B------:R-:W-:Y:S01]  /*1df0*/  @!P0 IMAD.IADD R15, R27, 0x1, R14 ;  /* 0x000000011b0f8824 */ /* 0x000fe200078e020e */
[----:B------:R-:W-:Y:S01]  /*1e00*/  IADD3 R14, P1, R18, R9, RZ ;  /* 0x00000009120e7210 */ /* 0x000fe20007f3e0ff */
[----:B------:R-:W-:-:S04]  /*1e10*/  IMAD R9, R21, R237, RZ ;  /* 0x000000ed15097224 */ /* 0x000fc800078e02ff */
[----:B------:R-:W-:Y:S01]  /*1e20*/  IMAD R2, R20, R2, R9 ;  /* 0x0000000214027224 */ /* 0x000fe200078e0209 */
[----:B------:R-:W-:Y:S01]  /*1e30*/  IADD3 R9, R18, 0x40, RZ ;  /* 0x0000004012097810 */ /* 0x000fe20007ffe0ff */
[----:B------:R-:W-:-:S03]  /*1e40*/  IMAD.X R15, R19, 0x1, R15, P1 ;  /* 0x00000001130f7824 */ /* 0x000fc600008e060f */
[-C--:B----4-:R-:W-:Y:S01]  /*1e50*/  ISETP.GE.AND P0, PT, R9, R81.reuse, PT ;  /* 0x000000510900720c */ /* 0x090fe20003f06270 */
[----:B------:R-:W-:Y:S01]  /*1e60*/  IMAD.WIDE.U32 R190, R237, R20, R14 ;  /* 0x00000014edbe7225 */ /* 0x000fe200078e000e */
[----:B------:R-:W-:Y:S02]  /*1e70*/  ISETP.GE.AND P1, PT, R18, R81, PT ;  /* 0x000000511200720c */ /* 0x000fe40003f26270 */
[----:B------:R-:W-:Y:S01]  /*1e80*/  SEL R77, RZ, 0xffffffff, P0 ;  /* 0xffffffffff4d7807 */ /* 0x000fe20000000000 */
[----:B------:R-:W-:Y:S01]  /*1e90*/  IMAD.IADD R191, R191, 0x1, R2 ;  /* 0x00000001bfbf7824 */ /* 0x000fe200078e0202 */
[----:B------:R-:W-:-:S03]  /*1ea0*/  SEL R2, RZ, 0x1, P1 ;  /* 0x00000001ff027807 */ /* 0x000fc60000800000 */
[----:B------:R-:W-:-:S05]  /*1eb0*/  IMAD.SHL.U32 R77, R77, 0x2, RZ ;  /* 0x000000024d4d7824 */ /* 0x000fca00078e00ff */
[----:B------:R-:W-:Y:S02]  /*1ec0*/  LOP3.LUT R77, R77, 0x2, R2, 0xe2, !PT ;  /* 0x000000024d4d7812 */ /* 0x000fe400078ee202 */
[----:B------:R-:W-:Y:S02]  /*1ed0*/  SHF.R.S32.HI R2, RZ, 0x1f, R79 ;  /* 0x0000001fff027819 */ /* 0x000fe4000001144f */
[----:B------:R-:W-:Y:S02]  /*1ee0*/  LEA R152, P0, R22, R6, 0x1 ;  /* 0x0000000616987211 */ /* 0x000fe400078008ff */
[----:B------:R-:W-:Y:S02]  /*1ef0*/  LEA.HI R103, R2, R79, RZ, 0x7 ;  /* 0x0000004f02677211 */ /* 0x000fe400078f38ff */
[----:B------:R-:W-:Y:S02]  /*1f00*/  LEA.HI.X R153, R22, R7, R153, 0x1, P0 ;  /* 0x0000000716997211 */ /* 0x000fe400000f0c99 */
[----:B------:R-:W-:-:S02]  /*1f10*/  SHF.R.S32.HI R103, RZ, 0x7, R103 ;  /* 0x00000007ff677819 */ /* 0x000fc40000011467 */
[----:B------:R-:W-:Y:S02]  /*1f20*/  IADD3 R184, P0, R18, R0, RZ ;  /* 0x0000000012b87210 */ /* 0x000fe40007f1e0ff */
[----:B------:R-:W-:Y:S02]  /*1f30*/  VIMNMX R103, RZ, R103, !PT ;  /* 0x00000067ff677248 */ /* 0x000fe40007fe0100 */
[----:B------:R-:W-:Y:S02]  /*1f40*/  R2P PR, R73, 0x6 ;  /* 0x0000000649007804 */ /* 0x000fe40000000000 */
[----:B------:R-:W-:Y:S01]  /*1f50*/  ISETP.GT.AND P3, PT, R54, R103, PT ;  /* 0x000000673600720c */ /* 0x000fe20003f64270 */
[----:B------:R-:W-:Y:S02]  /*1f60*/  IMAD.X R185, R19, 0x1, R3, P0 ;  /* 0x0000000113b97824 */ /* 0x000fe400000e0603 */
[----:B------:R-:W-:-:S04]  /*1f70*/  IMAD.WIDE R14, R240, 0x40, R186 ;  /* 0x00000040f00e7825 */ /* 0x000fc800078e02ba */
[----:B------:R-:W-:-:S04]  /*1f80*/  IMAD.WIDE.U32 R184, R186, R66, R184 ;  /* 0x00000042bab87225 */ /* 0x000fc800078e00b8 */
[----:B------:R-:W-:Y:S01]  /*1f90*/  IMAD R193, R15, R194, RZ ;  /* 0x000000c20fc17224 */ /* 0x000fe200078e02ff */
[----:B------:R-:W-:Y:S01]  /*1fa0*/  LOP3.LUT R3, R69, 0xffffffe0, RZ, 0xc0, !PT ;  /* 0xffffffe045037812 */ /* 0x000fe200078ec0ff */
[----:B------:R-:W-:Y:S01]  /*1fb0*/  IMAD.IADD R183, R185, 0x1, R183 ;  /* 0x00000001b9b77824 */ /* 0x000fe200078e02b7 */
[----:B------:R-:W-:Y:S01]  /*1fc0*/  LEA R236, P0, R184, R188, 0x1 ;  /* 0x000000bcb8ec7211 */ /* 0x000fe200078008ff */
[C---:B------:R-:W-:Y:S02]  /*1fd0*/  IMAD R193, R14.reuse, R195, R193 ;  /* 0x000000c30ec17224 */ /* 0x040fe400078e02c1 */
[----:B------:R-:W-:Y:S01]  /*1fe0*/  IMAD.WIDE.U32 R190, R14, R194, R190 ;  /* 0x000000c20ebe7225 */ /* 0x000fe200078e00be */
[----:B------:R-:W-:Y:S02]  /*1ff0*/  SHF.R.S32.HI R69, RZ, 0x5, R69 ;  /* 0x00000005ff457819 */ /* 0x000fe40000011445 */
[----:B------:R-:W-:Y:S01]  /*2000*/  IADD3 R70, -R3, R68, RZ ;  /* 0x0000004403467210 */ /* 0x000fe20007ffe1ff */
[----:B------:R-:W-:Y:S01]  /*2010*/  @!P4 IMAD.MOV.U32 R12, RZ, RZ, RZ ;  /* 0x000000ffff0cc224 */ /* 0x000fe200078e00ff */
[----:B------:R-:W-:Y:S01]  /*2020*/  SEL R55, R55, 0xfffffff0, !P1 ;  /* 0xfffffff037377807 */ /* 0x000fe20004800000 */
[----:B------:R-:W-:Y:S01]  /*2030*/  IMAD.IADD R193, R191, 0x1, R193 ;  /* 0x00000001bfc17824 */ /* 0x000fe200078e02c1 */
[----:B------:R-:W-:-:S02]  /*2040*/  SEL R53, R53, 0xffffffe0, !P2 ;  /* 0xffffffe035357807 */ /* 0x000fc40005000000 */
[----:B------:R-:W-:Y:S01]  /*2050*/  LEA.HI.X R235, R184, R189, R183, 0x1, P0 ;  /* 0x000000bdb8eb7211 */ /* 0x000fe200000f0cb7 */
[----:B------:R-:W-:Y:S06]  /*2060*/  @!P3 BRA `(.L_x_903) ;  /* 0x000000c0009cb947 */ /* 0x000fec0003800000 */
[----:B------:R-:W2:Y:S04]  /*2070*/  LD.E.64 R28, desc[UR6][R10.64+0x120] ;  /* 0x000120060a1c7980 */ /* 0x000ea8000c101b00 */
[----:B------:R-:W3:Y:S04]  /*2080*/  LD.E.64 R30, desc[UR6][R10.64+0x118] ;  /* 0x000118060a1e7980 */ /* 0x000ee8000c101b00 */
[----:B------:R-:W4:Y:S04]  /*2090*/  LD.E.64 R212, desc[UR6][R10.64+0x130] ;  /* 0x000130060ad47980 */ /* 0x000f28000c101b00 */
[----:B------:R-:W3:Y:S04]  /*20a0*/  LD.E.64 R226, desc[UR6][R10.64+0x128] ;  /* 0x000128060ae27980 */ /* 0x000ee8000c101b00 */
[----:B------:R-:W3:Y:S04]  /*20b0*/  LD.E.64 R24, desc[UR6][R10.64+0x140] ;  /* 0x000140060a187980 */ /* 0x000ee8000c101b00 */
[----:B------:R-:W3:Y:S04]  /*20c0*/  LD.E.64 R16, desc[UR6][R10.64+0x138] ;  /* 0x000138060a107980 */ /* 0x000ee8000c101b00 */
[----:B------:R-:W3:Y:S04]  /*20d0*/  LD.E R8, desc[UR6][R10.64+0xd0] ;  /* 0x0000d0060a087980 */ /* 0x000ee8000c101900 */
[----:B------:R-:W3:Y:S04]  /*20e0*/  LD.E.64 R22, desc[UR6][R10.64+0x110] ;  /* 0x000110060a167980 */ /* 0x000ee8000c101b00 */
[----:B------:R-:W3:Y:S04]  /*20f0*/  LD.E.64 R20, desc[UR6][R10.64+0x108] ;  /* 0x000108060a147980 */ /* 0x000ee8000c101b00 */
[----:B------:R-:W3:Y:S04]  /*2100*/  LD.E.64 R14, desc[UR6][R10.64+0x150] ;  /* 0x000150060a0e7980 */ /* 0x000ee8000c101b00 */
[----:B------:R-:W3:Y:S01]  /*2110*/  LD.E.64 R6, desc[UR6][R10.64+0x148] ;  /* 0x000148060a067980 */ /* 0x000ee2000c101b00 */
[C---:B------:R-:W-:Y:S01]  /*2120*/  IMAD.SHL.U32 R96, R66.reuse, 0x40, RZ ;  /* 0x0000004042607824 */ /* 0x040fe200078e00ff */
[----:B------:R-:W-:Y:S01]  /*2130*/  SHF.L.U64.HI R97, R66, 0x6, R67 ;  /* 0x0000000642617819 */ /* 0x000fe20000010243 */
[----:B------:R-:W-:Y:S01]  /*2140*/  IMAD.WIDE.U32 R204, R64, 0x60, RZ ;  /* 0x0000006040cc7825 */ /* 0x000fe200078e00ff */
[----:B------:R-:W-:-:S02]  /*2150*/  LOP3.LUT R179, R77, 0xffff, RZ, 0xc0, !PT ;  /* 0x0000ffff4db37812 */ /* 0x000fc400078ec0ff */
[C-C-:B------:R-:W-:Y:S01]  /*2160*/  SHF.L.U64.HI R92, R64.reuse, 0x5, R65.reuse ;  /* 0x00000005405c7819 */ /* 0x140fe20000010241 */
[C---:B------:R-:W-:Y:S01]  /*2170*/  IMAD.WIDE.U32 R200, R64.reuse, 0xc0, RZ ;  /* 0x000000c040c87825 */ /* 0x040fe200078e00ff */
[C---:B------:R-:W-:Y:S02]  /*2180*/  SHF.L.U32 R91, R64.reuse, 0x5, RZ ;  /* 0x00000005405b7819 */ /* 0x040fe400000006ff */
[C---:B------:R-:W-:Y:S01]  /*2190*/  SHF.L.U64.HI R89, R64.reuse, 0x6, R65 ;  /* 0x0000000640597819 */ /* 0x040fe20000010241 */
[----:B------:R-:W-:Y:S01]  /*21a0*/  IMAD.SHL.U32 R88, R64, 0x40, RZ ;  /* 0x0000004040587824 */ /* 0x000fe200078e00ff */
[----:B------:R-:W-:Y:S01]  /*21b0*/  LOP3.LUT R180, R179, 0x1, RZ, 0xc0, !PT ;  /* 0x00000001b3b47812 */ /* 0x000fe200078ec0ff */
[----:B------:R-:W-:Y:S01]  /*21c0*/  IMAD R87, R65, 0xa0, RZ ;  /* 0x000000a041577824 */ /* 0x000fe200078e02ff */
[----:B------:R-:W-:Y:S01]  /*21d0*/  SHF.L.U64.HI R92, R91, 0x1, R92 ;  /* 0x000000015b5c7819 */ /* 0x000fe2000001025c */
[----:B------:R-:W-:Y:S01]  /*21e0*/  IMAD R85, R65, 0xe0, RZ ;  /* 0x000000e041557824 */ /* 0x000fe200078e02ff */
[----:B------:R-:W-:Y:S01]  /*21f0*/  SHF.L.U64.HI R89, R88, 0x1, R89 ;  /* 0x0000000158597819 */ /* 0x000fe20000010259 */
[----:B------:R-:W-:Y:S01]  /*2200*/  IMAD.WIDE.U32 R202, R64, 0xa0, RZ ;  /* 0x000000a040ca7825 */ /* 0x000fe200078e00ff */
[----:B------:R-:W-:-:S02]  /*2210*/  IADD3 R83, R186, 0x20, RZ ;  /* 0x00000020ba537810 */ /* 0x000fc40007ffe0ff */
[----:B------:R-:W-:Y:S01]  /*2220*/  IADD3 R177, R186, 0x50, RZ ;  /* 0x00000050bab17810 */ /* 0x000fe20007ffe0ff */
[----:B------:R-:W-:Y:S01]  /*2230*/  IMAD.WIDE.U32 R198, R64, 0xe0, RZ ;  /* 0x000000e040c67825 */ /* 0x000fe200078e00ff */
[C---:B------:R-:W-:Y:S02]  /*2240*/  SHF.L.U64.HI R101, R66.reuse, 0x5, R67 ;  /* 0x0000000542657819 */ /* 0x040fe40000010243 */
[----:B------:R-:W-:Y:S01]  /*2250*/  SHF.L.U32 R100, R66, 0x5, RZ ;  /* 0x0000000542647819 */ /* 0x000fe200000006ff */
[C---:B------:R-:W-:Y:S01]  /*2260*/  VIADD R84, R186.reuse, 0x10 ;  /* 0x00000010ba547836 */ /* 0x040fe20000000000 */
[----:B------:R-:W-:Y:S01]  /*2270*/  MOV R142, R236 ;  /* 0x000000ec008e7202 */ /* 0x000fe20000000f00 */
[C---:B------:R-:W-:Y:S01]  /*2280*/  VIADD R82, R186.reuse, 0x30 ;  /* 0x00000030ba527836 */ /* 0x040fe20000000000 */
[----:B------:R-:W-:Y:S01]  /*2290*/  MOV R144, R152 ;  /* 0x0000009800907202 */ /* 0x000fe20000000f00 */
[C---:B------:R-:W-:Y:S01]  /*22a0*/  VIADD R178, R186.reuse, 0x40 ;  /* 0x00000040bab27836 */ /* 0x040fe20000000000 */
[----:B------:R-:W-:Y:S01]  /*22b0*/  LOP3.LUT R179, R179, 0x2, RZ, 0xc0, !PT ;  /* 0x00000002b3b37812 */ /* 0x000fe200078ec0ff */
[C---:B------:R-:W-:Y:S01]  /*22c0*/  VIADD R176, R186.reuse, 0x60 ;  /* 0x00000060bab07836 */ /* 0x040fe20000000000 */
[----:B------:R-:W-:Y:S01]  /*22d0*/  SHF.L.U32 R91, R91, 0x1, RZ ;  /* 0x000000015b5b7819 */ /* 0x000fe200000006ff */
[----:B------:R-:W-:-:S02]  /*22e0*/  VIADD R174, R186, 0x70 ;  /* 0x00000070baae7836 */ /* 0x000fc40000000000 */
[----:B------:R-:W-:Y:S02]  /*22f0*/  IMAD.MOV.U32 R143, RZ, RZ, R235 ;  /* 0x000000ffff8f7224 */ /* 0x000fe400078e00eb */
[----:B------:R-:W-:Y:S02]  /*2300*/  IMAD.MOV.U32 R145, RZ, RZ, R153 ;  /* 0x000000ffff917224 */ /* 0x000fe400078e0099 */
[----:B------:R-:W-:Y:S02]  /*2310*/  IMAD.SHL.U32 R88, R88, 0x2, RZ ;  /* 0x0000000258587824 */ /* 0x000fe400078e00ff */
[----:B------:R-:W-:Y:S02]  /*2320*/  IMAD.IADD R87, R203, 0x1, R87 ;  /* 0x00000001cb577824 */ /* 0x000fe400078e0257 */
[----:B------:R-:W-:Y:S02]  /*2330*/  IMAD.IADD R85, R199, 0x1, R85 ;  /* 0x00000001c7557824 */ /* 0x000fe400078e0255 */
[----:B--2---:R-:W-:-:S04]  /*2340*/  IMAD R3, R29, R239, RZ ;  /* 0x000000ef1d037224 */ /* 0x004fc800078e02ff */
[----:B------:R-:W-:Y:S02]  /*2350*/  IMAD R0, R28, R78, R3 ;  /* 0x0000004e1c007224 */ /* 0x000fe400078e0203 */
[----:B------:R-:W-:Y:S01]  /*2360*/  IMAD.WIDE.U32 R28, R239, R28, R18 ;  /* 0x0000001cef1c7225 */ /* 0x000fe200078e0012 */
[----:B----4-:R-:W-:-:S03]  /*2370*/  SHF.L.U64.HI R125, R212, 0x5, R213 ;  /* 0x00000005d47d7819 */ /* 0x010fc600000102d5 */
[----:B---3--:R-:W-:Y:S01]  /*2380*/  IMAD R3, R31, R239, RZ ;  /* 0x000000ef1f037224 */ /* 0x008fe200078e02ff */
[----:B------:R-:W-:Y:S01]  /*2390*/  SHF.L.U32 R126, R212, 0x5, RZ ;  /* 0x00000005d47e7819 */ /* 0x000fe200000006ff */
[----:B------:R-:W-:Y:S01]  /*23a0*/  IMAD.IADD R29, R29, 0x1, R0 ;  /* 0x000000011d1d7824 */ /* 0x000fe200078e0200 */
[----:B------:R-:W-:Y:S01]  /*23b0*/  SHF.L.U32 R105, R226, 0x4, RZ ;  /* 0x00000004e2697819 */ /* 0x000fe200000006ff */
[----:B------:R-:W-:Y:S01]  /*23c0*/  IMAD R0, R30, R78, R3 ;  /* 0x0000004e1e007224 */ /* 0x000fe200078e0203 */
[----:B------:R-:W-:Y:S01]  /*23d0*/  SHF.R.S32.HI R3, RZ, 0x1f, R5 ;  /* 0x0000001fff037819 */ /* 0x000fe20000011405 */
[----:B------:R-:W-:Y:S01]  /*23e0*/  IMAD.WIDE.U32 R26, R239, R30, R18 ;  /* 0x0000001eef1a7225 */ /* 0x000fe200078e0012 */
[C-C-:B------:R-:W-:Y:S02]  /*23f0*/  SHF.L.U64.HI R102, R226.reuse, 0x4, R227.reuse ;  /* 0x00000004e2667819 */ /* 0x140fe400000102e3 */
[----:B------:R-:W-:Y:S01]  /*2400*/  SHF.L.U64.HI R110, R226, 0x5, R227 ;  /* 0x00000005e26e7819 */ /* 0x000fe200000102e3 */
[-C--:B------:R-:W-:Y:S01]  /*2410*/  IMAD R2, R213, R5.reuse, RZ ;  /* 0x00000005d5027224 */ /* 0x080fe200078e02ff */
[----:B------:R-:W-:Y:S01]  /*2420*/  SHF.L.U64.HI R128, R212, 0x6, R213 ;  /* 0x00000006d4807819 */ /* 0x000fe200000102d5 */
[----:B------:R-:W-:Y:S01]  /*2430*/  IMAD.IADD R27, R27, 0x1, R0 ;  /* 0x000000011b1b7824 */ /* 0x000fe200078e0200 */
[----:B------:R-:W-:Y:S01]  /*2440*/  SHF.L.U64.HI R125, R126, 0x1, R125 ;  /* 0x000000017e7d7819 */ /* 0x000fe2000001027d */
[----:B------:R-:W-:Y:S01]  /*2450*/  IMAD R0, R227, R5, RZ ;  /* 0x00000005e3007224 */ /* 0x000fe200078e02ff */
[----:B------:R-:W-:Y:S01]  /*2460*/  LEA.HI R165, R8, R8, RZ, 0x1 ;  /* 0x0000000808a57211 */ /* 0x000fe200078f08ff */
[----:B------:R-:W-:Y:S01]  /*2470*/  IMAD R2, R212, R3, R2 ;  /* 0x00000003d4027224 */ /* 0x000fe200078e0202 */
[----:B------:R-:W-:Y:S01]  /*2480*/  SHF.L.U64.HI R108, R226, 0x6, R227 ;  /* 0x00000006e26c7819 */ /* 0x000fe200000102e3 */
[----:B------:R-:W-:Y:S01]  /*2490*/  IMAD.WIDE.U32 R28, R212, R5, R28 ;  /* 0x00000005d41c7225 */ /* 0x000fe200078e001c */
[----:B------:R-:W-:-:S02]  /*24a0*/  SHF.R.S32.HI R165, RZ, 0x1, R165 ;  /* 0x00000001ffa57819 */ /* 0x000fc400000114a5 */
[C---:B------:R-:W-:Y:S01]  /*24b0*/  SHF.L.U32 R111, R226.reuse, 0x6, RZ ;  /* 0x00000006e26f7819 */ /* 0x040fe200000006ff */
[C---:B------:R-:W-:Y:S01]  /*24c0*/  IMAD R0, R226.reuse, R3, R0 ;  /* 0x00000003e2007224 */ /* 0x040fe200078e0200 */
[----:B------:R-:W-:Y:S01]  /*24d0*/  IADD3 R29, R29, R2, RZ ;  /* 0x000000021d1d7210 */ /* 0x000fe20007ffe0ff */
[----:B------:R-:W-:Y:S01]  /*24e0*/  IMAD.WIDE.U32 R26, R226, R5, R26 ;  /* 0x00000005e21a7225 */ /* 0x000fe200078e001a */
[----:B------:R-:W-:Y:S02]  /*24f0*/  IADD3 R3, P0, -R79, R186, RZ ;  /* 0x000000ba4f037210 */ /* 0x000fe40007f1e1ff */
[----:B------:R-:W-:Y:S01]  /*2500*/  SHF.L.U32 R181, R165, 0x4, RZ ;  /* 0x00000004a5b57819 */ /* 0x000fe200000006ff */
[-C--:B------:R-:W-:Y:S01]  /*2510*/  IMAD R2, R25, R4.reuse, RZ ;  /* 0x0000000419027224 */ /* 0x080fe200078e02ff */
[----:B------:R-:W-:Y:S01]  /*2520*/  SHF.L.U32 R171, R165, 0x6, RZ ;  /* 0x00000006a5ab7819 */ /* 0x000fe200000006ff */
[----:B------:R-:W-:Y:S01]  /*2530*/  IMAD.IADD R27, R27, 0x1, R0 ;  /* 0x000000011b1b7824 */ /* 0x000fe200078e0200 */
[----:B------:R-:W-:Y:S01]  /*2540*/  SHF.L.U32 R126, R126, 0x1, RZ ;  /* 0x000000017e7e7819 */ /* 0x000fe200000006ff */
[-C--:B------:R-:W-:Y:S01]  /*2550*/  IMAD R0, R17, R4.reuse, RZ ;  /* 0x0000000411007224 */ /* 0x080fe200078e02ff */
[----:B------:R-:W-:Y:S01]  /*2560*/  SHF.R.S32.HI R17, RZ, 0x1f, R79 ;  /* 0x0000001fff117819 */ /* 0x000fe2000001144f */
[C---:B------:R-:W-:Y:S01]  /*2570*/  IMAD R2, R24.reuse, R13, R2 ;  /* 0x0000000d18027224 */ /* 0x040fe200078e0202 */
[----:B------:R-:W-:Y:S01]  /*2580*/  SHF.R.S32.HI R161, RZ, 0x1f, R181 ;  /* 0x0000001fffa17819 */ /* 0x000fe200000114b5 */
[----:B------:R-:W-:Y:S01]  /*2590*/  IMAD.WIDE.U32 R24, R24, R4, R28 ;  /* 0x0000000418187225 */ /* 0x000fe200078e001c */
[----:B------:R-:W-:-:S03]  /*25a0*/  SHF.R.S32.HI R156, RZ, 0x1f, R171 ;  /* 0x0000001fff9c7819 */ /* 0x000fc600000114ab */
[----:B------:R-:W-:Y:S01]  /*25b0*/  IMAD R0, R16, R13, R0 ;  /* 0x0000000d10007224 */ /* 0x000fe200078e0200 */
[----:B------:R-:W-:Y:S01]  /*25c0*/  IADD3 R13, R25, R2, RZ ;  /* 0x00000002190d7210 */ /* 0x000fe20007ffe0ff */
[----:B------:R-:W-:Y:S02]  /*25d0*/  IMAD.X R17, R187, 0x1, ~R17, P0 ;  /* 0x00000001bb117824 */ /* 0x000fe400000e0e11 */
[----:B-----5:R-:W-:Y:S01]  /*25e0*/  IMAD.IADD R2, R12, 0x1, R5 ;  /* 0x000000010c027824 */ /* 0x020fe200078e0205 */
[----:B------:R-:W-:Y:S01]  /*25f0*/  MOV R12, R24 ;  /* 0x00000018000c7202 */ /* 0x000fe20000000f00 */
[----:B------:R-:W-:Y:S02]  /*2600*/  IMAD R133, R17, R212, RZ ;  /* 0x000000d411857224 */ /* 0x000fe400078e02ff */
[----:B------:R-:W-:-:S04]  /*2610*/  IMAD.WIDE.U32 R26, R16, R4, R26 ;  /* 0x00000004101a7225 */ /* 0x000fc800078e001a */
[-C--:B------:R-:W-:Y:S02]  /*2620*/  IMAD R133, R213, R3.reuse, R133 ;  /* 0x00000003d5857224 */ /* 0x080fe400078e0285 */
[----:B------:R-:W-:-:S04]  /*2630*/  IMAD.WIDE.U32 R12, R212, R3, R12 ;  /* 0x00000003d40c7225 */ /* 0x000fc800078e000c */
[----:B------:R-:W-:Y:S01]  /*2640*/  IMAD.IADD R25, R27, 0x1, R0 ;  /* 0x000000011b197824 */ /* 0x000fe200078e0200 */
[----:B------:R-:W-:Y:S01]  /*2650*/  IADD3 R133, R13, R133, RZ ;  /* 0x000000850d857210 */ /* 0x000fe20007ffe0ff */
[----:B------:R-:W-:Y:S01]  /*2660*/  IMAD.MOV.U32 R24, RZ, RZ, R26 ;  /* 0x000000ffff187224 */ /* 0x000fe200078e001a */
[C---:B------:R-:W-:Y:S01]  /*2670*/  LEA R134, P1, R12.reuse, R22, 0x1 ;  /* 0x000000160c867211 */ /* 0x040fe200078208ff */
[----:B------:R-:W-:Y:S02]  /*2680*/  IMAD R137, R17, R226, RZ ;  /* 0x000000e211897224 */ /* 0x000fe400078e02ff */
[----:B------:R-:W-:Y:S01]  /*2690*/  IMAD R2, R165, R2, RZ ;  /* 0x00000002a5027224 */ /* 0x000fe200078e02ff */
[----:B------:R-:W-:Y:S01]  /*26a0*/  LEA.HI.X R133, R12, R23, R133, 0x1, P1 ;  /* 0x000000170c857211 */ /* 0x000fe200008f0c85 */
[----:B------:R-:W-:Y:S02]  /*26b0*/  IMAD R5, R186, R165, R80 ;  /* 0x000000a5ba057224 */ /* 0x000fe400078e0250 */
[-C--:B------:R-:W-:Y:S01]  /*26c0*/  IMAD R137, R227, R3.reuse, R137 ;  /* 0x00000003e3897224 */ /* 0x080fe200078e0289 */
[----:B------:R-:W-:Y:S01]  /*26d0*/  SHF.R.S32.HI R0, RZ, 0x1f, R2 ;  /* 0x0000001fff007819 */ /* 0x000fe20000011402 */
[----:B------:R-:W-:Y:S01]  /*26e0*/  IMAD.WIDE.U32 R16, R226, R3, R24 ;  /* 0x00000003e2107225 */ /* 0x000fe200078e0018 */
[----:B------:R-:W-:-:S03]  /*26f0*/  IADD3 R13, P3, R2, R5, RZ ;  /* 0x00000005020d7210 */ /* 0x000fc60007f7e0ff */
[----:B------:R-:W-:Y:S01]  /*2700*/  IMAD.IADD R3, R80, 0x1, R5 ;  /* 0x0000000150037824 */ /* 0x000fe200078e0205 */
[----:B------:R-:W-:Y:S01]  /*2710*/  LEA R136, P0, R16, R20, 0x1 ;  /* 0x0000001410887211 */ /* 0x000fe200078008ff */
[----:B------:R-:W-:Y:S02]  /*2720*/  IMAD.SHL.U32 R12, R13, 0x2, RZ ;  /* 0x000000020d0c7824 */ /* 0x000fe400078e00ff */
[----:B------:R-:W-:Y:S01]  /*2730*/  IMAD.IADD R137, R17, 0x1, R137 ;  /* 0x0000000111897824 */ /* 0x000fe200078e0289 */
[----:B------:R-:W-:Y:S01]  /*2740*/  IADD3 R141, P2, R2, R3, RZ ;  /* 0x00000003028d7210 */ /* 0x000fe20007f5e0ff */
[----:B------:R-:W-:Y:S01]  /*2750*/  VIADD R172, R181, 0x40 ;  /* 0x00000040b5ac7836 */ /* 0x000fe20000000000 */
[----:B------:R-:W-:Y:S01]  /*2760*/  LEA.HI.X.SX32 R2, R5, R0, 0x1, P3 ;  /* 0x0000000005027211 */ /* 0x000fe200018f0eff */
[----:B------:R-:W-:Y:S01]  /*2770*/  IMAD.SHL.U32 R113, R226, 0x20, RZ ;  /* 0x00000020e2717824 */ /* 0x000fe200078e00ff */
[-C--:B------:R-:W-:Y:S01]  /*2780*/  IADD3 R56, P1, R14, R12.reuse, RZ ;  /* 0x0000000c0e387210 */ /* 0x080fe20007f3e0ff */
[----:B------:R-:W-:Y:S01]  /*2790*/  IMAD R5, R65, 0xc0, RZ ;  /* 0x000000c041057824 */ /* 0x000fe200078e02ff */
[----:B------:R-:W-:Y:S01]  /*27a0*/  SHF.L.U64.HI R13, R13, 0x1, R2 ;  /* 0x000000010d0d7819 */ /* 0x000fe20000010202 */
[----:B------:R-:W-:Y:S01]  /*27b0*/  IMAD.SHL.U32 R124, R212, 0x10, RZ ;  /* 0x00000010d47c7824 */ /* 0x000fe200078e00ff */
[----:B------:R-:W-:Y:S01]  /*27c0*/  LEA.HI.X R137, R16, R21, R137, 0x1, P0 ;  /* 0x0000001510897211 */ /* 0x000fe200000f0c89 */
[----:B------:R-:W-:Y:S01]  /*27d0*/  IMAD.SHL.U32 R129, R212, 0x40, RZ ;  /* 0x00000040d4817824 */ /* 0x000fe200078e00ff */
[----:B------:R-:W-:Y:S01]  /*27e0*/  IADD3 R12, P0, R6, R12, RZ ;  /* 0x0000000c060c7210 */ /* 0x000fe20007f1e0ff */
[----:B------:R-:W-:Y:S01]  /*27f0*/  IMAD.X R57, R15, 0x1, R13, P1 ;  /* 0x000000010f397824 */ /* 0x000fe200008e060d */
[----:B------:R-:W-:Y:S01]  /*2800*/  IADD3 R170, R181, R172, RZ ;  /* 0x000000acb5aa7210 */ /* 0x000fe20007ffe0ff */
[----:B------:R-:W-:Y:S01]  /*2810*/  IMAD.SHL.U32 R175, R165, 0x20, RZ ;  /* 0x00000020a5af7824 */ /* 0x000fe200078e00ff */
[----:B------:R-:W-:Y:S01]  /*2820*/  IADD3.X R13, R7, R13, RZ, P0, !PT ;  /* 0x0000000d070d7210 */ /* 0x000fe200007fe4ff */
[----:B------:R-:W-:Y:S01]  /*2830*/  IMAD R173, R165, 0x30, RZ ;  /* 0x00000030a5ad7824 */ /* 0x000fe200078e02ff */
[----:B------:R-:W-:Y:S01]  /*2840*/  IADD3 R98, P0, R233, 0x40, RZ ;  /* 0x00000040e9627810 */ /* 0x000fe20007f1e0ff */
[----:B------:R-:W-:Y:S01]  /*2850*/  IMAD.IADD R168, R181, 0x1, R170 ;  /* 0x00000001b5a87824 */ /* 0x000fe200078e02aa */
[----:B------:R-:W-:Y:S01]  /*2860*/  LEA.HI.X.SX32 R0, R3, R0, 0x1, P2 ;  /* 0x0000000003007211 */ /* 0x000fe200010f0eff */
[----:B------:R-:W-:Y:S01]  /*2870*/  IMAD R169, R165, 0x50, RZ ;  /* 0x00000050a5a97824 */ /* 0x000fe200078e02ff */
[----:B------:R-:W-:Y:S01]  /*2880*/  IADD3.X R99, RZ, R234, RZ, P0, !PT ;  /* 0x000000eaff637210 */ /* 0x000fe200007fe4ff */
[----:B------:R-:W-:Y:S01]  /*2890*/  IMAD.IADD R166, R181, 0x1, R168 ;  /* 0x00000001b5a67824 */ /* 0x000fe200078e02a8 */
[----:B------:R-:W-:Y:S01]  /*28a0*/  IADD3 R224, P1, R98, R233, RZ ;  /* 0x000000e962e07210 */ /* 0x000fe20007f3e0ff */
[----:B------:R-:W-:Y:S01]  /*28b0*/  IMAD R167, R165, 0x60, RZ ;  /* 0x00000060a5a77824 */ /* 0x000fe200078e02ff */
[----:B------:R-:W-:Y:S01]  /*28c0*/  IADD3 R220, P0, R96, 0x40, RZ ;  /* 0x0000004060dc7810 */ /* 0x000fe20007f1e0ff */
[----:B------:R-:W-:Y:S01]  /*28d0*/  IMAD.IADD R164, R181, 0x1, R166 ;  /* 0x00000001b5a47824 */ /* 0x000fe200078e02a6 */
[----:B------:R-:W-:Y:S01]  /*28e0*/  SHF.L.U32 R140, R141, 0x1, RZ ;  /* 0x000000018d8c7819 */ /* 0x000fe200000006ff */
[----:B------:R-:W-:Y:S01]  /*28f0*/  IMAD.X R225, R99, 0x1, R234, P1 ;  /* 0x0000000163e17824 */ /* 0x000fe200008e06ea */
[----:B------:R-:W-:Y:S01]  /*2900*/  IADD3.X R221, RZ, R97, RZ, P0, !PT ;  /* 0x00000061ffdd7210 */ /* 0x000fe200007fe4ff */
[----:B------:R-:W-:Y:S01]  /*2910*/  IMAD R3, R67, 0x30, RZ ;  /* 0x0000003043037824 */ /* 0x000fe200078e02ff */
[----:B------:R-:W-:Y:S01]  /*2920*/  IADD3 R222, P1, R224, R233, RZ ;  /* 0x000000e9e0de7210 */ /* 0x000fe20007f3e0ff */
[----:B------:R-:W-:Y:S01]  /*2930*/  IMAD R127, R213, 0x60, RZ ;  /* 0x00000060d57f7824 */ /* 0x000fe200078e02ff */
[----:B------:R-:W-:Y:S01]  /*2940*/  IADD3 R104, P0, R105, 0x40, RZ ;  /* 0x0000004069687810 */ /* 0x000fe20007f1e0ff */
[----:B------:R-:W-:Y:S01]  /*2950*/  IMAD R131, R213, 0xc0, RZ ;  /* 0x000000c0d5837824 */ /* 0x000fe200078e02ff */
[----:B------:R-:W-:Y:S01]  /*2960*/  SHF.L.U64.HI R141, R141, 0x1, R0 ;  /* 0x000000018d8d7819 */ /* 0x000fe20000010200 */
[----:B------:R-:W-:Y:S01]  /*2970*/  IMAD.WIDE.U32 R218, R212, 0x60, RZ ;  /* 0x00000060d4da7825 */ /* 0x000fe200078e00ff */
[----:B------:R-:W-:-:S02]  /*2980*/  IADD3 R138, P3, R14, R140, RZ ;  /* 0x0000008c0e8a7210 */ /* 0x000fc40007f7e0ff */
[----:B------:R-:W-:Y:S01]  /*2990*/  IADD3 R140, P2, R6, R140, RZ ;  /* 0x0000008c068c7210 */ /* 0x000fe20007f5e0ff */
[--C-:B------:R-:W-:Y:S01]  /*29a0*/  IMAD.X R107, RZ, RZ, R102.reuse, P0 ;  /* 0x000000ffff6b7224 */ /* 0x100fe200000e0666 */
[----:B------:R-:W-:Y:S01]  /*29b0*/  IADD3.X R223, R225, R234, RZ, P1, !PT ;  /* 0x000000eae1df7210 */ /* 0x000fe20000ffe4ff */
[--C-:B------:R-:W-:Y:S01]  /*29c0*/  IMAD.X R139, R15, 0x1, R141.reuse, P3 ;  /* 0x000000010f8b7824 */ /* 0x100fe200018e068d */
[----:B------:R-:W-:Y:S01]  /*29d0*/  IADD3 R109, P1, R104, R105, RZ ;  /* 0x00000069686d7210 */ /* 0x000fe20007f3e0ff */
[----:B------:R-:W-:Y:S01]  /*29e0*/  IMAD.X R141, R7, 0x1, R141, P2 ;  /* 0x00000001078d7824 */ /* 0x000fe200010e068d */
[----:B------:R-:W-:Y:S01]  /*29f0*/  IADD3 R112, P0, R113, R104, RZ ;  /* 0x0000006871707210 */ /* 0x000fe20007f1e0ff */
[----:B------:R-:W-:Y:S01]  /*2a00*/  IMAD R7, R65, 0x60, RZ ;  /* 0x0000006041077824 */ /* 0x000fe200078e02ff */
[----:B------:R-:W-:Y:S01]  /*2a10*/  IADD3 R163, R181, R164, RZ ;  /* 0x000000a4b5a37210 */ /* 0x000fe20007ffe0ff */
[----:B------:R-:W-:Y:S01]  /*2a20*/  IMAD.X R106, R107, 0x1, R102, P1 ;  /* 0x000000016b6a7824 */ /* 0x000fe200008e0666 */
[----:B------:R-:W-:Y:S01]  /*2a30*/  IADD3.X R115, R110, R107, RZ, P0, !PT ;  /* 0x0000006b6e737210 */ /* 0x000fe200007fe4ff */
[----:B------:R-:W-:Y:S01]  /*2a40*/  IMAD.WIDE.U32 R216, R212, 0xa0, RZ ;  /* 0x000000a0d4d87825 */ /* 0x000fe200078e00ff */
[----:B------:R-:W-:-:S02]  /*2a50*/  IADD3 R114, P1, R113, R109, RZ ;  /* 0x0000006d71727210 */ /* 0x000fc40007f3e0ff */
[----:B------:R-:W-:Y:S01]  /*2a60*/  IADD3 R116, P0, R112, R113, RZ ;  /* 0x0000007170747210 */ /* 0x000fe20007f1e0ff */
[----:B------:R-:W-:Y:S01]  /*2a70*/  IMAD.WIDE.U32 R214, R212, 0xc0, RZ ;  /* 0x000000c0d4d67825 */ /* 0x000fe200078e00ff */
[----:B------:R-:W-:Y:S02]  /*2a80*/  IADD3 R90, R205, R7, RZ ;  /* 0x00000007cd5a7210 */ /* 0x000fe40007ffe0ff */
[----:B------:R-:W-:Y:S01]  /*2a90*/  IADD3 R86, R201, R5, RZ ;  /* 0x00000005c9567210 */ /* 0x000fe20007ffe0ff */
[C---:B------:R-:W-:Y:S01]  /*2aa0*/  IMAD R7, R213.reuse, 0xa0, RZ ;  /* 0x000000a0d5077824 */ /* 0x040fe200078e02ff */
[----:B------:R-:W-:Y:S01]  /*2ab0*/  IADD3.X R117, R110, R106, RZ, P1, !PT ;  /* 0x0000006a6e757210 */ /* 0x000fe20000ffe4ff */
[----:B------:R-:W-:Y:S01]  /*2ac0*/  IMAD R5, R213, 0xe0, RZ ;  /* 0x000000e0d5057824 */ /* 0x000fe200078e02ff */
[----:B------:R-:W-:Y:S01]  /*2ad0*/  IADD3.X R119, R115, R110, RZ, P0, !PT ;  /* 0x0000006e73777210 */ /* 0x000fe200007fe4ff */
[----:B------:R-:W-:Y:S01]  /*2ae0*/  IMAD R165, R165, 0x70, RZ ;  /* 0x00000070a5a57824 */ /* 0x000fe200078e02ff */
[----:B------:R-:W-:Y:S01]  /*2af0*/  SHF.L.U64.HI R15, R212, 0x4, R213 ;  /* 0x00000004d40f7819 */ /* 0x000fe200000102d5 */
[----:B------:R-:W-:Y:S01]  /*2b00*/  IMAD.WIDE.U32 R210, R66, 0x30, R224 ;  /* 0x0000003042d27825 */ /* 0x000fe200078e00e0 */
[----:B------:R-:W-:-:S02]  /*2b10*/  IADD3 R121, P1, R114, R113, RZ ;  /* 0x0000007172797210 */ /* 0x000fc40007f3e0ff */
[----:B------:R-:W-:Y:S01]  /*2b20*/  IADD3 R123, P0, R116, R113, RZ ;  /* 0x00000071747b7210 */ /* 0x000fe20007f1e0ff */
[----:B------:R-:W-:Y:S01]  /*2b30*/  IMAD.WIDE.U32 R208, R66, 0x30, R222 ;  /* 0x0000003042d07825 */ /* 0x000fe200078e00de */
[----:B------:R-:W-:Y:S02]  /*2b40*/  IADD3 R162, R181, R163, RZ ;  /* 0x000000a3b5a27210 */ /* 0x000fe40007ffe0ff */
[----:B------:R-:W-:Y:S01]  /*2b50*/  SHF.L.U64.HI R122, R124, 0x1, R15 ;  /* 0x000000017c7a7819 */ /* 0x000fe2000001020f */
[----:B------:R-:W-:Y:S01]  /*2b60*/  IMAD.WIDE.U32 R212, R212, 0xe0, RZ ;  /* 0x000000e0d4d47825 */ /* 0x000fe200078e00ff */
[----:B------:R-:W-:Y:S02]  /*2b70*/  SHF.L.U64.HI R128, R129, 0x1, R128 ;  /* 0x0000000181807819 */ /* 0x000fe40000010280 */
[----:B------:R-:W-:Y:S01]  /*2b80*/  IADD3 R127, R219, R127, RZ ;  /* 0x0000007fdb7f7210 */ /* 0x000fe20007ffe0ff */
[----:B------:R-:W-:Y:S01]  /*2b90*/  IMAD.WIDE.U32 R206, R66, 0x30, R220 ;  /* 0x0000003042ce7825 */ /* 0x000fe200078e00dc */
[----:B------:R-:W-:-:S02]  /*2ba0*/  IADD3 R131, R215, R131, RZ ;  /* 0x00000083d7837210 */ /* 0x000fc40007ffe0ff */
[----:B------:R-:W-:Y:S01]  /*2bb0*/  SHF.R.S32.HI R160, RZ, 0x1f, R175 ;  /* 0x0000001fffa07819 */ /* 0x000fe200000114af */
[----:B------:R-:W-:Y:S01]  /*2bc0*/  IMAD.MOV.U32 R14, RZ, RZ, R54 ;  /* 0x000000ffff0e7224 */ /* 0x000fe200078e0036 */
[----:B------:R-:W-:Y:S01]  /*2bd0*/  SHF.R.S32.HI R158, RZ, 0x1f, R173 ;  /* 0x0000001fff9e7819 */ /* 0x000fe200000114ad */
[----:B------:R-:W-:Y:S01]  /*2be0*/  IMAD.SHL.U32 R124, R124, 0x2, RZ ;  /* 0x000000027c7c7824 */ /* 0x000fe200078e00ff */
[----:B------:R-:W-:Y:S01]  /*2bf0*/  SHF.R.S32.HI R154, RZ, 0x1f, R169 ;  /* 0x0000001fff9a7819 */ /* 0x000fe200000114a9 */
[----:B------:R-:W-:Y:S01]  /*2c00*/  IMAD.SHL.U32 R129, R129, 0x2, RZ ;  /* 0x0000000281817824 */ /* 0x000fe200078e00ff */
[----:B------:R-:W-:Y:S01]  /*2c10*/  SHF.R.S32.HI R150, RZ, 0x1f, R167 ;  /* 0x0000001fff967819 */ /* 0x000fe200000114a7 */
[----:B------:R-:W-:Y:S01]  /*2c20*/  IMAD.IADD R130, R217, 0x1, R7 ;  /* 0x00000001d9827824 */ /* 0x000fe200078e0207 */
[----:B------:R-:W-:Y:S01]  /*2c30*/  SHF.R.S32.HI R148, RZ, 0x1f, R165 ;  /* 0x0000001fff947819 */ /* 0x000fe200000114a5 */
[----:B------:R-:W-:Y:S01]  /*2c40*/  IMAD.IADD R132, R213, 0x1, R5 ;  /* 0x00000001d5847824 */ /* 0x000fe200078e0205 */
[----:B------:R-:W-:Y:S01]  /*2c50*/  IADD3 R95, R211, R3, RZ ;  /* 0x00000003d35f7210 */ /* 0x000fe20007ffe0ff */
[----:B------:R-:W-:Y:S01]  /*2c60*/  IMAD.IADD R93, R3, 0x1, R207 ;  /* 0x00000001035d7824 */ /* 0x000fe200078e02cf */
[----:B------:R-:W-:Y:S01]  /*2c70*/  SHF.R.S32.HI R159, RZ, 0x1f, R172 ;  /* 0x0000001fff9f7819 */ /* 0x000fe200000114ac */
[--C-:B------:R-:W-:Y:S01]  /*2c80*/  IMAD.X R118, R117, 0x1, R110.reuse, P1 ;  /* 0x0000000175767824 */ /* 0x100fe200008e066e */
[----:B------:R-:W-:Y:S01]  /*2c90*/  IADD3 R94, R3, R209, RZ ;  /* 0x000000d1035e7210 */ /* 0x000fe20007ffe0ff */
[----:B------:R-:W-:Y:S01]  /*2ca0*/  IMAD.X R120, R119, 0x1, R110, P0 ;  /* 0x0000000177787824 */ /* 0x000fe200000e066e */
[----:B------:R-:W-:-:S02]  /*2cb0*/  SHF.R.S32.HI R157, RZ, 0x1f, R170 ;  /* 0x0000001fff9d7819 */ /* 0x000fc400000114aa */
[----:B------:R-:W-:Y:S02]  /*2cc0*/  SHF.R.S32.HI R155, RZ, 0x1f, R168 ;  /* 0x0000001fff9b7819 */ /* 0x000fe400000114a8 */
[----:B------:R-:W-:Y:S02]  /*2cd0*/  SHF.R.S32.HI R151, RZ, 0x1f, R166 ;  /* 0x0000001fff977819 */ /* 0x000fe400000114a6 */
[----:B------:R-:W-:Y:S02]  /*2ce0*/  SHF.R.S32.HI R149, RZ, 0x1f, R164 ;  /* 0x0000001fff957819 */ /* 0x000fe400000114a4 */
[----:B------:R-:W-:Y:S02]  /*2cf0*/  SHF.R.S32.HI R147, RZ, 0x1f, R163 ;  /* 0x0000001fff937819 */ /* 0x000fe400000114a3 */
[----:B------:R-:W-:-:S07]  /*2d00*/  SHF.R.S32.HI R146, RZ, 0x1f, R162 ;  /* 0x0000001fff927819 */ /* 0x000fce00000114a2 */
.L_x_1037:
[----:B------:R-:W-:Y:S01]  /*2d10*/  IMAD.SHL.U32 R16, R14, 0x80, RZ ;  /* 0x000000800e107824 */ /* 0x000fe200078e00ff */
[----:B------:R-:W-:Y:S03]  /*2d20*/  BSSY B0, `(.L_x_904) ;  /* 0x0000014000007945 */ /* 0x000fe60003800000 */
[----:B------:R-:W-:Y:S04]  /*2d30*/  VIADD R15, R16, 0xffffff80 ;  /* 0xffffff80100f7836 */ /* 0x000fe80000000000 */
[--C-:B------:R-:W-:Y:S02]  /*2d40*/  IMAD.IADD R243, R74, 0x1, -R15.reuse ;  /* 0x000000014af37824 */ /* 0x100fe400078e0a0f */
[----:B------:R-:W-:Y:S03]  /*2d50*/  IMAD.IADD R229, R79, 0x1, -R15 ;  /* 0x000000014fe57824 */ /* 0x000fe600078e0a0f */
[-C--:B------:R-:W-:Y:S02]  /*2d60*/  ISETP.GE.AND P6, PT, R186, R243.reuse, PT ;  /* 0x000000f3ba00720c */ /* 0x080fe40003fc6270 */
[----:B------:R-:W-:Y:S02]  /*2d70*/  ISETP.GE.AND P3, PT, R84, R243, PT ;  /* 0x000000f35400720c */ /* 0x000fe40003f66270 */
[----:B------:R-:W-:Y:S02]  /*2d80*/  ISETP.GE.AND P6, PT, R186, R229, !P6 ;  /* 0x000000e5ba00720c */ /* 0x000fe400077c6270 */
[-C--:B------:R-:W-:Y:S02]  /*2d90*/  ISETP.GE.AND P2, PT, R83, R243.reuse, PT ;  /* 0x000000f35300720c */ /* 0x080fe40003f46270 */
[-C--:B------:R-:W-:Y:S02]  /*2da0*/  ISETP.GE.AND P1, PT, R82, R243.reuse, PT ;  /* 0x000000f35200720c */ /* 0x080fe40003f26270 */
[----:B------:R-:W-:Y:S02]  /*2db0*/  ISETP.GE.AND P0, PT, R178, R243, PT ;  /* 0x000000f3b200720c */ /* 0x000fe40003f06270 */
[----:B------:R-:W-:Y:S05]  /*2dc0*/  ISETP.GE.AND P3, PT, R84, R229, !P3 ;  /* 0x000000e55400720c */ /* 0x000fea0005f66270 */
[----:B---345:R-:W-:Y:S05]  /*2dd0*/  @!P6 BRA `(.L_x_905) ;  /* 0x000000000020e947 */ /* 0x038fea0003800000 */
[----:B------:R-:W-:Y:S02]  /*2de0*/  ISETP.NE.AND P5, PT, R180, RZ, PT ;  /* 0x000000ffb400720c */ /* 0x000fe40003fa5270 */
[----:B------:R-:W-:Y:S11]  /*2df0*/  ISETP.NE.AND P4, PT, R179, RZ, PT ;  /* 0x000000ffb300720c */ /* 0x000ff60003f85270 */
[--C-:B------:R-:W-:Y:S05]  /*2e00*/  @P5 IMAD.MOV.U32 R135, RZ, RZ, R133.reuse ;  /* 0x000000ffff875224 */ /* 0x100fea00078e0085 */
[----:B------:R1:W2:Y:S02]  /*2e10*/  @P5 LD.E.128 R20, desc[UR6][R134.64] ;  /* 0x0000000686145980 */ /* 0x0002a4000c101d00 */
[----:B-1----:R-:W-:Y:S02]  /*2e20*/  @P4 IMAD.MOV.U32 R135, RZ, RZ, R133 ;  /* 0x000000ffff874224 */ /* 0x002fe400078e0085 */
[----:B--2---:R1:W-:Y:S04]  /*2e30*/  @P5 ST.E.128 desc[UR6][R144.64], R20 ;  /* 0x0000001490005985 */ /* 0x0043e8000c101d06 */
[----:B------:R-:W2:Y:S04]  /*2e40*/  @P4 LD.E.128 R4, desc[UR6][R134.64+0x80] ;  /* 0x0000800686044980 */ /* 0x000ea8000c101d00 */
[----:B--2---:R1:W-:Y:S02]  /*2e50*/  @P4 ST.E.128 desc[UR6][R144.64+0x80], R4 ;  /* 0x0000800490004985 */ /* 0x0043e4000c101d06 */
.L_x_905:
[----:B------:R-:W-:Y:S05]  /*2e60*/  BSYNC B0 ;  /* 0x0000000000007941 */ /* 0x000fea0003800000 */
.L_x_904:
[----:B------:R-:W-:Y:S04]  /*2e70*/  BSSY B0, `(.L_x_906) ;  /* 0x000000c000007945 */ /* 0x000fe80003800000 */
[----:B------:R-:W-:Y:S05]  /*2e80*/  @!P3 BRA `(.L_x_907) ;  /* 0x000000000028b947 */ /* 0x000fea0003800000 */
[----:B------:R-:W-:Y:S02]  /*2e90*/  ISETP.NE.AND P4, PT, R180, RZ, PT ;  /* 0x000000ffb400720c */ /* 0x000fe40003f85270 */
[----:B------:R-:W-:Y:S02]  /*2ea0*/  IADD3 R24, P3, R134, R124, RZ ;  /* 0x0000007c86187210 */ /* 0x000fe40007f7e0ff */
[----:B------:R-:W-:Y:S03]  /*2eb0*/  LEA R2, P5, R231, R144, 0x1 ;  /* 0x00000090e7027211 */ /* 0x000fe600078a08ff */
[----:B------:R-:W-:Y:S01]  /*2ec0*/  IMAD.X R25, R133, 0x1, R122, P3 ;  /* 0x0000000185197824 */ /* 0x000fe200018e067a */
[----:B------:R-:W-:Y:S02]  /*2ed0*/  ISETP.NE.AND P3, PT, R179, RZ, PT ;  /* 0x000000ffb300720c */ /* 0x000fe40003f65270 */
[----:B------:R-:W-:Y:S03]  /*2ee0*/  LEA.HI.X R3, R231, R145, R232, 0x1, P5 ;  /* 0x00000091e7037211 */ /* 0x000fe600028f0ce8 */
[----:B-1----:R-:W2:Y:S04]  /*2ef0*/  @P4 LD.E.128 R20, desc[UR6][R24.64] ;  /* 0x0000000618144980 */ /* 0x002ea8000c101d00 */
[----:B--2---:R2:W-:Y:S04]  /*2f00*/  @P4 ST.E.128 desc[UR6][R2.64], R20 ;  /* 0x0000001402004985 */ /* 0x0045e8000c101d06 */
[----:B------:R-:W3:Y:S04]  /*2f10*/  @P3 LD.E.128 R4, desc[UR6][R24.64+0x80] ;  /* 0x0000800618043980 */ /* 0x000ee8000c101d00 */
[----:B---3--:R2:W-:Y:S02]  /*2f20*/  @P3 ST.E.128 desc[UR6][R2.64+0x80], R4 ;  /* 0x0000800402003985 */ /* 0x0085e4000c101d06 */
.L_x_907:
[----:B------:R-:W-:Y:S05]  /*2f30*/  BSYNC B0 ;  /* 0x0000000000007941 */ /* 0x000fea0003800000 */
.L_x_906:
[----:B------:R-:W-:Y:S01]  /*2f40*/  ISETP.GE.AND P2, PT, R83, R229, !P2 ;  /* 0x000000e55300720c */ /* 0x000fe20005746270 */
[----:B------:R-:W-:Y:S01]  /*2f50*/  BSSY B0, `(.L_x_908) ;  /* 0x000000e000007945 */ /* 0x000fe20003800000 */
[----:B------:R-:W-:Y:S02]  /*2f60*/  ISETP.GE.AND P4, PT, R177, R243, PT ;  /* 0x000000f3b100720c */ /* 0x000fe40003f86270 */
[----:B------:R-:W-:Y:S09]  /*2f70*/  ISETP.GE.AND P1, PT, R82, R229, !P1 ;  /* 0x000000e55200720c */ /* 0x000ff20004f26270 */
[----:B------:R-:W-:Y:S05]  /*2f80*/  @!P2 BRA `(.L_x_909) ;  /* 0x000000000028a947 */ /* 0x000fea0003800000 */
[----:B------:R-:W-:Y:S02]  /*2f90*/  ISETP.NE.AND P3, PT, R180, RZ, PT ;  /* 0x000000ffb400720c */ /* 0x000fe40003f65270 */
[----:B------:R-:W-:Y:S02]  /*2fa0*/  IADD3 R24, P2, R134, R126, RZ ;  /* 0x0000007e86187210 */ /* 0x000fe40007f5e0ff */
[----:B--2---:R-:W-:Y:S03]  /*2fb0*/  IADD3 R2, P5, R144, R91, RZ ;  /* 0x0000005b90027210 */ /* 0x004fe60007fbe0ff */
[----:B------:R-:W-:Y:S01]  /*2fc0*/  IMAD.X R25, R133, 0x1, R125, P2 ;  /* 0x0000000185197824 */ /* 0x000fe200010e067d */
[----:B------:R-:W-:Y:S01]  /*2fd0*/  ISETP.NE.AND P2, PT, R179, RZ, PT ;  /* 0x000000ffb300720c */ /* 0x000fe20003f45270 */
[----:B------:R-:W-:Y:S04]  /*2fe0*/  IMAD.X R3, R145, 0x1, R92, P5 ;  /* 0x0000000191037824 */ /* 0x000fe800028e065c */
[----:B-1----:R-:W2:Y:S04]  /*2ff0*/  @P3 LD.E.128 R20, desc[UR6][R24.64] ;  /* 0x0000000618143980 */ /* 0x002ea8000c101d00 */
[----:B--2---:R3:W-:Y:S04]  /*3000*/  @P3 ST.E.128 desc[UR6][R2.64], R20 ;  /* 0x0000001402003985 */ /* 0x0047e8000c101d06 */
[----:B------:R-:W2:Y:S04]  /*3010*/  @P2 LD.E.128 R4, desc[UR6][R24.64+0x80] ;  /* 0x0000800618042980 */ /* 0x000ea8000c101d00 */
[----:B--2---:R3:W-:Y:S02]  /*3020*/  @P2 ST.E.128 desc[UR6][R2.64+0x80], R4 ;  /* 0x0000800402002985 */ /* 0x0047e4000c101d06 */
.L_x_909:
[----:B------:R-:W-:Y:S05]  /*3030*/  BSYNC B0 ;  /* 0x0000000000007941 */ /* 0x000fea0003800000 */
.L_x_908:
[----:B------:R-:W-:Y:S01]  /*3040*/  ISETP.GE.AND P3, PT, R176, R243, PT ;  /* 0x000000f3b000720c */ /* 0x000fe20003f66270 */
[----:B------:R-:W-:Y:S04]  /*3050*/  BSSY B0, `(.L_x_910) ;  /* 0x000000c000007945 */ /* 0x000fe80003800000 */
[----:B------:R-:W-:Y:S08]  /*3060*/  @!P1 BRA `(.L_x_911) ;  /* 0x0000000000289947 */ /* 0x000ff00003800000 */
[----:B------:R-:W-:Y:S02]  /*3070*/  ISETP.NE.AND P2, PT, R180, RZ, PT ;  /* 0x000000ffb400720c */ /* 0x000fe40003f45270 */
[----:B------:R-:W-:Y:S02]  /*3080*/  IADD3 R24, P1, R134, R218, RZ ;  /* 0x000000da86187210 */ /* 0x000fe40007f3e0ff */
[----:B--23--:R-:W-:Y:S03]  /*3090*/  IADD3 R2, P5, R144, R204, RZ ;  /* 0x000000cc90027210 */ /* 0x00cfe60007fbe0ff */
[----:B------:R-:W-:Y:S01]  /*30a0*/  IMAD.X R25, R133, 0x1, R127, P1 ;  /* 0x0000000185197824 */ /* 0x000fe200008e067f */
[----:B------:R-:W-:Y:S01]  /*30b0*/  ISETP.NE.AND P1, PT, R179, RZ, PT ;  /* 0x000000ffb300720c */ /* 0x000fe20003f25270 */
[----:B------:R-:W-:Y:S04]  /*30c0*/  IMAD.X R3, R145, 0x1, R90, P5 ;  /* 0x0000000191037824 */ /* 0x000fe800028e065a */
[----:B-1----:R-:W2:Y:S04]  /*30d0*/  @P2 LD.E.128 R20, desc[UR6][R24.64] ;  /* 0x0000000618142980 */ /* 0x002ea8000c101d00 */
[----:B--2---:R4:W-:Y:S04]  /*30e0*/  @P2 ST.E.128 desc[UR6][R2.64], R20 ;  /* 0x0000001402002985 */ /* 0x0049e8000c101d06 */
[----:B------:R-:W2:Y:S04]  /*30f0*/  @P1 LD.E.128 R4, desc[UR6][R24.64+0x80] ;  /* 0x0000800618041980 */ /* 0x000ea8000c101d00 */
[----:B--2---:R4:W-:Y:S02]  /*3100*/  @P1 ST.E.128 desc[UR6][R2.64+0x80], R4 ;  /* 0x0000800402001985 */ /* 0x0049e4000c101d06 */
.L_x_911:
[----:B------:R-:W-:Y:S05]  /*3110*/  BSYNC B0 ;  /* 0x0000000000007941 */ /* 0x000fea0003800000 */
.L_x_910:
[----:B------:R-:W-:Y:S01]  /*3120*/  ISETP.GE.AND P0, PT, R178, R229, !P0 ;  /* 0x000000e5b200720c */ /* 0x000fe20004706270 */
[----:B------:R-:W-:Y:S01]  /*3130*/  BSSY B0, `(.L_x_912) ;  /* 0x0000010000007945 */ /* 0x000fe20003800000 */
[----:B------:R-:W-:Y:S02]  /*3140*/  ISETP.GE.AND P2, PT, R174, R243, PT ;  /* 0x000000f3ae00720c */ /* 0x000fe40003f46270 */
[-C--:B------:R-:W-:Y:S02]  /*3150*/  ISETP.GE.AND P4, PT, R177, R229.reuse, !P4 ;  /* 0x000000e5b100720c */ /* 0x080fe40006786270 */
[-C--:B------:R-:W-:Y:S02]  /*3160*/  ISETP.GE.AND P3, PT, R176, R229.reuse, !P3 ;  /* 0x000000e5b000720c */ /* 0x080fe40005f66270 */
[----:B------:R-:W-:Y:S05]  /*3170*/  ISETP.GE.AND P2, PT, R174, R229, !P2 ;  /* 0x000000e5ae00720c */ /* 0x000fea0005746270 */
[----:B------:R-:W-:Y:S08]  /*3180*/  @!P0 BRA `(.L_x_913) ;  /* 0x0000000000288947 */ /* 0x000ff00003800000 */
[----:B------:R-:W-:Y:S02]  /*3190*/  ISETP.NE.AND P1, PT, R180, RZ, PT ;  /* 0x000000ffb400720c */ /* 0x000fe40003f25270 */
[----:B------:R-:W-:Y:S02]  /*31a0*/  IADD3 R24, P0, R134, R129, RZ ;  /* 0x0000008186187210 */ /* 0x000fe40007f1e0ff */
[----:B--234-:R-:W-:Y:S03]  /*31b0*/  IADD3 R2, P5, R144, R88, RZ ;  /* 0x0000005890027210 */ /* 0x01cfe60007fbe0ff */
[----:B------:R-:W-:Y:S01]  /*31c0*/  IMAD.X R25, R133, 0x1, R128, P0 ;  /* 0x0000000185197824 */ /* 0x000fe200000e0680 */
[----:B------:R-:W-:Y:S01]  /*31d0*/  ISETP.NE.AND P0, PT, R179, RZ, PT ;  /* 0x000000ffb300720c */ /* 0x000fe20003f05270 */
[----:B------:R-:W-:Y:S04]  /*31e0*/  IMAD.X R3, R145, 0x1, R89, P5 ;  /* 0x0000000191037824 */ /* 0x000fe800028e0659 */
[----:B-1----:R-:W2:Y:S04]  /*31f0*/  @P1 LD.E.128 R20, desc[UR6][R24.64] ;  /* 0x0000000618141980 */ /* 0x002ea8000c101d00 */
[----:B--2---:R1:W-:Y:S04]  /*3200*/  @P1 ST.E.128 desc[UR6][R2.64], R20 ;  /* 0x0000001402001985 */ /* 0x0043e8000c101d06 */
[----:B------:R-:W2:Y:S04]  /*3210*/  @P0 LD.E.128 R4, desc[UR6][R24.64+0x80] ;  /* 0x0000800618040980 */ /* 0x000ea8000c101d00 */
[----:B--2---:R1:W-:Y:S02]  /*3220*/  @P0 ST.E.128 desc[UR6][R2.64+0x80], R4 ;  /* 0x0000800402000985 */ /* 0x0043e4000c101d06 */
.L_x_913:
[----:B------:R-:W-:Y:S05]  /*3230*/  BSYNC B0 ;  /* 0x0000000000007941 */ /* 0x000fea0003800000 */
.L_x_912:
[----:B------:R-:W-:Y:S04]  /*3240*/  BSSY B0, `(.L_x_914) ;  /* 0x000000c000007945 */ /* 0x000fe80003800000 */
[----:B------:R-:W-:Y:S05]  /*3250*/  @!P4 BRA `(.L_x_915) ;  /* 0x000000000028c947 */ /* 0x000fea0003800000 */
[----:B------:R-:W-:Y:S02]  /*3260*/  ISETP.NE.AND P1, PT, R180, RZ, PT ;  /* 0x000000ffb400720c */ /* 0x000fe40003f25270 */
[----:B------:R-:W-:Y:S02]  /*3270*/  IADD3 R24, P0, R134, R216, RZ ;  /* 0x000000d886187210 */ /* 0x000fe40007f1e0ff */
[----:B-1234-:R-:W-:Y:S03]  /*3280*/  IADD3 R2, P4, R144, R202, RZ ;  /* 0x000000ca90027210 */ /* 0x01efe60007f9e0ff */
[----:B------:R-:W-:Y:S01]  /*3290*/  IMAD.X R25, R133, 0x1, R130, P0 ;  /* 0x0000000185197824 */ /* 0x000fe200000e0682 */
[----:B------:R-:W-:Y:S01]  /*32a0*/  ISETP.NE.AND P0, PT, R179, RZ, PT ;  /* 0x000000ffb300720c */ /* 0x000fe20003f05270 */
[----:B------:R-:W-:Y:S04]  /*32b0*/  IMAD.X R3, R145, 0x1, R87, P4 ;  /* 0x0000000191037824 */ /* 0x000fe800020e0657 */
[----:B------:R-:W2:Y:S04]  /*32c0*/  @P1 LD.E.128 R20, desc[UR6][R24.64] ;  /* 0x0000000618141980 */ /* 0x000ea8000c101d00 */
[----:B--2---:R1:W-:Y:S04]  /*32d0*/  @P1 ST.E.128 desc[UR6][R2.64], R20 ;  /* 0x0000001402001985 */ /* 0x0043e8000c101d06 */
[----:B------:R-:W2:Y:S04]  /*32e0*/  @P0 LD.E.128 R4, desc[UR6][R24.64+0x80] ;  /* 0x0000800618040980 */ /* 0x000ea8000c101d00 */
[----:B--2---:R1:W-:Y:S02]  /*32f0*/  @P0 ST.E.128 desc[UR6][R2.64+0x80], R4 ;  /* 0x0000800402000985 */ /* 0x0043e4000c101d06 */
.L_x_915:
[----:B------:R-:W-:Y:S05]  /*3300*/  BSYNC B0 ;  /* 0x0000000000007941 */ /* 0x000fea0003800000 */
.L_x_914:
        /* <DEDUP_REMOVED lines=12> */
.L_x_917:
[----:B------:R-:W-:Y:S05]  /*33d0*/  BSYNC B0 ;  /* 0x0000000000007941 */ /* 0x000fea0003800000 */
.L_x_916:
        /* <DEDUP_REMOVED lines=12> */
.L_x_919:
[----:B------:R-:W-:Y:S05]  /*34a0*/  BSYNC B0 ;  /* 0x0000000000007941 */ /* 0x000fea0003800000 */
.L_x_918:
[----:B------:R-:W5:Y:S01]  /*34b0*/  LD.E R17, desc[UR6][R10.64+0xd0] ;  /* 0x0000d0060a117980 */ /* 0x000f62000c101900 */
[----:B------:R-:W-:Y:S01]  /*34c0*/  IMAD.MOV.U32 R135, RZ, RZ, R133 ;  /* 0x000000ffff877224 */ /* 0x000fe200078e0085 */
[----:B------:R-:W-:Y:S02]  /*34d0*/  BSSY B3, `(.L_x_920) ;  /* 0x0000a7a000037945 */ /* 0x000fe40003800000 */
[----:B-1234-:R-:W2:Y:S01]  /*34e0*/  LD.E R3, desc[UR6][R10.64+0x130] ;  /* 0x000130060a037980 */ /* 0x01eea2000c101900 */
[----:B-----5:R-:W-:Y:S01]  /*34f0*/  ISETP.NE.AND P1, PT, R17, RZ, PT ;  /* 0x000000ff1100720c */ /* 0x020fe20003f25270 */
[----:B--2---:R-:W-:Y:S05]  /*3500*/  IMAD.U32 R3, R3, -0x80, RZ ;  /* 0xffffff8003037824 */ /* 0x004fea00078e00ff */
[C---:B------:R-:W-:Y:S04]  /*3510*/  LEA R134, P0, R3.reuse, R134, 0x1 ;  /* 0x0000008603867211 */ /* 0x040fe800078008ff */
[----:B------:R-:W-:Y:S03]  /*3520*/  LEA.HI.X.SX32 R133, R3, R135, 0x1, P0 ;  /* 0x0000008703857211 */ /* 0x000fe600000f0eff */
[----:B------:R-:W-:Y:S06]  /*3530*/  @!P1 BRA `(.L_x_921) ;  /* 0x0000009c004c9947 */ /* 0x000fec0003800000 */
[----:B------:R-:W2:Y:S04]  /*3540*/  LD.E.U8 R0, desc[UR6][R10.64+0x1b3] ;  /* 0x0001b3060a007980 */ /* 0x000ea8000c101100 */
[----:B------:R1:W5:Y:S01]  /*3550*/  LD.E R135, desc[UR6][R10.64+0xc0] ;  /* 0x0000c0060a877980 */ /* 0x000362000c101900 */
[----:B--2---:R-:W-:Y:S11]  /*3560*/  ISETP.NE.AND P0, PT, R0, RZ, PT ;  /* 0x000000ff0000720c */ /* 0x004ff60003f05270 */
[----:B------:R-:W-:Y:S02]  /*3570*/  @!UPT UIADD3 URZ, URZ, URZ, URZ ;  /* 0x0000003f3f3ff290 */ /* 0x000fe4000fffe03f */
[----:B-1----:R-:W-:Y:S05]  /*3580*/  @!P0 BRA `(.L_x_922) ;  /* 0x0000003800808947 */ /* 0x002fea0003800000 */
[----:B------:R-:W-:Y:S04]  /*3590*/  BSSY B1, `(.L_x_923) ;  /* 0x0000064000017945 */ /* 0x000fe80003800000 */
[----:B------:R-:W-:Y:S05]  /*35a0*/  @!P6 BRA `(.L_x_924) ;  /* 0x000000040088e947 */ /* 0x000fea0003800000 */
[-C--:B-----5:R-:W-:Y:S01]  /*35b0*/  ISETP.GE.AND P0, PT, R18, R135.reuse, PT ;  /* 0x000000871200720c */ /* 0x0a0fe20003f06270 */
[----:B------:R-:W-:Y:S01]  /*35c0*/  BSSY B0, `(.L_x_925) ;  /* 0x0000031000007945 */ /* 0x000fe20003800000 */
[----:B------:R-:W-:Y:S11]  /*35d0*/  ISETP.GE.AND P1, PT, R9, R135, PT ;  /* 0x000000870900720c */ /* 0x000ff60003f26270 */
[----:B------:R-:W-:Y:S05]  /*35e0*/  @P0 BRA `(.L_x_926) ;  /* 0x0000000000b80947 */ /* 0x000fea0003800000 */
[----:B------:R-:W-:Y:S01]  /*35f0*/  ISETP.GE.AND P0, PT, R18, R17, PT ;  /* 0x000000111200720c */ /* 0x000fe20003f06270 */
[----:B------:R-:W2:Y:S11]  /*3600*/  LD.E.128 R20, desc[UR6][R136.64] ;  /* 0x0000000688147980 */ /* 0x000eb6000c101d00 */
[----:B------:R-:W-:Y:S01]  /*3610*/  @!UPT UIADD3 URZ, URZ, URZ, URZ ;  /* 0x0000003f3f3ff290 */ /* 0x000fe2000fffe03f */
[----:B------:R-:W3:Y:S06]  /*3620*/  @!P0 LD.E.64 R34, desc[UR6][R56.64] ;  /* 0x0000000638228980 */ /* 0x000eec000c101b00 */
[----:B------:R-:W4:Y:S01]  /*3630*/  @!P0 LD.E.64 R6, desc[UR6][R12.64] ;  /* 0x000000060c068980 */ /* 0x000f22000c101b00 */
[----:B--2---:R-:W-:Y:S01]  /*3640*/  @!P0 LOP3.LUT R25, R20, 0xffff0000, RZ, 0xc0, !PT ;  /* 0xffff000014198812 */ /* 0x004fe200078ec0ff */
[----:B------:R-:W-:Y:S01]  /*3650*/  @!P0 IMAD.U32 R28, R22, 0x10000, RZ ;  /* 0x00010000161c8824 */ /* 0x000fe200078e00ff */
[----:B------:R-:W-:Y:S02]  /*3660*/  @!P0 SHF.L.U32 R31, R20, 0x10, RZ ;  /* 0x00000010141f8819 */ /* 0x000fe400000006ff */
[----:B------:R-:W-:Y:S02]  /*3670*/  @!P0 LOP3.LUT R27, R21, 0xffff0000, RZ, 0xc0, !PT ;  /* 0xffff0000151b8812 */ /* 0x000fe400078ec0ff */
[----:B------:R-:W-:Y:S02]  /*3680*/  @!P0 LOP3.LUT R24, R22, 0xffff0000, RZ, 0xc0, !PT ;  /* 0xffff000016188812 */ /* 0x000fe400078ec0ff */
[----:B------:R-:W-:Y:S02]  /*3690*/  @!P0 SHF.L.U32 R30, R23, 0x10, RZ ;  /* 0x00000010171e8819 */ /* 0x000fe400000006ff */
[C---:B---3--:R-:W-:Y:S01]  /*36a0*/  @!P0 LOP3.LUT R33, R34.reuse, 0xffff0000, RZ, 0xc0, !PT ;  /* 0xffff000022218812 */ /* 0x048fe200078ec0ff */
[----:B------:R-:W-:Y:S02]  /*36b0*/  @!P0 IMAD.U32 R29, R34, 0x10000, RZ ;  /* 0x00010000221d8824 */ /* 0x000fe400078e00ff */
[C---:B------:R-:W-:Y:S01]  /*36c0*/  @!P0 IMAD.U32 R26, R35.reuse, 0x10000, RZ ;  /* 0x00010000231a8824 */ /* 0x040fe200078e00ff */
[----:B------:R-:W-:Y:S01]  /*36d0*/  @!P0 LOP3.LUT R35, R35, 0xffff0000, RZ, 0xc0, !PT ;  /* 0xffff000023238812 */ /* 0x000fe200078ec0ff */
[----:B------:R-:W-:Y:S01]  /*36e0*/  @!P0 FMUL.FTZ R37, R25, R29 ;  /* 0x0000001d19258220 */ /* 0x000fe20000410000 */
[C---:B----4-:R-:W-:Y:S01]  /*36f0*/  @!P0 SHF.L.U32 R8, R6.reuse, 0x10, RZ ;  /* 0x0000001006088819 */ /* 0x050fe200000006ff */
[----:B------:R-:W-:Y:S01]  /*3700*/  @!P0 FMUL.FTZ R39, R27, R33 ;  /* 0x000000211b278220 */ /* 0x000fe20000410000 */
[----:B------:R-:W-:Y:S01]  /*3710*/  @!P0 LOP3.LUT R6, R6, 0xffff0000, RZ, 0xc0, !PT ;  /* 0xffff000006068812 */ /* 0x000fe200078ec0ff */
[C---:B------:R-:W-:Y:S01]  /*3720*/  @!P0 FMUL.FTZ R32, R24.reuse, R26 ;  /* 0x0000001a18208220 */ /* 0x040fe20000410000 */
[----:B------:R-:W-:Y:S01]  /*3730*/  @!P0 SHF.L.U32 R5, R7, 0x10, RZ ;  /* 0x0000001007058819 */ /* 0x000fe200000006ff */
[-C--:B------:R-:W-:Y:S01]  /*3740*/  @!P0 FMUL.FTZ R0, R25, R8.reuse ;  /* 0x0000000819008220 */ /* 0x080fe20000410000 */
[----:B------:R-:W-:Y:S01]  /*3750*/  @!P0 LOP3.LUT R7, R7, 0xffff0000, RZ, 0xc0, !PT ;  /* 0xffff000007078812 */ /* 0x000fe200078ec0ff */
[----:B------:R-:W-:Y:S01]  /*3760*/  @!P0 FFMA.FTZ R37, R31, R8, -R37 ;  /* 0x000000081f258223 */ /* 0x000fe20000010825 */
[----:B------:R-:W-:Y:S01]  /*3770*/  @!P0 LOP3.LUT R8, R23, 0xffff0000, RZ, 0xc0, !PT ;  /* 0xffff000017088812 */ /* 0x000fe200078ec0ff */
[----:B------:R-:W-:Y:S01]  /*3780*/  @!P0 FFMA.FTZ R0, R29, R31, R0 ;  /* 0x0000001f1d008223 */ /* 0x000fe20000010000 */
[----:B------:R-:W-:Y:S01]  /*3790*/  @!P0 SHF.L.U32 R29, R21, 0x10, RZ ;  /* 0x00000010151d8819 */ /* 0x000fe200000006ff */
[-C--:B------:R-:W-:Y:S01]  /*37a0*/  @!P0 FMUL.FTZ R2, R27, R6.reuse ;  /* 0x000000061b028220 */ /* 0x080fe20000410000 */
[----:B------:R-:W-:Y:S01]  /*37b0*/  @!P0 FMUL.FTZ R3, R24, R5 ;  /* 0x0000000518038220 */ /* 0x000fe20000410000 */
[----:B------:R-:W-:Y:S01]  /*37c0*/  @!P0 FMUL.FTZ R41, R8, R35 ;  /* 0x0000002308298220 */ /* 0x000fe20000410000 */
[----:B------:R-:W-:Y:S01]  /*37d0*/  @!P0 F2FP.BF16.F32.PACK_AB R37, R0, R37 ;  /* 0x000000250025823e */ /* 0x000fe200000010ff */
[----:B------:R-:W-:Y:S01]  /*37e0*/  @!P0 FMUL.FTZ R4, R8, R7 ;  /* 0x0000000708048220 */ /* 0x000fe20000410000 */
[----:B------:R-:W-:Y:S01]  /*37f0*/  @!P0 FFMA.FTZ R2, R33, R29, R2 ;  /* 0x0000001d21028223 */ /* 0x000fe20000010002 */
[----:B------:R-:W-:Y:S01]  /*3800*/  @!P0 FFMA.FTZ R39, R29, R6, -R39 ;  /* 0x000000061d278223 */ /* 0x000fe20000010827 */
[----:B------:R-:W-:Y:S01]  /*3810*/  @!P0 MOV R20, R37 ;  /* 0x0000002500148202 */ /* 0x000fe20000000f00 */
[----:B------:R-:W-:Y:S01]  /*3820*/  @!P0 FFMA.FTZ R3, R26, R28, R3 ;  /* 0x0000001c1a038223 */ /* 0x000fe20000010003 */
[----:B------:R-:W-:Y:S01]  /*3830*/  @!P0 FFMA.FTZ R32, R28, R5, -R32 ;  /* 0x000000051c208223 */ /* 0x000fe20000010820 */
[----:B------:R-:W-:Y:S01]  /*3840*/  @!P0 FFMA.FTZ R41, R30, R7, -R41 ;  /* 0x000000071e298223 */ /* 0x000fe20000010829 */
[----:B------:R-:W-:Y:S01]  /*3850*/  @!P0 F2FP.BF16.F32.PACK_AB R36, R2, R39 ;  /* 0x000000270224823e */ /* 0x000fe200000010ff */
[----:B------:R-:W-:Y:S02]  /*3860*/  @!P0 FFMA.FTZ R4, R35, R30, R4 ;  /* 0x0000001e23048223 */ /* 0x000fe40000010004 */
[----:B------:R-:W-:Y:S02]  /*3870*/  @!P0 F2FP.BF16.F32.PACK_AB R32, R3, R32 ;  /* 0x000000200320823e */ /* 0x000fe400000010ff */
[----:B------:R-:W-:Y:S01]  /*3880*/  @!P0 IMAD.MOV.U32 R21, RZ, RZ, R36 ;  /* 0x000000ffff158224 */ /* 0x000fe200078e0024 */
[----:B------:R-:W-:Y:S02]  /*3890*/  @!P0 F2FP.BF16.F32.PACK_AB R41, R4, R41 ;  /* 0x000000290429823e */ /* 0x000fe400000010ff */
[----:B------:R-:W-:Y:S02]  /*38a0*/  @!P0 MOV R22, R32 ;  /* 0x0000002000168202 */ /* 0x000fe40000000f00 */
[----:B------:R-:W-:Y:S05]  /*38b0*/  @!P0 MOV R23, R41 ;  /* 0x0000002900178202 */ /* 0x000fea0000000f00 */
[----:B------:R1:W-:Y:S02]  /*38c0*/  ST.E.128 desc[UR6][R142.64], R20 ;  /* 0x000000148e007985 */ /* 0x0003e4000c101d06 */
.L_x_926:
[----:B------:R-:W-:Y:S05]  /*38d0*/  BSYNC B0 ;  /* 0x0000000000007941 */ /* 0x000fea0003800000 */
.L_x_925:
[----:B------:R-:W-:Y:S05]  /*38e0*/  @P1 BRA `(.L_x_924) ;  /* 0x0000000000b81947 */ /* 0x000fea0003800000 */
[----:B------:R-:W-:Y:S01]  /*38f0*/  ISETP.GE.AND P0, PT, R9, R17, PT ;  /* 0x000000110900720c */ /* 0x000fe20003f06270 */
[----:B-1----:R-:W2:Y:S11]  /*3900*/  LD.E.128 R20, desc[UR6][R136.64+0x80] ;  /* 0x0000800688147980 */ /* 0x002eb6000c101d00 */
        /* <DEDUP_REMOVED lines=44> */
.L_x_924:
[----:B------:R-:W-:Y:S05]  /*3bd0*/  BSYNC B1 ;  /* 0x0000000000017941 */ /* 0x000fea0003800000 */
.L_x_923:
[C---:B------:R-:W-:Y:S01]  /*3be0*/  ISETP.GE.AND P0, PT, R84.reuse, R243, PT ;  /* 0x000000f35400720c */ /* 0x040fe20003f06270 */
[----:B------:R-:W-:Y:S03]  /*3bf0*/  BSSY B1, `(.L_x_927) ;  /* 0x0000072000017945 */ /* 0x000fe60003800000 */
[----:B------:R-:W-:Y:S11]  /*3c00*/  ISETP.GE.AND P0, PT, R84, R229, !P0 ;  /* 0x000000e55400720c */ /* 0x000ff60004706270 */
[----:B------:R-:W-:Y:S02]  /*3c10*/  @!UPT UIADD3 URZ, URZ, URZ, URZ ;  /* 0x0000003f3f3ff290 */ /* 0x000fe4000fffe03f */
[----:B------:R-:W-:Y:S05]  /*3c20*/  @!P0 BRA `(.L_x_928) ;  /* 0x0000000400b88947 */ /* 0x000fea0003800000 */
[-C--:B-----5:R-:W-:Y:S01]  /*3c30*/  ISETP.GE.AND P0, PT, R18, R135.reuse, PT ;  /* 0x000000871200720c */ /* 0x0a0fe20003f06270 */
[C---:B------:R-:W-:Y:S01]  /*3c40*/  IMAD.SHL.U32 R3, R181.reuse, 0x2, RZ ;  /* 0x00000002b5037824 */ /* 0x040fe200078e00ff */
[----:B------:R-:W-:Y:S01]  /*3c50*/  SHF.L.U64.HI R0, R181, 0x1, R161 ;  /* 0x00000001b5007819 */ /* 0x000fe200000102a1 */
[----:B------:R-:W-:Y:S01]  /*3c60*/  BSSY B0, `(.L_x_929) ;  /* 0x0000038000007945 */ /* 0x000fe20003800000 */
[----:B------:R-:W-:Y:S02]  /*3c70*/  ISETP.GE.AND P1, PT, R9, R135, PT ;  /* 0x000000870900720c */ /* 0x000fe40003f26270 */
[C---:B------:R-:W-:Y:S02]  /*3c80*/  IADD3 R24, P3, R3.reuse, R12, RZ ;  /* 0x0000000c03187210 */ /* 0x040fe40007f7e0ff */
[----:B------:R-:W-:Y:S03]  /*3c90*/  IADD3 R36, P2, R3, R56, RZ ;  /* 0x0000003803247210 */ /* 0x000fe60007f5e0ff */
[C---:B------:R-:W-:Y:S02]  /*3ca0*/  IMAD.X R25, R0.reuse, 0x1, R13, P3 ;  /* 0x0000000100197824 */ /* 0x040fe400018e060d */
[----:B------:R-:W-:Y:S01]  /*3cb0*/  IMAD.X R37, R0, 0x1, R57, P2 ;  /* 0x0000000100257824 */ /* 0x000fe200010e0639 */
[----:B------:R-:W-:Y:S07]  /*3cc0*/  @P0 BRA `(.L_x_930) ;  /* 0x0000000000c40947 */ /* 0x000fee0003800000 */
[----:B------:R-:W-:Y:S02]  /*3cd0*/  ISETP.GE.AND P0, PT, R18, R17, PT ;  /* 0x000000111200720c */ /* 0x000fe40003f06270 */
[C---:B------:R-:W-:Y:S04]  /*3ce0*/  LEA R40, P2, R105.reuse, R136, 0x1 ;  /* 0x0000008869287211 */ /* 0x040fe800078408ff */
[----:B------:R-:W-:Y:S02]  /*3cf0*/  LEA.HI.X R41, R105, R137, R102, 0x1, P2 ;  /* 0x0000008969297211 */ /* 0x000fe400010f0c66 */
[C---:B------:R-:W-:Y:S03]  /*3d00*/  LEA R44, P2, R233.reuse, R142, 0x1 ;  /* 0x0000008ee92c7211 */ /* 0x040fe600078408ff */
[----:B-12---:R-:W2:Y:S01]  /*3d10*/  LD.E.128 R20, desc[UR6][R40.64] ;  /* 0x0000000628147980 */ /* 0x006ea2000c101d00 */
[----:B------:R-:W-:Y:S07]  /*3d20*/  LEA.HI.X R45, R233, R143, R234, 0x1, P2 ;  /* 0x0000008fe92d7211 */ /* 0x000fee00010f0cea */
[----:B------:R-:W3:Y:S06]  /*3d30*/  @!P0 LD.E.64 R34, desc[UR6][R36.64] ;  /* 0x0000000624228980 */ /* 0x000eec000c101b00 */
[----:B------:R-:W4:Y:S01]  /*3d40*/  @!P0 LD.E.64 R6, desc[UR6][R24.64] ;  /* 0x0000000618068980 */ /* 0x000f22000c101b00 */
[C---:B--2---:R-:W-:Y:S01]  /*3d50*/  @!P0 LOP3.LUT R27, R20.reuse, 0xffff0000, RZ, 0xc0, !PT ;  /* 0xffff0000141b8812 */ /* 0x044fe200078ec0ff */
[----:B------:R-:W-:Y:S01]  /*3d60*/  @!P0 IMAD.U32 R32, R23, 0x10000, RZ ;  /* 0x0001000017208824 */ /* 0x000fe200078e00ff */
[----:B------:R-:W-:Y:S02]  /*3d70*/  @!P0 SHF.L.U32 R31, R20, 0x10, RZ ;  /* 0x00000010141f8819 */ /* 0x000fe400000006ff */
[C---:B------:R-:W-:Y:S02]  /*3d80*/  @!P0 LOP3.LUT R26, R22.reuse, 0xffff0000, RZ, 0xc0, !PT ;  /* 0xffff0000161a8812 */ /* 0x040fe400078ec0ff */
[----:B------:R-:W-:Y:S02]  /*3d90*/  @!P0 SHF.L.U32 R30, R22, 0x10, RZ ;  /* 0x00000010161e8819 */ /* 0x000fe400000006ff */
[C---:B---3--:R-:W-:Y:S01]  /*3da0*/  @!P0 SHF.L.U32 R29, R34.reuse, 0x10, RZ ;  /* 0x00000010221d8819 */ /* 0x048fe200000006ff */
[C---:B------:R-:W-:Y:S01]  /*3db0*/  @!P0 IMAD.U32 R28, R35.reuse, 0x10000, RZ ;  /* 0x00010000231c8824 */ /* 0x040fe200078e00ff */
[----:B------:R-:W-:Y:S02]  /*3dc0*/  @!P0 LOP3.LUT R33, R34, 0xffff0000, RZ, 0xc0, !PT ;  /* 0xffff000022218812 */ /* 0x000fe400078ec0ff */
[----:B------:R-:W-:Y:S01]  /*3dd0*/  @!P0 LOP3.LUT R35, R35, 0xffff0000, RZ, 0xc0, !PT ;  /* 0xffff000023238812 */ /* 0x000fe200078ec0ff */
[----:B------:R-:W-:Y:S01]  /*3de0*/  @!P0 FMUL.FTZ R39, R27, R29 ;  /* 0x0000001d1b278220 */ /* 0x000fe20000410000 */
[C---:B----4-:R-:W-:Y:S01]  /*3df0*/  @!P0 IMAD.U32 R8, R6.reuse, 0x10000, RZ ;  /* 0x0001000006088824 */ /* 0x050fe200078e00ff */
[----:B------:R-:W-:Y:S01]  /*3e00*/  @!P0 LOP3.LUT R6, R6, 0xffff0000, RZ, 0xc0, !PT ;  /* 0xffff000006068812 */ /* 0x000fe200078ec0ff */
[C---:B------:R-:W-:Y:S01]  /*3e10*/  @!P0 IMAD.U32 R5, R7.reuse, 0x10000, RZ ;  /* 0x0001000007058824 */ /* 0x040fe200078e00ff */
[----:B------:R-:W-:Y:S01]  /*3e20*/  @!P0 LOP3.LUT R7, R7, 0xffff0000, RZ, 0xc0, !PT ;  /* 0xffff000007078812 */ /* 0x000fe200078ec0ff */
[-C--:B------:R-:W-:Y:S01]  /*3e30*/  @!P0 FMUL.FTZ R0, R27, R8.reuse ;  /* 0x000000081b008220 */ /* 0x080fe20000410000 */
[----:B------:R-:W-:Y:S01]  /*3e40*/  @!P0 LOP3.LUT R27, R21, 0xffff0000, RZ, 0xc0, !PT ;  /* 0xffff0000151b8812 */ /* 0x000fe200078ec0ff */
[----:B------:R-:W-:Y:S01]  /*3e50*/  @!P0 FFMA.FTZ R39, R31, R8, -R39 ;  /* 0x000000081f278223 */ /* 0x000fe20000010827 */
[----:B------:R-:W-:Y:S01]  /*3e60*/  @!P0 LOP3.LUT R8, R23, 0xffff0000, RZ, 0xc0, !PT ;  /* 0xffff000017088812 */ /* 0x000fe200078ec0ff */
[----:B------:R-:W-:Y:S01]  /*3e70*/  @!P0 FFMA.FTZ R0, R29, R31, R0 ;  /* 0x0000001f1d008223 */ /* 0x000fe20000010000 */
[----:B------:R-:W-:Y:S02]  /*3e80*/  @!P0 IMAD.U32 R29, R21, 0x10000, RZ ;  /* 0x00010000151d8824 */ /* 0x000fe400078e00ff */
[C---:B------:R-:W-:Y:S01]  /*3e90*/  @!P0 FMUL.FTZ R2, R27.reuse, R6 ;  /* 0x000000061b028220 */ /* 0x040fe20000410000 */
[----:B------:R-:W-:Y:S01]  /*3ea0*/  @!P0 FMUL.FTZ R41, R27, R33 ;  /* 0x000000211b298220 */ /* 0x000fe20000410000 */
[----:B------:R-:W-:Y:S01]  /*3eb0*/  @!P0 FMUL.FTZ R3, R26, R5 ;  /* 0x000000051a038220 */ /* 0x000fe20000410000 */
[----:B------:R-:W-:Y:S01]  /*3ec0*/  @!P0 F2FP.BF16.F32.PACK_AB R39, R0, R39 ;  /* 0x000000270027823e */ /* 0x000fe200000010ff */
[----:B------:R-:W-:Y:S01]  /*3ed0*/  @!P0 FMUL.FTZ R38, R26, R28 ;  /* 0x0000001c1a268220 */ /* 0x000fe20000410000 */
[C---:B------:R-:W-:Y:S01]  /*3ee0*/  @!P0 FMUL.FTZ R43, R8.reuse, R35 ;  /* 0x00000023082b8220 */ /* 0x040fe20000410000 */
[----:B------:R-:W-:Y:S01]  /*3ef0*/  @!P0 FMUL.FTZ R4, R8, R7 ;  /* 0x0000000708048220 */ /* 0x000fe20000410000 */
[----:B------:R-:W-:Y:S01]  /*3f00*/  @!P0 MOV R20, R39 ;  /* 0x0000002700148202 */ /* 0x000fe20000000f00 */
[----:B------:R-:W-:Y:S01]  /*3f10*/  @!P0 FFMA.FTZ R2, R33, R29, R2 ;  /* 0x0000001d21028223 */ /* 0x000fe20000010002 */
[----:B------:R-:W-:Y:S01]  /*3f20*/  @!P0 FFMA.FTZ R41, R29, R6, -R41 ;  /* 0x000000061d298223 */ /* 0x000fe20000010829 */
[----:B------:R-:W-:Y:S01]  /*3f30*/  @!P0 FFMA.FTZ R3, R28, R30, R3 ;  /* 0x0000001e1c038223 */ /* 0x000fe20000010003 */
[----:B------:R-:W-:Y:S01]  /*3f40*/  @!P0 FFMA.FTZ R38, R30, R5, -R38 ;  /* 0x000000051e268223 */ /* 0x000fe20000010826 */
[----:B------:R-:W-:Y:S01]  /*3f50*/  @!P0 FFMA.FTZ R43, R32, R7, -R43 ;  /* 0x00000007202b8223 */ /* 0x000fe2000001082b */
[----:B------:R-:W-:Y:S01]  /*3f60*/  @!P0 FFMA.FTZ R4, R35, R32, R4 ;  /* 0x0000002023048223 */ /* 0x000fe20000010004 */
[----:B------:R-:W-:Y:S02]  /*3f70*/  @!P0 F2FP.BF16.F32.PACK_AB R40, R2, R41 ;  /* 0x000000290228823e */ /* 0x000fe400000010ff */
[----:B------:R-:W-:Y:S02]  /*3f80*/  @!P0 F2FP.BF16.F32.PACK_AB R38, R3, R38 ;  /* 0x000000260326823e */ /* 0x000fe400000010ff */
[----:B------:R-:W-:Y:S01]  /*3f90*/  @!P0 F2FP.BF16.F32.PACK_AB R43, R4, R43 ;  /* 0x0000002b042b823e */ /* 0x000fe200000010ff */
[----:B------:R-:W-:Y:S01]  /*3fa0*/  @!P0 IMAD.MOV.U32 R21, RZ, RZ, R40 ;  /* 0x000000ffff158224 */ /* 0x000fe200078e0028 */
[----:B------:R-:W-:Y:S02]  /*3fb0*/  @!P0 MOV R22, R38 ;  /* 0x0000002600168202 */ /* 0x000fe40000000f00 */
[----:B------:R-:W-:Y:S05]  /*3fc0*/  @!P0 MOV R23, R43 ;  /* 0x0000002b00178202 */ /* 0x000fea0000000f00 */
[----:B------:R3:W-:Y:S02]  /*3fd0*/  ST.E.128 desc[UR6][R44.64], R20 ;  /* 0x000000142c007985 */ /* 0x0007e4000c101d06 */
.L_x_930:
[----:B------:R-:W-:Y:S05]  /*3fe0*/  BSYNC B0 ;  /* 0x0000000000007941 */ /* 0x000fea0003800000 */
.L_x_929:
[----:B------:R-:W-:Y:S05]  /*3ff0*/  @P1 BRA `(.L_x_928) ;  /* 0x0000000000c41947 */ /* 0x000fea0003800000 */
[----:B------:R-:W-:Y:S02]  /*4000*/  ISETP.GE.AND P0, PT, R9, R17, PT ;  /* 0x000000110900720c */ /* 0x000fe40003f06270 */
[C---:B------:R-:W-:Y:S04]  /*4010*/  LEA R40, P1, R104.reuse, R136, 0x1 ;  /* 0x0000008868287211 */ /* 0x040fe800078208ff */
[----:B------:R-:W-:Y:S05]  /*4020*/  LEA.HI.X R41, R104, R137, R107, 0x1, P1 ;  /* 0x0000008968297211 */ /* 0x000fea00008f0c6b */
[----:B-123--:R1:W2:Y:S08]  /*4030*/  LD.E.128 R20, desc[UR6][R40.64] ;  /* 0x0000000628147980 */ /* 0x00e2b0000c101d00 */
[----:B------:R-:W3:Y:S06]  /*4040*/  @!P0 LD.E.64 R34, desc[UR6][R36.64+0x40] ;  /* 0x0000400624228980 */ /* 0x000eec000c101b00 */
[----:B------:R4:W5:Y:S01]  /*4050*/  @!P0 LD.E.64 R6, desc[UR6][R24.64+0x40] ;  /* 0x0000400618068980 */ /* 0x000962000c101b00 */
[----:B-1----:R-:W-:Y:S02]  /*4060*/  LEA R40, P1, R98, R142, 0x1 ;  /* 0x0000008e62287211 */ /* 0x002fe400078208ff */
[C---:B--2---:R-:W-:Y:S01]  /*4070*/  @!P0 LOP3.LUT R27, R20.reuse, 0xffff0000, RZ, 0xc0, !PT ;  /* 0xffff0000141b8812 */ /* 0x044fe200078ec0ff */
[----:B------:R-:W-:Y:S01]  /*4080*/  @!P0 IMAD.U32 R30, R23, 0x10000, RZ ;  /* 0x00010000171e8824 */ /* 0x000fe200078e00ff */
[----:B------:R-:W-:Y:S02]  /*4090*/  @!P0 SHF.L.U32 R31, R20, 0x10, RZ ;  /* 0x00000010141f8819 */ /* 0x000fe400000006ff */
[----:B----4-:R-:W-:Y:S02]  /*40a0*/  @!P0 LOP3.LUT R25, R21, 0xffff0000, RZ, 0xc0, !PT ;  /* 0xffff000015198812 */ /* 0x010fe400078ec0ff */
[----:B------:R-:W-:Y:S02]  /*40b0*/  @!P0 LOP3.LUT R24, R22, 0xffff0000, RZ, 0xc0, !PT ;  /* 0xffff000016188812 */ /* 0x000fe400078ec0ff */
[C---:B---3--:R-:W-:Y:S01]  /*40c0*/  @!P0 SHF.L.U32 R29, R34.reuse, 0x10, RZ ;  /* 0x00000010221d8819 */ /* 0x048fe200000006ff */
[C---:B------:R-:W-:Y:S01]  /*40d0*/  @!P0 IMAD.U32 R26, R35.reuse, 0x10000, RZ ;  /* 0x00010000231a8824 */ /* 0x040fe200078e00ff */
[----:B------:R-:W-:Y:S02]  /*40e0*/  @!P0 LOP3.LUT R33, R34, 0xffff0000, RZ, 0xc0, !PT ;  /* 0xffff000022218812 */ /* 0x000fe400078ec0ff */
[----:B------:R-:W-:Y:S01]  /*40f0*/  @!P0 LOP3.LUT R35, R35, 0xffff0000, RZ, 0xc0, !PT ;  /* 0xffff000023238812 */ /* 0x000fe200078ec0ff */
[----:B------:R-:W-:Y:S01]  /*4100*/  @!P0 FMUL.FTZ R39, R27, R29 ;  /* 0x0000001d1b278220 */ /* 0x000fe20000410000 */
[----:B------:R-:W-:Y:S01]  /*4110*/  @!P0 SHF.L.U32 R28, R22, 0x10, RZ ;  /* 0x00000010161c8819 */ /* 0x000fe200000006ff */
[C---:B-----5:R-:W-:Y:S01]  /*4120*/  @!P0 IMAD.U32 R8, R6.reuse, 0x10000, RZ ;  /* 0x0001000006088824 */ /* 0x060fe200078e00ff */
[----:B------:R-:W-:Y:S01]  /*4130*/  @!P0 LOP3.LUT R6, R6, 0xffff0000, RZ, 0xc0, !PT ;  /* 0xffff000006068812 */ /* 0x000fe200078ec0ff */
[C---:B------:R-:W-:Y:S01]  /*4140*/  @!P0 IMAD.U32 R5, R7.reuse, 0x10000, RZ ;  /* 0x0001000007058824 */ /* 0x040fe200078e00ff */
[----:B------:R-:W-:Y:S01]  /*4150*/  @!P0 LOP3.LUT R7, R7, 0xffff0000, RZ, 0xc0, !PT ;  /* 0xffff000007078812 */ /* 0x000fe200078ec0ff */
[-C--:B------:R-:W-:Y:S01]  /*4160*/  @!P0 FMUL.FTZ R0, R27, R8.reuse ;  /* 0x000000081b008220 */ /* 0x080fe20000410000 */
[----:B------:R-:W-:Y:S01]  /*4170*/  @!P0 FFMA.FTZ R39, R31, R8, -R39 ;  /* 0x000000081f278223 */ /* 0x000fe20000010827 */
[----:B------:R-:W-:Y:S01]  /*4180*/  @!P0 LOP3.LUT R8, R23, 0xffff0000, RZ, 0xc0, !PT ;  /* 0xffff000017088812 */ /* 0x000fe200078ec0ff */
[----:B------:R-:W-:Y:S01]  /*4190*/  @!P0 FMUL.FTZ R2, R25, R6 ;  /* 0x0000000619028220 */ /* 0x000fe20000410000 */
[----:B------:R-:W-:Y:S01]  /*41a0*/  @!P0 FFMA.FTZ R0, R29, R31, R0 ;  /* 0x0000001f1d008223 */ /* 0x000fe20000010000 */
[----:B------:R-:W-:Y:S02]  /*41b0*/  @!P0 IMAD.U32 R29, R21, 0x10000, RZ ;  /* 0x00010000151d8824 */ /* 0x000fe400078e00ff */
[----:B------:R-:W-:Y:S01]  /*41c0*/  @!P0 FMUL.FTZ R41, R25, R33 ;  /* 0x0000002119298220 */ /* 0x000fe20000410000 */
[C---:B------:R-:W-:Y:S01]  /*41d0*/  @!P0 FMUL.FTZ R3, R24.reuse, R5 ;  /* 0x0000000518038220 */ /* 0x040fe20000410000 */
[----:B------:R-:W-:Y:S01]  /*41e0*/  @!P0 FMUL.FTZ R32, R24, R26 ;  /* 0x0000001a18208220 */ /* 0x000fe20000410000 */
[----:B------:R-:W-:Y:S01]  /*41f0*/  @!P0 F2FP.BF16.F32.PACK_AB R39, R0, R39 ;  /* 0x000000270027823e */ /* 0x000fe200000010ff */
[C---:B------:R-:W-:Y:S01]  /*4200*/  @!P0 FMUL.FTZ R43, R8.reuse, R35 ;  /* 0x00000023082b8220 */ /* 0x040fe20000410000 */
[----:B------:R-:W-:Y:S01]  /*4210*/  @!P0 FMUL.FTZ R4, R8, R7 ;  /* 0x0000000708048220 */ /* 0x000fe20000410000 */
[----:B------:R-:W-:Y:S01]  /*4220*/  @!P0 FFMA.FTZ R2, R33, R29, R2 ;  /* 0x0000001d21028223 */ /* 0x000fe20000010002 */
[----:B------:R-:W-:Y:S01]  /*4230*/  @!P0 MOV R20, R39 ;  /* 0x0000002700148202 */ /* 0x000fe20000000f00 */
        /* <DEDUP_REMOVED lines=9> */
[----:B------:R-:W-:Y:S02]  /*42d0*/  LEA.HI.X R41, R98, R143, R99, 0x1, P1 ;  /* 0x0000008f62297211 */ /* 0x000fe400008f0c63 */
[----:B------:R-:W-:Y:S02]  /*42e0*/  @!P0 MOV R22, R32 ;  /* 0x0000002000168202 */ /* 0x000fe40000000f00 */
[----:B------:R-:W-:Y:S05]  /*42f0*/  @!P0 MOV R23, R43 ;  /* 0x0000002b00178202 */ /* 0x000fea0000000f00 */
[----:B------:R4:W-:Y:S02]  /*4300*/  ST.E.128 desc[UR6][R40.64], R20 ;  /* 0x0000001428007985 */ /* 0x0009e4000c101d06 */
.L_x_928:
[----:B------:R-:W-:Y:S05]  /*4310*/  BSYNC B1 ;  /* 0x0000000000017941 */ /* 0x000fea0003800000 */
.L_x_927:
        /* <DEDUP_REMOVED lines=16> */
[C---:B----4-:R-:W-:Y:S04]  /*4420*/  LEA R40, P2, R113.reuse, R136, 0x1 ;  /* 0x0000008871287211 */ /* 0x050fe800078408ff */
[----:B------:R-:W-:Y:S02]  /*4430*/  LEA.HI.X R41, R113, R137, R110, 0x1, P2 ;  /* 0x0000008971297211 */ /* 0x000fe400010f0c6e */
[C---:B---3--:R-:W-:Y:S03]  /*4440*/  LEA R44, P2, R100.reuse, R142, 0x1 ;  /* 0x0000008e642c7211 */ /* 0x048fe600078408ff */
        /* <DEDUP_REMOVED lines=45> */
.L_x_934:
[----:B------:R-:W-:Y:S05]  /*4720*/  BSYNC B0 ;  /* 0x0000000000007941 */ /* 0x000fea0003800000 */
.L_x_933:
[----:B------:R-:W-:Y:S05]  /*4730*/  @P1 BRA `(.L_x_932) ;  /* 0x0000000000c41947 */ /* 0x000fea0003800000 */
[----:B------:R-:W-:Y:S02]  /*4740*/  ISETP.GE.AND P0, PT, R9, R17, PT ;  /* 0x000000110900720c */ /* 0x000fe40003f06270 */
[C---:B----4-:R-:W-:Y:S04]  /*4750*/  LEA R40, P1, R109.reuse, R136, 0x1 ;  /* 0x000000886d287211 */ /* 0x050fe800078208ff */
        /* <DEDUP_REMOVED lines=47> */
.L_x_932:
[----:B------:R-:W-:Y:S05]  /*4a50*/  BSYNC B1 ;  /* 0x0000000000017941 */ /* 0x000fea0003800000 */
.L_x_931:
        /* <DEDUP_REMOVED lines=15> */
[----:B------:R-:W-:Y:S01]  /*4b50*/  ISETP.GE.AND P0, PT, R18, R17, PT ;  /* 0x000000111200720c */ /* 0x000fe20003f06270 */
[----:B-1--4-:R-:W-:Y:S04]  /*4b60*/  IMAD.WIDE.U32 R40, R226, 0x60, R136 ;  /* 0x00000060e2287825 */ /* 0x012fe800078e0088 */
[----:B------:R-:W-:Y:S02]  /*4b70*/  IMAD R38, R227, 0x60, RZ ;  /* 0x00000060e3267824 */ /* 0x000fe400078e02ff */
[----:B---3--:R-:W-:Y:S03]  /*4b80*/  IMAD.WIDE.U32 R44, R66, 0x60, R142 ;  /* 0x00000060422c7825 */ /* 0x008fe600078e008e */
[----:B------:R-:W-:Y:S03]  /*4b90*/  IADD3 R41, R41, R38, RZ ;  /* 0x0000002629297210 */ /* 0x000fe60007ffe0ff */
[----:B------:R-:W3:Y:S06]  /*4ba0*/  @!P0 LD.E.64 R34, desc[UR6][R36.64] ;  /* 0x0000000624228980 */ /* 0x000eec000c101b00 */
[----:B--2---:R1:W2:Y:S08]  /*4bb0*/  LD.E.128 R20, desc[UR6][R40.64] ;  /* 0x0000000628147980 */ /* 0x0042b0000c101d00 */
[----:B------:R-:W4:Y:S01]  /*4bc0*/  @!P0 LD.E.64 R6, desc[UR6][R24.64] ;  /* 0x0000000618068980 */ /* 0x000f22000c101b00 */
[----:B-1----:R-:W-:Y:S05]  /*4bd0*/  IMAD R40, R67, 0x60, RZ ;  /* 0x0000006043287824 */ /* 0x002fea00078e02ff */
[----:B------:R-:W-:Y:S02]  /*4be0*/  IADD3 R45, R45, R40, RZ ;  /* 0x000000282d2d7210 */ /* 0x000fe40007ffe0ff */
[C---:B---3--:R-:W-:Y:S01]  /*4bf0*/  @!P0 SHF.L.U32 R28, R35.reuse, 0x10, RZ ;  /* 0x00000010231c8819 */ /* 0x048fe200000006ff */
[C---:B------:R-:W-:Y:S01]  /*4c00*/  @!P0 IMAD.U32 R29, R34.reuse, 0x10000, RZ ;  /* 0x00010000221d8824 */ /* 0x040fe200078e00ff */
[----:B------:R-:W-:Y:S02]  /*4c10*/  @!P0 LOP3.LUT R33, R34, 0xffff0000, RZ, 0xc0, !PT ;  /* 0xffff000022218812 */ /* 0x000fe400078ec0ff */
[----:B------:R-:W-:Y:S02]  /*4c20*/  @!P0 LOP3.LUT R35, R35, 0xffff0000, RZ, 0xc0, !PT ;  /* 0xffff000023238812 */ /* 0x000fe400078ec0ff */
[C---:B--2---:R-:W-:Y:S02]  /*4c30*/  @!P0 LOP3.LUT R27, R20.reuse, 0xffff0000, RZ, 0xc0, !PT ;  /* 0xffff0000141b8812 */ /* 0x044fe400078ec0ff */
[----:B------:R-:W-:Y:S02]  /*4c40*/  @!P0 SHF.L.U32 R31, R20, 0x10, RZ ;  /* 0x00000010141f8819 */ /* 0x000fe400000006ff */
[C---:B------:R-:W-:Y:S01]  /*4c50*/  @!P0 LOP3.LUT R26, R22.reuse, 0xffff0000, RZ, 0xc0, !PT ;  /* 0xffff0000161a8812 */ /* 0x040fe200078ec0ff */
[----:B------:R-:W-:Y:S01]  /*4c60*/  @!P0 FMUL.FTZ R39, R27, R29 ;  /* 0x0000001d1b278220 */ /* 0x000fe20000410000 */
[----:B------:R-:W-:Y:S02]  /*4c70*/  @!P0 SHF.L.U32 R30, R22, 0x10, RZ ;  /* 0x00000010161e8819 */ /* 0x000fe400000006ff */
[----:B----4-:R-:W-:Y:S01]  /*4c80*/  @!P0 SHF.L.U32 R8, R6, 0x10, RZ ;  /* 0x0000001006088819 */ /* 0x010fe200000006ff */
[----:B------:R-:W-:Y:S01]  /*4c90*/  @!P0 FMUL.FTZ R38, R26, R28 ;  /* 0x0000001c1a268220 */ /* 0x000fe20000410000 */
[----:B------:R-:W-:Y:S02]  /*4ca0*/  @!P0 LOP3.LUT R6, R6, 0xffff0000, RZ, 0xc0, !PT ;  /* 0xffff000006068812 */ /* 0x000fe400078ec0ff */
[----:B------:R-:W-:Y:S01]  /*4cb0*/  @!P0 SHF.L.U32 R5, R7, 0x10, RZ ;  /* 0x0000001007058819 */ /* 0x000fe200000006ff */
[-C--:B------:R-:W-:Y:S01]  /*4cc0*/  @!P0 FMUL.FTZ R0, R27, R8.reuse ;  /* 0x000000081b008220 */ /* 0x080fe20000410000 */
[----:B------:R-:W-:Y:S01]  /*4cd0*/  @!P0 LOP3.LUT R27, R21, 0xffff0000, RZ, 0xc0, !PT ;  /* 0xffff0000151b8812 */ /* 0x000fe200078ec0ff */
[----:B------:R-:W-:Y:S01]  /*4ce0*/  @!P0 FFMA.FTZ R39, R31, R8, -R39 ;  /* 0x000000081f278223 */ /* 0x000fe20000010827 */
[----:B------:R-:W-:Y:S01]  /*4cf0*/  @!P0 LOP3.LUT R7, R7, 0xffff0000, RZ, 0xc0, !PT ;  /* 0xffff000007078812 */ /* 0x000fe200078ec0ff */
[----:B------:R-:W-:Y:S01]  /*4d00*/  @!P0 FFMA.FTZ R0, R29, R31, R0 ;  /* 0x0000001f1d008223 */ /* 0x000fe20000010000 */
[----:B------:R-:W-:Y:S01]  /*4d10*/  @!P0 LOP3.LUT R8, R23, 0xffff0000, RZ, 0xc0, !PT ;  /* 0xffff000017088812 */ /* 0x000fe200078ec0ff */
[----:B------:R-:W-:Y:S01]  /*4d20*/  @!P0 IMAD.U32 R29, R21, 0x10000, RZ ;  /* 0x00010000151d8824 */ /* 0x000fe200078e00ff */
[----:B------:R-:W-:Y:S01]  /*4d30*/  @!P0 SHF.L.U32 R32, R23, 0x10, RZ ;  /* 0x0000001017208819 */ /* 0x000fe200000006ff */
[C---:B------:R-:W-:Y:S01]  /*4d40*/  @!P0 FMUL.FTZ R2, R27.reuse, R6 ;  /* 0x000000061b028220 */ /* 0x040fe20000410000 */
[----:B------:R-:W-:Y:S01]  /*4d50*/  @!P0 F2FP.BF16.F32.PACK_AB R39, R0, R39 ;  /* 0x000000270027823e */ /* 0x000fe200000010ff */
[----:B------:R-:W-:Y:S01]  /*4d60*/  @!P0 FMUL.FTZ R3, R26, R5 ;  /* 0x000000051a038220 */ /* 0x000fe20000410000 */
[----:B------:R-:W-:Y:S01]  /*4d70*/  @!P0 FMUL.FTZ R41, R27, R33 ;  /* 0x000000211b298220 */ /* 0x000fe20000410000 */
[C---:B------:R-:W-:Y:S01]  /*4d80*/  @!P0 FMUL.FTZ R43, R8.reuse, R35 ;  /* 0x00000023082b8220 */ /* 0x040fe20000410000 */
[----:B------:R-:W-:Y:S01]  /*4d90*/  @!P0 FMUL.FTZ R4, R8, R7 ;  /* 0x0000000708048220 */ /* 0x000fe20000410000 */
[----:B------:R-:W-:Y:S01]  /*4da0*/  @!P0 FFMA.FTZ R2, R33, R29, R2 ;  /* 0x0000001d21028223 */ /* 0x000fe20000010002 */
[----:B------:R-:W-:Y:S01]  /*4db0*/  @!P0 FFMA.FTZ R3, R28, R30, R3 ;  /* 0x0000001e1c038223 */ /* 0x000fe20000010003 */
[----:B------:R-:W-:Y:S01]  /*4dc0*/  @!P0 FFMA.FTZ R41, R29, R6, -R41 ;  /* 0x000000061d298223 */ /* 0x000fe20000010829 */
[----:B------:R-:W-:Y:S01]  /*4dd0*/  @!P0 FFMA.FTZ R38, R30, R5, -R38 ;  /* 0x000000051e268223 */ /* 0x000fe20000010826 */
[----:B------:R-:W-:Y:S01]  /*4de0*/  @!P0 FFMA.FTZ R43, R32, R7, -R43 ;  /* 0x00000007202b8223 */ /* 0x000fe2000001082b */
[----:B------:R-:W-:Y:S01]  /*4df0*/  @!P0 FFMA.FTZ R4, R35, R32, R4 ;  /* 0x0000002023048223 */ /* 0x000fe20000010004 */
[----:B------:R-:W-:Y:S01]  /*4e00*/  @!P0 IMAD.MOV.U32 R20, RZ, RZ, R39 ;  /* 0x000000ffff148224 */ /* 0x000fe200078e0027 */
[----:B------:R-:W-:Y:S02]  /*4e10*/  @!P0 F2FP.BF16.F32.PACK_AB R42, R2, R41 ;  /* 0x00000029022a823e */ /* 0x000fe400000010ff */
[----:B------:R-:W-:Y:S02]  /*4e20*/  @!P0 F2FP.BF16.F32.PACK_AB R38, R3, R38 ;  /* 0x000000260326823e */ /* 0x000fe400000010ff */
[----:B------:R-:W-:Y:S02]  /*4e30*/  @!P0 F2FP.BF16.F32.PACK_AB R43, R4, R43 ;  /* 0x0000002b042b823e */ /* 0x000fe400000010ff */
[----:B------:R-:W-:Y:S02]  /*4e40*/  @!P0 MOV R21, R42 ;  /* 0x0000002a00158202 */ /* 0x000fe40000000f00 */
[----:B------:R-:W-:Y:S02]  /*4e50*/  @!P0 MOV R22, R38 ;  /* 0x0000002600168202 */ /* 0x000fe40000000f00 */
[----:B------:R-:W-:Y:S05]  /*4e60*/  @!P0 MOV R23, R43 ;  /* 0x0000002b00178202 */ /* 0x000fea0000000f00 */
[----:B------:R1:W-:Y:S02]  /*4e70*/  ST.E.128 desc[UR6][R44.64], R20 ;  /* 0x000000142c007985 */ /* 0x0003e4000c101d06 */
.L_x_938:
[----:B------:R-:W-:Y:S05]  /*4e80*/  BSYNC B0 ;  /* 0x0000000000007941 */ /* 0x000fea0003800000 */
.L_x_937:
[----:B------:R-:W-:Y:S05]  /*4e90*/  @P1 BRA `(.L_x_936) ;  /* 0x0000000000c41947 */ /* 0x000fea0003800000 */
[----:B------:R-:W-:Y:S02]  /*4ea0*/  ISETP.GE.AND P0, PT, R9, R17, PT ;  /* 0x000000110900720c */ /* 0x000fe40003f06270 */
[C---:B-1--4-:R-:W-:Y:S04]  /*4eb0*/  LEA R40, P1, R112.reuse, R136, 0x1 ;  /* 0x0000008870287211 */ /* 0x052fe800078208ff */
[----:B------:R-:W-:Y:S05]  /*4ec0*/  LEA.HI.X R41, R112, R137, R115, 0x1, P1 ;  /* 0x0000008970297211 */ /* 0x000fea00008f0c73 */
[----:B--23--:R1:W2:Y:S08]  /*4ed0*/  LD.E.128 R20, desc[UR6][R40.64] ;  /* 0x0000000628147980 */ /* 0x00c2b0000c101d00 */
        /* <DEDUP_REMOVED lines=45> */
.L_x_936:
[----:B------:R-:W-:Y:S05]  /*51b0*/  BSYNC B1 ;  /* 0x0000000000017941 */ /* 0x000fea0003800000 */
.L_x_935:
        /* <DEDUP_REMOVED lines=16> */
[C---:B-1--4-:R-:W-:Y:S04]  /*52c0*/  LEA R40, P2, R111.reuse, R136, 0x1 ;  /* 0x000000886f287211 */ /* 0x052fe800078408ff */
[----:B------:R-:W-:Y:S02]  /*52d0*/  LEA.HI.X R41, R111, R137, R108, 0x1, P2 ;  /* 0x000000896f297211 */ /* 0x000fe400010f0c6c */
[C---:B---3--:R-:W-:Y:S03]  /*52e0*/  LEA R44, P2, R96.reuse, R142, 0x1 ;  /* 0x0000008e602c7211 */ /* 0x048fe600078408ff */
[----:B--2---:R-:W2:Y:S01]  /*52f0*/  LD.E.128 R20, desc[UR6][R40.64] ;  /* 0x0000000628147980 */ /* 0x004ea2000c101d00 */
        /* <DEDUP_REMOVED lines=44> */
.L_x_942:
[----:B------:R-:W-:Y:S05]  /*55c0*/  BSYNC B0 ;  /* 0x0000000000007941 */ /* 0x000fea0003800000 */
.L_x_941:
        /* <DEDUP_REMOVED lines=50> */
.L_x_940:
[----:B------:R-:W-:Y:S05]  /*58f0*/  BSYNC B1 ;  /* 0x0000000000017941 */ /* 0x000fea0003800000 */
.L_x_939:
        /* <DEDUP_REMOVED lines=66> */
.L_x_946:
[----:B------:R-:W-:Y:S05]  /*5d20*/  BSYNC B0 ;  /* 0x0000000000007941 */ /* 0x000fea0003800000 */
.L_x_945:
        /* <DEDUP_REMOVED lines=50> */
.L_x_944:
[----:B------:R-:W-:Y:S05]  /*6050*/  BSYNC B1 ;  /* 0x0000000000017941 */ /* 0x000fea0003800000 */
.L_x_943:
        /* <DEDUP_REMOVED lines=66> */
.L_x_950:
[----:B------:R-:W-:Y:S05]  /*6480*/  BSYNC B0 ;  /* 0x0000000000007941 */ /* 0x000fea0003800000 */
.L_x_949:
        /* <DEDUP_REMOVED lines=50> */
.L_x_948:
[----:B------:R-:W-:Y:S05]  /*67b0*/  BSYNC B1 ;  /* 0x0000000000017941 */ /* 0x000fea0003800000 */
.L_x_947:
        /* <DEDUP_REMOVED lines=66> */
.L_x_954:
[----:B------:R-:W-:Y:S05]  /*6be0*/  BSYNC B0 ;  /* 0x0000000000007941 */ /* 0x000fea0003800000 */
.L_x_953:
[----:B------:R-:W-:Y:S05]  /*6bf0*/  @P1 BRA `(.L_x_952) ;  /* 0x0000000000c41947 */ /* 0x000fea0003800000 */
[----:B------:R-:W-:Y:S02]  /*6c00*/  ISETP.GE.AND P0, PT, R9, R17, PT ;  /* 0x000000110900720c */ /* 0x000fe40003f06270 */
[C---:B------:R-:W-:Y:S04]  /*6c10*/  LEA R38, P1, R123.reuse, R136, 0x1 ;  /* 0x000000887b267211 */ /* 0x040fe800078208ff */
[----:B------:R-:W-:Y:S02]  /*6c20*/  LEA.HI.X R39, R123, R137, R120, 0x1, P1 ;  /* 0x000000897b277211 */ /* 0x000fe400008f0c78 */
[C---:B------:R-:W-:Y:S03]  /*6c30*/  LEA R42, P1, R206.reuse, R142, 0x1 ;  /* 0x0000008ece2a7211 */ /* 0x040fe600078208ff */
[----:B-1234-:R-:W2:Y:S01]  /*6c40*/  LD.E.128 R20, desc[UR6][R38.64] ;  /* 0x0000000626147980 */ /* 0x01eea2000c101d00 */
[----:B------:R-:W-:Y:S07]  /*6c50*/  LEA.HI.X R43, R206, R143, R93, 0x1, P1 ;  /* 0x0000008fce2b7211 */ /* 0x000fee00008f0c5d */
[----:B------:R-:W3:Y:S06]  /*6c60*/  @!P0 LD.E.64 R32, desc[UR6][R36.64+0x40] ;  /* 0x0000400624208980 */ /* 0x000eec000c101b00 */
[----:B------:R1:W4:Y:S01]  /*6c70*/  @!P0 LD.E.64 R6, desc[UR6][R24.64+0x40] ;  /* 0x0000400618068980 */ /* 0x000322000c101b00 */
[C---:B--2---:R-:W-:Y:S01]  /*6c80*/  @!P0 LOP3.LUT R17, R20.reuse, 0xffff0000, RZ, 0xc0, !PT ;  /* 0xffff000014118812 */ /* 0x044fe200078ec0ff */
[----:B------:R-:W-:Y:S01]  /*6c90*/  @!P0 IMAD.U32 R30, R23, 0x10000, RZ ;  /* 0x00010000171e8824 */ /* 0x000fe200078e00ff */
[----:B------:R-:W-:Y:S02]  /*6ca0*/  @!P0 SHF.L.U32 R29, R20, 0x10, RZ ;  /* 0x00000010141d8819 */ /* 0x000fe400000006ff */
[C---:B-1----:R-:W-:Y:S02]  /*6cb0*/  @!P0 LOP3.LUT R24, R22.reuse, 0xffff0000, RZ, 0xc0, !PT ;  /* 0xffff000016188812 */ /* 0x042fe400078ec0ff */
        /* <DEDUP_REMOVED lines=37> */
.L_x_952:
[----:B------:R-:W-:Y:S05]  /*6f10*/  BSYNC B1 ;  /* 0x0000000000017941 */ /* 0x000fea0003800000 */
.L_x_951:
[----:B------:R-:W2:Y:S02]  /*6f20*/  LD.E R3, desc[UR6][R10.64+0xd0] ;  /* 0x0000d0060a037980 */ /* 0x000ea4000c101900 */
[----:B--2---:R-:W-:Y:S05]  /*6f30*/  IMAD.U32 R3, R3, -0x40, RZ ;  /* 0xffffffc003037824 */ /* 0x004fea00078e00ff */
[C---:B------:R-:W-:Y:S02]  /*6f40*/  LEA R12, P1, R3.reuse, R12, 0x1 ;  /* 0x0000000c030c7211 */ /* 0x040fe400078208ff */
[C---:B------:R-:W-:Y:S02]  /*6f50*/  LEA R56, P0, R3.reuse, R56, 0x1 ;  /* 0x0000003803387211 */ /* 0x040fe400078008ff */
[C---:B------:R-:W-:Y:S02]  /*6f60*/  LEA.HI.X.SX32 R13, R3.reuse, R13, 0x1, P1 ;  /* 0x0000000d030d7211 */ /* 0x040fe400008f0eff */
[----:B------:R-:W-:Y:S01]  /*6f70*/  LEA.HI.X.SX32 R57, R3, R57, 0x1, P0 ;  /* 0x0000003903397211 */ /* 0x000fe200000f0eff */
[----:B------:R-:W-:Y:S05]  /*6f80*/  BRA `(.L_x_955) ;  /* 0x0000006c00387947 */ /* 0x000fea0003800000 */
.L_x_922:
[----:B------:R-:W-:Y:S04]  /*6f90*/  BSSY B2, `(.L_x_956) ;  /* 0x00000b4000027945 */ /* 0x000fe80003800000 */
[----:B------:R-:W-:Y:S05]  /*6fa0*/  @!P6 BRA `(.L_x_957) ;  /* 0x0000000800c8e947 */ /* 0x000fea0003800000 */
[----:B-----5:R-:W-:Y:S01]  /*6fb0*/  ISETP.GE.AND P0, PT, R18, R135, PT ;  /* 0x000000871200720c */ /* 0x020fe20003f06270 */
[----:B------:R-:W-:Y:S11]  /*6fc0*/  BSSY B1, `(.L_x_958) ;  /* 0x0000058000017945 */ /* 0x000ff60003800000 */
[----:B------:R-:W-:Y:S01]  /*6fd0*/  @!UPT UIADD3 URZ, URZ, URZ, URZ ;  /* 0x0000003f3f3ff290 */ /* 0x000fe2000fffe03f */
[----:B------:R-:W-:Y:S05]  /*6fe0*/  @P0 BRA `(.L_x_959) ;  /* 0x0000000400540947 */ /* 0x000fea0003800000 */
[----:B------:R1:W5:Y:S01]  /*6ff0*/  LD.E.128 R48, desc[UR6][R136.64] ;  /* 0x0000000688307980 */ /* 0x000362000c101d00 */
[----:B------:R-:W-:Y:S01]  /*7000*/  ISETP.GE.AND P0, PT, R18, R17, PT ;  /* 0x000000111200720c */ /* 0x000fe20003f06270 */
[----:B------:R-:W-:Y:S11]  /*7010*/  BSSY B0, `(.L_x_960) ;  /* 0x0000051000007945 */ /* 0x000ff60003800000 */
[----:B------:R-:W-:Y:S01]  /*7020*/  @!UPT UIADD3 URZ, URZ, URZ, URZ ;  /* 0x0000003f3f3ff290 */ /* 0x000fe2000fffe03f */
[----:B------:R-:W-:Y:S05]  /*7030*/  @P0 BRA `(.L_x_961) ;  /* 0x0000000400380947 */ /* 0x000fea0003800000 */
[----:B------:R-:W-:Y:S01]  /*7040*/  LEA.HI R247, R17, R17, RZ, 0x1 ;  /* 0x0000001111f77211 */ /* 0x000fe200078f08ff */
[----:B------:R-:W-:Y:S01]  /*7050*/  IMAD.MOV.U32 R249, RZ, RZ, RZ ;  /* 0x000000fffff97224 */ /* 0x000fe200078e00ff */
[C---:B-----5:R-:W-:Y:S01]  /*7060*/  LOP3.LUT R39, R48.reuse, 0xffff0000, RZ, 0xc0, !PT ;  /* 0xffff000030277812 */ /* 0x060fe200078ec0ff */
[----:B------:R-:W-:Y:S01]  /*7070*/  IMAD.U32 R37, R48, 0x10000, RZ ;  /* 0x0001000030257824 */ /* 0x000fe200078e00ff */
[----:B------:R-:W-:Y:S01]  /*7080*/  SHF.R.S32.HI R247, RZ, 0x1, R247 ;  /* 0x00000001fff77819 */ /* 0x000fe200000114f7 */
[----:B------:R-:W-:Y:S01]  /*7090*/  IMAD.U32 R46, R50, 0x10000, RZ ;  /* 0x00010000322e7824 */ /* 0x000fe200078e00ff */
[C---:B------:R-:W-:Y:S02]  /*70a0*/  SHF.L.U32 R42, R49.reuse, 0x10, RZ ;  /* 0x00000010312a7819 */ /* 0x040fe400000006ff */
[-C--:B------:R-:W-:Y:S02]  /*70b0*/  ISETP.GE.AND P1, PT, R18, R247.reuse, PT ;  /* 0x000000f71200720c */ /* 0x080fe40003f26270 */
[----:B------:R-:W-:Y:S02]  /*70c0*/  MOV R59, R247 ;  /* 0x000000f7003b7202 */ /* 0x000fe40000000f00 */
[----:B------:R-:W-:Y:S02]  /*70d0*/  LOP3.LUT R43, R49, 0xffff0000, RZ, 0xc0, !PT ;  /* 0xffff0000312b7812 */ /* 0x000fe400078ec0ff */
[----:B------:R-:W-:Y:S02]  /*70e0*/  LOP3.LUT R47, R50, 0xffff0000, RZ, 0xc0, !PT ;  /* 0xffff0000322f7812 */ /* 0x000fe400078ec0ff */
[C---:B------:R-:W-:Y:S02]  /*70f0*/  SHF.L.U32 R50, R51.reuse, 0x10, RZ ;  /* 0x0000001033327819 */ /* 0x040fe400000006ff */
[----:B------:R-:W-:Y:S03]  /*7100*/  LOP3.LUT R51, R51, 0xffff0000, RZ, 0xc0, !PT ;  /* 0xffff000033337812 */ /* 0x000fe600078ec0ff */
[--C-:B------:R-:W-:Y:S02]  /*7110*/  @P1 IMAD.MOV R249, RZ, RZ, -R247.reuse ;  /* 0x000000fffff91224 */ /* 0x100fe400078e0af7 */
[----:B------:R-:W-:Y:S03]  /*7120*/  @P1 IMAD.MOV R59, RZ, RZ, -R247 ;  /* 0x000000ffff3b1224 */ /* 0x000fe600078e0af7 */
[C---:B------:R-:W-:Y:S04]  /*7130*/  LEA R250, P0, R249.reuse, R138, 0x1 ;  /* 0x0000008af9fa7211 */ /* 0x040fe800078008ff */
[----:B------:R-:W-:Y:S02]  /*7140*/  LEA.HI.X.SX32 R251, R249, R139, 0x1, P0 ;  /* 0x0000008bf9fb7211 */ /* 0x000fe400000f0eff */
[C---:B------:R-:W-:Y:S04]  /*7150*/  LEA R20, P0, R59.reuse, R136, 0x1 ;  /* 0x000000883b147211 */ /* 0x040fe800078008ff */
[----:B------:R-:W-:Y:S01]  /*7160*/  LEA.HI.X.SX32 R21, R59, R137, 0x1, P0 ;  /* 0x000000893b157211 */ /* 0x000fe200000f0eff */
[----:B------:R-:W-:Y:S01]  /*7170*/  IMAD.MOV.U32 R59, RZ, RZ, RZ ;  /* 0x000000ffff3b7224 */ /* 0x000fe200078e00ff */
[----:B------:R-:W-:Y:S01]  /*7180*/  @P1 IADD3 R59, -R247, RZ, RZ ;  /* 0x000000fff73b1210 */ /* 0x000fe20007ffe1ff */
[----:B------:R-:W2:Y:S03]  /*7190*/  LD.E.128 R248, desc[UR6][R250.64] ;  /* 0x00000006faf87980 */ /* 0x000ea6000c101d00 */
[C---:B------:R-:W-:Y:S04]  /*71a0*/  LEA R40, P0, R59.reuse, R140, 0x1 ;  /* 0x0000008c3b287211 */ /* 0x040fe800078008ff */
[----:B------:R-:W-:Y:S01]  /*71b0*/  LEA.HI.X.SX32 R41, R59, R141, 0x1, P0 ;  /* 0x0000008d3b297211 */ /* 0x000fe200000f0eff */
[----:B------:R-:W3:Y:S08]  /*71c0*/  LD.E.128 R20, desc[UR6][R20.64] ;  /* 0x0000000614147980 */ /* 0x000ef0000c101d00 */
[----:B------:R-:W4:Y:S01]  /*71d0*/  LD.E.128 R60, desc[UR6][R40.64] ;  /* 0x00000006283c7980 */ /* 0x000f22000c101d00 */
[C---:B--2---:R-:W-:Y:S01]  /*71e0*/  LOP3.LUT R31, R248.reuse, 0xffff0000, RZ, 0xc0, !PT ;  /* 0xffff0000f81f7812 */ /* 0x044fe200078ec0ff */
[----:B------:R-:W-:Y:S01]  /*71f0*/  IMAD.U32 R35, R248, 0x10000, RZ ;  /* 0x00010000f8237824 */ /* 0x000fe200078e00ff */
[C---:B------:R-:W-:Y:S01]  /*7200*/  SHF.L.U32 R29, R249.reuse, 0x10, RZ ;  /* 0x00000010f91d7819 */ /* 0x040fe200000006ff */
[C---:B------:R-:W-:Y:S01]  /*7210*/  IMAD.U32 R27, R250.reuse, 0x10000, RZ ;  /* 0x00010000fa1b7824 */ /* 0x040fe200078e00ff */
[----:B------:R-:W-:Y:S01]  /*7220*/  LOP3.LUT R28, R249, 0xffff0000, RZ, 0xc0, !PT ;  /* 0xffff0000f91c7812 */ /* 0x000fe200078ec0ff */
[----:B------:R-:W-:Y:S01]  /*7230*/  @!P1 FADD.FTZ R35, -R35, -RZ ;  /* 0x800000ff23239221 */ /* 0x000fe20000010100 */
[----:B------:R-:W-:Y:S01]  /*7240*/  LOP3.LUT R26, R250, 0xffff0000, RZ, 0xc0, !PT ;  /* 0xffff0000fa1a7812 */ /* 0x000fe200078ec0ff */
[----:B------:R-:W-:Y:S01]  /*7250*/  @!P1 FADD.FTZ R31, -R31, -RZ ;  /* 0x800000ff1f1f9221 */ /* 0x000fe20000010100 */
[C---:B---3--:R-:W-:Y:S01]  /*7260*/  LOP3.LUT R34, R20.reuse, 0xffff0000, RZ, 0xc0, !PT ;  /* 0xffff000014227812 */ /* 0x048fe200078ec0ff */
[----:B------:R-:W-:Y:S01]  /*7270*/  IMAD.U32 R36, R20, 0x10000, RZ ;  /* 0x0001000014247824 */ /* 0x000fe200078e00ff */
[----:B------:R-:W-:Y:S01]  /*7280*/  SHF.L.U32 R25, R251, 0x10, RZ ;  /* 0x00000010fb197819 */ /* 0x000fe200000006ff */
[----:B------:R-:W-:Y:S01]  /*7290*/  @!P1 FADD.FTZ R29, -R29, -RZ ;  /* 0x800000ff1d1d9221 */ /* 0x000fe20000010100 */
[----:B------:R-:W-:Y:S01]  /*72a0*/  SHF.L.U32 R32, R21, 0x10, RZ ;  /* 0x0000001015207819 */ /* 0x000fe200000006ff */
[----:B------:R-:W-:Y:S01]  /*72b0*/  @!P1 FADD.FTZ R28, -R28, -RZ ;  /* 0x800000ff1c1c9221 */ /* 0x000fe20000010100 */
[----:B------:R-:W-:Y:S01]  /*72c0*/  LOP3.LUT R24, R251, 0xffff0000, RZ, 0xc0, !PT ;  /* 0xffff0000fb187812 */ /* 0x000fe200078ec0ff */
[----:B------:R-:W-:Y:S01]  /*72d0*/  IMAD.U32 R30, R22, 0x10000, RZ ;  /* 0x00010000161e7824 */ /* 0x000fe200078e00ff */
[----:B------:R-:W-:Y:S01]  /*72e0*/  LOP3.LUT R33, R21, 0xffff0000, RZ, 0xc0, !PT ;  /* 0xffff000015217812 */ /* 0x000fe200078ec0ff */
[----:B------:R-:W-:Y:S01]  /*72f0*/  FMUL.FTZ R0, R36, R35 ;  /* 0x0000002324007220 */ /* 0x000fe20000410000 */
[----:B------:R-:W-:Y:S01]  /*7300*/  LOP3.LUT R21, R22, 0xffff0000, RZ, 0xc0, !PT ;  /* 0xffff000016157812 */ /* 0x000fe200078ec0ff */
[----:B------:R-:W-:Y:S01]  /*7310*/  @!P1 FADD.FTZ R27, -R27, -RZ ;  /* 0x800000ff1b1b9221 */ /* 0x000fe20000010100 */
[C---:B----4-:R-:W-:Y:S01]  /*7320*/  LOP3.LUT R40, R60.reuse, 0xffff0000, RZ, 0xc0, !PT ;  /* 0xffff00003c287812 */ /* 0x050fe200078ec0ff */
[----:B------:R-:W-:Y:S01]  /*7330*/  IMAD.U32 R38, R60, 0x10000, RZ ;  /* 0x000100003c267824 */ /* 0x000fe200078e00ff */
[----:B------:R-:W-:Y:S01]  /*7340*/  SHF.L.U32 R20, R23, 0x10, RZ ;  /* 0x0000001017147819 */ /* 0x000fe200000006ff */
[----:B------:R-:W-:Y:S01]  /*7350*/  FMUL.FTZ R2, R34, R31 ;  /* 0x0000001f22027220 */ /* 0x000fe20000410000 */
[----:B------:R-:W-:Y:S01]  /*7360*/  SHF.L.U32 R41, R61, 0x10, RZ ;  /* 0x000000103d297819 */ /* 0x000fe200000006ff */
[----:B------:R-:W-:Y:S01]  /*7370*/  @!P1 FADD.FTZ R26, -R26, -RZ ;  /* 0x800000ff1a1a9221 */ /* 0x000fe20000010100 */
[----:B------:R-:W-:Y:S01]  /*7380*/  LOP3.LUT R23, R23, 0xffff0000, RZ, 0xc0, !PT ;  /* 0xffff000017177812 */ /* 0x000fe200078ec0ff */
[----:B------:R-:W-:Y:S01]  /*7390*/  FMUL.FTZ R3, R32, R29 ;  /* 0x0000001d20037220 */ /* 0x000fe20000410000 */
[----:B------:R-:W-:Y:S01]  /*73a0*/  LOP3.LUT R44, R61, 0xffff0000, RZ, 0xc0, !PT ;  /* 0xffff00003d2c7812 */ /* 0x000fe200078ec0ff */
[----:B------:R-:W-:Y:S01]  /*73b0*/  @!P1 FADD.FTZ R25, -R25, -RZ ;  /* 0x800000ff19199221 */ /* 0x000fe20000010100 */
[----:B------:R-:W-:Y:S01]  /*73c0*/  FMUL.FTZ R4, R33, R28 ;  /* 0x0000001c21047220 */ /* 0x000fe20000410000 */
[----:B------:R-:W-:Y:S01]  /*73d0*/  LOP3.LUT R48, R62, 0xffff0000, RZ, 0xc0, !PT ;  /* 0xffff00003e307812 */ /* 0x000fe200078ec0ff */
[----:B------:R-:W-:Y:S01]  /*73e0*/  @!P1 FADD.FTZ R24, -R24, -RZ ;  /* 0x800000ff18189221 */ /* 0x000fe20000010100 */
[----:B------:R-:W-:Y:S01]  /*73f0*/  FMUL.FTZ R5, R30, R27 ;  /* 0x0000001b1e057220 */ /* 0x000fe20000410000 */
[----:B------:R-:W-:Y:S01]  /*7400*/  SHF.L.U32 R49, R63, 0x10, RZ ;  /* 0x000000103f317819 */ /* 0x000fe200000006ff */
[----:B------:R-:W-:Y:S02]  /*7410*/  IMAD.U32 R45, R62, 0x10000, RZ ;  /* 0x000100003e2d7824 */ /* 0x000fe400078e00ff */
[----:B------:R-:W-:Y:S01]  /*7420*/  FFMA.FTZ R0, R37, R38, R0 ;  /* 0x0000002625007223 */ /* 0x000fe20000010000 */
[----:B------:R-:W-:Y:S01]  /*7430*/  FMUL.FTZ R6, R21, R26 ;  /* 0x0000001a15067220 */ /* 0x000fe20000410000 */
[----:B------:R-:W-:Y:S01]  /*7440*/  LOP3.LUT R52, R63, 0xffff0000, RZ, 0xc0, !PT ;  /* 0xffff00003f347812 */ /* 0x000fe200078ec0ff */
[----:B------:R-:W-:Y:S01]  /*7450*/  FFMA.FTZ R2, R39, R40, R2 ;  /* 0x0000002827027223 */ /* 0x000fe20000010002 */
[----:B------:R-:W-:Y:S01]  /*7460*/  FMUL.FTZ R7, R20, R25 ;  /* 0x0000001914077220 */ /* 0x000fe20000410000 */
[----:B------:R-:W-:Y:S01]  /*7470*/  FFMA.FTZ R3, R42, R41, R3 ;  /* 0x000000292a037223 */ /* 0x000fe20000010003 */
[----:B------:R-:W-:Y:S01]  /*7480*/  FMUL.FTZ R8, R23, R24 ;  /* 0x0000001817087220 */ /* 0x000fe20000410000 */
[----:B------:R-:W-:Y:S01]  /*7490*/  FFMA.FTZ R4, R43, R44, R4 ;  /* 0x0000002c2b047223 */ /* 0x000fe20000010004 */
[----:B------:R-:W-:Y:S01]  /*74a0*/  FFMA.FTZ R5, R46, R45, R5 ;  /* 0x0000002d2e057223 */ /* 0x000fe20000010005 */
[----:B------:R-:W-:Y:S01]  /*74b0*/  FFMA.FTZ R6, R47, R48, R6 ;  /* 0x000000302f067223 */ /* 0x000fe20000010006 */
[----:B------:R-:W-:Y:S01]  /*74c0*/  F2FP.BF16.F32.PACK_AB R48, R2, R0 ;  /* 0x000000000230723e */ /* 0x000fe200000010ff */
[----:B------:R-:W-:Y:S01]  /*74d0*/  FFMA.FTZ R7, R50, R49, R7 ;  /* 0x0000003132077223 */ /* 0x000fe20000010007 */
[----:B------:R-:W-:Y:S01]  /*74e0*/  F2FP.BF16.F32.PACK_AB R49, R4, R3 ;  /* 0x000000030431723e */ /* 0x000fe200000010ff */
[----:B------:R-:W-:Y:S01]  /*74f0*/  FFMA.FTZ R8, R51, R52, R8 ;  /* 0x0000003433087223 */ /* 0x000fe20000010008 */
[----:B------:R-:W-:Y:S04]  /*7500*/  F2FP.BF16.F32.PACK_AB R50, R6, R5 ;  /* 0x000000050632723e */ /* 0x000fe800000010ff */
[----:B------:R-:W-:Y:S02]  /*7510*/  F2FP.BF16.F32.PACK_AB R51, R8, R7 ;  /* 0x000000070833723e */ /* 0x000fe400000010ff */
.L_x_961:
[----:B------:R-:W-:Y:S05]  /*7520*/  BSYNC B0 ;  /* 0x0000000000007941 */ /* 0x000fea0003800000 */
.L_x_960:
[----:B-----5:R2:W-:Y:S02]  /*7530*/  ST.E.128 desc[UR6][R142.64], R48 ;  /* 0x000000308e007985 */ /* 0x0205e4000c101d06 */
.L_x_959:
[----:B------:R-:W-:Y:S05]  /*7540*/  BSYNC B1 ;  /* 0x0000000000017941 */ /* 0x000fea0003800000 */
.L_x_958:
[----:B------:R-:W-:Y:S11]  /*7550*/  ISETP.GE.AND P0, PT, R9, R135, PT ;  /* 0x000000870900720c */ /* 0x000ff60003f06270 */
[----:B------:R-:W-:Y:S02]  /*7560*/  @!UPT UIADD3 URZ, URZ, URZ, URZ ;  /* 0x0000003f3f3ff290 */ /* 0x000fe4000fffe03f */
[----:B------:R-:W-:Y:S05]  /*7570*/  @P0 BRA `(.L_x_957) ;  /* 0x0000000400540947 */ /* 0x000fea0003800000 */
[----:B--2---:R2:W5:Y:S01]  /*7580*/  LD.E.128 R48, desc[UR6][R136.64+0x80] ;  /* 0x0000800688307980 */ /* 0x004562000c101d00 */
        /* <DEDUP_REMOVED lines=9> */
[C---:B------:R-:W-:Y:S01]  /*7620*/  IMAD.U32 R46, R50.reuse, 0x10000, RZ ;  /* 0x00010000322e7824 */ /* 0x040fe200078e00ff */
[----:B------:R-:W-:Y:S02]  /*7630*/  SHF.L.U32 R42, R49, 0x10, RZ ;  /* 0x00000010312a7819 */ /* 0x000fe400000006ff */
        /* <DEDUP_REMOVED lines=14> */
[----:B------:R-:W3:Y:S03]  /*7720*/  LD.E.128 R248, desc[UR6][R248.64+0x80] ;  /* 0x00008006f8f87980 */ /* 0x000ee6000c101d00 */
[C---:B------:R-:W-:Y:S04]  /*7730*/  LEA R40, P0, R59.reuse, R140, 0x1 ;  /* 0x0000008c3b287211 */ /* 0x040fe800078008ff */
[----:B------:R-:W-:Y:S01]  /*7740*/  LEA.HI.X.SX32 R41, R59, R141, 0x1, P0 ;  /* 0x0000008d3b297211 */ /* 0x000fe200000f0eff */
[----:B------:R-:W4:Y:S08]  /*7750*/  LD.E.128 R20, desc[UR6][R20.64+0x80] ;  /* 0x0000800614147980 */ /* 0x000f30000c101d00 */
[----:B------:R-:W2:Y:S01]  /*7760*/  LD.E.128 R60, desc[UR6][R40.64+0x80] ;  /* 0x00008006283c7980 */ /* 0x000ea2000c101d00 */
[C---:B---3--:R-:W-:Y:S01]  /*7770*/  LOP3.LUT R31, R248.reuse, 0xffff0000, RZ, 0xc0, !PT ;  /* 0xffff0000f81f7812 */ /* 0x048fe200078ec0ff */
[----:B------:R-:W-:Y:S01]  /*7780*/  IMAD.U32 R35, R248, 0x10000, RZ ;  /* 0x00010000f8237824 */ /* 0x000fe200078e00ff */
[C---:B------:R-:W-:Y:S01]  /*7790*/  SHF.L.U32 R29, R249.reuse, 0x10, RZ ;  /* 0x00000010f91d7819 */ /* 0x040fe200000006ff */
[C---:B------:R-:W-:Y:S01]  /*77a0*/  IMAD.U32 R27, R250.reuse, 0x10000, RZ ;  /* 0x00010000fa1b7824 */ /* 0x040fe200078e00ff */
[----:B------:R-:W-:Y:S01]  /*77b0*/  LOP3.LUT R28, R249, 0xffff0000, RZ, 0xc0, !PT ;  /* 0xffff0000f91c7812 */ /* 0x000fe200078ec0ff */
[----:B------:R-:W-:Y:S01]  /*77c0*/  @!P1 FADD.FTZ R35, -R35, -RZ ;  /* 0x800000ff23239221 */ /* 0x000fe20000010100 */
[----:B------:R-:W-:Y:S01]  /*77d0*/  LOP3.LUT R26, R250, 0xffff0000, RZ, 0xc0, !PT ;  /* 0xffff0000fa1a7812 */ /* 0x000fe200078ec0ff */
[----:B------:R-:W-:Y:S01]  /*77e0*/  @!P1 FADD.FTZ R31, -R31, -RZ ;  /* 0x800000ff1f1f9221 */ /* 0x000fe20000010100 */
[C---:B----4-:R-:W-:Y:S01]  /*77f0*/  LOP3.LUT R34, R20.reuse, 0xffff0000, RZ, 0xc0, !PT ;  /* 0xffff000014227812 */ /* 0x050fe200078ec0ff */
        /* <DEDUP_REMOVED lines=11> */
[C---:B--2---:R-:W-:Y:S01]  /*78b0*/  LOP3.LUT R40, R60.reuse, 0xffff0000, RZ, 0xc0, !PT ;  /* 0xffff00003c287812 */ /* 0x044fe200078ec0ff */
        /* <DEDUP_REMOVED lines=31> */
.L_x_963:
[----:B------:R-:W-:Y:S05]  /*7ab0*/  BSYNC B0 ;  /* 0x0000000000007941 */ /* 0x000fea0003800000 */
.L_x_962:
[----:B-----5:R3:W-:Y:S02]  /*7ac0*/  ST.E.128 desc[UR6][R142.64+0x80], R48 ;  /* 0x000080308e007985 */ /* 0x0207e4000c101d06 */
.L_x_957:
[----:B------:R-:W-:Y:S05]  /*7ad0*/  BSYNC B2 ;  /* 0x0000000000027941 */ /* 0x000fea0003800000 */
.L_x_956:
[C---:B------:R-:W-:Y:S01]  /*7ae0*/  ISETP.GE.AND P0, PT, R84.reuse, R243, PT ;  /* 0x000000f35400720c */ /* 0x040fe20003f06270 */
[----:B------:R-:W-:Y:S03]  /*7af0*/  BSSY B2, `(.L_x_964) ;  /* 0x00000c4000027945 */ /* 0x000fe60003800000 */
[----:B------:R-:W-:Y:S11]  /*7b00*/  ISETP.GE.AND P0, PT, R84, R229, !P0 ;  /* 0x000000e55400720c */ /* 0x000ff60004706270 */
[----:B------:R-:W-:Y:S02]  /*7b10*/  @!UPT UIADD3 URZ, URZ, URZ, URZ ;  /* 0x0000003f3f3ff290 */ /* 0x000fe4000fffe03f */
[----:B------:R-:W-:Y:S05]  /*7b20*/  @!P0 BRA `(.L_x_965) ;  /* 0x0000000c00008947 */ /* 0x000fea0003800000 */
[----:B-----5:R-:W-:Y:S01]  /*7b30*/  ISETP.GE.AND P0, PT, R18, R135, PT ;  /* 0x000000871200720c */ /* 0x020fe20003f06270 */
[----:B------:R-:W-:Y:S11]  /*7b40*/  BSSY B1, `(.L_x_966) ;  /* 0x000005f000017945 */ /* 0x000ff60003800000 */
[----:B------:R-:W-:Y:S01]  /*7b50*/  @!UPT UIADD3 URZ, URZ, URZ, URZ ;  /* 0x0000003f3f3ff290 */ /* 0x000fe2000fffe03f */
[----:B------:R-:W-:Y:S05]  /*7b60*/  @P0 BRA `(.L_x_967) ;  /* 0x0000000400700947 */ /* 0x000fea0003800000 */
[C---:B------:R-:W-:Y:S01]  /*7b70*/  LEA R250, P0, R105.reuse, R136, 0x1 ;  /* 0x0000008869fa7211 */ /* 0x040fe200078008ff */
[----:B------:R-:W-:Y:S01]  /*7b80*/  BSSY B0, `(.L_x_968) ;  /* 0x0000059000007945 */ /* 0x000fe20003800000 */
[----:B------:R-:W-:Y:S02]  /*7b90*/  ISETP.GE.AND P1, PT, R18, R17, PT ;  /* 0x000000111200720c */ /* 0x000fe40003f26270 */
[----:B------:R-:W-:Y:S02]  /*7ba0*/  LEA.HI.X R251, R105, R137, R102, 0x1, P0 ;  /* 0x0000008969fb7211 */ /* 0x000fe400000f0c66 */
[C---:B------:R-:W-:Y:S03]  /*7bb0*/  LEA R246, P0, R233.reuse, R142, 0x1 ;  /* 0x0000008ee9f67211 */ /* 0x040fe600078008ff */
[----:B--23--:R2:W5:Y:S01]  /*7bc0*/  LD.E.128 R48, desc[UR6][R250.64] ;  /* 0x00000006fa307980 */ /* 0x00c562000c101d00 */
[----:B------:R-:W-:Y:S05]  /*7bd0*/  LEA.HI.X R247, R233, R143, R234, 0x1, P0 ;  /* 0x0000008fe9f77211 */ /* 0x000fea00000f0cea */
[----:B------:R-:W-:Y:S05]  /*7be0*/  @P1 BRA `(.L_x_969) ;  /* 0x0000000400481947 */ /* 0x000fea0003800000 */
[----:B------:R-:W-:Y:S01]  /*7bf0*/  LEA.HI R52, R17, R17, RZ, 0x1 ;  /* 0x0000001111347211 */ /* 0x000fe200078f08ff */
[----:B------:R-:W-:Y:S01]  /*7c00*/  IMAD.MOV.U32 R228, RZ, RZ, RZ ;  /* 0x000000ffffe47224 */ /* 0x000fe200078e00ff */
[C---:B-----5:R-:W-:Y:S01]  /*7c10*/  LOP3.LUT R39, R48.reuse, 0xffff0000, RZ, 0xc0, !PT ;  /* 0xffff000030277812 */ /* 0x060fe200078ec0ff */
[----:B------:R-:W-:Y:S01]  /*7c20*/  IMAD.U32 R37, R48, 0x10000, RZ ;  /* 0x0001000030257824 */ /* 0x000fe200078e00ff */
[----:B------:R-:W-:Y:S01]  /*7c30*/  SHF.R.S32.HI R52, RZ, 0x1, R52 ;  /* 0x00000001ff347819 */ /* 0x000fe20000011434 */
[C---:B------:R-:W-:Y:S01]  /*7c40*/  IMAD.U32 R40, R49.reuse, 0x10000, RZ ;  /* 0x0001000031287824 */ /* 0x040fe200078e00ff */
[----:B------:R-:W-:Y:S01]  /*7c50*/  LOP3.LUT R43, R49, 0xffff0000, RZ, 0xc0, !PT ;  /* 0xffff0000312b7812 */ /* 0x000fe200078ec0ff */
[C---:B------:R-:W-:Y:S01]  /*7c60*/  IMAD.U32 R48, R51.reuse, 0x10000, RZ ;  /* 0x0001000033307824 */ /* 0x040fe200078e00ff */
[----:B------:R-:W-:Y:S01]  /*7c70*/  ISETP.GE.AND P1, PT, R18, R52, PT ;  /* 0x000000341200720c */ /* 0x000fe20003f26270 */
[--C-:B------:R-:W-:Y:S01]  /*7c80*/  IMAD.MOV.U32 R230, RZ, RZ, R52.reuse ;  /* 0x000000ffffe67224 */ /* 0x100fe200078e0034 */
[C---:B------:R-:W-:Y:S02]  /*7c90*/  SHF.L.U32 R44, R50.reuse, 0x10, RZ ;  /* 0x00000010322c7819 */ /* 0x040fe400000006ff */
[----:B------:R-:W-:Y:S02]  /*7ca0*/  LOP3.LUT R47, R50, 0xffff0000, RZ, 0xc0, !PT ;  /* 0xffff0000322f7812 */ /* 0x000fe400078ec0ff */
[----:B------:R-:W-:Y:S07]  /*7cb0*/  LOP3.LUT R51, R51, 0xffff0000, RZ, 0xc0, !PT ;  /* 0xffff000033337812 */ /* 0x000fee00078ec0ff */
[----:B------:R-:W-:Y:S01]  /*7cc0*/  @P1 IADD3 R230, -R52, RZ, RZ ;  /* 0x000000ff34e61210 */ /* 0x000fe20007ffe1ff */
[----:B------:R-:W-:Y:S03]  /*7cd0*/  @P1 IMAD.MOV R228, RZ, RZ, -R52 ;  /* 0x000000ffffe41224 */ /* 0x000fe600078e0a34 */
[C---:B------:R-:W-:Y:S02]  /*7ce0*/  LEA R20, P0, R230.reuse, R250, 0x1 ;  /* 0x000000fae6147211 */ /* 0x040fe400078008ff */
[----:B------:R-:W-:Y:S02]  /*7cf0*/  IADD3 R249, P2, R181, R228, RZ ;  /* 0x000000e4b5f97210 */ /* 0x000fe40007f5e0ff */
[----:B------:R-:W-:Y:S01]  /*7d00*/  LEA.HI.X.SX32 R21, R230, R251, 0x1, P0 ;  /* 0x000000fbe6157211 */ /* 0x000fe200000f0eff */
[----:B------:R-:W-:Y:S01]  /*7d10*/  IMAD.MOV.U32 R230, RZ, RZ, RZ ;  /* 0x000000ffffe67224 */ /* 0x000fe200078e00ff */
[----:B------:R-:W-:Y:S02]  /*7d20*/  LEA.HI.X.SX32 R228, R228, R161, 0x1, P2 ;  /* 0x000000a1e4e47211 */ /* 0x000fe400010f0eff */
[C---:B--2---:R-:W-:Y:S02]  /*7d30*/  LEA R250, P0, R249.reuse, R138, 0x1 ;  /* 0x0000008af9fa7211 */ /* 0x044fe400078008ff */
[----:B------:R-:W-:Y:S01]  /*7d40*/  @P1 IADD3 R230, -R52, RZ, RZ ;  /* 0x000000ff34e61210 */ /* 0x000fe20007ffe1ff */
[----:B------:R-:W2:Y:S01]  /*7d50*/  LD.E.128 R20, desc[UR6][R20.64] ;  /* 0x0000000614147980 */ /* 0x000ea2000c101d00 */
[----:B------:R-:W-:Y:S02]  /*7d60*/  LEA.HI.X R251, R249, R139, R228, 0x1, P0 ;  /* 0x0000008bf9fb7211 */ /* 0x000fe400000f0ce4 */
[----:B------:R-:W-:Y:S04]  /*7d70*/  IADD3 R228, P0, R181, R230, RZ ;  /* 0x000000e6b5e47210 */ /* 0x000fe80007f1e0ff */
[----:B------:R-:W-:Y:S01]  /*7d80*/  LEA.HI.X.SX32 R52, R230, R161, 0x1, P0 ;  /* 0x000000a1e6347211 */ /* 0x000fe200000f0eff */
[----:B------:R-:W3:Y:S01]  /*7d90*/  LD.E.128 R248, desc[UR6][R250.64] ;  /* 0x00000006faf87980 */ /* 0x000ee2000c101d00 */
[C---:B------:R-:W-:Y:S04]  /*7da0*/  LEA R58, P0, R228.reuse, R140, 0x1 ;  /* 0x0000008ce43a7211 */ /* 0x040fe800078008ff */
[----:B------:R-:W-:Y:S05]  /*7db0*/  LEA.HI.X R59, R228, R141, R52, 0x1, P0 ;  /* 0x0000008de43b7211 */ /* 0x000fea00000f0c34 */
[----:B------:R-:W4:Y:S01]  /*7dc0*/  LD.E.128 R60, desc[UR6][R58.64] ;  /* 0x000000063a3c7980 */ /* 0x000f22000c101d00 */
[C---:B--2---:R-:W-:Y:S01]  /*7dd0*/  LOP3.LUT R29, R20.reuse, 0xffff0000, RZ, 0xc0, !PT ;  /* 0xffff0000141d7812 */ /* 0x044fe200078ec0ff */
[----:B------:R-:W-:Y:S01]  /*7de0*/  IMAD.U32 R31, R20, 0x10000, RZ ;  /* 0x00010000141f7824 */ /* 0x000fe200078e00ff */
[C---:B------:R-:W-:Y:S01]  /*7df0*/  LOP3.LUT R24, R22.reuse, 0xffff0000, RZ, 0xc0, !PT ;  /* 0xffff000016187812 */ /* 0x040fe200078ec0ff */
[----:B------:R-:W-:Y:S01]  /*7e00*/  IMAD.U32 R25, R22, 0x10000, RZ ;  /* 0x0001000016197824 */ /* 0x000fe200078e00ff */
[C---:B------:R-:W-:Y:S01]  /*7e10*/  LOP3.LUT R22, R23.reuse, 0xffff0000, RZ, 0xc0, !PT ;  /* 0xffff000017167812 */ /* 0x040fe200078ec0ff */
[----:B------:R-:W-:Y:S01]  /*7e20*/  IMAD.U32 R20, R23, 0x10000, RZ ;  /* 0x0001000017147824 */ /* 0x000fe200078e00ff */
[----:B------:R-:W-:Y:S02]  /*7e30*/  SHF.L.U32 R26, R21, 0x10, RZ ;  /* 0x00000010151a7819 */ /* 0x000fe400000006ff */
[C---:B---3--:R-:W-:Y:S01]  /*7e40*/  SHF.L.U32 R34, R248.reuse, 0x10, RZ ;  /* 0x00000010f8227819 */ /* 0x048fe200000006ff */
[C---:B------:R-:W-:Y:S01]  /*7e50*/  IMAD.U32 R35, R249.reuse, 0x10000, RZ ;  /* 0x00010000f9237824 */ /* 0x040fe200078e00ff */
[----:B------:R-:W-:Y:S01]  /*7e60*/  LOP3.LUT R32, R248, 0xffff0000, RZ, 0xc0, !PT ;  /* 0xffff0000f8207812 */ /* 0x000fe200078ec0ff */
[----:B------:R-:W-:Y:S01]  /*7e70*/  IMAD.U32 R30, R250, 0x10000, RZ ;  /* 0x00010000fa1e7824 */ /* 0x000fe200078e00ff */
[----:B------:R-:W-:Y:S01]  /*7e80*/  LOP3.LUT R33, R249, 0xffff0000, RZ, 0xc0, !PT ;  /* 0xffff0000f9217812 */ /* 0x000fe200078ec0ff */
[----:B------:R-:W-:Y:S01]  /*7e90*/  @!P1 FADD.FTZ R34, -R34, -RZ ;  /* 0x800000ff22229221 */ /* 0x000fe20000010100 */
[----:B------:R-:W-:Y:S01]  /*7ea0*/  LOP3.LUT R27, R250, 0xffff0000, RZ, 0xc0, !PT ;  /* 0xffff0000fa1b7812 */ /* 0x000fe200078ec0ff */
[----:B------:R-:W-:Y:S01]  /*7eb0*/  @!P1 FADD.FTZ R32, -R32, -RZ ;  /* 0x800000ff20209221 */ /* 0x000fe20000010100 */
[----:B------:R-:W-:Y:S01]  /*7ec0*/  LOP3.LUT R28, R21, 0xffff0000, RZ, 0xc0, !PT ;  /* 0xffff0000151c7812 */ /* 0x000fe200078ec0ff */
[----:B------:R-:W-:Y:S01]  /*7ed0*/  @!P1 FADD.FTZ R35, -R35, -RZ ;  /* 0x800000ff23239221 */ /* 0x000fe20000010100 */
[----:B------:R-:W-:Y:S01]  /*7ee0*/  SHF.L.U32 R23, R251, 0x10, RZ ;  /* 0x00000010fb177819 */ /* 0x000fe200000006ff */
[----:B------:R-:W-:Y:S01]  /*7ef0*/  @!P1 FADD.FTZ R33, -R33, -RZ ;  /* 0x800000ff21219221 */ /* 0x000fe20000010100 */
[----:B------:R-:W-:Y:S01]  /*7f00*/  LOP3.LUT R21, R251, 0xffff0000, RZ, 0xc0, !PT ;  /* 0xffff0000fb157812 */ /* 0x000fe200078ec0ff */
[----:B------:R-:W-:Y:S01]  /*7f10*/  FMUL.FTZ R0, R31, R34 ;  /* 0x000000221f007220 */ /* 0x000fe20000410000 */
[----:B----4-:R-:W-:Y:S01]  /*7f20*/  LOP3.LUT R38, R60, 0xffff0000, RZ, 0xc0, !PT ;  /* 0xffff00003c267812 */ /* 0x010fe200078ec0ff */
[----:B------:R-:W-:Y:S01]  /*7f30*/  @!P1 FADD.FTZ R30, -R30, -RZ ;  /* 0x800000ff1e1e9221 */ /* 0x000fe20000010100 */
[----:B------:R-:W-:Y:S02]  /*7f40*/  IMAD.U32 R36, R60, 0x10000, RZ ;  /* 0x000100003c247824 */ /* 0x000fe400078e00ff */
[----:B------:R-:W-:Y:S01]  /*7f50*/  FMUL.FTZ R2, R29, R32 ;  /* 0x000000201d027220 */ /* 0x000fe20000410000 */
[----:B------:R-:W-:Y:S01]  /*7f60*/  SHF.L.U32 R41, R61, 0x10, RZ ;  /* 0x000000103d297819 */ /* 0x000fe200000006ff */
[----:B------:R-:W-:Y:S01]  /*7f70*/  @!P1 FADD.FTZ R27, -R27, -RZ ;  /* 0x800000ff1b1b9221 */ /* 0x000fe20000010100 */
[----:B------:R-:W-:Y:S01]  /*7f80*/  FMUL.FTZ R3, R26, R35 ;  /* 0x000000231a037220 */ /* 0x000fe20000410000 */
[----:B------:R-:W-:Y:S01]  /*7f90*/  LOP3.LUT R42, R61, 0xffff0000, RZ, 0xc0, !PT ;  /* 0xffff00003d2a7812 */ /* 0x000fe200078ec0ff */
[----:B------:R-:W-:Y:S01]  /*7fa0*/  @!P1 FADD.FTZ R23, -R23, -RZ ;  /* 0x800000ff17179221 */ /* 0x000fe20000010100 */
[----:B------:R-:W-:Y:S01]  /*7fb0*/  FMUL.FTZ R4, R28, R33 ;  /* 0x000000211c047220 */ /* 0x000fe20000410000 */
[C---:B------:R-:W-:Y:S01]  /*7fc0*/  LOP3.LUT R46, R62.reuse, 0xffff0000, RZ, 0xc0, !PT ;  /* 0xffff00003e2e7812 */ /* 0x040fe200078ec0ff */
        /* <DEDUP_REMOVED lines=14> */
[----:B------:R-:W-:Y:S01]  /*80b0*/  FFMA.FTZ R7, R48, R49, R7 ;  /* 0x0000003130077223 */ /* 0x000fe20000010007 */
[----:B------:R-:W-:Y:S01]  /*80c0*/  F2FP.BF16.F32.PACK_AB R48, R2, R0 ;  /* 0x000000000230723e */ /* 0x000fe200000010ff */
[----:B------:R-:W-:Y:S01]  /*80d0*/  FFMA.FTZ R8, R51, R50, R8 ;  /* 0x0000003233087223 */ /* 0x000fe20000010008 */
[----:B------:R-:W-:Y:S02]  /*80e0*/  F2FP.BF16.F32.PACK_AB R49, R4, R3 ;  /* 0x000000030431723e */ /* 0x000fe400000010ff */
[----:B------:R-:W-:Y:S02]  /*80f0*/  F2FP.BF16.F32.PACK_AB R50, R6, R5 ;  /* 0x000000050632723e */ /* 0x000fe400000010ff */
[----:B------:R-:W-:Y:S02]  /*8100*/  F2FP.BF16.F32.PACK_AB R51, R8, R7 ;  /* 0x000000070833723e */ /* 0x000fe400000010ff */
.L_x_969:
[----:B------:R-:W-:Y:S05]  /*8110*/  BSYNC B0 ;  /* 0x0000000000007941 */ /* 0x000fea0003800000 */
.L_x_968:
[----:B-----5:R4:W-:Y:S02]  /*8120*/  ST.E.128 desc[UR6][R246.64], R48 ;  /* 0x00000030f6007985 */ /* 0x0209e4000c101d06 */
.L_x_967:
[----:B------:R-:W-:Y:S05]  /*8130*/  BSYNC B1 ;  /* 0x0000000000017941 */ /* 0x000fea0003800000 */
.L_x_966:
[----:B------:R-:W-:Y:S11]  /*8140*/  ISETP.GE.AND P0, PT, R9, R135, PT ;  /* 0x000000870900720c */ /* 0x000ff60003f06270 */
[----:B------:R-:W-:Y:S02]  /*8150*/  @!UPT UIADD3 URZ, URZ, URZ, URZ ;  /* 0x0000003f3f3ff290 */ /* 0x000fe4000fffe03f */
[----:B------:R-:W-:Y:S05]  /*8160*/  @P0 BRA `(.L_x_965) ;  /* 0x0000000400700947 */ /* 0x000fea0003800000 */
[C---:B--2---:R-:W-:Y:S01]  /*8170*/  LEA R250, P0, R104.reuse, R136, 0x1 ;  /* 0x0000008868fa7211 */ /* 0x044fe200078008ff */
[----:B------:R-:W-:Y:S01]  /*8180*/  BSSY B0, `(.L_x_970) ;  /* 0x0000059000007945 */ /* 0x000fe20003800000 */
[----:B------:R-:W-:Y:S02]  /*8190*/  ISETP.GE.AND P1, PT, R9, R17, PT ;  /* 0x000000110900720c */ /* 0x000fe40003f26270 */
[----:B------:R-:W-:Y:S02]  /*81a0*/  LEA.HI.X R251, R104, R137, R107, 0x1, P0 ;  /* 0x0000008968fb7211 */ /* 0x000fe400000f0c6b */
[C---:B----4-:R-:W-:Y:S03]  /*81b0*/  LEA R246, P0, R98.reuse, R142, 0x1 ;  /* 0x0000008e62f67211 */ /* 0x050fe600078008ff */
[----:B---3--:R2:W5:Y:S01]  /*81c0*/  LD.E.128 R48, desc[UR6][R250.64] ;  /* 0x00000006fa307980 */ /* 0x008562000c101d00 */
        /* <DEDUP_REMOVED lines=9> */
[----:B------:R-:W-:Y:S01]  /*8260*/  IMAD.U32 R48, R51, 0x10000, RZ ;  /* 0x0001000033307824 */ /* 0x000fe200078e00ff */
[----:B------:R-:W-:Y:S01]  /*8270*/  ISETP.GE.AND P1, PT, R9, R52, PT ;  /* 0x000000340900720c */ /* 0x000fe20003f26270 */
[--C-:B------:R-:W-:Y:S01]  /*8280*/  IMAD.MOV.U32 R230, RZ, RZ, R52.reuse ;  /* 0x000000ffffe67224 */ /* 0x100fe200078e0034 */
[C---:B------:R-:W-:Y:S02]  /*8290*/  SHF.L.U32 R44, R50.reuse, 0x10, RZ ;  /* 0x00000010322c7819 */ /* 0x040fe400000006ff */
[----:B------:R-:W-:Y:S02]  /*82a0*/  LOP3.LUT R47, R50, 0xffff0000, RZ, 0xc0, !PT ;  /* 0xffff0000322f7812 */ /* 0x000fe400078ec0ff */
[----:B------:R-:W-:Y:S07]  /*82b0*/  LOP3.LUT R51, R51, 0xffff0000, RZ, 0xc0, !PT ;  /* 0xffff000033337812 */ /* 0x000fee00078ec0ff */
[----:B------:R-:W-:Y:S01]  /*82c0*/  @P1 IADD3 R230, -R52, RZ, RZ ;  /* 0x000000ff34e61210 */ /* 0x000fe20007ffe1ff */
[----:B------:R-:W-:Y:S03]  /*82d0*/  @P1 IMAD.MOV R228, RZ, RZ, -R52 ;  /* 0x000000ffffe41224 */ /* 0x000fe600078e0a34 */
[----:B------:R-:W-:Y:S02]  /*82e0*/  LEA R20, P0, R230, R250, 0x1 ;  /* 0x000000fae6147211 */ /* 0x000fe400078008ff */
        /* <DEDUP_REMOVED lines=66> */
.L_x_971:
[----:B------:R-:W-:Y:S05]  /*8710*/  BSYNC B0 ;  /* 0x0000000000007941 */ /* 0x000fea0003800000 */
.L_x_970:
[----:B-----5:R3:W-:Y:S02]  /*8720*/  ST.E.128 desc[UR6][R246.64], R48 ;  /* 0x00000030f6007985 */ /* 0x0207e4000c101d06 */
.L_x_965:
[----:B------:R-:W-:Y:S05]  /*8730*/  BSYNC B2 ;  /* 0x0000000000027941 */ /* 0x000fea0003800000 */
.L_x_964:
        /* <DEDUP_REMOVED lines=9> */
[C---:B--2---:R-:W-:Y:S01]  /*87d0*/  LEA R250, P0, R113.reuse, R136, 0x1 ;  /* 0x0000008871fa7211 */ /* 0x044fe200078008ff */
[----:B------:R-:W-:Y:S01]  /*87e0*/  BSSY B0, `(.L_x_976) ;  /* 0x0000059000007945 */ /* 0x000fe20003800000 */
[----:B------:R-:W-:Y:S02]  /*87f0*/  ISETP.GE.AND P1, PT, R18, R17, PT ;  /* 0x000000111200720c */ /* 0x000fe40003f26270 */
[----:B------:R-:W-:Y:S02]  /*8800*/  LEA.HI.X R251, R113, R137, R110, 0x1, P0 ;  /* 0x0000008971fb7211 */ /* 0x000fe400000f0c6e */
[C---:B---34-:R-:W-:Y:S03]  /*8810*/  LEA R246, P0, R100.reuse, R142, 0x1 ;  /* 0x0000008e64f67211 */ /* 0x058fe600078008ff */
[----:B------:R2:W5:Y:S01]  /*8820*/  LD.E.128 R48, desc[UR6][R250.64] ;  /* 0x00000006fa307980 */ /* 0x000562000c101d00 */
        /* <DEDUP_REMOVED lines=84> */
.L_x_977:
[----:B------:R-:W-:Y:S05]  /*8d70*/  BSYNC B0 ;  /* 0x0000000000007941 */ /* 0x000fea0003800000 */
.L_x_976:
[----:B-----5:R3:W-:Y:S02]  /*8d80*/  ST.E.128 desc[UR6][R246.64], R48 ;  /* 0x00000030f6007985 */ /* 0x0207e4000c101d06 */
.L_x_975:
[----:B------:R-:W-:Y:S05]  /*8d90*/  BSYNC B1 ;  /* 0x0000000000017941 */ /* 0x000fea0003800000 */
.L_x_974:
[----:B------:R-:W-:Y:S11]  /*8da0*/  ISETP.GE.AND P0, PT, R9, R135, PT ;  /* 0x000000870900720c */ /* 0x000ff60003f06270 */
[----:B------:R-:W-:Y:S02]  /*8db0*/  @!UPT UIADD3 URZ, URZ, URZ, URZ ;  /* 0x0000003f3f3ff290 */ /* 0x000fe4000fffe03f */
[----:B------:R-:W-:Y:S05]  /*8dc0*/  @P0 BRA `(.L_x_973) ;  /* 0x0000000400700947 */ /* 0x000fea0003800000 */
[----:B--2---:R-:W-:Y:S01]  /*8dd0*/  LEA R250, P0, R109, R136, 0x1 ;  /* 0x000000886dfa7211 */ /* 0x004fe200078008ff */
        /* <DEDUP_REMOVED lines=89> */
.L_x_979:
[----:B------:R-:W-:Y:S05]  /*9370*/  BSYNC B0 ;  /* 0x0000000000007941 */ /* 0x000fea0003800000 */
.L_x_978:
[----:B-----5:R3:W-:Y:S02]  /*9380*/  ST.E.128 desc[UR6][R246.64], R48 ;  /* 0x00000030f6007985 */ /* 0x0207e4000c101d06 */
.L_x_973:
[----:B------:R-:W-:Y:S05]  /*9390*/  BSYNC B2 ;  /* 0x0000000000027941 */ /* 0x000fea0003800000 */
.L_x_972:
        /* <DEDUP_REMOVED lines=9> */
[----:B------:R-:W-:Y:S01]  /*9430*/  IMAD R0, R227, 0x60, RZ ;  /* 0x00000060e3007824 */ /* 0x000fe200078e02ff */
[----:B------:R-:W-:Y:S01]  /*9440*/  ISETP.GE.AND P0, PT, R18, R17, PT ;  /* 0x000000111200720c */ /* 0x000fe20003f06270 */
[----:B--2---:R-:W-:Y:S01]  /*9450*/  IMAD.WIDE.U32 R250, R226, 0x60, R136 ;  /* 0x00000060e2fa7825 */ /* 0x004fe200078e0088 */
[----:B------:R-:W-:Y:S03]  /*9460*/  BSSY B0, `(.L_x_984) ;  /* 0x0000059000007945 */ /* 0x000fe60003800000 */
[----:B------:R-:W-:Y:S01]  /*9470*/  IMAD R3, R67, 0x60, RZ ;  /* 0x0000006043037824 */ /* 0x000fe200078e02ff */
[----:B------:R-:W-:Y:S01]  /*9480*/  IADD3 R251, R251, R0, RZ ;  /* 0x00000000fbfb7210 */ /* 0x000fe20007ffe0ff */
[----:B---34-:R-:W-:Y:S04]  /*9490*/  IMAD.WIDE.U32 R246, R66, 0x60, R142 ;  /* 0x0000006042f67825 */ /* 0x018fe800078e008e */
[----:B------:R2:W5:Y:S01]  /*94a0*/  LD.E.128 R48, desc[UR6][R250.64] ;  /* 0x00000006fa307980 */ /* 0x000562000c101d00 */
[----:B------:R-:W-:Y:S01]  /*94b0*/  IADD3 R247, R247, R3, RZ ;  /* 0x00000003f7f77210 */ /* 0x000fe20007ffe0ff */
[----:B------:R-:W-:Y:S06]  /*94c0*/  @P0 BRA `(.L_x_985) ;  /* 0x0000000400480947 */ /* 0x000fec0003800000 */
        /* <DEDUP_REMOVED lines=82> */
.L_x_985:
[----:B------:R-:W-:Y:S05]  /*99f0*/  BSYNC B0 ;  /* 0x0000000000007941 */ /* 0x000fea0003800000 */
.L_x_984:
[----:B-----5:R3:W-:Y:S02]  /*9a00*/  ST.E.128 desc[UR6][R246.64], R48 ;  /* 0x00000030f6007985 */ /* 0x0207e4000c101d06 */
.L_x_983:
[----:B------:R-:W-:Y:S05]  /*9a10*/  BSYNC B1 ;  /* 0x0000000000017941 */ /* 0x000fea0003800000 */
.L_x_982:
[----:B------:R-:W-:Y:S11]  /*9a20*/  ISETP.GE.AND P0, PT, R9, R135, PT ;  /* 0x000000870900720c */ /* 0x000ff60003f06270 */
[----:B------:R-:W-:Y:S02]  /*9a30*/  @!UPT UIADD3 URZ, URZ, URZ, URZ ;  /* 0x0000003f3f3ff290 */ /* 0x000fe4000fffe03f */
        /* <DEDUP_REMOVED lines=91> */
.L_x_987:
[----:B------:R-:W-:Y:S05]  /*9ff0*/  BSYNC B0 ;  /* 0x0000000000007941 */ /* 0x000fea0003800000 */
.L_x_986:
[----:B-----5:R3:W-:Y:S02]  /*a000*/  ST.E.128 desc[UR6][R246.64], R48 ;  /* 0x00000030f6007985 */ /* 0x0207e4000c101d06 */
.L_x_981:
[----:B------:R-:W-:Y:S05]  /*a010*/  BSYNC B2 ;  /* 0x0000000000027941 */ /* 0x000fea0003800000 */
.L_x_980:
        /* <DEDUP_REMOVED lines=99> */
.L_x_993:
[----:B------:R-:W-:Y:S05]  /*a650*/  BSYNC B0 ;  /* 0x0000000000007941 */ /* 0x000fea0003800000 */
.L_x_992:
[----:B-----5:R3:W-:Y:S02]  /*a660*/  ST.E.128 desc[UR6][R246.64], R48 ;  /* 0x00000030f6007985 */ /* 0x0207e4000c101d06 */
.L_x_991:
[----:B------:R-:W-:Y:S05]  /*a670*/  BSYNC B1 ;  /* 0x0000000000017941 */ /* 0x000fea0003800000 */
.L_x_990:
        /* <DEDUP_REMOVED lines=93> */
.L_x_995:
[----:B------:R-:W-:Y:S05]  /*ac50*/  BSYNC B0 ;  /* 0x0000000000007941 */ /* 0x000fea0003800000 */
.L_x_994:
[----:B-----5:R3:W-:Y:S02]  /*ac60*/  ST.E.128 desc[UR6][R246.64], R48 ;  /* 0x00000030f6007985 */ /* 0x0207e4000c101d06 */
.L_x_989:
[----:B------:R-:W-:Y:S05]  /*ac70*/  BSYNC B2 ;  /* 0x0000000000027941 */ /* 0x000fea0003800000 */
.L_x_988:
        /* <DEDUP_REMOVED lines=101> */
.L_x_1001:
[----:B------:R-:W-:Y:S05]  /*b2d0*/  BSYNC B0 ;  /* 0x0000000000007941 */ /* 0x000fea0003800000 */
.L_x_1000:
[----:B-----5:R3:W-:Y:S02]  /*b2e0*/  ST.E.128 desc[UR6][R246.64], R48 ;  /* 0x00000030f6007985 */ /* 0x0207e4000c101d06 */
.L_x_999:
[----:B------:R-:W-:Y:S05]  /*b2f0*/  BSYNC B1 ;  /* 0x0000000000017941 */ /* 0x000fea0003800000 */
.L_x_998:
        /* <DEDUP_REMOVED lines=93> */
.L_x_1003:
[----:B------:R-:W-:Y:S05]  /*b8d0*/  BSYNC B0 ;  /* 0x0000000000007941 */ /* 0x000fea0003800000 */
.L_x_1002:
[----:B-----5:R3:W-:Y:S02]  /*b8e0*/  ST.E.128 desc[UR6][R246.64], R48 ;  /* 0x00000030f6007985 */ /* 0x0207e4000c101d06 */
.L_x_997:
[----:B------:R-:W-:Y:S05]  /*b8f0*/  BSYNC B2 ;  /* 0x0000000000027941 */ /* 0x000fea0003800000 */
.L_x_996:
        /* <DEDUP_REMOVED lines=101> */
.L_x_1009:
[----:B------:R-:W-:Y:S05]  /*bf50*/  BSYNC B0 ;  /* 0x0000000000007941 */ /* 0x000fea0003800000 */
.L_x_1008:
[----:B-----5:R3:W-:Y:S02]  /*bf60*/  ST.E.128 desc[UR6][R246.64], R48 ;  /* 0x00000030f6007985 */ /* 0x0207e4000c101d06 */
.L_x_1007:
[----:B------:R-:W-:Y:S05]  /*bf70*/  BSYNC B1 ;  /* 0x0000000000017941 */ /* 0x000fea0003800000 */
.L_x_1006:
        /* <DEDUP_REMOVED lines=93> */
.L_x_1011:
[----:B------:R-:W-:Y:S05]  /*c550*/  BSYNC B0 ;  /* 0x0000000000007941 */ /* 0x000fea0003800000 */
.L_x_1010:
[----:B-----5:R3:W-:Y:S02]  /*c560*/  ST.E.128 desc[UR6][R246.64], R48 ;  /* 0x00000030f6007985 */ /* 0x0207e4000c101d06 */
.L_x_1005:
[----:B------:R-:W-:Y:S05]  /*c570*/  BSYNC B2 ;  /* 0x0000000000027941 */ /* 0x000fea0003800000 */
.L_x_1004:
        /* <DEDUP_REMOVED lines=11> */
[----:B------:R-:W-:Y:S01]  /*c630*/  IMAD.WIDE.U32 R6, R226, 0xe0, R136 ;  /* 0x000000e0e2067825 */ /* 0x000fe200078e0088 */
[----:B------:R-:W-:Y:S03]  /*c640*/  BSSY B0, `(.L_x_1016) ;  /* 0x0000059000007945 */ /* 0x000fe60003800000 */
[----:B------:R-:W-:Y:S01]  /*c650*/  IMAD R3, R67, 0xe0, RZ ;  /* 0x000000e043037824 */ /* 0x000fe200078e02ff */
[----:B------:R-:W-:Y:S01]  /*c660*/  IADD3 R7, R7, R0, RZ ;  /* 0x0000000007077210 */ /* 0x000fe20007ffe0ff */
[----:B--234-:R-:W-:Y:S04]  /*c670*/  IMAD.WIDE.U32 R48, R66, 0xe0, R142 ;  /* 0x000000e042307825 */ /* 0x01cfe800078e008e */
        /* <DEDUP_REMOVED lines=20> */
[----:B------:R-:W-:Y:S02]  /*c7c0*/  LEA.HI.X.SX32 R21, R2, R7, 0x1, P0 ;  /* 0x0000000702157211 */ /* 0x000fe400000f0eff */
[----:B------:R-:W-:Y:S02]  /*c7d0*/  LEA.HI.X.SX32 R0, R0, R148, 0x1, P2 ;  /* 0x0000009400007211 */ /* 0x000fe400010f0eff */
[C---:B------:R-:W-:Y:S02]  /*c7e0*/  LEA R44, P0, R5.reuse, R138, 0x1 ;  /* 0x0000008a052c7211 */ /* 0x040fe400078008ff */
[----:B------:R-:W3:Y:S02]  /*c7f0*/  LD.E.128 R20, desc[UR6][R20.64] ;  /* 0x0000000614147980 */ /* 0x000ee4000c101d00 */
[----:B------:R-:W-:Y:S01]  /*c800*/  LEA.HI.X R45, R5, R139, R0, 0x1, P0 ;  /* 0x0000008b052d7211 */ /* 0x000fe200000f0c00 */
[----:B------:R-:W-:Y:S01]  /*c810*/  IMAD.MOV.U32 R0, RZ, RZ, RZ ;  /* 0x000000ffff007224 */ /* 0x000fe200078e00ff */
[----:B------:R-:W-:Y:S04]  /*c820*/  @P1 IADD3 R0, -R3, RZ, RZ ;  /* 0x000000ff03001210 */ /* 0x000fe80007ffe1ff */
[----:B------:R-:W-:Y:S01]  /*c830*/  IADD3 R3, P0, R165, R0, RZ ;  /* 0x00000000a5037210 */ /* 0x000fe20007f1e0ff */
[----:B------:R-:W4:Y:S03]  /*c840*/  LD.E.128 R44, desc[UR6][R44.64] ;  /* 0x000000062c2c7980 */ /* 0x000f26000c101d00 */
[----:B------:R-:W-:Y:S02]  /*c850*/  LEA.HI.X.SX32 R0, R0, R148, 0x1, P0 ;  /* 0x0000009400007211 */ /* 0x000fe400000f0eff */
[C---:B------:R-:W-:Y:S04]  /*c860*/  LEA R40, P0, R3.reuse, R140, 0x1 ;  /* 0x0000008c03287211 */ /* 0x040fe800078008ff */
[----:B------:R-:W-:Y:S06]  /*c870*/  LEA.HI.X R41, R3, R141, R0, 0x1, P0 ;  /* 0x0000008d03297211 */ /* 0x000fec00000f0c00 */
[----:B------:R-:W4:Y:S01]  /*c880*/  LD.E.128 R40, desc[UR6][R40.64] ;  /* 0x0000000628287980 */ /* 0x000f22000c101d00 */
[C---:B---3--:R-:W-:Y:S01]  /*c890*/  SHF.L.U32 R3, R21.reuse, 0x10, RZ ;  /* 0x0000001015037819 */ /* 0x048fe200000006ff */
[----:B------:R-:W-:Y:S01]  /*c8a0*/  IMAD.U32 R5, R22, 0x10000, RZ ;  /* 0x0001000016057824 */ /* 0x000fe200078e00ff */
[----:B------:R-:W-:Y:S01]  /*c8b0*/  LOP3.LUT R4, R21, 0xffff0000, RZ, 0xc0, !PT ;  /* 0xffff000015047812 */ /* 0x000fe200078ec0ff */
[C---:B------:R-:W-:Y:S01]  /*c8c0*/  IMAD.U32 R0, R20.reuse, 0x10000, RZ ;  /* 0x0001000014007824 */ /* 0x040fe200078e00ff */
[----:B------:R-:W-:Y:S01]  /*c8d0*/  LOP3.LUT R2, R20, 0xffff0000, RZ, 0xc0, !PT ;  /* 0xffff000014027812 */ /* 0x000fe200078ec0ff */
[C---:B--2---:R-:W-:Y:S01]  /*c8e0*/  IMAD.U32 R7, R23.reuse, 0x10000, RZ ;  /* 0x0001000017077824 */ /* 0x044fe200078e00ff */
[----:B------:R-:W-:Y:S02]  /*c8f0*/  LOP3.LUT R6, R22, 0xffff0000, RZ, 0xc0, !PT ;  /* 0xffff000016067812 */ /* 0x000fe400078ec0ff */
[----:B------:R-:W-:Y:S01]  /*c900*/  LOP3.LUT R23, R23, 0xffff0000, RZ, 0xc0, !PT ;  /* 0xffff000017177812 */ /* 0x000fe200078ec0ff */
[C---:B----4-:R-:W-:Y:S01]  /*c910*/  IMAD.U32 R24, R45.reuse, 0x10000, RZ ;  /* 0x000100002d187824 */ /* 0x050fe200078e00ff */
[----:B------:R-:W-:Y:S01]  /*c920*/  LOP3.LUT R25, R45, 0xffff0000, RZ, 0xc0, !PT ;  /* 0xffff00002d197812 */ /* 0x000fe200078ec0ff */
[----:B------:R-:W-:Y:S01]  /*c930*/  IMAD.U32 R22, R46, 0x10000, RZ ;  /* 0x000100002e167824 */ /* 0x000fe200078e00ff */
[----:B------:R-:W-:Y:S01]  /*c940*/  SHF.L.U32 R29, R44, 0x10, RZ ;  /* 0x000000102c1d7819 */ /* 0x000fe200000006ff */
        /* <DEDUP_REMOVED lines=9> */
[----:B------:R-:W-:Y:S01]  /*c9e0*/  FMUL.FTZ R4, R4, R25 ;  /* 0x0000001904047220 */ /* 0x000fe20000410000 */
[----:B------:R-:W-:Y:S01]  /*c9f0*/  FMUL.FTZ R0, R0, R29 ;  /* 0x0000001d00007220 */ /* 0x000fe20000410000 */
[----:B------:R-:W-:Y:S01]  /*ca00*/  LOP3.LUT R25, R40, 0xffff0000, RZ, 0xc0, !PT ;  /* 0xffff000028197812 */ /* 0x000fe200078ec0ff */
[----:B------:R-:W-:Y:S01]  /*ca10*/  FMUL.FTZ R2, R2, R27 ;  /* 0x0000001b02027220 */ /* 0x000fe20000410000 */
[C---:B------:R-:W-:Y:S01]  /*ca20*/  SHF.L.U32 R27, R41.reuse, 0x10, RZ ;  /* 0x00000010291b7819 */ /* 0x040fe200000006ff */
[----:B------:R-:W-:Y:S01]  /*ca30*/  @!P1 FADD.FTZ R22, -R22, -RZ ;  /* 0x800000ff16169221 */ /* 0x000fe20000010100 */
[----:B------:R-:W-:Y:S01]  /*ca40*/  LOP3.LUT R28, R41, 0xffff0000, RZ, 0xc0, !PT ;  /* 0xffff0000291c7812 */ /* 0x000fe200078ec0ff */
[----:B------:R-:W-:Y:S02]  /*ca50*/  IMAD.U32 R24, R40, 0x10000, RZ ;  /* 0x0001000028187824 */ /* 0x000fe400078e00ff */
[----:B------:R-:W-:Y:S01]  /*ca60*/  @!P1 FADD.FTZ R21, -R21, -RZ ;  /* 0x800000ff15159221 */ /* 0x000fe20000010100 */
[----:B------:R-:W-:Y:S01]  /*ca70*/  @!P1 FADD.FTZ R20, -R20, -RZ ;  /* 0x800000ff14149221 */ /* 0x000fe20000010100 */
        /* <DEDUP_REMOVED lines=21> */
.L_x_1017:
[----:B------:R-:W-:Y:S05]  /*cbd0*/  BSYNC B0 ;  /* 0x0000000000007941 */ /* 0x000fea0003800000 */
.L_x_1016:
[----:B-----5:R3:W-:Y:S02]  /*cbe0*/  ST.E.128 desc[UR6][R48.64], R36 ;  /* 0x0000002430007985 */ /* 0x0207e4000c101d06 */
.L_x_1015:
[----:B------:R-:W-:Y:S05]  /*cbf0*/  BSYNC B1 ;  /* 0x0000000000017941 */ /* 0x000fea0003800000 */
.L_x_1014:
[----:B------:R-:W-:Y:S11]  /*cc00*/  ISETP.GE.AND P0, PT, R9, R135, PT ;  /* 0x000000870900720c */ /* 0x000ff60003f06270 */
[----:B------:R-:W-:Y:S02]  /*cc10*/  @!UPT UIADD3 URZ, URZ, URZ, URZ ;  /* 0x0000003f3f3ff290 */ /* 0x000fe4000fffe03f */
[----:B------:R-:W-:Y:S05]  /*cc20*/  @P0 BRA `(.L_x_1013) ;  /* 0x0000000400700947 */ /* 0x000fea0003800000 */
[----:B------:R-:W-:Y:S01]  /*cc30*/  LEA R2, P0, R123, R136, 0x1 ;  /* 0x000000887b027211 */ /* 0x000fe200078008ff */
[----:B------:R-:W-:Y:S01]  /*cc40*/  BSSY B0, `(.L_x_1018) ;  /* 0x0000059000007945 */ /* 0x000fe20003800000 */
[----:B------:R-:W-:Y:S02]  /*cc50*/  ISETP.GE.AND P1, PT, R9, R17, PT ;  /* 0x000000110900720c */ /* 0x000fe40003f26270 */
[----:B------:R-:W-:Y:S02]  /*cc60*/  LEA.HI.X R3, R123, R137, R120, 0x1, P0 ;  /* 0x000000897b037211 */ /* 0x000fe400000f0c78 */
[C---:B---3--:R-:W-:Y:S03]  /*cc70*/  LEA R38, P0, R206.reuse, R142, 0x1 ;  /* 0x0000008ece267211 */ /* 0x048fe600078008ff */
[----:B------:R3:W5:Y:S01]  /*cc80*/  LD.E.128 R20, desc[UR6][R2.64] ;  /* 0x0000000602147980 */ /* 0x000762000c101d00 */
[----:B------:R-:W-:Y:S05]  /*cc90*/  LEA.HI.X R39, R206, R143, R93, 0x1, P0 ;  /* 0x0000008fce277211 */ /* 0x000fea00000f0c5d */
[----:B------:R-:W-:Y:S05]  /*cca0*/  @P1 BRA `(.L_x_1019) ;  /* 0x0000000400481947 */ /* 0x000fea0003800000 */
[----:B------:R-:W-:Y:S01]  /*ccb0*/  LEA.HI R0, R17, R17, RZ, 0x1 ;  /* 0x0000001111007211 */ /* 0x000fe200078f08ff */
[----:B------:R-:W-:Y:S01]  /*ccc0*/  IMAD.MOV.U32 R5, RZ, RZ, RZ ;  /* 0x000000ffff057224 */ /* 0x000fe200078e00ff */
[----:B-----5:R-:W-:Y:S01]  /*ccd0*/  LOP3.LUT R31, R20, 0xffff0000, RZ, 0xc0, !PT ;  /* 0xffff0000141f7812 */ /* 0x020fe200078ec0ff */
[----:B------:R-:W-:Y:S01]  /*cce0*/  IMAD.MOV.U32 R29, RZ, RZ, RZ ;  /* 0x000000ffff1d7224 */ /* 0x000fe200078e00ff */
        /* <DEDUP_REMOVED lines=9> */
[C---:B------:R-:W-:Y:S01]  /*cd80*/  @P1 IADD3 R4, -R0.reuse, RZ, RZ ;  /* 0x000000ff00041210 */ /* 0x040fe20007ffe1ff */
[----:B------:R-:W-:Y:S01]  /*cd90*/  @P1 IMAD.MOV R5, RZ, RZ, -R0 ;  /* 0x000000ffff051224 */ /* 0x000fe200078e0a00 */
[----:B------:R-:W-:Y:S02]  /*cda0*/  @P1 IADD3 R29, -R0, RZ, RZ ;  /* 0x000000ff001d1210 */ /* 0x000fe40007ffe1ff */
[----:B---3--:R-:W-:Y:S02]  /*cdb0*/  LEA R2, P0, R4, R2, 0x1 ;  /* 0x0000000204027211 */ /* 0x008fe400078008ff */
[----:B------:R-:W-:Y:S02]  /*cdc0*/  IADD3 R25, P2, R162, R5, RZ ;  /* 0x00000005a2197210 */ /* 0x000fe40007f5e0ff */
[----:B------:R-:W-:Y:S02]  /*cdd0*/  LEA.HI.X.SX32 R3, R4, R3, 0x1, P0 ;  /* 0x0000000304037211 */ /* 0x000fe400000f0eff */
[----:B------:R-:W-:Y:S02]  /*cde0*/  LEA.HI.X.SX32 R8, R5, R146, 0x1, P2 ;  /* 0x0000009205087211 */ /* 0x000fe400010f0eff */
[C---:B------:R-:W-:Y:S01]  /*cdf0*/  LEA R44, P0, R25.reuse, R138, 0x1 ;  /* 0x0000008a192c7211 */ /* 0x040fe200078008ff */
[----:B--2---:R-:W2:Y:S03]  /*ce00*/  LD.E.128 R4, desc[UR6][R2.64] ;  /* 0x0000000602047980 */ /* 0x004ea6000c101d00 */
[----:B------:R-:W-:Y:S02]  /*ce10*/  LEA.HI.X R45, R25, R139, R8, 0x1, P0 ;  /* 0x0000008b192d7211 */ /* 0x000fe400000f0c08 */
[----:B------:R-:W-:Y:S04]  /*ce20*/  IADD3 R27, P0, R162, R29, RZ ;  /* 0x0000001da21b7210 */ /* 0x000fe80007f1e0ff */
[----:B------:R-:W-:Y:S01]  /*ce30*/  LEA.HI.X.SX32 R0, R29, R146, 0x1, P0 ;  /* 0x000000921d007211 */ /* 0x000fe200000f0eff */
[----:B------:R-:W3:Y:S01]  /*ce40*/  LD.E.128 R44, desc[UR6][R44.64] ;  /* 0x000000062c2c7980 */ /* 0x000ee2000c101d00 */
[C---:B------:R-:W-:Y:S01]  /*ce50*/  LEA R24, P0, R27.reuse, R140, 0x1 ;  /* 0x0000008c1b187211 */ /* 0x040fe200078008ff */
[----:B------:R-:W-:Y:S03]  /*ce60*/  IMAD.U32 R29, R20, 0x10000, RZ ;  /* 0x00010000141d7824 */ /* 0x000fe600078e00ff */
[----:B------:R-:W-:Y:S05]  /*ce70*/  LEA.HI.X R25, R27, R141, R0, 0x1, P0 ;  /* 0x0000008d1b197211 */ /* 0x000fea00000f0c00 */
[----:B------:R1:W4:Y:S01]  /*ce80*/  LD.E.128 R40, desc[UR6][R24.64] ;  /* 0x0000000618287980 */ /* 0x000322000c101d00 */
[C---:B--2---:R-:W-:Y:S01]  /*ce90*/  LOP3.LUT R20, R7.reuse, 0xffff0000, RZ, 0xc0, !PT ;  /* 0xffff000007147812 */ /* 0x044fe200078ec0ff */
[----:B------:R-:W-:Y:S01]  /*cea0*/  IMAD.U32 R8, R7, 0x10000, RZ ;  /* 0x0001000007087824 */ /* 0x000fe200078e00ff */
[C---:B------:R-:W-:Y:S01]  /*ceb0*/  LOP3.LUT R2, R4.reuse, 0xffff0000, RZ, 0xc0, !PT ;  /* 0xffff000004027812 */ /* 0x040fe200078ec0ff */
[----:B------:R-:W-:Y:S01]  /*cec0*/  IMAD.U32 R0, R4, 0x10000, RZ ;  /* 0x0001000004007824 */ /* 0x000fe200078e00ff */
[C---:B------:R-:W-:Y:S02]  /*ced0*/  SHF.L.U32 R3, R5.reuse, 0x10, RZ ;  /* 0x0000001005037819 */ /* 0x040fe400000006ff */
[----:B------:R-:W-:Y:S01]  /*cee0*/  LOP3.LUT R4, R5, 0xffff0000, RZ, 0xc0, !PT ;  /* 0xffff000005047812 */ /* 0x000fe200078ec0ff */
[C---:B------:R-:W-:Y:S01]  /*cef0*/  IMAD.U32 R5, R6.reuse, 0x10000, RZ ;  /* 0x0001000006057824 */ /* 0x040fe200078e00ff */
[----:B------:R-:W-:Y:S02]  /*cf00*/  LOP3.LUT R6, R6, 0xffff0000, RZ, 0xc0, !PT ;  /* 0xffff000006067812 */ /* 0x000fe400078ec0ff */
[----:B---3--:R-:W-:Y:S01]  /*cf10*/  SHF.L.U32 R7, R47, 0x10, RZ ;  /* 0x000000102f077819 */ /* 0x008fe200000006ff */
[C---:B------:R-:W-:Y:S01]  /*cf20*/  IMAD.U32 R22, R46.reuse, 0x10000, RZ ;  /* 0x000100002e167824 */ /* 0x040fe200078e00ff */
[----:B------:R-:W-:Y:S01]  /*cf30*/  LOP3.LUT R21, R46, 0xffff0000, RZ, 0xc0, !PT ;  /* 0xffff00002e157812 */ /* 0x000fe200078ec0ff */
[----:B-1----:R-:W-:Y:S01]  /*cf40*/  IMAD.U32 R24, R45, 0x10000, RZ ;  /* 0x000100002d187824 */ /* 0x002fe200078e00ff */
[----:B------:R-:W-:Y:S01]  /*cf50*/  LOP3.LUT R17, R47, 0xffff0000, RZ, 0xc0, !PT ;  /* 0xffff00002f117812 */ /* 0x000fe200078ec0ff */
[----:B------:R-:W-:Y:S01]  /*cf60*/  @!P1 FADD.FTZ R7, -R7, -RZ ;  /* 0x800000ff07079221 */ /* 0x000fe20000010100 */
[C---:B------:R-:W-:Y:S01]  /*cf70*/  SHF.L.U32 R27, R44.reuse, 0x10, RZ ;  /* 0x000000102c1b7819 */ /* 0x040fe200000006ff */
[----:B------:R-:W-:Y:S01]  /*cf80*/  @!P1 FADD.FTZ R21, -R21, -RZ ;  /* 0x800000ff15159221 */ /* 0x000fe20000010100 */
[----:B------:R-:W-:Y:S01]  /*cf90*/  LOP3.LUT R25, R44, 0xffff0000, RZ, 0xc0, !PT ;  /* 0xffff00002c197812 */ /* 0x000fe200078ec0ff */
[----:B------:R-:W-:Y:S01]  /*cfa0*/  @!P1 FADD.FTZ R17, -R17, -RZ ;  /* 0x800000ff11119221 */ /* 0x000fe20000010100 */
[----:B------:R-:W-:Y:S01]  /*cfb0*/  LOP3.LUT R23, R45, 0xffff0000, RZ, 0xc0, !PT ;  /* 0xffff00002d177812 */ /* 0x000fe200078ec0ff */
[----:B------:R-:W-:Y:S01]  /*cfc0*/  @!P1 FADD.FTZ R27, -R27, -RZ ;  /* 0x800000ff1b1b9221 */ /* 0x000fe20000010100 */
[----:B------:R-:W-:Y:S01]  /*cfd0*/  @!P1 FADD.FTZ R22, -R22, -RZ ;  /* 0x800000ff16169221 */ /* 0x000fe20000010100 */
[----:B----4-:R-:W-:Y:S01]  /*cfe0*/  LOP3.LUT R32, R43, 0xffff0000, RZ, 0xc0, !PT ;  /* 0xffff00002b207812 */ /* 0x010fe200078ec0ff */
[----:B------:R-:W-:Y:S01]  /*cff0*/  @!P1 FADD.FTZ R25, -R25, -RZ ;  /* 0x800000ff19199221 */ /* 0x000fe20000010100 */
[----:B------:R-:W-:Y:S01]  /*d000*/  @!P1 FADD.FTZ R23, -R23, -RZ ;  /* 0x800000ff17179221 */ /* 0x000fe20000010100 */
[----:B------:R-:W-:Y:S01]  /*d010*/  @!P1 FADD.FTZ R24, -R24, -RZ ;  /* 0x800000ff18189221 */ /* 0x000fe20000010100 */
[----:B------:R-:W-:Y:S01]  /*d020*/  FMUL.FTZ R7, R8, R7 ;  /* 0x0000000708077220 */ /* 0x000fe20000410000 */
[----:B------:R-:W-:Y:S01]  /*d030*/  FMUL.FTZ R6, R6, R21 ;  /* 0x0000001506067220 */ /* 0x000fe20000410000 */
[----:B------:R-:W-:Y:S01]  /*d040*/  LOP3.LUT R21, R40, 0xffff0000, RZ, 0xc0, !PT ;  /* 0xffff000028157812 */ /* 0x000fe200078ec0ff */
[----:B------:R-:W-:Y:S01]  /*d050*/  FMUL.FTZ R8, R20, R17 ;  /* 0x0000001114087220 */ /* 0x000fe20000410000 */
[----:B------:R-:W-:Y:S01]  /*d060*/  FMUL.FTZ R0, R0, R27 ;  /* 0x0000001b00007220 */ /* 0x000fe20000410000 */
[----:B------:R-:W-:Y:S01]  /*d070*/  SHF.L.U32 R27, R43, 0x10, RZ ;  /* 0x000000102b1b7819 */ /* 0x000fe200000006ff */
[----:B------:R-:W-:Y:S01]  /*d080*/  FMUL.FTZ R5, R5, R22 ;  /* 0x0000001605057220 */ /* 0x000fe20000410000 */
[C---:B------:R-:W-:Y:S01]  /*d090*/  SHF.L.U32 R22, R41.reuse, 0x10, RZ ;  /* 0x0000001029167819 */ /* 0x040fe200000006ff */
[----:B------:R-:W-:Y:S02]  /*d0a0*/  IMAD.U32 R20, R40, 0x10000, RZ ;  /* 0x0001000028147824 */ /* 0x000fe400078e00ff */
[----:B------:R-:W-:Y:S01]  /*d0b0*/  FMUL.FTZ R2, R2, R25 ;  /* 0x0000001902027220 */ /* 0x000fe20000410000 */
[----:B------:R-:W-:Y:S01]  /*d0c0*/  LOP3.LUT R25, R42, 0xffff0000, RZ, 0xc0, !PT ;  /* 0xffff00002a197812 */ /* 0x000fe200078ec0ff */
[----:B------:R-:W-:Y:S01]  /*d0d0*/  FMUL.FTZ R4, R4, R23 ;  /* 0x0000001704047220 */ /* 0x000fe20000410000 */
[----:B------:R-:W-:Y:S01]  /*d0e0*/  LOP3.LUT R23, R41, 0xffff0000, RZ, 0xc0, !PT ;  /* 0xffff000029177812 */ /* 0x000fe200078ec0ff */
[----:B------:R-:W-:Y:S01]  /*d0f0*/  FMUL.FTZ R3, R3, R24 ;  /* 0x0000001803037220 */ /* 0x000fe20000410000 */
[----:B------:R-:W-:Y:S02]  /*d100*/  IMAD.U32 R24, R42, 0x10000, RZ ;  /* 0x000100002a187824 */ /* 0x000fe400078e00ff */
[----:B------:R-:W-:Y:S01]  /*d110*/  FFMA.FTZ R0, R29, R20, R0 ;  /* 0x000000141d007223 */ /* 0x000fe20000010000 */
[----:B------:R-:W-:Y:S01]  /*d120*/  FFMA.FTZ R2, R31, R21, R2 ;  /* 0x000000151f027223 */ /* 0x000fe20000010002 */
[----:B------:R-:W-:Y:S01]  /*d130*/  FFMA.FTZ R3, R26, R22, R3 ;  /* 0x000000161a037223 */ /* 0x000fe20000010003 */
        /* <DEDUP_REMOVED lines=9> */
.L_x_1019:
[----:B------:R-:W-:Y:S05]  /*d1d0*/  BSYNC B0 ;  /* 0x0000000000007941 */ /* 0x000fea0003800000 */
.L_x_1018:
[----:B-----5:R1:W-:Y:S02]  /*d1e0*/  ST.E.128 desc[UR6][R38.64], R20 ;  /* 0x0000001426007985 */ /* 0x0203e4000c101d06 */
.L_x_1013:
[----:B------:R-:W-:Y:S05]  /*d1f0*/  BSYNC B2 ;  /* 0x0000000000027941 */ /* 0x000fea0003800000 */
.L_x_1012:
[----:B---3--:R-:W3:Y:S02]  /*d200*/  LD.E R3, desc[UR6][R10.64+0xd0] ;  /* 0x0000d0060a037980 */ /* 0x008ee4000c101900 */
[----:B---3--:R-:W-:Y:S05]  /*d210*/  IMAD.U32 R3, R3, -0x40, RZ ;  /* 0xffffffc003037824 */ /* 0x008fea00078e00ff */
[C---:B------:R-:W-:Y:S02]  /*d220*/  LEA R140, P1, R3.reuse, R140, 0x1 ;  /* 0x0000008c038c7211 */ /* 0x040fe400078208ff */
[C---:B------:R-:W-:Y:S02]  /*d230*/  LEA R138, P0, R3.reuse, R138, 0x1 ;  /* 0x0000008a038a7211 */ /* 0x040fe400078008ff */
[C---:B------:R-:W-:Y:S02]  /*d240*/  LEA.HI.X.SX32 R141, R3.reuse, R141, 0x1, P1 ;  /* 0x0000008d038d7211 */ /* 0x040fe400008f0eff */
[----:B------:R-:W-:Y:S01]  /*d250*/  LEA.HI.X.SX32 R139, R3, R139, 0x1, P0 ;  /* 0x0000008b038b7211 */ /* 0x000fe200000f0eff */
[----:B------:R-:W-:Y:S05]  /*d260*/  BRA `(.L_x_955) ;  /* 0x0000000800807947 */ /* 0x000fea0003800000 */
.L_x_921:
[-C--:B------:R-:W-:Y:S01]  /*d270*/  ISETP.GE.AND P0, PT, R84, R243.reuse, PT ;  /* 0x000000f35400720c */ /* 0x080fe20003f06270 */
[----:B------:R-:W-:Y:S01]  /*d280*/  BSSY B0, `(.L_x_1020) ;  /* 0x0000011000007945 */ /* 0x000fe20003800000 */
[-C--:B------:R-:W-:Y:S02]  /*d290*/  ISETP.GE.AND P5, PT, R83, R243.reuse, PT ;  /* 0x000000f35300720c */ /* 0x080fe40003fa6270 */
[-C--:B------:R-:W-:Y:S02]  /*d2a0*/  ISETP.GE.AND P4, PT, R82, R243.reuse, PT ;  /* 0x000000f35200720c */ /* 0x080fe40003f86270 */
[-C--:B------:R-:W-:Y:S02]  /*d2b0*/  ISETP.GE.AND P3, PT, R178, R243.reuse, PT ;  /* 0x000000f3b200720c */ /* 0x080fe40003f66270 */
[-C--:B------:R-:W-:Y:S02]  /*d2c0*/  ISETP.GE.AND P2, PT, R177, R243.reuse, PT ;  /* 0x000000f3b100720c */ /* 0x080fe40003f46270 */
[----:B------:R-:W-:Y:S02]  /*d2d0*/  ISETP.GE.AND P1, PT, R176, R243, PT ;  /* 0x000000f3b000720c */ /* 0x000fe40003f26270 */
[----:B------:R-:W-:Y:S01]  /*d2e0*/  ISETP.GE.AND P0, PT, R84, R229, !P0 ;  /* 0x000000e55400720c */ /* 0x000fe20004706270 */
[----:B------:R-:W-:Y:S01]  /*d2f0*/  @!UPT UIADD3 URZ, URZ, URZ, URZ ;  /* 0x0000003f3f3ff290 */ /* 0x000fe2000fffe03f */
[----:B------:R-:W-:Y:S11]  /*d300*/  @!P6 BRA `(.L_x_1021) ;  /* 0x000000000020e947 */ /* 0x000ff60003800000 */
[----:B------:R-:W-:Y:S11]  /*d310*/  ISETP.NE.AND P6, PT, R180, RZ, PT ;  /* 0x000000ffb400720c */ /* 0x000ff60003fc5270 */
[----:B------:R-:W-:Y:S02]  /*d320*/  @!UPT UIADD3 URZ, URZ, URZ, URZ ;  /* 0x0000003f3f3ff290 */ /* 0x000fe4000fffe03f */
[----:B------:R-:W2:Y:S04]  /*d330*/  @P6 LD.E.128 R20, desc[UR6][R136.64] ;  /* 0x0000000688146980 */ /* 0x000ea8000c101d00 */
[----:B--2---:R1:W-:Y:S01]  /*d340*/  @P6 ST.E.128 desc[UR6][R142.64], R20 ;  /* 0x000000148e006985 */ /* 0x0043e2000c101d06 */
[----:B------:R-:W-:Y:S11]  /*d350*/  ISETP.NE.AND P6, PT, R179, RZ, PT ;  /* 0x000000ffb300720c */ /* 0x000ff60003fc5270 */
[----:B------:R-:W-:Y:S02]  /*d360*/  @!UPT UIADD3 URZ, URZ, URZ, URZ ;  /* 0x0000003f3f3ff290 */ /* 0x000fe4000fffe03f */
[----:B------:R-:W2:Y:S04]  /*d370*/  @P6 LD.E.128 R4, desc[UR6][R136.64+0x80] ;  /* 0x0000800688046980 */ /* 0x000ea8000c101d00 */
[----:B--2---:R1:W-:Y:S02]  /*d380*/  @P6 ST.E.128 desc[UR6][R142.64+0x80], R4 ;  /* 0x000080048e006985 */ /* 0x0043e4000c101d06 */
.L_x_1021:
[----:B------:R-:W-:Y:S05]  /*d390*/  BSYNC B0 ;  /* 0x0000000000007941 */ /* 0x000fea0003800000 */
.L_x_1020:
[----:B------:R-:W-:Y:S04]  /*d3a0*/  BSSY B0, `(.L_x_1022) ;  /* 0x0000014000007945 */ /* 0x000fe80003800000 */
[----:B------:R-:W-:Y:S05]  /*d3b0*/  @!P0 BRA `(.L_x_1023) ;  /* 0x0000000000488947 */ /* 0x000fea0003800000 */
[----:B------:R-:W-:Y:S11]  /*d3c0*/  ISETP.NE.AND P6, PT, R180, RZ, PT ;  /* 0x000000ffb400720c */ /* 0x000ff60003fc5270 */
[----:B------:R-:W-:Y:S02]  /*d3d0*/  @!UPT UIADD3 URZ, URZ, URZ, URZ ;  /* 0x0000003f3f3ff290 */ /* 0x000fe4000fffe03f */
[C---:B------:R-:W-:Y:S04]  /*d3e0*/  @P6 LEA R28, P0, R105.reuse, R136, 0x1 ;  /* 0x00000088691c6211 */ /* 0x040fe800078008ff */
[----:B------:R-:W-:Y:S02]  /*d3f0*/  @P6 LEA.HI.X R29, R105, R137, R102, 0x1, P0 ;  /* 0x00000089691d6211 */ /* 0x000fe400000f0c66 */
[C---:B------:R-:W-:Y:S04]  /*d400*/  @P6 LEA R24, P0, R233.reuse, R142, 0x1 ;  /* 0x0000008ee9186211 */ /* 0x040fe800078008ff */
[----:B------:R-:W-:Y:S02]  /*d410*/  @P6 LEA.HI.X R25, R233, R143, R234, 0x1, P0 ;  /* 0x0000008fe9196211 */ /* 0x000fe400000f0cea */
[----:B------:R-:W-:Y:S11]  /*d420*/  ISETP.NE.AND P6, PT, R179, RZ, PT ;  /* 0x000000ffb300720c */ /* 0x000ff60003fc5270 */
[----:B------:R-:W-:Y:S02]  /*d430*/  @!UPT UIADD3 URZ, URZ, URZ, URZ ;  /* 0x0000003f3f3ff290 */ /* 0x000fe4000fffe03f */
[C---:B------:R-:W-:Y:S04]  /*d440*/  @P6 LEA R2, P0, R104.reuse, R136, 0x1 ;  /* 0x0000008868026211 */ /* 0x040fe800078008ff */
[----:B------:R-:W-:Y:S02]  /*d450*/  @P6 LEA.HI.X R3, R104, R137, R107, 0x1, P0 ;  /* 0x0000008968036211 */ /* 0x000fe400000f0c6b */
[----:B------:R-:W-:Y:S11]  /*d460*/  ISETP.NE.AND P0, PT, R180, RZ, PT ;  /* 0x000000ffb400720c */ /* 0x000ff60003f05270 */
[----:B------:R-:W-:Y:S02]  /*d470*/  @!UPT UIADD3 URZ, URZ, URZ, URZ ;  /* 0x0000003f3f3ff290 */ /* 0x000fe4000fffe03f */
[----:B-1----:R-:W2:Y:S04]  /*d480*/  @P0 LD.E.128 R20, desc[UR6][R28.64] ;  /* 0x000000061c140980 */ /* 0x002ea8000c101d00 */
[----:B--2---:R2:W-:Y:S01]  /*d490*/  @P0 ST.E.128 desc[UR6][R24.64], R20 ;  /* 0x0000001418000985 */ /* 0x0045e2000c101d06 */
[C---:B------:R-:W-:Y:S03]  /*d4a0*/  @P6 LEA R26, P0, R98.reuse, R142, 0x1 ;  /* 0x0000008e621a6211 */ /* 0x040fe600078008ff */
[----:B------:R-:W3:Y:S01]  /*d4b0*/  @P6 LD.E.128 R4, desc[UR6][R2.64] ;  /* 0x0000000602046980 */ /* 0x000ee2000c101d00 */
[----:B------:R-:W-:Y:S05]  /*d4c0*/  @P6 LEA.HI.X R27, R98, R143, R99, 0x1, P0 ;  /* 0x0000008f621b6211 */ /* 0x000fea00000f0c63 */
[----:B---3--:R2:W-:Y:S04]  /*d4d0*/  @P6 ST.E.128 desc[UR6][R26.64], R4 ;  /* 0x000000041a006985 */ /* 0x0085e8000c101d06 */
.L_x_1023:
[----:B------:R-:W-:Y:S05]  /*d4e0*/  BSYNC B0 ;  /* 0x0000000000007941 */ /* 0x000fea0003800000 */
.L_x_1022:
[----:B------:R-:W-:Y:S01]  /*d4f0*/  ISETP.GE.AND P5, PT, R83, R229, !P5 ;  /* 0x000000e55300720c */ /* 0x000fe20006fa6270 */
[----:B------:R-:W-:Y:S01]  /*d500*/  BSSY B0, `(.L_x_1024) ;  /* 0x000001b000007945 */ /* 0x000fe20003800000 */
[----:B------:R-:W-:Y:S02]  /*d510*/  ISETP.GE.AND P0, PT, R174, R243, PT ;  /* 0x000000f3ae00720c */ /* 0x000fe40003f06270 */
[-C--:B------:R-:W-:Y:S02]  /*d520*/  ISETP.GE.AND P4, PT, R82, R229.reuse, !P4 ;  /* 0x000000e55200720c */ /* 0x080fe40006786270 */
[-C--:B------:R-:W-:Y:S02]  /*d530*/  ISETP.GE.AND P3, PT, R178, R229.reuse, !P3 ;  /* 0x000000e5b200720c */ /* 0x080fe40005f66270 */
[-C--:B------:R-:W-:Y:S02]  /*d540*/  ISETP.GE.AND P2, PT, R177, R229.reuse, !P2 ;  /* 0x000000e5b100720c */ /* 0x080fe40005746270 */
[-C--:B------:R-:W-:Y:S02]  /*d550*/  ISETP.GE.AND P1, PT, R176, R229.reuse, !P1 ;  /* 0x000000e5b000720c */ /* 0x080fe40004f26270 */
[----:B------:R-:W-:Y:S01]  /*d560*/  ISETP.GE.AND P0, PT, R174, R229, !P0 ;  /* 0x000000e5ae00720c */ /* 0x000fe20004706270 */
[----:B------:R-:W-:Y:S01]  /*d570*/  @!UPT UIADD3 URZ, URZ, URZ, URZ ;  /* 0x0000003f3f3ff290 */ /* 0x000fe2000fffe03f */
[----:B------:R-:W-:Y:S11]  /*d580*/  @!P5 BRA `(.L_x_1025) ;  /* 0x000000000048d947 */ /* 0x000ff60003800000 */
[----:B------:R-:W-:Y:S11]  /*d590*/  ISETP.NE.AND P6, PT, R180, RZ, PT ;  /* 0x000000ffb400720c */ /* 0x000ff60003fc5270 */
[----:B------:R-:W-:Y:S02]  /*d5a0*/  @!UPT UIADD3 URZ, URZ, URZ, URZ ;  /* 0x0000003f3f3ff290 */ /* 0x000fe4000fffe03f */
[C---:B------:R-:W-:Y:S04]  /*d5b0*/  @P6 LEA R28, P5, R113.reuse, R136, 0x1 ;  /* 0x00000088711c6211 */ /* 0x040fe800078a08ff */
[----:B------:R-:W-:Y:S02]  /*d5c0*/  @P6 LEA.HI.X R29, R113, R137, R110, 0x1, P5 ;  /* 0x00000089711d6211 */ /* 0x000fe400028f0c6e */
[C---:B--2---:R-:W-:Y:S04]  /*d5d0*/  @P6 LEA R24, P5, R100.reuse, R142, 0x1 ;  /* 0x0000008e64186211 */ /* 0x044fe800078a08ff */
        /* <DEDUP_REMOVED lines=10> */
[----:B------:R-:W2:Y:S01]  /*d680*/  @P6 LD.E.128 R4, desc[UR6][R2.64] ;  /* 0x0000000602046980 */ /* 0x000ea2000c101d00 */
[----:B------:R-:W-:Y:S05]  /*d690*/  @P6 LEA.HI.X R27, R224, R143, R225, 0x1, P5 ;  /* 0x0000008fe01b6211 */ /* 0x000fea00028f0ce1 */
[----:B--2---:R3:W-:Y:S04]  /*d6a0*/  @P6 ST.E.128 desc[UR6][R26.64], R4 ;  /* 0x000000041a006985 */ /* 0x0047e8000c101d06 */
.L_x_1025:
[----:B------:R-:W-:Y:S05]  /*d6b0*/  BSYNC B0 ;  /* 0x0000000000007941 */ /* 0x000fea0003800000 */
.L_x_1024:
[----:B------:R-:W-:Y:S04]  /*d6c0*/  BSSY B0, `(.L_x_1026) ;  /* 0x0000012000007945 */ /* 0x000fe80003800000 */
[----:B------:R-:W-:Y:S05]  /*d6d0*/  @!P4 BRA `(.L_x_1027) ;  /* 0x000000000040c947 */ /* 0x000fea0003800000 */
[----:B------:R-:W-:Y:S02]  /*d6e0*/  ISETP.NE.AND P6, PT, R180, RZ, PT ;  /* 0x000000ffb400720c */ /* 0x000fe40003fc5270 */
[----:B------:R-:W-:Y:S11]  /*d6f0*/  ISETP.NE.AND P5, PT, R179, RZ, PT ;  /* 0x000000ffb300720c */ /* 0x000ff60003fa5270 */
[----:B------:R-:W-:Y:S04]  /*d700*/  @P6 IMAD.WIDE.U32 R2, R226, 0x60, R136 ;  /* 0x00000060e2026825 */ /* 0x000fe800078e0088 */
[----:B------:R-:W-:Y:S02]  /*d710*/  @P6 IMAD R0, R227, 0x60, RZ ;  /* 0x00000060e3006824 */ /* 0x000fe400078e02ff */
[----:B--23--:R-:W-:Y:S04]  /*d720*/  @P6 IMAD.WIDE.U32 R24, R66, 0x60, R142 ;  /* 0x0000006042186825 */ /* 0x00cfe800078e008e */
[----:B------:R-:W-:Y:S02]  /*d730*/  @P6 IMAD.IADD R3, R3, 0x1, R0 ;  /* 0x0000000103036824 */ /* 0x000fe400078e0200 */
[----:B------:R-:W-:Y:S03]  /*d740*/  @P6 IMAD R0, R67, 0x60, RZ ;  /* 0x0000006043006824 */ /* 0x000fe600078e02ff */
[----:B-1----:R1:W2:Y:S01]  /*d750*/  @P6 LD.E.128 R20, desc[UR6][R2.64] ;  /* 0x0000000602146980 */ /* 0x0022a2000c101d00 */
[----:B------:R-:W-:Y:S01]  /*d760*/  @P6 IMAD.IADD R25, R25, 0x1, R0 ;  /* 0x0000000119196824 */ /* 0x000fe200078e0200 */
[C---:B-1----:R-:W-:Y:S04]  /*d770*/  @P5 LEA R2, P4, R112.reuse, R136, 0x1 ;  /* 0x0000008870025211 */ /* 0x042fe800078808ff */
[----:B------:R-:W-:Y:S02]  /*d780*/  @P5 LEA.HI.X R3, R112, R137, R115, 0x1, P4 ;  /* 0x0000008970035211 */ /* 0x000fe400020f0c73 */
[C---:B------:R-:W-:Y:S04]  /*d790*/  @P5 LEA R26, P4, R222.reuse, R142, 0x1 ;  /* 0x0000008ede1a5211 */ /* 0x040fe800078808ff */
[----:B------:R-:W-:Y:S01]  /*d7a0*/  @P5 LEA.HI.X R27, R222, R143, R223, 0x1, P4 ;  /* 0x0000008fde1b5211 */ /* 0x000fe200020f0cdf */
[----:B--2---:R4:W-:Y:S04]  /*d7b0*/  @P6 ST.E.128 desc[UR6][R24.64], R20 ;  /* 0x0000001418006985 */ /* 0x0049e8000c101d06 */
[----:B------:R-:W2:Y:S04]  /*d7c0*/  @P5 LD.E.128 R4, desc[UR6][R2.64] ;  /* 0x0000000602045980 */ /* 0x000ea8000c101d00 */
[----:B--2---:R4:W-:Y:S02]  /*d7d0*/  @P5 ST.E.128 desc[UR6][R26.64], R4 ;  /* 0x000000041a005985 */ /* 0x0049e4000c101d06 */
.L_x_1027:
[----:B------:R-:W-:Y:S05]  /*d7e0*/  BSYNC B0 ;  /* 0x0000000000007941 */ /* 0x000fea0003800000 */
.L_x_1026:
[----:B------:R-:W-:Y:S04]  /*d7f0*/  BSSY B0, `(.L_x_1028) ;  /* 0x0000010000007945 */ /* 0x000fe80003800000 */
[----:B------:R-:W-:Y:S05]  /*d800*/  @!P3 BRA `(.L_x_1029) ;  /* 0x000000000038b947 */ /* 0x000fea0003800000 */
[----:B------:R-:W-:Y:S02]  /*d810*/  ISETP.NE.AND P6, PT, R180, RZ, PT ;  /* 0x000000ffb400720c */ /* 0x000fe40003fc5270 */
[----:B------:R-:W-:Y:S11]  /*d820*/  ISETP.NE.AND P4, PT, R179, RZ, PT ;  /* 0x000000ffb300720c */ /* 0x000ff60003f85270 */
[C---:B------:R-:W-:Y:S02]  /*d830*/  @P6 LEA R28, P3, R111.reuse, R136, 0x1 ;  /* 0x000000886f1c6211 */ /* 0x040fe400078608ff */
[----:B--234-:R-:W-:Y:S02]  /*d840*/  @P6 LEA R24, P5, R96, R142, 0x1 ;  /* 0x0000008e60186211 */ /* 0x01cfe400078a08ff */
[----:B------:R-:W-:Y:S02]  /*d850*/  @P6 LEA.HI.X R29, R111, R137, R108, 0x1, P3 ;  /* 0x000000896f1d6211 */ /* 0x000fe400018f0c6c */
[----:B------:R-:W-:Y:S02]  /*d860*/  @P4 LEA R2, P3, R114, R136, 0x1 ;  /* 0x0000008872024211 */ /* 0x000fe400078608ff */
[----:B------:R-:W-:Y:S01]  /*d870*/  @P6 LEA.HI.X R25, R96, R143, R97, 0x1, P5 ;  /* 0x0000008f60196211 */ /* 0x000fe200028f0c61 */
[----:B-1----:R-:W2:Y:S01]  /*d880*/  @P6 LD.E.128 R20, desc[UR6][R28.64] ;  /* 0x000000061c146980 */ /* 0x002ea2000c101d00 */
[----:B------:R-:W-:Y:S02]  /*d890*/  @P4 LEA.HI.X R3, R114, R137, R117, 0x1, P3 ;  /* 0x0000008972034211 */ /* 0x000fe400018f0c75 */
[C---:B------:R-:W-:Y:S04]  /*d8a0*/  @P4 LEA R26, P3, R220.reuse, R142, 0x1 ;  /* 0x0000008edc1a4211 */ /* 0x040fe800078608ff */
[----:B------:R-:W-:Y:S01]  /*d8b0*/  @P4 LEA.HI.X R27, R220, R143, R221, 0x1, P3 ;  /* 0x0000008fdc1b4211 */ /* 0x000fe200018f0cdd */
[----:B--2---:R1:W-:Y:S04]  /*d8c0*/  @P6 ST.E.128 desc[UR6][R24.64], R20 ;  /* 0x0000001418006985 */ /* 0x0043e8000c101d06 */
[----:B------:R-:W2:Y:S04]  /*d8d0*/  @P4 LD.E.128 R4, desc[UR6][R2.64] ;  /* 0x0000000602044980 */ /* 0x000ea8000c101d00 */
[----:B--2---:R1:W-:Y:S02]  /*d8e0*/  @P4 ST.E.128 desc[UR6][R26.64], R4 ;  /* 0x000000041a004985 */ /* 0x0043e4000c101d06 */
.L_x_1029:
[----:B------:R-:W-:Y:S05]  /*d8f0*/  BSYNC B0 ;  /* 0x0000000000007941 */ /* 0x000fea0003800000 */
.L_x_1028:
[----:B------:R-:W-:Y:S04]  /*d900*/  BSSY B0, `(.L_x_1030) ;  /* 0x0000012000007945 */ /* 0x000fe80003800000 */
[----:B------:R-:W-:Y:S05]  /*d910*/  @!P2 BRA `(.L_x_1031) ;  /* 0x000000000040a947 */ /* 0x000fea0003800000 */
[----:B------:R-:W-:Y:S02]  /*d920*/  ISETP.NE.AND P4, PT, R180, RZ, PT ;  /* 0x000000ffb400720c */ /* 0x000fe40003f85270 */
[----:B------:R-:W-:Y:S11]  /*d930*/  ISETP.NE.AND P3, PT, R179, RZ, PT ;  /* 0x000000ffb300720c */ /* 0x000ff60003f65270 */
[----:B------:R-:W-:Y:S04]  /*d940*/  @P4 IMAD.WIDE.U32 R2, R226, 0xa0, R136 ;  /* 0x000000a0e2024825 */ /* 0x000fe800078e0088 */
[----:B------:R-:W-:Y:S02]  /*d950*/  @P4 IMAD R0, R227, 0xa0, RZ ;  /* 0x000000a0e3004824 */ /* 0x000fe400078e02ff */
[----:B-1234-:R-:W-:Y:S04]  /*d960*/  @P4 IMAD.WIDE.U32 R24, R66, 0xa0, R142 ;  /* 0x000000a042184825 */ /* 0x01efe800078e008e */
[----:B------:R-:W-:Y:S02]  /*d970*/  @P4 IMAD.IADD R3, R3, 0x1, R0 ;  /* 0x0000000103034824 */ /* 0x000fe400078e0200 */
[----:B------:R-:W-:Y:S03]  /*d980*/  @P4 IMAD R0, R67, 0xa0, RZ ;  /* 0x000000a043004824 */ /* 0x000fe600078e02ff */
[----:B------:R1:W2:Y:S01]  /*d990*/  @P4 LD.E.128 R20, desc[UR6][R2.64] ;  /* 0x0000000602144980 */ /* 0x0002a2000c101d00 */
        /* <DEDUP_REMOVED lines=8> */
.L_x_1031:
[----:B------:R-:W-:Y:S05]  /*da20*/  BSYNC B0 ;  /* 0x0000000000007941 */ /* 0x000fea0003800000 */
.L_x_1030:
        /* <DEDUP_REMOVED lines=18> */
.L_x_1033:
[----:B------:R-:W-:Y:S05]  /*db50*/  BSYNC B0 ;  /* 0x0000000000007941 */ /* 0x000fea0003800000 */
.L_x_1032:
        /* <DEDUP_REMOVED lines=17> */
.L_x_955:
[----:B------:R-:W-:Y:S05]  /*dc70*/  BSYNC B3 ;  /* 0x0000000000037941 */ /* 0x000fea0003800000 */
.L_x_920:
[----:B------:R-:W-:Y:S01]  /*dc80*/  ISETP.NE.U32.AND P1, PT, R244, RZ, PT ;  /* 0x000000fff400720c */ /* 0x000fe20003f25070 */
[----:B------:R-:W2:Y:S01]  /*dc90*/  LD.E R3, desc[UR6][R10.64+0x128] ;  /* 0x000128060a037980 */ /* 0x000ea2000c101900 */
[----:B------:R-:W-:Y:S02]  /*dca0*/  BSSY B0, `(.L_x_1034) ;  /* 0x000005f000007945 */ /* 0x000fe40003800000 */
[----:B------:R-:W-:Y:S01]  /*dcb0*/  ISETP.NE.AND.EX P1, PT, R245, RZ, PT, P1 ;  /* 0x000000fff500720c */ /* 0x000fe20003f25310 */
[----:B--2---:R-:W-:Y:S05]  /*dcc0*/  IMAD.U32 R3, R3, -0x80, RZ ;  /* 0xffffff8003037824 */ /* 0x004fea00078e00ff */
[C---:B-1----:R-:W-:Y:S04]  /*dcd0*/  LEA R136, P0, R3.reuse, R136, 0x1 ;  /* 0x0000008803887211 */ /* 0x042fe800078008ff */
[----:B------:R-:W-:Y:S03]  /*dce0*/  LEA.HI.X.SX32 R137, R3, R137, 0x1, P0 ;  /* 0x0000008903897211 */ /* 0x000fe600000f0eff */
[----:B------:R-:W-:Y:S06]  /*dcf0*/  @!P1 BRA `(.L_x_1035) ;  /* 0x0000000400449947 */ /* 0x000fec0003800000 */
[----:B------:R-:W-:Y:S04]  /*dd00*/  IADD3 R0, R14, -0x1, RZ ;  /* 0xffffffff0e007810 */ /* 0x000fe80007ffe0ff */
[----:B------:R-:W-:Y:S11]  /*dd10*/  ISETP.GT.AND P0, PT, R0, R103, PT ;  /* 0x000000670000720c */ /* 0x000ff60003f04270 */
[----:B------:R-:W-:Y:S02]  /*dd20*/  @!UPT UIADD3 URZ, URZ, URZ, URZ ;  /* 0x0000003f3f3ff290 */ /* 0x000fe4000fffe03f */
[----:B------:R-:W-:Y:S05]  /*dd30*/  @!P0 BRA `(.L_x_1036) ;  /* 0x0000000400548947 */ /* 0x000fea0003800000 */
[----:B---34-:R-:W-:Y:S01]  /*dd40*/  IMAD.MOV.U32 R20, RZ, RZ, RZ ;  /* 0x000000ffff147224 */ /* 0x018fe200078e00ff */
[----:B------:R-:W2:Y:S01]  /*dd50*/  LD.E R2, desc[UR6][R10.64+0x170] ;  /* 0x000170060a027980 */ /* 0x000ea2000c101900 */
[----:B------:R-:W-:Y:S03]  /*dd60*/  IABS R8, R15 ;  /* 0x0000000f00087213 */ /* 0x000fe60000000000 */
[----:B------:R-:W3:Y:S06]  /*dd70*/  LD.E.64 R24, desc[UR6][R10.64+0x40] ;  /* 0x000040060a187980 */ /* 0x000eec000c101b00 */
[----:B------:R-:W4:Y:S01]  /*dd80*/  LD.E.64 R22, desc[UR6][R10.64+0x20] ;  /* 0x000020060a167980 */ /* 0x000f22000c101b00 */
[-C--:B--2---:R-:W-:Y:S02]  /*dd90*/  IABS R3, R2.reuse ;  /* 0x0000000200037213 */ /* 0x084fe40000000000 */
[----:B------:R-:W-:Y:S02]  /*dda0*/  IABS R7, R2 ;  /* 0x0000000200077213 */ /* 0x000fe40000000000 */
[----:B------:R-:W1:Y:S03]  /*ddb0*/  I2F.RP R17, R3 ;  /* 0x0000000300117306 */ /* 0x000e660000209400 */
[----:B------:R-:W-:Y:S07]  /*ddc0*/  IMAD.MOV R7, RZ, RZ, -R7 ;  /* 0x000000ffff077224 */ /* 0x000fee00078e0a07 */
[----:B-1----:R-:W1:Y:S02]  /*ddd0*/  MUFU.RCP R0, R17 ;  /* 0x0000001100007308 */ /* 0x002e640000001000 */
[----:B-1----:R-:W-:Y:S01]  /*dde0*/  VIADD R4, R0, 0xffffffe ;  /* 0x0ffffffe00047836 */ /* 0x002fe20000000000 */
[----:B------:R-:W-:Y:S02]  /*ddf0*/  IADD3 R0, R16, -0x100, RZ ;  /* 0xffffff0010007810 */ /* 0x000fe40007ffe0ff */
[----:B------:R-:W2:Y:S05]  /*de00*/  LD.E.64 R16, desc[UR6][R10.64+0x38] ;  /* 0x000038060a107980 */ /* 0x000eaa000c101b00 */
[----:B------:R-:W1:Y:S01]  /*de10*/  F2I.FTZ.U32.TRUNC.NTZ R21, R4 ;  /* 0x0000000400157305 */ /* 0x000e62000021f000 */
[----:B------:R-:W-:Y:S01]  /*de20*/  IABS R5, R0 ;  /* 0x0000000000057213 */ /* 0x000fe20000000000 */
[--C-:B-1----:R-:W-:Y:S04]  /*de30*/  IMAD.MOV R6, RZ, RZ, -R21.reuse ;  /* 0x000000ffff067224 */ /* 0x102fe800078e0a15 */
[----:B------:R-:W-:Y:S04]  /*de40*/  IMAD R6, R6, R3, RZ ;  /* 0x0000000306067224 */ /* 0x000fe800078e02ff */
[----:B------:R-:W-:Y:S02]  /*de50*/  IMAD.HI.U32 R6, R21, R6, R20 ;  /* 0x0000000615067227 */ /* 0x000fe400078e0014 */
[----:B------:R-:W2:Y:S04]  /*de60*/  LD.E.64 R20, desc[UR6][R10.64+0x28] ;  /* 0x000028060a147980 */ /* 0x000ea8000c101b00 */
[C---:B------:R-:W-:Y:S04]  /*de70*/  IMAD.HI.U32 R4, R6.reuse, R5, RZ ;  /* 0x0000000506047227 */ /* 0x040fe800078e00ff */
[----:B------:R-:W-:Y:S04]  /*de80*/  IMAD.HI.U32 R6, R6, R8, RZ ;  /* 0x0000000806067227 */ /* 0x000fe800078e00ff */
[-C--:B------:R-:W-:Y:S02]  /*de90*/  IMAD R8, R6, R7.reuse, R8 ;  /* 0x0000000706087224 */ /* 0x080fe400078e0208 */
[----:B------:R-:W-:Y:S03]  /*dea0*/  IMAD R5, R4, R7, R5 ;  /* 0x0000000704057224 */ /* 0x000fe600078e0205 */
[C---:B------:R-:W-:Y:S02]  /*deb0*/  ISETP.GT.U32.AND P3, PT, R3.reuse, R8, PT ;  /* 0x000000080300720c */ /* 0x040fe40003f64070 */
[----:B------:R-:W-:Y:S11]  /*dec0*/  ISETP.GT.U32.AND P0, PT, R3, R5, PT ;  /* 0x000000050300720c */ /* 0x000ff60003f04070 */
[----:B------:R-:W-:Y:S01]  /*ded0*/  @!P3 IADD3 R6, R6, 0x1, RZ ;  /* 0x000000010606b810 */ /* 0x000fe20007ffe0ff */
[----:B------:R-:W-:Y:S01]  /*dee0*/  @!P3 IMAD.IADD R8, R8, 0x1, -R3 ;  /* 0x000000010808b824 */ /* 0x000fe200078e0a03 */
[-C--:B------:R-:W-:Y:S01]  /*def0*/  @!P0 IADD3 R5, R5, -R3.reuse, RZ ;  /* 0x8000000305058210 */ /* 0x080fe20007ffe0ff */
[----:B------:R-:W-:Y:S01]  /*df00*/  @!P0 VIADD R4, R4, 0x1 ;  /* 0x0000000104048836 */ /* 0x000fe20000000000 */
[----:B------:R-:W-:Y:S02]  /*df10*/  ISETP.NE.AND P0, PT, R2, RZ, PT ;  /* 0x000000ff0200720c */ /* 0x000fe40003f05270 */
[-C--:B------:R-:W-:Y:S02]  /*df20*/  ISETP.GE.U32.AND P4, PT, R5, R3.reuse, PT ;  /* 0x000000030500720c */ /* 0x080fe40003f86070 */
[----:B------:R-:W-:Y:S02]  /*df30*/  ISETP.GE.U32.AND P5, PT, R8, R3, PT ;  /* 0x000000030800720c */ /* 0x000fe40003fa6070 */
[-C--:B------:R-:W-:Y:S02]  /*df40*/  LOP3.LUT R5, R15, R2.reuse, RZ, 0x3c, !PT ;  /* 0x000000020f057212 */ /* 0x080fe400078e3cff */
[CC--:B------:R-:W-:Y:S01]  /*df50*/  LOP3.LUT R3, R0.reuse, R2.reuse, RZ, 0x3c, !PT ;  /* 0x0000000200037212 */ /* 0x0c0fe200078e3cff */
[----:B------:R-:W-:Y:S01]  /*df60*/  IMAD.IADD R0, R0, 0x1, -R15 ;  /* 0x0000000100007824 */ /* 0x000fe200078e0a0f */
[----:B------:R-:W-:Y:S02]  /*df70*/  ISETP.GE.AND P2, PT, R5, RZ, PT ;  /* 0x000000ff0500720c */ /* 0x000fe40003f46270 */
[----:B------:R-:W-:Y:S02]  /*df80*/  ISETP.GE.AND P1, PT, R3, RZ, PT ;  /* 0x000000ff0300720c */ /* 0x000fe40003f26270 */
[----:B------:R-:W-:Y:S01]  /*df90*/  LOP3.LUT R3, RZ, R2, RZ, 0x33, !PT ;  /* 0x00000002ff037212 */ /* 0x000fe200078e33ff */
[----:B------:R-:W-:Y:S02]  /*dfa0*/  @P4 VIADD R4, R4, 0x1 ;  /* 0x0000000104044836 */ /* 0x000fe40000000000 */
[----:B------:R-:W-:Y:S06]  /*dfb0*/  @P5 VIADD R6, R6, 0x1 ;  /* 0x0000000106065836 */ /* 0x000fec0000000000 */
[----:B------:R-:W-:Y:S02]  /*dfc0*/  @!P2 IMAD.MOV R6, RZ, RZ, -R6 ;  /* 0x000000ffff06a224 */ /* 0x000fe400078e0a06 */
[----:B------:R-:W-:Y:S04]  /*dfd0*/  @!P1 IADD3 R4, -R4, RZ, RZ ;  /* 0x000000ff04049210 */ /* 0x000fe80007ffe1ff */
[C---:B------:R-:W-:Y:S02]  /*dfe0*/  SEL R4, R3.reuse, R4, !P0 ;  /* 0x0000000403047207 */ /* 0x040fe40004000000 */
[----:B------:R-:W-:Y:S02]  /*dff0*/  SEL R3, R3, R6, !P0 ;  /* 0x0000000603037207 */ /* 0x000fe40004000000 */
[CC--:B------:R-:W-:Y:S02]  /*e000*/  LEA R28, P1, R4.reuse, R244.reuse, 0x2 ;  /* 0x000000f4041c7211 */ /* 0x0c0fe400078210ff */
[C---:B------:R-:W-:Y:S02]  /*e010*/  LEA R26, P0, R3.reuse, R244, 0x2 ;  /* 0x000000f4031a7211 */ /* 0x040fe400078010ff */
[-C--:B------:R-:W-:Y:S02]  /*e020*/  LEA.HI.X.SX32 R29, R4, R245.reuse, 0x2, P1 ;  /* 0x000000f5041d7211 */ /* 0x080fe400008f16ff */
[C---:B------:R-:W-:Y:S02]  /*e030*/  LEA.HI.X.SX32 R27, R3.reuse, R245, 0x2, P0 ;  /* 0x000000f5031b7211 */ /* 0x040fe400000f16ff */
[----:B------:R-:W-:Y:S01]  /*e040*/  IADD3 R3, R3, -R4, RZ ;  /* 0x8000000403037210 */ /* 0x000fe20007ffe0ff */
[----:B------:R-:W4:Y:S04]  /*e050*/  LD.E R5, desc[UR6][R28.64] ;  /* 0x000000061c057980 */ /* 0x000f28000c101900 */
[----:B------:R-:W-:Y:S01]  /*e060*/  IMAD R0, R3, R2, R0 ;  /* 0x0000000203007224 */ /* 0x000fe200078e0200 */
[----:B------:R1:W4:Y:S03]  /*e070*/  LD.E R6, desc[UR6][R26.64] ;  /* 0x000000061a067980 */ /* 0x000326000c101900 */
[-C--:B---3--:R-:W-:Y:S01]  /*e080*/  IMAD R4, R25, R0.reuse, RZ ;  /* 0x0000000019047224 */ /* 0x088fe200078e02ff */
[----:B------:R-:W-:Y:S01]  /*e090*/  SHF.R.S32.HI R3, RZ, 0x1f, R0 ;  /* 0x0000001fff037819 */ /* 0x000fe20000011400 */
[C---:B-1----:R-:W-:Y:S04]  /*e0a0*/  IMAD.WIDE.U32 R26, R24.reuse, R0, RZ ;  /* 0x00000000181a7225 */ /* 0x042fe800078e00ff */
[----:B----4-:R-:W-:Y:S02]  /*e0b0*/  IMAD.IADD R6, R5, 0x1, -R6 ;  /* 0x0000000105067824 */ /* 0x010fe400078e0a06 */
[----:B------:R-:W-:Y:S02]  /*e0c0*/  IMAD R5, R24, R3, R4 ;  /* 0x0000000318057224 */ /* 0x000fe400078e0204 */
[-C--:B------:R-:W-:Y:S01]  /*e0d0*/  IMAD R4, R23, R6.reuse, RZ ;  /* 0x0000000617047224 */ /* 0x080fe200078e02ff */
[----:B------:R-:W-:Y:S01]  /*e0e0*/  SHF.R.S32.HI R7, RZ, 0x1f, R6 ;  /* 0x0000001fff077819 */ /* 0x000fe20000011406 */
[C---:B------:R-:W-:Y:S01]  /*e0f0*/  IMAD.WIDE.U32 R24, R22.reuse, R6, RZ ;  /* 0x0000000616187225 */ /* 0x040fe200078e00ff */
[----:B------:R-:W-:Y:S03]  /*e100*/  IADD3 R23, R27, R5, RZ ;  /* 0x000000051b177210 */ /* 0x000fe60007ffe0ff */
[-C--:B------:R-:W-:Y:S01]  /*e110*/  IMAD R4, R22, R7.reuse, R4 ;  /* 0x0000000716047224 */ /* 0x080fe200078e0204 */
[----:B------:R-:W-:Y:S03]  /*e120*/  MOV R22, R26 ;  /* 0x0000001a00167202 */ /* 0x000fe60000000f00 */
[----:B------:R-:W-:Y:S02]  /*e130*/  IMAD.IADD R25, R25, 0x1, R4 ;  /* 0x0000000119197824 */ /* 0x000fe400078e0204 */
[----:B--2---:R-:W-:Y:S04]  /*e140*/  IMAD.WIDE.U32 R22, R6, R20, R22 ;  /* 0x0000001406167225 */ /* 0x004fe800078e0016 */
[----:B------:R-:W-:Y:S01]  /*e150*/  IMAD R6, R21, R6, RZ ;  /* 0x0000000615067224 */ /* 0x000fe200078e02ff */
[----:B------:R-:W-:Y:S01]  /*e160*/  LEA R144, P1, R22, R144, 0x1 ;  /* 0x0000009016907211 */ /* 0x000fe200078208ff */
[----:B------:R-:W-:Y:S02]  /*e170*/  IMAD R4, R17, R0, RZ ;  /* 0x0000000011047224 */ /* 0x000fe400078e02ff */
[----:B------:R-:W-:Y:S04]  /*e180*/  IMAD.WIDE.U32 R24, R0, R16, R24 ;  /* 0x0000001000187225 */ /* 0x000fe800078e0018 */
[----:B------:R-:W-:Y:S01]  /*e190*/  IMAD R6, R20, R7, R6 ;  /* 0x0000000714067224 */ /* 0x000fe200078e0206 */
[----:B------:R-:W-:Y:S01]  /*e1a0*/  LEA R142, P0, R24, R142, 0x1 ;  /* 0x0000008e188e7211 */ /* 0x000fe200078008ff */
[----:B------:R-:W-:Y:S02]  /*e1b0*/  IMAD R4, R16, R3, R4 ;  /* 0x0000000310047224 */ /* 0x000fe400078e0204 */
[----:B------:R-:W-:Y:S03]  /*e1c0*/  IMAD.IADD R6, R23, 0x1, R6 ;  /* 0x0000000117067824 */ /* 0x000fe600078e0206 */
[----:B------:R-:W-:Y:S02]  /*e1d0*/  IADD3 R4, R25, R4, RZ ;  /* 0x0000000419047210 */ /* 0x000fe40007ffe0ff */
[----:B------:R-:W-:Y:S02]  /*e1e0*/  LEA.HI.X R145, R22, R145, R6, 0x1, P1 ;  /* 0x0000009116917211 */ /* 0x000fe400008f0c06 */
[----:B------:R-:W-:Y:S01]  /*e1f0*/  LEA.HI.X R143, R24, R143, R4, 0x1, P0 ;  /* 0x0000008f188f7211 */ /* 0x000fe200000f0c04 */
[----:B------:R-:W-:Y:S05]  /*e200*/  BRA `(.L_x_1036) ;  /* 0x0000000000207947 */ /* 0x000fea0003800000 */
.L_x_1035:
[----:B---34-:R-:W2:Y:S04]  /*e210*/  LD.E R5, desc[UR6][R10.64+0x40] ;  /* 0x000040060a057980 */ /* 0x018ea8000c101900 */
[----:B------:R-:W3:Y:S02]  /*e220*/  LD.E R3, desc[UR6][R10.64+0x38] ;  /* 0x000038060a037980 */ /* 0x000ee4000c101900 */
[----:B---3--:R-:W-:Y:S02]  /*e230*/  IMAD.U32 R3, R3, -0x80, RZ ;  /* 0xffffff8003037824 */ /* 0x008fe400078e00ff */
[----:B--2---:R-:W-:Y:S03]  /*e240*/  IMAD.U32 R5, R5, -0x80, RZ ;  /* 0xffffff8005057824 */ /* 0x004fe600078e00ff */
[----:B------:R-:W-:Y:S02]  /*e250*/  LEA R142, P0, R3, R142, 0x1 ;  /* 0x0000008e038e7211 */ /* 0x000fe400078008ff */
[----:B------:R-:W-:Y:S02]  /*e260*/  LEA R144, P1, R5, R144, 0x1 ;  /* 0x0000009005907211 */ /* 0x000fe400078208ff */
[----:B------:R-:W-:Y:S02]  /*e270*/  LEA.HI.X.SX32 R143, R3, R143, 0x1, P0 ;  /* 0x0000008f038f7211 */ /* 0x000fe400000f0eff */
[----:B------:R-:W-:Y:S09]  /*e280*/  LEA.HI.X.SX32 R145, R5, R145, 0x1, P1 ;  /* 0x0000009105917211 */ /* 0x000ff200008f0eff */
.L_x_1036:
[----:B------:R-:W-:Y:S05]  /*e290*/  BSYNC B0 ;  /* 0x0000000000007941 */ /* 0x000fea0003800000 */
.L_x_1034:
[----:B------:R-:W-:Y:S04]  /*e2a0*/  IADD3 R14, R14, -0x1, RZ ;  /* 0xffffffff0e0e7810 */ /* 0x000fe80007ffe0ff */
[----:B------:R-:W-:Y:S11]  /*e2b0*/  ISETP.GT.AND P0, PT, R14, R103, PT ;  /* 0x000000670e00720c */ /* 0x000ff60003f04270 */
[----:B------:R-:W-:Y:S02]  /*e2c0*/  @!UPT UIADD3 URZ, URZ, URZ, URZ ;  /* 0x0000003f3f3ff290 */ /* 0x000fe4000fffe03f */
[----:B------:R-:W-:Y:S05]  /*e2d0*/  @P0 BRA `(.L_x_1037) ;  /* 0xffffff48008c0947 */ /* 0x000fea000383ffff */
.L_x_903:
[----:B------:R-:W-:Y:S05]  /*e2e0*/  WARPSYNC.ALL ;  /* 0x0000000000007948 */ /* 0x000fea0003800000 */
[----:B------:R-:W-:Y:S06]  /*e2f0*/  BAR.SYNC.DEFER_BLOCKING 0x0 ;  /* 0x0000000000007b1d */ /* 0x000fec0000010000 */
[----:B------:R-:W2:Y:S02]  /*e300*/  LD.E R0, desc[UR6][R10.64+0xd0] ;  /* 0x0000d0060a007980 */ /* 0x000ea4000c101900 */
[----:B------:R-:W1:Y:S01]  /*e310*/  S2UR UR4, SR_CgaCtaId ;  /* 0x00000000000479c3 */ /* 0x000e620000008800 */
[----:B------:R-:W-:Y:S01]  /*e320*/  UMOV UR5, 0x400 ;  /* 0x0000040000057882 */ /* 0x000fe20000000000 */
[----:B------:R-:W-:Y:S01]  /*e330*/  BSSY B3, `(.L_x_1038) ;  /* 0x0000540000037945 */ /* 0x000fe20003800000 */
[C---:B------:R-:W-:Y:S01]  /*e340*/  SHF.L.U64.HI R3, R194.reuse, 0x4, R195 ;  /* 0x00000004c2037819 */ /* 0x040fe200000102c3 */
[----:B---34-:R-:W-:Y:S01]  /*e350*/  IMAD.SHL.U32 R5, R194, 0x10, RZ ;  /* 0x00000010c2057824 */ /* 0x018fe200078e00ff */
[----:B-1----:R-:W-:-:S06]  /*e360*/  ULEA UR4, UR4, UR5, 0x18 ;  /* 0x0000000504047291 */ /* 0x002fcc000f8ec03f */
[----:B------:R-:W-:Y:S02]  /*e370*/  LEA R243, R182, UR4, 0x1 ;  /* 0x00000004b6f37c11 */ /* 0x000fe4000f8e08ff */
[----:B--2---:R-:W-:-:S13]  /*e380*/  ISETP.NE.AND P0, PT, R0, RZ, PT ;  /* 0x000000ff0000720c */ /* 0x004fda0003f05270 */
[----:B------:R-:W-:Y:S05]  /*e390*/  @!P0 BRA `(.L_x_1039) ;  /* 0x0000004c00788947 */ /* 0x000fea0003800000 */
[----:B------:R-:W2:Y:S01]  /*e3a0*/  LD.E.64 R6, desc[UR6][R10.64+0xf0] ;  /* 0x0000f0060a067980 */ /* 0x000ea2000c101b00 */
[----:B------:R-:W-:-:S03]  /*e3b0*/  IMAD.MOV.U32 R4, RZ, RZ, RZ ;  /* 0x000000ffff047224 */ /* 0x000fc600078e00ff */
[----:B------:R-:W3:Y:S04]  /*e3c0*/  LD.E.U8 R2, desc[UR6][R10.64+0x1b3] ;  /* 0x0001b3060a027980 */ /* 0x000ee8000c101100 */
[----:B------:R-:W5:Y:S04]  /*e3d0*/  LD.E R8, desc[UR6][R10.64+0xc0] ;  /* 0x0000c0060a087980 */ /* 0x000f68000c101900 */
[----:B------:R-:W5:Y:S04]  /*e3e0*/  LD.E.64 R32, desc[UR6][R10.64+0x148] ;  /* 0x000148060a207980 */ /* 0x000f68000c101b00 */
[----:B------:R-:W5:Y:S01]  /*e3f0*/  LD.E.64 R30, desc[UR6][R10.64+0x150] ;  /* 0x000150060a1e7980 */ /* 0x000f62000c101b00 */
[----:B--2---:R-:W-:-:S04]  /*e400*/  ISETP.NE.U32.AND P1, PT, R6, RZ, PT ;  /* 0x000000ff0600720c */ /* 0x004fc80003f25070 */
[----:B------:R-:W-:-:S13]  /*e410*/  ISETP.NE.AND.EX P1, PT, R7, RZ, PT, P1 ;  /* 0x000000ff0700720c */ /* 0x000fda0003f25310 */
[----:B-----5:R-:W-:-:S04]  /*e420*/  @P1 LEA R12, P0, R239, R6, 0x2 ;  /* 0x00000006ef0c1211 */ /* 0x020fc800078010ff */
[----:B------:R-:W-:-:S05]  /*e430*/  @P1 LEA.HI.X R13, R239, R7, R78, 0x2, P0 ;  /* 0x00000007ef0d1211 */ /* 0x000fca00000f144e */
[----:B------:R1:W2:Y:S01]  /*e440*/  @P1 LD.E R4, desc[UR6][R12.64] ;  /* 0x000000060c041980 */ /* 0x0002a2000c101900 */
[----:B------:R-:W-:Y:S02]  /*e450*/  IADD3 R5, P1, R5, R190, RZ ;  /* 0x000000be05057210 */ /* 0x000fe40007f3e0ff */
[----:B------:R-:W-:-:S03]  /*e460*/  LEA.HI R17, R0, R0, RZ, 0x1 ;  /* 0x0000000000117211 */ /* 0x000fc600078f08ff */
[----:B------:R-:W-:Y:S01]  /*e470*/  IMAD.X R3, R3, 0x1, R193, P1 ;  /* 0x0000000103037824 */ /* 0x000fe200008e06c1 */
[C---:B------:R-:W-:Y:S02]  /*e480*/  LEA R38, P1, R5.reuse, R196, 0x1 ;  /* 0x000000c405267211 */ /* 0x040fe400078208ff */
[----:B------:R-:W-:Y:S02]  /*e490*/  SHF.R.S32.HI R17, RZ, 0x1, R17 ;  /* 0x00000001ff117819 */ /* 0x000fe40000011411 */
[----:B------:R-:W-:Y:S02]  /*e4a0*/  LEA R7, P0, R194, R190, 0x5 ;  /* 0x000000bec2077211 */ /* 0x000fe400078028ff */
[----:B---3--:R-:W-:Y:S01]  /*e4b0*/  ISETP.NE.AND P4, PT, R2, RZ, PT ;  /* 0x000000ff0200720c */ /* 0x008fe20003f85270 */
[----:B------:R-:W-:Y:S01]  /*e4c0*/  IMAD.MOV.U32 R192, RZ, RZ, R190 ;  /* 0x000000ffffc07224 */ /* 0x000fe200078e00be */
[----:B------:R-:W-:Y:S02]  /*e4d0*/  LEA R46, P2, R190, R196, 0x1 ;  /* 0x000000c4be2e7211 */ /* 0x000fe400078408ff */
[----:B------:R-:W-:Y:S01]  /*e4e0*/  LEA.HI.X R39, R5, R197, R3, 0x1, P1 ;  /* 0x000000c505277211 */ /* 0x000fe200008f0c03 */
[----:B------:R-:W-:Y:S01]  /*e4f0*/  IMAD R3, R186, R17, R80 ;  /* 0x00000011ba037224 */ /* 0x000fe200078e0250 */
[----:B------:R-:W-:Y:S01]  /*e500*/  LEA.HI.X R47, R190, R197, R193, 0x1, P2 ;  /* 0x000000c5be2f7211 */ /* 0x000fe200010f0cc1 */
[----:B------:R-:W-:-:S02]  /*e510*/  IMAD R6, R195, 0x30, RZ ;  /* 0x00000030c3067824 */ /* 0x000fc400078e02ff */
[----:B------:R-:W-:Y:S01]  /*e520*/  IMAD.IADD R29, R241, 0x1, -R72 ;  /* 0x00000001f11d7824 */ /* 0x000fe200078e0a48 */
[C---:B-1----:R-:W-:Y:S01]  /*e530*/  LEA.HI.X R12, R194.reuse, R193, R195, 0x5, P0 ;  /* 0x000000c1c20c7211 */ /* 0x042fe200000f2cc3 */
[----:B------:R-:W-:Y:S01]  /*e540*/  IMAD.WIDE.U32 R192, R194, 0x30, R192 ;  /* 0x00000030c2c07825 */ /* 0x000fe200078e00c0 */
[----:B------:R-:W-:-:S03]  /*e550*/  LEA R36, P0, R7, R196, 0x1 ;  /* 0x000000c407247211 */ /* 0x000fc600078008ff */
[----:B------:R-:W-:Y:S01]  /*e560*/  IMAD.IADD R13, R80, 0x1, R3 ;  /* 0x00000001500d7824 */ /* 0x000fe200078e0203 */
[----:B------:R-:W-:Y:S01]  /*e570*/  LEA.HI.X R37, R7, R197, R12, 0x1, P0 ;  /* 0x000000c507257211 */ /* 0x000fe200000f0c0c */
[----:B------:R-:W-:Y:S01]  /*e580*/  IMAD.IADD R5, R193, 0x1, R6 ;  /* 0x00000001c1057824 */ /* 0x000fe200078e0206 */
[----:B------:R-:W-:Y:S02]  /*e590*/  ISETP.GE.AND P0, PT, R186, R29, PT ;  /* 0x0000001dba00720c */ /* 0x000fe40003f06270 */
[----:B------:R-:W-:Y:S01]  /*e5a0*/  LEA R34, P1, R192, R196, 0x1 ;  /* 0x000000c4c0227211 */ /* 0x000fe200078208ff */
[----:B------:R-:W-:Y:S01]  /*e5b0*/  IMAD.SHL.U32 R28, R17, 0x10, RZ ;  /* 0x00000010111c7824 */ /* 0x000fe200078e00ff */
[----:B------:R-:W-:Y:S02]  /*e5c0*/  ISETP.GT.AND P0, PT, R68, -0x8, !P0 ;  /* 0xfffffff84400780c */ /* 0x000fe40004704270 */
[----:B------:R-:W-:Y:S02]  /*e5d0*/  LEA.HI.X R35, R192, R197, R5, 0x1, P1 ;  /* 0x000000c5c0237211 */ /* 0x000fe400008f0c05 */
[----:B--2---:R-:W-:-:S05]  /*e5e0*/  IADD3 R4, R4, R79, R72 ;  /* 0x0000004f04047210 */ /* 0x004fca0007ffe048 */
[----:B------:R-:W-:-:S05]  /*e5f0*/  IMAD R2, R4, R17, RZ ;  /* 0x0000001104027224 */ /* 0x000fca00078e02ff */
[----:B------:R-:W-:Y:S02]  /*e600*/  SHF.R.S32.HI R4, RZ, 0x1f, R2 ;  /* 0x0000001fff047819 */ /* 0x000fe40000011402 */
[C---:B------:R-:W-:Y:S02]  /*e610*/  IADD3 R7, P3, R2.reuse, R3, RZ ;  /* 0x0000000302077210 */ /* 0x040fe40007f7e0ff */
[----:B------:R-:W-:Y:S02]  /*e620*/  IADD3 R2, P2, R2, R13, RZ ;  /* 0x0000000d02027210 */ /* 0x000fe40007f5e0ff */
[-C--:B------:R-:W-:Y:S02]  /*e630*/  LEA.HI.X.SX32 R6, R3, R4.reuse, 0x1, P3 ;  /* 0x0000000403067211 */ /* 0x080fe400018f0eff */
[----:B------:R-:W-:Y:S01]  /*e640*/  LEA.HI.X.SX32 R3, R13, R4, 0x1, P2 ;  /* 0x000000040d037211 */ /* 0x000fe200010f0eff */
[----:B------:R-:W-:Y:S08]  /*e650*/  @!P4 BRA `(.L_x_1040) ;  /* 0x0000001800e4c947 */ /* 0x000ff00003800000 */
[----:B------:R-:W-:Y:S04]  /*e660*/  BSSY B2, `(.L_x_1041) ;  /* 0x000006a000027945 */ /* 0x000fe80003800000 */
[----:B------:R-:W-:Y:S05]  /*e670*/  @!P0 BRA `(.L_x_1042) ;  /* 0x0000000400a08947 */ /* 0x000fea0003800000 */
[----:B------:R-:W-:Y:S01]  /*e680*/  ISETP.GE.AND P2, PT, R18, R8, PT ;  /* 0x000000081200720c */ /* 0x000fe20003f46270 */
[C---:B------:R-:W-:Y:S01]  /*e690*/  IMAD.SHL.U32 R45, R7.reuse, 0x2, RZ ;  /* 0x00000002072d7824 */ /* 0x040fe200078e00ff */
[----:B------:R-:W-:Y:S01]  /*e6a0*/  SHF.L.U64.HI R3, R7, 0x1, R6 ;  /* 0x0000000107037819 */ /* 0x000fe20000010206 */
[----:B------:R-:W-:Y:S03]  /*e6b0*/  BSSY B1, `(.L_x_1043) ;  /* 0x0000034000017945 */ /* 0x000fe60003800000 */
[-C--:B------:R-:W-:Y:S02]  /*e6c0*/  IADD3 R42, P1, R32, R45.reuse, RZ ;  /* 0x0000002d202a7210 */ /* 0x080fe40007f3e0ff */
[----:B------:R-:W-:-:S03]  /*e6d0*/  IADD3 R44, P0, R30, R45, RZ ;  /* 0x0000002d1e2c7210 */ /* 0x000fc60007f1e0ff */
[--C-:B------:R-:W-:Y:S02]  /*e6e0*/  IMAD.X R43, R33, 0x1, R3.reuse, P1 ;  /* 0x00000001212b7824 */ /* 0x100fe400008e0603 */
[----:B------:R1:W-:Y:S01]  /*e6f0*/  @P2 STS.128 [R243], RZ ;  /* 0x000000fff3002388 */ /* 0x0003e20000000c00 */
[----:B------:R-:W-:Y:S01]  /*e700*/  IMAD.X R45, R31, 0x1, R3, P0 ;  /* 0x000000011f2d7824 */ /* 0x000fe200000e0603 */
[----:B------:R-:W-:Y:S06]  /*e710*/  @P2 BRA `(.L_x_1044) ;  /* 0x0000000000b42947 */ /* 0x000fec0003800000 */
[----:B------:R2:W5:Y:S01]  /*e720*/  LD.E.128 R12, desc[UR6][R46.64] ;  /* 0x000000062e0c7980 */ /* 0x000562000c101d00 */
[----:B------:R-:W-:Y:S01]  /*e730*/  ISETP.GE.AND P0, PT, R18, R0, PT ;  /* 0x000000001200720c */ /* 0x000fe20003f06270 */
[----:B------:R-:W-:-:S12]  /*e740*/  BSSY B0, `(.L_x_1045) ;  /* 0x0000029000007945 */ /* 0x000fd80003800000 */
[----:B------:R-:W-:Y:S05]  /*e750*/  @P0 BRA `(.L_x_1046) ;  /* 0x00000000009c0947 */ /* 0x000fea0003800000 */
[----:B------:R-:W3:Y:S04]  /*e760*/  LD.E.64 R2, desc[UR6][R44.64] ;  /* 0x000000062c027980 */ /* 0x000ee8000c101b00 */
[----:B------:R-:W4:Y:S01]  /*e770*/  LD.E.64 R4, desc[UR6][R42.64] ;  /* 0x000000062a047980 */ /* 0x000f22000c101b00 */
[C---:B-----5:R-:W-:Y:S01]  /*e780*/  SHF.L.U32 R16, R13.reuse, 0x10, RZ ;  /* 0x000000100d107819 */ /* 0x060fe200000006ff */
[----:B------:R-:W-:Y:S01]  /*e790*/  IMAD.U32 R26, R14, 0x10000, RZ ;  /* 0x000100000e1a7824 */ /* 0x000fe200078e00ff */
[----:B------:R-:W-:Y:S02]  /*e7a0*/  LOP3.LUT R13, R13, 0xffff0000, RZ, 0xc0, !PT ;  /* 0xffff00000d0d7812 */ /* 0x000fe400078ec0ff */
[C---:B------:R-:W-:Y:S02]  /*e7b0*/  SHF.L.U32 R20, R12.reuse, 0x10, RZ ;  /* 0x000000100c147819 */ /* 0x040fe400000006ff */
[----:B------:R-:W-:-:S02]  /*e7c0*/  LOP3.LUT R27, R12, 0xffff0000, RZ, 0xc0, !PT ;  /* 0xffff00000c1b7812 */ /* 0x000fc400078ec0ff */
[C---:B------:R-:W-:Y:S02]  /*e7d0*/  SHF.L.U32 R25, R15.reuse, 0x10, RZ ;  /* 0x000000100f197819 */ /* 0x040fe400000006ff */
[----:B------:R-:W-:Y:S02]  /*e7e0*/  LOP3.LUT R23, R15, 0xffff0000, RZ, 0xc0, !PT ;  /* 0xffff00000f177812 */ /* 0x000fe400078ec0ff */
[----:B---3--:R-:W-:Y:S02]  /*e7f0*/  LOP3.LUT R21, R2, 0xffff0000, RZ, 0xc0, !PT ;  /* 0xffff000002157812 */ /* 0x008fe400078ec0ff */
[C---:B------:R-:W-:Y:S01]  /*e800*/  LOP3.LUT R12, R3.reuse, 0xffff0000, RZ, 0xc0, !PT ;  /* 0xffff0000030c7812 */ /* 0x040fe200078ec0ff */
[----:B------:R-:W-:Y:S01]  /*e810*/  IMAD.U32 R3, R3, 0x10000, RZ ;  /* 0x0001000003037824 */ /* 0x000fe200078e00ff */
[----:B----4-:R-:W-:Y:S01]  /*e820*/  LOP3.LUT R24, R4, 0xffff0000, RZ, 0xc0, !PT ;  /* 0xffff000004187812 */ /* 0x010fe200078ec0ff */
[----:B------:R-:W-:Y:S01]  /*e830*/  FMUL.FTZ R15, R13, R21 ;  /* 0x000000150d0f7220 */ /* 0x000fe20000410000 */
[----:B------:R-:W-:-:S02]  /*e840*/  LOP3.LUT R22, R5, 0xffff0000, RZ, 0xc0, !PT ;  /* 0xffff000005167812 */ /* 0x000fc400078ec0ff */
[----:B------:R-:W-:Y:S01]  /*e850*/  SHF.L.U32 R2, R2, 0x10, RZ ;  /* 0x0000001002027819 */ /* 0x000fe200000006ff */
[-C--:B------:R-:W-:Y:S01]  /*e860*/  FMUL.FTZ R40, R13, R24.reuse ;  /* 0x000000180d287220 */ /* 0x080fe20000410000 */
[----:B------:R-:W-:Y:S01]  /*e870*/  SHF.L.U32 R4, R4, 0x10, RZ ;  /* 0x0000001004047819 */ /* 0x000fe200000006ff */
[----:B------:R-:W-:Y:S01]  /*e880*/  FFMA.FTZ R15, R16, R24, -R15 ;  /* 0x00000018100f7223 */ /* 0x000fe2000001080f */
[----:B------:R-:W-:Y:S01]  /*e890*/  LOP3.LUT R13, R14, 0xffff0000, RZ, 0xc0, !PT ;  /* 0xffff00000e0d7812 */ /* 0x000fe200078ec0ff */
[C---:B------:R-:W-:Y:S01]  /*e8a0*/  FMUL.FTZ R14, R23.reuse, R12 ;  /* 0x0000000c170e7220 */ /* 0x040fe20000410000 */
[----:B------:R-:W-:Y:S01]  /*e8b0*/  FFMA.FTZ R40, R16, R21, R40 ;  /* 0x0000001510287223 */ /* 0x000fe20000010028 */
[----:B------:R-:W-:Y:S01]  /*e8c0*/  FMUL.FTZ R16, R23, R22 ;  /* 0x0000001617107220 */ /* 0x000fe20000410000 */
[----:B------:R-:W-:Y:S01]  /*e8d0*/  SHF.L.U32 R5, R5, 0x10, RZ ;  /* 0x0000001005057819 */ /* 0x000fe200000006ff */
[C---:B------:R-:W-:Y:S01]  /*e8e0*/  FMUL.FTZ R21, R27.reuse, R2 ;  /* 0x000000021b157220 */ /* 0x040fe20000410000 */
[----:B------:R-:W-:Y:S01]  /*e8f0*/  FMUL.FTZ R27, R27, R4 ;  /* 0x000000041b1b7220 */ /* 0x000fe20000410000 */
[C---:B------:R-:W-:Y:S01]  /*e900*/  FFMA.FTZ R14, R25.reuse, R22, -R14 ;  /* 0x00000016190e7223 */ /* 0x040fe2000001080e */
[----:B------:R-:W-:Y:S01]  /*e910*/  FFMA.FTZ R25, R25, R12, R16 ;  /* 0x0000000c19197223 */ /* 0x000fe20000010010 */
[C---:B------:R-:W-:Y:S01]  /*e920*/  FMUL.FTZ R23, R13.reuse, R3 ;  /* 0x000000030d177220 */ /* 0x040fe20000410000 */
[-C--:B------:R-:W-:Y:S01]  /*e930*/  FMUL.FTZ R12, R13, R5.reuse ;  /* 0x000000050d0c7220 */ /* 0x080fe20000410000 */
[C---:B------:R-:W-:Y:S01]  /*e940*/  FFMA.FTZ R21, R20.reuse, R4, -R21 ;  /* 0x0000000414157223 */ /* 0x040fe20000010815 */
[----:B------:R-:W-:Y:S01]  /*e950*/  FFMA.FTZ R2, R20, R2, R27 ;  /* 0x0000000214027223 */ /* 0x000fe2000001001b */
[C---:B------:R-:W-:Y:S01]  /*e960*/  FFMA.FTZ R23, R26.reuse, R5, -R23 ;  /* 0x000000051a177223 */ /* 0x040fe20000010817 */
[----:B------:R-:W-:Y:S01]  /*e970*/  FFMA.FTZ R12, R26, R3, R12 ;  /* 0x000000031a0c7223 */ /* 0x000fe2000001000c */
[----:B------:R-:W-:-:S02]  /*e980*/  F2FP.BF16.F32.PACK_AB R13, R40, R15 ;  /* 0x0000000f280d723e */ /* 0x000fc400000010ff */
[----:B------:R-:W-:Y:S02]  /*e990*/  F2FP.BF16.F32.PACK_AB R2, R2, R21 ;  /* 0x000000150202723e */ /* 0x000fe400000010ff */
[----:B------:R-:W-:Y:S02]  /*e9a0*/  F2FP.BF16.F32.PACK_AB R15, R25, R14 ;  /* 0x0000000e190f723e */ /* 0x000fe400000010ff */
[----:B------:R-:W-:Y:S02]  /*e9b0*/  F2FP.BF16.F32.PACK_AB R14, R12, R23 ;  /* 0x000000170c0e723e */ /* 0x000fe400000010ff */
[----:B------:R-:W-:Y:S02]  /*e9c0*/  MOV R12, R2 ;  /* 0x00000002000c7202 */ /* 0x000fe40000000f00 */
.L_x_1046:
[----:B------:R-:W-:Y:S05]  /*e9d0*/  BSYNC B0 ;  /* 0x0000000000007941 */ /* 0x000fea0003800000 */
.L_x_1045:
[----:B-----5:R3:W-:Y:S02]  /*e9e0*/  STS.128 [R243], R12 ;  /* 0x0000000cf3007388 */ /* 0x0207e40000000c00 */
.L_x_1044:
[----:B------:R-:W-:Y:S05]  /*e9f0*/  BSYNC B1 ;  /* 0x0000000000017941 */ /* 0x000fea0003800000 */
.L_x_1043:
[----:B------:R-:W-:-:S13]  /*ea00*/  ISETP.GE.AND P0, PT, R9, R8, PT ;  /* 0x000000080900720c */ /* 0x000fda0003f06270 */
[----:B------:R4:W-:Y:S01]  /*ea10*/  @P0 STS.128 [R243+0x2000], RZ ;  /* 0x002000fff3000388 */ /* 0x0009e20000000c00 */
[----:B------:R-:W-:Y:S05]  /*ea20*/  @P0 BRA `(.L_x_1042) ;  /* 0x0000000000b40947 */ /* 0x000fea0003800000 */
[----:B---3--:R3:W5:Y:S01]  /*ea30*/  LD.E.128 R12, desc[UR6][R46.64+0x80] ;  /* 0x000080062e0c7980 */ /* 0x008762000c101d00 */
[----:B------:R-:W-:Y:S01]  /*ea40*/  ISETP.GE.AND P0, PT, R9, R0, PT ;  /* 0x000000000900720c */ /* 0x000fe20003f06270 */
[----:B------:R-:W-:-:S12]  /*ea50*/  BSSY B0, `(.L_x_1047) ;  /* 0x0000029000007945 */ /* 0x000fd80003800000 */
[----:B------:R-:W-:Y:S05]  /*ea60*/  @P0 BRA `(.L_x_1048) ;  /* 0x00000000009c0947 */ /* 0x000fea0003800000 */
[----:B------:R-:W2:Y:S04]  /*ea70*/  LD.E.64 R2, desc[UR6][R44.64+0x40] ;  /* 0x000040062c027980 */ /* 0x000ea8000c101b00 */
        /* <DEDUP_REMOVED lines=8> */
[----:B--2---:R-:W-:Y:S02]  /*eb00*/  LOP3.LUT R21, R2, 0xffff0000, RZ, 0xc0, !PT ;  /* 0xffff000002157812 */ /* 0x004fe400078ec0ff */
        /* <DEDUP_REMOVED lines=29> */
.L_x_1048:
[----:B------:R-:W-:Y:S05]  /*ece0*/  BSYNC B0 ;  /* 0x0000000000007941 */ /* 0x000fea0003800000 */
.L_x_1047:
[----:B-----5:R1:W-:Y:S02]  /*ecf0*/  STS.128 [R243+0x2000], R12 ;  /* 0x0020000cf3007388 */ /* 0x0203e40000000c00 */
.L_x_1042:
[----:B------:R-:W-:Y:S05]  /*ed00*/  BSYNC B2 ;  /* 0x0000000000027941 */ /* 0x000fea0003800000 */
.L_x_1041:
[----:B------:R-:W-:Y:S01]  /*ed10*/  VIADD R16, R186, 0x10 ;  /* 0x00000010ba107836 */ /* 0x000fe20000000000 */
[----:B------:R-:W-:Y:S04]  /*ed20*/  BSSY B2, `(.L_x_1049) ;  /* 0x000006e000027945 */ /* 0x000fe80003800000 */
[----:B------:R-:W-:-:S04]  /*ed30*/  ISETP.GE.AND P0, PT, R16, R29, PT ;  /* 0x0000001d1000720c */ /* 0x000fc80003f06270 */
[----:B------:R-:W-:-:S13]  /*ed40*/  ISETP.LT.OR P0, PT, R68, -0x87, P0 ;  /* 0xffffff794400780c */ /* 0x000fda0000701670 */
[----:B------:R-:W-:Y:S05]  /*ed50*/  @P0 BRA `(.L_x_1050) ;  /* 0x0000000400a80947 */ /* 0x000fea0003800000 */
[----:B------:R-:W-:Y:S01]  /*ed60*/  ISETP.GE.AND P0, PT, R18, R8, PT ;  /* 0x000000081200720c */ /* 0x000fe20003f06270 */
[----:B------:R-:W-:Y:S01]  /*ed70*/  BSSY B1, `(.L_x_1051) ;  /* 0x0000038000017945 */ /* 0x000fe20003800000 */
[----:B------:R-:W-:-:S04]  /*ed80*/  IADD3 R3, P1, R28, R7, RZ ;  /* 0x000000071c037210 */ /* 0x000fc80007f3e0ff */
[----:B------:R-:W-:Y:S01]  /*ed90*/  LEA.HI.X.SX32 R28, R28, R6, 0x1, P1 ;  /* 0x000000061c1c7211 */ /* 0x000fe200008f0eff */
[----:B------:R-:W-:-:S03]  /*eda0*/  IMAD.SHL.U32 R45, R3, 0x2, RZ ;  /* 0x00000002032d7824 */ /* 0x000fc600078e00ff */
[----:B------:R-:W-:Y:S02]  /*edb0*/  SHF.L.U64.HI R3, R3, 0x1, R28 ;  /* 0x0000000103037819 */ /* 0x000fe4000001021c */
[-C--:B------:R-:W-:Y:S01]  /*edc0*/  IADD3 R42, P2, R32, R45.reuse, RZ ;  /* 0x0000002d202a7210 */ /* 0x080fe20007f5e0ff */
[----:B------:R1:W-:Y:S01]  /*edd0*/  @P0 STS.128 [R243+0x800], RZ ;  /* 0x000800fff3000388 */ /* 0x0003e20000000c00 */
[----:B------:R-:W-:-:S03]  /*ede0*/  IADD3 R44, P1, R30, R45, RZ ;  /* 0x0000002d1e2c7210 */ /* 0x000fc60007f3e0ff */
[--C-:B------:R-:W-:Y:S02]  /*edf0*/  IMAD.X R43, R33, 0x1, R3.reuse, P2 ;  /* 0x00000001212b7824 */ /* 0x100fe400010e0603 */
[----:B------:R-:W-:Y:S01]  /*ee00*/  IMAD.X R45, R31, 0x1, R3, P1 ;  /* 0x000000011f2d7824 */ /* 0x000fe200008e0603 */
[----:B------:R-:W-:Y:S07]  /*ee10*/  @P0 BRA `(.L_x_1052) ;  /* 0x0000000000b40947 */ /* 0x000fee0003800000 */
[----:B-1-3--:R1:W5:Y:S01]  /*ee20*/  LD.E.128 R12, desc[UR6][R38.64] ;  /* 0x00000006260c7980 */ /* 0x00a362000c101d00 */
[----:B------:R-:W-:Y:S01]  /*ee30*/  ISETP.GE.AND P0, PT, R18, R0, PT ;  /* 0x000000001200720c */ /* 0x000fe20003f06270 */
[----:B------:R-:W-:-:S12]  /*ee40*/  BSSY B0, `(.L_x_1053) ;  /* 0x0000029000007945 */ /* 0x000fd80003800000 */
[----:B------:R-:W-:Y:S05]  /*ee50*/  @P0 BRA `(.L_x_1054) ;  /* 0x00000000009c0947 */ /* 0x000fea0003800000 */
[----:B------:R-:W3:Y:S04]  /*ee60*/  LD.E.64 R2, desc[UR6][R44.64] ;  /* 0x000000062c027980 */ /* 0x000ee8000c101b00 */
[----:B------:R-:W2:Y:S01]  /*ee70*/  LD.E.64 R4, desc[UR6][R42.64] ;  /* 0x000000062a047980 */ /* 0x000ea2000c101b00 */
[C---:B-----5:R-:W-:Y:S01]  /*ee80*/  SHF.L.U32 R20, R13.reuse, 0x10, RZ ;  /* 0x000000100d147819 */ /* 0x060fe200000006ff */
[----:B------:R-:W-:Y:S01]  /*ee90*/  IMAD.U32 R27, R14, 0x10000, RZ ;  /* 0x000100000e1b7824 */ /* 0x000fe200078e00ff */
[----:B------:R-:W-:Y:S02]  /*eea0*/  LOP3.LUT R13, R13, 0xffff0000, RZ, 0xc0, !PT ;  /* 0xffff00000d0d7812 */ /* 0x000fe400078ec0ff */
[C---:B------:R-:W-:Y:S02]  /*eeb0*/  SHF.L.U32 R21, R12.reuse, 0x10, RZ ;  /* 0x000000100c157819 */ /* 0x040fe400000006ff */
[----:B------:R-:W-:-:S02]  /*eec0*/  LOP3.LUT R28, R12, 0xffff0000, RZ, 0xc0, !PT ;  /* 0xffff00000c1c7812 */ /* 0x000fc400078ec0ff */
[C---:B------:R-:W-:Y:S02]  /*eed0*/  SHF.L.U32 R26, R15.reuse, 0x10, RZ ;  /* 0x000000100f1a7819 */ /* 0x040fe400000006ff */
[----:B------:R-:W-:Y:S02]  /*eee0*/  LOP3.LUT R25, R15, 0xffff0000, RZ, 0xc0, !PT ;  /* 0xffff00000f197812 */ /* 0x000fe400078ec0ff */
[----:B------:R-:W-:Y:S02]  /*eef0*/  LOP3.LUT R14, R14, 0xffff0000, RZ, 0xc0, !PT ;  /* 0xffff00000e0e7812 */ /* 0x000fe400078ec0ff */
[----:B---3--:R-:W-:Y:S02]  /*ef00*/  LOP3.LUT R22, R2, 0xffff0000, RZ, 0xc0, !PT ;  /* 0xffff000002167812 */ /* 0x008fe400078ec0ff */
[C---:B------:R-:W-:Y:S01]  /*ef10*/  LOP3.LUT R12, R3.reuse, 0xffff0000, RZ, 0xc0, !PT ;  /* 0xffff0000030c7812 */ /* 0x040fe200078ec0ff */
[----:B------:R-:W-:Y:S01]  /*ef20*/  IMAD.U32 R3, R3, 0x10000, RZ ;  /* 0x0001000003037824 */ /* 0x000fe200078e00ff */
[----:B--2---:R-:W-:Y:S01]  /*ef30*/  LOP3.LUT R24, R4, 0xffff0000, RZ, 0xc0, !PT ;  /* 0xffff000004187812 */ /* 0x004fe200078ec0ff */
[----:B------:R-:W-:Y:S01]  /*ef40*/  FMUL.FTZ R15, R13, R22 ;  /* 0x000000160d0f7220 */ /* 0x000fe20000410000 */
[----:B------:R-:W-:Y:S01]  /*ef50*/  LOP3.LUT R23, R5, 0xffff0000, RZ, 0xc0, !PT ;  /* 0xffff000005177812 */ /* 0x000fe200078ec0ff */
[----:B------:R-:W-:Y:S01]  /*ef60*/  FMUL.FTZ R41, R25, R12 ;  /* 0x0000000c19297220 */ /* 0x000fe20000410000 */
[----:B------:R-:W-:Y:S01]  /*ef70*/  SHF.L.U32 R2, R2, 0x10, RZ ;  /* 0x0000001002027819 */ /* 0x000fe200000006ff */
[-C--:B------:R-:W-:Y:S01]  /*ef80*/  FMUL.FTZ R13, R13, R24.reuse ;  /* 0x000000180d0d7220 */ /* 0x080fe20000410000 */
[----:B------:R-:W-:Y:S01]  /*ef90*/  SHF.L.U32 R4, R4, 0x10, RZ ;  /* 0x0000001004047819 */ /* 0x000fe200000006ff */
[C---:B------:R-:W-:Y:S01]  /*efa0*/  FFMA.FTZ R15, R20.reuse, R24, -R15 ;  /* 0x00000018140f7223 */ /* 0x040fe2000001080f */
[----:B------:R-:W-:Y:S01]  /*efb0*/  SHF.L.U32 R5, R5, 0x10, RZ ;  /* 0x0000001005057819 */ /* 0x000fe200000006ff */
[----:B------:R-:W-:Y:S01]  /*efc0*/  FFMA.FTZ R20, R20, R22, R13 ;  /* 0x0000001614147223 */ /* 0x000fe2000001000d */
[----:B------:R-:W-:Y:S01]  /*efd0*/  FMUL.FTZ R25, R25, R23 ;  /* 0x0000001719197220 */ /* 0x000fe20000410000 */
[C---:B------:R-:W-:Y:S01]  /*efe0*/  FMUL.FTZ R22, R28.reuse, R2 ;  /* 0x000000021c167220 */ /* 0x040fe20000410000 */
[----:B------:R-:W-:Y:S01]  /*eff0*/  FMUL.FTZ R13, R28, R4 ;  /* 0x000000041c0d7220 */ /* 0x000fe20000410000 */
[C---:B------:R-:W-:Y:S01]  /*f000*/  FMUL.FTZ R24, R14.reuse, R3 ;  /* 0x000000030e187220 */ /* 0x040fe20000410000 */
[----:B------:R-:W-:Y:S01]  /*f010*/  FMUL.FTZ R14, R14, R5 ;  /* 0x000000050e0e7220 */ /* 0x000fe20000410000 */
[C---:B------:R-:W-:Y:S01]  /*f020*/  FFMA.FTZ R41, R26.reuse, R23, -R41 ;  /* 0x000000171a297223 */ /* 0x040fe20000010829 */
[----:B------:R-:W-:Y:S01]  /*f030*/  FFMA.FTZ R12, R26, R12, R25 ;  /* 0x0000000c1a0c7223 */ /* 0x000fe20000010019 */
        /* <DEDUP_REMOVED lines=9> */
.L_x_1054:
[----:B------:R-:W-:Y:S05]  /*f0d0*/  BSYNC B0 ;  /* 0x0000000000007941 */ /* 0x000fea0003800000 */
.L_x_1053:
[----:B-----5:R3:W-:Y:S02]  /*f0e0*/  STS.128 [R243+0x800], R12 ;  /* 0x0008000cf3007388 */ /* 0x0207e40000000c00 */
.L_x_1052:
[----:B------:R-:W-:Y:S05]  /*f0f0*/  BSYNC B1 ;  /* 0x0000000000017941 */ /* 0x000fea0003800000 */
.L_x_1051:
[----:B------:R-:W-:-:S13]  /*f100*/  ISETP.GE.AND P0, PT, R9, R8, PT ;  /* 0x000000080900720c */ /* 0x000fda0003f06270 */
[----:B------:R1:W-:Y:S01]  /*f110*/  @P0 STS.128 [R243+0x2800], RZ ;  /* 0x002800fff3000388 */ /* 0x0003e20000000c00 */
[----:B------:R-:W-:Y:S05]  /*f120*/  @P0 BRA `(.L_x_1050) ;  /* 0x0000000000b40947 */ /* 0x000fea0003800000 */
        /* <DEDUP_REMOVED lines=20> */
[----:B-1----:R-:W-:Y:S01]  /*f270*/  FMUL.FTZ R39, R25, R12 ;  /* 0x0000000c19277220 */ /* 0x002fe20000410000 */
        /* <DEDUP_REMOVED lines=22> */
.L_x_1056:
[----:B------:R-:W-:Y:S05]  /*f3e0*/  BSYNC B0 ;  /* 0x0000000000007941 */ /* 0x000fea0003800000 */
.L_x_1055:
[----:B-----5:R3:W-:Y:S02]  /*f3f0*/  STS.128 [R243+0x2800], R12 ;  /* 0x0028000cf3007388 */ /* 0x0207e40000000c00 */
.L_x_1050:
[----:B------:R-:W-:Y:S05]  /*f400*/  BSYNC B2 ;  /* 0x0000000000027941 */ /* 0x000fea0003800000 */
.L_x_1049:
[----:B------:R-:W-:Y:S01]  /*f410*/  VIADD R28, R186, 0x20 ;  /* 0x00000020ba1c7836 */ /* 0x000fe20000000000 */
[----:B------:R-:W-:Y:S04]  /*f420*/  BSSY B2, `(.L_x_1057) ;  /* 0x000006e000027945 */ /* 0x000fe80003800000 */
[----:B------:R-:W-:-:S04]  /*f430*/  ISETP.GE.AND P0, PT, R28, R29, PT ;  /* 0x0000001d1c00720c */ /* 0x000fc80003f06270 */
[----:B------:R-:W-:-:S13]  /*f440*/  ISETP.LT.OR P0, PT, R68, -0x107, P0 ;  /* 0xfffffef94400780c */ /* 0x000fda0000701670 */
[----:B------:R-:W-:Y:S05]  /*f450*/  @P0 BRA `(.L_x_1058) ;  /* 0x0000000400a80947 */ /* 0x000fea0003800000 */
[----:B------:R-:W-:Y:S01]  /*f460*/  ISETP.GE.AND P0, PT, R18, R8, PT ;  /* 0x000000081200720c */ /* 0x000fe20003f06270 */
[----:B------:R-:W-:Y:S01]  /*f470*/  IMAD.SHL.U32 R3, R17, 0x20, RZ ;  /* 0x0000002011037824 */ /* 0x000fe200078e00ff */
[----:B------:R-:W-:Y:S04]  /*f480*/  BSSY B1, `(.L_x_1059) ;  /* 0x0000038000017945 */ /* 0x000fe80003800000 */
[----:B------:R-:W-:-:S04]  /*f490*/  IADD3 R2, P1, R3, R7, RZ ;  /* 0x0000000703027210 */ /* 0x000fc80007f3e0ff */
[----:B------:R-:W-:Y:S01]  /*f4a0*/  LEA.HI.X.SX32 R3, R3, R6, 0x1, P1 ;  /* 0x0000000603037211 */ /* 0x000fe200008f0eff */
[C---:B------:R-:W-:Y:S02]  /*f4b0*/  IMAD.SHL.U32 R43, R2.reuse, 0x2, RZ ;  /* 0x00000002022b7824 */ /* 0x040fe400078e00ff */
[----:B------:R1:W-:Y:S01]  /*f4c0*/  @P0 STS.128 [R243+0x1000], RZ ;  /* 0x001000fff3000388 */ /* 0x0003e20000000c00 */
[----:B------:R-:W-:Y:S02]  /*f4d0*/  SHF.L.U64.HI R3, R2, 0x1, R3 ;  /* 0x0000000102037819 */ /* 0x000fe40000010203 */
[-C--:B------:R-:W-:Y:S02]  /*f4e0*/  IADD3 R40, P2, R32, R43.reuse, RZ ;  /* 0x0000002b20287210 */ /* 0x080fe40007f5e0ff */
        /* <DEDUP_REMOVED lines=47> */
.L_x_1062:
[----:B------:R-:W-:Y:S05]  /*f7e0*/  BSYNC B0 ;  /* 0x0000000000007941 */ /* 0x000fea0003800000 */
.L_x_1061:
[----:B-----5:R3:W-:Y:S02]  /*f7f0*/  STS.128 [R243+0x1000], R12 ;  /* 0x0010000cf3007388 */ /* 0x0207e40000000c00 */
.L_x_1060:
[----:B------:R-:W-:Y:S05]  /*f800*/  BSYNC B1 ;  /* 0x0000000000017941 */ /* 0x000fea0003800000 */
.L_x_1059:
[----:B------:R-:W-:-:S13]  /*f810*/  ISETP.GE.AND P0, PT, R9, R8, PT ;  /* 0x000000080900720c */ /* 0x000fda0003f06270 */
[----:B------:R1:W-:Y:S01]  /*f820*/  @P0 STS.128 [R243+0x3000], RZ ;  /* 0x003000fff3000388 */ /* 0x0003e20000000c00 */
[----:B------:R-:W-:Y:S05]  /*f830*/  @P0 BRA `(.L_x_1058) ;  /* 0x0000000000b00947 */ /* 0x000fea0003800000 */
[----:B-1----:R-:W5:Y:S01]  /*f840*/  LD.E.128 R36, desc[UR6][R36.64+0x80] ;  /* 0x0000800624247980 */ /* 0x002f62000c101d00 */
[----:B------:R-:W-:Y:S01]  /*f850*/  ISETP.GE.AND P0, PT, R9, R0, PT ;  /* 0x000000000900720c */ /* 0x000fe20003f06270 */
[----:B------:R-:W-:-:S12]  /*f860*/  BSSY B0, `(.L_x_1063) ;  /* 0x0000028000007945 */ /* 0x000fd80003800000 */
[----:B------:R-:W-:Y:S05]  /*f870*/  @P0 BRA `(.L_x_1064) ;  /* 0x0000000000980947 */ /* 0x000fea0003800000 */
[----:B------:R-:W2:Y:S04]  /*f880*/  LD.E.64 R2, desc[UR6][R42.64+0x40] ;  /* 0x000040062a027980 */ /* 0x000ea8000c101b00 */
[----:B------:R-:W4:Y:S01]  /*f890*/  LD.E.64 R4, desc[UR6][R40.64+0x40] ;  /* 0x0000400628047980 */ /* 0x000f22000c101b00 */
[C---:B---3-5:R-:W-:Y:S01]  /*f8a0*/  LOP3.LUT R12, R37.reuse, 0xffff0000, RZ, 0xc0, !PT ;  /* 0xffff0000250c7812 */ /* 0x068fe200078ec0ff */
[----:B------:R-:W-:Y:S01]  /*f8b0*/  IMAD.U32 R26, R38, 0x10000, RZ ;  /* 0x00010000261a7824 */ /* 0x000fe200078e00ff */
[----:B------:R-:W-:Y:S02]  /*f8c0*/  SHF.L.U32 R13, R37, 0x10, RZ ;  /* 0x00000010250d7819 */ /* 0x000fe400000006ff */
[C---:B------:R-:W-:Y:S02]  /*f8d0*/  LOP3.LUT R24, R39.reuse, 0xffff0000, RZ, 0xc0, !PT ;  /* 0xffff000027187812 */ /* 0x040fe400078ec0ff */
[----:B------:R-:W-:-:S02]  /*f8e0*/  SHF.L.U32 R25, R39, 0x10, RZ ;  /* 0x0000001027197819 */ /* 0x000fc400000006ff */
[----:B------:R-:W-:Y:S02]  /*f8f0*/  LOP3.LUT R39, R38, 0xffff0000, RZ, 0xc0, !PT ;  /* 0xffff000026277812 */ /* 0x000fe400078ec0ff */
[C---:B------:R-:W-:Y:S02]  /*f900*/  SHF.L.U32 R14, R36.reuse, 0x10, RZ ;  /* 0x00000010240e7819 */ /* 0x040fe400000006ff */
[----:B------:R-:W-:Y:S02]  /*f910*/  LOP3.LUT R36, R36, 0xffff0000, RZ, 0xc0, !PT ;  /* 0xffff000024247812 */ /* 0x000fe400078ec0ff */
[----:B--2---:R-:W-:Y:S02]  /*f920*/  LOP3.LUT R21, R2, 0xffff0000, RZ, 0xc0, !PT ;  /* 0xffff000002157812 */ /* 0x004fe400078ec0ff */
[----:B------:R-:W-:Y:S02]  /*f930*/  LOP3.LUT R15, R3, 0xffff0000, RZ, 0xc0, !PT ;  /* 0xffff0000030f7812 */ /* 0x000fe400078ec0ff */
[----:B----4-:R-:W-:Y:S01]  /*f940*/  LOP3.LUT R23, R4, 0xffff0000, RZ, 0xc0, !PT ;  /* 0xffff000004177812 */ /* 0x010fe200078ec0ff */
[----:B------:R-:W-:Y:S01]  /*f950*/  FMUL.FTZ R20, R12, R21 ;  /* 0x000000150c147220 */ /* 0x000fe20000410000 */
[----:B------:R-:W-:Y:S01]  /*f960*/  LOP3.LUT R22, R5, 0xffff0000, RZ, 0xc0, !PT ;  /* 0xffff000005167812 */ /* 0x000fe200078ec0ff */
[----:B------:R-:W-:Y:S01]  /*f970*/  FMUL.FTZ R38, R24, R15 ;  /* 0x0000000f18267220 */ /* 0x000fe20000410000 */
[----:B------:R-:W-:Y:S01]  /*f980*/  SHF.L.U32 R3, R3, 0x10, RZ ;  /* 0x0000001003037819 */ /* 0x000fe200000006ff */
[-C--:B------:R-:W-:Y:S01]  /*f990*/  FMUL.FTZ R12, R12, R23.reuse ;  /* 0x000000170c0c7220 */ /* 0x080fe20000410000 */
[----:B------:R-:W-:Y:S01]  /*f9a0*/  FFMA.FTZ R20, R13, R23, -R20 ;  /* 0x000000170d147223 */ /* 0x000fe20000010814 */
[----:B------:R-:W-:Y:S01]  /*f9b0*/  FMUL.FTZ R24, R24, R22 ;  /* 0x0000001618187220 */ /* 0x000fe20000410000 */
[----:B------:R-:W-:Y:S01]  /*f9c0*/  SHF.L.U32 R5, R5, 0x10, RZ ;  /* 0x0000001005057819 */ /* 0x000fe200000006ff */
[----:B------:R-:W-:Y:S01]  /*f9d0*/  FFMA.FTZ R13, R13, R21, R12 ;  /* 0x000000150d0d7223 */ /* 0x000fe2000001000c */
[----:B------:R-:W-:Y:S01]  /*f9e0*/  SHF.L.U32 R21, R2, 0x10, RZ ;  /* 0x0000001002157819 */ /* 0x000fe200000006ff */
[----:B------:R-:W-:-:S02]  /*f9f0*/  IMAD.U32 R23, R4, 0x10000, RZ ;  /* 0x0001000004177824 */ /* 0x000fc400078e00ff */
[C---:B------:R-:W-:Y:S01]  /*fa00*/  FFMA.FTZ R38, R25.reuse, R22, -R38 ;  /* 0x0000001619267223 */ /* 0x040fe20000010826 */
[----:B------:R-:W-:Y:S01]  /*fa10*/  FFMA.FTZ R15, R25, R15, R24 ;  /* 0x0000000f190f7223 */ /* 0x000fe20000010018 */
[C---:B------:R-:W-:Y:S01]  /*fa20*/  FMUL.FTZ R27, R39.reuse, R3 ;  /* 0x00000003271b7220 */ /* 0x040fe20000410000 */
[C---:B------:R-:W-:Y:S01]  /*fa30*/  FMUL.FTZ R25, R36.reuse, R21 ;  /* 0x0000001524197220 */ /* 0x040fe20000410000 */
[----:B------:R-:W-:Y:S01]  /*fa40*/  FMUL.FTZ R36, R36, R23 ;  /* 0x0000001724247220 */ /* 0x000fe20000410000 */
[-C--:B------:R-:W-:Y:S01]  /*fa50*/  FMUL.FTZ R2, R39, R5.reuse ;  /* 0x0000000527027220 */ /* 0x080fe20000410000 */
[----:B------:R-:W-:Y:S01]  /*fa60*/  FFMA.FTZ R27, R26, R5, -R27 ;  /* 0x000000051a1b7223 */ /* 0x000fe2000001081b */
[C---:B------:R-:W-:Y:S01]  /*fa70*/  FFMA.FTZ R25, R14.reuse, R23, -R25 ;  /* 0x000000170e197223 */ /* 0x040fe20000010819 */
[----:B------:R-:W-:Y:S01]  /*fa80*/  FFMA.FTZ R36, R14, R21, R36 ;  /* 0x000000150e247223 */ /* 0x000fe20000010024 */
[----:B------:R-:W-:Y:S01]  /*fa90*/  FFMA.FTZ R2, R26, R3, R2 ;  /* 0x000000031a027223 */ /* 0x000fe20000010002 */
[----:B------:R-:W-:-:S02]  /*faa0*/  F2FP.BF16.F32.PACK_AB R39, R15, R38 ;  /* 0x000000260f27723e */ /* 0x000fc400000010ff */
[----:B------:R-:W-:Y:S02]  /*fab0*/  F2FP.BF16.F32.PACK_AB R37, R13, R20 ;  /* 0x000000140d25723e */ /* 0x000fe400000010ff */
[----:B------:R-:W-:Y:S02]  /*fac0*/  F2FP.BF16.F32.PACK_AB R36, R36, R25 ;  /* 0x000000192424723e */ /* 0x000fe400000010ff */
[----:B------:R-:W-:Y:S02]  /*fad0*/  F2FP.BF16.F32.PACK_AB R38, R2, R27 ;  /* 0x0000001b0226723e */ /* 0x000fe400000010ff */
.L_x_1064:
[----:B------:R-:W-:Y:S05]  /*fae0*/  BSYNC B0 ;  /* 0x0000000000007941 */ /* 0x000fea0003800000 */
.L_x_1063:
[----:B-----5:R1:W-:Y:S02]  /*faf0*/  STS.128 [R243+0x3000], R36 ;  /* 0x00300024f3007388 */ /* 0x0203e40000000c00 */
.L_x_1058:
[----:B------:R-:W-:Y:S05]  /*fb00*/  BSYNC B2 ;  /* 0x0000000000027941 */ /* 0x000fea0003800000 */
.L_x_1057:
[----:B-1----:R-:W-:-:S05]  /*fb10*/  VIADD R36, R186, 0x30 ;  /* 0x00000030ba247836 */ /* 0x002fca0000000000 */
[----:B------:R-:W-:-:S04]  /*fb20*/  ISETP.GE.AND P0, PT, R36, R29, PT ;  /* 0x0000001d2400720c */ /* 0x000fc80003f06270 */
[----:B------:R-:W-:-:S13]  /*fb30*/  ISETP.LT.OR P0, PT, R68, -0x187, P0 ;  /* 0xfffffe794400780c */ /* 0x000fda0000701670 */
[----:B------:R-:W-:Y:S05]  /*fb40*/  @P0 BRA `(.L_x_1065) ;  /* 0x0000003800f80947 */ /* 0x000fea0003800000 */
[----:B------:R-:W-:Y:S01]  /*fb50*/  ISETP.GE.AND P0, PT, R18, R8, PT ;  /* 0x000000081200720c */ /* 0x000fe20003f06270 */
[----:B------:R-:W-:Y:S01]  /*fb60*/  IMAD R17, R17, 0x30, RZ ;  /* 0x0000003011117824 */ /* 0x000fe200078e02ff */
        /* <DEDUP_REMOVED lines=11> */
[----:B---3--:R3:W5:Y:S01]  /*fc20*/  LD.E.128 R12, desc[UR6][R34.64] ;  /* 0x00000006220c7980 */ /* 0x008762000c101d00 */
[----:B------:R-:W-:Y:S01]  /*fc30*/  ISETP.GE.AND P0, PT, R18, R0, PT ;  /* 0x000000001200720c */ /* 0x000fe20003f06270 */
[----:B------:R-:W-:-:S12]  /*fc40*/  BSSY B0, `(.L_x_1068) ;  /* 0x0000028000007945 */ /* 0x000fd80003800000 */
[----:B------:R-:W-:Y:S05]  /*fc50*/  @P0 BRA `(.L_x_1069) ;  /* 0x0000000000980947 */ /* 0x000fea0003800000 */
[----:B------:R-:W2:Y:S04]  /*fc60*/  LD.E.64 R2, desc[UR6][R30.64] ;  /* 0x000000061e027980 */ /* 0x000ea8000c101b00 */
[----:B------:R-:W4:Y:S01]  /*fc70*/  LD.E.64 R4, desc[UR6][R24.64] ;  /* 0x0000000618047980 */ /* 0x000f22000c101b00 */
[C---:B-----5:R-:W-:Y:S01]  /*fc80*/  LOP3.LUT R6, R13.reuse, 0xffff0000, RZ, 0xc0, !PT ;  /* 0xffff00000d067812 */ /* 0x060fe200078ec0ff */
[----:B------:R-:W-:Y:S01]  /*fc90*/  IMAD.U32 R22, R14, 0x10000, RZ ;  /* 0x000100000e167824 */ /* 0x000fe200078e00ff */
[----:B------:R-:W-:Y:S02]  /*fca0*/  SHF.L.U32 R7, R13, 0x10, RZ ;  /* 0x000000100d077819 */ /* 0x000fe400000006ff */
[C---:B------:R-:W-:Y:S02]  /*fcb0*/  SHF.L.U32 R13, R12.reuse, 0x10, RZ ;  /* 0x000000100c0d7819 */ /* 0x040fe400000006ff */
[----:B------:R-:W-:-:S02]  /*fcc0*/  LOP3.LUT R23, R12, 0xffff0000, RZ, 0xc0, !PT ;  /* 0xffff00000c177812 */ /* 0x000fc400078ec0ff */
[C---:B------:R-:W-:Y:S02]  /*fcd0*/  SHF.L.U32 R21, R15.reuse, 0x10, RZ ;  /* 0x000000100f157819 */ /* 0x040fe400000006ff */
[----:B------:R-:W-:Y:S02]  /*fce0*/  LOP3.LUT R20, R15, 0xffff0000, RZ, 0xc0, !PT ;  /* 0xffff00000f147812 */ /* 0x000fe400078ec0ff */
[----:B------:R-:W-:Y:S02]  /*fcf0*/  LOP3.LUT R26, R14, 0xffff0000, RZ, 0xc0, !PT ;  /* 0xffff00000e1a7812 */ /* 0x000fe400078ec0ff */
[----:B--2---:R-:W-:Y:S02]  /*fd00*/  LOP3.LUT R17, R2, 0xffff0000, RZ, 0xc0, !PT ;  /* 0xffff000002117812 */ /* 0x004fe400078ec0ff */
[----:B------:R-:W-:Y:S02]  /*fd10*/  LOP3.LUT R15, R3, 0xffff0000, RZ, 0xc0, !PT ;  /* 0xffff0000030f7812 */ /* 0x000fe400078ec0ff */
[----:B----4-:R-:W-:Y:S01]  /*fd20*/  LOP3.LUT R19, R4, 0xffff0000, RZ, 0xc0, !PT ;  /* 0xffff000004137812 */ /* 0x010fe200078ec0ff */
[----:B------:R-:W-:Y:S01]  /*fd30*/  FMUL.FTZ R12, R6, R17 ;  /* 0x00000011060c7220 */ /* 0x000fe20000410000 */
[----:B------:R-:W-:Y:S01]  /*fd40*/  LOP3.LUT R18, R5, 0xffff0000, RZ, 0xc0, !PT ;  /* 0xffff000005127812 */ /* 0x000fe200078ec0ff */
[----:B------:R-:W-:Y:S01]  /*fd50*/  IMAD.U32 R4, R4, 0x10000, RZ ;  /* 0x0001000004047824 */ /* 0x000fe200078e00ff */
[----:B------:R-:W-:Y:S01]  /*fd60*/  SHF.L.U32 R2, R2, 0x10, RZ ;  /* 0x0000001002027819 */ /* 0x000fe200000006ff */
[-C--:B------:R-:W-:Y:S01]  /*fd70*/  FMUL.FTZ R6, R6, R19.reuse ;  /* 0x0000001306067220 */ /* 0x080fe20000410000 */
[----:B------:R-:W-:Y:S01]  /*fd80*/  SHF.L.U32 R3, R3, 0x10, RZ ;  /* 0x0000001003037819 */ /* 0x000fe200000006ff */
[----:B------:R-:W-:Y:S01]  /*fd90*/  FFMA.FTZ R12, R7, R19, -R12 ;  /* 0x00000013070c7223 */ /* 0x000fe2000001080c */
[----:B------:R-:W-:Y:S01]  /*fda0*/  SHF.L.U32 R5, R5, 0x10, RZ ;  /* 0x0000001005057819 */ /* 0x000fe200000006ff */
[C---:B------:R-:W-:Y:S01]  /*fdb0*/  FMUL.FTZ R14, R20.reuse, R15 ;  /* 0x0000000f140e7220 */ /* 0x040fe20000410000 */
[----:B------:R-:W-:Y:S01]  /*fdc0*/  FFMA.FTZ R7, R7, R17, R6 ;  /* 0x0000001107077223 */ /* 0x000fe20000010006 */
[----:B------:R-:W-:Y:S01]  /*fdd0*/  FMUL.FTZ R20, R20, R18 ;  /* 0x0000001214147220 */ /* 0x000fe20000410000 */
[C---:B------:R-:W-:Y:S01]  /*fde0*/  FMUL.FTZ R6, R23.reuse, R2 ;  /* 0x0000000217067220 */ /* 0x040fe20000410000 */
[C---:B------:R-:W-:Y:S01]  /*fdf0*/  FMUL.FTZ R17, R26.reuse, R3 ;  /* 0x000000031a117220 */ /* 0x040fe20000410000 */
[----:B------:R-:W-:Y:S01]  /*fe00*/  FMUL.FTZ R23, R23, R4 ;  /* 0x0000000417177220 */ /* 0x000fe20000410000 */
        /* <DEDUP_REMOVED lines=11> */
.L_x_1069:
[----:B------:R-:W-:Y:S05]  /*fec0*/  BSYNC B0 ;  /* 0x0000000000007941 */ /* 0x000fea0003800000 */
.L_x_1068:
[----:B-----5:R1:W-:Y:S02]  /*fed0*/  STS.128 [R243+0x1800], R12 ;  /* 0x0018000cf3007388 */ /* 0x0203e40000000c00 */
.L_x_1067:
[----:B------:R-:W-:Y:S05]  /*fee0*/  BSYNC B1 ;  /* 0x0000000000017941 */ /* 0x000fea0003800000 */
.L_x_1066:
[----:B------:R-:W-:-:S13]  /*fef0*/  ISETP.GE.AND P0, PT, R9, R8, PT ;  /* 0x000000080900720c */ /* 0x000fda0003f06270 */
[----:B------:R1:W-:Y:S01]  /*ff00*/  @P0 STS.128 [R243+0x3800], RZ ;  /* 0x003800fff3000388 */ /* 0x0003e20000000c00 */
[----:B------:R-:W-:Y:S05]  /*ff10*/  @P0 BRA `(.L_x_1065) ;  /* 0x0000003800040947 */ /* 0x000fea0003800000 */
[----:B---3--:R-:W5:Y:S01]  /*ff20*/  LD.E.128 R32, desc[UR6][R34.64+0x80] ;  /* 0x0000800622207980 */ /* 0x008f62000c101d00 */
[----:B------:R-:W-:Y:S01]  /*ff30*/  ISETP.GE.AND P0, PT, R9, R0, PT ;  /* 0x000000000900720c */ /* 0x000fe20003f06270 */
[----:B------:R-:W-:-:S12]  /*ff40*/  BSSY B0, `(.L_x_1070) ;  /* 0x0000028000007945 */ /* 0x000fd80003800000 */
[----:B------:R-:W-:Y:S05]  /*ff50*/  @P0 BRA `(.L_x_1071) ;  /* 0x0000000000980947 */ /* 0x000fea0003800000 */
[----:B------:R-:W3:Y:S04]  /*ff60*/  LD.E.64 R2, desc[UR6][R30.64+0x40] ;  /* 0x000040061e027980 */ /* 0x000ee8000c101b00 */
[----:B------:R-:W2:Y:S01]  /*ff70*/  LD.E.64 R4, desc[UR6][R24.64+0x40] ;  /* 0x0000400618047980 */ /* 0x000ea2000c101b00 */
[C---:B-----5:R-:W-:Y:S01]  /*ff80*/  LOP3.LUT R0, R33.reuse, 0xffff0000, RZ, 0xc0, !PT ;  /* 0xffff000021007812 */ /* 0x060fe200078ec0ff */
[----:B-1----:R-:W-:Y:S01]  /*ff90*/  IMAD.U32 R14, R34, 0x10000, RZ ;  /* 0x00010000220e7824 */ /* 0x002fe200078e00ff */
[----:B------:R-:W-:Y:S02]  /*ffa0*/  SHF.L.U32 R6, R33, 0x10, RZ ;  /* 0x0000001021067819 */ /* 0x000fe400000006ff */
[C---:B------:R-:W-:Y:S02]  /*ffb0*/  LOP3.LUT R17, R35.reuse, 0xffff0000, RZ, 0xc0, !PT ;  /* 0xffff000023117812 */ /* 0x040fe400078ec0ff */
[----:B------:R-:W-:-:S02]  /*ffc0*/  SHF.L.U32 R19, R35, 0x10, RZ ;  /* 0x0000001023137819 */ /* 0x000fc400000006ff */
[----:B------:R-:W-:Y:S02]  /*ffd0*/  SHF.L.U32 R7, R32, 0x10, RZ ;  /* 0x0000001020077819 */ /* 0x000fe400000006ff */
[----:B------:R-:W-:Y:S02]  /*ffe0*/  LOP3.LUT R34, R34, 0xffff0000, RZ, 0xc0, !PT ;  /* 0xffff000022227812 */ /* 0x000fe400078ec0ff */
[----:B------:R-:W-:Y:S02]  /*fff0*/  LOP3.LUT R32, R32, 0xffff0000, RZ, 0xc0, !PT ;  /* 0xffff000020207812 */ /* 0x000fe400078ec0ff */
[----:B---3--:R-:W-:Y:S02]  /*10000*/  LOP3.LUT R13, R2, 0xffff0000, RZ, 0xc0, !PT ;  /* 0xffff0000020d7812 */ /* 0x008fe400078ec0ff */
[----:B------:R-:W-:Y:S02]  /*10010*/  LOP3.LUT R8, R3, 0xffff0000, RZ, 0xc0, !PT ;  /* 0xffff000003087812 */ /* 0x000fe400078ec0ff */
[----:B--2---:R-:W-:Y:S01]  /*10020*/  LOP3.LUT R15, R4, 0xffff0000, RZ, 0xc0, !PT ;  /* 0xffff0000040f7812 */ /* 0x004fe200078ec0ff */
[C---:B------:R-:W-:Y:S01]  /*10030*/  FMUL.FTZ R9, R0.reuse, R13 ;  /* 0x0000000d00097220 */ /* 0x040fe20000410000 */
[----:B------:R-:W-:Y:S01]  /*10040*/  LOP3.LUT R12, R5, 0xffff0000, RZ, 0xc0, !PT ;  /* 0xffff0000050c7812 */ /* 0x000fe200078ec0ff */
[----:B------:R-:W-:Y:S01]  /*10050*/  FMUL.FTZ R18, R17, R8 ;  /* 0x0000000811127220 */ /* 0x000fe20000410000 */
[----:B------:R-:W-:Y:S01]  /*10060*/  SHF.L.U32 R3, R3, 0x10, RZ ;  /* 0x0000001003037819 */ /* 0x000fe200000006ff */
[-C--:B------:R-:W-:Y:S01]  /*10070*/  FMUL.FTZ R0, R0, R15.reuse ;  /* 0x0000000f00007220 */ /* 0x080fe20000410000 */
[----:B------:R-:W-:Y:S01]  /*10080*/  FFMA.FTZ R9, R6, R15, -R9 ;  /* 0x0000000f06097223 */ /* 0x000fe20000010809 */
[----:B------:R-:W-:Y:S01]  /*10090*/  SHF.L.U32 R2, R2, 0x10, RZ ;  /* 0x0000001002027819 */ /* 0x000fe200000006ff */
[----:B------:R-:W-:-:S02]  /*100a0*/  IMAD.U32 R4, R4, 0x10000, RZ ;  /* 0x0001000004047824 */ /* 0x000fc400078e00ff */
[----:B------:R-:W-:Y:S01]  /*100b0*/  FFMA.FTZ R0, R6, R13, R0 ;  /* 0x0000000d06007223 */ /* 0x000fe20000010000 */
[-C--:B------:R-:W-:Y:S01]  /*100c0*/  FMUL.FTZ R6, R17, R12.reuse ;  /* 0x0000000c11067220 */ /* 0x080fe20000410000 */
[----:B------:R-:W-:Y:S01]  /*100d0*/  SHF.L.U32 R5, R5, 0x10, RZ ;  /* 0x0000001005057819 */ /* 0x000fe200000006ff */
[C---:B------:R-:W-:Y:S01]  /*100e0*/  FFMA.FTZ R18, R19.reuse, R12, -R18 ;  /* 0x0000000c13127223 */ /* 0x040fe20000010812 */
[----:B------:R-:W-:Y:S01]  /*100f0*/  FMUL.FTZ R13, R34, R3 ;  /* 0x00000003220d7220 */ /* 0x000fe20000410000 */
[----:B------:R-:W-:Y:S01]  /*10100*/  FFMA.FTZ R19, R19, R8, R6 ;  /* 0x0000000813137223 */ /* 0x000fe20000010006 */
[C---:B------:R-:W-:Y:S01]  /*10110*/  FMUL.FTZ R6, R32.reuse, R2 ;  /* 0x0000000220067220 */ /* 0x040fe20000410000 */
[-C--:B------:R-:W-:Y:S01]  /*10120*/  FMUL.FTZ R15, R32, R4.reuse ;  /* 0x00000004200f7220 */ /* 0x080fe20000410000 */
[-C--:B------:R-:W-:Y:S01]  /*10130*/  FMUL.FTZ R34, R34, R5.reuse ;  /* 0x0000000522227220 */ /* 0x080fe20000410000 */
[C---:B------:R-:W-:Y:S01]  /*10140*/  FFMA.FTZ R13, R14.reuse, R5, -R13 ;  /* 0x000000050e0d7223 */ /* 0x040fe2000001080d */
[C---:B------:R-:W-:Y:S01]  /*10150*/  FFMA.FTZ R6, R7.reuse, R4, -R6 ;  /* 0x0000000407067223 */ /* 0x040fe20000010806 */
[----:B------:R-:W-:Y:S01]  /*10160*/  FFMA.FTZ R15, R7, R2, R15 ;  /* 0x00000002070f7223 */ /* 0x000fe2000001000f */
[----:B------:R-:W-:Y:S01]  /*10170*/  FFMA.FTZ R34, R14, R3, R34 ;  /* 0x000000030e227223 */ /* 0x000fe20000010022 */
[----:B------:R-:W-:-:S02]  /*10180*/  F2FP.BF16.F32.PACK_AB R33, R0, R9 ;  /* 0x000000090021723e */ /* 0x000fc400000010ff */
[----:B------:R-:W-:Y:S02]  /*10190*/  F2FP.BF16.F32.PACK_AB R35, R19, R18 ;  /* 0x000000121323723e */ /* 0x000fe400000010ff */
[----:B------:R-:W-:Y:S02]  /*101a0*/  F2FP.BF16.F32.PACK_AB R32, R15, R6 ;  /* 0x000000060f20723e */ /* 0x000fe400000010ff */
[----:B------:R-:W-:Y:S02]  /*101b0*/  F2FP.BF16.F32.PACK_AB R34, R34, R13 ;  /* 0x0000000d2222723e */ /* 0x000fe400000010ff */
.L_x_1071:
[----:B------:R-:W-:Y:S05]  /*101c0*/  BSYNC B0 ;  /* 0x0000000000007941 */ /* 0x000fea0003800000 */
.L_x_1070:
[----:B-----5:R3:W-:Y:S01]  /*101d0*/  STS.128 [R243+0x3800], R32 ;  /* 0x00380020f3007388 */ /* 0x0207e20000000c00 */
[----:B------:R-:W-:Y:S05]  /*101e0*/  BRA `(.L_x_1065) ;  /* 0x0000003400507947 */ /* 0x000fea0003800000 */
.L_x_1040:
[----:B------:R-:W-:Y:S04]  /*101f0*/  BSSY B2, `(.L_x_1072) ;  /* 0x00000b4000027945 */ /* 0x000fe80003800000 */
[----:B------:R-:W-:Y:S05]  /*10200*/  @!P0 BRA `(.L_x_1073) ;  /* 0x0000000800c88947 */ /* 0x000fea0003800000 */
[----:B------:R-:W-:Y:S01]  /*10210*/  ISETP.GE.AND P0, PT, R18, R8, PT ;  /* 0x000000081200720c */ /* 0x000fe20003f06270 */
[----:B------:R-:W-:-:S12]  /*10220*/  BSSY B1, `(.L_x_1074) ;  /* 0x0000058000017945 */ /* 0x000fd80003800000 */
[----:B------:R1:W-:Y:S01]  /*10230*/  @P0 STS.128 [R243], RZ ;  /* 0x000000fff3000388 */ /* 0x0003e20000000c00 */
[----:B------:R-:W-:Y:S05]  /*10240*/  @P0 BRA `(.L_x_1075) ;  /* 0x0000000400540947 */ /* 0x000fea0003800000 */
[----:B------:R2:W5:Y:S01]  /*10250*/  LD.E.128 R24, desc[UR6][R46.64] ;  /* 0x000000062e187980 */ /* 0x000562000c101d00 */
[----:B------:R-:W-:Y:S01]  /*10260*/  ISETP.GE.AND P0, PT, R18, R0, PT ;  /* 0x000000001200720c */ /* 0x000fe20003f06270 */
[----:B------:R-:W-:-:S12]  /*10270*/  BSSY B0, `(.L_x_1076) ;  /* 0x0000051000007945 */ /* 0x000fd80003800000 */
[----:B------:R-:W-:Y:S05]  /*10280*/  @P0 BRA `(.L_x_1077) ;  /* 0x00000004003c0947 */ /* 0x000fea0003800000 */
[----:B------:R-:W-:Y:S01]  /*10290*/  ISETP.GE.AND P1, PT, R18, R17, PT ;  /* 0x000000111200720c */ /* 0x000fe20003f26270 */
[----:B------:R-:W-:Y:S02]  /*102a0*/  IMAD.MOV.U32 R13, RZ, RZ, RZ ;  /* 0x000000ffff0d7224 */ /* 0x000fe400078e00ff */
[----:B------:R-:W-:-:S10]  /*102b0*/  IMAD.MOV.U32 R5, RZ, RZ, R17 ;  /* 0x000000ffff057224 */ /* 0x000fd400078e0011 */
[----:B------:R-:W-:Y:S01]  /*102c0*/  @P1 IADD3 R13, -R17, RZ, RZ ;  /* 0x000000ff110d1210 */ /* 0x000fe20007ffe1ff */
[----:B------:R-:W-:-:S03]  /*102d0*/  @P1 IMAD.MOV R5, RZ, RZ, -R17 ;  /* 0x000000ffff051224 */ /* 0x000fc600078e0a11 */
[----:B------:R-:W-:Y:S01]  /*102e0*/  IADD3 R15, P0, R13, R2, RZ ;  /* 0x000000020d0f7210 */ /* 0x000fe20007f1e0ff */
[----:B------:R-:W-:-:S03]  /*102f0*/  IMAD.WIDE R4, R5, 0x2, R46 ;  /* 0x0000000205047825 */ /* 0x000fc600078e022e */
[----:B------:R-:W-:Y:S01]  /*10300*/  LEA.HI.X.SX32 R13, R13, R3, 0x1, P0 ;  /* 0x000000030d0d7211 */ /* 0x000fe200000f0eff */
[----:B------:R-:W-:Y:S01]  /*10310*/  IMAD.MOV.U32 R21, RZ, RZ, RZ ;  /* 0x000000ffff157224 */ /* 0x000fe200078e00ff */
[----:B------:R-:W-:Y:S01]  /*10320*/  LEA R12, P0, R15, R30, 0x1 ;  /* 0x0000001e0f0c7211 */ /* 0x000fe200078008ff */
[----:B------:R-:W3:Y:S01]  /*10330*/  LD.E.128 R4, desc[UR6][R4.64] ;  /* 0x0000000604047980 */ /* 0x000ee2000c101d00 */
[----:B------:R-:W-:Y:S02]  /*10340*/  @P1 IADD3 R21, -R17, RZ, RZ ;  /* 0x000000ff11151210 */ /* 0x000fe40007ffe1ff */
[----:B------:R-:W-:Y:S02]  /*10350*/  LEA.HI.X R13, R15, R31, R13, 0x1, P0 ;  /* 0x0000001f0f0d7211 */ /* 0x000fe400000f0c0d */
[----:B------:R-:W-:-:S04]  /*10360*/  IADD3 R23, P0, R21, R2, RZ ;  /* 0x0000000215177210 */ /* 0x000fc80007f1e0ff */
[----:B------:R-:W4:Y:S01]  /*10370*/  LD.E.128 R12, desc[UR6][R12.64] ;  /* 0x000000060c0c7980 */ /* 0x000f22000c101d00 */
[----:B------:R-:W-:Y:S02]  /*10380*/  LEA.HI.X.SX32 R21, R21, R3, 0x1, P0 ;  /* 0x0000000315157211 */ /* 0x000fe400000f0eff */
[----:B------:R-:W-:-:S04]  /*10390*/  LEA R20, P0, R23, R32, 0x1 ;  /* 0x0000002017147211 */ /* 0x000fc800078008ff */
[----:B------:R-:W-:-:S06]  /*103a0*/  LEA.HI.X R21, R23, R33, R21, 0x1, P0 ;  /* 0x0000002117157211 */ /* 0x000fcc00000f0c15 */
[----:B------:R-:W2:Y:S01]  /*103b0*/  LD.E.128 R20, desc[UR6][R20.64] ;  /* 0x0000000614147980 */ /* 0x000ea2000c101d00 */
[C---:B-----5:R-:W-:Y:S01]  /*103c0*/  LOP3.LUT R16, R25.reuse, 0xffff0000, RZ, 0xc0, !PT ;  /* 0xffff000019107812 */ /* 0x060fe200078ec0ff */
[----:B------:R-:W-:Y:S01]  /*103d0*/  IMAD.U32 R40, R24, 0x10000, RZ ;  /* 0x0001000018287824 */ /* 0x000fe200078e00ff */
[----:B------:R-:W-:Y:S01]  /*103e0*/  SHF.L.U32 R42, R25, 0x10, RZ ;  /* 0x00000010192a7819 */ /* 0x000fe200000006ff */
[----:B------:R-:W-:Y:S01]  /*103f0*/  IMAD.U32 R41, R26, 0x10000, RZ ;  /* 0x000100001a297824 */ /* 0x000fe200078e00ff */
[C---:B------:R-:W-:Y:S02]  /*10400*/  LOP3.LUT R25, R27.reuse, 0xffff0000, RZ, 0xc0, !PT ;  /* 0xffff00001b197812 */ /* 0x040fe400078ec0ff */
[----:B------:R-:W-:Y:S02]  /*10410*/  SHF.L.U32 R44, R27, 0x10, RZ ;  /* 0x000000101b2c7819 */ /* 0x000fe400000006ff */
[----:B------:R-:W-:Y:S02]  /*10420*/  LOP3.LUT R24, R24, 0xffff0000, RZ, 0xc0, !PT ;  /* 0xffff000018187812 */ /* 0x000fe400078ec0ff */
[----:B------:R-:W-:Y:S01]  /*10430*/  LOP3.LUT R26, R26, 0xffff0000, RZ, 0xc0, !PT ;  /* 0xffff00001a1a7812 */ /* 0x000fe200078ec0ff */
[C---:B---3--:R-:W-:Y:S01]  /*10440*/  IMAD.U32 R43, R4.reuse, 0x10000, RZ ;  /* 0x00010000042b7824 */ /* 0x048fe200078e00ff */
[----:B------:R-:W-:Y:S01]  /*10450*/  LOP3.LUT R27, R4, 0xffff0000, RZ, 0xc0, !PT ;  /* 0xffff0000041b7812 */ /* 0x000fe200078ec0ff */
[----:B------:R-:W-:Y:S01]  /*10460*/  IMAD.U32 R45, R6, 0x10000, RZ ;  /* 0x00010000062d7824 */ /* 0x000fe200078e00ff */
[----:B------:R-:W-:-:S02]  /*10470*/  SHF.L.U32 R4, R5, 0x10, RZ ;  /* 0x0000001005047819 */ /* 0x000fc400000006ff */
[----:B------:R-:W-:Y:S02]  /*10480*/  LOP3.LUT R48, R5, 0xffff0000, RZ, 0xc0, !PT ;  /* 0xffff000005307812 */ /* 0x000fe400078ec0ff */
[C---:B------:R-:W-:Y:S02]  /*10490*/  SHF.L.U32 R5, R7.reuse, 0x10, RZ ;  /* 0x0000001007057819 */ /* 0x040fe400000006ff */
[----:B------:R-:W-:Y:S01]  /*104a0*/  LOP3.LUT R49, R7, 0xffff0000, RZ, 0xc0, !PT ;  /* 0xffff000007317812 */ /* 0x000fe200078ec0ff */
[----:B----4-:R-:W-:Y:S01]  /*104b0*/  IMAD.U32 R50, R12, 0x10000, RZ ;  /* 0x000100000c327824 */ /* 0x010fe200078e00ff */
[C---:B------:R-:W-:Y:S01]  /*104c0*/  SHF.L.U32 R7, R13.reuse, 0x10, RZ ;  /* 0x000000100d077819 */ /* 0x040fe200000006ff */
        /* <DEDUP_REMOVED lines=10> */
[----:B------:R-:W-:Y:S01]  /*10570*/  @!P1 FADD.FTZ R13, -R13, -RZ ;  /* 0x800000ff0d0d9221 */ /* 0x000fe20000010100 */
[----:B------:R-:W-:Y:S01]  /*10580*/  LOP3.LUT R56, R15, 0xffff0000, RZ, 0xc0, !PT ;  /* 0xffff00000f387812 */ /* 0x000fe200078ec0ff */
[----:B------:R-:W-:Y:S01]  /*10590*/  @!P1 FADD.FTZ R14, -R14, -RZ ;  /* 0x800000ff0e0e9221 */ /* 0x000fe20000010100 */
[----:B------:R-:W-:Y:S01]  /*105a0*/  FMUL.FTZ R27, R27, R12 ;  /* 0x0000000c1b1b7220 */ /* 0x000fe20000410000 */
[----:B------:R-:W-:Y:S01]  /*105b0*/  @!P1 FADD.FTZ R52, -R52, -RZ ;  /* 0x800000ff34349221 */ /* 0x000fe20000010100 */
[----:B------:R-:W-:Y:S01]  /*105c0*/  FMUL.FTZ R13, R6, R13 ;  /* 0x0000000d060d7220 */ /* 0x000fe20000410000 */
[----:B------:R-:W-:Y:S01]  /*105d0*/  @!P1 FADD.FTZ R56, -R56, -RZ ;  /* 0x800000ff38389221 */ /* 0x000fe20000010100 */
[----:B------:R-:W-:Y:S01]  /*105e0*/  FMUL.FTZ R7, R4, R7 ;  /* 0x0000000704077220 */ /* 0x000fe20000410000 */
[C---:B--2---:R-:W-:Y:S01]  /*105f0*/  IMAD.U32 R12, R20.reuse, 0x10000, RZ ;  /* 0x00010000140c7824 */ /* 0x044fe200078e00ff */
[----:B------:R-:W-:Y:S01]  /*10600*/  LOP3.LUT R6, R20, 0xffff0000, RZ, 0xc0, !PT ;  /* 0xffff000014067812 */ /* 0x000fe200078ec0ff */
[----:B------:R-:W-:Y:S01]  /*10610*/  FMUL.FTZ R5, R5, R14 ;  /* 0x0000000e05057220 */ /* 0x000fe20000410000 */
[----:B------:R-:W-:Y:S01]  /*10620*/  SHF.L.U32 R4, R21, 0x10, RZ ;  /* 0x0000001015047819 */ /* 0x000fe200000006ff */
[C---:B------:R-:W-:Y:S01]  /*10630*/  IMAD.U32 R20, R22.reuse, 0x10000, RZ ;  /* 0x0001000016147824 */ /* 0x040fe200078e00ff */
[----:B------:R-:W-:Y:S01]  /*10640*/  LOP3.LUT R15, R22, 0xffff0000, RZ, 0xc0, !PT ;  /* 0xffff0000160f7812 */ /* 0x000fe200078ec0ff */
[----:B------:R-:W-:Y:S01]  /*10650*/  FMUL.FTZ R43, R43, R50 ;  /* 0x000000322b2b7220 */ /* 0x000fe20000410000 */
[----:B------:R-:W-:Y:S01]  /*10660*/  LOP3.LUT R21, R21, 0xffff0000, RZ, 0xc0, !PT ;  /* 0xffff000015157812 */ /* 0x000fe200078ec0ff */
[----:B------:R-:W-:Y:S01]  /*10670*/  FMUL.FTZ R51, R48, R51 ;  /* 0x0000003330337220 */ /* 0x000fe20000410000 */
[----:B------:R-:W-:Y:S01]  /*10680*/  SHF.L.U32 R14, R23, 0x10, RZ ;  /* 0x00000010170e7819 */ /* 0x000fe200000006ff */
[----:B------:R-:W-:Y:S01]  /*10690*/  FMUL.FTZ R52, R45, R52 ;  /* 0x000000342d347220 */ /* 0x000fe20000410000 */
[----:B------:R-:W-:Y:S01]  /*106a0*/  LOP3.LUT R22, R23, 0xffff0000, RZ, 0xc0, !PT ;  /* 0xffff000017167812 */ /* 0x000fe200078ec0ff */
[----:B------:R-:W-:Y:S01]  /*106b0*/  FMUL.FTZ R56, R49, R56 ;  /* 0x0000003831387220 */ /* 0x000fe20000410000 */
[----:B------:R-:W-:Y:S01]  /*106c0*/  FFMA.FTZ R12, R40, R12, R43 ;  /* 0x0000000c280c7223 */ /* 0x000fe2000001002b */
[----:B------:R-:W-:Y:S01]  /*106d0*/  FFMA.FTZ R27, R24, R6, R27 ;  /* 0x00000006181b7223 */ /* 0x000fe2000001001b */
[----:B------:R-:W-:Y:S01]  /*106e0*/  FFMA.FTZ R4, R42, R4, R7 ;  /* 0x000000042a047223 */ /* 0x000fe20000010007 */
[----:B------:R-:W-:Y:S01]  /*106f0*/  FFMA.FTZ R21, R16, R21, R51 ;  /* 0x0000001510157223 */ /* 0x000fe20000010033 */
[----:B------:R-:W-:Y:S01]  /*10700*/  FFMA.FTZ R20, R41, R20, R52 ;  /* 0x0000001429147223 */ /* 0x000fe20000010034 */
[----:B------:R-:W-:Y:S01]  /*10710*/  FFMA.FTZ R5, R44, R14, R5 ;  /* 0x0000000e2c057223 */ /* 0x000fe20000010005 */
[----:B------:R-:W-:Y:S01]  /*10720*/  FFMA.FTZ R22, R25, R22, R56 ;  /* 0x0000001619167223 */ /* 0x000fe20000010038 */
[----:B------:R-:W-:Y:S01]  /*10730*/  FFMA.FTZ R13, R26, R15, R13 ;  /* 0x0000000f1a0d7223 */ /* 0x000fe2000001000d */
[----:B------:R-:W-:-:S02]  /*10740*/  F2FP.BF16.F32.PACK_AB R24, R27, R12 ;  /* 0x0000000c1b18723e */ /* 0x000fc400000010ff */
[----:B------:R-:W-:Y:S02]  /*10750*/  F2FP.BF16.F32.PACK_AB R25, R21, R4 ;  /* 0x000000041519723e */ /* 0x000fe400000010ff */
[----:B------:R-:W-:Y:S02]  /*10760*/  F2FP.BF16.F32.PACK_AB R27, R22, R5 ;  /* 0x00000005161b723e */ /* 0x000fe400000010ff */
[----:B------:R-:W-:Y:S02]  /*10770*/  F2FP.BF16.F32.PACK_AB R26, R13, R20 ;  /* 0x000000140d1a723e */ /* 0x000fe400000010ff */
.L_x_1077:
[----:B------:R-:W-:Y:S05]  /*10780*/  BSYNC B0 ;  /* 0x0000000000007941 */ /* 0x000fea0003800000 */
.L_x_1076:
[----:B-----5:R3:W-:Y:S02]  /*10790*/  STS.128 [R243], R24 ;  /* 0x00000018f3007388 */ /* 0x0207e40000000c00 */
.L_x_1075:
[----:B------:R-:W-:Y:S05]  /*107a0*/  BSYNC B1 ;  /* 0x0000000000017941 */ /* 0x000fea0003800000 */
.L_x_1074:
[----:B------:R-:W-:-:S13]  /*107b0*/  ISETP.GE.AND P0, PT, R9, R8, PT ;  /* 0x000000080900720c */ /* 0x000fda0003f06270 */
[----:B------:R4:W-:Y:S01]  /*107c0*/  @P0 STS.128 [R243+0x2000], RZ ;  /* 0x002000fff3000388 */ /* 0x0009e20000000c00 */
[----:B------:R-:W-:Y:S05]  /*107d0*/  @P0 BRA `(.L_x_1073) ;  /* 0x0000000400540947 */ /* 0x000fea0003800000 */
[----:B---3--:R3:W5:Y:S01]  /*107e0*/  LD.E.128 R24, desc[UR6][R46.64+0x80] ;  /* 0x000080062e187980 */ /* 0x008762000c101d00 */
        /* <DEDUP_REMOVED lines=13> */
[----:B------:R-:W2:Y:S01]  /*108c0*/  LD.E.128 R4, desc[UR6][R4.64+0x80] ;  /* 0x0000800604047980 */ /* 0x000ea2000c101d00 */
[----:B------:R-:W-:Y:S02]  /*108d0*/  @P1 IADD3 R21, -R17, RZ, RZ ;  /* 0x000000ff11151210 */ /* 0x000fe40007ffe1ff */
[----:B------:R-:W-:Y:S02]  /*108e0*/  LEA.HI.X R15, R13, R31, R12, 0x1, P0 ;  /* 0x0000001f0d0f7211 */ /* 0x000fe400000f0c0c */
[----:B------:R-:W-:-:S04]  /*108f0*/  IADD3 R23, P0, R21, R2, RZ ;  /* 0x0000000215177210 */ /* 0x000fc80007f1e0ff */
[----:B------:R-:W4:Y:S01]  /*10900*/  LD.E.128 R12, desc[UR6][R14.64+0x80] ;  /* 0x000080060e0c7980 */ /* 0x000f22000c101d00 */
[----:B------:R-:W-:Y:S02]  /*10910*/  LEA.HI.X.SX32 R21, R21, R3, 0x1, P0 ;  /* 0x0000000315157211 */ /* 0x000fe400000f0eff */
[----:B------:R-:W-:-:S04]  /*10920*/  LEA R20, P0, R23, R32, 0x1 ;  /* 0x0000002017147211 */ /* 0x000fc800078008ff */
[----:B------:R-:W-:-:S06]  /*10930*/  LEA.HI.X R21, R23, R33, R21, 0x1, P0 ;  /* 0x0000002117157211 */ /* 0x000fcc00000f0c15 */
[----:B------:R-:W4:Y:S01]  /*10940*/  LD.E.128 R20, desc[UR6][R20.64+0x80] ;  /* 0x0000800614147980 */ /* 0x000f22000c101d00 */
        /* <DEDUP_REMOVED lines=8> */
[C---:B--2---:R-:W-:Y:S01]  /*109d0*/  IMAD.U32 R43, R4.reuse, 0x10000, RZ ;  /* 0x00010000042b7824 */ /* 0x044fe200078e00ff */
[----:B------:R-:W-:Y:S01]  /*109e0*/  LOP3.LUT R27, R4, 0xffff0000, RZ, 0xc0, !PT ;  /* 0xffff0000041b7812 */ /* 0x000fe200078ec0ff */
[----:B------:R-:W-:Y:S01]  /*109f0*/  IMAD.U32 R45, R6, 0x10000, RZ ;  /* 0x00010000062d7824 */ /* 0x000fe200078e00ff */
[----:B------:R-:W-:-:S02]  /*10a00*/  SHF.L.U32 R4, R5, 0x10, RZ ;  /* 0x0000001005047819 */ /* 0x000fc400000006ff */
[----:B---3--:R-:W-:Y:S02]  /*10a10*/  LOP3.LUT R46, R5, 0xffff0000, RZ, 0xc0, !PT ;  /* 0xffff0000052e7812 */ /* 0x008fe400078ec0ff */
        /* <DEDUP_REMOVED lines=22> */
[C---:B------:R-:W-:Y:S01]  /*10b80*/  IMAD.U32 R12, R20.reuse, 0x10000, RZ ;  /* 0x00010000140c7824 */ /* 0x040fe200078e00ff */
        /* <DEDUP_REMOVED lines=24> */
.L_x_1079:
[----:B------:R-:W-:Y:S05]  /*10d10*/  BSYNC B0 ;  /* 0x0000000000007941 */ /* 0x000fea0003800000 */
.L_x_1078:
[----:B-----5:R1:W-:Y:S02]  /*10d20*/  STS.128 [R243+0x2000], R24 ;  /* 0x00200018f3007388 */ /* 0x0203e40000000c00 */
.L_x_1073:
[----:B------:R-:W-:Y:S05]  /*10d30*/  BSYNC B2 ;  /* 0x0000000000027941 */ /* 0x000fea0003800000 */
.L_x_1072:
[----:B------:R-:W-:Y:S01]  /*10d40*/  VIADD R16, R186, 0x10 ;  /* 0x00000010ba107836 */ /* 0x000fe20000000000 */
[----:B------:R-:W-:Y:S04]  /*10d50*/  BSSY B2, `(.L_x_1080) ;  /* 0x00000bd000027945 */ /* 0x000fe80003800000 */
[----:B------:R-:W-:-:S04]  /*10d60*/  ISETP.GE.AND P0, PT, R16, R29, PT ;  /* 0x0000001d1000720c */ /* 0x000fc80003f06270 */
[----:B------:R-:W-:-:S13]  /*10d70*/  ISETP.LT.OR P0, PT, R68, -0x87, P0 ;  /* 0xffffff794400780c */ /* 0x000fda0000701670 */
[----:B------:R-:W-:Y:S05]  /*10d80*/  @P0 BRA `(.L_x_1081) ;  /* 0x0000000800e40947 */ /* 0x000fea0003800000 */
[----:B------:R-:W-:Y:S01]  /*10d90*/  ISETP.GE.AND P0, PT, R18, R8, PT ;  /* 0x000000081200720c */ /* 0x000fe20003f06270 */
[----:B------:R-:W-:-:S12]  /*10da0*/  BSSY B1, `(.L_x_1082) ;  /* 0x000005b000017945 */ /* 0x000fd80003800000 */
[----:B------:R1:W-:Y:S01]  /*10db0*/  @P0 STS.128 [R243+0x800], RZ ;  /* 0x000800fff3000388 */ /* 0x0003e20000000c00 */
[----:B------:R-:W-:Y:S05]  /*10dc0*/  @P0 BRA `(.L_x_1083) ;  /* 0x0000000400600947 */ /* 0x000fea0003800000 */
[----:B-1-3--:R1:W5:Y:S01]  /*10dd0*/  LD.E.128 R24, desc[UR6][R38.64] ;  /* 0x0000000626187980 */ /* 0x00a362000c101d00 */
[----:B------:R-:W-:Y:S01]  /*10de0*/  ISETP.GE.AND P0, PT, R18, R0, PT ;  /* 0x000000001200720c */ /* 0x000fe20003f06270 */
[----:B------:R-:W-:-:S12]  /*10df0*/  BSSY B0, `(.L_x_1084) ;  /* 0x0000054000007945 */ /* 0x000fd80003800000 */
[----:B------:R-:W-:Y:S05]  /*10e00*/  @P0 BRA `(.L_x_1085) ;  /* 0x0000000400480947 */ /* 0x000fea0003800000 */
[-C--:B------:R-:W-:Y:S01]  /*10e10*/  ISETP.GE.AND P0, PT, R18, R17.reuse, PT ;  /* 0x000000111200720c */ /* 0x080fe20003f06270 */
[----:B------:R-:W-:Y:S01]  /*10e20*/  IMAD.MOV.U32 R7, RZ, RZ, RZ ;  /* 0x000000ffff077224 */ /* 0x000fe200078e00ff */
[C---:B------:R-:W-:Y:S02]  /*10e30*/  IADD3 R21, P1, R28.reuse, R2, RZ ;  /* 0x000000021c157210 */ /* 0x040fe40007f3e0ff */
[----:B------:R-:W-:Y:S02]  /*10e40*/  MOV R5, R17 ;  /* 0x0000001100057202 */ /* 0x000fe40000000f00 */
[----:B------:R-:W-:-:S07]  /*10e50*/  LEA.HI.X.SX32 R20, R28, R3, 0x1, P1 ;  /* 0x000000031c147211 */ /* 0x000fce00008f0eff */
[--C-:B------:R-:W-:Y:S02]  /*10e60*/  @P0 IMAD.MOV R7, RZ, RZ, -R17.reuse ;  /* 0x000000ffff070224 */ /* 0x100fe400078e0a11 */
[----:B------:R-:W-:Y:S02]  /*10e70*/  IMAD.MOV.U32 R22, RZ, RZ, RZ ;  /* 0x000000ffff167224 */ /* 0x000fe400078e00ff */
[----:B------:R-:W-:Y:S01]  /*10e80*/  @P0 IMAD.MOV R5, RZ, RZ, -R17 ;  /* 0x000000ffff050224 */ /* 0x000fe200078e0a11 */
[----:B------:R-:W-:Y:S02]  /*10e90*/  IADD3 R13, P1, R7, R21, RZ ;  /* 0x00000015070d7210 */ /* 0x000fe40007f3e0ff */
[----:B------:R-:W-:Y:S02]  /*10ea0*/  @P0 IADD3 R22, -R17, RZ, RZ ;  /* 0x000000ff11160210 */ /* 0x000fe40007ffe1ff */
[----:B------:R-:W-:Y:S02]  /*10eb0*/  LEA.HI.X.SX32 R7, R7, R20, 0x1, P1 ;  /* 0x0000001407077211 */ /* 0x000fe400008f0eff */
[----:B------:R-:W-:Y:S01]  /*10ec0*/  LEA R12, P1, R13, R30, 0x1 ;  /* 0x0000001e0d0c7211 */ /* 0x000fe200078208ff */
[----:B------:R-:W-:-:S03]  /*10ed0*/  IMAD.WIDE R4, R5, 0x2, R38 ;  /* 0x0000000205047825 */ /* 0x000fc600078e0226 */
[----:B------:R-:W-:Y:S02]  /*10ee0*/  LEA.HI.X R13, R13, R31, R7, 0x1, P1 ;  /* 0x0000001f0d0d7211 */ /* 0x000fe400008f0c07 */
[C---:B------:R-:W-:Y:S01]  /*10ef0*/  IADD3 R21, P1, R22.reuse, R21, RZ ;  /* 0x0000001516157210 */ /* 0x040fe20007f3e0ff */
[----:B------:R-:W3:Y:S03]  /*10f00*/  LD.E.128 R4, desc[UR6][R4.64] ;  /* 0x0000000604047980 */ /* 0x000ee6000c101d00 */
[----:B------:R-:W-:Y:S01]  /*10f10*/  LEA.HI.X.SX32 R20, R22, R20, 0x1, P1 ;  /* 0x0000001416147211 */ /* 0x000fe200008f0eff */
[----:B------:R-:W2:Y:S01]  /*10f20*/  LD.E.128 R12, desc[UR6][R12.64] ;  /* 0x000000060c0c7980 */ /* 0x000ea2000c101d00 */
[----:B------:R-:W-:-:S04]  /*10f30*/  LEA R22, P1, R21, R32, 0x1 ;  /* 0x0000002015167211 */ /* 0x000fc800078208ff */
[----:B------:R-:W-:-:S06]  /*10f40*/  LEA.HI.X R23, R21, R33, R20, 0x1, P1 ;  /* 0x0000002115177211 */ /* 0x000fcc00008f0c14 */
[----:B------:R-:W4:Y:S01]  /*10f50*/  LD.E.128 R20, desc[UR6][R22.64] ;  /* 0x0000000616147980 */ /* 0x000f22000c101d00 */
[C---:B-----5:R-:W-:Y:S01]  /*10f60*/  IMAD.U32 R41, R24.reuse, 0x10000, RZ ;  /* 0x0001000018297824 */ /* 0x060fe200078e00ff */
[----:B------:R-:W-:Y:S01]  /*10f70*/  LOP3.LUT R40, R24, 0xffff0000, RZ, 0xc0, !PT ;  /* 0xffff000018287812 */ /* 0x000fe200078ec0ff */
[C---:B------:R-:W-:Y:S01]  /*10f80*/  IMAD.U32 R43, R25.reuse, 0x10000, RZ ;  /* 0x00010000192b7824 */ /* 0x040fe200078e00ff */
[----:B------:R-:W-:Y:S01]  /*10f90*/  LOP3.LUT R24, R25, 0xffff0000, RZ, 0xc0, !PT ;  /* 0xffff000019187812 */ /* 0x000fe200078ec0ff */
[C---:B------:R-:W-:Y:S01]  /*10fa0*/  IMAD.U32 R45, R27.reuse, 0x10000, RZ ;  /* 0x000100001b2d7824 */ /* 0x040fe200078e00ff */
[----:B------:R-:W-:Y:S02]  /*10fb0*/  LOP3.LUT R25, R27, 0xffff0000, RZ, 0xc0, !PT ;  /* 0xffff00001b197812 */ /* 0x000fe400078ec0ff */
[C---:B------:R-:W-:Y:S02]  /*10fc0*/  SHF.L.U32 R42, R26.reuse, 0x10, RZ ;  /* 0x000000101a2a7819 */ /* 0x040fe400000006ff */
[----:B------:R-:W-:-:S02]  /*10fd0*/  LOP3.LUT R26, R26, 0xffff0000, RZ, 0xc0, !PT ;  /* 0xffff00001a1a7812 */ /* 0x000fc400078ec0ff */
[----:B---3--:R-:W-:Y:S02]  /*10fe0*/  SHF.L.U32 R51, R4, 0x10, RZ ;  /* 0x0000001004337819 */ /* 0x008fe400000006ff */
[C---:B--2---:R-:W-:Y:S02]  /*10ff0*/  SHF.L.U32 R44, R12.reuse, 0x10, RZ ;  /* 0x000000100c2c7819 */ /* 0x044fe400000006ff */
[----:B------:R-:W-:Y:S01]  /*11000*/  LOP3.LUT R27, R12, 0xffff0000, RZ, 0xc0, !PT ;  /* 0xffff00000c1b7812 */ /* 0x000fe200078ec0ff */
[C---:B------:R-:W-:Y:S01]  /*11010*/  IMAD.U32 R12, R13.reuse, 0x10000, RZ ;  /* 0x000100000d0c7824 */ /* 0x040fe200078e00ff */
[----:B------:R-:W-:Y:S01]  /*11020*/  LOP3.LUT R47, R13, 0xffff0000, RZ, 0xc0, !PT ;  /* 0xffff00000d2f7812 */ /* 0x000fe200078ec0ff */
[C---:B------:R-:W-:Y:S01]  /*11030*/  IMAD.U32 R13, R15.reuse, 0x10000, RZ ;  /* 0x000100000f0d7824 */ /* 0x040fe200078e00ff */
[----:B------:R-:W-:Y:S01]  /*11040*/  LOP3.LUT R15, R15, 0xffff0000, RZ, 0xc0, !PT ;  /* 0xffff00000f0f7812 */ /* 0x000fe200078ec0ff */
[----:B------:R-:W-:Y:S01]  /*11050*/  IMAD.U32 R49, R5, 0x10000, RZ ;  /* 0x0001000005317824 */ /* 0x000fe200078e00ff */
[----:B------:R-:W-:Y:S01]  /*11060*/  SHF.L.U32 R46, R14, 0x10, RZ ;  /* 0x000000100e2e7819 */ /* 0x000fe200000006ff */
[----:B------:R-:W-:Y:S01]  /*11070*/  @!P0 FADD.FTZ R27, -R27, -RZ ;  /* 0x800000ff1b1b8221 */ /* 0x000fe20000010100 */
[----:B------:R-:W-:-:S02]  /*11080*/  LOP3.LUT R4, R4, 0xffff0000, RZ, 0xc0, !PT ;  /* 0xffff000004047812 */ /* 0x000fc400078ec0ff */
[----:B------:R-:W-:Y:S02]  /*11090*/  LOP3.LUT R14, R14, 0xffff0000, RZ, 0xc0, !PT ;  /* 0xffff00000e0e7812 */ /* 0x000fe400078ec0ff */
[----:B------:R-:W-:Y:S01]  /*110a0*/  LOP3.LUT R48, R5, 0xffff0000, RZ, 0xc0, !PT ;  /* 0xffff000005307812 */ /* 0x000fe200078ec0ff */
[----:B------:R-:W-:Y:S01]  /*110b0*/  @!P0 FADD.FTZ R13, -R13, -RZ ;  /* 0x800000ff0d0d8221 */ /* 0x000fe20000010100 */
[C---:B------:R-:W-:Y:S02]  /*110c0*/  SHF.L.U32 R57, R6.reuse, 0x10, RZ ;  /* 0x0000001006397819 */ /* 0x040fe400000006ff */
[----:B------:R-:W-:Y:S01]  /*110d0*/  LOP3.LUT R5, R6, 0xffff0000, RZ, 0xc0, !PT ;  /* 0xffff000006057812 */ /* 0x000fe200078ec0ff */
[C---:B------:R-:W-:Y:S01]  /*110e0*/  IMAD.U32 R6, R7.reuse, 0x10000, RZ ;  /* 0x0001000007067824 */ /* 0x040fe200078e00ff */
[----:B------:R-:W-:Y:S01]  /*110f0*/  LOP3.LUT R50, R7, 0xffff0000, RZ, 0xc0, !PT ;  /* 0xffff000007327812 */ /* 0x000fe200078ec0ff */
[----:B------:R-:W-:Y:S01]  /*11100*/  @!P0 FADD.FTZ R12, -R12, -RZ ;  /* 0x800000ff0c0c8221 */ /* 0x000fe20000010100 */
[----:B------:R-:W-:Y:S01]  /*11110*/  @!P0 FADD.FTZ R47, -R47, -RZ ;  /* 0x800000ff2f2f8221 */ /* 0x000fe20000010100 */
[----:B------:R-:W-:Y:S01]  /*11120*/  @!P0 FADD.FTZ R15, -R15, -RZ ;  /* 0x800000ff0f0f8221 */ /* 0x000fe20000010100 */
[----:B------:R-:W-:Y:S01]  /*11130*/  FMUL.FTZ R27, R4, R27 ;  /* 0x0000001b041b7220 */ /* 0x000fe20000410000 */
[----:B------:R-:W-:Y:S01]  /*11140*/  @!P0 FADD.FTZ R14, -R14, -RZ ;  /* 0x800000ff0e0e8221 */ /* 0x000fe20000010100 */
[----:B----4-:R-:W-:-:S02]  /*11150*/  IMAD.U32 R4, R21, 0x10000, RZ ;  /* 0x0001000015047824 */ /* 0x010fc400078e00ff */
[----:B------:R-:W-:Y:S01]  /*11160*/  FMUL.FTZ R6, R6, R13 ;  /* 0x0000000d06067220 */ /* 0x000fe20000410000 */
[----:B------:R-:W-:Y:S01]  /*11170*/  LOP3.LUT R21, R21, 0xffff0000, RZ, 0xc0, !PT ;  /* 0xffff000015157812 */ /* 0x000fe200078ec0ff */
[----:B------:R-:W-:Y:S01]  /*11180*/  @!P0 FADD.FTZ R44, -R44, -RZ ;  /* 0x800000ff2c2c8221 */ /* 0x000fe20000010100 */
[----:B------:R-:W-:Y:S01]  /*11190*/  FMUL.FTZ R12, R49, R12 ;  /* 0x0000000c310c7220 */ /* 0x000fe20000410000 */
[----:B------:R-:W-:Y:S01]  /*111a0*/  FMUL.FTZ R47, R48, R47 ;  /* 0x0000002f302f7220 */ /* 0x000fe20000410000 */
[----:B------:R-:W-:Y:S01]  /*111b0*/  @!P0 FADD.FTZ R46, -R46, -RZ ;  /* 0x800000ff2e2e8221 */ /* 0x000fe20000010100 */
[----:B------:R-:W-:Y:S01]  /*111c0*/  FMUL.FTZ R50, R50, R15 ;  /* 0x0000000f32327220 */ /* 0x000fe20000410000 */
[C---:B------:R-:W-:Y:S02]  /*111d0*/  SHF.L.U32 R13, R20.reuse, 0x10, RZ ;  /* 0x00000010140d7819 */ /* 0x040fe400000006ff */
[----:B------:R-:W-:Y:S01]  /*111e0*/  LOP3.LUT R7, R20, 0xffff0000, RZ, 0xc0, !PT ;  /* 0xffff000014077812 */ /* 0x000fe200078ec0ff */
[----:B------:R-:W-:Y:S01]  /*111f0*/  FMUL.FTZ R5, R5, R14 ;  /* 0x0000000e05057220 */ /* 0x000fe20000410000 */
[----:B------:R-:W-:-:S02]  /*11200*/  SHF.L.U32 R20, R22, 0x10, RZ ;  /* 0x0000001016147819 */ /* 0x000fc400000006ff */
[----:B------:R-:W-:Y:S01]  /*11210*/  LOP3.LUT R15, R22, 0xffff0000, RZ, 0xc0, !PT ;  /* 0xffff0000160f7812 */ /* 0x000fe200078ec0ff */
[C---:B------:R-:W-:Y:S01]  /*11220*/  IMAD.U32 R14, R23.reuse, 0x10000, RZ ;  /* 0x00010000170e7824 */ /* 0x040fe200078e00ff */
[----:B------:R-:W-:Y:S01]  /*11230*/  LOP3.LUT R22, R23, 0xffff0000, RZ, 0xc0, !PT ;  /* 0xffff000017167812 */ /* 0x000fe200078ec0ff */
[----:B------:R-:W-:Y:S01]  /*11240*/  FMUL.FTZ R44, R51, R44 ;  /* 0x0000002c332c7220 */ /* 0x000fe20000410000 */
        /* <DEDUP_REMOVED lines=13> */
[----:B------:R-:W-:Y:S02]  /*11320*/  MOV R25, R21 ;  /* 0x0000001500197202 */ /* 0x000fe40000000f00 */
.L_x_1085:
[----:B------:R-:W-:Y:S05]  /*11330*/  BSYNC B0 ;  /* 0x0000000000007941 */ /* 0x000fea0003800000 */
.L_x_1084:
[----:B-----5:R3:W-:Y:S02]  /*11340*/  STS.128 [R243+0x800], R24 ;  /* 0x00080018f3007388 */ /* 0x0207e40000000c00 */
.L_x_1083:
[----:B------:R-:W-:Y:S05]  /*11350*/  BSYNC B1 ;  /* 0x0000000000017941 */ /* 0x000fea0003800000 */
.L_x_1082:
[----:B------:R-:W-:-:S13]  /*11360*/  ISETP.GE.AND P0, PT, R9, R8, PT ;  /* 0x000000080900720c */ /* 0x000fda0003f06270 */
[----:B------:R1:W-:Y:S01]  /*11370*/  @P0 STS.128 [R243+0x2800], RZ ;  /* 0x002800fff3000388 */ /* 0x0003e20000000c00 */
[----:B------:R-:W-:Y:S05]  /*11380*/  @P0 BRA `(.L_x_1081) ;  /* 0x0000000400640947 */ /* 0x000fea0003800000 */
[----:B-1-3--:R1:W5:Y:S01]  /*11390*/  LD.E.128 R24, desc[UR6][R38.64+0x80] ;  /* 0x0000800626187980 */ /* 0x00a362000c101d00 */
[----:B------:R-:W-:Y:S01]  /*113a0*/  ISETP.GE.AND P0, PT, R9, R0, PT ;  /* 0x000000000900720c */ /* 0x000fe20003f06270 */
[----:B------:R-:W-:-:S12]  /*113b0*/  BSSY B0, `(.L_x_1086) ;  /* 0x0000055000007945 */ /* 0x000fd80003800000 */
[----:B------:R-:W-:Y:S05]  /*113c0*/  @P0 BRA `(.L_x_1087) ;  /* 0x00000004004c0947 */ /* 0x000fea0003800000 */
[----:B------:R-:W-:Y:S01]  /*113d0*/  ISETP.GE.AND P0, PT, R9, R17, PT ;  /* 0x000000110900720c */ /* 0x000fe20003f06270 */
[----:B------:R-:W-:Y:S02]  /*113e0*/  VIADD R20, R28, 0x40 ;  /* 0x000000401c147836 */ /* 0x000fe40000000000 */
[----:B------:R-:W-:Y:S02]  /*113f0*/  IMAD.MOV.U32 R7, RZ, RZ, RZ ;  /* 0x000000ffff077224 */ /* 0x000fe400078e00ff */
[----:B------:R-:W-:Y:S01]  /*11400*/  IMAD.MOV.U32 R5, RZ, RZ, R17 ;  /* 0x000000ffff057224 */ /* 0x000fe200078e0011 */
[----:B------:R-:W-:-:S04]  /*11410*/  IADD3 R21, P1, R20, R2, RZ ;  /* 0x0000000214157210 */ /* 0x000fc80007f3e0ff */
[----:B------:R-:W-:-:S03]  /*11420*/  LEA.HI.X.SX32 R20, R20, R3, 0x1, P1 ;  /* 0x0000000314147211 */ /* 0x000fc600008f0eff */
[----:B------:R-:W-:Y:S01]  /*11430*/  @P0 IADD3 R7, -R17, RZ, RZ ;  /* 0x000000ff11070210 */ /* 0x000fe20007ffe1ff */
[----:B------:R-:W-:-:S03]  /*11440*/  @P0 IMAD.MOV R5, RZ, RZ, -R17 ;  /* 0x000000ffff050224 */ /* 0x000fc600078e0a11 */
[C---:B------:R-:W-:Y:S02]  /*11450*/  IADD3 R13, P1, R7.reuse, R21, RZ ;  /* 0x00000015070d7210 */ /* 0x040fe40007f3e0ff */
[----:B------:R-:W-:Y:S02]  /*11460*/  MOV R22, RZ ;  /* 0x000000ff00167202 */ /* 0x000fe40000000f00 */
[----:B------:R-:W-:Y:S01]  /*11470*/  LEA.HI.X.SX32 R7, R7, R20, 0x1, P1 ;  /* 0x0000001407077211 */ /* 0x000fe200008f0eff */
[----:B------:R-:W-:Y:S01]  /*11480*/  @P0 IMAD.MOV R22, RZ, RZ, -R17 ;  /* 0x000000ffff160224 */ /* 0x000fe200078e0a11 */
[----:B------:R-:W-:-:S04]  /*11490*/  LEA R12, P1, R13, R30, 0x1 ;  /* 0x0000001e0d0c7211 */ /* 0x000fc800078208ff */
[----:B------:R-:W-:Y:S02]  /*114a0*/  LEA.HI.X R13, R13, R31, R7, 0x1, P1 ;  /* 0x0000001f0d0d7211 */ /* 0x000fe400008f0c07 */
[----:B------:R-:W-:Y:S01]  /*114b0*/  IADD3 R21, P1, R22, R21, RZ ;  /* 0x0000001516157210 */ /* 0x000fe20007f3e0ff */
[----:B------:R-:W-:-:S03]  /*114c0*/  IMAD.WIDE R4, R5, 0x2, R38 ;  /* 0x0000000205047825 */ /* 0x000fc600078e0226 */
[----:B------:R-:W3:Y:S01]  /*114d0*/  LD.E.128 R12, desc[UR6][R12.64] ;  /* 0x000000060c0c7980 */ /* 0x000ee2000c101d00 */
[----:B------:R-:W-:Y:S02]  /*114e0*/  LEA.HI.X.SX32 R20, R22, R20, 0x1, P1 ;  /* 0x0000001416147211 */ /* 0x000fe400008f0eff */
[C---:B------:R-:W-:Y:S01]  /*114f0*/  LEA R22, P1, R21.reuse, R32, 0x1 ;  /* 0x0000002015167211 */ /* 0x040fe200078208ff */
[----:B------:R-:W2:Y:S03]  /*11500*/  LD.E.128 R4, desc[UR6][R4.64+0x80] ;  /* 0x0000800604047980 */ /* 0x000ea6000c101d00 */
[----:B------:R-:W-:-:S06]  /*11510*/  LEA.HI.X R23, R21, R33, R20, 0x1, P1 ;  /* 0x0000002115177211 */ /* 0x000fcc00008f0c14 */
[----:B------:R-:W4:Y:S01]  /*11520*/  LD.E.128 R20, desc[UR6][R22.64] ;  /* 0x0000000616147980 */ /* 0x000f22000c101d00 */
[C---:B-1---5:R-:W-:Y:S01]  /*11530*/  IMAD.U32 R38, R24.reuse, 0x10000, RZ ;  /* 0x0001000018267824 */ /* 0x062fe200078e00ff */
[----:B------:R-:W-:Y:S01]  /*11540*/  LOP3.LUT R28, R24, 0xffff0000, RZ, 0xc0, !PT ;  /* 0xffff0000181c7812 */ /* 0x000fe200078ec0ff */
[----:B------:R-:W-:Y:S01]  /*11550*/  IMAD.U32 R42, R27, 0x10000, RZ ;  /* 0x000100001b2a7824 */ /* 0x000fe200078e00ff */
[C---:B------:R-:W-:Y:S01]  /*11560*/  LOP3.LUT R24, R25.reuse, 0xffff0000, RZ, 0xc0, !PT ;  /* 0xffff000019187812 */ /* 0x040fe200078ec0ff */
[C---:B------:R-:W-:Y:S01]  /*11570*/  IMAD.U32 R39, R26.reuse, 0x10000, RZ ;  /* 0x000100001a277824 */ /* 0x040fe200078e00ff */
[----:B------:R-:W-:Y:S02]  /*11580*/  SHF.L.U32 R40, R25, 0x10, RZ ;  /* 0x0000001019287819 */ /* 0x000fe400000006ff */
[----:B------:R-:W-:Y:S02]  /*11590*/  LOP3.LUT R25, R27, 0xffff0000, RZ, 0xc0, !PT ;  /* 0xffff00001b197812 */ /* 0x000fe400078ec0ff */
[----:B------:R-:W-:-:S02]  /*115a0*/  LOP3.LUT R26, R26, 0xffff0000, RZ, 0xc0, !PT ;  /* 0xffff00001a1a7812 */ /* 0x000fc400078ec0ff */
[C---:B---3--:R-:W-:Y:S02]  /*115b0*/  SHF.L.U32 R41, R12.reuse, 0x10, RZ ;  /* 0x000000100c297819 */ /* 0x048fe400000006ff */
[----:B------:R-:W-:Y:S01]  /*115c0*/  LOP3.LUT R27, R12, 0xffff0000, RZ, 0xc0, !PT ;  /* 0xffff00000c1b7812 */ /* 0x000fe200078ec0ff */
[C---:B------:R-:W-:Y:S01]  /*115d0*/  IMAD.U32 R12, R13.reuse, 0x10000, RZ ;  /* 0x000100000d0c7824 */ /* 0x040fe200078e00ff */
[----:B------:R-:W-:Y:S01]  /*115e0*/  LOP3.LUT R44, R13, 0xffff0000, RZ, 0xc0, !PT ;  /* 0xffff00000d2c7812 */ /* 0x000fe200078ec0ff */
[----:B------:R-:W-:Y:S01]  /*115f0*/  IMAD.U32 R13, R15, 0x10000, RZ ;  /* 0x000100000f0d7824 */ /* 0x000fe200078e00ff */
[C---:B------:R-:W-:Y:S01]  /*11600*/  SHF.L.U32 R43, R14.reuse, 0x10, RZ ;  /* 0x000000100e2b7819 */ /* 0x040fe200000006ff */
[----:B--2---:R-:W-:Y:S01]  /*11610*/  IMAD.U32 R45, R5, 0x10000, RZ ;  /* 0x00010000052d7824 */ /* 0x004fe200078e00ff */
        /* <DEDUP_REMOVED lines=9> */
[----:B------:R-:W-:Y:S01]  /*116b0*/  IMAD.U32 R6, R7, 0x10000, RZ ;  /* 0x0001000007067824 */ /* 0x000fe200078e00ff */
[----:B------:R-:W-:Y:S01]  /*116c0*/  SHF.L.U32 R46, R4, 0x10, RZ ;  /* 0x00000010042e7819 */ /* 0x000fe200000006ff */
[----:B------:R-:W-:Y:S01]  /*116d0*/  @!P0 FADD.FTZ R14, -R14, -RZ ;  /* 0x800000ff0e0e8221 */ /* 0x000fe20000010100 */
[----:B------:R-:W-:Y:S01]  /*116e0*/  LOP3.LUT R4, R4, 0xffff0000, RZ, 0xc0, !PT ;  /* 0xffff000004047812 */ /* 0x000fe200078ec0ff */
[----:B------:R-:W-:Y:S01]  /*116f0*/  @!P0 FADD.FTZ R15, -R15, -RZ ;  /* 0x800000ff0f0f8221 */ /* 0x000fe20000010100 */
[----:B------:R-:W-:Y:S01]  /*11700*/  LOP3.LUT R50, R7, 0xffff0000, RZ, 0xc0, !PT ;  /* 0xffff000007327812 */ /* 0x000fe200078ec0ff */
[----:B------:R-:W-:Y:S01]  /*11710*/  FMUL.FTZ R13, R6, R13 ;  /* 0x0000000d060d7220 */ /* 0x000fe20000410000 */
[----:B----4-:R-:W-:Y:S01]  /*11720*/  SHF.L.U32 R7, R20, 0x10, RZ ;  /* 0x0000001014077819 */ /* 0x010fe200000006ff */
[----:B------:R-:W-:Y:S01]  /*11730*/  FMUL.FTZ R27, R4, R27 ;  /* 0x0000001b041b7220 */ /* 0x000fe20000410000 */
[----:B------:R-:W-:Y:S01]  /*11740*/  LOP3.LUT R6, R20, 0xffff0000, RZ, 0xc0, !PT ;  /* 0xffff000014067812 */ /* 0x000fe200078ec0ff */
[----:B------:R-:W-:Y:S01]  /*11750*/  @!P0 FADD.FTZ R41, -R41, -RZ ;  /* 0x800000ff29298221 */ /* 0x000fe20000010100 */
[----:B------:R-:W-:Y:S01]  /*11760*/  LOP3.LUT R20, R21, 0xffff0000, RZ, 0xc0, !PT ;  /* 0xffff000015147812 */ /* 0x000fe200078ec0ff */
[----:B------:R-:W-:Y:S01]  /*11770*/  FMUL.FTZ R45, R45, R12 ;  /* 0x0000000c2d2d7220 */ /* 0x000fe20000410000 */
[----:B------:R-:W-:Y:S01]  /*11780*/  FMUL.FTZ R47, R47, R44 ;  /* 0x0000002c2f2f7220 */ /* 0x000fe20000410000 */
[----:B------:R-:W-:Y:S01]  /*11790*/  @!P0 FADD.FTZ R43, -R43, -RZ ;  /* 0x800000ff2b2b8221 */ /* 0x000fe20000010100 */
[----:B------:R-:W-:Y:S01]  /*117a0*/  FMUL.FTZ R5, R5, R14 ;  /* 0x0000000e05057220 */ /* 0x000fe20000410000 */
[----:B------:R-:W-:Y:S01]  /*117b0*/  FMUL.FTZ R50, R50, R15 ;  /* 0x0000000f32327220 */ /* 0x000fe20000410000 */
[----:B------:R-:W-:Y:S01]  /*117c0*/  IMAD.U32 R4, R21, 0x10000, RZ ;  /* 0x0001000015047824 */ /* 0x000fe200078e00ff */
[C---:B------:R-:W-:Y:S01]  /*117d0*/  SHF.L.U32 R15, R22.reuse, 0x10, RZ ;  /* 0x00000010160f7819 */ /* 0x040fe200000006ff */
[C---:B------:R-:W-:Y:S01]  /*117e0*/  IMAD.U32 R12, R23.reuse, 0x10000, RZ ;  /* 0x00010000170c7824 */ /* 0x040fe200078e00ff */
[----:B------:R-:W-:Y:S01]  /*117f0*/  LOP3.LUT R14, R22, 0xffff0000, RZ, 0xc0, !PT ;  /* 0xffff0000160e7812 */ /* 0x000fe200078ec0ff */
        /* <DEDUP_REMOVED lines=16> */
.L_x_1087:
[----:B------:R-:W-:Y:S05]  /*11900*/  BSYNC B0 ;  /* 0x0000000000007941 */ /* 0x000fea0003800000 */
.L_x_1086:
[----:B-----5:R3:W-:Y:S02]  /*11910*/  STS.128 [R243+0x2800], R24 ;  /* 0x00280018f3007388 */ /* 0x0207e40000000c00 */
.L_x_1081:
[----:B------:R-:W-:Y:S05]  /*11920*/  BSYNC B2 ;  /* 0x0000000000027941 */ /* 0x000fea0003800000 */
.L_x_1080:
        /* <DEDUP_REMOVED lines=13> */
[----:B------:R-:W-:Y:S01]  /*11a00*/  ISETP.GE.AND P0, PT, R18, R17, PT ;  /* 0x000000111200720c */ /* 0x000fe20003f06270 */
[----:B------:R-:W-:Y:S02]  /*11a10*/  IMAD.SHL.U32 R20, R17, 0x20, RZ ;  /* 0x0000002011147824 */ /* 0x000fe400078e00ff */
[----:B------:R-:W-:Y:S02]  /*11a20*/  IMAD.MOV.U32 R7, RZ, RZ, RZ ;  /* 0x000000ffff077224 */ /* 0x000fe400078e00ff */
[----:B------:R-:W-:Y:S01]  /*11a30*/  IMAD.MOV.U32 R5, RZ, RZ, R17 ;  /* 0x000000ffff057224 */ /* 0x000fe200078e0011 */
[----:B------:R-:W-:-:S04]  /*11a40*/  IADD3 R21, P1, R20, R2, RZ ;  /* 0x0000000214157210 */ /* 0x000fc80007f3e0ff */
[----:B------:R-:W-:-:S03]  /*11a50*/  LEA.HI.X.SX32 R20, R20, R3, 0x1, P1 ;  /* 0x0000000314147211 */ /* 0x000fc600008f0eff */
[----:B------:R-:W-:Y:S01]  /*11a60*/  @P0 IADD3 R7, -R17, RZ, RZ ;  /* 0x000000ff11070210 */ /* 0x000fe20007ffe1ff */
[----:B------:R-:W-:-:S03]  /*11a70*/  @P0 IMAD.MOV R5, RZ, RZ, -R17 ;  /* 0x000000ffff050224 */ /* 0x000fc600078e0a11 */
[C---:B------:R-:W-:Y:S02]  /*11a80*/  IADD3 R13, P1, R7.reuse, R21, RZ ;  /* 0x00000015070d7210 */ /* 0x040fe40007f3e0ff */
[----:B------:R-:W-:Y:S01]  /*11a90*/  MOV R22, RZ ;  /* 0x000000ff00167202 */ /* 0x000fe20000000f00 */
[----:B------:R-:W-:Y:S01]  /*11aa0*/  @P0 IMAD.MOV R22, RZ, RZ, -R17 ;  /* 0x000000ffff160224 */ /* 0x000fe200078e0a11 */
        /* <DEDUP_REMOVED lines=13> */
[----:B------:R-:W-:Y:S01]  /*11b80*/  IMAD.U32 R43, R27, 0x10000, RZ ;  /* 0x000100001b2b7824 */ /* 0x000fe200078e00ff */
[C---:B------:R-:W-:Y:S02]  /*11b90*/  LOP3.LUT R24, R25.reuse, 0xffff0000, RZ, 0xc0, !PT ;  /* 0xffff000019187812 */ /* 0x040fe400078ec0ff */
[----:B------:R-:W-:Y:S02]  /*11ba0*/  SHF.L.U32 R41, R25, 0x10, RZ ;  /* 0x0000001019297819 */ /* 0x000fe400000006ff */
[----:B------:R-:W-:Y:S01]  /*11bb0*/  LOP3.LUT R25, R27, 0xffff0000, RZ, 0xc0, !PT ;  /* 0xffff00001b197812 */ /* 0x000fe200078ec0ff */
[C---:B------:R-:W-:Y:S01]  /*11bc0*/  IMAD.U32 R40, R26.reuse, 0x10000, RZ ;  /* 0x000100001a287824 */ /* 0x040fe200078e00ff */
        /* <DEDUP_REMOVED lines=54> */
.L_x_1093:
[----:B------:R-:W-:Y:S05]  /*11f30*/  BSYNC B0 ;  /* 0x0000000000007941 */ /* 0x000fea0003800000 */
.L_x_1092:
[----:B-----5:R3:W-:Y:S02]  /*11f40*/  STS.128 [R243+0x1000], R24 ;  /* 0x00100018f3007388 */ /* 0x0207e40000000c00 */
.L_x_1091:
[----:B------:R-:W-:Y:S05]  /*11f50*/  BSYNC B1 ;  /* 0x0000000000017941 */ /* 0x000fea0003800000 */
.L_x_1090:
[----:B------:R-:W-:-:S13]  /*11f60*/  ISETP.GE.AND P0, PT, R9, R8, PT ;  /* 0x000000080900720c */ /* 0x000fda0003f06270 */
[----:B------:R1:W-:Y:S01]  /*11f70*/  @P0 STS.128 [R243+0x3000], RZ ;  /* 0x003000fff3000388 */ /* 0x0003e20000000c00 */
[----:B------:R-:W-:Y:S05]  /*11f80*/  @P0 BRA `(.L_x_1089) ;  /* 0x0000000400640947 */ /* 0x000fea0003800000 */
[----:B------:R1:W5:Y:S01]  /*11f90*/  LD.E.128 R12, desc[UR6][R36.64+0x80] ;  /* 0x00008006240c7980 */ /* 0x000362000c101d00 */
[----:B------:R-:W-:Y:S01]  /*11fa0*/  ISETP.GE.AND P0, PT, R9, R0, PT ;  /* 0x000000000900720c */ /* 0x000fe20003f06270 */
[----:B------:R-:W-:-:S12]  /*11fb0*/  BSSY B0, `(.L_x_1094) ;  /* 0x0000055000007945 */ /* 0x000fd80003800000 */
[----:B------:R-:W-:Y:S05]  /*11fc0*/  @P0 BRA `(.L_x_1095) ;  /* 0x00000004004c0947 */ /* 0x000fea0003800000 */
[-C--:B------:R-:W-:Y:S01]  /*11fd0*/  ISETP.GE.AND P0, PT, R9, R17.reuse, PT ;  /* 0x000000110900720c */ /* 0x080fe20003f06270 */
[----:B------:R-:W-:Y:S01]  /*11fe0*/  IMAD.MOV.U32 R5, RZ, RZ, RZ ;  /* 0x000000ffff057224 */ /* 0x000fe200078e00ff */
[----:B-1-3--:R-:W-:Y:S02]  /*11ff0*/  LEA R24, R17, 0x40, 0x5 ;  /* 0x0000004011187811 */ /* 0x00afe400078e28ff */
[----:B------:R-:W-:Y:S02]  /*12000*/  MOV R21, R17 ;  /* 0x0000001100157202 */ /* 0x000fe40000000f00 */
[----:B------:R-:W-:-:S04]  /*12010*/  IADD3 R25, P1, R24, R2, RZ ;  /* 0x0000000218197210 */ /* 0x000fc80007f3e0ff */
[----:B------:R-:W-:-:S03]  /*12020*/  LEA.HI.X.SX32 R24, R24, R3, 0x1, P1 ;  /* 0x0000000318187211 */ /* 0x000fc600008f0eff */
[--C-:B------:R-:W-:Y:S02]  /*12030*/  @P0 IMAD.MOV R5, RZ, RZ, -R17.reuse ;  /* 0x000000ffff050224 */ /* 0x100fe400078e0a11 */
[----:B------:R-:W-:Y:S02]  /*12040*/  IMAD.MOV.U32 R26, RZ, RZ, RZ ;  /* 0x000000ffff1a7224 */ /* 0x000fe400078e00ff */
[----:B------:R-:W-:Y:S01]  /*12050*/  @P0 IMAD.MOV R21, RZ, RZ, -R17 ;  /* 0x000000ffff150224 */ /* 0x000fe200078e0a11 */
[----:B------:R-:W-:-:S04]  /*12060*/  IADD3 R7, P1, R5, R25, RZ ;  /* 0x0000001905077210 */ /* 0x000fc80007f3e0ff */
[----:B------:R-:W-:Y:S02]  /*12070*/  LEA.HI.X.SX32 R5, R5, R24, 0x1, P1 ;  /* 0x0000001805057211 */ /* 0x000fe400008f0eff */
[----:B------:R-:W-:Y:S02]  /*12080*/  LEA R4, P1, R7, R30, 0x1 ;  /* 0x0000001e07047211 */ /* 0x000fe400078208ff */
[----:B------:R-:W-:Y:S02]  /*12090*/  @P0 IADD3 R26, -R17, RZ, RZ ;  /* 0x000000ff111a0210 */ /* 0x000fe40007ffe1ff */
        /* <DEDUP_REMOVED lines=16> */
[----:B------:R-:W-:Y:S01]  /*121a0*/  LOP3.LUT R14, R14, 0xffff0000, RZ, 0xc0, !PT ;  /* 0xffff00000e0e7812 */ /* 0x000fe200078ec0ff */
[C---:B---3--:R-:W-:Y:S01]  /*121b0*/  IMAD.U32 R40, R4.reuse, 0x10000, RZ ;  /* 0x0001000004287824 */ /* 0x048fe200078e00ff */
[----:B------:R-:W-:Y:S01]  /*121c0*/  LOP3.LUT R15, R4, 0xffff0000, RZ, 0xc0, !PT ;  /* 0xffff0000040f7812 */ /* 0x000fe200078ec0ff */
[C---:B------:R-:W-:Y:S01]  /*121d0*/  IMAD.U32 R42, R6.reuse, 0x10000, RZ ;  /* 0x00010000062a7824 */ /* 0x040fe200078e00ff */
[----:B------:R-:W-:Y:S01]  /*121e0*/  SHF.L.U32 R4, R5, 0x10, RZ ;  /* 0x0000001005047819 */ /* 0x000fe200000006ff */
[----:B--2---:R-:W-:Y:S01]  /*121f0*/  IMAD.U32 R45, R21, 0x10000, RZ ;  /* 0x00010000152d7824 */ /* 0x004fe200078e00ff */
[----:B------:R-:W-:Y:S01]  /*12200*/  LOP3.LUT R43, R5, 0xffff0000, RZ, 0xc0, !PT ;  /* 0xffff0000052b7812 */ /* 0x000fe200078ec0ff */
[C---:B------:R-:W-:Y:S01]  /*12210*/  IMAD.U32 R5, R7.reuse, 0x10000, RZ ;  /* 0x0001000007057824 */ /* 0x040fe200078e00ff */
[----:B------:R-:W-:Y:S01]  /*12220*/  LOP3.LUT R6, R6, 0xffff0000, RZ, 0xc0, !PT ;  /* 0xffff000006067812 */ /* 0x000fe200078ec0ff */
[----:B------:R-:W-:Y:S01]  /*12230*/  @!P0 FADD.FTZ R4, -R4, -RZ ;  /* 0x800000ff04048221 */ /* 0x000fe20000010100 */
[----:B------:R-:W-:Y:S01]  /*12240*/  LOP3.LUT R7, R7, 0xffff0000, RZ, 0xc0, !PT ;  /* 0xffff000007077812 */ /* 0x000fe200078ec0ff */
[----:B------:R-:W-:Y:S01]  /*12250*/  @!P0 FADD.FTZ R5, -R5, -RZ ;  /* 0x800000ff05058221 */ /* 0x000fe20000010100 */
[----:B------:R-:W-:Y:S01]  /*12260*/  LOP3.LUT R44, R21, 0xffff0000, RZ, 0xc0, !PT ;  /* 0xffff0000152c7812 */ /* 0x000fe200078ec0ff */
[----:B------:R-:W-:Y:S01]  /*12270*/  @!P0 FADD.FTZ R6, -R6, -RZ ;  /* 0x800000ff06068221 */ /* 0x000fe20000010100 */
[C---:B------:R-:W-:Y:S01]  /*12280*/  SHF.L.U32 R49, R22.reuse, 0x10, RZ ;  /* 0x0000001016317819 */ /* 0x040fe200000006ff */
[----:B------:R-:W-:Y:S01]  /*12290*/  @!P0 FADD.FTZ R7, -R7, -RZ ;  /* 0x800000ff07078221 */ /* 0x000fe20000010100 */
[----:B------:R-:W-:Y:S01]  /*122a0*/  LOP3.LUT R21, R22, 0xffff0000, RZ, 0xc0, !PT ;  /* 0xffff000016157812 */ /* 0x000fe200078ec0ff */
[C---:B------:R-:W-:Y:S01]  /*122b0*/  IMAD.U32 R22, R23.reuse, 0x10000, RZ ;  /* 0x0001000017167824 */ /* 0x040fe200078e00ff */
[----:B------:R-:W-:Y:S01]  /*122c0*/  LOP3.LUT R46, R23, 0xffff0000, RZ, 0xc0, !PT ;  /* 0xffff0000172e7812 */ /* 0x000fe200078ec0ff */
[----:B------:R-:W-:Y:S01]  /*122d0*/  @!P0 FADD.FTZ R43, -R43, -RZ ;  /* 0x800000ff2b2b8221 */ /* 0x000fe20000010100 */
[----:B------:R-:W-:Y:S01]  /*122e0*/  SHF.L.U32 R47, R20, 0x10, RZ ;  /* 0x00000010142f7819 */ /* 0x000fe200000006ff */
[----:B------:R-:W-:Y:S01]  /*122f0*/  FMUL.FTZ R22, R22, R5 ;  /* 0x0000000516167220 */ /* 0x000fe20000410000 */
[----:B------:R-:W-:Y:S01]  /*12300*/  LOP3.LUT R20, R20, 0xffff0000, RZ, 0xc0, !PT ;  /* 0xffff000014147812 */ /* 0x000fe200078ec0ff */
[----:B------:R-:W-:Y:S01]  /*12310*/  @!P0 FADD.FTZ R15, -R15, -RZ ;  /* 0x800000ff0f0f8221 */ /* 0x000fe20000010100 */
[----:B----4-:R-:W-:-:S02]  /*12320*/  IMAD.U32 R5, R25, 0x10000, RZ ;  /* 0x0001000019057824 */ /* 0x010fc400078e00ff */
[----:B------:R-:W-:Y:S01]  /*12330*/  FMUL.FTZ R21, R21, R6 ;  /* 0x0000000615157220 */ /* 0x000fe20000410000 */
[----:B------:R-:W-:Y:S01]  /*12340*/  FMUL.FTZ R46, R46, R7 ;  /* 0x000000072e2e7220 */ /* 0x000fe20000410000 */
[----:B------:R-:W-:Y:S01]  /*12350*/  LOP3.LUT R25, R25, 0xffff0000, RZ, 0xc0, !PT ;  /* 0xffff000019197812 */ /* 0x000fe200078ec0ff */
[----:B------:R-:W-:Y:S01]  /*12360*/  @!P0 FADD.FTZ R40, -R40, -RZ ;  /* 0x800000ff28288221 */ /* 0x000fe20000010100 */
[----:B------:R-:W-:Y:S01]  /*12370*/  FMUL.FTZ R4, R45, R4 ;  /* 0x000000042d047220 */ /* 0x000fe20000410000 */
[----:B------:R-:W-:Y:S01]  /*12380*/  FMUL.FTZ R43, R44, R43 ;  /* 0x0000002b2c2b7220 */ /* 0x000fe20000410000 */
[----:B------:R-:W-:Y:S01]  /*12390*/  @!P0 FADD.FTZ R42, -R42, -RZ ;  /* 0x800000ff2a2a8221 */ /* 0x000fe20000010100 */
[----:B------:R-:W-:Y:S01]  /*123a0*/  SHF.L.U32 R7, R24, 0x10, RZ ;  /* 0x0000001018077819 */ /* 0x000fe200000006ff */
[----:B------:R-:W-:Y:S01]  /*123b0*/  FMUL.FTZ R15, R20, R15 ;  /* 0x0000000f140f7220 */ /* 0x000fe20000410000 */
[----:B------:R-:W-:Y:S01]  /*123c0*/  LOP3.LUT R6, R24, 0xffff0000, RZ, 0xc0, !PT ;  /* 0xffff000018067812 */ /* 0x000fe200078ec0ff */
[----:B------:R-:W-:Y:S01]  /*123d0*/  IMAD.U32 R20, R27, 0x10000, RZ ;  /* 0x000100001b147824 */ /* 0x000fe200078e00ff */
[C---:B------:R-:W-:Y:S01]  /*123e0*/  SHF.L.U32 R24, R26.reuse, 0x10, RZ ;  /* 0x000000101a187819 */ /* 0x040fe200000006ff */
[----:B------:R-:W-:Y:S01]  /*123f0*/  FMUL.FTZ R40, R47, R40 ;  /* 0x000000282f287220 */ /* 0x000fe20000410000 */
[----:B------:R-:W-:Y:S01]  /*12400*/  LOP3.LUT R23, R26, 0xffff0000, RZ, 0xc0, !PT ;  /* 0xffff00001a177812 */ /* 0x000fe200078ec0ff */
[----:B------:R-:W-:Y:S01]  /*12410*/  FMUL.FTZ R49, R49, R42 ;  /* 0x0000002a31317220 */ /* 0x000fe20000410000 */
[----:B------:R-:W-:Y:S01]  /*12420*/  LOP3.LUT R26, R27, 0xffff0000, RZ, 0xc0, !PT ;  /* 0xffff00001b1a7812 */ /* 0x000fe200078ec0ff */
        /* <DEDUP_REMOVED lines=13> */
.L_x_1095:
[----:B------:R-:W-:Y:S05]  /*12500*/  BSYNC B0 ;  /* 0x0000000000007941 */ /* 0x000fea0003800000 */
.L_x_1094:
[----:B-----5:R1:W-:Y:S02]  /*12510*/  STS.128 [R243+0x3000], R12 ;  /* 0x0030000cf3007388 */ /* 0x0203e40000000c00 */
.L_x_1089:
[----:B------:R-:W-:Y:S05]  /*12520*/  BSYNC B2 ;  /* 0x0000000000027941 */ /* 0x000fea0003800000 */
.L_x_1088:
[----:B-1----:R-:W-:-:S05]  /*12530*/  VIADD R36, R186, 0x30 ;  /* 0x00000030ba247836 */ /* 0x002fca0000000000 */
[----:B------:R-:W-:-:S04]  /*12540*/  ISETP.GE.AND P0, PT, R36, R29, PT ;  /* 0x0000001d2400720c */ /* 0x000fc80003f06270 */
[----:B------:R-:W-:-:S13]  /*12550*/  ISETP.LT.OR P0, PT, R68, -0x187, P0 ;  /* 0xfffffe794400780c */ /* 0x000fda0000701670 */
[----:B------:R-:W-:Y:S05]  /*12560*/  @P0 BRA `(.L_x_1065) ;  /* 0x0000001000700947 */ /* 0x000fea0003800000 */
[----:B------:R-:W-:Y:S01]  /*12570*/  ISETP.GE.AND P0, PT, R18, R8, PT ;  /* 0x000000081200720c */ /* 0x000fe20003f06270 */
[----:B------:R-:W-:-:S12]  /*12580*/  BSSY B1, `(.L_x_1096) ;  /* 0x000005d000017945 */ /* 0x000fd80003800000 */
[----:B------:R1:W-:Y:S01]  /*12590*/  @P0 STS.128 [R243+0x1800], RZ ;  /* 0x001800fff3000388 */ /* 0x0003e20000000c00 */
[----:B------:R-:W-:Y:S05]  /*125a0*/  @P0 BRA `(.L_x_1097) ;  /* 0x0000000400680947 */ /* 0x000fea0003800000 */
[----:B------:R1:W5:Y:S01]  /*125b0*/  LD.E.128 R4, desc[UR6][R34.64] ;  /* 0x0000000622047980 */ /* 0x000362000c101d00 */
[----:B------:R-:W-:Y:S01]  /*125c0*/  ISETP.GE.AND P0, PT, R18, R0, PT ;  /* 0x000000001200720c */ /* 0x000fe20003f06270 */
[----:B------:R-:W-:-:S12]  /*125d0*/  BSSY B0, `(.L_x_1098) ;  /* 0x0000056000007945 */ /* 0x000fd80003800000 */
[----:B------:R-:W-:Y:S05]  /*125e0*/  @P0 BRA `(.L_x_1099) ;  /* 0x0000000400500947 */ /* 0x000fea0003800000 */
[-C--:B------:R-:W-:Y:S01]  /*125f0*/  ISETP.GE.AND P0, PT, R18, R17.reuse, PT ;  /* 0x000000111200720c */ /* 0x080fe20003f06270 */
[----:B------:R-:W-:Y:S01]  /*12600*/  IMAD R18, R17, 0x30, RZ ;  /* 0x0000003011127824 */ /* 0x000fe200078e02ff */
[----:B------:R-:W-:Y:S01]  /*12610*/  MOV R13, R17 ;  /* 0x00000011000d7202 */ /* 0x000fe20000000f00 */
[----:B------:R-:W-:-:S03]  /*12620*/  IMAD.MOV.U32 R15, RZ, RZ, RZ ;  /* 0x000000ffff0f7224 */ /* 0x000fc600078e00ff */
[----:B------:R-:W-:-:S04]  /*12630*/  IADD3 R19, P1, R18, R2, RZ ;  /* 0x0000000212137210 */ /* 0x000fc80007f3e0ff */
[----:B------:R-:W-:-:S03]  /*12640*/  LEA.HI.X.SX32 R18, R18, R3, 0x1, P1 ;  /* 0x0000000312127211 */ /* 0x000fc600008f0eff */
[--C-:B------:R-:W-:Y:S02]  /*12650*/  @P0 IMAD.MOV R15, RZ, RZ, -R17.reuse ;  /* 0x000000ffff0f0224 */ /* 0x100fe400078e0a11 */
[----:B---3--:R-:W-:Y:S02]  /*12660*/  IMAD.MOV.U32 R24, RZ, RZ, RZ ;  /* 0x000000ffff187224 */ /* 0x008fe400078e00ff */
        /* <DEDUP_REMOVED lines=16> */
[----:B------:R-:W-:Y:S01]  /*12770*/  IMAD.U32 R29, R6, 0x10000, RZ ;  /* 0x00010000061d7824 */ /* 0x000fe200078e00ff */
[C---:B------:R-:W-:Y:S02]  /*12780*/  LOP3.LUT R4, R5.reuse, 0xffff0000, RZ, 0xc0, !PT ;  /* 0xffff000005047812 */ /* 0x040fe400078ec0ff */
[----:B------:R-:W-:Y:S02]  /*12790*/  SHF.L.U32 R37, R5, 0x10, RZ ;  /* 0x0000001005257819 */ /* 0x000fe400000006ff */
[C---:B------:R-:W-:Y:S02]  /*127a0*/  LOP3.LUT R5, R7.reuse, 0xffff0000, RZ, 0xc0, !PT ;  /* 0xffff000007057812 */ /* 0x040fe400078ec0ff */
[----:B------:R-:W-:-:S02]  /*127b0*/  SHF.L.U32 R39, R7, 0x10, RZ ;  /* 0x0000001007277819 */ /* 0x000fc400000006ff */
[----:B------:R-:W-:Y:S01]  /*127c0*/  LOP3.LUT R6, R6, 0xffff0000, RZ, 0xc0, !PT ;  /* 0xffff000006067812 */ /* 0x000fe200078ec0ff */
[C---:B---3--:R-:W-:Y:S01]  /*127d0*/  IMAD.U32 R38, R20.reuse, 0x10000, RZ ;  /* 0x0001000014267824 */ /* 0x048fe200078e00ff */
[----:B------:R-:W-:Y:S01]  /*127e0*/  LOP3.LUT R20, R20, 0xffff0000, RZ, 0xc0, !PT ;  /* 0xffff000014147812 */ /* 0x000fe200078ec0ff */
[----:B------:R-:W-:Y:S01]  /*127f0*/  IMAD.U32 R40, R22, 0x10000, RZ ;  /* 0x0001000016287824 */ /* 0x000fe200078e00ff */
[C---:B------:R-:W-:Y:S01]  /*12800*/  SHF.L.U32 R7, R21.reuse, 0x10, RZ ;  /* 0x0000001015077819 */ /* 0x040fe200000006ff */
[----:B--2---:R-:W-:Y:S01]  /*12810*/  IMAD.U32 R45, R12, 0x10000, RZ ;  /* 0x000100000c2d7824 */ /* 0x004fe200078e00ff */
[----:B------:R-:W-:Y:S01]  /*12820*/  LOP3.LUT R41, R21, 0xffff0000, RZ, 0xc0, !PT ;  /* 0xffff000015297812 */ /* 0x000fe200078ec0ff */
[----:B------:R-:W-:Y:S01]  /*12830*/  @!P0 FADD.FTZ R20, -R20, -RZ ;  /* 0x800000ff14148221 */ /* 0x000fe20000010100 */
[----:B------:R-:W-:Y:S01]  /*12840*/  SHF.L.U32 R21, R23, 0x10, RZ ;  /* 0x0000001017157819 */ /* 0x000fe200000006ff */
[----:B------:R-:W-:Y:S01]  /*12850*/  @!P0 FADD.FTZ R7, -R7, -RZ ;  /* 0x800000ff07078221 */ /* 0x000fe20000010100 */
[----:B------:R-:W-:Y:S01]  /*12860*/  LOP3.LUT R22, R22, 0xffff0000, RZ, 0xc0, !PT ;  /* 0xffff000016167812 */ /* 0x000fe200078ec0ff */
[----:B------:R-:W-:Y:S01]  /*12870*/  IMAD.U32 R47, R14, 0x10000, RZ ;  /* 0x000100000e2f7824 */ /* 0x000fe200078e00ff */
[----:B------:R-:W-:Y:S01]  /*12880*/  LOP3.LUT R23, R23, 0xffff0000, RZ, 0xc0, !PT ;  /* 0xffff000017177812 */ /* 0x000fe200078ec0ff */
[----:B------:R-:W-:Y:S01]  /*12890*/  @!P0 FADD.FTZ R38, -R38, -RZ ;  /* 0x800000ff26268221 */ /* 0x000fe20000010100 */
[----:B------:R-:W-:Y:S01]  /*128a0*/  LOP3.LUT R43, R12, 0xffff0000, RZ, 0xc0, !PT ;  /* 0xffff00000c2b7812 */ /* 0x000fe200078ec0ff */
[----:B------:R-:W-:Y:S01]  /*128b0*/  @!P0 FADD.FTZ R41, -R41, -RZ ;  /* 0x800000ff29298221 */ /* 0x000fe20000010100 */
[C---:B------:R-:W-:Y:S01]  /*128c0*/  SHF.L.U32 R12, R13.reuse, 0x10, RZ ;  /* 0x000000100d0c7819 */ /* 0x040fe200000006ff */
[----:B------:R-:W-:Y:S01]  /*128d0*/  @!P0 FADD.FTZ R22, -R22, -RZ ;  /* 0x800000ff16168221 */ /* 0x000fe20000010100 */
[----:B------:R-:W-:Y:S01]  /*128e0*/  LOP3.LUT R42, R13, 0xffff0000, RZ, 0xc0, !PT ;  /* 0xffff00000d2a7812 */ /* 0x000fe200078ec0ff */
[----:B------:R-:W-:Y:S01]  /*128f0*/  @!P0 FADD.FTZ R23, -R23, -RZ ;  /* 0x800000ff17178221 */ /* 0x000fe20000010100 */
[----:B------:R-:W-:Y:S01]  /*12900*/  LOP3.LUT R13, R14, 0xffff0000, RZ, 0xc0, !PT ;  /* 0xffff00000e0d7812 */ /* 0x000fe200078ec0ff */
[----:B------:R-:W-:Y:S01]  /*12910*/  FMUL.FTZ R43, R43, R20 ;  /* 0x000000142b2b7220 */ /* 0x000fe20000410000 */
[----:B------:R-:W-:Y:S01]  /*12920*/  LOP3.LUT R44, R15, 0xffff0000, RZ, 0xc0, !PT ;  /* 0xffff00000f2c7812 */ /* 0x000fe200078ec0ff */
[----:B------:R-:W-:Y:S01]  /*12930*/  @!P0 FADD.FTZ R21, -R21, -RZ ;  /* 0x800000ff15158221 */ /* 0x000fe20000010100 */
[----:B------:R-:W-:Y:S01]  /*12940*/  SHF.L.U32 R14, R15, 0x10, RZ ;  /* 0x000000100f0e7819 */ /* 0x000fe200000006ff */
[----:B------:R-:W-:Y:S01]  /*12950*/  FMUL.FTZ R12, R12, R7 ;  /* 0x000000070c0c7220 */ /* 0x000fe20000410000 */
[C---:B----4-:R-:W-:Y:S01]  /*12960*/  IMAD.U32 R20, R24.reuse, 0x10000, RZ ;  /* 0x0001000018147824 */ /* 0x050fe200078e00ff */
[----:B------:R-:W-:Y:S01]  /*12970*/  LOP3.LUT R15, R24, 0xffff0000, RZ, 0xc0, !PT ;  /* 0xffff0000180f7812 */ /* 0x000fe200078ec0ff */
[----:B------:R-:W-:Y:S01]  /*12980*/  FMUL.FTZ R38, R45, R38 ;  /* 0x000000262d267220 */ /* 0x000fe20000410000 */
[C---:B------:R-:W-:Y:S01]  /*12990*/  SHF.L.U32 R7, R25.reuse, 0x10, RZ ;  /* 0x0000001019077819 */ /* 0x040fe200000006ff */
[----:B------:R-:W-:Y:S01]  /*129a0*/  FMUL.FTZ R41, R42, R41 ;  /* 0x000000292a297220 */ /* 0x000fe20000410000 */
[----:B------:R-:W-:Y:S01]  /*129b0*/  LOP3.LUT R24, R25, 0xffff0000, RZ, 0xc0, !PT ;  /* 0xffff000019187812 */ /* 0x000fe200078ec0ff */
[----:B------:R-:W-:Y:S01]  /*129c0*/  @!P0 FADD.FTZ R40, -R40, -RZ ;  /* 0x800000ff28288221 */ /* 0x000fe20000010100 */
[----:B------:R-:W-:Y:S01]  /*129d0*/  FMUL.FTZ R13, R13, R22 ;  /* 0x000000160d0d7220 */ /* 0x000fe20000410000 */
[----:B------:R-:W-:Y:S01]  /*129e0*/  FMUL.FTZ R44, R44, R23 ;  /* 0x000000172c2c7220 */ /* 0x000fe20000410000 */
[----:B------:R-:W-:Y:S01]  /*129f0*/  FMUL.FTZ R14, R14, R21 ;  /* 0x000000150e0e7220 */ /* 0x000fe20000410000 */
[C---:B------:R-:W-:Y:S01]  /*12a00*/  IMAD.U32 R23, R26.reuse, 0x10000, RZ ;  /* 0x000100001a177824 */ /* 0x040fe200078e00ff */
[----:B------:R-:W-:Y:S01]  /*12a10*/  LOP3.LUT R22, R26, 0xffff0000, RZ, 0xc0, !PT ;  /* 0xffff00001a167812 */ /* 0x000fe200078ec0ff */
[----:B------:R-:W-:Y:S01]  /*12a20*/  FFMA.FTZ R19, R19, R20, R38 ;  /* 0x0000001413137223 */ /* 0x000fe20000010026 */
[C---:B------:R-:W-:Y:S01]  /*12a30*/  SHF.L.U32 R21, R27.reuse, 0x10, RZ ;  /* 0x000000101b157819 */ /* 0x040fe200000006ff */
[----:B------:R-:W-:Y:S01]  /*12a40*/  FFMA.FTZ R18, R18, R15, R43 ;  /* 0x0000000f12127223 */ /* 0x000fe2000001002b */
        /* <DEDUP_REMOVED lines=10> */
[----:B------:R-:W-:Y:S01]  /*12af0*/  F2FP.BF16.F32.PACK_AB R7, R5, R14 ;  /* 0x0000000e0507723e */ /* 0x000fe200000010ff */
[----:B------:R-:W-:Y:S01]  /*12b00*/  IMAD.MOV.U32 R4, RZ, RZ, R18 ;  /* 0x000000ffff047224 */ /* 0x000fe200078e0012 */
[----:B------:R-:W-:Y:S02]  /*12b10*/  F2FP.BF16.F32.PACK_AB R6, R6, R23 ;  /* 0x000000170606723e */ /* 0x000fe400000010ff */
[----:B------:R-:W-:Y:S02]  /*12b20*/  MOV R5, R19 ;  /* 0x0000001300057202 */ /* 0x000fe40000000f00 */
.L_x_1099:
[----:B------:R-:W-:Y:S05]  /*12b30*/  BSYNC B0 ;  /* 0x0000000000007941 */ /* 0x000fea0003800000 */
.L_x_1098:
[----:B-----5:R1:W-:Y:S02]  /*12b40*/  STS.128 [R243+0x1800], R4 ;  /* 0x00180004f3007388 */ /* 0x0203e40000000c00 */
.L_x_1097:
[----:B------:R-:W-:Y:S05]  /*12b50*/  BSYNC B1 ;  /* 0x0000000000017941 */ /* 0x000fea0003800000 */
.L_x_1096:
[----:B------:R-:W-:-:S13]  /*12b60*/  ISETP.GE.AND P0, PT, R9, R8, PT ;  /* 0x000000080900720c */ /* 0x000fda0003f06270 */
[----:B------:R1:W-:Y:S01]  /*12b70*/  @P0 STS.128 [R243+0x3800], RZ ;  /* 0x003800fff3000388 */ /* 0x0003e20000000c00 */
[----:B------:R-:W-:Y:S05]  /*12b80*/  @P0 BRA `(.L_x_1065) ;  /* 0x0000000800e80947 */ /* 0x000fea0003800000 */
[----:B-1----:R1:W5:Y:S01]  /*12b90*/  LD.E.128 R4, desc[UR6][R34.64+0x80] ;  /* 0x0000800622047980 */ /* 0x002362000c101d00 */
[----:B------:R-:W-:Y:S01]  /*12ba0*/  ISETP.GE.AND P0, PT, R9, R0, PT ;  /* 0x000000000900720c */ /* 0x000fe20003f06270 */
[----:B------:R-:W-:Y:S01]  /*12bb0*/  BSSY B0, `(.L_x_1100) ;  /* 0x000005a000007945 */ /* 0x000fe20003800000 */
[----:B------:R-:W-:-:S05]  /*12bc0*/  IADD3 R12, P1, R34, 0x80, RZ ;  /* 0x00000080220c7810 */ /* 0x000fca0007f3e0ff */
[----:B------:R-:W-:-:S06]  /*12bd0*/  IMAD.X R13, RZ, RZ, R35, P1 ;  /* 0x000000ffff0d7224 */ /* 0x000fcc00008e0623 */
[----:B------:R-:W-:Y:S05]  /*12be0*/  @P0 BRA `(.L_x_1101) ;  /* 0x0000000400580947 */ /* 0x000fea0003800000 */
[-C--:B------:R-:W-:Y:S01]  /*12bf0*/  ISETP.GE.AND P0, PT, R9, R17.reuse, PT ;  /* 0x000000110900720c */ /* 0x080fe20003f06270 */
[----:B------:R-:W-:Y:S01]  /*12c00*/  IMAD.MOV.U32 R8, RZ, RZ, 0x30 ;  /* 0x00000030ff087424 */ /* 0x000fe200078e00ff */
[----:B------:R-:W-:Y:S01]  /*12c10*/  MOV R0, R17 ;  /* 0x0000001100007202 */ /* 0x000fe20000000f00 */
[----:B------:R-:W-:Y:S02]  /*12c20*/  IMAD.MOV.U32 R9, RZ, RZ, RZ ;  /* 0x000000ffff097224 */ /* 0x000fe400078e00ff */
[----:B------:R-:W-:-:S05]  /*12c30*/  IMAD R8, R17, R8, 0x40 ;  /* 0x0000004011087424 */ /* 0x000fca00078e0208 */
[----:B------:R-:W-:-:S03]  /*12c40*/  IADD3 R2, P1, R8, R2, RZ ;  /* 0x0000000208027210 */ /* 0x000fc60007f3e0ff */
[--C-:B------:R-:W-:Y:S01]  /*12c50*/  @P0 IMAD.MOV R9, RZ, RZ, -R17.reuse ;  /* 0x000000ffff090224 */ /* 0x100fe200078e0a11 */
[----:B------:R-:W-:Y:S01]  /*12c60*/  LEA.HI.X.SX32 R3, R8, R3, 0x1, P1 ;  /* 0x0000000308037211 */ /* 0x000fe200008f0eff */
[----:B------:R-:W-:-:S03]  /*12c70*/  @P0 IMAD.MOV R0, RZ, RZ, -R17 ;  /* 0x000000ffff000224 */ /* 0x000fc600078e0a11 */
[C---:B------:R-:W-:Y:S01]  /*12c80*/  IADD3 R19, P1, R9.reuse, R2, RZ ;  /* 0x0000000209137210 */ /* 0x040fe20007f3e0ff */
[----:B------:R-:W-:Y:S01]  /*12c90*/  IMAD.WIDE R12, R0, 0x2, R12 ;  /* 0x00000002000c7825 */ /* 0x000fe200078e020c */
[----:B------:R-:W-:Y:S02]  /*12ca0*/  MOV R0, RZ ;  /* 0x000000ff00007202 */ /* 0x000fe40000000f00 */
[----:B------:R-:W-:Y:S01]  /*12cb0*/  LEA.HI.X.SX32 R9, R9, R3, 0x1, P1 ;  /* 0x0000000309097211 */ /* 0x000fe200008f0eff */
[----:B------:R-:W-:Y:S01]  /*12cc0*/  @P0 IMAD.MOV R0, RZ, RZ, -R17 ;  /* 0x000000ffff000224 */ /* 0x000fe200078e0a11 */
[C---:B------:R-:W-:Y:S01]  /*12cd0*/  LEA R20, P1, R19.reuse, R30, 0x1 ;  /* 0x0000001e13147211 */ /* 0x040fe200078208ff */
[----:B------:R-:W2:Y:S03]  /*12ce0*/  LD.E.128 R12, desc[UR6][R12.64] ;  /* 0x000000060c0c7980 */ /* 0x000ea6000c101d00 */
[----:B------:R-:W-:-:S02]  /*12cf0*/  LEA.HI.X R21, R19, R31, R9, 0x1, P1 ;  /* 0x0000001f13157211 */ /* 0x000fc400008f0c09 */
[----:B------:R-:W-:-:S04]  /*12d00*/  IADD3 R9, P1, R0, R2, RZ ;  /* 0x0000000200097210 */ /* 0x000fc80007f3e0ff */
[----:B------:R-:W4:Y:S01]  /*12d10*/  LD.E.128 R20, desc[UR6][R20.64] ;  /* 0x0000000614147980 */ /* 0x000f22000c101d00 */
[----:B------:R-:W-:Y:S02]  /*12d20*/  LEA.HI.X.SX32 R0, R0, R3, 0x1, P1 ;  /* 0x0000000300007211 */ /* 0x000fe400008f0eff */
[----:B---3--:R-:W-:-:S04]  /*12d30*/  LEA R24, P1, R9, R32, 0x1 ;  /* 0x0000002009187211 */ /* 0x008fc800078208ff */
[----:B------:R-:W-:-:S06]  /*12d40*/  LEA.HI.X R25, R9, R33, R0, 0x1, P1 ;  /* 0x0000002109197211 */ /* 0x000fcc00008f0c00 */
[----:B------:R-:W3:Y:S01]  /*12d50*/  LD.E.128 R24, desc[UR6][R24.64] ;  /* 0x0000000618187980 */ /* 0x000ee2000c101d00 */
[C---:B-----5:R-:W-:Y:S01]  /*12d60*/  LOP3.LUT R0, R5.reuse, 0xffff0000, RZ, 0xc0, !PT ;  /* 0xffff000005007812 */ /* 0x060fe200078ec0ff */
[----:B------:R-:W-:Y:S01]  /*12d70*/  IMAD.U32 R9, R5, 0x10000, RZ ;  /* 0x0001000005097824 */ /* 0x000fe200078e00ff */
[C---:B------:R-:W-:Y:S01]  /*12d80*/  SHF.L.U32 R8, R6.reuse, 0x10, RZ ;  /* 0x0000001006087819 */ /* 0x040fe200000006ff */
[C---:B------:R-:W-:Y:S01]  /*12d90*/  IMAD.U32 R18, R7.reuse, 0x10000, RZ ;  /* 0x0001000007127824 */ /* 0x040fe200078e00ff */
[----:B------:R-:W-:Y:S02]  /*12da0*/  LOP3.LUT R5, R6, 0xffff0000, RZ, 0xc0, !PT ;  /* 0xffff000006057812 */ /* 0x000fe400078ec0ff */
[C---:B------:R-:W-:Y:S02]  /*12db0*/  SHF.L.U32 R3, R4.reuse, 0x10, RZ ;  /* 0x0000001004037819 */ /* 0x040fe400000006ff */
[----:B------:R-:W-:Y:S02]  /*12dc0*/  LOP3.LUT R2, R4, 0xffff0000, RZ, 0xc0, !PT ;  /* 0xffff000004027812 */ /* 0x000fe400078ec0ff */
[----:B------:R-:W-:Y:S01]  /*12dd0*/  LOP3.LUT R4, R7, 0xffff0000, RZ, 0xc0, !PT ;  /* 0xffff000007047812 */ /* 0x000fe200078ec0ff */
[C---:B--2---:R-:W-:Y:S01]  /*12de0*/  IMAD.U32 R6, R13.reuse, 0x10000, RZ ;  /* 0x000100000d067824 */ /* 0x044fe200078e00ff */
[----:B------:R-:W-:-:S02]  /*12df0*/  LOP3.LUT R29, R13, 0xffff0000, RZ, 0xc0, !PT ;  /* 0xffff00000d1d7812 */ /* 0x000fc400078ec0ff */
[C---:B------:R-:W-:Y:S02]  /*12e00*/  SHF.L.U32 R19, R14.reuse, 0x10, RZ ;  /* 0x000000100e137819 */ /* 0x040fe400000006ff */
[----:B------:R-:W-:Y:S02]  /*12e10*/  LOP3.LUT R13, R14, 0xffff0000, RZ, 0xc0, !PT ;  /* 0xffff00000e0d7812 */ /* 0x000fe400078ec0ff */
[----:B------:R-:W-:Y:S02]  /*12e20*/  SHF.L.U32 R17, R12, 0x10, RZ ;  /* 0x000000100c117819 */ /* 0x000fe400000006ff */
[C---:B----4-:R-:W-:Y:S02]  /*12e30*/  SHF.L.U32 R30, R20.reuse, 0x10, RZ ;  /* 0x00000010141e7819 */ /* 0x050fe400000006ff */
[----:B------:R-:W-:Y:S02]  /*12e40*/  LOP3.LUT R14, R20, 0xffff0000, RZ, 0xc0, !PT ;  /* 0xffff0000140e7812 */ /* 0x000fe400078ec0ff */
[----:B------:R-:W-:Y:S01]  /*12e50*/  LOP3.LUT R7, R12, 0xffff0000, RZ, 0xc0, !PT ;  /* 0xffff00000c077812 */ /* 0x000fe200078ec0ff */
[C---:B------:R-:W-:Y:S01]  /*12e60*/  IMAD.U32 R12, R15.reuse, 0x10000, RZ ;  /* 0x000100000f0c7824 */ /* 0x040fe200078e00ff */
[----:B------:R-:W-:Y:S01]  /*12e70*/  LOP3.LUT R20, R22, 0xffff0000, RZ, 0xc0, !PT ;  /* 0xffff000016147812 */ /* 0x000fe200078ec0ff */
[----:B------:R-:W-:Y:S01]  /*12e80*/  @!P0 FADD.FTZ R14, -R14, -RZ ;  /* 0x800000ff0e0e8221 */ /* 0x000fe20000010100 */
[----:B------:R-:W-:Y:S01]  /*12e90*/  LOP3.LUT R31, R15, 0xffff0000, RZ, 0xc0, !PT ;  /* 0xffff00000f1f7812 */ /* 0x000fe200078ec0ff */
[C---:B------:R-:W-:Y:S01]  /*12ea0*/  IMAD.U32 R15, R21.reuse, 0x10000, RZ ;  /* 0x00010000150f7824 */ /* 0x040fe200078e00ff */
[----:B-1----:R-:W-:Y:S01]  /*12eb0*/  LOP3.LUT R34, R21, 0xffff0000, RZ, 0xc0, !PT ;  /* 0xffff000015227812 */ /* 0x002fe200078ec0ff */
[C---:B------:R-:W-:Y:S01]  /*12ec0*/  IMAD.U32 R21, R23.reuse, 0x10000, RZ ;  /* 0x0001000017157824 */ /* 0x040fe200078e00ff */
[----:B------:R-:W-:Y:S01]  /*12ed0*/  SHF.L.U32 R32, R22, 0x10, RZ ;  /* 0x0000001016207819 */ /* 0x000fe200000006ff */
[----:B------:R-:W-:Y:S01]  /*12ee0*/  @!P0 FADD.FTZ R20, -R20, -RZ ;  /* 0x800000ff14148221 */ /* 0x000fe20000010100 */
[----:B------:R-:W-:Y:S01]  /*12ef0*/  LOP3.LUT R22, R23, 0xffff0000, RZ, 0xc0, !PT ;  /* 0xffff000017167812 */ /* 0x000fe200078ec0ff */
[----:B------:R-:W-:Y:S01]  /*12f00*/  @!P0 FADD.FTZ R21, -R21, -RZ ;  /* 0x800000ff15158221 */ /* 0x000fe20000010100 */
[----:B------:R-:W-:Y:S01]  /*12f10*/  @!P0 FADD.FTZ R30, -R30, -RZ ;  /* 0x800000ff1e1e8221 */ /* 0x000fe20000010100 */
[----:B------:R-:W-:Y:S01]  /*12f20*/  @!P0 FADD.FTZ R15, -R15, -RZ ;  /* 0x800000ff0f0f8221 */ /* 0x000fe20000010100 */
[----:B------:R-:W-:Y:S01]  /*12f30*/  @!P0 FADD.FTZ R34, -R34, -RZ ;  /* 0x800000ff22228221 */ /* 0x000fe20000010100 */
[----:B------:R-:W-:Y:S01]  /*12f40*/  @!P0 FADD.FTZ R22, -R22, -RZ ;  /* 0x800000ff16168221 */ /* 0x000fe20000010100 */
[----:B------:R-:W-:Y:S01]  /*12f50*/  FMUL.FTZ R7, R7, R14 ;  /* 0x0000000e07077220 */ /* 0x000fe20000410000 */
[----:B------:R-:W-:Y:S01]  /*12f60*/  FMUL.FTZ R20, R13, R20 ;  /* 0x000000140d147220 */ /* 0x000fe20000410000 */
[----:B------:R-:W-:Y:S01]  /*12f70*/  @!P0 FADD.FTZ R32, -R32, -RZ ;  /* 0x800000ff20208221 */ /* 0x000fe20000010100 */
[----:B---3--:R-:W-:Y:S01]  /*12f80*/  SHF.L.U32 R14, R24, 0x10, RZ ;  /* 0x00000010180e7819 */ /* 0x008fe200000006ff */
[----:B------:R-:W-:Y:S01]  /*12f90*/  FMUL.FTZ R21, R12, R21 ;  /* 0x000000150c157220 */ /* 0x000fe20000410000 */
[----:B------:R-:W-:Y:S01]  /*12fa0*/  LOP3.LUT R13, R24, 0xffff0000, RZ, 0xc0, !PT ;  /* 0xffff0000180d7812 */ /* 0x000fe200078ec0ff */
[----:B------:R-:W-:Y:S01]  /*12fb0*/  FMUL.FTZ R30, R17, R30 ;  /* 0x0000001e111e7220 */ /* 0x000fe20000410000 */
[----:B------:R-:W-:Y:S01]  /*12fc0*/  LOP3.LUT R24, R25, 0xffff0000, RZ, 0xc0, !PT ;  /* 0xffff000019187812 */ /* 0x000fe200078ec0ff */
[----:B------:R-:W-:Y:S01]  /*12fd0*/  FMUL.FTZ R6, R6, R15 ;  /* 0x0000000f06067220 */ /* 0x000fe20000410000 */
[----:B------:R-:W-:Y:S01]  /*12fe0*/  FMUL.FTZ R29, R29, R34 ;  /* 0x000000221d1d7220 */ /* 0x000fe20000410000 */
[----:B------:R-:W-:Y:S01]  /*12ff0*/  FMUL.FTZ R31, R31, R22 ;  /* 0x000000161f1f7220 */ /* 0x000fe20000410000 */
[----:B------:R-:W-:Y:S01]  /*13000*/  IMAD.U32 R12, R25, 0x10000, RZ ;  /* 0x00010000190c7824 */ /* 0x000fe200078e00ff */
[C---:B------:R-:W-:Y:S01]  /*13010*/  SHF.L.U32 R22, R26.reuse, 0x10, RZ ;  /* 0x000000101a167819 */ /* 0x040fe200000006ff */
[----:B------:R-:W-:Y:S01]  /*13020*/  FMUL.FTZ R19, R19, R32 ;  /* 0x0000002013137220 */ /* 0x000fe20000410000 */
[----:B------:R-:W-:Y:S01]  /*13030*/  LOP3.LUT R17, R26, 0xffff0000, RZ, 0xc0, !PT ;  /* 0xffff00001a117812 */ /* 0x000fe200078ec0ff */
[----:B------:R-:W-:Y:S01]  /*13040*/  FFMA.FTZ R6, R9, R12, R6 ;  /* 0x0000000c09067223 */ /* 0x000fe20000010006 */
[C---:B------:R-:W-:Y:S01]  /*13050*/  LOP3.LUT R26, R27.reuse, 0xffff0000, RZ, 0xc0, !PT ;  /* 0xffff00001b1a7812 */ /* 0x040fe200078ec0ff */
[----:B------:R-:W-:Y:S01]  /*13060*/  FFMA.FTZ R29, R0, R24, R29 ;  /* 0x00000018001d7223 */ /* 0x000fe2000001001d */
[----:B------:R-:W-:-:S02]  /*13070*/  IMAD.U32 R15, R27, 0x10000, RZ ;  /* 0x000100001b0f7824 */ /* 0x000fc400078e00ff */
[----:B------:R-:W-:Y:S01]  /*13080*/  FFMA.FTZ R3, R3, R14, R30 ;  /* 0x0000000e03037223 */ /* 0x000fe2000001001e */
[----:B------:R-:W-:Y:S01]  /*13090*/  FFMA.FTZ R2, R2, R13, R7 ;  /* 0x0000000d02027223 */ /* 0x000fe20000010007 */
[----:B------:R-:W-:Y:S01]  /*130a0*/  FFMA.FTZ R8, R8, R22, R19 ;  /* 0x0000001608087223 */ /* 0x000fe20000010013 */
[----:B------:R-:W-:Y:S01]  /*130b0*/  FFMA.FTZ R5, R5, R17, R20 ;  /* 0x0000001105057223 */ /* 0x000fe20000010014 */
[----:B------:R-:W-:Y:S01]  /*130c0*/  FFMA.FTZ R15, R18, R15, R21 ;  /* 0x0000000f120f7223 */ /* 0x000fe20000010015 */
[----:B------:R-:W-:Y:S01]  /*130d0*/  FFMA.FTZ R4, R4, R26, R31 ;  /* 0x0000001a04047223 */ /* 0x000fe2000001001f */
[----:B------:R-:W-:Y:S02]  /*130e0*/  F2FP.BF16.F32.PACK_AB R6, R29, R6 ;  /* 0x000000061d06723e */ /* 0x000fe400000010ff */
[----:B------:R-:W-:Y:S02]  /*130f0*/  F2FP.BF16.F32.PACK_AB R3, R2, R3 ;  /* 0x000000030203723e */ /* 0x000fe400000010ff */
[----:B------:R-:W-:Y:S01]  /*13100*/  F2FP.BF16.F32.PACK_AB R8, R5, R8 ;  /* 0x000000080508723e */ /* 0x000fe200000010ff */
[----:B------:R-:W-:Y:S01]  /*13110*/  IMAD.MOV.U32 R5, RZ, RZ, R6 ;  /* 0x000000ffff057224 */ /* 0x000fe200078e0006 */
[----:B------:R-:W-:-:S02]  /*13120*/  F2FP.BF16.F32.PACK_AB R7, R4, R15 ;  /* 0x0000000f0407723e */ /* 0x000fc400000010ff */
[----:B------:R-:W-:Y:S02]  /*13130*/  MOV R4, R3 ;  /* 0x0000000300047202 */ /* 0x000fe40000000f00 */
[----:B------:R-:W-:Y:S02]  /*13140*/  MOV R6, R8 ;  /* 0x0000000800067202 */ /* 0x000fe40000000f00 */
.L_x_1101:
[----:B------:R-:W-:Y:S05]  /*13150*/  BSYNC B0 ;  /* 0x0000000000007941 */ /* 0x000fea0003800000 */
.L_x_1100:
[----:B-----5:R1:W-:Y:S01]  /*13160*/  STS.128 [R243+0x3800], R4 ;  /* 0x00380004f3007388 */ /* 0x0203e20000000c00 */
[----:B------:R-:W-:Y:S05]  /*13170*/  BRA `(.L_x_1065) ;  /* 0x00000004006c7947 */ /* 0x000fea0003800000 */
.L_x_1039:
[----:B------:R-:W-:Y:S01]  /*13180*/  IMAD.IADD R7, R241, 0x1, -R72 ;  /* 0x00000001f1077824 */ /* 0x000fe200078e0a48 */
[----:B------:R-:W-:Y:S01]  /*13190*/  BSSY B0, `(.L_x_1102) ;  /* 0x000001a000007945 */ /* 0x000fe20003800000 */
[C---:B------:R-:W-:Y:S01]  /*131a0*/  VIADD R16, R186.reuse, 0x10 ;  /* 0x00000010ba107836 */ /* 0x040fe20000000000 */
[----:B------:R-:W-:Y:S01]  /*131b0*/  ISETP.GE.AND P0, PT, R9, R81, PT ;  /* 0x000000510900720c */ /* 0x000fe20003f06270 */
[C---:B------:R-:W-:Y:S01]  /*131c0*/  VIADD R28, R186.reuse, 0x20 ;  /* 0x00000020ba1c7836 */ /* 0x040fe20000000000 */
[CC--:B------:R-:W-:Y:S01]  /*131d0*/  ISETP.GE.AND P1, PT, R186.reuse, R7.reuse, PT ;  /* 0x00000007ba00720c */ /* 0x0c0fe20003f26270 */
[----:B------:R-:W-:Y:S01]  /*131e0*/  VIADD R36, R186, 0x30 ;  /* 0x00000030ba247836 */ /* 0x000fe20000000000 */
[-C--:B------:R-:W-:Y:S02]  /*131f0*/  ISETP.GE.AND P5, PT, R16, R7.reuse, PT ;  /* 0x000000071000720c */ /* 0x080fe40003fa6270 */
[-C--:B------:R-:W-:Y:S02]  /*13200*/  ISETP.GE.AND P4, PT, R28, R7.reuse, PT ;  /* 0x000000071c00720c */ /* 0x080fe40003f86270 */
[----:B------:R-:W-:-:S07]  /*13210*/  ISETP.GE.AND P3, PT, R36, R7, PT ;  /* 0x000000072400720c */ /* 0x000fce0003f66270 */
[----:B------:R-:W-:Y:S06]  /*13220*/  @P1 BRA `(.L_x_1103) ;  /* 0x0000000000401947 */ /* 0x000fec0003800000 */
[----:B------:R-:W-:-:S13]  /*13230*/  ISETP.GE.AND P2, PT, R18, R81, PT ;  /* 0x000000511200720c */ /* 0x000fda0003f46270 */
[C---:B-----5:R-:W-:Y:S01]  /*13240*/  @!P2 LEA R6, P1, R190.reuse, R196, 0x1 ;  /* 0x000000c4be06a211 */ /* 0x060fe200078208ff */
[----:B------:R1:W-:Y:S03]  /*13250*/  @P2 STS.128 [R243], RZ ;  /* 0x000000fff3002388 */ /* 0x0003e60000000c00 */
[----:B------:R-:W-:-:S05]  /*13260*/  @!P2 LEA.HI.X R7, R190, R197, R193, 0x1, P1 ;  /* 0x000000c5be07a211 */ /* 0x000fca00008f0cc1 */
[----:B------:R-:W-:Y:S01]  /*13270*/  @!PT LDS RZ, [RZ] ;  /* 0x00000000fffff984 */ /* 0x000fe20000000800 */
[----:B------:R-:W-:Y:S01]  /*13280*/  @!PT LDS RZ, [RZ] ;  /* 0x00000000fffff984 */ /* 0x000fe20000000800 */
[----:B------:R-:W-:Y:S01]  /*13290*/  @!PT LDS RZ, [RZ] ;  /* 0x00000000fffff984 */ /* 0x000fe20000000800 */
[----:B------:R1:W-:Y:S04]  /*132a0*/  @!P2 LDGSTS.E.BYPASS.LTC128B.128 [R243], desc[UR6][R6.64] ;  /* 0x0000000006f3afae */ /* 0x0003e8000b901d46 */
        /* <DEDUP_REMOVED lines=8> */
.L_x_1103:
[----:B------:R-:W-:Y:S05]  /*13330*/  BSYNC B0 ;  /* 0x0000000000007941 */ /* 0x000fea0003800000 */
.L_x_1102:
[----:B------:R-:W-:Y:S04]  /*13340*/  BSSY B0, `(.L_x_1104) ;  /* 0x0000014000007945 */ /* 0x000fe80003800000 */
[----:B------:R-:W-:Y:S05]  /*13350*/  @P5 BRA `(.L_x_1105) ;  /* 0x0000000000485947 */ /* 0x000fea0003800000 */
[----:B------:R-:W-:Y:S02]  /*13360*/  ISETP.GE.AND P2, PT, R18, R81, PT ;  /* 0x000000511200720c */ /* 0x000fe40003f46270 */
[----:B------:R-:W-:-:S05]  /*13370*/  IADD3 R5, P1, R5, R190, RZ ;  /* 0x000000be05057210 */ /* 0x000fca0007f3e0ff */
[----:B------:R-:W-:-:S06]  /*13380*/  IMAD.X R3, R3, 0x1, R193, P1 ;  /* 0x0000000103037824 */ /* 0x000fcc00008e06c1 */
[C---:B-12--5:R-:W-:Y:S01]  /*13390*/  @!P2 LEA R6, P1, R5.reuse, R196, 0x1 ;  /* 0x000000c40506a211 */ /* 0x066fe200078208ff */
        /* <DEDUP_REMOVED lines=8> */
[----:B------:R-:W-:-:S04]  /*13420*/  LEA R2, P1, R5, R196, 0x1 ;  /* 0x000000c405027211 */ /* 0x000fc800078208ff */
[----:B------:R-:W-:-:S05]  /*13430*/  LEA.HI.X R3, R5, R197, R3, 0x1, P1 ;  /* 0x000000c505037211 */ /* 0x000fca00008f0c03 */
[----:B------:R-:W-:Y:S01]  /*13440*/  @!PT LDS RZ, [RZ] ;  /* 0x00000000fffff984 */ /* 0x000fe20000000800 */
[----:B------:R-:W-:Y:S01]  /*13450*/  @!PT LDS RZ, [RZ] ;  /* 0x00000000fffff984 */ /* 0x000fe20000000800 */
[----:B------:R-:W-:Y:S01]  /*13460*/  @!PT LDS RZ, [RZ] ;  /* 0x00000000fffff984 */ /* 0x000fe20000000800 */
[----:B------:R4:W-:Y:S04]  /*13470*/  LDGSTS.E.BYPASS.LTC128B.128 [R243+0x2800], desc[UR6][R2.64+0x80] ;  /* 0x0280008002f37fae */ /* 0x0009e8000b901d46 */
.L_x_1105:
[----:B------:R-:W-:Y:S05]  /*13480*/  BSYNC B0 ;  /* 0x0000000000007941 */ /* 0x000fea0003800000 */
.L_x_1104:
[----:B------:R-:W-:Y:S04]  /*13490*/  BSSY B0, `(.L_x_1106) ;  /* 0x0000014000007945 */ /* 0x000fe80003800000 */
[----:B------:R-:W-:Y:S05]  /*134a0*/  @P4 BRA `(.L_x_1107) ;  /* 0x0000000000484947 */ /* 0x000fea0003800000 */
[----:B------:R-:W-:Y:S02]  /*134b0*/  ISETP.GE.AND P2, PT, R18, R81, PT ;  /* 0x000000511200720c */ /* 0x000fe40003f46270 */
[----:B------:R-:W-:-:S04]  /*134c0*/  LEA R5, P1, R194, R190, 0x5 ;  /* 0x000000bec2057211 */ /* 0x000fc800078228ff */
[----:B----4-:R-:W-:-:S07]  /*134d0*/  LEA.HI.X R3, R194, R193, R195, 0x5, P1 ;  /* 0x000000c1c2037211 */ /* 0x010fce00008f2cc3 */
[C---:B-123-5:R-:W-:Y:S01]  /*134e0*/  @!P2 LEA R6, P1, R5.reuse, R196, 0x1 ;  /* 0x000000c40506a211 */ /* 0x06efe200078208ff */
        /* <DEDUP_REMOVED lines=14> */
.L_x_1107:
[----:B------:R-:W-:Y:S05]  /*135d0*/  BSYNC B0 ;  /* 0x0000000000007941 */ /* 0x000fea0003800000 */
.L_x_1106:
[----:B------:R-:W-:Y:S05]  /*135e0*/  @P3 BRA `(.L_x_1065) ;  /* 0x0000000000503947 */ /* 0x000fea0003800000 */
[----:B------:R-:W-:Y:S01]  /*135f0*/  ISETP.GE.AND P1, PT, R18, R81, PT ;  /* 0x000000511200720c */ /* 0x000fe20003f26270 */
[----:B------:R-:W-:Y:S02]  /*13600*/  IMAD.MOV.U32 R191, RZ, RZ, R193 ;  /* 0x000000ffffbf7224 */ /* 0x000fe400078e00c1 */
[----:B------:R-:W-:Y:S02]  /*13610*/  IMAD R0, R195, 0x30, RZ ;  /* 0x00000030c3007824 */ /* 0x000fe400078e02ff */
[----:B------:R-:W-:-:S05]  /*13620*/  IMAD.WIDE.U32 R194, R194, 0x30, R190 ;  /* 0x00000030c2c27825 */ /* 0x000fca00078e00be */
[----:B--2-4-:R-:W-:-:S03]  /*13630*/  IADD3 R3, R0, R195, RZ ;  /* 0x000000c300037210 */ /* 0x014fc60007ffe0ff */
[C---:B-----5:R-:W-:Y:S01]  /*13640*/  @!P1 LEA R4, P2, R194.reuse, R196, 0x1 ;  /* 0x000000c4c2049211 */ /* 0x060fe200078408ff */
        /* <DEDUP_REMOVED lines=14> */
.L_x_1065:
[----:B------:R-:W-:Y:S05]  /*13730*/  BSYNC B3 ;  /* 0x0000000000037941 */ /* 0x000fea0003800000 */
.L_x_1038:
[----:B------:R-:W-:Y:S01]  /*13740*/  VIADD R246, R54, 0xffffffff ;  /* 0xffffffff36f67836 */ /* 0x000fe20000000000 */
[----:B------:R-:W-:Y:S01]  /*13750*/  BSSY B0, `(.L_x_1108) ;  /* 0x000001f000007945 */ /* 0x000fe20003800000 */
[----:B-123--:R-:W-:Y:S01]  /*13760*/  VIADD R6, R186, 0x40 ;  /* 0x00000040ba067836 */ /* 0x00efe20000000000 */
[----:B------:R-:W-:Y:S01]  /*13770*/  LOP3.LUT R247, R77, 0xff, RZ, 0xc0, !PT ;  /* 0x000000ff4df77812 */ /* 0x000fe200078ec0ff */
[----:B------:R-:W-:Y:S02]  /*13780*/  IMAD.SHL.U32 R9, R246, 0x80, RZ ;  /* 0x00000080f6097824 */ /* 0x000fe400078e00ff */
[----:B----4-:R-:W-:Y:S02]  /*13790*/  VIADD R2, R186, 0x50 ;  /* 0x00000050ba027836 */ /* 0x010fe40000000000 */
[----:B------:R-:W-:Y:S02]  /*137a0*/  IMAD.IADD R5, R74, 0x1, -R9 ;  /* 0x000000014a057824 */ /* 0x000fe400078e0a09 */
[----:B------:R-:W-:-:S03]  /*137b0*/  VIADD R4, R186, 0x60 ;  /* 0x00000060ba047836 */ /* 0x000fc60000000000 */
[-C--:B------:R-:W-:Y:S02]  /*137c0*/  ISETP.GE.AND P4, PT, R186, R5.reuse, PT ;  /* 0x00000005ba00720c */ /* 0x080fe40003f86270 */
[-C--:B------:R-:W-:Y:S02]  /*137d0*/  ISETP.GE.AND P2, PT, R16, R5.reuse, PT ;  /* 0x000000051000720c */ /* 0x080fe40003f46270 */
[-C--:B------:R-:W-:Y:S02]  /*137e0*/  ISETP.GE.AND P1, PT, R28, R5.reuse, PT ;  /* 0x000000051c00720c */ /* 0x080fe40003f26270 */
[-C--:B------:R-:W-:Y:S02]  /*137f0*/  ISETP.GE.AND P0, PT, R36, R5.reuse, PT ;  /* 0x000000052400720c */ /* 0x080fe40003f06270 */
[-C--:B------:R-:W-:Y:S02]  /*13800*/  ISETP.GE.AND P3, PT, R6, R5.reuse, PT ;  /* 0x000000050600720c */ /* 0x080fe40003f66270 */
[----:B------:R-:W-:-:S03]  /*13810*/  ISETP.GE.AND P6, PT, R2, R5, PT ;  /* 0x000000050200720c */ /* 0x000fc60003fc6270 */
[----:B------:R-:W-:Y:S10]  /*13820*/  @P4 BRA `(.L_x_1109) ;  /* 0x0000000000444947 */ /* 0x000ff40003800000 */
[C---:B------:R-:W-:Y:S02]  /*13830*/  LOP3.LUT R0, R247.reuse, 0x1, RZ, 0xc0, !PT ;  /* 0x00000001f7007812 */ /* 0x040fe400078ec0ff */
[----:B------:R-:W-:Y:S02]  /*13840*/  LOP3.LUT P4, RZ, R247, 0x2, RZ, 0xc0, !PT ;  /* 0x00000002f7ff7812 */ /* 0x000fe4000788c0ff */
[----:B------:R-:W-:-:S11]  /*13850*/  ISETP.NE.U32.AND P5, PT, R0, 0x1, PT ;  /* 0x000000010000780c */ /* 0x000fd60003fa5070 */
[----:B-----5:R-:W-:Y:S02]  /*13860*/  @P4 IMAD.MOV.U32 R12, RZ, RZ, R236 ;  /* 0x000000ffff0c4224 */ /* 0x020fe400078e00ec */
[----:B------:R-:W-:Y:S01]  /*13870*/  @!P5 MOV R14, R236 ;  /* 0x000000ec000ed202 */ /* 0x000fe20000000f00 */
[--C-:B------:R-:W-:Y:S02]  /*13880*/  @!P5 IMAD.MOV.U32 R15, RZ, RZ, R235.reuse ;  /* 0x000000ffff0fd224 */ /* 0x100fe400078e00eb */
[----:B------:R-:W-:-:S03]  /*13890*/  @P4 IMAD.MOV.U32 R13, RZ, RZ, R235 ;  /* 0x000000ffff0d4224 */ /* 0x000fc600078e00eb */
        /* <DEDUP_REMOVED lines=8> */
[----:B------:R1:W-:Y:S04]  /*13920*/  @P4 LDGSTS.E.BYPASS.LTC128B.128 [R243+0x8000], desc[UR6][R12.64+0x80] ;  /* 0x080000800cf34fae */ /* 0x0003e8000b901d46 */
[----:B------:R1:W-:Y:S02]  /*13930*/  @!P4 STS.128 [R243+0x8000], RZ ;  /* 0x008000fff300c388 */ /* 0x0003e40000000c00 */
.L_x_1109:
[----:B------:R-:W-:Y:S05]  /*13940*/  BSYNC B0 ;  /* 0x0000000000007941 */ /* 0x000fea0003800000 */
.L_x_1108:
[----:B------:R-:W-:Y:S04]  /*13950*/  BSSY B0, `(.L_x_1110) ;  /* 0x0000015000007945 */ /* 0x000fe80003800000 */
[----:B------:R-:W-:Y:S05]  /*13960*/  @P2 BRA `(.L_x_1111) ;  /* 0x00000000004c2947 */ /* 0x000fea0003800000 */
[C---:B------:R-:W-:Y:S02]  /*13970*/  LOP3.LUT R0, R247.reuse, 0x1, RZ, 0xc0, !PT ;  /* 0x00000001f7007812 */ /* 0x040fe400078ec0ff */
[----:B------:R-:W-:Y:S02]  /*13980*/  LOP3.LUT P2, RZ, R247, 0x2, RZ, 0xc0, !PT ;  /* 0x00000002f7ff7812 */ /* 0x000fe4000784c0ff */
[----:B------:R-:W-:-:S13]  /*13990*/  ISETP.NE.U32.AND P4, PT, R0, 0x1, PT ;  /* 0x000000010000780c */ /* 0x000fda0003f85070 */
[----:B-1----:R-:W-:-:S04]  /*139a0*/  @!P4 LEA R14, P5, R233, R236, 0x1 ;  /* 0x000000ece90ec211 */ /* 0x002fc800078a08ff */
[C---:B------:R-:W-:Y:S02]  /*139b0*/  @!P4 LEA.HI.X R15, R233.reuse, R235, R234, 0x1, P5 ;  /* 0x000000ebe90fc211 */ /* 0x040fe400028f0cea */
[----:B------:R-:W-:-:S03]  /*139c0*/  @P2 IADD3 R7, P5, R233, R184, RZ ;  /* 0x000000b8e9072210 */ /* 0x000fc60007fbe0ff */
[----:B------:R-:W-:Y:S01]  /*139d0*/  @!PT LDS RZ, [RZ] ;  /* 0x00000000fffff984 */ /* 0x000fe20000000800 */
[----:B------:R-:W-:Y:S01]  /*139e0*/  @!PT LDS RZ, [RZ] ;  /* 0x00000000fffff984 */ /* 0x000fe20000000800 */
[----:B------:R-:W-:Y:S01]  /*139f0*/  @!PT LDS RZ, [RZ] ;  /* 0x00000000fffff984 */ /* 0x000fe20000000800 */
[----:B------:R2:W-:Y:S02]  /*13a00*/  @!P4 LDGSTS.E.BYPASS.LTC128B.128 [R243+0x4800], desc[UR6][R14.64] ;  /* 0x048000000ef3cfae */ /* 0x0005e4000b901d46 */
[----:B------:R-:W-:Y:S01]  /*13a10*/  @P2 IMAD.X R3, R183, 0x1, R234, P5 ;  /* 0x00000001b7032824 */ /* 0x000fe200028e06ea */
[C---:B-----5:R-:W-:Y:S01]  /*13a20*/  @P2 LEA R12, P5, R7.reuse, R188, 0x1 ;  /* 0x000000bc070c2211 */ /* 0x060fe200078a08ff */
[----:B------:R2:W-:Y:S03]  /*13a30*/  @P4 STS.128 [R243+0x4800], RZ ;  /* 0x004800fff3004388 */ /* 0x0005e60000000c00 */
[----:B------:R-:W-:-:S05]  /*13a40*/  @P2 LEA.HI.X R13, R7, R189, R3, 0x1, P5 ;  /* 0x000000bd070d2211 */ /* 0x000fca00028f0c03 */
[----:B------:R-:W-:Y:S01]  /*13a50*/  @!PT LDS RZ, [RZ] ;  /* 0x00000000fffff984 */ /* 0x000fe20000000800 */
[----:B------:R-:W-:Y:S01]  /*13a60*/  @!PT LDS RZ, [RZ] ;  /* 0x00000000fffff984 */ /* 0x000fe20000000800 */
[----:B------:R-:W-:Y:S01]  /*13a70*/  @!PT LDS RZ, [RZ] ;  /* 0x00000000fffff984 */ /* 0x000fe20000000800 */
[----:B------:R2:W-:Y:S04]  /*13a80*/  @P2 LDGSTS.E.BYPASS.LTC128B.128 [R243+0x8800], desc[UR6][R12.64+0x80] ;  /* 0x088000800cf32fae */ /* 0x0005e8000b901d46 */
[----:B------:R2:W-:Y:S02]  /*13a90*/  @!P2 STS.128 [R243+0x8800], RZ ;  /* 0x008800fff300a388 */ /* 0x0005e40000000c00 */
.L_x_1111:
[----:B------:R-:W-:Y:S05]  /*13aa0*/  BSYNC B0 ;  /* 0x0000000000007941 */ /* 0x000fea0003800000 */
.L_x_1110:
[----:B------:R-:W-:Y:S01]  /*13ab0*/  BSSY B0, `(.L_x_1112) ;  /* 0x0000019000007945 */ /* 0x000fe20003800000 */
[----:B------:R-:W-:Y:S02]  /*13ac0*/  ISETP.GE.AND P5, PT, R4, R5, PT ;  /* 0x000000050400720c */ /* 0x000fe40003fa6270 */
[----:B------:R-:W-:Y:S01]  /*13ad0*/  IADD3 R0, R186, 0x70, RZ ;  /* 0x00000070ba007810 */ /* 0x000fe20007ffe0ff */
[----:B------:R-:W-:Y:S05]  /*13ae0*/  @P1 BRA `(.L_x_1113) ;  /* 0x0000000000541947 */ /* 0x000fea0003800000 */
[C---:B------:R-:W-:Y:S02]  /*13af0*/  LOP3.LUT R3, R247.reuse, 0x1, RZ, 0xc0, !PT ;  /* 0x00000001f7037812 */ /* 0x040fe400078ec0ff */
[----:B------:R-:W-:Y:S02]  /*13b00*/  LOP3.LUT P1, RZ, R247, 0x2, RZ, 0xc0, !PT ;  /* 0x00000002f7ff7812 */ /* 0x000fe4000782c0ff */
[----:B------:R-:W-:Y:S01]  /*13b10*/  ISETP.NE.U32.AND P2, PT, R3, 0x1, PT ;  /* 0x000000010300780c */ /* 0x000fe20003f45070 */
[C---:B------:R-:W-:Y:S01]  /*13b20*/  IMAD.SHL.U32 R3, R66.reuse, 0x20, RZ ;  /* 0x0000002042037824 */ /* 0x040fe200078e00ff */
[----:B------:R-:W-:-:S11]  /*13b30*/  SHF.L.U64.HI R8, R66, 0x5, R67 ;  /* 0x0000000542087819 */ /* 0x000fd60000010243 */
[----:B-12--5:R-:W-:-:S04]  /*13b40*/  @!P2 LEA R12, P4, R3, R236, 0x1 ;  /* 0x000000ec030ca211 */ /* 0x026fc800078808ff */
[C---:B------:R-:W-:Y:S02]  /*13b50*/  @!P2 LEA.HI.X R13, R3.reuse, R235, R8, 0x1, P4 ;  /* 0x000000eb030da211 */ /* 0x040fe400020f0c08 */
[----:B------:R-:W-:-:S03]  /*13b60*/  @P1 IADD3 R3, P4, R3, R184, RZ ;  /* 0x000000b803031210 */ /* 0x000fc60007f9e0ff */
[----:B------:R-:W-:Y:S01]  /*13b70*/  @!PT LDS RZ, [RZ] ;  /* 0x00000000fffff984 */ /* 0x000fe20000000800 */
[----:B------:R-:W-:Y:S01]  /*13b80*/  @!PT LDS RZ, [RZ] ;  /* 0x00000000fffff984 */ /* 0x000fe20000000800 */
[----:B------:R-:W-:Y:S01]  /*13b90*/  @!PT LDS RZ, [RZ] ;  /* 0x00000000fffff984 */ /* 0x000fe20000000800 */
[----:B------:R3:W-:Y:S02]  /*13ba0*/  @!P2 LDGSTS.E.BYPASS.LTC128B.128 [R243+0x5000], desc[UR6][R12.64] ;  /* 0x050000000cf3afae */ /* 0x0007e4000b901d46 */
[----:B------:R-:W-:Y:S01]  /*13bb0*/  @P1 IMAD.X R8, R8, 0x1, R183, P4 ;  /* 0x0000000108081824 */ /* 0x000fe200020e06b7 */
[C---:B------:R-:W-:Y:S01]  /*13bc0*/  @P1 LEA R14, P4, R3.reuse, R188, 0x1 ;  /* 0x000000bc030e1211 */ /* 0x040fe200078808ff */
[----:B------:R3:W-:Y:S03]  /*13bd0*/  @P2 STS.128 [R243+0x5000], RZ ;  /* 0x005000fff3002388 */ /* 0x0007e60000000c00 */
[----:B------:R-:W-:-:S05]  /*13be0*/  @P1 LEA.HI.X R15, R3, R189, R8, 0x1, P4 ;  /* 0x000000bd030f1211 */ /* 0x000fca00020f0c08 */
[----:B------:R-:W-:Y:S01]  /*13bf0*/  @!PT LDS RZ, [RZ] ;  /* 0x00000000fffff984 */ /* 0x000fe20000000800 */
[----:B------:R-:W-:Y:S01]  /*13c00*/  @!PT LDS RZ, [RZ] ;  /* 0x00000000fffff984 */ /* 0x000fe20000000800 */
[----:B------:R-:W-:Y:S01]  /*13c10*/  @!PT LDS RZ, [RZ] ;  /* 0x00000000fffff984 */ /* 0x000fe20000000800 */
[----:B------:R3:W-:Y:S04]  /*13c20*/  @P1 LDGSTS.E.BYPASS.LTC128B.128 [R243+0x9000], desc[UR6][R14.64+0x80] ;  /* 0x090000800ef31fae */ /* 0x0007e8000b901d46 */
[----:B------:R3:W-:Y:S02]  /*13c30*/  @!P1 STS.128 [R243+0x9000], RZ ;  /* 0x009000fff3009388 */ /* 0x0007e40000000c00 */
.L_x_1113:
[----:B------:R-:W-:Y:S05]  /*13c40*/  BSYNC B0 ;  /* 0x0000000000007941 */ /* 0x000fea0003800000 */
.L_x_1112:
[----:B------:R-:W-:Y:S01]  /*13c50*/  BSSY B0, `(.L_x_1114) ;  /* 0x000001b000007945 */ /* 0x000fe20003800000 */
[----:B------:R-:W-:-:S03]  /*13c60*/  ISETP.GE.AND P4, PT, R0, R5, PT ;  /* 0x000000050000720c */ /* 0x000fc60003f86270 */
[----:B------:R-:W-:Y:S10]  /*13c70*/  @P0 BRA `(.L_x_1115) ;  /* 0x0000000000600947 */ /* 0x000ff40003800000 */
[C---:B------:R-:W-:Y:S02]  /*13c80*/  LOP3.LUT R3, R247.reuse, 0x1, RZ, 0xc0, !PT ;  /* 0x00000001f7037812 */ /* 0x040fe400078ec0ff */
[----:B------:R-:W-:Y:S02]  /*13c90*/  LOP3.LUT P0, RZ, R247, 0x2, RZ, 0xc0, !PT ;  /* 0x00000002f7ff7812 */ /* 0x000fe4000780c0ff */
[----:B------:R-:W-:-:S11]  /*13ca0*/  ISETP.NE.U32.AND P1, PT, R3, 0x1, PT ;  /* 0x000000010300780c */ /* 0x000fd60003f25070 */
[----:B------:R-:W-:Y:S02]  /*13cb0*/  @P0 IMAD.MOV.U32 R182, RZ, RZ, R184 ;  /* 0x000000ffffb60224 */ /* 0x000fe400078e00b8 */
[----:B-123--:R-:W-:Y:S01]  /*13cc0*/  @!P1 MOV R14, R236 ;  /* 0x000000ec000e9202 */ /* 0x00efe20000000f00 */
[----:B------:R-:W-:Y:S02]  /*13cd0*/  @!P1 IMAD.MOV.U32 R15, RZ, RZ, R235 ;  /* 0x000000ffff0f9224 */ /* 0x000fe400078e00eb */
[----:B------:R-:W-:Y:S02]  /*13ce0*/  @P0 IMAD R3, R67, 0x30, RZ ;  /* 0x0000003043030824 */ /* 0x000fe400078e02ff */
[----:B-----5:R-:W-:-:S04]  /*13cf0*/  @P0 IMAD.WIDE.U32 R12, R66, 0x30, R182 ;  /* 0x00000030420c0825 */ /* 0x020fc800078e00b6 */
[----:B------:R-:W-:Y:S01]  /*13d00*/  @!P1 IMAD R7, R67, 0x60, RZ ;  /* 0x0000006043079824 */ /* 0x000fe200078e02ff */
[----:B------:R-:W-:Y:S01]  /*13d10*/  @P0 IADD3 R3, R3, R13, RZ ;  /* 0x0000000d03030210 */ /* 0x000fe20007ffe0ff */
[----:B------:R-:W-:Y:S01]  /*13d20*/  @!P1 IMAD.WIDE.U32 R14, R66, 0x60, R14 ;  /* 0x00000060420e9825 */ /* 0x000fe200078e000e */
[----:B------:R-:W-:-:S03]  /*13d30*/  @P0 LEA R18, P2, R12, R188, 0x1 ;  /* 0x000000bc0c120211 */ /* 0x000fc600078408ff */
[----:B------:R-:W-:Y:S01]  /*13d40*/  @!P1 IMAD.IADD R15, R7, 0x1, R15 ;  /* 0x00000001070f9824 */ /* 0x000fe200078e020f */
[----:B------:R-:W-:-:S04]  /*13d50*/  @P0 LEA.HI.X R19, R12, R189, R3, 0x1, P2 ;  /* 0x000000bd0c130211 */ /* 0x000fc800010f0c03 */
        /* <DEDUP_REMOVED lines=10> */
.L_x_1115:
[----:B------:R-:W-:Y:S05]  /*13e00*/  BSYNC B0 ;  /* 0x0000000000007941 */ /* 0x000fea0003800000 */
.L_x_1114:
[----:B------:R-:W-:Y:S04]  /*13e10*/  BSSY B0, `(.L_x_1116) ;  /* 0x0000017000007945 */ /* 0x000fe80003800000 */
[----:B------:R-:W-:Y:S05]  /*13e20*/  @P3 BRA `(.L_x_1117) ;  /* 0x0000000000543947 */ /* 0x000fea0003800000 */
[C---:B------:R-:W-:Y:S02]  /*13e30*/  LOP3.LUT R3, R247.reuse, 0x1, RZ, 0xc0, !PT ;  /* 0x00000001f7037812 */ /* 0x040fe400078ec0ff */
[----:B------:R-:W-:Y:S02]  /*13e40*/  LOP3.LUT P0, RZ, R247, 0x2, RZ, 0xc0, !PT ;  /* 0x00000002f7ff7812 */ /* 0x000fe4000780c0ff */
[----:B------:R-:W-:Y:S01]  /*13e50*/  ISETP.NE.U32.AND P1, PT, R3, 0x1, PT ;  /* 0x000000010300780c */ /* 0x000fe20003f25070 */
[C---:B------:R-:W-:Y:S01]  /*13e60*/  IMAD.SHL.U32 R3, R66.reuse, 0x40, RZ ;  /* 0x0000004042037824 */ /* 0x040fe200078e00ff */
[----:B------:R-:W-:-:S09]  /*13e70*/  SHF.L.U64.HI R8, R66, 0x6, R67 ;  /* 0x0000000642087819 */ /* 0x000fd20000010243 */
[C---:B-123--:R-:W-:Y:S02]  /*13e80*/  @P0 IADD3 R13, P2, R3.reuse, R184, RZ ;  /* 0x000000b8030d0210 */ /* 0x04efe40007f5e0ff */
[----:B----4-:R-:W-:-:S03]  /*13e90*/  @!P1 LEA R14, P3, R3, R236, 0x1 ;  /* 0x000000ec030e9211 */ /* 0x010fc600078608ff */
[----:B------:R-:W-:Y:S01]  /*13ea0*/  @P0 IMAD.X R7, R8, 0x1, R183, P2 ;  /* 0x0000000108070824 */ /* 0x000fe200010e06b7 */
[----:B-----5:R-:W-:Y:S02]  /*13eb0*/  @P0 LEA R12, P2, R13, R188, 0x1 ;  /* 0x000000bc0d0c0211 */ /* 0x020fe400078408ff */
[----:B------:R-:W-:Y:S02]  /*13ec0*/  @!P1 LEA.HI.X R15, R3, R235, R8, 0x1, P3 ;  /* 0x000000eb030f9211 */ /* 0x000fe400018f0c08 */
[----:B------:R-:W-:-:S03]  /*13ed0*/  @P0 LEA.HI.X R13, R13, R189, R7, 0x1, P2 ;  /* 0x000000bd0d0d0211 */ /* 0x000fc600010f0c07 */
        /* <DEDUP_REMOVED lines=10> */
.L_x_1117:
[----:B------:R-:W-:Y:S05]  /*13f80*/  BSYNC B0 ;  /* 0x0000000000007941 */ /* 0x000fea0003800000 */
.L_x_1116:
[----:B------:R-:W-:Y:S04]  /*13f90*/  BSSY B0, `(.L_x_1118) ;  /* 0x000001b000007945 */ /* 0x000fe80003800000 */
[----:B------:R-:W-:Y:S05]  /*13fa0*/  @P6 BRA `(.L_x_1119) ;  /* 0x0000000000646947 */ /* 0x000fea0003800000 */
[C---:B------:R-:W-:Y:S02]  /*13fb0*/  LOP3.LUT R3, R247.reuse, 0x1, RZ, 0xc0, !PT ;  /* 0x00000001f7037812 */ /* 0x040fe400078ec0ff */
[----:B------:R-:W-:Y:S02]  /*13fc0*/  LOP3.LUT P0, RZ, R247, 0x2, RZ, 0xc0, !PT ;  /* 0x00000002f7ff7812 */ /* 0x000fe4000780c0ff */
[----:B------:R-:W-:-:S11]  /*13fd0*/  ISETP.NE.U32.AND P1, PT, R3, 0x1, PT ;  /* 0x000000010300780c */ /* 0x000fd60003f25070 */
[----:B-123-5:R-:W-:Y:S02]  /*13fe0*/  @P0 IMAD.MOV.U32 R12, RZ, RZ, R184 ;  /* 0x000000ffff0c0224 */ /* 0x02efe400078e00b8 */
[----:B------:R-:W-:Y:S01]  /*13ff0*/  @P0 IMAD.MOV.U32 R13, RZ, RZ, R183 ;  /* 0x000000ffff0d0224 */ /* 0x000fe200078e00b7 */
[----:B----4-:R-:W-:Y:S01]  /*14000*/  @!P1 MOV R14, R236 ;  /* 0x000000ec000e9202 */ /* 0x010fe20000000f00 */
[----:B------:R-:W-:Y:S02]  /*14010*/  @!P1 IMAD.MOV.U32 R15, RZ, RZ, R235 ;  /* 0x000000ffff0f9224 */ /* 0x000fe400078e00eb */
[----:B------:R-:W-:Y:S02]  /*14020*/  @P0 IMAD R7, R67, 0x50, RZ ;  /* 0x0000005043070824 */ /* 0x000fe400078e02ff */
[----:B------:R-:W-:-:S04]  /*14030*/  @P0 IMAD.WIDE.U32 R12, R66, 0x50, R12 ;  /* 0x00000050420c0825 */ /* 0x000fc800078e000c */
[----:B------:R-:W-:Y:S01]  /*14040*/  @!P1 IMAD R3, R67, 0xa0, RZ ;  /* 0x000000a043039824 */ /* 0x000fe200078e02ff */
[----:B------:R-:W-:Y:S01]  /*14050*/  @P0 IADD3 R7, R13, R7, RZ ;  /* 0x000000070d070210 */ /* 0x000fe20007ffe0ff */
[----:B------:R-:W-:Y:S01]  /*14060*/  @!P1 IMAD.WIDE.U32 R14, R66, 0xa0, R14 ;  /* 0x000000a0420e9825 */ /* 0x000fe200078e000e */
[----:B------:R-:W-:-:S04]  /*14070*/  @P0 LEA R18, P2, R12, R188, 0x1 ;  /* 0x000000bc0c120211 */ /* 0x000fc800078408ff */
[----:B------:R-:W-:Y:S02]  /*14080*/  @!P1 IADD3 R15, R3, R15, RZ ;  /* 0x0000000f030f9210 */ /* 0x000fe40007ffe0ff */
        /* <DEDUP_REMOVED lines=11> */
.L_x_1119:
[----:B------:R-:W-:Y:S05]  /*14140*/  BSYNC B0 ;  /* 0x0000000000007941 */ /* 0x000fea0003800000 */
.L_x_1118:
        /* <DEDUP_REMOVED lines=27> */
.L_x_1121:
[----:B------:R-:W-:Y:S05]  /*14300*/  BSYNC B0 ;  /* 0x0000000000007941 */ /* 0x000fea0003800000 */
.L_x_1120:
[----:B------:R-:W-:Y:S04]  /*14310*/  BSSY B0, `(.L_x_1122) ;  /* 0x000001b000007945 */ /* 0x000fe80003800000 */
[----:B------:R-:W-:Y:S05]  /*14320*/  @P4 BRA `(.L_x_1123) ;  /* 0x0000000000644947 */ /* 0x000fea0003800000 */
[C---:B------:R-:W-:Y:S01]  /*14330*/  LOP3.LUT R3, R247.reuse, 0x1, RZ, 0xc0, !PT ;  /* 0x00000001f7037812 */ /* 0x040fe200078ec0ff */
[----:B-123-5:R-:W-:Y:S01]  /*14340*/  IMAD.MOV.U32 R12, RZ, RZ, R184 ;  /* 0x000000ffff0c7224 */ /* 0x02efe200078e00b8 */
[----:B------:R-:W-:Y:S01]  /*14350*/  LOP3.LUT P0, RZ, R247, 0x2, RZ, 0xc0, !PT ;  /* 0x00000002f7ff7812 */ /* 0x000fe2000780c0ff */
[----:B------:R-:W-:Y:S01]  /*14360*/  IMAD.MOV.U32 R13, RZ, RZ, R183 ;  /* 0x000000ffff0d7224 */ /* 0x000fe200078e00b7 */
[----:B------:R-:W-:Y:S01]  /*14370*/  ISETP.NE.U32.AND P1, PT, R3, 0x1, PT ;  /* 0x000000010300780c */ /* 0x000fe20003f25070 */
[----:B------:R-:W-:Y:S02]  /*14380*/  IMAD R3, R67, 0x70, RZ ;  /* 0x0000007043037824 */ /* 0x000fe400078e02ff */
[----:B------:R-:W-:-:S05]  /*14390*/  IMAD.WIDE.U32 R12, R66, 0x70, R12 ;  /* 0x00000070420c7825 */ /* 0x000fca00078e000c */
[----:B------:R-:W-:-:S03]  /*143a0*/  IADD3 R3, R13, R3, RZ ;  /* 0x000000030d037210 */ /* 0x000fc60007ffe0ff */
[C---:B----4-:R-:W-:Y:S02]  /*143b0*/  @P0 LEA R18, P2, R12.reuse, R188, 0x1 ;  /* 0x000000bc0c120211 */ /* 0x050fe400078408ff */
[----:B------:R-:W-:Y:S01]  /*143c0*/  @!P1 MOV R14, R236 ;  /* 0x000000ec000e9202 */ /* 0x000fe20000000f00 */
[----:B------:R-:W-:Y:S01]  /*143d0*/  @!P1 IMAD.MOV.U32 R15, RZ, RZ, R235 ;  /* 0x000000ffff0f9224 */ /* 0x000fe200078e00eb */
[----:B------:R-:W-:Y:S01]  /*143e0*/  @P0 LEA.HI.X R19, R12, R189, R3, 0x1, P2 ;  /* 0x000000bd0c130211 */ /* 0x000fe200010f0c03 */
[----:B------:R-:W-:Y:S02]  /*143f0*/  @!P1 IMAD R67, R67, 0xe0, RZ ;  /* 0x000000e043439824 */ /* 0x000fe400078e02ff */
[----:B------:R-:W-:-:S05]  /*14400*/  @!P1 IMAD.WIDE.U32 R14, R66, 0xe0, R14 ;  /* 0x000000e0420e9825 */ /* 0x000fca00078e000e */
[----:B------:R-:W-:-:S05]  /*14410*/  @!P1 IADD3 R15, R67, R15, RZ ;  /* 0x0000000f430f9210 */ /* 0x000fca0007ffe0ff */
        /* <DEDUP_REMOVED lines=10> */
.L_x_1123:
[----:B------:R-:W-:Y:S05]  /*144c0*/  BSYNC B0 ;  /* 0x0000000000007941 */ /* 0x000fea0003800000 */
.L_x_1122:
[----:B------:R-:W0:Y:S01]  /*144d0*/  LDGDEPBAR ;  /* 0x00000000000079af */ /* 0x000e220000000000 */
[-C--:B------:R-:W-:Y:S02]  /*144e0*/  ISETP.GE.AND P4, PT, R2, R5.reuse, PT ;  /* 0x000000050200720c */ /* 0x080fe40003f86270 */
[-C--:B------:R-:W-:Y:S01]  /*144f0*/  ISETP.GE.AND P1, PT, R186, R5.reuse, PT ;  /* 0x00000005ba00720c */ /* 0x080fe20003f26270 */
[----:B------:R1:W5:Y:S01]  /*14500*/  LD.E R2, desc[UR6][R10.64+0x188] ;  /* 0x000188060a027980 */ /* 0x000362000c101900 */
[----:B------:R-:W-:Y:S01]  /*14510*/  SHF.R.S32.HI R3, RZ, 0x4, R76 ;  /* 0x00000004ff037819 */ /* 0x000fe2000001144c */
[----:B------:R-:W-:Y:S01]  /*14520*/  BSSY B0, `(.L_x_1124) ;  /* 0x000001b000007945 */ /* 0x000fe20003800000 */
[----:B------:R-:W-:Y:S02]  /*14530*/  ISETP.GE.AND P3, PT, R16, R5, PT ;  /* 0x000000051000720c */ /* 0x000fe40003f66270 */
[----:B------:R-:W-:Y:S02]  /*14540*/  LEA.HI R76, R76, R3, RZ, 0x1 ;  /* 0x000000034c4c7211 */ /* 0x000fe400078f08ff */
[----:B------:R-:W-:-:S02]  /*14550*/  ISETP.GE.AND P0, PT, R28, R5, PT ;  /* 0x000000051c00720c */ /* 0x000fc40003f06270 */
[-C--:B------:R-:W-:Y:S02]  /*14560*/  ISETP.GE.AND P6, PT, R36, R5.reuse, PT ;  /* 0x000000052400720c */ /* 0x080fe40003fc6270 */
[----:B------:R-:W-:Y:S02]  /*14570*/  ISETP.GE.AND P5, PT, R6, R5, PT ;  /* 0x000000050600720c */ /* 0x000fe40003fa6270 */
[----:B------:R-:W-:Y:S01]  /*14580*/  LOP3.LUT R76, R76, 0xfffffffe, RZ, 0xc0, !PT ;  /* 0xfffffffe4c4c7812 */ /* 0x000fe200078ec0ff */
[----:B------:R-:W-:-:S04]  /*14590*/  DEPBAR.LE SB0, 0x0 ;  /* 0x000080000000791a */ /* 0x000fc80000000000 */
[----:B------:R-:W-:Y:S06]  /*145a0*/  BAR.SYNC.DEFER_BLOCKING 0x0 ;  /* 0x0000000000007b1d */ /* 0x000fec0000010000 */
[----:B------:R1:W-:Y:S04]  /*145b0*/  @P1 STS.128 [R243+0xc000], RZ ;  /* 0x00c000fff3001388 */ /* 0x0003e80000000c00 */
[----:B------:R1:W-:Y:S01]  /*145c0*/  @P1 STS.128 [R243+0x10000], RZ ;  /* 0x010000fff3001388 */ /* 0x0003e20000000c00 */
[----:B------:R-:W-:Y:S05]  /*145d0*/  @P1 BRA `(.L_x_1125) ;  /* 0x00000000003c1947 */ /* 0x000fea0003800000 */
[C---:B------:R-:W-:Y:S02]  /*145e0*/  LOP3.LUT R6, R247.reuse, 0x1, RZ, 0xc0, !PT ;  /* 0x00000001f7067812 */ /* 0x040fe400078ec0ff */
[----:B------:R-:W-:Y:S02]  /*145f0*/  LOP3.LUT P1, RZ, R247, 0x2, RZ, 0xc0, !PT ;  /* 0x00000002f7ff7812 */ /* 0x000fe4000782c0ff */
[----:B------:R-:W-:-:S13]  /*14600*/  ISETP.NE.U32.AND P2, PT, R6, 0x1, PT ;  /* 0x000000010600780c */ /* 0x000fda0003f45070 */
[----:B------:R-:W-:Y:S02]  /*14610*/  @!P2 IMAD.MOV.U32 R6, RZ, RZ, R152 ;  /* 0x000000ffff06a224 */ /* 0x000fe400078e0098 */
[----:B------:R-:W-:-:S05]  /*14620*/  @!P2 IMAD.MOV.U32 R7, RZ, RZ, R153 ;  /* 0x000000ffff07a224 */ /* 0x000fca00078e0099 */
        /* <DEDUP_REMOVED lines=10> */
.L_x_1125:
[----:B------:R-:W-:Y:S05]  /*146d0*/  BSYNC B0 ;  /* 0x0000000000007941 */ /* 0x000fea0003800000 */
.L_x_1124:
[----:B------:R1:W-:Y:S01]  /*146e0*/  @P3 STS.128 [R243+0xc800], RZ ;  /* 0x00c800fff3003388 */ /* 0x0003e20000000c00 */
[----:B------:R-:W-:Y:S03]  /*146f0*/  BSSY B0, `(.L_x_1126) ;  /* 0x0000014000007945 */ /* 0x000fe60003800000 */
[----:B------:R1:W-:Y:S01]  /*14700*/  @P3 STS.128 [R243+0x10800], RZ ;  /* 0x010800fff3003388 */ /* 0x0003e20000000c00 */
[----:B------:R-:W-:Y:S05]  /*14710*/  @P3 BRA `(.L_x_1127) ;  /* 0x0000000000443947 */ /* 0x000fea0003800000 */
[C---:B-1----:R-:W-:Y:S02]  /*14720*/  LOP3.LUT R6, R247.reuse, 0x1, RZ, 0xc0, !PT ;  /* 0x00000001f7067812 */ /* 0x042fe400078ec0ff */
[----:B------:R-:W-:Y:S02]  /*14730*/  LOP3.LUT P2, RZ, R247, 0x2, RZ, 0xc0, !PT ;  /* 0x00000002f7ff7812 */ /* 0x000fe4000784c0ff */
[----:B------:R-:W-:-:S13]  /*14740*/  ISETP.NE.U32.AND P3, PT, R6, 0x1, PT ;  /* 0x000000010600780c */ /* 0x000fda0003f65070 */
[----:B--23-5:R-:W-:-:S04]  /*14750*/  @!P3 LEA R12, P1, R231, R152, 0x1 ;  /* 0x00000098e70cb211 */ /* 0x02cfc800078208ff */
[C---:B------:R-:W-:Y:S02]  /*14760*/  @!P3 LEA.HI.X R13, R231.reuse, R153, R232, 0x1, P1 ;  /* 0x00000099e70db211 */ /* 0x040fe400008f0ce8 */
[----:B------:R-:W-:-:S03]  /*14770*/  @P2 LEA R6, P1, R231, R152, 0x1 ;  /* 0x00000098e7062211 */ /* 0x000fc600078208ff */
[----:B------:R-:W-:Y:S01]  /*14780*/  @!PT LDS RZ, [RZ] ;  /* 0x00000000fffff984 */ /* 0x000fe20000000800 */
[----:B------:R-:W-:Y:S01]  /*14790*/  @!PT LDS RZ, [RZ] ;  /* 0x00000000fffff984 */ /* 0x000fe20000000800 */
[----:B------:R-:W-:Y:S01]  /*147a0*/  @!PT LDS RZ, [RZ] ;  /* 0x00000000fffff984 */ /* 0x000fe20000000800 */
[----:B------:R1:W-:Y:S01]  /*147b0*/  @!P3 LDGSTS.E.BYPASS.LTC128B.128 [R243+0xc800], desc[UR6][R12.64] ;  /* 0x0c8000000cf3bfae */ /* 0x0003e2000b901d46 */
[----:B------:R-:W-:-:S03]  /*147c0*/  @P2 LEA.HI.X R7, R231, R153, R232, 0x1, P1 ;  /* 0x00000099e7072211 */ /* 0x000fc600008f0ce8 */
[----:B------:R1:W-:Y:S04]  /*147d0*/  @P3 STS.128 [R243+0xc800], RZ ;  /* 0x00c800fff3003388 */ /* 0x0003e80000000c00 */
[----:B------:R-:W-:Y:S01]  /*147e0*/  @!PT LDS RZ, [RZ] ;  /* 0x00000000fffff984 */ /* 0x000fe20000000800 */
[----:B------:R-:W-:Y:S01]  /*147f0*/  @!PT LDS RZ, [RZ] ;  /* 0x00000000fffff984 */ /* 0x000fe20000000800 */
[----:B------:R-:W-:Y:S01]  /*14800*/  @!PT LDS RZ, [RZ] ;  /* 0x00000000fffff984 */ /* 0x000fe20000000800 */
[----:B------:R1:W-:Y:S04]  /*14810*/  @P2 LDGSTS.E.BYPASS.LTC128B.128 [R243+0x10800], desc[UR6][R6.64+0x80] ;  /* 0x1080008006f32fae */ /* 0x0003e8000b901d46 */
[----:B------:R1:W-:Y:S02]  /*14820*/  @!P2 STS.128 [R243+0x10800], RZ ;  /* 0x010800fff300a388 */ /* 0x0003e40000000c00 */
.L_x_1127:
[----:B------:R-:W-:Y:S05]  /*14830*/  BSYNC B0 ;  /* 0x0000000000007941 */ /* 0x000fea0003800000 */
.L_x_1126:
[----:B------:R1:W-:Y:S01]  /*14840*/  @P0 STS.128 [R243+0xd000], RZ ;  /* 0x00d000fff3000388 */ /* 0x0003e20000000c00 */
[----:B------:R-:W-:Y:S01]  /*14850*/  ISETP.GE.AND P3, PT, R4, R5, PT ;  /* 0x000000050400720c */ /* 0x000fe20003f66270 */
[----:B------:R-:W-:Y:S01]  /*14860*/  IMAD.SHL.U32 R4, R71, 0x40, RZ ;  /* 0x0000004047047824 */ /* 0x000fe200078e00ff */
[----:B------:R-:W-:Y:S01]  /*14870*/  BSSY B0, `(.L_x_1128) ;  /* 0x0000025000007945 */ /* 0x000fe20003800000 */
[----:B------:R1:W-:Y:S01]  /*14880*/  @P0 STS.128 [R243+0x11000], RZ ;  /* 0x011000fff3000388 */ /* 0x0003e20000000c00 */
[----:B------:R-:W-:Y:S02]  /*14890*/  IMAD.SHL.U32 R73, R73, 0x40, RZ ;  /* 0x0000004049497824 */ /* 0x000fe400078e00ff */
[----:B------:R-:W-:Y:S01]  /*148a0*/  IMAD.IADD R76, R3, 0x1, -R76 ;  /* 0x00000001034c7824 */ /* 0x000fe200078e0a4c */
[----:B------:R-:W-:Y:S01]  /*148b0*/  LOP3.LUT R3, R4, 0x1c0, RZ, 0xc0, !PT ;  /* 0x000001c004037812 */ /* 0x000fe200078ec0ff */
[----:B------:R-:W-:Y:S01]  /*148c0*/  IMAD.SHL.U32 R186, R186, 0x8, RZ ;  /* 0x00000008baba7824 */ /* 0x000fe200078e00ff */
[----:B------:R-:W-:Y:S01]  /*148d0*/  LOP3.LUT R73, R73, 0x1c0, RZ, 0xc0, !PT ;  /* 0x000001c049497812 */ /* 0x000fe200078ec0ff */
[----:B------:R-:W-:-:S02]  /*148e0*/  IMAD.SHL.U32 R4, R76, 0x8, RZ ;  /* 0x000000084c047824 */ /* 0x000fc400078e00ff */
[----:B------:R-:W-:Y:S01]  /*148f0*/  IMAD.SHL.U32 R8, R75, 0x40, RZ ;  /* 0x000000404b087824 */ /* 0x000fe200078e00ff */
[----:B------:R-:W-:Y:S02]  /*14900*/  LOP3.LUT R186, R3, 0x8, R186, 0xf8, !PT ;  /* 0x0000000803ba7812 */ /* 0x000fe400078ef8ba */
[----:B------:R-:W-:Y:S02]  /*14910*/  SHF.R.U32.HI R3, RZ, 0x3, R3 ;  /* 0x00000003ff037819 */ /* 0x000fe40000011603 */
[----:B------:R-:W-:Y:S02]  /*14920*/  LOP3.LUT R4, R73, 0x8, R4, 0xf8, !PT ;  /* 0x0000000849047812 */ /* 0x000fe400078ef804 */
[----:B------:R-:W-:Y:S02]  /*14930*/  LOP3.LUT R8, R8, 0xfffffe00, RZ, 0xc0, !PT ;  /* 0xfffffe0008087812 */ /* 0x000fe400078ec0ff */
[----:B------:R-:W-:Y:S02]  /*14940*/  SHF.R.U32.HI R73, RZ, 0x3, R73 ;  /* 0x00000003ff497819 */ /* 0x000fe40000011649 */
[----:B------:R-:W-:Y:S01]  /*14950*/  LOP3.LUT R229, R186, R3, RZ, 0x3c, !PT ;  /* 0x00000003bae57212 */ /* 0x000fe200078e3cff */
[----:B------:R-:W-:Y:S01]  /*14960*/  IMAD R230, R69, 0x400, R8 ;  /* 0x0000040045e67824 */ /* 0x000fe200078e0208 */
[----:B------:R-:W-:Y:S01]  /*14970*/  LOP3.LUT R3, R4, R73, RZ, 0x3c, !PT ;  /* 0x0000004904037212 */ /* 0x000fe200078e3cff */
[----:B-1----:R-:W-:Y:S06]  /*14980*/  @P0 BRA `(.L_x_1129) ;  /* 0x00000000004c0947 */ /* 0x002fec0003800000 */
[C---:B------:R-:W-:Y:S02]  /*14990*/  LOP3.LUT R4, R247.reuse, 0x1, RZ, 0xc0, !PT ;  /* 0x00000001f7047812 */ /* 0x040fe400078ec0ff */
[----:B------:R-:W-:Y:S02]  /*149a0*/  LOP3.LUT P1, RZ, R247, 0x2, RZ, 0xc0, !PT ;  /* 0x00000002f7ff7812 */ /* 0x000fe4000782c0ff */
[----:B------:R-:W-:Y:S01]  /*149b0*/  ISETP.NE.U32.AND P2, PT, R4, 0x1, PT ;  /* 0x000000010400780c */ /* 0x000fe20003f45070 */
[C---:B------:R-:W-:Y:S01]  /*149c0*/  IMAD.SHL.U32 R4, R64.reuse, 0x20, RZ ;  /* 0x0000002040047824 */ /* 0x040fe200078e00ff */
[----:B------:R-:W-:-:S11]  /*149d0*/  SHF.L.U64.HI R6, R64, 0x5, R65 ;  /* 0x0000000540067819 */ /* 0x000fd60000010241 */
[----:B--234-:R-:W-:-:S04]  /*149e0*/  @!P2 LEA R14, P0, R4, R152, 0x1 ;  /* 0x00000098040ea211 */ /* 0x01cfc800078008ff */
[C---:B------:R-:W-:Y:S02]  /*149f0*/  @!P2 LEA.HI.X R15, R4.reuse, R153, R6, 0x1, P0 ;  /* 0x00000099040fa211 */ /* 0x040fe400000f0c06 */
[----:B-----5:R-:W-:-:S03]  /*14a00*/  @P1 LEA R12, P0, R4, R152, 0x1 ;  /* 0x00000098040c1211 */ /* 0x020fc600078008ff */
        /* <DEDUP_REMOVED lines=11> */
.L_x_1129:
[----:B------:R-:W-:Y:S05]  /*14ac0*/  BSYNC B0 ;  /* 0x0000000000007941 */ /* 0x000fea0003800000 */
.L_x_1128:
[----:B------:R1:W-:Y:S01]  /*14ad0*/  @P6 STS.128 [R243+0xd800], RZ ;  /* 0x00d800fff3006388 */ /* 0x0003e20000000c00 */
[----:B------:R-:W-:Y:S01]  /*14ae0*/  IMAD R229, R76, 0x200, R229 ;  /* 0x000002004ce57824 */ /* 0x000fe200078e02e5 */
[----:B------:R-:W-:Y:S01]  /*14af0*/  BSSY B0, `(.L_x_1130) ;  /* 0x000001a000007945 */ /* 0x000fe20003800000 */
[----:B------:R-:W-:Y:S01]  /*14b00*/  IMAD.IADD R230, R3, 0x1, R230 ;  /* 0x0000000103e67824 */ /* 0x000fe200078e02e6 */
[----:B------:R1:W-:Y:S01]  /*14b10*/  @P6 STS.128 [R243+0x11800], RZ ;  /* 0x011800fff3006388 */ /* 0x0003e20000000c00 */
[----:B------:R-:W-:Y:S02]  /*14b20*/  ISETP.GE.AND P0, PT, R0, R5, PT ;  /* 0x000000050000720c */ /* 0x000fe40003f06270 */
[----:B------:R-:W-:Y:S02]  /*14b30*/  LEA R229, R229, UR4, 0x1 ;  /* 0x00000004e5e57c11 */ /* 0x000fe4000f8e08ff */
[----:B------:R-:W-:Y:S01]  /*14b40*/  LEA R230, R230, UR4, 0x1 ;  /* 0x00000004e6e67c11 */ /* 0x000fe2000f8e08ff */
[----:B------:R-:W-:Y:S08]  /*14b50*/  @P6 BRA `(.L_x_1131) ;  /* 0x00000000004c6947 */ /* 0x000ff00003800000 */
[C---:B------:R-:W-:Y:S02]  /*14b60*/  LOP3.LUT R0, R247.reuse, 0x1, RZ, 0xc0, !PT ;  /* 0x00000001f7007812 */ /* 0x040fe400078ec0ff */
[----:B------:R-:W-:Y:S02]  /*14b70*/  LOP3.LUT P1, RZ, R247, 0x2, RZ, 0xc0, !PT ;  /* 0x00000002f7ff7812 */ /* 0x000fe4000782c0ff */
[----:B------:R-:W-:-:S11]  /*14b80*/  ISETP.NE.U32.AND P2, PT, R0, 0x1, PT ;  /* 0x000000010000780c */ /* 0x000fd60003f45070 */
[C---:B------:R-:W-:Y:S02]  /*14b90*/  @P1 IMAD R0, R65.reuse, 0x60, RZ ;  /* 0x0000006041001824 */ /* 0x040fe400078e02ff */
[----:B------:R-:W-:Y:S02]  /*14ba0*/  @!P2 IMAD R4, R65, 0x60, RZ ;  /* 0x000000604104a824 */ /* 0x000fe400078e02ff */
[----:B-123-5:R-:W-:-:S04]  /*14bb0*/  @!P2 IMAD.WIDE.U32 R12, R64, 0x60, R152 ;  /* 0x00000060400ca825 */ /* 0x02efc800078e0098 */
[----:B------:R-:W-:Y:S01]  /*14bc0*/  @P1 IMAD.WIDE.U32 R6, R64, 0x60, R152 ;  /* 0x0000006040061825 */ /* 0x000fe200078e0098 */
[----:B------:R-:W-:-:S04]  /*14bd0*/  @!P2 IADD3 R13, R4, R13, RZ ;  /* 0x0000000d040da210 */ /* 0x000fc80007ffe0ff */
[----:B------:R-:W-:Y:S01]  /*14be0*/  @P1 IADD3 R7, R0, R7, RZ ;  /* 0x0000000700071210 */ /* 0x000fe20007ffe0ff */
        /* <DEDUP_REMOVED lines=10> */
.L_x_1131:
[----:B------:R-:W-:Y:S05]  /*14c90*/  BSYNC B0 ;  /* 0x0000000000007941 */ /* 0x000fea0003800000 */
.L_x_1130:
[----:B------:R1:W-:Y:S01]  /*14ca0*/  @P5 STS.128 [R243+0xe000], RZ ;  /* 0x00e000fff3005388 */ /* 0x0003e20000000c00 */
[----:B------:R-:W-:Y:S03]  /*14cb0*/  BSSY B0, `(.L_x_1132) ;  /* 0x0000016000007945 */ /* 0x000fe60003800000 */
[----:B------:R1:W-:Y:S01]  /*14cc0*/  @P5 STS.128 [R243+0x12000], RZ ;  /* 0x012000fff3005388 */ /* 0x0003e20000000c00 */
[----:B------:R-:W-:Y:S05]  /*14cd0*/  @P5 BRA `(.L_x_1133) ;  /* 0x00000000004c5947 */ /* 0x000fea0003800000 */
[C---:B------:R-:W-:Y:S02]  /*14ce0*/  LOP3.LUT R0, R247.reuse, 0x1, RZ, 0xc0, !PT ;  /* 0x00000001f7007812 */ /* 0x040fe400078ec0ff */
[----:B------:R-:W-:Y:S02]  /*14cf0*/  LOP3.LUT P2, RZ, R247, 0x2, RZ, 0xc0, !PT ;  /* 0x00000002f7ff7812 */ /* 0x000fe4000784c0ff */
[----:B------:R-:W-:Y:S01]  /*14d00*/  ISETP.NE.U32.AND P5, PT, R0, 0x1, PT ;  /* 0x000000010000780c */ /* 0x000fe20003fa5070 */
[C---:B------:R-:W-:Y:S01]  /*14d10*/  IMAD.SHL.U32 R0, R64.reuse, 0x40, RZ ;  /* 0x0000004040007824 */ /* 0x040fe200078e00ff */
[----:B------:R-:W-:-:S09]  /*14d20*/  SHF.L.U64.HI R4, R64, 0x6, R65 ;  /* 0x0000000640047819 */ /* 0x000fd20000010241 */
[CC--:B-1----:R-:W-:Y:S02]  /*14d30*/  @P2 LEA R6, P1, R0.reuse, R152.reuse, 0x1 ;  /* 0x0000009800062211 */ /* 0x0c2fe400078208ff */
[C---:B--23-5:R-:W-:Y:S02]  /*14d40*/  @!P5 LEA R12, P6, R0.reuse, R152, 0x1 ;  /* 0x00000098000cd211 */ /* 0x06cfe400078c08ff */
[CCC-:B------:R-:W-:Y:S02]  /*14d50*/  @P2 LEA.HI.X R7, R0.reuse, R153.reuse, R4.reuse, 0x1, P1 ;  /* 0x0000009900072211 */ /* 0x1c0fe400008f0c04 */
[----:B------:R-:W-:-:S05]  /*14d60*/  @!P5 LEA.HI.X R13, R0, R153, R4, 0x1, P6 ;  /* 0x00000099000dd211 */ /* 0x000fca00030f0c04 */
        /* <DEDUP_REMOVED lines=10> */
.L_x_1133:
[----:B------:R-:W-:Y:S05]  /*14e10*/  BSYNC B0 ;  /* 0x0000000000007941 */ /* 0x000fea0003800000 */
.L_x_1132:
[----:B------:R1:W-:Y:S01]  /*14e20*/  @P4 STS.128 [R243+0xe800], RZ ;  /* 0x00e800fff3004388 */ /* 0x0003e20000000c00 */
[----:B------:R-:W-:Y:S03]  /*14e30*/  BSSY B0, `(.L_x_1134) ;  /* 0x0000016000007945 */ /* 0x000fe60003800000 */
[----:B------:R1:W-:Y:S01]  /*14e40*/  @P4 STS.128 [R243+0x12800], RZ ;  /* 0x012800fff3004388 */ /* 0x0003e20000000c00 */
[----:B------:R-:W-:Y:S05]  /*14e50*/  @P4 BRA `(.L_x_1135) ;  /* 0x00000000004c4947 */ /* 0x000fea0003800000 */
        /* <DEDUP_REMOVED lines=19> */
.L_x_1135:
[----:B------:R-:W-:Y:S05]  /*14f90*/  BSYNC B0 ;  /* 0x0000000000007941 */ /* 0x000fea0003800000 */
.L_x_1134:
        /* <DEDUP_REMOVED lines=23> */
.L_x_1137:
[----:B------:R-:W-:Y:S05]  /*15110*/  BSYNC B0 ;  /* 0x0000000000007941 */ /* 0x000fea0003800000 */
.L_x_1136:
[----:B------:R1:W-:Y:S01]  /*15120*/  @P0 STS.128 [R243+0xf800], RZ ;  /* 0x00f800fff3000388 */ /* 0x0003e20000000c00 */
[----:B------:R-:W-:Y:S03]  /*15130*/  BSSY B0, `(.L_x_1138) ;  /* 0x0000016000007945 */ /* 0x000fe60003800000 */
[----:B------:R1:W-:Y:S01]  /*15140*/  @P0 STS.128 [R243+0x13800], RZ ;  /* 0x013800fff3000388 */ /* 0x0003e20000000c00 */
[----:B------:R-:W-:Y:S05]  /*15150*/  @P0 BRA `(.L_x_1139) ;  /* 0x00000000004c0947 */ /* 0x000fea0003800000 */
[C---:B------:R-:W-:Y:S02]  /*15160*/  LOP3.LUT R0, R247.reuse, 0x1, RZ, 0xc0, !PT ;  /* 0x00000001f7007812 */ /* 0x040fe400078ec0ff */
[----:B------:R-:W-:Y:S02]  /*15170*/  LOP3.LUT P0, RZ, R247, 0x2, RZ, 0xc0, !PT ;  /* 0x00000002f7ff7812 */ /* 0x000fe4000780c0ff */
[----:B------:R-:W-:-:S11]  /*15180*/  ISETP.NE.U32.AND P1, PT, R0, 0x1, PT ;  /* 0x000000010000780c */ /* 0x000fd60003f25070 */
[----:B------:R-:W-:Y:S02]  /*15190*/  @P0 IMAD R0, R65, 0xe0, RZ ;  /* 0x000000e041000824 */ /* 0x000fe400078e02ff */
[----:B-1----:R-:W-:-:S04]  /*151a0*/  @!P1 IMAD.WIDE.U32 R6, R64, 0xe0, R152 ;  /* 0x000000e040069825 */ /* 0x002fc800078e0098 */
[----:B------:R-:W-:Y:S02]  /*151b0*/  @!P1 IMAD R65, R65, 0xe0, RZ ;  /* 0x000000e041419824 */ /* 0x000fe400078e02ff */
[----:B------:R-:W-:-:S03]  /*151c0*/  @P0 IMAD.WIDE.U32 R4, R64, 0xe0, R152 ;  /* 0x000000e040040825 */ /* 0x000fc600078e0098 */
[----:B------:R-:W-:Y:S02]  /*151d0*/  @!P1 IADD3 R7, R65, R7, RZ ;  /* 0x0000000741079210 */ /* 0x000fe40007ffe0ff */
[----:B------:R-:W-:-:S03]  /*151e0*/  @P0 IADD3 R5, R0, R5, RZ ;  /* 0x0000000500050210 */ /* 0x000fc60007ffe0ff */
        /* <DEDUP_REMOVED lines=10> */
.L_x_1139:
[----:B------:R-:W-:Y:S05]  /*15290*/  BSYNC B0 ;  /* 0x0000000000007941 */ /* 0x000fea0003800000 */
.L_x_1138:
[----:B------:R-:W-:Y:S01]  /*152a0*/  LDSM.16.M88.4 R124, [R230] ;  /* 0x00000000e67c783b */ /* 0x000fe20000000200 */
[----:B------:R-:W-:Y:S01]  /*152b0*/  R2P PR, R71, 0x6 ;  /* 0x0000000647007804 */ /* 0x000fe20000000000 */
[C---:B------:R-:W-:Y:S01]  /*152c0*/  VIADD R0, R229.reuse, 0x4000 ;  /* 0x00004000e5007836 */ /* 0x040fe20000000000 */
[----:B------:R-:W-:Y:S01]  /*152d0*/  SHF.R.S32.HI R71, RZ, 0x1f, R70 ;  /* 0x0000001fff477819 */ /* 0x000fe20000011446 */
[----:B------:R-:W2:Y:S01]  /*152e0*/  LDSM.16.M88.4 R80, [R229+0x4000] ;  /* 0x00400000e550783b */ /* 0x000ea20000000200 */
[----:B------:R-:W-:Y:S01]  /*152f0*/  VIADD R227, R229, 0x4020 ;  /* 0x00004020e5e37836 */ /* 0x000fe20000000000 */
[----:B------:R-:W-:Y:S01]  /*15300*/  LOP3.LUT R3, R3, R8, RZ, 0xfc, !PT ;  /* 0x0000000803037212 */ /* 0x000fe200078efcff */
[--C-:B------:R-:W-:Y:S01]  /*15310*/  IMAD R228, R55, 0x2, R230.reuse ;  /* 0x0000000237e47824 */ /* 0x100fe200078e02e6 */
[----:B------:R-:W3:Y:S01]  /*15320*/  LDSM.16.M88.4 R64, [R229+0x4800] ;  /* 0x00480000e540783b */ /* 0x000ee20000000200 */
[----:B------:R-:W-:Y:S01]  /*15330*/  IMAD R226, R53, 0x2, R230 ;  /* 0x0000000235e27824 */ /* 0x000fe200078e02e6 */
[----:B------:R-:W-:Y:S01]  /*15340*/  LEA.HI R71, R71, R70, RZ, 0x2 ;  /* 0x0000004647477211 */ /* 0x000fe200078f10ff */
[----:B------:R-:W-:Y:S01]  /*15350*/  IMAD R225, R53, 0x2, R228 ;  /* 0x0000000235e17824 */ /* 0x000fe200078e02e4 */
[----:B------:R-:W3:Y:S01]  /*15360*/  LDSM.16.M88.4 R56, [R229+0x5000] ;  /* 0x00500000e538783b */ /* 0x000ee20000000200 */
[----:B------:R-:W-:Y:S01]  /*15370*/  IMAD.SHL.U32 R68, R68, 0x2, RZ ;  /* 0x0000000244447824 */ /* 0x000fe200078e00ff */
[----:B------:R-:W-:Y:S01]  /*15380*/  BSSY B1, `(.L_x_1140) ;  /* 0x000024b000017945 */ /* 0x000fe20003800000 */
[----:B------:R-:W-:Y:S01]  /*15390*/  @P1 VIADD R227, R0, 0xffffffe0 ;  /* 0xffffffe000e31836 */ /* 0x000fe20000000000 */
[----:B------:R-:W3:Y:S01]  /*153a0*/  LDSM.16.M88.4 R44, [R229+0x5800] ;  /* 0x00580000e52c783b */ /* 0x000ee20000000200 */
[----:B------:R-:W-:-:S02]  /*153b0*/  IMAD.MOV.U32 R0, RZ, RZ, 0x40 ;  /* 0x00000040ff007424 */ /* 0x000fc400078e00ff */
[C---:B------:R-:W-:Y:S01]  /*153c0*/  VIADD R219, R227.reuse, 0x800 ;  /* 0x00000800e3db7836 */ /* 0x040fe20000000000 */
[----:B------:R-:W3:Y:S01]  /*153d0*/  LDSM.16.M88.4 R36, [R229+0x6000] ;  /* 0x00600000e524783b */ /* 0x000ee20000000200 */
[C---:B------:R-:W-:Y:S01]  /*153e0*/  VIADD R218, R227.reuse, 0x1000 ;  /* 0x00001000e3da7836 */ /* 0x040fe20000000000 */
[----:B------:R-:W-:Y:S01]  /*153f0*/  SEL R0, R0, 0xffffffc0, !P2 ;  /* 0xffffffc000007807 */ /* 0x000fe20005000000 */
[C---:B------:R-:W-:Y:S01]  /*15400*/  VIADD R217, R227.reuse, 0x1800 ;  /* 0x00001800e3d97836 */ /* 0x040fe20000000000 */
[----:B------:R-:W3:Y:S01]  /*15410*/  LDSM.16.M88.4 R28, [R229+0x6800] ;  /* 0x00680000e51c783b */ /* 0x000ee20000000200 */
[----:B------:R-:W-:Y:S02]  /*15420*/  VIADD R216, R227, 0x2000 ;  /* 0x00002000e3d87836 */ /* 0x000fe40000000000 */
[----:B------:R-:W-:Y:S01]  /*15430*/  IMAD.IADD R223, R229, 0x1, R0 ;  /* 0x00000001e5df7824 */ /* 0x000fe200078e0200 */
[----:B------:R-:W3:Y:S01]  /*15440*/  LDSM.16.M88.4 R20, [R229+0x7000] ;  /* 0x00700000e514783b */ /* 0x000ee20000000200 */
[----:B------:R-:W-:Y:S01]  /*15450*/  IMAD.IADD R212, R0, 0x1, R227 ;  /* 0x0000000100d47824 */ /* 0x000fe200078e02e3 */
[----:B------:R-:W-:Y:S01]  /*15460*/  SHF.R.S32.HI R0, RZ, 0x2, R71 ;  /* 0x00000002ff007819 */ /* 0x000fe20000011447 */
[C---:B------:R-:W-:Y:S01]  /*15470*/  VIADD R215, R227.reuse, 0x2800 ;  /* 0x00002800e3d77836 */ /* 0x040fe20000000000 */
[----:B------:R-:W3:Y:S01]  /*15480*/  LDSM.16.M88.4 R88, [R229+0x7800] ;  /* 0x00780000e558783b */ /* 0x000ee20000000200 */
[----:B------:R-:W-:-:S02]  /*15490*/  VIADD R214, R227, 0x3000 ;  /* 0x00003000e3d67836 */ /* 0x000fc40000000000 */
[----:B------:R-:W-:Y:S01]  /*154a0*/  IMAD R69, R69, 0x10, R0 ;  /* 0x0000001045457824 */ /* 0x000fe200078e0200 */
[----:B-1----:R-:W-:Y:S01]  /*154b0*/  LDSM.16.M88.4 R4, [R228] ;  /* 0x00000000e404783b */ /* 0x002fe20000000200 */
[----:B------:R-:W-:Y:S01]  /*154c0*/  LOP3.LUT R0, R68, 0x6, RZ, 0xc0, !PT ;  /* 0x0000000644007812 */ /* 0x000fe200078ec0ff */
[----:B------:R-:W-:Y:S02]  /*154d0*/  VIADD R213, R227, 0x3800 ;  /* 0x00003800e3d57836 */ /* 0x000fe40000000000 */
[----:B----4-:R-:W1:Y:S01]  /*154e0*/  LDSM.16.M88.4 R16, [R227] ;  /* 0x00000000e310783b */ /* 0x010e620000000200 */
[----:B------:R-:W-:Y:S01]  /*154f0*/  IADD3 R69, R69, 0x1, R72 ;  /* 0x0000000145457810 */ /* 0x000fe20007ffe048 */
[----:B------:R-:W-:Y:S01]  /*15500*/  IMAD.IADD R0, R9, 0x1, R0 ;  /* 0x0000000109007824 */ /* 0x000fe200078e0200 */
[----:B--2---:R-:W-:Y:S01]  /*15510*/  HMMA.16816.F32.BF16 R84, R124, R80, RZ ;  /* 0x000000507c54723c */ /* 0x004fe200000418ff */
[----:B------:R-:W2:Y:S01]  /*15520*/  LDSM.16.M88.4 R96, [R227+0x800] ;  /* 0x00080000e360783b */ /* 0x000ea20000000200 */
[----:B------:R-:W-:Y:S01]  /*15530*/  IADD3 R189, R74, R69, -R241 ;  /* 0x000000454abd7210 */ /* 0x000fe20007ffe8f1 */
[----:B------:R-:W-:-:S02]  /*15540*/  VIADD R52, R0, 0x1 ;  /* 0x0000000100347836 */ /* 0x000fc40000000000 */
[----:B---3-5:R-:W3:Y:S01]  /*15550*/  LDSM.16.M88.4 R12, [R227+0x1000] ;  /* 0x00100000e30c783b */ /* 0x028ee20000000200 */
[C---:B------:R-:W-:Y:S01]  /*15560*/  HMMA.16816.F32.BF16 R80, R124.reuse, R82, RZ ;  /* 0x000000527c50723c */ /* 0x040fe200000418ff */
[----:B------:R-:W-:Y:S02]  /*15570*/  IMAD.IADD R189, R2, 0x1, R189 ;  /* 0x0000000102bd7824 */ /* 0x000fe400078e02bd */
[----:B------:R-:W4:Y:S01]  /*15580*/  LDSM.16.M88.4 R92, [R227+0x1800] ;  /* 0x00180000e35c783b */ /* 0x000f220000000200 */
[C---:B------:R-:W-:Y:S02]  /*15590*/  VIADD R2, R0.reuse, 0x8 ;  /* 0x0000000800027836 */ /* 0x040fe40000000000 */
[C---:B------:R-:W-:Y:S01]  /*155a0*/  HMMA.16816.F32.BF16 R76, R124.reuse, R64, RZ ;  /* 0x000000407c4c723c */ /* 0x040fe200000418ff */
[----:B------:R-:W4:Y:S01]  /*155b0*/  LDSM.16.M88.4 R104, [R227+0x2000] ;  /* 0x00200000e368783b */ /* 0x000f220000000200 */
[C---:B------:R-:W-:Y:S01]  /*155c0*/  VIMNMX R188, R189.reuse, R74, PT ;  /* 0x0000004abdbc7248 */ /* 0x040fe20003fe0100 */
[----:B------:R-:W-:Y:S01]  /*155d0*/  VIADD R8, R0, 0x9 ;  /* 0x0000000900087836 */ /* 0x000fe20000000000 */
[----:B------:R-:W-:Y:S01]  /*155e0*/  VIADDMNMX R189, R189, 0x8, R74, PT ;  /* 0x00000008bdbd7846 */ /* 0x000fe2000380014a */
[----:B------:R-:W-:Y:S01]  /*155f0*/  LDSM.16.M88.4 R100, [R227+0x3800] ;  /* 0x00380000e364783b */ /* 0x000fe20000000200 */
[C---:B------:R-:W-:Y:S01]  /*15600*/  HMMA.16816.F32.BF16 R60, R124.reuse, R56, RZ ;  /* 0x000000387c3c723c */ /* 0x040fe200000418ff */
[CC--:B------:R-:W-:Y:S01]  /*15610*/  ISETP.GE.AND P5, PT, R2.reuse, R188.reuse, PT ;  /* 0x000000bc0200720c */ /* 0x0c0fe20003fa6270 */
[C---:B------:R-:W-:Y:S01]  /*15620*/  VIADD R211, R227.reuse, 0x4000 ;  /* 0x00004000e3d37836 */ /* 0x040fe20000000000 */
[----:B------:R-:W-:Y:S01]  /*15630*/  LDSM.16.M88.4 R116, [R223+0x5000] ;  /* 0x00500000df74783b */ /* 0x000fe20000000200 */
[-C--:B------:R-:W-:Y:S01]  /*15640*/  ISETP.GE.AND P1, PT, R2, R189.reuse, PT ;  /* 0x000000bd0200720c */ /* 0x080fe20003f26270 */
[----:B------:R-:W-:Y:S01]  /*15650*/  VIADD R2, R0, 0x10 ;  /* 0x0000001000027836 */ /* 0x000fe20000000000 */
[C---:B------:R-:W-:Y:S01]  /*15660*/  HMMA.16816.F32.BF16 R64, R124.reuse, R66, RZ ;  /* 0x000000427c40723c */ /* 0x040fe200000418ff */
[----:B------:R-:W-:Y:S01]  /*15670*/  LDSM.16.M88.4 R112, [R223+0x6000] ;  /* 0x00600000df70783b */ /* 0x000fe20000000200 */
[-C--:B------:R-:W-:Y:S01]  /*15680*/  ISETP.GE.AND P6, PT, R52, R188.reuse, PT ;  /* 0x000000bc3400720c */ /* 0x080fe20003fc6270 */
[C---:B------:R-:W-:Y:S01]  /*15690*/  VIADD R210, R227.reuse, 0x4800 ;  /* 0x00004800e3d27836 */ /* 0x040fe20000000000 */
[-C--:B------:R-:W-:Y:S01]  /*156a0*/  ISETP.GE.AND P4, PT, R2, R188.reuse, PT ;  /* 0x000000bc0200720c */ /* 0x080fe20003f86270 */
[----:B------:R-:W-:Y:S01]  /*156b0*/  LDSM.16.M88.4 R108, [R223+0x6800] ;  /* 0x00680000df6c783b */ /* 0x000fe20000000200 */
[C---:B------:R-:W-:Y:S01]  /*156c0*/  HMMA.16816.F32.BF16 R56, R124.reuse, R58, RZ ;  /* 0x0000003a7c38723c */ /* 0x040fe200000418ff */
[C---:B------:R-:W-:Y:S01]  /*156d0*/  ISETP.GE.AND P0, PT, R8.reuse, R188, PT ;  /* 0x000000bc0800720c */ /* 0x040fe20003f06270 */
[C---:B------:R-:W-:Y:S01]  /*156e0*/  VIADD R209, R227.reuse, 0x5000 ;  /* 0x00005000e3d17836 */ /* 0x040fe20000000000 */
[----:B------:R-:W-:Y:S01]  /*156f0*/  LDSM.16.M88.4 R136, [R230+0x2000] ;  /* 0x00200000e688783b */ /* 0x000fe20000000200 */
[-C--:B------:R-:W-:Y:S01]  /*15700*/  ISETP.GE.AND P3, PT, R8, R189.reuse, PT ;  /* 0x000000bd0800720c */ /* 0x080fe20003f66270 */
[----:B------:R-:W-:Y:S01]  /*15710*/  VIADD R8, R0, 0x11 ;  /* 0x0000001100087836 */ /* 0x000fe20000000000 */
[----:B------:R-:W-:Y:S01]  /*15720*/  HMMA.16816.F32.BF16 R48, R124, R44, RZ ;  /* 0x0000002c7c30723c */ /* 0x000fe200000418ff */
[----:B------:R-:W-:Y:S01]  /*15730*/  LDSM.16.M88.4 R120, [R228+0x2000] ;  /* 0x00200000e478783b */ /* 0x000fe20000000200 */
[----:B------:R-:W-:Y:S01]  /*15740*/  ISETP.GE.AND P2, PT, R52, R189, PT ;  /* 0x000000bd3400720c */ /* 0x000fe20003f46270 */
[----:B------:R-:W-:-:S02]  /*15750*/  VIADD R208, R227, 0x5800 ;  /* 0x00005800e3d07836 */ /* 0x000fc40000000000 */
[----:B------:R-:W-:Y:S01]  /*15760*/  LDSM.16.M88.4 R132, [R229+0xb800] ;  /* 0x00b80000e584783b */ /* 0x000fe20000000200 */
[C---:B------:R-:W-:Y:S01]  /*15770*/  HMMA.16816.F32.BF16 R40, R124.reuse, R36, RZ ;  /* 0x000000247c28723c */ /* 0x040fe200000418ff */
[C---:B------:R-:W-:Y:S02]  /*15780*/  VIADD R207, R227.reuse, 0x6000 ;  /* 0x00006000e3cf7836 */ /* 0x040fe40000000000 */
[----:B------:R-:W-:Y:S01]  /*15790*/  LDSM.16.M88.4 R140, [R229+0xb000] ;  /* 0x00b00000e58c783b */ /* 0x000fe20000000200 */
[C---:B------:R-:W-:Y:S02]  /*157a0*/  VIADD R206, R227.reuse, 0x6800 ;  /* 0x00006800e3ce7836 */ /* 0x040fe40000000000 */
[C---:B------:R-:W-:Y:S01]  /*157b0*/  HMMA.16816.F32.BF16 R32, R124.reuse, R28, RZ ;  /* 0x0000001c7c20723c */ /* 0x040fe200000418ff */
[----:B------:R-:W-:Y:S01]  /*157c0*/  LDSM.16.M88.4 R68, [R212+0x5000] ;  /* 0x00500000d444783b */ /* 0x000fe20000000200 */
[C---:B------:R-:W-:Y:S02]  /*157d0*/  VIADD R205, R227.reuse, 0x7000 ;  /* 0x00007000e3cd7836 */ /* 0x040fe40000000000 */
[----:B------:R-:W-:Y:S01]  /*157e0*/  VIADD R204, R227, 0x7800 ;  /* 0x00007800e3cc7836 */ /* 0x000fe20000000000 */
[----:B------:R-:W-:Y:S01]  /*157f0*/  LDSM.16.M88.4 R72, [R212+0x5800] ;  /* 0x00580000d448783b */ /* 0x000fe20000000200 */
[C---:B------:R-:W-:Y:S03]  /*15800*/  HMMA.16816.F32.BF16 R24, R124.reuse, R20, RZ ;  /* 0x000000147c18723c */ /* 0x040fe600000418ff */
[----:B------:R-:W0:Y:S03]  /*15810*/  LDGDEPBAR ;  /* 0x00000000000079af */ /* 0x000e260000000000 */
[C---:B------:R-:W-:Y:S06]  /*15820*/  HMMA.16816.F32.BF16 R44, R124.reuse, R46, RZ ;  /* 0x0000002e7c2c723c */ /* 0x040fec00000418ff */
[C---:B------:R-:W-:Y:S06]  /*15830*/  HMMA.16816.F32.BF16 R36, R124.reuse, R38, RZ ;  /* 0x000000267c24723c */ /* 0x040fec00000418ff */
[C---:B------:R-:W-:Y:S06]  /*15840*/  HMMA.16816.F32.BF16 R28, R124.reuse, R30, RZ ;  /* 0x0000001e7c1c723c */ /* 0x040fec00000418ff */
[C---:B------:R-:W-:Y:S06]  /*15850*/  HMMA.16816.F32.BF16 R20, R124.reuse, R22, RZ ;  /* 0x000000167c14723c */ /* 0x040fec00000418ff */
[C---:B------:R-:W-:Y:S06]  /*15860*/  HMMA.16816.F32.BF16 R128, R124.reuse, R88, RZ ;  /* 0x000000587c80723c */ /* 0x040fec00000418ff */
[----:B------:R-:W-:Y:S01]  /*15870*/  HMMA.16816.F32.BF16 R124, R124, R90, RZ ;  /* 0x0000005a7c7c723c */ /* 0x000fe200000418ff */
[----:B------:R-:W4:Y:S05]  /*15880*/  LDSM.16.M88.4 R88, [R227+0x2800] ;  /* 0x00280000e358783b */ /* 0x000f2a0000000200 */
[C---:B-1----:R-:W-:Y:S06]  /*15890*/  HMMA.16816.F32.BF16 R84, R4.reuse, R16, R84 ;  /* 0x000000100454723c */ /* 0x042fec0000041854 */
[C---:B------:R-:W-:Y:S01]  /*158a0*/  HMMA.16816.F32.BF16 R80, R4.reuse, R18, R80 ;  /* 0x000000120450723c */ /* 0x040fe20000041850 */
[----:B------:R-:W1:Y:S05]  /*158b0*/  LDSM.16.M88.4 R16, [R227+0x3000] ;  /* 0x00300000e310783b */ /* 0x000e6a0000000200 */
[C---:B--2---:R-:W-:Y:S06]  /*158c0*/  HMMA.16816.F32.BF16 R76, R4.reuse, R96, R76 ;  /* 0x00000060044c723c */ /* 0x044fec000004184c */
[C---:B------:R-:W-:Y:S01]  /*158d0*/  HMMA.16816.F32.BF16 R64, R4.reuse, R98, R64 ;  /* 0x000000620440723c */ /* 0x040fe20000041840 */
[----:B------:R-:W-:Y:S05]  /*158e0*/  LDSM.16.M88.4 R96, [R223+0x4000] ;  /* 0x00400000df60783b */ /* 0x000fea0000000200 */
[C---:B---3--:R-:W-:Y:S06]  /*158f0*/  HMMA.16816.F32.BF16 R60, R4.reuse, R12, R60 ;  /* 0x0000000c043c723c */ /* 0x048fec000004183c */
[C---:B------:R-:W-:Y:S01]  /*15900*/  HMMA.16816.F32.BF16 R56, R4.reuse, R14, R56 ;  /* 0x0000000e0438723c */ /* 0x040fe20000041838 */
[----:B------:R-:W2:Y:S05]  /*15910*/  LDSM.16.M88.4 R12, [R226] ;  /* 0x00000000e20c783b */ /* 0x000eaa0000000200 */
[C---:B----4-:R-:W-:Y:S06]  /*15920*/  HMMA.16816.F32.BF16 R48, R4.reuse, R92, R48 ;  /* 0x0000005c0430723c */ /* 0x050fec0000041830 */
[C---:B------:R-:W-:Y:S01]  /*15930*/  HMMA.16816.F32.BF16 R44, R4.reuse, R94, R44 ;  /* 0x0000005e042c723c */ /* 0x040fe2000004182c */
[----:B------:R-:W3:Y:S05]  /*15940*/  LDSM.16.M88.4 R92, [R223+0x4800] ;  /* 0x00480000df5c783b */ /* 0x000eea0000000200 */
        /* <DEDUP_REMOVED lines=9> */
[C---:B------:R-:W-:Y:S06]  /*159e0*/  HMMA.16816.F32.BF16 R128, R4.reuse, R100, R128 ;  /* 0x000000640480723c */ /* 0x040fec0000041880 */
[----:B------:R-:W-:Y:S01]  /*159f0*/  HMMA.16816.F32.BF16 R124, R4, R102, R124 ;  /* 0x00000066047c723c */ /* 0x000fe2000004187c */
[----:B------:R-:W-:Y:S04]  /*15a00*/  LDSM.16.M88.4 R100, [R225] ;  /* 0x00000000e164783b */ /* 0x000fe80000000200 */
[----:B------:R-:W4:Y:S01]  /*15a10*/  LDSM.16.M88.4 R4, [R212] ;  /* 0x00000000d404783b */ /* 0x000f220000000200 */
[C---:B--2---:R-:W-:Y:S06]  /*15a20*/  HMMA.16816.F32.BF16 R84, R12.reuse, R96, R84 ;  /* 0x000000600c54723c */ /* 0x044fec0000041854 */
[C---:B------:R-:W-:Y:S01]  /*15a30*/  HMMA.16816.F32.BF16 R80, R12.reuse, R98, R80 ;  /* 0x000000620c50723c */ /* 0x040fe20000041850 */
[----:B------:R-:W2:Y:S05]  /*15a40*/  LDSM.16.M88.4 R96, [R212+0x800] ;  /* 0x00080000d460783b */ /* 0x000eaa0000000200 */
[C---:B---3--:R-:W-:Y:S06]  /*15a50*/  HMMA.16816.F32.BF16 R76, R12.reuse, R92, R76 ;  /* 0x0000005c0c4c723c */ /* 0x048fec000004184c */
[C---:B------:R-:W-:Y:S01]  /*15a60*/  HMMA.16816.F32.BF16 R64, R12.reuse, R94, R64 ;  /* 0x0000005e0c40723c */ /* 0x040fe20000041840 */
[----:B------:R-:W-:Y:S05]  /*15a70*/  LDSM.16.M88.4 R92, [R212+0x1000] ;  /* 0x00100000d45c783b */ /* 0x000fea0000000200 */
[C---:B-1----:R-:W-:Y:S06]  /*15a80*/  HMMA.16816.F32.BF16 R24, R12.reuse, R16, R24 ;  /* 0x000000100c18723c */ /* 0x042fec0000041818 */
[C---:B------:R-:W-:Y:S01]  /*15a90*/  HMMA.16816.F32.BF16 R20, R12.reuse, R18, R20 ;  /* 0x000000120c14723c */ /* 0x040fe20000041814 */
[----:B------:R-:W1:Y:S05]  /*15aa0*/  LDSM.16.M88.4 R16, [R212+0x2000] ;  /* 0x00200000d410783b */ /* 0x000e6a0000000200 */
[----:B------:R-:W-:Y:S06]  /*15ab0*/  HMMA.16816.F32.BF16 R60, R12, R116, R60 ;  /* 0x000000740c3c723c */ /* 0x000fec000004183c */
[C---:B----4-:R-:W-:Y:S06]  /*15ac0*/  HMMA.16816.F32.BF16 R84, R100.reuse, R4, R84 ;  /* 0x000000046454723c */ /* 0x050fec0000041854 */
[----:B------:R-:W-:Y:S01]  /*15ad0*/  HMMA.16816.F32.BF16 R80, R100, R6, R80 ;  /* 0x000000066450723c */ /* 0x000fe20000041850 */
[----:B------:R-:W3:Y:S05]  /*15ae0*/  LDSM.16.M88.4 R4, [R212+0x3000] ;  /* 0x00300000d404783b */ /* 0x000eea0000000200 */
        /* <DEDUP_REMOVED lines=13> */
[----:B------:R-:W4:Y:S04]  /*15bc0*/  LDSM.16.M88.4 R12, [R212+0x2800] ;  /* 0x00280000d40c783b */ /* 0x000f280000000200 */
[----:B------:R-:W4:Y:S01]  /*15bd0*/  LDSM.16.M88.4 R104, [R212+0x3800] ;  /* 0x00380000d468783b */ /* 0x000f220000000200 */
[C---:B--2---:R-:W-:Y:S06]  /*15be0*/  HMMA.16816.F32.BF16 R76, R100.reuse, R96, R76 ;  /* 0x00000060644c723c */ /* 0x044fec000004184c */
[C---:B------:R-:W-:Y:S01]  /*15bf0*/  HMMA.16816.F32.BF16 R64, R100.reuse, R98, R64 ;  /* 0x000000626440723c */ /* 0x040fe20000041840 */
[----:B------:R-:W2:Y:S05]  /*15c00*/  LDSM.16.M88.4 R96, [R229+0x8000] ;  /* 0x00800000e560783b */ /* 0x000eaa0000000200 */
[C---:B-1----:R-:W-:Y:S06]  /*15c10*/  HMMA.16816.F32.BF16 R40, R100.reuse, R16, R40 ;  /* 0x000000106428723c */ /* 0x042fec0000041828 */
[C---:B------:R-:W-:Y:S01]  /*15c20*/  HMMA.16816.F32.BF16 R36, R100.reuse, R18, R36 ;  /* 0x000000126424723c */ /* 0x040fe20000041824 */
[----:B------:R-:W1:Y:S05]  /*15c30*/  LDSM.16.M88.4 R16, [R229+0x9800] ;  /* 0x00980000e510783b */ /* 0x000e6a0000000200 */
[C---:B---3--:R-:W-:Y:S06]  /*15c40*/  HMMA.16816.F32.BF16 R24, R100.reuse, R4, R24 ;  /* 0x000000046418723c */ /* 0x048fec0000041818 */
[C---:B------:R-:W-:Y:S01]  /*15c50*/  HMMA.16816.F32.BF16 R20, R100.reuse, R6, R20 ;  /* 0x000000066414723c */ /* 0x040fe20000041814 */
[----:B------:R-:W3:Y:S05]  /*15c60*/  LDSM.16.M88.4 R4, [R229+0xa800] ;  /* 0x00a80000e504783b */ /* 0x000eea0000000200 */
[C---:B------:R-:W-:Y:S06]  /*15c70*/  HMMA.16816.F32.BF16 R60, R100.reuse, R92, R60 ;  /* 0x0000005c643c723c */ /* 0x040fec000004183c */
[C---:B------:R-:W-:Y:S01]  /*15c80*/  HMMA.16816.F32.BF16 R56, R100.reuse, R94, R56 ;  /* 0x0000005e6438723c */ /* 0x040fe20000041838 */
[----:B------:R-:W3:Y:S05]  /*15c90*/  LDSM.16.M88.4 R92, [R229+0x8800] ;  /* 0x00880000e55c783b */ /* 0x000eea0000000200 */
[C---:B----4-:R-:W-:Y:S06]  /*15ca0*/  HMMA.16816.F32.BF16 R32, R100.reuse, R12, R32 ;  /* 0x0000000c6420723c */ /* 0x050fec0000041820 */
[C---:B------:R-:W-:Y:S01]  /*15cb0*/  HMMA.16816.F32.BF16 R28, R100.reuse, R14, R28 ;  /* 0x0000000e641c723c */ /* 0x040fe2000004181c */
[----:B------:R-:W4:Y:S05]  /*15cc0*/  LDSM.16.M88.4 R12, [R229+0xa000] ;  /* 0x00a00000e50c783b */ /* 0x000f2a0000000200 */
[C---:B------:R-:W-:Y:S06]  /*15cd0*/  HMMA.16816.F32.BF16 R48, R100.reuse, R88, R48 ;  /* 0x000000586430723c */ /* 0x040fec0000041830 */
[C---:B------:R-:W-:Y:S01]  /*15ce0*/  HMMA.16816.F32.BF16 R44, R100.reuse, R90, R44 ;  /* 0x0000005a642c723c */ /* 0x040fe2000004182c */
[----:B------:R-:W4:Y:S05]  /*15cf0*/  LDSM.16.M88.4 R88, [R229+0x9000] ;  /* 0x00900000e558783b */ /* 0x000f2a0000000200 */
[C---:B------:R-:W-:Y:S06]  /*15d00*/  HMMA.16816.F32.BF16 R128, R100.reuse, R104, R128 ;  /* 0x000000686480723c */ /* 0x040fec0000041880 */
[----:B------:R-:W-:Y:S01]  /*15d10*/  HMMA.16816.F32.BF16 R124, R100, R106, R124 ;  /* 0x0000006a647c723c */ /* 0x000fe2000004187c */
[----:B------:R-:W4:Y:S04]  /*15d20*/  LDSM.16.M88.4 R104, [R227+0x5800] ;  /* 0x00580000e368783b */ /* 0x000f280000000200 */
[----:B------:R-:W-:Y:S01]  /*15d30*/  LDSM.16.M88.4 R100, [R227+0x6000] ;  /* 0x00600000e364783b */ /* 0x000fe20000000200 */
[C---:B--2---:R-:W-:Y:S06]  /*15d40*/  HMMA.16816.F32.BF16 R84, R136.reuse, R96, R84 ;  /* 0x000000608854723c */ /* 0x044fec0000041854 */
[C---:B------:R-:W-:Y:S01]  /*15d50*/  HMMA.16816.F32.BF16 R80, R136.reuse, R98, R80 ;  /* 0x000000628850723c */ /* 0x040fe20000041850 */
[----:B------:R-:W-:Y:S05]  /*15d60*/  LDSM.16.M88.4 R96, [R227+0x6800] ;  /* 0x00680000e360783b */ /* 0x000fea0000000200 */
[C---:B-1----:R-:W-:Y:S06]  /*15d70*/  HMMA.16816.F32.BF16 R48, R136.reuse, R16, R48 ;  /* 0x000000108830723c */ /* 0x042fec0000041830 */
[C---:B------:R-:W-:Y:S01]  /*15d80*/  HMMA.16816.F32.BF16 R44, R136.reuse, R18, R44 ;  /* 0x00000012882c723c */ /* 0x040fe2000004182c */
[----:B------:R-:W-:Y:S05]  /*15d90*/  LDSM.16.M88.4 R16, [R223+0x8000] ;  /* 0x00800000df10783b */ /* 0x000fea0000000200 */
[C---:B---3--:R-:W-:Y:S06]  /*15da0*/  HMMA.16816.F32.BF16 R32, R136.reuse, R4, R32 ;  /* 0x000000048820723c */ /* 0x048fec0000041820 */
[C---:B------:R-:W-:Y:S01]  /*15db0*/  HMMA.16816.F32.BF16 R28, R136.reuse, R6, R28 ;  /* 0x00000006881c723c */ /* 0x040fe2000004181c */
[----:B------:R-:W1:Y:S05]  /*15dc0*/  LDSM.16.M88.4 R4, [R226+0x2000] ;  /* 0x00200000e204783b */ /* 0x000e6a0000000200 */
[C---:B------:R-:W-:Y:S06]  /*15dd0*/  HMMA.16816.F32.BF16 R76, R136.reuse, R92, R76 ;  /* 0x0000005c884c723c */ /* 0x040fec000004184c */
[C---:B------:R-:W-:Y:S01]  /*15de0*/  HMMA.16816.F32.BF16 R64, R136.reuse, R94, R64 ;  /* 0x0000005e8840723c */ /* 0x040fe20000041840 */
[----:B------:R-:W-:Y:S05]  /*15df0*/  LDSM.16.M88.4 R92, [R227+0x7000] ;  /* 0x00700000e35c783b */ /* 0x000fea0000000200 */
[C---:B----4-:R-:W-:Y:S06]  /*15e00*/  HMMA.16816.F32.BF16 R40, R136.reuse, R12, R40 ;  /* 0x0000000c8828723c */ /* 0x050fec0000041828 */
[C---:B------:R-:W-:Y:S01]  /*15e10*/  HMMA.16816.F32.BF16 R36, R136.reuse, R14, R36 ;  /* 0x0000000e8824723c */ /* 0x040fe20000041824 */
[----:B------:R-:W2:Y:S05]  /*15e20*/  LDSM.16.M88.4 R12, [R223+0x8800] ;  /* 0x00880000df0c783b */ /* 0x000eaa0000000200 */
[C---:B------:R-:W-:Y:S06]  /*15e30*/  HMMA.16816.F32.BF16 R60, R136.reuse, R88, R60 ;  /* 0x00000058883c723c */ /* 0x040fec000004183c */
[----:B------:R-:W-:Y:S01]  /*15e40*/  HMMA.16816.F32.BF16 R56, R136, R90, R56 ;  /* 0x0000005a8838723c */ /* 0x000fe20000041838 */
[----:B------:R-:W3:Y:S05]  /*15e50*/  LDSM.16.M88.4 R88, [R227+0x7800] ;  /* 0x00780000e358783b */ /* 0x000eea0000000200 */
[C---:B------:R-:W-:Y:S06]  /*15e60*/  HMMA.16816.F32.BF16 R84, R120.reuse, R116, R84 ;  /* 0x000000747854723c */ /* 0x040fec0000041854 */
[C---:B------:R-:W-:Y:S06]  /*15e70*/  HMMA.16816.F32.BF16 R80, R120.reuse, R118, R80 ;  /* 0x000000767850723c */ /* 0x040fec0000041850 */
[C---:B------:R-:W-:Y:S06]  /*15e80*/  HMMA.16816.F32.BF16 R76, R120.reuse, R112, R76 ;  /* 0x00000070784c723c */ /* 0x040fec000004184c */
[C---:B------:R-:W-:Y:S01]  /*15e90*/  HMMA.16816.F32.BF16 R64, R120.reuse, R114, R64 ;  /* 0x000000727840723c */ /* 0x040fe20000041840 */
[----:B------:R-:W4:Y:S05]  /*15ea0*/  LDSM.16.M88.4 R112, [R223+0x9000] ;  /* 0x00900000df70783b */ /* 0x000f2a0000000200 */
[C---:B------:R-:W-:Y:S06]  /*15eb0*/  HMMA.16816.F32.BF16 R48, R120.reuse, R104, R48 ;  /* 0x000000687830723c */ /* 0x040fec0000041830 */
[C---:B------:R-:W-:Y:S06]  /*15ec0*/  HMMA.16816.F32.BF16 R60, R120.reuse, R108, R60 ;  /* 0x0000006c783c723c */ /* 0x040fec000004183c */
[C---:B------:R-:W-:Y:S01]  /*15ed0*/  HMMA.16816.F32.BF16 R56, R120.reuse, R110, R56 ;  /* 0x0000006e7838723c */ /* 0x040fe20000041838 */
[----:B------:R-:W-:Y:S05]  /*15ee0*/  LDSM.16.M88.4 R108, [R212+0x4000] ;  /* 0x00400000d46c783b */ /* 0x000fea0000000200 */
[----:B------:R-:W-:Y:S01]  /*15ef0*/  HMMA.16816.F32.BF16 R104, R120, R106, R44 ;  /* 0x0000006a7868723c */ /* 0x000fe2000004182c */
[----:B------:R-:W4:Y:S05]  /*15f00*/  LDSM.16.M88.4 R44, [R225+0x2000] ;  /* 0x00200000e12c783b */ /* 0x000f2a0000000200 */
[C---:B-1----:R-:W-:Y:S06]  /*15f10*/  HMMA.16816.F32.BF16 R84, R4.reuse, R16, R84 ;  /* 0x000000100454723c */ /* 0x042fec0000041854 */
[----:B------:R-:W-:Y:S01]  /*15f20*/  HMMA.16816.F32.BF16 R80, R4, R18, R80 ;  /* 0x000000120450723c */ /* 0x000fe20000041850 */
[----:B------:R-:W1:Y:S05]  /*15f30*/  LDSM.16.M88.4 R16, [R212+0x4800] ;  /* 0x00480000d410783b */ /* 0x000e6a0000000200 */
[C---:B------:R-:W-:Y:S06]  /*15f40*/  HMMA.16816.F32.BF16 R128, R136.reuse, R132, R128 ;  /* 0x000000848880723c */ /* 0x040fec0000041880 */
[----:B------:R-:W-:Y:S06]  /*15f50*/  HMMA.16816.F32.BF16 R124, R136, R134, R124 ;  /* 0x00000086887c723c */ /* 0x000fec000004187c */
[C---:B--2---:R-:W-:Y:S06]  /*15f60*/  HMMA.16816.F32.BF16 R76, R4.reuse, R12, R76 ;  /* 0x0000000c044c723c */ /* 0x044fec000004184c */
[----:B------:R-:W-:Y:S01]  /*15f70*/  HMMA.16816.F32.BF16 R64, R4, R14, R64 ;  /* 0x0000000e0440723c */ /* 0x000fe20000041840 */
[----:B------:R-:W2:Y:S05]  /*15f80*/  LDSM.16.M88.4 R12, [R223+0x9800] ;  /* 0x00980000df0c783b */ /* 0x000eaa0000000200 */
[C---:B---3--:R-:W-:Y:S06]  /*15f90*/  HMMA.16816.F32.BF16 R128, R120.reuse, R88, R128 ;  /* 0x000000587880723c */ /* 0x048fec0000041880 */
[----:B------:R-:W-:Y:S01]  /*15fa0*/  HMMA.16816.F32.BF16 R124, R120, R90, R124 ;  /* 0x0000005a787c723c */ /* 0x000fe2000004187c */
[----:B------:R-:W3:Y:S05]  /*15fb0*/  LDSM.16.M88.4 R88, [R223+0xa000] ;  /* 0x00a00000df58783b */ /* 0x000eea0000000200 */
[----:B----4-:R-:W-:Y:S06]  /*15fc0*/  HMMA.16816.F32.BF16 R60, R4, R112, R60 ;  /* 0x00000070043c723c */ /* 0x010fec000004183c */
[C---:B------:R-:W-:Y:S06]  /*15fd0*/  HMMA.16816.F32.BF16 R84, R44.reuse, R108, R84 ;  /* 0x0000006c2c54723c */ /* 0x040fec0000041854 */
[C---:B------:R-:W-:Y:S06]  /*15fe0*/  HMMA.16816.F32.BF16 R80, R44.reuse, R110, R80 ;  /* 0x0000006e2c50723c */ /* 0x040fec0000041850 */
[C---:B-1----:R-:W-:Y:S06]  /*15ff0*/  HMMA.16816.F32.BF16 R76, R44.reuse, R16, R76 ;  /* 0x000000102c4c723c */ /* 0x042fec000004184c */
[----:B------:R-:W-:Y:S01]  /*16000*/  HMMA.16816.F32.BF16 R64, R44, R18, R64 ;  /* 0x000000122c40723c */ /* 0x000fe20000041840 */
[----:B------:R-:W1:Y:S05]  /*16010*/  LDSM.16.M88.4 R16, [R223+0xa800] ;  /* 0x00a80000df10783b */ /* 0x000e6a0000000200 */
[----:B------:R-:W-:Y:S06]  /*16020*/  HMMA.16816.F32.BF16 R20, R136, R142, R20 ;  /* 0x0000008e8814723c */ /* 0x000fec0000041814 */
[----:B------:R-:W-:Y:S01]  /*16030*/  HMMA.16816.F32.BF16 R40, R120, R100, R40 ;  /* 0x000000647828723c */ /* 0x000fe20000041828 */
[----:B------:R-:W-:-:S02]  /*16040*/  FSEL R109, R82, -INF , !P1 ;  /* 0xff800000526d7808 */ /* 0x000fc40004800000 */
[----:B------:R-:W-:Y:S02]  /*16050*/  FSEL R81, R81, -INF , !P0 ;  /* 0xff80000051517808 */ /* 0x000fe40004000000 */
[----:B------:R-:W-:Y:S01]  /*16060*/  FSEL R83, R83, -INF , !P3 ;  /* 0xff80000053537808 */ /* 0x000fe20005800000 */
[----:B------:R-:W-:Y:S01]  /*16070*/  HMMA.16816.F32.BF16 R56, R4, R114, R56 ;  /* 0x000000720438723c */ /* 0x000fe20000041838 */
[----:B------:R-:W-:Y:S02]  /*16080*/  FSEL R101, R87, -INF , !P2 ;  /* 0xff80000057657808 */ /* 0x000fe40005000000 */
[----:B------:R-:W-:-:S03]  /*16090*/  ISETP.GE.AND P2, PT, R8, R188, PT ;  /* 0x000000bc0800720c */ /* 0x000fc60003f46270 */
[----:B--2---:R-:W-:Y:S01]  /*160a0*/  HMMA.16816.F32.BF16 R48, R4, R12, R48 ;  /* 0x0000000c0430723c */ /* 0x004fe20000041830 */
[----:B------:R-:W-:-:S05]  /*160b0*/  FSEL R87, R77, -INF , !P2 ;  /* 0xff8000004d577808 */ /* 0x000fca0005000000 */
[----:B------:R-:W-:Y:S01]  /*160c0*/  HMMA.16816.F32.BF16 R104, R4, R14, R104 ;  /* 0x0000000e0468723c */ /* 0x000fe20000041868 */
[----:B------:R-:W2:Y:S05]  /*160d0*/  LDSM.16.M88.4 R12, [R212+0x6000] ;  /* 0x00600000d40c783b */ /* 0x000eaa0000000200 */
[----:B------:R-:W-:Y:S06]  /*160e0*/  HMMA.16816.F32.BF16 R24, R136, R140, R24 ;  /* 0x0000008c8818723c */ /* 0x000fec0000041818 */
[C---:B------:R-:W-:Y:S06]  /*160f0*/  HMMA.16816.F32.BF16 R36, R120.reuse, R102, R36 ;  /* 0x000000667824723c */ /* 0x040fec0000041824 */
[----:B------:R-:W-:Y:S06]  /*16100*/  HMMA.16816.F32.BF16 R32, R120, R96, R32 ;  /* 0x000000607820723c */ /* 0x000fec0000041820 */
[----:B------:R-:W-:Y:S01]  /*16110*/  HMMA.16816.F32.BF16 R60, R44, R68, R60 ;  /* 0x000000442c3c723c */ /* 0x000fe2000004183c */
[----:B------:R-:W-:-:S02]  /*16120*/  FSEL R97, R85, -INF , !P6 ;  /* 0xff80000055617808 */ /* 0x000fc40007000000 */
[-C--:B------:R-:W-:Y:S01]  /*16130*/  ISETP.GE.AND P6, PT, R2, R189.reuse, PT ;  /* 0x000000bd0200720c */ /* 0x080fe20003fc6270 */
[----:B------:R-:W-:Y:S02]  /*16140*/  VIADD R2, R0, 0x18 ;  /* 0x0000001800027836 */ /* 0x000fe40000000000 */
[C---:B------:R-:W-:Y:S03]  /*16150*/  HMMA.16816.F32.BF16 R28, R120.reuse, R98, R28 ;  /* 0x00000062781c723c */ /* 0x040fe6000004181c */
[C---:B------:R-:W-:Y:S02]  /*16160*/  ISETP.GE.AND P1, PT, R2.reuse, R188, PT ;  /* 0x000000bc0200720c */ /* 0x040fe40003f26270 */
[----:B------:R-:W-:Y:S01]  /*16170*/  ISETP.GE.AND P0, PT, R2, R189, PT ;  /* 0x000000bd0200720c */ /* 0x000fe20003f06270 */
[----:B------:R-:W-:Y:S01]  /*16180*/  VIADD R2, R0, 0x19 ;  /* 0x0000001900027836 */ /* 0x000fe20000000000 */
[----:B------:R-:W-:Y:S01]  /*16190*/  HMMA.16816.F32.BF16 R20, R120, R94, R20 ;  /* 0x0000005e7814723c */ /* 0x000fe20000041814 */
[----:B------:R-:W-:-:S02]  /*161a0*/  FSEL R99, R80, -INF , !P5 ;  /* 0xff80000050637808 */ /* 0x000fc40006800000 */
[-C--:B------:R-:W-:Y:S01]  /*161b0*/  ISETP.GE.AND P5, PT, R8, R189.reuse, PT ;  /* 0x000000bd0800720c */ /* 0x080fe20003fa6270 */
[----:B------:R-:W-:Y:S01]  /*161c0*/  VIADD R8, R0, 0x20 ;  /* 0x0000002000087836 */ /* 0x000fe20000000000 */
[----:B------:R-:W-:Y:S01]  /*161d0*/  ISETP.GE.AND P3, PT, R2, R188, PT ;  /* 0x000000bc0200720c */ /* 0x000fe20003f66270 */
[----:B---3--:R-:W-:Y:S01]  /*161e0*/  HMMA.16816.F32.BF16 R40, R4, R88, R40 ;  /* 0x000000580428723c */ /* 0x008fe20000041828 */
[----:B------:R-:W-:Y:S02]  /*161f0*/  FSEL R95, R76, -INF , !P4 ;  /* 0xff8000004c5f7808 */ /* 0x000fe40006000000 */
[----:B------:R-:W-:Y:S01]  /*16200*/  ISETP.GE.AND P4, PT, R2, R189, PT ;  /* 0x000000bd0200720c */ /* 0x000fe20003f86270 */
[----:B------:R-:W-:Y:S01]  /*16210*/  VIADD R2, R0, 0x21 ;  /* 0x0000002100027836 */ /* 0x000fe20000000000 */
[----:B------:R-:W-:Y:S01]  /*16220*/  FSEL R103, R79, -INF , !P5 ;  /* 0xff8000004f677808 */ /* 0x000fe20006800000 */
[----:B------:R-:W-:Y:S01]  /*16230*/  HMMA.16816.F32.BF16 R56, R44, R70, R56 ;  /* 0x000000462c38723c */ /* 0x000fe20000041838 */
[----:B------:R-:W3:Y:S01]  /*16240*/  LDSM.16.M88.4 R68, [R223+0xb000] ;  /* 0x00b00000df44783b */ /* 0x000ee20000000200 */
[----:B------:R-:W-:-:S02]  /*16250*/  FSEL R89, R78, -INF , !P6 ;  /* 0xff8000004e597808 */ /* 0x000fc40007000000 */
[----:B------:R-:W-:Y:S02]  /*16260*/  FSEL R77, R64, -INF , !P1 ;  /* 0xff800000404d7808 */ /* 0x000fe40004800000 */
[----:B------:R-:W-:Y:S01]  /*16270*/  HMMA.16816.F32.BF16 R48, R44, R72, R48 ;  /* 0x000000482c30723c */ /* 0x000fe20000041830 */
[CC--:B------:R-:W-:Y:S02]  /*16280*/  ISETP.GE.AND P6, PT, R8.reuse, R188.reuse, PT ;  /* 0x000000bc0800720c */ /* 0x0c0fe40003fc6270 */
[-C--:B------:R-:W-:Y:S01]  /*16290*/  ISETP.GE.AND P2, PT, R8, R189.reuse, PT ;  /* 0x000000bd0800720c */ /* 0x080fe20003f46270 */
[----:B------:R-:W-:Y:S01]  /*162a0*/  VIADD R8, R0, 0x28 ;  /* 0x0000002800087836 */ /* 0x000fe20000000000 */
[C---:B------:R-:W-:Y:S01]  /*162b0*/  ISETP.GE.AND P5, PT, R2.reuse, R188, PT ;  /* 0x000000bc0200720c */ /* 0x040fe20003fa6270 */
[----:B------:R-:W-:Y:S01]  /*162c0*/  HMMA.16816.F32.BF16 R24, R120, R92, R24 ;  /* 0x0000005c7818723c */ /* 0x000fe20000041818 */
[----:B------:R-:W-:Y:S01]  /*162d0*/  ISETP.GE.AND P1, PT, R2, R189, PT ;  /* 0x000000bd0200720c */ /* 0x000fe20003f26270 */
[----:B------:R-:W-:Y:S01]  /*162e0*/  VIADD R2, R0, 0x29 ;  /* 0x0000002900027836 */ /* 0x000fe20000000000 */
[----:B------:R-:W-:-:S02]  /*162f0*/  FSEL R79, R66, -INF , !P0 ;  /* 0xff800000424f7808 */ /* 0x000fc40004000000 */
[----:B------:R-:W-:Y:S01]  /*16300*/  FSEL R85, R65, -INF , !P3 ;  /* 0xff80000041557808 */ /* 0x000fe20005800000 */
[----:B------:R-:W-:Y:S01]  /*16310*/  HMMA.16816.F32.BF16 R104, R44, R74, R104 ;  /* 0x0000004a2c68723c */ /* 0x000fe20000041868 */
[----:B------:R-:W-:Y:S02]  /*16320*/  FSEL R93, R67, -INF , !P4 ;  /* 0xff800000435d7808 */ /* 0x000fe40006000000 */
[----:B------:R-:W-:Y:S02]  /*16330*/  FSEL R140, R60, -INF , !P6 ;  /* 0xff8000003c8c7808 */ /* 0x000fe40007000000 */
[----:B------:R-:W-:Y:S01]  /*16340*/  FSEL R144, R62, -INF , !P2 ;  /* 0xff8000003e907808 */ /* 0x000fe20005000000 */
[----:B------:R-:W-:Y:S01]  /*16350*/  HMMA.16816.F32.BF16 R36, R4, R90, R36 ;  /* 0x0000005a0424723c */ /* 0x000fe20000041824 */
[----:B------:R-:W-:Y:S02]  /*16360*/  FSEL R138, R61, -INF , !P5 ;  /* 0xff8000003d8a7808 */ /* 0x000fe40006800000 */
[----:B------:R-:W-:-:S02]  /*16370*/  FSEL R148, R63, -INF , !P1 ;  /* 0xff8000003f947808 */ /* 0x000fc40004800000 */
[----:B------:R-:W4:Y:S01]  /*16380*/  LDSM.16.M88.4 R60, [R223+0xb800] ;  /* 0x00b80000df3c783b */ /* 0x000f220000000200 */
[----:B-1----:R-:W-:Y:S01]  /*16390*/  HMMA.16816.F32.BF16 R64, R4, R16, R32 ;  /* 0x000000100440723c */ /* 0x002fe20000041820 */
[CC--:B------:R-:W-:Y:S02]  /*163a0*/  ISETP.GE.AND P0, PT, R8.reuse, R188.reuse, PT ;  /* 0x000000bc0800720c */ /* 0x0c0fe40003f06270 */
[----:B------:R-:W1:Y:S01]  /*163b0*/  LDSM.16.M88.4 R32, [R212+0x6800] ;  /* 0x00680000d420783b */ /* 0x000e620000000200 */
[-C--:B------:R-:W-:Y:S01]  /*163c0*/  ISETP.GE.AND P3, PT, R8, R189.reuse, PT ;  /* 0x000000bd0800720c */ /* 0x080fe20003f66270 */
[----:B------:R-:W-:Y:S01]  /*163d0*/  VIADD R8, R0, 0x30 ;  /* 0x0000003000087836 */ /* 0x000fe20000000000 */
[CC--:B------:R-:W-:Y:S01]  /*163e0*/  ISETP.GE.AND P4, PT, R2.reuse, R188.reuse, PT ;  /* 0x000000bc0200720c */ /* 0x0c0fe20003f86270 */
[----:B--2---:R-:W-:Y:S01]  /*163f0*/  HMMA.16816.F32.BF16 R40, R44, R12, R40 ;  /* 0x0000000c2c28723c */ /* 0x004fe20000041828 */
[----:B------:R-:W-:Y:S01]  /*16400*/  ISETP.GE.AND P6, PT, R2, R189, PT ;  /* 0x000000bd0200720c */ /* 0x000fe20003fc6270 */
[----:B------:R-:W-:Y:S01]  /*16410*/  VIADD R2, R0, 0x31 ;  /* 0x0000003100027836 */ /* 0x000fe20000000000 */
[----:B------:R-:W-:-:S02]  /*16420*/  ISETP.GE.AND P2, PT, R8, R188, PT ;  /* 0x000000bc0800720c */ /* 0x000fc40003f46270 */
[-C--:B------:R-:W-:Y:S01]  /*16430*/  ISETP.GE.AND P5, PT, R8, R189.reuse, PT ;  /* 0x000000bd0800720c */ /* 0x080fe20003fa6270 */
[----:B------:R-:W-:Y:S01]  /*16440*/  VIADD R8, R0, 0x38 ;  /* 0x0000003800087836 */ /* 0x000fe20000000000 */
[----:B------:R-:W-:Y:S01]  /*16450*/  FSEL R142, R56, -INF , !P0 ;  /* 0xff800000388e7808 */ /* 0x000fe20004000000 */
[----:B------:R-:W-:Y:S01]  /*16460*/  HMMA.16816.F32.BF16 R28, R4, R18, R28 ;  /* 0x00000012041c723c */ /* 0x000fe2000004181c */
[----:B------:R-:W-:Y:S01]  /*16470*/  ISETP.GE.AND P1, PT, R2, R188, PT ;  /* 0x000000bc0200720c */ /* 0x000fe20003f26270 */
[----:B------:R-:W-:Y:S01]  /*16480*/  VIADD R12, R0, 0x40 ;  /* 0x00000040000c7836 */ /* 0x000fe20000000000 */
[----:B------:R-:W-:Y:S01]  /*16490*/  ISETP.GE.AND P0, PT, R2, R189, PT ;  /* 0x000000bd0200720c */ /* 0x000fe20003f06270 */
[----:B------:R-:W-:Y:S01]  /*164a0*/  VIADD R2, R0, 0x39 ;  /* 0x0000003900027836 */ /* 0x000fe20000000000 */
[----:B------:R-:W2:Y:S01]  /*164b0*/  LDSM.16.M88.4 R16, [R212+0x7000] ;  /* 0x00700000d410783b */ /* 0x000ea20000000200 */
[----:B------:R-:W-:Y:S01]  /*164c0*/  FSEL R146, R58, -INF , !P3 ;  /* 0xff8000003a927808 */ /* 0x000fe20005800000 */
[----:B------:R-:W-:Y:S01]  /*164d0*/  HMMA.16816.F32.BF16 R36, R44, R14, R36 ;  /* 0x0000000e2c24723c */ /* 0x000fe20000041824 */
[----:B------:R-:W-:-:S02]  /*164e0*/  FSEL R136, R57, -INF , !P4 ;  /* 0xff80000039887808 */ /* 0x000fc40006000000 */
[CC--:B------:R-:W-:Y:S02]  /*164f0*/  ISETP.GE.AND P3, PT, R8.reuse, R188.reuse, PT ;  /* 0x000000bc0800720c */ /* 0x0c0fe40003f66270 */
[----:B------:R-:W-:Y:S01]  /*16500*/  ISETP.GE.AND P4, PT, R8, R189, PT ;  /* 0x000000bd0800720c */ /* 0x000fe20003f86270 */
[C---:B---3--:R-:W-:Y:S01]  /*16510*/  HMMA.16816.F32.BF16 R24, R4.reuse, R68, R24 ;  /* 0x000000440418723c */ /* 0x048fe20000041818 */
[----:B------:R-:W-:Y:S02]  /*16520*/  FSEL R251, R50, -INF , !P5 ;  /* 0xff80000032fb7808 */ /* 0x000fe40006800000 */
[----:B------:R-:W-:Y:S02]  /*16530*/  FSEL R145, R49, -INF , !P1 ;  /* 0xff80000031917808 */ /* 0x000fe40004800000 */
[----:B------:R-:W-:Y:S01]  /*16540*/  FSEL R8, R59, -INF , !P6 ;  /* 0xff8000003b087808 */ /* 0x000fe20007000000 */
[----:B------:R-:W-:Y:S01]  /*16550*/  HMMA.16816.F32.BF16 R20, R4, R70, R20 ;  /* 0x000000460414723c */ /* 0x000fe20000041814 */
[----:B------:R-:W-:-:S02]  /*16560*/  ISETP.GE.AND P5, PT, R12, R188, PT ;  /* 0x000000bc0c00720c */ /* 0x000fc40003fa6270 */
[-C--:B------:R-:W-:Y:S01]  /*16570*/  ISETP.GE.AND P1, PT, R12, R189.reuse, PT ;  /* 0x000000bd0c00720c */ /* 0x080fe20003f26270 */
[----:B------:R-:W-:Y:S01]  /*16580*/  VIADD R12, R0, 0x48 ;  /* 0x00000048000c7836 */ /* 0x000fe20000000000 */
[-C--:B------:R-:W-:Y:S01]  /*16590*/  ISETP.GE.AND P6, PT, R2, R188.reuse, PT ;  /* 0x000000bc0200720c */ /* 0x080fe20003fc6270 */
[----:B----4-:R-:W-:Y:S01]  /*165a0*/  HMMA.16816.F32.BF16 R128, R4, R60, R128 ;  /* 0x0000003c0480723c */ /* 0x010fe20000041880 */
[----:B------:R-:W-:Y:S02]  /*165b0*/  FSEL R203, R106, -INF , !P4 ;  /* 0xff8000006acb7808 */ /* 0x000fe40006000000 */
[----:B------:R-:W-:Y:S02]  /*165c0*/  FSEL R199, R105, -INF , !P6 ;  /* 0xff80000069c77808 */ /* 0x000fe40007000000 */
[C---:B------:R-:W-:Y:S01]  /*165d0*/  ISETP.GE.AND P4, PT, R12.reuse, R188, PT ;  /* 0x000000bc0c00720c */ /* 0x040fe20003f86270 */
[----:B-1----:R-:W-:Y:S01]  /*165e0*/  HMMA.16816.F32.BF16 R64, R44, R32, R64 ;  /* 0x000000202c40723c */ /* 0x002fe20000041840 */
[----:B------:R-:W-:-:S02]  /*165f0*/  ISETP.GE.AND P6, PT, R12, R189, PT ;  /* 0x000000bd0c00720c */ /* 0x000fc40003fc6270 */
[----:B------:R-:W1:Y:S01]  /*16600*/  LDSM.16.M88.4 R12, [R212+0x7800] ;  /* 0x00780000d40c783b */ /* 0x000e620000000200 */
[----:B------:R-:W-:Y:S01]  /*16610*/  FSEL R147, R48, -INF , !P2 ;  /* 0xff80000030937808 */ /* 0x000fe20005000000 */
[----:B------:R-:W-:-:S04]  /*16620*/  DEPBAR.LE SB0, 0x0 ;  /* 0x000080000000791a */ /* 0x000fc80000000000 */
[-C--:B------:R-:W-:Y:S01]  /*16630*/  ISETP.GE.AND P2, PT, R2, R189.reuse, PT ;  /* 0x000000bd0200720c */ /* 0x080fe20003f46270 */
[----:B------:R-:W-:Y:S01]  /*16640*/  VIADD R2, R0, 0x41 ;  /* 0x0000004100027836 */ /* 0x000fe20000000000 */
[----:B------:R-:W-:Y:S01]  /*16650*/  FSEL R249, R51, -INF , !P0 ;  /* 0xff80000033f97808 */ /* 0x000fe20004000000 */
[C---:B------:R-:W-:Y:S01]  /*16660*/  HMMA.16816.F32.BF16 R28, R44.reuse, R34, R28 ;  /* 0x000000222c1c723c */ /* 0x040fe2000004181c */
[----:B------:R-:W-:Y:S01]  /*16670*/  FSEL R201, R104, -INF , !P3 ;  /* 0xff80000068c97808 */ /* 0x000fe20005800000 */
[----:B------:R-:W-:Y:S01]  /*16680*/  VIADD R32, R0, 0x58 ;  /* 0x0000005800207836 */ /* 0x000fe20000000000 */
[C---:B------:R-:W-:Y:S02]  /*16690*/  ISETP.GE.AND P0, PT, R2.reuse, R188, PT ;  /* 0x000000bc0200720c */ /* 0x040fe40003f06270 */
[----:B------:R-:W-:Y:S01]  /*166a0*/  ISETP.GE.AND P3, PT, R2, R189, PT ;  /* 0x000000bd0200720c */ /* 0x000fe20003f66270 */
[----:B------:R-:W-:Y:S01]  /*166b0*/  VIADD R2, R0, 0x49 ;  /* 0x0000004900027836 */ /* 0x000fe20000000000 */
[----:B------:R-:W-:Y:S01]  /*166c0*/  FSEL R197, R107, -INF , !P2 ;  /* 0xff8000006bc57808 */ /* 0x000fe20005000000 */
[----:B--2---:R-:W-:Y:S01]  /*166d0*/  HMMA.16816.F32.BF16 R24, R44, R16, R24 ;  /* 0x000000102c18723c */ /* 0x004fe20000041818 */
[----:B------:R-:W-:-:S02]  /*166e0*/  FSEL R191, R40, -INF , !P5 ;  /* 0xff80000028bf7808 */ /* 0x000fc40006800000 */
[CC--:B------:R-:W-:Y:S02]  /*166f0*/  ISETP.GE.AND P2, PT, R2.reuse, R188.reuse, PT ;  /* 0x000000bc0200720c */ /* 0x0c0fe40003f46270 */
[-C--:B------:R-:W-:Y:S01]  /*16700*/  ISETP.GE.AND P5, PT, R2, R189.reuse, PT ;  /* 0x000000bd0200720c */ /* 0x080fe20003fa6270 */
[----:B------:R-:W-:Y:S01]  /*16710*/  VIADD R2, R0, 0x50 ;  /* 0x0000005000027836 */ /* 0x000fe20000000000 */
[----:B------:R-:W-:Y:S01]  /*16720*/  FSEL R195, R42, -INF , !P1 ;  /* 0xff8000002ac37808 */ /* 0x000fe20004800000 */
[----:B------:R-:W-:Y:S01]  /*16730*/  HMMA.16816.F32.BF16 R124, R4, R62, R124 ;  /* 0x0000003e047c723c */ /* 0x000fe2000004187c */
[----:B------:R-:W-:Y:S02]  /*16740*/  FSEL R169, R41, -INF , !P0 ;  /* 0xff80000029a97808 */ /* 0x000fe40004000000 */
[CC--:B------:R-:W-:Y:S02]  /*16750*/  ISETP.GE.AND P1, PT, R2.reuse, R188.reuse, PT ;  /* 0x000000bc0200720c */ /* 0x0c0fe40003f26270 */
[----:B------:R-:W-:Y:S01]  /*16760*/  ISETP.GE.AND P0, PT, R2, R189, PT ;  /* 0x000000bd0200720c */ /* 0x000fe20003f06270 */
[C---:B------:R-:W-:Y:S01]  /*16770*/  VIADD R2, R0.reuse, 0x51 ;  /* 0x0000005100027836 */ /* 0x040fe20000000000 */
[----:B------:R-:W-:Y:S01]  /*16780*/  FSEL R165, R43, -INF , !P3 ;  /* 0xff8000002ba57808 */ /* 0x000fe20005800000 */
[----:B------:R-:W-:Y:S01]  /*16790*/  VIADD R4, R0, 0x60 ;  /* 0x0000006000047836 */ /* 0x000fe20000000000 */
[----:B------:R-:W-:Y:S01]  /*167a0*/  FSEL R171, R36, -INF , !P4 ;  /* 0xff80000024ab7808 */ /* 0x000fe20006000000 */
[----:B------:R-:W-:Y:S01]  /*167b0*/  HMMA.16816.F32.BF16 R20, R44, R18, R20 ;  /* 0x000000122c14723c */ /* 0x000fe20000041814 */
[----:B------:R-:W-:-:S02]  /*167c0*/  ISETP.GE.AND P3, PT, R2, R188, PT ;  /* 0x000000bc0200720c */ /* 0x000fc40003f66270 */
[-C--:B------:R-:W-:Y:S01]  /*167d0*/  ISETP.GE.AND P4, PT, R2, R189.reuse, PT ;  /* 0x000000bd0200720c */ /* 0x080fe20003f86270 */
[----:B------:R-:W-:Y:S01]  /*167e0*/  VIADD R2, R0, 0x59 ;  /* 0x0000005900027836 */ /* 0x000fe20000000000 */
[----:B------:R-:W-:Y:S01]  /*167f0*/  FSEL R173, R39, -INF , !P5 ;  /* 0xff80000027ad7808 */ /* 0x000fe20006800000 */
[C---:B-1----:R-:W-:Y:S01]  /*16800*/  HMMA.16816.F32.BF16 R128, R44.reuse, R12, R128 ;  /* 0x0000000c2c80723c */ /* 0x042fe20000041880 */
[----:B------:R-:W-:Y:S02]  /*16810*/  FSEL R185, R64, -INF , !P1 ;  /* 0xff80000040b97808 */ /* 0x000fe40004800000 */
[----:B------:R-:W-:Y:S02]  /*16820*/  FSEL R193, R38, -INF , !P6 ;  /* 0xff80000026c17808 */ /* 0x000fe40007000000 */
[CC--:B------:R-:W-:Y:S02]  /*16830*/  ISETP.GE.AND P5, PT, R2.reuse, R188.reuse, PT ;  /* 0x000000bc0200720c */ /* 0x0c0fe40003fa6270 */
[----:B------:R-:W-:Y:S01]  /*16840*/  ISETP.GE.AND P1, PT, R2, R189, PT ;  /* 0x000000bd0200720c */ /* 0x000fe20003f26270 */
[----:B------:R-:W-:Y:S01]  /*16850*/  VIADD R2, R0, 0x61 ;  /* 0x0000006100027836 */ /* 0x000fe20000000000 */
[----:B------:R-:W-:Y:S01]  /*16860*/  ISETP.GE.AND P6, PT, R32, R188, PT ;  /* 0x000000bc2000720c */ /* 0x000fe20003fc6270 */
[----:B------:R-:W-:Y:S01]  /*16870*/  HMMA.16816.F32.BF16 R124, R44, R14, R124 ;  /* 0x0000000e2c7c723c */ /* 0x000fe2000004187c */
[----:B------:R-:W-:-:S02]  /*16880*/  FSEL R39, R67, -INF , !P4 ;  /* 0xff80000043277808 */ /* 0x000fc40006000000 */
[----:B------:R-:W-:Y:S02]  /*16890*/  FSEL R179, R28, -INF , !P6 ;  /* 0xff8000001cb37808 */ /* 0x000fe40007000000 */
[----:B------:R-:W-:Y:S01]  /*168a0*/  FSEL R183, R66, -INF , !P0 ;  /* 0xff80000042b77808 */ /* 0x000fe20004000000 */
[----:B------:R-:W-:Y:S01]  /*168b0*/  BAR.SYNC.DEFER_BLOCKING 0x0 ;  /* 0x0000000000007b1d */ /* 0x000fe20000010000 */
[CC--:B------:R-:W-:Y:S02]  /*168c0*/  ISETP.GE.AND P4, PT, R2.reuse, R188.reuse, PT ;  /* 0x000000bc0200720c */ /* 0x0c0fe40003f86270 */
[----:B------:R-:W-:Y:S01]  /*168d0*/  ISETP.GE.AND P6, PT, R2, R189, PT ;  /* 0x000000bd0200720c */ /* 0x000fe20003fc6270 */
[----:B------:R-:W-:Y:S01]  /*168e0*/  VIADD R2, R0, 0x69 ;  /* 0x0000006900027836 */ /* 0x000fe20000000000 */
[----:B------:R-:W-:Y:S02]  /*168f0*/  ISETP.GE.AND P0, PT, R4, R188, PT ;  /* 0x000000bc0400720c */ /* 0x000fe40003f06270 */
[----:B------:R-:W-:-:S02]  /*16900*/  FSEL R175, R31, -INF , !P1 ;  /* 0xff8000001faf7808 */ /* 0x000fc40004800000 */
[----:B------:R-:W-:Y:S02]  /*16910*/  FSEL R159, R24, -INF , !P0 ;  /* 0xff800000189f7808 */ /* 0x000fe40004000000 */
[----:B------:R-:W-:Y:S02]  /*16920*/  FSEL R181, R65, -INF , !P3 ;  /* 0xff80000041b57808 */ /* 0x000fe40005800000 */
[C---:B------:R-:W-:Y:S02]  /*16930*/  ISETP.GE.AND P1, PT, R2.reuse, R188, PT ;  /* 0x000000bc0200720c */ /* 0x040fe40003f26270 */
[-C--:B------:R-:W-:Y:S01]  /*16940*/  ISETP.GE.AND P0, PT, R2, R189.reuse, PT ;  /* 0x000000bd0200720c */ /* 0x080fe20003f06270 */
[----:B------:R-:W-:Y:S01]  /*16950*/  VIADD R2, R0, 0x70 ;  /* 0x0000007000027836 */ /* 0x000fe20000000000 */
[----:B------:R-:W-:Y:S01]  /*16960*/  ISETP.GE.AND P3, PT, R4, R189, PT ;  /* 0x000000bd0400720c */ /* 0x000fe20003f66270 */
[----:B------:R-:W-:Y:S01]  /*16970*/  VIADD R4, R0, 0x68 ;  /* 0x0000006800047836 */ /* 0x000fe20000000000 */
[----:B------:R-:W-:-:S02]  /*16980*/  FSEL R157, R25, -INF , !P4 ;  /* 0xff800000199d7808 */ /* 0x000fc40006000000 */
[----:B------:R-:W-:Y:S02]  /*16990*/  FSEL R167, R26, -INF , !P3 ;  /* 0xff8000001aa77808 */ /* 0x000fe40005800000 */
[C---:B------:R-:W-:Y:S02]  /*169a0*/  ISETP.GE.AND P3, PT, R2.reuse, R188, PT ;  /* 0x000000bc0200720c */ /* 0x040fe40003f66270 */
[----:B------:R-:W-:Y:S02]  /*169b0*/  FSEL R177, R29, -INF , !P5 ;  /* 0xff8000001db17808 */ /* 0x000fe40006800000 */
[-C--:B------:R-:W-:Y:S01]  /*169c0*/  ISETP.GE.AND P4, PT, R2, R189.reuse, PT ;  /* 0x000000bd0200720c */ /* 0x080fe20003f86270 */
[----:B------:R-:W-:Y:S01]  /*169d0*/  VIADD R2, R0, 0x78 ;  /* 0x0000007800027836 */ /* 0x000fe20000000000 */
[----:B------:R-:W-:Y:S02]  /*169e0*/  FSEL R137, R128, -INF , !P3 ;  /* 0xff80000080897808 */ /* 0x000fe40005800000 */
[----:B------:R-:W-:-:S02]  /*169f0*/  ISETP.GE.AND P5, PT, R4, R189, PT ;  /* 0x000000bd0400720c */ /* 0x000fc40003fa6270 */
[-C--:B------:R-:W-:Y:S02]  /*16a00*/  ISETP.GE.AND P3, PT, R0, R189.reuse, PT ;  /* 0x000000bd0000720c */ /* 0x080fe40003f66270 */
[----:B------:R-:W-:Y:S02]  /*16a10*/  FSEL R187, R37, -INF , !P2 ;  /* 0xff80000025bb7808 */ /* 0x000fe40005000000 */
        /* <DEDUP_REMOVED lines=8> */
[----:B------:R-:W-:Y:S02]  /*16aa0*/  ISETP.GE.AND P3, PT, R54, 0x2, PT ;  /* 0x000000023600780c */ /* 0x000fe40003f66270 */
[----:B------:R-:W-:Y:S02]  /*16ab0*/  ISETP.GE.AND P0, PT, R0, R188, PT ;  /* 0x000000bc0000720c */ /* 0x000fe40003f06270 */
[----:B------:R-:W-:-:S02]  /*16ac0*/  FSEL R37, R30, -INF , !P2 ;  /* 0xff8000001e257808 */ /* 0x000fc40005000000 */
[----:B------:R-:W-:Y:S01]  /*16ad0*/  ISETP.GE.AND P2, PT, R4, R188, PT ;  /* 0x000000bc0400720c */ /* 0x000fe20003f46270 */
[----:B------:R-:W-:Y:S01]  /*16ae0*/  VIADD R4, R0, 0x71 ;  /* 0x0000007100047836 */ /* 0x000fe20000000000 */
[----:B------:R-:W-:Y:S02]  /*16af0*/  FSEL R5, R84, -INF , !P0 ;  /* 0xff80000054057808 */ /* 0x000fe40004000000 */
[----:B------:R-:W-:Y:S02]  /*16b00*/  ISETP.GE.AND P0, PT, R2, R189, PT ;  /* 0x000000bd0200720c */ /* 0x000fe40003f06270 */
[----:B------:R-:W-:Y:S02]  /*16b10*/  FSEL R163, R27, -INF , !P6 ;  /* 0xff8000001ba37808 */ /* 0x000fe40007000000 */
[----:B------:R-:W-:Y:S02]  /*16b20*/  FSEL R155, R20, -INF , !P2 ;  /* 0xff800000149b7808 */ /* 0x000fe40005000000 */
[----:B------:R-:W-:-:S02]  /*16b30*/  FSEL R143, R130, -INF , !P4 ;  /* 0xff800000828f7808 */ /* 0x000fc40006000000 */
[----:B------:R-:W-:Y:S02]  /*16b40*/  FSEL R65, R127, -INF , !P0 ;  /* 0xff8000007f417808 */ /* 0x000fe40004000000 */
[CC--:B------:R-:W-:Y:S02]  /*16b50*/  ISETP.GE.AND P6, PT, R4.reuse, R188.reuse, PT ;  /* 0x000000bc0400720c */ /* 0x0c0fe40003fc6270 */
[----:B------:R-:W-:Y:S02]  /*16b60*/  ISETP.GE.AND P2, PT, R4, R189, PT ;  /* 0x000000bd0400720c */ /* 0x000fe40003f46270 */
[----:B------:R-:W-:Y:S02]  /*16b70*/  ISETP.GE.AND P4, PT, R2, R188, PT ;  /* 0x000000bc0200720c */ /* 0x000fe40003f86270 */
[----:B------:R-:W-:Y:S02]  /*16b80*/  ISETP.NE.U32.AND P0, PT, R244, RZ, PT ;  /* 0x000000fff400720c */ /* 0x000fe40003f05070 */
[----:B------:R-:W-:-:S02]  /*16b90*/  FSEL R135, R129, -INF , !P6 ;  /* 0xff80000081877808 */ /* 0x000fc40007000000 */
[----:B------:R-:W-:Y:S02]  /*16ba0*/  FSEL R141, R131, -INF , !P2 ;  /* 0xff800000838d7808 */ /* 0x000fe40005000000 */
[----:B------:R-:W-:Y:S02]  /*16bb0*/  FSEL R133, R124, -INF , !P5 ;  /* 0xff8000007c857808 */ /* 0x000fe40006800000 */
[----:B------:R-:W-:Y:S02]  /*16bc0*/  FSEL R139, R126, -INF , !P1 ;  /* 0xff8000007e8b7808 */ /* 0x000fe40004800000 */
[----:B------:R-:W-:Y:S02]  /*16bd0*/  FSEL R132, R125, -INF , !P4 ;  /* 0xff8000007d847808 */ /* 0x000fe40006000000 */
[----:B------:R-:W-:Y:S01]  /*16be0*/  ISETP.NE.AND.EX P0, PT, R245, RZ, PT, P0 ;  /* 0x000000fff500720c */ /* 0x000fe20003f05300 */
[----:B------:R-:W-:-:S12]  /*16bf0*/  @!P3 BRA `(.L_x_1141) ;  /* 0x0000000c000cb947 */ /* 0x000fd80003800000 */
[----:B------:R-:W-:Y:S04]  /*16c00*/  BSSY B0, `(.L_x_1142) ;  /* 0x0000041000007945 */ /* 0x000fe80003800000 */
[----:B------:R-:W-:Y:S05]  /*16c10*/  @!P0 BRA `(.L_x_1143) ;  /* 0x0000000000f08947 */ /* 0x000fea0003800000 */
[----:B------:R-:W2:Y:S01]  /*16c20*/  LD.E R15, desc[UR6][R10.64+0x170] ;  /* 0x000170060a0f7980 */ /* 0x000ea2000c101900 */
[C---:B------:R-:W-:Y:S02]  /*16c30*/  IADD3 R12, R9.reuse, -0x80, RZ ;  /* 0xffffff80090c7810 */ /* 0x040fe40007ffe0ff */
[----:B------:R-:W-:Y:S02]  /*16c40*/  IABS R2, R9 ;  /* 0x0000000900027213 */ /* 0x000fe40000000000 */
[----:B------:R-:W-:Y:S02]  /*16c50*/  IABS R0, R12 ;  /* 0x0000000c00007213 */ /* 0x000fe40000000000 */
[-C--:B--2---:R-:W-:Y:S02]  /*16c60*/  IABS R4, R15.reuse ;  /* 0x0000000f00047213 */ /* 0x084fe40000000000 */
[-C--:B------:R-:W-:Y:S02]  /*16c70*/  IABS R13, R15.reuse ;  /* 0x0000000f000d7213 */ /* 0x080fe40000000000 */
[----:B------:R-:W1:Y:S01]  /*16c80*/  I2F.RP R6, R4 ;  /* 0x0000000400067306 */ /* 0x000e620000209400 */
[----:B------:R-:W-:-:S02]  /*16c90*/  LOP3.LUT R9, R9, R15, RZ, 0x3c, !PT ;  /* 0x0000000f09097212 */ /* 0x000fc400078e3cff */
[----:B------:R-:W-:Y:S02]  /*16ca0*/  IADD3 R13, RZ, -R13, RZ ;  /* 0x8000000dff0d7210 */ /* 0x000fe40007ffe0ff */
[-C--:B------:R-:W-:Y:S02]  /*16cb0*/  LOP3.LUT R12, R12, R15.reuse, RZ, 0x3c, !PT ;  /* 0x0000000f0c0c7212 */ /* 0x080fe400078e3cff */
[----:B------:R-:W-:Y:S02]  /*16cc0*/  ISETP.GE.AND P4, PT, R9, RZ, PT ;  /* 0x000000ff0900720c */ /* 0x000fe40003f86270 */
[----:B------:R-:W-:Y:S01]  /*16cd0*/  LOP3.LUT R9, RZ, R15, RZ, 0x33, !PT ;  /* 0x0000000fff097212 */ /* 0x000fe200078e33ff */
[----:B-1----:R-:W1:Y:S02]  /*16ce0*/  MUFU.RCP R18, R6 ;  /* 0x0000000600127308 */ /* 0x002e640000001000 */
[----:B-1----:R-:W-:-:S06]  /*16cf0*/  VIADD R18, R18, 0xffffffe ;  /* 0x0ffffffe12127836 */ /* 0x002fcc0000000000 */
[----:B------:R-:W1:Y:S02]  /*16d00*/  F2I.FTZ.U32.TRUNC.NTZ R19, R18 ;  /* 0x0000001200137305 */ /* 0x000e64000021f000 */
[----:B-1----:R-:W-:Y:S02]  /*16d10*/  IMAD.MOV R17, RZ, RZ, -R19 ;  /* 0x000000ffff117224 */ /* 0x002fe400078e0a13 */
[----:B------:R-:W-:Y:S02]  /*16d20*/  IMAD.MOV.U32 R18, RZ, RZ, RZ ;  /* 0x000000ffff127224 */ /* 0x000fe400078e00ff */
[----:B------:R-:W-:-:S04]  /*16d30*/  IMAD R17, R17, R4, RZ ;  /* 0x0000000411117224 */ /* 0x000fc800078e02ff */
[----:B------:R-:W-:Y:S02]  /*16d40*/  IMAD.HI.U32 R17, R19, R17, R18 ;  /* 0x0000001113117227 */ /* 0x000fe400078e0012 */
[----:B------:R-:W2:Y:S04]  /*16d50*/  LD.E.64 R18, desc[UR6][R10.64+0x20] ;  /* 0x000020060a127980 */ /* 0x000ea8000c101b00 */
[----:B------:R-:W-:-:S04]  /*16d60*/  IMAD.HI.U32 R14, R17, R2, RZ ;  /* 0x00000002110e7227 */ /* 0x000fc800078e00ff */
[----:B------:R-:W-:-:S04]  /*16d70*/  IMAD.HI.U32 R6, R17, R0, RZ ;  /* 0x0000000011067227 */ /* 0x000fc800078e00ff */
[-C--:B------:R-:W-:Y:S02]  /*16d80*/  IMAD R17, R14, R13.reuse, R2 ;  /* 0x0000000d0e117224 */ /* 0x080fe400078e0202 */
[----:B------:R-:W-:-:S03]  /*16d90*/  IMAD R13, R6, R13, R0 ;  /* 0x0000000d060d7224 */ /* 0x000fc600078e0200 */
[C---:B------:R-:W-:Y:S02]  /*16da0*/  ISETP.GT.U32.AND P1, PT, R4.reuse, R17, PT ;  /* 0x000000110400720c */ /* 0x040fe40003f24070 */
[----:B------:R-:W-:-:S11]  /*16db0*/  ISETP.GT.U32.AND P2, PT, R4, R13, PT ;  /* 0x0000000d0400720c */ /* 0x000fd60003f44070 */
[----:B------:R-:W-:Y:S02]  /*16dc0*/  @!P1 IMAD.IADD R17, R17, 0x1, -R4 ;  /* 0x0000000111119824 */ /* 0x000fe400078e0a04 */
[-C--:B------:R-:W-:Y:S01]  /*16dd0*/  @!P2 IADD3 R13, R13, -R4.reuse, RZ ;  /* 0x800000040d0da210 */ /* 0x080fe20007ffe0ff */
[----:B------:R-:W-:Y:S01]  /*16de0*/  @!P1 VIADD R14, R14, 0x1 ;  /* 0x000000010e0e9836 */ /* 0x000fe20000000000 */
[----:B------:R-:W-:Y:S02]  /*16df0*/  ISETP.GE.AND P1, PT, R12, RZ, PT ;  /* 0x000000ff0c00720c */ /* 0x000fe40003f26270 */
[-C--:B------:R-:W-:Y:S02]  /*16e00*/  ISETP.GE.U32.AND P6, PT, R17, R4.reuse, PT ;  /* 0x000000041100720c */ /* 0x080fe40003fc6070 */
[----:B------:R-:W-:Y:S01]  /*16e10*/  ISETP.GE.U32.AND P5, PT, R13, R4, PT ;  /* 0x000000040d00720c */ /* 0x000fe20003fa6070 */
[----:B------:R-:W3:Y:S01]  /*16e20*/  LD.E.64 R16, desc[UR6][R10.64+0x38] ;  /* 0x000038060a107980 */ /* 0x000ee2000c101b00 */
[----:B------:R-:W-:-:S02]  /*16e30*/  @!P2 IADD3 R6, R6, 0x1, RZ ;  /* 0x000000010606a810 */ /* 0x000fc40007ffe0ff */
[----:B------:R-:W-:-:S07]  /*16e40*/  ISETP.NE.AND P2, PT, R15, RZ, PT ;  /* 0x000000ff0f00720c */ /* 0x000fce0003f45270 */
[----:B------:R-:W-:Y:S02]  /*16e50*/  @P6 VIADD R14, R14, 0x1 ;  /* 0x000000010e0e6836 */ /* 0x000fe40000000000 */
[----:B------:R-:W-:Y:S02]  /*16e60*/  @P5 IADD3 R6, R6, 0x1, RZ ;  /* 0x0000000106065810 */ /* 0x000fe40007ffe0ff */
[----:B------:R-:W-:Y:S02]  /*16e70*/  @!P4 IMAD.MOV R14, RZ, RZ, -R14 ;  /* 0x000000ffff0ec224 */ /* 0x000fe400078e0a0e */
[----:B------:R-:W-:-:S03]  /*16e80*/  @!P1 IADD3 R6, -R6, RZ, RZ ;  /* 0x000000ff06069210 */ /* 0x000fc60007ffe1ff */
[C---:B------:R-:W-:Y:S02]  /*16e90*/  SEL R13, R9.reuse, R14, !P2 ;  /* 0x0000000e090d7207 */ /* 0x040fe40005000000 */
[----:B------:R-:W-:-:S03]  /*16ea0*/  SEL R2, R9, R6, !P2 ;  /* 0x0000000609027207 */ /* 0x000fc60005000000 */
[----:B------:R-:W-:-:S04]  /*16eb0*/  IMAD.WIDE R22, R13, 0x4, R244 ;  /* 0x000000040d167825 */ /* 0x000fc800078e02f4 */
[----:B------:R-:W-:Y:S01]  /*16ec0*/  IMAD.WIDE R20, R2, 0x4, R244 ;  /* 0x0000000402147825 */ /* 0x000fe200078e02f4 */
[----:B------:R-:W4:Y:S04]  /*16ed0*/  LD.E R9, desc[UR6][R22.64] ;  /* 0x0000000616097980 */ /* 0x000f28000c101900 */
[----:B------:R-:W4:Y:S01]  /*16ee0*/  LD.E R0, desc[UR6][R20.64] ;  /* 0x0000000614007980 */ /* 0x000f22000c101900 */
[----:B------:R-:W-:-:S04]  /*16ef0*/  IMAD.IADD R2, R13, 0x1, -R2 ;  /* 0x000000010d027824 */ /* 0x000fc800078e0a02 */
[----:B------:R-:W-:-:S05]  /*16f00*/  IMAD R15, R15, R2, -0x80 ;  /* 0xffffff800f0f7424 */ /* 0x000fca00078e0202 */
[----:B------:R-:W-:Y:S01]  /*16f10*/  SHF.R.S32.HI R13, RZ, 0x1f, R15 ;  /* 0x0000001fff0d7819 */ /* 0x000fe2000001140f */
[-C--:B---3--:R-:W-:Y:S02]  /*16f20*/  IMAD R2, R17, R15.reuse, RZ ;  /* 0x0000000f11027224 */ /* 0x088fe400078e02ff */
[----:B------:R-:W-:-:S04]  /*16f30*/  IMAD.WIDE.U32 R14, R16, R15, RZ ;  /* 0x0000000f100e7225 */ /* 0x000fc800078e00ff */
[----:B------:R-:W-:-:S04]  /*16f40*/  IMAD R2, R16, R13, R2 ;  /* 0x0000000d10027224 */ /* 0x000fc800078e0202 */
[----:B------:R-:W-:Y:S01]  /*16f50*/  IMAD.IADD R15, R15, 0x1, R2 ;  /* 0x000000010f0f7824 */ /* 0x000fe200078e0202 */
[----:B----4-:R-:W-:-:S04]  /*16f60*/  IADD3 R9, -R9, R0, RZ ;  /* 0x0000000009097210 */ /* 0x010fc80007ffe1ff */
[----:B------:R-:W-:Y:S01]  /*16f70*/  SHF.R.S32.HI R0, RZ, 0x1f, R9 ;  /* 0x0000001fff007819 */ /* 0x000fe20000011409 */
[----:B--2---:R-:W-:Y:S02]  /*16f80*/  IMAD R13, R19, R9, RZ ;  /* 0x00000009130d7224 */ /* 0x004fe400078e02ff */
[----:B------:R-:W-:-:S04]  /*16f90*/  IMAD.WIDE.U32 R14, R9, R18, R14 ;  /* 0x00000012090e7225 */ /* 0x000fc800078e000e */
[----:B------:R-:W-:Y:S02]  /*16fa0*/  IMAD R0, R18, R0, R13 ;  /* 0x0000000012007224 */ /* 0x000fe400078e020d */
[----:B------:R-:W-:-:S03]  /*16fb0*/  IMAD.MOV.U32 R2, RZ, RZ, R14 ;  /* 0x000000ffff027224 */ /* 0x000fc600078e000e */
[----:B------:R-:W-:Y:S01]  /*16fc0*/  IADD3 R0, R15, R0, RZ ;  /* 0x000000000f007210 */ /* 0x000fe20007ffe0ff */
[----:B------:R-:W-:Y:S05]  /*16fd0*/  BRA `(.L_x_1144) ;  /* 0x00000000000c7947 */ /* 0x000fea0003800000 */
.L_x_1143:
[----:B------:R-:W2:Y:S02]  /*16fe0*/  LD.E R2, desc[UR6][R10.64+0x38] ;  /* 0x000038060a027980 */ /* 0x000ea4000c101900 */
[----:B--2---:R-:W-:-:S04]  /*16ff0*/  LEA R2, -R2, RZ, 0x7 ;  /* 0x000000ff02027211 */ /* 0x004fc800078e39ff */
[----:B------:R-:W-:Y:S02]  /*17000*/  SHF.R.S32.HI R0, RZ, 0x1f, R2 ;  /* 0x0000001fff007819 */ /* 0x000fe40000011402 */
.L_x_1144:
[----:B------:R-:W-:Y:S05]  /*17010*/  BSYNC B0 ;  /* 0x0000000000007941 */ /* 0x000fea0003800000 */
.L_x_1142:
[C---:B------:R-:W-:Y:S02]  /*17020*/  LOP3.LUT P6, RZ, R247.reuse, 0x1, RZ, 0xc0, !PT ;  /* 0x00000001f7ff7812 */ /* 0x040fe400078cc0ff */
[----:B------:R-:W-:Y:S02]  /*17030*/  LOP3.LUT P2, RZ, R247, 0x2, RZ, 0xc0, !PT ;  /* 0x00000002f7ff7812 */ /* 0x000fe4000784c0ff */
[C---:B------:R-:W-:Y:S02]  /*17040*/  LEA R26, P4, R2.reuse, R236, 0x1 ;  /* 0x000000ec021a7211 */ /* 0x040fe400078808ff */
[C---:B------:R-:W-:Y:S02]  /*17050*/  IADD3 R13, P1, R2.reuse, R233, RZ ;  /* 0x000000e9020d7210 */ /* 0x040fe40007f3e0ff */
[----:B------:R-:W-:Y:S02]  /*17060*/  LEA.HI.X R27, R2, R235, R0, 0x1, P4 ;  /* 0x000000eb021b7211 */ /* 0x000fe400020f0c00 */
[----:B------:R-:W-:Y:S01]  /*17070*/  IADD3 R9, P4, R13, R233, RZ ;  /* 0x000000e90d097210 */ /* 0x000fe20007f9e0ff */
[----:B------:R-:W-:-:S02]  /*17080*/  IMAD.X R2, R0, 0x1, R234, P1 ;  /* 0x0000000100027824 */ /* 0x000fc400008e06ea */
[CC--:B------:R-:W-:Y:S01]  /*17090*/  @P6 LEA R24, P5, R13.reuse, R236.reuse, 0x1 ;  /* 0x000000ec0d186211 */ /* 0x0c0fe200078a08ff */
[----:B------:R-:W-:Y:S01]  /*170a0*/  @!PT LDS RZ, [RZ] ;  /* 0x00000000fffff984 */ /* 0x000fe20000000800 */
[----:B------:R-:W-:Y:S01]  /*170b0*/  @!PT LDS RZ, [RZ] ;  /* 0x00000000fffff984 */ /* 0x000fe20000000800 */
[----:B------:R-:W-:Y:S01]  /*170c0*/  @!PT LDS RZ, [RZ] ;  /* 0x00000000fffff984 */ /* 0x000fe20000000800 */
[----:B------:R1:W-:Y:S01]  /*170d0*/  @P6 LDGSTS.E.BYPASS.LTC128B.128 [R243+0x4000], desc[UR6][R26.64] ;  /* 0x040000001af36fae */ /* 0x0003e2000b901d46 */
[CC--:B------:R-:W-:Y:S02]  /*170e0*/  @P2 LEA R18, P1, R13.reuse, R236.reuse, 0x1 ;  /* 0x000000ec0d122211 */ /* 0x0c0fe400078208ff */
[CCC-:B------:R-:W-:Y:S01]  /*170f0*/  @P6 LEA.HI.X R25, R13.reuse, R235.reuse, R2.reuse, 0x1, P5 ;  /* 0x000000eb0d196211 */ /* 0x1c0fe200028f0c02 */
[----:B------:R1:W-:Y:S01]  /*17100*/  @!P6 STS.128 [R243+0x4000], RZ ;  /* 0x004000fff300e388 */ /* 0x0003e20000000c00 */
[----:B------:R-:W-:Y:S01]  /*17110*/  @P2 LEA.HI.X R19, R13, R235, R2, 0x1, P1 ;  /* 0x000000eb0d132211 */ /* 0x000fe200008f0c02 */
[----:B------:R-:W-:Y:S01]  /*17120*/  IMAD.X R2, R2, 0x1, R234, P4 ;  /* 0x0000000102027824 */ /* 0x000fe200020e06ea */
[CC--:B------:R-:W-:Y:S01]  /*17130*/  @P6 LEA R22, P5, R9.reuse, R236.reuse, 0x1 ;  /* 0x000000ec09166211 */ /* 0x0c0fe200078a08ff */
[----:B------:R-:W-:Y:S01]  /*17140*/  @!PT LDS RZ, [RZ] ;  /* 0x00000000fffff984 */ /* 0x000fe20000000800 */
[----:B------:R-:W-:Y:S01]  /*17150*/  @!PT LDS RZ, [RZ] ;  /* 0x00000000fffff984 */ /* 0x000fe20000000800 */
[----:B------:R-:W-:Y:S01]  /*17160*/  @!PT LDS RZ, [RZ] ;  /* 0x00000000fffff984 */ /* 0x000fe20000000800 */
[----:B------:R1:W-:Y:S01]  /*17170*/  @P2 LDGSTS.E.BYPASS.LTC128B.128 [R243+0x8000], desc[UR6][R26.64+0x80] ;  /* 0x080000801af32fae */ /* 0x0003e2000b901d46 */
[----:B------:R-:W-:-:S02]  /*17180*/  @P2 LEA R16, P1, R9, R236, 0x1 ;  /* 0x000000ec09102211 */ /* 0x000fc400078208ff */
[C---:B------:R-:W-:Y:S01]  /*17190*/  IADD3 R13, P4, R9.reuse, R233, RZ ;  /* 0x000000e9090d7210 */ /* 0x040fe20007f9e0ff */
[----:B------:R1:W-:Y:S01]  /*171a0*/  @!P2 STS.128 [R243+0x8000], RZ ;  /* 0x008000fff300a388 */ /* 0x0003e20000000c00 */
[CCC-:B------:R-:W-:Y:S02]  /*171b0*/  @P6 LEA.HI.X R23, R9.reuse, R235.reuse, R2.reuse, 0x1, P5 ;  /* 0x000000eb09176211 */ /* 0x1c0fe400028f0c02 */
[----:B------:R-:W-:Y:S01]  /*171c0*/  @P2 LEA.HI.X R17, R9, R235, R2, 0x1, P1 ;  /* 0x000000eb09112211 */ /* 0x000fe200008f0c02 */
[----:B------:R-:W-:Y:S01]  /*171d0*/  IMAD.X R2, R2, 0x1, R234, P4 ;  /* 0x0000000102027824 */ /* 0x000fe200020e06ea */
[CC--:B------:R-:W-:Y:S01]  /*171e0*/  @P6 LEA R20, P5, R13.reuse, R236.reuse, 0x1 ;  /* 0x000000ec0d146211 */ /* 0x0c0fe200078a08ff */
[----:B------:R-:W-:Y:S01]  /*171f0*/  @!PT LDS RZ, [RZ] ;  /* 0x00000000fffff984 */ /* 0x000fe20000000800 */
[----:B------:R-:W-:Y:S01]  /*17200*/  @!PT LDS RZ, [RZ] ;  /* 0x00000000fffff984 */ /* 0x000fe20000000800 */
[----:B------:R-:W-:Y:S01]  /*17210*/  @!PT LDS RZ, [RZ] ;  /* 0x00000000fffff984 */ /* 0x000fe20000000800 */
[----:B------:R1:W-:Y:S01]  /*17220*/  @P6 LDGSTS.E.BYPASS.LTC128B.128 [R243+0x4800], desc[UR6][R24.64] ;  /* 0x0480000018f36fae */ /* 0x0003e2000b901d46 */
[C---:B------:R-:W-:Y:S02]  /*17230*/  @P2 LEA R14, P1, R13.reuse, R236, 0x1 ;  /* 0x000000ec0d0e2211 */ /* 0x040fe400078208ff */
[C---:B------:R-:W-:Y:S01]  /*17240*/  IADD3 R9, P4, R13.reuse, R233, RZ ;  /* 0x000000e90d097210 */ /* 0x040fe20007f9e0ff */
[----:B------:R1:W-:Y:S01]  /*17250*/  @!P6 STS.128 [R243+0x4800], RZ ;  /* 0x004800fff300e388 */ /* 0x0003e20000000c00 */
[----:B------:R-:W-:-:S02]  /*17260*/  @P6 LEA.HI.X R21, R13, R235, R2, 0x1, P5 ;  /* 0x000000eb0d156211 */ /* 0x000fc400028f0c02 */
[----:B------:R-:W-:Y:S01]  /*17270*/  @P2 LEA.HI.X R15, R13, R235, R2, 0x1, P1 ;  /* 0x000000eb0d0f2211 */ /* 0x000fe200008f0c02 */
[----:B------:R-:W-:Y:S01]  /*17280*/  IMAD.X R2, R2, 0x1, R234, P4 ;  /* 0x0000000102027824 */ /* 0x000fe200020e06ea */
[CC--:B------:R-:W-:Y:S01]  /*17290*/  @P6 LEA R30, P5, R9.reuse, R236.reuse, 0x1 ;  /* 0x000000ec091e6211 */ /* 0x0c0fe200078a08ff */
[----:B------:R-:W-:Y:S01]  /*172a0*/  @!PT LDS RZ, [RZ] ;  /* 0x00000000fffff984 */ /* 0x000fe20000000800 */
[----:B------:R-:W-:Y:S01]  /*172b0*/  @!PT LDS RZ, [RZ] ;  /* 0x00000000fffff984 */ /* 0x000fe20000000800 */
[----:B------:R-:W-:Y:S01]  /*172c0*/  @!PT LDS RZ, [RZ] ;  /* 0x00000000fffff984 */ /* 0x000fe20000000800 */
[----:B------:R1:W-:Y:S01]  /*172d0*/  @P2 LDGSTS.E.BYPASS.LTC128B.128 [R243+0x8800], desc[UR6][R18.64+0x80] ;  /* 0x0880008012f32fae */ /* 0x0003e2000b901d46 */
[CC--:B------:R-:W-:Y:S02]  /*172e0*/  @P2 LEA R28, P1, R9.reuse, R236.reuse, 0x1 ;  /* 0x000000ec091c2211 */ /* 0x0c0fe400078208ff */
        /* <DEDUP_REMOVED lines=15> */
[----:B------:R-:W-:Y:S01]  /*173e0*/  @!PT LDS RZ, [RZ] ;  /* 0x00000000fffff984 */ /* 0x000fe20000000800 */
[----:B------:R-:W-:Y:S01]  /*173f0*/  @!PT LDS RZ, [RZ] ;  /* 0x00000000fffff984 */ /* 0x000fe20000000800 */
[----:B------:R-:W-:Y:S01]  /*17400*/  @!PT LDS RZ, [RZ] ;  /* 0x00000000fffff984 */ /* 0x000fe20000000800 */
[----:B------:R1:W-:Y:S01]  /*17410*/  @P2 LDGSTS.E.BYPASS.LTC128B.128 [R243+0x9000], desc[UR6][R16.64+0x80] ;  /* 0x0900008010f32fae */ /* 0x0003e2000b901d46 */
[----:B------:R-:W-:Y:S01]  /*17420*/  IMAD.X R2, R2, 0x1, R234, P4 ;  /* 0x0000000102027824 */ /* 0x000fe200020e06ea */
[CC--:B------:R-:W-:Y:S02]  /*17430*/  @P6 LEA R40, P5, R9.reuse, R236.reuse, 0x1 ;  /* 0x000000ec09286211 */ /* 0x0c0fe400078a08ff */
[----:B------:R1:W-:Y:S01]  /*17440*/  @!P2 STS.128 [R243+0x9000], RZ ;  /* 0x009000fff300a388 */ /* 0x0003e20000000c00 */
[----:B------:R-:W-:-:S02]  /*17450*/  @P2 LEA R34, P1, R9, R236, 0x1 ;  /* 0x000000ec09222211 */ /* 0x000fc400078208ff */
[C---:B------:R-:W-:Y:S01]  /*17460*/  IADD3 R0, P4, R9.reuse, R233, RZ ;  /* 0x000000e909007210 */ /* 0x040fe20007f9e0ff */
[----:B------:R-:W-:Y:S01]  /*17470*/  @!PT LDS RZ, [RZ] ;  /* 0x00000000fffff984 */ /* 0x000fe20000000800 */
[----:B------:R-:W-:Y:S01]  /*17480*/  @!PT LDS RZ, [RZ] ;  /* 0x00000000fffff984 */ /* 0x000fe20000000800 */
[----:B------:R-:W-:Y:S01]  /*17490*/  @!PT LDS RZ, [RZ] ;  /* 0x00000000fffff984 */ /* 0x000fe20000000800 */
[----:B------:R1:W-:Y:S01]  /*174a0*/  @P6 LDGSTS.E.BYPASS.LTC128B.128 [R243+0x5800], desc[UR6][R20.64] ;  /* 0x0580000014f36fae */ /* 0x0003e2000b901d46 */
[CCC-:B------:R-:W-:Y:S02]  /*174b0*/  @P6 LEA.HI.X R41, R9.reuse, R235.reuse, R2.reuse, 0x1, P5 ;  /* 0x000000eb09296211 */ /* 0x1c0fe400028f0c02 */
[-C--:B------:R-:W-:Y:S01]  /*174c0*/  @P2 LEA.HI.X R35, R9, R235.reuse, R2, 0x1, P1 ;  /* 0x000000eb09232211 */ /* 0x080fe200008f0c02 */
[----:B------:R1:W-:Y:S01]  /*174d0*/  @!P6 STS.128 [R243+0x5800], RZ ;  /* 0x005800fff300e388 */ /* 0x0003e20000000c00 */
[----:B------:R-:W-:Y:S01]  /*174e0*/  IMAD.X R2, R2, 0x1, R234, P4 ;  /* 0x0000000102027824 */ /* 0x000fe200020e06ea */
[CC--:B------:R-:W-:Y:S02]  /*174f0*/  @P6 LEA R42, P4, R0.reuse, R236.reuse, 0x1 ;  /* 0x000000ec002a6211 */ /* 0x0c0fe400078808ff */
[----:B------:R-:W-:Y:S01]  /*17500*/  @!PT LDS RZ, [RZ] ;  /* 0x00000000fffff984 */ /* 0x000fe20000000800 */
[----:B------:R-:W-:Y:S01]  /*17510*/  @!PT LDS RZ, [RZ] ;  /* 0x00000000fffff984 */ /* 0x000fe20000000800 */
[----:B------:R-:W-:Y:S01]  /*17520*/  @!PT LDS RZ, [RZ] ;  /* 0x00000000fffff984 */ /* 0x000fe20000000800 */
[----:B------:R1:W-:Y:S01]  /*17530*/  @P2 LDGSTS.E.BYPASS.LTC128B.128 [R243+0x9800], desc[UR6][R14.64+0x80] ;  /* 0x098000800ef32fae */ /* 0x0003e2000b901d46 */
[C---:B------:R-:W-:Y:S01]  /*17540*/  @P2 LEA R44, P1, R0.reuse, R236, 0x1 ;  /* 0x000000ec002c2211 */ /* 0x040fe200078208ff */
[----:B------:R-:W-:Y:S01]  /*17550*/  IMAD.MOV.U32 R236, RZ, RZ, R26 ;  /* 0x000000ffffec7224 */ /* 0x000fe200078e001a */
[CCC-:B------:R-:W-:Y:S01]  /*17560*/  @P6 LEA.HI.X R43, R0.reuse, R235.reuse, R2.reuse, 0x1, P4 ;  /* 0x000000eb002b6211 */ /* 0x1c0fe200020f0c02 */
[----:B------:R1:W-:Y:S01]  /*17570*/  @!P2 STS.128 [R243+0x9800], RZ ;  /* 0x009800fff300a388 */ /* 0x0003e20000000c00 */
[----:B------:R-:W-:Y:S01]  /*17580*/  @P2 LEA.HI.X R45, R0, R235, R2, 0x1, P1 ;  /* 0x000000eb002d2211 */ /* 0x000fe200008f0c02 */
[----:B------:R-:W-:-:S02]  /*17590*/  IMAD.MOV.U32 R235, RZ, RZ, R27 ;  /* 0x000000ffffeb7224 */ /* 0x000fc400078e001b */
[----:B------:R-:W-:Y:S01]  /*175a0*/  @!PT LDS RZ, [RZ] ;  /* 0x00000000fffff984 */ /* 0x000fe20000000800 */
[----:B------:R-:W-:Y:S01]  /*175b0*/  @!PT LDS RZ, [RZ] ;  /* 0x00000000fffff984 */ /* 0x000fe20000000800 */
[----:B------:R-:W-:Y:S01]  /*175c0*/  @!PT LDS RZ, [RZ] ;  /* 0x00000000fffff984 */ /* 0x000fe20000000800 */
[----:B------:R1:W-:Y:S04]  /*175d0*/  @P6 LDGSTS.E.BYPASS.LTC128B.128 [R243+0x6000], desc[UR6][R30.64] ;  /* 0x060000001ef36fae */ /* 0x0003e8000b901d46 */
[----:B------:R1:W-:Y:S04]  /*175e0*/  @!P6 STS.128 [R243+0x6000], RZ ;  /* 0x006000fff300e388 */ /* 0x0003e80000000c00 */
        /* <DEDUP_REMOVED lines=35> */
[----:B------:R-:W0:Y:S02]  /*17820*/  LDGDEPBAR ;  /* 0x00000000000079af */ /* 0x000e240000000000 */
.L_x_1141:
[----:B------:R-:W-:Y:S05]  /*17830*/  BSYNC B1 ;  /* 0x0000000000017941 */ /* 0x000fea0003800000 */
.L_x_1140:
[----:B------:R-:W2:Y:S01]  /*17840*/  LD.E R67, desc[UR6][R10.64+0xdc] ;  /* 0x0000dc060a437980 */ /* 0x000ea2000c101900 */
        /* <DEDUP_REMOVED lines=13> */
[----:B------:R-:W-:Y:S02]  /*17920*/  LEA R224, R3, UR4, 0x1 ;  /* 0x0000000403e07c11 */ /* 0x000fe4000f8e08ff */
[----:B------:R-:W-:Y:S02]  /*17930*/  FMNMX.FTZ R9, R144, R9, !PT ;  /* 0x0000000990097209 */ /* 0x000fe40007810000 */
[-C--:B------:R-:W-:Y:S01]  /*17940*/  LEA R222, R55, R224.reuse, 0x1 ;  /* 0x000000e037de7211 */ /* 0x080fe200078e08ff */
[----:B------:R-:W-:Y:S01]  /*17950*/  LDSM.16.MT88.4 R124, [R224+0xc000] ;  /* 0x00c00000e07c783b */ /* 0x000fe20000004200 */
[----:B------:R-:W-:Y:S02]  /*17960*/  FMNMX.FTZ R9, R148, R9, !PT ;  /* 0x0000000994097209 */ /* 0x000fe40007810000 */
[----:B------:R-:W-:Y:S01]  /*17970*/  LEA R221, R53, R224, 0x1 ;  /* 0x000000e035dd7211 */ /* 0x000fe200078e08ff */
[----:B------:R-:W-:Y:S01]  /*17980*/  LDSM.16.MT88.4 R72, [R222+0xc000] ;  /* 0x00c00000de48783b */ /* 0x000fe20000004200 */
[----:B------:R-:W-:-:S02]  /*17990*/  FMNMX.FTZ R9, R146, R9, !PT ;  /* 0x0000000992097209 */ /* 0x000fc40007810000 */
[----:B------:R-:W-:Y:S01]  /*179a0*/  LEA R220, R53, R222, 0x1 ;  /* 0x000000de35dc7211 */ /* 0x000fe200078e08ff */
        /* <DEDUP_REMOVED lines=47> */
[----:B------:R-:W-:-:S03]  /*17ca0*/  FMNMX.FTZ R0, R151, R0, !PT ;  /* 0x0000000097007209 */ /* 0x000fc60007810000 */
[----:B------:R-:W1:Y:S01]  /*17cb0*/  SHFL.BFLY PT, R13, R6, 0x2, 0x1f ;  /* 0x0c401f00060d7f89 */ /* 0x000e6200000e0000 */
[----:B------:R-:W-:-:S04]  /*17cc0*/  FMNMX.FTZ R0, R137, R0, !PT ;  /* 0x0000000089007209 */ /* 0x000fc80007810000 */
[----:B------:R-:W-:-:S04]  /*17cd0*/  FMNMX.FTZ R0, R135, R0, !PT ;  /* 0x0000000087007209 */ /* 0x000fc80007810000 */
[----:B------:R-:W-:-:S04]  /*17ce0*/  FMNMX.FTZ R9, R133, R0, !PT ;  /* 0x0000000085097209 */ /* 0x000fc80007810000 */
[----:B------:R-:W-:-:S05]  /*17cf0*/  FMNMX.FTZ R4, R132, R9, !PT ;  /* 0x0000000984047209 */ /* 0x000fca0007810000 */
[----:B------:R-:W3:Y:S01]  /*17d00*/  SHFL.BFLY PT, R9, R4, 0x2, 0x1f ;  /* 0x0c401f0004097f89 */ /* 0x000ee200000e0000 */
[----:B-1----:R-:W-:-:S05]  /*17d10*/  FMNMX.FTZ R13, R6, R13, !PT ;  /* 0x0000000d060d7209 */ /* 0x002fca0007810000 */
[----:B------:R-:W1:Y:S01]  /*17d20*/  SHFL.BFLY PT, R0, R13, 0x1, 0x1f ;  /* 0x0c201f000d007f89 */ /* 0x000e6200000e0000 */
[----:B---3--:R-:W-:-:S05]  /*17d30*/  FMNMX.FTZ R9, R4, R9, !PT ;  /* 0x0000000904097209 */ /* 0x008fca0007810000 */
[----:B------:R-:W3:Y:S01]  /*17d40*/  SHFL.BFLY PT, R2, R9, 0x1, 0x1f ;  /* 0x0c201f0009027f89 */ /* 0x000ee200000e0000 */
[----:B-1----:R-:W-:-:S03]  /*17d50*/  FMNMX.FTZ R0, R13, R0, !PT ;  /* 0x000000000d007209 */ /* 0x002fc60007810000 */
[----:B------:R-:W-:Y:S01]  /*17d60*/  LDSM.16.MT88.4 R12, [R222+0xc800] ;  /* 0x00c80000de0c783b */ /* 0x000fe20000004200 */
[----:B------:R-:W-:Y:S02]  /*17d70*/  FSETP.NEU.FTZ.AND P1, PT, R0, -INF , PT ;  /* 0xff8000000000780b */ /* 0x000fe40003f3d000 */
[----:B---3--:R-:W-:Y:S01]  /*17d80*/  FMNMX.FTZ R2, R9, R2, !PT ;  /* 0x0000000209027209 */ /* 0x008fe20007810000 */
[----:B--2---:R-:W-:-:S04]  /*17d90*/  FMUL.FTZ R66, R67, R0 ;  /* 0x0000000043427220 */ /* 0x004fc80000410000 */
[----:B------:R-:W-:Y:S01]  /*17da0*/  FMUL.FTZ R134, R67, R2 ;  /* 0x0000000243867220 */ /* 0x000fe20000410000 */
[----:B------:R-:W-:Y:S02]  /*17db0*/  FSEL R66, R66, RZ, P1 ;  /* 0x000000ff42427208 */ /* 0x000fe40000800000 */
[----:B------:R-:W-:-:S03]  /*17dc0*/  FSETP.NEU.FTZ.AND P1, PT, R2, -INF , PT ;  /* 0xff8000000200780b */ /* 0x000fc60003f3d000 */
[-CC-:B------:R-:W-:Y:S01]  /*17dd0*/  FFMA.FTZ R58, R83, R67.reuse, -R66.reuse ;  /* 0x00000043533a7223 */ /* 0x180fe20000010842 */
[----:B------:R-:W-:Y:S01]  /*17de0*/  FSEL R134, R134, RZ, P1 ;  /* 0x000000ff86867208 */ /* 0x000fe20000800000 */
[-CC-:B------:R-:W-:Y:S01]  /*17df0*/  FFMA.FTZ R64, R7, R67.reuse, -R66.reuse ;  /* 0x0000004307407223 */ /* 0x180fe20000010842 */
[-CC-:B------:R-:W-:Y:S01]  /*17e00*/  FFMA.FTZ R63, R101, R67.reuse, -R66.reuse ;  /* 0x00000043653f7223 */ /* 0x180fe20000010842 */
[-CC-:B------:R-:W-:Y:S01]  /*17e10*/  FFMA.FTZ R59, R109, R67.reuse, -R66.reuse ;  /* 0x000000436d3b7223 */ /* 0x180fe20000010842 */
[-C--:B------:R-:W-:Y:S01]  /*17e20*/  FFMA.FTZ R55, R89, R67.reuse, -R66 ;  /* 0x0000004359377223 */ /* 0x080fe20000010842 */
[-CC-:B------:R-:W-:Y:S01]  /*17e30*/  FFMA.FTZ R57, R81, R67.reuse, -R134.reuse ;  /* 0x0000004351397223 */ /* 0x180fe20000010886 */
[-CC-:B------:R-:W-:Y:S01]  /*17e40*/  FFMA.FTZ R61, R5, R67.reuse, -R134.reuse ;  /* 0x00000043053d7223 */ /* 0x180fe20000010886 */
[----:B------:R-:W1:Y:S01]  /*17e50*/  LDSM.16.MT88.4 R80, [R221+0xc000] ;  /* 0x00c00000dd50783b */ /* 0x000e620000004200 */
[-CC-:B------:R-:W-:Y:S01]  /*17e60*/  FFMA.FTZ R62, R97, R67.reuse, -R134.reuse ;  /* 0x00000043613e7223 */ /* 0x180fe20000010886 */
[-C--:B------:R-:W-:Y:S01]  /*17e70*/  FFMA.FTZ R60, R99, R67.reuse, -R134 ;  /* 0x00000043633c7223 */ /* 0x080fe20000010886 */
[----:B------:R-:W-:Y:S01]  /*17e80*/  MUFU.EX2 R64, R64 ;  /* 0x0000004000407308 */ /* 0x000fe20000000800 */
[----:B------:R-:W2:Y:S01]  /*17e90*/  LDSM.16.MT88.4 R96, [R224+0x10000] ;  /* 0x01000000e060783b */ /* 0x000ea20000004200 */
[-CC-:B------:R-:W-:Y:S01]  /*17ea0*/  FFMA.FTZ R56, R103, R67.reuse, -R66.reuse ;  /* 0x0000004367387223 */ /* 0x180fe20000010842 */
[-C--:B------:R-:W-:Y:S01]  /*17eb0*/  FFMA.FTZ R51, R79, R67.reuse, -R66 ;  /* 0x000000434f337223 */ /* 0x080fe20000010842 */
[-CC-:B------:R-:W-:Y:S01]  /*17ec0*/  FFMA.FTZ R53, R95, R67.reuse, -R134.reuse ;  /* 0x000000435f357223 */ /* 0x180fe20000010886 */
[-CC-:B------:R-:W-:Y:S01]  /*17ed0*/  FFMA.FTZ R52, R87, R67.reuse, -R134.reuse ;  /* 0x0000004357347223 */ /* 0x180fe20000010886 */
[-CC-:B------:R-:W-:Y:S01]  /*17ee0*/  FFMA.FTZ R50, R77, R67.reuse, -R134.reuse ;  /* 0x000000434d327223 */ /* 0x180fe20000010886 */
[-C--:B------:R-:W-:Y:S01]  /*17ef0*/  FFMA.FTZ R49, R85, R67.reuse, -R134 ;  /* 0x0000004355317223 */ /* 0x080fe20000010886 */
[----:B------:R-:W3:Y:S01]  /*17f00*/  MUFU.EX2 R63, R63 ;  /* 0x0000003f003f7308 */ /* 0x000ee20000000800 */
[-CC-:B------:R-:W-:Y:S01]  /*17f10*/  FFMA.FTZ R48, R93, R67.reuse, -R66.reuse ;  /* 0x000000435d307223 */ /* 0x180fe20000010842 */
[----:B------:R-:W-:Y:S01]  /*17f20*/  LDSM.16.MT88.4 R4, [R224+0x10800] ;  /* 0x01080000e004783b */ /* 0x000fe20000004200 */
[-CC-:B------:R-:W-:Y:S01]  /*17f30*/  FFMA.FTZ R47, R144, R67.reuse, -R66.reuse ;  /* 0x00000043902f7223 */ /* 0x180fe20000010842 */
[-CC-:B------:R-:W-:Y:S01]  /*17f40*/  FFMA.FTZ R42, R148, R67.reuse, -R66.reuse ;  /* 0x00000043942a7223 */ /* 0x180fe20000010842 */
[-C--:B------:R-:W-:Y:S01]  /*17f50*/  FFMA.FTZ R43, R146, R67.reuse, -R66 ;  /* 0x00000043922b7223 */ /* 0x080fe20000010842 */
[----:B------:R-:W4:Y:S01]  /*17f60*/  LDSM.16.MT88.4 R88, [R220+0xc000] ;  /* 0x00c00000dc58783b */ /* 0x000f220000004200 */
[-CC-:B------:R-:W-:Y:S01]  /*17f70*/  FFMA.FTZ R46, R140, R67.reuse, -R134.reuse ;  /* 0x000000438c2e7223 */ /* 0x180fe20000010886 */
[----:B------:R-:W-:Y:S01]  /*17f80*/  MUFU.EX2 R59, R59 ;  /* 0x0000003b003b7308 */ /* 0x000fe20000000800 */
[-CC-:B------:R-:W-:Y:S01]  /*17f90*/  FFMA.FTZ R45, R138, R67.reuse, -R134.reuse ;  /* 0x000000438a2d7223 */ /* 0x180fe20000010886 */
[-CC-:B------:R-:W-:Y:S01]  /*17fa0*/  FFMA.FTZ R44, R142, R67.reuse, -R134.reuse ;  /* 0x000000438e2c7223 */ /* 0x180fe20000010886 */
[-C--:B------:R-:W-:Y:S01]  /*17fb0*/  FFMA.FTZ R41, R136, R67.reuse, -R134 ;  /* 0x0000004388297223 */ /* 0x080fe20000010886 */
[-C--:B------:R-:W-:Y:S01]  /*17fc0*/  FFMA.FTZ R40, R8, R67.reuse, -R66 ;  /* 0x0000004308287223 */ /* 0x080fe20000010842 */
[-C--:B------:R-:W-:Y:S01]  /*17fd0*/  FFMA.FTZ R136, R147, R67.reuse, -R134 ;  /* 0x0000004393887223 */ /* 0x080fe20000010886 */
[-CC-:B------:R-:W-:Y:S01]  /*17fe0*/  FFMA.FTZ R9, R251, R67.reuse, -R66.reuse ;  /* 0x00000043fb097223 */ /* 0x180fe20000010842 */
[-CC-:B------:R-:W-:Y:S01]  /*17ff0*/  FFMA.FTZ R8, R249, R67.reuse, -R66.reuse ;  /* 0x00000043f9087223 */ /* 0x180fe20000010842 */
[----:B------:R-:W5:Y:S01]  /*18000*/  MUFU.EX2 R58, R58 ;  /* 0x0000003a003a7308 */ /* 0x000f620000000800 */
[----:B---3--:R-:W-:Y:S01]  /*18010*/  F2FP.BF16.F32.PACK_AB R113, R63, R64 ;  /* 0x000000403f71723e */ /* 0x008fe200000010ff */
[-C--:B------:R-:W-:Y:S01]  /*18020*/  FFMA.FTZ R3, R203, R67.reuse, -R66 ;  /* 0x00000043cb037223 */ /* 0x080fe20000010842 */
[-CC-:B------:R-:W-:Y:S01]  /*18030*/  FFMA.FTZ R145, R145, R67.reuse, -R134.reuse ;  /* 0x0000004391917223 */ /* 0x180fe20000010886 */
[-CC-:B------:R-:W-:Y:S01]  /*18040*/  FFMA.FTZ R138, R201, R67.reuse, -R134.reuse ;  /* 0x00000043c98a7223 */ /* 0x180fe20000010886 */
[-C--:B------:R-:W-:Y:S01]  /*18050*/  FFMA.FTZ R147, R199, R67.reuse, -R134 ;  /* 0x00000043c7937223 */ /* 0x080fe20000010886 */
[-C--:B------:R-:W-:Y:S01]  /*18060*/  FFMA.FTZ R140, R197, R67.reuse, -R66 ;  /* 0x00000043c58c7223 */ /* 0x080fe20000010842 */
[-C--:B------:R-:W-:Y:S01]  /*18070*/  FFMA.FTZ R148, R171, R67.reuse, -R134 ;  /* 0x00000043ab947223 */ /* 0x080fe20000010886 */
[----:B------:R-:W-:Y:S01]  /*18080*/  MUFU.EX2 R61, R61 ;  /* 0x0000003d003d7308 */ /* 0x000fe20000000800 */
[-CC-:B------:R-:W-:Y:S01]  /*18090*/  FFMA.FTZ R142, R195, R67.reuse, -R66.reuse ;  /* 0x00000043c38e7223 */ /* 0x180fe20000010842 */
[-CC-:B------:R-:W-:Y:S01]  /*180a0*/  FFMA.FTZ R165, R165, R67.reuse, -R66.reuse ;  /* 0x00000043a5a57223 */ /* 0x180fe20000010842 */
[-C--:B------:R-:W-:Y:S01]  /*180b0*/  FFMA.FTZ R144, R193, R67.reuse, -R66 ;  /* 0x00000043c1907223 */ /* 0x080fe20000010842 */
[-CC-:B------:R-:W-:Y:S01]  /*180c0*/  FFMA.FTZ R146, R191, R67.reuse, -R134.reuse ;  /* 0x00000043bf927223 */ /* 0x180fe20000010886 */
[-CC-:B------:R-:W-:Y:S01]  /*180d0*/  FFMA.FTZ R169, R169, R67.reuse, -R134.reuse ;  /* 0x00000043a9a97223 */ /* 0x180fe20000010886 */
[-C--:B------:R-:W-:Y:S01]  /*180e0*/  FFMA.FTZ R171, R187, R67.reuse, -R134 ;  /* 0x00000043bbab7223 */ /* 0x080fe20000010886 */
[--C-:B------:R-:W-:Y:S01]  /*180f0*/  FFMA.FTZ R173, R173, R67, -R66.reuse ;  /* 0x00000043adad7223 */ /* 0x100fe20000010842 */
[----:B------:R-:W3:Y:S01]  /*18100*/  MUFU.EX2 R62, R62 ;  /* 0x0000003e003e7308 */ /* 0x000ee20000000800 */
[----:B-----5:R-:W-:Y:S01]  /*18110*/  F2FP.BF16.F32.PACK_AB R115, R58, R59 ;  /* 0x0000003b3a73723e */ /* 0x020fe200000010ff */
[-CC-:B------:R-:W-:Y:S01]  /*18120*/  FFMA.FTZ R150, R183, R67.reuse, -R66.reuse ;  /* 0x00000043b7967223 */ /* 0x180fe20000010842 */
[-CC-:B------:R-:W-:Y:S01]  /*18130*/  FFMA.FTZ R183, R39, R67.reuse, -R66.reuse ;  /* 0x0000004327b77223 */ /* 0x180fe20000010842 */
[-C--:B------:R-:W-:Y:S01]  /*18140*/  FFMA.FTZ R154, R37, R67.reuse, -R66 ;  /* 0x00000043259a7223 */ /* 0x080fe20000010842 */
[-CC-:B------:R-:W-:Y:S01]  /*18150*/  FFMA.FTZ R156, R185, R67.reuse, -R134.reuse ;  /* 0x00000043b99c7223 */ /* 0x180fe20000010886 */
[----:B------:R-:W-:Y:S01]  /*18160*/  LDSM.16.MT88.4 R36, [R224+0x12000] ;  /* 0x01200000e024783b */ /* 0x000fe20000004200 */
[-CC-:B------:R-:W-:Y:S01]  /*18170*/  FFMA.FTZ R181, R181, R67.reuse, -R134.reuse ;  /* 0x00000043b5b57223 */ /* 0x180fe20000010886 */
[----:B------:R-:W-:Y:S01]  /*18180*/  MUFU.EX2 R60, R60 ;  /* 0x0000003c003c7308 */ /* 0x000fe20000000800 */
[-CC-:B------:R-:W-:Y:S01]  /*18190*/  FFMA.FTZ R158, R179, R67.reuse, -R134.reuse ;  /* 0x00000043b39e7223 */ /* 0x180fe20000010886 */
[-C--:B------:R-:W-:Y:S01]  /*181a0*/  FFMA.FTZ R177, R177, R67.reuse, -R134 ;  /* 0x00000043b1b17223 */ /* 0x080fe20000010886 */
[-CC-:B------:R-:W-:Y:S01]  /*181b0*/  FFMA.FTZ R175, R175, R67.reuse, -R66.reuse ;  /* 0x00000043afaf7223 */ /* 0x180fe20000010842 */
[-CC-:B------:R-:W-:Y:S01]  /*181c0*/  FFMA.FTZ R160, R167, R67.reuse, -R66.reuse ;  /* 0x00000043a7a07223 */ /* 0x180fe20000010842 */
[-CC-:B------:R-:W-:Y:S01]  /*181d0*/  FFMA.FTZ R163, R163, R67.reuse, -R66.reuse ;  /* 0x00000043a3a37223 */ /* 0x180fe20000010842 */
[-C--:B------:R-:W-:Y:S01]  /*181e0*/  FFMA.FTZ R161, R161, R67.reuse, -R66 ;  /* 0x00000043a1a17223 */ /* 0x080fe20000010842 */
[--C-:B------:R-:W-:Y:S01]  /*181f0*/  FFMA.FTZ R159, R159, R67, -R134.reuse ;  /* 0x000000439f9f7223 */ /* 0x100fe20000010886 */
[----:B------:R-:W5:Y:S01]  /*18200*/  MUFU.EX2 R57, R57 ;  /* 0x0000003900397308 */ /* 0x000f620000000800 */
[----:B---3--:R-:W-:Y:S01]  /*18210*/  F2FP.BF16.F32.PACK_AB R112, R62, R61 ;  /* 0x0000003d3e70723e */ /* 0x008fe200000010ff */
[-CC-:B------:R-:W-:Y:S01]  /*18220*/  FFMA.FTZ R162, R157, R67.reuse, -R134.reuse ;  /* 0x000000439da27223 */ /* 0x180fe20000010886 */
[-CC-:B------:R-:W-:Y:S01]  /*18230*/  FFMA.FTZ R155, R155, R67.reuse, -R134.reuse ;  /* 0x000000439b9b7223 */ /* 0x180fe20000010886 */
[-C--:B------:R-:W-:Y:S01]  /*18240*/  FFMA.FTZ R164, R151, R67.reuse, -R134 ;  /* 0x0000004397a47223 */ /* 0x080fe20000010886 */
[-C--:B------:R-:W-:Y:S01]  /*18250*/  FFMA.FTZ R166, R149, R67.reuse, -R66 ;  /* 0x0000004395a67223 */ /* 0x080fe20000010842 */
[----:B------:R-:W-:Y:S01]  /*18260*/  FADD.FTZ R64, R64, R63 ;  /* 0x0000003f40407221 */ /* 0x000fe20000010000 */
[----:B------:R-:W-:Y:S01]  /*18270*/  FADD.FTZ R61, R61, R62 ;  /* 0x0000003e3d3d7221 */ /* 0x000fe20000010000 */
[----:B------:R-:W-:Y:S01]  /*18280*/  MUFU.EX2 R55, R55 ;  /* 0x0000003700377308 */ /* 0x000fe20000000800 */
[-C--:B------:R-:W-:Y:S01]  /*18290*/  FFMA.FTZ R168, R135, R67.reuse, -R134 ;  /* 0x0000004387a87223 */ /* 0x080fe20000010886 */
[----:B------:R-:W-:Y:S01]  /*182a0*/  FADD.FTZ R59, R59, R64 ;  /* 0x000000403b3b7221 */ /* 0x000fe20000010000 */
[-CC-:B------:R-:W-:Y:S01]  /*182b0*/  FFMA.FTZ R133, R133, R67.reuse, -R134.reuse ;  /* 0x0000004385857223 */ /* 0x180fe20000010886 */
[-C--:B------:R-:W-:Y:S01]  /*182c0*/  FFMA.FTZ R132, R132, R67.reuse, -R134 ;  /* 0x0000004384847223 */ /* 0x080fe20000010886 */
[----:B------:R-:W-:Y:S01]  /*182d0*/  FFMA.FTZ R65, R65, R67, -R66 ;  /* 0x0000004341417223 */ /* 0x000fe20000010842 */
[----:B------:R-:W-:-:S02]  /*182e0*/  FADD.FTZ R58, R58, R59 ;  /* 0x0000003b3a3a7221 */ /* 0x000fc40000010000 */
[----:B------:R-:W3:Y:S01]  /*182f0*/  MUFU.EX2 R56, R56 ;  /* 0x0000003800387308 */ /* 0x000ee20000000800 */
[----:B-----5:R-:W-:-:S07]  /*18300*/  F2FP.BF16.F32.PACK_AB R114, R57, R60 ;  /* 0x0000003c3972723e */ /* 0x020fce00000010ff */
[C---:B------:R-:W-:Y:S01]  /*18310*/  HMMA.16816.F32.BF16 R68, R112.reuse, R72, RZ ;  /* 0x000000487044723c */ /* 0x040fe200000418ff */
[----:B------:R-:W-:Y:S05]  /*18320*/  MUFU.EX2 R51, R51 ;  /* 0x0000003300337308 */ /* 0x000fea0000000800 */
[C---:B------:R-:W-:Y:S03]  /*18330*/  HMMA.16816.F32.BF16 R72, R112.reuse, R74, RZ ;  /* 0x0000004a7048723c */ /* 0x040fe600000418ff */
[----:B------:R-:W-:Y:S01]  /*18340*/  MUFU.EX2 R53, R53 ;  /* 0x0000003500357308 */ /* 0x000fe20000000800 */
[C---:B---3--:R-:W-:Y:S01]  /*18350*/  F2FP.BF16.F32.PACK_AB R17, R56.reuse, R55 ;  /* 0x000000373811723e */ /* 0x048fe200000010ff */
[----:B------:R-:W-:Y:S01]  /*18360*/  FADD.FTZ R55, R55, R58 ;  /* 0x0000003a37377221 */ /* 0x000fe20000010000 */
[----:B------:R-:W-:Y:S03]  /*18370*/  HMMA.16816.F32.BF16 R128, R112, R124, RZ ;  /* 0x0000007c7080723c */ /* 0x000fe600000418ff */
[----:B------:R-:W-:-:S02]  /*18380*/  FADD.FTZ R56, R56, R55 ;  /* 0x0000003738387221 */ /* 0x000fc40000010000 */
[----:B------:R-:W3:Y:S01]  /*18390*/  MUFU.EX2 R52, R52 ;  /* 0x0000003400347308 */ /* 0x000ee20000000800 */
[C---:B-1----:R-:W-:Y:S06]  /*183a0*/  HMMA.16816.F32.BF16 R76, R112.reuse, R80, RZ ;  /* 0x00000050704c723c */ /* 0x042fec00000418ff */
[C---:B------:R-:W-:Y:S01]  /*183b0*/  HMMA.16816.F32.BF16 R124, R112.reuse, R126, RZ ;  /* 0x0000007e707c723c */ /* 0x040fe200000418ff */
[----:B------:R-:W-:Y:S05]  /*183c0*/  MUFU.EX2 R50, R50 ;  /* 0x0000003200327308 */ /* 0x000fea0000000800 */
[----:B------:R-:W-:Y:S03]  /*183d0*/  HMMA.16816.F32.BF16 R80, R112, R82, RZ ;  /* 0x000000527050723c */ /* 0x000fe600000418ff */
[----:B------:R-:W1:Y:S01]  /*183e0*/  MUFU.EX2 R49, R49 ;  /* 0x0000003100317308 */ /* 0x000e620000000800 */
[----:B---3--:R-:W-:-:S02]  /*183f0*/  F2FP.BF16.F32.PACK_AB R16, R52, R53 ;  /* 0x000000353410723e */ /* 0x008fc400000010ff */
[C---:B--2---:R-:W-:Y:S05]  /*18400*/  HMMA.16816.F32.BF16 R92, R112.reuse, R96, RZ ;  /* 0x00000060705c723c */ /* 0x044fea00000418ff */
[----:B------:R-:W2:Y:S01]  /*18410*/  MUFU.EX2 R48, R48 ;  /* 0x0000003000307308 */ /* 0x000ea20000000800 */
[C---:B------:R-:W-:Y:S06]  /*18420*/  HMMA.16816.F32.BF16 R96, R112.reuse, R98, RZ ;  /* 0x000000627060723c */ /* 0x040fec00000418ff */
[----:B------:R-:W-:Y:S01]  /*18430*/  HMMA.16816.F32.BF16 R100, R112, R120, RZ ;  /* 0x000000787064723c */ /* 0x000fe200000418ff */
[----:B------:R-:W-:Y:S01]  /*18440*/  MUFU.EX2 R47, R47 ;  /* 0x0000002f002f7308 */ /* 0x000fe20000000800 */
[----:B-1----:R-:W-:-:S04]  /*18450*/  F2FP.BF16.F32.PACK_AB R18, R49, R50 ;  /* 0x000000323112723e */ /* 0x002fc800000010ff */
[C---:B------:R-:W-:Y:S03]  /*18460*/  HMMA.16816.F32.BF16 R120, R112.reuse, R122, RZ ;  /* 0x0000007a7078723c */ /* 0x040fe600000418ff */
[----:B------:R-:W-:Y:S01]  /*18470*/  MUFU.EX2 R42, R42 ;  /* 0x0000002a002a7308 */ /* 0x000fe20000000800 */
[C---:B--2---:R-:W-:Y:S01]  /*18480*/  F2FP.BF16.F32.PACK_AB R19, R48.reuse, R51 ;  /* 0x000000333013723e */ /* 0x044fe200000010ff */
[----:B------:R-:W-:Y:S01]  /*18490*/  FADD.FTZ R51, R51, R56 ;  /* 0x0000003833337221 */ /* 0x000fe20000010000 */
[----:B----4-:R-:W-:Y:S03]  /*184a0*/  HMMA.16816.F32.BF16 R84, R112, R88, RZ ;  /* 0x000000587054723c */ /* 0x010fe600000418ff */
[----:B------:R-:W-:Y:S02]  /*184b0*/  FADD.FTZ R48, R48, R51 ;  /* 0x0000003330307221 */ /* 0x000fe40000010000 */
[----:B------:R-:W-:Y:S01]  /*184c0*/  MUFU.EX2 R43, R43 ;  /* 0x0000002b002b7308 */ /* 0x000fe20000000800 */
[C---:B------:R-:W-:Y:S06]  /*184d0*/  HMMA.16816.F32.BF16 R68, R16.reuse, R12, R68 ;  /* 0x0000000c1044723c */ /* 0x040fec0000041844 */
[C---:B------:R-:W-:Y:S01]  /*184e0*/  HMMA.16816.F32.BF16 R72, R16.reuse, R14, R72 ;  /* 0x0000000e1048723c */ /* 0x040fe20000041848 */
[----:B------:R-:W1:Y:S01]  /*184f0*/  LDSM.16.MT88.4 R12, [R222+0x10800] ;  /* 0x01080000de0c783b */ /* 0x000e620000004200 */
[----:B------:R-:W-:Y:S04]  /*18500*/  MUFU.EX2 R46, R46 ;  /* 0x0000002e002e7308 */ /* 0x000fe80000000800 */
[C---:B------:R-:W-:Y:S04]  /*18510*/  HMMA.16816.F32.BF16 R128, R16.reuse, R28, R128 ;  /* 0x0000001c1080723c */ /* 0x040fe80000041880 */
[----:B------:R-:W2:Y:S02]  /*18520*/  MUFU.EX2 R45, R45 ;  /* 0x0000002d002d7308 */ /* 0x000ea40000000800 */
[C---:B------:R-:W-:Y:S01]  /*18530*/  HMMA.16816.F32.BF16 R124, R16.reuse, R30, R124 ;  /* 0x0000001e107c723c */ /* 0x040fe2000004187c */
[----:B------:R-:W-:Y:S05]  /*18540*/  LDSM.16.MT88.4 R28, [R220+0x10800] ;  /* 0x01080000dc1c783b */ /* 0x000fea0000004200 */
[C---:B------:R-:W-:Y:S01]  /*18550*/  HMMA.16816.F32.BF16 R76, R16.reuse, R20, R76 ;  /* 0x00000014104c723c */ /* 0x040fe2000004184c */
[----:B------:R-:W-:Y:S05]  /*18560*/  MUFU.EX2 R44, R44 ;  /* 0x0000002c002c7308 */ /* 0x000fea0000000800 */
[C---:B------:R-:W-:Y:S01]  /*18570*/  HMMA.16816.F32.BF16 R80, R16.reuse, R22, R80 ;  /* 0x000000161050723c */ /* 0x040fe20000041850 */
[----:B------:R-:W3:Y:S02]  /*18580*/  LDSM.16.MT88.4 R20, [R221+0x10800] ;  /* 0x01080000dd14783b */ /* 0x000ee40000004200 */
[----:B------:R-:W4:Y:S03]  /*18590*/  MUFU.EX2 R41, R41 ;  /* 0x0000002900297308 */ /* 0x000f260000000800 */
[C---:B------:R-:W-:Y:S05]  /*185a0*/  HMMA.16816.F32.BF16 R92, R16.reuse, R4, R92 ;  /* 0x00000004105c723c */ /* 0x040fea000004185c */
[----:B------:R-:W5:Y:S01]  /*185b0*/  MUFU.EX2 R40, R40 ;  /* 0x0000002800287308 */ /* 0x000f620000000800 */
[----:B------:R-:W-:Y:S01]  /*185c0*/  HMMA.16816.F32.BF16 R96, R16, R6, R96 ;  /* 0x000000061060723c */ /* 0x000fe20000041860 */
[----:B------:R-:W5:Y:S05]  /*185d0*/  LDSM.16.MT88.4 R4, [R222+0xd000] ;  /* 0x00d00000de04783b */ /* 0x000f6a0000004200 */
[C---:B------:R-:W-:Y:S01]  /*185e0*/  HMMA.16816.F32.BF16 R104, R112.reuse, R116, RZ ;  /* 0x000000747068723c */ /* 0x040fe200000418ff */
[----:B------:R-:W-:Y:S05]  /*185f0*/  MUFU.EX2 R9, R9 ;  /* 0x0000000900097308 */ /* 0x000fea0000000800 */
[C---:B------:R-:W-:Y:S03]  /*18600*/  HMMA.16816.F32.BF16 R88, R112.reuse, R90, RZ ;  /* 0x0000005a7058723c */ /* 0x040fe600000418ff */
[----:B------:R-:W-:Y:S03]  /*18610*/  MUFU.EX2 R8, R8 ;  /* 0x0000000800087308 */ /* 0x000fe60000000800 */
[C---:B------:R-:W-:Y:S05]  /*18620*/  HMMA.16816.F32.BF16 R116, R112.reuse, R118, RZ ;  /* 0x000000767074723c */ /* 0x040fea00000418ff */
[----:B------:R-:W-:Y:S01]  /*18630*/  MUFU.EX2 R3, R3 ;  /* 0x0000000300037308 */ /* 0x000fe20000000800 */
[C---:B------:R-:W-:Y:S06]  /*18640*/  HMMA.16816.F32.BF16 R108, R112.reuse, R32, RZ ;  /* 0x00000020706c723c */ /* 0x040fec00000418ff */
[----:B------:R-:W-:Y:S01]  /*18650*/  HMMA.16816.F32.BF16 R112, R112, R34, RZ ;  /* 0x000000227070723c */ /* 0x000fe200000418ff */
[----:B------:R-:W-:Y:S01]  /*18660*/  LDSM.16.MT88.4 R32, [R220+0x11000] ;  /* 0x01100000dc20783b */ /* 0x000fe20000004200 */
[----:B------:R-:W-:Y:S04]  /*18670*/  MUFU.EX2 R136, R136 ;  /* 0x0000008800887308 */ /* 0x000fe80000000800 */
[C---:B-1----:R-:W-:Y:S04]  /*18680*/  HMMA.16816.F32.BF16 R100, R16.reuse, R12, R100 ;  /* 0x0000000c1064723c */ /* 0x042fe80000041864 */
[----:B------:R-:W1:Y:S02]  /*18690*/  MUFU.EX2 R145, R145 ;  /* 0x0000009100917308 */ /* 0x000e640000000800 */
[C---:B------:R-:W-:Y:S01]  /*186a0*/  HMMA.16816.F32.BF16 R120, R16.reuse, R14, R120 ;  /* 0x0000000e1078723c */ /* 0x040fe20000041878 */
[----:B------:R-:W1:Y:S05]  /*186b0*/  LDSM.16.MT88.4 R12, [R221+0xd000] ;  /* 0x00d00000dd0c783b */ /* 0x000e6a0000004200 */
[C---:B------:R-:W-:Y:S01]  /*186c0*/  HMMA.16816.F32.BF16 R84, R16.reuse, R24, R84 ;  /* 0x000000181054723c */ /* 0x040fe20000041854 */
[----:B------:R-:W-:Y:S05]  /*186d0*/  MUFU.EX2 R138, R138 ;  /* 0x0000008a008a7308 */ /* 0x000fea0000000800 */
[C---:B------:R-:W-:Y:S01]  /*186e0*/  HMMA.16816.F32.BF16 R88, R16.reuse, R26, R88 ;  /* 0x0000001a1058723c */ /* 0x040fe20000041858 */
[----:B------:R-:W1:Y:S02]  /*186f0*/  LDSM.16.MT88.4 R24, [R224+0xd000] ;  /* 0x00d00000e018783b */ /* 0x000e640000004200 */
[----:B------:R-:W1:Y:S03]  /*18700*/  MUFU.EX2 R147, R147 ;  /* 0x0000009300937308 */ /* 0x000e660000000800 */
[C---:B---3--:R-:W-:Y:S05]  /*18710*/  HMMA.16816.F32.BF16 R104, R16.reuse, R20, R104 ;  /* 0x000000141068723c */ /* 0x048fea0000041868 */
[----:B------:R-:W3:Y:S01]  /*18720*/  MUFU.EX2 R140, R140 ;  /* 0x0000008c008c7308 */ /* 0x000ee20000000800 */
[C---:B------:R-:W-:Y:S01]  /*18730*/  HMMA.16816.F32.BF16 R116, R16.reuse, R22, R116 ;  /* 0x000000161074723c */ /* 0x040fe20000041874 */
[----:B------:R-:W-:Y:S05]  /*18740*/  LDSM.16.MT88.4 R20, [R220+0xd000] ;  /* 0x00d00000dc14783b */ /* 0x000fea0000004200 */
[C---:B------:R-:W-:Y:S01]  /*18750*/  HMMA.16816.F32.BF16 R108, R16.reuse, R28, R108 ;  /* 0x0000001c106c723c */ /* 0x040fe2000004186c */
[----:B------:R-:W-:Y:S05]  /*18760*/  MUFU.EX2 R142, R142 ;  /* 0x0000008e008e7308 */ /* 0x000fea0000000800 */
[----:B------:R-:W-:Y:S01]  /*18770*/  HMMA.16816.F32.BF16 R112, R16, R30, R112 ;  /* 0x0000001e1070723c */ /* 0x000fe20000041870 */
[----:B------:R-:W3:Y:S01]  /*18780*/  LDSM.16.MT88.4 R16, [R224+0x11000] ;  /* 0x01100000e010783b */ /* 0x000ee20000004200 */
[----:B--2---:R-:W-:Y:S01]  /*18790*/  F2FP.BF16.F32.PACK_AB R28, R45, R46 ;  /* 0x0000002e2d1c723e */ /* 0x004fe200000010ff */
[----:B------:R-:W-:Y:S01]  /*187a0*/  MUFU.EX2 R165, R165 ;  /* 0x000000a500a57308 */ /* 0x000fe20000000800 */
[----:B------:R-:W-:Y:S01]  /*187b0*/  F2FP.BF16.F32.PACK_AB R29, R42, R47 ;  /* 0x0000002f2a1d723e */ /* 0x000fe200000010ff */
[----:B------:R-:W-:-:S02]  /*187c0*/  FADD.FTZ R47, R47, R48 ;  /* 0x000000302f2f7221 */ /* 0x000fc40000010000 */
[----:B----4-:R-:W-:Y:S02]  /*187d0*/  F2FP.BF16.F32.PACK_AB R30, R41, R44 ;  /* 0x0000002c291e723e */ /* 0x010fe400000010ff */
[----:B-----5:R-:W-:Y:S01]  /*187e0*/  F2FP.BF16.F32.PACK_AB R31, R40, R43 ;  /* 0x0000002b281f723e */ /* 0x020fe200000010ff */
[----:B------:R-:W-:Y:S01]  /*187f0*/  FADD.FTZ R42, R42, R47 ;  /* 0x0000002f2a2a7221 */ /* 0x000fe20000010000 */
[----:B------:R-:W-:Y:S03]  /*18800*/  MUFU.EX2 R144, R144 ;  /* 0x0000009000907308 */ /* 0x000fe60000000800 */
[----:B------:R-:W-:Y:S02]  /*18810*/  FADD.FTZ R43, R43, R42 ;  /* 0x0000002a2b2b7221 */ /* 0x000fe40000010000 */
[C---:B------:R-:W-:Y:S02]  /*18820*/  HMMA.16816.F32.BF16 R68, R28.reuse, R4, R68 ;  /* 0x000000041c44723c */ /* 0x040fe40000041844 */
[----:B------:R-:W-:Y:S01]  /*18830*/  FADD.FTZ R40, R40, R43 ;  /* 0x0000002b28287221 */ /* 0x000fe20000010000 */
[----:B------:R-:W-:Y:S03]  /*18840*/  MUFU.EX2 R146, R146 ;  /* 0x0000009200927308 */ /* 0x000fe60000000800 */
[C---:B------:R-:W-:Y:S01]  /*18850*/  HMMA.16816.F32.BF16 R72, R28.reuse, R6, R72 ;  /* 0x000000061c48723c */ /* 0x040fe20000041848 */
[----:B------:R-:W2:Y:S04]  /*18860*/  LDSM.16.MT88.4 R4, [R222+0x11000] ;  /* 0x01100000de04783b */ /* 0x000ea80000004200 */
[----:B------:R-:W4:Y:S01]  /*18870*/  MUFU.EX2 R169, R169 ;  /* 0x000000a900a97308 */ /* 0x000f220000000800 */
[C---:B-1----:R-:W-:Y:S06]  /*18880*/  HMMA.16816.F32.BF16 R76, R28.reuse, R12, R76 ;  /* 0x0000000c1c4c723c */ /* 0x042fec000004184c */
[C---:B------:R-:W-:Y:S01]  /*18890*/  HMMA.16816.F32.BF16 R80, R28.reuse, R14, R80 ;  /* 0x0000000e1c50723c */ /* 0x040fe20000041850 */
[----:B------:R-:W1:Y:S01]  /*188a0*/  LDSM.16.MT88.4 R12, [R221+0x11000] ;  /* 0x01100000dd0c783b */ /* 0x000e620000004200 */
[----:B------:R-:W-:Y:S04]  /*188b0*/  MUFU.EX2 R148, R148 ;  /* 0x0000009400947308 */ /* 0x000fe80000000800 */
[C---:B------:R-:W-:Y:S04]  /*188c0*/  HMMA.16816.F32.BF16 R128, R28.reuse, R24, R128 ;  /* 0x000000181c80723c */ /* 0x040fe80000041880 */
[----:B------:R-:W5:Y:S02]  /*188d0*/  MUFU.EX2 R171, R171 ;  /* 0x000000ab00ab7308 */ /* 0x000f640000000800 */
[C---:B---3--:R-:W-:Y:S06]  /*188e0*/  HMMA.16816.F32.BF16 R92, R28.reuse, R16, R92 ;  /* 0x000000101c5c723c */ /* 0x048fec000004185c */
[C---:B------:R-:W-:Y:S01]  /*188f0*/  HMMA.16816.F32.BF16 R96, R28.reuse, R18, R96 ;  /* 0x000000121c60723c */ /* 0x040fe20000041860 */
[----:B------:R-:W3:Y:S01]  /*18900*/  LDSM.16.MT88.4 R16, [R222+0xd800] ;  /* 0x00d80000de10783b */ /* 0x000ee20000004200 */
[----:B------:R-:W5:Y:S04]  /*18910*/  MUFU.EX2 R173, R173 ;  /* 0x000000ad00ad7308 */ /* 0x000f680000000800 */
[C---:B------:R-:W-:Y:S01]  /*18920*/  HMMA.16816.F32.BF16 R124, R28.reuse, R26, R124 ;  /* 0x0000001a1c7c723c */ /* 0x040fe2000004187c */
[----:B------:R-:W4:Y:S03]  /*18930*/  LDSM.16.MT88.4 R24, [R224+0xd800] ;  /* 0x00d80000e018783b */ /* 0x000f260000004200 */
[----:B------:R-:W-:Y:S02]  /*18940*/  MUFU.EX2 R150, R150 ;  /* 0x0000009600967308 */ /* 0x000fe40000000800 */
[C---:B--2---:R-:W-:Y:S06]  /*18950*/  HMMA.16816.F32.BF16 R100, R28.reuse, R4, R100 ;  /* 0x000000041c64723c */ /* 0x044fec0000041864 */
[C---:B------:R-:W-:Y:S01]  /*18960*/  HMMA.16816.F32.BF16 R120, R28.reuse, R6, R120 ;  /* 0x000000061c78723c */ /* 0x040fe20000041878 */
[----:B------:R-:W2:Y:S01]  /*18970*/  LDSM.16.MT88.4 R4, [R221+0xd800] ;  /* 0x00d80000dd04783b */ /* 0x000ea20000004200 */
[----:B------:R-:W-:Y:S04]  /*18980*/  MUFU.EX2 R183, R183 ;  /* 0x000000b700b77308 */ /* 0x000fe80000000800 */
[C---:B-1----:R-:W-:Y:S04]  /*18990*/  HMMA.16816.F32.BF16 R104, R28.reuse, R12, R104 ;  /* 0x0000000c1c68723c */ /* 0x042fe80000041868 */
[----:B------:R-:W-:Y:S02]  /*189a0*/  MUFU.EX2 R154, R154 ;  /* 0x0000009a009a7308 */ /* 0x000fe40000000800 */
[----:B------:R-:W-:Y:S01]  /*189b0*/  HMMA.16816.F32.BF16 R116, R28, R14, R116 ;  /* 0x0000000e1c74723c */ /* 0x000fe20000041874 */
[----:B------:R-:W-:-:S02]  /*189c0*/  F2FP.BF16.F32.PACK_AB R12, R145, R136 ;  /* 0x00000088910c723e */ /* 0x000fc400000010ff */
[----:B------:R-:W-:Y:S01]  /*189d0*/  F2FP.BF16.F32.PACK_AB R13, R8, R9 ;  /* 0x00000009080d723e */ /* 0x000fe200000010ff */
[----:B------:R-:W-:Y:S02]  /*189e0*/  FADD.FTZ R9, R9, R40 ;  /* 0x0000002809097221 */ /* 0x000fe40000010000 */
[C---:B------:R-:W-:Y:S01]  /*189f0*/  HMMA.16816.F32.BF16 R84, R28.reuse, R20, R84 ;  /* 0x000000141c54723c */ /* 0x040fe20000041854 */
        /* <DEDUP_REMOVED lines=8> */
[----:B---3--:R-:W-:Y:S01]  /*18a80*/  HMMA.16816.F32.BF16 R68, R12, R16, R68 ;  /* 0x000000100c44723c */ /* 0x008fe20000041844 */
[----:B------:R-:W-:-:S05]  /*18a90*/  FADD.FTZ R3, R140, R3 ;  /* 0x000000038c037221 */ /* 0x000fca0000010000 */
[C---:B------:R-:W-:Y:S01]  /*18aa0*/  HMMA.16816.F32.BF16 R72, R12.reuse, R18, R72 ;  /* 0x000000120c48723c */ /* 0x040fe20000041848 */
[----:B------:R-:W3:Y:S01]  /*18ab0*/  LDSM.16.MT88.4 R16, [R221+0x11800] ;  /* 0x01180000dd10783b */ /* 0x000ee20000004200 */
[----:B------:R-:W-:Y:S04]  /*18ac0*/  MUFU.EX2 R158, R158 ;  /* 0x0000009e009e7308 */ /* 0x000fe80000000800 */
[C---:B----4-:R-:W-:Y:S04]  /*18ad0*/  HMMA.16816.F32.BF16 R128, R12.reuse, R24, R128 ;  /* 0x000000180c80723c */ /* 0x050fe80000041880 */
[----:B------:R-:W4:Y:S02]  /*18ae0*/  MUFU.EX2 R177, R177 ;  /* 0x000000b100b17308 */ /* 0x000f240000000800 */
[----:B------:R-:W-:Y:S01]  /*18af0*/  HMMA.16816.F32.BF16 R124, R12, R26, R124 ;  /* 0x0000001a0c7c723c */ /* 0x000fe2000004187c */
[----:B------:R-:W5:Y:S05]  /*18b00*/  LDSM.16.MT88.4 R24, [R222+0x11800] ;  /* 0x01180000de18783b */ /* 0x000f6a0000004200 */
[C---:B------:R-:W-:Y:S01]  /*18b10*/  HMMA.16816.F32.BF16 R108, R28.reuse, R32, R108 ;  /* 0x000000201c6c723c */ /* 0x040fe2000004186c */
[----:B------:R-:W4:Y:S05]  /*18b20*/  MUFU.EX2 R175, R175 ;  /* 0x000000af00af7308 */ /* 0x000f2a0000000800 */
[----:B------:R-:W-:Y:S01]  /*18b30*/  HMMA.16816.F32.BF16 R112, R28, R34, R112 ;  /* 0x000000221c70723c */ /* 0x000fe20000041870 */
[----:B------:R-:W1:Y:S02]  /*18b40*/  LDSM.16.MT88.4 R32, [R224+0x11800] ;  /* 0x01180000e020783b */ /* 0x000e640000004200 */
[----:B------:R-:W-:Y:S02]  /*18b50*/  MUFU.EX2 R160, R160 ;  /* 0x000000a000a07308 */ /* 0x000fe40000000800 */
[----:B------:R-:W4:Y:S01]  /*18b60*/  LDSM.16.MT88.4 R28, [R220+0x11800] ;  /* 0x01180000dc1c783b */ /* 0x000f220000004200 */
[C---:B--2---:R-:W-:Y:S05]  /*18b70*/  HMMA.16816.F32.BF16 R76, R12.reuse, R4, R76 ;  /* 0x000000040c4c723c */ /* 0x044fea000004184c */
[----:B------:R-:W-:Y:S01]  /*18b80*/  MUFU.EX2 R163, R163 ;  /* 0x000000a300a37308 */ /* 0x000fe20000000800 */
[C---:B------:R-:W-:Y:S01]  /*18b90*/  HMMA.16816.F32.BF16 R80, R12.reuse, R6, R80 ;  /* 0x000000060c50723c */ /* 0x040fe20000041850 */
[----:B------:R-:W2:Y:S05]  /*18ba0*/  LDSM.16.MT88.4 R4, [R224+0xe000] ;  /* 0x00e00000e004783b */ /* 0x000eaa0000004200 */
[C---:B---3--:R-:W-:Y:S01]  /*18bb0*/  HMMA.16816.F32.BF16 R104, R12.reuse, R16, R104 ;  /* 0x000000100c68723c */ /* 0x048fe20000041868 */
[----:B------:R-:W-:Y:S05]  /*18bc0*/  MUFU.EX2 R161, R161 ;  /* 0x000000a100a17308 */ /* 0x000fea0000000800 */
[C---:B------:R-:W-:Y:S01]  /*18bd0*/  HMMA.16816.F32.BF16 R116, R12.reuse, R18, R116 ;  /* 0x000000120c74723c */ /* 0x040fe20000041874 */
[----:B------:R-:W3:Y:S02]  /*18be0*/  LDSM.16.MT88.4 R16, [R221+0xe000] ;  /* 0x00e00000dd10783b */ /* 0x000ee40000004200 */
[----:B------:R-:W-:Y:S03]  /*18bf0*/  MUFU.EX2 R159, R159 ;  /* 0x0000009f009f7308 */ /* 0x000fe60000000800 */
[C---:B-----5:R-:W-:Y:S05]  /*18c00*/  HMMA.16816.F32.BF16 R100, R12.reuse, R24, R100 ;  /* 0x000000180c64723c */ /* 0x060fea0000041864 */
[----:B------:R-:W5:Y:S01]  /*18c10*/  MUFU.EX2 R162, R162 ;  /* 0x000000a200a27308 */ /* 0x000f620000000800 */
        /* <DEDUP_REMOVED lines=10> */
[----:B------:R-:W5:Y:S01]  /*18cc0*/  LDSM.16.MT88.4 R20, [R222+0xe000] ;  /* 0x00e00000de14783b */ /* 0x000f620000004200 */
[----:B------:R-:W-:-:S02]  /*18cd0*/  FADD.FTZ R144, R144, R165 ;  /* 0x000000a590907221 */ /* 0x000fc40000010000 */
[----:B------:R-:W5:Y:S02]  /*18ce0*/  MUFU.EX2 R164, R164 ;  /* 0x000000a400a47308 */ /* 0x000f640000000800 */
[----:B-1----:R-:W-:Y:S01]  /*18cf0*/  HMMA.16816.F32.BF16 R92, R12, R32, R92 ;  /* 0x000000200c5c723c */ /* 0x002fe2000004185c */
[----:B------:R-:W-:-:S05]  /*18d00*/  FADD.FTZ R173, R173, R144 ;  /* 0x00000090adad7221 */ /* 0x000fca0000010000 */
[C---:B------:R-:W-:Y:S01]  /*18d10*/  HMMA.16816.F32.BF16 R96, R12.reuse, R34, R96 ;  /* 0x000000220c60723c */ /* 0x040fe20000041860 */
[----:B------:R-:W-:Y:S01]  /*18d20*/  LDSM.16.MT88.4 R32, [R222+0x12000] ;  /* 0x01200000de20783b */ /* 0x000fe20000004200 */
[----:B------:R-:W1:Y:S04]  /*18d30*/  MUFU.EX2 R166, R166 ;  /* 0x000000a600a67308 */ /* 0x000e680000000800 */
[C---:B----4-:R-:W-:Y:S04]  /*18d40*/  HMMA.16816.F32.BF16 R108, R12.reuse, R28, R108 ;  /* 0x0000001c0c6c723c */ /* 0x050fe8000004186c */
[----:B------:R-:W-:Y:S02]  /*18d50*/  MUFU.EX2 R168, R168 ;  /* 0x000000a800a87308 */ /* 0x000fe40000000800 */
[----:B------:R-:W-:Y:S01]  /*18d60*/  HMMA.16816.F32.BF16 R112, R12, R30, R112 ;  /* 0x0000001e0c70723c */ /* 0x000fe20000041870 */
[----:B------:R-:W4:Y:S04]  /*18d70*/  LDSM.16.MT88.4 R12, [R220+0xe000] ;  /* 0x00e00000dc0c783b */ /* 0x000f280000004200 */
[----:B------:R-:W-:Y:S01]  /*18d80*/  LDSM.16.MT88.4 R28, [R220+0x12000] ;  /* 0x01200000dc1c783b */ /* 0x000fe20000004200 */
[C---:B--2---:R-:W-:Y:S01]  /*18d90*/  HMMA.16816.F32.BF16 R128, R24.reuse, R4, R128 ;  /* 0x000000041880723c */ /* 0x044fe20000041880 */
[----:B------:R-:W-:Y:S05]  /*18da0*/  MUFU.EX2 R133, R133 ;  /* 0x0000008500857308 */ /* 0x000fea0000000800 */
[C---:B------:R-:W-:Y:S01]  /*18db0*/  HMMA.16816.F32.BF16 R124, R24.reuse, R6, R124 ;  /* 0x00000006187c723c */ /* 0x040fe2000004187c */
[----:B------:R-:W2:Y:S02]  /*18dc0*/  LDSM.16.MT88.4 R4, [R221+0x12000] ;  /* 0x01200000dd04783b */ /* 0x000ea40000004200 */
[----:B------:R-:W-:Y:S03]  /*18dd0*/  MUFU.EX2 R132, R132 ;  /* 0x0000008400847308 */ /* 0x000fe60000000800 */
[C---:B---3--:R-:W-:Y:S05]  /*18de0*/  HMMA.16816.F32.BF16 R76, R24.reuse, R16, R76 ;  /* 0x00000010184c723c */ /* 0x048fea000004184c */
[----:B------:R-:W-:Y:S01]  /*18df0*/  MUFU.EX2 R65, R65 ;  /* 0x0000004100417308 */ /* 0x000fe20000000800 */
[C---:B------:R-:W-:Y:S01]  /*18e00*/  HMMA.16816.F32.BF16 R80, R24.reuse, R18, R80 ;  /* 0x000000121850723c */ /* 0x040fe20000041850 */
[----:B------:R-:W3:Y:S05]  /*18e10*/  LDSM.16.MT88.4 R16, [R222+0xe800] ;  /* 0x00e80000de10783b */ /* 0x000eea0000004200 */
[C---:B-----5:R-:W-:Y:S06]  /*18e20*/  HMMA.16816.F32.BF16 R68, R24.reuse, R20, R68 ;  /* 0x000000141844723c */ /* 0x060fec0000041844 */
[C---:B------:R-:W-:Y:S01]  /*18e30*/  HMMA.16816.F32.BF16 R72, R24.reuse, R22, R72 ;  /* 0x000000161848723c */ /* 0x040fe20000041848 */
[----:B------:R-:W5:Y:S05]  /*18e40*/  LDSM.16.MT88.4 R20, [R224+0xe800] ;  /* 0x00e80000e014783b */ /* 0x000f6a0000004200 */
[C---:B----4-:R-:W-:Y:S06]  /*18e50*/  HMMA.16816.F32.BF16 R84, R24.reuse, R12, R84 ;  /* 0x0000000c1854723c */ /* 0x050fec0000041854 */
[C---:B------:R-:W-:Y:S01]  /*18e60*/  HMMA.16816.F32.BF16 R88, R24.reuse, R14, R88 ;  /* 0x0000000e1858723c */ /* 0x040fe20000041858 */
[----:B------:R-:W4:Y:S05]  /*18e70*/  LDSM.16.MT88.4 R12, [R221+0xe800] ;  /* 0x00e80000dd0c783b */ /* 0x000f2a0000004200 */
[C---:B--2---:R-:W-:Y:S06]  /*18e80*/  HMMA.16816.F32.BF16 R104, R24.reuse, R4, R104 ;  /* 0x000000041868723c */ /* 0x044fec0000041868 */
[C---:B------:R-:W-:Y:S01]  /*18e90*/  HMMA.16816.F32.BF16 R116, R24.reuse, R6, R116 ;  /* 0x000000061874723c */ /* 0x040fe20000041874 */
[----:B------:R-:W2:Y:S05]  /*18ea0*/  LDSM.16.MT88.4 R4, [R220+0xe800] ;  /* 0x00e80000dc04783b */ /* 0x000eaa0000004200 */
        /* <DEDUP_REMOVED lines=18> */
[----:B------:R-:W-:Y:S04]  /*18fd0*/  LDSM.16.MT88.4 R36, [R220+0x12800] ;  /* 0x01280000dc24783b */ /* 0x000fe80000004200 */
[----:B------:R-:W-:Y:S01]  /*18fe0*/  LDSM.16.MT88.4 R24, [R224+0xf000] ;  /* 0x00f00000e018783b */ /* 0x000fe20000004200 */
        /* <DEDUP_REMOVED lines=9> */
[C---:B---3--:R-:W-:Y:S06]  /*19080*/  HMMA.16816.F32.BF16 R104, R32.reuse, R16, R104 ;  /* 0x000000102068723c */ /* 0x048fec0000041868 */
[C---:B------:R-:W-:Y:S01]  /*19090*/  HMMA.16816.F32.BF16 R116, R32.reuse, R18, R116 ;  /* 0x000000122074723c */ /* 0x040fe20000041874 */
[----:B------:R-:W3:Y:S05]  /*190a0*/  LDSM.16.MT88.4 R16, [R224+0x13000] ;  /* 0x01300000e010783b */ /* 0x000eea0000004200 */
[C---:B------:R-:W-:Y:S06]  /*190b0*/  HMMA.16816.F32.BF16 R92, R32.reuse, R28, R92 ;  /* 0x0000001c205c723c */ /* 0x040fec000004185c */
[----:B------:R-:W-:Y:S01]  /*190c0*/  HMMA.16816.F32.BF16 R96, R32, R30, R96 ;  /* 0x0000001e2060723c */ /* 0x000fe20000041860 */
[----:B------:R-:W-:-:S02]  /*190d0*/  F2FP.BF16.F32.PACK_AB R28, R162, R159 ;  /* 0x0000009fa21c723e */ /* 0x000fc400000010ff */
[C---:B------:R-:W-:Y:S01]  /*190e0*/  F2FP.BF16.F32.PACK_AB R29, R163.reuse, R160 ;  /* 0x000000a0a31d723e */ /* 0x040fe200000010ff */
[----:B------:R-:W-:Y:S02]  /*190f0*/  FADD.FTZ R160, R160, R175 ;  /* 0x000000afa0a07221 */ /* 0x000fe40000010000 */
[----:B-----5:R-:W-:Y:S01]  /*19100*/  HMMA.16816.F32.BF16 R100, R32, R20, R100 ;  /* 0x000000142064723c */ /* 0x020fe20000041864 */
[----:B------:R-:W-:Y:S01]  /*19110*/  F2FP.BF16.F32.PACK_AB R30, R164, R155 ;  /* 0x0000009ba41e723e */ /* 0x000fe200000010ff */
[----:B------:R-:W-:Y:S01]  /*19120*/  FADD.FTZ R160, R163, R160 ;  /* 0x000000a0a3a07221 */ /* 0x000fe20000010000 */
[----:B-1----:R-:W-:-:S03]  /*19130*/  F2FP.BF16.F32.PACK_AB R31, R166, R161 ;  /* 0x000000a1a61f723e */ /* 0x002fc600000010ff */
[----:B------:R-:W-:Y:S01]  /*19140*/  HMMA.16816.F32.BF16 R120, R32, R22, R120 ;  /* 0x000000162078723c */ /* 0x000fe20000041878 */
[----:B------:R-:W1:Y:S01]  /*19150*/  LDSM.16.MT88.4 R20, [R220+0xf000] ;  /* 0x00f00000dc14783b */ /* 0x000e620000004200 */
[----:B------:R-:W-:-:S04]  /*19160*/  FADD.FTZ R161, R161, R160 ;  /* 0x000000a0a1a17221 */ /* 0x000fc80000010000 */
[----:B------:R-:W-:Y:S01]  /*19170*/  HMMA.16816.F32.BF16 R108, R32, R36, R108 ;  /* 0x00000024206c723c */ /* 0x000fe2000004186c */
[----:B------:R-:W-:-:S05]  /*19180*/  FADD.FTZ R161, R166, R161 ;  /* 0x000000a1a6a17221 */ /* 0x000fca0000010000 */
[----:B------:R-:W-:Y:S01]  /*19190*/  HMMA.16816.F32.BF16 R112, R32, R38, R112 ;  /* 0x000000262070723c */ /* 0x000fe20000041870 */
[----:B------:R-:W-:Y:S01]  /*191a0*/  LDSM.16.MT88.4 R32, [R220+0x13000] ;  /* 0x01300000dc20783b */ /* 0x000fe20000004200 */
[-CC-:B------:R-:W-:Y:S01]  /*191b0*/  FFMA.FTZ R36, R143, R67.reuse, -R66.reuse ;  /* 0x000000438f247223 */ /* 0x180fe20000010842 */
[----:B------:R-:W-:-:S03]  /*191c0*/  FFMA.FTZ R37, R141, R67, -R66 ;  /* 0x000000438d257223 */ /* 0x000fc60000010842 */
[C---:B----4-:R-:W-:Y:S01]  /*191d0*/  HMMA.16816.F32.BF16 R68, R28.reuse, R12, R68 ;  /* 0x0000000c1c44723c */ /* 0x050fe20000041844 */
[-C--:B------:R-:W-:Y:S01]  /*191e0*/  FFMA.FTZ R38, R139, R67.reuse, -R66 ;  /* 0x000000438b267223 */ /* 0x080fe20000010842 */
[----:B------:R-:W-:Y:S01]  /*191f0*/  FFMA.FTZ R39, R137, R67, -R134 ;  /* 0x0000004389277223 */ /* 0x000fe20000010886 */
[----:B------:R-:W-:Y:S03]  /*19200*/  MUFU.EX2 R36, R36 ;  /* 0x0000002400247308 */ /* 0x000fe60000000800 */
[C---:B------:R-:W-:Y:S01]  /*19210*/  HMMA.16816.F32.BF16 R72, R28.reuse, R14, R72 ;  /* 0x0000000e1c48723c */ /* 0x040fe20000041848 */
[----:B------:R-:W4:Y:S04]  /*19220*/  LDSM.16.MT88.4 R12, [R222+0x13000] ;  /* 0x01300000de0c783b */ /* 0x000f280000004200 */
[----:B------:R-:W-:Y:S01]  /*19230*/  MUFU.EX2 R37, R37 ;  /* 0x0000002500257308 */ /* 0x000fe20000000800 */
[C---:B--2---:R-:W-:Y:S06]  /*19240*/  HMMA.16816.F32.BF16 R76, R28.reuse, R4, R76 ;  /* 0x000000041c4c723c */ /* 0x044fec000004184c */
[C---:B------:R-:W-:Y:S01]  /*19250*/  HMMA.16816.F32.BF16 R80, R28.reuse, R6, R80 ;  /* 0x000000061c50723c */ /* 0x040fe20000041850 */
[----:B------:R-:W2:Y:S01]  /*19260*/  LDSM.16.MT88.4 R4, [R221+0x13000] ;  /* 0x01300000dd04783b */ /* 0x000ea20000004200 */
[----:B------:R-:W-:Y:S04]  /*19270*/  MUFU.EX2 R38, R38 ;  /* 0x0000002600267308 */ /* 0x000fe80000000800 */
[C---:B---3--:R-:W-:Y:S04]  /*19280*/  HMMA.16816.F32.BF16 R92, R28.reuse, R16, R92 ;  /* 0x000000101c5c723c */ /* 0x048fe8000004185c */
[----:B------:R-:W3:Y:S02]  /*19290*/  MUFU.EX2 R39, R39 ;  /* 0x0000002700277308 */ /* 0x000ee40000000800 */
[C---:B------:R-:W-:Y:S01]  /*192a0*/  HMMA.16816.F32.BF16 R96, R28.reuse, R18, R96 ;  /* 0x000000121c60723c */ /* 0x040fe20000041860 */
[----:B------:R-:W5:Y:S05]  /*192b0*/  LDSM.16.MT88.4 R16, [R224+0xf800] ;  /* 0x00f80000e010783b */ /* 0x000f6a0000004200 */
[C---:B------:R-:W-:Y:S06]  /*192c0*/  HMMA.16816.F32.BF16 R128, R28.reuse, R24, R128 ;  /* 0x000000181c80723c */ /* 0x040fec0000041880 */
[C---:B------:R-:W-:Y:S01]  /*192d0*/  HMMA.16816.F32.BF16 R124, R28.reuse, R26, R124 ;  /* 0x0000001a1c7c723c */ /* 0x040fe2000004187c */
[----:B------:R-:W-:Y:S05]  /*192e0*/  LDSM.16.MT88.4 R24, [R221+0xf800] ;  /* 0x00f80000dd18783b */ /* 0x000fea0000004200 */
[C---:B-1----:R-:W-:Y:S06]  /*192f0*/  HMMA.16816.F32.BF16 R84, R28.reuse, R20, R84 ;  /* 0x000000141c54723c */ /* 0x042fec0000041854 */
[C---:B------:R-:W-:Y:S01]  /*19300*/  HMMA.16816.F32.BF16 R88, R28.reuse, R22, R88 ;  /* 0x000000161c58723c */ /* 0x040fe20000041858 */
[----:B------:R-:W-:Y:S05]  /*19310*/  LDSM.16.MT88.4 R20, [R220+0xf800] ;  /* 0x00f80000dc14783b */ /* 0x000fea0000004200 */
[C---:B----4-:R-:W-:Y:S06]  /*19320*/  HMMA.16816.F32.BF16 R100, R28.reuse, R12, R100 ;  /* 0x0000000c1c64723c */ /* 0x050fec0000041864 */
[C---:B------:R-:W-:Y:S01]  /*19330*/  HMMA.16816.F32.BF16 R120, R28.reuse, R14, R120 ;  /* 0x0000000e1c78723c */ /* 0x040fe20000041878 */
[----:B------:R-:W1:Y:S05]  /*19340*/  LDSM.16.MT88.4 R12, [R222+0xf800] ;  /* 0x00f80000de0c783b */ /* 0x000e6a0000004200 */
[C---:B--2---:R-:W-:Y:S06]  /*19350*/  HMMA.16816.F32.BF16 R104, R28.reuse, R4, R104 ;  /* 0x000000041c68723c */ /* 0x044fec0000041868 */
[----:B------:R-:W-:Y:S01]  /*19360*/  HMMA.16816.F32.BF16 R116, R28, R6, R116 ;  /* 0x000000061c74723c */ /* 0x000fe20000041874 */
[----:B---3--:R-:W-:-:S02]  /*19370*/  F2FP.BF16.F32.PACK_AB R4, R168, R39 ;  /* 0x00000027a804723e */ /* 0x008fc400000010ff */
[C---:B------:R-:W-:Y:S01]  /*19380*/  F2FP.BF16.F32.PACK_AB R5, R37.reuse, R36 ;  /* 0x000000242505723e */ /* 0x040fe200000010ff */
[----:B------:R-:W-:Y:S02]  /*19390*/  FADD.FTZ R36, R36, R161 ;  /* 0x000000a124247221 */ /* 0x000fe40000010000 */
[----:B------:R-:W-:Y:S01]  /*193a0*/  HMMA.16816.F32.BF16 R108, R28, R32, R108 ;  /* 0x000000201c6c723c */ /* 0x000fe2000004186c */
[----:B------:R-:W-:Y:S01]  /*193b0*/  F2FP.BF16.F32.PACK_AB R6, R132, R133 ;  /* 0x000000858406723e */ /* 0x000fe200000010ff */
[----:B------:R-:W-:Y:S01]  /*193c0*/  FADD.FTZ R37, R37, R36 ;  /* 0x0000002425257221 */ /* 0x000fe20000010000 */
[----:B------:R-:W-:-:S03]  /*193d0*/  F2FP.BF16.F32.PACK_AB R7, R65, R38 ;  /* 0x000000264107723e */ /* 0x000fc600000010ff */
[----:B------:R-:W-:Y:S01]  /*193e0*/  HMMA.16816.F32.BF16 R112, R28, R34, R112 ;  /* 0x000000221c70723c */ /* 0x000fe20000041870 */
[----:B------:R-:W-:-:S04]  /*193f0*/  FADD.FTZ R38, R38, R37 ;  /* 0x0000002526267221 */ /* 0x000fc80000010000 */
[----:B------:R-:W-:Y:S01]  /*19400*/  FADD.FTZ R248, R65, R38 ;  /* 0x0000002641f87221 */ /* 0x000fe20000010000 */
[----:B-----5:R-:W-:Y:S01]  /*19410*/  HMMA.16816.F32.BF16 R128, R4, R16, R128 ;  /* 0x000000100480723c */ /* 0x020fe20000041880 */
        /* <DEDUP_REMOVED lines=8> */
[----:B------:R-:W-:Y:S01]  /*194a0*/  HMMA.16816.F32.BF16 R72, R4, R14, R72 ;  /* 0x0000000e0448723c */ /* 0x000fe20000041848 */
[----:B------:R-:W1:Y:S02]  /*194b0*/  LDSM.16.MT88.4 R12, [R222+0x13800] ;  /* 0x01380000de0c783b */ /* 0x000e640000004200 */
[----:B------:R-:W-:-:S03]  /*194c0*/  FADD.FTZ R49, R49, R50 ;  /* 0x0000003231317221 */ /* 0x000fc60000010000 */
[----:B------:R-:W-:Y:S01]  /*194d0*/  HMMA.16816.F32.BF16 R84, R4, R20, R84 ;  /* 0x000000140454723c */ /* 0x000fe20000041854 */
[----:B------:R-:W-:-:S04]  /*194e0*/  FADD.FTZ R46, R46, R49 ;  /* 0x000000312e2e7221 */ /* 0x000fc80000010000 */
[----:B------:R-:W-:Y:S01]  /*194f0*/  FADD.FTZ R45, R45, R46 ;  /* 0x0000002e2d2d7221 */ /* 0x000fe20000010000 */
[----:B------:R-:W-:Y:S01]  /*19500*/  HMMA.16816.F32.BF16 R88, R4, R22, R88 ;  /* 0x000000160458723c */ /* 0x000fe20000041858 */
[----:B------:R-:W3:Y:S02]  /*19510*/  LDSM.16.MT88.4 R20, [R221+0x13800] ;  /* 0x01380000dd14783b */ /* 0x000ee40000004200 */
[----:B------:R-:W-:-:S03]  /*19520*/  FADD.FTZ R44, R44, R45 ;  /* 0x0000002d2c2c7221 */ /* 0x000fc60000010000 */
[----:B------:R-:W-:Y:S01]  /*19530*/  HMMA.16816.F32.BF16 R76, R4, R24, R76 ;  /* 0x00000018044c723c */ /* 0x000fe2000004184c */
[----:B------:R-:W-:-:S04]  /*19540*/  FADD.FTZ R41, R41, R44 ;  /* 0x0000002c29297221 */ /* 0x000fc80000010000 */
[----:B------:R-:W-:Y:S01]  /*19550*/  FADD.FTZ R136, R136, R41 ;  /* 0x0000002988887221 */ /* 0x000fe20000010000 */
[----:B------:R-:W-:Y:S03]  /*19560*/  HMMA.16816.F32.BF16 R80, R4, R26, R80 ;  /* 0x0000001a0450723c */ /* 0x000fe60000041850 */
        /* <DEDUP_REMOVED lines=16> */
[----:B------:R-:W-:-:S04]  /*19670*/  FADD.FTZ R158, R158, R181 ;  /* 0x000000b59e9e7221 */ /* 0x000fc80000010000 */
[----:B------:R-:W-:-:S04]  /*19680*/  FADD.FTZ R158, R177, R158 ;  /* 0x0000009eb19e7221 */ /* 0x000fc80000010000 */
[----:B------:R-:W-:-:S04]  /*19690*/  FADD.FTZ R159, R159, R158 ;  /* 0x0000009e9f9f7221 */ /* 0x000fc80000010000 */
[----:B------:R-:W-:Y:S01]  /*196a0*/  FADD.FTZ R162, R162, R159 ;  /* 0x0000009fa2a27221 */ /* 0x000fe20000010000 */
[----:B--2---:R-:W-:Y:S03]  /*196b0*/  HMMA.16816.F32.BF16 R108, R4, R16, R108 ;  /* 0x00000010046c723c */ /* 0x004fe6000004186c */
[----:B------:R-:W-:-:S04]  /*196c0*/  FADD.FTZ R155, R155, R162 ;  /* 0x000000a29b9b7221 */ /* 0x000fc80000010000 */
[----:B------:R-:W-:Y:S01]  /*196d0*/  FADD.FTZ R164, R164, R155 ;  /* 0x0000009ba4a47221 */ /* 0x000fe20000010000 */
[----:B------:R-:W-:Y:S03]  /*196e0*/  HMMA.16816.F32.BF16 R112, R4, R18, R112 ;  /* 0x000000120470723c */ /* 0x000fe60000041870 */
[----:B------:R-:W-:-:S04]  /*196f0*/  FADD.FTZ R39, R39, R164 ;  /* 0x000000a427277221 */ /* 0x000fc80000010000 */
[----:B------:R-:W-:-:S04]  /*19700*/  FADD.FTZ R168, R168, R39 ;  /* 0x00000027a8a87221 */ /* 0x000fc80000010000 */
[----:B------:R-:W-:-:S04]  /*19710*/  FADD.FTZ R133, R133, R168 ;  /* 0x000000a885857221 */ /* 0x000fc80000010000 */
[----:B------:R-:W-:Y:S01]  /*19720*/  FADD.FTZ R249, R132, R133 ;  /* 0x0000008584f97221 */ /* 0x000fe20000010000 */
[----:B------:R-:W-:Y:S05]  /*19730*/  @!P3 BRA `(.L_x_1145) ;  /* 0x0000005000e8b947 */ /* 0x000fea0003800000 */
[----:B------:R-:W-:-:S04]  /*19740*/  DEPBAR.LE SB0, 0x0 ;  /* 0x000080000000791a */ /* 0x000fc80000000000 */
[----:B------:R-:W-:Y:S05]  /*19750*/  WARPSYNC.ALL ;  /* 0x0000000000007948 */ /* 0x000fea0003800000 */
[----:B------:R-:W-:Y:S01]  /*19760*/  BSSY B0, `(.L_x_1146) ;  /* 0x0000043000007945 */ /* 0x000fe20003800000 */
[----:B------:R-:W-:Y:S01]  /*19770*/  IADD3 R246, R54, -0x2, RZ ;  /* 0xfffffffe36f67810 */ /* 0x000fe20007ffe0ff */
[----:B------:R-:W-:Y:S06]  /*19780*/  BAR.SYNC.DEFER_BLOCKING 0x0 ;  /* 0x0000000000007b1d */ /* 0x000fec0000010000 */
[----:B------:R-:W-:Y:S05]  /*19790*/  @!P0 BRA `(.L_x_1147) ;  /* 0x0000000000f08947 */ /* 0x000fea0003800000 */
[----:B------:R-:W2:Y:S01]  /*197a0*/  LD.E R12, desc[UR6][R10.64+0x170] ;  /* 0x000170060a0c7980 */ /* 0x000ea2000c101900 */
[----:B------:R-:W-:-:S04]  /*197b0*/  SHF.L.U32 R3, R246, 0x7, RZ ;  /* 0x00000007f6037819 */ /* 0x000fc800000006ff */
[----:B------:R-:W-:Y:S01]  /*197c0*/  IABS R4, R3 ;  /* 0x0000000300047213 */ /* 0x000fe20000000000 */
[C---:B------:R-:W-:Y:S01]  /*197d0*/  VIADD R13, R3.reuse, 0x80 ;  /* 0x00000080030d7836 */ /* 0x040fe20000000000 */
[-C--:B--2---:R-:W-:Y:S02]  /*197e0*/  IABS R7, R12.reuse ;  /* 0x0000000c00077213 */ /* 0x084fe40000000000 */
[-C--:B------:R-:W-:Y:S02]  /*197f0*/  IABS R5, R12.reuse ;  /* 0x0000000c00057213 */ /* 0x080fe40000000000 */
[----:B------:R-:W1:Y:S01]  /*19800*/  I2F.RP R8, R7 ;  /* 0x0000000700087306 */ /* 0x000e620000209400 */
[----:B------:R-:W-:Y:S02]  /*19810*/  LOP3.LUT R3, R3, R12, RZ, 0x3c, !PT ;  /* 0x0000000c03037212 */ /* 0x000fe400078e3cff */
[----:B------:R-:W-:Y:S02]  /*19820*/  IMAD.MOV R5, RZ, RZ, -R5 ;  /* 0x000000ffff057224 */ /* 0x000fe400078e0a05 */
[----:B------:R-:W-:-:S02]  /*19830*/  ISETP.GE.AND P1, PT, R3, RZ, PT ;  /* 0x000000ff0300720c */ /* 0x000fc40003f26270 */
[----:B------:R-:W-:Y:S01]  /*19840*/  LOP3.LUT R3, RZ, R12, RZ, 0x33, !PT ;  /* 0x0000000cff037212 */ /* 0x000fe200078e33ff */
[----:B-1----:R-:W1:Y:S02]  /*19850*/  MUFU.RCP R14, R8 ;  /* 0x00000008000e7308 */ /* 0x002e640000001000 */
[----:B-1----:R-:W-:-:S06]  /*19860*/  VIADD R14, R14, 0xffffffe ;  /* 0x0ffffffe0e0e7836 */ /* 0x002fcc0000000000 */
[----:B------:R-:W1:Y:S02]  /*19870*/  F2I.FTZ.U32.TRUNC.NTZ R15, R14 ;  /* 0x0000000e000f7305 */ /* 0x000e64000021f000 */
[----:B-1----:R-:W-:Y:S01]  /*19880*/  IMAD.MOV R6, RZ, RZ, -R15 ;  /* 0x000000ffff067224 */ /* 0x002fe200078e0a0f */
[----:B------:R-:W-:-:S03]  /*19890*/  MOV R14, RZ ;  /* 0x000000ff000e7202 */ /* 0x000fc60000000f00 */
[----:B------:R-:W-:Y:S01]  /*198a0*/  IMAD R9, R6, R7, RZ ;  /* 0x0000000706097224 */ /* 0x000fe200078e02ff */
[----:B------:R-:W-:Y:S02]  /*198b0*/  IABS R6, R13 ;  /* 0x0000000d00067213 */ /* 0x000fe40000000000 */
[----:B------:R-:W-:Y:S01]  /*198c0*/  LOP3.LUT R13, R13, R12, RZ, 0x3c, !PT ;  /* 0x0000000c0d0d7212 */ /* 0x000fe200078e3cff */
[----:B------:R-:W-:Y:S02]  /*198d0*/  IMAD.HI.U32 R9, R15, R9, R14 ;  /* 0x000000090f097227 */ /* 0x000fe400078e000e */
[----:B------:R-:W2:Y:S01]  /*198e0*/  LD.E.64 R14, desc[UR6][R10.64+0x28] ;  /* 0x000028060a0e7980 */ /* 0x000ea2000c101b00 */
[----:B------:R-:W-:-:S03]  /*198f0*/  ISETP.GE.AND P3, PT, R13, RZ, PT ;  /* 0x000000ff0d00720c */ /* 0x000fc60003f66270 */
        /* <DEDUP_REMOVED lines=9> */
[----:B------:R-:W-:Y:S02]  /*19990*/  @!P2 IADD3 R8, R8, 0x1, RZ ;  /* 0x000000010808a810 */ /* 0x000fe40007ffe0ff */
        /* <DEDUP_REMOVED lines=9> */
[--C-:B------:R-:W-:Y:S01]  /*19a30*/  IMAD.WIDE R18, R6, 0x4, R244.reuse ;  /* 0x0000000406127825 */ /* 0x100fe200078e02f4 */
[----:B------:R-:W3:Y:S03]  /*19a40*/  LD.E.64 R8, desc[UR6][R10.64+0x40] ;  /* 0x000040060a087980 */ /* 0x000ee6000c101b00 */
[C---:B------:R-:W-:Y:S01]  /*19a50*/  IMAD.WIDE R16, R3.reuse, 0x4, R244 ;  /* 0x0000000403107825 */ /* 0x040fe200078e02f4 */
[----:B------:R-:W4:Y:S04]  /*19a60*/  LD.E R4, desc[UR6][R18.64] ;  /* 0x0000000612047980 */ /* 0x000f28000c101900 */
[----:B------:R-:W4:Y:S01]  /*19a70*/  LD.E R5, desc[UR6][R16.64] ;  /* 0x0000000610057980 */ /* 0x000f22000c101900 */
[----:B------:R-:W-:-:S05]  /*19a80*/  IADD3 R7, R3, -R6, RZ ;  /* 0x8000000603077210 */ /* 0x000fca0007ffe0ff */
[----:B------:R-:W-:-:S05]  /*19a90*/  IMAD R7, R12, R7, -0x80 ;  /* 0xffffff800c077424 */ /* 0x000fca00078e0207 */
[----:B------:R-:W-:Y:S01]  /*19aa0*/  SHF.R.S32.HI R6, RZ, 0x1f, R7 ;  /* 0x0000001fff067819 */ /* 0x000fe20000011407 */
[-C--:B---3--:R-:W-:Y:S02]  /*19ab0*/  IMAD R3, R9, R7.reuse, RZ ;  /* 0x0000000709037224 */ /* 0x088fe400078e02ff */
[----:B------:R-:W-:-:S04]  /*19ac0*/  IMAD.WIDE.U32 R12, R8, R7, RZ ;  /* 0x00000007080c7225 */ /* 0x000fc800078e00ff */
[----:B------:R-:W-:Y:S02]  /*19ad0*/  IMAD R6, R8, R6, R3 ;  /* 0x0000000608067224 */ /* 0x000fe400078e0203 */
[----:B----4-:R-:W-:-:S03]  /*19ae0*/  IMAD.IADD R5, R4, 0x1, -R5 ;  /* 0x0000000104057824 */ /* 0x010fc600078e0a05 */
[----:B------:R-:W-:Y:S01]  /*19af0*/  IADD3 R13, R13, R6, RZ ;  /* 0x000000060d0d7210 */ /* 0x000fe20007ffe0ff */
[----:B--2---:R-:W-:Y:S01]  /*19b00*/  IMAD R3, R15, R5, RZ ;  /* 0x000000050f037224 */ /* 0x004fe200078e02ff */
[----:B------:R-:W-:-:S05]  /*19b10*/  SHF.R.S32.HI R4, RZ, 0x1f, R5 ;  /* 0x0000001fff047819 */ /* 0x000fca0000011405 */
[----:B------:R-:W-:Y:S02]  /*19b20*/  IMAD R3, R14, R4, R3 ;  /* 0x000000040e037224 */ /* 0x000fe400078e0203 */
[----:B------:R-:W-:-:S04]  /*19b30*/  IMAD.WIDE.U32 R4, R5, R14, R12 ;  /* 0x0000000e05047225 */ /* 0x000fc800078e000c */
[----:B------:R-:W-:Y:S01]  /*19b40*/  IMAD.IADD R6, R5, 0x1, R3 ;  /* 0x0000000105067824 */ /* 0x000fe200078e0203 */
[----:B------:R-:W-:Y:S05]  /*19b50*/  BRA `(.L_x_1148) ;  /* 0x00000000000c7947 */ /* 0x000fea0003800000 */
.L_x_1147:
[----:B------:R-:W2:Y:S02]  /*19b60*/  LD.E R4, desc[UR6][R10.64+0x40] ;  /* 0x000040060a047980 */ /* 0x000ea4000c101900 */
[----:B--2---:R-:W-:-:S04]  /*19b70*/  LEA R4, -R4, RZ, 0x7 ;  /* 0x000000ff04047211 */ /* 0x004fc800078e39ff */
[----:B------:R-:W-:Y:S02]  /*19b80*/  SHF.R.S32.HI R6, RZ, 0x1f, R4 ;  /* 0x0000001fff067819 */ /* 0x000fe40000011404 */
.L_x_1148:
[----:B------:R-:W-:Y:S05]  /*19b90*/  BSYNC B0 ;  /* 0x0000000000007941 */ /* 0x000fea0003800000 */
.L_x_1146:
[C---:B------:R-:W-:Y:S01]  /*19ba0*/  LOP3.LUT P4, RZ, R247.reuse, 0x1, RZ, 0xc0, !PT ;  /* 0x00000001f7ff7812 */ /* 0x040fe2000788c0ff */
[----:B------:R-:W-:Y:S01]  /*19bb0*/  ULDC.64 UR4, c[0x0][0x208] ;  /* 0x0000820000047ab9 */ /* 0x000fe20000000a00 */
[----:B------:R-:W-:Y:S01]  /*19bc0*/  LOP3.LUT P1, RZ, R247, 0x2, RZ, 0xc0, !PT ;  /* 0x00000002f7ff7812 */ /* 0x000fe2000782c0ff */
[----:B------:R-:W-:Y:S01]  /*19bd0*/  BSSY B1, `(.L_x_1149) ;  /* 0x00002b7000017945 */ /* 0x000fe20003800000 */
        /* <DEDUP_REMOVED lines=9> */
[----:B------:R-:W-:Y:S01]  /*19c70*/  @P4 LDGSTS.E.BYPASS.LTC128B.128 [R243+0xc000], desc[UR6][R190.64] ;  /* 0x0c000000bef34fae */ /* 0x000fe2000b901d46 */
[CC--:B------:R-:W-:Y:S01]  /*19c80*/  @P1 LEA R14, P2, R3.reuse, R152.reuse, 0x1 ;  /* 0x00000098030e1211 */ /* 0x0c0fe200078408ff */
[----:B------:R-:W-:Y:S01]  /*19c90*/  @P1 IMAD.MOV.U32 R28, RZ, RZ, R190 ;  /* 0x000000ffff1c1224 */ /* 0x000fe200078e00be */
[CCC-:B------:R-:W-:Y:S01]  /*19ca0*/  @P4 LEA.HI.X R23, R3.reuse, R153.reuse, R6.reuse, 0x1, P5 ;  /* 0x0000009903174211 */ /* 0x1c0fe200028f0c06 */
[----:B------:R-:W-:Y:S01]  /*19cb0*/  @P1 IMAD.MOV.U32 R29, RZ, RZ, R191 ;  /* 0x000000ffff1d1224 */ /* 0x000fe200078e00bf */
[----:B------:R-:W-:Y:S01]  /*19cc0*/  @P1 LEA.HI.X R15, R3, R153, R6, 0x1, P2 ;  /* 0x00000099030f1211 */ /* 0x000fe200010f0c06 */
[----:B------:R-:W-:Y:S01]  /*19cd0*/  IMAD.X R6, R6, 0x1, R232, P3 ;  /* 0x0000000106067824 */ /* 0x000fe200018e06e8 */
[CC--:B------:R-:W-:Y:S01]  /*19ce0*/  @P4 LEA R20, P5, R5.reuse, R152.reuse, 0x1 ;  /* 0x0000009805144211 */ /* 0x0c0fe200078a08ff */
[----:B------:R-:W-:Y:S01]  /*19cf0*/  @!P4 STS.128 [R243+0xc000], RZ ;  /* 0x00c000fff300c388 */ /* 0x000fe20000000c00 */
[----:B------:R-:W-:-:S02]  /*19d00*/  @P1 LEA R12, P2, R5, R152, 0x1 ;  /* 0x00000098050c1211 */ /* 0x000fc400078408ff */
[C---:B------:R-:W-:Y:S01]  /*19d10*/  IADD3 R3, P3, R5.reuse, R231, RZ ;  /* 0x000000e705037210 */ /* 0x040fe20007f7e0ff */
[----:B------:R-:W-:Y:S01]  /*19d20*/  @!PT LDS RZ, [RZ] ;  /* 0x00000000fffff984 */ /* 0x000fe20000000800 */
[----:B------:R-:W-:Y:S01]  /*19d30*/  @!PT LDS RZ, [RZ] ;  /* 0x00000000fffff984 */ /* 0x000fe20000000800 */
[----:B------:R-:W-:Y:S01]  /*19d40*/  @!PT LDS RZ, [RZ] ;  /* 0x00000000fffff984 */ /* 0x000fe20000000800 */
[----:B------:R1:W-:Y:S01]  /*19d50*/  @P1 LDGSTS.E.BYPASS.LTC128B.128 [R243+0x10000], desc[UR6][R28.64+0x80] ;  /* 0x100000801cf31fae */ /* 0x0003e2000b901d46 */
[CCC-:B------:R-:W-:Y:S02]  /*19d60*/  @P4 LEA.HI.X R21, R5.reuse, R153.reuse, R6.reuse, 0x1, P5 ;  /* 0x0000009905154211 */ /* 0x1c0fe400028f0c06 */
[----:B------:R-:W-:Y:S01]  /*19d70*/  @P1 LEA.HI.X R13, R5, R153, R6, 0x1, P2 ;  /* 0x00000099050d1211 */ /* 0x000fe200010f0c06 */
[----:B------:R-:W-:Y:S01]  /*19d80*/  IMAD.X R6, R6, 0x1, R232, P3 ;  /* 0x0000000106067824 */ /* 0x000fe200018e06e8 */
[CC--:B------:R-:W-:Y:S01]  /*19d90*/  @P4 LEA R18, P5, R3.reuse, R152.reuse, 0x1 ;  /* 0x0000009803124211 */ /* 0x0c0fe200078a08ff */
[----:B------:R-:W-:Y:S01]  /*19da0*/  @!P1 STS.128 [R243+0x10000], RZ ;  /* 0x010000fff3009388 */ /* 0x000fe20000000c00 */
[C---:B------:R-:W-:Y:S02]  /*19db0*/  @P1 LEA R10, P2, R3.reuse, R152, 0x1 ;  /* 0x00000098030a1211 */ /* 0x040fe400078408ff */
[C---:B------:R-:W-:Y:S01]  /*19dc0*/  IADD3 R5, P3, R3.reuse, R231, RZ ;  /* 0x000000e703057210 */ /* 0x040fe20007f7e0ff */
[----:B------:R-:W-:Y:S01]  /*19dd0*/  @!PT LDS RZ, [RZ] ;  /* 0x00000000fffff984 */ /* 0x000fe20000000800 */
[----:B------:R-:W-:Y:S01]  /*19de0*/  @!PT LDS RZ, [RZ] ;  /* 0x00000000fffff984 */ /* 0x000fe20000000800 */
[----:B------:R-:W-:Y:S01]  /*19df0*/  @!PT LDS RZ, [RZ] ;  /* 0x00000000fffff984 */ /* 0x000fe20000000800 */
[----:B------:R-:W-:Y:S01]  /*19e00*/  @P4 LDGSTS.E.BYPASS.LTC128B.128 [R243+0xc800], desc[UR6][R22.64] ;  /* 0x0c80000016f34fae */ /* 0x000fe2000b901d46 */
[----:B------:R-:W-:-:S02]  /*19e10*/  @P4 LEA.HI.X R19, R3, R153, R6, 0x1, P5 ;  /* 0x0000009903134211 */ /* 0x000fc400028f0c06 */
[----:B------:R-:W-:Y:S01]  /*19e20*/  @P1 LEA.HI.X R11, R3, R153, R6, 0x1, P2 ;  /* 0x00000099030b1211 */ /* 0x000fe200010f0c06 */
[----:B------:R-:W-:Y:S01]  /*19e30*/  IMAD.X R6, R6, 0x1, R232, P3 ;  /* 0x0000000106067824 */ /* 0x000fe200018e06e8 */
[CC--:B------:R-:W-:Y:S01]  /*19e40*/  @P4 LEA R16, P5, R5.reuse, R152.reuse, 0x1 ;  /* 0x0000009805104211 */ /* 0x0c0fe200078a08ff */
[----:B------:R-:W-:Y:S01]  /*19e50*/  @!P4 STS.128 [R243+0xc800], RZ ;  /* 0x00c800fff300c388 */ /* 0x000fe20000000c00 */
[CC--:B------:R-:W-:Y:S02]  /*19e60*/  @P1 LEA R8, P2, R5.reuse, R152.reuse, 0x1 ;  /* 0x0000009805081211 */ /* 0x0c0fe400078408ff */
[C---:B------:R-:W-:Y:S01]  /*19e70*/  IADD3 R3, P3, R5.reuse, R231, RZ ;  /* 0x000000e705037210 */ /* 0x040fe20007f7e0ff */
[----:B------:R-:W-:Y:S01]  /*19e80*/  @!PT LDS RZ, [RZ] ;  /* 0x00000000fffff984 */ /* 0x000fe20000000800 */
[----:B------:R-:W-:Y:S01]  /*19e90*/  @!PT LDS RZ, [RZ] ;  /* 0x00000000fffff984 */ /* 0x000fe20000000800 */
[----:B------:R-:W-:Y:S01]  /*19ea0*/  @!PT LDS RZ, [RZ] ;  /* 0x00000000fffff984 */ /* 0x000fe20000000800 */
[----:B------:R-:W-:Y:S01]  /*19eb0*/  @P1 LDGSTS.E.BYPASS.LTC128B.128 [R243+0x10800], desc[UR6][R14.64+0x80] ;  /* 0x108000800ef31fae */ /* 0x000fe2000b901d46 */
[CCC-:B------:R-:W-:Y:S02]  /*19ec0*/  @P4 LEA.HI.X R17, R5.reuse, R153.reuse, R6.reuse, 0x1, P5 ;  /* 0x0000009905114211 */ /* 0x1c0fe400028f0c06 */
[----:B------:R-:W-:Y:S01]  /*19ed0*/  @P1 LEA.HI.X R9, R5, R153, R6, 0x1, P2 ;  /* 0x0000009905091211 */ /* 0x000fe200010f0c06 */
[----:B------:R-:W-:Y:S01]  /*19ee0*/  IMAD.X R6, R6, 0x1, R232, P3 ;  /* 0x0000000106067824 */ /* 0x000fe200018e06e8 */
[----:B------:R-:W-:Y:S01]  /*19ef0*/  @!P1 STS.128 [R243+0x10800], RZ ;  /* 0x010800fff3009388 */ /* 0x000fe20000000c00 */
[----:B------:R-:W-:-:S02]  /*19f00*/  @P4 LEA R26, P5, R3, R152, 0x1 ;  /* 0x00000098031a4211 */ /* 0x000fc400078a08ff */
[CC--:B------:R-:W-:Y:S01]  /*19f10*/  @P1 LEA R24, P2, R3.reuse, R152.reuse, 0x1 ;  /* 0x0000009803181211 */ /* 0x0c0fe200078408ff */
[----:B------:R-:W-:Y:S01]  /*19f20*/  @!PT LDS RZ, [RZ] ;  /* 0x00000000fffff984 */ /* 0x000fe20000000800 */
[----:B------:R-:W-:Y:S01]  /*19f30*/  @!PT LDS RZ, [RZ] ;  /* 0x00000000fffff984 */ /* 0x000fe20000000800 */
[----:B------:R-:W-:Y:S01]  /*19f40*/  @!PT LDS RZ, [RZ] ;  /* 0x00000000fffff984 */ /* 0x000fe20000000800 */
[----:B------:R-:W-:Y:S01]  /*19f50*/  @P4 LDGSTS.E.BYPASS.LTC128B.128 [R243+0xd000], desc[UR6][R20.64] ;  /* 0x0d00000014f34fae */ /* 0x000fe2000b901d46 */
[C---:B------:R-:W-:Y:S02]  /*19f60*/  IADD3 R5, P3, R3.reuse, R231, RZ ;  /* 0x000000e703057210 */ /* 0x040fe40007f7e0ff */
[CCC-:B------:R-:W-:Y:S01]  /*19f70*/  @P4 LEA.HI.X R27, R3.reuse, R153.reuse, R6.reuse, 0x1, P5 ;  /* 0x00000099031b4211 */ /* 0x1c0fe200028f0c06 */
[----:B------:R-:W-:Y:S01]  /*19f80*/  @!P4 STS.128 [R243+0xd000], RZ ;  /* 0x00d000fff300c388 */ /* 0x000fe20000000c00 */
[----:B------:R-:W-:Y:S01]  /*19f90*/  @P1 LEA.HI.X R25, R3, R153, R6, 0x1, P2 ;  /* 0x0000009903191211 */ /* 0x000fe200010f0c06 */
[----:B------:R-:W-:Y:S01]  /*19fa0*/  IMAD.X R6, R6, 0x1, R232, P3 ;  /* 0x0000000106067824 */ /* 0x000fe200018e06e8 */
[C---:B------:R-:W-:Y:S01]  /*19fb0*/  IADD3 R3, P2, R5.reuse, R231, RZ ;  /* 0x000000e705037210 */ /* 0x040fe20007f5e0ff */
[----:B------:R-:W-:Y:S01]  /*19fc0*/  @!PT LDS RZ, [RZ] ;  /* 0x00000000fffff984 */ /* 0x000fe20000000800 */
[----:B------:R-:W-:Y:S01]  /*19fd0*/  @!PT LDS RZ, [RZ] ;  /* 0x00000000fffff984 */ /* 0x000fe20000000800 */
[----:B------:R-:W-:Y:S01]  /*19fe0*/  @!PT LDS RZ, [RZ] ;  /* 0x00000000fffff984 */ /* 0x000fe20000000800 */
[----:B------:R-:W-:Y:S01]  /*19ff0*/  @P1 LDGSTS.E.BYPASS.LTC128B.128 [R243+0x11000], desc[UR6][R12.64+0x80] ;  /* 0x110000800cf31fae */ /* 0x000fe2000b901d46 */
[----:B------:R-:W-:-:S02]  /*1a000*/  @P4 LEA R32, P5, R5, R152, 0x1 ;  /* 0x0000009805204211 */ /* 0x000fc400078a08ff */
[CC--:B-1----:R-:W-:Y:S01]  /*1a010*/  @P1 LEA R28, P3, R5.reuse, R152.reuse, 0x1 ;  /* 0x00000098051c1211 */ /* 0x0c2fe200078608ff */
[----:B------:R-:W-:Y:S01]  /*1a020*/  @!P1 STS.128 [R243+0x11000], RZ ;  /* 0x011000fff3009388 */ /* 0x000fe20000000c00 */
[-C--:B------:R-:W-:Y:S01]  /*1a030*/  @P4 LEA.HI.X R33, R5, R153.reuse, R6, 0x1, P5 ;  /* 0x0000009905214211 */ /* 0x080fe200028f0c06 */
[----:B------:R-:W-:Y:S01]  /*1a040*/  IMAD.X R4, R6, 0x1, R232, P2 ;  /* 0x0000000106047824 */ /* 0x000fe200010e06e8 */
[CC--:B------:R-:W-:Y:S01]  /*1a050*/  @P4 LEA R30, P5, R3.reuse, R152.reuse, 0x1 ;  /* 0x00000098031e4211 */ /* 0x0c0fe200078a08ff */
[----:B------:R-:W-:Y:S01]  /*1a060*/  @!PT LDS RZ, [RZ] ;  /* 0x00000000fffff984 */ /* 0x000fe20000000800 */
[----:B------:R-:W-:Y:S01]  /*1a070*/  @!PT LDS RZ, [RZ] ;  /* 0x00000000fffff984 */ /* 0x000fe20000000800 */
[----:B------:R-:W-:Y:S01]  /*1a080*/  @!PT LDS RZ, [RZ] ;  /* 0x00000000fffff984 */ /* 0x000fe20000000800 */
[----:B------:R-:W-:Y:S01]  /*1a090*/  @P4 LDGSTS.E.BYPASS.LTC128B.128 [R243+0xd800], desc[UR6][R18.64] ;  /* 0x0d80000012f34fae */ /* 0x000fe2000b901d46 */
[----:B------:R-:W-:Y:S02]  /*1a0a0*/  @P1 LEA R36, P2, R3, R152, 0x1 ;  /* 0x0000009803241211 */ /* 0x000fe400078408ff */
[-C--:B------:R-:W-:Y:S01]  /*1a0b0*/  @P1 LEA.HI.X R29, R5, R153.reuse, R6, 0x1, P3 ;  /* 0x00000099051d1211 */ /* 0x080fe200018f0c06 */
[----:B------:R-:W-:Y:S01]  /*1a0c0*/  @!P4 STS.128 [R243+0xd800], RZ ;  /* 0x00d800fff300c388 */ /* 0x000fe20000000c00 */
[----:B------:R-:W-:-:S02]  /*1a0d0*/  @P4 LEA.HI.X R31, R3, R153, R4, 0x1, P5 ;  /* 0x00000099031f4211 */ /* 0x000fc400028f0c04 */
[----:B------:R-:W-:Y:S01]  /*1a0e0*/  @P1 LEA.HI.X R37, R3, R153, R4, 0x1, P2 ;  /* 0x0000009903251211 */ /* 0x000fe200010f0c04 */
[----:B------:R-:W-:Y:S01]  /*1a0f0*/  @!PT LDS RZ, [RZ] ;  /* 0x00000000fffff984 */ /* 0x000fe20000000800 */
[----:B------:R-:W-:Y:S01]  /*1a100*/  @!PT LDS RZ, [RZ] ;  /* 0x00000000fffff984 */ /* 0x000fe20000000800 */
[----:B------:R-:W-:Y:S01]  /*1a110*/  @!PT LDS RZ, [RZ] ;  /* 0x00000000fffff984 */ /* 0x000fe20000000800 */
[----:B------:R-:W-:Y:S01]  /*1a120*/  @P1 LDGSTS.E.BYPASS.LTC128B.128 [R243+0x11800], desc[UR6][R10.64+0x80] ;  /* 0x118000800af31fae */ /* 0x000fe2000b901d46 */
[----:B------:R-:W-:-:S03]  /*1a130*/  ISETP.GE.AND P2, PT, R54, 0x3, PT ;  /* 0x000000033600780c */ /* 0x000fc60003f46270 */
[----:B------:R-:W-:Y:S04]  /*1a140*/  @!P1 STS.128 [R243+0x11800], RZ ;  /* 0x011800fff3009388 */ /* 0x000fe80000000c00 */
[----:B------:R-:W-:Y:S01]  /*1a150*/  @!PT LDS RZ, [RZ] ;  /* 0x00000000fffff984 */ /* 0x000fe20000000800 */
[----:B------:R-:W-:Y:S01]  /*1a160*/  @!PT LDS RZ, [RZ] ;  /* 0x00000000fffff984 */ /* 0x000fe20000000800 */
[----:B------:R-:W-:Y:S01]  /*1a170*/  @!PT LDS RZ, [RZ] ;  /* 0x00000000fffff984 */ /* 0x000fe20000000800 */
[----:B------:R-:W-:Y:S04]  /*1a180*/  @P4 LDGSTS.E.BYPASS.LTC128B.128 [R243+0xe000], desc[UR6][R16.64] ;  /* 0x0e00000010f34fae */ /* 0x000fe8000b901d46 */
        /* <DEDUP_REMOVED lines=19> */
[----:B------:R1:W-:Y:S04]  /*1a2c0*/  @P4 LDGSTS.E.BYPASS.LTC128B.128 [R243+0xf000], desc[UR6][R32.64] ;  /* 0x0f00000020f34fae */ /* 0x0003e8000b901d46 */
        /* <DEDUP_REMOVED lines=16> */
[----:B------:R-:W-:Y:S04]  /*1a3d0*/  LDSM.16.M88.4 R176, [R230] ;  /* 0x00000000e6b0783b */ /* 0x000fe80000000200 */
[----:B------:R-:W3:Y:S04]  /*1a3e0*/  LDSM.16.M88.4 R132, [R229+0x4000] ;  /* 0x00400000e584783b */ /* 0x000ee80000000200 */
[----:B------:R-:W4:Y:S04]  /*1a3f0*/  LDSM.16.M88.4 R60, [R229+0x4800] ;  /* 0x00480000e53c783b */ /* 0x000f280000000200 */
[----:B------:R-:W5:Y:S04]  /*1a400*/  LDSM.16.M88.4 R48, [R229+0x5000] ;  /* 0x00500000e530783b */ /* 0x000f680000000200 */
[----:B------:R-:W2:Y:S04]  /*1a410*/  LDSM.16.M88.4 R40, [R229+0x5800] ;  /* 0x00580000e528783b */ /* 0x000ea80000000200 */
[----:B-1----:R-:W1:Y:S04]  /*1a420*/  LDSM.16.M88.4 R32, [R229+0x6000] ;  /* 0x00600000e520783b */ /* 0x002e680000000200 */
[----:B------:R-:W1:Y:S04]  /*1a430*/  LDSM.16.M88.4 R24, [R229+0x6800] ;  /* 0x00680000e518783b */ /* 0x000e680000000200 */
[----:B------:R-:W1:Y:S04]  /*1a440*/  LDSM.16.M88.4 R16, [R229+0x7000] ;  /* 0x00700000e510783b */ /* 0x000e680000000200 */
[----:B------:R-:W1:Y:S04]  /*1a450*/  LDSM.16.M88.4 R144, [R229+0x7800] ;  /* 0x00780000e590783b */ /* 0x000e680000000200 */
[----:B------:R-:W-:Y:S04]  /*1a460*/  LDSM.16.M88.4 R8, [R228] ;  /* 0x00000000e408783b */ /* 0x000fe80000000200 */
[----:B------:R-:W1:Y:S01]  /*1a470*/  LDSM.16.M88.4 R140, [R227] ;  /* 0x00000000e38c783b */ /* 0x000e620000000200 */
[C---:B---3--:R-:W-:Y:S03]  /*1a480*/  HMMA.16816.F32.BF16 R136, R176.reuse, R132, RZ ;  /* 0x00000084b088723c */ /* 0x048fe600000418ff */
[----:B------:R-:W3:Y:S04]  /*1a490*/  LDSM.16.M88.4 R4, [R219] ;  /* 0x00000000db04783b */ /* 0x000ee80000000200 */
[----:B------:R-:W3:Y:S01]  /*1a4a0*/  LDSM.16.M88.4 R148, [R215] ;  /* 0x00000000d794783b */ /* 0x000ee20000000200 */
[C---:B------:R-:W-:Y:S03]  /*1a4b0*/  HMMA.16816.F32.BF16 R132, R176.reuse, R134, RZ ;  /* 0x00000086b084723c */ /* 0x040fe600000418ff */
[----:B------:R-:W-:Y:S03]  /*1a4c0*/  LDSM.16.M88.4 R152, [R218] ;  /* 0x00000000da98783b */ /* 0x000fe60000000200 */
[C---:B----4-:R-:W-:Y:S01]  /*1a4d0*/  HMMA.16816.F32.BF16 R64, R176.reuse, R60, RZ ;  /* 0x0000003cb040723c */ /* 0x050fe200000418ff */
[----:B------:R-:W-:Y:S04]  /*1a4e0*/  LDSM.16.M88.4 R160, [R217] ;  /* 0x00000000d9a0783b */ /* 0x000fe80000000200 */
[----:B------:R-:W-:Y:S01]  /*1a4f0*/  LDSM.16.M88.4 R156, [R216] ;  /* 0x00000000d89c783b */ /* 0x000fe20000000200 */
[C---:B-----5:R-:W-:Y:S03]  /*1a500*/  HMMA.16816.F32.BF16 R56, R176.reuse, R48, RZ ;  /* 0x00000030b038723c */ /* 0x060fe600000418ff */
[----:B------:R-:W-:Y:S03]  /*1a510*/  LDSM.16.M88.4 R180, [R226] ;  /* 0x00000000e2b4783b */ /* 0x000fe60000000200 */
[C---:B--2---:R-:W-:Y:S01]  /*1a520*/  HMMA.16816.F32.BF16 R44, R176.reuse, R40, RZ ;  /* 0x00000028b02c723c */ /* 0x044fe200000418ff */
[----:B------:R-:W-:Y:S04]  /*1a530*/  LDSM.16.M88.4 R184, [R223+0x7800] ;  /* 0x00780000dfb8783b */ /* 0x000fe80000000200 */
[----:B------:R-:W-:Y:S01]  /*1a540*/  LDSM.16.M88.4 R172, [R225] ;  /* 0x00000000e1ac783b */ /* 0x000fe20000000200 */
[C---:B-1----:R-:W-:Y:S03]  /*1a550*/  HMMA.16816.F32.BF16 R36, R176.reuse, R32, RZ ;  /* 0x00000020b024723c */ /* 0x042fe600000418ff */
[----:B------:R-:W-:Y:S03]  /*1a560*/  LDSM.16.M88.4 R168, [R212] ;  /* 0x00000000d4a8783b */ /* 0x000fe60000000200 */
[C---:B------:R-:W-:Y:S01]  /*1a570*/  HMMA.16816.F32.BF16 R28, R176.reuse, R24, RZ ;  /* 0x00000018b01c723c */ /* 0x040fe200000418ff */
[----:B------:R-:W-:Y:S01]  /*1a580*/  LDSM.16.M88.4 R164, [R212+0x800] ;  /* 0x00080000d4a4783b */ /* 0x000fe20000000200 */
[----:B------:R-:W1:Y:S04]  /*1a590*/  S2R R3, SR_TID.X ;  /* 0x0000000000037919 */ /* 0x000e680000002100 */
[C---:B------:R-:W-:Y:S01]  /*1a5a0*/  HMMA.16816.F32.BF16 R20, R176.reuse, R16, RZ ;  /* 0x00000010b014723c */ /* 0x040fe200000418ff */
[----:B------:R-:W-:Y:S05]  /*1a5b0*/  LDSM.16.M88.4 R52, [R223+0xa000] ;  /* 0x00a00000df34783b */ /* 0x000fea0000000200 */
[C---:B------:R-:W-:Y:S01]  /*1a5c0*/  HMMA.16816.F32.BF16 R60, R176.reuse, R62, RZ ;  /* 0x0000003eb03c723c */ /* 0x040fe200000418ff */
[----:B------:R-:W0:Y:S05]  /*1a5d0*/  LDGDEPBAR ;  /* 0x00000000000079af */ /* 0x000e2a0000000000 */
[C---:B------:R-:W-:Y:S06]  /*1a5e0*/  HMMA.16816.F32.BF16 R48, R176.reuse, R50, RZ ;  /* 0x00000032b030723c */ /* 0x040fec00000418ff */
[C---:B------:R-:W-:Y:S06]  /*1a5f0*/  HMMA.16816.F32.BF16 R40, R176.reuse, R42, RZ ;  /* 0x0000002ab028723c */ /* 0x040fec00000418ff */
[C---:B------:R-:W-:Y:S06]  /*1a600*/  HMMA.16816.F32.BF16 R32, R176.reuse, R34, RZ ;  /* 0x00000022b020723c */ /* 0x040fec00000418ff */
[----:B------:R-:W-:Y:S01]  /*1a610*/  HMMA.16816.F32.BF16 R24, R176, R26, RZ ;  /* 0x0000001ab018723c */ /* 0x000fe200000418ff */
[----:B-1----:R-:W-:-:S05]  /*1a620*/  IMAD.SHL.U32 R3, R3, 0x2, RZ ;  /* 0x0000000203037824 */ /* 0x002fca00078e00ff */
[----:B------:R-:W-:Y:S01]  /*1a630*/  HMMA.16816.F32.BF16 R16, R176, R18, RZ ;  /* 0x00000012b010723c */ /* 0x000fe200000418ff */
[----:B------:R-:W-:-:S05]  /*1a640*/  LOP3.LUT R3, R3, 0x6, RZ, 0xc0, !PT ;  /* 0x0000000603037812 */ /* 0x000fca00078ec0ff */
[----:B------:R-:W-:Y:S01]  /*1a650*/  HMMA.16816.F32.BF16 R12, R176, R144, RZ ;  /* 0x00000090b00c723c */ /* 0x000fe200000418ff */
[----:B------:R-:W-:-:S05]  /*1a660*/  IMAD R3, R246, 0x80, R3 ;  /* 0x00000080f6037824 */ /* 0x000fca00078e0203 */
[----:B------:R-:W-:Y:S01]  /*1a670*/  HMMA.16816.F32.BF16 R176, R176, R146, RZ ;  /* 0x00000092b0b0723c */ /* 0x000fe200000418ff */
[----:B------:R-:W1:Y:S05]  /*1a680*/  LDSM.16.M88.4 R144, [R214] ;  /* 0x00000000d690783b */ /* 0x000e6a0000000200 */
[C---:B------:R-:W-:Y:S06]  /*1a690*/  HMMA.16816.F32.BF16 R136, R8.reuse, R140, R136 ;  /* 0x0000008c0888723c */ /* 0x040fec0000041888 */
[C---:B------:R-:W-:Y:S01]  /*1a6a0*/  HMMA.16816.F32.BF16 R132, R8.reuse, R142, R132 ;  /* 0x0000008e0884723c */ /* 0x040fe20000041884 */
[----:B------:R-:W2:Y:S05]  /*1a6b0*/  LDSM.16.M88.4 R140, [R213] ;  /* 0x00000000d58c783b */ /* 0x000eaa0000000200 */
[C---:B---3--:R-:W-:Y:S06]  /*1a6c0*/  HMMA.16816.F32.BF16 R64, R8.reuse, R4, R64 ;  /* 0x000000040840723c */ /* 0x048fec0000041840 */
[C---:B------:R-:W-:Y:S01]  /*1a6d0*/  HMMA.16816.F32.BF16 R60, R8.reuse, R6, R60 ;  /* 0x00000006083c723c */ /* 0x040fe2000004183c */
[----:B------:R-:W3:Y:S05]  /*1a6e0*/  LDSM.16.M88.4 R4, [R223+0x4000] ;  /* 0x00400000df04783b */ /* 0x000eea0000000200 */
[C---:B------:R-:W-:Y:S06]  /*1a6f0*/  HMMA.16816.F32.BF16 R28, R8.reuse, R148, R28 ;  /* 0x00000094081c723c */ /* 0x040fec000004181c */
[C---:B------:R-:W-:Y:S01]  /*1a700*/  HMMA.16816.F32.BF16 R24, R8.reuse, R150, R24 ;  /* 0x000000960818723c */ /* 0x040fe20000041818 */
[----:B------:R-:W4:Y:S05]  /*1a710*/  LDSM.16.M88.4 R148, [R223+0x5000] ;  /* 0x00500000df94783b */ /* 0x000f2a0000000200 */
[C---:B-1----:R-:W-:Y:S06]  /*1a720*/  HMMA.16816.F32.BF16 R20, R8.reuse, R144, R20 ;  /* 0x000000900814723c */ /* 0x042fec0000041814 */
[C---:B------:R-:W-:Y:S01]  /*1a730*/  HMMA.16816.F32.BF16 R16, R8.reuse, R146, R16 ;  /* 0x000000920810723c */ /* 0x040fe20000041810 */
[----:B------:R-:W1:Y:S05]  /*1a740*/  LDSM.16.M88.4 R144, [R223+0x5800] ;  /* 0x00580000df90783b */ /* 0x000e6a0000000200 */
[C---:B--2---:R-:W-:Y:S06]  /*1a750*/  HMMA.16816.F32.BF16 R12, R8.reuse, R140, R12 ;  /* 0x0000008c080c723c */ /* 0x044fec000004180c */
[C---:B------:R-:W-:Y:S01]  /*1a760*/  HMMA.16816.F32.BF16 R176, R8.reuse, R142, R176 ;  /* 0x0000008e08b0723c */ /* 0x040fe200000418b0 */
[----:B------:R-:W2:Y:S05]  /*1a770*/  LDSM.16.M88.4 R140, [R223+0x6000] ;  /* 0x00600000df8c783b */ /* 0x000eaa0000000200 */
[C---:B------:R-:W-:Y:S06]  /*1a780*/  HMMA.16816.F32.BF16 R56, R8.reuse, R152, R56 ;  /* 0x000000980838723c */ /* 0x040fec0000041838 */
[C---:B------:R-:W-:Y:S01]  /*1a790*/  HMMA.16816.F32.BF16 R48, R8.reuse, R154, R48 ;  /* 0x0000009a0830723c */ /* 0x040fe20000041830 */
[----:B------:R-:W5:Y:S05]  /*1a7a0*/  LDSM.16.M88.4 R152, [R223+0x4800] ;  /* 0x00480000df98783b */ /* 0x000f6a0000000200 */
[C---:B------:R-:W-:Y:S06]  /*1a7b0*/  HMMA.16816.F32.BF16 R44, R8.reuse, R160, R44 ;  /* 0x000000a0082c723c */ /* 0x040fec000004182c */
[C---:B------:R-:W-:Y:S01]  /*1a7c0*/  HMMA.16816.F32.BF16 R40, R8.reuse, R162, R40 ;  /* 0x000000a20828723c */ /* 0x040fe20000041828 */
[----:B------:R-:W-:Y:S05]  /*1a7d0*/  LDSM.16.M88.4 R160, [R212+0x1000] ;  /* 0x00100000d4a0783b */ /* 0x000fea0000000200 */
[C---:B------:R-:W-:Y:S06]  /*1a7e0*/  HMMA.16816.F32.BF16 R36, R8.reuse, R156, R36 ;  /* 0x0000009c0824723c */ /* 0x040fec0000041824 */
[----:B------:R-:W-:Y:S01]  /*1a7f0*/  HMMA.16816.F32.BF16 R32, R8, R158, R32 ;  /* 0x0000009e0820723c */ /* 0x000fe20000041820 */
[----:B------:R-:W5:Y:S04]  /*1a800*/  LDSM.16.M88.4 R8, [R223+0x6800] ;  /* 0x00680000df08783b */ /* 0x000f680000000200 */
[----:B------:R-:W5:Y:S01]  /*1a810*/  LDSM.16.M88.4 R156, [R212+0x1800] ;  /* 0x00180000d49c783b */ /* 0x000f620000000200 */
        /* <DEDUP_REMOVED lines=9> */
[C---:B--2---:R-:W-:Y:S06]  /*1a8b0*/  HMMA.16816.F32.BF16 R36, R180.reuse, R140, R36 ;  /* 0x0000008cb424723c */ /* 0x044fec0000041824 */
[C---:B------:R-:W-:Y:S01]  /*1a8c0*/  HMMA.16816.F32.BF16 R32, R180.reuse, R142, R32 ;  /* 0x0000008eb420723c */ /* 0x040fe20000041820 */
[----:B------:R-:W1:Y:S05]  /*1a8d0*/  LDSM.16.M88.4 R140, [R212+0x3800] ;  /* 0x00380000d48c783b */ /* 0x000e6a0000000200 */
[C---:B-----5:R-:W-:Y:S06]  /*1a8e0*/  HMMA.16816.F32.BF16 R64, R180.reuse, R152, R64 ;  /* 0x00000098b440723c */ /* 0x060fec0000041840 */
[C---:B------:R-:W-:Y:S01]  /*1a8f0*/  HMMA.16816.F32.BF16 R60, R180.reuse, R154, R60 ;  /* 0x0000009ab43c723c */ /* 0x040fe2000004183c */
[----:B------:R-:W2:Y:S05]  /*1a900*/  LDSM.16.M88.4 R152, [R212+0x2000] ;  /* 0x00200000d498783b */ /* 0x000eaa0000000200 */
[C---:B------:R-:W-:Y:S06]  /*1a910*/  HMMA.16816.F32.BF16 R28, R180.reuse, R8, R28 ;  /* 0x00000008b41c723c */ /* 0x040fec000004181c */
[C---:B------:R-:W-:Y:S01]  /*1a920*/  HMMA.16816.F32.BF16 R24, R180.reuse, R10, R24 ;  /* 0x0000000ab418723c */ /* 0x040fe20000041818 */
[----:B------:R-:W-:Y:S05]  /*1a930*/  LDSM.16.M88.4 R8, [R230+0x2000] ;  /* 0x00200000e608783b */ /* 0x000fea0000000200 */
[C---:B------:R-:W-:Y:S06]  /*1a940*/  HMMA.16816.F32.BF16 R12, R180.reuse, R184, R12 ;  /* 0x000000b8b40c723c */ /* 0x040fec000004180c */
[----:B------:R-:W-:Y:S06]  /*1a950*/  HMMA.16816.F32.BF16 R176, R180, R186, R176 ;  /* 0x000000bab4b0723c */ /* 0x000fec00000418b0 */
[C---:B------:R-:W-:Y:S06]  /*1a960*/  HMMA.16816.F32.BF16 R44, R172.reuse, R156, R44 ;  /* 0x0000009cac2c723c */ /* 0x040fec000004182c */
[----:B------:R-:W-:Y:S01]  /*1a970*/  HMMA.16816.F32.BF16 R40, R172, R158, R40 ;  /* 0x0000009eac28723c */ /* 0x000fe20000041828 */
[----:B------:R-:W5:Y:S05]  /*1a980*/  LDSM.16.M88.4 R156, [R229+0x9000] ;  /* 0x00900000e59c783b */ /* 0x000f6a0000000200 */
[C---:B---3--:R-:W-:Y:S06]  /*1a990*/  HMMA.16816.F32.BF16 R20, R180.reuse, R4, R20 ;  /* 0x00000004b414723c */ /* 0x048fec0000041814 */
[----:B------:R-:W-:Y:S01]  /*1a9a0*/  HMMA.16816.F32.BF16 R16, R180, R6, R16 ;  /* 0x00000006b410723c */ /* 0x000fe20000041810 */
        /* <DEDUP_REMOVED lines=13> */
[C---:B--2---:R-:W-:Y:S06]  /*1aa80*/  HMMA.16816.F32.BF16 R36, R172.reuse, R152, R36 ;  /* 0x00000098ac24723c */ /* 0x044fec0000041824 */
[C---:B------:R-:W-:Y:S01]  /*1aa90*/  HMMA.16816.F32.BF16 R32, R172.reuse, R154, R32 ;  /* 0x0000009aac20723c */ /* 0x040fe20000041820 */
[----:B------:R-:W-:Y:S05]  /*1aaa0*/  LDSM.16.M88.4 R152, [R229+0xa800] ;  /* 0x00a80000e598783b */ /* 0x000fea0000000200 */
[C---:B------:R-:W-:Y:S06]  /*1aab0*/  HMMA.16816.F32.BF16 R20, R172.reuse, R144, R20 ;  /* 0x00000090ac14723c */ /* 0x040fec0000041814 */
[C---:B------:R-:W-:Y:S01]  /*1aac0*/  HMMA.16816.F32.BF16 R16, R172.reuse, R146, R16 ;  /* 0x00000092ac10723c */ /* 0x040fe20000041810 */
[----:B------:R-:W2:Y:S05]  /*1aad0*/  LDSM.16.M88.4 R144, [R229+0xa000] ;  /* 0x00a00000e590783b */ /* 0x000eaa0000000200 */
[C---:B------:R-:W-:Y:S06]  /*1aae0*/  HMMA.16816.F32.BF16 R64, R172.reuse, R164, R64 ;  /* 0x000000a4ac40723c */ /* 0x040fec0000041840 */
[----:B------:R-:W-:Y:S01]  /*1aaf0*/  HMMA.16816.F32.BF16 R60, R172, R166, R60 ;  /* 0x000000a6ac3c723c */ /* 0x000fe2000004183c */
[----:B------:R-:W-:Y:S04]  /*1ab00*/  LDSM.16.M88.4 R164, [R229+0xb800] ;  /* 0x00b80000e5a4783b */ /* 0x000fe80000000200 */
[----:B------:R-:W-:Y:S01]  /*1ab10*/  LDSM.16.M88.4 R172, [R210] ;  /* 0x00000000d2ac783b */ /* 0x000fe20000000200 */
[C---:B-----5:R-:W-:Y:S06]  /*1ab20*/  HMMA.16816.F32.BF16 R56, R8.reuse, R156, R56 ;  /* 0x0000009c0838723c */ /* 0x060fec0000041838 */
[C---:B------:R-:W-:Y:S01]  /*1ab30*/  HMMA.16816.F32.BF16 R48, R8.reuse, R158, R48 ;  /* 0x0000009e0830723c */ /* 0x040fe20000041830 */
[----:B------:R-:W5:Y:S05]  /*1ab40*/  LDSM.16.M88.4 R156, [R208] ;  /* 0x00000000d09c783b */ /* 0x000f6a0000000200 */
[C---:B---3--:R-:W-:Y:S06]  /*1ab50*/  HMMA.16816.F32.BF16 R136, R8.reuse, R4, R136 ;  /* 0x000000040888723c */ /* 0x048fec0000041888 */
[C---:B------:R-:W-:Y:S01]  /*1ab60*/  HMMA.16816.F32.BF16 R132, R8.reuse, R6, R132 ;  /* 0x000000060884723c */ /* 0x040fe20000041884 */
[----:B------:R-:W3:Y:S05]  /*1ab70*/  LDSM.16.M88.4 R4, [R211] ;  /* 0x00000000d304783b */ /* 0x000eea0000000200 */
[C---:B----4-:R-:W-:Y:S06]  /*1ab80*/  HMMA.16816.F32.BF16 R44, R8.reuse, R148, R44 ;  /* 0x00000094082c723c */ /* 0x050fec000004182c */
[C---:B------:R-:W-:Y:S01]  /*1ab90*/  HMMA.16816.F32.BF16 R40, R8.reuse, R150, R40 ;  /* 0x000000960828723c */ /* 0x040fe20000041828 */
[----:B------:R-:W4:Y:S05]  /*1aba0*/  LDSM.16.M88.4 R148, [R207] ;  /* 0x00000000cf94783b */ /* 0x000f2a0000000200 */
[C---:B------:R-:W-:Y:S06]  /*1abb0*/  HMMA.16816.F32.BF16 R64, R8.reuse, R160, R64 ;  /* 0x000000a00840723c */ /* 0x040fec0000041840 */
[C---:B------:R-:W-:Y:S01]  /*1abc0*/  HMMA.16816.F32.BF16 R60, R8.reuse, R162, R60 ;  /* 0x000000a2083c723c */ /* 0x040fe2000004183c */
[----:B------:R-:W4:Y:S05]  /*1abd0*/  LDSM.16.M88.4 R160, [R209] ;  /* 0x00000000d1a0783b */ /* 0x000f2a0000000200 */
[C---:B-1----:R-:W-:Y:S06]  /*1abe0*/  HMMA.16816.F32.BF16 R20, R8.reuse, R140, R20 ;  /* 0x0000008c0814723c */ /* 0x042fec0000041814 */
[C---:B------:R-:W-:Y:S01]  /*1abf0*/  HMMA.16816.F32.BF16 R16, R8.reuse, R142, R16 ;  /* 0x0000008e0810723c */ /* 0x040fe20000041810 */
[----:B------:R-:W1:Y:S05]  /*1ac00*/  LDSM.16.M88.4 R140, [R206] ;  /* 0x00000000ce8c783b */ /* 0x000e6a0000000200 */
[C---:B--2---:R-:W-:Y:S06]  /*1ac10*/  HMMA.16816.F32.BF16 R36, R8.reuse, R144, R36 ;  /* 0x000000900824723c */ /* 0x044fec0000041824 */
[C---:B------:R-:W-:Y:S01]  /*1ac20*/  HMMA.16816.F32.BF16 R32, R8.reuse, R146, R32 ;  /* 0x000000920820723c */ /* 0x040fe20000041820 */
[----:B------:R-:W-:Y:S05]  /*1ac30*/  LDSM.16.M88.4 R144, [R223+0x8000] ;  /* 0x00800000df90783b */ /* 0x000fea0000000200 */
[C---:B------:R-:W-:Y:S06]  /*1ac40*/  HMMA.16816.F32.BF16 R28, R8.reuse, R152, R28 ;  /* 0x00000098081c723c */ /* 0x040fec000004181c */
[----:B------:R-:W-:Y:S01]  /*1ac50*/  HMMA.16816.F32.BF16 R24, R8, R154, R24 ;  /* 0x0000009a0818723c */ /* 0x000fe20000041818 */
[----:B------:R-:W2:Y:S05]  /*1ac60*/  LDSM.16.M88.4 R152, [R226+0x2000] ;  /* 0x00200000e298783b */ /* 0x000eaa0000000200 */
[C---:B-----5:R-:W-:Y:S06]  /*1ac70*/  HMMA.16816.F32.BF16 R44, R168.reuse, R156, R44 ;  /* 0x0000009ca82c723c */ /* 0x060fec000004182c */
[C---:B------:R-:W-:Y:S01]  /*1ac80*/  HMMA.16816.F32.BF16 R40, R168.reuse, R158, R40 ;  /* 0x0000009ea828723c */ /* 0x040fe20000041828 */
[----:B------:R-:W5:Y:S05]  /*1ac90*/  LDSM.16.M88.4 R156, [R223+0x8800] ;  /* 0x00880000df9c783b */ /* 0x000f6a0000000200 */
[C---:B---3--:R-:W-:Y:S06]  /*1aca0*/  HMMA.16816.F32.BF16 R136, R168.reuse, R4, R136 ;  /* 0x00000004a888723c */ /* 0x048fec0000041888 */
[----:B------:R-:W-:Y:S01]  /*1acb0*/  HMMA.16816.F32.BF16 R132, R168, R6, R132 ;  /* 0x00000006a884723c */ /* 0x000fe20000041884 */
[----:B------:R-:W3:Y:S05]  /*1acc0*/  LDSM.16.M88.4 R4, [R204] ;  /* 0x00000000cc04783b */ /* 0x000eea0000000200 */
[C---:B------:R-:W-:Y:S06]  /*1acd0*/  HMMA.16816.F32.BF16 R12, R8.reuse, R164, R12 ;  /* 0x000000a4080c723c */ /* 0x040fec000004180c */
[----:B------:R-:W-:Y:S01]  /*1ace0*/  HMMA.16816.F32.BF16 R176, R8, R166, R176 ;  /* 0x000000a608b0723c */ /* 0x000fe200000418b0 */
[----:B------:R-:W3:Y:S05]  /*1acf0*/  LDSM.16.M88.4 R8, [R205] ;  /* 0x00000000cd08783b */ /* 0x000eea0000000200 */
[C---:B----4-:R-:W-:Y:S06]  /*1ad00*/  HMMA.16816.F32.BF16 R36, R168.reuse, R148, R36 ;  /* 0x00000094a824723c */ /* 0x050fec0000041824 */
[C---:B------:R-:W-:Y:S01]  /*1ad10*/  HMMA.16816.F32.BF16 R164, R168.reuse, R150, R32 ;  /* 0x00000096a8a4723c */ /* 0x040fe20000041820 */
[----:B------:R-:W-:Y:S04]  /*1ad20*/  LDSM.16.M88.4 R148, [R225+0x2000] ;  /* 0x00200000e194783b */ /* 0x000fe80000000200 */
[----:B------:R-:W4:Y:S01]  /*1ad30*/  LDSM.16.M88.4 R32, [R212+0x4000] ;  /* 0x00400000d420783b */ /* 0x000f220000000200 */
[C---:B------:R-:W-:Y:S06]  /*1ad40*/  HMMA.16816.F32.BF16 R64, R168.reuse, R172, R64 ;  /* 0x000000aca840723c */ /* 0x040fec0000041840 */
[C---:B------:R-:W-:Y:S06]  /*1ad50*/  HMMA.16816.F32.BF16 R56, R168.reuse, R160, R56 ;  /* 0x000000a0a838723c */ /* 0x040fec0000041838 */
[C---:B------:R-:W-:Y:S01]  /*1ad60*/  HMMA.16816.F32.BF16 R48, R168.reuse, R162, R48 ;  /* 0x000000a2a830723c */ /* 0x040fe20000041830 */
[----:B------:R-:W4:Y:S05]  /*1ad70*/  LDSM.16.M88.4 R160, [R223+0x9000] ;  /* 0x00900000dfa0783b */ /* 0x000f2a0000000200 */
[C---:B-1----:R-:W-:Y:S06]  /*1ad80*/  HMMA.16816.F32.BF16 R28, R168.reuse, R140, R28 ;  /* 0x0000008ca81c723c */ /* 0x042fec000004181c */
[----:B------:R-:W-:Y:S01]  /*1ad90*/  HMMA.16816.F32.BF16 R24, R168, R142, R24 ;  /* 0x0000008ea818723c */ /* 0x000fe20000041818 */
[----:B------:R-:W1:Y:S05]  /*1ada0*/  LDSM.16.M88.4 R140, [R212+0x4800] ;  /* 0x00480000d48c783b */ /* 0x000e6a0000000200 */
[----:B--2---:R-:W-:Y:S06]  /*1adb0*/  HMMA.16816.F32.BF16 R132, R152, R146, R132 ;  /* 0x000000929884723c */ /* 0x004fec0000041884 */
[----:B------:R-:W-:Y:S06]  /*1adc0*/  HMMA.16816.F32.BF16 R60, R168, R174, R60 ;  /* 0x000000aea83c723c */ /* 0x000fec000004183c */
[C---:B------:R-:W-:Y:S06]  /*1add0*/  HMMA.16816.F32.BF16 R136, R152.reuse, R144, R136 ;  /* 0x000000909888723c */ /* 0x040fec0000041888 */
[----:B-----5:R-:W-:Y:S06]  /*1ade0*/  HMMA.16816.F32.BF16 R64, R152, R156, R64 ;  /* 0x0000009c9840723c */ /* 0x020fec0000041840 */
[C---:B---3--:R-:W-:Y:S06]  /*1adf0*/  HMMA.16816.F32.BF16 R12, R168.reuse, R4, R12 ;  /* 0x00000004a80c723c */ /* 0x048fec000004180c */
[C---:B------:R-:W-:Y:S01]  /*1ae00*/  HMMA.16816.F32.BF16 R176, R168.reuse, R6, R176 ;  /* 0x00000006a8b0723c */ /* 0x040fe200000418b0 */
[----:B------:R-:W2:Y:S05]  /*1ae10*/  LDSM.16.M88.4 R4, [R223+0x9800] ;  /* 0x00980000df04783b */ /* 0x000eaa0000000200 */
[C---:B------:R-:W-:Y:S06]  /*1ae20*/  HMMA.16816.F32.BF16 R20, R168.reuse, R8, R20 ;  /* 0x00000008a814723c */ /* 0x040fec0000041814 */
[----:B------:R-:W-:Y:S01]  /*1ae30*/  HMMA.16816.F32.BF16 R16, R168, R10, R16 ;  /* 0x0000000aa810723c */ /* 0x000fe20000041810 */
[----:B------:R-:W3:Y:S05]  /*1ae40*/  LDSM.16.M88.4 R8, [R212+0x5000] ;  /* 0x00500000d408783b */ /* 0x000eea0000000200 */
[----:B----4-:R-:W-:Y:S06]  /*1ae50*/  HMMA.16816.F32.BF16 R132, R148, R34, R132 ;  /* 0x000000229484723c */ /* 0x010fec0000041884 */
[----:B------:R-:W-:Y:S06]  /*1ae60*/  HMMA.16816.F32.BF16 R60, R152, R158, R60 ;  /* 0x0000009e983c723c */ /* 0x000fec000004183c */
[----:B------:R-:W-:Y:S06]  /*1ae70*/  HMMA.16816.F32.BF16 R136, R148, R32, R136 ;  /* 0x000000209488723c */ /* 0x000fec0000041888 */
[----:B------:R-:W-:Y:S01]  /*1ae80*/  HMMA.16816.F32.BF16 R56, R152, R160, R56 ;  /* 0x000000a09838723c */ /* 0x000fe20000041838 */
[----:B------:R-:W-:-:S05]  /*1ae90*/  VIADD R32, R3, 0x1 ;  /* 0x0000000103207836 */ /* 0x000fca0000000000 */
[----:B-1----:R-:W-:Y:S01]  /*1aea0*/  HMMA.16816.F32.BF16 R64, R148, R140, R64 ;  /* 0x0000008c9440723c */ /* 0x002fe20000041840 */
[C---:B------:R-:W-:Y:S02]  /*1aeb0*/  ISETP.GE.AND P5, PT, R32.reuse, R188, PT ;  /* 0x000000bc2000720c */ /* 0x040fe40003fa6270 */
[----:B------:R-:W-:Y:S02]  /*1aec0*/  ISETP.GE.AND P6, PT, R32, R189, PT ;  /* 0x000000bd2000720c */ /* 0x000fe40003fc6270 */
[----:B------:R-:W1:Y:S01]  /*1aed0*/  LDSM.16.M88.4 R32, [R212+0x5800] ;  /* 0x00580000d420783b */ /* 0x000e620000000200 */
[----:B------:R-:W-:Y:S01]  /*1aee0*/  HMMA.16816.F32.BF16 R48, R152, R162, R48 ;  /* 0x000000a29830723c */ /* 0x000fe20000041830 */
[C---:B------:R-:W-:Y:S02]  /*1aef0*/  VIADD R141, R3.reuse, 0x8 ;  /* 0x00000008038d7836 */ /* 0x040fe40000000000 */
[----:B------:R-:W-:-:S03]  /*1af00*/  VIADD R140, R3, 0x9 ;  /* 0x00000009038c7836 */ /* 0x000fc60000000000 */
[CC--:B------:R-:W-:Y:S01]  /*1af10*/  ISETP.GE.AND P4, PT, R141.reuse, R188.reuse, PT ;  /* 0x000000bc8d00720c */ /* 0x0c0fe20003f86270 */
[----:B------:R-:W-:Y:S01]  /*1af20*/  HMMA.16816.F32.BF16 R60, R148, R142, R60 ;  /* 0x0000008e943c723c */ /* 0x000fe2000004183c */
[-C--:B------:R-:W-:Y:S02]  /*1af30*/  ISETP.GE.AND P3, PT, R141, R189.reuse, PT ;  /* 0x000000bd8d00720c */ /* 0x080fe40003f66270 */
[----:B------:R-:W-:Y:S01]  /*1af40*/  FSEL R193, R132, -INF , !P4 ;  /* 0xff80000084c17808 */ /* 0x000fe20006000000 */
[----:B------:R-:W-:Y:S01]  /*1af50*/  VIADD R132, R3, 0x10 ;  /* 0x0000001003847836 */ /* 0x000fe20000000000 */
[----:B------:R-:W-:Y:S01]  /*1af60*/  FSEL R199, R134, -INF , !P3 ;  /* 0xff80000086c77808 */ /* 0x000fe20005800000 */
[----:B--2---:R-:W-:Y:S01]  /*1af70*/  HMMA.16816.F32.BF16 R44, R152, R4, R44 ;  /* 0x00000004982c723c */ /* 0x004fe2000004182c */
[----:B------:R-:W-:Y:S02]  /*1af80*/  ISETP.GE.AND P4, PT, R140, R189, PT ;  /* 0x000000bd8c00720c */ /* 0x000fe40003f86270 */
[----:B------:R-:W-:-:S02]  /*1af90*/  ISETP.GE.AND P3, PT, R132, R188, PT ;  /* 0x000000bc8400720c */ /* 0x000fc40003f66270 */
[----:B------:R-:W-:Y:S01]  /*1afa0*/  FSEL R201, R135, -INF , !P4 ;  /* 0xff80000087c97808 */ /* 0x000fe20006000000 */
[----:B---3--:R-:W-:Y:S01]  /*1afb0*/  HMMA.16816.F32.BF16 R56, R148, R8, R56 ;  /* 0x000000089438723c */ /* 0x008fe20000041838 */
[----:B------:R-:W-:Y:S01]  /*1afc0*/  VIADD R4, R3, 0x11 ;  /* 0x0000001103047836 */ /* 0x000fe20000000000 */
[----:B------:R-:W-:Y:S02]  /*1afd0*/  FSEL R175, R64, -INF , !P3 ;  /* 0xff80000040af7808 */ /* 0x000fe40005800000 */
[----:B------:R-:W-:Y:S02]  /*1afe0*/  FSEL R195, R137, -INF , !P5 ;  /* 0xff80000089c37808 */ /* 0x000fe40006800000 */
[CC--:B------:R-:W-:Y:S01]  /*1aff0*/  ISETP.GE.AND P4, PT, R4.reuse, R188.reuse, PT ;  /* 0x000000bc0400720c */ /* 0x0c0fe20003f86270 */
[----:B------:R-:W-:Y:S01]  /*1b000*/  HMMA.16816.F32.BF16 R40, R152, R6, R40 ;  /* 0x000000069828723c */ /* 0x000fe20000041828 */
[----:B------:R-:W-:Y:S01]  /*1b010*/  ISETP.GE.AND P3, PT, R4, R189, PT ;  /* 0x000000bd0400720c */ /* 0x000fe20003f66270 */
[C---:B------:R-:W-:Y:S01]  /*1b020*/  VIADD R9, R3.reuse, 0x18 ;  /* 0x0000001803097836 */ /* 0x040fe20000000000 */
[----:B------:R-:W2:Y:S01]  /*1b030*/  LDSM.16.M88.4 R4, [R212+0x6000] ;  /* 0x00600000d404783b */ /* 0x000ea20000000200 */
[----:B------:R-:W-:Y:S01]  /*1b040*/  ISETP.GE.AND P5, PT, R140, R188, PT ;  /* 0x000000bc8c00720c */ /* 0x000fe20003fa6270 */
[----:B------:R-:W-:Y:S01]  /*1b050*/  VIADD R8, R3, 0x19 ;  /* 0x0000001903087836 */ /* 0x000fe20000000000 */
[----:B------:R-:W-:Y:S01]  /*1b060*/  HMMA.16816.F32.BF16 R48, R148, R10, R48 ;  /* 0x0000000a9430723c */ /* 0x000fe20000041830 */
[----:B------:R-:W-:-:S02]  /*1b070*/  FSEL R173, R65, -INF , !P4 ;  /* 0xff80000041ad7808 */ /* 0x000fc40006000000 */
[----:B------:R-:W-:Y:S02]  /*1b080*/  FSEL R197, R133, -INF , !P5 ;  /* 0xff80000085c57808 */ /* 0x000fe40006800000 */
[-C--:B------:R-:W-:Y:S01]  /*1b090*/  ISETP.GE.AND P5, PT, R132, R189.reuse, PT ;  /* 0x000000bd8400720c */ /* 0x080fe20003fa6270 */
[----:B------:R-:W-:Y:S01]  /*1b0a0*/  HMMA.16816.F32.BF16 R36, R152, R52, R36 ;  /* 0x000000349824723c */ /* 0x000fe20000041824 */
[----:B------:R-:W3:Y:S01]  /*1b0b0*/  LDSM.16.M88.4 R132, [R223+0xa800] ;  /* 0x00a80000df84783b */ /* 0x000ee20000000200 */
[C---:B------:R-:W-:Y:S02]  /*1b0c0*/  ISETP.GE.AND P4, PT, R9.reuse, R189, PT ;  /* 0x000000bd0900720c */ /* 0x040fe40003f86270 */
[----:B------:R-:W-:Y:S02]  /*1b0d0*/  FSEL R187, R66, -INF , !P5 ;  /* 0xff80000042bb7808 */ /* 0x000fe40006800000 */
[----:B------:R-:W-:Y:S01]  /*1b0e0*/  ISETP.GE.AND P5, PT, R9, R188, PT ;  /* 0x000000bc0900720c */ /* 0x000fe20003fa6270 */
[----:B------:R-:W-:Y:S01]  /*1b0f0*/  VIADD R9, R3, 0x20 ;  /* 0x0000002003097836 */ /* 0x000fe20000000000 */
[----:B------:R-:W-:Y:S01]  /*1b100*/  FSEL R183, R67, -INF , !P3 ;  /* 0xff80000043b77808 */ /* 0x000fe20005800000 */
[----:B-1----:R-:W-:Y:S01]  /*1b110*/  HMMA.16816.F32.BF16 R44, R148, R32, R44 ;  /* 0x00000020942c723c */ /* 0x002fe2000004182c */
[----:B------:R-:W-:-:S02]  /*1b120*/  FSEL R171, R60, -INF , !P5 ;  /* 0xff8000003cab7808 */ /* 0x000fc40006800000 */
[CC--:B------:R-:W-:Y:S02]  /*1b130*/  ISETP.GE.AND P3, PT, R8.reuse, R188.reuse, PT ;  /* 0x000000bc0800720c */ /* 0x0c0fe40003f66270 */
[----:B------:R-:W-:Y:S01]  /*1b140*/  ISETP.GE.AND P5, PT, R8, R189, PT ;  /* 0x000000bd0800720c */ /* 0x000fe20003fa6270 */
[C---:B------:R-:W-:Y:S01]  /*1b150*/  VIADD R8, R3.reuse, 0x21 ;  /* 0x0000002103087836 */ /* 0x040fe20000000000 */
[----:B------:R-:W-:Y:S01]  /*1b160*/  FSEL R185, R62, -INF , !P4 ;  /* 0xff8000003eb97808 */ /* 0x000fe20006000000 */
[----:B------:R-:W-:Y:S01]  /*1b170*/  VIADD R33, R3, 0x28 ;  /* 0x0000002803217836 */ /* 0x000fe20000000000 */
[----:B------:R-:W-:Y:S01]  /*1b180*/  ISETP.GE.AND P4, PT, R9, R188, PT ;  /* 0x000000bc0900720c */ /* 0x000fe20003f86270 */
[----:B------:R-:W-:Y:S01]  /*1b190*/  VIADD R32, R3, 0x29 ;  /* 0x0000002903207836 */ /* 0x000fe20000000000 */
[----:B------:R-:W-:Y:S01]  /*1b1a0*/  FSEL R169, R61, -INF , !P3 ;  /* 0xff8000003da97808 */ /* 0x000fe20005800000 */
[----:B------:R-:W-:Y:S01]  /*1b1b0*/  HMMA.16816.F32.BF16 R164, R152, R54, R164 ;  /* 0x0000003698a4723c */ /* 0x000fe200000418a4 */
[----:B------:R-:W-:Y:S01]  /*1b1c0*/  FSEL R181, R63, -INF , !P5 ;  /* 0xff8000003fb57808 */ /* 0x000fe20006800000 */
[----:B------:R-:W1:Y:S01]  /*1b1d0*/  LDSM.16.M88.4 R52, [R212+0x6800] ;  /* 0x00680000d434783b */ /* 0x000e620000000200 */
[----:B------:R-:W-:-:S02]  /*1b1e0*/  FSEL R161, R56, -INF , !P4 ;  /* 0xff80000038a17808 */ /* 0x000fc40006000000 */
[-C--:B------:R-:W-:Y:S01]  /*1b1f0*/  ISETP.GE.AND P3, PT, R9, R189.reuse, PT ;  /* 0x000000bd0900720c */ /* 0x080fe20003f66270 */
[C---:B------:R-:W-:Y:S01]  /*1b200*/  HMMA.16816.F32.BF16 R40, R148.reuse, R34, R40 ;  /* 0x000000229428723c */ /* 0x040fe20000041828 */
[CC--:B------:R-:W-:Y:S02]  /*1b210*/  ISETP.GE.AND P5, PT, R8.reuse, R188.reuse, PT ;  /* 0x000000bc0800720c */ /* 0x0c0fe40003fa6270 */
[-C--:B------:R-:W-:Y:S02]  /*1b220*/  ISETP.GE.AND P4, PT, R8, R189.reuse, PT ;  /* 0x000000bd0800720c */ /* 0x080fe40003f86270 */
[----:B------:R-:W4:Y:S01]  /*1b230*/  LDSM.16.M88.4 R8, [R223+0xb000] ;  /* 0x00b00000df08783b */ /* 0x000f220000000200 */
[----:B------:R-:W-:Y:S01]  /*1b240*/  FSEL R64, R58, -INF , !P3 ;  /* 0xff8000003a407808 */ /* 0x000fe20005800000 */
[----:B--2---:R-:W-:Y:S01]  /*1b250*/  HMMA.16816.F32.BF16 R36, R148, R4, R36 ;  /* 0x000000049424723c */ /* 0x004fe20000041824 */
[----:B------:R-:W-:Y:S02]  /*1b260*/  FSEL R159, R57, -INF , !P5 ;  /* 0xff800000399f7808 */ /* 0x000fe40006800000 */
[CC--:B------:R-:W-:Y:S01]  /*1b270*/  ISETP.GE.AND P3, PT, R33.reuse, R188.reuse, PT ;  /* 0x000000bc2100720c */ /* 0x0c0fe20003f66270 */
[----:B------:R-:W2:Y:S01]  /*1b280*/  LDC.64 R56, c[0x0][0x198] ;  /* 0x00006600ff387b82 */ /* 0x000ea20000000a00 */
[-C--:B------:R-:W-:Y:S01]  /*1b290*/  ISETP.GE.AND P5, PT, R33, R189.reuse, PT ;  /* 0x000000bd2100720c */ /* 0x080fe20003fa6270 */
[----:B------:R-:W-:Y:S01]  /*1b2a0*/  VIADD R33, R3, 0x30 ;  /* 0x0000003003217836 */ /* 0x000fe20000000000 */
[----:B------:R-:W-:Y:S01]  /*1b2b0*/  FSEL R67, R59, -INF , !P4 ;  /* 0xff8000003b437808 */ /* 0x000fe20006000000 */
[C---:B---3--:R-:W-:Y:S01]  /*1b2c0*/  HMMA.16816.F32.BF16 R28, R152.reuse, R132, R28 ;  /* 0x00000084981c723c */ /* 0x048fe2000004181c */
[----:B------:R-:W-:Y:S01]  /*1b2d0*/  FSEL R163, R48, -INF , !P3 ;  /* 0xff80000030a37808 */ /* 0x000fe20005800000 */
[C---:B------:R-:W-:Y:S01]  /*1b2e0*/  VIADD R5, R3.reuse, 0x38 ;  /* 0x0000003803057836 */ /* 0x040fe20000000000 */
[CC--:B------:R-:W-:Y:S01]  /*1b2f0*/  ISETP.GE.AND P4, PT, R32.reuse, R188.reuse, PT ;  /* 0x000000bc2000720c */ /* 0x0c0fe20003f86270 */
[C---:B------:R-:W-:Y:S01]  /*1b300*/  VIADD R4, R3.reuse, 0x39 ;  /* 0x0000003903047836 */ /* 0x040fe20000000000 */
[----:B------:R-:W-:Y:S01]  /*1b310*/  ISETP.GE.AND P3, PT, R32, R189, PT ;  /* 0x000000bd2000720c */ /* 0x000fe20003f66270 */
[----:B------:R-:W-:Y:S01]  /*1b320*/  VIADD R32, R3, 0x31 ;  /* 0x0000003103207836 */ /* 0x000fe20000000000 */
[----:B------:R-:W-:Y:S01]  /*1b330*/  FSEL R66, R50, -INF , !P5 ;  /* 0xff80000032427808 */ /* 0x000fe20006800000 */
[----:B------:R-:W-:Y:S01]  /*1b340*/  HMMA.16816.F32.BF16 R24, R152, R134, R24 ;  /* 0x000000869818723c */ /* 0x000fe20000041818 */
[----:B------:R-:W-:-:S02]  /*1b350*/  ISETP.GE.AND P5, PT, R33, R188, PT ;  /* 0x000000bc2100720c */ /* 0x000fc40003fa6270 */
[----:B------:R-:W-:Y:S02]  /*1b360*/  FSEL R137, R49, -INF , !P4 ;  /* 0xff80000031897808 */ /* 0x000fe40006000000 */
[----:B------:R-:W-:Y:S01]  /*1b370*/  FSEL R157, R51, -INF , !P3 ;  /* 0xff800000339d7808 */ /* 0x000fe20005800000 */
[----:B------:R-:W-:Y:S01]  /*1b380*/  HMMA.16816.F32.BF16 R164, R148, R6, R164 ;  /* 0x0000000694a4723c */ /* 0x000fe200000418a4 */
[----:B------:R-:W-:Y:S01]  /*1b390*/  FSEL R252, R44, -INF , !P5 ;  /* 0xff8000002cfc7808 */ /* 0x000fe20006800000 */
[----:B------:R-:W3:Y:S01]  /*1b3a0*/  LDSM.16.M88.4 R48, [R212+0x7000] ;  /* 0x00700000d430783b */ /* 0x000ee20000000200 */
[-C--:B------:R-:W-:Y:S02]  /*1b3b0*/  ISETP.GE.AND P4, PT, R33, R189.reuse, PT ;  /* 0x000000bd2100720c */ /* 0x080fe40003f86270 */
[C---:B------:R-:W-:Y:S02]  /*1b3c0*/  ISETP.GE.AND P3, PT, R32.reuse, R188, PT ;  /* 0x000000bc2000720c */ /* 0x040fe40003f66270 */
[----:B------:R-:W-:-:S02]  /*1b3d0*/  ISETP.GE.AND P5, PT, R32, R189, PT ;  /* 0x000000bd2000720c */ /* 0x000fc40003fa6270 */
[----:B------:R-:W5:Y:S01]  /*1b3e0*/  LDSM.16.M88.4 R32, [R223+0xb800] ;  /* 0x00b80000df20783b */ /* 0x000f620000000200 */
[----:B------:R-:W-:Y:S01]  /*1b3f0*/  FSEL R141, R46, -INF , !P4 ;  /* 0xff8000002e8d7808 */ /* 0x000fe20006000000 */
[----:B-1----:R-:W-:Y:S01]  /*1b400*/  HMMA.16816.F32.BF16 R28, R148, R52, R28 ;  /* 0x00000034941c723c */ /* 0x002fe2000004181c */
[----:B------:R-:W-:Y:S02]  /*1b410*/  FSEL R250, R45, -INF , !P3 ;  /* 0xff8000002dfa7808 */ /* 0x000fe40005800000 */
[C---:B------:R-:W-:Y:S02]  /*1b420*/  ISETP.GE.AND P4, PT, R5.reuse, R188, PT ;  /* 0x000000bc0500720c */ /* 0x040fe40003f86270 */
[----:B------:R-:W-:Y:S01]  /*1b430*/  ISETP.GE.AND P3, PT, R5, R189, PT ;  /* 0x000000bd0500720c */ /* 0x000fe20003f66270 */
[----:B------:R-:W-:Y:S01]  /*1b440*/  VIADD R5, R3, 0x40 ;  /* 0x0000004003057836 */ /* 0x000fe20000000000 */
[----:B------:R-:W-:Y:S01]  /*1b450*/  FSEL R147, R47, -INF , !P5 ;  /* 0xff8000002f937808 */ /* 0x000fe20006800000 */
[----:B----4-:R-:W-:Y:S01]  /*1b460*/  HMMA.16816.F32.BF16 R20, R152, R8, R20 ;  /* 0x000000089814723c */ /* 0x010fe20000041814 */
[----:B------:R-:W-:-:S02]  /*1b470*/  FSEL R145, R40, -INF , !P4 ;  /* 0xff80000028917808 */ /* 0x000fc40006000000 */
[CC--:B------:R-:W-:Y:S02]  /*1b480*/  ISETP.GE.AND P5, PT, R4.reuse, R188.reuse, PT ;  /* 0x000000bc0400720c */ /* 0x0c0fe40003fa6270 */
[----:B------:R-:W-:Y:S01]  /*1b490*/  ISETP.GE.AND P4, PT, R4, R189, PT ;  /* 0x000000bd0400720c */ /* 0x000fe20003f86270 */
[----:B------:R-:W-:Y:S01]  /*1b4a0*/  VIADD R4, R3, 0x41 ;  /* 0x0000004103047836 */ /* 0x000fe20000000000 */
[----:B------:R-:W-:Y:S01]  /*1b4b0*/  FSEL R143, R42, -INF , !P3 ;  /* 0xff8000002a8f7808 */ /* 0x000fe20005800000 */
[----:B------:R-:W-:Y:S01]  /*1b4c0*/  HMMA.16816.F32.BF16 R16, R152, R10, R16 ;  /* 0x0000000a9810723c */ /* 0x000fe20000041810 */
[----:B------:R-:W-:Y:S01]  /*1b4d0*/  ISETP.GE.AND P3, PT, R5, R188, PT ;  /* 0x000000bc0500720c */ /* 0x000fe20003f66270 */
[----:B------:R-:W-:Y:S01]  /*1b4e0*/  VIADD R8, R3, 0x48 ;  /* 0x0000004803087836 */ /* 0x000fe20000000000 */
[----:B------:R-:W-:Y:S01]  /*1b4f0*/  FSEL R202, R41, -INF , !P5 ;  /* 0xff80000029ca7808 */ /* 0x000fe20006800000 */
[----:B------:R-:W-:Y:S01]  /*1b500*/  VIADD R9, R3, 0x50 ;  /* 0x0000005003097836 */ /* 0x000fe20000000000 */
[----:B------:R-:W-:Y:S01]  /*1b510*/  FSEL R200, R43, -INF , !P4 ;  /* 0xff8000002bc87808 */ /* 0x000fe20006000000 */
[----:B------:R-:W-:Y:S01]  /*1b520*/  HMMA.16816.F32.BF16 R24, R148, R54, R24 ;  /* 0x000000369418723c */ /* 0x000fe20000041818 */
[----:B------:R-:W-:-:S02]  /*1b530*/  FSEL R182, R36, -INF , !P3 ;  /* 0xff80000024b67808 */ /* 0x000fc40005800000 */
[-C--:B------:R-:W-:Y:S02]  /*1b540*/  ISETP.GE.AND P5, PT, R5, R189.reuse, PT ;  /* 0x000000bd0500720c */ /* 0x080fe40003fa6270 */
[C---:B------:R-:W-:Y:S02]  /*1b550*/  ISETP.GE.AND P4, PT, R4.reuse, R188, PT ;  /* 0x000000bc0400720c */ /* 0x040fe40003f86270 */
[----:B------:R-:W-:Y:S02]  /*1b560*/  ISETP.GE.AND P3, PT, R4, R189, PT ;  /* 0x000000bd0400720c */ /* 0x000fe40003f66270 */
[----:B------:R-:W1:Y:S01]  /*1b570*/  LDSM.16.M88.4 R4, [R212+0x7800] ;  /* 0x00780000d404783b */ /* 0x000e620000000200 */
[----:B------:R-:W-:Y:S01]  /*1b580*/  FSEL R198, R38, -INF , !P5 ;  /* 0xff80000026c67808 */ /* 0x000fe20006800000 */
[----:B---3--:R-:W-:Y:S01]  /*1b590*/  HMMA.16816.F32.BF16 R20, R148, R48, R20 ;  /* 0x000000309414723c */ /* 0x008fe20000041814 */
[----:B------:R-:W-:Y:S01]  /*1b5a0*/  FSEL R180, R37, -INF , !P4 ;  /* 0xff80000025b47808 */ /* 0x000fe20006000000 */
[----:B------:R-:W-:-:S04]  /*1b5b0*/  DEPBAR.LE SB0, 0x0 ;  /* 0x000080000000791a */ /* 0x000fc80000000000 */
[C---:B-----5:R-:W-:Y:S01]  /*1b5c0*/  HMMA.16816.F32.BF16 R12, R152.reuse, R32, R12 ;  /* 0x00000020980c723c */ /* 0x060fe2000004180c */
[----:B------:R-:W-:Y:S01]  /*1b5d0*/  BAR.SYNC.DEFER_BLOCKING 0x0 ;  /* 0x0000000000007b1d */ /* 0x000fe20000010000 */
[CC--:B------:R-:W-:Y:S02]  /*1b5e0*/  ISETP.GE.AND P5, PT, R8.reuse, R188.reuse, PT ;  /* 0x000000bc0800720c */ /* 0x0c0fe40003fa6270 */
[-C--:B------:R-:W-:Y:S01]  /*1b5f0*/  ISETP.GE.AND P4, PT, R8, R189.reuse, PT ;  /* 0x000000bd0800720c */ /* 0x080fe20003f86270 */
[----:B------:R-:W-:Y:S01]  /*1b600*/  VIADD R8, R3, 0x49 ;  /* 0x0000004903087836 */ /* 0x000fe20000000000 */
[----:B------:R-:W-:Y:S01]  /*1b610*/  HMMA.16816.F32.BF16 R32, R152, R34, R176 ;  /* 0x000000229820723c */ /* 0x000fe200000418b0 */
[----:B------:R-:W-:Y:S02]  /*1b620*/  FSEL R196, R39, -INF , !P3 ;  /* 0xff80000027c47808 */ /* 0x000fe40005800000 */
[----:B------:R-:W-:Y:S02]  /*1b630*/  FSEL R192, R164, -INF , !P5 ;  /* 0xff800000a4c07808 */ /* 0x000fe40006800000 */
[CC--:B------:R-:W-:Y:S01]  /*1b640*/  ISETP.GE.AND P3, PT, R8.reuse, R188.reuse, PT ;  /* 0x000000bc0800720c */ /* 0x0c0fe20003f66270 */
[----:B------:R-:W-:Y:S01]  /*1b650*/  HMMA.16816.F32.BF16 R16, R148, R50, R16 ;  /* 0x000000329410723c */ /* 0x000fe20000041810 */
[----:B------:R-:W-:Y:S01]  /*1b660*/  ISETP.GE.AND P5, PT, R8, R189, PT ;  /* 0x000000bd0800720c */ /* 0x000fe20003fa6270 */
[----:B------:R-:W-:Y:S01]  /*1b670*/  VIADD R8, R3, 0x51 ;  /* 0x0000005103087836 */ /* 0x000fe20000000000 */
[----:B------:R-:W-:Y:S01]  /*1b680*/  FSEL R194, R166, -INF , !P4 ;  /* 0xff800000a6c27808 */ /* 0x000fe20006000000 */
[----:B------:R-:W-:Y:S01]  /*1b690*/  IMAD.MOV.U32 R152, RZ, RZ, R190 ;  /* 0x000000ffff987224 */ /* 0x000fe200078e00be */
[----:B------:R-:W-:Y:S01]  /*1b6a0*/  ISETP.GE.AND P4, PT, R9, R188, PT ;  /* 0x000000bc0900720c */ /* 0x000fe20003f86270 */
[----:B------:R-:W-:Y:S01]  /*1b6b0*/  IMAD.MOV.U32 R153, RZ, RZ, R191 ;  /* 0x000000ffff997224 */ /* 0x000fe200078e00bf */
[----:B------:R-:W-:-:S02]  /*1b6c0*/  FSEL R186, R165, -INF , !P3 ;  /* 0xff800000a5ba7808 */ /* 0x000fc40005800000 */
[-C--:B------:R-:W-:Y:S01]  /*1b6d0*/  ISETP.GE.AND P3, PT, R9, R189.reuse, PT ;  /* 0x000000bd0900720c */ /* 0x080fe20003f66270 */
[----:B------:R-:W-:Y:S01]  /*1b6e0*/  VIADD R9, R3, 0x58 ;  /* 0x0000005803097836 */ /* 0x000fe20000000000 */
[----:B------:R-:W-:Y:S02]  /*1b6f0*/  FSEL R184, R167, -INF , !P5 ;  /* 0xff800000a7b87808 */ /* 0x000fe40006800000 */
[----:B------:R-:W-:Y:S02]  /*1b700*/  FSEL R166, R28, -INF , !P4 ;  /* 0xff8000001ca67808 */ /* 0x000fe40006000000 */
[C---:B------:R-:W-:Y:S02]  /*1b710*/  ISETP.GE.AND P5, PT, R8.reuse, R188, PT ;  /* 0x000000bc0800720c */ /* 0x040fe40003fa6270 */
[----:B------:R-:W-:Y:S01]  /*1b720*/  ISETP.GE.AND P4, PT, R8, R189, PT ;  /* 0x000000bd0800720c */ /* 0x000fe20003f86270 */
[----:B------:R-:W-:Y:S01]  /*1b730*/  VIADD R8, R3, 0x59 ;  /* 0x0000005903087836 */ /* 0x000fe20000000000 */
[----:B------:R-:W-:Y:S01]  /*1b740*/  FSEL R176, R30, -INF , !P3 ;  /* 0xff8000001eb07808 */ /* 0x000fe20005800000 */
[----:B-1----:R-:W-:Y:S01]  /*1b750*/  HMMA.16816.F32.BF16 R12, R148, R4, R12 ;  /* 0x00000004940c723c */ /* 0x002fe2000004180c */
[----:B------:R-:W-:-:S02]  /*1b760*/  FSEL R170, R29, -INF , !P5 ;  /* 0xff8000001daa7808 */ /* 0x000fc40006800000 */
[CC--:B------:R-:W-:Y:S02]  /*1b770*/  ISETP.GE.AND P3, PT, R9.reuse, R188.reuse, PT ;  /* 0x000000bc0900720c */ /* 0x0c0fe40003f66270 */
[-C--:B------:R-:W-:Y:S01]  /*1b780*/  ISETP.GE.AND P5, PT, R9, R189.reuse, PT ;  /* 0x000000bd0900720c */ /* 0x080fe20003fa6270 */
[----:B------:R-:W-:Y:S01]  /*1b790*/  VIADD R9, R3, 0x60 ;  /* 0x0000006003097836 */ /* 0x000fe20000000000 */
[----:B------:R-:W-:Y:S01]  /*1b7a0*/  FSEL R174, R31, -INF , !P4 ;  /* 0xff8000001fae7808 */ /* 0x000fe20006000000 */
[C---:B------:R-:W-:Y:S01]  /*1b7b0*/  VIADD R5, R3.reuse, 0x68 ;  /* 0x0000006803057836 */ /* 0x040fe20000000000 */
[----:B------:R-:W-:Y:S01]  /*1b7c0*/  ISETP.GE.AND P4, PT, R8, R188, PT ;  /* 0x000000bc0800720c */ /* 0x000fe20003f86270 */
[----:B------:R-:W-:Y:S01]  /*1b7d0*/  HMMA.16816.F32.BF16 R32, R148, R6, R32 ;  /* 0x000000069420723c */ /* 0x000fe20000041820 */
[----:B------:R-:W-:Y:S01]  /*1b7e0*/  FSEL R168, R24, -INF , !P3 ;  /* 0xff80000018a87808 */ /* 0x000fe20005800000 */
[C---:B------:R-:W-:Y:S01]  /*1b7f0*/  VIADD R4, R3.reuse, 0x69 ;  /* 0x0000006903047836 */ /* 0x040fe20000000000 */
[----:B------:R-:W-:Y:S01]  /*1b800*/  ISETP.GE.AND P3, PT, R8, R189, PT ;  /* 0x000000bd0800720c */ /* 0x000fe20003f66270 */
[----:B------:R-:W-:Y:S01]  /*1b810*/  VIADD R8, R3, 0x61 ;  /* 0x0000006103087836 */ /* 0x000fe20000000000 */
[----:B------:R-:W-:-:S02]  /*1b820*/  FSEL R172, R26, -INF , !P5 ;  /* 0xff8000001aac7808 */ /* 0x000fc40006800000 */
[----:B------:R-:W-:Y:S02]  /*1b830*/  FSEL R164, R25, -INF , !P4 ;  /* 0xff80000019a47808 */ /* 0x000fe40006000000 */
[C---:B------:R-:W-:Y:S02]  /*1b840*/  ISETP.GE.AND P5, PT, R9.reuse, R188, PT ;  /* 0x000000bc0900720c */ /* 0x040fe40003fa6270 */
[----:B------:R-:W-:Y:S02]  /*1b850*/  ISETP.GE.AND P4, PT, R9, R189, PT ;  /* 0x000000bd0900720c */ /* 0x000fe40003f86270 */
[----:B------:R-:W-:Y:S02]  /*1b860*/  FSEL R156, R20, -INF , !P5 ;  /* 0xff800000149c7808 */ /* 0x000fe40006800000 */
[----:B------:R-:W-:Y:S02]  /*1b870*/  FSEL R160, R22, -INF , !P4 ;  /* 0xff80000016a07808 */ /* 0x000fe40006000000 */
[----:B------:R-:W-:-:S02]  /*1b880*/  FSEL R162, R27, -INF , !P3 ;  /* 0xff8000001ba27808 */ /* 0x000fc40005800000 */
[C---:B------:R-:W-:Y:S02]  /*1b890*/  ISETP.GE.AND P5, PT, R8.reuse, R189, PT ;  /* 0x000000bd0800720c */ /* 0x040fe40003fa6270 */
[-C--:B------:R-:W-:Y:S02]  /*1b8a0*/  ISETP.GE.AND P4, PT, R5, R188.reuse, PT ;  /* 0x000000bc0500720c */ /* 0x080fe40003f86270 */
[----:B------:R-:W-:Y:S02]  /*1b8b0*/  ISETP.GE.AND P3, PT, R8, R188, PT ;  /* 0x000000bc0800720c */ /* 0x000fe40003f66270 */
[----:B------:R-:W-:Y:S02]  /*1b8c0*/  FSEL R158, R23, -INF , !P5 ;  /* 0xff800000179e7808 */ /* 0x000fe40006800000 */
[----:B------:R-:W-:Y:S02]  /*1b8d0*/  FSEL R146, R16, -INF , !P4 ;  /* 0xff80000010927808 */ /* 0x000fe40006000000 */
[----:B------:R-:W-:-:S02]  /*1b8e0*/  FSEL R154, R21, -INF , !P3 ;  /* 0xff800000159a7808 */ /* 0x000fc40005800000 */
[CC--:B------:R-:W-:Y:S02]  /*1b8f0*/  ISETP.GE.AND P5, PT, R4.reuse, R188.reuse, PT ;  /* 0x000000bc0400720c */ /* 0x0c0fe40003fa6270 */
[-C--:B------:R-:W-:Y:S01]  /*1b900*/  ISETP.GE.AND P4, PT, R4, R189.reuse, PT ;  /* 0x000000bd0400720c */ /* 0x080fe20003f86270 */
[----:B------:R-:W-:Y:S01]  /*1b910*/  VIADD R4, R3, 0x70 ;  /* 0x0000007003047836 */ /* 0x000fe20000000000 */
        /* <DEDUP_REMOVED lines=14> */
[C---:B------:R-:W-:Y:S01]  /*1ba00*/  ISETP.GE.AND P5, PT, R3.reuse, R189, PT ;  /* 0x000000bd0300720c */ /* 0x040fe20003fa6270 */
[----:B------:R-:W-:Y:S01]  /*1ba10*/  VIADD R3, R3, 0x79 ;  /* 0x0000007903037836 */ /* 0x000fe20000000000 */
[----:B------:R-:W-:Y:S02]  /*1ba20*/  FSEL R60, R13, -INF , !P6 ;  /* 0xff8000000d3c7808 */ /* 0x000fe40007000000 */
[----:B------:R-:W-:Y:S02]  /*1ba30*/  ISETP.GE.AND P6, PT, R5, R188, PT ;  /* 0x000000bc0500720c */ /* 0x000fe40003fc6270 */
[----:B------:R-:W-:-:S02]  /*1ba40*/  FSEL R134, R15, -INF , !P4 ;  /* 0xff8000000f867808 */ /* 0x000fc40006000000 */
[----:B------:R-:W-:Y:S02]  /*1ba50*/  FSEL R63, R32, -INF , !P6 ;  /* 0xff800000203f7808 */ /* 0x000fe40007000000 */
[----:B------:R-:W-:Y:S02]  /*1ba60*/  FSEL R136, R136, -INF , !P3 ;  /* 0xff80000088887808 */ /* 0x000fe40005800000 */
[-C--:B------:R-:W-:Y:S02]  /*1ba70*/  ISETP.GE.AND P4, PT, R5, R189.reuse, PT ;  /* 0x000000bd0500720c */ /* 0x080fe40003f86270 */
[C---:B------:R-:W-:Y:S02]  /*1ba80*/  ISETP.GE.AND P6, PT, R3.reuse, R188, PT ;  /* 0x000000bc0300720c */ /* 0x040fe40003fc6270 */
[----:B------:R-:W-:Y:S02]  /*1ba90*/  ISETP.GE.AND P3, PT, R3, R189, PT ;  /* 0x000000bd0300720c */ /* 0x000fe40003f66270 */
[----:B------:R-:W-:-:S02]  /*1baa0*/  FSEL R138, R138, -INF , !P5 ;  /* 0xff8000008a8a7808 */ /* 0x000fc40006800000 */
[----:B------:R-:W-:Y:S02]  /*1bab0*/  FSEL R132, R34, -INF , !P4 ;  /* 0xff80000022847808 */ /* 0x000fe40006000000 */
[----:B------:R-:W-:Y:S02]  /*1bac0*/  FSEL R61, R33, -INF , !P6 ;  /* 0xff800000213d7808 */ /* 0x000fe40007000000 */
[----:B------:R-:W-:Y:S01]  /*1bad0*/  FSEL R52, R35, -INF , !P3 ;  /* 0xff80000023347808 */ /* 0x000fe20005800000 */
[----:B--2---:R-:W-:Y:S05]  /*1bae0*/  @!P2 BRA `(.L_x_1150) ;  /* 0x0000000c0014a947 */ /* 0x004fea0003800000 */
[----:B------:R-:W-:Y:S04]  /*1baf0*/  BSSY B0, `(.L_x_1151) ;  /* 0x0000041000007945 */ /* 0x000fe80003800000 */
        /* <DEDUP_REMOVED lines=10> */
[----:B------:R-:W-:-:S03]  /*1bba0*/  ISETP.GE.AND P3, PT, R3, RZ, PT ;  /* 0x000000ff0300720c */ /* 0x000fc60003f66270 */
        /* <DEDUP_REMOVED lines=8> */
[----:B------:R-:W-:-:S03]  /*1bc30*/  IMAD.HI.U32 R14, R17, R14, R16 ;  /* 0x0000000e110e7227 */ /* 0x000fc600078e0010 */
[----:B------:R-:W-:-:S03]  /*1bc40*/  ISETP.GE.AND P0, PT, R10, RZ, PT ;  /* 0x000000ff0a00720c */ /* 0x000fc60003f06270 */
[----:B------:R-:W-:-:S04]  /*1bc50*/  IMAD.HI.U32 R9, R14, R5, RZ ;  /* 0x000000050e097227 */ /* 0x000fc800078e00ff */
[----:B------:R-:W-:Y:S02]  /*1bc60*/  IMAD.HI.U32 R11, R14, R7, RZ ;  /* 0x000000070e0b7227 */ /* 0x000fe400078e00ff */
[----:B------:R-:W2:Y:S02]  /*1bc70*/  LD.E.64 R14, desc[UR4][R56.64+0x20] ;  /* 0x00002004380e7980 */ /* 0x000ea4000c101b00 */
[-C--:B------:R-:W-:Y:S02]  /*1bc80*/  IMAD R5, R9, R6.reuse, R5 ;  /* 0x0000000609057224 */ /* 0x080fe400078e0205 */
[----:B------:R-:W-:Y:S01]  /*1bc90*/  IMAD R7, R11, R6, R7 ;  /* 0x000000060b077224 */ /* 0x000fe200078e0207 */
[----:B------:R-:W-:Y:S02]  /*1bca0*/  LOP3.LUT R6, RZ, R12, RZ, 0x33, !PT ;  /* 0x0000000cff067212 */ /* 0x000fe400078e33ff */
        /* <DEDUP_REMOVED lines=9> */
[----:B------:R-:W-:Y:S02]  /*1bd40*/  @P5 VIADD R9, R9, 0x1 ;  /* 0x0000000109095836 */ /* 0x000fe40000000000 */
[----:B------:R-:W-:Y:S02]  /*1bd50*/  @P6 IADD3 R11, R11, 0x1, RZ ;  /* 0x000000010b0b6810 */ /* 0x000fe40007ffe0ff */
[----:B------:R-:W-:Y:S02]  /*1bd60*/  @!P0 IMAD.MOV R9, RZ, RZ, -R9 ;  /* 0x000000ffff098224 */ /* 0x000fe400078e0a09 */
[----:B------:R-:W-:-:S03]  /*1bd70*/  @!P3 IADD3 R11, -R11, RZ, RZ ;  /* 0x000000ff0b0bb210 */ /* 0x000fc60007ffe1ff */
[C---:B------:R-:W-:Y:S02]  /*1bd80*/  SEL R7, R6.reuse, R9, !P2 ;  /* 0x0000000906077207 */ /* 0x040fe40005000000 */
[----:B------:R-:W-:Y:S02]  /*1bd90*/  SEL R5, R6, R11, !P2 ;  /* 0x0000000b06057207 */ /* 0x000fe40005000000 */
[----:B------:R-:W3:Y:S01]  /*1bda0*/  LD.E.64 R10, desc[UR4][R56.64+0x38] ;  /* 0x00003804380a7980 */ /* 0x000ee2000c101b00 */
[----:B------:R-:W-:-:S04]  /*1bdb0*/  IMAD.WIDE R16, R7, 0x4, R244 ;  /* 0x0000000407107825 */ /* 0x000fc800078e02f4 */
        /* <DEDUP_REMOVED lines=17> */
.L_x_1152:
[----:B------:R-:W2:Y:S02]  /*1bed0*/  LD.E R6, desc[UR4][R56.64+0x38] ;  /* 0x0000380438067980 */ /* 0x000ea4000c101900 */
[----:B--2---:R-:W-:-:S04]  /*1bee0*/  LEA R6, -R6, RZ, 0x7 ;  /* 0x000000ff06067211 */ /* 0x004fc800078e39ff */
[----:B------:R-:W-:Y:S02]  /*1bef0*/  SHF.R.S32.HI R3, RZ, 0x1f, R6 ;  /* 0x0000001fff037819 */ /* 0x000fe40000011406 */
.L_x_1153:
[----:B------:R-:W-:Y:S05]  /*1bf00*/  BSYNC B0 ;  /* 0x0000000000007941 */ /* 0x000fea0003800000 */
.L_x_1151:
[----:B------:R-:W-:Y:S02]  /*1bf10*/  LOP3.LUT R5, R247, 0x1, RZ, 0xc0, !PT ;  /* 0x00000001f7057812 */ /* 0x000fe400078ec0ff */
[C---:B------:R-:W-:Y:S02]  /*1bf20*/  LEA R20, P3, R6.reuse, R236, 0x1 ;  /* 0x000000ec06147211 */ /* 0x040fe400078608ff */
[----:B------:R-:W-:Y:S02]  /*1bf30*/  ISETP.NE.U32.AND P2, PT, R5, 0x1, PT ;  /* 0x000000010500780c */ /* 0x000fe40003f45070 */
[C---:B------:R-:W-:Y:S02]  /*1bf40*/  @P1 IADD3 R5, P0, R6.reuse, R233, RZ ;  /* 0x000000e906051210 */ /* 0x040fe40007f1e0ff */
[----:B------:R-:W-:-:S03]  /*1bf50*/  LEA.HI.X R21, R6, R235, R3, 0x1, P3 ;  /* 0x000000eb06157211 */ /* 0x000fc600018f0c03 */
[----:B------:R-:W-:Y:S01]  /*1bf60*/  @P1 IMAD.X R8, R3, 0x1, R234, P0 ;  /* 0x0000000103081824 */ /* 0x000fe200000e06ea */
[----:B------:R-:W-:-:S04]  /*1bf70*/  @P1 LEA R12, P0, R5, R236, 0x1 ;  /* 0x000000ec050c1211 */ /* 0x000fc800078008ff */
[----:B------:R-:W-:Y:S01]  /*1bf80*/  @P1 LEA.HI.X R13, R5, R235, R8, 0x1, P0 ;  /* 0x000000eb050d1211 */ /* 0x000fe200000f0c08 */
[----:B------:R-:W-:Y:S01]  /*1bf90*/  @!PT LDS RZ, [RZ] ;  /* 0x00000000fffff984 */ /* 0x000fe20000000800 */
[----:B------:R-:W-:Y:S01]  /*1bfa0*/  @!PT LDS RZ, [RZ] ;  /* 0x00000000fffff984 */ /* 0x000fe20000000800 */
[----:B------:R-:W-:Y:S01]  /*1bfb0*/  @!PT LDS RZ, [RZ] ;  /* 0x00000000fffff984 */ /* 0x000fe20000000800 */
[----:B------:R1:W-:Y:S01]  /*1bfc0*/  @!P2 LDGSTS.E.BYPASS.LTC128B.128 [R243+0x4000], desc[UR4][R20.64] ;  /* 0x0400000014f3afae */ /* 0x0003e2000b901d44 */
[-C--:B------:R-:W-:Y:S02]  /*1bfd0*/  @!P2 IADD3 R7, P4, R6, R233.reuse, RZ ;  /* 0x000000e90607a210 */ /* 0x080fe40007f9e0ff */
[----:B------:R-:W-:Y:S01]  /*1bfe0*/  IADD3 R5, P3, P0, R233, R233, R6 ;  /* 0x000000e9e9057210 */ /* 0x000fe2000787e006 */
[----:B------:R1:W-:Y:S01]  /*1bff0*/  @P2 STS.128 [R243+0x4000], RZ ;  /* 0x004000fff3002388 */ /* 0x0003e20000000c00 */
[----:B------:R-:W-:Y:S01]  /*1c000*/  @!P2 LEA R18, P5, R7, R236, 0x1 ;  /* 0x000000ec0712a211 */ /* 0x000fe200078a08ff */
[----:B------:R-:W-:Y:S01]  /*1c010*/  @!P2 IMAD.X R8, R3, 0x1, R234, P4 ;  /* 0x000000010308a824 */ /* 0x000fe200020e06ea */
[----:B------:R-:W-:Y:S01]  /*1c020*/  IADD3.X R6, R234, R234, R3, P3, P0 ;  /* 0x000000eaea067210 */ /* 0x000fe20001fe0403 */
[----:B------:R-:W-:Y:S01]  /*1c030*/  @!PT LDS RZ, [RZ] ;  /* 0x00000000fffff984 */ /* 0x000fe20000000800 */
[----:B------:R-:W-:Y:S01]  /*1c040*/  @!PT LDS RZ, [RZ] ;  /* 0x00000000fffff984 */ /* 0x000fe20000000800 */
[----:B------:R-:W-:Y:S01]  /*1c050*/  @!PT LDS RZ, [RZ] ;  /* 0x00000000fffff984 */ /* 0x000fe20000000800 */
[----:B------:R1:W-:Y:S01]  /*1c060*/  @P1 LDGSTS.E.BYPASS.LTC128B.128 [R243+0x8000], desc[UR4][R20.64+0x80] ;  /* 0x0800008014f31fae */ /* 0x0003e2000b901d44 */
[----:B------:R-:W-:-:S02]  /*1c070*/  @P1 LEA R10, P0, R5, R236, 0x1 ;  /* 0x000000ec050a1211 */ /* 0x000fc400078008ff */
[CC--:B------:R-:W-:Y:S01]  /*1c080*/  @!P2 LEA R16, P4, R5.reuse, R236.reuse, 0x1 ;  /* 0x000000ec0510a211 */ /* 0x0c0fe200078808ff */
[----:B------:R1:W-:Y:S01]  /*1c090*/  @!P1 STS.128 [R243+0x8000], RZ ;  /* 0x008000fff3009388 */ /* 0x0003e20000000c00 */
[C---:B------:R-:W-:Y:S02]  /*1c0a0*/  IADD3 R3, P3, R5.reuse, R233, RZ ;  /* 0x000000e905037210 */ /* 0x040fe40007f7e0ff */
[CCC-:B------:R-:W-:Y:S02]  /*1c0b0*/  @P1 LEA.HI.X R11, R5.reuse, R235.reuse, R6.reuse, 0x1, P0 ;  /* 0x000000eb050b1211 */ /* 0x1c0fe400000f0c06 */
[-C--:B------:R-:W-:Y:S01]  /*1c0c0*/  @!P2 LEA.HI.X R17, R5, R235.reuse, R6, 0x1, P4 ;  /* 0x000000eb0511a211 */ /* 0x080fe200020f0c06 */
[----:B------:R-:W-:Y:S01]  /*1c0d0*/  IMAD.X R6, R6, 0x1, R234, P3 ;  /* 0x0000000106067824 */ /* 0x000fe200018e06ea */
[----:B------:R-:W-:Y:S02]  /*1c0e0*/  @!P2 LEA.HI.X R19, R7, R235, R8, 0x1, P5 ;  /* 0x000000eb0713a211 */ /* 0x000fe400028f0c08 */
[----:B------:R-:W-:-:S02]  /*1c0f0*/  @!P2 LEA R14, P4, R3, R236, 0x1 ;  /* 0x000000ec030ea211 */ /* 0x000fc400078808ff */
[CC--:B------:R-:W-:Y:S01]  /*1c100*/  @P1 LEA R8, P0, R3.reuse, R236.reuse, 0x1 ;  /* 0x000000ec03081211 */ /* 0x0c0fe200078008ff */
[----:B------:R-:W-:Y:S01]  /*1c110*/  @!PT LDS RZ, [RZ] ;  /* 0x00000000fffff984 */ /* 0x000fe20000000800 */
[----:B------:R-:W-:Y:S01]  /*1c120*/  @!PT LDS RZ, [RZ] ;  /* 0x00000000fffff984 */ /* 0x000fe20000000800 */
[----:B------:R-:W-:Y:S01]  /*1c130*/  @!PT LDS RZ, [RZ] ;  /* 0x00000000fffff984 */ /* 0x000fe20000000800 */
[----:B------:R1:W-:Y:S01]  /*1c140*/  @!P2 LDGSTS.E.BYPASS.LTC128B.128 [R243+0x4800], desc[UR4][R18.64] ;  /* 0x0480000012f3afae */ /* 0x0003e2000b901d44 */
[C---:B------:R-:W-:Y:S02]  /*1c150*/  IADD3 R5, P3, R3.reuse, R233, RZ ;  /* 0x000000e903057210 */ /* 0x040fe40007f7e0ff */
[CCC-:B------:R-:W-:Y:S01]  /*1c160*/  @!P2 LEA.HI.X R15, R3.reuse, R235.reuse, R6.reuse, 0x1, P4 ;  /* 0x000000eb030fa211 */ /* 0x1c0fe200020f0c06 */
[----:B------:R1:W-:Y:S01]  /*1c170*/  @P2 STS.128 [R243+0x4800], RZ ;  /* 0x004800fff3002388 */ /* 0x0003e20000000c00 */
[----:B------:R-:W-:Y:S01]  /*1c180*/  @P1 LEA.HI.X R9, R3, R235, R6, 0x1, P0 ;  /* 0x000000eb03091211 */ /* 0x000fe200000f0c06 */
[----:B------:R-:W-:Y:S01]  /*1c190*/  IMAD.X R6, R6, 0x1, R234, P3 ;  /* 0x0000000106067824 */ /* 0x000fe200018e06ea */
[CC--:B------:R-:W-:Y:S01]  /*1c1a0*/  @!P2 LEA R24, P4, R5.reuse, R236.reuse, 0x1 ;  /* 0x000000ec0518a211 */ /* 0x0c0fe200078808ff */
[----:B------:R-:W-:Y:S01]  /*1c1b0*/  @!PT LDS RZ, [RZ] ;  /* 0x00000000fffff984 */ /* 0x000fe20000000800 */
[----:B------:R-:W-:Y:S01]  /*1c1c0*/  @!PT LDS RZ, [RZ] ;  /* 0x00000000fffff984 */ /* 0x000fe20000000800 */
[----:B------:R-:W-:Y:S01]  /*1c1d0*/  @!PT LDS RZ, [RZ] ;  /* 0x00000000fffff984 */ /* 0x000fe20000000800 */
[----:B------:R1:W-:Y:S01]  /*1c1e0*/  @P1 LDGSTS.E.BYPASS.LTC128B.128 [R243+0x8800], desc[UR4][R12.64+0x80] ;  /* 0x088000800cf31fae */ /* 0x0003e2000b901d44 */
[----:B------:R-:W-:-:S02]  /*1c1f0*/  @P1 LEA R22, P0, R5, R236, 0x1 ;  /* 0x000000ec05161211 */ /* 0x000fc400078008ff */
[C---:B------:R-:W-:Y:S01]  /*1c200*/  IADD3 R3, P3, R5.reuse, R233, RZ ;  /* 0x000000e905037210 */ /* 0x040fe20007f7e0ff */
[----:B------:R1:W-:Y:S01]  /*1c210*/  @!P1 STS.128 [R243+0x8800], RZ ;  /* 0x008800fff3009388 */ /* 0x0003e20000000c00 */
[CCC-:B------:R-:W-:Y:S02]  /*1c220*/  @!P2 LEA.HI.X R25, R5.reuse, R235.reuse, R6.reuse, 0x1, P4 ;  /* 0x000000eb0519a211 */ /* 0x1c0fe400020f0c06 */
[----:B------:R-:W-:Y:S01]  /*1c230*/  @P1 LEA.HI.X R23, R5, R235, R6, 0x1, P0 ;  /* 0x000000eb05171211 */ /* 0x000fe200000f0c06 */
[----:B------:R-:W-:Y:S01]  /*1c240*/  IMAD.X R6, R6, 0x1, R234, P3 ;  /* 0x0000000106067824 */ /* 0x000fe200018e06ea */
[CC--:B------:R-:W-:Y:S01]  /*1c250*/  @!P2 LEA R28, P4, R3.reuse, R236.reuse, 0x1 ;  /* 0x000000ec031ca211 */ /* 0x0c0fe200078808ff */
[----:B------:R-:W-:Y:S01]  /*1c260*/  @!PT LDS RZ, [RZ] ;  /* 0x00000000fffff984 */ /* 0x000fe20000000800 */
[----:B------:R-:W-:Y:S01]  /*1c270*/  @!PT LDS RZ, [RZ] ;  /* 0x00000000fffff984 */ /* 0x000fe20000000800 */
[----:B------:R-:W-:Y:S01]  /*1c280*/  @!PT LDS RZ, [RZ] ;  /* 0x00000000fffff984 */ /* 0x000fe20000000800 */
[----:B------:R1:W-:Y:S01]  /*1c290*/  @!P2 LDGSTS.E.BYPASS.LTC128B.128 [R243+0x5000], desc[UR4][R16.64] ;  /* 0x0500000010f3afae */ /* 0x0003e2000b901d44 */
[C---:B------:R-:W-:Y:S02]  /*1c2a0*/  @P1 LEA R26, P0, R3.reuse, R236, 0x1 ;  /* 0x000000ec031a1211 */ /* 0x040fe400078008ff */
[C---:B------:R-:W-:Y:S01]  /*1c2b0*/  IADD3 R5, P3, R3.reuse, R233, RZ ;  /* 0x000000e903057210 */ /* 0x040fe20007f7e0ff */
[----:B------:R1:W-:Y:S01]  /*1c2c0*/  @P2 STS.128 [R243+0x5000], RZ ;  /* 0x005000fff3002388 */ /* 0x0003e20000000c00 */
[----:B------:R-:W-:-:S02]  /*1c2d0*/  @!P2 LEA.HI.X R29, R3, R235, R6, 0x1, P4 ;  /* 0x000000eb031da211 */ /* 0x000fc400020f0c06 */
[----:B------:R-:W-:Y:S01]  /*1c2e0*/  @P1 LEA.HI.X R27, R3, R235, R6, 0x1, P0 ;  /* 0x000000eb031b1211 */ /* 0x000fe200000f0c06 */
[----:B------:R-:W-:Y:S01]  /*1c2f0*/  @!PT LDS RZ, [RZ] ;  /* 0x00000000fffff984 */ /* 0x000fe20000000800 */
[----:B------:R-:W-:Y:S01]  /*1c300*/  @!PT LDS RZ, [RZ] ;  /* 0x00000000fffff984 */ /* 0x000fe20000000800 */
[----:B------:R-:W-:Y:S01]  /*1c310*/  @!PT LDS RZ, [RZ] ;  /* 0x00000000fffff984 */ /* 0x000fe20000000800 */
[----:B------:R1:W-:Y:S01]  /*1c320*/  @P1 LDGSTS.E.BYPASS.LTC128B.128 [R243+0x9000], desc[UR4][R10.64+0x80] ;  /* 0x090000800af31fae */ /* 0x0003e2000b901d44 */
[----:B------:R-:W-:Y:S01]  /*1c330*/  IMAD.X R6, R6, 0x1, R234, P3 ;  /* 0x0000000106067824 */ /* 0x000fe200018e06ea */
[CC--:B------:R-:W-:Y:S02]  /*1c340*/  @!P2 LEA R32, P4, R5.reuse, R236.reuse, 0x1 ;  /* 0x000000ec0520a211 */ /* 0x0c0fe400078808ff */
[----:B------:R1:W-:Y:S01]  /*1c350*/  @!P1 STS.128 [R243+0x9000], RZ ;  /* 0x009000fff3009388 */ /* 0x0003e20000000c00 */
[C---:B------:R-:W-:Y:S02]  /*1c360*/  @P1 LEA R30, P0, R5.reuse, R236, 0x1 ;  /* 0x000000ec051e1211 */ /* 0x040fe400078008ff */
[C---:B------:R-:W-:Y:S01]  /*1c370*/  IADD3 R3, P3, R5.reuse, R233, RZ ;  /* 0x000000e905037210 */ /* 0x040fe20007f7e0ff */
[----:B------:R-:W-:Y:S01]  /*1c380*/  @!PT LDS RZ, [RZ] ;  /* 0x00000000fffff984 */ /* 0x000fe20000000800 */
[----:B------:R-:W-:Y:S01]  /*1c390*/  @!PT LDS RZ, [RZ] ;  /* 0x00000000fffff984 */ /* 0x000fe20000000800 */
[----:B------:R-:W-:Y:S01]  /*1c3a0*/  @!PT LDS RZ, [RZ] ;  /* 0x00000000fffff984 */ /* 0x000fe20000000800 */
[----:B------:R1:W-:Y:S01]  /*1c3b0*/  @!P2 LDGSTS.E.BYPASS.LTC128B.128 [R243+0x5800], desc[UR4][R14.64] ;  /* 0x058000000ef3afae */ /* 0x0003e2000b901d44 */
[----:B------:R-:W-:-:S02]  /*1c3c0*/  @!P2 LEA.HI.X R33, R5, R235, R6, 0x1, P4 ;  /* 0x000000eb0521a211 */ /* 0x000fc400020f0c06 */
[-C--:B------:R-:W-:Y:S01]  /*1c3d0*/  @P1 LEA.HI.X R31, R5, R235.reuse, R6, 0x1, P0 ;  /* 0x000000eb051f1211 */ /* 0x080fe200000f0c06 */
[----:B------:R1:W-:Y:S01]  /*1c3e0*/  @P2 STS.128 [R243+0x5800], RZ ;  /* 0x005800fff3002388 */ /* 0x0003e20000000c00 */
[----:B------:R-:W-:Y:S01]  /*1c3f0*/  IMAD.X R6, R6, 0x1, R234, P3 ;  /* 0x0000000106067824 */ /* 0x000fe200018e06ea */
[CC--:B------:R-:W-:Y:S02]  /*1c400*/  @!P2 LEA R34, P3, R3.reuse, R236.reuse, 0x1 ;  /* 0x000000ec0322a211 */ /* 0x0c0fe400078608ff */
[----:B------:R-:W-:Y:S01]  /*1c410*/  @!PT LDS RZ, [RZ] ;  /* 0x00000000fffff984 */ /* 0x000fe20000000800 */
[----:B------:R-:W-:Y:S01]  /*1c420*/  @!PT LDS RZ, [RZ] ;  /* 0x00000000fffff984 */ /* 0x000fe20000000800 */
[----:B------:R-:W-:Y:S01]  /*1c430*/  @!PT LDS RZ, [RZ] ;  /* 0x00000000fffff984 */ /* 0x000fe20000000800 */
[----:B------:R1:W-:Y:S01]  /*1c440*/  @P1 LDGSTS.E.BYPASS.LTC128B.128 [R243+0x9800], desc[UR4][R8.64+0x80] ;  /* 0x0980008008f31fae */ /* 0x0003e2000b901d44 */
[C---:B------:R-:W-:Y:S01]  /*1c450*/  @P1 LEA R36, P0, R3.reuse, R236, 0x1 ;  /* 0x000000ec03241211 */ /* 0x040fe200078008ff */
[----:B------:R-:W-:Y:S01]  /*1c460*/  IMAD.MOV.U32 R236, RZ, RZ, R20 ;  /* 0x000000ffffec7224 */ /* 0x000fe200078e0014 */
[CCC-:B------:R-:W-:Y:S01]  /*1c470*/  @!P2 LEA.HI.X R35, R3.reuse, R235.reuse, R6.reuse, 0x1, P3 ;  /* 0x000000eb0323a211 */ /* 0x1c0fe200018f0c06 */
[----:B------:R1:W-:Y:S01]  /*1c480*/  @!P1 STS.128 [R243+0x9800], RZ ;  /* 0x009800fff3009388 */ /* 0x0003e20000000c00 */
[----:B------:R-:W-:Y:S01]  /*1c490*/  @P1 LEA.HI.X R37, R3, R235, R6, 0x1, P0 ;  /* 0x000000eb03251211 */ /* 0x000fe200000f0c06 */
[----:B------:R-:W-:-:S02]  /*1c4a0*/  IMAD.MOV.U32 R235, RZ, RZ, R21 ;  /* 0x000000ffffeb7224 */ /* 0x000fc400078e0015 */
        /* <DEDUP_REMOVED lines=40> */
[----:B------:R-:W0:Y:S02]  /*1c730*/  LDGDEPBAR ;  /* 0x00000000000079af */ /* 0x000e240000000000 */
.L_x_1150:
[----:B------:R-:W-:Y:S05]  /*1c740*/  BSYNC B1 ;  /* 0x0000000000017941 */ /* 0x000fea0003800000 */
.L_x_1149:
[----:B------:R-:W2:Y:S01]  /*1c750*/  LD.E R56, desc[UR4][R56.64+0xdc] ;  /* 0x0000dc0438387980 */ /* 0x000ea2000c101900 */
[----:B------:R-:W-:Y:S02]  /*1c760*/  FMNMX.FTZ R3, R0, R138, !PT ;  /* 0x0000008a00037209 */ /* 0x000fe40007810000 */
        /* <DEDUP_REMOVED lines=75> */
[----:B------:R-:W-:Y:S02]  /*1cc20*/  FSETP.NEU.FTZ.AND P0, PT, R45, -INF , PT ;  /* 0xff8000002d00780b */ /* 0x000fe40003f1d000 */
[----:B---3--:R-:W-:Y:S02]  /*1cc30*/  FMNMX.FTZ R46, R3, R46, !PT ;  /* 0x0000002e032e7209 */ /* 0x008fe40007810000 */
[----:B------:R-:W-:Y:S02]  /*1cc40*/  FSEL R9, R45, RZ, P0 ;  /* 0x000000ff2d097208 */ /* 0x000fe40000000000 */
[----:B------:R-:W-:-:S03]  /*1cc50*/  FSETP.NEU.FTZ.AND P1, PT, R46, -INF , PT ;  /* 0xff8000002e00780b */ /* 0x000fc60003f3d000 */
[----:B------:R-:W-:Y:S01]  /*1cc60*/  FADD.FTZ R9, R0, -R9 ;  /* 0x8000000900097221 */ /* 0x000fe20000010000 */
[----:B------:R-:W-:-:S05]  /*1cc70*/  FSEL R11, R46, RZ, P1 ;  /* 0x000000ff2e0b7208 */ /* 0x000fca0000800000 */
[----:B------:R-:W-:Y:S01]  /*1cc80*/  FADD.FTZ R11, R2, -R11 ;  /* 0x8000000b020b7221 */ /* 0x000fe20000010000 */
[C---:B--2---:R-:W-:Y:S01]  /*1cc90*/  FMUL.FTZ R55, R56.reuse, R45 ;  /* 0x0000002d38377220 */ /* 0x044fe20000410000 */
[C---:B------:R-:W-:Y:S02]  /*1cca0*/  FMUL.FTZ R65, R56.reuse, R46 ;  /* 0x0000002e38417220 */ /* 0x040fe40000410000 */
[C---:B------:R-:W-:Y:S01]  /*1ccb0*/  FMUL.FTZ R0, R56.reuse, R11 ;  /* 0x0000000b38007220 */ /* 0x040fe20000410000 */
[----:B------:R-:W-:Y:S01]  /*1ccc0*/  FMUL.FTZ R20, R56, R9 ;  /* 0x0000000938147220 */ /* 0x000fe20000410000 */
[----:B------:R-:W-:Y:S01]  /*1ccd0*/  FSEL R55, R55, RZ, P0 ;  /* 0x000000ff37377208 */ /* 0x000fe20000000000 */
[----:B------:R-:W-:Y:S01]  /*1cce0*/  LDSM.16.MT88.4 R8, [R221+0xc000] ;  /* 0x00c00000dd08783b */ /* 0x000fe20000004200 */
[----:B------:R-:W-:Y:S01]  /*1ccf0*/  FSEL R65, R65, RZ, P1 ;  /* 0x000000ff41417208 */ /* 0x000fe20000800000 */
[----:B------:R-:W1:Y:S02]  /*1cd00*/  MUFU.EX2 R2, R20 ;  /* 0x0000001400027308 */ /* 0x000e640000000800 */
[-CC-:B------:R-:W-:Y:S01]  /*1cd10*/  FFMA.FTZ R41, R4, R56.reuse, -R55.reuse ;  /* 0x0000003804297223 */ /* 0x180fe20000010837 */
[-CC-:B------:R-:W-:Y:S01]  /*1cd20*/  FFMA.FTZ R49, R138, R56.reuse, -R55.reuse ;  /* 0x000000388a317223 */ /* 0x180fe20000010837 */
[----:B------:R-:W2:Y:S01]  /*1cd30*/  LDSM.16.MT88.4 R4, [R224+0xc000] ;  /* 0x00c00000e004783b */ /* 0x000ea20000004200 */
[-CC-:B------:R-:W-:Y:S01]  /*1cd40*/  FFMA.FTZ R40, R199, R56.reuse, -R55.reuse ;  /* 0x00000038c7287223 */ /* 0x180fe20000010837 */
[-C--:B------:R-:W-:Y:S01]  /*1cd50*/  FFMA.FTZ R3, R201, R56.reuse, -R55 ;  /* 0x00000038c9037223 */ /* 0x080fe20000010837 */
[-CC-:B------:R-:W-:Y:S01]  /*1cd60*/  FFMA.FTZ R44, R136, R56.reuse, -R65.reuse ;  /* 0x00000038882c7223 */ /* 0x180fe20000010841 */
[-CC-:B------:R-:W-:Y:S01]  /*1cd70*/  FFMA.FTZ R43, R195, R56.reuse, -R65.reuse ;  /* 0x00000038c32b7223 */ /* 0x180fe20000010841 */
[-CC-:B------:R-:W-:Y:S01]  /*1cd80*/  FFMA.FTZ R42, R193, R56.reuse, -R65.reuse ;  /* 0x00000038c12a7223 */ /* 0x180fe20000010841 */
[-C--:B------:R-:W-:Y:S01]  /*1cd90*/  FFMA.FTZ R47, R197, R56.reuse, -R65 ;  /* 0x00000038c52f7223 */ /* 0x080fe20000010841 */
[----:B------:R-:W-:Y:S01]  /*1cda0*/  MUFU.EX2 R49, R49 ;  /* 0x0000003100317308 */ /* 0x000fe20000000800 */
[-CC-:B------:R-:W-:Y:S01]  /*1cdb0*/  FFMA.FTZ R51, R187, R56.reuse, -R55.reuse ;  /* 0x00000038bb337223 */ /* 0x180fe20000010837 */
[-CC-:B------:R-:W-:Y:S01]  /*1cdc0*/  FFMA.FTZ R48, R183, R56.reuse, -R55.reuse ;  /* 0x00000038b7307223 */ /* 0x180fe20000010837 */
[-CC-:B------:R-:W-:Y:S01]  /*1cdd0*/  FFMA.FTZ R53, R185, R56.reuse, -R55.reuse ;  /* 0x00000038b9357223 */ /* 0x180fe20000010837 */
[-C--:B------:R-:W-:Y:S01]  /*1cde0*/  FFMA.FTZ R50, R181, R56.reuse, -R55 ;  /* 0x00000038b5327223 */ /* 0x080fe20000010837 */
[--C-:B------:R-:W-:Y:S01]  /*1cdf0*/  FFMA.FTZ R59, R175, R56, -R65.reuse ;  /* 0x00000038af3b7223 */ /* 0x100fe20000010841 */
[-C--:B-1----:R-:W-:Y:S01]  /*1ce00*/  FMUL.FTZ R130, R130, R2.reuse ;  /* 0x0000000282827220 */ /* 0x082fe20000410000 */
[-C--:B------:R-:W-:Y:S01]  /*1ce10*/  FMUL.FTZ R131, R131, R2.reuse ;  /* 0x0000000283837220 */ /* 0x080fe20000410000 */
[----:B------:R-:W1:Y:S01]  /*1ce20*/  MUFU.EX2 R41, R41 ;  /* 0x0000002900297308 */ /* 0x000e620000000800 */
        /* <DEDUP_REMOVED lines=13> */
[-C--:B------:R-:W-:Y:S01]  /*1cf00*/  FMUL.FTZ R90, R90, R2.reuse ;  /* 0x000000025a5a7220 */ /* 0x080fe20000410000 */
[-C--:B------:R-:W-:Y:S01]  /*1cf10*/  FMUL.FTZ R91, R91, R2.reuse ;  /* 0x000000025b5b7220 */ /* 0x080fe20000410000 */
[----:B------:R-:W3:Y:S01]  /*1cf20*/  MUFU.EX2 R3, R3 ;  /* 0x0000000300037308 */ /* 0x000ee20000000800 */
[----:B-1----:R-:W-:Y:S01]  /*1cf30*/  F2FP.BF16.F32.PACK_AB R13, R41, R49 ;  /* 0x00000031290d723e */ /* 0x002fe200000010ff */
[-C--:B------:R-:W-:Y:S01]  /*1cf40*/  FMUL.FTZ R94, R94, R2.reuse ;  /* 0x000000025e5e7220 */ /* 0x080fe20000410000 */
[-C--:B------:R-:W-:Y:S01]  /*1cf50*/  FMUL.FTZ R95, R95, R2.reuse ;  /* 0x000000025f5f7220 */ /* 0x080fe20000410000 */
[-C--:B------:R-:W-:Y:S01]  /*1cf60*/  FMUL.FTZ R98, R98, R2.reuse ;  /* 0x0000000262627220 */ /* 0x080fe20000410000 */
[----:B------:R-:W-:Y:S01]  /*1cf70*/  FMUL.FTZ R99, R99, R2 ;  /* 0x0000000263637220 */ /* 0x000fe20000410000 */
[-CC-:B------:R-:W-:Y:S01]  /*1cf80*/  FFMA.FTZ R54, R173, R56.reuse, -R65.reuse ;  /* 0x00000038ad367223 */ /* 0x180fe20000010841 */
[-CC-:B------:R-:W-:Y:S01]  /*1cf90*/  FFMA.FTZ R58, R171, R56.reuse, -R65.reuse ;  /* 0x00000038ab3a7223 */ /* 0x180fe20000010841 */
[----:B------:R-:W-:Y:S01]  /*1cfa0*/  MUFU.EX2 R44, R44 ;  /* 0x0000002c002c7308 */ /* 0x000fe20000000800 */
[--C-:B------:R-:W-:Y:S01]  /*1cfb0*/  FFMA.FTZ R57, R169, R56, -R65.reuse ;  /* 0x00000038a9397223 */ /* 0x100fe20000010841 */
[-C--:B------:R-:W-:Y:S01]  /*1cfc0*/  FMUL.FTZ R102, R102, R2.reuse ;  /* 0x0000000266667220 */ /* 0x080fe20000410000 */
[-C--:B------:R-:W-:Y:S01]  /*1cfd0*/  FMUL.FTZ R103, R103, R2.reuse ;  /* 0x0000000267677220 */ /* 0x080fe20000410000 */
[-C--:B------:R-:W-:Y:S01]  /*1cfe0*/  FMUL.FTZ R122, R122, R2.reuse ;  /* 0x000000027a7a7220 */ /* 0x080fe20000410000 */
[-C--:B------:R-:W-:Y:S01]  /*1cff0*/  FMUL.FTZ R123, R123, R2.reuse ;  /* 0x000000027b7b7220 */ /* 0x080fe20000410000 */
[-C--:B------:R-:W-:Y:S01]  /*1d000*/  FMUL.FTZ R106, R106, R2.reuse ;  /* 0x000000026a6a7220 */ /* 0x080fe20000410000 */
[----:B------:R-:W-:Y:S01]  /*1d010*/  FMUL.FTZ R107, R107, R2 ;  /* 0x000000026b6b7220 */ /* 0x000fe20000410000 */
[----:B------:R-:W1:Y:S01]  /*1d020*/  MUFU.EX2 R43, R43 ;  /* 0x0000002b002b7308 */ /* 0x000e620000000800 */
[----:B---3--:R-:W-:Y:S01]  /*1d030*/  F2FP.BF16.F32.PACK_AB R15, R3, R40 ;  /* 0x00000028030f723e */ /* 0x008fe200000010ff */
[-C--:B------:R-:W-:Y:S01]  /*1d040*/  FMUL.FTZ R118, R118, R2.reuse ;  /* 0x0000000276767220 */ /* 0x080fe20000410000 */
[-C--:B------:R-:W-:Y:S01]  /*1d050*/  FMUL.FTZ R119, R119, R2.reuse ;  /* 0x0000000277777220 */ /* 0x080fe20000410000 */
[-C--:B------:R-:W-:Y:S01]  /*1d060*/  FMUL.FTZ R110, R110, R2.reuse ;  /* 0x000000026e6e7220 */ /* 0x080fe20000410000 */
[-C--:B------:R-:W-:Y:S01]  /*1d070*/  FMUL.FTZ R111, R111, R2.reuse ;  /* 0x000000026f6f7220 */ /* 0x080fe20000410000 */
[----:B------:R-:W-:Y:S01]  /*1d080*/  LDSM.16.MT88.4 R20, [R220+0xc800] ;  /* 0x00c80000dc14783b */ /* 0x000fe20000004200 */
[-C--:B------:R-:W-:Y:S01]  /*1d090*/  FMUL.FTZ R114, R114, R2.reuse ;  /* 0x0000000272727220 */ /* 0x080fe20000410000 */
[----:B------:R-:W-:Y:S01]  /*1d0a0*/  MUFU.EX2 R42, R42 ;  /* 0x0000002a002a7308 */ /* 0x000fe20000000800 */
[----:B------:R-:W-:Y:S01]  /*1d0b0*/  FMUL.FTZ R115, R115, R2 ;  /* 0x0000000273737220 */ /* 0x000fe20000410000 */
[-C--:B------:R-:W-:Y:S01]  /*1d0c0*/  FFMA.FTZ R138, R137, R56.reuse, -R65 ;  /* 0x00000038898a7223 */ /* 0x080fe20000010841 */
[-CC-:B------:R-:W-:Y:S01]  /*1d0d0*/  FFMA.FTZ R64, R64, R56.reuse, -R55.reuse ;  /* 0x0000003840407223 */ /* 0x180fe20000010837 */
[-CC-:B------:R-:W-:Y:S01]  /*1d0e0*/  FFMA.FTZ R67, R67, R56.reuse, -R55.reuse ;  /* 0x0000003843437223 */ /* 0x180fe20000010837 */
[-C--:B------:R-:W-:Y:S01]  /*1d0f0*/  FFMA.FTZ R66, R66, R56.reuse, -R55 ;  /* 0x0000003842427223 */ /* 0x080fe20000010837 */
[-CC-:B------:R-:W-:Y:S01]  /*1d100*/  FFMA.FTZ R133, R161, R56.reuse, -R65.reuse ;  /* 0x00000038a1857223 */ /* 0x180fe20000010841 */
[--C-:B------:R-:W-:Y:S01]  /*1d110*/  FFMA.FTZ R136, R159, R56, -R65.reuse ;  /* 0x000000389f887223 */ /* 0x100fe20000010841 */
[----:B------:R-:W3:Y:S01]  /*1d120*/  MUFU.EX2 R47, R47 ;  /* 0x0000002f002f7308 */ /* 0x000ee20000000800 */
[----:B-1----:R-:W-:Y:S01]  /*1d130*/  F2FP.BF16.F32.PACK_AB R12, R43, R44 ;  /* 0x0000002c2b0c723e */ /* 0x002fe200000010ff */
[-C--:B------:R-:W-:Y:S01]  /*1d140*/  FFMA.FTZ R135, R163, R56.reuse, -R65 ;  /* 0x00000038a3877223 */ /* 0x080fe20000010841 */
[-CC-:B------:R-:W-:Y:S01]  /*1d150*/  FFMA.FTZ R137, R157, R56.reuse, -R55.reuse ;  /* 0x000000389d897223 */ /* 0x180fe20000010837 */
[-CC-:B------:R-:W-:Y:S01]  /*1d160*/  FFMA.FTZ R139, R141, R56.reuse, -R55.reuse ;  /* 0x000000388d8b7223 */ /* 0x180fe20000010837 */
[-CC-:B------:R-:W-:Y:S01]  /*1d170*/  FFMA.FTZ R141, R143, R56.reuse, -R55.reuse ;  /* 0x000000388f8d7223 */ /* 0x180fe20000010837 */
[-C--:B------:R-:W-:Y:S01]  /*1d180*/  FFMA.FTZ R150, R147, R56.reuse, -R55 ;  /* 0x0000003893967223 */ /* 0x080fe20000010837 */
[-CC-:B------:R-:W-:Y:S01]  /*1d190*/  FFMA.FTZ R143, R252, R56.reuse, -R65.reuse ;  /* 0x00000038fc8f7223 */ /* 0x180fe20000010841 */
[----:B------:R-:W1:Y:S01]  /*1d1a0*/  MUFU.EX2 R0, R0 ;  /* 0x0000000000007308 */ /* 0x000e620000000800 */
[-CC-:B------:R-:W-:Y:S01]  /*1d1b0*/  FFMA.FTZ R178, R250, R56.reuse, -R65.reuse ;  /* 0x00000038fab27223 */ /* 0x180fe20000010841 */
[-CC-:B------:R-:W-:Y:S01]  /*1d1c0*/  FFMA.FTZ R145, R145, R56.reuse, -R65.reuse ;  /* 0x0000003891917223 */ /* 0x180fe20000010841 */
[-C--:B------:R-:W-:Y:S01]  /*1d1d0*/  FFMA.FTZ R188, R202, R56.reuse, -R65 ;  /* 0x00000038cabc7223 */ /* 0x080fe20000010841 */
[-C--:B------:R-:W-:Y:S01]  /*1d1e0*/  FFMA.FTZ R190, R200, R56.reuse, -R55 ;  /* 0x00000038c8be7223 */ /* 0x080fe20000010837 */
[-C--:B------:R-:W-:Y:S01]  /*1d1f0*/  FFMA.FTZ R151, R182, R56.reuse, -R65 ;  /* 0x00000038b6977223 */ /* 0x080fe20000010841 */
[-CC-:B------:R-:W-:Y:S01]  /*1d200*/  FFMA.FTZ R147, R198, R56.reuse, -R55.reuse ;  /* 0x00000038c6937223 */ /* 0x180fe20000010837 */
[--C-:B------:R-:W-:Y:S01]  /*1d210*/  FFMA.FTZ R196, R196, R56, -R55.reuse ;  /* 0x00000038c4c47223 */ /* 0x100fe20000010837 */
[----:B------:R-:W-:Y:S01]  /*1d220*/  MUFU.EX2 R51, R51 ;  /* 0x0000003300337308 */ /* 0x000fe20000000800 */
[----:B---3--:R-:W-:Y:S01]  /*1d230*/  F2FP.BF16.F32.PACK_AB R14, R47, R42 ;  /* 0x0000002a2f0e723e */ /* 0x008fe200000010ff */
[-C--:B------:R-:W-:Y:S01]  /*1d240*/  FFMA.FTZ R149, R194, R56.reuse, -R55 ;  /* 0x00000038c2957223 */ /* 0x080fe20000010837 */
[-CC-:B------:R-:W-:Y:S01]  /*1d250*/  FFMA.FTZ R180, R180, R56.reuse, -R65.reuse ;  /* 0x00000038b4b47223 */ /* 0x180fe20000010841 */
[-CC-:B------:R-:W-:Y:S01]  /*1d260*/  FFMA.FTZ R155, R192, R56.reuse, -R65.reuse ;  /* 0x00000038c09b7223 */ /* 0x180fe20000010841 */
[-C--:B------:R-:W-:Y:S01]  /*1d270*/  FFMA.FTZ R182, R186, R56.reuse, -R65 ;  /* 0x00000038bab67223 */ /* 0x080fe20000010841 */
[-C--:B------:R-:W-:Y:S01]  /*1d280*/  FFMA.FTZ R184, R184, R56.reuse, -R55 ;  /* 0x00000038b8b87223 */ /* 0x080fe20000010837 */
[----:B------:R-:W-:Y:S01]  /*1d290*/  FFMA.FTZ R161, R166, R56, -R65 ;  /* 0x00000038a6a17223 */ /* 0x000fe20000010841 */
[----:B------:R-:W-:Y:S01]  /*1d2a0*/  MUFU.EX2 R48, R48 ;  /* 0x0000003000307308 */ /* 0x000fe20000000800 */
        /* <DEDUP_REMOVED lines=8> */
[C---:B--2---:R-:W-:Y:S01]  /*1d330*/  HMMA.16816.F32.BF16 R128, R12.reuse, R4, R128 ;  /* 0x000000040c80723c */ /* 0x044fe20000041880 */
        /* <DEDUP_REMOVED lines=15> */
[----:B------:R-:W-:Y:S01]  /*1d430*/  MUFU.EX2 R53, R53 ;  /* 0x0000003500357308 */ /* 0x000fe20000000800 */
[-C--:B------:R-:W-:Y:S01]  /*1d440*/  FMUL.FTZ R100, R100, R0.reuse ;  /* 0x0000000064647220 */ /* 0x080fe20000410000 */
[C---:B------:R-:W-:Y:S01]  /*1d450*/  HMMA.16816.F32.BF16 R72, R12.reuse, R18, R72 ;  /* 0x000000120c48723c */ /* 0x040fe20000041848 */
[----:B------:R-:W2:Y:S01]  /*1d460*/  LDSM.16.MT88.4 R16, [R224+0x10000] ;  /* 0x01000000e010783b */ /* 0x000ea20000004200 */
[-C--:B------:R-:W-:Y:S01]  /*1d470*/  FMUL.FTZ R101, R101, R0.reuse ;  /* 0x0000000065657220 */ /* 0x080fe20000410000 */
[-C--:B------:R-:W-:Y:S01]  /*1d480*/  FMUL.FTZ R120, R120, R0.reuse ;  /* 0x0000000078787220 */ /* 0x080fe20000410000 */
[-C--:B------:R-:W-:Y:S01]  /*1d490*/  FMUL.FTZ R121, R121, R0.reuse ;  /* 0x0000000079797220 */ /* 0x080fe20000410000 */
[-C--:B------:R-:W-:Y:S01]  /*1d4a0*/  FMUL.FTZ R104, R104, R0.reuse ;  /* 0x0000000068687220 */ /* 0x080fe20000410000 */
[C---:B------:R-:W-:Y:S01]  /*1d4b0*/  HMMA.16816.F32.BF16 R76, R12.reuse, R8, R76 ;  /* 0x000000080c4c723c */ /* 0x040fe2000004184c */
[----:B------:R-:W-:Y:S01]  /*1d4c0*/  MUFU.EX2 R50, R50 ;  /* 0x0000003200327308 */ /* 0x000fe20000000800 */
[-C--:B------:R-:W-:Y:S01]  /*1d4d0*/  FMUL.FTZ R105, R105, R0.reuse ;  /* 0x0000000069697220 */ /* 0x080fe20000410000 */
[-C--:B------:R-:W-:Y:S01]  /*1d4e0*/  FMUL.FTZ R116, R116, R0.reuse ;  /* 0x0000000074747220 */ /* 0x080fe20000410000 */
[-C--:B------:R-:W-:Y:S01]  /*1d4f0*/  FMUL.FTZ R117, R117, R0.reuse ;  /* 0x0000000075757220 */ /* 0x080fe20000410000 */
[-C--:B------:R-:W-:Y:S01]  /*1d500*/  FMUL.FTZ R108, R108, R0.reuse ;  /* 0x000000006c6c7220 */ /* 0x080fe20000410000 */
[C---:B------:R-:W-:Y:S01]  /*1d510*/  HMMA.16816.F32.BF16 R80, R12.reuse, R10, R80 ;  /* 0x0000000a0c50723c */ /* 0x040fe20000041850 */
[----:B------:R-:W3:Y:S01]  /*1d520*/  LDSM.16.MT88.4 R8, [R222+0x10000] ;  /* 0x01000000de08783b */ /* 0x000ee20000004200 */
[-C--:B------:R-:W-:Y:S01]  /*1d530*/  FMUL.FTZ R109, R109, R0.reuse ;  /* 0x000000006d6d7220 */ /* 0x080fe20000410000 */
[----:B------:R-:W-:Y:S01]  /*1d540*/  MUFU.EX2 R59, R59 ;  /* 0x0000003b003b7308 */ /* 0x000fe20000000800 */
[-C--:B------:R-:W-:Y:S01]  /*1d550*/  FMUL.FTZ R112, R112, R0.reuse ;  /* 0x0000000070707220 */ /* 0x080fe20000410000 */
[----:B------:R-:W-:Y:S01]  /*1d560*/  FMUL.FTZ R113, R113, R0 ;  /* 0x0000000071717220 */ /* 0x000fe20000410000 */
[-CC-:B------:R-:W-:Y:S01]  /*1d570*/  FFMA.FTZ R157, R176, R56.reuse, -R55.reuse ;  /* 0x00000038b09d7223 */ /* 0x180fe20000010837 */
[-CC-:B------:R-:W-:Y:S01]  /*1d580*/  FFMA.FTZ R174, R174, R56.reuse, -R55.reuse ;  /* 0x00000038aeae7223 */ /* 0x180fe20000010837 */
[-C--:B------:R-:W-:Y:S01]  /*1d590*/  FFMA.FTZ R159, R172, R56.reuse, -R55 ;  /* 0x00000038ac9f7223 */ /* 0x080fe20000010837 */
[C---:B------:R-:W-:Y:S01]  /*1d5a0*/  HMMA.16816.F32.BF16 R108, R12.reuse, R28, R108 ;  /* 0x0000001c0c6c723c */ /* 0x040fe2000004186c */
[-CC-:B------:R-:W-:Y:S01]  /*1d5b0*/  FFMA.FTZ R166, R170, R56.reuse, -R65.reuse ;  /* 0x00000038aaa67223 */ /* 0x180fe20000010841 */
[----:B------:R-:W4:Y:S01]  /*1d5c0*/  MUFU.EX2 R54, R54 ;  /* 0x0000003600367308 */ /* 0x000f220000000800 */
[-CC-:B------:R-:W-:Y:S01]  /*1d5d0*/  FFMA.FTZ R163, R168, R56.reuse, -R65.reuse ;  /* 0x00000038a8a37223 */ /* 0x180fe20000010841 */
[-C--:B------:R-:W-:Y:S01]  /*1d5e0*/  FFMA.FTZ R164, R164, R56.reuse, -R65 ;  /* 0x00000038a4a47223 */ /* 0x080fe20000010841 */
[-CC-:B------:R-:W-:Y:S01]  /*1d5f0*/  FFMA.FTZ R162, R162, R56.reuse, -R55.reuse ;  /* 0x00000038a2a27223 */ /* 0x180fe20000010837 */
[-CC-:B------:R-:W-:Y:S01]  /*1d600*/  FFMA.FTZ R160, R160, R56.reuse, -R55.reuse ;  /* 0x00000038a0a07223 */ /* 0x180fe20000010837 */
[-CC-:B------:R-:W-:Y:S01]  /*1d610*/  FFMA.FTZ R165, R158, R56.reuse, -R55.reuse ;  /* 0x000000389ea57223 */ /* 0x180fe20000010837 */
[C---:B-1----:R-:W-:Y:S01]  /*1d620*/  HMMA.16816.F32.BF16 R84, R12.reuse, R4, R84 ;  /* 0x000000040c54723c */ /* 0x042fe20000041854 */
[-C--:B------:R-:W-:Y:S01]  /*1d630*/  FFMA.FTZ R148, R148, R56.reuse, -R55 ;  /* 0x0000003894947223 */ /* 0x080fe20000010837 */
[----:B------:R-:W-:Y:S01]  /*1d640*/  MUFU.EX2 R58, R58 ;  /* 0x0000003a003a7308 */ /* 0x000fe20000000800 */
[-CC-:B------:R-:W-:Y:S01]  /*1d650*/  FFMA.FTZ R156, R156, R56.reuse, -R65.reuse ;  /* 0x000000389c9c7223 */ /* 0x180fe20000010841 */
[-CC-:B------:R-:W-:Y:S01]  /*1d660*/  FFMA.FTZ R167, R154, R56.reuse, -R65.reuse ;  /* 0x000000389aa77223 */ /* 0x180fe20000010841 */
[-CC-:B------:R-:W-:Y:S01]  /*1d670*/  FFMA.FTZ R146, R146, R56.reuse, -R65.reuse ;  /* 0x0000003892927223 */ /* 0x180fe20000010841 */
[C---:B------:R-:W-:Y:S01]  /*1d680*/  HMMA.16816.F32.BF16 R88, R12.reuse, R6, R88 ;  /* 0x000000060c58723c */ /* 0x040fe20000041858 */
[----:B------:R-:W1:Y:S01]  /*1d690*/  LDSM.16.MT88.4 R4, [R221+0x10000] ;  /* 0x01000000dd04783b */ /* 0x000e620000004200 */
[-C--:B------:R-:W-:Y:S01]  /*1d6a0*/  FFMA.FTZ R169, R144, R56.reuse, -R65 ;  /* 0x0000003890a97223 */ /* 0x080fe20000010841 */
[----:B------:R-:W-:Y:S01]  /*1d6b0*/  FFMA.FTZ R171, R142, R56, -R55 ;  /* 0x000000388eab7223 */ /* 0x000fe20000010837 */
[----:B------:R-:W5:Y:S01]  /*1d6c0*/  MUFU.EX2 R57, R57 ;  /* 0x0000003900397308 */ /* 0x000f620000000800 */
[----:B------:R-:W-:Y:S01]  /*1d6d0*/  FFMA.FTZ R2, R248, R2, R49 ;  /* 0x00000002f8027223 */ /* 0x000fe20000010031 */
[C---:B--2---:R-:W-:Y:S01]  /*1d6e0*/  HMMA.16816.F32.BF16 R92, R12.reuse, R16, R92 ;  /* 0x000000100c5c723c */ /* 0x044fe2000004185c */
[----:B------:R-:W-:Y:S01]  /*1d6f0*/  FFMA.FTZ R0, R249, R0, R44 ;  /* 0x00000000f9007223 */ /* 0x000fe2000001002c */
[-CC-:B------:R-:W-:Y:S01]  /*1d700*/  FFMA.FTZ R140, R140, R56.reuse, -R55.reuse ;  /* 0x000000388c8c7223 */ /* 0x180fe20000010837 */
[----:B------:R-:W-:Y:S01]  /*1d710*/  FADD.FTZ R41, R41, R2 ;  /* 0x0000000229297221 */ /* 0x000fe20000010000 */
[-C--:B------:R-:W-:Y:S01]  /*1d720*/  FFMA.FTZ R173, R134, R56.reuse, -R55 ;  /* 0x0000003886ad7223 */ /* 0x080fe20000010837 */
[----:B------:R-:W-:Y:S01]  /*1d730*/  FADD.FTZ R43, R43, R0 ;  /* 0x000000002b2b7221 */ /* 0x000fe20000010000 */
[C---:B------:R-:W-:Y:S01]  /*1d740*/  HMMA.16816.F32.BF16 R96, R12.reuse, R18, R96 ;  /* 0x000000120c60723c */ /* 0x040fe20000041860 */
[----:B------:R-:W2:Y:S01]  /*1d750*/  LDSM.16.MT88.4 R16, [R224+0xc800] ;  /* 0x00c80000e010783b */ /* 0x000ea20000004200 */
[----:B------:R-:W-:Y:S01]  /*1d760*/  MUFU.EX2 R64, R64 ;  /* 0x0000004000407308 */ /* 0x000fe20000000800 */
[----:B------:R-:W-:Y:S01]  /*1d770*/  FADD.FTZ R40, R40, R41 ;  /* 0x0000002928287221 */ /* 0x000fe20000010000 */
[----:B------:R-:W-:Y:S01]  /*1d780*/  FADD.FTZ R42, R42, R43 ;  /* 0x0000002b2a2a7221 */ /* 0x000fe20000010000 */
[-C--:B------:R-:W-:Y:S01]  /*1d790*/  FFMA.FTZ R132, R132, R56.reuse, -R55 ;  /* 0x0000003884847223 */ /* 0x080fe20000010837 */
[C---:B---3--:R-:W-:Y:S01]  /*1d7a0*/  HMMA.16816.F32.BF16 R100, R12.reuse, R8, R100 ;  /* 0x000000080c64723c */ /* 0x048fe20000041864 */
[----:B------:R-:W-:Y:S01]  /*1d7b0*/  FADD.FTZ R40, R3, R40 ;  /* 0x0000002803287221 */ /* 0x000fe20000010000 */
[----:B------:R-:W-:Y:S01]  /*1d7c0*/  FADD.FTZ R42, R47, R42 ;  /* 0x0000002a2f2a7221 */ /* 0x000fe20000010000 */
[-C--:B------:R-:W-:Y:S01]  /*1d7d0*/  FFMA.FTZ R62, R62, R56.reuse, -R65 ;  /* 0x000000383e3e7223 */ /* 0x080fe20000010841 */
[----:B------:R-:W-:Y:S01]  /*1d7e0*/  MUFU.EX2 R67, R67 ;  /* 0x0000004300437308 */ /* 0x000fe20000000800 */
[----:B------:R-:W-:Y:S01]  /*1d7f0*/  FFMA.FTZ R52, R52, R56, -R55 ;  /* 0x0000003834347223 */ /* 0x000fe20000010837 */
[----:B------:R-:W-:Y:S01]  /*1d800*/  HMMA.16816.F32.BF16 R120, R12, R10, R120 ;  /* 0x0000000a0c78723c */ /* 0x000fe20000041878 */
[----:B------:R-:W3:Y:S01]  /*1d810*/  LDSM.16.MT88.4 R8, [R221+0xc800] ;  /* 0x00c80000dd08783b */ /* 0x000ee20000004200 */
[----:B------:R-:W-:-:S04]  /*1d820*/  MOV R2, R46 ;  /* 0x0000002e00027202 */ /* 0x000fc80000000f00 */
[----:B------:R-:W-:Y:S08]  /*1d830*/  MUFU.EX2 R66, R66 ;  /* 0x0000004200427308 */ /* 0x000ff00000000800 */
[----:B------:R-:W-:Y:S01]  /*1d840*/  MUFU.EX2 R133, R133 ;  /* 0x0000008500857308 */ /* 0x000fe20000000800 */
[C---:B-1----:R-:W-:Y:S07]  /*1d850*/  HMMA.16816.F32.BF16 R104, R12.reuse, R4, R104 ;  /* 0x000000040c68723c */ /* 0x042fee0000041868 */
[----:B------:R-:W1:Y:S01]  /*1d860*/  MUFU.EX2 R136, R136 ;  /* 0x0000008800887308 */ /* 0x000e620000000800 */
[----:B------:R-:W-:Y:S01]  /*1d870*/  HMMA.16816.F32.BF16 R116, R12, R6, R116 ;  /* 0x000000060c74723c */ /* 0x000fe20000041874 */
[----:B----4-:R-:W-:Y:S01]  /*1d880*/  F2FP.BF16.F32.PACK_AB R4, R54, R59 ;  /* 0x0000003b3604723e */ /* 0x010fe200000010ff */
[----:B------:R-:W-:Y:S01]  /*1d890*/  FADD.FTZ R59, R59, R42 ;  /* 0x0000002a3b3b7221 */ /* 0x000fe20000010000 */
[----:B------:R-:W-:Y:S01]  /*1d8a0*/  F2FP.BF16.F32.PACK_AB R5, R48, R51 ;  /* 0x000000333005723e */ /* 0x000fe200000010ff */
[----:B------:R-:W-:-:S02]  /*1d8b0*/  FADD.FTZ R51, R51, R40 ;  /* 0x0000002833337221 */ /* 0x000fc40000010000 */
[----:B------:R-:W-:Y:S01]  /*1d8c0*/  HMMA.16816.F32.BF16 R12, R12, R30, R112 ;  /* 0x0000001e0c0c723c */ /* 0x000fe20000041870 */
[----:B-----5:R-:W-:Y:S01]  /*1d8d0*/  F2FP.BF16.F32.PACK_AB R6, R57, R58 ;  /* 0x0000003a3906723e */ /* 0x020fe200000010ff */
[----:B------:R-:W-:Y:S01]  /*1d8e0*/  LDSM.16.MT88.4 R28, [R222+0x10800] ;  /* 0x01080000de1c783b */ /* 0x000fe20000004200 */
[----:B------:R-:W-:Y:S01]  /*1d8f0*/  F2FP.BF16.F32.PACK_AB R7, R50, R53 ;  /* 0x000000353207723e */ /* 0x000fe200000010ff */
[----:B------:R-:W-:Y:S01]  /*1d900*/  MUFU.EX2 R135, R135 ;  /* 0x0000008700877308 */ /* 0x000fe20000000800 */
[----:B------:R-:W-:Y:S01]  /*1d910*/  FADD.FTZ R48, R48, R51 ;  /* 0x0000003330307221 */ /* 0x000fe20000010000 */
[----:B------:R-:W-:-:S03]  /*1d920*/  FADD.FTZ R59, R54, R59 ;  /* 0x0000003b363b7221 */ /* 0x000fc60000010000 */
[----:B------:R-:W-:Y:S01]  /*1d930*/  FADD.FTZ R53, R53, R48 ;  /* 0x0000003035357221 */ /* 0x000fe20000010000 */
[C---:B--2---:R-:W-:Y:S01]  /*1d940*/  HMMA.16816.F32.BF16 R128, R4.reuse, R16, R128 ;  /* 0x000000100480723c */ /* 0x044fe20000041880 */
[----:B------:R-:W-:Y:S01]  /*1d950*/  FADD.FTZ R0, R58, R59 ;  /* 0x0000003b3a007221 */ /* 0x000fe20000010000 */
[----:B------:R-:W2:Y:S01]  /*1d960*/  MUFU.EX2 R138, R138 ;  /* 0x0000008a008a7308 */ /* 0x000ea20000000800 */
[----:B------:R-:W-:Y:S02]  /*1d970*/  FADD.FTZ R53, R50, R53 ;  /* 0x0000003532357221 */ /* 0x000fe40000010000 */
[----:B------:R-:W-:Y:S01]  /*1d980*/  FADD.FTZ R0, R57, R0 ;  /* 0x0000000039007221 */ /* 0x000fe20000010000 */
[C---:B------:R-:W-:Y:S01]  /*1d990*/  HMMA.16816.F32.BF16 R124, R4.reuse, R18, R124 ;  /* 0x00000012047c723c */ /* 0x040fe2000004187c */
[----:B------:R-:W4:Y:S03]  /*1d9a0*/  LDSM.16.MT88.4 R16, [R224+0x10800] ;  /* 0x01080000e010783b */ /* 0x000f260000004200 */
[----:B------:R-:W5:Y:S02]  /*1d9b0*/  MUFU.EX2 R137, R137 ;  /* 0x0000008900897308 */ /* 0x000f640000000800 */
[C---:B---3--:R-:W-:Y:S06]  /*1d9c0*/  HMMA.16816.F32.BF16 R76, R4.reuse, R8, R76 ;  /* 0x00000008044c723c */ /* 0x048fec000004184c */
[C---:B------:R-:W-:Y:S01]  /*1d9d0*/  HMMA.16816.F32.BF16 R80, R4.reuse, R10, R80 ;  /* 0x0000000a0450723c */ /* 0x040fe20000041850 */
[----:B------:R-:W3:Y:S01]  /*1d9e0*/  LDSM.16.MT88.4 R8, [R221+0x10800] ;  /* 0x01080000dd08783b */ /* 0x000ee20000004200 */
[----:B------:R-:W-:Y:S04]  /*1d9f0*/  MUFU.EX2 R139, R139 ;  /* 0x0000008b008b7308 */ /* 0x000fe80000000800 */
[C---:B------:R-:W-:Y:S04]  /*1da00*/  HMMA.16816.F32.BF16 R68, R4.reuse, R24, R68 ;  /* 0x000000180444723c */ /* 0x040fe80000041844 */
[----:B------:R-:W-:Y:S02]  /*1da10*/  MUFU.EX2 R150, R150 ;  /* 0x0000009600967308 */ /* 0x000fe40000000800 */
[C---:B------:R-:W-:Y:S01]  /*1da20*/  HMMA.16816.F32.BF16 R72, R4.reuse, R26, R72 ;  /* 0x0000001a0448723c */ /* 0x040fe20000041848 */
[----:B------:R-:W5:Y:S05]  /*1da30*/  LDSM.16.MT88.4 R24, [R222+0xd000] ;  /* 0x00d00000de18783b */ /* 0x000f6a0000004200 */
[C---:B------:R-:W-:Y:S01]  /*1da40*/  HMMA.16816.F32.BF16 R84, R4.reuse, R20, R84 ;  /* 0x000000140454723c */ /* 0x040fe20000041854 */
[----:B------:R-:W-:Y:S05]  /*1da50*/  MUFU.EX2 R141, R141 ;  /* 0x0000008d008d7308 */ /* 0x000fea0000000800 */
[C---:B------:R-:W-:Y:S01]  /*1da60*/  HMMA.16816.F32.BF16 R88, R4.reuse, R22, R88 ;  /* 0x000000160458723c */ /* 0x040fe20000041858 */
[----:B------:R-:W5:Y:S02]  /*1da70*/  LDSM.16.MT88.4 R20, [R221+0xd000] ;  /* 0x00d00000dd14783b */ /* 0x000f640000004200 */
[----:B------:R-:W-:Y:S03]  /*1da80*/  MUFU.EX2 R143, R143 ;  /* 0x0000008f008f7308 */ /* 0x000fe60000000800 */
[C---:B----4-:R-:W-:Y:S05]  /*1da90*/  HMMA.16816.F32.BF16 R92, R4.reuse, R16, R92 ;  /* 0x00000010045c723c */ /* 0x050fea000004185c */
[----:B------:R-:W4:Y:S01]  /*1daa0*/  MUFU.EX2 R178, R178 ;  /* 0x000000b200b27308 */ /* 0x000f220000000800 */
[C---:B------:R-:W-:Y:S01]  /*1dab0*/  HMMA.16816.F32.BF16 R96, R4.reuse, R18, R96 ;  /* 0x000000120460723c */ /* 0x040fe20000041860 */
[----:B------:R-:W4:Y:S05]  /*1dac0*/  LDSM.16.MT88.4 R16, [R220+0xd000] ;  /* 0x00d00000dc10783b */ /* 0x000f2a0000004200 */
[C---:B------:R-:W-:Y:S01]  /*1dad0*/  HMMA.16816.F32.BF16 R100, R4.reuse, R28, R100 ;  /* 0x0000001c0464723c */ /* 0x040fe20000041864 */
[----:B------:R-:W-:Y:S05]  /*1dae0*/  MUFU.EX2 R145, R145 ;  /* 0x0000009100917308 */ /* 0x000fea0000000800 */
[C---:B------:R-:W-:Y:S01]  /*1daf0*/  HMMA.16816.F32.BF16 R120, R4.reuse, R30, R120 ;  /* 0x0000001e0478723c */ /* 0x040fe20000041878 */
[----:B------:R-:W4:Y:S02]  /*1db00*/  LDSM.16.MT88.4 R28, [R224+0x11000] ;  /* 0x01100000e01c783b */ /* 0x000f240000004200 */
[----:B------:R-:W4:Y:S03]  /*1db10*/  MUFU.EX2 R188, R188 ;  /* 0x000000bc00bc7308 */ /* 0x000f260000000800 */
[C---:B---3--:R-:W-:Y:S05]  /*1db20*/  HMMA.16816.F32.BF16 R104, R4.reuse, R8, R104 ;  /* 0x000000080468723c */ /* 0x048fea0000041868 */
[----:B------:R-:W3:Y:S01]  /*1db30*/  MUFU.EX2 R190, R190 ;  /* 0x000000be00be7308 */ /* 0x000ee20000000800 */
[----:B------:R-:W-:Y:S01]  /*1db40*/  HMMA.16816.F32.BF16 R116, R4, R10, R116 ;  /* 0x0000000a0474723c */ /* 0x000fe20000041874 */
[----:B-1----:R-:W-:Y:S01]  /*1db50*/  F2FP.BF16.F32.PACK_AB R8, R136, R133 ;  /* 0x000000858808723e */ /* 0x002fe200000010ff */
[----:B------:R-:W-:Y:S01]  /*1db60*/  FADD.FTZ R133, R133, R0 ;  /* 0x0000000085857221 */ /* 0x000fe20000010000 */
[----:B------:R-:W-:Y:S01]  /*1db70*/  F2FP.BF16.F32.PACK_AB R9, R67, R64 ;  /* 0x000000404309723e */ /* 0x000fe200000010ff */
[----:B------:R-:W-:-:S02]  /*1db80*/  FADD.FTZ R64, R64, R53 ;  /* 0x0000003540407221 */ /* 0x000fc40000010000 */
[C---:B------:R-:W-:Y:S01]  /*1db90*/  HMMA.16816.F32.BF16 R108, R4.reuse, R36, R108 ;  /* 0x00000024046c723c */ /* 0x040fe2000004186c */
[----:B--2---:R-:W-:Y:S01]  /*1dba0*/  F2FP.BF16.F32.PACK_AB R10, R138, R135 ;  /* 0x000000878a0a723e */ /* 0x004fe200000010ff */
[----:B------:R-:W-:Y:S01]  /*1dbb0*/  MUFU.EX2 R147, R147 ;  /* 0x0000009300937308 */ /* 0x000fe20000000800 */
[----:B-----5:R-:W-:Y:S01]  /*1dbc0*/  F2FP.BF16.F32.PACK_AB R11, R137, R66 ;  /* 0x00000042890b723e */ /* 0x020fe200000010ff */
        /* <DEDUP_REMOVED lines=8> */
[----:B------:R-:W-:Y:S01]  /*1dc50*/  HMMA.16816.F32.BF16 R68, R8, R24, R68 ;  /* 0x000000180844723c */ /* 0x000fe20000041844 */
[----:B------:R-:W-:Y:S01]  /*1dc60*/  FADD.FTZ R0, R137, R0 ;  /* 0x0000000089007221 */ /* 0x000fe20000010000 */
[----:B------:R-:W-:-:S04]  /*1dc70*/  FADD.FTZ R138, R138, R135 ;  /* 0x000000878a8a7221 */ /* 0x000fc80000010000 */
[C---:B------:R-:W-:Y:S01]  /*1dc80*/  HMMA.16816.F32.BF16 R72, R8.reuse, R26, R72 ;  /* 0x0000001a0848723c */ /* 0x040fe20000041848 */
[----:B------:R-:W1:Y:S01]  /*1dc90*/  LDSM.16.MT88.4 R24, [R222+0x11000] ;  /* 0x01100000de18783b */ /* 0x000e620000004200 */
[----:B------:R-:W-:Y:S04]  /*1dca0*/  MUFU.EX2 R149, R149 ;  /* 0x0000009500957308 */ /* 0x000fe80000000800 */
[C---:B------:R-:W-:Y:S04]  /*1dcb0*/  HMMA.16816.F32.BF16 R76, R8.reuse, R20, R76 ;  /* 0x00000014084c723c */ /* 0x040fe8000004184c */
[----:B------:R-:W-:Y:S02]  /*1dcc0*/  MUFU.EX2 R151, R151 ;  /* 0x0000009700977308 */ /* 0x000fe40000000800 */
[C---:B------:R-:W-:Y:S01]  /*1dcd0*/  HMMA.16816.F32.BF16 R80, R8.reuse, R22, R80 ;  /* 0x000000160850723c */ /* 0x040fe20000041850 */
[----:B------:R-:W2:Y:S05]  /*1dce0*/  LDSM.16.MT88.4 R20, [R221+0x11000] ;  /* 0x01100000dd14783b */ /* 0x000eaa0000004200 */
[C---:B----4-:R-:W-:Y:S01]  /*1dcf0*/  HMMA.16816.F32.BF16 R84, R8.reuse, R16, R84 ;  /* 0x000000100854723c */ /* 0x050fe20000041854 */
[----:B------:R-:W4:Y:S05]  /*1dd00*/  MUFU.EX2 R180, R180 ;  /* 0x000000b400b47308 */ /* 0x000f2a0000000800 */
[C---:B------:R-:W-:Y:S01]  /*1dd10*/  HMMA.16816.F32.BF16 R88, R8.reuse, R18, R88 ;  /* 0x000000120858723c */ /* 0x040fe20000041858 */
[----:B------:R-:W-:Y:S02]  /*1dd20*/  LDSM.16.MT88.4 R16, [R224+0x11800] ;  /* 0x01180000e010783b */ /* 0x000fe40000004200 */
[----:B------:R-:W-:Y:S03]  /*1dd30*/  MUFU.EX2 R155, R155 ;  /* 0x0000009b009b7308 */ /* 0x000fe60000000800 */
[C---:B------:R-:W-:Y:S05]  /*1dd40*/  HMMA.16816.F32.BF16 R92, R8.reuse, R28, R92 ;  /* 0x0000001c085c723c */ /* 0x040fea000004185c */
[----:B------:R-:W5:Y:S01]  /*1dd50*/  MUFU.EX2 R182, R182 ;  /* 0x000000b600b67308 */ /* 0x000f620000000800 */
[C---:B------:R-:W-:Y:S01]  /*1dd60*/  HMMA.16816.F32.BF16 R96, R8.reuse, R30, R96 ;  /* 0x0000001e0860723c */ /* 0x040fe20000041860 */
[----:B------:R-:W4:Y:S05]  /*1dd70*/  LDSM.16.MT88.4 R28, [R222+0xd800] ;  /* 0x00d80000de1c783b */ /* 0x000f2a0000004200 */
[C---:B------:R-:W-:Y:S01]  /*1dd80*/  HMMA.16816.F32.BF16 R128, R8.reuse, R32, R128 ;  /* 0x000000200880723c */ /* 0x040fe20000041880 */
[----:B------:R-:W5:Y:S05]  /*1dd90*/  MUFU.EX2 R184, R184 ;  /* 0x000000b800b87308 */ /* 0x000f6a0000000800 */
[C---:B------:R-:W-:Y:S01]  /*1dda0*/  HMMA.16816.F32.BF16 R124, R8.reuse, R34, R124 ;  /* 0x00000022087c723c */ /* 0x040fe2000004187c */
[----:B------:R-:W5:Y:S02]  /*1ddb0*/  LDSM.16.MT88.4 R32, [R224+0xd800] ;  /* 0x00d80000e020783b */ /* 0x000f640000004200 */
[----:B------:R-:W-:Y:S03]  /*1ddc0*/  MUFU.EX2 R157, R157 ;  /* 0x0000009d009d7308 */ /* 0x000fe60000000800 */
[C---:B-1----:R-:W-:Y:S05]  /*1ddd0*/  HMMA.16816.F32.BF16 R100, R8.reuse, R24, R100 ;  /* 0x000000180864723c */ /* 0x042fea0000041864 */
[----:B------:R-:W-:Y:S01]  /*1dde0*/  MUFU.EX2 R174, R174 ;  /* 0x000000ae00ae7308 */ /* 0x000fe20000000800 */
        /* <DEDUP_REMOVED lines=9> */
[----:B------:R-:W-:Y:S01]  /*1de80*/  HMMA.16816.F32.BF16 R4, R8, R14, R4 ;  /* 0x0000000e0804723c */ /* 0x000fe20000041804 */
[----:B------:R-:W-:Y:S01]  /*1de90*/  F2FP.BF16.F32.PACK_AB R12, R178, R143 ;  /* 0x0000008fb20c723e */ /* 0x000fe200000010ff */
[----:B------:R-:W2:Y:S01]  /*1dea0*/  LDSM.16.MT88.4 R8, [R221+0x11800] ;  /* 0x01180000dd08783b */ /* 0x000ea20000004200 */
[----:B------:R-:W-:Y:S01]  /*1deb0*/  F2FP.BF16.F32.PACK_AB R13, R150, R139 ;  /* 0x0000008b960d723e */ /* 0x000fe200000010ff */
[----:B------:R-:W-:Y:S01]  /*1dec0*/  FADD.FTZ R139, R139, R0 ;  /* 0x000000008b8b7221 */ /* 0x000fe20000010000 */
[----:B------:R-:W-:Y:S01]  /*1ded0*/  FADD.FTZ R143, R143, R138 ;  /* 0x0000008a8f8f7221 */ /* 0x000fe20000010000 */
[----:B------:R-:W-:Y:S01]  /*1dee0*/  MOV R0, R45 ;  /* 0x0000002d00007202 */ /* 0x000fe20000000f00 */
[----:B------:R-:W-:Y:S01]  /*1def0*/  MUFU.EX2 R163, R163 ;  /* 0x000000a300a37308 */ /* 0x000fe20000000800 */
[----:B------:R-:W-:Y:S01]  /*1df00*/  F2FP.BF16.F32.PACK_AB R14, R188, R145 ;  /* 0x00000091bc0e723e */ /* 0x000fe200000010ff */
[----:B------:R-:W-:Y:S01]  /*1df10*/  FADD.FTZ R150, R150, R139 ;  /* 0x0000008b96967221 */ /* 0x000fe20000010000 */
[----:B---3--:R-:W-:Y:S01]  /*1df20*/  F2FP.BF16.F32.PACK_AB R15, R190, R141 ;  /* 0x0000008dbe0f723e */ /* 0x008fe200000010ff */
[----:B------:R-:W-:-:S02]  /*1df30*/  FADD.FTZ R178, R178, R143 ;  /* 0x0000008fb2b27221 */ /* 0x000fc40000010000 */
[----:B------:R-:W-:Y:S02]  /*1df40*/  FADD.FTZ R141, R141, R150 ;  /* 0x000000968d8d7221 */ /* 0x000fe40000010000 */
[----:B------:R-:W-:Y:S01]  /*1df50*/  MUFU.EX2 R164, R164 ;  /* 0x000000a400a47308 */ /* 0x000fe20000000800 */
[----:B------:R-:W-:Y:S01]  /*1df60*/  FADD.FTZ R145, R145, R178 ;  /* 0x000000b291917221 */ /* 0x000fe20000010000 */
[----:B----4-:R-:W-:Y:S01]  /*1df70*/  HMMA.16816.F32.BF16 R68, R12, R28, R68 ;  /* 0x0000001c0c44723c */ /* 0x010fe20000041844 */
[----:B------:R-:W-:Y:S02]  /*1df80*/  FADD.FTZ R190, R190, R141 ;  /* 0x0000008dbebe7221 */ /* 0x000fe40000010000 */
[----:B------:R-:W-:-:S03]  /*1df90*/  FADD.FTZ R188, R188, R145 ;  /* 0x00000091bcbc7221 */ /* 0x000fc60000010000 */
[C---:B------:R-:W-:Y:S01]  /*1dfa0*/  HMMA.16816.F32.BF16 R72, R12.reuse, R30, R72 ;  /* 0x0000001e0c48723c */ /* 0x040fe20000041848 */
[----:B------:R-:W3:Y:S01]  /*1dfb0*/  LDSM.16.MT88.4 R28, [R222+0x11800] ;  /* 0x01180000de1c783b */ /* 0x000ee20000004200 */
[----:B------:R-:W-:Y:S04]  /*1dfc0*/  MUFU.EX2 R162, R162 ;  /* 0x000000a200a27308 */ /* 0x000fe80000000800 */
[C---:B------:R-:W-:Y:S04]  /*1dfd0*/  HMMA.16816.F32.BF16 R92, R12.reuse, R16, R92 ;  /* 0x000000100c5c723c */ /* 0x040fe8000004185c */
[----:B------:R-:W-:Y:S02]  /*1dfe0*/  MUFU.EX2 R160, R160 ;  /* 0x000000a000a07308 */ /* 0x000fe40000000800 */
[C---:B------:R-:W-:Y:S01]  /*1dff0*/  HMMA.16816.F32.BF16 R96, R12.reuse, R18, R96 ;  /* 0x000000120c60723c */ /* 0x040fe20000041860 */
[----:B------:R-:W4:Y:S05]  /*1e000*/  LDSM.16.MT88.4 R16, [R222+0xe000] ;  /* 0x00e00000de10783b */ /* 0x000f2a0000004200 */
[C---:B-----5:R-:W-:Y:S01]  /*1e010*/  HMMA.16816.F32.BF16 R128, R12.reuse, R32, R128 ;  /* 0x000000200c80723c */ /* 0x060fe20000041880 */
[----:B------:R-:W-:Y:S05]  /*1e020*/  MUFU.EX2 R165, R165 ;  /* 0x000000a500a57308 */ /* 0x000fea0000000800 */
        /* <DEDUP_REMOVED lines=10> */
[----:B------:R-:W-:Y:S01]  /*1e0d0*/  F2FP.BF16.F32.PACK_AB R8, R180, R151 ;  /* 0x00000097b408723e */ /* 0x000fe200000010ff */
[----:B------:R-:W-:Y:S01]  /*1e0e0*/  FADD.FTZ R151, R151, R188 ;  /* 0x000000bc97977221 */ /* 0x000fe20000010000 */
[----:B------:R-:W-:Y:S01]  /*1e0f0*/  F2FP.BF16.F32.PACK_AB R9, R196, R147 ;  /* 0x00000093c409723e */ /* 0x000fe200000010ff */
[----:B------:R-:W-:Y:S01]  /*1e100*/  MUFU.EX2 R146, R146 ;  /* 0x0000009200927308 */ /* 0x000fe20000000800 */
[----:B------:R-:W-:Y:S01]  /*1e110*/  FADD.FTZ R147, R147, R190 ;  /* 0x000000be93937221 */ /* 0x000fe20000010000 */
[----:B------:R-:W-:Y:S01]  /*1e120*/  HMMA.16816.F32.BF16 R84, R12, R20, R84 ;  /* 0x000000140c54723c */ /* 0x000fe20000041854 */
[----:B------:R-:W-:Y:S01]  /*1e130*/  F2FP.BF16.F32.PACK_AB R10, R182, R155 ;  /* 0x0000009bb60a723e */ /* 0x000fe200000010ff */
[----:B------:R-:W-:Y:S01]  /*1e140*/  FADD.FTZ R180, R180, R151 ;  /* 0x00000097b4b47221 */ /* 0x000fe20000010000 */
[----:B------:R-:W-:Y:S01]  /*1e150*/  F2FP.BF16.F32.PACK_AB R11, R184, R149 ;  /* 0x00000095b80b723e */ /* 0x000fe200000010ff */
[----:B------:R-:W-:-:S02]  /*1e160*/  FADD.FTZ R196, R196, R147 ;  /* 0x00000093c4c47221 */ /* 0x000fc40000010000 */
[C---:B------:R-:W-:Y:S01]  /*1e170*/  HMMA.16816.F32.BF16 R88, R12.reuse, R22, R88 ;  /* 0x000000160c58723c */ /* 0x040fe20000041858 */
[----:B------:R-:W-:Y:S01]  /*1e180*/  LDSM.16.MT88.4 R20, [R220+0xe000] ;  /* 0x00e00000dc14783b */ /* 0x000fe20000004200 */
[----:B------:R-:W-:Y:S01]  /*1e190*/  MUFU.EX2 R169, R169 ;  /* 0x000000a900a97308 */ /* 0x000fe20000000800 */
[----:B------:R-:W-:Y:S01]  /*1e1a0*/  FADD.FTZ R149, R149, R196 ;  /* 0x000000c495957221 */ /* 0x000fe20000010000 */
[----:B------:R-:W-:Y:S02]  /*1e1b0*/  FADD.FTZ R155, R155, R180 ;  /* 0x000000b49b9b7221 */ /* 0x000fe40000010000 */
[C---:B---3--:R-:W-:Y:S01]  /*1e1c0*/  HMMA.16816.F32.BF16 R100, R12.reuse, R28, R100 ;  /* 0x0000001c0c64723c */ /* 0x048fe20000041864 */
[----:B------:R-:W-:Y:S01]  /*1e1d0*/  FADD.FTZ R184, R184, R149 ;  /* 0x00000095b8b87221 */ /* 0x000fe20000010000 */
[----:B------:R-:W-:Y:S02]  /*1e1e0*/  FADD.FTZ R182, R182, R155 ;  /* 0x0000009bb6b67221 */ /* 0x000fe40000010000 */
[----:B------:R-:W-:Y:S02]  /*1e1f0*/  MUFU.EX2 R171, R171 ;  /* 0x000000ab00ab7308 */ /* 0x000fe40000000800 */
[----:B------:R-:W-:Y:S01]  /*1e200*/  HMMA.16816.F32.BF16 R120, R12, R30, R120 ;  /* 0x0000001e0c78723c */ /* 0x000fe20000041878 */
[----:B------:R-:W2:Y:S05]  /*1e210*/  LDSM.16.MT88.4 R28, [R221+0xe000] ;  /* 0x00e00000dd1c783b */ /* 0x000eaa0000004200 */
[C---:B----4-:R-:W-:Y:S01]  /*1e220*/  HMMA.16816.F32.BF16 R68, R8.reuse, R16, R68 ;  /* 0x000000100844723c */ /* 0x050fe20000041844 */
[----:B------:R-:W-:Y:S05]  /*1e230*/  MUFU.EX2 R140, R140 ;  /* 0x0000008c008c7308 */ /* 0x000fea0000000800 */
[----:B------:R-:W-:Y:S01]  /*1e240*/  HMMA.16816.F32.BF16 R72, R8, R18, R72 ;  /* 0x000000120848723c */ /* 0x000fe20000041848 */
[----:B------:R-:W3:Y:S02]  /*1e250*/  LDSM.16.MT88.4 R16, [R221+0x12000] ;  /* 0x01200000dd10783b */ /* 0x000ee40000004200 */
[----:B------:R-:W4:Y:S03]  /*1e260*/  MUFU.EX2 R173, R173 ;  /* 0x000000ad00ad7308 */ /* 0x000f260000000800 */
[C---:B-----5:R-:W-:Y:S05]  /*1e270*/  HMMA.16816.F32.BF16 R108, R12.reuse, R32, R108 ;  /* 0x000000200c6c723c */ /* 0x060fea000004186c */
[----:B------:R-:W-:Y:S01]  /*1e280*/  MUFU.EX2 R132, R132 ;  /* 0x0000008400847308 */ /* 0x000fe20000000800 */
[----:B------:R-:W-:Y:S01]  /*1e290*/  HMMA.16816.F32.BF16 R4, R12, R34, R4 ;  /* 0x000000220c04723c */ /* 0x000fe20000041804 */
[----:B------:R-:W5:Y:S04]  /*1e2a0*/  LDSM.16.MT88.4 R32, [R224+0x12000] ;  /* 0x01200000e020783b */ /* 0x000f680000004200 */
[----:B------:R-:W-:Y:S01]  /*1e2b0*/  LDSM.16.MT88.4 R12, [R220+0x12000] ;  /* 0x01200000dc0c783b */ /* 0x000fe20000004200 */
[----:B-1----:R-:W-:Y:S01]  /*1e2c0*/  HMMA.16816.F32.BF16 R128, R8, R24, R128 ;  /* 0x000000180880723c */ /* 0x002fe20000041880 */
[----:B------:R-:W-:Y:S01]  /*1e2d0*/  MUFU.EX2 R62, R62 ;  /* 0x0000003e003e7308 */ /* 0x000fe20000000800 */
[----:B----4-:R-:W-:-:S04]  /*1e2e0*/  F2FP.BF16.F32.PACK_AB R113, R173, R140 ;  /* 0x0000008cad71723e */ /* 0x010fc800000010ff */
[C---:B------:R-:W-:Y:S01]  /*1e2f0*/  HMMA.16816.F32.BF16 R124, R8.reuse, R26, R124 ;  /* 0x0000001a087c723c */ /* 0x040fe2000004187c */
[----:B------:R-:W1:Y:S05]  /*1e300*/  LDSM.16.MT88.4 R24, [R222+0x12000] ;  /* 0x01200000de18783b */ /* 0x000e6a0000004200 */
[C---:B--2---:R-:W-:Y:S06]  /*1e310*/  HMMA.16816.F32.BF16 R76, R8.reuse, R28, R76 ;  /* 0x0000001c084c723c */ /* 0x044fec000004184c */
[C---:B------:R-:W-:Y:S01]  /*1e320*/  HMMA.16816.F32.BF16 R80, R8.reuse, R30, R80 ;  /* 0x0000001e0850723c */ /* 0x040fe20000041850 */
[----:B------:R-:W2:Y:S05]  /*1e330*/  LDSM.16.MT88.4 R28, [R224+0xe800] ;  /* 0x00e80000e01c783b */ /* 0x000eaa0000004200 */
[C---:B------:R-:W-:Y:S06]  /*1e340*/  HMMA.16816.F32.BF16 R84, R8.reuse, R20, R84 ;  /* 0x000000140854723c */ /* 0x040fec0000041854 */
[C---:B------:R-:W-:Y:S01]  /*1e350*/  HMMA.16816.F32.BF16 R88, R8.reuse, R22, R88 ;  /* 0x000000160858723c */ /* 0x040fe20000041858 */
[----:B------:R-:W4:Y:S05]  /*1e360*/  LDSM.16.MT88.4 R20, [R222+0xe800] ;  /* 0x00e80000de14783b */ /* 0x000f2a0000004200 */
[C---:B---3--:R-:W-:Y:S06]  /*1e370*/  HMMA.16816.F32.BF16 R104, R8.reuse, R16, R104 ;  /* 0x000000100868723c */ /* 0x048fec0000041868 */
[C---:B------:R-:W-:Y:S01]  /*1e380*/  HMMA.16816.F32.BF16 R116, R8.reuse, R18, R116 ;  /* 0x000000120874723c */ /* 0x040fe20000041874 */
[----:B------:R-:W3:Y:S05]  /*1e390*/  LDSM.16.MT88.4 R16, [R221+0xe800] ;  /* 0x00e80000dd10783b */ /* 0x000eea0000004200 */
[C---:B-----5:R-:W-:Y:S06]  /*1e3a0*/  HMMA.16816.F32.BF16 R92, R8.reuse, R32, R92 ;  /* 0x00000020085c723c */ /* 0x060fec000004185c */
[C---:B------:R-:W-:Y:S01]  /*1e3b0*/  HMMA.16816.F32.BF16 R96, R8.reuse, R34, R96 ;  /* 0x000000220860723c */ /* 0x040fe20000041860 */
[----:B------:R-:W-:Y:S05]  /*1e3c0*/  LDSM.16.MT88.4 R32, [R222+0x12800] ;  /* 0x01280000de20783b */ /* 0x000fea0000004200 */
[C---:B-1----:R-:W-:Y:S06]  /*1e3d0*/  HMMA.16816.F32.BF16 R100, R8.reuse, R24, R100 ;  /* 0x000000180864723c */ /* 0x042fec0000041864 */
[----:B------:R-:W-:Y:S01]  /*1e3e0*/  HMMA.16816.F32.BF16 R120, R8, R26, R120 ;  /* 0x0000001a0878723c */ /* 0x000fe20000041878 */
[----:B------:R-:W-:Y:S01]  /*1e3f0*/  F2FP.BF16.F32.PACK_AB R24, R166, R161 ;  /* 0x000000a1a618723e */ /* 0x000fe200000010ff */
[----:B------:R-:W-:Y:S01]  /*1e400*/  FADD.FTZ R161, R161, R182 ;  /* 0x000000b6a1a17221 */ /* 0x000fe20000010000 */
[----:B------:R-:W-:Y:S01]  /*1e410*/  F2FP.BF16.F32.PACK_AB R25, R174, R157 ;  /* 0x0000009dae19723e */ /* 0x000fe200000010ff */
[----:B------:R-:W-:-:S02]  /*1e420*/  FADD.FTZ R157, R157, R184 ;  /* 0x000000b89d9d7221 */ /* 0x000fc40000010000 */
[C---:B------:R-:W-:Y:S01]  /*1e430*/  HMMA.16816.F32.BF16 R108, R8.reuse, R12, R108 ;  /* 0x0000000c086c723c */ /* 0x040fe2000004186c */
[----:B------:R-:W-:Y:S01]  /*1e440*/  F2FP.BF16.F32.PACK_AB R26, R164, R163 ;  /* 0x000000a3a41a723e */ /* 0x000fe200000010ff */
[----:B------:R-:W-:Y:S01]  /*1e450*/  FADD.FTZ R174, R174, R157 ;  /* 0x0000009daeae7221 */ /* 0x000fe20000010000 */
[----:B------:R-:W-:Y:S01]  /*1e460*/  F2FP.BF16.F32.PACK_AB R27, R162, R159 ;  /* 0x0000009fa21b723e */ /* 0x000fe200000010ff */
[----:B------:R-:W-:Y:S02]  /*1e470*/  FADD.FTZ R166, R166, R161 ;  /* 0x000000a1a6a67221 */ /* 0x000fe40000010000 */
[----:B------:R-:W-:Y:S01]  /*1e480*/  HMMA.16816.F32.BF16 R4, R8, R14, R4 ;  /* 0x0000000e0804723c */ /* 0x000fe20000041804 */
[----:B------:R-:W1:Y:S01]  /*1e490*/  LDSM.16.MT88.4 R8, [R221+0x12800] ;  /* 0x01280000dd08783b */ /* 0x000e620000004200 */
[----:B------:R-:W-:-:S03]  /*1e4a0*/  FADD.FTZ R3, R159, R174 ;  /* 0x000000ae9f037221 */ /* 0x000fc60000010000 */
[----:B------:R-:W5:Y:S01]  /*1e4b0*/  LDSM.16.MT88.4 R12, [R220+0xe800] ;  /* 0x00e80000dc0c783b */ /* 0x000f620000004200 */
[----:B--2---:R-:W-:Y:S01]  /*1e4c0*/  HMMA.16816.F32.BF16 R128, R24, R28, R128 ;  /* 0x0000001c1880723c */ /* 0x004fe20000041880 */
[----:B------:R-:W-:-:S05]  /*1e4d0*/  FADD.FTZ R3, R162, R3 ;  /* 0x00000003a2037221 */ /* 0x000fca0000010000 */
[C---:B------:R-:W-:Y:S01]  /*1e4e0*/  HMMA.16816.F32.BF16 R124, R24.reuse, R30, R124 ;  /* 0x0000001e187c723c */ /* 0x040fe2000004187c */
[----:B------:R-:W2:Y:S05]  /*1e4f0*/  LDSM.16.MT88.4 R28, [R220+0x12800] ;  /* 0x01280000dc1c783b */ /* 0x000eaa0000004200 */
[C---:B----4-:R-:W-:Y:S06]  /*1e500*/  HMMA.16816.F32.BF16 R68, R24.reuse, R20, R68 ;  /* 0x000000141844723c */ /* 0x050fec0000041844 */
[C---:B------:R-:W-:Y:S01]  /*1e510*/  HMMA.16816.F32.BF16 R72, R24.reuse, R22, R72 ;  /* 0x000000161848723c */ /* 0x040fe20000041848 */
[----:B------:R-:W4:Y:S05]  /*1e520*/  LDSM.16.MT88.4 R20, [R224+0xf000] ;  /* 0x00f00000e014783b */ /* 0x000f2a0000004200 */
[C---:B---3--:R-:W-:Y:S06]  /*1e530*/  HMMA.16816.F32.BF16 R76, R24.reuse, R16, R76 ;  /* 0x00000010184c723c */ /* 0x048fec000004184c */
[C---:B------:R-:W-:Y:S01]  /*1e540*/  HMMA.16816.F32.BF16 R80, R24.reuse, R18, R80 ;  /* 0x000000121850723c */ /* 0x040fe20000041850 */
[----:B------:R-:W3:Y:S05]  /*1e550*/  LDSM.16.MT88.4 R16, [R222+0xf000] ;  /* 0x00f00000de10783b */ /* 0x000eea0000004200 */
[C---:B-1----:R-:W-:Y:S06]  /*1e560*/  HMMA.16816.F32.BF16 R104, R24.reuse, R8, R104 ;  /* 0x000000081868723c */ /* 0x042fec0000041868 */
[----:B------:R-:W-:Y:S01]  /*1e570*/  HMMA.16816.F32.BF16 R116, R24, R10, R116 ;  /* 0x0000000a1874723c */ /* 0x000fe20000041874 */
[----:B------:R-:W-:-:S02]  /*1e580*/  F2FP.BF16.F32.PACK_AB R8, R167, R156 ;  /* 0x0000009ca708723e */ /* 0x000fc400000010ff */
[----:B------:R-:W-:Y:S01]  /*1e590*/  F2FP.BF16.F32.PACK_AB R9, R165, R160 ;  /* 0x000000a0a509723e */ /* 0x000fe200000010ff */
[----:B------:R-:W-:Y:S02]  /*1e5a0*/  FADD.FTZ R160, R160, R3 ;  /* 0x00000003a0a07221 */ /* 0x000fe40000010000 */
[----:B-----5:R-:W-:Y:S01]  /*1e5b0*/  HMMA.16816.F32.BF16 R84, R24, R12, R84 ;  /* 0x0000000c1854723c */ /* 0x020fe20000041854 */
        /* <DEDUP_REMOVED lines=12> */
[C---:B------:R-:W-:Y:S06]  /*1e680*/  HMMA.16816.F32.BF16 R100, R24.reuse, R32, R100 ;  /* 0x000000201864723c */ /* 0x040fec0000041864 */
[C---:B------:R-:W-:Y:S01]  /*1e690*/  HMMA.16816.F32.BF16 R120, R24.reuse, R34, R120 ;  /* 0x000000221878723c */ /* 0x040fe20000041878 */
[----:B------:R-:W5:Y:S05]  /*1e6a0*/  LDSM.16.MT88.4 R32, [R220+0xf000] ;  /* 0x00f00000dc20783b */ /* 0x000f6a0000004200 */
[C---:B--2---:R-:W-:Y:S06]  /*1e6b0*/  HMMA.16816.F32.BF16 R108, R24.reuse, R28, R108 ;  /* 0x0000001c186c723c */ /* 0x044fec000004186c */
[----:B------:R-:W-:Y:S01]  /*1e6c0*/  HMMA.16816.F32.BF16 R4, R24, R30, R4 ;  /* 0x0000001e1804723c */ /* 0x000fe20000041804 */
[----:B------:R-:W-:Y:S04]  /*1e6d0*/  LDSM.16.MT88.4 R28, [R221+0x13000] ;  /* 0x01300000dd1c783b */ /* 0x000fe80000004200 */
[----:B------:R-:W-:Y:S01]  /*1e6e0*/  LDSM.16.MT88.4 R24, [R224+0xf800] ;  /* 0x00f80000e018783b */ /* 0x000fe20000004200 */
[C---:B----4-:R-:W-:Y:S06]  /*1e6f0*/  HMMA.16816.F32.BF16 R128, R8.reuse, R20, R128 ;  /* 0x000000140880723c */ /* 0x050fec0000041880 */
[C---:B------:R-:W-:Y:S01]  /*1e700*/  HMMA.16816.F32.BF16 R124, R8.reuse, R22, R124 ;  /* 0x00000016087c723c */ /* 0x040fe2000004187c */
[----:B------:R-:W2:Y:S05]  /*1e710*/  LDSM.16.MT88.4 R20, [R224+0x13000] ;  /* 0x01300000e014783b */ /* 0x000eaa0000004200 */
[C---:B---3--:R-:W-:Y:S06]  /*1e720*/  HMMA.16816.F32.BF16 R68, R8.reuse, R16, R68 ;  /* 0x000000100844723c */ /* 0x048fec0000041844 */
[C---:B------:R-:W-:Y:S01]  /*1e730*/  HMMA.16816.F32.BF16 R72, R8.reuse, R18, R72 ;  /* 0x000000120848723c */ /* 0x040fe20000041848 */
[----:B------:R-:W3:Y:S05]  /*1e740*/  LDSM.16.MT88.4 R16, [R220+0x13000] ;  /* 0x01300000dc10783b */ /* 0x000eea0000004200 */
[C---:B-1----:R-:W-:Y:S06]  /*1e750*/  HMMA.16816.F32.BF16 R76, R8.reuse, R12, R76 ;  /* 0x0000000c084c723c */ /* 0x042fec000004184c */
[C---:B------:R-:W-:Y:S01]  /*1e760*/  HMMA.16816.F32.BF16 R80, R8.reuse, R14, R80 ;  /* 0x0000000e0850723c */ /* 0x040fe20000041850 */
[----:B------:R-:W1:Y:S05]  /*1e770*/  LDSM.16.MT88.4 R12, [R222+0xf800] ;  /* 0x00f80000de0c783b */ /* 0x000e6a0000004200 */
[C---:B-----5:R-:W-:Y:S06]  /*1e780*/  HMMA.16816.F32.BF16 R84, R8.reuse, R32, R84 ;  /* 0x000000200854723c */ /* 0x060fec0000041854 */
[----:B------:R-:W-:Y:S01]  /*1e790*/  HMMA.16816.F32.BF16 R88, R8, R34, R88 ;  /* 0x000000220858723c */ /* 0x000fe20000041858 */
[-CC-:B------:R-:W-:Y:S01]  /*1e7a0*/  FFMA.FTZ R33, R60, R56.reuse, -R65.reuse ;  /* 0x000000383c217223 */ /* 0x180fe20000010841 */
[----:B------:R-:W-:-:S04]  /*1e7b0*/  FFMA.FTZ R32, R63, R56, -R65 ;  /* 0x000000383f207223 */ /* 0x000fc80000010841 */
[C---:B--2---:R-:W-:Y:S01]  /*1e7c0*/  HMMA.16816.F32.BF16 R92, R8.reuse, R20, R92 ;  /* 0x00000014085c723c */ /* 0x044fe2000004185c */
[----:B------:R-:W-:Y:S01]  /*1e7d0*/  FFMA.FTZ R35, R61, R56, -R65 ;  /* 0x000000383d237223 */ /* 0x000fe20000010841 */
[----:B------:R-:W2:Y:S04]  /*1e7e0*/  MUFU.EX2 R33, R33 ;  /* 0x0000002100217308 */ /* 0x000ea80000000800 */
[C---:B------:R-:W-:Y:S01]  /*1e7f0*/  HMMA.16816.F32.BF16 R96, R8.reuse, R22, R96 ;  /* 0x000000160860723c */ /* 0x040fe20000041860 */
[----:B------:R-:W4:Y:S03]  /*1e800*/  LDSM.16.MT88.4 R20, [R221+0xf800] ;  /* 0x00f80000dd14783b */ /* 0x000f260000004200 */
[----:B------:R-:W-:Y:S02]  /*1e810*/  MUFU.EX2 R32, R32 ;  /* 0x0000002000207308 */ /* 0x000fe40000000800 */
[C---:B------:R-:W-:Y:S06]  /*1e820*/  HMMA.16816.F32.BF16 R100, R8.reuse, R36, R100 ;  /* 0x000000240864723c */ /* 0x040fec0000041864 */
[----:B------:R-:W-:Y:S01]  /*1e830*/  HMMA.16816.F32.BF16 R120, R8, R38, R120 ;  /* 0x000000260878723c */ /* 0x000fe20000041878 */
[----:B------:R-:W5:Y:S01]  /*1e840*/  MUFU.EX2 R35, R35 ;  /* 0x0000002300237308 */ /* 0x000f620000000800 */
[----:B--2---:R-:W-:-:S04]  /*1e850*/  F2FP.BF16.F32.PACK_AB R112, R33, R62 ;  /* 0x0000003e2170723e */ /* 0x004fc800000010ff */
[C---:B------:R-:W-:Y:S03]  /*1e860*/  HMMA.16816.F32.BF16 R104, R8.reuse, R28, R104 ;  /* 0x0000001c0868723c */ /* 0x040fe60000041868 */
[----:B------:R-:W2:Y:S03]  /*1e870*/  MUFU.EX2 R37, R52 ;  /* 0x0000003400257308 */ /* 0x000ea60000000800 */
[C---:B------:R-:W-:Y:S06]  /*1e880*/  HMMA.16816.F32.BF16 R116, R8.reuse, R30, R116 ;  /* 0x0000001e0874723c */ /* 0x040fec0000041874 */
[----:B---3--:R-:W-:Y:S01]  /*1e890*/  HMMA.16816.F32.BF16 R108, R8, R16, R108 ;  /* 0x00000010086c723c */ /* 0x008fe2000004186c */
[----:B-----5:R-:W-:-:S05]  /*1e8a0*/  F2FP.BF16.F32.PACK_AB R114, R35, R32 ;  /* 0x000000202372723e */ /* 0x020fca00000010ff */
[----:B------:R-:W-:Y:S01]  /*1e8b0*/  HMMA.16816.F32.BF16 R4, R8, R18, R4 ;  /* 0x000000120804723c */ /* 0x000fe20000041804 */
[----:B------:R-:W3:Y:S01]  /*1e8c0*/  LDSM.16.MT88.4 R8, [R220+0xf800] ;  /* 0x00f80000dc08783b */ /* 0x000ee20000004200 */
[C---:B--2---:R-:W-:Y:S01]  /*1e8d0*/  F2FP.BF16.F32.PACK_AB R115, R37.reuse, R132 ;  /* 0x000000842573723e */ /* 0x044fe200000010ff */
[----:B------:R-:W-:Y:S02]  /*1e8e0*/  FADD.FTZ R132, R132, R173 ;  /* 0x000000ad84847221 */ /* 0x000fe40000010000 */
[----:B------:R-:W2:Y:S02]  /*1e8f0*/  LDSM.16.MT88.4 R16, [R224+0x13800] ;  /* 0x01380000e010783b */ /* 0x000ea40000004200 */
[----:B------:R-:W-:Y:S02]  /*1e900*/  FADD.FTZ R248, R37, R132 ;  /* 0x0000008425f87221 */ /* 0x000fe40000010000 */
[C---:B-1----:R-:W-:Y:S06]  /*1e910*/  HMMA.16816.F32.BF16 R68, R112.reuse, R12, R68 ;  /* 0x0000000c7044723c */ /* 0x042fec0000041844 */
[C---:B------:R-:W-:Y:S01]  /*1e920*/  HMMA.16816.F32.BF16 R72, R112.reuse, R14, R72 ;  /* 0x0000000e7048723c */ /* 0x040fe20000041848 */
[----:B------:R-:W1:Y:S05]  /*1e930*/  LDSM.16.MT88.4 R12, [R222+0x13800] ;  /* 0x01380000de0c783b */ /* 0x000e6a0000004200 */
[C---:B------:R-:W-:Y:S06]  /*1e940*/  HMMA.16816.F32.BF16 R128, R112.reuse, R24, R128 ;  /* 0x000000187080723c */ /* 0x040fec0000041880 */
[C---:B------:R-:W-:Y:S06]  /*1e950*/  HMMA.16816.F32.BF16 R124, R112.reuse, R26, R124 ;  /* 0x0000001a707c723c */ /* 0x040fec000004187c */
[C---:B----4-:R-:W-:Y:S06]  /*1e960*/  HMMA.16816.F32.BF16 R76, R112.reuse, R20, R76 ;  /* 0x00000014704c723c */ /* 0x050fec000004184c */
[C---:B------:R-:W-:Y:S06]  /*1e970*/  HMMA.16816.F32.BF16 R80, R112.reuse, R22, R80 ;  /* 0x000000167050723c */ /* 0x040fec0000041850 */
[C---:B---3--:R-:W-:Y:S06]  /*1e980*/  HMMA.16816.F32.BF16 R84, R112.reuse, R8, R84 ;  /* 0x000000087054723c */ /* 0x048fec0000041854 */
[C---:B------:R-:W-:Y:S01]  /*1e990*/  HMMA.16816.F32.BF16 R88, R112.reuse, R10, R88 ;  /* 0x0000000a7058723c */ /* 0x040fe20000041858 */
[----:B------:R-:W3:Y:S05]  /*1e9a0*/  LDSM.16.MT88.4 R8, [R221+0x13800] ;  /* 0x01380000dd08783b */ /* 0x000eea0000004200 */
[C---:B--2---:R-:W-:Y:S06]  /*1e9b0*/  HMMA.16816.F32.BF16 R92, R112.reuse, R16, R92 ;  /* 0x00000010705c723c */ /* 0x044fec000004185c */
[C---:B------:R-:W-:Y:S01]  /*1e9c0*/  HMMA.16816.F32.BF16 R96, R112.reuse, R18, R96 ;  /* 0x000000127060723c */ /* 0x040fe20000041860 */
[----:B------:R-:W2:Y:S05]  /*1e9d0*/  LDSM.16.MT88.4 R16, [R220+0x13800] ;  /* 0x01380000dc10783b */ /* 0x000eaa0000004200 */
[C---:B-1----:R-:W-:Y:S06]  /*1e9e0*/  HMMA.16816.F32.BF16 R100, R112.reuse, R12, R100 ;  /* 0x0000000c7064723c */ /* 0x042fec0000041864 */
[C---:B------:R-:W-:Y:S06]  /*1e9f0*/  HMMA.16816.F32.BF16 R120, R112.reuse, R14, R120 ;  /* 0x0000000e7078723c */ /* 0x040fec0000041878 */
[C---:B---3--:R-:W-:Y:S06]  /*1ea00*/  HMMA.16816.F32.BF16 R104, R112.reuse, R8, R104 ;  /* 0x000000087068723c */ /* 0x048fec0000041868 */
[----:B------:R-:W-:Y:S01]  /*1ea10*/  HMMA.16816.F32.BF16 R116, R112, R10, R116 ;  /* 0x0000000a7074723c */ /* 0x000fe20000041874 */
[----:B------:R-:W-:-:S04]  /*1ea20*/  FADD.FTZ R9, R163, R166 ;  /* 0x000000a6a3097221 */ /* 0x000fc80000010000 */
[----:B------:R-:W-:Y:S01]  /*1ea30*/  FADD.FTZ R9, R164, R9 ;  /* 0x00000009a4097221 */ /* 0x000fe20000010000 */
[----:B--2---:R-:W-:Y:S03]  /*1ea40*/  HMMA.16816.F32.BF16 R108, R112, R16, R108 ;  /* 0x00000010706c723c */ /* 0x004fe6000004186c */
[----:B------:R-:W-:-:S03]  /*1ea50*/  FADD.FTZ R156, R156, R9 ;  /* 0x000000099c9c7221 */ /* 0x000fc60000010000 */
[----:B------:R-:W-:Y:S01]  /*1ea60*/  HMMA.16816.F32.BF16 R112, R112, R18, R4 ;  /* 0x000000127070723c */ /* 0x000fe20000041804 */
[----:B------:R-:W-:-:S04]  /*1ea70*/  FADD.FTZ R167, R167, R156 ;  /* 0x0000009ca7a77221 */ /* 0x000fc80000010000 */
[----:B------:R-:W-:-:S04]  /*1ea80*/  FADD.FTZ R146, R146, R167 ;  /* 0x000000a792927221 */ /* 0x000fc80000010000 */
[----:B------:R-:W-:-:S04]  /*1ea90*/  FADD.FTZ R169, R169, R146 ;  /* 0x00000092a9a97221 */ /* 0x000fc80000010000 */
[----:B------:R-:W-:-:S04]  /*1eaa0*/  FADD.FTZ R62, R62, R169 ;  /* 0x000000a93e3e7221 */ /* 0x000fc80000010000 */
[----:B------:R-:W-:-:S04]  /*1eab0*/  FADD.FTZ R33, R33, R62 ;  /* 0x0000003e21217221 */ /* 0x000fc80000010000 */
[----:B------:R-:W-:-:S04]  /*1eac0*/  FADD.FTZ R32, R32, R33 ;  /* 0x0000002120207221 */ /* 0x000fc80000010000 */
[----:B------:R-:W-:-:S07]  /*1ead0*/  FADD.FTZ R249, R35, R32 ;  /* 0x0000002023f97221 */ /* 0x000fce0000010000 */
.L_x_1145:
[----:B------:R-:W-:-:S13]  /*1eae0*/  ISETP.GE.AND P0, PT, R246, 0x1, PT ;  /* 0x00000001f600780c */ /* 0x000fda0003f06270 */
[----:B------:R-:W-:Y:S05]  /*1eaf0*/  @!P0 BRA `(.L_x_1154) ;  /* 0x0000004c00a48947 */ /* 0x000fea0003800000 */
[----:B------:R-:W-:Y:S02]  /*1eb00*/  MOV R135, R0 ;  /* 0x0000000000877202 */ /* 0x000fe40000000f00 */
[----:B------:R-:W-:Y:S02]  /*1eb10*/  MOV R3, R2 ;  /* 0x0000000200037202 */ /* 0x000fe40000000f00 */
.L_x_1163:
[----:B------:R-:W1:Y:S01]  /*1eb20*/  LDC.64 R136, c[0x0][0x198] ;  /* 0x00006600ff887b82 */ /* 0x000e620000000a00 */
[----:B------:R-:W-:Y:S04]  /*1eb30*/  DEPBAR.LE SB0, 0x0 ;  /* 0x000080000000791a */ /* 0x000fe80000000000 */
[----:B------:R-:W-:Y:S05]  /*1eb40*/  WARPSYNC.ALL ;  /* 0x0000000000007948 */ /* 0x000fea0003800000 */
[----:B------:R-:W2:Y:S08]  /*1eb50*/  LDC.64 R132, c[0x0][0x208] ;  /* 0x00008200ff847b82 */ /* 0x000eb00000000a00 */
[----:B------:R-:W-:Y:S01]  /*1eb60*/  BAR.SYNC.DEFER_BLOCKING 0x0 ;  /* 0x0000000000007b1d */ /* 0x000fe20000010000 */
[----:B------:R-:W-:Y:S04]  /*1eb70*/  ISETP.NE.U32.AND P0, PT, R244, RZ, PT ;  /* 0x000000fff400720c */ /* 0x000fe80003f05070 */
[----:B------:R-:W-:Y:S01]  /*1eb80*/  ISETP.NE.AND.EX P0, PT, R245, RZ, PT, P0 ;  /* 0x000000fff500720c */ /* 0x000fe20003f05300 */
[----:B------:R-:W-:Y:S11]  /*1eb90*/  BSSY B0, `(.L_x_1155) ;  /* 0x0000050000007945 */ /* 0x000ff60003800000 */
[----:B------:R-:W-:Y:S01]  /*1eba0*/  @!UPT UIADD3 URZ, URZ, URZ, URZ ;  /* 0x0000003f3f3ff290 */ /* 0x000fe2000fffe03f */
[----:B------:R-:W-:Y:S05]  /*1ebb0*/  @!P0 BRA `(.L_x_1156) ;  /* 0x00000004001c8947 */ /* 0x000fea0003800000 */
[----:B------:R-:W-:Y:S01]  /*1ebc0*/  IMAD.SHL.U32 R10, R246, 0x80, RZ ;  /* 0x00000080f60a7824 */ /* 0x000fe200078e00ff */
[C---:B--2---:R-:W-:Y:S02]  /*1ebd0*/  R2UR UR4, R132.reuse ;  /* 0x00000000840472ca */ /* 0x044fe400000e0000 */
[C---:B------:R-:W-:Y:S02]  /*1ebe0*/  R2UR UR5, R133.reuse ;  /* 0x00000000850572ca */ /* 0x040fe400000e0000 */
[C---:B------:R-:W-:Y:S02]  /*1ebf0*/  R2UR UR10, R132.reuse ;  /* 0x00000000840a72ca */ /* 0x040fe400000e0000 */
[C---:B------:R-:W-:Y:S02]  /*1ec00*/  R2UR UR11, R133.reuse ;  /* 0x00000000850b72ca */ /* 0x040fe400000e0000 */
[C---:B------:R-:W-:Y:S02]  /*1ec10*/  R2UR UR12, R132.reuse ;  /* 0x00000000840c72ca */ /* 0x040fe400000e0000 */
[C---:B------:R-:W-:Y:S02]  /*1ec20*/  R2UR UR13, R133.reuse ;  /* 0x00000000850d72ca */ /* 0x040fe400000e0000 */
[----:B------:R-:W-:Y:S02]  /*1ec30*/  R2UR UR8, R132 ;  /* 0x00000000840872ca */ /* 0x000fe400000e0000 */
[----:B------:R-:W-:Y:S01]  /*1ec40*/  R2UR UR9, R133 ;  /* 0x00000000850972ca */ /* 0x000fe200000e0000 */
[----:B-1----:R-:W2:Y:S11]  /*1ec50*/  LD.E R9, desc[UR4][R136.64+0x170] ;  /* 0x0001700488097980 */ /* 0x002eb6000c101900 */
[----:B------:R-:W-:Y:S01]  /*1ec60*/  @!UPT UIADD3 URZ, URZ, URZ, URZ ;  /* 0x0000003f3f3ff290 */ /* 0x000fe2000fffe03f */
[----:B------:R-:W3:Y:S01]  /*1ec70*/  LD.E.64 R14, desc[UR8][R136.64+0x28] ;  /* 0x00002808880e7980 */ /* 0x000ee2000c101b00 */
[-C--:B--2---:R-:W-:Y:S02]  /*1ec80*/  IABS R7, R9.reuse ;  /* 0x0000000900077213 */ /* 0x084fe40000000000 */
[-C--:B------:R-:W-:Y:S02]  /*1ec90*/  IABS R5, R9.reuse ;  /* 0x0000000900057213 */ /* 0x080fe40000000000 */
[----:B------:R-:W1:Y:S03]  /*1eca0*/  I2F.RP R4, R7 ;  /* 0x0000000700047306 */ /* 0x000e660000209400 */
[----:B------:R-:W-:Y:S07]  /*1ecb0*/  IMAD.MOV R5, RZ, RZ, -R5 ;  /* 0x000000ffff057224 */ /* 0x000fee00078e0a05 */
[----:B-1----:R-:W1:Y:S02]  /*1ecc0*/  MUFU.RCP R0, R4 ;  /* 0x0000000400007308 */ /* 0x002e640000001000 */
[----:B-1----:R-:W-:Y:S01]  /*1ecd0*/  VIADD R12, R0, 0xffffffe ;  /* 0x0ffffffe000c7836 */ /* 0x002fe20000000000 */
[----:B------:R-:W-:Y:S01]  /*1ece0*/  IABS R4, R10 ;  /* 0x0000000a00047213 */ /* 0x000fe20000000000 */
[C---:B------:R-:W-:Y:S01]  /*1ecf0*/  VIADD R0, R10.reuse, 0xffffff80 ;  /* 0xffffff800a007836 */ /* 0x040fe20000000000 */
[----:B------:R-:W-:Y:S05]  /*1ed00*/  LOP3.LUT R10, R10, R9, RZ, 0x3c, !PT ;  /* 0x000000090a0a7212 */ /* 0x000fea00078e3cff */
[----:B------:R-:W1:Y:S02]  /*1ed10*/  F2I.FTZ.U32.TRUNC.NTZ R13, R12 ;  /* 0x0000000c000d7305 */ /* 0x000e64000021f000 */
[--C-:B-1----:R-:W-:Y:S02]  /*1ed20*/  IMAD.MOV R2, RZ, RZ, -R13.reuse ;  /* 0x000000ffff027224 */ /* 0x102fe400078e0a0d */
[----:B------:R-:W-:Y:S02]  /*1ed30*/  IMAD.MOV.U32 R12, RZ, RZ, RZ ;  /* 0x000000ffff0c7224 */ /* 0x000fe400078e00ff */
[----:B------:R-:W-:Y:S01]  /*1ed40*/  IMAD R11, R2, R7, RZ ;  /* 0x00000007020b7224 */ /* 0x000fe200078e02ff */
[----:B------:R-:W-:Y:S02]  /*1ed50*/  IABS R2, R0 ;  /* 0x0000000000027213 */ /* 0x000fe40000000000 */
[----:B------:R-:W-:Y:S01]  /*1ed60*/  LOP3.LUT R0, R0, R9, RZ, 0x3c, !PT ;  /* 0x0000000900007212 */ /* 0x000fe200078e3cff */
[----:B------:R-:W-:Y:S02]  /*1ed70*/  IMAD.HI.U32 R11, R13, R11, R12 ;  /* 0x0000000b0d0b7227 */ /* 0x000fe400078e000c */
[----:B------:R-:W2:Y:S01]  /*1ed80*/  LD.E.64 R12, desc[UR4][R136.64+0x40] ;  /* 0x00004004880c7980 */ /* 0x000ea2000c101b00 */
[----:B------:R-:W-:Y:S03]  /*1ed90*/  ISETP.GE.AND P0, PT, R0, RZ, PT ;  /* 0x000000ff0000720c */ /* 0x000fe60003f06270 */
[C---:B------:R-:W-:Y:S04]  /*1eda0*/  IMAD.HI.U32 R6, R11.reuse, R2, RZ ;  /* 0x000000020b067227 */ /* 0x040fe800078e00ff */
[----:B------:R-:W-:Y:S04]  /*1edb0*/  IMAD.HI.U32 R8, R11, R4, RZ ;  /* 0x000000040b087227 */ /* 0x000fe800078e00ff */
[-C--:B------:R-:W-:Y:S02]  /*1edc0*/  IMAD R2, R6, R5.reuse, R2 ;  /* 0x0000000506027224 */ /* 0x080fe400078e0202 */
[----:B------:R-:W-:Y:S03]  /*1edd0*/  IMAD R4, R8, R5, R4 ;  /* 0x0000000508047224 */ /* 0x000fe600078e0204 */
[C---:B------:R-:W-:Y:S02]  /*1ede0*/  ISETP.GT.U32.AND P1, PT, R7.reuse, R2, PT ;  /* 0x000000020700720c */ /* 0x040fe40003f24070 */
[----:B------:R-:W-:Y:S11]  /*1edf0*/  ISETP.GT.U32.AND P2, PT, R7, R4, PT ;  /* 0x000000040700720c */ /* 0x000ff60003f44070 */
[--C-:B------:R-:W-:Y:S02]  /*1ee00*/  @!P1 IMAD.IADD R2, R2, 0x1, -R7.reuse ;  /* 0x0000000102029824 */ /* 0x100fe400078e0a07 */
[----:B------:R-:W-:Y:S01]  /*1ee10*/  @!P2 IMAD.IADD R4, R4, 0x1, -R7 ;  /* 0x000000010404a824 */ /* 0x000fe200078e0a07 */
[----:B------:R-:W-:Y:S01]  /*1ee20*/  @!P2 IADD3 R8, R8, 0x1, RZ ;  /* 0x000000010808a810 */ /* 0x000fe20007ffe0ff */
[----:B------:R-:W-:Y:S01]  /*1ee30*/  @!P1 VIADD R6, R6, 0x1 ;  /* 0x0000000106069836 */ /* 0x000fe20000000000 */
[-C--:B------:R-:W-:Y:S02]  /*1ee40*/  ISETP.GE.U32.AND P3, PT, R2, R7.reuse, PT ;  /* 0x000000070200720c */ /* 0x080fe40003f66070 */
[----:B------:R-:W-:Y:S02]  /*1ee50*/  ISETP.GE.U32.AND P4, PT, R4, R7, PT ;  /* 0x000000070400720c */ /* 0x000fe40003f86070 */
[----:B------:R-:W-:Y:S02]  /*1ee60*/  ISETP.GE.AND P1, PT, R10, RZ, PT ;  /* 0x000000ff0a00720c */ /* 0x000fe40003f26270 */
[----:B------:R-:W-:Y:S02]  /*1ee70*/  ISETP.NE.AND P2, PT, R9, RZ, PT ;  /* 0x000000ff0900720c */ /* 0x000fe40003f45270 */
[----:B------:R-:W-:Y:S05]  /*1ee80*/  LOP3.LUT R7, RZ, R9, RZ, 0x33, !PT ;  /* 0x00000009ff077212 */ /* 0x000fea00078e33ff */
[----:B------:R-:W-:Y:S02]  /*1ee90*/  @P3 VIADD R6, R6, 0x1 ;  /* 0x0000000106063836 */ /* 0x000fe40000000000 */
[----:B------:R-:W-:Y:S02]  /*1eea0*/  @P4 VIADD R8, R8, 0x1 ;  /* 0x0000000108084836 */ /* 0x000fe40000000000 */
[----:B------:R-:W-:Y:S02]  /*1eeb0*/  @!P0 IMAD.MOV R6, RZ, RZ, -R6 ;  /* 0x000000ffff068224 */ /* 0x000fe400078e0a06 */
        /* <DEDUP_REMOVED lines=8> */
[----:B------:R-:W4:Y:S04]  /*1ef40*/  LD.E R0, desc[UR10][R18.64] ;  /* 0x0000000a12007980 */ /* 0x000f28000c101900 */
[----:B------:R-:W-:Y:S01]  /*1ef50*/  IMAD R9, R9, R2, -0x80 ;  /* 0xffffff8009097424 */ /* 0x000fe200078e0202 */
[----:B------:R-:W4:Y:S04]  /*1ef60*/  LD.E R5, desc[UR12][R16.64] ;  /* 0x0000000c10057980 */ /* 0x000f28000c101900 */
[----:B------:R-:W-:Y:S01]  /*1ef70*/  SHF.R.S32.HI R7, RZ, 0x1f, R9 ;  /* 0x0000001fff077819 */ /* 0x000fe20000011409 */
[-C--:B--2---:R-:W-:Y:S02]  /*1ef80*/  IMAD R2, R13, R9.reuse, RZ ;  /* 0x000000090d027224 */ /* 0x084fe400078e02ff */
[C---:B------:R-:W-:Y:S04]  /*1ef90*/  IMAD.WIDE.U32 R8, R12.reuse, R9, RZ ;  /* 0x000000090c087225 */ /* 0x040fe800078e00ff */
[----:B------:R-:W-:Y:S04]  /*1efa0*/  IMAD R2, R12, R7, R2 ;  /* 0x000000070c027224 */ /* 0x000fe800078e0202 */
[----:B------:R-:W-:Y:S02]  /*1efb0*/  IMAD.IADD R9, R9, 0x1, R2 ;  /* 0x0000000109097824 */ /* 0x000fe400078e0202 */
[----:B----4-:R-:W-:Y:S04]  /*1efc0*/  IMAD.IADD R5, R0, 0x1, -R5 ;  /* 0x0000000100057824 */ /* 0x010fe800078e0a05 */
[----:B---3--:R-:W-:Y:S01]  /*1efd0*/  IMAD R7, R15, R5, RZ ;  /* 0x000000050f077224 */ /* 0x008fe200078e02ff */
[----:B------:R-:W-:Y:S01]  /*1efe0*/  SHF.R.S32.HI R0, RZ, 0x1f, R5 ;  /* 0x0000001fff007819 */ /* 0x000fe20000011405 */
[----:B------:R-:W-:Y:S04]  /*1eff0*/  IMAD.WIDE.U32 R8, R5, R14, R8 ;  /* 0x0000000e05087225 */ /* 0x000fe800078e0008 */
[----:B------:R-:W-:Y:S04]  /*1f000*/  IMAD R7, R14, R0, R7 ;  /* 0x000000000e077224 */ /* 0x000fe800078e0207 */
[----:B------:R-:W-:Y:S01]  /*1f010*/  IMAD.IADD R5, R9, 0x1, R7 ;  /* 0x0000000109057824 */ /* 0x000fe200078e0207 */
[----:B------:R-:W-:Y:S05]  /*1f020*/  BRA `(.L_x_1157) ;  /* 0x0000000000187947 */ /* 0x000fea0003800000 */
.L_x_1156:
[----:B--2---:R-:W-:Y:S02]  /*1f030*/  R2UR UR4, R132 ;  /* 0x00000000840472ca */ /* 0x004fe400000e0000 */
[----:B------:R-:W-:Y:S11]  /*1f040*/  R2UR UR5, R133 ;  /* 0x00000000850572ca */ /* 0x000ff600000e0000 */
[----:B------:R-:W-:Y:S02]  /*1f050*/  @!UPT UIADD3 URZ, URZ, URZ, URZ ;  /* 0x0000003f3f3ff290 */ /* 0x000fe4000fffe03f */
[----:B-1----:R-:W2:Y:S02]  /*1f060*/  LD.E R8, desc[UR4][R136.64+0x40] ;  /* 0x0000400488087980 */ /* 0x002ea4000c101900 */
[----:B--2---:R-:W-:Y:S05]  /*1f070*/  IMAD.U32 R8, R8, -0x80, RZ ;  /* 0xffffff8008087824 */ /* 0x004fea00078e00ff */
[----:B------:R-:W-:Y:S02]  /*1f080*/  SHF.R.S32.HI R5, RZ, 0x1f, R8 ;  /* 0x0000001fff057819 */ /* 0x000fe40000011408 */
.L_x_1157:
[----:B------:R-:W-:Y:S05]  /*1f090*/  BSYNC B0 ;  /* 0x0000000000007941 */ /* 0x000fea0003800000 */
.L_x_1155:
[C---:B------:R-:W-:Y:S01]  /*1f0a0*/  LOP3.LUT P3, RZ, R247.reuse, 0x1, RZ, 0xc0, !PT ;  /* 0x00000001f7ff7812 */ /* 0x040fe2000786c0ff */
[----:B------:R-:W-:Y:S01]  /*1f0b0*/  BSSY B1, `(.L_x_1158) ;  /* 0x0000250000017945 */ /* 0x000fe20003800000 */
[----:B------:R-:W-:Y:S02]  /*1f0c0*/  LOP3.LUT P2, RZ, R247, 0x2, RZ, 0xc0, !PT ;  /* 0x00000002f7ff7812 */ /* 0x000fe4000784c0ff */
[CC--:B------:R-:W-:Y:S02]  /*1f0d0*/  LEA R138, P1, R8.reuse, R152.reuse, 0x1 ;  /* 0x00000098088a7211 */ /* 0x0c0fe400078208ff */
[C---:B------:R-:W-:Y:S02]  /*1f0e0*/  IADD3 R7, P0, R8.reuse, R231, RZ ;  /* 0x000000e708077210 */ /* 0x040fe40007f1e0ff */
[----:B------:R-:W-:Y:S03]  /*1f0f0*/  LEA.HI.X R139, R8, R153, R5, 0x1, P1 ;  /* 0x00000099088b7211 */ /* 0x000fe600008f0c05 */
[----:B------:R-:W-:Y:S01]  /*1f100*/  IMAD.X R2, R5, 0x1, R232, P0 ;  /* 0x0000000105027824 */ /* 0x000fe200000e06e8 */
[----:B------:R-:W-:Y:S02]  /*1f110*/  IADD3 R5, P1, R7, R231, RZ ;  /* 0x000000e707057210 */ /* 0x000fe40007f3e0ff */
[C---:B------:R-:W-:Y:S02]  /*1f120*/  @P3 R2UR UR8, R132.reuse ;  /* 0x00000000840832ca */ /* 0x040fe400000e0000 */
[C---:B------:R-:W-:Y:S02]  /*1f130*/  @P3 R2UR UR9, R133.reuse ;  /* 0x00000000850932ca */ /* 0x040fe400000e0000 */
[C---:B------:R-:W-:Y:S02]  /*1f140*/  @P2 R2UR UR4, R132.reuse ;  /* 0x00000000840422ca */ /* 0x040fe400000e0000 */
[----:B------:R-:W-:Y:S02]  /*1f150*/  @P2 R2UR UR5, R133 ;  /* 0x00000000850522ca */ /* 0x000fe400000e0000 */
[CC--:B------:R-:W-:Y:S02]  /*1f160*/  @P3 LEA R22, P4, R7.reuse, R152.reuse, 0x1 ;  /* 0x0000009807163211 */ /* 0x0c0fe400078808ff */
[C---:B------:R-:W-:Y:S02]  /*1f170*/  @P2 R2UR UR12, R132.reuse ;  /* 0x00000000840c22ca */ /* 0x040fe400000e0000 */
[-CC-:B------:R-:W-:Y:S02]  /*1f180*/  @P3 LEA.HI.X R23, R7, R153.reuse, R2.reuse, 0x1, P4 ;  /* 0x0000009907173211 */ /* 0x180fe400020f0c02 */
[----:B------:R-:W-:Y:S01]  /*1f190*/  @P2 R2UR UR13, R133 ;  /* 0x00000000850d22ca */ /* 0x000fe200000e0000 */
[----:B------:R-:W-:Y:S01]  /*1f1a0*/  @!PT LDS RZ, [RZ] ;  /* 0x00000000fffff984 */ /* 0x000fe20000000800 */
[----:B------:R-:W-:Y:S01]  /*1f1b0*/  @!PT LDS RZ, [RZ] ;  /* 0x00000000fffff984 */ /* 0x000fe20000000800 */
[----:B------:R-:W-:Y:S01]  /*1f1c0*/  @!PT LDS RZ, [RZ] ;  /* 0x00000000fffff984 */ /* 0x000fe20000000800 */
[----:B------:R-:W-:Y:S01]  /*1f1d0*/  @P3 LDGSTS.E.BYPASS.LTC128B.128 [R243+0xc000], desc[UR8][R138.64] ;  /* 0x0c0000008af33fae */ /* 0x000fe2000b901d48 */
[CC--:B------:R-:W-:Y:S02]  /*1f1e0*/  @P2 LEA R12, P0, R7.reuse, R152.reuse, 0x1 ;  /* 0x00000098070c2211 */ /* 0x0c0fe400078008ff */
[----:B------:R-:W-:Y:S01]  /*1f1f0*/  @P3 R2UR UR10, R132 ;  /* 0x00000000840a32ca */ /* 0x000fe200000e0000 */
[----:B------:R-:W-:Y:S01]  /*1f200*/  @!P3 STS.128 [R243+0xc000], RZ ;  /* 0x00c000fff300b388 */ /* 0x000fe20000000c00 */
[-C--:B------:R-:W-:Y:S01]  /*1f210*/  @P2 LEA.HI.X R13, R7, R153.reuse, R2, 0x1, P0 ;  /* 0x00000099070d2211 */ /* 0x080fe200000f0c02 */
[----:B------:R-:W-:Y:S01]  /*1f220*/  IMAD.X R2, R2, 0x1, R232, P1 ;  /* 0x0000000102027824 */ /* 0x000fe200008e06e8 */
[C---:B------:R-:W-:Y:S01]  /*1f230*/  @P3 R2UR UR11, R133.reuse ;  /* 0x00000000850b32ca */ /* 0x040fe200000e0000 */
[----:B------:R-:W-:Y:S01]  /*1f240*/  @!PT LDS RZ, [RZ] ;  /* 0x00000000fffff984 */ /* 0x000fe20000000800 */
[----:B------:R-:W-:Y:S01]  /*1f250*/  @!PT LDS RZ, [RZ] ;  /* 0x00000000fffff984 */ /* 0x000fe20000000800 */
[----:B------:R-:W-:Y:S01]  /*1f260*/  @!PT LDS RZ, [RZ] ;  /* 0x00000000fffff984 */ /* 0x000fe20000000800 */
[----:B------:R-:W-:Y:S01]  /*1f270*/  @P2 LDGSTS.E.BYPASS.LTC128B.128 [R243+0x10000], desc[UR4][R138.64+0x80] ;  /* 0x100000808af32fae */ /* 0x000fe2000b901d44 */
[C---:B------:R-:W-:Y:S02]  /*1f280*/  @P3 R2UR UR4, R132.reuse ;  /* 0x00000000840432ca */ /* 0x040fe400000e0000 */
[----:B------:R-:W-:Y:S01]  /*1f290*/  @P3 R2UR UR5, R133 ;  /* 0x00000000850532ca */ /* 0x000fe200000e0000 */
[----:B------:R-:W-:Y:S01]  /*1f2a0*/  @!P2 STS.128 [R243+0x10000], RZ ;  /* 0x010000fff300a388 */ /* 0x000fe20000000c00 */
[CC--:B------:R-:W-:Y:S02]  /*1f2b0*/  @P3 LEA R16, P4, R5.reuse, R152.reuse, 0x1 ;  /* 0x0000009805103211 */ /* 0x0c0fe400078808ff */
[----:B------:R-:W-:Y:S02]  /*1f2c0*/  @P2 R2UR UR8, R132 ;  /* 0x00000000840822ca */ /* 0x000fe400000e0000 */
[--C-:B------:R-:W-:Y:S02]  /*1f2d0*/  @P3 LEA.HI.X R17, R5, R153, R2.reuse, 0x1, P4 ;  /* 0x0000009905113211 */ /* 0x100fe400020f0c02 */
[----:B------:R-:W-:Y:S02]  /*1f2e0*/  @P2 R2UR UR9, R133 ;  /* 0x00000000850922ca */ /* 0x000fe400000e0000 */
[CC--:B------:R-:W-:Y:S02]  /*1f2f0*/  @P2 LEA R10, P0, R5.reuse, R152.reuse, 0x1 ;  /* 0x00000098050a2211 */ /* 0x0c0fe400078008ff */
[C---:B------:R-:W-:Y:S01]  /*1f300*/  IADD3 R7, P1, R5.reuse, R231, RZ ;  /* 0x000000e705077210 */ /* 0x040fe20007f3e0ff */
[----:B------:R-:W-:Y:S01]  /*1f310*/  @!PT LDS RZ, [RZ] ;  /* 0x00000000fffff984 */ /* 0x000fe20000000800 */
[----:B------:R-:W-:Y:S01]  /*1f320*/  @!PT LDS RZ, [RZ] ;  /* 0x00000000fffff984 */ /* 0x000fe20000000800 */
[----:B------:R-:W-:Y:S01]  /*1f330*/  @!PT LDS RZ, [RZ] ;  /* 0x00000000fffff984 */ /* 0x000fe20000000800 */
[----:B------:R1:W-:Y:S01]  /*1f340*/  @P3 LDGSTS.E.BYPASS.LTC128B.128 [R243+0xc800], desc[UR4][R22.64] ;  /* 0x0c80000016f33fae */ /* 0x0003e2000b901d44 */
[----:B------:R-:W-:Y:S02]  /*1f350*/  @P2 LEA.HI.X R11, R5, R153, R2, 0x1, P0 ;  /* 0x00000099050b2211 */ /* 0x000fe400000f0c02 */
[CC--:B------:R-:W-:Y:S01]  /*1f360*/  @P3 LEA R14, P4, R7.reuse, R152.reuse, 0x1 ;  /* 0x00000098070e3211 */ /* 0x0c0fe200078808ff */
[----:B------:R-:W-:Y:S01]  /*1f370*/  @!P3 STS.128 [R243+0xc800], RZ ;  /* 0x00c800fff300b388 */ /* 0x000fe20000000c00 */
[----:B------:R-:W-:Y:S01]  /*1f380*/  IMAD.X R2, R2, 0x1, R232, P1 ;  /* 0x0000000102027824 */ /* 0x000fe200008e06e8 */
[CC--:B------:R-:W-:Y:S02]  /*1f390*/  @P2 LEA R8, P0, R7.reuse, R152.reuse, 0x1 ;  /* 0x0000009807082211 */ /* 0x0c0fe400078008ff */
[----:B------:R-:W-:Y:S01]  /*1f3a0*/  @!PT LDS RZ, [RZ] ;  /* 0x00000000fffff984 */ /* 0x000fe20000000800 */
[----:B------:R-:W-:Y:S01]  /*1f3b0*/  @!PT LDS RZ, [RZ] ;  /* 0x00000000fffff984 */ /* 0x000fe20000000800 */
[----:B------:R-:W-:Y:S01]  /*1f3c0*/  @!PT LDS RZ, [RZ] ;  /* 0x00000000fffff984 */ /* 0x000fe20000000800 */
[----:B------:R-:W-:Y:S01]  /*1f3d0*/  @P2 LDGSTS.E.BYPASS.LTC128B.128 [R243+0x10800], desc[UR12][R12.64+0x80] ;  /* 0x108000800cf32fae */ /* 0x000fe2000b901d4c */
[C---:B------:R-:W-:Y:S02]  /*1f3e0*/  IADD3 R5, P1, R7.reuse, R231, RZ ;  /* 0x000000e707057210 */ /* 0x040fe40007f3e0ff */
[CCC-:B------:R-:W-:Y:S01]  /*1f3f0*/  @P3 LEA.HI.X R15, R7.reuse, R153.reuse, R2.reuse, 0x1, P4 ;  /* 0x00000099070f3211 */ /* 0x1c0fe200020f0c02 */
        /* <DEDUP_REMOVED lines=8> */
[CC--:B------:R-:W-:Y:S02]  /*1f480*/  @P2 LEA R18, P0, R5.reuse, R152.reuse, 0x1 ;  /* 0x0000009805122211 */ /* 0x0c0fe400078008ff */
[C-C-:B------:R-:W-:Y:S01]  /*1f490*/  @P3 LEA.HI.X R21, R5.reuse, R153, R2.reuse, 0x1, P4 ;  /* 0x0000009905153211 */ /* 0x140fe200020f0c02 */
[----:B------:R-:W-:Y:S01]  /*1f4a0*/  @!P3 STS.128 [R243+0xd000], RZ ;  /* 0x00d000fff300b388 */ /* 0x000fe20000000c00 */
[C---:B------:R-:W-:Y:S02]  /*1f4b0*/  IADD3 R7, P1, R5.reuse, R231, RZ ;  /* 0x000000e705077210 */ /* 0x040fe40007f3e0ff */
[-C--:B------:R-:W-:Y:S01]  /*1f4c0*/  @P2 LEA.HI.X R19, R5, R153.reuse, R2, 0x1, P0 ;  /* 0x0000009905132211 */ /* 0x080fe200000f0c02 */
[----:B------:R-:W-:Y:S01]  /*1f4d0*/  @!PT LDS RZ, [RZ] ;  /* 0x00000000fffff984 */ /* 0x000fe20000000800 */
[----:B------:R-:W-:Y:S01]  /*1f4e0*/  @!PT LDS RZ, [RZ] ;  /* 0x00000000fffff984 */ /* 0x000fe20000000800 */
[----:B------:R-:W-:Y:S01]  /*1f4f0*/  @!PT LDS RZ, [RZ] ;  /* 0x00000000fffff984 */ /* 0x000fe20000000800 */
[----:B------:R-:W-:Y:S01]  /*1f500*/  @P2 LDGSTS.E.BYPASS.LTC128B.128 [R243+0x11000], desc[UR8][R10.64+0x80] ;  /* 0x110000800af32fae */ /* 0x000fe2000b901d48 */
[----:B------:R-:W-:Y:S01]  /*1f510*/  @P2 R2UR UR14, R132 ;  /* 0x00000000840e22ca */ /* 0x000fe200000e0000 */
[----:B------:R-:W-:Y:S01]  /*1f520*/  IMAD.X R2, R2, 0x1, R232, P1 ;  /* 0x0000000102027824 */ /* 0x000fe200008e06e8 */
[-C--:B-1----:R-:W-:Y:S01]  /*1f530*/  @P3 LEA R22, P4, R7, R152.reuse, 0x1 ;  /* 0x0000009807163211 */ /* 0x082fe200078808ff */
[----:B------:R-:W-:Y:S01]  /*1f540*/  @!P2 STS.128 [R243+0x11000], RZ ;  /* 0x011000fff300a388 */ /* 0x000fe20000000c00 */
[----:B------:R-:W-:Y:S02]  /*1f550*/  @P2 R2UR UR15, R133 ;  /* 0x00000000850f22ca */ /* 0x000fe400000e0000 */
[C-C-:B------:R-:W-:Y:S01]  /*1f560*/  @P3 LEA.HI.X R23, R7.reuse, R153, R2.reuse, 0x1, P4 ;  /* 0x0000009907173211 */ /* 0x140fe200020f0c02 */
[----:B------:R-:W-:Y:S01]  /*1f570*/  @!PT LDS RZ, [RZ] ;  /* 0x00000000fffff984 */ /* 0x000fe20000000800 */
[----:B------:R-:W-:Y:S01]  /*1f580*/  @!PT LDS RZ, [RZ] ;  /* 0x00000000fffff984 */ /* 0x000fe20000000800 */
[----:B------:R-:W-:Y:S01]  /*1f590*/  @!PT LDS RZ, [RZ] ;  /* 0x00000000fffff984 */ /* 0x000fe20000000800 */
[----:B------:R-:W-:Y:S01]  /*1f5a0*/  @P3 LDGSTS.E.BYPASS.LTC128B.128 [R243+0xd800], desc[UR4][R14.64] ;  /* 0x0d8000000ef33fae */ /* 0x000fe2000b901d44 */
[CC--:B------:R-:W-:Y:S02]  /*1f5b0*/  @P2 LEA R6, P1, R7.reuse, R152.reuse, 0x1 ;  /* 0x0000009807062211 */ /* 0x0c0fe400078208ff */
[C---:B------:R-:W-:Y:S01]  /*1f5c0*/  IADD3 R5, P0, R7.reuse, R231, RZ ;  /* 0x000000e707057210 */ /* 0x040fe20007f1e0ff */
[----:B------:R-:W-:Y:S01]  /*1f5d0*/  @!P3 STS.128 [R243+0xd800], RZ ;  /* 0x00d800fff300b388 */ /* 0x000fe20000000c00 */
[-C--:B------:R-:W-:Y:S02]  /*1f5e0*/  @P2 LEA.HI.X R7, R7, R153.reuse, R2, 0x1, P1 ;  /* 0x0000009907072211 */ /* 0x080fe400008f0c02 */
[-C--:B------:R-:W-:Y:S01]  /*1f5f0*/  @P3 LEA R24, P6, R5, R152.reuse, 0x1 ;  /* 0x0000009805183211 */ /* 0x080fe200078c08ff */
[----:B------:R-:W-:Y:S01]  /*1f600*/  @!PT LDS RZ, [RZ] ;  /* 0x00000000fffff984 */ /* 0x000fe20000000800 */
[----:B------:R-:W-:Y:S01]  /*1f610*/  @!PT LDS RZ, [RZ] ;  /* 0x00000000fffff984 */ /* 0x000fe20000000800 */
[----:B------:R-:W-:Y:S01]  /*1f620*/  @!PT LDS RZ, [RZ] ;  /* 0x00000000fffff984 */ /* 0x000fe20000000800 */
[----:B------:R1:W-:Y:S01]  /*1f630*/  @P2 LDGSTS.E.BYPASS.LTC128B.128 [R243+0x11800], desc[UR12][R8.64+0x80] ;  /* 0x1180008008f32fae */ /* 0x0003e2000b901d4c */
[----:B------:R-:W-:Y:S01]  /*1f640*/  @P3 R2UR UR12, R132 ;  /* 0x00000000840c32ca */ /* 0x000fe200000e0000 */
[----:B------:R-:W-:Y:S01]  /*1f650*/  IMAD.X R2, R2, 0x1, R232, P0 ;  /* 0x0000000102027824 */ /* 0x000fe200000e06e8 */
[----:B------:R-:W-:Y:S01]  /*1f660*/  @P3 R2UR UR13, R133 ;  /* 0x00000000850d32ca */ /* 0x000fe200000e0000 */
[----:B------:R-:W-:Y:S01]  /*1f670*/  @!P2 STS.128 [R243+0x11800], RZ ;  /* 0x011800fff300a388 */ /* 0x000fe20000000c00 */
[CC--:B------:R-:W-:Y:S02]  /*1f680*/  @P2 LEA R28, P1, R5.reuse, R152.reuse, 0x1 ;  /* 0x00000098051c2211 */ /* 0x0c0fe400078208ff */
[--C-:B------:R-:W-:Y:S01]  /*1f690*/  @P3 LEA.HI.X R25, R5, R153, R2.reuse, 0x1, P6 ;  /* 0x0000009905193211 */ /* 0x100fe200030f0c02 */
[----:B------:R-:W-:Y:S01]  /*1f6a0*/  @!PT LDS RZ, [RZ] ;  /* 0x00000000fffff984 */ /* 0x000fe20000000800 */
[----:B------:R-:W-:Y:S01]  /*1f6b0*/  @!PT LDS RZ, [RZ] ;  /* 0x00000000fffff984 */ /* 0x000fe20000000800 */
[----:B------:R-:W-:Y:S01]  /*1f6c0*/  @!PT LDS RZ, [RZ] ;  /* 0x00000000fffff984 */ /* 0x000fe20000000800 */
[----:B------:R-:W-:Y:S01]  /*1f6d0*/  @P3 LDGSTS.E.BYPASS.LTC128B.128 [R243+0xe000], desc[UR10][R20.64] ;  /* 0x0e00000014f33fae */ /* 0x000fe2000b901d4a */
[C---:B------:R-:W-:Y:S02]  /*1f6e0*/  @P2 R2UR UR10, R132.reuse ;  /* 0x00000000840a22ca */ /* 0x040fe400000e0000 */
[----:B------:R-:W-:Y:S01]  /*1f6f0*/  @P2 R2UR UR11, R133 ;  /* 0x00000000850b22ca */ /* 0x000fe200000e0000 */
[----:B------:R-:W-:Y:S01]  /*1f700*/  @!P3 STS.128 [R243+0xe000], RZ ;  /* 0x00e000fff300b388 */ /* 0x000fe20000000c00 */
[C---:B------:R-:W-:Y:S02]  /*1f710*/  IADD3 R0, P5, R5.reuse, R231, RZ ;  /* 0x000000e705007210 */ /* 0x040fe40007fbe0ff */
[-C--:B------:R-:W-:Y:S01]  /*1f720*/  @P2 LEA.HI.X R29, R5, R153.reuse, R2, 0x1, P1 ;  /* 0x00000099051d2211 */ /* 0x080fe200008f0c02 */
[----:B------:R-:W-:Y:S01]  /*1f730*/  @!PT LDS RZ, [RZ] ;  /* 0x00000000fffff984 */ /* 0x000fe20000000800 */
[----:B------:R-:W-:Y:S01]  /*1f740*/  @!PT LDS RZ, [RZ] ;  /* 0x00000000fffff984 */ /* 0x000fe20000000800 */
[----:B------:R-:W-:Y:S01]  /*1f750*/  @!PT LDS RZ, [RZ] ;  /* 0x00000000fffff984 */ /* 0x000fe20000000800 */
[----:B------:R2:W-:Y:S01]  /*1f760*/  @P2 LDGSTS.E.BYPASS.LTC128B.128 [R243+0x12000], desc[UR8][R18.64+0x80] ;  /* 0x1200008012f32fae */ /* 0x0005e2000b901d48 */
[----:B------:R-:W-:Y:S01]  /*1f770*/  @P3 R2UR UR8, R132 ;  /* 0x00000000840832ca */ /* 0x000fe200000e0000 */
[----:B------:R-:W-:Y:S01]  /*1f780*/  IMAD.X R4, R2, 0x1, R232, P5 ;  /* 0x0000000102047824 */ /* 0x000fe200028e06e8 */
[C---:B------:R-:W-:Y:S01]  /*1f790*/  @P3 R2UR UR9, R133.reuse ;  /* 0x00000000850932ca */ /* 0x040fe200000e0000 */
[----:B------:R-:W-:Y:S01]  /*1f7a0*/  @!P2 STS.128 [R243+0x12000], RZ ;  /* 0x012000fff300a388 */ /* 0x000fe20000000c00 */
[CC--:B------:R-:W-:Y:S02]  /*1f7b0*/  @P3 LEA R30, P4, R0.reuse, R152.reuse, 0x1 ;  /* 0x00000098001e3211 */ /* 0x0c0fe400078808ff */
[C---:B------:R-:W-:Y:S01]  /*1f7c0*/  @P2 LEA R36, P0, R0.reuse, R152, 0x1 ;  /* 0x0000009800242211 */ /* 0x040fe200078008ff */
[----:B------:R-:W-:Y:S01]  /*1f7d0*/  @!PT LDS RZ, [RZ] ;  /* 0x00000000fffff984 */ /* 0x000fe20000000800 */
[----:B------:R-:W-:Y:S01]  /*1f7e0*/  @!PT LDS RZ, [RZ] ;  /* 0x00000000fffff984 */ /* 0x000fe20000000800 */
[----:B------:R-:W-:Y:S01]  /*1f7f0*/  @!PT LDS RZ, [RZ] ;  /* 0x00000000fffff984 */ /* 0x000fe20000000800 */
[----:B------:R-:W-:Y:S01]  /*1f800*/  @P3 LDGSTS.E.BYPASS.LTC128B.128 [R243+0xe800], desc[UR4][R22.64] ;  /* 0x0e80000016f33fae */ /* 0x000fe2000b901d44 */
[-CC-:B------:R-:W-:Y:S02]  /*1f810*/  @P3 LEA.HI.X R31, R0, R153.reuse, R4.reuse, 0x1, P4 ;  /* 0x00000099001f3211 */ /* 0x180fe400020f0c04 */
[----:B------:R-:W-:Y:S01]  /*1f820*/  @P2 R2UR UR4, R132 ;  /* 0x00000000840422ca */ /* 0x000fe200000e0000 */
[----:B------:R-:W-:Y:S01]  /*1f830*/  @!P3 STS.128 [R243+0xe800], RZ ;  /* 0x00e800fff300b388 */ /* 0x000fe20000000c00 */
[----:B------:R-:W-:Y:S02]  /*1f840*/  @P2 R2UR UR5, R133 ;  /* 0x00000000850522ca */ /* 0x000fe400000e0000 */
[----:B------:R-:W-:Y:S01]  /*1f850*/  @P2 LEA.HI.X R37, R0, R153, R4, 0x1, P0 ;  /* 0x0000009900252211 */ /* 0x000fe200000f0c04 */
[----:B------:R-:W-:Y:S01]  /*1f860*/  @!PT LDS RZ, [RZ] ;  /* 0x00000000fffff984 */ /* 0x000fe20000000800 */
[----:B------:R-:W-:Y:S01]  /*1f870*/  @!PT LDS RZ, [RZ] ;  /* 0x00000000fffff984 */ /* 0x000fe20000000800 */
[----:B------:R-:W-:Y:S01]  /*1f880*/  @!PT LDS RZ, [RZ] ;  /* 0x00000000fffff984 */ /* 0x000fe20000000800 */
[----:B------:R-:W-:Y:S01]  /*1f890*/  @P2 LDGSTS.E.BYPASS.LTC128B.128 [R243+0x12800], desc[UR14][R6.64+0x80] ;  /* 0x1280008006f32fae */ /* 0x000fe2000b901d4e */
[----:B------:R-:W-:Y:S03]  /*1f8a0*/  ISETP.GE.AND P0, PT, R246, 0x2, PT ;  /* 0x00000002f600780c */ /* 0x000fe60003f06270 */
        /* <DEDUP_REMOVED lines=19> */
[----:B------:R5:W-:Y:S04]  /*1f9e0*/  @P2 LDGSTS.E.BYPASS.LTC128B.128 [R243+0x13800], desc[UR4][R36.64+0x80] ;  /* 0x1380008024f32fae */ /* 0x000be8000b901d44 */
[----:B------:R-:W-:Y:S04]  /*1f9f0*/  @!P2 STS.128 [R243+0x13800], RZ ;  /* 0x013800fff300a388 */ /* 0x000fe80000000c00 */
[----:B------:R-:W-:Y:S04]  /*1fa00*/  LDSM.16.M88.4 R64, [R230] ;  /* 0x00000000e640783b */ /* 0x000fe80000000200 */
[----:B-1----:R-:W1:Y:S04]  /*1fa10*/  LDSM.16.M88.4 R8, [R229+0x4000] ;  /* 0x00400000e508783b */ /* 0x002e680000000200 */
[----:B--2---:R-:W2:Y:S04]  /*1fa20*/  LDSM.16.M88.4 R16, [R229+0x4800] ;  /* 0x00480000e510783b */ /* 0x004ea80000000200 */
[----:B---3--:R-:W3:Y:S04]  /*1fa30*/  LDSM.16.M88.4 R24, [R229+0x5000] ;  /* 0x00500000e518783b */ /* 0x008ee80000000200 */
[----:B------:R-:W4:Y:S04]  /*1fa40*/  LDSM.16.M88.4 R32, [R229+0x5800] ;  /* 0x00580000e520783b */ /* 0x000f280000000200 */
[----:B------:R-:W0:Y:S04]  /*1fa50*/  LDGDEPBAR ;  /* 0x00000000000079af */ /* 0x000e280000000000 */
[----:B------:R-:W5:Y:S04]  /*1fa60*/  LDSM.16.M88.4 R40, [R229+0x6000] ;  /* 0x00600000e528783b */ /* 0x000f680000000200 */
[----:B------:R-:W5:Y:S04]  /*1fa70*/  LDSM.16.M88.4 R48, [R229+0x6800] ;  /* 0x00680000e530783b */ /* 0x000f680000000200 */
[----:B------:R-:W5:Y:S04]  /*1fa80*/  LDSM.16.M88.4 R56, [R229+0x7000] ;  /* 0x00700000e538783b */ /* 0x000f680000000200 */
[----:B------:R-:W5:Y:S04]  /*1fa90*/  LDSM.16.M88.4 R140, [R229+0x7800] ;  /* 0x00780000e58c783b */ /* 0x000f680000000200 */
[----:B------:R-:W-:Y:S01]  /*1faa0*/  LDSM.16.M88.4 R144, [R228] ;  /* 0x00000000e490783b */ /* 0x000fe20000000200 */
[C---:B-1----:R-:W-:Y:S03]  /*1fab0*/  HMMA.16816.F32.BF16 R4, R64.reuse, R8, RZ ;  /* 0x000000084004723c */ /* 0x042fe600000418ff */
[----:B------:R-:W1:Y:S04]  /*1fac0*/  LDSM.16.M88.4 R148, [R227] ;  /* 0x00000000e394783b */ /* 0x000e680000000200 */
[----:B------:R-:W1:Y:S01]  /*1fad0*/  LDSM.16.M88.4 R152, [R219] ;  /* 0x00000000db98783b */ /* 0x000e620000000200 */
[C---:B------:R-:W-:Y:S03]  /*1fae0*/  HMMA.16816.F32.BF16 R8, R64.reuse, R10, RZ ;  /* 0x0000000a4008723c */ /* 0x040fe600000418ff */
[----:B------:R-:W1:Y:S03]  /*1faf0*/  LDSM.16.M88.4 R156, [R218] ;  /* 0x00000000da9c783b */ /* 0x000e660000000200 */
[C---:B--2---:R-:W-:Y:S01]  /*1fb00*/  HMMA.16816.F32.BF16 R12, R64.reuse, R16, RZ ;  /* 0x00000010400c723c */ /* 0x044fe200000418ff */
[----:B------:R-:W2:Y:S04]  /*1fb10*/  LDSM.16.M88.4 R160, [R217] ;  /* 0x00000000d9a0783b */ /* 0x000ea80000000200 */
[----:B------:R-:W2:Y:S01]  /*1fb20*/  LDSM.16.M88.4 R164, [R216] ;  /* 0x00000000d8a4783b */ /* 0x000ea20000000200 */
[C---:B------:R-:W-:Y:S03]  /*1fb30*/  HMMA.16816.F32.BF16 R16, R64.reuse, R18, RZ ;  /* 0x000000124010723c */ /* 0x040fe600000418ff */
[----:B------:R-:W2:Y:S03]  /*1fb40*/  LDSM.16.M88.4 R168, [R215] ;  /* 0x00000000d7a8783b */ /* 0x000ea60000000200 */
[C---:B---3--:R-:W-:Y:S01]  /*1fb50*/  HMMA.16816.F32.BF16 R20, R64.reuse, R24, RZ ;  /* 0x000000184014723c */ /* 0x048fe200000418ff */
[----:B------:R-:W3:Y:S04]  /*1fb60*/  LDSM.16.M88.4 R172, [R214] ;  /* 0x00000000d6ac783b */ /* 0x000ee80000000200 */
[----:B------:R-:W-:Y:S01]  /*1fb70*/  LDSM.16.M88.4 R176, [R223+0x5000] ;  /* 0x00500000dfb0783b */ /* 0x000fe20000000200 */
[C---:B------:R-:W-:Y:S03]  /*1fb80*/  HMMA.16816.F32.BF16 R24, R64.reuse, R26, RZ ;  /* 0x0000001a4018723c */ /* 0x040fe600000418ff */
[----:B------:R-:W-:Y:S03]  /*1fb90*/  LDSM.16.M88.4 R180, [R223+0x5800] ;  /* 0x00580000dfb4783b */ /* 0x000fe60000000200 */
[C---:B----4-:R-:W-:Y:S01]  /*1fba0*/  HMMA.16816.F32.BF16 R28, R64.reuse, R32, RZ ;  /* 0x00000020401c723c */ /* 0x050fe200000418ff */
[----:B------:R-:W-:Y:S04]  /*1fbb0*/  LDSM.16.M88.4 R184, [R225] ;  /* 0x00000000e1b8783b */ /* 0x000fe80000000200 */
[----:B------:R-:W-:Y:S01]  /*1fbc0*/  LDSM.16.M88.4 R188, [R212] ;  /* 0x00000000d4bc783b */ /* 0x000fe20000000200 */
[C---:B------:R-:W-:Y:S03]  /*1fbd0*/  HMMA.16816.F32.BF16 R32, R64.reuse, R34, RZ ;  /* 0x000000224020723c */ /* 0x040fe600000418ff */
[----:B------:R-:W-:Y:S03]  /*1fbe0*/  LDSM.16.M88.4 R192, [R212+0x6000] ;  /* 0x00600000d4c0783b */ /* 0x000fe60000000200 */
[C---:B-----5:R-:W-:Y:S01]  /*1fbf0*/  HMMA.16816.F32.BF16 R36, R64.reuse, R40, RZ ;  /* 0x000000284024723c */ /* 0x060fe200000418ff */
[----:B------:R-:W-:Y:S04]  /*1fc00*/  LDSM.16.M88.4 R196, [R212+0x6800] ;  /* 0x00680000d4c4783b */ /* 0x000fe80000000200 */
[----:B------:R-:W-:Y:S01]  /*1fc10*/  LDSM.16.M88.4 R200, [R212+0x7000] ;  /* 0x00700000d4c8783b */ /* 0x000fe20000000200 */
[C---:B------:R-:W-:Y:S06]  /*1fc20*/  HMMA.16816.F32.BF16 R40, R64.reuse, R42, RZ ;  /* 0x0000002a4028723c */ /* 0x040fec00000418ff */
[C---:B------:R-:W-:Y:S06]  /*1fc30*/  HMMA.16816.F32.BF16 R44, R64.reuse, R48, RZ ;  /* 0x00000030402c723c */ /* 0x040fec00000418ff */
[C---:B------:R-:W-:Y:S06]  /*1fc40*/  HMMA.16816.F32.BF16 R48, R64.reuse, R50, RZ ;  /* 0x000000324030723c */ /* 0x040fec00000418ff */
[C---:B------:R-:W-:Y:S06]  /*1fc50*/  HMMA.16816.F32.BF16 R52, R64.reuse, R56, RZ ;  /* 0x000000384034723c */ /* 0x040fec00000418ff */
[C---:B------:R-:W-:Y:S06]  /*1fc60*/  HMMA.16816.F32.BF16 R56, R64.reuse, R58, RZ ;  /* 0x0000003a4038723c */ /* 0x040fec00000418ff */
[C---:B------:R-:W-:Y:S06]  /*1fc70*/  HMMA.16816.F32.BF16 R60, R64.reuse, R140, RZ ;  /* 0x0000008c403c723c */ /* 0x040fec00000418ff */
[----:B------:R-:W-:Y:S01]  /*1fc80*/  HMMA.16816.F32.BF16 R64, R64, R142, RZ ;  /* 0x0000008e4040723c */ /* 0x000fe200000418ff */
[----:B------:R-:W4:Y:S05]  /*1fc90*/  LDSM.16.M88.4 R140, [R213] ;  /* 0x00000000d58c783b */ /* 0x000f2a0000000200 */
[C---:B-1----:R-:W-:Y:S06]  /*1fca0*/  HMMA.16816.F32.BF16 R4, R144.reuse, R148, R4 ;  /* 0x000000949004723c */ /* 0x042fec0000041804 */
[C---:B------:R-:W-:Y:S01]  /*1fcb0*/  HMMA.16816.F32.BF16 R8, R144.reuse, R150, R8 ;  /* 0x000000969008723c */ /* 0x040fe20000041808 */
[----:B------:R-:W-:Y:S05]  /*1fcc0*/  LDSM.16.M88.4 R148, [R226] ;  /* 0x00000000e294783b */ /* 0x000fea0000000200 */
[C---:B------:R-:W-:Y:S06]  /*1fcd0*/  HMMA.16816.F32.BF16 R12, R144.reuse, R152, R12 ;  /* 0x00000098900c723c */ /* 0x040fec000004180c */
[C---:B------:R-:W-:Y:S01]  /*1fce0*/  HMMA.16816.F32.BF16 R16, R144.reuse, R154, R16 ;  /* 0x0000009a9010723c */ /* 0x040fe20000041810 */
[----:B------:R-:W1:Y:S05]  /*1fcf0*/  LDSM.16.M88.4 R152, [R223+0x4000] ;  /* 0x00400000df98783b */ /* 0x000e6a0000000200 */
[C---:B------:R-:W-:Y:S06]  /*1fd00*/  HMMA.16816.F32.BF16 R20, R144.reuse, R156, R20 ;  /* 0x0000009c9014723c */ /* 0x040fec0000041814 */
        /* <DEDUP_REMOVED lines=8> */
[C---:B------:R-:W-:Y:S06]  /*1fd90*/  HMMA.16816.F32.BF16 R44, R144.reuse, R168, R44 ;  /* 0x000000a8902c723c */ /* 0x040fec000004182c */
[C---:B------:R-:W-:Y:S01]  /*1fda0*/  HMMA.16816.F32.BF16 R48, R144.reuse, R170, R48 ;  /* 0x000000aa9030723c */ /* 0x040fe20000041830 */
[----:B------:R-:W2:Y:S05]  /*1fdb0*/  LDSM.16.M88.4 R168, [R223+0x7000] ;  /* 0x00700000dfa8783b */ /* 0x000eaa0000000200 */
[C---:B---3--:R-:W-:Y:S06]  /*1fdc0*/  HMMA.16816.F32.BF16 R52, R144.reuse, R172, R52 ;  /* 0x000000ac9034723c */ /* 0x048fec0000041834 */
[C---:B------:R-:W-:Y:S01]  /*1fdd0*/  HMMA.16816.F32.BF16 R56, R144.reuse, R174, R56 ;  /* 0x000000ae9038723c */ /* 0x040fe20000041838 */
[----:B------:R-:W3:Y:S05]  /*1fde0*/  LDSM.16.M88.4 R172, [R223+0x7800] ;  /* 0x00780000dfac783b */ /* 0x000eea0000000200 */
[C---:B----4-:R-:W-:Y:S06]  /*1fdf0*/  HMMA.16816.F32.BF16 R60, R144.reuse, R140, R60 ;  /* 0x0000008c903c723c */ /* 0x050fec000004183c */
[----:B------:R-:W-:Y:S01]  /*1fe00*/  HMMA.16816.F32.BF16 R64, R144, R142, R64 ;  /* 0x0000008e9040723c */ /* 0x000fe20000041840 */
[----:B------:R-:W4:Y:S04]  /*1fe10*/  LDSM.16.M88.4 R140, [R212+0x800] ;  /* 0x00080000d48c783b */ /* 0x000f280000000200 */
[----:B------:R-:W4:Y:S01]  /*1fe20*/  LDSM.16.M88.4 R144, [R212+0x1000] ;  /* 0x00100000d490783b */ /* 0x000f220000000200 */
        /* <DEDUP_REMOVED lines=8> */
[----:B------:R-:W-:Y:S05]  /*1feb0*/  LDSM.16.M88.4 R176, [R211] ;  /* 0x00000000d3b0783b */ /* 0x000fea0000000200 */
[C---:B------:R-:W-:Y:S06]  /*1fec0*/  HMMA.16816.F32.BF16 R28, R148.reuse, R180, R28 ;  /* 0x000000b4941c723c */ /* 0x040fec000004181c */
[C---:B------:R-:W-:Y:S01]  /*1fed0*/  HMMA.16816.F32.BF16 R32, R148.reuse, R182, R32 ;  /* 0x000000b69420723c */ /* 0x040fe20000041820 */
[----:B------:R-:W-:Y:S05]  /*1fee0*/  LDSM.16.M88.4 R180, [R206] ;  /* 0x00000000ceb4783b */ /* 0x000fea0000000200 */
[C---:B--2---:R-:W-:Y:S06]  /*1fef0*/  HMMA.16816.F32.BF16 R36, R148.reuse, R160, R36 ;  /* 0x000000a09424723c */ /* 0x044fec0000041824 */
        /* <DEDUP_REMOVED lines=8> */
[C---:B---3--:R-:W-:Y:S06]  /*1ff80*/  HMMA.16816.F32.BF16 R60, R148.reuse, R172, R60 ;  /* 0x000000ac943c723c */ /* 0x048fec000004183c */
[----:B------:R-:W-:Y:S01]  /*1ff90*/  HMMA.16816.F32.BF16 R64, R148, R174, R64 ;  /* 0x000000ae9440723c */ /* 0x000fe20000041840 */
[----:B------:R-:W2:Y:S04]  /*1ffa0*/  LDSM.16.M88.4 R148, [R212+0x2800] ;  /* 0x00280000d494783b */ /* 0x000ea80000000200 */
[----:B------:R-:W-:Y:S01]  /*1ffb0*/  LDSM.16.M88.4 R172, [R228+0x2000] ;  /* 0x00200000e4ac783b */ /* 0x000fe20000000200 */
[C---:B------:R-:W-:Y:S06]  /*1ffc0*/  HMMA.16816.F32.BF16 R4, R184.reuse, R188, R4 ;  /* 0x000000bcb804723c */ /* 0x040fec0000041804 */
[C---:B------:R-:W-:Y:S01]  /*1ffd0*/  HMMA.16816.F32.BF16 R8, R184.reuse, R190, R8 ;  /* 0x000000beb808723c */ /* 0x040fe20000041808 */
[----:B------:R-:W-:Y:S05]  /*1ffe0*/  LDSM.16.M88.4 R188, [R212+0x5800] ;  /* 0x00580000d4bc783b */ /* 0x000fea0000000200 */
[C---:B----4-:R-:W-:Y:S06]  /*1fff0*/  HMMA.16816.F32.BF16 R12, R184.reuse, R140, R12 ;  /* 0x0000008cb80c723c */ /* 0x050fec000004180c */
        /* <DEDUP_REMOVED lines=18> */
[----:B------:R-:W-:Y:S01]  /*20120*/  HMMA.16816.F32.BF16 R64, R184, R166, R64 ;  /* 0x000000a6b840723c */ /* 0x000fe20000041840 */
[----:B------:R-:W2:Y:S04]  /*20130*/  LDSM.16.M88.4 R164, [R229+0xb000] ;  /* 0x00b00000e5a4783b */ /* 0x000ea80000000200 */
[----:B------:R-:W-:Y:S01]  /*20140*/  LDSM.16.M88.4 R184, [R205] ;  /* 0x00000000cdb8783b */ /* 0x000fe20000000200 */
[C---:B---3--:R-:W-:Y:S06]  /*20150*/  HMMA.16816.F32.BF16 R4, R140.reuse, R168, R4 ;  /* 0x000000a88c04723c */ /* 0x048fec0000041804 */
[C---:B------:R-:W-:Y:S01]  /*20160*/  HMMA.16816.F32.BF16 R8, R140.reuse, R170, R8 ;  /* 0x000000aa8c08723c */ /* 0x040fe20000041808 */
[----:B------:R-:W3:Y:S05]  /*20170*/  LDSM.16.M88.4 R168, [R229+0xb800] ;  /* 0x00b80000e5a8783b */ /* 0x000eea0000000200 */
[C---:B----4-:R-:W-:Y:S06]  /*20180*/  HMMA.16816.F32.BF16 R12, R140.reuse, R144, R12 ;  /* 0x000000908c0c723c */ /* 0x050fec000004180c */
[C---:B------:R-:W-:Y:S01]  /*20190*/  HMMA.16816.F32.BF16 R16, R140.reuse, R146, R16 ;  /* 0x000000928c10723c */ /* 0x040fe20000041810 */
[----:B------:R-:W4:Y:S05]  /*201a0*/  LDSM.16.M88.4 R144, [R210] ;  /* 0x00000000d290783b */ /* 0x000f2a0000000200 */
[C---:B-1----:R-:W-:Y:S06]  /*201b0*/  HMMA.16816.F32.BF16 R20, R140.reuse, R152, R20 ;  /* 0x000000988c14723c */ /* 0x042fec0000041814 */
[C---:B------:R-:W-:Y:S01]  /*201c0*/  HMMA.16816.F32.BF16 R24, R140.reuse, R154, R24 ;  /* 0x0000009a8c18723c */ /* 0x040fe20000041818 */
[----:B------:R-:W1:Y:S05]  /*201d0*/  LDSM.16.M88.4 R152, [R209] ;  /* 0x00000000d198783b */ /* 0x000e6a0000000200 */
[C---:B-----5:R-:W-:Y:S06]  /*201e0*/  HMMA.16816.F32.BF16 R28, R140.reuse, R156, R28 ;  /* 0x0000009c8c1c723c */ /* 0x060fec000004181c */
[C---:B------:R-:W-:Y:S01]  /*201f0*/  HMMA.16816.F32.BF16 R32, R140.reuse, R158, R32 ;  /* 0x0000009e8c20723c */ /* 0x040fe20000041820 */
[----:B------:R-:W5:Y:S05]  /*20200*/  LDSM.16.M88.4 R156, [R208] ;  /* 0x00000000d09c783b */ /* 0x000f6a0000000200 */
[C---:B--2---:R-:W-:Y:S06]  /*20210*/  HMMA.16816.F32.BF16 R36, R140.reuse, R148, R36 ;  /* 0x000000948c24723c */ /* 0x044fec0000041824 */
[C---:B------:R-:W-:Y:S01]  /*20220*/  HMMA.16816.F32.BF16 R40, R140.reuse, R150, R40 ;  /* 0x000000968c28723c */ /* 0x040fe20000041828 */
[----:B------:R-:W2:Y:S05]  /*20230*/  LDSM.16.M88.4 R148, [R207] ;  /* 0x00000000cf94783b */ /* 0x000eaa0000000200 */
        /* <DEDUP_REMOVED lines=8> */
[----:B------:R-:W3:Y:S04]  /*202c0*/  LDSM.16.M88.4 R140, [R204] ;  /* 0x00000000cc8c783b */ /* 0x000ee80000000200 */
[----:B------:R-:W-:Y:S01]  /*202d0*/  LDSM.16.M88.4 R168, [R223+0xa800] ;  /* 0x00a80000dfa8783b */ /* 0x000fe20000000200 */
[C---:B------:R-:W-:Y:S06]  /*202e0*/  HMMA.16816.F32.BF16 R4, R172.reuse, R176, R4 ;  /* 0x000000b0ac04723c */ /* 0x040fec0000041804 */
[C---:B------:R-:W-:Y:S01]  /*202f0*/  HMMA.16816.F32.BF16 R8, R172.reuse, R178, R8 ;  /* 0x000000b2ac08723c */ /* 0x040fe20000041808 */
[----:B------:R-:W-:Y:S05]  /*20300*/  LDSM.16.M88.4 R176, [R223+0xb000] ;  /* 0x00b00000dfb0783b */ /* 0x000fea0000000200 */
        /* <DEDUP_REMOVED lines=8> */
[----:B------:R-:W-:Y:S05]  /*20390*/  LDSM.16.M88.4 R156, [R223+0xa000] ;  /* 0x00a00000df9c783b */ /* 0x000fea0000000200 */
[C---:B--2---:R-:W-:Y:S06]  /*203a0*/  HMMA.16816.F32.BF16 R36, R172.reuse, R148, R36 ;  /* 0x00000094ac24723c */ /* 0x044fec0000041824 */
[C---:B------:R-:W-:Y:S01]  /*203b0*/  HMMA.16816.F32.BF16 R40, R172.reuse, R150, R40 ;  /* 0x00000096ac28723c */ /* 0x040fe20000041828 */
[----:B------:R-:W1:Y:S05]  /*203c0*/  LDSM.16.M88.4 R148, [R223+0x9000] ;  /* 0x00900000df94783b */ /* 0x000e6a0000000200 */
[C---:B------:R-:W-:Y:S06]  /*203d0*/  HMMA.16816.F32.BF16 R44, R172.reuse, R180, R44 ;  /* 0x000000b4ac2c723c */ /* 0x040fec000004182c */
[C---:B------:R-:W-:Y:S01]  /*203e0*/  HMMA.16816.F32.BF16 R48, R172.reuse, R182, R48 ;  /* 0x000000b6ac30723c */ /* 0x040fe20000041830 */
[----:B------:R-:W2:Y:S05]  /*203f0*/  LDSM.16.M88.4 R180, [R223+0xb800] ;  /* 0x00b80000dfb4783b */ /* 0x000eaa0000000200 */
[C---:B------:R-:W-:Y:S06]  /*20400*/  HMMA.16816.F32.BF16 R52, R172.reuse, R184, R52 ;  /* 0x000000b8ac34723c */ /* 0x040fec0000041834 */
[C---:B------:R-:W-:Y:S01]  /*20410*/  HMMA.16816.F32.BF16 R56, R172.reuse, R186, R56 ;  /* 0x000000baac38723c */ /* 0x040fe20000041838 */
[----:B------:R-:W-:Y:S05]  /*20420*/  LDSM.16.M88.4 R184, [R212+0x5000] ;  /* 0x00500000d4b8783b */ /* 0x000fea0000000200 */
[C---:B---3--:R-:W-:Y:S06]  /*20430*/  HMMA.16816.F32.BF16 R60, R172.reuse, R140, R60 ;  /* 0x0000008cac3c723c */ /* 0x048fec000004183c */
[----:B------:R-:W-:Y:S01]  /*20440*/  HMMA.16816.F32.BF16 R64, R172, R142, R64 ;  /* 0x0000008eac40723c */ /* 0x000fe20000041840 */
[----:B------:R-:W-:Y:S04]  /*20450*/  LDSM.16.M88.4 R140, [R225+0x2000] ;  /* 0x00200000e18c783b */ /* 0x000fe80000000200 */
[----:B------:R-:W3:Y:S01]  /*20460*/  LDSM.16.M88.4 R172, [R212+0x4000] ;  /* 0x00400000d4ac783b */ /* 0x000ee20000000200 */
[C---:B------:R-:W-:Y:S06]  /*20470*/  HMMA.16816.F32.BF16 R4, R160.reuse, R164, R4 ;  /* 0x000000a4a004723c */ /* 0x040fec0000041804 */
[C---:B------:R-:W-:Y:S01]  /*20480*/  HMMA.16816.F32.BF16 R8, R160.reuse, R166, R8 ;  /* 0x000000a6a008723c */ /* 0x040fe20000041808 */
[----:B------:R-:W5:Y:S05]  /*20490*/  LDSM.16.M88.4 R164, [R212+0x4800] ;  /* 0x00480000d4a4783b */ /* 0x000f6a0000000200 */
[C---:B----4-:R-:W-:Y:S06]  /*204a0*/  HMMA.16816.F32.BF16 R12, R160.reuse, R144, R12 ;  /* 0x00000090a00c723c */ /* 0x050fec000004180c */
[C---:B------:R-:W-:Y:S01]  /*204b0*/  HMMA.16816.F32.BF16 R16, R160.reuse, R146, R16 ;  /* 0x00000092a010723c */ /* 0x040fe20000041810 */
[----:B------:R-:W4:Y:S01]  /*204c0*/  LDSM.16.M88.4 R144, [R212+0x7800] ;  /* 0x00780000d490783b */ /* 0x000f220000000200 */
[----:B------:R-:W-:Y:S04]  /*204d0*/  DEPBAR.LE SB0, 0x0 ;  /* 0x000080000000791a */ /* 0x000fe80000000000 */
[C---:B-1----:R-:W-:Y:S01]  /*204e0*/  HMMA.16816.F32.BF16 R20, R160.reuse, R148, R20 ;  /* 0x00000094a014723c */ /* 0x042fe20000041814 */
[----:B------:R-:W-:Y:S05]  /*204f0*/  BAR.SYNC.DEFER_BLOCKING 0x0 ;  /* 0x0000000000007b1d */ /* 0x000fea0000010000 */
        /* <DEDUP_REMOVED lines=9> */
[C---:B------:R-:W-:Y:S06]  /*20590*/  HMMA.16816.F32.BF16 R52, R160.reuse, R176, R52 ;  /* 0x000000b0a034723c */ /* 0x040fec0000041834 */
[C---:B------:R-:W-:Y:S06]  /*205a0*/  HMMA.16816.F32.BF16 R56, R160.reuse, R178, R56 ;  /* 0x000000b2a038723c */ /* 0x040fec0000041838 */
[C---:B--2---:R-:W-:Y:S06]  /*205b0*/  HMMA.16816.F32.BF16 R60, R160.reuse, R180, R60 ;  /* 0x000000b4a03c723c */ /* 0x044fec000004183c */
[----:B------:R-:W-:Y:S06]  /*205c0*/  HMMA.16816.F32.BF16 R64, R160, R182, R64 ;  /* 0x000000b6a040723c */ /* 0x000fec0000041840 */
[C---:B---3--:R-:W-:Y:S06]  /*205d0*/  HMMA.16816.F32.BF16 R4, R140.reuse, R172, R4 ;  /* 0x000000ac8c04723c */ /* 0x048fec0000041804 */
[C---:B------:R-:W-:Y:S06]  /*205e0*/  HMMA.16816.F32.BF16 R8, R140.reuse, R174, R8 ;  /* 0x000000ae8c08723c */ /* 0x040fec0000041808 */
[C---:B-----5:R-:W-:Y:S06]  /*205f0*/  HMMA.16816.F32.BF16 R12, R140.reuse, R164, R12 ;  /* 0x000000a48c0c723c */ /* 0x060fec000004180c */
        /* <DEDUP_REMOVED lines=11> */
[C---:B----4-:R-:W-:Y:S06]  /*206b0*/  HMMA.16816.F32.BF16 R60, R140.reuse, R144, R60 ;  /* 0x000000908c3c723c */ /* 0x050fec000004183c */
[----:B------:R-:W-:Y:S01]  /*206c0*/  HMMA.16816.F32.BF16 R64, R140, R146, R64 ;  /* 0x000000928c40723c */ /* 0x000fe20000041840 */
[----:B------:R-:W-:Y:S11]  /*206d0*/  @!UPT UIADD3 URZ, URZ, URZ, URZ ;  /* 0x0000003f3f3ff290 */ /* 0x000ff6000fffe03f */
[----:B------:R-:W-:Y:S01]  /*206e0*/  @!UPT UIADD3 URZ, URZ, URZ, URZ ;  /* 0x0000003f3f3ff290 */ /* 0x000fe2000fffe03f */
[----:B------:R-:W-:Y:S11]  /*206f0*/  @!P0 BRA `(.L_x_1159) ;  /* 0x0000000c00ac8947 */ /* 0x000ff60003800000 */
[----:B------:R-:W-:Y:S01]  /*20700*/  ISETP.NE.U32.AND P0, PT, R244, RZ, PT ;  /* 0x000000fff400720c */ /* 0x000fe20003f05070 */
[----:B------:R-:W-:Y:S03]  /*20710*/  BSSY B0, `(.L_x_1160) ;  /* 0x0000052000007945 */ /* 0x000fe60003800000 */
[----:B------:R-:W-:Y:S11]  /*20720*/  ISETP.NE.AND.EX P0, PT, R245, RZ, PT, P0 ;  /* 0x000000fff500720c */ /* 0x000ff60003f05300 */
[----:B------:R-:W-:Y:S02]  /*20730*/  @!UPT UIADD3 URZ, URZ, URZ, URZ ;  /* 0x0000003f3f3ff290 */ /* 0x000fe4000fffe03f */
[----:B------:R-:W-:Y:S05]  /*20740*/  @!P0 BRA `(.L_x_1161) ;  /* 0x0000000400208947 */ /* 0x000fea0003800000 */
[----:B------:R-:W-:Y:S01]  /*20750*/  IMAD.SHL.U32 R142, R246, 0x80, RZ ;  /* 0x00000080f68e7824 */ /* 0x000fe200078e00ff */
[----:B------:R-:W-:Y:S02]  /*20760*/  R2UR UR4, R132 ;  /* 0x00000000840472ca */ /* 0x000fe400000e0000 */
[C---:B------:R-:W-:Y:S01]  /*20770*/  R2UR UR5, R133.reuse ;  /* 0x00000000850572ca */ /* 0x040fe200000e0000 */
[----:B------:R-:W-:Y:S01]  /*20780*/  VIADD R138, R142, 0xffffff00 ;  /* 0xffffff008e8a7836 */ /* 0x000fe20000000000 */
[----:B------:R-:W-:Y:S01]  /*20790*/  R2UR UR10, R132 ;  /* 0x00000000840a72ca */ /* 0x000fe200000e0000 */
[----:B------:R-:W-:Y:S01]  /*207a0*/  VIADD R142, R142, 0xffffff80 ;  /* 0xffffff808e8e7836 */ /* 0x000fe20000000000 */
[C---:B------:R-:W-:Y:S02]  /*207b0*/  R2UR UR11, R133.reuse ;  /* 0x00000000850b72ca */ /* 0x040fe400000e0000 */
[C---:B------:R-:W-:Y:S02]  /*207c0*/  R2UR UR12, R132.reuse ;  /* 0x00000000840c72ca */ /* 0x040fe400000e0000 */
[C---:B------:R-:W-:Y:S02]  /*207d0*/  R2UR UR13, R133.reuse ;  /* 0x00000000850d72ca */ /* 0x040fe400000e0000 */
[----:B------:R-:W-:Y:S02]  /*207e0*/  R2UR UR8, R132 ;  /* 0x00000000840872ca */ /* 0x000fe400000e0000 */
[----:B------:R-:W-:Y:S01]  /*207f0*/  R2UR UR9, R133 ;  /* 0x00000000850972ca */ /* 0x000fe200000e0000 */
[----:B------:R-:W2:Y:S11]  /*20800*/  LD.E R143, desc[UR4][R136.64+0x170] ;  /* 0x00017004888f7980 */ /* 0x000eb6000c101900 */
        /* <DEDUP_REMOVED lines=8> */
[----:B------:R-:W-:Y:S02]  /*20890*/  IABS R2, R142 ;  /* 0x0000008e00027213 */ /* 0x000fe40000000000 */
        /* <DEDUP_REMOVED lines=16> */
[--C-:B------:R-:W-:Y:S01]  /*209a0*/  @!P1 IMAD.IADD R0, R0, 0x1, -R141.reuse ;  /* 0x0000000100009824 */ /* 0x100fe200078e0a8d */
[----:B------:R-:W-:Y:S01]  /*209b0*/  @!P1 IADD3 R134, R134, 0x1, RZ ;  /* 0x0000000186869810 */ /* 0x000fe20007ffe0ff */
[----:B------:R-:W-:Y:S01]  /*209c0*/  @!P2 IMAD.IADD R2, R2, 0x1, -R141 ;  /* 0x000000010202a824 */ /* 0x000fe200078e0a8d */
[----:B------:R-:W-:Y:S01]  /*209d0*/  ISETP.GE.AND P1, PT, R142, RZ, PT ;  /* 0x000000ff8e00720c */ /* 0x000fe20003f26270 */
[----:B------:R-:W-:Y:S01]  /*209e0*/  @!P2 VIADD R140, R140, 0x1 ;  /* 0x000000018c8ca836 */ /* 0x000fe20000000000 */
[-C--:B------:R-:W-:Y:S02]  /*209f0*/  ISETP.GE.U32.AND P3, PT, R0, R141.reuse, PT ;  /* 0x0000008d0000720c */ /* 0x080fe40003f66070 */
[----:B------:R-:W-:Y:S02]  /*20a00*/  ISETP.GE.U32.AND P4, PT, R2, R141, PT ;  /* 0x0000008d0200720c */ /* 0x000fe40003f86070 */
[----:B------:R-:W-:Y:S02]  /*20a10*/  ISETP.NE.AND P2, PT, R143, RZ, PT ;  /* 0x000000ff8f00720c */ /* 0x000fe40003f45270 */
[----:B------:R-:W-:Y:S07]  /*20a20*/  LOP3.LUT R141, RZ, R143, RZ, 0x33, !PT ;  /* 0x0000008fff8d7212 */ /* 0x000fee00078e33ff */
        /* <DEDUP_REMOVED lines=26> */
.L_x_1161:
[----:B------:R-:W-:Y:S02]  /*20bd0*/  R2UR UR4, R132 ;  /* 0x00000000840472ca */ /* 0x000fe400000e0000 */
[----:B------:R-:W-:Y:S11]  /*20be0*/  R2UR UR5, R133 ;  /* 0x00000000850572ca */ /* 0x000ff600000e0000 */
[----:B------:R-:W-:Y:S02]  /*20bf0*/  @!UPT UIADD3 URZ, URZ, URZ, URZ ;  /* 0x0000003f3f3ff290 */ /* 0x000fe4000fffe03f */
[----:B------:R-:W2:Y:S02]  /*20c00*/  LD.E R142, desc[UR4][R136.64+0x38] ;  /* 0x00003804888e7980 */ /* 0x000ea4000c101900 */
[----:B--2---:R-:W-:Y:S05]  /*20c10*/  IMAD.U32 R142, R142, -0x80, RZ ;  /* 0xffffff808e8e7824 */ /* 0x004fea00078e00ff */
[----:B------:R-:W-:Y:S02]  /*20c20*/  SHF.R.S32.HI R139, RZ, 0x1f, R142 ;  /* 0x0000001fff8b7819 */ /* 0x000fe4000001148e */
.L_x_1162:
[----:B------:R-:W-:Y:S05]  /*20c30*/  BSYNC B0 ;  /* 0x0000000000007941 */ /* 0x000fea0003800000 */
.L_x_1160:
[C---:B------:R-:W-:Y:S02]  /*20c40*/  LOP3.LUT P0, RZ, R247.reuse, 0x1, RZ, 0xc0, !PT ;  /* 0x00000001f7ff7812 */ /* 0x040fe4000780c0ff */
        /* <DEDUP_REMOVED lines=20> */
[----:B------:R1:W-:Y:S01]  /*20d90*/  @!P0 STS.128 [R243+0x4000], RZ ;  /* 0x004000fff3008388 */ /* 0x0003e20000000c00 */
        /* <DEDUP_REMOVED lines=9> */
[----:B------:R1:W-:Y:S01]  /*20e30*/  @!P1 STS.128 [R243+0x8000], RZ ;  /* 0x008000fff3009388 */ /* 0x0003e20000000c00 */
[CC--:B------:R-:W-:Y:S02]  /*20e40*/  @P0 LEA R150, P4, R139.reuse, R236.reuse, 0x1 ;  /* 0x000000ec8b960211 */ /* 0x0c0fe400078808ff */
[C---:B------:R-:W-:Y:S02]  /*20e50*/  @P1 R2UR UR8, R132.reuse ;  /* 0x00000000840812ca */ /* 0x040fe400000e0000 */
[-CC-:B------:R-:W-:Y:S02]  /*20e60*/  @P0 LEA.HI.X R151, R139, R235.reuse, R2.reuse, 0x1, P4 ;  /* 0x000000eb8b970211 */ /* 0x180fe400020f0c02 */
[----:B------:R-:W-:Y:S02]  /*20e70*/  @P1 R2UR UR9, R133 ;  /* 0x00000000850912ca */ /* 0x000fe400000e0000 */
[CC--:B------:R-:W-:Y:S02]  /*20e80*/  @P1 LEA R144, P2, R139.reuse, R236.reuse, 0x1 ;  /* 0x000000ec8b901211 */ /* 0x0c0fe400078408ff */
[----:B------:R-:W-:Y:S01]  /*20e90*/  @P1 R2UR UR14, R132 ;  /* 0x00000000840e12ca */ /* 0x000fe200000e0000 */
[----:B------:R-:W-:Y:S01]  /*20ea0*/  @!PT LDS RZ, [RZ] ;  /* 0x00000000fffff984 */ /* 0x000fe20000000800 */
[----:B------:R-:W-:Y:S01]  /*20eb0*/  @!PT LDS RZ, [RZ] ;  /* 0x00000000fffff984 */ /* 0x000fe20000000800 */
[----:B------:R-:W-:Y:S01]  /*20ec0*/  @!PT LDS RZ, [RZ] ;  /* 0x00000000fffff984 */ /* 0x000fe20000000800 */
[----:B------:R2:W-:Y:S01]  /*20ed0*/  @P0 LDGSTS.E.BYPASS.LTC128B.128 [R243+0x4800], desc[UR4][R160.64] ;  /* 0x04800000a0f30fae */ /* 0x0005e2000b901d44 */
[----:B------:R-:W-:Y:S02]  /*20ee0*/  @P1 LEA.HI.X R145, R139, R235, R2, 0x1, P2 ;  /* 0x000000eb8b911211 */ /* 0x000fe400010f0c02 */
[----:B------:R-:W-:Y:S01]  /*20ef0*/  @P1 R2UR UR15, R133 ;  /* 0x00000000850f12ca */ /* 0x000fe200000e0000 */
[----:B------:R1:W-:Y:S01]  /*20f00*/  @!P0 STS.128 [R243+0x4800], RZ ;  /* 0x004800fff3008388 */ /* 0x0003e20000000c00 */
[-C--:B------:R-:W-:Y:S03]  /*20f10*/  IADD3 R141, P3, R139, R233.reuse, RZ ;  /* 0x000000e98b8d7210 */ /* 0x080fe60007f7e0ff */
[----:B------:R-:W-:Y:S01]  /*20f20*/  @!PT LDS RZ, [RZ] ;  /* 0x00000000fffff984 */ /* 0x000fe20000000800 */
[----:B------:R-:W-:Y:S01]  /*20f30*/  @!PT LDS RZ, [RZ] ;  /* 0x00000000fffff984 */ /* 0x000fe20000000800 */
[----:B------:R-:W-:Y:S01]  /*20f40*/  @!PT LDS RZ, [RZ] ;  /* 0x00000000fffff984 */ /* 0x000fe20000000800 */
[----:B------:R1:W-:Y:S01]  /*20f50*/  @P1 LDGSTS.E.BYPASS.LTC128B.128 [R243+0x8800], desc[UR12][R146.64+0x80] ;  /* 0x0880008092f31fae */ /* 0x0003e2000b901d4c */
[CC--:B------:R-:W-:Y:S01]  /*20f60*/  @P0 LEA R148, P4, R141.reuse, R236.reuse, 0x1 ;  /* 0x000000ec8d940211 */ /* 0x0c0fe200078808ff */
[----:B------:R-:W-:Y:S01]  /*20f70*/  IMAD.X R2, R2, 0x1, R234, P3 ;  /* 0x0000000102027824 */ /* 0x000fe200018e06ea */
[CC--:B------:R-:W-:Y:S01]  /*20f80*/  @P1 LEA R142, P2, R141.reuse, R236.reuse, 0x1 ;  /* 0x000000ec8d8e1211 */ /* 0x0c0fe200078408ff */
[----:B------:R1:W-:Y:S01]  /*20f90*/  @!P1 STS.128 [R243+0x8800], RZ ;  /* 0x008800fff3009388 */ /* 0x0003e20000000c00 */
[C---:B------:R-:W-:Y:S02]  /*20fa0*/  IADD3 R139, P3, R141.reuse, R233, RZ ;  /* 0x000000e98d8b7210 */ /* 0x040fe40007f7e0ff */
[CCC-:B------:R-:W-:Y:S01]  /*20fb0*/  @P0 LEA.HI.X R149, R141.reuse, R235.reuse, R2.reuse, 0x1, P4 ;  /* 0x000000eb8d950211 */ /* 0x1c0fe200020f0c02 */
[----:B------:R-:W-:Y:S01]  /*20fc0*/  @!PT LDS RZ, [RZ] ;  /* 0x00000000fffff984 */ /* 0x000fe20000000800 */
[----:B------:R-:W-:Y:S01]  /*20fd0*/  @!PT LDS RZ, [RZ] ;  /* 0x00000000fffff984 */ /* 0x000fe20000000800 */
[----:B------:R-:W-:Y:S01]  /*20fe0*/  @!PT LDS RZ, [RZ] ;  /* 0x00000000fffff984 */ /* 0x000fe20000000800 */
[----:B------:R1:W-:Y:S01]  /*20ff0*/  @P0 LDGSTS.E.BYPASS.LTC128B.128 [R243+0x5000], desc[UR10][R150.64] ;  /* 0x0500000096f30fae */ /* 0x0003e2000b901d4a */
[-C--:B------:R-:W-:Y:S01]  /*21000*/  @P1 LEA.HI.X R143, R141, R235.reuse, R2, 0x1, P2 ;  /* 0x000000eb8d8f1211 */ /* 0x080fe200010f0c02 */
[----:B------:R-:W-:Y:S01]  /*21010*/  IMAD.X R2, R2, 0x1, R234, P3 ;  /* 0x0000000102027824 */ /* 0x000fe200018e06ea */
[CC--:B------:R-:W-:Y:S01]  /*21020*/  @P0 LEA R158, P4, R139.reuse, R236.reuse, 0x1 ;  /* 0x000000ec8b9e0211 */ /* 0x0c0fe200078808ff */
[----:B------:R1:W-:Y:S01]  /*21030*/  @!P0 STS.128 [R243+0x5000], RZ ;  /* 0x005000fff3008388 */ /* 0x0003e20000000c00 */
[CC--:B------:R-:W-:Y:S02]  /*21040*/  @P1 LEA R156, P2, R139.reuse, R236.reuse, 0x1 ;  /* 0x000000ec8b9c1211 */ /* 0x0c0fe400078408ff */
[CCC-:B------:R-:W-:Y:S01]  /*21050*/  @P0 LEA.HI.X R159, R139.reuse, R235.reuse, R2.reuse, 0x1, P4 ;  /* 0x000000eb8b9f0211 */ /* 0x1c0fe200020f0c02 */
[----:B------:R-:W-:Y:S01]  /*21060*/  @!PT LDS RZ, [RZ] ;  /* 0x00000000fffff984 */ /* 0x000fe20000000800 */
[----:B------:R-:W-:Y:S01]  /*21070*/  @!PT LDS RZ, [RZ] ;  /* 0x00000000fffff984 */ /* 0x000fe20000000800 */
[----:B------:R-:W-:Y:S01]  /*21080*/  @!PT LDS RZ, [RZ] ;  /* 0x00000000fffff984 */ /* 0x000fe20000000800 */
[----:B------:R1:W-:Y:S01]  /*21090*/  @P1 LDGSTS.E.BYPASS.LTC128B.128 [R243+0x9000], desc[UR8][R144.64+0x80] ;  /* 0x0900008090f31fae */ /* 0x0003e2000b901d48 */
[C---:B------:R-:W-:Y:S02]  /*210a0*/  @P1 LEA.HI.X R157, R139.reuse, R235, R2, 0x1, P2 ;  /* 0x000000eb8b9d1211 */ /* 0x040fe400010f0c02 */
[-C--:B------:R-:W-:Y:S01]  /*210b0*/  IADD3 R141, P3, R139, R233.reuse, RZ ;  /* 0x000000e98b8d7210 */ /* 0x080fe20007f7e0ff */
[----:B------:R1:W-:Y:S03]  /*210c0*/  @!P1 STS.128 [R243+0x9000], RZ ;  /* 0x009000fff3009388 */ /* 0x0003e60000000c00 */
[CC--:B--2---:R-:W-:Y:S01]  /*210d0*/  @P0 LEA R160, P4, R141.reuse, R236.reuse, 0x1 ;  /* 0x000000ec8da00211 */ /* 0x0c4fe200078808ff */
[----:B------:R-:W-:Y:S01]  /*210e0*/  @!PT LDS RZ, [RZ] ;  /* 0x00000000fffff984 */ /* 0x000fe20000000800 */
[----:B------:R-:W-:Y:S01]  /*210f0*/  @!PT LDS RZ, [RZ] ;  /* 0x00000000fffff984 */ /* 0x000fe20000000800 */
[----:B------:R-:W-:Y:S01]  /*21100*/  @!PT LDS RZ, [RZ] ;  /* 0x00000000fffff984 */ /* 0x000fe20000000800 */
[----:B------:R1:W-:Y:S01]  /*21110*/  @P0 LDGSTS.E.BYPASS.LTC128B.128 [R243+0x5800], desc[UR4][R148.64] ;  /* 0x0580000094f30fae */ /* 0x0003e2000b901d44 */
[----:B------:R-:W-:Y:S01]  /*21120*/  IMAD.X R2, R2, 0x1, R234, P3 ;  /* 0x0000000102027824 */ /* 0x000fe200018e06ea */
[CC--:B------:R-:W-:Y:S02]  /*21130*/  @P1 LEA R140, P3, R141.reuse, R236.reuse, 0x1 ;  /* 0x000000ec8d8c1211 */ /* 0x0c0fe400078608ff */
        /* <DEDUP_REMOVED lines=9> */
[C---:B------:R-:W-:Y:S01]  /*211d0*/  @P0 R2UR UR12, R132.reuse ;  /* 0x00000000840c02ca */ /* 0x040fe200000e0000 */
[----:B------:R1:W-:Y:S01]  /*211e0*/  @!P1 STS.128 [R243+0x9800], RZ ;  /* 0x009800fff3009388 */ /* 0x0003e20000000c00 */
[----:B------:R-:W-:Y:S02]  /*211f0*/  @P0 R2UR UR13, R133 ;  /* 0x00000000850d02ca */ /* 0x000fe400000e0000 */
[CC--:B------:R-:W-:Y:S01]  /*21200*/  @P0 LEA R164, P6, R139.reuse, R236.reuse, 0x1 ;  /* 0x000000ec8ba40211 */ /* 0x0c0fe200078c08ff */
[----:B------:R-:W-:Y:S01]  /*21210*/  @!PT LDS RZ, [RZ] ;  /* 0x00000000fffff984 */ /* 0x000fe20000000800 */
[----:B------:R-:W-:Y:S01]  /*21220*/  @!PT LDS RZ, [RZ] ;  /* 0x00000000fffff984 */ /* 0x000fe20000000800 */
[----:B------:R-:W-:Y:S01]  /*21230*/  @!PT LDS RZ, [RZ] ;  /* 0x00000000fffff984 */ /* 0x000fe20000000800 */
[----:B------:R1:W-:Y:S01]  /*21240*/  @P0 LDGSTS.E.BYPASS.LTC128B.128 [R243+0x6000], desc[UR10][R158.64] ;  /* 0x060000009ef30fae */ /* 0x0003e2000b901d4a */
[C---:B------:R-:W-:Y:S02]  /*21250*/  @P1 R2UR UR10, R132.reuse ;  /* 0x00000000840a12ca */ /* 0x040fe400000e0000 */
[--C-:B------:R-:W-:Y:S01]  /*21260*/  @P0 LEA.HI.X R165, R139, R235, R2.reuse, 0x1, P6 ;  /* 0x000000eb8ba50211 */ /* 0x100fe200030f0c02 */
[----:B------:R1:W-:Y:S01]  /*21270*/  @!P0 STS.128 [R243+0x6000], RZ ;  /* 0x006000fff3008388 */ /* 0x0003e20000000c00 */
[----:B------:R-:W-:Y:S02]  /*21280*/  @P1 R2UR UR11, R133 ;  /* 0x00000000850b12ca */ /* 0x000fe400000e0000 */
[-C--:B------:R-:W-:Y:S01]  /*21290*/  @P1 LEA R138, P3, R139, R236.reuse, 0x1 ;  /* 0x000000ec8b8a1211 */ /* 0x080fe200078608ff */
[----:B------:R-:W-:Y:S01]  /*212a0*/  @!PT LDS RZ, [RZ] ;  /* 0x00000000fffff984 */ /* 0x000fe20000000800 */
[----:B------:R-:W-:Y:S01]  /*212b0*/  @!PT LDS RZ, [RZ] ;  /* 0x00000000fffff984 */ /* 0x000fe20000000800 */
[----:B------:R-:W-:Y:S01]  /*212c0*/  @!PT LDS RZ, [RZ] ;  /* 0x00000000fffff984 */ /* 0x000fe20000000800 */
[----:B------:R1:W-:Y:S01]  /*212d0*/  @P1 LDGSTS.E.BYPASS.LTC128B.128 [R243+0xa000], desc[UR8][R156.64+0x80] ;  /* 0x0a0000809cf31fae */ /* 0x0003e2000b901d48 */
[----:B------:R-:W-:Y:S02]  /*212e0*/  @P0 R2UR UR8, R132 ;  /* 0x00000000840802ca */ /* 0x000fe400000e0000 */
[----:B------:R-:W-:Y:S01]  /*212f0*/  @P0 R2UR UR9, R133 ;  /* 0x00000000850902ca */ /* 0x000fe200000e0000 */
[----:B------:R1:W-:Y:S01]  /*21300*/  @!P1 STS.128 [R243+0xa000], RZ ;  /* 0x00a000fff3009388 */ /* 0x0003e20000000c00 */
[C---:B------:R-:W-:Y:S02]  /*21310*/  IADD3 R0, P5, R139.reuse, R233, RZ ;  /* 0x000000e98b007210 */ /* 0x040fe40007fbe0ff */
[-C--:B------:R-:W-:Y:S01]  /*21320*/  @P1 LEA.HI.X R139, R139, R235.reuse, R2, 0x1, P3 ;  /* 0x000000eb8b8b1211 */ /* 0x080fe200018f0c02 */
[----:B------:R-:W-:Y:S01]  /*21330*/  @!PT LDS RZ, [RZ] ;  /* 0x00000000fffff984 */ /* 0x000fe20000000800 */
[----:B------:R-:W-:Y:S01]  /*21340*/  @!PT LDS RZ, [RZ] ;  /* 0x00000000fffff984 */ /* 0x000fe20000000800 */
[----:B------:R-:W-:Y:S01]  /*21350*/  @!PT LDS RZ, [RZ] ;  /* 0x00000000fffff984 */ /* 0x000fe20000000800 */
[----:B------:R1:W-:Y:S01]  /*21360*/  @P0 LDGSTS.E.BYPASS.LTC128B.128 [R243+0x6800], desc[UR4][R160.64] ;  /* 0x06800000a0f30fae */ /* 0x0003e2000b901d44 */
[-C--:B------:R-:W-:Y:S01]  /*21370*/  @P0 LEA R162, P4, R0, R236.reuse, 0x1 ;  /* 0x000000ec00a20211 */ /* 0x080fe200078808ff */
[----:B------:R-:W-:Y:S01]  /*21380*/  IMAD.X R134, R2, 0x1, R234, P5 ;  /* 0x0000000102867824 */ /* 0x000fe200028e06ea */
[----:B------:R-:W-:Y:S01]  /*21390*/  @P1 R2UR UR4, R132 ;  /* 0x00000000840412ca */ /* 0x000fe200000e0000 */
[----:B------:R1:W-:Y:S01]  /*213a0*/  @!P0 STS.128 [R243+0x6800], RZ ;  /* 0x006800fff3008388 */ /* 0x0003e20000000c00 */
[----:B------:R-:W-:Y:S02]  /*213b0*/  @P1 R2UR UR5, R133 ;  /* 0x00000000850512ca */ /* 0x000fe400000e0000 */
[CC--:B------:R-:W-:Y:S01]  /*213c0*/  @P0 LEA.HI.X R163, R0.reuse, R235.reuse, R134, 0x1, P4 ;  /* 0x000000eb00a30211 */ /* 0x0c0fe200020f0c86 */
[----:B------:R-:W-:Y:S01]  /*213d0*/  @!PT LDS RZ, [RZ] ;  /* 0x00000000fffff984 */ /* 0x000fe20000000800 */
[----:B------:R-:W-:Y:S01]  /*213e0*/  @!PT LDS RZ, [RZ] ;  /* 0x00000000fffff984 */ /* 0x000fe20000000800 */
[----:B------:R-:W-:Y:S01]  /*213f0*/  @!PT LDS RZ, [RZ] ;  /* 0x00000000fffff984 */ /* 0x000fe20000000800 */
[----:B------:R1:W-:Y:S01]  /*21400*/  @P1 LDGSTS.E.BYPASS.LTC128B.128 [R243+0xa800], desc[UR14][R140.64+0x80] ;  /* 0x0a8000808cf31fae */ /* 0x0003e2000b901d4e */
[C---:B------:R-:W-:Y:S01]  /*21410*/  @P1 LEA R166, P2, R0.reuse, R236, 0x1 ;  /* 0x000000ec00a61211 */ /* 0x040fe200078408ff */
[----:B------:R-:W-:Y:S02]  /*21420*/  IMAD.MOV.U32 R236, RZ, RZ, R154 ;  /* 0x000000ffffec7224 */ /* 0x000fe400078e009a */
[----:B------:R1:W-:Y:S01]  /*21430*/  @!P1 STS.128 [R243+0xa800], RZ ;  /* 0x00a800fff3009388 */ /* 0x0003e20000000c00 */
[----:B------:R-:W-:Y:S01]  /*21440*/  @P1 LEA.HI.X R167, R0, R235, R134, 0x1, P2 ;  /* 0x000000eb00a71211 */ /* 0x000fe200010f0c86 */
[----:B------:R-:W-:Y:S02]  /*21450*/  IMAD.MOV.U32 R235, RZ, RZ, R155 ;  /* 0x000000ffffeb7224 */ /* 0x000fe400078e009b */
        /* <DEDUP_REMOVED lines=21> */
.L_x_1159:
[----:B------:R-:W-:Y:S05]  /*215b0*/  BSYNC B1 ;  /* 0x0000000000017941 */ /* 0x000fea0003800000 */
.L_x_1158:
[----:B------:R-:W-:Y:S01]  /*215c0*/  R2UR UR4, R132 ;  /* 0x00000000840472ca */ /* 0x000fe200000e0000 */
[----:B-1----:R-:W-:Y:S01]  /*215d0*/  LDSM.16.MT88.4 R148, [R224+0x10800] ;  /* 0x01080000e094783b */ /* 0x002fe20000004200 */
[----:B------:R-:W-:Y:S02]  /*215e0*/  R2UR UR5, R133 ;  /* 0x00000000850572ca */ /* 0x000fe400000e0000 */
[----:B------:R-:W-:Y:S02]  /*215f0*/  FMNMX.FTZ R0, R6, R135, !PT ;  /* 0x0000008706007209 */ /* 0x000fe40007810000 */
[----:B------:R-:W-:Y:S02]  /*21600*/  FMNMX.FTZ R2, R4, R3, !PT ;  /* 0x0000000304027209 */ /* 0x000fe40007810000 */
[----:B------:R-:W-:Y:S02]  /*21610*/  FMNMX.FTZ R139, R7, R0, !PT ;  /* 0x00000000078b7209 */ /* 0x000fe40007810000 */
[----:B------:R-:W-:Y:S02]  /*21620*/  FMNMX.FTZ R141, R5, R2, !PT ;  /* 0x00000002058d7209 */ /* 0x000fe40007810000 */
[----:B------:R-:W-:Y:S02]  /*21630*/  FMNMX.FTZ R0, R10, R139, !PT ;  /* 0x0000008b0a007209 */ /* 0x000fe40007810000 */
[----:B------:R-:W-:Y:S01]  /*21640*/  FMNMX.FTZ R2, R8, R141, !PT ;  /* 0x0000008d08027209 */ /* 0x000fe20007810000 */
[----:B------:R1:W2:Y:S01]  /*21650*/  LD.E R133, desc[UR4][R136.64+0xdc] ;  /* 0x0000dc0488857980 */ /* 0x0002a2000c101900 */
[----:B------:R-:W-:Y:S02]  /*21660*/  FMNMX.FTZ R139, R11, R0, !PT ;  /* 0x000000000b8b7209 */ /* 0x000fe40007810000 */
[----:B------:R-:W-:Y:S02]  /*21670*/  FMNMX.FTZ R141, R9, R2, !PT ;  /* 0x00000002098d7209 */ /* 0x000fe40007810000 */
[----:B------:R-:W-:Y:S02]  /*21680*/  FMNMX.FTZ R0, R14, R139, !PT ;  /* 0x0000008b0e007209 */ /* 0x000fe40007810000 */
[----:B------:R-:W-:Y:S02]  /*21690*/  FMNMX.FTZ R2, R12, R141, !PT ;  /* 0x0000008d0c027209 */ /* 0x000fe40007810000 */
[----:B------:R-:W-:Y:S04]  /*216a0*/  FMNMX.FTZ R139, R15, R0, !PT ;  /* 0x000000000f8b7209 */ /* 0x000fe80007810000 */
[----:B------:R-:W-:Y:S02]  /*216b0*/  FMNMX.FTZ R0, R18, R139, !PT ;  /* 0x0000008b12007209 */ /* 0x000fe40007810000 */
[----:B------:R-:W-:Y:S04]  /*216c0*/  FMNMX.FTZ R139, R13, R2, !PT ;  /* 0x000000020d8b7209 */ /* 0x000fe80007810000 */
[----:B------:R-:W-:Y:S04]  /*216d0*/  FMNMX.FTZ R2, R16, R139, !PT ;  /* 0x0000008b10027209 */ /* 0x000fe80007810000 */
[----:B------:R-:W-:Y:S02]  /*216e0*/  FMNMX.FTZ R139, R17, R2, !PT ;  /* 0x00000002118b7209 */ /* 0x000fe40007810000 */
[----:B-1----:R-:W-:Y:S02]  /*216f0*/  FMNMX.FTZ R137, R19, R0, !PT ;  /* 0x0000000013897209 */ /* 0x002fe40007810000 */
        /* <DEDUP_REMOVED lines=38> */
[----:B------:R-:W-:Y:S04]  /*21960*/  FMNMX.FTZ R137, R59, R0, !PT ;  /* 0x000000003b897209 */ /* 0x000fe80007810000 */
        /* <DEDUP_REMOVED lines=8> */
[----:B------:R-:W-:Y:S02]  /*219f0*/  LDSM.16.MT88.4 R144, [R221+0xc000] ;  /* 0x00c00000dd90783b */ /* 0x000fe40000004200 */
[----:B------:R-:W-:Y:S06]  /*21a00*/  FMNMX.FTZ R143, R65, R2, !PT ;  /* 0x00000002418f7209 */ /* 0x000fec0007810000 */
[----:B------:R-:W1:Y:S08]  /*21a10*/  SHFL.BFLY PT, R0, R139, 0x2, 0x1f ;  /* 0x0c401f008b007f89 */ /* 0x000e7000000e0000 */
[----:B------:R-:W3:Y:S01]  /*21a20*/  SHFL.BFLY PT, R2, R143, 0x2, 0x1f ;  /* 0x0c401f008f027f89 */ /* 0x000ee200000e0000 */
[----:B-1----:R-:W-:Y:S02]  /*21a30*/  FMNMX.FTZ R137, R139, R0, !PT ;  /* 0x000000008b897209 */ /* 0x002fe40007810000 */
[----:B---3--:R-:W-:Y:S05]  /*21a40*/  FMNMX.FTZ R141, R143, R2, !PT ;  /* 0x000000028f8d7209 */ /* 0x008fea0007810000 */
[----:B------:R-:W1:Y:S08]  /*21a50*/  SHFL.BFLY PT, R0, R137, 0x1, 0x1f ;  /* 0x0c201f0089007f89 */ /* 0x000e7000000e0000 */
[----:B------:R-:W3:Y:S01]  /*21a60*/  SHFL.BFLY PT, R2, R141, 0x1, 0x1f ;  /* 0x0c201f008d027f89 */ /* 0x000ee200000e0000 */
[----:B-1----:R-:W-:Y:S07]  /*21a70*/  FMNMX.FTZ R0, R137, R0, !PT ;  /* 0x0000000089007209 */ /* 0x002fee0007810000 */
[----:B------:R-:W1:Y:S01]  /*21a80*/  LDSM.16.MT88.4 R136, [R224+0xc000] ;  /* 0x00c00000e088783b */ /* 0x000e620000004200 */
[----:B---3--:R-:W-:Y:S01]  /*21a90*/  FMNMX.FTZ R2, R141, R2, !PT ;  /* 0x000000028d027209 */ /* 0x008fe20007810000 */
[----:B------:R-:W-:Y:S03]  /*21aa0*/  FADD.FTZ R132, -R0, R135 ;  /* 0x0000008700847221 */ /* 0x000fe60000010100 */
[C---:B------:R-:W-:Y:S03]  /*21ab0*/  FSETP.NEU.FTZ.AND P0, PT, R2.reuse, -INF , PT ;  /* 0xff8000000200780b */ /* 0x040fe60003f1d000 */
[----:B------:R-:W3:Y:S01]  /*21ac0*/  LDSM.16.MT88.4 R140, [R222+0xc000] ;  /* 0x00c00000de8c783b */ /* 0x000ee20000004200 */
[C---:B--2---:R-:W-:Y:S01]  /*21ad0*/  FMUL.FTZ R134, R133.reuse, R132 ;  /* 0x0000008485867220 */ /* 0x044fe20000410000 */
[----:B------:R-:W-:Y:S01]  /*21ae0*/  FADD.FTZ R132, -R2, R3 ;  /* 0x0000000302847221 */ /* 0x000fe20000010100 */
[C---:B------:R-:W-:Y:S01]  /*21af0*/  FMUL.FTZ R164, R133.reuse, R2 ;  /* 0x0000000285a47220 */ /* 0x040fe20000410000 */
[C---:B------:R-:W-:Y:S01]  /*21b00*/  FMUL.FTZ R162, R133.reuse, R0 ;  /* 0x0000000085a27220 */ /* 0x040fe20000410000 */
[----:B------:R2:W4:Y:S01]  /*21b10*/  MUFU.EX2 R3, R134 ;  /* 0x0000008600037308 */ /* 0x0005220000000800 */
[----:B------:R-:W-:Y:S02]  /*21b20*/  FMUL.FTZ R135, R133, R132 ;  /* 0x0000008485877220 */ /* 0x000fe40000410000 */
[----:B------:R-:W-:Y:S02]  /*21b30*/  FSEL R164, R164, RZ, P0 ;  /* 0x000000ffa4a47208 */ /* 0x000fe40000000000 */
[----:B------:R-:W-:Y:S05]  /*21b40*/  FSETP.NEU.FTZ.AND P0, PT, R0, -INF , PT ;  /* 0xff8000000000780b */ /* 0x000fea0003f1d000 */
[----:B------:R5:W1:Y:S01]  /*21b50*/  MUFU.EX2 R132, R135 ;  /* 0x0000008700847308 */ /* 0x000a620000000800 */
[----:B------:R-:W-:Y:S01]  /*21b60*/  FSEL R162, R162, RZ, P0 ;  /* 0x000000ffa2a27208 */ /* 0x000fe20000000000 */
[-CC-:B------:R-:W-:Y:S01]  /*21b70*/  FFMA.FTZ R155, R8, R133.reuse, -R164.reuse ;  /* 0x00000085089b7223 */ /* 0x180fe200000108a4 */
[-CC-:B------:R-:W-:Y:S01]  /*21b80*/  FFMA.FTZ R157, R4, R133.reuse, -R164.reuse ;  /* 0x00000085049d7223 */ /* 0x180fe200000108a4 */
[-CC-:B------:R-:W-:Y:S01]  /*21b90*/  FFMA.FTZ R154, R5, R133.reuse, -R164.reuse ;  /* 0x00000085059a7223 */ /* 0x180fe200000108a4 */
[-C--:B------:R-:W-:Y:S01]  /*21ba0*/  FFMA.FTZ R167, R36, R133.reuse, -R164 ;  /* 0x0000008524a77223 */ /* 0x080fe200000108a4 */
[-CC-:B------:R-:W-:Y:S01]  /*21bb0*/  FFMA.FTZ R158, R10, R133.reuse, -R162.reuse ;  /* 0x000000850a9e7223 */ /* 0x180fe200000108a2 */
[-CC-:B------:R-:W-:Y:S01]  /*21bc0*/  FFMA.FTZ R160, R6, R133.reuse, -R162.reuse ;  /* 0x0000008506a07223 */ /* 0x180fe200000108a2 */
[-C--:B------:R-:W-:Y:S01]  /*21bd0*/  FFMA.FTZ R156, R7, R133.reuse, -R162 ;  /* 0x00000085079c7223 */ /* 0x080fe200000108a2 */
[----:B--2---:R-:W-:Y:S01]  /*21be0*/  FFMA.FTZ R134, R9, R133, -R164 ;  /* 0x0000008509867223 */ /* 0x004fe200000108a4 */
[----:B------:R-:W-:Y:S01]  /*21bf0*/  MUFU.EX2 R157, R157 ;  /* 0x0000009d009d7308 */ /* 0x000fe20000000800 */
[C---:B----4-:R-:W-:Y:S01]  /*21c00*/  FMUL.FTZ R6, R3.reuse, R130 ;  /* 0x0000008203067220 */ /* 0x050fe20000410000 */
[C---:B------:R-:W-:Y:S01]  /*21c10*/  FMUL.FTZ R7, R3.reuse, R131 ;  /* 0x0000008303077220 */ /* 0x040fe20000410000 */
[C---:B------:R-:W-:Y:S01]  /*21c20*/  FMUL.FTZ R10, R3.reuse, R126 ;  /* 0x0000007e030a7220 */ /* 0x040fe20000410000 */
[C---:B------:R-:W-:Y:S01]  /*21c30*/  FMUL.FTZ R70, R3.reuse, R70 ;  /* 0x0000004603467220 */ /* 0x040fe20000410000 */
[C---:B------:R-:W-:Y:S01]  /*21c40*/  FMUL.FTZ R71, R3.reuse, R71 ;  /* 0x0000004703477220 */ /* 0x040fe20000410000 */
[----:B------:R-:W-:Y:S01]  /*21c50*/  FMUL.FTZ R74, R3, R74 ;  /* 0x0000004a034a7220 */ /* 0x000fe20000410000 */
[----:B-----5:R-:W-:Y:S03]  /*21c60*/  FFMA.FTZ R135, R11, R133, -R162 ;  /* 0x000000850b877223 */ /* 0x020fe600000108a2 */
[----:B------:R-:W2:Y:S01]  /*21c70*/  MUFU.EX2 R154, R154 ;  /* 0x0000009a009a7308 */ /* 0x000ea20000000800 */
[C---:B-1----:R-:W-:Y:S01]  /*21c80*/  FMUL.FTZ R4, R132.reuse, R128 ;  /* 0x0000008084047220 */ /* 0x042fe20000410000 */
[C---:B------:R-:W-:Y:S01]  /*21c90*/  FMUL.FTZ R5, R132.reuse, R129 ;  /* 0x0000008184057220 */ /* 0x040fe20000410000 */
[C---:B------:R-:W-:Y:S01]  /*21ca0*/  FMUL.FTZ R11, R3.reuse, R127 ;  /* 0x0000007f030b7220 */ /* 0x040fe20000410000 */
[C---:B------:R-:W-:Y:S01]  /*21cb0*/  FMUL.FTZ R8, R132.reuse, R124 ;  /* 0x0000007c84087220 */ /* 0x040fe20000410000 */
[C---:B------:R-:W-:Y:S01]  /*21cc0*/  FMUL.FTZ R9, R132.reuse, R125 ;  /* 0x0000007d84097220 */ /* 0x040fe20000410000 */
[C---:B------:R-:W-:Y:S01]  /*21cd0*/  FMUL.FTZ R68, R132.reuse, R68 ;  /* 0x0000004484447220 */ /* 0x040fe20000410000 */
[----:B------:R-:W1:Y:S03]  /*21ce0*/  LDSM.16.MT88.4 R124, [R220+0xc000] ;  /* 0x00c00000dc7c783b */ /* 0x000e660000004200 */
[----:B------:R-:W-:Y:S01]  /*21cf0*/  MUFU.EX2 R160, R160 ;  /* 0x000000a000a07308 */ /* 0x000fe20000000800 */
[C---:B------:R-:W-:Y:S01]  /*21d00*/  FMUL.FTZ R69, R132.reuse, R69 ;  /* 0x0000004584457220 */ /* 0x040fe20000410000 */
[C---:B------:R-:W-:Y:S01]  /*21d10*/  FMUL.FTZ R75, R3.reuse, R75 ;  /* 0x0000004b034b7220 */ /* 0x040fe20000410000 */
[C---:B------:R-:W-:Y:S01]  /*21d20*/  FMUL.FTZ R72, R132.reuse, R72 ;  /* 0x0000004884487220 */ /* 0x040fe20000410000 */
[C---:B------:R-:W-:Y:S01]  /*21d30*/  FMUL.FTZ R73, R132.reuse, R73 ;  /* 0x0000004984497220 */ /* 0x040fe20000410000 */
[C---:B------:R-:W-:Y:S01]  /*21d40*/  FMUL.FTZ R78, R3.reuse, R78 ;  /* 0x0000004e034e7220 */ /* 0x040fe20000410000 */
[C---:B------:R-:W-:Y:S01]  /*21d50*/  FMUL.FTZ R79, R3.reuse, R79 ;  /* 0x0000004f034f7220 */ /* 0x040fe20000410000 */
[----:B------:R-:W-:Y:S03]  /*21d60*/  FMUL.FTZ R76, R132, R76 ;  /* 0x0000004c844c7220 */ /* 0x000fe60000410000 */
[----:B------:R-:W4:Y:S01]  /*21d70*/  MUFU.EX2 R156, R156 ;  /* 0x0000009c009c7308 */ /* 0x000f220000000800 */
[----:B--2---:R-:W-:Y:S01]  /*21d80*/  F2FP.BF16.F32.PACK_AB R128, R154, R157 ;  /* 0x0000009d9a80723e */ /* 0x004fe200000010ff */
[C---:B------:R-:W-:Y:S01]  /*21d90*/  FMUL.FTZ R77, R132.reuse, R77 ;  /* 0x0000004d844d7220 */ /* 0x040fe20000410000 */
[C---:B------:R-:W-:Y:S01]  /*21da0*/  FMUL.FTZ R82, R3.reuse, R82 ;  /* 0x0000005203527220 */ /* 0x040fe20000410000 */
[C---:B------:R-:W-:Y:S01]  /*21db0*/  FMUL.FTZ R83, R3.reuse, R83 ;  /* 0x0000005303537220 */ /* 0x040fe20000410000 */
[C---:B------:R-:W-:Y:S01]  /*21dc0*/  FMUL.FTZ R80, R132.reuse, R80 ;  /* 0x0000005084507220 */ /* 0x040fe20000410000 */
[C---:B------:R-:W-:Y:S01]  /*21dd0*/  FMUL.FTZ R81, R132.reuse, R81 ;  /* 0x0000005184517220 */ /* 0x040fe20000410000 */
[C---:B------:R-:W-:Y:S03]  /*21de0*/  FMUL.FTZ R86, R3.reuse, R86 ;  /* 0x0000005603567220 */ /* 0x040fe60000410000 */
[----:B------:R-:W-:Y:S01]  /*21df0*/  MUFU.EX2 R155, R155 ;  /* 0x0000009b009b7308 */ /* 0x000fe20000000800 */
[----:B------:R-:W-:Y:S01]  /*21e00*/  FMUL.FTZ R87, R3, R87 ;  /* 0x0000005703577220 */ /* 0x000fe20000410000 */
[C---:B------:R-:W-:Y:S01]  /*21e10*/  FMUL.FTZ R84, R132.reuse, R84 ;  /* 0x0000005484547220 */ /* 0x040fe20000410000 */
[----:B------:R-:W-:Y:S01]  /*21e20*/  FMUL.FTZ R85, R132, R85 ;  /* 0x0000005584557220 */ /* 0x000fe20000410000 */
[-C--:B------:R-:W-:Y:S01]  /*21e30*/  FFMA.FTZ R174, R37, R133.reuse, -R164 ;  /* 0x0000008525ae7223 */ /* 0x080fe200000108a4 */
[-CC-:B------:R-:W-:Y:S01]  /*21e40*/  FFMA.FTZ R176, R38, R133.reuse, -R162.reuse ;  /* 0x0000008526b07223 */ /* 0x180fe200000108a2 */
[-C--:B------:R-:W-:Y:S01]  /*21e50*/  FFMA.FTZ R169, R39, R133.reuse, -R162 ;  /* 0x0000008527a97223 */ /* 0x080fe200000108a2 */
[-CC-:B------:R-:W-:Y:S03]  /*21e60*/  FFMA.FTZ R171, R40, R133.reuse, -R164.reuse ;  /* 0x0000008528ab7223 */ /* 0x180fe600000108a4 */
[----:B------:R-:W2:Y:S01]  /*21e70*/  MUFU.EX2 R134, R134 ;  /* 0x0000008600867308 */ /* 0x000ea20000000800 */
[----:B----4-:R-:W-:Y:S01]  /*21e80*/  F2FP.BF16.F32.PACK_AB R129, R156, R160 ;  /* 0x000000a09c81723e */ /* 0x010fe200000010ff */
[----:B------:R-:W-:Y:S01]  /*21e90*/  LDSM.16.MT88.4 R36, [R220+0x11800] ;  /* 0x01180000dc24783b */ /* 0x000fe20000004200 */
[-C--:B------:R-:W-:Y:S01]  /*21ea0*/  FFMA.FTZ R178, R41, R133.reuse, -R164 ;  /* 0x0000008529b27223 */ /* 0x080fe200000108a4 */
[-CC-:B------:R-:W-:Y:S01]  /*21eb0*/  FFMA.FTZ R173, R42, R133.reuse, -R162.reuse ;  /* 0x000000852aad7223 */ /* 0x180fe200000108a2 */
[-C--:B------:R-:W-:Y:S01]  /*21ec0*/  FFMA.FTZ R180, R43, R133.reuse, -R162 ;  /* 0x000000852bb47223 */ /* 0x080fe200000108a2 */
[-CC-:B------:R-:W-:Y:S01]  /*21ed0*/  FFMA.FTZ R175, R44, R133.reuse, -R164.reuse ;  /* 0x000000852caf7223 */ /* 0x180fe200000108a4 */
[-C--:B------:R-:W-:Y:S03]  /*21ee0*/  FFMA.FTZ R182, R45, R133.reuse, -R164 ;  /* 0x000000852db67223 */ /* 0x080fe600000108a4 */
[----:B------:R-:W-:Y:S01]  /*21ef0*/  MUFU.EX2 R158, R158 ;  /* 0x0000009e009e7308 */ /* 0x000fe20000000800 */
[-CC-:B------:R-:W-:Y:S01]  /*21f00*/  FFMA.FTZ R177, R46, R133.reuse, -R162.reuse ;  /* 0x000000852eb17223 */ /* 0x180fe200000108a2 */
[----:B------:R-:W-:Y:S01]  /*21f10*/  LDSM.16.MT88.4 R40, [R222+0xe000] ;  /* 0x00e00000de28783b */ /* 0x000fe20000004200 */
[-C--:B------:R-:W-:Y:S01]  /*21f20*/  FFMA.FTZ R184, R47, R133.reuse, -R162 ;  /* 0x000000852fb87223 */ /* 0x080fe200000108a2 */
[-CC-:B------:R-:W-:Y:S01]  /*21f30*/  FFMA.FTZ R179, R48, R133.reuse, -R164.reuse ;  /* 0x0000008530b37223 */ /* 0x180fe200000108a4 */
[-C--:B------:R-:W-:Y:S01]  /*21f40*/  FFMA.FTZ R186, R49, R133.reuse, -R164 ;  /* 0x0000008531ba7223 */ /* 0x080fe200000108a4 */
[-CC-:B------:R-:W-:Y:S01]  /*21f50*/  FFMA.FTZ R181, R50, R133.reuse, -R162.reuse ;  /* 0x0000008532b57223 */ /* 0x180fe200000108a2 */
[----:B------:R-:W-:Y:S03]  /*21f60*/  FFMA.FTZ R188, R51, R133, -R162 ;  /* 0x0000008533bc7223 */ /* 0x000fe600000108a2 */
[----:B------:R-:W4:Y:S01]  /*21f70*/  MUFU.EX2 R135, R135 ;  /* 0x0000008700877308 */ /* 0x000f220000000800 */
[----:B--2---:R-:W-:Y:S01]  /*21f80*/  F2FP.BF16.F32.PACK_AB R130, R134, R155 ;  /* 0x0000009b8682723e */ /* 0x004fe200000010ff */
[----:B------:R-:W-:Y:S01]  /*21f90*/  LDSM.16.MT88.4 R44, [R220+0x12000] ;  /* 0x01200000dc2c783b */ /* 0x000fe20000004200 */
[C---:B------:R-:W-:Y:S01]  /*21fa0*/  FMUL.FTZ R90, R3.reuse, R90 ;  /* 0x0000005a035a7220 */ /* 0x040fe20000410000 */
[C---:B------:R-:W-:Y:S01]  /*21fb0*/  FMUL.FTZ R91, R3.reuse, R91 ;  /* 0x0000005b035b7220 */ /* 0x040fe20000410000 */
[C---:B------:R-:W-:Y:S01]  /*21fc0*/  FMUL.FTZ R88, R132.reuse, R88 ;  /* 0x0000005884587220 */ /* 0x040fe20000410000 */
[C---:B------:R-:W-:Y:S01]  /*21fd0*/  FMUL.FTZ R89, R132.reuse, R89 ;  /* 0x0000005984597220 */ /* 0x040fe20000410000 */
[C---:B------:R-:W-:Y:S01]  /*21fe0*/  FMUL.FTZ R94, R3.reuse, R94 ;  /* 0x0000005e035e7220 */ /* 0x040fe20000410000 */
[C---:B------:R-:W-:Y:S01]  /*21ff0*/  FMUL.FTZ R95, R3.reuse, R95 ;  /* 0x0000005f035f7220 */ /* 0x040fe20000410000 */
[C---:B------:R-:W-:Y:S01]  /*22000*/  FMUL.FTZ R92, R132.reuse, R92 ;  /* 0x0000005c845c7220 */ /* 0x040fe20000410000 */
[----:B------:R-:W-:Y:S01]  /*22010*/  LDSM.16.MT88.4 R48, [R221+0xe800] ;  /* 0x00e80000dd30783b */ /* 0x000fe20000004200 */
[C---:B------:R-:W-:Y:S01]  /*22020*/  FMUL.FTZ R93, R132.reuse, R93 ;  /* 0x0000005d845d7220 */ /* 0x040fe20000410000 */
[C---:B------:R-:W-:Y:S01]  /*22030*/  FMUL.FTZ R98, R3.reuse, R98 ;  /* 0x0000006203627220 */ /* 0x040fe20000410000 */
[----:B------:R-:W-:Y:S01]  /*22040*/  FMUL.FTZ R99, R3, R99 ;  /* 0x0000006303637220 */ /* 0x000fe20000410000 */
[C---:B------:R-:W-:Y:S01]  /*22050*/  FMUL.FTZ R96, R132.reuse, R96 ;  /* 0x0000006084607220 */ /* 0x040fe20000410000 */
[----:B------:R-:W-:Y:S01]  /*22060*/  FMUL.FTZ R97, R132, R97 ;  /* 0x0000006184617220 */ /* 0x000fe20000410000 */
[-CC-:B------:R-:W-:Y:S01]  /*22070*/  FFMA.FTZ R159, R12, R133.reuse, -R164.reuse ;  /* 0x000000850c9f7223 */ /* 0x180fe200000108a4 */
[----:B----4-:R-:W-:Y:S01]  /*22080*/  F2FP.BF16.F32.PACK_AB R131, R135, R158 ;  /* 0x0000009e8783723e */ /* 0x010fe200000010ff */
[C---:B------:R-:W-:Y:S01]  /*22090*/  FMUL.FTZ R12, R132.reuse, R120 ;  /* 0x00000078840c7220 */ /* 0x040fe20000410000 */
[----:B------:R-:W-:Y:S01]  /*220a0*/  FFMA.FTZ R166, R13, R133, -R164 ;  /* 0x000000850da67223 */ /* 0x000fe200000108a4 */
[----:B------:R-:W-:Y:S01]  /*220b0*/  FMUL.FTZ R13, R132, R121 ;  /* 0x00000079840d7220 */ /* 0x000fe20000410000 */
[--C-:B------:R-:W-:Y:S01]  /*220c0*/  FFMA.FTZ R168, R14, R133, -R162.reuse ;  /* 0x000000850ea87223 */ /* 0x100fe200000108a2 */
[C---:B------:R-:W-:Y:S01]  /*220d0*/  FMUL.FTZ R14, R3.reuse, R122 ;  /* 0x0000007a030e7220 */ /* 0x040fe20000410000 */
[C---:B------:R-:W-:Y:S01]  /*220e0*/  FMUL.FTZ R102, R3.reuse, R102 ;  /* 0x0000006603667220 */ /* 0x040fe20000410000 */
[C---:B------:R-:W-:Y:S01]  /*220f0*/  HMMA.16816.F32.BF16 R4, R128.reuse, R136, R4 ;  /* 0x000000888004723c */ /* 0x040fe20000041804 */
[----:B------:R-:W-:Y:S04]  /*22100*/  MUFU.EX2 R159, R159 ;  /* 0x0000009f009f7308 */ /* 0x000fe80000000800 */
[----:B------:R-:W-:Y:S01]  /*22110*/  FMUL.FTZ R103, R3, R103 ;  /* 0x0000006703677220 */ /* 0x000fe20000410000 */
[C---:B------:R-:W-:Y:S01]  /*22120*/  HMMA.16816.F32.BF16 R8, R128.reuse, R138, R8 ;  /* 0x0000008a8008723c */ /* 0x040fe20000041808 */
[----:B------:R-:W2:Y:S04]  /*22130*/  LDSM.16.MT88.4 R136, [R224+0x10000] ;  /* 0x01000000e088783b */ /* 0x000ea80000004200 */
[----:B------:R-:W4:Y:S01]  /*22140*/  MUFU.EX2 R166, R166 ;  /* 0x000000a600a67308 */ /* 0x000f220000000800 */
[----:B------:R-:W-:Y:S01]  /*22150*/  ISETP.GT.AND P0, PT, R246, 0x1, PT ;  /* 0x00000001f600780c */ /* 0x000fe20003f04270 */
[C---:B------:R-:W-:Y:S01]  /*22160*/  FMUL.FTZ R100, R132.reuse, R100 ;  /* 0x0000006484647220 */ /* 0x040fe20000410000 */
[C---:B---3--:R-:W-:Y:S03]  /*22170*/  HMMA.16816.F32.BF16 R68, R128.reuse, R140, R68 ;  /* 0x0000008c8044723c */ /* 0x048fe60000041844 */
[C---:B------:R-:W-:Y:S03]  /*22180*/  FMUL.FTZ R101, R132.reuse, R101 ;  /* 0x0000006584657220 */ /* 0x040fe60000410000 */
[C---:B------:R-:W-:Y:S01]  /*22190*/  HMMA.16816.F32.BF16 R72, R128.reuse, R142, R72 ;  /* 0x0000008e8048723c */ /* 0x040fe20000041848 */
[----:B------:R-:W3:Y:S01]  /*221a0*/  LDSM.16.MT88.4 R140, [R222+0x10000] ;  /* 0x01000000de8c783b */ /* 0x000ee20000004200 */
[----:B------:R-:W-:Y:S03]  /*221b0*/  MUFU.EX2 R168, R168 ;  /* 0x000000a800a87308 */ /* 0x000fe60000000800 */
[----:B------:R-:W-:Y:S01]  /*221c0*/  FFMA.FTZ R161, R15, R133, -R162 ;  /* 0x000000850fa17223 */ /* 0x000fe200000108a2 */
[C---:B------:R-:W-:Y:S06]  /*221d0*/  HMMA.16816.F32.BF16 R76, R128.reuse, R144, R76 ;  /* 0x00000090804c723c */ /* 0x040fec000004184c */
[----:B------:R-:W-:Y:S01]  /*221e0*/  MUFU.EX2 R167, R167 ;  /* 0x000000a700a77308 */ /* 0x000fe20000000800 */
[C---:B------:R-:W-:Y:S01]  /*221f0*/  FMUL.FTZ R15, R3.reuse, R123 ;  /* 0x0000007b030f7220 */ /* 0x040fe20000410000 */
[C---:B------:R-:W-:Y:S01]  /*22200*/  HMMA.16816.F32.BF16 R80, R128.reuse, R146, R80 ;  /* 0x000000928050723c */ /* 0x040fe20000041850 */
[----:B------:R-:W-:Y:S02]  /*22210*/  LDSM.16.MT88.4 R120, [R224+0xc800] ;  /* 0x00c80000e078783b */ /* 0x000fe40000004200 */
[C---:B------:R-:W-:Y:S03]  /*22220*/  FMUL.FTZ R106, R3.reuse, R106 ;  /* 0x0000006a036a7220 */ /* 0x040fe60000410000 */
[C---:B-1----:R-:W-:Y:S02]  /*22230*/  HMMA.16816.F32.BF16 R84, R128.reuse, R124, R84 ;  /* 0x0000007c8054723c */ /* 0x042fe40000041854 */
[----:B------:R-:W1:Y:S01]  /*22240*/  MUFU.EX2 R161, R161 ;  /* 0x000000a100a17308 */ /* 0x000e620000000800 */
[----:B------:R-:W-:Y:S02]  /*22250*/  LDSM.16.MT88.4 R144, [R221+0xc800] ;  /* 0x00c80000dd90783b */ /* 0x000fe40000004200 */
[C---:B------:R-:W-:Y:S01]  /*22260*/  FMUL.FTZ R107, R3.reuse, R107 ;  /* 0x0000006b036b7220 */ /* 0x040fe20000410000 */
[C---:B------:R-:W-:Y:S06]  /*22270*/  HMMA.16816.F32.BF16 R88, R128.reuse, R126, R88 ;  /* 0x0000007e8058723c */ /* 0x040fec0000041858 */
[----:B------:R-:W-:Y:S01]  /*22280*/  MUFU.EX2 R174, R174 ;  /* 0x000000ae00ae7308 */ /* 0x000fe20000000800 */
[----:B------:R-:W5:Y:S01]  /*22290*/  LDSM.16.MT88.4 R124, [R221+0x10000] ;  /* 0x01000000dd7c783b */ /* 0x000f620000004200 */
[C---:B--2---:R-:W-:Y:S03]  /*222a0*/  HMMA.16816.F32.BF16 R92, R128.reuse, R136, R92 ;  /* 0x00000088805c723c */ /* 0x044fe6000004185c */
[C---:B------:R-:W-:Y:S03]  /*222b0*/  FMUL.FTZ R104, R132.reuse, R104 ;  /* 0x0000006884687220 */ /* 0x040fe60000410000 */
[C---:B------:R-:W-:Y:S01]  /*222c0*/  HMMA.16816.F32.BF16 R96, R128.reuse, R138, R96 ;  /* 0x0000008a8060723c */ /* 0x040fe20000041860 */
[----:B------:R-:W2:Y:S01]  /*222d0*/  LDSM.16.MT88.4 R136, [R220+0x10000] ;  /* 0x01000000dc88783b */ /* 0x000ea20000004200 */
[----:B------:R-:W-:Y:S03]  /*222e0*/  MUFU.EX2 R176, R176 ;  /* 0x000000b000b07308 */ /* 0x000fe60000000800 */
[----:B------:R-:W-:Y:S01]  /*222f0*/  FMUL.FTZ R105, R132, R105 ;  /* 0x0000006984697220 */ /* 0x000fe20000410000 */
[C---:B---3--:R-:W-:Y:S06]  /*22300*/  HMMA.16816.F32.BF16 R100, R128.reuse, R140, R100 ;  /* 0x0000008c8064723c */ /* 0x048fec0000041864 */
[----:B------:R-:W-:Y:S01]  /*22310*/  MUFU.EX2 R169, R169 ;  /* 0x000000a900a97308 */ /* 0x000fe20000000800 */
[----:B------:R-:W-:Y:S01]  /*22320*/  FMUL.FTZ R110, R3, R110 ;  /* 0x0000006e036e7220 */ /* 0x000fe20000410000 */
[C---:B------:R-:W-:Y:S01]  /*22330*/  HMMA.16816.F32.BF16 R12, R128.reuse, R142, R12 ;  /* 0x0000008e800c723c */ /* 0x040fe2000004180c */
[----:B------:R-:W3:Y:S02]  /*22340*/  LDSM.16.MT88.4 R140, [R222+0xc800] ;  /* 0x00c80000de8c783b */ /* 0x000ee40000004200 */
[-CC-:B------:R-:W-:Y:S01]  /*22350*/  FFMA.FTZ R163, R16, R133.reuse, -R164.reuse ;  /* 0x0000008510a37223 */ /* 0x180fe200000108a4 */
[-C--:B------:R-:W-:Y:S01]  /*22360*/  FFMA.FTZ R170, R17, R133.reuse, -R164 ;  /* 0x0000008511aa7223 */ /* 0x080fe200000108a4 */
[-CC-:B------:R-:W-:Y:S01]  /*22370*/  FFMA.FTZ R165, R18, R133.reuse, -R162.reuse ;  /* 0x0000008512a57223 */ /* 0x180fe200000108a2 */
[----:B------:R-:W-:Y:S02]  /*22380*/  FFMA.FTZ R172, R19, R133, -R162 ;  /* 0x0000008513ac7223 */ /* 0x000fe400000108a2 */
[----:B------:R-:W-:Y:S03]  /*22390*/  MUFU.EX2 R171, R171 ;  /* 0x000000ab00ab7308 */ /* 0x000fe60000000800 */
[C---:B------:R-:W-:Y:S01]  /*223a0*/  FMUL.FTZ R18, R3.reuse, R118 ;  /* 0x0000007603127220 */ /* 0x040fe20000410000 */
[C---:B------:R-:W-:Y:S01]  /*223b0*/  FMUL.FTZ R19, R3.reuse, R119 ;  /* 0x0000007703137220 */ /* 0x040fe20000410000 */
[C---:B------:R-:W-:Y:S01]  /*223c0*/  FMUL.FTZ R16, R132.reuse, R116 ;  /* 0x0000007484107220 */ /* 0x040fe20000410000 */
[----:B------:R-:W-:Y:S01]  /*223d0*/  FMUL.FTZ R17, R132, R117 ;  /* 0x0000007584117220 */ /* 0x000fe20000410000 */
[----:B----4-:R-:W-:Y:S01]  /*223e0*/  F2FP.BF16.F32.PACK_AB R116, R166, R159 ;  /* 0x0000009fa674723e */ /* 0x010fe200000010ff */
[----:B------:R-:W-:Y:S01]  /*223f0*/  FMUL.FTZ R111, R3, R111 ;  /* 0x0000006f036f7220 */ /* 0x000fe20000410000 */
[----:B-1----:R-:W-:Y:S01]  /*22400*/  F2FP.BF16.F32.PACK_AB R117, R161, R168 ;  /* 0x000000a8a175723e */ /* 0x002fe200000010ff */
[----:B------:R-:W-:Y:S01]  /*22410*/  MUFU.EX2 R163, R163 ;  /* 0x000000a300a37308 */ /* 0x000fe20000000800 */
[C---:B------:R-:W-:Y:S01]  /*22420*/  FMUL.FTZ R108, R132.reuse, R108 ;  /* 0x0000006c846c7220 */ /* 0x040fe20000410000 */
[C---:B------:R-:W-:Y:S01]  /*22430*/  FMUL.FTZ R109, R132.reuse, R109 ;  /* 0x0000006d846d7220 */ /* 0x040fe20000410000 */
[C---:B-----5:R-:W-:Y:S03]  /*22440*/  HMMA.16816.F32.BF16 R104, R128.reuse, R124, R104 ;  /* 0x0000007c8068723c */ /* 0x060fe60000041868 */
[C---:B------:R-:W-:Y:S01]  /*22450*/  FMUL.FTZ R114, R3.reuse, R114 ;  /* 0x0000007203727220 */ /* 0x040fe20000410000 */
[----:B------:R-:W-:Y:S03]  /*22460*/  FMUL.FTZ R115, R3, R115 ;  /* 0x0000007303737220 */ /* 0x000fe60000410000 */
[----:B------:R-:W1:Y:S01]  /*22470*/  MUFU.EX2 R170, R170 ;  /* 0x000000aa00aa7308 */ /* 0x000e620000000800 */
[C---:B------:R-:W-:Y:S01]  /*22480*/  HMMA.16816.F32.BF16 R16, R128.reuse, R126, R16 ;  /* 0x0000007e8010723c */ /* 0x040fe20000041810 */
[----:B------:R-:W4:Y:S02]  /*22490*/  LDSM.16.MT88.4 R124, [R220+0xc800] ;  /* 0x00c80000dc7c783b */ /* 0x000f240000004200 */
[C---:B------:R-:W-:Y:S03]  /*224a0*/  FMUL.FTZ R112, R132.reuse, R112 ;  /* 0x0000007084707220 */ /* 0x040fe60000410000 */
[C---:B--2---:R-:W-:Y:S03]  /*224b0*/  HMMA.16816.F32.BF16 R108, R128.reuse, R136, R108 ;  /* 0x00000088806c723c */ /* 0x044fe6000004186c */
[----:B------:R-:W-:Y:S02]  /*224c0*/  MUFU.EX2 R165, R165 ;  /* 0x000000a500a57308 */ /* 0x000fe40000000800 */
[----:B------:R-:W-:Y:S01]  /*224d0*/  FMUL.FTZ R113, R132, R113 ;  /* 0x0000007184717220 */ /* 0x000fe20000410000 */
[-CC-:B------:R-:W-:Y:S01]  /*224e0*/  FFMA.FTZ R52, R52, R133.reuse, -R164.reuse ;  /* 0x0000008534347223 */ /* 0x180fe200000108a4 */
[-C--:B------:R-:W-:Y:S01]  /*224f0*/  FFMA.FTZ R53, R53, R133.reuse, -R164 ;  /* 0x0000008535357223 */ /* 0x080fe200000108a4 */
[--C-:B------:R-:W-:Y:S05]  /*22500*/  FFMA.FTZ R54, R54, R133, -R162.reuse ;  /* 0x0000008536367223 */ /* 0x100fea00000108a2 */
[----:B------:R-:W2:Y:S01]  /*22510*/  MUFU.EX2 R172, R172 ;  /* 0x000000ac00ac7308 */ /* 0x000ea20000000800 */
[----:B-1----:R-:W-:Y:S01]  /*22520*/  F2FP.BF16.F32.PACK_AB R118, R170, R163 ;  /* 0x000000a3aa76723e */ /* 0x002fe200000010ff */
[----:B------:R-:W-:Y:S01]  /*22530*/  HMMA.16816.F32.BF16 R112, R128, R138, R112 ;  /* 0x0000008a8070723c */ /* 0x000fe20000041870 */
[----:B------:R-:W-:Y:S02]  /*22540*/  LDSM.16.MT88.4 R128, [R221+0x10800] ;  /* 0x01080000dd80783b */ /* 0x000fe40000004200 */
[-C--:B------:R-:W-:Y:S01]  /*22550*/  FFMA.FTZ R55, R55, R133.reuse, -R162 ;  /* 0x0000008537377223 */ /* 0x080fe200000108a2 */
[-CC-:B------:R-:W-:Y:S04]  /*22560*/  FFMA.FTZ R56, R56, R133.reuse, -R164.reuse ;  /* 0x0000008538387223 */ /* 0x180fe800000108a4 */
[----:B------:R-:W-:Y:S03]  /*22570*/  MUFU.EX2 R178, R178 ;  /* 0x000000b200b27308 */ /* 0x000fe60000000800 */
[-C--:B------:R-:W-:Y:S01]  /*22580*/  FFMA.FTZ R57, R57, R133.reuse, -R164 ;  /* 0x0000008539397223 */ /* 0x080fe200000108a4 */
[-CC-:B------:R-:W-:Y:S01]  /*22590*/  FFMA.FTZ R58, R58, R133.reuse, -R162.reuse ;  /* 0x000000853a3a7223 */ /* 0x180fe200000108a2 */
[----:B------:R-:W-:Y:S01]  /*225a0*/  FFMA.FTZ R59, R59, R133, -R162 ;  /* 0x000000853b3b7223 */ /* 0x000fe200000108a2 */
[----:B------:R-:W-:Y:S01]  /*225b0*/  LDSM.16.MT88.4 R136, [R222+0xd000] ;  /* 0x00d00000de88783b */ /* 0x000fe20000004200 */
[----:B------:R-:W-:Y:S01]  /*225c0*/  FFMA.FTZ R160, R3, R248, R160 ;  /* 0x000000f803a07223 */ /* 0x000fe200000100a0 */
[----:B------:R-:W-:Y:S02]  /*225d0*/  FFMA.FTZ R157, R132, R249, R157 ;  /* 0x000000f9849d7223 */ /* 0x000fe4000001009d */
[----:B------:R-:W-:Y:S01]  /*225e0*/  MUFU.EX2 R173, R173 ;  /* 0x000000ad00ad7308 */ /* 0x000fe20000000800 */
[----:B--2---:R-:W-:Y:S01]  /*225f0*/  F2FP.BF16.F32.PACK_AB R119, R172, R165 ;  /* 0x000000a5ac77723e */ /* 0x004fe200000010ff */
[----:B------:R-:W-:Y:S04]  /*22600*/  FADD.FTZ R154, R154, R157 ;  /* 0x0000009d9a9a7221 */ /* 0x000fe80000010000 */
[----:B------:R-:W-:Y:S02]  /*22610*/  FADD.FTZ R155, R155, R154 ;  /* 0x0000009a9b9b7221 */ /* 0x000fe40000010000 */
[C---:B------:R-:W-:Y:S02]  /*22620*/  HMMA.16816.F32.BF16 R4, R116.reuse, R120, R4 ;  /* 0x000000787404723c */ /* 0x040fe40000041804 */
[----:B------:R-:W-:Y:S03]  /*22630*/  MUFU.EX2 R180, R180 ;  /* 0x000000b400b47308 */ /* 0x000fe60000000800 */
[----:B------:R-:W-:Y:S01]  /*22640*/  FADD.FTZ R134, R134, R155 ;  /* 0x0000009b86867221 */ /* 0x000fe20000010000 */
[C---:B------:R-:W-:Y:S01]  /*22650*/  HMMA.16816.F32.BF16 R8, R116.reuse, R122, R8 ;  /* 0x0000007a7408723c */ /* 0x040fe20000041808 */
[----:B------:R-:W1:Y:S05]  /*22660*/  LDSM.16.MT88.4 R120, [R222+0x10800] ;  /* 0x01080000de78783b */ /* 0x000e6a0000004200 */
[----:B------:R-:W-:Y:S01]  /*22670*/  MUFU.EX2 R175, R175 ;  /* 0x000000af00af7308 */ /* 0x000fe20000000800 */
[----:B------:R-:W-:Y:S01]  /*22680*/  FADD.FTZ R159, R159, R134 ;  /* 0x000000869f9f7221 */ /* 0x000fe20000010000 */
[C---:B---3--:R-:W-:Y:S08]  /*22690*/  HMMA.16816.F32.BF16 R68, R116.reuse, R140, R68 ;  /* 0x0000008c7444723c */ /* 0x048ff00000041844 */
[----:B------:R-:W-:Y:S01]  /*226a0*/  MUFU.EX2 R182, R182 ;  /* 0x000000b600b67308 */ /* 0x000fe20000000800 */
[C---:B------:R-:W-:Y:S03]  /*226b0*/  HMMA.16816.F32.BF16 R72, R116.reuse, R142, R72 ;  /* 0x0000008e7448723c */ /* 0x040fe60000041848 */
[-CC-:B------:R-:W-:Y:S03]  /*226c0*/  FFMA.FTZ R140, R20, R133.reuse, -R164.reuse ;  /* 0x00000085148c7223 */ /* 0x180fe600000108a4 */
[C---:B------:R-:W-:Y:S03]  /*226d0*/  HMMA.16816.F32.BF16 R76, R116.reuse, R144, R76 ;  /* 0x00000090744c723c */ /* 0x040fe6000004184c */
[----:B------:R-:W-:Y:S02]  /*226e0*/  MUFU.EX2 R177, R177 ;  /* 0x000000b100b17308 */ /* 0x000fe40000000800 */
[-C--:B------:R-:W-:Y:S01]  /*226f0*/  FFMA.FTZ R141, R21, R133.reuse, -R164 ;  /* 0x00000085158d7223 */ /* 0x080fe200000108a4 */
[C---:B------:R-:W-:Y:S07]  /*22700*/  HMMA.16816.F32.BF16 R80, R116.reuse, R146, R80 ;  /* 0x000000927450723c */ /* 0x040fee0000041850 */
[----:B------:R-:W-:Y:S01]  /*22710*/  MUFU.EX2 R140, R140 ;  /* 0x0000008c008c7308 */ /* 0x000fe20000000800 */
[-CC-:B------:R-:W-:Y:S01]  /*22720*/  FFMA.FTZ R142, R22, R133.reuse, -R162.reuse ;  /* 0x00000085168e7223 */ /* 0x180fe200000108a2 */
[C---:B----4-:R-:W-:Y:S03]  /*22730*/  HMMA.16816.F32.BF16 R84, R116.reuse, R124, R84 ;  /* 0x0000007c7454723c */ /* 0x050fe60000041854 */
[-C--:B------:R-:W-:Y:S03]  /*22740*/  FFMA.FTZ R143, R23, R133.reuse, -R162 ;  /* 0x00000085178f7223 */ /* 0x080fe600000108a2 */
[C---:B------:R-:W-:Y:S01]  /*22750*/  HMMA.16816.F32.BF16 R88, R116.reuse, R126, R88 ;  /* 0x0000007e7458723c */ /* 0x040fe20000041858 */
[----:B------:R-:W2:Y:S01]  /*22760*/  LDSM.16.MT88.4 R20, [R220+0x10800] ;  /* 0x01080000dc14783b */ /* 0x000ea20000004200 */
[----:B------:R-:W3:Y:S03]  /*22770*/  MUFU.EX2 R141, R141 ;  /* 0x0000008d008d7308 */ /* 0x000ee60000000800 */
[-CC-:B------:R-:W-:Y:S01]  /*22780*/  FFMA.FTZ R144, R24, R133.reuse, -R164.reuse ;  /* 0x0000008518907223 */ /* 0x180fe200000108a4 */
[C---:B------:R-:W-:Y:S03]  /*22790*/  HMMA.16816.F32.BF16 R92, R116.reuse, R148, R92 ;  /* 0x00000094745c723c */ /* 0x040fe6000004185c */
[----:B------:R-:W4:Y:S03]  /*227a0*/  LDSM.16.MT88.4 R124, [R224+0xd000] ;  /* 0x00d00000e07c783b */ /* 0x000f260000004200 */
[----:B------:R-:W-:Y:S01]  /*227b0*/  MUFU.EX2 R142, R142 ;  /* 0x0000008e008e7308 */ /* 0x000fe20000000800 */
[-C--:B------:R-:W-:Y:S01]  /*227c0*/  FFMA.FTZ R145, R25, R133.reuse, -R164 ;  /* 0x0000008519917223 */ /* 0x080fe200000108a4 */
[C---:B------:R-:W-:Y:S03]  /*227d0*/  HMMA.16816.F32.BF16 R96, R116.reuse, R150, R96 ;  /* 0x000000967460723c */ /* 0x040fe60000041860 */
[-CC-:B------:R-:W-:Y:S03]  /*227e0*/  FFMA.FTZ R147, R26, R133.reuse, -R162.reuse ;  /* 0x000000851a937223 */ /* 0x180fe600000108a2 */
[C---:B-1----:R-:W-:Y:S02]  /*227f0*/  HMMA.16816.F32.BF16 R100, R116.reuse, R120, R100 ;  /* 0x000000787464723c */ /* 0x042fe40000041864 */
[----:B------:R-:W1:Y:S03]  /*22800*/  MUFU.EX2 R143, R143 ;  /* 0x0000008f008f7308 */ /* 0x000e660000000800 */
[-CC-:B------:R-:W-:Y:S01]  /*22810*/  FFMA.FTZ R146, R27, R133.reuse, -R162.reuse ;  /* 0x000000851b927223 */ /* 0x180fe200000108a2 */
[C---:B------:R-:W-:Y:S01]  /*22820*/  HMMA.16816.F32.BF16 R12, R116.reuse, R122, R12 ;  /* 0x0000007a740c723c */ /* 0x040fe2000004180c */
[----:B------:R-:W5:Y:S05]  /*22830*/  LDSM.16.MT88.4 R120, [R221+0xd000] ;  /* 0x00d00000dd78783b */ /* 0x000f6a0000004200 */
[----:B------:R-:W-:Y:S01]  /*22840*/  MUFU.EX2 R144, R144 ;  /* 0x0000009000907308 */ /* 0x000fe20000000800 */
[-C--:B------:R-:W-:Y:S01]  /*22850*/  FFMA.FTZ R149, R31, R133.reuse, -R162 ;  /* 0x000000851f957223 */ /* 0x080fe200000108a2 */
[C---:B------:R-:W-:Y:S01]  /*22860*/  HMMA.16816.F32.BF16 R104, R116.reuse, R128, R104 ;  /* 0x000000807468723c */ /* 0x040fe20000041868 */
[----:B------:R-:W5:Y:S02]  /*22870*/  LDSM.16.MT88.4 R24, [R220+0xd000] ;  /* 0x00d00000dc18783b */ /* 0x000f640000004200 */
[-C--:B------:R-:W-:Y:S03]  /*22880*/  FFMA.FTZ R148, R33, R133.reuse, -R164 ;  /* 0x0000008521947223 */ /* 0x080fe600000108a4 */
[C---:B------:R-:W-:Y:S02]  /*22890*/  HMMA.16816.F32.BF16 R16, R116.reuse, R130, R16 ;  /* 0x000000827410723c */ /* 0x040fe40000041810 */
[----:B------:R-:W4:Y:S01]  /*228a0*/  MUFU.EX2 R145, R145 ;  /* 0x0000009100917308 */ /* 0x000f220000000800 */
[----:B------:R-:W-:Y:S03]  /*228b0*/  LDSM.16.MT88.4 R128, [R224+0xd800] ;  /* 0x00d80000e080783b */ /* 0x000fe60000004200 */
[C---:B--2---:R-:W-:Y:S06]  /*228c0*/  HMMA.16816.F32.BF16 R108, R116.reuse, R20, R108 ;  /* 0x00000014746c723c */ /* 0x044fec000004186c */
[----:B------:R-:W-:Y:S01]  /*228d0*/  MUFU.EX2 R147, R147 ;  /* 0x0000009300937308 */ /* 0x000fe20000000800 */
[-CC-:B------:R-:W-:Y:S01]  /*228e0*/  FFMA.FTZ R150, R34, R133.reuse, -R162.reuse ;  /* 0x0000008522967223 */ /* 0x180fe200000108a2 */
[----:B------:R-:W-:Y:S01]  /*228f0*/  HMMA.16816.F32.BF16 R112, R116, R22, R112 ;  /* 0x000000167470723c */ /* 0x000fe20000041870 */
[----:B------:R-:W2:Y:S07]  /*22900*/  LDSM.16.MT88.4 R116, [R224+0x11000] ;  /* 0x01100000e074783b */ /* 0x000eae0000004200 */
[----:B------:R-:W5:Y:S03]  /*22910*/  MUFU.EX2 R146, R146 ;  /* 0x0000009200927308 */ /* 0x000f660000000800 */
[----:B---3--:R-:W-:Y:S01]  /*22920*/  F2FP.BF16.F32.PACK_AB R20, R141, R140 ;  /* 0x0000008c8d14723e */ /* 0x008fe200000010ff */
[----:B------:R-:W-:Y:S01]  /*22930*/  FFMA.FTZ R151, R35, R133, -R162 ;  /* 0x0000008523977223 */ /* 0x000fe200000108a2 */
[----:B-1----:R-:W-:Y:S02]  /*22940*/  F2FP.BF16.F32.PACK_AB R21, R143, R142 ;  /* 0x0000008e8f15723e */ /* 0x002fe400000010ff */
[----:B----4-:R-:W-:Y:S01]  /*22950*/  F2FP.BF16.F32.PACK_AB R22, R145, R144 ;  /* 0x000000909116723e */ /* 0x010fe200000010ff */
[----:B------:R-:W-:Y:S02]  /*22960*/  FADD.FTZ R166, R166, R159 ;  /* 0x0000009fa6a67221 */ /* 0x000fe40000010000 */
[----:B------:R-:W-:Y:S02]  /*22970*/  MUFU.EX2 R149, R149 ;  /* 0x0000009500957308 */ /* 0x000fe40000000800 */
[----:B------:R-:W-:Y:S04]  /*22980*/  FADD.FTZ R163, R163, R166 ;  /* 0x000000a6a3a37221 */ /* 0x000fe80000010000 */
[----:B------:R-:W-:Y:S04]  /*22990*/  FADD.FTZ R163, R170, R163 ;  /* 0x000000a3aaa37221 */ /* 0x000fe80000010000 */
[----:B------:R-:W-:Y:S01]  /*229a0*/  MUFU.EX2 R148, R148 ;  /* 0x0000009400947308 */ /* 0x000fe20000000800 */
[----:B-----5:R-:W-:Y:S01]  /*229b0*/  F2FP.BF16.F32.PACK_AB R23, R146, R147 ;  /* 0x000000939217723e */ /* 0x020fe200000010ff */
[----:B------:R-:W-:Y:S04]  /*229c0*/  FADD.FTZ R140, R140, R163 ;  /* 0x000000a38c8c7221 */ /* 0x000fe80000010000 */
[----:B------:R-:W-:Y:S02]  /*229d0*/  FADD.FTZ R141, R141, R140 ;  /* 0x0000008c8d8d7221 */ /* 0x000fe40000010000 */
[C---:B------:R-:W-:Y:S02]  /*229e0*/  HMMA.16816.F32.BF16 R4, R20.reuse, R124, R4 ;  /* 0x0000007c1404723c */ /* 0x040fe40000041804 */
[----:B------:R-:W-:Y:S03]  /*229f0*/  MUFU.EX2 R150, R150 ;  /* 0x0000009600967308 */ /* 0x000fe60000000800 */
[----:B------:R-:W-:Y:S01]  /*22a00*/  FADD.FTZ R144, R144, R141 ;  /* 0x0000008d90907221 */ /* 0x000fe20000010000 */
[C---:B------:R-:W-:Y:S01]  /*22a10*/  HMMA.16816.F32.BF16 R8, R20.reuse, R126, R8 ;  /* 0x0000007e1408723c */ /* 0x040fe20000041808 */
[----:B------:R-:W1:Y:S05]  /*22a20*/  LDSM.16.MT88.4 R124, [R222+0x11000] ;  /* 0x01100000de7c783b */ /* 0x000e6a0000004200 */
[----:B------:R-:W3:Y:S01]  /*22a30*/  MUFU.EX2 R151, R151 ;  /* 0x0000009700977308 */ /* 0x000ee20000000800 */
[----:B------:R-:W-:Y:S01]  /*22a40*/  FADD.FTZ R145, R145, R144 ;  /* 0x0000009091917221 */ /* 0x000fe20000010000 */
[C---:B------:R-:W-:Y:S08]  /*22a50*/  HMMA.16816.F32.BF16 R68, R20.reuse, R136, R68 ;  /* 0x000000881444723c */ /* 0x040ff00000041844 */
[----:B------:R-:W-:Y:S01]  /*22a60*/  MUFU.EX2 R184, R184 ;  /* 0x000000b800b87308 */ /* 0x000fe20000000800 */
[C---:B------:R-:W-:Y:S03]  /*22a70*/  HMMA.16816.F32.BF16 R72, R20.reuse, R138, R72 ;  /* 0x0000008a1448723c */ /* 0x040fe60000041848 */
[-CC-:B------:R-:W-:Y:S03]  /*22a80*/  FFMA.FTZ R136, R28, R133.reuse, -R164.reuse ;  /* 0x000000851c887223 */ /* 0x180fe600000108a4 */
[C---:B------:R-:W-:Y:S03]  /*22a90*/  HMMA.16816.F32.BF16 R76, R20.reuse, R120, R76 ;  /* 0x00000078144c723c */ /* 0x040fe6000004184c */
[----:B------:R-:W-:Y:S02]  /*22aa0*/  MUFU.EX2 R179, R179 ;  /* 0x000000b300b37308 */ /* 0x000fe40000000800 */
[-C--:B------:R-:W-:Y:S01]  /*22ab0*/  FFMA.FTZ R137, R29, R133.reuse, -R164 ;  /* 0x000000851d897223 */ /* 0x080fe200000108a4 */
[C---:B------:R-:W-:Y:S01]  /*22ac0*/  HMMA.16816.F32.BF16 R80, R20.reuse, R122, R80 ;  /* 0x0000007a1450723c */ /* 0x040fe20000041850 */
[----:B------:R-:W4:Y:S06]  /*22ad0*/  LDSM.16.MT88.4 R120, [R221+0x11000] ;  /* 0x01100000dd78783b */ /* 0x000f2c0000004200 */
[----:B------:R-:W-:Y:S01]  /*22ae0*/  MUFU.EX2 R136, R136 ;  /* 0x0000008800887308 */ /* 0x000fe20000000800 */
[-C--:B------:R-:W-:Y:S01]  /*22af0*/  FFMA.FTZ R138, R30, R133.reuse, -R162 ;  /* 0x000000851e8a7223 */ /* 0x080fe200000108a2 */
[C---:B------:R-:W-:Y:S01]  /*22b00*/  HMMA.16816.F32.BF16 R84, R20.reuse, R24, R84 ;  /* 0x000000181454723c */ /* 0x040fe20000041854 */
[----:B------:R-:W5:Y:S02]  /*22b10*/  LDSM.16.MT88.4 R28, [R220+0x11000] ;  /* 0x01100000dc1c783b */ /* 0x000f640000004200 */
[----:B------:R-:W-:Y:S03]  /*22b20*/  FFMA.FTZ R139, R32, R133, -R164 ;  /* 0x00000085208b7223 */ /* 0x000fe600000108a4 */
[C---:B------:R-:W-:Y:S02]  /*22b30*/  HMMA.16816.F32.BF16 R88, R20.reuse, R26, R88 ;  /* 0x0000001a1458723c */ /* 0x040fe40000041858 */
[----:B------:R-:W1:Y:S01]  /*22b40*/  MUFU.EX2 R137, R137 ;  /* 0x0000008900897308 */ /* 0x000e620000000800 */
[----:B------:R-:W5:Y:S03]  /*22b50*/  LDSM.16.MT88.4 R32, [R222+0xd800] ;  /* 0x00d80000de20783b */ /* 0x000f660000004200 */
[C---:B--2---:R-:W-:Y:S06]  /*22b60*/  HMMA.16816.F32.BF16 R92, R20.reuse, R116, R92 ;  /* 0x00000074145c723c */ /* 0x044fec000004185c */
[----:B------:R-:W2:Y:S01]  /*22b70*/  MUFU.EX2 R138, R138 ;  /* 0x0000008a008a7308 */ /* 0x000ea20000000800 */
[----:B---3--:R-:W-:Y:S01]  /*22b80*/  F2FP.BF16.F32.PACK_AB R27, R151, R150 ;  /* 0x00000096971b723e */ /* 0x008fe200000010ff */
[C---:B------:R-:W-:Y:S01]  /*22b90*/  HMMA.16816.F32.BF16 R96, R20.reuse, R118, R96 ;  /* 0x000000761460723c */ /* 0x040fe20000041860 */
[----:B------:R-:W3:Y:S07]  /*22ba0*/  LDSM.16.MT88.4 R116, [R221+0xd800] ;  /* 0x00d80000dd74783b */ /* 0x000eee0000004200 */
[----:B------:R-:W5:Y:S01]  /*22bb0*/  MUFU.EX2 R139, R139 ;  /* 0x0000008b008b7308 */ /* 0x000f620000000800 */
[C---:B-1----:R-:W-:Y:S03]  /*22bc0*/  HMMA.16816.F32.BF16 R100, R20.reuse, R124, R100 ;  /* 0x0000007c1464723c */ /* 0x042fe60000041864 */
[----:B------:R-:W-:Y:S03]  /*22bd0*/  F2FP.BF16.F32.PACK_AB R24, R137, R136 ;  /* 0x000000888918723e */ /* 0x000fe600000010ff */
[C---:B------:R-:W-:Y:S01]  /*22be0*/  HMMA.16816.F32.BF16 R12, R20.reuse, R126, R12 ;  /* 0x0000007e140c723c */ /* 0x040fe2000004180c */
[----:B------:R-:W-:Y:S02]  /*22bf0*/  LDSM.16.MT88.4 R124, [R224+0xf800] ;  /* 0x00f80000e07c783b */ /* 0x000fe40000004200 */
[----:B------:R-:W1:Y:S02]  /*22c00*/  MUFU.EX2 R186, R186 ;  /* 0x000000ba00ba7308 */ /* 0x000e640000000800 */
[----:B--2---:R-:W-:Y:S01]  /*22c10*/  F2FP.BF16.F32.PACK_AB R25, R149, R138 ;  /* 0x0000008a9519723e */ /* 0x004fe200000010ff */
[C---:B----4-:R-:W-:Y:S07]  /*22c20*/  HMMA.16816.F32.BF16 R104, R20.reuse, R120, R104 ;  /* 0x000000781468723c */ /* 0x050fee0000041868 */
[----:B------:R-:W-:Y:S01]  /*22c30*/  MUFU.EX2 R181, R181 ;  /* 0x000000b500b57308 */ /* 0x000fe20000000800 */
[----:B-----5:R-:W-:Y:S01]  /*22c40*/  F2FP.BF16.F32.PACK_AB R26, R148, R139 ;  /* 0x0000008b941a723e */ /* 0x020fe200000010ff */
[C---:B------:R-:W-:Y:S01]  /*22c50*/  HMMA.16816.F32.BF16 R16, R20.reuse, R122, R16 ;  /* 0x0000007a1410723c */ /* 0x040fe20000041810 */
[----:B------:R-:W2:Y:S02]  /*22c60*/  LDSM.16.MT88.4 R120, [R220+0xd800] ;  /* 0x00d80000dc78783b */ /* 0x000ea40000004200 */
[----:B------:R-:W-:Y:S03]  /*22c70*/  FADD.FTZ R136, R136, R145 ;  /* 0x0000009188887221 */ /* 0x000fe60000010000 */
[C---:B------:R-:W-:Y:S02]  /*22c80*/  HMMA.16816.F32.BF16 R108, R20.reuse, R28, R108 ;  /* 0x0000001c146c723c */ /* 0x040fe4000004186c */
[----:B------:R-:W4:Y:S03]  /*22c90*/  MUFU.EX2 R188, R188 ;  /* 0x000000bc00bc7308 */ /* 0x000f260000000800 */
[----:B------:R-:W-:Y:S01]  /*22ca0*/  FADD.FTZ R136, R137, R136 ;  /* 0x0000008889887221 */ /* 0x000fe20000010000 */
[----:B------:R-:W-:Y:S01]  /*22cb0*/  HMMA.16816.F32.BF16 R112, R20, R30, R112 ;  /* 0x0000001e1470723c */ /* 0x000fe20000041870 */
[----:B------:R-:W5:Y:S05]  /*22cc0*/  LDSM.16.MT88.4 R20, [R224+0x11800] ;  /* 0x01180000e014783b */ /* 0x000f6a0000004200 */
[----:B------:R-:W-:Y:S01]  /*22cd0*/  MUFU.EX2 R52, R52 ;  /* 0x0000003400347308 */ /* 0x000fe20000000800 */
[----:B------:R-:W-:Y:S01]  /*22ce0*/  FADD.FTZ R139, R139, R136 ;  /* 0x000000888b8b7221 */ /* 0x000fe20000010000 */
[C---:B------:R-:W-:Y:S01]  /*22cf0*/  HMMA.16816.F32.BF16 R4, R24.reuse, R128, R4 ;  /* 0x000000801804723c */ /* 0x040fe20000041804 */
[----:B------:R-:W1:Y:S07]  /*22d00*/  LDSM.16.MT88.4 R28, [R222+0x11800] ;  /* 0x01180000de1c783b */ /* 0x000e6e0000004200 */
[----:B------:R-:W4:Y:S01]  /*22d10*/  MUFU.EX2 R53, R53 ;  /* 0x0000003500357308 */ /* 0x000f220000000800 */
[C---:B------:R-:W-:Y:S03]  /*22d20*/  HMMA.16816.F32.BF16 R8, R24.reuse, R130, R8 ;  /* 0x000000821808723c */ /* 0x040fe60000041808 */
[----:B------:R-:W-:Y:S03]  /*22d30*/  FADD.FTZ R148, R148, R139 ;  /* 0x0000008b94947221 */ /* 0x000fe60000010000 */
[C---:B------:R-:W-:Y:S03]  /*22d40*/  HMMA.16816.F32.BF16 R68, R24.reuse, R32, R68 ;  /* 0x000000201844723c */ /* 0x040fe60000041844 */
[----:B------:R-:W-:Y:S03]  /*22d50*/  MUFU.EX2 R54, R54 ;  /* 0x0000003600367308 */ /* 0x000fe60000000800 */
[C---:B------:R-:W-:Y:S01]  /*22d60*/  HMMA.16816.F32.BF16 R72, R24.reuse, R34, R72 ;  /* 0x000000221848723c */ /* 0x040fe20000041848 */
[----:B------:R-:W4:Y:S06]  /*22d70*/  LDSM.16.MT88.4 R32, [R221+0x11800] ;  /* 0x01180000dd20783b */ /* 0x000f2c0000004200 */
[----:B------:R-:W4:Y:S01]  /*22d80*/  MUFU.EX2 R55, R55 ;  /* 0x0000003700377308 */ /* 0x000f220000000800 */
[C---:B---3--:R-:W-:Y:S09]  /*22d90*/  HMMA.16816.F32.BF16 R76, R24.reuse, R116, R76 ;  /* 0x00000074184c723c */ /* 0x048ff2000004184c */
[----:B------:R-:W-:Y:S01]  /*22da0*/  MUFU.EX2 R56, R56 ;  /* 0x0000003800387308 */ /* 0x000fe20000000800 */
[C---:B------:R-:W-:Y:S01]  /*22db0*/  HMMA.16816.F32.BF16 R80, R24.reuse, R118, R80 ;  /* 0x000000761850723c */ /* 0x040fe20000041850 */
[----:B------:R-:W3:Y:S05]  /*22dc0*/  LDSM.16.MT88.4 R116, [R224+0xe000] ;  /* 0x00e00000e074783b */ /* 0x000eea0000004200 */
[C---:B--2---:R-:W-:Y:S03]  /*22dd0*/  HMMA.16816.F32.BF16 R84, R24.reuse, R120, R84 ;  /* 0x000000781854723c */ /* 0x044fe60000041854 */
[----:B------:R-:W2:Y:S03]  /*22de0*/  MUFU.EX2 R57, R57 ;  /* 0x0000003900397308 */ /* 0x000ea60000000800 */
[C---:B------:R-:W-:Y:S01]  /*22df0*/  HMMA.16816.F32.BF16 R88, R24.reuse, R122, R88 ;  /* 0x0000007a1858723c */ /* 0x040fe20000041858 */
[----:B------:R-:W-:Y:S06]  /*22e00*/  LDSM.16.MT88.4 R120, [R222+0x13800] ;  /* 0x01380000de78783b */ /* 0x000fec0000004200 */
[----:B------:R-:W-:Y:S01]  /*22e10*/  MUFU.EX2 R58, R58 ;  /* 0x0000003a003a7308 */ /* 0x000fe20000000800 */
[C---:B-----5:R-:W-:Y:S09]  /*22e20*/  HMMA.16816.F32.BF16 R92, R24.reuse, R20, R92 ;  /* 0x00000014185c723c */ /* 0x060ff2000004185c */
[----:B------:R-:W5:Y:S01]  /*22e30*/  MUFU.EX2 R59, R59 ;  /* 0x0000003b003b7308 */ /* 0x000f620000000800 */
[C---:B------:R-:W-:Y:S03]  /*22e40*/  HMMA.16816.F32.BF16 R96, R24.reuse, R22, R96 ;  /* 0x000000161860723c */ /* 0x040fe60000041860 */
[----:B------:R-:W-:Y:S03]  /*22e50*/  F2FP.BF16.F32.PACK_AB R20, R174, R167 ;  /* 0x000000a7ae14723e */ /* 0x000fe600000010ff */
[C---:B-1----:R-:W-:Y:S05]  /*22e60*/  HMMA.16816.F32.BF16 R100, R24.reuse, R28, R100 ;  /* 0x0000001c1864723c */ /* 0x042fea0000041864 */
[----:B------:R-:W-:Y:S01]  /*22e70*/  F2FP.BF16.F32.PACK_AB R21, R169, R176 ;  /* 0x000000b0a915723e */ /* 0x000fe200000010ff */
[C---:B------:R-:W-:Y:S01]  /*22e80*/  HMMA.16816.F32.BF16 R12, R24.reuse, R30, R12 ;  /* 0x0000001e180c723c */ /* 0x040fe2000004180c */
[----:B------:R-:W1:Y:S04]  /*22e90*/  LDSM.16.MT88.4 R28, [R221+0xe000] ;  /* 0x00e00000dd1c783b */ /* 0x000e680000004200 */
[----:B------:R-:W-:Y:S01]  /*22ea0*/  F2FP.BF16.F32.PACK_AB R22, R178, R171 ;  /* 0x000000abb216723e */ /* 0x000fe200000010ff */
[C---:B----4-:R-:W-:Y:S05]  /*22eb0*/  HMMA.16816.F32.BF16 R104, R24.reuse, R32, R104 ;  /* 0x000000201868723c */ /* 0x050fea0000041868 */
        /* <DEDUP_REMOVED lines=13> */
[----:B------:R-:W2:Y:S01]  /*22f90*/  LDSM.16.MT88.4 R116, [R221+0x12000] ;  /* 0x01200000dd74783b */ /* 0x000ea20000004200 */
[C---:B------:R-:W-:Y:S06]  /*22fa0*/  HMMA.16816.F32.BF16 R68, R20.reuse, R40, R68 ;  /* 0x000000281444723c */ /* 0x040fec0000041844 */
[C---:B------:R-:W-:Y:S01]  /*22fb0*/  HMMA.16816.F32.BF16 R72, R20.reuse, R42, R72 ;  /* 0x0000002a1448723c */ /* 0x040fe20000041848 */
[----:B------:R-:W5:Y:S05]  /*22fc0*/  LDSM.16.MT88.4 R40, [R224+0xe800] ;  /* 0x00e80000e028783b */ /* 0x000f6a0000004200 */
[C---:B-1----:R-:W-:Y:S06]  /*22fd0*/  HMMA.16816.F32.BF16 R76, R20.reuse, R28, R76 ;  /* 0x0000001c144c723c */ /* 0x042fec000004184c */
[C---:B------:R-:W-:Y:S01]  /*22fe0*/  HMMA.16816.F32.BF16 R80, R20.reuse, R30, R80 ;  /* 0x0000001e1450723c */ /* 0x040fe20000041850 */
[----:B------:R-:W1:Y:S05]  /*22ff0*/  LDSM.16.MT88.4 R28, [R222+0xe800] ;  /* 0x00e80000de1c783b */ /* 0x000e6a0000004200 */
[C---:B----4-:R-:W-:Y:S06]  /*23000*/  HMMA.16816.F32.BF16 R84, R20.reuse, R24, R84 ;  /* 0x000000181454723c */ /* 0x050fec0000041854 */
        /* <DEDUP_REMOVED lines=12> */
[C---:B--2---:R-:W-:Y:S05]  /*230d0*/  HMMA.16816.F32.BF16 R104, R20.reuse, R116, R104 ;  /* 0x000000741468723c */ /* 0x044fea0000041868 */
[----:B------:R-:W-:Y:S01]  /*230e0*/  FADD.FTZ R182, R182, R175 ;  /* 0x000000afb6b67221 */ /* 0x000fe20000010000 */
[C---:B------:R-:W-:Y:S01]  /*230f0*/  HMMA.16816.F32.BF16 R16, R20.reuse, R118, R16 ;  /* 0x000000761410723c */ /* 0x040fe20000041810 */
[----:B------:R-:W-:Y:S05]  /*23100*/  LDSM.16.MT88.4 R116, [R221+0x13800] ;  /* 0x01380000dd74783b */ /* 0x000fea0000004200 */
[C---:B------:R-:W-:Y:S06]  /*23110*/  HMMA.16816.F32.BF16 R108, R20.reuse, R44, R108 ;  /* 0x0000002c146c723c */ /* 0x040fec000004186c */
[----:B------:R-:W-:Y:S01]  /*23120*/  HMMA.16816.F32.BF16 R112, R20, R46, R112 ;  /* 0x0000002e1470723c */ /* 0x000fe20000041870 */
[----:B------:R-:W2:Y:S05]  /*23130*/  LDSM.16.MT88.4 R20, [R224+0x12800] ;  /* 0x01280000e014783b */ /* 0x000eaa0000004200 */
[C---:B-----5:R-:W-:Y:S03]  /*23140*/  HMMA.16816.F32.BF16 R4, R24.reuse, R40, R4 ;  /* 0x000000281804723c */ /* 0x060fe60000041804 */
[----:B------:R-:W-:Y:S03]  /*23150*/  LDSM.16.MT88.4 R44, [R222+0xf000] ;  /* 0x00f00000de2c783b */ /* 0x000fe60000004200 */
[C---:B------:R-:W-:Y:S05]  /*23160*/  HMMA.16816.F32.BF16 R8, R24.reuse, R42, R8 ;  /* 0x0000002a1808723c */ /* 0x040fea0000041808 */
[----:B------:R-:W-:Y:S01]  /*23170*/  LDSM.16.MT88.4 R40, [R220+0x12800] ;  /* 0x01280000dc28783b */ /* 0x000fe20000004200 */
[C---:B-1----:R-:W-:Y:S06]  /*23180*/  HMMA.16816.F32.BF16 R68, R24.reuse, R28, R68 ;  /* 0x0000001c1844723c */ /* 0x042fec0000041844 */
[C---:B------:R-:W-:Y:S01]  /*23190*/  HMMA.16816.F32.BF16 R72, R24.reuse, R30, R72 ;  /* 0x0000001e1848723c */ /* 0x040fe20000041848 */
[----:B------:R-:W1:Y:S05]  /*231a0*/  LDSM.16.MT88.4 R28, [R222+0x12800] ;  /* 0x01280000de1c783b */ /* 0x000e6a0000004200 */
[C---:B------:R-:W-:Y:S06]  /*231b0*/  HMMA.16816.F32.BF16 R76, R24.reuse, R48, R76 ;  /* 0x00000030184c723c */ /* 0x040fec000004184c */
[C---:B------:R-:W-:Y:S01]  /*231c0*/  HMMA.16816.F32.BF16 R80, R24.reuse, R50, R80 ;  /* 0x000000321850723c */ /* 0x040fe20000041850 */
[----:B------:R-:W-:Y:S05]  /*231d0*/  LDSM.16.MT88.4 R48, [R221+0xf000] ;  /* 0x00f00000dd30783b */ /* 0x000fea0000004200 */
[C---:B----4-:R-:W-:Y:S06]  /*231e0*/  HMMA.16816.F32.BF16 R84, R24.reuse, R32, R84 ;  /* 0x000000201854723c */ /* 0x050fec0000041854 */
[C---:B------:R-:W-:Y:S01]  /*231f0*/  HMMA.16816.F32.BF16 R88, R24.reuse, R34, R88 ;  /* 0x000000221858723c */ /* 0x040fe20000041858 */
[----:B------:R-:W3:Y:S05]  /*23200*/  LDSM.16.MT88.4 R32, [R224+0xf000] ;  /* 0x00f00000e020783b */ /* 0x000eea0000004200 */
[C---:B--2---:R-:W-:Y:S06]  /*23210*/  HMMA.16816.F32.BF16 R92, R24.reuse, R20, R92 ;  /* 0x00000014185c723c */ /* 0x044fec000004185c */
        /* <DEDUP_REMOVED lines=10> */
[----:B------:R-:W2:Y:S05]  /*232c0*/  LDSM.16.MT88.4 R36, [R224+0x13000] ;  /* 0x01300000e024783b */ /* 0x000eaa0000004200 */
[C---:B------:R-:W-:Y:S06]  /*232d0*/  HMMA.16816.F32.BF16 R108, R24.reuse, R40, R108 ;  /* 0x00000028186c723c */ /* 0x040fec000004186c */
[----:B------:R-:W-:Y:S01]  /*232e0*/  HMMA.16816.F32.BF16 R112, R24, R42, R112 ;  /* 0x0000002a1870723c */ /* 0x000fe20000041870 */
[----:B------:R-:W4:Y:S04]  /*232f0*/  LDSM.16.MT88.4 R24, [R222+0x13000] ;  /* 0x01300000de18783b */ /* 0x000f280000004200 */
[-CC-:B------:R-:W-:Y:S01]  /*23300*/  FFMA.FTZ R40, R60, R133.reuse, -R164.reuse ;  /* 0x000000853c287223 */ /* 0x180fe200000108a4 */
[C---:B---3--:R-:W-:Y:S05]  /*23310*/  HMMA.16816.F32.BF16 R4, R20.reuse, R32, R4 ;  /* 0x000000201404723c */ /* 0x048fea0000041804 */
[----:B------:R-:W-:Y:S01]  /*23320*/  MUFU.EX2 R40, R40 ;  /* 0x0000002800287308 */ /* 0x000fe20000000800 */
[C---:B------:R-:W-:Y:S01]  /*23330*/  HMMA.16816.F32.BF16 R8, R20.reuse, R34, R8 ;  /* 0x000000221408723c */ /* 0x040fe20000041808 */
[----:B------:R-:W3:Y:S04]  /*23340*/  LDSM.16.MT88.4 R32, [R221+0x13000] ;  /* 0x01300000dd20783b */ /* 0x000ee80000004200 */
[-C--:B------:R-:W-:Y:S01]  /*23350*/  FFMA.FTZ R41, R61, R133.reuse, -R164 ;  /* 0x000000853d297223 */ /* 0x080fe200000108a4 */
[C---:B------:R-:W-:Y:S05]  /*23360*/  HMMA.16816.F32.BF16 R68, R20.reuse, R44, R68 ;  /* 0x0000002c1444723c */ /* 0x040fea0000041844 */
[----:B------:R-:W5:Y:S01]  /*23370*/  MUFU.EX2 R41, R41 ;  /* 0x0000002900297308 */ /* 0x000f620000000800 */
[C---:B------:R-:W-:Y:S05]  /*23380*/  HMMA.16816.F32.BF16 R72, R20.reuse, R46, R72 ;  /* 0x0000002e1448723c */ /* 0x040fea0000041848 */
[-CC-:B------:R-:W-:Y:S01]  /*23390*/  FFMA.FTZ R42, R62, R133.reuse, -R162.reuse ;  /* 0x000000853e2a7223 */ /* 0x180fe200000108a2 */
[C---:B------:R-:W-:Y:S05]  /*233a0*/  HMMA.16816.F32.BF16 R76, R20.reuse, R48, R76 ;  /* 0x00000030144c723c */ /* 0x040fea000004184c */
[----:B------:R-:W-:Y:S01]  /*233b0*/  MUFU.EX2 R42, R42 ;  /* 0x0000002a002a7308 */ /* 0x000fe20000000800 */
[C---:B------:R-:W-:Y:S05]  /*233c0*/  HMMA.16816.F32.BF16 R80, R20.reuse, R50, R80 ;  /* 0x000000321450723c */ /* 0x040fea0000041850 */
[-C--:B------:R-:W-:Y:S01]  /*233d0*/  FFMA.FTZ R43, R63, R133.reuse, -R162 ;  /* 0x000000853f2b7223 */ /* 0x080fe200000108a2 */
[C---:B-1----:R-:W-:Y:S05]  /*233e0*/  HMMA.16816.F32.BF16 R84, R20.reuse, R28, R84 ;  /* 0x0000001c1454723c */ /* 0x042fea0000041854 */
[----:B------:R-:W1:Y:S01]  /*233f0*/  MUFU.EX2 R43, R43 ;  /* 0x0000002b002b7308 */ /* 0x000e620000000800 */
[C---:B------:R-:W-:Y:S01]  /*23400*/  HMMA.16816.F32.BF16 R88, R20.reuse, R30, R88 ;  /* 0x0000001e1458723c */ /* 0x040fe20000041858 */
[----:B------:R-:W5:Y:S04]  /*23410*/  LDSM.16.MT88.4 R28, [R220+0x13000] ;  /* 0x01300000dc1c783b */ /* 0x000f680000004200 */
[-C--:B------:R-:W-:Y:S01]  /*23420*/  FFMA.FTZ R44, R64, R133.reuse, -R164 ;  /* 0x00000085402c7223 */ /* 0x080fe200000108a4 */
[C---:B--2---:R-:W-:Y:S05]  /*23430*/  HMMA.16816.F32.BF16 R92, R20.reuse, R36, R92 ;  /* 0x00000024145c723c */ /* 0x044fea000004185c */
[----:B------:R-:W-:Y:S01]  /*23440*/  MUFU.EX2 R44, R44 ;  /* 0x0000002c002c7308 */ /* 0x000fe20000000800 */
[C---:B------:R-:W-:Y:S01]  /*23450*/  HMMA.16816.F32.BF16 R96, R20.reuse, R38, R96 ;  /* 0x000000261460723c */ /* 0x040fe20000041860 */
[----:B------:R-:W2:Y:S04]  /*23460*/  LDSM.16.MT88.4 R36, [R222+0xf800] ;  /* 0x00f80000de24783b */ /* 0x000ea80000004200 */
[-C--:B------:R-:W-:Y:S01]  /*23470*/  FFMA.FTZ R46, R66, R133.reuse, -R162 ;  /* 0x00000085422e7223 */ /* 0x080fe200000108a2 */
[C---:B----4-:R-:W-:Y:S05]  /*23480*/  HMMA.16816.F32.BF16 R100, R20.reuse, R24, R100 ;  /* 0x000000181464723c */ /* 0x050fea0000041864 */
[----:B------:R-:W-:Y:S01]  /*23490*/  MUFU.EX2 R46, R46 ;  /* 0x0000002e002e7308 */ /* 0x000fe20000000800 */
[C---:B------:R-:W-:Y:S05]  /*234a0*/  HMMA.16816.F32.BF16 R12, R20.reuse, R26, R12 ;  /* 0x0000001a140c723c */ /* 0x040fea000004180c */
[-C--:B------:R-:W-:Y:S01]  /*234b0*/  FFMA.FTZ R164, R65, R133.reuse, -R164 ;  /* 0x0000008541a47223 */ /* 0x080fe200000108a4 */
[C---:B---3--:R-:W-:Y:S03]  /*234c0*/  HMMA.16816.F32.BF16 R104, R20.reuse, R32, R104 ;  /* 0x000000201468723c */ /* 0x048fe60000041868 */
[----:B------:R-:W3:Y:S02]  /*234d0*/  MUFU.EX2 R45, R164 ;  /* 0x000000a4002d7308 */ /* 0x000ee40000000800 */
[----:B------:R-:W-:Y:S01]  /*234e0*/  FFMA.FTZ R162, R67, R133, -R162 ;  /* 0x0000008543a27223 */ /* 0x000fe200000108a2 */
[C---:B------:R-:W-:Y:S01]  /*234f0*/  HMMA.16816.F32.BF16 R16, R20.reuse, R34, R16 ;  /* 0x000000221410723c */ /* 0x040fe20000041810 */
[----:B------:R-:W4:Y:S06]  /*23500*/  LDSM.16.MT88.4 R32, [R221+0xf800] ;  /* 0x00f80000dd20783b */ /* 0x000f2c0000004200 */
[----:B------:R-:W2:Y:S01]  /*23510*/  MUFU.EX2 R3, R162 ;  /* 0x000000a200037308 */ /* 0x000ea20000000800 */
[C---:B-----5:R-:W-:Y:S03]  /*23520*/  HMMA.16816.F32.BF16 R108, R20.reuse, R28, R108 ;  /* 0x0000001c146c723c */ /* 0x060fe6000004186c */
[----:B------:R-:W-:Y:S03]  /*23530*/  FADD.FTZ R25, R156, R160 ;  /* 0x000000a09c197221 */ /* 0x000fe60000010000 */
[----:B------:R-:W-:Y:S01]  /*23540*/  HMMA.16816.F32.BF16 R112, R20, R30, R112 ;  /* 0x0000001e1470723c */ /* 0x000fe20000041870 */
[----:B------:R-:W5:Y:S04]  /*23550*/  LDSM.16.MT88.4 R20, [R220+0xf800] ;  /* 0x00f80000dc14783b */ /* 0x000f680000004200 */
[----:B------:R-:W-:Y:S01]  /*23560*/  FADD.FTZ R158, R158, R25 ;  /* 0x000000199e9e7221 */ /* 0x000fe20000010000 */
[----:B------:R-:W-:Y:S02]  /*23570*/  F2FP.BF16.F32.PACK_AB R24, R41, R40 ;  /* 0x000000282918723e */ /* 0x000fe400000010ff */
[----:B-1----:R-:W-:Y:S03]  /*23580*/  F2FP.BF16.F32.PACK_AB R25, R43, R42 ;  /* 0x0000002a2b19723e */ /* 0x002fe600000010ff */
[----:B---3--:R-:W-:Y:S01]  /*23590*/  F2FP.BF16.F32.PACK_AB R26, R45, R44 ;  /* 0x0000002c2d1a723e */ /* 0x008fe200000010ff */
[----:B------:R-:W-:Y:S01]  /*235a0*/  FADD.FTZ R135, R135, R158 ;  /* 0x0000009e87877221 */ /* 0x000fe20000010000 */
[----:B--2---:R-:W-:Y:S03]  /*235b0*/  F2FP.BF16.F32.PACK_AB R27, R3, R46 ;  /* 0x0000002e031b723e */ /* 0x004fe600000010ff */
[----:B------:R-:W-:Y:S01]  /*235c0*/  FADD.FTZ R168, R168, R135 ;  /* 0x00000087a8a87221 */ /* 0x000fe20000010000 */
[----:B------:R-:W-:Y:S03]  /*235d0*/  MOV R135, R0 ;  /* 0x0000000000877202 */ /* 0x000fe60000000f00 */
[C---:B------:R-:W-:Y:S01]  /*235e0*/  HMMA.16816.F32.BF16 R128, R24.reuse, R124, R4 ;  /* 0x0000007c1880723c */ /* 0x040fe20000041804 */
[----:B------:R-:W1:Y:S04]  /*235f0*/  LDSM.16.MT88.4 R4, [R224+0x13800] ;  /* 0x01380000e004783b */ /* 0x000e680000004200 */
[----:B------:R-:W-:Y:S01]  /*23600*/  FADD.FTZ R168, R161, R168 ;  /* 0x000000a8a1a87221 */ /* 0x000fe20000010000 */
[C---:B------:R-:W-:Y:S03]  /*23610*/  HMMA.16816.F32.BF16 R124, R24.reuse, R126, R8 ;  /* 0x0000007e187c723c */ /* 0x040fe60000041808 */
[----:B------:R-:W2:Y:S02]  /*23620*/  LDSM.16.MT88.4 R8, [R220+0x13800] ;  /* 0x01380000dc08783b */ /* 0x000ea40000004200 */
[----:B------:R-:W-:Y:S01]  /*23630*/  FADD.FTZ R29, R165, R168 ;  /* 0x000000a8a51d7221 */ /* 0x000fe20000010000 */
[C---:B------:R-:W-:Y:S05]  /*23640*/  HMMA.16816.F32.BF16 R68, R24.reuse, R36, R68 ;  /* 0x000000241844723c */ /* 0x040fea0000041844 */
[----:B------:R-:W-:Y:S01]  /*23650*/  FADD.FTZ R29, R172, R29 ;  /* 0x0000001dac1d7221 */ /* 0x000fe20000010000 */
[C---:B------:R-:W-:Y:S05]  /*23660*/  HMMA.16816.F32.BF16 R72, R24.reuse, R38, R72 ;  /* 0x000000261848723c */ /* 0x040fea0000041848 */
[----:B------:R-:W-:Y:S01]  /*23670*/  FADD.FTZ R142, R142, R29 ;  /* 0x0000001d8e8e7221 */ /* 0x000fe20000010000 */
[C---:B----4-:R-:W-:Y:S05]  /*23680*/  HMMA.16816.F32.BF16 R76, R24.reuse, R32, R76 ;  /* 0x00000020184c723c */ /* 0x050fea000004184c */
[----:B------:R-:W-:Y:S01]  /*23690*/  FADD.FTZ R142, R143, R142 ;  /* 0x0000008e8f8e7221 */ /* 0x000fe20000010000 */
[C---:B------:R-:W-:Y:S05]  /*236a0*/  HMMA.16816.F32.BF16 R80, R24.reuse, R34, R80 ;  /* 0x000000221850723c */ /* 0x040fea0000041850 */
[----:B------:R-:W-:Y:S01]  /*236b0*/  FADD.FTZ R147, R147, R142 ;  /* 0x0000008e93937221 */ /* 0x000fe20000010000 */
[C---:B-----5:R-:W-:Y:S05]  /*236c0*/  HMMA.16816.F32.BF16 R84, R24.reuse, R20, R84 ;  /* 0x000000141854723c */ /* 0x060fea0000041854 */
[----:B------:R-:W-:Y:S01]  /*236d0*/  FADD.FTZ R147, R146, R147 ;  /* 0x0000009392937221 */ /* 0x000fe20000010000 */
[C---:B------:R-:W-:Y:S05]  /*236e0*/  HMMA.16816.F32.BF16 R88, R24.reuse, R22, R88 ;  /* 0x000000161858723c */ /* 0x040fea0000041858 */
[----:B------:R-:W-:Y:S01]  /*236f0*/  FADD.FTZ R138, R138, R147 ;  /* 0x000000938a8a7221 */ /* 0x000fe20000010000 */
[C---:B-1----:R-:W-:Y:S05]  /*23700*/  HMMA.16816.F32.BF16 R92, R24.reuse, R4, R92 ;  /* 0x00000004185c723c */ /* 0x042fea000004185c */
[----:B------:R-:W-:Y:S01]  /*23710*/  FADD.FTZ R149, R149, R138 ;  /* 0x0000008a95957221 */ /* 0x000fe20000010000 */
[C---:B------:R-:W-:Y:S05]  /*23720*/  HMMA.16816.F32.BF16 R96, R24.reuse, R6, R96 ;  /* 0x000000061860723c */ /* 0x040fea0000041860 */
[----:B------:R-:W-:Y:S01]  /*23730*/  FADD.FTZ R150, R150, R149 ;  /* 0x0000009596967221 */ /* 0x000fe20000010000 */
[C---:B------:R-:W-:Y:S05]  /*23740*/  HMMA.16816.F32.BF16 R100, R24.reuse, R120, R100 ;  /* 0x000000781864723c */ /* 0x040fea0000041864 */
[----:B------:R-:W-:Y:S01]  /*23750*/  FADD.FTZ R151, R151, R150 ;  /* 0x0000009697977221 */ /* 0x000fe20000010000 */
[C---:B------:R-:W-:Y:S05]  /*23760*/  HMMA.16816.F32.BF16 R120, R24.reuse, R122, R12 ;  /* 0x0000007a1878723c */ /* 0x040fea000004180c */
[----:B------:R-:W-:Y:S01]  /*23770*/  FADD.FTZ R176, R176, R151 ;  /* 0x00000097b0b07221 */ /* 0x000fe20000010000 */
[----:B------:R-:W-:Y:S01]  /*23780*/  FADD.FTZ R5, R179, R182 ;  /* 0x000000b6b3057221 */ /* 0x000fe20000010000 */
[C---:B------:R-:W-:Y:S04]  /*23790*/  HMMA.16816.F32.BF16 R104, R24.reuse, R116, R104 ;  /* 0x000000741868723c */ /* 0x040fe80000041868 */
[----:B------:R-:W-:Y:S01]  /*237a0*/  FADD.FTZ R176, R169, R176 ;  /* 0x000000b0a9b07221 */ /* 0x000fe20000010000 */
[----:B------:R-:W-:Y:S01]  /*237b0*/  FADD.FTZ R5, R186, R5 ;  /* 0x00000005ba057221 */ /* 0x000fe20000010000 */
[C---:B------:R-:W-:Y:S05]  /*237c0*/  HMMA.16816.F32.BF16 R116, R24.reuse, R118, R16 ;  /* 0x000000761874723c */ /* 0x040fea0000041810 */
[----:B------:R-:W-:Y:S01]  /*237d0*/  FADD.FTZ R173, R173, R176 ;  /* 0x000000b0adad7221 */ /* 0x000fe20000010000 */
[----:B------:R-:W-:Y:S01]  /*237e0*/  FADD.FTZ R52, R52, R5 ;  /* 0x0000000534347221 */ /* 0x000fe20000010000 */
[C---:B--2---:R-:W-:Y:S04]  /*237f0*/  HMMA.16816.F32.BF16 R108, R24.reuse, R8, R108 ;  /* 0x00000008186c723c */ /* 0x044fe8000004186c */
[----:B------:R-:W-:Y:S01]  /*23800*/  FADD.FTZ R180, R180, R173 ;  /* 0x000000adb4b47221 */ /* 0x000fe20000010000 */
[----:B------:R-:W-:Y:S01]  /*23810*/  FADD.FTZ R53, R53, R52 ;  /* 0x0000003435357221 */ /* 0x000fe20000010000 */
[----:B------:R-:W-:Y:S05]  /*23820*/  HMMA.16816.F32.BF16 R112, R24, R10, R112 ;  /* 0x0000000a1870723c */ /* 0x000fea0000041870 */
[----:B------:R-:W-:Y:S01]  /*23830*/  FADD.FTZ R177, R177, R180 ;  /* 0x000000b4b1b17221 */ /* 0x000fe20000010000 */
[----:B------:R-:W-:Y:S01]  /*23840*/  FADD.FTZ R56, R56, R53 ;  /* 0x0000003538387221 */ /* 0x000fe20000010000 */
[----:B------:R-:W-:Y:S04]  /*23850*/  IADD3 R4, R246, -0x1, RZ ;  /* 0xfffffffff6047810 */ /* 0x000fe80007ffe0ff */
[----:B------:R-:W-:Y:S01]  /*23860*/  FADD.FTZ R184, R184, R177 ;  /* 0x000000b1b8b87221 */ /* 0x000fe20000010000 */
[----:B------:R-:W-:Y:S01]  /*23870*/  FADD.FTZ R57, R57, R56 ;  /* 0x0000003839397221 */ /* 0x000fe20000010000 */
[----:B------:R-:W-:Y:S02]  /*23880*/  MOV R246, R4 ;  /* 0x0000000400f67202 */ /* 0x000fe40000000f00 */
        /* <DEDUP_REMOVED lines=8> */
[----:B------:R-:W-:Y:S04]  /*23910*/  FADD.FTZ R58, R58, R55 ;  /* 0x000000373a3a7221 */ /* 0x000fe80000010000 */
[----:B------:R-:W-:Y:S04]  /*23920*/  FADD.FTZ R59, R59, R58 ;  /* 0x0000003a3b3b7221 */ /* 0x000fe80000010000 */
[----:B------:R-:W-:Y:S04]  /*23930*/  FADD.FTZ R42, R42, R59 ;  /* 0x0000003b2a2a7221 */ /* 0x000fe80000010000 */
[----:B------:R-:W-:Y:S04]  /*23940*/  FADD.FTZ R43, R43, R42 ;  /* 0x0000002a2b2b7221 */ /* 0x000fe80000010000 */
[----:B------:R-:W-:Y:S04]  /*23950*/  FADD.FTZ R46, R46, R43 ;  /* 0x0000002b2e2e7221 */ /* 0x000fe80000010000 */
[----:B------:R-:W-:Y:S01]  /*23960*/  FADD.FTZ R248, R3, R46 ;  /* 0x0000002e03f87221 */ /* 0x000fe20000010000 */
[----:B------:R-:W-:Y:S01]  /*23970*/  MOV R3, R2 ;  /* 0x0000000200037202 */ /* 0x000fe20000000f00 */
[----:B------:R-:W-:Y:S06]  /*23980*/  @P0 BRA `(.L_x_1163) ;  /* 0xffffffb000640947 */ /* 0x000fec000383ffff */
.L_x_1154:
[----:B------:R-:W1:Y:S08]  /*23990*/  LDC.64 R8, c[0x0][0x208] ;  /* 0x00008200ff087b82 */ /* 0x000e700000000a00 */
[----:B------:R-:W2:Y:S01]  /*239a0*/  LDC.64 R12, c[0x0][0x198] ;  /* 0x00006600ff0c7b82 */ /* 0x000ea20000000a00 */
[----:B-1----:R-:W-:Y:S02]  /*239b0*/  R2UR UR4, R8 ;  /* 0x00000000080472ca */ /* 0x002fe400000e0000 */
[----:B------:R-:W-:-:S13]  /*239c0*/  R2UR UR5, R9 ;  /* 0x00000000090572ca */ /* 0x000fda00000e0000 */
[----:B--2---:R1:W5:Y:S01]  /*239d0*/  LD.E R7, desc[UR4][R12.64+0xd8] ;  /* 0x0000d8040c077980 */ /* 0x004362000c101900 */
[----:B------:R-:W-:-:S03]  /*239e0*/  UMOV UR4, 0xffffffff ;  /* 0xffffffff00047882 */ /* 0x000fc60000000000 */
[----:B------:R-:W-:Y:S05]  /*239f0*/  BRA.DIV UR4, `(.L_x_1164) ;  /* 0x0000001a043c7947 */ /* 0x000fea000b800000 */
[----:B------:R-:W2:Y:S04]  /*23a00*/  SHFL.BFLY PT, R6, R249, 0x2, 0x1f ;  /* 0x0c401f00f9067f89 */ /* 0x000ea800000e0000 */
[----:B------:R-:W3:Y:S01]  /*23a10*/  SHFL.BFLY PT, R14, R248, 0x2, 0x1f ;  /* 0x0c401f00f80e7f89 */ /* 0x000ee200000e0000 */
[----:B--2---:R-:W-:Y:S01]  /*23a20*/  FADD.FTZ R11, R6, R249 ;  /* 0x000000f9060b7221 */ /* 0x004fe20000010000 */
[----:B---3--:R-:W-:-:S04]  /*23a30*/  FADD.FTZ R10, R14, R248 ;  /* 0x000000f80e0a7221 */ /* 0x008fc80000010000 */
[----:B------:R-:W2:Y:S04]  /*23a40*/  SHFL.BFLY PT, R6, R11, 0x1, 0x1f ;  /* 0x0c201f000b067f89 */ /* 0x000ea800000e0000 */
[----:B------:R3:W4:Y:S01]  /*23a50*/  SHFL.BFLY PT, R14, R10, 0x1, 0x1f ;  /* 0x0c201f000a0e7f89 */ /* 0x00072200000e0000 */
[----:B--2---:R-:W-:-:S07]  /*23a60*/  FADD.FTZ R6, R11, R6 ;  /* 0x000000060b067221 */ /* 0x004fce0000010000 */
.L_x_1180:
[----:B------:R-:W3:Y:S01]  /*23a70*/  S2R R5, SR_TID.X ;  /* 0x0000000000057919 */ /* 0x000ee20000002100 */
[----:B----4-:R-:W-:Y:S01]  /*23a80*/  FADD.FTZ R14, R10, R14 ;  /* 0x0000000e0a0e7221 */ /* 0x010fe20000010000 */
[----:B------:R-:W-:Y:S01]  /*23a90*/  MOV R4, 0x3f800000 ;  /* 0x3f80000000047802 */ /* 0x000fe20000000f00 */
[----:B------:R-:W2:Y:S01]  /*23aa0*/  S2UR UR4, SR_CgaCtaId ;  /* 0x00000000000479c3 */ /* 0x000ea20000008800 */
[----:B------:R-:W-:Y:S01]  /*23ab0*/  FSETP.NE.FTZ.AND P4, PT, R6, RZ, PT ;  /* 0x000000ff0600720b */ /* 0x000fe20003f95000 */
[----:B------:R-:W-:Y:S01]  /*23ac0*/  UMOV UR5, 0x400 ;  /* 0x0000040000057882 */ /* 0x000fe20000000000 */
[----:B------:R-:W-:Y:S02]  /*23ad0*/  FSETP.NE.FTZ.AND P3, PT, R14, RZ, PT ;  /* 0x000000ff0e00720b */ /* 0x000fe40003f75000 */
[----:B------:R-:W-:Y:S02]  /*23ae0*/  MOV R3, 0x3f800000 ;  /* 0x3f80000000037802 */ /* 0x000fe40000000f00 */
[----:B------:R-:W-:-:S02]  /*23af0*/  R2UR UR10, R8 ;  /* 0x00000000080a72ca */ /* 0x000fc400000e0000 */
[----:B------:R-:W-:-:S05]  /*23b00*/  R2UR UR11, R9 ;  /* 0x00000000090b72ca */ /* 0x000fca00000e0000 */
[----:B------:R-:W4:Y:S08]  /*23b10*/  @P4 MUFU.RCP R3, R6 ;  /* 0x0000000600034308 */ /* 0x000f300000001000 */
[----:B------:R-:W1:Y:S01]  /*23b20*/  @P3 MUFU.RCP R4, R14 ;  /* 0x0000000e00043308 */ /* 0x000e620000001000 */
[----:B--2---:R-:W-:Y:S01]  /*23b30*/  ULEA UR4, UR4, UR5, 0x18 ;  /* 0x0000000504047291 */ /* 0x004fe2000f8ec03f */
[----:B------:R-:W-:-:S02]  /*23b40*/  R2UR UR5, R9 ;  /* 0x00000000090572ca */ /* 0x000fc400000e0000 */
[----:B---3--:R-:W-:Y:S01]  /*23b50*/  SHF.R.S32.HI R10, RZ, 0x1f, R5 ;  /* 0x0000001fff0a7819 */ /* 0x008fe20000011405 */
[C---:B----4-:R-:W-:Y:S01]  /*23b60*/  FMUL.FTZ R128, R3.reuse, R128 ;  /* 0x0000008003807220 */ /* 0x050fe20000410000 */
[C---:B------:R-:W-:Y:S02]  /*23b70*/  FMUL.FTZ R129, R3.reuse, R129 ;  /* 0x0000008103817220 */ /* 0x040fe40000410000 */
[----:B------:R-:W-:Y:S01]  /*23b80*/  LEA.HI R11, R10, R5, RZ, 0x2 ;  /* 0x000000050a0b7211 */ /* 0x000fe200078f10ff */
[C---:B------:R-:W-:Y:S01]  /*23b90*/  FMUL.FTZ R124, R3.reuse, R124 ;  /* 0x0000007c037c7220 */ /* 0x040fe20000410000 */
[C---:B------:R-:W-:Y:S01]  /*23ba0*/  FMUL.FTZ R125, R3.reuse, R125 ;  /* 0x0000007d037d7220 */ /* 0x040fe20000410000 */
[C---:B------:R-:W-:Y:S01]  /*23bb0*/  FMUL.FTZ R68, R3.reuse, R68 ;  /* 0x0000004403447220 */ /* 0x040fe20000410000 */
[--C-:B------:R-:W-:Y:S01]  /*23bc0*/  SHF.R.S32.HI R15, RZ, 0x2, R11.reuse ;  /* 0x00000002ff0f7819 */ /* 0x100fe2000001140b */
[C---:B------:R-:W-:Y:S01]  /*23bd0*/  FMUL.FTZ R69, R3.reuse, R69 ;  /* 0x0000004503457220 */ /* 0x040fe20000410000 */
[C---:B-1----:R-:W-:Y:S01]  /*23be0*/  FMUL.FTZ R131, R4.reuse, R131 ;  /* 0x0000008304837220 */ /* 0x042fe20000410000 */
        /* <DEDUP_REMOVED lines=31> */
[----:B------:R-:W-:Y:S01]  /*23de0*/  SHF.R.S32.HI R4, RZ, 0x1f, R11 ;  /* 0x0000001fff047819 */ /* 0x000fe2000001140b */
[----:B------:R-:W-:Y:S01]  /*23df0*/  FMUL.FTZ R72, R3, R72 ;  /* 0x0000004803487220 */ /* 0x000fe20000410000 */
[----:B------:R-:W-:Y:S01]  /*23e00*/  LOP3.LUT R16, R11, 0x3ffffffc, RZ, 0xc0, !PT ;  /* 0x3ffffffc0b107812 */ /* 0x000fe200078ec0ff */
[C---:B------:R-:W-:Y:S01]  /*23e10*/  FMUL.FTZ R73, R3.reuse, R73 ;  /* 0x0000004903497220 */ /* 0x040fe20000410000 */
[----:B------:R-:W-:Y:S01]  /*23e20*/  LEA.HI R4, R4, R15, RZ, 0x3 ;  /* 0x0000000f04047211 */ /* 0x000fe200078f18ff */
[C---:B------:R-:W-:Y:S01]  /*23e30*/  FMUL.FTZ R76, R3.reuse, R76 ;  /* 0x0000004c034c7220 */ /* 0x040fe20000410000 */
[----:B------:R-:W-:Y:S01]  /*23e40*/  FMUL.FTZ R77, R3, R77 ;  /* 0x0000004d034d7220 */ /* 0x000fe20000410000 */
[----:B------:R-:W-:Y:S01]  /*23e50*/  IMAD.IADD R16, R5, 0x1, -R16 ;  /* 0x0000000105107824 */ /* 0x000fe200078e0a10 */
[----:B------:R-:W-:Y:S01]  /*23e60*/  LOP3.LUT R4, R4, 0xfffffff8, RZ, 0xc0, !PT ;  /* 0xfffffff804047812 */ /* 0x000fe200078ec0ff */
[C---:B------:R-:W-:Y:S01]  /*23e70*/  FMUL.FTZ R80, R3.reuse, R80 ;  /* 0x0000005003507220 */ /* 0x040fe20000410000 */
[----:B------:R-:W-:Y:S01]  /*23e80*/  FMUL.FTZ R81, R3, R81 ;  /* 0x0000005103517220 */ /* 0x000fe20000410000 */
[----:B------:R-:W-:Y:S01]  /*23e90*/  F2FP.BF16.F32.PACK_AB R128, R129, R128 ;  /* 0x000000808180723e */ /* 0x000fe200000010ff */
[----:B------:R-:W-:Y:S01]  /*23ea0*/  FMUL.FTZ R84, R3, R84 ;  /* 0x0000005403547220 */ /* 0x000fe20000410000 */
[----:B------:R-:W-:Y:S01]  /*23eb0*/  IADD3 R15, R15, -R4, RZ ;  /* 0x800000040f0f7210 */ /* 0x000fe20007ffe0ff */
[C---:B------:R-:W-:Y:S01]  /*23ec0*/  FMUL.FTZ R85, R3.reuse, R85 ;  /* 0x0000005503557220 */ /* 0x040fe20000410000 */
[----:B------:R-:W-:Y:S01]  /*23ed0*/  LEA.HI R4, R10, R5, RZ, 0x5 ;  /* 0x000000050a047211 */ /* 0x000fe200078f28ff */
[----:B------:R-:W-:Y:S01]  /*23ee0*/  FMUL.FTZ R88, R3, R88 ;  /* 0x0000005803587220 */ /* 0x000fe20000410000 */
[----:B------:R-:W-:Y:S01]  /*23ef0*/  SHF.L.U32 R17, R15, 0x6, RZ ;  /* 0x000000060f117819 */ /* 0x000fe200000006ff */
[C---:B------:R-:W-:Y:S01]  /*23f00*/  FMUL.FTZ R89, R3.reuse, R89 ;  /* 0x0000005903597220 */ /* 0x040fe20000410000 */
[----:B------:R-:W-:Y:S01]  /*23f10*/  SHF.R.S32.HI R11, RZ, 0x5, R4 ;  /* 0x00000005ff0b7819 */ /* 0x000fe20000011404 */
[----:B------:R-:W-:Y:S01]  /*23f20*/  FMUL.FTZ R92, R3, R92 ;  /* 0x0000005c035c7220 */ /* 0x000fe20000410000 */
[----:B------:R-:W-:Y:S01]  /*23f30*/  LOP3.LUT R17, R17, 0x1c0, RZ, 0xc0, !PT ;  /* 0x000001c011117812 */ /* 0x000fe200078ec0ff */
[----:B------:R-:W-:Y:S01]  /*23f40*/  FMUL.FTZ R93, R3, R93 ;  /* 0x0000005d035d7220 */ /* 0x000fe20000410000 */
[----:B------:R-:W-:Y:S01]  /*23f50*/  LOP3.LUT R18, R15, 0x1, RZ, 0xc0, !PT ;  /* 0x000000010f127812 */ /* 0x000fe200078ec0ff */
[----:B------:R-:W-:Y:S01]  /*23f60*/  FMUL.FTZ R96, R3, R96 ;  /* 0x0000006003607220 */ /* 0x000fe20000410000 */
[----:B------:R-:W-:Y:S01]  /*23f70*/  LEA R16, R11, R16, 0x9 ;  /* 0x000000100b107211 */ /* 0x000fe200078e48ff */
[----:B------:R-:W-:Y:S01]  /*23f80*/  FMUL.FTZ R97, R3, R97 ;  /* 0x0000006103617220 */ /* 0x000fe20000410000 */
[----:B------:R-:W-:Y:S01]  /*23f90*/  LEA.HI R17, R17, R17, RZ, 0x1d ;  /* 0x0000001111117211 */ /* 0x000fe200078fe8ff */
[C---:B------:R-:W-:Y:S01]  /*23fa0*/  FMUL.FTZ R100, R3.reuse, R100 ;  /* 0x0000006403647220 */ /* 0x040fe20000410000 */
[----:B------:R-:W-:Y:S01]  /*23fb0*/  ISETP.NE.U32.AND P0, PT, R18, 0x1, PT ;  /* 0x000000011200780c */ /* 0x000fe20003f05070 */
[C---:B------:R-:W-:Y:S01]  /*23fc0*/  FMUL.FTZ R101, R3.reuse, R101 ;  /* 0x0000006503657220 */ /* 0x040fe20000410000 */
[----:B------:R-:W-:Y:S01]  /*23fd0*/  LEA R16, R16, R17, 0x1 ;  /* 0x0000001110107211 */ /* 0x000fe200078e08ff */
[----:B------:R-:W-:Y:S01]  /*23fe0*/  FMUL.FTZ R120, R3, R120 ;  /* 0x0000007803787220 */ /* 0x000fe20000410000 */
[----:B------:R-:W-:Y:S01]  /*23ff0*/  R2P PR, R15, 0x6 ;  /* 0x000000060f007804 */ /* 0x000fe20000000000 */
[C---:B------:R-:W-:Y:S01]  /*24000*/  FMUL.FTZ R121, R3.reuse, R121 ;  /* 0x0000007903797220 */ /* 0x040fe20000410000 */
[----:B------:R-:W-:Y:S01]  /*24010*/  LEA R17, R16, UR4, 0x1 ;  /* 0x0000000410117c11 */ /* 0x000fe2000f8e08ff */
[C---:B------:R-:W-:Y:S01]  /*24020*/  FMUL.FTZ R104, R3.reuse, R104 ;  /* 0x0000006803687220 */ /* 0x040fe20000410000 */
[----:B------:R-:W-:Y:S01]  /*24030*/  MOV R15, 0x20 ;  /* 0x00000020000f7802 */ /* 0x000fe20000000f00 */
[----:B------:R-:W-:Y:S01]  /*24040*/  FMUL.FTZ R105, R3, R105 ;  /* 0x0000006903697220 */ /* 0x000fe20000410000 */
[----:B------:R-:W-:Y:S01]  /*24050*/  MOV R16, 0x40 ;  /* 0x0000004000107802 */ /* 0x000fe20000000f00 */
[----:B------:R-:W-:Y:S01]  /*24060*/  VIADD R19, R17, 0xfffffff0 ;  /* 0xfffffff011137836 */ /* 0x000fe20000000000 */
[----:B------:R-:W-:Y:S01]  /*24070*/  SEL R18, R15, 0xffffffe0, !P1 ;  /* 0xffffffe00f127807 */ /* 0x000fe20004800000 */
[----:B------:R-:W-:Y:S01]  /*24080*/  STS [R17], R128 ;  /* 0x0000008011007388 */ /* 0x000fe20000000800 */
[----:B------:R-:W-:Y:S01]  /*24090*/  @P0 IADD3 R19, R17, 0x10, RZ ;  /* 0x0000001011130810 */ /* 0x000fe20007ffe0ff */
[C---:B------:R-:W-:Y:S01]  /*240a0*/  FMUL.FTZ R116, R3.reuse, R116 ;  /* 0x0000007403747220 */ /* 0x040fe20000410000 */
[----:B------:R-:W-:Y:S01]  /*240b0*/  SEL R16, R16, 0xffffffc0, !P2 ;  /* 0xffffffc010107807 */ /* 0x000fe20005000000 */
[----:B------:R-:W-:Y:S01]  /*240c0*/  FMUL.FTZ R117, R3, R117 ;  /* 0x0000007503757220 */ /* 0x000fe20000410000 */
[----:B------:R-:W-:Y:S01]  /*240d0*/  F2FP.BF16.F32.PACK_AB R130, R131, R130 ;  /* 0x000000828382723e */ /* 0x000fe200000010ff */
[----:B------:R-:W-:Y:S01]  /*240e0*/  FMUL.FTZ R108, R3, R108 ;  /* 0x0000006c036c7220 */ /* 0x000fe20000410000 */
[----:B------:R-:W-:Y:S01]  /*240f0*/  ISETP.NE.AND P0, PT, R242, -0x1, PT ;  /* 0xfffffffff200780c */ /* 0x000fe20003f05270 */
[----:B------:R-:W-:Y:S01]  /*24100*/  IMAD.IADD R23, R17, 0x1, R16 ;  /* 0x0000000111177824 */ /* 0x000fe200078e0210 */
[----:B------:R-:W-:Y:S01]  /*24110*/  F2FP.BF16.F32.PACK_AB R124, R125, R124 ;  /* 0x0000007c7d7c723e */ /* 0x000fe200000010ff */
[----:B------:R-:W-:Y:S01]  /*24120*/  STS [R17+0x400], R130 ;  /* 0x0004008211007388 */ /* 0x000fe20000000800 */
[----:B------:R-:W-:Y:S01]  /*24130*/  F2FP.BF16.F32.PACK_AB R126, R127, R126 ;  /* 0x0000007e7f7e723e */ /* 0x000fe200000010ff */
[----:B------:R-:W-:Y:S01]  /*24140*/  FMUL.FTZ R109, R3, R109 ;  /* 0x0000006d036d7220 */ /* 0x000fe20000410000 */
[----:B------:R-:W-:Y:S01]  /*24150*/  F2FP.BF16.F32.PACK_AB R68, R69, R68 ;  /* 0x000000444544723e */ /* 0x000fe200000010ff */
[----:B------:R-:W-:Y:S01]  /*24160*/  STS [R19], R124 ;  /* 0x0000007c13007388 */ /* 0x000fe20000000800 */
[----:B------:R-:W-:Y:S01]  /*24170*/  F2FP.BF16.F32.PACK_AB R70, R71, R70 ;  /* 0x000000464746723e */ /* 0x000fe200000010ff */
[----:B------:R-:W-:Y:S01]  /*24180*/  FMUL.FTZ R112, R3, R112 ;  /* 0x0000007003707220 */ /* 0x000fe20000410000 */
[----:B------:R-:W-:Y:S01]  /*24190*/  IADD3 R15, R17, R18, RZ ;  /* 0x00000012110f7210 */ /* 0x000fe20007ffe0ff */
[----:B------:R-:W-:Y:S01]  /*241a0*/  STS [R19+0x400], R126 ;  /* 0x0004007e13007388 */ /* 0x000fe20000000800 */
[----:B------:R-:W-:Y:S01]  /*241b0*/  F2FP.BF16.F32.PACK_AB R72, R73, R72 ;  /* 0x000000484948723e */ /* 0x000fe200000010ff */
[----:B------:R-:W-:Y:S01]  /*241c0*/  FMUL.FTZ R3, R3, R113 ;  /* 0x0000007103037220 */ /* 0x000fe20000410000 */
[----:B------:R-:W-:Y:S01]  /*241d0*/  F2FP.BF16.F32.PACK_AB R74, R75, R74 ;  /* 0x0000004a4b4a723e */ /* 0x000fe200000010ff */
[----:B------:R-:W-:Y:S01]  /*241e0*/  STS [R15], R68 ;  /* 0x000000440f007388 */ /* 0x000fe20000000800 */
[----:B------:R-:W-:-:S02]  /*241f0*/  IADD3 R21, R18, R19, RZ ;  /* 0x0000001312157210 */ /* 0x000fc40007ffe0ff */
[----:B------:R-:W-:Y:S01]  /*24200*/  F2FP.BF16.F32.PACK_AB R76, R77, R76 ;  /* 0x0000004c4d4c723e */ /* 0x000fe200000010ff */
[----:B------:R-:W-:Y:S01]  /*24210*/  STS [R15+0x400], R70 ;  /* 0x000400460f007388 */ /* 0x000fe20000000800 */
[----:B------:R-:W-:Y:S02]  /*24220*/  F2FP.BF16.F32.PACK_AB R78, R79, R78 ;  /* 0x0000004e4f4e723e */ /* 0x000fe400000010ff */
[----:B------:R-:W-:Y:S01]  /*24230*/  F2FP.BF16.F32.PACK_AB R80, R81, R80 ;  /* 0x000000505150723e */ /* 0x000fe200000010ff */
[----:B------:R-:W-:Y:S01]  /*24240*/  STS [R21], R72 ;  /* 0x0000004815007388 */ /* 0x000fe20000000800 */
[----:B------:R-:W-:Y:S02]  /*24250*/  F2FP.BF16.F32.PACK_AB R82, R83, R82 ;  /* 0x000000525352723e */ /* 0x000fe400000010ff */
[----:B------:R-:W-:Y:S01]  /*24260*/  IADD3 R25, R16, R19, RZ ;  /* 0x0000001310197210 */ /* 0x000fe20007ffe0ff */
[----:B------:R-:W-:Y:S01]  /*24270*/  STS [R21+0x400], R74 ;  /* 0x0004004a15007388 */ /* 0x000fe20000000800 */
[----:B------:R-:W-:-:S02]  /*24280*/  F2FP.BF16.F32.PACK_AB R84, R85, R84 ;  /* 0x000000545554723e */ /* 0x000fc400000010ff */
[----:B------:R-:W-:Y:S01]  /*24290*/  F2FP.BF16.F32.PACK_AB R86, R87, R86 ;  /* 0x000000565756723e */ /* 0x000fe200000010ff */
[----:B------:R-:W-:Y:S01]  /*242a0*/  STS [R23], R76 ;  /* 0x0000004c17007388 */ /* 0x000fe20000000800 */
[----:B------:R-:W-:Y:S02]  /*242b0*/  IADD3 R27, R15, R16, RZ ;  /* 0x000000100f1b7210 */ /* 0x000fe40007ffe0ff */
[----:B------:R-:W-:Y:S01]  /*242c0*/  F2FP.BF16.F32.PACK_AB R88, R89, R88 ;  /* 0x000000585958723e */ /* 0x000fe200000010ff */
[----:B------:R-:W-:Y:S01]  /*242d0*/  STS [R23+0x400], R78 ;  /* 0x0004004e17007388 */ /* 0x000fe20000000800 */
[----:B------:R-:W-:Y:S02]  /*242e0*/  F2FP.BF16.F32.PACK_AB R90, R91, R90 ;  /* 0x0000005a5b5a723e */ /* 0x000fe400000010ff */
[----:B------:R-:W-:Y:S01]  /*242f0*/  IADD3 R29, R21, R16, RZ ;  /* 0x00000010151d7210 */ /* 0x000fe20007ffe0ff */
[----:B------:R-:W-:Y:S01]  /*24300*/  STS [R25], R80 ;  /* 0x0000005019007388 */ /* 0x000fe20000000800 */
[----:B------:R-:W-:-:S02]  /*24310*/  F2FP.BF16.F32.PACK_AB R92, R93, R92 ;  /* 0x0000005c5d5c723e */ /* 0x000fc400000010ff */
[----:B------:R-:W-:Y:S01]  /*24320*/  F2FP.BF16.F32.PACK_AB R94, R95, R94 ;  /* 0x0000005e5f5e723e */ /* 0x000fe200000010ff */
[----:B------:R-:W-:Y:S01]  /*24330*/  STS [R25+0x400], R82 ;  /* 0x0004005219007388 */ /* 0x000fe20000000800 */
[----:B------:R-:W-:Y:S02]  /*24340*/  R2UR UR4, R8 ;  /* 0x00000000080472ca */ /* 0x000fe400000e0000 */
[----:B------:R-:W-:Y:S01]  /*24350*/  F2FP.BF16.F32.PACK_AB R96, R97, R96 ;  /* 0x000000606160723e */ /* 0x000fe200000010ff */
[----:B------:R-:W-:Y:S01]  /*24360*/  STS [R27], R84 ;  /* 0x000000541b007388 */ /* 0x000fe20000000800 */
[----:B------:R-:W-:Y:S02]  /*24370*/  F2FP.BF16.F32.PACK_AB R98, R99, R98 ;  /* 0x000000626362723e */ /* 0x000fe400000010ff */
[----:B------:R-:W-:Y:S01]  /*24380*/  F2FP.BF16.F32.PACK_AB R100, R101, R100 ;  /* 0x000000646564723e */ /* 0x000fe200000010ff */
[----:B------:R-:W-:Y:S01]  /*24390*/  STS [R27+0x400], R86 ;  /* 0x000400561b007388 */ /* 0x000fe20000000800 */
[----:B------:R-:W-:-:S02]  /*243a0*/  F2FP.BF16.F32.PACK_AB R102, R103, R102 ;  /* 0x000000666766723e */ /* 0x000fc400000010ff */
[----:B------:R-:W-:Y:S01]  /*243b0*/  F2FP.BF16.F32.PACK_AB R120, R121, R120 ;  /* 0x000000787978723e */ /* 0x000fe200000010ff */
[----:B------:R-:W-:Y:S01]  /*243c0*/  STS [R29], R88 ;  /* 0x000000581d007388 */ /* 0x000fe20000000800 */
[----:B------:R-:W-:Y:S02]  /*243d0*/  F2FP.BF16.F32.PACK_AB R122, R123, R122 ;  /* 0x0000007a7b7a723e */ /* 0x000fe400000010ff */
[----:B------:R-:W-:Y:S01]  /*243e0*/  F2FP.BF16.F32.PACK_AB R104, R105, R104 ;  /* 0x000000686968723e */ /* 0x000fe200000010ff */
[----:B------:R-:W-:Y:S01]  /*243f0*/  STS [R29+0x400], R90 ;  /* 0x0004005a1d007388 */ /* 0x000fe20000000800 */
[----:B------:R-:W-:Y:S02]  /*24400*/  F2FP.BF16.F32.PACK_AB R106, R107, R106 ;  /* 0x0000006a6b6a723e */ /* 0x000fe400000010ff */
[----:B------:R-:W-:Y:S01]  /*24410*/  F2FP.BF16.F32.PACK_AB R116, R117, R116 ;  /* 0x000000747574723e */ /* 0x000fe200000010ff */
[----:B------:R-:W-:Y:S01]  /*24420*/  STS [R17+0x2000], R92 ;  /* 0x0020005c11007388 */ /* 0x000fe20000000800 */
[----:B------:R-:W-:-:S02]  /*24430*/  F2FP.BF16.F32.PACK_AB R118, R119, R118 ;  /* 0x000000767776723e */ /* 0x000fc400000010ff */
[----:B------:R-:W-:Y:S01]  /*24440*/  @!P0 R2UR UR8, R8 ;  /* 0x00000000080882ca */ /* 0x000fe200000e0000 */
[----:B------:R-:W-:Y:S01]  /*24450*/  STS [R17+0x2400], R94 ;  /* 0x0024005e11007388 */ /* 0x000fe20000000800 */
[----:B------:R-:W-:Y:S02]  /*24460*/  @!P0 R2UR UR9, R9 ;  /* 0x00000000090982ca */ /* 0x000fe400000e0000 */
[----:B------:R-:W-:Y:S01]  /*24470*/  F2FP.BF16.F32.PACK_AB R108, R109, R108 ;  /* 0x0000006c6d6c723e */ /* 0x000fe200000010ff */
[----:B------:R-:W-:Y:S01]  /*24480*/  STS [R19+0x2000], R96 ;  /* 0x0020006013007388 */ /* 0x000fe20000000800 */
[----:B------:R-:W-:Y:S02]  /*24490*/  F2FP.BF16.F32.PACK_AB R110, R111, R110 ;  /* 0x0000006e6f6e723e */ /* 0x000fe400000010ff */
[----:B------:R-:W-:Y:S01]  /*244a0*/  F2FP.BF16.F32.PACK_AB R3, R3, R112 ;  /* 0x000000700303723e */ /* 0x000fe200000010ff */
[----:B------:R-:W-:Y:S01]  /*244b0*/  STS [R19+0x2400], R98 ;  /* 0x0024006213007388 */ /* 0x000fe20000000800 */
[----:B------:R-:W-:-:S03]  /*244c0*/  F2FP.BF16.F32.PACK_AB R114, R115, R114 ;  /* 0x000000727372723e */ /* 0x000fc600000010ff */
[----:B------:R-:W-:Y:S04]  /*244d0*/  STS [R15+0x2000], R100 ;  /* 0x002000640f007388 */ /* 0x000fe80000000800 */
[----:B------:R1:W-:Y:S04]  /*244e0*/  STS [R15+0x2400], R102 ;  /* 0x002400660f007388 */ /* 0x0003e80000000800 */
[----:B------:R-:W-:Y:S04]  /*244f0*/  STS [R21+0x2000], R120 ;  /* 0x0020007815007388 */ /* 0x000fe80000000800 */
[----:B------:R2:W-:Y:S04]  /*24500*/  STS [R21+0x2400], R122 ;  /* 0x0024007a15007388 */ /* 0x0005e80000000800 */
[----:B------:R-:W-:Y:S04]  /*24510*/  STS [R23+0x2000], R104 ;  /* 0x0020006817007388 */ /* 0x000fe80000000800 */
[----:B------:R-:W-:Y:S04]  /*24520*/  STS [R23+0x2400], R106 ;  /* 0x0024006a17007388 */ /* 0x000fe80000000800 */
[----:B------:R-:W-:Y:S04]  /*24530*/  STS [R25+0x2000], R116 ;  /* 0x0020007419007388 */ /* 0x000fe80000000800 */
[----:B------:R-:W-:Y:S04]  /*24540*/  STS [R25+0x2400], R118 ;  /* 0x0024007619007388 */ /* 0x000fe80000000800 */
[----:B------:R-:W-:Y:S04]  /*24550*/  STS [R27+0x2000], R108 ;  /* 0x0020006c1b007388 */ /* 0x000fe80000000800 */
[----:B------:R-:W-:Y:S04]  /*24560*/  STS [R27+0x2400], R110 ;  /* 0x0024006e1b007388 */ /* 0x000fe80000000800 */
[----:B------:R3:W-:Y:S04]  /*24570*/  STS [R29+0x2000], R3 ;  /* 0x002000031d007388 */ /* 0x0007e80000000800 */
[----:B------:R4:W-:Y:S04]  /*24580*/  STS [R29+0x2400], R114 ;  /* 0x002400721d007388 */ /* 0x0009e80000000800 */
[----:B-1----:R-:W3:Y:S04]  /*24590*/  LD.E.U8 R15, desc[UR4][R12.64+0x1c8] ;  /* 0x0001c8040c0f7980 */ /* 0x002ee8000c101100 */
[----:B--2---:R-:W2:Y:S04]  /*245a0*/  @!P0 LD.E.64 R20, desc[UR8][R12.64+0x80] ;  /* 0x000080080c148980 */ /* 0x004ea8000c101b00 */
[----:B------:R-:W4:Y:S01]  /*245b0*/  LD.E.64 R52, desc[UR10][R12.64+0x88] ;  /* 0x0000880a0c347980 */ /* 0x000f22000c101b00 */
[----:B------:R-:W1:Y:S01]  /*245c0*/  @P4 MUFU.LG2 R18, R6 ;  /* 0x0000000600124308 */ /* 0x000e620000000c00 */
[----:B------:R-:W-:Y:S01]  /*245d0*/  @!P0 SHF.R.S32.HI R16, RZ, 0x1f, R239 ;  /* 0x0000001fff108819 */ /* 0x000fe200000114ef */
[----:B------:R-:W-:Y:S01]  /*245e0*/  BSSY B0, `(.L_x_1165) ;  /* 0x0000026000007945 */ /* 0x000fe20003800000 */
[----:B------:R2:W5:Y:S05]  /*245f0*/  LD.E.64 R50, desc[UR4][R12.64+0x90] ;  /* 0x000090040c327980 */ /* 0x00056a000c101b00 */
[----:B------:R-:W1:Y:S01]  /*24600*/  @P3 MUFU.LG2 R17, R14 ;  /* 0x0000000e00113308 */ /* 0x000e620000000c00 */
[----:B------:R-:W-:-:S02]  /*24610*/  IMAD.MOV.U32 R48, RZ, RZ, 0x7f800000 ;  /* 0x7f800000ff307424 */ /* 0x000fc400078e00ff */
[----:B-1----:R-:W-:Y:S01]  /*24620*/  @P4 FMUL.FTZ R18, R18, 0.69314718246459960938 ;  /* 0x3f31721812124820 */ /* 0x002fe20000410000 */
[----:B------:R-:W-:-:S04]  /*24630*/  @P3 FMUL.FTZ R17, R17, 0.69314718246459960938 ;  /* 0x3f31721811113820 */ /* 0x000fc80000410000 */
[----:B-----5:R-:W-:Y:S01]  /*24640*/  @P3 FFMA.FTZ R48, R7, R0, R17 ;  /* 0x0000000007303223 */ /* 0x020fe20000010011 */
[----:B---3--:R-:W-:Y:S01]  /*24650*/  ISETP.NE.AND P1, PT, R15, RZ, PT ;  /* 0x000000ff0f00720c */ /* 0x008fe20003f25270 */
[----:B--2---:R-:W-:-:S04]  /*24660*/  @!P0 IMAD R19, R21, R239, RZ ;  /* 0x000000ef15138224 */ /* 0x004fc800078e02ff */
[----:B------:R-:W-:Y:S02]  /*24670*/  @!P0 IMAD R16, R20, R16, R19 ;  /* 0x0000001014108224 */ /* 0x000fe400078e0213 */
[-C--:B----4-:R-:W-:Y:S02]  /*24680*/  @P0 IMAD R3, R53, R242.reuse, RZ ;  /* 0x000000f235030224 */ /* 0x090fe400078e02ff */
[----:B------:R-:W-:-:S04]  /*24690*/  @P0 IMAD.WIDE.U32 R22, R52, R242, RZ ;  /* 0x000000f234160225 */ /* 0x000fc800078e00ff */
[----:B------:R-:W-:Y:S01]  /*246a0*/  @!P0 IMAD.WIDE.U32 R20, R20, R239, RZ ;  /* 0x000000ef14148225 */ /* 0x000fe200078e00ff */
[----:B------:R-:W-:-:S03]  /*246b0*/  MOV R15, 0x7f800000 ;  /* 0x7f800000000f7802 */ /* 0x000fc60000000f00 */
[----:B------:R-:W-:Y:S01]  /*246c0*/  @P4 FFMA.FTZ R15, R7, R2, R18 ;  /* 0x00000002070f4223 */ /* 0x000fe20000010012 */
[----:B------:R-:W-:Y:S02]  /*246d0*/  @P0 IADD3 R3, R23, R3, RZ ;  /* 0x0000000317030210 */ /* 0x000fe40007ffe0ff */
[----:B------:R-:W-:Y:S02]  /*246e0*/  @P0 MOV R6, R22 ;  /* 0x0000001600060202 */ /* 0x000fe40000000f00 */
[----:B------:R-:W-:Y:S02]  /*246f0*/  @!P0 IADD3 R3, R21, R16, RZ ;  /* 0x0000001015038210 */ /* 0x000fe40007ffe0ff */
[----:B------:R-:W-:Y:S01]  /*24700*/  @!P0 MOV R6, R20 ;  /* 0x0000001400068202 */ /* 0x000fe20000000f00 */
[----:B------:R-:W-:Y:S06]  /*24710*/  @!P1 BRA `(.L_x_1166) ;  /* 0x0000000000289947 */ /* 0x000fec0003800000 */
[----:B------:R-:W-:Y:S02]  /*24720*/  ISETP.NE.AND P0, PT, R242, -0x1, PT ;  /* 0xfffffffff200780c */ /* 0x000fe40003f05270 */
[----:B------:R-:W-:Y:S02]  /*24730*/  R2UR UR8, R8 ;  /* 0x00000000080872ca */ /* 0x000fe400000e0000 */
[----:B------:R-:W-:-:S09]  /*24740*/  R2UR UR9, R9 ;  /* 0x00000000090972ca */ /* 0x000fd200000e0000 */
[----:B------:R-:W-:Y:S02]  /*24750*/  @!P0 R2UR UR4, R8 ;  /* 0x00000000080482ca */ /* 0x000fe400000e0000 */
[----:B------:R-:W-:Y:S02]  /*24760*/  @!P0 R2UR UR5, R9 ;  /* 0x00000000090582ca */ /* 0x000fe400000e0000 */
[----:B------:R-:W2:Y:S11]  /*24770*/  LD.E R49, desc[UR8][R12.64+0xd4] ;  /* 0x0000d4080c317980 */ /* 0x000eb6000c101900 */
[----:B------:R-:W3:Y:S02]  /*24780*/  @!P0 LD.E R0, desc[UR4][R12.64+0xb4] ;  /* 0x0000b4040c008980 */ /* 0x000ee4000c101900 */
[----:B---3--:R-:W-:-:S04]  /*24790*/  @!P0 IMAD R242, R0, R239, RZ ;  /* 0x000000ef00f28224 */ /* 0x008fc800078e02ff */
[----:B--2---:R-:W-:Y:S01]  /*247a0*/  IMAD R49, R49, R237, R242 ;  /* 0x000000ed31317224 */ /* 0x004fe200078e02f2 */
[----:B------:R-:W-:Y:S05]  /*247b0*/  BRA `(.L_x_1167) ;  /* 0x0000000000207947 */ /* 0x000fea0003800000 */
.L_x_1166:
[C---:B------:R-:W-:Y:S02]  /*247c0*/  R2UR UR8, R8.reuse ;  /* 0x00000000080872ca */ /* 0x040fe400000e0000 */
[C---:B------:R-:W-:Y:S02]  /*247d0*/  R2UR UR9, R9.reuse ;  /* 0x00000000090972ca */ /* 0x040fe400000e0000 */
[----:B------:R-:W-:Y:S02]  /*247e0*/  R2UR UR4, R8 ;  /* 0x00000000080472ca */ /* 0x000fe400000e0000 */
[----:B------:R-:W-:-:S09]  /*247f0*/  R2UR UR5, R9 ;  /* 0x00000000090572ca */ /* 0x000fd200000e0000 */
[----:B------:R-:W2:Y:S04]  /*24800*/  LD.E R0, desc[UR8][R12.64+0x60] ;  /* 0x000060080c007980 */ /* 0x000ea8000c101900 */
[----:B------:R-:W3:Y:S01]  /*24810*/  LD.E R49, desc[UR4][R12.64+0xb4] ;  /* 0x0000b4040c317980 */ /* 0x000ee2000c101900 */
[----:B--2---:R-:W-:-:S04]  /*24820*/  IMAD R0, R0, R239, R237 ;  /* 0x000000ef00007224 */ /* 0x004fc800078e02ed */
[----:B---3--:R-:W-:Y:S02]  /*24830*/  IMAD R49, R49, R0, RZ ;  /* 0x0000000031317224 */ /* 0x008fe400078e02ff */
.L_x_1167:
[----:B------:R-:W-:Y:S05]  /*24840*/  BSYNC B0 ;  /* 0x0000000000007941 */ /* 0x000fea0003800000 */
.L_x_1165:
[----:B------:R-:W1:Y:S01]  /*24850*/  S2R R7, SR_TID.X ;  /* 0x0000000000077919 */ /* 0x000e620000002100 */
[C---:B------:R-:W-:Y:S02]  /*24860*/  R2UR UR8, R8.reuse ;  /* 0x00000000080872ca */ /* 0x040fe400000e0000 */
[C---:B------:R-:W-:Y:S02]  /*24870*/  R2UR UR9, R9.reuse ;  /* 0x00000000090972ca */ /* 0x040fe400000e0000 */
[----:B------:R-:W-:Y:S02]  /*24880*/  R2UR UR4, R8 ;  /* 0x00000000080472ca */ /* 0x000fe400000e0000 */
[----:B------:R-:W-:Y:S02]  /*24890*/  R2UR UR5, R9 ;  /* 0x00000000090572ca */ /* 0x000fe400000e0000 */
[----:B------:R-:W-:Y:S02]  /*248a0*/  SHF.R.S32.HI R2, RZ, 0x1f, R11 ;  /* 0x0000001fff027819 */ /* 0x000fe4000001140b */
[----:B------:R-:W-:-:S02]  /*248b0*/  LOP3.LUT R14, R4, 0xffffffe0, RZ, 0xc0, !PT ;  /* 0xffffffe0040e7812 */ /* 0x000fc400078ec0ff */
[----:B------:R-:W-:-:S03]  /*248c0*/  LEA.HI R4, R2, R11, RZ, 0x2 ;  /* 0x0000000b02047211 */ /* 0x000fc600078f10ff */
[----:B------:R2:W5:Y:S01]  /*248d0*/  LD.E.64 R54, desc[UR8][R12.64+0x70] ;  /* 0x000070080c367980 */ /* 0x000562000c101b00 */
[----:B------:R-:W-:Y:S01]  /*248e0*/  IMAD.IADD R14, R5, 0x1, -R14 ;  /* 0x00000001050e7824 */ /* 0x000fe200078e0a0e */
[----:B------:R-:W-:Y:S02]  /*248f0*/  LOP3.LUT R4, R4, 0xffffffc, RZ, 0xc0, !PT ;  /* 0x0ffffffc04047812 */ /* 0x000fe400078ec0ff */
[----:B------:R2:W5:Y:S01]  /*24900*/  LD.E.64 R56, desc[UR4][R12.64+0xa0] ;  /* 0x0000a0040c387980 */ /* 0x000562000c101b00 */
[----:B------:R-:W-:Y:S05]  /*24910*/  WARPSYNC.ALL ;  /* 0x0000000000007948 */ /* 0x000fea0003800000 */
[----:B------:R-:W-:Y:S01]  /*24920*/  BAR.SYNC.DEFER_BLOCKING 0x0 ;  /* 0x0000000000007b1d */ /* 0x000fe20000010000 */
[----:B------:R-:W-:Y:S01]  /*24930*/  LOP3.LUT P0, RZ, R14, 0x3, RZ, 0xc0, !PT ;  /* 0x000000030eff7812 */ /* 0x000fe2000780c0ff */
[----:B------:R-:W-:Y:S01]  /*24940*/  IMAD.IADD R11, R11, 0x1, -R4 ;  /* 0x000000010b0b7824 */ /* 0x000fe200078e0a04 */
[----:B-1----:R-:W-:-:S04]  /*24950*/  SHF.R.S32.HI R0, RZ, 0x1f, R7 ;  /* 0x0000001fff007819 */ /* 0x002fc80000011407 */
[----:B------:R-:W-:-:S04]  /*24960*/  LEA.HI R16, R0, R7, RZ, 0x5 ;  /* 0x0000000700107211 */ /* 0x000fc800078f28ff */
[----:B------:R-:W-:-:S05]  /*24970*/  LOP3.LUT R16, R16, 0xffffffe0, RZ, 0xc0, !PT ;  /* 0xffffffe010107812 */ /* 0x000fca00078ec0ff */
[----:B------:R-:W-:-:S05]  /*24980*/  IMAD.IADD R17, R7, 0x1, -R16 ;  /* 0x0000000107117824 */ /* 0x000fca00078e0a10 */
[----:B------:R-:W-:Y:S01]  /*24990*/  SHF.R.S32.HI R2, RZ, 0x1f, R17 ;  /* 0x0000001fff027819 */ /* 0x000fe20000011411 */
[----:B------:R2:W1:Y:S03]  /*249a0*/  LDS.128 R40, [R243] ;  /* 0x00000000f3287984 */ /* 0x0004660000000c00 */
[----:B------:R-:W-:Y:S01]  /*249b0*/  LEA.HI R2, R2, R17, RZ, 0x2 ;  /* 0x0000001102027211 */ /* 0x000fe200078f10ff */
[----:B------:R2:W3:Y:S04]  /*249c0*/  LDS.128 R36, [R243+0x800] ;  /* 0x00080000f3247984 */ /* 0x0004e80000000c00 */
[----:B------:R2:W4:Y:S04]  /*249d0*/  LDS.128 R32, [R243+0x1000] ;  /* 0x00100000f3207984 */ /* 0x0005280000000c00 */
[----:B------:R2:W1:Y:S04]  /*249e0*/  LDS.128 R28, [R243+0x1800] ;  /* 0x00180000f31c7984 */ /* 0x0004680000000c00 */
[----:B------:R2:W1:Y:S04]  /*249f0*/  LDS.128 R24, [R243+0x2000] ;  /* 0x00200000f3187984 */ /* 0x0004680000000c00 */
[----:B------:R2:W1:Y:S04]  /*24a00*/  LDS.128 R20, [R243+0x2800] ;  /* 0x00280000f3147984 */ /* 0x0004680000000c00 */
[----:B------:R2:W1:Y:S04]  /*24a10*/  LDS.128 R16, [R243+0x3000] ;  /* 0x00300000f3107984 */ /* 0x0004680000000c00 */
[----:B------:R2:W1:Y:S01]  /*24a20*/  LDS.128 R44, [R243+0x3800] ;  /* 0x00380000f32c7984 */ /* 0x0004620000000c00 */
[----:B------:R-:W-:Y:S01]  /*24a30*/  SHF.R.S32.HI R2, RZ, 0x2, R2 ;  /* 0x00000002ff027819 */ /* 0x000fe20000011402 */
[----:B------:R-:W-:Y:S04]  /*24a40*/  BSSY B0, `(.L_x_1168) ;  /* 0x0000013000007945 */ /* 0x000fe80003800000 */
[----:B------:R-:W-:Y:S01]  /*24a50*/  IMAD R2, R11, 0x10, R2 ;  /* 0x000000100b027824 */ /* 0x000fe200078e0202 */
[----:B------:R-:W-:Y:S06]  /*24a60*/  @P0 BRA `(.L_x_1169) ;  /* 0x0000000000400947 */ /* 0x000fec0003800000 */
[----:B------:R-:W-:Y:S02]  /*24a70*/  IMAD R11, R240, -0x40, R241 ;  /* 0xffffffc0f00b7824 */ /* 0x000fe400078e02f1 */
[----:B------:R-:W-:Y:S02]  /*24a80*/  VIADD R4, R2, 0x8 ;  /* 0x0000000802047836 */ /* 0x000fe40000000000 */
[----:B------:R-:W-:Y:S01]  /*24a90*/  IMAD R49, R240, 0x40, R49 ;  /* 0x00000040f0317824 */ /* 0x000fe200078e0231 */
[-C--:B------:R-:W-:Y:S02]  /*24aa0*/  ISETP.GE.AND P2, PT, R2, R11.reuse, PT ;  /* 0x0000000b0200720c */ /* 0x080fe40003f46270 */
[----:B------:R-:W-:Y:S02]  /*24ab0*/  ISETP.GE.AND P1, PT, R4, R11, PT ;  /* 0x0000000b0400720c */ /* 0x000fe40003f26270 */
[----:B------:R-:W-:Y:S02]  /*24ac0*/  SHF.R.S32.HI R11, RZ, 0x1f, R49 ;  /* 0x0000001fff0b7819 */ /* 0x000fe40000011431 */
[----:B------:R-:W-:-:S04]  /*24ad0*/  IADD3 R4, P0, R2, R49, RZ ;  /* 0x0000003102047210 */ /* 0x000fc80007f1e0ff */
[----:B------:R-:W-:Y:S02]  /*24ae0*/  LEA.HI.X.SX32 R11, R2, R11, 0x1, P0 ;  /* 0x0000000b020b7211 */ /* 0x000fe400000f0eff */
[----:B-----5:R-:W-:Y:S02]  /*24af0*/  LEA R56, P0, R4, R56, 0x2 ;  /* 0x0000003804387211 */ /* 0x020fe400078010ff */
[C---:B------:R-:W-:Y:S02]  /*24b00*/  @!P2 R2UR UR8, R8.reuse ;  /* 0x000000000808a2ca */ /* 0x040fe400000e0000 */
[C---:B------:R-:W-:Y:S02]  /*24b10*/  @!P2 R2UR UR9, R9.reuse ;  /* 0x000000000909a2ca */ /* 0x040fe400000e0000 */
[----:B------:R-:W-:Y:S02]  /*24b20*/  @!P1 R2UR UR4, R8 ;  /* 0x00000000080492ca */ /* 0x000fe400000e0000 */
[----:B------:R-:W-:-:S02]  /*24b30*/  @!P1 R2UR UR5, R9 ;  /* 0x00000000090592ca */ /* 0x000fc400000e0000 */
[----:B------:R-:W-:-:S07]  /*24b40*/  LEA.HI.X R57, R4, R57, R11, 0x2, P0 ;  /* 0x0000003904397211 */ /* 0x000fce00000f140b */
[----:B------:R1:W-:Y:S04]  /*24b50*/  @!P2 ST.E desc[UR8][R56.64], R15 ;  /* 0x0000000f3800a985 */ /* 0x0003e8000c101908 */
[----:B------:R1:W-:Y:S02]  /*24b60*/  @!P1 ST.E desc[UR4][R56.64+0x20], R48 ;  /* 0x0000203038009985 */ /* 0x0003e4000c101904 */
.L_x_1169:
[----:B------:R-:W-:Y:S05]  /*24b70*/  BSYNC B0 ;  /* 0x0000000000007941 */ /* 0x000fea0003800000 */
.L_x_1168:
[----:B------:R-:W-:Y:S02]  /*24b80*/  LEA.HI R2, R10, R5, RZ, 0x3 ;  /* 0x000000050a027211 */ /* 0x000fe400078f18ff */
[----:B------:R-:W-:Y:S02]  /*24b90*/  R2UR UR4, R8 ;  /* 0x00000000080472ca */ /* 0x000fe400000e0000 */
[----:B------:R-:W-:Y:S02]  /*24ba0*/  LOP3.LUT R2, R2, 0xfffffff8, RZ, 0xc0, !PT ;  /* 0xfffffff802027812 */ /* 0x000fe400078ec0ff */
[----:B------:R-:W-:-:S03]  /*24bb0*/  R2UR UR5, R9 ;  /* 0x00000000090572ca */ /* 0x000fc600000e0000 */
[----:B------:R-:W-:-:S04]  /*24bc0*/  IMAD.IADD R2, R5, 0x1, -R2 ;  /* 0x0000000105027824 */ /* 0x000fc800078e0a02 */
[----:B-1----:R-:W-:Y:S02]  /*24bd0*/  IMAD.SHL.U32 R48, R2, 0x8, RZ ;  /* 0x0000000802307824 */ /* 0x002fe400078e00ff */
[----:B------:R-:W-:-:S03]  /*24be0*/  IMAD.SHL.U32 R11, R240, 0x40, RZ ;  /* 0x00000040f00b7824 */ /* 0x000fc600078e00ff */
[--C-:B------:R-:W-:Y:S01]  /*24bf0*/  SHF.R.S32.HI R49, RZ, 0x1f, R48.reuse ;  /* 0x0000001fff317819 */ /* 0x100fe20000011430 */
[----:B------:R-:W-:Y:S01]  /*24c00*/  IMAD R5, R51, R237, RZ ;  /* 0x000000ed33057224 */ /* 0x000fe200078e02ff */
[----:B------:R-:W-:Y:S01]  /*24c10*/  SHF.R.S32.HI R2, RZ, 0x1f, R237 ;  /* 0x0000001fff027819 */ /* 0x000fe200000114ed */
[--C-:B------:R-:W-:Y:S01]  /*24c20*/  IMAD.IADD R241, R241, 0x1, -R11.reuse ;  /* 0x00000001f1f17824 */ /* 0x100fe200078e0a0b */
[----:B------:R-:W-:Y:S01]  /*24c30*/  SHF.R.S32.HI R15, RZ, 0x1f, R11 ;  /* 0x0000001fff0f7819 */ /* 0x000fe2000001140b */
[----:B-----5:R-:W-:Y:S01]  /*24c40*/  IMAD.WIDE.U32 R56, R52, R11, R48 ;  /* 0x0000000b34387225 */ /* 0x020fe200078e0030 */
[----:B------:R-:W-:Y:S01]  /*24c50*/  LEA.HI R0, R0, R7, RZ, 0x3 ;  /* 0x0000000700007211 */ /* 0x000fe200078f18ff */
[----:B--2---:R1:W5:Y:S01]  /*24c60*/  LD.E R12, desc[UR4][R12.64+0xc0] ;  /* 0x0000c0040c0c7980 */ /* 0x004362000c101900 */
[----:B------:R-:W-:Y:S01]  /*24c70*/  BSSY B0, `(.L_x_1170) ;  /* 0x0000025000007945 */ /* 0x000fe20003800000 */
[----:B------:R-:W-:Y:S01]  /*24c80*/  IMAD R11, R53, R11, RZ ;  /* 0x0000000b350b7224 */ /* 0x000fe200078e02ff */
[----:B------:R-:W-:Y:S01]  /*24c90*/  IADD3 R10, P0, R6, R56, RZ ;  /* 0x00000038060a7210 */ /* 0x000fe20007f1e0ff */
[----:B------:R-:W-:Y:S01]  /*24ca0*/  IMAD R5, R50, R2, R5 ;  /* 0x0000000232057224 */ /* 0x000fe200078e0205 */
[----:B------:R-:W-:-:S05]  /*24cb0*/  LOP3.LUT R2, R0, 0xfffffff8, RZ, 0xc0, !PT ;  /* 0xfffffff800027812 */ /* 0x000fca00078ec0ff */
[----:B------:R-:W-:-:S04]  /*24cc0*/  IMAD.IADD R2, R7, 0x1, -R2 ;  /* 0x0000000107027824 */ /* 0x000fc800078e0a02 */
[----:B------:R-:W-:-:S04]  /*24cd0*/  IMAD.SHL.U32 R2, R2, 0x8, RZ ;  /* 0x0000000802027824 */ /* 0x000fc800078e00ff */
[----:B------:R-:W-:Y:S01]  /*24ce0*/  VIADD R7, R2, 0x40 ;  /* 0x0000004002077836 */ /* 0x000fe20000000000 */
[----:B-1----:R-:W-:Y:S01]  /*24cf0*/  SHF.R.S32.HI R13, RZ, 0x3, R0 ;  /* 0x00000003ff0d7819 */ /* 0x002fe20000011400 */
[----:B------:R-:W-:-:S04]  /*24d00*/  IMAD R0, R52, R15, R11 ;  /* 0x0000000f34007224 */ /* 0x000fc800078e020b */
[----:B------:R-:W-:Y:S01]  /*24d10*/  VIADD R6, R13, 0x10 ;  /* 0x000000100d067836 */ /* 0x000fe20000000000 */
[----:B------:R-:W-:Y:S01]  /*24d20*/  IADD3.X R11, R3, R57, R0, P0, !PT ;  /* 0x00000039030b7210 */ /* 0x000fe200007fe400 */
[C---:B------:R-:W-:Y:S01]  /*24d30*/  VIADD R4, R13.reuse, 0x20 ;  /* 0x000000200d047836 */ /* 0x040fe20000000000 */
[CC--:B------:R-:W-:Y:S01]  /*24d40*/  ISETP.GE.AND P0, PT, R13.reuse, R241.reuse, PT ;  /* 0x000000f10d00720c */ /* 0x0c0fe20003f06270 */
[----:B------:R-:W-:Y:S01]  /*24d50*/  VIADD R0, R13, 0x30 ;  /* 0x000000300d007836 */ /* 0x000fe20000000000 */
[----:B------:R-:W-:Y:S01]  /*24d60*/  ISETP.GE.AND P3, PT, R6, R241, PT ;  /* 0x000000f10600720c */ /* 0x000fe20003f66270 */
[----:B------:R-:W-:Y:S01]  /*24d70*/  IMAD.WIDE.U32 R50, R50, R237, R10 ;  /* 0x000000ed32327225 */ /* 0x000fe200078e000a */
[-C--:B------:R-:W-:Y:S02]  /*24d80*/  ISETP.GE.AND P2, PT, R4, R241.reuse, PT ;  /* 0x000000f10400720c */ /* 0x080fe40003f46270 */
[----:B------:R-:W-:Y:S01]  /*24d90*/  ISETP.GE.AND P1, PT, R0, R241, PT ;  /* 0x000000f10000720c */ /* 0x000fe20003f26270 */
[----:B------:R-:W-:Y:S01]  /*24da0*/  IMAD.IADD R15, R51, 0x1, R5 ;  /* 0x00000001330f7824 */ /* 0x000fe200078e0205 */
[----:B------:R-:W-:-:S05]  /*24db0*/  SHF.R.S32.HI R3, RZ, 0x1f, R13 ;  /* 0x0000001fff037819 */ /* 0x000fca000001140d */
[----:B------:R-:W-:Y:S06]  /*24dc0*/  @P0 BRA `(.L_x_1171) ;  /* 0x00000000003c0947 */ /* 0x000fec0003800000 */
[-C--:B-----5:R-:W-:Y:S01]  /*24dd0*/  ISETP.GE.AND P5, PT, R48, R12.reuse, PT ;  /* 0x0000000c3000720c */ /* 0x0a0fe20003fa6270 */
[----:B------:R-:W-:Y:S01]  /*24de0*/  IMAD R0, R53, R13, RZ ;  /* 0x0000000d35007224 */ /* 0x000fe200078e02ff */
[----:B------:R-:W-:Y:S01]  /*24df0*/  ISETP.GE.AND P4, PT, R7, R12, PT ;  /* 0x0000000c0700720c */ /* 0x000fe20003f86270 */
[----:B------:R-:W-:Y:S02]  /*24e00*/  IMAD.MOV.U32 R14, RZ, RZ, R50 ;  /* 0x000000ffff0e7224 */ /* 0x000fe400078e0032 */
[----:B------:R-:W-:Y:S02]  /*24e10*/  IMAD R0, R52, R3, R0 ;  /* 0x0000000334007224 */ /* 0x000fe400078e0200 */
[----:B------:R-:W-:-:S04]  /*24e20*/  IMAD.WIDE.U32 R4, R13, R52, R14 ;  /* 0x000000340d047225 */ /* 0x000fc800078e000e */
[----:B------:R-:W-:Y:S01]  /*24e30*/  IMAD.IADD R5, R5, 0x1, R0 ;  /* 0x0000000105057824 */ /* 0x000fe200078e0200 */
[----:B------:R-:W-:Y:S02]  /*24e40*/  LEA R10, P0, R4, R54, 0x1 ;  /* 0x00000036040a7211 */ /* 0x000fe400078008ff */
[C---:B------:R-:W-:Y:S02]  /*24e50*/  @!P5 R2UR UR8, R8.reuse ;  /* 0x000000000808d2ca */ /* 0x040fe400000e0000 */
[C---:B------:R-:W-:Y:S02]  /*24e60*/  @!P5 R2UR UR9, R9.reuse ;  /* 0x000000000909d2ca */ /* 0x040fe400000e0000 */
[----:B------:R-:W-:Y:S02]  /*24e70*/  @!P4 R2UR UR4, R8 ;  /* 0x000000000804c2ca */ /* 0x000fe400000e0000 */
[----:B------:R-:W-:Y:S02]  /*24e80*/  @!P4 R2UR UR5, R9 ;  /* 0x000000000905c2ca */ /* 0x000fe400000e0000 */
[----:B------:R-:W-:-:S07]  /*24e90*/  LEA.HI.X R11, R4, R55, R5, 0x1, P0 ;  /* 0x00000037040b7211 */ /* 0x000fce00000f0c05 */
[----:B------:R1:W-:Y:S04]  /*24ea0*/  @!P5 ST.E.128 desc[UR8][R10.64], R40 ;  /* 0x000000280a00d985 */ /* 0x0003e8000c101d08 */
[----:B------:R1:W-:Y:S02]  /*24eb0*/  @!P4 ST.E.128 desc[UR4][R10.64+0x80], R24 ;  /* 0x000080180a00c985 */ /* 0x0003e4000c101d04 */
.L_x_1171:
[----:B------:R-:W-:Y:S05]  /*24ec0*/  BSYNC B0 ;  /* 0x0000000000007941 */ /* 0x000fea0003800000 */
.L_x_1170:
[----:B------:R-:W-:Y:S04]  /*24ed0*/  BSSY B0, `(.L_x_1172) ;  /* 0x0000014000007945 */ /* 0x000fe80003800000 */
[----:B------:R-:W-:Y:S05]  /*24ee0*/  @P3 BRA `(.L_x_1173) ;  /* 0x0000000000483947 */ /* 0x000fea0003800000 */
[----:B-1----:R-:W-:Y:S01]  /*24ef0*/  IADD3 R11, P3, R13, 0x10, RZ ;  /* 0x000000100d0b7810 */ /* 0x002fe20007f7e0ff */
[----:B------:R-:W-:Y:S01]  /*24f00*/  IMAD.MOV.U32 R24, RZ, RZ, R50 ;  /* 0x000000ffff187224 */ /* 0x000fe200078e0032 */
[-C--:B-----5:R-:W-:Y:S01]  /*24f10*/  ISETP.GE.AND P4, PT, R48, R12.reuse, PT ;  /* 0x0000000c3000720c */ /* 0x0a0fe20003f86270 */
[----:B------:R-:W-:Y:S01]  /*24f20*/  IMAD.MOV.U32 R25, RZ, RZ, R15 ;  /* 0x000000ffff197224 */ /* 0x000fe200078e000f */
[----:B------:R-:W-:Y:S01]  /*24f30*/  ISETP.GE.AND P0, PT, R7, R12, PT ;  /* 0x0000000c0700720c */ /* 0x000fe20003f06270 */
[----:B------:R-:W-:Y:S02]  /*24f40*/  IMAD.X R5, RZ, RZ, R3, P3 ;  /* 0x000000ffff057224 */ /* 0x000fe400018e0603 */
[----:B------:R-:W-:-:S04]  /*24f50*/  IMAD.WIDE.U32 R24, R52, R11, R24 ;  /* 0x0000000b34187225 */ /* 0x000fc800078e0018 */
[----:B------:R-:W-:Y:S01]  /*24f60*/  IMAD R5, R5, R52, RZ ;  /* 0x0000003405057224 */ /* 0x000fe200078e02ff */
[----:B------:R-:W-:-:S03]  /*24f70*/  LEA R4, P3, R24, R54, 0x1 ;  /* 0x0000003618047211 */ /* 0x000fc600078608ff */
[----:B------:R-:W-:Y:S01]  /*24f80*/  IMAD R5, R53, R11, R5 ;  /* 0x0000000b35057224 */ /* 0x000fe200078e0205 */
[C---:B------:R-:W-:Y:S02]  /*24f90*/  @!P4 R2UR UR8, R8.reuse ;  /* 0x000000000808c2ca */ /* 0x040fe400000e0000 */
[----:B------:R-:W-:Y:S01]  /*24fa0*/  @!P4 R2UR UR9, R9 ;  /* 0x000000000909c2ca */ /* 0x000fe200000e0000 */
[----:B------:R-:W-:Y:S01]  /*24fb0*/  IMAD.IADD R5, R25, 0x1, R5 ;  /* 0x0000000119057824 */ /* 0x000fe200078e0205 */
[----:B------:R-:W-:Y:S02]  /*24fc0*/  @!P0 R2UR UR4, R8 ;  /* 0x00000000080482ca */ /* 0x000fe400000e0000 */
[----:B------:R-:W-:Y:S02]  /*24fd0*/  @!P0 R2UR UR5, R9 ;  /* 0x00000000090582ca */ /* 0x000fe400000e0000 */
[----:B------:R-:W-:-:S07]  /*24fe0*/  LEA.HI.X R5, R24, R55, R5, 0x1, P3 ;  /* 0x0000003718057211 */ /* 0x000fce00018f0c05 */
[----:B---3--:R2:W-:Y:S04]  /*24ff0*/  @!P4 ST.E.128 desc[UR8][R4.64], R36 ;  /* 0x000000240400c985 */ /* 0x0085e8000c101d08 */
[----:B------:R2:W-:Y:S02]  /*25000*/  @!P0 ST.E.128 desc[UR4][R4.64+0x80], R20 ;  /* 0x0000801404008985 */ /* 0x0005e4000c101d04 */
.L_x_1173:
[----:B------:R-:W-:Y:S05]  /*25010*/  BSYNC B0 ;  /* 0x0000000000007941 */ /* 0x000fea0003800000 */
.L_x_1172:
[----:B------:R-:W-:Y:S04]  /*25020*/  BSSY B0, `(.L_x_1174) ;  /* 0x0000014000007945 */ /* 0x000fe80003800000 */
[----:B------:R-:W-:Y:S05]  /*25030*/  @P2 BRA `(.L_x_1175) ;  /* 0x0000000000482947 */ /* 0x000fea0003800000 */
[----:B-1----:R-:W-:Y:S01]  /*25040*/  IADD3 R11, P2, R13, 0x20, RZ ;  /* 0x000000200d0b7810 */ /* 0x002fe20007f5e0ff */
[----:B--2---:R-:W-:Y:S01]  /*25050*/  IMAD.MOV.U32 R20, RZ, RZ, R50 ;  /* 0x000000ffff147224 */ /* 0x004fe200078e0032 */
        /* <DEDUP_REMOVED lines=14> */
[----:B----4-:R1:W-:Y:S04]  /*25140*/  @!P3 ST.E.128 desc[UR8][R4.64], R32 ;  /* 0x000000200400b985 */ /* 0x0103e8000c101d08 */
[----:B------:R1:W-:Y:S02]  /*25150*/  @!P0 ST.E.128 desc[UR4][R4.64+0x80], R16 ;  /* 0x0000801004008985 */ /* 0x0003e4000c101d04 */
.L_x_1175:
[----:B------:R-:W-:Y:S05]  /*25160*/  BSYNC B0 ;  /* 0x0000000000007941 */ /* 0x000fea0003800000 */
.L_x_1174:
[----:B------:R-:W-:-:S04]  /*25170*/  MOV R239, 0x0 ;  /* 0x0000000000ef7802 */ /* 0x000fc80000000f00 */
[----:B-12345:R-:W-:Y:S05]  /*25180*/  @P1 RET.REL.NODEC R238 `(_ZN5flash24flash_fwd_splitkv_kernelI23Flash_fwd_kernel_traitsILi128ELi64ELi128ELi4ELb0ELb0EN7cutlass10bfloat16_tE19Flash_kernel_traitsILi128ELi64ELi128ELi4ES3_EELb1ELb0ELb0ELb0ELb0ELb0ELb0ELb1EEEvNS_16Flash_fwd_paramsE) ;  /* 0xfffffdacee9c1950 */ /* 0x03efea0003c3ffff */
[----:B------:R-:W-:Y:S01]  /*25190*/  IADD3 R13, P0, R13, 0x30, RZ ;  /* 0x000000300d0d7810 */ /* 0x000fe20007f1e0ff */
[----:B------:R-:W-:Y:S01]  /*251a0*/  IMAD.MOV.U32 R4, RZ, RZ, R50 ;  /* 0x000000ffff047224 */ /* 0x000fe200078e0032 */
[-C--:B------:R-:W-:Y:S02]  /*251b0*/  ISETP.GE.AND P1, PT, R48, R12.reuse, PT ;  /* 0x0000000c3000720c */ /* 0x080fe40003f26270 */
[----:B------:R-:W-:Y:S01]  /*251c0*/  MOV R5, R15 ;  /* 0x0000000f00057202 */ /* 0x000fe20000000f00 */
[----:B------:R-:W-:Y:S01]  /*251d0*/  IMAD.X R3, RZ, RZ, R3, P0 ;  /* 0x000000ffff037224 */ /* 0x000fe200000e0603 */
[----:B------:R-:W-:Y:S02]  /*251e0*/  ISETP.GE.AND P0, PT, R7, R12, PT ;  /* 0x0000000c0700720c */ /* 0x000fe40003f06270 */
[----:B------:R-:W-:Y:S01]  /*251f0*/  MOV R239, 0x0 ;  /* 0x0000000000ef7802 */ /* 0x000fe20000000f00 */
[----:B------:R-:W-:Y:S02]  /*25200*/  IMAD R3, R3, R52, RZ ;  /* 0x0000003403037224 */ /* 0x000fe400078e02ff */
[----:B------:R-:W-:-:S04]  /*25210*/  IMAD.WIDE.U32 R4, R52, R13, R4 ;  /* 0x0000000d34047225 */ /* 0x000fc800078e0004 */
[----:B------:R-:W-:Y:S01]  /*25220*/  IMAD R3, R53, R13, R3 ;  /* 0x0000000d35037224 */ /* 0x000fe200078e0203 */
[----:B------:R-:W-:Y:S02]  /*25230*/  @!P1 R2UR UR4, R8 ;  /* 0x00000000080492ca */ /* 0x000fe400000e0000 */
[----:B------:R-:W-:Y:S01]  /*25240*/  @!P1 R2UR UR5, R9 ;  /* 0x00000000090592ca */ /* 0x000fe200000e0000 */
[----:B------:R-:W-:Y:S01]  /*25250*/  IMAD.IADD R3, R5, 0x1, R3 ;  /* 0x0000000105037824 */ /* 0x000fe200078e0203 */
[----:B------:R-:W-:-:S04]  /*25260*/  LEA R2, P2, R4, R54, 0x1 ;  /* 0x0000003604027211 */ /* 0x000fc800078408ff */
[----:B------:R-:W-:-:S07]  /*25270*/  LEA.HI.X R3, R4, R55, R3, 0x1, P2 ;  /* 0x0000003704037211 */ /* 0x000fce00010f0c03 */
[----:B------:R1:W-:Y:S02]  /*25280*/  @!P1 ST.E.128 desc[UR4][R2.64], R28 ;  /* 0x0000001c02009985 */ /* 0x0003e4000c101d04 */
[----:B-1----:R-:W-:Y:S05]  /*25290*/  @P0 RET.REL.NODEC R238 `(_ZN5flash24flash_fwd_splitkv_kernelI23Flash_fwd_kernel_traitsILi128ELi64ELi128ELi4ELb0ELb0EN7cutlass10bfloat16_tE19Flash_kernel_traitsILi128ELi64ELi128ELi4ES3_EELb1ELb0ELb0ELb0ELb0ELb0ELb0ELb1EEEvNS_16Flash_fwd_paramsE) ;  /* 0xfffffdacee580950 */ /* 0x002fea0003c3ffff */
[----:B------:R-:W-:Y:S01]  /*252a0*/  R2UR UR4, R8 ;  /* 0x00000000080472ca */ /* 0x000fe200000e0000 */
[----:B------:R-:W-:Y:S01]  /*252b0*/  IMAD.MOV.U32 R239, RZ, RZ, 0x0 ;  /* 0x00000000ffef7424 */ /* 0x000fe200078e00ff */
[----:B------:R-:W-:-:S13]  /*252c0*/  R2UR UR5, R9 ;  /* 0x00000000090572ca */ /* 0x000fda00000e0000 */
[----:B------:R1:W-:Y:S02]  /*252d0*/  ST.E.128 desc[UR4][R2.64+0x80], R44 ;  /* 0x0000802c02007985 */ /* 0x0003e4000c101d04 */
[----:B-1----:R-:W-:Y:S05]  /*252e0*/  RET.REL.NODEC R238 `(_ZN5flash24flash_fwd_splitkv_kernelI23Flash_fwd_kernel_traitsILi128ELi64ELi128ELi4ELb0ELb0EN7cutlass10bfloat16_tE19Flash_kernel_traitsILi128ELi64ELi128ELi4ES3_EELb1ELb0ELb0ELb0ELb0ELb0ELb0ELb1EEEvNS_16Flash_fwd_paramsE) ;  /* 0xfffffdacee447950 */ /* 0x002fea0003c3ffff */
.L_x_1164:
[----:B------:R-:W-:Y:S01]  /*252f0*/  MOV R4, 0x2 ;  /* 0x0000000200047802 */ /* 0x000fe20000000f00 */
[----:B------:R-:W-:Y:S01]  /*25300*/  IMAD.MOV.U32 R3, RZ, RZ, 0x1f ;  /* 0x0000001fff037424 */ /* 0x000fe200078e00ff */
[----:B------:R-:W-:-:S07]  /*25310*/  MOV R5, 0xffffffff ;  /* 0xffffffff00057802 */ /* 0x000fce0000000f00 */
[----:B-1---5:R-:W-:Y:S05]  /*25320*/  WARPSYNC.COLLECTIVE R5, `(.L_x_1176) ;  /* 0x0000000005087348 */ /* 0x022fea0003c00000 */
[----:B------:R2:W3:Y:S02]  /*25330*/  SHFL.BFLY P0, R14, R249, R4, R3 ;  /* 0x0c000004f90e7389 */ /* 0x0004e40000000003 */
[----:B-123-5:R-:W-:Y:S01]  /*25340*/  ENDCOLLECTIVE ;  /* 0x000000000000791b */ /* 0x02efe20003800000 */
.L_x_1176:
[----:B------:R-:W-:Y:S02]  /*25350*/  IMAD.MOV.U32 R6, RZ, RZ, R14 ;  /* 0x000000ffff067224 */ /* 0x000fe400078e000e */
[----:B------:R-:W-:Y:S02]  /*25360*/  IMAD.MOV.U32 R4, RZ, RZ, 0x1 ;  /* 0x00000001ff047424 */ /* 0x000fe400078e00ff */
[----:B------:R-:W-:-:S05]  /*25370*/  FADD.FTZ R11, R6, R249 ;  /* 0x000000f9060b7221 */ /* 0x000fca0000010000 */
[----:B------:R-:W-:-:S07]  /*25380*/  MOV R249, R11 ;  /* 0x0000000b00f97202 */ /* 0x000fce0000000f00 */
[----:B------:R-:W-:Y:S05]  /*25390*/  WARPSYNC.COLLECTIVE R5, `(.L_x_1177) ;  /* 0x0000000005087348 */ /* 0x000fea0003c00000 */
[----:B------:R1:W2:Y:S02]  /*253a0*/  SHFL.BFLY P0, R14, R249, R4, R3 ;  /* 0x0c000004f90e7389 */ /* 0x0002a40000000003 */
[----:B-12---:R-:W-:Y:S01]  /*253b0*/  ENDCOLLECTIVE ;  /* 0x000000000000791b */ /* 0x006fe20003800000 */
.L_x_1177:
[----:B------:R-:W-:Y:S01]  /*253c0*/  MOV R249, R248 ;  /* 0x000000f800f97202 */ /* 0x000fe20000000f00 */
[----:B------:R-:W-:Y:S01]  /*253d0*/  IMAD.MOV.U32 R4, RZ, RZ, 0x2 ;  /* 0x00000002ff047424 */ /* 0x000fe200078e00ff */
[----:B------:R-:W-:-:S07]  /*253e0*/  MOV R6, R14 ;  /* 0x0000000e00067202 */ /* 0x000fce0000000f00 */
[----:B------:R-:W-:Y:S05]  /*253f0*/  WARPSYNC.COLLECTIVE R5, `(.L_x_1178) ;  /* 0x0000000005087348 */ /* 0x000fea0003c00000 */
[----:B------:R1:W2:Y:S02]  /*25400*/  SHFL.BFLY P0, R14, R249, R4, R3 ;  /* 0x0c000004f90e7389 */ /* 0x0002a40000000003 */
[----:B-12---:R-:W-:Y:S01]  /*25410*/  ENDCOLLECTIVE ;  /* 0x000000000000791b */ /* 0x006fe20003800000 */
.L_x_1178:
[----:B------:R-:W-:Y:S01]  /*25420*/  FADD.FTZ R6, R11, R6 ;  /* 0x000000060b067221 */ /* 0x000fe20000010000 */
[----:B------:R-:W-:Y:S01]  /*25430*/  FADD.FTZ R10, R14, R248 ;  /* 0x000000f80e0a7221 */ /* 0x000fe20000010000 */
[----:B------:R-:W-:-:S04]  /*25440*/  MOV R4, 0x1 ;  /* 0x0000000100047802 */ /* 0x000fc80000000f00 */
[----:B------:R-:W-:-:S07]  /*25450*/  MOV R249, R10 ;  /* 0x0000000a00f97202 */ /* 0x000fce0000000f00 */
[----:B------:R-:W-:Y:S05]  /*25460*/  WARPSYNC.COLLECTIVE R5, `(.L_x_1179) ;  /* 0x0000000005087348 */ /* 0x000fea0003c00000 */
[----:B------:R1:W2:Y:S02]  /*25470*/  SHFL.BFLY P0, R14, R249, R4, R3 ;  /* 0x0c000004f90e7389 */ /* 0x0002a40000000003 */
[----:B-12---:R-:W-:Y:S01]  /*25480*/  ENDCOLLECTIVE ;  /* 0x000000000000791b */ /* 0x006fe20003800000 */
.L_x_1179:
[----:B------:R-:W-:Y:S05]  /*25490*/  BRA `(.L_x_1180) ;  /* 0xffffffe400747947 */ /* 0x000fea000383ffff */
.L_x_1181:
        /* <DEDUP_REMOVED lines=14> */
.L_x_8432:


//--------------------- .text._ZN5flash24flash_fwd_splitkv_kernelI23Flash_fwd_kernel_traitsILi128ELi64ELi128ELi4ELb0ELb0EN7cutlass10bfloat16_tE19Flash_kernel_traitsILi128ELi64ELi128ELi4ES3_EELb1ELb0ELb0ELb0ELb0ELb1ELb0ELb1EEEvNS_16Flash_fwd_paramsE --------------------------
	.section	.text._ZN5flash24flash_fwd_splitkv_kernelI23Flash_fwd_kernel_traitsILi128ELi64ELi128ELi4ELb0ELb0EN7cutlass10bfloat16_tE19Flash_kernel_traitsILi128ELi64ELi128ELi4ES3_EELb1ELb0ELb0ELb0ELb0ELb1ELb0ELb1EEEvNS_16Flash_fwd_paramsE,"ax",@progbits
	.align	128
        .global         _ZN5flash24flash_fwd_splitkv_kernelI23Flash_fwd_kernel_traitsILi128ELi64ELi128ELi4ELb0ELb0EN7cutlass10bfloat16_tE19Flash_kernel_traitsILi128ELi64ELi128ELi4ES3_EELb1ELb0ELb0ELb0ELb0ELb1ELb0ELb1EEEvNS_16Flash_fwd_paramsE
        .type           _ZN5flash24flash_fwd_splitkv_kernelI23Flash_fwd_kernel_traitsILi128ELi64ELi128ELi4ELb0ELb0EN7cutlass10bfloat16_tE19Flash_kernel_traitsILi128ELi64ELi128ELi4ES3_EELb1ELb0ELb0ELb0ELb0ELb1ELb0ELb1EEEvNS_16Flash_fwd_paramsE,@function
        .size           _ZN5flash24flash_fwd_splitkv_kernelI23Flash_fwd_kernel_traitsILi128ELi64ELi128ELi4ELb0ELb0EN7cutlass10bfloat16_tE19Flash_kernel_traitsILi128ELi64ELi128ELi4ES3_EELb1ELb0ELb0ELb0ELb0ELb1ELb0ELb1EEEvNS_16Flash_fwd_paramsE,(.L_x_8433 - _ZN5flash24flash_fwd_splitkv_kernelI23Flash_fwd_kernel_traitsILi128ELi64ELi128ELi4ELb0ELb0EN7cutlass10bfloat16_tE19Flash_kernel_traitsILi128ELi64ELi128ELi4ES3_EELb1ELb0ELb0ELb0ELb0ELb1ELb0ELb1EEEvNS_16Flash_fwd_paramsE)
        .other          _ZN5flash24flash_fwd_splitkv_kernelI23Flash_fwd_kernel_traitsILi128ELi64ELi128ELi4ELb0ELb0EN7cutlass10bfloat16_tE19Flash_kernel_traitsILi128ELi64ELi128ELi4ES3_EELb1ELb0ELb0ELb0ELb0ELb1ELb0ELb1EEEvNS_16Flash_fwd_paramsE,@"STO_CUDA_ENTRY STV_DEFAULT"
_ZN5flash24flash_fwd_splitkv_kernelI23Flash_fwd_kernel_traitsILi128ELi64ELi128ELi4ELb0ELb0EN7cutlass10bfloat16_tE19Flash_kernel_traitsILi128ELi64ELi128ELi4ES3_EELb1ELb0ELb0ELb0ELb0ELb1ELb0ELb1EEEvNS_16Flash_fwd_paramsE:
.text._ZN5flash24flash_fwd_splitkv_kernelI23Flash_fwd_kernel_traitsILi128ELi64ELi128ELi4ELb0ELb0EN7cutlass10bfloat16_tE19Flash_kernel_traitsILi128ELi64ELi128ELi4ES3_EELb1ELb0ELb0ELb0ELb0ELb1ELb0ELb1EEEvNS_16Flash_fwd_paramsE:
[----:B------:R-:W1:Y:S01]  /*0000*/  LDC R1, c[0x0][0x28] ;  /* 0x00000a00ff017b82 */ /* 0x000e620000000800 */
[----:B------:R-:W2:Y:S07]  /*0010*/  S2R R244, SR_CTAID.X ;  /* 0x0000000000f47919 */ /* 0x000eae0000002500 */
[----:B------:R-:W3:Y:S01]  /*0020*/  LDC.64 R10, c[0x0][0x198] ;  /* 0x00006600ff0a7b82 */ /* 0x000ee20000000a00 */
[----:B------:R-:W-:Y:S01]  /*0030*/  BSSY B4, `(.L_x_1182) ;  /* 0x0000006000047945 */ /* 0x000fe20003800000 */
[----:B-1----:R-:W-:Y:S01]  /*0040*/  IADD3 R1, R1, -0x8, RZ ;  /* 0xfffffff801017810 */ /* 0x002fe20007ffe0ff */
[----:B------:R-:W1:Y:S01]  /*0050*/  S2R R243, SR_CTAID.Y ;  /* 0x0000000000f37919 */ /* 0x000e620000002600 */
[----:B------:R-:W-:Y:S01]  /*0060*/  MOV R241, 0x90 ;  /* 0x0000009000f17802 */ /* 0x000fe20000000f00 */
[----:B--2---:R-:W4:Y:S06]  /*0070*/  S2R R242, SR_CTAID.Z ;  /* 0x0000000000f27919 */ /* 0x004f2c0000002700 */
[----:B-1-34-:R-:W-:Y:S05]  /*0080*/  CALL.REL.NOINC `($_ZN5flash24flash_fwd_splitkv_kernelI23Flash_fwd_kernel_traitsILi128ELi64ELi128ELi4ELb0ELb0EN7cutlass10bfloat16_tE19Flash_kernel_traitsILi128ELi64ELi128ELi4ES3_EELb1ELb0ELb0ELb0ELb0ELb1ELb0ELb1EEEvNS_16Flash_fwd_paramsE$_ZN5flash30compute_attn_1rowblock_splitkvI23Flash_fwd_kernel_traitsILi128ELi64ELi128ELi4ELb0ELb0EN7cutlass10bfloat16_tE19Flash_kernel_traitsILi128ELi64ELi128ELi4ES3_EELb1ELb0ELb0ELb0ELb0ELb1ELb0ELb1ENS_16Flash_fwd_paramsEEEvRKT8_iiiii) ;  /* 0x0000000000087944 */ /* 0x01afea0003c00000 */
[----:B------:R-:W-:Y:S05]  /*0090*/  BSYNC B4 ;  /* 0x0000000000047941 */ /* 0x000fea0003800000 */
.L_x_1182:
[----:B------:R-:W-:Y:S05]  /*00a0*/  EXIT ;  /* 0x000000000000794d */ /* 0x000fea0003800000 */
        .type           $_ZN5flash24flash_fwd_splitkv_kernelI23Flash_fwd_kernel_traitsILi128ELi64ELi128ELi4ELb0ELb0EN7cutlass10bfloat16_tE19Flash_kernel_traitsILi128ELi64ELi128ELi4ES3_EELb1ELb0ELb0ELb0ELb0ELb1ELb0ELb1EEEvNS_16Flash_fwd_paramsE$_ZN5flash30compute_attn_1rowblock_splitkvI23Flash_fwd_kernel_traitsILi128ELi64ELi128ELi4ELb0ELb0EN7cutlass10bfloat16_tE19Flash_kernel_traitsILi128ELi64ELi128ELi4ES3_EELb1ELb0ELb0ELb0ELb0ELb1ELb0ELb1ENS_16Flash_fwd_paramsEEEvRKT8_iiiii,@function
        .size           $_ZN5flash24flash_fwd_splitkv_kernelI23Flash_fwd_kernel_traitsILi128ELi64ELi128ELi4ELb0ELb0EN7cutlass10bfloat16_tE19Flash_kernel_traitsILi128ELi64ELi128ELi4ES3_EELb1ELb0ELb0ELb0ELb0ELb1ELb0ELb1EEEvNS_16Flash_fwd_paramsE$_ZN5flash30compute_attn_1rowblock_splitkvI23Flash_fwd_kernel_traitsILi128ELi64ELi128ELi4ELb0ELb0EN7cutlass10bfloat16_tE19Flash_kernel_traitsILi128ELi64ELi128ELi4ES3_EELb1ELb0ELb0ELb0ELb0ELb1ELb0ELb1ENS_16Flash_fwd_paramsEEEvRKT8_iiiii,(.L_x_8433 - $_ZN5flash24flash_fwd_splitkv_kernelI23Flash_fwd_kernel_traitsILi128ELi64ELi128ELi4ELb0ELb0EN7cutlass10bfloat16_tE19Flash_kernel_traitsILi128ELi64ELi128ELi4ES3_EELb1ELb0ELb0ELb0ELb0ELb1ELb0ELb1EEEvNS_16Flash_fwd_paramsE$_ZN5flash30compute_attn_1rowblock_splitkvI23Flash_fwd_kernel_traitsILi128ELi64ELi128ELi4ELb0ELb0EN7cutlass10bfloat16_tE19Flash_kernel_traitsILi128ELi64ELi128ELi4ES3_EELb1ELb0ELb0ELb0ELb0ELb1ELb0ELb1ENS_16Flash_fwd_paramsEEEvRKT8_iiiii)
$_ZN5flash24flash_fwd_splitkv_kernelI23Flash_fwd_kernel_traitsILi128ELi64ELi128ELi4ELb0ELb0EN7cutlass10bfloat16_tE19Flash_kernel_traitsILi128ELi64ELi128ELi4ES3_EELb1ELb0ELb0ELb0ELb0ELb1ELb0ELb1EEEvNS_16Flash_fwd_paramsE$_ZN5flash30compute_attn_1rowblock_splitkvI23Flash_fwd_kernel_traitsILi128ELi64ELi128ELi4ELb0ELb0EN7cutlass10bfloat16_tE19Flash_kernel_traitsILi128ELi64ELi128ELi4ES3_EELb1ELb0ELb0ELb0ELb0ELb1ELb0ELb1ENS_16Flash_fwd_paramsEEEvRKT8_iiiii:
[----:B------:R-:W-:Y:S02]  /*00b0*/  ULDC.64 UR6, c[0x0][0x208] ;  /* 0x0000820000067ab9 */ /* 0x000fe40000000a00 */
[----:B------:R-:W2:Y:S04]  /*00c0*/  LD.E.64 R2, desc[UR6][R10.64+0xe0] ;  /* 0x0000e0060a027980 */ /* 0x000ea8000c101b00 */
[----:B------:R-:W3:Y:S01]  /*00d0*/  LD.E.64 R16, desc[UR6][R10.64+0xf0] ;  /* 0x0000f0060a107980 */ /* 0x000ee2000c101b00 */
[----:B------:R-:W-:Y:S02]  /*00e0*/  IMAD.MOV.U32 R246, RZ, RZ, -0x1 ;  /* 0xfffffffffff67424 */ /* 0x000fe400078e00ff */
        /* <DEDUP_REMOVED lines=9> */
[----:B------:R1:W5:Y:S04]  /*0180*/  @P4 LD.E R14, desc[UR6][R16.64] ;  /* 0x00000006100e4980 */ /* 0x000368000c101900 */
[----:B------:R-:W3:Y:S01]  /*0190*/  LD.E.64 R2, desc[UR6][R10.64+0xe8] ;  /* 0x0000e8060a027980 */ /* 0x000ee2000c101b00 */
[----:B------:R-:W-:Y:S01]  /*01a0*/  BSSY B0, `(.L_x_1183) ;  /* 0x000000c000007945 */ /* 0x000fe20003800000 */
[----:B------:R-:W-:Y:S01]  /*01b0*/  IMAD.MOV.U32 R15, RZ, RZ, -0x1 ;  /* 0xffffffffff0f7424 */ /* 0x000fe200078e00ff */
[----:B--2---:R-:W-:-:S06]  /*01c0*/  @P0 IADD3 R245, -R246, R245, RZ ;  /* 0x000000f5f6f50210 */ /* 0x004fcc0007ffe1ff */
[----:B------:R1:W5:Y:S01]  /*01d0*/  @!P0 LD.E R245, desc[UR6][R10.64+0xb4] ;  /* 0x0000b4060af58980 */ /* 0x000362000c101900 */
[----:B---3--:R-:W-:-:S04]  /*01e0*/  ISETP.NE.U32.AND P0, PT, R2, RZ, PT ;  /* 0x000000ff0200720c */ /* 0x008fc80003f05070 */
[----:B------:R-:W-:Y:S01]  /*01f0*/  ISETP.NE.AND.EX P0, PT, R3, RZ, PT, P0 ;  /* 0x000000ff0300720c */ /* 0x000fe20003f05300 */
[----:B------:R-:W-:-:S12]  /*0200*/  IMAD.WIDE R2, R243, 0x4, R2 ;  /* 0x00000004f3027825 */ /* 0x000fd800078e0202 */
[----:B-1----:R-:W-:Y:S05]  /*0210*/  @!P0 BRA `(.L_x_1184) ;  /* 0x0000000000108947 */ /* 0x002fea0003800000 */
[----:B------:R-:W2:Y:S02]  /*0220*/  LD.E.U8 R0, desc[UR6][R10.64+0x1b2] ;  /* 0x0001b2060a007980 */ /* 0x000ea4000c101100 */
[----:B--2---:R-:W-:-:S13]  /*0230*/  ISETP.NE.AND P1, PT, R0, RZ, PT ;  /* 0x000000ff0000720c */ /* 0x004fda0003f25270 */
[----:B------:R-:W-:Y:S05]  /*0240*/  @!P1 BRA `(.L_x_1184) ;  /* 0x0000000000049947 */ /* 0x000fea0003800000 */
[----:B------:R1:W5:Y:S02]  /*0250*/  LD.E R15, desc[UR6][R2.64] ;  /* 0x00000006020f7980 */ /* 0x000364000c101900 */
.L_x_1184:
[----:B------:R-:W-:Y:S05]  /*0260*/  BSYNC B0 ;  /* 0x0000000000007941 */ /* 0x000fea0003800000 */
.L_x_1183:
[----:B------:R-:W-:Y:S04]  /*0270*/  BSSY B0, `(.L_x_1185) ;  /* 0x0000009000007945 */ /* 0x000fe80003800000 */
[----:B------:R-:W-:Y:S05]  /*0280*/  @!P0 BRA `(.L_x_1186) ;  /* 0x0000000000188947 */ /* 0x000fea0003800000 */
[----:B------:R-:W2:Y:S02]  /*0290*/  LD.E.U8 R0, desc[UR6][R10.64+0x1b2] ;  /* 0x0001b2060a007980 */ /* 0x000ea4000c101100 */
[----:B--2---:R-:W-:-:S13]  /*02a0*/  ISETP.NE.AND P0, PT, R0, RZ, PT ;  /* 0x000000ff0000720c */ /* 0x004fda0003f05270 */
[----:B------:R-:W2:Y:S02]  /*02b0*/  @P0 LD.E R62, desc[UR6][R2.64+0x4] ;  /* 0x00000406023e0980 */ /* 0x000ea4000c101900 */
[----:B--2--5:R-:W-:-:S06]  /*02c0*/  @P0 IADD3 R62, R62, -R15, RZ ;  /* 0x8000000f3e3e0210 */ /* 0x024fcc0007ffe0ff */
[----:B------:R3:W5:Y:S01]  /*02d0*/  @!P0 LD.E R62, desc[UR6][R2.64] ;  /* 0x00000006023e8980 */ /* 0x000762000c101900 */
[----:B------:R-:W-:Y:S05]  /*02e0*/  BRA `(.L_x_1187) ;  /* 0x0000000000047947 */ /* 0x000fea0003800000 */
.L_x_1186:
[----:B------:R2:W5:Y:S02]  /*02f0*/  LD.E R62, desc[UR6][R10.64+0xb8] ;  /* 0x0000b8060a3e7980 */ /* 0x000564000c101900 */
.L_x_1187:
[----:B------:R-:W-:Y:S05]  /*0300*/  BSYNC B0 ;  /* 0x0000000000007941 */ /* 0x000fea0003800000 */
.L_x_1185:
[----:B-1-3--:R-:W3:Y:S01]  /*0310*/  LD.E.64 R2, desc[UR6][R10.64+0xf8] ;  /* 0x0000f8060a027980 */ /* 0x00aee2000c101b00 */
[----:B------:R-:W-:Y:S01]  /*0320*/  BSSY B1, `(.L_x_1188) ;  /* 0x0000012000017945 */ /* 0x000fe20003800000 */
[----:B-----5:R-:W-:Y:S01]  /*0330*/  IMAD.IADD R62, R62, 0x1, -R14 ;  /* 0x000000013e3e7824 */ /* 0x020fe200078e0a0e */
[----:B---3--:R-:W-:-:S04]  /*0340*/  ISETP.NE.U32.AND P0, PT, R2, RZ, PT ;  /* 0x000000ff0200720c */ /* 0x008fc80003f05070 */
[----:B------:R-:W-:-:S13]  /*0350*/  ISETP.NE.AND.EX P0, PT, R3, RZ, PT, P0 ;  /* 0x000000ff0300720c */ /* 0x000fda0003f05300 */
[----:B------:R-:W-:Y:S05]  /*0360*/  @!P0 BRA `(.L_x_1189) ;  /* 0x0000000000108947 */ /* 0x000fea0003800000 */
[----:B------:R-:W-:-:S05]  /*0370*/  IMAD.WIDE R2, R243, 0x4, R2 ;  /* 0x00000004f3027825 */ /* 0x000fca00078e0202 */
[----:B------:R-:W3:Y:S02]  /*0380*/  LD.E R51, desc[UR6][R2.64] ;  /* 0x0000000602337980 */ /* 0x000ee4000c101900 */
[----:B---3--:R-:W-:Y:S01]  /*0390*/  IADD3 R51, R51, -R14, RZ ;  /* 0x8000000e33337210 */ /* 0x008fe20007ffe0ff */
[----:B------:R-:W-:Y:S05]  /*03a0*/  BRA `(.L_x_1190) ;  /* 0x0000000000247947 */ /* 0x000fea0003800000 */
.L_x_1189:
[----:B------:R-:W3:Y:S01]  /*03b0*/  LD.E.64 R2, desc[UR6][R10.64+0x108] ;  /* 0x000108060a027980 */ /* 0x000ee2000c101b00 */
[----:B------:R-:W-:Y:S01]  /*03c0*/  BSSY B0, `(.L_x_1191) ;  /* 0x0000006000007945 */ /* 0x000fe20003800000 */
[----:B------:R-:W-:Y:S01]  /*03d0*/  IMAD.MOV.U32 R51, RZ, RZ, RZ ;  /* 0x000000ffff337224 */ /* 0x000fe200078e00ff */
[----:B---3--:R-:W-:-:S04]  /*03e0*/  ISETP.NE.U32.AND P0, PT, R2, RZ, PT ;  /* 0x000000ff0200720c */ /* 0x008fc80003f05070 */
[----:B------:R-:W-:-:S13]  /*03f0*/  ISETP.NE.AND.EX P0, PT, R3, RZ, PT, P0 ;  /* 0x000000ff0300720c */ /* 0x000fda0003f05300 */
[----:B------:R-:W-:Y:S05]  /*0400*/  @!P0 BRA `(.L_x_1192) ;  /* 0x0000000000048947 */ /* 0x000fea0003800000 */
[----:B------:R1:W5:Y:S02]  /*0410*/  LD.E R51, desc[UR6][R10.64+0xbc] ;  /* 0x0000bc060a337980 */ /* 0x000364000c101900 */
.L_x_1192:
[----:B------:R-:W-:Y:S05]  /*0420*/  BSYNC B0 ;  /* 0x0000000000007941 */ /* 0x000fea0003800000 */
.L_x_1191:
[----:B-----5:R-:W-:Y:S02]  /*0430*/  IADD3 R51, R62, R51, RZ ;  /* 0x000000333e337210 */ /* 0x020fe40007ffe0ff */
.L_x_1190:
[----:B------:R-:W-:Y:S05]  /*0440*/  BSYNC B1 ;  /* 0x0000000000017941 */ /* 0x000fea0003800000 */
.L_x_1188:
[----:B------:R-:W-:Y:S01]  /*0450*/  IMAD.SHL.U32 R55, R244, 0x40, RZ ;  /* 0x00000040f4377824 */ /* 0x000fe200078e00ff */
[----:B------:R-:W-:Y:S01]  /*0460*/  MOV R2, R241 ;  /* 0x000000f100027202 */ /* 0x000fe20000000f00 */
[----:B------:R-:W-:-:S03]  /*0470*/  IMAD.MOV.U32 R3, RZ, RZ, 0x0 ;  /* 0x00000000ff037424 */ /* 0x000fc600078e00ff */
[----:B------:R-:W-:-:S13]  /*0480*/  ISETP.GT.AND P0, PT, R245, R55, PT ;  /* 0x00000037f500720c */ /* 0x000fda0003f04270 */
[----:B-12---:R-:W-:Y:S05]  /*0490*/  @!P0 RET.REL.NODEC R2 `(_ZN5flash24flash_fwd_splitkv_kernelI23Flash_fwd_kernel_traitsILi128ELi64ELi128ELi4ELb0ELb0EN7cutlass10bfloat16_tE19Flash_kernel_traitsILi128ELi64ELi128ELi4ES3_EELb1ELb0ELb0ELb0ELb0ELb1ELb0ELb1EEEvNS_16Flash_fwd_paramsE) ;  /* 0xfffffff802d88950 */ /* 0x006fea0003c3ffff */
        /* <DEDUP_REMOVED lines=22> */
[----:B------:R1:W5:Y:S04]  /*0600*/  LD.E R3, desc[UR6][R10.64+0x60] ;  /* 0x000060060a037980 */ /* 0x000368000c101900 */
[----:B------:R-:W4:Y:S04]  /*0610*/  @!P0 LD.E.64 R14, desc[UR6][R10.64+0x80] ;  /* 0x000080060a0e8980 */ /* 0x000f28000c101b00 */
[----:B------:R1:W5:Y:S04]  /*0620*/  LD.E R0, desc[UR6][R10.64+0xb4] ;  /* 0x0000b4060a007980 */ /* 0x000368000c101900 */
[----:B------:R1:W5:Y:S04]  /*0630*/  LD.E.64 R12, desc[UR6][R10.64+0xa0] ;  /* 0x0000a0060a0c7980 */ /* 0x000368000c101b00 */
[----:B------:R1:W5:Y:S04]  /*0640*/  LD.E R2, desc[UR6][R10.64+0xc0] ;  /* 0x0000c0060a027980 */ /* 0x000368000c101900 */
[----:B------:R-:W5:Y:S01]  /*0650*/  LD.E.64 R10, desc[UR6][R10.64+0x70] ;  /* 0x000070060a0a7980 */ /* 0x000f62000c101b00 */
[----:B------:R-:W-:-:S04]  /*0660*/  SHF.R.S32.HI R6, RZ, 0x1f, R52 ;  /* 0x0000001fff067819 */ /* 0x000fc80000011434 */
[----:B------:R-:W-:-:S04]  /*0670*/  LEA.HI R6, R6, R52, RZ, 0x3 ;  /* 0x0000003406067211 */ /* 0x000fc800078f18ff */
[----:B------:R-:W-:-:S05]  /*0680*/  LOP3.LUT R7, R6, 0xfffffff8, RZ, 0xc0, !PT ;  /* 0xfffffff806077812 */ /* 0x000fca00078ec0ff */
[----:B------:R-:W-:Y:S01]  /*0690*/  IMAD.IADD R52, R52, 0x1, -R7 ;  /* 0x0000000134347824 */ /* 0x000fe200078e0a07 */
[----:B------:R-:W-:-:S03]  /*06a0*/  @!P0 SHF.R.S32.HI R8, RZ, 0x1f, R243 ;  /* 0x0000001fff088819 */ /* 0x000fc600000114f3 */
[----:B------:R-:W-:-:S05]  /*06b0*/  IMAD.SHL.U32 R18, R52, 0x8, RZ ;  /* 0x0000000834127824 */ /* 0x000fca00078e00ff */
[----:B------:R-:W-:Y:S01]  /*06c0*/  SHF.R.S32.HI R19, RZ, 0x1f, R18 ;  /* 0x0000001fff137819 */ /* 0x000fe20000011412 */
[----:B------:R-:W-:Y:S01]  /*06d0*/  IMAD.IADD R245, R245, 0x1, -R55 ;  /* 0x00000001f5f57824 */ /* 0x000fe200078e0a37 */
[----:B------:R-:W-:-:S04]  /*06e0*/  SHF.R.S32.HI R6, RZ, 0x3, R6 ;  /* 0x00000003ff067819 */ /* 0x000fc80000011406 */
[----:B------:R-:W-:Y:S01]  /*06f0*/  ISETP.GE.AND P2, PT, R6, R245, PT ;  /* 0x000000f50600720c */ /* 0x000fe20003f46270 */
[----:B------:R-:W-:Y:S01]  /*0700*/  BSSY B0, `(.L_x_1194) ;  /* 0x0000029000007945 */ /* 0x000fe20003800000 */
[----:B------:R-:W-:Y:S01]  /*0710*/  ISETP.NE.AND P6, PT, R52, RZ, PT ;  /* 0x000000ff3400720c */ /* 0x000fe20003fc5270 */
[-C--:B--2---:R-:W-:Y:S02]  /*0720*/  @P0 IMAD R7, R17, R246.reuse, RZ ;  /* 0x000000f611070224 */ /* 0x084fe400078e02ff */
[----:B------:R-:W-:-:S04]  /*0730*/  @P0 IMAD.WIDE.U32 R246, R16, R246, RZ ;  /* 0x000000f610f60225 */ /* 0x000fc800078e00ff */
[----:B------:R-:W-:-:S04]  /*0740*/  IMAD.WIDE.U32 R20, R55, R16, R18 ;  /* 0x0000001037147225 */ /* 0x000fc800078e0012 */
[-C--:B----4-:R-:W-:Y:S02]  /*0750*/  @!P0 IMAD R9, R15, R243.reuse, RZ ;  /* 0x000000f30f098224 */ /* 0x090fe400078e02ff */
[----:B------:R-:W-:Y:S01]  /*0760*/  @!P0 IMAD.WIDE.U32 R22, R14, R243, RZ ;  /* 0x000000f30e168225 */ /* 0x000fe200078e00ff */
[----:B------:R-:W-:-:S03]  /*0770*/  SHF.R.S32.HI R15, RZ, 0x1f, R55 ;  /* 0x0000001fff0f7819 */ /* 0x000fc60000011437 */
[----:B------:R-:W-:Y:S02]  /*0780*/  @!P0 IMAD R8, R14, R8, R9 ;  /* 0x000000080e088224 */ /* 0x000fe400078e0209 */
[----:B------:R-:W-:Y:S02]  /*0790*/  @P0 IMAD.MOV.U32 R9, RZ, RZ, R246 ;  /* 0x000000ffff090224 */ /* 0x000fe400078e00f6 */
[----:B------:R-:W-:Y:S02]  /*07a0*/  IMAD R14, R17, R55, RZ ;  /* 0x00000037110e7224 */ /* 0x000fe400078e02ff */
[----:B------:R-:W-:Y:S01]  /*07b0*/  @!P0 IMAD.MOV.U32 R9, RZ, RZ, R22 ;  /* 0x000000ffff098224 */ /* 0x000fe200078e0016 */
[----:B------:R-:W-:Y:S01]  /*07c0*/  @P0 IADD3 R7, R247, R7, RZ ;  /* 0x00000007f7070210 */ /* 0x000fe20007ffe0ff */
[----:B------:R-:W-:Y:S01]  /*07d0*/  IMAD R14, R16, R15, R14 ;  /* 0x0000000f100e7224 */ /* 0x000fe200078e020e */
[----:B------:R-:W-:Y:S02]  /*07e0*/  @!P0 IADD3 R7, R23, R8, RZ ;  /* 0x0000000817078210 */ /* 0x000fe40007ffe0ff */
[----:B------:R-:W-:Y:S01]  /*07f0*/  IADD3 R20, P0, R9, R20, RZ ;  /* 0x0000001409147210 */ /* 0x000fe20007f1e0ff */
[----:B---3--:R-:W-:-:S03]  /*0800*/  IMAD R5, R5, R242, RZ ;  /* 0x000000f205057224 */ /* 0x008fc600078e02ff */
[----:B------:R-:W-:Y:S02]  /*0810*/  IADD3.X R21, R7, R21, R14, P0, !PT ;  /* 0x0000001507157210 */ /* 0x000fe400007fe40e */
[----:B------:R-:W-:Y:S01]  /*0820*/  SHF.R.S32.HI R7, RZ, 0x1f, R242 ;  /* 0x0000001fff077819 */ /* 0x000fe200000114f2 */
[C---:B------:R-:W-:Y:S01]  /*0830*/  VIADD R9, R6.reuse, 0x10 ;  /* 0x0000001006097836 */ /* 0x040fe20000000000 */
[----:B------:R-:W-:Y:S01]  /*0840*/  IADD3 R8, R6, 0x20, RZ ;  /* 0x0000002006087810 */ /* 0x000fe20007ffe0ff */
[----:B------:R-:W-:-:S04]  /*0850*/  IMAD.WIDE.U32 R20, R242, R4, R20 ;  /* 0x00000004f2147225 */ /* 0x000fc800078e0014 */
[----:B------:R-:W-:Y:S01]  /*0860*/  IMAD R5, R4, R7, R5 ;  /* 0x0000000704057224 */ /* 0x000fe200078e0205 */
[CC--:B------:R-:W-:Y:S01]  /*0870*/  ISETP.GE.AND P1, PT, R9.reuse, R245.reuse, PT ;  /* 0x000000f50900720c */ /* 0x0c0fe20003f26270 */
[----:B------:R-:W-:Y:S01]  /*0880*/  VIADD R7, R18, 0x40 ;  /* 0x0000004012077836 */ /* 0x000fe20000000000 */
[-C--:B------:R-:W-:Y:S02]  /*0890*/  ISETP.GE.OR P4, PT, R9, R245.reuse, P6 ;  /* 0x000000f50900720c */ /* 0x080fe40003786670 */
[----:B------:R-:W-:Y:S02]  /*08a0*/  ISETP.GE.AND P0, PT, R8, R245, PT ;  /* 0x000000f50800720c */ /* 0x000fe40003f06270 */
[----:B------:R-:W-:Y:S02]  /*08b0*/  SHF.R.S32.HI R4, RZ, 0x1f, R6 ;  /* 0x0000001fff047819 */ /* 0x000fe40000011406 */
[----:B------:R-:W-:Y:S01]  /*08c0*/  IADD3 R15, R21, R5, RZ ;  /* 0x00000005150f7210 */ /* 0x000fe20007ffe0ff */
[----:B-1----:R-:W-:Y:S08]  /*08d0*/  @P2 BRA `(.L_x_1195) ;  /* 0x00000000002c2947 */ /* 0x002ff00003800000 */
        /* <DEDUP_REMOVED lines=11> */
.L_x_1195:
[----:B------:R-:W-:Y:S05]  /*0990*/  BSYNC B0 ;  /* 0x0000000000007941 */ /* 0x000fea0003800000 */
.L_x_1194:
[----:B------:R-:W-:Y:S01]  /*09a0*/  BSSY B0, `(.L_x_1196) ;  /* 0x0000011000007945 */ /* 0x000fe20003800000 */
[----:B------:R-:W-:-:S03]  /*09b0*/  ISETP.GE.OR P3, PT, R8, R245, P6 ;  /* 0x000000f50800720c */ /* 0x000fc60003766670 */
[----:B------:R-:W-:Y:S10]  /*09c0*/  @P1 BRA `(.L_x_1197) ;  /* 0x0000000000381947 */ /* 0x000ff40003800000 */
[----:B------:R-:W-:Y:S01]  /*09d0*/  IADD3 R8, P1, R6, 0x10, RZ ;  /* 0x0000001006087810 */ /* 0x000fe20007f3e0ff */
[----:B------:R-:W-:Y:S01]  /*09e0*/  IMAD.MOV.U32 R22, RZ, RZ, R20 ;  /* 0x000000ffff167224 */ /* 0x000fe200078e0014 */
[----:B------:R-:W-:Y:S02]  /*09f0*/  MOV R23, R15 ;  /* 0x0000000f00177202 */ /* 0x000fe40000000f00 */
[-C--:B-----5:R-:W-:Y:S01]  /*0a00*/  ISETP.GE.AND P2, PT, R18, R2.reuse, PT ;  /* 0x000000021200720c */ /* 0x0a0fe20003f46270 */
[----:B------:R-:W-:Y:S01]  /*0a10*/  IMAD.X R5, RZ, RZ, R4, P1 ;  /* 0x000000ffff057224 */ /* 0x000fe200008e0604 */
[----:B------:R-:W-:Y:S01]  /*0a20*/  ISETP.GE.AND P1, PT, R7, R2, PT ;  /* 0x000000020700720c */ /* 0x000fe20003f26270 */
[----:B------:R-:W-:-:S04]  /*0a30*/  IMAD.WIDE.U32 R22, R16, R8, R22 ;  /* 0x0000000810167225 */ /* 0x000fc800078e0016 */
[----:B------:R-:W-:-:S04]  /*0a40*/  IMAD R5, R5, R16, RZ ;  /* 0x0000001005057224 */ /* 0x000fc800078e02ff */
[----:B------:R-:W-:Y:S01]  /*0a50*/  IMAD R5, R17, R8, R5 ;  /* 0x0000000811057224 */ /* 0x000fe200078e0205 */
[----:B------:R-:W-:-:S03]  /*0a60*/  LEA R8, P5, R22, R10, 0x1 ;  /* 0x0000000a16087211 */ /* 0x000fc600078a08ff */
[----:B------:R-:W-:-:S05]  /*0a70*/  IMAD.IADD R5, R23, 0x1, R5 ;  /* 0x0000000117057824 */ /* 0x000fca00078e0205 */
[----:B------:R-:W-:-:S05]  /*0a80*/  LEA.HI.X R9, R22, R11, R5, 0x1, P5 ;  /* 0x0000000b16097211 */ /* 0x000fca00028f0c05 */
[----:B------:R2:W-:Y:S04]  /*0a90*/  @!P2 ST.E.128 desc[UR6][R8.64], RZ ;  /* 0x000000ff0800a985 */ /* 0x0005e8000c101d06 */
[----:B------:R2:W-:Y:S02]  /*0aa0*/  @!P1 ST.E.128 desc[UR6][R8.64+0x80], RZ ;  /* 0x000080ff08009985 */ /* 0x0005e4000c101d06 */
.L_x_1197:
[----:B------:R-:W-:Y:S05]  /*0ab0*/  BSYNC B0 ;  /* 0x0000000000007941 */ /* 0x000fea0003800000 */
.L_x_1196:
[----:B-----5:R-:W-:Y:S01]  /*0ac0*/  IMAD R3, R243, R3, R242 ;  /* 0x00000003f3037224 */ /* 0x020fe200078e02f2 */
[----:B------:R-:W-:Y:S01]  /*0ad0*/  BSSY B0, `(.L_x_1198) ;  /* 0x0000013000007945 */ /* 0x000fe20003800000 */
[----:B------:R-:W-:Y:S02]  /*0ae0*/  ISETP.GE.OR P5, PT, R6, R245, P6 ;  /* 0x000000f50600720c */ /* 0x000fe400037a6670 */
[----:B------:R-:W-:Y:S01]  /*0af0*/  IMAD R55, R0, R3, R55 ;  /* 0x0000000300377224 */ /* 0x000fe200078e0237 */
[----:B------:R-:W-:Y:S01]  /*0b00*/  IADD3 R5, R6, 0x30, RZ ;  /* 0x0000003006057810 */ /* 0x000fe20007ffe0ff */
[----:B------:R-:W-:Y:S09]  /*0b10*/  @P0 BRA `(.L_x_1199) ;  /* 0x0000000000380947 */ /* 0x000ff20003800000 */
[----:B------:R-:W-:Y:S01]  /*0b20*/  IADD3 R3, P0, R6, 0x20, RZ ;  /* 0x0000002006037810 */ /* 0x000fe20007f1e0ff */
[----:B--2---:R-:W-:Y:S01]  /*0b30*/  IMAD.MOV.U32 R8, RZ, RZ, R20 ;  /* 0x000000ffff087224 */ /* 0x004fe200078e0014 */
        /* <DEDUP_REMOVED lines=12> */
.L_x_1199:
[----:B------:R-:W-:Y:S05]  /*0c00*/  BSYNC B0 ;  /* 0x0000000000007941 */ /* 0x000fea0003800000 */
.L_x_1198:
[-C--:B------:R-:W-:Y:S01]  /*0c10*/  ISETP.GE.AND P1, PT, R5, R245.reuse, PT ;  /* 0x000000f50500720c */ /* 0x080fe20003f26270 */
[----:B------:R-:W-:Y:S01]  /*0c20*/  BSSY B0, `(.L_x_1200) ;  /* 0x0000018000007945 */ /* 0x000fe20003800000 */
[----:B------:R-:W-:Y:S01]  /*0c30*/  IADD3 R0, P0, R55, R6, RZ ;  /* 0x0000000637007210 */ /* 0x000fe20007f1e0ff */
[----:B------:R-:W-:Y:S01]  /*0c40*/  @!P4 IMAD.MOV.U32 R3, RZ, RZ, 0x7f800000 ;  /* 0x7f800000ff03c424 */ /* 0x000fe200078e00ff */
[----:B------:R-:W-:Y:S01]  /*0c50*/  ISETP.GE.OR P6, PT, R5, R245, P6 ;  /* 0x000000f50500720c */ /* 0x000fe200037c6670 */
[----:B------:R-:W-:Y:S01]  /*0c60*/  @!P5 IMAD.MOV.U32 R5, RZ, RZ, 0x7f800000 ;  /* 0x7f800000ff05d424 */ /* 0x000fe200078e00ff */
[----:B------:R-:W-:Y:S02]  /*0c70*/  LEA.HI.X.SX32 R55, R55, R4, 0x1, P0 ;  /* 0x0000000437377211 */ /* 0x000fe400000f0eff */
[----:B--2---:R-:W-:-:S04]  /*0c80*/  LEA R8, P0, R0, R12, 0x2 ;  /* 0x0000000c00087211 */ /* 0x004fc800078010ff */
[----:B------:R-:W-:Y:S01]  /*0c90*/  LEA.HI.X R9, R0, R13, R55, 0x2, P0 ;  /* 0x0000000d00097211 */ /* 0x000fe200000f1437 */
[----:B------:R-:W-:Y:S01]  /*0ca0*/  @!P3 IMAD.MOV.U32 R0, RZ, RZ, 0x7f800000 ;  /* 0x7f800000ff00b424 */ /* 0x000fe200078e00ff */
[----:B------:R-:W-:Y:S07]  /*0cb0*/  @P1 BRA `(.L_x_1201) ;  /* 0x0000000000381947 */ /* 0x000fee0003800000 */
[----:B------:R-:W-:Y:S01]  /*0cc0*/  IADD3 R6, P0, R6, 0x30, RZ ;  /* 0x0000003006067810 */ /* 0x000fe20007f1e0ff */
[----:B------:R-:W-:Y:S01]  /*0cd0*/  IMAD.MOV.U32 R12, RZ, RZ, R20 ;  /* 0x000000ffff0c7224 */ /* 0x000fe200078e0014 */
[----:B------:R-:W-:Y:S02]  /*0ce0*/  MOV R13, R15 ;  /* 0x0000000f000d7202 */ /* 0x000fe40000000f00 */
[-C--:B------:R-:W-:Y:S01]  /*0cf0*/  ISETP.GE.AND P1, PT, R18, R2.reuse, PT ;  /* 0x000000021200720c */ /* 0x080fe20003f26270 */
        /* <DEDUP_REMOVED lines=10> */
.L_x_1201:
[----:B------:R-:W-:Y:S05]  /*0da0*/  BSYNC B0 ;  /* 0x0000000000007941 */ /* 0x000fea0003800000 */
.L_x_1200:
[----:B------:R4:W-:Y:S01]  /*0db0*/  @!P4 ST.E desc[UR6][R8.64+0x40], R3 ;  /* 0x000040030800c985 */ /* 0x0009e2000c101906 */
[----:B------:R-:W-:-:S03]  /*0dc0*/  MOV R2, R241 ;  /* 0x000000f100027202 */ /* 0x000fc60000000f00 */
[----:B------:R-:W-:Y:S04]  /*0dd0*/  @!P5 ST.E desc[UR6][R8.64], R5 ;  /* 0x000000050800d985 */ /* 0x000fe8000c101906 */
[----:B------:R1:W-:Y:S01]  /*0de0*/  @!P3 ST.E desc[UR6][R8.64+0x80], R0 ;  /* 0x000080000800b985 */ /* 0x0003e2000c101906 */
[----:B----4-:R-:W-:-:S04]  /*0df0*/  MOV R3, 0x0 ;  /* 0x0000000000037802 */ /* 0x010fc80000000f00 */
[----:B-123--:R-:W-:Y:S05]  /*0e00*/  @P6 RET.REL.NODEC R2 `(_ZN5flash24flash_fwd_splitkv_kernelI23Flash_fwd_kernel_traitsILi128ELi64ELi128ELi4ELb0ELb0EN7cutlass10bfloat16_tE19Flash_kernel_traitsILi128ELi64ELi128ELi4ES3_EELb1ELb0ELb0ELb0ELb0ELb1ELb0ELb1EEEvNS_16Flash_fwd_paramsE) ;  /* 0xfffffff0027c6950 */ /* 0x00efea0003c3ffff */
[----:B------:R-:W-:Y:S02]  /*0e10*/  MOV R0, 0x7f800000 ;  /* 0x7f80000000007802 */ /* 0x000fe40000000f00 */
[----:B------:R-:W-:Y:S02]  /*0e20*/  MOV R2, R241 ;  /* 0x000000f100027202 */ /* 0x000fe40000000f00 */
[----:B------:R-:W-:Y:S01]  /*0e30*/  MOV R3, 0x0 ;  /* 0x0000000000037802 */ /* 0x000fe20000000f00 */
[----:B------:R1:W-:Y:S03]  /*0e40*/  ST.E desc[UR6][R8.64+0xc0], R0 ;  /* 0x0000c00008007985 */ /* 0x0003e6000c101906 */
[----:B-1----:R-:W-:Y:S05]  /*0e50*/  RET.REL.NODEC R2 `(_ZN5flash24flash_fwd_splitkv_kernelI23Flash_fwd_kernel_traitsILi128ELi64ELi128ELi4ELb0ELb0EN7cutlass10bfloat16_tE19Flash_kernel_traitsILi128ELi64ELi128ELi4ES3_EELb1ELb0ELb0ELb0ELb0ELb1ELb0ELb1EEEvNS_16Flash_fwd_paramsE) ;  /* 0xfffffff002687950 */ /* 0x002fea0003c3ffff */
.L_x_1193:
        /* <DEDUP_REMOVED lines=14> */
[----:B-1----:R-:W-:-:S04]  /*0f40*/  @P1 IMAD.WIDE.U32 R2, R8, R243, RZ ;  /* 0x000000f308021225 */ /* 0x002fc800078e00ff */
[----:B------:R-:W-:Y:S01]  /*0f50*/  @P1 IMAD R0, R8, R0, R4 ;  /* 0x0000000008001224 */ /* 0x000fe200078e0204 */
[----:B------:R-:W-:-:S03]  /*0f60*/  @P1 LEA R249, P0, R2, R6, 0x2 ;  /* 0x0000000602f91211 */ /* 0x000fc600078010ff */
[----:B------:R-:W-:-:S05]  /*0f70*/  @P1 IMAD.IADD R0, R3, 0x1, R0 ;  /* 0x0000000103001824 */ /* 0x000fca00078e0200 */
[----:B------:R-:W-:-:S04]  /*0f80*/  @P1 LEA.HI.X R248, R2, R7, R0, 0x2, P0 ;  /* 0x0000000702f81211 */ /* 0x000fc800000f1400 */
[----:B------:R-:W-:-:S04]  /*0f90*/  LOP3.LUT R249, R249, R248, RZ, 0x3c, !PT ;  /* 0x000000f8f9f97212 */ /* 0x000fc800078e3cff */
[----:B------:R-:W-:-:S04]  /*0fa0*/  LOP3.LUT R248, R249, R248, RZ, 0x3c, !PT ;  /* 0x000000f8f9f87212 */ /* 0x000fc800078e3cff */
[----:B------:R-:W-:Y:S02]  /*0fb0*/  LOP3.LUT R249, R249, R248, RZ, 0x3c, !PT ;  /* 0x000000f8f9f97212 */ /* 0x000fe400078e3cff */
[----:B------:R-:W-:-:S04]  /*0fc0*/  ISETP.NE.U32.AND P0, PT, R248, RZ, PT ;  /* 0x000000fff800720c */ /* 0x000fc80003f05070 */
[----:B------:R-:W-:-:S13]  /*0fd0*/  ISETP.NE.AND.EX P0, PT, R249, RZ, PT, P0 ;  /* 0x000000fff900720c */ /* 0x000fda0003f05300 */
[----:B------:R-:W-:Y:S05]  /*0fe0*/  @!P0 BRA `(.L_x_1203) ;  /* 0x0000000400508947 */ /* 0x000fea0003800000 */
[----:B------:R-:W2:Y:S04]  /*0ff0*/  LD.E R5, desc[UR6][R10.64+0x170] ;  /* 0x000170060a057980 */ /* 0x000ea8000c101900 */
[----:B------:R-:W3:Y:S01]  /*1000*/  LD.E R6, desc[UR6][R10.64+0x68] ;  /* 0x000068060a067980 */ /* 0x000ee2000c101900 */
[----:B------:R-:W-:-:S03]  /*1010*/  LEA R2, R50, 0xffffff80, 0x7 ;  /* 0xffffff8032027811 */ /* 0x000fc600078e38ff */
[----:B------:R-:W4:Y:S01]  /*1020*/  LD.E.64 R18, desc[UR6][R10.64+0x20] ;  /* 0x000020060a127980 */ /* 0x000f22000c101b00 */
[----:B------:R-:W-:-:S03]  /*1030*/  IABS R3, R2 ;  /* 0x0000000200037213 */ /* 0x000fc60000000000 */
[----:B------:R-:W4:Y:S04]  /*1040*/  LD.E.64 R42, desc[UR6][R10.64+0x38] ;  /* 0x000038060a2a7980 */ /* 0x000f28000c101b00 */
[----:B------:R-:W4:Y:S04]  /*1050*/  LD.E.64 R14, desc[UR6][R10.64+0x50] ;  /* 0x000050060a0e7980 */ /* 0x000f28000c101b00 */
[----:B------:R1:W5:Y:S04]  /*1060*/  LD.E.64 R22, desc[UR6][R10.64+0x58] ;  /* 0x000058060a167980 */ /* 0x000368000c101b00 */
[----:B------:R1:W5:Y:S01]  /*1070*/  LD.E.64 R48, desc[UR6][R10.64+0x40] ;  /* 0x000040060a307980 */ /* 0x000362000c101b00 */
[----:B--2---:R-:W-:-:S04]  /*1080*/  IABS R4, R5 ;  /* 0x0000000500047213 */ /* 0x004fc80000000000 */
[----:B------:R-:W2:Y:S08]  /*1090*/  I2F.RP R8, R4 ;  /* 0x0000000400087306 */ /* 0x000eb00000209400 */
[----:B--2---:R-:W2:Y:S02]  /*10a0*/  MUFU.RCP R8, R8 ;  /* 0x0000000800087308 */ /* 0x004ea40000001000 */
[----:B--2---:R-:W-:-:S06]  /*10b0*/  VIADD R8, R8, 0xffffffe ;  /* 0x0ffffffe08087836 */ /* 0x004fcc0000000000 */
[----:B------:R-:W2:Y:S01]  /*10c0*/  F2I.FTZ.U32.TRUNC.NTZ R9, R8 ;  /* 0x0000000800097305 */ /* 0x000ea2000021f000 */
[----:B------:R-:W-:Y:S01]  /*10d0*/  IABS R0, R5 ;  /* 0x0000000500007213 */ /* 0x000fe20000000000 */
[----:B--2---:R-:W-:Y:S01]  /*10e0*/  IMAD.MOV R7, RZ, RZ, -R9 ;  /* 0x000000ffff077224 */ /* 0x004fe200078e0a09 */
[----:B------:R-:W-:-:S03]  /*10f0*/  MOV R8, RZ ;  /* 0x000000ff00087202 */ /* 0x000fc60000000f00 */
[----:B------:R-:W-:-:S04]  /*1100*/  IMAD R7, R7, R4, RZ ;  /* 0x0000000407077224 */ /* 0x000fc800078e02ff */
[----:B------:R-:W-:-:S04]  /*1110*/  IMAD.HI.U32 R7, R9, R7, R8 ;  /* 0x0000000709077227 */ /* 0x000fc800078e0008 */
[----:B------:R-:W-:Y:S02]  /*1120*/  IMAD.MOV R0, RZ, RZ, -R0 ;  /* 0x000000ffff007224 */ /* 0x000fe400078e0a00 */
[----:B------:R-:W-:-:S04]  /*1130*/  IMAD.HI.U32 R7, R7, R3, RZ ;  /* 0x0000000307077227 */ /* 0x000fc800078e00ff */
[----:B------:R-:W-:-:S05]  /*1140*/  IMAD R0, R7, R0, R3 ;  /* 0x0000000007007224 */ /* 0x000fca00078e0203 */
[----:B------:R-:W-:-:S13]  /*1150*/  ISETP.GT.U32.AND P1, PT, R4, R0, PT ;  /* 0x000000000400720c */ /* 0x000fda0003f24070 */
[----:B------:R-:W-:-:S04]  /*1160*/  @!P1 IADD3 R0, R0, -R4, RZ ;  /* 0x8000000400009210 */ /* 0x000fc80007ffe0ff */
[----:B------:R-:W-:Y:S02]  /*1170*/  ISETP.GE.U32.AND P2, PT, R0, R4, PT ;  /* 0x000000040000720c */ /* 0x000fe40003f46070 */
[----:B------:R-:W-:Y:S01]  /*1180*/  LOP3.LUT R0, R2, R5, RZ, 0x3c, !PT ;  /* 0x0000000502007212 */ /* 0x000fe200078e3cff */
[----:B------:R-:W-:Y:S01]  /*1190*/  @!P1 VIADD R7, R7, 0x1 ;  /* 0x0000000107079836 */ /* 0x000fe20000000000 */
[----:B------:R-:W-:Y:S02]  /*11a0*/  ISETP.NE.AND P1, PT, R5, RZ, PT ;  /* 0x000000ff0500720c */ /* 0x000fe40003f25270 */
[----:B------:R-:W-:-:S07]  /*11b0*/  ISETP.GE.AND P0, PT, R0, RZ, PT ;  /* 0x000000ff0000720c */ /* 0x000fce0003f06270 */
[----:B------:R-:W-:-:S05]  /*11c0*/  @P2 IADD3 R7, R7, 0x1, RZ ;  /* 0x0000000107072810 */ /* 0x000fca0007ffe0ff */
[----:B------:R-:W-:-:S05]  /*11d0*/  IMAD.MOV.U32 R12, RZ, RZ, R7 ;  /* 0x000000ffff0c7224 */ /* 0x000fca00078e0007 */
[----:B------:R-:W-:Y:S02]  /*11e0*/  @!P0 IADD3 R12, -R12, RZ, RZ ;  /* 0x000000ff0c0c8210 */ /* 0x000fe40007ffe1ff */
[----:B------:R-:W-:-:S05]  /*11f0*/  @!P1 LOP3.LUT R12, RZ, R5, RZ, 0x33, !PT ;  /* 0x00000005ff0c9212 */ /* 0x000fca00078e33ff */
[----:B------:R-:W-:-:S05]  /*1200*/  IMAD.WIDE R8, R12, 0x4, R248 ;  /* 0x000000040c087825 */ /* 0x000fca00078e02f8 */
[----:B------:R-:W2:Y:S04]  /*1210*/  LD.E R3, desc[UR6][R8.64] ;  /* 0x0000000608037980 */ /* 0x000ea8000c101900 */
[----:B------:R-:W2:Y:S01]  /*1220*/  LD.E.64 R8, desc[UR6][R10.64+0x28] ;  /* 0x000028060a087980 */ /* 0x000ea2000c101b00 */
[----:B---3--:R-:W-:-:S04]  /*1230*/  IABS R7, R6 ;  /* 0x0000000600077213 */ /* 0x008fc80000000000 */
[----:B------:R-:W3:Y:S08]  /*1240*/  I2F.RP R0, R7 ;  /* 0x0000000700007306 */ /* 0x000ef00000209400 */
[----:B---3--:R-:W3:Y:S02]  /*1250*/  MUFU.RCP R0, R0 ;  /* 0x0000000000007308 */ /* 0x008ee40000001000 */
[----:B---3--:R-:W-:-:S06]  /*1260*/  VIADD R0, R0, 0xffffffe ;  /* 0x0ffffffe00007836 */ /* 0x008fcc0000000000 */
[----:B------:R-:W3:Y:S01]  /*1270*/  F2I.FTZ.U32.TRUNC.NTZ R21, R0 ;  /* 0x0000000000157305 */ /* 0x000ee2000021f000 */
[----:B------:R-:W-:Y:S01]  /*1280*/  IMAD.MOV.U32 R20, RZ, RZ, RZ ;  /* 0x000000ffff147224 */ /* 0x000fe200078e00ff */
[----:B------:R-:W-:Y:S02]  /*1290*/  IABS R4, R242 ;  /* 0x000000f200047213 */ /* 0x000fe40000000000 */
[----:B---3--:R-:W-:-:S05]  /*12a0*/  IADD3 R0, RZ, -R21, RZ ;  /* 0x80000015ff007210 */ /* 0x008fca0007ffe0ff */
[----:B-----5:R-:W-:Y:S01]  /*12b0*/  IMAD R13, R0, R7, RZ ;  /* 0x00000007000d7224 */ /* 0x020fe200078e02ff */
        /* <DEDUP_REMOVED lines=14> */
[----:B----4-:R-:W-:Y:S02]  /*13a0*/  IMAD R7, R43, R5, RZ ;  /* 0x000000052b077224 */ /* 0x010fe400078e02ff */
[----:B------:R-:W-:-:S06]  /*13b0*/  @P2 IADD3 R13, R13, 0x1, RZ ;  /* 0x000000010d0d2810 */ /* 0x000fcc0007ffe0ff */
[----:B------:R-:W-:Y:S02]  /*13c0*/  @!P0 IADD3 R13, -R13, RZ, RZ ;  /* 0x000000ff0d0d8210 */ /* 0x000fe40007ffe1ff */
[----:B------:R-:W-:-:S04]  /*13d0*/  @!P1 LOP3.LUT R13, RZ, R6, RZ, 0x33, !PT ;  /* 0x00000006ff0d9212 */ /* 0x000fc800078e33ff */
[----:B------:R-:W-:Y:S02]  /*13e0*/  SHF.R.S32.HI R12, RZ, 0x1f, R13 ;  /* 0x0000001fff0c7819 */ /* 0x000fe4000001140d */
[----:B--2---:R-:W-:Y:S01]  /*13f0*/  SHF.R.S32.HI R0, RZ, 0x1f, R3 ;  /* 0x0000001fff007819 */ /* 0x004fe20000011403 */
[----:B------:R-:W-:-:S04]  /*1400*/  IMAD R4, R19, R3, RZ ;  /* 0x0000000313047224 */ /* 0x000fc800078e02ff */
[C---:B------:R-:W-:Y:S02]  /*1410*/  IMAD R4, R18.reuse, R0, R4 ;  /* 0x0000000012047224 */ /* 0x040fe400078e0204 */
[----:B------:R-:W-:-:S04]  /*1420*/  IMAD.WIDE.U32 R18, R18, R3, RZ ;  /* 0x0000000312127225 */ /* 0x000fc800078e00ff */
[----:B------:R-:W-:Y:S01]  /*1430*/  IMAD.IADD R19, R19, 0x1, R4 ;  /* 0x0000000113137824 */ /* 0x000fe200078e0204 */
[----:B------:R-:W-:Y:S01]  /*1440*/  SHF.R.S32.HI R4, RZ, 0x1f, R5 ;  /* 0x0000001fff047819 */ /* 0x000fe20000011405 */
[----:B------:R-:W-:-:S04]  /*1450*/  IMAD.WIDE.U32 R18, R5, R42, R18 ;  /* 0x0000002a05127225 */ /* 0x000fc800078e0012 */
[----:B------:R-:W-:-:S04]  /*1460*/  IMAD R7, R42, R4, R7 ;  /* 0x000000042a077224 */ /* 0x000fc800078e0207 */
[----:B------:R-:W-:Y:S02]  /*1470*/  IMAD.IADD R19, R19, 0x1, R7 ;  /* 0x0000000113137824 */ /* 0x000fe400078e0207 */
[----:B------:R-:W-:Y:S02]  /*1480*/  IMAD R7, R15, R13, RZ ;  /* 0x0000000d0f077224 */ /* 0x000fe400078e02ff */
[-C--:B------:R-:W-:Y:S02]  /*1490*/  IMAD R6, R9, R3.reuse, RZ ;  /* 0x0000000309067224 */ /* 0x080fe400078e02ff */
[----:B------:R-:W-:Y:S02]  /*14a0*/  IMAD R7, R14, R12, R7 ;  /* 0x0000000c0e077224 */ /* 0x000fe400078e0207 */
[----:B------:R-:W-:-:S04]  /*14b0*/  IMAD.WIDE.U32 R20, R8, R3, RZ ;  /* 0x0000000308147225 */ /* 0x000fc800078e00ff */
[----:B------:R-:W-:-:S04]  /*14c0*/  IMAD.WIDE.U32 R14, R13, R14, R18 ;  /* 0x0000000e0d0e7225 */ /* 0x000fc800078e0012 */
[----:B------:R-:W-:Y:S01]  /*14d0*/  IMAD R6, R8, R0, R6 ;  /* 0x0000000008067224 */ /* 0x000fe200078e0206 */
[----:B------:R-:W-:Y:S02]  /*14e0*/  MOV R9, R20 ;  /* 0x0000001400097202 */ /* 0x000fe40000000f00 */
[----:B------:R-:W-:Y:S01]  /*14f0*/  IADD3 R0, R15, R7, RZ ;  /* 0x000000070f007210 */ /* 0x000fe20007ffe0ff */
[----:B------:R-:W-:Y:S01]  /*1500*/  IMAD.IADD R8, R21, 0x1, R6 ;  /* 0x0000000115087824 */ /* 0x000fe200078e0206 */
[----:B------:R-:W-:Y:S01]  /*1510*/  MOV R3, R14 ;  /* 0x0000000e00037202 */ /* 0x000fe20000000f00 */
[----:B-1----:R-:W-:Y:S05]  /*1520*/  BRA `(.L_x_1204) ;  /* 0x0000000400447947 */ /* 0x002fea0003800000 */
.L_x_1203:
        /* <DEDUP_REMOVED lines=9> */
[----:B------:R-:W-:-:S02]  /*15c0*/  IABS R7, R242 ;  /* 0x000000f200077213 */ /* 0x000fc40000000000 */
[----:B------:R-:W-:Y:S02]  /*15d0*/  @!P3 SHF.R.S32.HI R4, RZ, 0x1f, R14 ;  /* 0x0000001fff04b819 */ /* 0x000fe4000001140e */
[----:B--2---:R-:W-:-:S04]  /*15e0*/  IABS R3, R6 ;  /* 0x0000000600037213 */ /* 0x004fc80000000000 */
[----:B------:R-:W2:Y:S08]  /*15f0*/  I2F.RP R0, R3 ;  /* 0x0000000300007306 */ /* 0x000eb00000209400 */
[----:B--2---:R-:W2:Y:S02]  /*1600*/  MUFU.RCP R0, R0 ;  /* 0x0000000000007308 */ /* 0x004ea40000001000 */
[----:B--2---:R-:W-:-:S06]  /*1610*/  IADD3 R0, R0, 0xffffffe, RZ ;  /* 0x0ffffffe00007810 */ /* 0x004fcc0007ffe0ff */
[----:B------:R-:W2:Y:S02]  /*1620*/  F2I.FTZ.U32.TRUNC.NTZ R9, R0 ;  /* 0x0000000000097305 */ /* 0x000ea4000021f000 */
        /* <DEDUP_REMOVED lines=8> */
[-C--:B---3--:R-:W-:Y:S02]  /*16b0*/  @!P3 IMAD R2, R43, R14.reuse, RZ ;  /* 0x0000000e2b02b224 */ /* 0x088fe400078e02ff */
[----:B------:R-:W-:-:S04]  /*16c0*/  @!P3 IMAD.WIDE.U32 R26, R42, R14, RZ ;  /* 0x0000000e2a1ab225 */ /* 0x000fc800078e00ff */
[----:B------:R-:W-:Y:S01]  /*16d0*/  @!P3 IMAD R2, R4, R42, R2 ;  /* 0x0000002a0402b224 */ /* 0x000fe200078e0202 */
[----:B-----5:R-:W-:-:S05]  /*16e0*/  @!P3 SHF.R.S32.HI R4, RZ, 0x1f, R13 ;  /* 0x0000001fff04b819 */ /* 0x020fca000001140d */
[----:B------:R-:W-:Y:S01]  /*16f0*/  @!P0 IADD3 R0, R0, -R3, RZ ;  /* 0x8000000300008210 */ /* 0x000fe20007ffe0ff */
[----:B------:R-:W-:Y:S01]  /*1700*/  @P3 IMAD.IADD R7, R14, 0x1, R15 ;  /* 0x000000010e073824 */ /* 0x000fe200078e020f */
[----:B------:R-:W-:Y:S01]  /*1710*/  @!P3 IADD3 R27, R27, R2, RZ ;  /* 0x000000021b1bb210 */ /* 0x000fe20007ffe0ff */
[----:B----4-:R-:W-:Y:S01]  /*1720*/  @!P3 IMAD R2, R25, R13, RZ ;  /* 0x0000000d1902b224 */ /* 0x010fe200078e02ff */
[----:B------:R-:W-:Y:S01]  /*1730*/  ISETP.GE.U32.AND P2, PT, R0, R3, PT ;  /* 0x000000030000720c */ /* 0x000fe20003f46070 */
[-C--:B------:R-:W-:Y:S01]  /*1740*/  @P3 IMAD R9, R43, R7.reuse, RZ ;  /* 0x000000072b093224 */ /* 0x080fe200078e02ff */
[----:B------:R-:W-:Y:S01]  /*1750*/  LOP3.LUT R3, R242, R6, RZ, 0x3c, !PT ;  /* 0x00000006f2037212 */ /* 0x000fe200078e3cff */
[----:B------:R-:W-:-:S04]  /*1760*/  @P3 IMAD.WIDE.U32 R28, R42, R7, RZ ;  /* 0x000000072a1c3225 */ /* 0x000fc800078e00ff */
[C---:B------:R-:W-:Y:S02]  /*1770*/  @!P3 IMAD R2, R24.reuse, R4, R2 ;  /* 0x000000041802b224 */ /* 0x040fe400078e0202 */
[----:B------:R-:W-:Y:S01]  /*1780*/  @!P3 IMAD.WIDE.U32 R24, R24, R13, R26 ;  /* 0x0000000d1818b225 */ /* 0x000fe200078e001a */
[----:B------:R-:W-:-:S03]  /*1790*/  ISETP.GE.AND P1, PT, R3, RZ, PT ;  /* 0x000000ff0300720c */ /* 0x000fc60003f26270 */
[----:B------:R-:W-:Y:S01]  /*17a0*/  @!P0 VIADD R5, R5, 0x1 ;  /* 0x0000000105058836 */ /* 0x000fe20000000000 */
[----:B------:R-:W-:Y:S01]  /*17b0*/  @P3 IADD3 R9, R29, R9, RZ ;  /* 0x000000091d093210 */ /* 0x000fe20007ffe0ff */
[----:B------:R-:W-:Y:S01]  /*17c0*/  @P3 IMAD.MOV.U32 R12, RZ, RZ, R28 ;  /* 0x000000ffff0c3224 */ /* 0x000fe200078e001c */
[----:B------:R-:W-:Y:S01]  /*17d0*/  ISETP.NE.AND P0, PT, R6, RZ, PT ;  /* 0x000000ff0600720c */ /* 0x000fe20003f05270 */
[----:B------:R-:W-:Y:S01]  /*17e0*/  @!P3 IMAD.MOV.U32 R12, RZ, RZ, R24 ;  /* 0x000000ffff0cb224 */ /* 0x000fe200078e0018 */
[----:B------:R-:W-:Y:S01]  /*17f0*/  @!P3 IADD3 R9, R25, R2, RZ ;  /* 0x000000021909b210 */ /* 0x000fe20007ffe0ff */
[----:B------:R-:W-:Y:S01]  /*1800*/  @!P3 IMAD R7, R49, R14, RZ ;  /* 0x0000000e3107b224 */ /* 0x000fe200078e02ff */
[----:B------:R-:W-:Y:S02]  /*1810*/  @!P3 SHF.R.S32.HI R0, RZ, 0x1f, R14 ;  /* 0x0000001fff00b819 */ /* 0x000fe4000001140e */
[----:B------:R-:W-:Y:S02]  /*1820*/  LEA R2, R50, 0xffffff80, 0x7 ;  /* 0xffffff8032027811 */ /* 0x000fe400078e38ff */
[----:B------:R-:W-:Y:S01]  /*1830*/  @P2 IADD3 R5, R5, 0x1, RZ ;  /* 0x0000000105052810 */ /* 0x000fe20007ffe0ff */
[----:B------:R-:W-:Y:S01]  /*1840*/  @!P3 IMAD R0, R0, R48, R7 ;  /* 0x000000300000b224 */ /* 0x000fe200078e0207 */
[----:B------:R-:W-:Y:S01]  /*1850*/  SHF.R.S32.HI R4, RZ, 0x1f, R2 ;  /* 0x0000001fff047819 */ /* 0x000fe20000011402 */
[----:B------:R-:W-:Y:S01]  /*1860*/  IMAD R8, R43, R2, RZ ;  /* 0x000000022b087224 */ /* 0x000fe200078e02ff */
[----:B------:R-:W-:Y:S01]  /*1870*/  MOV R24, R12 ;  /* 0x0000000c00187202 */ /* 0x000fe20000000f00 */
[----:B------:R-:W-:Y:S01]  /*1880*/  @!P3 IMAD.WIDE.U32 R26, R48, R14, RZ ;  /* 0x0000000e301ab225 */ /* 0x000fe200078e00ff */
[----:B------:R-:W-:-:S02]  /*1890*/  MOV R25, R9 ;  /* 0x0000000900197202 */ /* 0x000fc40000000f00 */
[----:B------:R-:W-:Y:S01]  /*18a0*/  MOV R7, R5 ;  /* 0x0000000500077202 */ /* 0x000fe20000000f00 */
[----:B------:R-:W-:Y:S02]  /*18b0*/  IMAD R8, R4, R42, R8 ;  /* 0x0000002a04087224 */ /* 0x000fe400078e0208 */
[----:B------:R-:W-:Y:S01]  /*18c0*/  IMAD.WIDE.U32 R24, R42, R2, R24 ;  /* 0x000000022a187225 */ /* 0x000fe200078e0018 */
[----:B------:R-:W-:-:S03]  /*18d0*/  @P3 IADD3 R14, R14, R15, RZ ;  /* 0x0000000f0e0e3210 */ /* 0x000fc60007ffe0ff */
[----:B------:R-:W-:Y:S01]  /*18e0*/  @!P3 IMAD.IADD R27, R27, 0x1, R0 ;  /* 0x000000011b1bb824 */ /* 0x000fe200078e0200 */
[----:B------:R-:W-:Y:S01]  /*18f0*/  @!P3 SHF.R.S32.HI R0, RZ, 0x1f, R13 ;  /* 0x0000001fff00b819 */ /* 0x000fe2000001140d */
[----:B------:R-:W-:Y:S01]  /*1900*/  @!P1 IMAD.MOV R7, RZ, RZ, -R7 ;  /* 0x000000ffff079224 */ /* 0x000fe200078e0a07 */
[----:B------:R-:W-:Y:S01]  /*1910*/  @!P0 LOP3.LUT R7, RZ, R6, RZ, 0x33, !PT ;  /* 0x00000006ff078212 */ /* 0x000fe200078e33ff */
[----:B------:R-:W-:Y:S01]  /*1920*/  @!P3 IMAD R3, R21, R13, RZ ;  /* 0x0000000d1503b224 */ /* 0x000fe200078e02ff */
[----:B------:R-:W-:Y:S01]  /*1930*/  IADD3 R25, R25, R8, RZ ;  /* 0x0000000819197210 */ /* 0x000fe20007ffe0ff */
[----:B------:R-:W-:Y:S01]  /*1940*/  @P3 IMAD R8, R49, R14, RZ ;  /* 0x0000000e31083224 */ /* 0x000fe200078e02ff */
[----:B------:R-:W-:Y:S01]  /*1950*/  SHF.R.S32.HI R12, RZ, 0x1f, R7 ;  /* 0x0000001fff0c7819 */ /* 0x000fe20000011407 */
[----:B------:R-:W-:Y:S02]  /*1960*/  @!P3 IMAD R0, R20, R0, R3 ;  /* 0x000000001400b224 */ /* 0x000fe400078e0203 */
[----:B------:R-:W-:-:S02]  /*1970*/  IMAD R3, R19, R7, RZ ;  /* 0x0000000713037224 */ /* 0x000fc400078e02ff */
[----:B------:R-:W-:-:S04]  /*1980*/  @P3 IMAD.WIDE.U32 R14, R48, R14, RZ ;  /* 0x0000000e300e3225 */ /* 0x000fc800078e00ff */
[----:B------:R-:W-:Y:S01]  /*1990*/  @!P3 IMAD.WIDE.U32 R20, R20, R13, R26 ;  /* 0x0000000d1414b225 */ /* 0x000fe200078e001a */
[----:B------:R-:W-:-:S03]  /*19a0*/  @P3 IADD3 R8, R15, R8, RZ ;  /* 0x000000080f083210 */ /* 0x000fc60007ffe0ff */
[----:B------:R-:W-:Y:S01]  /*19b0*/  IMAD.WIDE.U32 R24, R18, R7, R24 ;  /* 0x0000000712187225 */ /* 0x000fe200078e0018 */
[----:B------:R-:W-:-:S03]  /*19c0*/  @P3 MOV R9, R14 ;  /* 0x0000000e00093202 */ /* 0x000fc60000000f00 */
[----:B------:R-:W-:Y:S01]  /*19d0*/  IMAD R18, R18, R12, R3 ;  /* 0x0000000c12127224 */ /* 0x000fe200078e0203 */
[----:B------:R-:W-:Y:S01]  /*19e0*/  @!P3 MOV R9, R20 ;  /* 0x000000140009b202 */ /* 0x000fe20000000f00 */
[----:B------:R-:W-:Y:S01]  /*19f0*/  @!P3 IMAD.IADD R8, R21, 0x1, R0 ;  /* 0x000000011508b824 */ /* 0x000fe200078e0200 */
[----:B------:R-:W-:Y:S01]  /*1a00*/  MOV R3, R24 ;  /* 0x0000001800037202 */ /* 0x000fe20000000f00 */
[----:B------:R-:W-:Y:S01]  /*1a10*/  IMAD.IADD R0, R25, 0x1, R18 ;  /* 0x0000000119007824 */ /* 0x000fe200078e0212 */
[----:B------:R-:W-:Y:S02]  /*1a20*/  MOV R5, R2 ;  /* 0x0000000200057202 */ /* 0x000fe40000000f00 */
[----:B-1----:R-:W-:Y:S02]  /*1a30*/  MOV R13, R7 ;  /* 0x00000007000d7202 */ /* 0x002fe40000000f00 */
.L_x_1204:
[----:B------:R-:W-:Y:S05]  /*1a40*/  BSYNC B0 ;  /* 0x0000000000007941 */ /* 0x000fea0003800000 */
.L_x_1202:
[----:B------:R-:W-:Y:S01]  /*1a50*/  ISETP.NE.AND P0, PT, R246, -0x1, PT ;  /* 0xfffffffff600780c */ /* 0x000fe20003f05270 */
[----:B------:R-:W2:Y:S04]  /*1a60*/  LD.E.64 R24, desc[UR6][R10.64+0x30] ;  /* 0x000030060a187980 */ /* 0x000ea8000c101b00 */
[----:B------:R-:W3:Y:S04]  /*1a70*/  LD.E R64, desc[UR6][R10.64+0xc0] ;  /* 0x0000c0060a407980 */ /* 0x000ee8000c101900 */
[----:B------:R-:W4:Y:S04]  /*1a80*/  LD.E.64 R20, desc[UR6][R10.64+0x48] ;  /* 0x000048060a147980 */ /* 0x000f28000c101b00 */
        /* <DEDUP_REMOVED lines=13> */
[----:B------:R-:W-:Y:S02]  /*1b60*/  IMAD.SHL.U32 R9, R170, 0x40, RZ ;  /* 0x00000040aa097824 */ /* 0x000fe400078e00ff */
[-C--:B------:R-:W-:Y:S02]  /*1b70*/  IMAD R4, R4, R48.reuse, RZ ;  /* 0x0000003004047224 */ /* 0x080fe400078e02ff */
[----:B------:R-:W-:Y:S01]  /*1b80*/  IMAD.X R15, R19, 0x1, R8, P1 ;  /* 0x00000001130f7824 */ /* 0x000fe200008e0608 */
[----:B------:R-:W-:Y:S01]  /*1b90*/  LOP3.LUT R9, R9, 0x1c0, RZ, 0xc0, !PT ;  /* 0x000001c009097812 */ /* 0x000fe200078ec0ff */
[C---:B------:R-:W-:Y:S02]  /*1ba0*/  IMAD R4, R5.reuse, R49, R4 ;  /* 0x0000003105047224 */ /* 0x040fe400078e0204 */
[----:B------:R-:W-:Y:S01]  /*1bb0*/  IMAD.WIDE.U32 R14, R5, R48, R14 ;  /* 0x00000030050e7225 */ /* 0x000fe200078e000e */
[----:B------:R-:W-:-:S02]  /*1bc0*/  LOP3.LUT R5, R9, 0x38, R18, 0xf8, !PT ;  /* 0x0000003809057812 */ /* 0x000fc400078ef812 */
[----:B------:R-:W-:Y:S02]  /*1bd0*/  SHF.R.U32.HI R164, RZ, 0x3, R9 ;  /* 0x00000003ffa47819 */ /* 0x000fe40000011609 */
[----:B------:R-:W-:Y:S01]  /*1be0*/  IADD3 R9, R15, R4, RZ ;  /* 0x000000040f097210 */ /* 0x000fe20007ffe0ff */
[----:B------:R-:W-:Y:S01]  /*1bf0*/  IMAD R4, R23, R13, RZ ;  /* 0x0000000d17047224 */ /* 0x000fe200078e02ff */
[----:B------:R-:W-:Y:S01]  /*1c00*/  LEA.HI R59, R53, R52, RZ, 0x4 ;  /* 0x00000034353b7211 */ /* 0x000fe200078f20ff */
[----:B------:R-:W-:Y:S02]  /*1c10*/  IMAD.MOV.U32 R8, RZ, RZ, R14 ;  /* 0x000000ffff087224 */ /* 0x000fe400078e000e */
[-C--:B------:R-:W-:Y:S02]  /*1c20*/  IMAD R4, R12, R22.reuse, R4 ;  /* 0x000000160c047224 */ /* 0x080fe400078e0204 */
[----:B------:R-:W-:Y:S01]  /*1c30*/  IMAD.WIDE.U32 R22, R13, R22, R8 ;  /* 0x000000160d167225 */ /* 0x000fe200078e0008 */
[----:B------:R-:W-:-:S05]  /*1c40*/  LOP3.LUT R9, R59, 0xfffffff0, RZ, 0xc0, !PT ;  /* 0xfffffff03b097812 */ /* 0x000fca00078ec0ff */
[----:B------:R-:W-:Y:S01]  /*1c50*/  IMAD.IADD R9, R52, 0x1, -R9 ;  /* 0x0000000134097824 */ /* 0x000fe200078e0a09 */
[----:B------:R-:W-:-:S04]  /*1c60*/  SHF.R.S32.HI R61, RZ, 0x1f, R243 ;  /* 0x0000001fff3d7819 */ /* 0x000fc800000114f3 */
[----:B------:R-:W-:-:S04]  /*1c70*/  SHF.R.S32.HI R58, RZ, 0x1f, R9 ;  /* 0x0000001fff3a7819 */ /* 0x000fc80000011409 */
[----:B------:R-:W-:Y:S02]  /*1c80*/  LEA.HI R58, R58, R9, RZ, 0x3 ;  /* 0x000000093a3a7211 */ /* 0x000fe400078f18ff */
[----:B------:R-:W-:Y:S02]  /*1c90*/  LOP3.LUT R164, R5, R164, RZ, 0x3c, !PT ;  /* 0x000000a405a47212 */ /* 0x000fe400078e3cff */
[----:B------:R-:W-:Y:S02]  /*1ca0*/  LOP3.LUT R57, R58, 0xfffffff8, RZ, 0xc0, !PT ;  /* 0xfffffff83a397812 */ /* 0x000fe400078ec0ff */
[----:B------:R-:W-:Y:S01]  /*1cb0*/  LEA.HI R15, R53, R52, RZ, 0x6 ;  /* 0x00000034350f7211 */ /* 0x000fe200078f30ff */
[----:B------:R-:W-:Y:S01]  /*1cc0*/  IMAD R140, R49, R170, RZ ;  /* 0x000000aa318c7224 */ /* 0x000fe200078e02ff */
[----:B------:R-:W-:Y:S01]  /*1cd0*/  IADD3 R23, R23, R4, RZ ;  /* 0x0000000417177210 */ /* 0x000fe20007ffe0ff */
[----:B------:R-:W-:Y:S01]  /*1ce0*/  IMAD.IADD R57, R9, 0x1, -R57 ;  /* 0x0000000109397824 */ /* 0x000fe200078e0a39 */
[----:B------:R-:W-:Y:S01]  /*1cf0*/  SHF.R.S32.HI R171, RZ, 0x1f, R170 ;  /* 0x0000001fffab7819 */ /* 0x000fe200000114aa */
[----:B------:R-:W-:-:S02]  /*1d00*/  VIADD R9, R18, 0x40 ;  /* 0x0000004012097836 */ /* 0x000fc40000000000 */
[----:B------:R-:W-:Y:S01]  /*1d10*/  IMAD.SHL.U32 R15, R15, 0x8, RZ ;  /* 0x000000080f0f7824 */ /* 0x000fe200078e00ff */
[----:B------:R-:W-:Y:S01]  /*1d20*/  SHF.R.S32.HI R85, RZ, 0x1f, R62 ;  /* 0x0000001fff557819 */ /* 0x000fe2000001143e */
[-C--:B------:R-:W-:Y:S01]  /*1d30*/  IMAD R140, R171, R48.reuse, R140 ;  /* 0x00000030ab8c7224 */ /* 0x080fe200078e028c */
[----:B------:R-:W-:Y:S01]  /*1d40*/  SHF.R.S32.HI R4, RZ, 0x1f, R242 ;  /* 0x0000001fff047819 */ /* 0x000fe200000114f2 */
[----:B------:R-:W-:Y:S01]  /*1d50*/  IMAD.WIDE.U32 R22, R170, R48, R22 ;  /* 0x00000030aa167225 */ /* 0x000fe200078e0016 */
[----:B------:R-:W-:Y:S02]  /*1d60*/  LOP3.LUT R164, R164, 0xfffffe00, R15, 0xf8, !PT ;  /* 0xfffffe00a4a47812 */ /* 0x000fe400078ef80f */
[----:B------:R-:W-:Y:S01]  /*1d70*/  LEA.HI R85, R85, R62, RZ, 0x7 ;  /* 0x0000003e55557211 */ /* 0x000fe200078f38ff */
[----:B------:R-:W-:-:S03]  /*1d80*/  IMAD.IADD R140, R23, 0x1, R140 ;  /* 0x00000001178c7824 */ /* 0x000fc600078e028c */
[----:B------:R-:W-:-:S04]  /*1d90*/  SHF.R.S32.HI R85, RZ, 0x7, R85 ;  /* 0x00000007ff557819 */ /* 0x000fc80000011455 */
[----:B------:R-:W-:Y:S01]  /*1da0*/  VIMNMX R85, RZ, R85, !PT ;  /* 0x00000055ff557248 */ /* 0x000fe20007fe0100 */
[----:B------:R-:W-:Y:S01]  /*1db0*/  IMAD R168, R43, R170, RZ ;  /* 0x000000aa2ba87224 */ /* 0x000fe200078e02ff */
[----:B------:R-:W-:-:S03]  /*1dc0*/  LEA.HI R53, R53, R52, RZ, 0x5 ;  /* 0x0000003435357211 */ /* 0x000fc600078f28ff */
[----:B------:R-:W-:Y:S01]  /*1dd0*/  IMAD R168, R171, R42, R168 ;  /* 0x0000002aaba87224 */ /* 0x000fe200078e02a8 */
[----:B------:R-:W-:Y:S01]  /*1de0*/  LOP3.LUT R54, R53, 0xffffffe0, RZ, 0xc0, !PT ;  /* 0xffffffe035367812 */ /* 0x000fe200078ec0ff */
[----:B------:R-:W-:Y:S01]  /*1df0*/  IMAD.MOV.U32 R37, RZ, RZ, 0x20 ;  /* 0x00000020ff257424 */ /* 0x000fe200078e00ff */
[----:B------:R-:W-:Y:S01]  /*1e00*/  MOV R38, 0x10 ;  /* 0x0000001000267802 */ /* 0x000fe20000000f00 */
[C---:B------:R-:W-:Y:S01]  /*1e10*/  IMAD.SHL.U32 R237, R42.reuse, 0x10, RZ ;  /* 0x000000102aed7824 */ /* 0x040fe200078e00ff */
[----:B------:R-:W-:Y:S01]  /*1e20*/  SHF.L.U64.HI R238, R42, 0x4, R43 ;  /* 0x000000042aee7819 */ /* 0x000fe2000001022b */
[C---:B------:R-:W-:Y:S01]  /*1e30*/  IMAD.SHL.U32 R235, R48.reuse, 0x10, RZ ;  /* 0x0000001030eb7824 */ /* 0x040fe200078e00ff */
[----:B------:R-:W-:Y:S01]  /*1e40*/  SHF.L.U64.HI R236, R48, 0x4, R49 ;  /* 0x0000000430ec7819 */ /* 0x000fe20000010231 */
[----:B------:R-:W-:Y:S01]  /*1e50*/  IMAD.IADD R54, R52, 0x1, -R54 ;  /* 0x0000000134367824 */ /* 0x000fe200078e0a36 */
[----:B------:R-:W-:Y:S02]  /*1e60*/  SHF.R.S32.HI R53, RZ, 0x5, R53 ;  /* 0x00000005ff357819 */ /* 0x000fe40000011435 */
[----:B------:R-:W-:Y:S01]  /*1e70*/  SHF.L.U32 R63, R56, 0x2, RZ ;  /* 0x00000002383f7819 */ /* 0x000fe200000006ff */
[----:B--2---:R-:W-:-:S04]  /*1e80*/  @P0 IMAD.WIDE.U32 R28, R24, R246, RZ ;  /* 0x000000f6181c0225 */ /* 0x004fc800078e00ff */
[----:B------:R-:W-:Y:S02]  /*1e90*/  @P0 IMAD R8, R25, R246, RZ ;  /* 0x000000f619080224 */ /* 0x000fe400078e02ff */
[----:B---3--:R-:W-:-:S04]  /*1ea0*/  @!P0 IMAD R14, R27, R243, RZ ;  /* 0x000000f31b0e8224 */ /* 0x008fc800078e02ff */
[C---:B------:R-:W-:Y:S02]  /*1eb0*/  @!P0 IMAD R14, R26.reuse, R61, R14 ;  /* 0x0000003d1a0e8224 */ /* 0x040fe400078e020e */
[----:B------:R-:W-:Y:S01]  /*1ec0*/  @!P0 IMAD.WIDE.U32 R26, R26, R243, RZ ;  /* 0x000000f31a1a8225 */ /* 0x000fe200078e00ff */
[----:B------:R-:W-:-:S03]  /*1ed0*/  @P0 MOV R5, R28 ;  /* 0x0000001c00050202 */ /* 0x000fc60000000f00 */
[----:B------:R-:W-:Y:S02]  /*1ee0*/  @!P0 IMAD.MOV.U32 R5, RZ, RZ, R26 ;  /* 0x000000ffff058224 */ /* 0x000fe400078e001a */
[----:B------:R-:W-:Y:S01]  /*1ef0*/  @P0 IMAD.IADD R8, R29, 0x1, R8 ;  /* 0x000000011d080824 */ /* 0x000fe200078e0208 */
[----:B------:R-:W-:Y:S01]  /*1f00*/  @P0 MOV R179, R25 ;  /* 0x0000001900b30202 */ /* 0x000fe20000000f00 */
[----:B------:R-:W-:Y:S01]  /*1f10*/  @!P0 IMAD.IADD R8, R27, 0x1, R14 ;  /* 0x000000011b088824 */ /* 0x000fe200078e020e */
[----:B------:R-:W-:Y:S01]  /*1f20*/  IADD3 R14, P1, R18, R5, RZ ;  /* 0x00000005120e7210 */ /* 0x000fe20007f3e0ff */
[--C-:B------:R-:W-:Y:S02]  /*1f30*/  @P0 IMAD.MOV.U32 R178, RZ, RZ, R24.reuse ;  /* 0x000000ffffb20224 */ /* 0x100fe400078e0018 */
[----:B------:R-:W-:Y:S02]  /*1f40*/  @!P0 IMAD.MOV.U32 R178, RZ, RZ, R24 ;  /* 0x000000ffffb28224 */ /* 0x000fe400078e0018 */
[----:B------:R-:W-:Y:S01]  /*1f50*/  @!P0 IMAD.MOV.U32 R179, RZ, RZ, R25 ;  /* 0x000000ffffb38224 */ /* 0x000fe200078e0019 */
[----:B------:R-:W-:Y:S01]  /*1f60*/  ISETP.GE.AND P0, PT, R9, R64, PT ;  /* 0x000000400900720c */ /* 0x000fe20003f06270 */
[----:B----4-:R-:W-:-:S02]  /*1f70*/  IMAD R5, R21, R242, RZ ;  /* 0x000000f215057224 */ /* 0x010fc400078e02ff */
[----:B------:R-:W-:Y:S01]  /*1f80*/  IMAD.X R15, R19, 0x1, R8, P1 ;  /* 0x00000001130f7824 */ /* 0x000fe200008e0608 */
[----:B------:R-:W-:Y:S01]  /*1f90*/  SEL R60, RZ, 0xffffffff, P0 ;  /* 0xffffffffff3c7807 */ /* 0x000fe20000000000 */
[----:B------:R-:W-:Y:S01]  /*1fa0*/  IMAD R4, R20, R4, R5 ;  /* 0x0000000414047224 */ /* 0x000fe200078e0205 */
[----:B------:R-:W-:Y:S01]  /*1fb0*/  LEA R141, P0, R22, R6, 0x1 ;  /* 0x00000006168d7211 */ /* 0x000fe200078008ff */
[----:B------:R-:W-:Y:S01]  /*1fc0*/  IMAD.WIDE.U32 R20, R242, R20, R14 ;  /* 0x00000014f2147225 */ /* 0x000fe200078e000e */
[----:B------:R-:W-:Y:S02]  /*1fd0*/  ISETP.GE.AND P1, PT, R18, R64, PT ;  /* 0x000000401200720c */ /* 0x000fe40003f26270 */
[----:B------:R-:W-:Y:S02]  /*1fe0*/  LEA.HI.X R140, R22, R7, R140, 0x1, P0 ;  /* 0x00000007168c7211 */ /* 0x000fe400000f0c8c */
[----:B------:R-:W-:Y:S02]  /*1ff0*/  IADD3 R166, P0, R18, R3, RZ ;  /* 0x0000000312a67210 */ /* 0x000fe40007f1e0ff */
[----:B------:R-:W-:-:S02]  /*2000*/  IADD3 R175, R21, R4, RZ ;  /* 0x0000000415af7210 */ /* 0x000fc40007ffe0ff */
[----:B------:R-:W-:Y:S02]  /*2010*/  SEL R4, RZ, 0x1, P1 ;  /* 0x00000001ff047807 */ /* 0x000fe40000800000 */
[----:B------:R-:W-:Y:S02]  /*2020*/  R2P PR, R57, 0x6 ;  /* 0x0000000639007804 */ /* 0x000fe40000000000 */
[----:B------:R-:W-:Y:S01]  /*2030*/  ISETP.GT.AND P3, PT, R50, R85, PT ;  /* 0x000000553200720c */ /* 0x000fe20003f64270 */
[----:B------:R-:W-:Y:S02]  /*2040*/  IMAD.X R167, R19, 0x1, R0, P0 ;  /* 0x0000000113a77824 */ /* 0x000fe400000e0600 */
[----:B------:R-:W-:-:S04]  /*2050*/  IMAD.WIDE R14, R244, 0x40, R170 ;  /* 0x00000040f40e7825 */ /* 0x000fc800078e02aa */
[----:B------:R-:W-:-:S04]  /*2060*/  IMAD.WIDE.U32 R166, R170, R42, R166 ;  /* 0x0000002aaaa67225 */ /* 0x000fc800078e00a6 */
[----:B------:R-:W-:Y:S02]  /*2070*/  IMAD.MOV.U32 R174, RZ, RZ, R20 ;  /* 0x000000ffffae7224 */ /* 0x000fe400078e0014 */
[----:B------:R-:W-:Y:S01]  /*2080*/  IMAD R176, R15, R178, RZ ;  /* 0x000000b20fb07224 */ /* 0x000fe200078e02ff */
[----:B------:R-:W-:Y:S01]  /*2090*/  LEA R240, P0, R166, R172, 0x1 ;  /* 0x000000aca6f07211 */ /* 0x000fe200078008ff */
[----:B------:R-:W-:Y:S02]  /*20a0*/  IMAD.SHL.U32 R60, R60, 0x2, RZ ;  /* 0x000000023c3c7824 */ /* 0x000fe400078e00ff */
[----:B------:R-:W-:Y:S02]  /*20b0*/  IMAD.IADD R169, R167, 0x1, R168 ;  /* 0x00000001a7a97824 */ /* 0x000fe400078e02a8 */
[C---:B------:R-:W-:Y:S02]  /*20c0*/  IMAD R176, R14.reuse, R179, R176 ;  /* 0x000000b30eb07224 */ /* 0x040fe400078e02b0 */
[----:B------:R-:W-:Y:S01]  /*20d0*/  IMAD.WIDE.U32 R174, R14, R178, R174 ;  /* 0x000000b20eae7225 */ /* 0x000fe200078e00ae */
[----:B------:R-:W-:-:S02]  /*20e0*/  LOP3.LUT R60, R60, 0x2, R4, 0xe2, !PT ;  /* 0x000000023c3c7812 */ /* 0x000fc400078ee204 */
[----:B------:R-:W-:Y:S01]  /*20f0*/  @!P4 MOV R16, RZ ;  /* 0x000000ff0010c202 */ /* 0x000fe20000000f00 */
[----:B------:R-:W-:Y:S01]  /*2100*/  IMAD.IADD R177, R175, 0x1, R176 ;  /* 0x00000001afb17824 */ /* 0x000fe200078e02b0 */
[----:B------:R-:W-:Y:S02]  /*2110*/  SEL R38, R38, 0xfffffff0, !P1 ;  /* 0xfffffff026267807 */ /* 0x000fe40004800000 */
[----:B------:R-:W-:Y:S02]  /*2120*/  SEL R37, R37, 0xffffffe0, !P2 ;  /* 0xffffffe025257807 */ /* 0x000fe40005000000 */
[----:B------:R-:W-:Y:S01]  /*2130*/  LEA.HI.X R239, R166, R173, R169, 0x1, P0 ;  /* 0x000000ada6ef7211 */ /* 0x000fe200000f0ca9 */
[----:B-1----:R-:W-:Y:S06]  /*2140*/  @!P3 BRA `(.L_x_1205) ;  /* 0x000000c8002cb947 */ /* 0x002fec0003800000 */
        /* <DEDUP_REMOVED lines=11> */
[----:B------:R-:W-:Y:S01]  /*2200*/  SHF.R.S32.HI R14, RZ, 0x1f, R62 ;  /* 0x0000001fff0e7819 */ /* 0x000fe2000001143e */
[----:B-----5:R-:W-:Y:S01]  /*2210*/  IMAD.IADD R16, R16, 0x1, R2 ;  /* 0x0000000110107824 */ /* 0x020fe200078e0202 */
[C---:B------:R-:W-:Y:S01]  /*2220*/  SHF.L.U32 R79, R42.reuse, 0x6, RZ ;  /* 0x000000062a4f7819 */ /* 0x040fe200000006ff */
[----:B------:R-:W-:Y:S01]  /*2230*/  IMAD R77, R43, 0x30, RZ ;  /* 0x000000302b4d7824 */ /* 0x000fe200078e02ff */
[----:B------:R-:W-:Y:S01]  /*2240*/  SHF.L.U64.HI R80, R42, 0x6, R43 ;  /* 0x000000062a507819 */ /* 0x000fe2000001022b */
[----:B------:R-:W-:Y:S01]  /*2250*/  IMAD.SHL.U32 R74, R48, 0x20, RZ ;  /* 0x00000020304a7824 */ /* 0x000fe200078e00ff */
[----:B------:R-:W-:Y:S01]  /*2260*/  LOP3.LUT R161, R60, 0xffff, RZ, 0xc0, !PT ;  /* 0x0000ffff3ca17812 */ /* 0x000fe200078ec0ff */
[C---:B------:R-:W-:Y:S01]  /*2270*/  IMAD.SHL.U32 R71, R48.reuse, 0x40, RZ ;  /* 0x0000004030477824 */ /* 0x040fe200078e00ff */
[C-C-:B------:R-:W-:Y:S01]  /*2280*/  SHF.L.U64.HI R75, R48.reuse, 0x5, R49.reuse ;  /* 0x00000005304b7819 */ /* 0x140fe20000010231 */
[C---:B------:R-:W-:Y:S01]  /*2290*/  IMAD R73, R49.reuse, 0x60, RZ ;  /* 0x0000006031497824 */ /* 0x040fe200078e02ff */
[C---:B------:R-:W-:Y:S01]  /*22a0*/  SHF.L.U64.HI R72, R48.reuse, 0x6, R49 ;  /* 0x0000000630487819 */ /* 0x040fe20000010231 */
[----:B------:R-:W-:Y:S01]  /*22b0*/  IMAD R69, R49, 0xc0, RZ ;  /* 0x000000c031457824 */ /* 0x000fe200078e02ff */
[----:B------:R-:W-:Y:S01]  /*22c0*/  LOP3.LUT R162, R161, 0x1, RZ, 0xc0, !PT ;  /* 0x00000001a1a27812 */ /* 0x000fe200078ec0ff */
[----:B------:R-:W-:Y:S01]  /*22d0*/  IMAD.WIDE.U32 R188, R48, 0x60, RZ ;  /* 0x0000006030bc7825 */ /* 0x000fe200078e00ff */
[----:B------:R-:W-:-:S02]  /*22e0*/  SHF.L.U64.HI R75, R74, 0x1, R75 ;  /* 0x000000014a4b7819 */ /* 0x000fc4000001024b */
[----:B------:R-:W-:Y:S01]  /*22f0*/  SHF.L.U64.HI R72, R71, 0x1, R72 ;  /* 0x0000000147487819 */ /* 0x000fe20000010248 */
[----:B------:R-:W-:Y:S01]  /*2300*/  IMAD.WIDE.U32 R184, R48, 0xc0, RZ ;  /* 0x000000c030b87825 */ /* 0x000fe200078e00ff */
[C---:B------:R-:W-:Y:S02]  /*2310*/  IADD3 R67, R170.reuse, 0x10, RZ ;  /* 0x00000010aa437810 */ /* 0x040fe40007ffe0ff */
[C---:B------:R-:W-:Y:S01]  /*2320*/  IADD3 R160, R170.reuse, 0x40, RZ ;  /* 0x00000040aaa07810 */ /* 0x040fe20007ffe0ff */
[C---:B------:R-:W-:Y:S01]  /*2330*/  IMAD R70, R49.reuse, 0xa0, RZ ;  /* 0x000000a031467824 */ /* 0x040fe200078e02ff */
[----:B------:R-:W-:Y:S01]  /*2340*/  IADD3 R157, R170, 0x70, RZ ;  /* 0x00000070aa9d7810 */ /* 0x000fe20007ffe0ff */
[----:B------:R-:W-:Y:S01]  /*2350*/  IMAD R68, R49, 0xe0, RZ ;  /* 0x000000e031447824 */ /* 0x000fe200078e02ff */
[----:B------:R-:W-:Y:S01]  /*2360*/  SHF.L.U64.HI R84, R42, 0x5, R43 ;  /* 0x000000052a547819 */ /* 0x000fe2000001022b */
[----:B------:R-:W-:Y:S01]  /*2370*/  IMAD.WIDE.U32 R186, R48, 0xa0, RZ ;  /* 0x000000a030ba7825 */ /* 0x000fe200078e00ff */
[----:B------:R-:W-:-:S02]  /*2380*/  MOV R125, R240 ;  /* 0x000000f0007d7202 */ /* 0x000fc40000000f00 */
[----:B------:R-:W-:Y:S01]  /*2390*/  MOV R127, R141 ;  /* 0x0000008d007f7202 */ /* 0x000fe20000000f00 */
[----:B------:R-:W-:Y:S01]  /*23a0*/  IMAD.WIDE.U32 R182, R48, 0xe0, RZ ;  /* 0x000000e030b67825 */ /* 0x000fe200078e00ff */
[----:B------:R-:W-:Y:S02]  /*23b0*/  LOP3.LUT R161, R161, 0x2, RZ, 0xc0, !PT ;  /* 0x00000002a1a17812 */ /* 0x000fe400078ec0ff */
[----:B------:R-:W-:Y:S01]  /*23c0*/  SHF.L.U32 R74, R74, 0x1, RZ ;  /* 0x000000014a4a7819 */ /* 0x000fe200000006ff */
[C---:B------:R-:W-:Y:S01]  /*23d0*/  VIADD R66, R170.reuse, 0x20 ;  /* 0x00000020aa427836 */ /* 0x040fe20000000000 */
[----:B------:R-:W-:Y:S01]  /*23e0*/  IADD3 R73, R189, R73, RZ ;  /* 0x00000049bd497210 */ /* 0x000fe20007ffe0ff */
[C---:B------:R-:W-:Y:S01]  /*23f0*/  VIADD R65, R170.reuse, 0x30 ;  /* 0x00000030aa417836 */ /* 0x040fe20000000000 */
[----:B------:R-:W-:Y:S01]  /*2400*/  IADD3 R69, R185, R69, RZ ;  /* 0x00000045b9457210 */ /* 0x000fe20007ffe0ff */
[C---:B------:R-:W-:Y:S02]  /*2410*/  VIADD R159, R170.reuse, 0x50 ;  /* 0x00000050aa9f7836 */ /* 0x040fe40000000000 */
[----:B------:R-:W-:-:S02]  /*2420*/  VIADD R158, R170, 0x60 ;  /* 0x00000060aa9e7836 */ /* 0x000fc40000000000 */
[----:B------:R-:W-:Y:S02]  /*2430*/  IMAD.SHL.U32 R83, R42, 0x20, RZ ;  /* 0x000000202a537824 */ /* 0x000fe400078e00ff */
[----:B------:R-:W-:Y:S02]  /*2440*/  IMAD.MOV.U32 R124, RZ, RZ, R239 ;  /* 0x000000ffff7c7224 */ /* 0x000fe400078e00ef */
[----:B------:R-:W-:Y:S02]  /*2450*/  IMAD.MOV.U32 R126, RZ, RZ, R140 ;  /* 0x000000ffff7e7224 */ /* 0x000fe400078e008c */
[----:B------:R-:W-:Y:S02]  /*2460*/  IMAD.SHL.U32 R71, R71, 0x2, RZ ;  /* 0x0000000247477824 */ /* 0x000fe400078e00ff */
[----:B------:R-:W-:Y:S02]  /*2470*/  IMAD.IADD R70, R187, 0x1, R70 ;  /* 0x00000001bb467824 */ /* 0x000fe400078e0246 */
[----:B------:R-:W-:-:S02]  /*2480*/  IMAD.IADD R68, R183, 0x1, R68 ;  /* 0x00000001b7447824 */ /* 0x000fc400078e0244 */
[----:B--2---:R-:W-:-:S04]  /*2490*/  IMAD R0, R31, R243, RZ ;  /* 0x000000f31f007224 */ /* 0x004fc800078e02ff */
[----:B------:R-:W-:Y:S02]  /*24a0*/  IMAD R0, R30, R61, R0 ;  /* 0x0000003d1e007224 */ /* 0x000fe400078e0200 */
[----:B------:R-:W-:Y:S01]  /*24b0*/  IMAD.WIDE.U32 R30, R243, R30, R18 ;  /* 0x0000001ef31e7225 */ /* 0x000fe200078e0012 */
[----:B----4-:R-:W-:-:S03]  /*24c0*/  SHF.L.U64.HI R106, R196, 0x4, R197 ;  /* 0x00000004c46a7819 */ /* 0x010fc600000102c5 */
[----:B---3--:R-:W-:Y:S01]  /*24d0*/  IMAD R3, R33, R243, RZ ;  /* 0x000000f321037224 */ /* 0x008fe200078e02ff */
[----:B------:R-:W-:Y:S01]  /*24e0*/  SHF.L.U64.HI R108, R196, 0x5, R197 ;  /* 0x00000005c46c7819 */ /* 0x000fe200000102c5 */
[----:B------:R-:W-:Y:S01]  /*24f0*/  IMAD.WIDE.U32 R28, R243, R32, R18 ;  /* 0x00000020f31c7225 */ /* 0x000fe200078e0012 */
[C---:B------:R-:W-:Y:S02]  /*2500*/  SHF.L.U32 R87, R210.reuse, 0x4, RZ ;  /* 0x00000004d2577819 */ /* 0x040fe400000006ff */
[----:B------:R-:W-:Y:S01]  /*2510*/  SHF.L.U64.HI R86, R210, 0x4, R211 ;  /* 0x00000004d2567819 */ /* 0x000fe200000102d3 */
[----:B------:R-:W-:Y:S01]  /*2520*/  IMAD.IADD R31, R31, 0x1, R0 ;  /* 0x000000011f1f7824 */ /* 0x000fe200078e0200 */
[----:B------:R-:W-:Y:S01]  /*2530*/  SHF.R.S32.HI R0, RZ, 0x1f, R2 ;  /* 0x0000001fff007819 */ /* 0x000fe20000011402 */
[----:B------:R-:W-:Y:S01]  /*2540*/  IMAD R3, R32, R61, R3 ;  /* 0x0000003d20037224 */ /* 0x000fe200078e0203 */
[----:B------:R-:W-:Y:S01]  /*2550*/  SHF.L.U64.HI R94, R210, 0x5, R211 ;  /* 0x00000005d25e7819 */ /* 0x000fe200000102d3 */
[-C--:B------:R-:W-:Y:S01]  /*2560*/  IMAD R8, R197, R2.reuse, RZ ;  /* 0x00000002c5087224 */ /* 0x080fe200078e02ff */
[C---:B------:R-:W-:Y:S01]  /*2570*/  SHF.L.U32 R109, R196.reuse, 0x5, RZ ;  /* 0x00000005c46d7819 */ /* 0x040fe200000006ff */
[----:B------:R-:W-:Y:S01]  /*2580*/  IMAD.IADD R29, R29, 0x1, R3 ;  /* 0x000000011d1d7824 */ /* 0x000fe200078e0203 */
[C---:B------:R-:W-:Y:S01]  /*2590*/  SHF.L.U64.HI R111, R196.reuse, 0x6, R197 ;  /* 0x00000006c46f7819 */ /* 0x040fe200000102c5 */
[----:B------:R-:W-:Y:S01]  /*25a0*/  IMAD R3, R211, R2, RZ ;  /* 0x00000002d3037224 */ /* 0x000fe200078e02ff */
[----:B------:R-:W-:Y:S01]  /*25b0*/  LEA.HI R146, R15, R15, RZ, 0x1 ;  /* 0x0000000f0f927211 */ /* 0x000fe200078f08ff */
[C---:B------:R-:W-:Y:S01]  /*25c0*/  IMAD R8, R196.reuse, R0, R8 ;  /* 0x00000000c4087224 */ /* 0x040fe200078e0208 */
[----:B------:R-:W-:Y:S01]  /*25d0*/  SHF.L.U64.HI R108, R109, 0x1, R108 ;  /* 0x000000016d6c7819 */ /* 0x000fe2000001026c */
[----:B------:R-:W-:Y:S01]  /*25e0*/  IMAD.WIDE.U32 R30, R196, R2, R30 ;  /* 0x00000002c41e7225 */ /* 0x000fe200078e001e */
[----:B------:R-:W-:-:S02]  /*25f0*/  SHF.R.S32.HI R146, RZ, 0x1, R146 ;  /* 0x00000001ff927819 */ /* 0x000fc40000011492 */
[C---:B------:R-:W-:Y:S01]  /*2600*/  SHF.L.U64.HI R92, R210.reuse, 0x6, R211 ;  /* 0x00000006d25c7819 */ /* 0x040fe200000102d3 */
[C---:B------:R-:W-:Y:S01]  /*2610*/  IMAD R3, R210.reuse, R0, R3 ;  /* 0x00000000d2037224 */ /* 0x040fe200078e0203 */
[----:B------:R-:W-:Y:S01]  /*2620*/  IADD3 R31, R31, R8, RZ ;  /* 0x000000081f1f7210 */ /* 0x000fe20007ffe0ff */
[----:B------:R-:W-:Y:S01]  /*2630*/  IMAD.WIDE.U32 R28, R210, R2, R28 ;  /* 0x00000002d21c7225 */ /* 0x000fe200078e001c */
[----:B------:R-:W-:Y:S02]  /*2640*/  IADD3 R0, P0, -R62, R170, RZ ;  /* 0x000000aa3e007210 */ /* 0x000fe40007f1e1ff */
[C---:B------:R-:W-:Y:S01]  /*2650*/  SHF.L.U32 R163, R146.reuse, 0x4, RZ ;  /* 0x0000000492a37819 */ /* 0x040fe200000006ff */
[-C--:B------:R-:W-:Y:S01]  /*2660*/  IMAD R8, R27, R13.reuse, RZ ;  /* 0x0000000d1b087224 */ /* 0x080fe200078e02ff */
[----:B------:R-:W-:Y:S01]  /*2670*/  SHF.L.U32 R152, R146, 0x6, RZ ;  /* 0x0000000692987819 */ /* 0x000fe200000006ff */
[----:B------:R-:W-:Y:S01]  /*2680*/  IMAD.IADD R29, R29, 0x1, R3 ;  /* 0x000000011d1d7824 */ /* 0x000fe200078e0203 */
[----:B------:R-:W-:Y:S01]  /*2690*/  SHF.L.U32 R93, R210, 0x6, RZ ;  /* 0x00000006d25d7819 */ /* 0x000fe200000006ff */
[-C--:B------:R-:W-:Y:S01]  /*26a0*/  IMAD R3, R25, R13.reuse, RZ ;  /* 0x0000000d19037224 */ /* 0x080fe200078e02ff */
[----:B------:R-:W-:Y:S01]  /*26b0*/  SHF.L.U32 R109, R109, 0x1, RZ ;  /* 0x000000016d6d7819 */ /* 0x000fe200000006ff */
[C---:B------:R-:W-:Y:S01]  /*26c0*/  IMAD R8, R26.reuse, R12, R8 ;  /* 0x0000000c1a087224 */ /* 0x040fe200078e0208 */
[----:B------:R-:W-:Y:S01]  /*26d0*/  SHF.R.S32.HI R143, RZ, 0x1f, R163 ;  /* 0x0000001fff8f7819 */ /* 0x000fe200000114a3 */
[----:B------:R-:W-:Y:S01]  /*26e0*/  IMAD.WIDE.U32 R26, R26, R13, R30 ;  /* 0x0000000d1a1a7225 */ /* 0x000fe200078e001e */
[----:B------:R-:W-:-:S03]  /*26f0*/  SHF.R.S32.HI R136, RZ, 0x1f, R152 ;  /* 0x0000001fff887819 */ /* 0x000fc60000011498 */
[C---:B------:R-:W-:Y:S01]  /*2700*/  IMAD R3, R24.reuse, R12, R3 ;  /* 0x0000000c18037224 */ /* 0x040fe200078e0203 */
[----:B------:R-:W-:Y:S01]  /*2710*/  IADD3 R27, R27, R8, RZ ;  /* 0x000000081b1b7210 */ /* 0x000fe20007ffe0ff */
[----:B------:R-:W-:-:S04]  /*2720*/  IMAD.WIDE.U32 R12, R24, R13, R28 ;  /* 0x0000000d180c7225 */ /* 0x000fc800078e001c */
[----:B------:R-:W-:Y:S02]  /*2730*/  IMAD.X R14, R171, 0x1, ~R14, P0 ;  /* 0x00000001ab0e7824 */ /* 0x000fe400000e0e0e */
[----:B------:R-:W-:Y:S02]  /*2740*/  IMAD.IADD R13, R13, 0x1, R3 ;  /* 0x000000010d0d7824 */ /* 0x000fe400078e0203 */
[C---:B------:R-:W-:Y:S02]  /*2750*/  IMAD R116, R14.reuse, R196, RZ ;  /* 0x000000c40e747224 */ /* 0x040fe400078e02ff */
[----:B------:R-:W-:Y:S02]  /*2760*/  IMAD R118, R14, R210, RZ ;  /* 0x000000d20e767224 */ /* 0x000fe400078e02ff */
[----:B------:R-:W-:Y:S02]  /*2770*/  IMAD R122, R146, R16, RZ ;  /* 0x00000010927a7224 */ /* 0x000fe400078e02ff */
[----:B------:R-:W-:-:S02]  /*2780*/  IMAD R3, R170, R146, R63 ;  /* 0x00000092aa037224 */ /* 0x000fc400078e023f */
[-C--:B------:R-:W-:Y:S02]  /*2790*/  IMAD R116, R197, R0.reuse, R116 ;  /* 0x00000000c5747224 */ /* 0x080fe400078e0274 */
[----:B------:R-:W-:Y:S01]  /*27a0*/  IMAD.WIDE.U32 R14, R196, R0, R26 ;  /* 0x00000000c40e7225 */ /* 0x000fe200078e001a */
[----:B------:R-:W-:-:S03]  /*27b0*/  IADD3 R2, R63, R3, RZ ;  /* 0x000000033f027210 */ /* 0x000fc60007ffe0ff */
[----:B------:R-:W-:Y:S01]  /*27c0*/  IMAD R118, R211, R0, R118 ;  /* 0x00000000d3767224 */ /* 0x000fe200078e0276 */
[----:B------:R-:W-:Y:S01]  /*27d0*/  LEA R117, P1, R14, R22, 0x1 ;  /* 0x000000160e757211 */ /* 0x000fe200078208ff */
[----:B------:R-:W-:Y:S01]  /*27e0*/  IMAD.WIDE.U32 R16, R210, R0, R12 ;  /* 0x00000000d2107225 */ /* 0x000fe200078e000c */
[----:B------:R-:W-:Y:S02]  /*27f0*/  SHF.R.S32.HI R0, RZ, 0x1f, R122 ;  /* 0x0000001fff007819 */ /* 0x000fe4000001147a */
[----:B------:R-:W-:Y:S01]  /*2800*/  IADD3 R12, P3, R122, R3, RZ ;  /* 0x000000037a0c7210 */ /* 0x000fe20007f7e0ff */
[----:B------:R-:W-:Y:S01]  /*2810*/  IMAD.IADD R116, R15, 0x1, R116 ;  /* 0x000000010f747824 */ /* 0x000fe200078e0274 */
[----:B------:R-:W-:Y:S01]  /*2820*/  LEA R119, P0, R16, R20, 0x1 ;  /* 0x0000001410777211 */ /* 0x000fe200078008ff */
[----:B------:R-:W-:Y:S01]  /*2830*/  IMAD.IADD R118, R17, 0x1, R118 ;  /* 0x0000000111767824 */ /* 0x000fe200078e0276 */
[----:B------:R-:W-:Y:S01]  /*2840*/  LEA.HI.X.SX32 R3, R3, R0, 0x1, P3 ;  /* 0x0000000003037211 */ /* 0x000fe200018f0eff */
[C---:B------:R-:W-:Y:S01]  /*2850*/  VIADD R155, R163.reuse, 0x40 ;  /* 0x00000040a39b7836 */ /* 0x040fe20000000000 */
[----:B------:R-:W-:Y:S01]  /*2860*/  SHF.L.U32 R13, R12, 0x1, RZ ;  /* 0x000000010c0d7819 */ /* 0x000fe200000006ff */
[----:B------:R-:W-:Y:S01]  /*2870*/  IMAD.SHL.U32 R95, R210, 0x20, RZ ;  /* 0x00000020d25f7824 */ /* 0x000fe200078e00ff */
[----:B------:R-:W-:Y:S01]  /*2880*/  LEA.HI.X R116, R14, R23, R116, 0x1, P1 ;  /* 0x000000170e747211 */ /* 0x000fe200008f0c74 */
[----:B------:R-:W-:Y:S01]  /*2890*/  IMAD.SHL.U32 R107, R196, 0x10, RZ ;  /* 0x00000010c46b7824 */ /* 0x000fe200078e00ff */
[----:B------:R-:W-:Y:S01]  /*28a0*/  LEA.HI.X R118, R16, R21, R118, 0x1, P0 ;  /* 0x0000001510767211 */ /* 0x000fe200000f0c76 */
[----:B------:R-:W-:Y:S01]  /*28b0*/  IMAD.SHL.U32 R112, R196, 0x40, RZ ;  /* 0x00000040c4707824 */ /* 0x000fe200078e00ff */
[----:B------:R-:W-:Y:S01]  /*28c0*/  SHF.L.U64.HI R12, R12, 0x1, R3 ;  /* 0x000000010c0c7819 */ /* 0x000fe20000010203 */
[----:B------:R-:W-:Y:S01]  /*28d0*/  IMAD.SHL.U32 R156, R146, 0x20, RZ ;  /* 0x00000020929c7824 */ /* 0x000fe200078e00ff */
[-C--:B------:R-:W-:Y:S01]  /*28e0*/  IADD3 R40, P1, R6, R13.reuse, RZ ;  /* 0x0000000d06287210 */ /* 0x080fe20007f3e0ff */
[----:B------:R-:W-:Y:S01]  /*28f0*/  IMAD R154, R146, 0x30, RZ ;  /* 0x00000030929a7824 */ /* 0x000fe200078e02ff */
[----:B------:R-:W-:Y:S01]  /*2900*/  IADD3 R13, P0, R4, R13, RZ ;  /* 0x0000000d040d7210 */ /* 0x000fe20007f1e0ff */
[----:B------:R-:W-:Y:S01]  /*2910*/  IMAD R150, R146, 0x50, RZ ;  /* 0x0000005092967824 */ /* 0x000fe200078e02ff */
[----:B------:R-:W-:Y:S01]  /*2920*/  IADD3 R153, R163, R155, RZ ;  /* 0x0000009ba3997210 */ /* 0x000fe20007ffe0ff */
[--C-:B------:R-:W-:Y:S01]  /*2930*/  IMAD.X R39, R7, 0x1, R12.reuse, P1 ;  /* 0x0000000107277824 */ /* 0x100fe200008e060c */
[----:B------:R-:W-:Y:S01]  /*2940*/  IADD3 R122, P2, R122, R2, RZ ;  /* 0x000000027a7a7210 */ /* 0x000fe20007f5e0ff */
[----:B------:R-:W-:Y:S01]  /*2950*/  IMAD.X R12, R5, 0x1, R12, P0 ;  /* 0x00000001050c7824 */ /* 0x000fe200000e060c */
[----:B------:R-:W-:Y:S01]  /*2960*/  IADD3 R82, P0, R237, 0x40, RZ ;  /* 0x00000040ed527810 */ /* 0x000fe20007f1e0ff */
[C---:B------:R-:W-:Y:S01]  /*2970*/  IMAD.IADD R151, R163.reuse, 0x1, R153 ;  /* 0x00000001a3977824 */ /* 0x040fe200078e0299 */
[----:B------:R-:W-:Y:S01]  /*2980*/  LEA.HI.X.SX32 R0, R2, R0, 0x1, P2 ;  /* 0x0000000002007211 */ /* 0x000fe200010f0eff */
[----:B------:R-:W-:Y:S01]  /*2990*/  IMAD.SHL.U32 R123, R122, 0x2, RZ ;  /* 0x000000027a7b7824 */ /* 0x000fe200078e00ff */
[----:B------:R-:W-:Y:S01]  /*29a0*/  IADD3.X R81, RZ, R238, RZ, P0, !PT ;  /* 0x000000eeff517210 */ /* 0x000fe200007fe4ff */
[----:B------:R-:W-:Y:S01]  /*29b0*/  IMAD.IADD R149, R163, 0x1, R151 ;  /* 0x00000001a3957824 */ /* 0x000fe200078e0297 */
[----:B------:R-:W-:Y:S01]  /*29c0*/  IADD3 R208, P1, R82, R237, RZ ;  /* 0x000000ed52d07210 */ /* 0x000fe20007f3e0ff */
[----:B------:R-:W-:Y:S01]  /*29d0*/  IMAD R148, R146, 0x60, RZ ;  /* 0x0000006092947824 */ /* 0x000fe200078e02ff */
[----:B------:R-:W-:Y:S01]  /*29e0*/  IADD3 R204, P0, R79, 0x40, RZ ;  /* 0x000000404fcc7810 */ /* 0x000fe20007f1e0ff */
[----:B------:R-:W-:Y:S01]  /*29f0*/  IMAD.IADD R147, R163, 0x1, R149 ;  /* 0x00000001a3937824 */ /* 0x000fe200078e0295 */
[----:B------:R-:W-:Y:S01]  /*2a00*/  IADD3 R121, P3, R6, R123, RZ ;  /* 0x0000007b06797210 */ /* 0x000fe20007f7e0ff */
[----:B------:R-:W-:Y:S01]  /*2a10*/  IMAD.X R209, R81, 0x1, R238, P1 ;  /* 0x0000000151d17824 */ /* 0x000fe200008e06ee */
[----:B------:R-:W-:Y:S01]  /*2a20*/  IADD3.X R205, RZ, R80, RZ, P0, !PT ;  /* 0x00000050ffcd7210 */ /* 0x000fe200007fe4ff */
[----:B------:R-:W-:Y:S01]  /*2a30*/  IMAD R110, R197, 0x60, RZ ;  /* 0x00000060c56e7824 */ /* 0x000fe200078e02ff */
[----:B------:R-:W-:Y:S01]  /*2a40*/  IADD3 R206, P1, R208, R237, RZ ;  /* 0x000000edd0ce7210 */ /* 0x000fe20007f3e0ff */
[----:B------:R-:W-:Y:S01]  /*2a50*/  IMAD.WIDE.U32 R194, R42, 0x30, R208 ;  /* 0x000000302ac27825 */ /* 0x000fe200078e00d0 */
[----:B------:R-:W-:-:S02]  /*2a60*/  IADD3 R89, P0, R87, 0x40, RZ ;  /* 0x0000004057597810 */ /* 0x000fc40007f1e0ff */
[----:B------:R-:W-:Y:S01]  /*2a70*/  IADD3.X R207, R209, R238, RZ, P1, !PT ;  /* 0x000000eed1cf7210 */ /* 0x000fe20000ffe4ff */
[----:B------:R-:W-:Y:S01]  /*2a80*/  IMAD R113, R197, 0xa0, RZ ;  /* 0x000000a0c5717824 */ /* 0x000fe200078e02ff */
[----:B------:R-:W-:Y:S01]  /*2a90*/  IADD3 R91, P1, R89, R87, RZ ;  /* 0x00000057595b7210 */ /* 0x000fe20007f3e0ff */
[--C-:B------:R-:W-:Y:S01]  /*2aa0*/  IMAD.X R88, RZ, RZ, R86.reuse, P0 ;  /* 0x000000ffff587224 */ /* 0x100fe200000e0656 */
[----:B------:R-:W-:Y:S01]  /*2ab0*/  IADD3 R97, P0, R95, R89, RZ ;  /* 0x000000595f617210 */ /* 0x000fe20007f1e0ff */
[----:B------:R-:W-:Y:S01]  /*2ac0*/  IMAD R114, R197, 0xc0, RZ ;  /* 0x000000c0c5727824 */ /* 0x000fe200078e02ff */
[----:B------:R-:W-:Y:S01]  /*2ad0*/  IADD3 R145, R163, R147, RZ ;  /* 0x00000093a3917210 */ /* 0x000fe20007ffe0ff */
[----:B------:R-:W-:Y:S01]  /*2ae0*/  IMAD.X R90, R88, 0x1, R86, P1 ;  /* 0x00000001585a7824 */ /* 0x000fe200008e0656 */
[----:B------:R-:W-:Y:S01]  /*2af0*/  IADD3.X R96, R94, R88, RZ, P0, !PT ;  /* 0x000000585e607210 */ /* 0x000fe200007fe4ff */
[----:B------:R-:W-:Y:S01]  /*2b00*/  IMAD R115, R197, 0xe0, RZ ;  /* 0x000000e0c5737824 */ /* 0x000fe200078e02ff */
[----:B------:R-:W-:Y:S01]  /*2b10*/  IADD3 R99, P1, R95, R91, RZ ;  /* 0x0000005b5f637210 */ /* 0x000fe20007f3e0ff */
[----:B------:R-:W-:Y:S01]  /*2b20*/  IMAD.WIDE.U32 R202, R196, 0x60, RZ ;  /* 0x00000060c4ca7825 */ /* 0x000fe200078e00ff */
[----:B------:R-:W-:-:S02]  /*2b30*/  IADD3 R101, P0, R97, R95, RZ ;  /* 0x0000005f61657210 */ /* 0x000fc40007f1e0ff */
[----:B------:R-:W-:Y:S01]  /*2b40*/  IADD3.X R98, R94, R90, RZ, P1, !PT ;  /* 0x0000005a5e627210 */ /* 0x000fe20000ffe4ff */
[----:B------:R-:W-:Y:S01]  /*2b50*/  IMAD.WIDE.U32 R200, R196, 0xa0, RZ ;  /* 0x000000a0c4c87825 */ /* 0x000fe200078e00ff */
[----:B------:R-:W-:Y:S02]  /*2b60*/  IADD3.X R100, R96, R94, RZ, P0, !PT ;  /* 0x0000005e60647210 */ /* 0x000fe400007fe4ff */
[----:B------:R-:W-:Y:S01]  /*2b70*/  SHF.L.U64.HI R122, R122, 0x1, R0 ;  /* 0x000000017a7a7819 */ /* 0x000fe20000010200 */
[----:B------:R-:W-:Y:S01]  /*2b80*/  IMAD.WIDE.U32 R198, R196, 0xc0, RZ ;  /* 0x000000c0c4c67825 */ /* 0x000fe200078e00ff */
[----:B------:R-:W-:Y:S02]  /*2b90*/  IADD3 R123, P2, R4, R123, RZ ;  /* 0x0000007b047b7210 */ /* 0x000fe40007f5e0ff */
[-C--:B------:R-:W-:Y:S01]  /*2ba0*/  IADD3 R103, P1, R99, R95.reuse, RZ ;  /* 0x0000005f63677210 */ /* 0x080fe20007f3e0ff */
[----:B------:R-:W-:Y:S01]  /*2bb0*/  IMAD R146, R146, 0x70, RZ ;  /* 0x0000007092927824 */ /* 0x000fe200078e02ff */
[----:B------:R-:W-:Y:S01]  /*2bc0*/  IADD3 R105, P0, R101, R95, RZ ;  /* 0x0000005f65697210 */ /* 0x000fe20007f1e0ff */
[----:B------:R-:W-:Y:S01]  /*2bd0*/  IMAD.WIDE.U32 R190, R42, 0x30, R204 ;  /* 0x000000302abe7825 */ /* 0x000fe200078e00cc */
[----:B------:R-:W-:-:S02]  /*2be0*/  IADD3 R144, R163, R145, RZ ;  /* 0x00000091a3907210 */ /* 0x000fc40007ffe0ff */
[----:B------:R-:W-:Y:S01]  /*2bf0*/  IADD3.X R120, R7, R122, RZ, P3, !PT ;  /* 0x0000007a07787210 */ /* 0x000fe20001ffe4ff */
[----:B------:R-:W-:Y:S01]  /*2c00*/  IMAD.WIDE.U32 R192, R42, 0x30, R206 ;  /* 0x000000302ac07825 */ /* 0x000fe200078e00ce */
[----:B------:R-:W-:Y:S02]  /*2c10*/  SHF.L.U64.HI R106, R107, 0x1, R106 ;  /* 0x000000016b6a7819 */ /* 0x000fe4000001026a */
[----:B------:R-:W-:Y:S01]  /*2c20*/  SHF.L.U64.HI R111, R112, 0x1, R111 ;  /* 0x00000001706f7819 */ /* 0x000fe2000001026f */
[----:B------:R-:W-:Y:S01]  /*2c30*/  IMAD.WIDE.U32 R196, R196, 0xe0, RZ ;  /* 0x000000e0c4c47825 */ /* 0x000fe200078e00ff */
[----:B------:R-:W-:Y:S02]  /*2c40*/  IADD3 R78, R195, R77, RZ ;  /* 0x0000004dc34e7210 */ /* 0x000fe40007ffe0ff */
[----:B------:R-:W-:Y:S01]  /*2c50*/  IADD3 R110, R203, R110, RZ ;  /* 0x0000006ecb6e7210 */ /* 0x000fe20007ffe0ff */
[----:B------:R-:W-:Y:S01]  /*2c60*/  IMAD.IADD R76, R77, 0x1, R191 ;  /* 0x000000014d4c7824 */ /* 0x000fe200078e02bf */
[----:B------:R-:W-:Y:S01]  /*2c70*/  IADD3 R114, R199, R114, RZ ;  /* 0x00000072c7727210 */ /* 0x000fe20007ffe0ff */
[----:B------:R-:W-:Y:S01]  /*2c80*/  IMAD.X R122, R5, 0x1, R122, P2 ;  /* 0x00000001057a7824 */ /* 0x000fe200010e067a */
        /* <DEDUP_REMOVED lines=20> */
.L_x_1339:
[----:B------:R-:W-:Y:S01]  /*2dd0*/  IMAD.SHL.U32 R16, R14, 0x80, RZ ;  /* 0x000000800e107824 */ /* 0x000fe200078e00ff */
[----:B------:R-:W-:Y:S03]  /*2de0*/  BSSY B0, `(.L_x_1206) ;  /* 0x000001a000007945 */ /* 0x000fe60003800000 */
[----:B------:R-:W-:Y:S04]  /*2df0*/  VIADD R15, R16, 0xffffff80 ;  /* 0xffffff80100f7836 */ /* 0x000fe80000000000 */
[--C-:B------:R-:W-:Y:S02]  /*2e00*/  IMAD.IADD R213, R51, 0x1, -R15.reuse ;  /* 0x0000000133d57824 */ /* 0x100fe400078e0a0f */
[----:B------:R-:W-:Y:S03]  /*2e10*/  IMAD.IADD R212, R62, 0x1, -R15 ;  /* 0x000000013ed47824 */ /* 0x000fe600078e0a0f */
[CC--:B------:R-:W-:Y:S02]  /*2e20*/  ISETP.GE.AND P6, PT, R170.reuse, R213.reuse, PT ;  /* 0x000000d5aa00720c */ /* 0x0c0fe40003fc6270 */
[-C--:B------:R-:W-:Y:S02]  /*2e30*/  ISETP.GE.AND P3, PT, R67, R213.reuse, PT ;  /* 0x000000d54300720c */ /* 0x080fe40003f66270 */
[-C--:B------:R-:W-:Y:S02]  /*2e40*/  ISETP.GE.AND P6, PT, R170, R212.reuse, !P6 ;  /* 0x000000d4aa00720c */ /* 0x080fe400077c6270 */
[-C--:B------:R-:W-:Y:S02]  /*2e50*/  ISETP.GE.AND P2, PT, R66, R213.reuse, PT ;  /* 0x000000d54200720c */ /* 0x080fe40003f46270 */
[-C--:B------:R-:W-:Y:S02]  /*2e60*/  ISETP.GE.AND P1, PT, R65, R213.reuse, PT ;  /* 0x000000d54100720c */ /* 0x080fe40003f26270 */
[----:B------:R-:W-:Y:S02]  /*2e70*/  ISETP.GE.AND P0, PT, R160, R213, PT ;  /* 0x000000d5a000720c */ /* 0x000fe40003f06270 */
[----:B------:R-:W-:Y:S05]  /*2e80*/  ISETP.GE.AND P3, PT, R67, R212, !P3 ;  /* 0x000000d44300720c */ /* 0x000fea0005f66270 */
[----:B-----5:R-:W-:Y:S05]  /*2e90*/  @!P6 BRA `(.L_x_1207) ;  /* 0x000000000038e947 */ /* 0x020fea0003800000 */
[----:B------:R-:W-:Y:S02]  /*2ea0*/  ISETP.NE.AND P5, PT, R162, RZ, PT ;  /* 0x000000ffa200720c */ /* 0x000fe40003fa5270 */
[----:B------:R-:W-:Y:S11]  /*2eb0*/  ISETP.NE.AND P4, PT, R161, RZ, PT ;  /* 0x000000ffa100720c */ /* 0x000ff60003f85270 */
[----:B------:R-:W-:Y:S01]  /*2ec0*/  @P5 IMAD.MOV.U32 R2, RZ, RZ, R117 ;  /* 0x000000ffff025224 */ /* 0x000fe200078e0075 */
[----:B------:R-:W-:Y:S01]  /*2ed0*/  @P5 MOV R20, R127 ;  /* 0x0000007f00145202 */ /* 0x000fe20000000f00 */
[----:B------:R-:W-:Y:S02]  /*2ee0*/  @P5 IMAD.MOV.U32 R3, RZ, RZ, R116 ;  /* 0x000000ffff035224 */ /* 0x000fe400078e0074 */
[----:B------:R-:W-:Y:S03]  /*2ef0*/  @P5 IMAD.MOV.U32 R21, RZ, RZ, R126 ;  /* 0x000000ffff155224 */ /* 0x000fe600078e007e */
[----:B------:R1:W2:Y:S02]  /*2f00*/  @P5 LD.E.128 R4, desc[UR6][R2.64] ;  /* 0x0000000602045980 */ /* 0x0002a4000c101d00 */
[----:B-1----:R-:W-:Y:S01]  /*2f10*/  @P4 MOV R2, R117 ;  /* 0x0000007500024202 */ /* 0x002fe20000000f00 */
[----:B------:R-:W-:Y:S01]  /*2f20*/  @P4 IMAD.MOV.U32 R3, RZ, RZ, R116 ;  /* 0x000000ffff034224 */ /* 0x000fe200078e0074 */
[----:B--2---:R1:W-:Y:S04]  /*2f30*/  @P5 ST.E.128 desc[UR6][R20.64], R4 ;  /* 0x0000000414005985 */ /* 0x0043e8000c101d06 */
[----:B-1----:R1:W2:Y:S02]  /*2f40*/  @P4 LD.E.128 R4, desc[UR6][R2.64+0x80] ;  /* 0x0000800602044980 */ /* 0x0022a4000c101d00 */
[----:B-1----:R-:W-:Y:S01]  /*2f50*/  @P4 MOV R2, R127 ;  /* 0x0000007f00024202 */ /* 0x002fe20000000f00 */
[----:B------:R-:W-:Y:S05]  /*2f60*/  @P4 IMAD.MOV.U32 R3, RZ, RZ, R126 ;  /* 0x000000ffff034224 */ /* 0x000fea00078e007e */
[----:B--2---:R1:W-:Y:S02]  /*2f70*/  @P4 ST.E.128 desc[UR6][R2.64+0x80], R4 ;  /* 0x0000800402004985 */ /* 0x0043e4000c101d06 */
.L_x_1207:
[----:B------:R-:W-:Y:S05]  /*2f80*/  BSYNC B0 ;  /* 0x0000000000007941 */ /* 0x000fea0003800000 */
.L_x_1206:
[----:B------:R-:W-:Y:S04]  /*2f90*/  BSSY B0, `(.L_x_1208) ;  /* 0x000000c000007945 */ /* 0x000fe80003800000 */
[----:B------:R-:W-:Y:S05]  /*2fa0*/  @!P3 BRA `(.L_x_1209) ;  /* 0x000000000028b947 */ /* 0x000fea0003800000 */
[----:B------:R-:W-:Y:S02]  /*2fb0*/  ISETP.NE.AND P4, PT, R162, RZ, PT ;  /* 0x000000ffa200720c */ /* 0x000fe40003f85270 */
[----:B------:R-:W-:Y:S02]  /*2fc0*/  IADD3 R20, P3, R117, R107, RZ ;  /* 0x0000006b75147210 */ /* 0x000fe40007f7e0ff */
[----:B-1----:R-:W-:Y:S03]  /*2fd0*/  LEA R2, P5, R235, R127, 0x1 ;  /* 0x0000007feb027211 */ /* 0x002fe600078a08ff */
[----:B------:R-:W-:Y:S01]  /*2fe0*/  IMAD.X R21, R116, 0x1, R106, P3 ;  /* 0x0000000174157824 */ /* 0x000fe200018e066a */
[----:B------:R-:W-:Y:S02]  /*2ff0*/  ISETP.NE.AND P3, PT, R161, RZ, PT ;  /* 0x000000ffa100720c */ /* 0x000fe40003f65270 */
[----:B------:R-:W-:Y:S03]  /*3000*/  LEA.HI.X R3, R235, R126, R236, 0x1, P5 ;  /* 0x0000007eeb037211 */ /* 0x000fe600028f0cec */
[----:B------:R-:W2:Y:S04]  /*3010*/  @P4 LD.E.128 R4, desc[UR6][R20.64] ;  /* 0x0000000614044980 */ /* 0x000ea8000c101d00 */
[----:B--2---:R1:W-:Y:S04]  /*3020*/  @P4 ST.E.128 desc[UR6][R2.64], R4 ;  /* 0x0000000402004985 */ /* 0x0043e8000c101d06 */
[----:B-1----:R-:W2:Y:S04]  /*3030*/  @P3 LD.E.128 R4, desc[UR6][R20.64+0x80] ;  /* 0x0000800614043980 */ /* 0x002ea8000c101d00 */
[----:B--2---:R2:W-:Y:S02]  /*3040*/  @P3 ST.E.128 desc[UR6][R2.64+0x80], R4 ;  /* 0x0000800402003985 */ /* 0x0045e4000c101d06 */
.L_x_1209:
[----:B------:R-:W-:Y:S05]  /*3050*/  BSYNC B0 ;  /* 0x0000000000007941 */ /* 0x000fea0003800000 */
.L_x_1208:
[-C--:B------:R-:W-:Y:S01]  /*3060*/  ISETP.GE.AND P2, PT, R66, R212.reuse, !P2 ;  /* 0x000000d44200720c */ /* 0x080fe20005746270 */
[----:B------:R-:W-:Y:S01]  /*3070*/  BSSY B0, `(.L_x_1210) ;  /* 0x000000e000007945 */ /* 0x000fe20003800000 */
[----:B------:R-:W-:Y:S02]  /*3080*/  ISETP.GE.AND P4, PT, R159, R213, PT ;  /* 0x000000d59f00720c */ /* 0x000fe40003f86270 */
[----:B------:R-:W-:Y:S09]  /*3090*/  ISETP.GE.AND P1, PT, R65, R212, !P1 ;  /* 0x000000d44100720c */ /* 0x000ff20004f26270 */
[----:B------:R-:W-:Y:S05]  /*30a0*/  @!P2 BRA `(.L_x_1211) ;  /* 0x000000000028a947 */ /* 0x000fea0003800000 */
[----:B------:R-:W-:Y:S02]  /*30b0*/  ISETP.NE.AND P3, PT, R162, RZ, PT ;  /* 0x000000ffa200720c */ /* 0x000fe40003f65270 */
[----:B------:R-:W-:Y:S02]  /*30c0*/  IADD3 R20, P2, R117, R109, RZ ;  /* 0x0000006d75147210 */ /* 0x000fe40007f5e0ff */
[----:B-12---:R-:W-:Y:S03]  /*30d0*/  IADD3 R2, P5, R127, R74, RZ ;  /* 0x0000004a7f027210 */ /* 0x006fe60007fbe0ff */
[----:B------:R-:W-:Y:S01]  /*30e0*/  IMAD.X R21, R116, 0x1, R108, P2 ;  /* 0x0000000174157824 */ /* 0x000fe200010e066c */
[----:B------:R-:W-:Y:S01]  /*30f0*/  ISETP.NE.AND P2, PT, R161, RZ, PT ;  /* 0x000000ffa100720c */ /* 0x000fe20003f45270 */
[----:B------:R-:W-:Y:S04]  /*3100*/  IMAD.X R3, R126, 0x1, R75, P5 ;  /* 0x000000017e037824 */ /* 0x000fe800028e064b */
[----:B------:R-:W2:Y:S04]  /*3110*/  @P3 LD.E.128 R4, desc[UR6][R20.64] ;  /* 0x0000000614043980 */ /* 0x000ea8000c101d00 */
[----:B--2---:R1:W-:Y:S04]  /*3120*/  @P3 ST.E.128 desc[UR6][R2.64], R4 ;  /* 0x0000000402003985 */ /* 0x0043e8000c101d06 */
[----:B-1----:R-:W2:Y:S04]  /*3130*/  @P2 LD.E.128 R4, desc[UR6][R20.64+0x80] ;  /* 0x0000800614042980 */ /* 0x002ea8000c101d00 */
[----:B--2---:R3:W-:Y:S02]  /*3140*/  @P2 ST.E.128 desc[UR6][R2.64+0x80], R4 ;  /* 0x0000800402002985 */ /* 0x0047e4000c101d06 */
.L_x_1211:
[----:B------:R-:W-:Y:S05]  /*3150*/  BSYNC B0 ;  /* 0x0000000000007941 */ /* 0x000fea0003800000 */
.L_x_1210:
[----:B------:R-:W-:Y:S01]  /*3160*/  ISETP.GE.AND P3, PT, R158, R213, PT ;  /* 0x000000d59e00720c */ /* 0x000fe20003f66270 */
[----:B------:R-:W-:Y:S04]  /*3170*/  BSSY B0, `(.L_x_1212) ;  /* 0x000000c000007945 */ /* 0x000fe80003800000 */
[----:B------:R-:W-:Y:S08]  /*3180*/  @!P1 BRA `(.L_x_1213) ;  /* 0x0000000000289947 */ /* 0x000ff00003800000 */
[----:B------:R-:W-:Y:S02]  /*3190*/  ISETP.NE.AND P2, PT, R162, RZ, PT ;  /* 0x000000ffa200720c */ /* 0x000fe40003f45270 */
[----:B------:R-:W-:Y:S02]  /*31a0*/  IADD3 R20, P1, R117, R202, RZ ;  /* 0x000000ca75147210 */ /* 0x000fe40007f3e0ff */
[----:B-123--:R-:W-:Y:S03]  /*31b0*/  IADD3 R2, P5, R127, R188, RZ ;  /* 0x000000bc7f027210 */ /* 0x00efe60007fbe0ff */
[----:B------:R-:W-:Y:S01]  /*31c0*/  IMAD.X R21, R116, 0x1, R110, P1 ;  /* 0x0000000174157824 */ /* 0x000fe200008e066e */
[----:B------:R-:W-:Y:S01]  /*31d0*/  ISETP.NE.AND P1, PT, R161, RZ, PT ;  /* 0x000000ffa100720c */ /* 0x000fe20003f25270 */
[----:B------:R-:W-:Y:S04]  /*31e0*/  IMAD.X R3, R126, 0x1, R73, P5 ;  /* 0x000000017e037824 */ /* 0x000fe800028e0649 */
[----:B------:R-:W2:Y:S04]  /*31f0*/  @P2 LD.E.128 R4, desc[UR6][R20.64] ;  /* 0x0000000614042980 */ /* 0x000ea8000c101d00 */
[----:B--2---:R1:W-:Y:S04]  /*3200*/  @P2 ST.E.128 desc[UR6][R2.64], R4 ;  /* 0x0000000402002985 */ /* 0x0043e8000c101d06 */
[----:B-1----:R-:W2:Y:S04]  /*3210*/  @P1 LD.E.128 R4, desc[UR6][R20.64+0x80] ;  /* 0x0000800614041980 */ /* 0x002ea8000c101d00 */
[----:B--2---:R4:W-:Y:S02]  /*3220*/  @P1 ST.E.128 desc[UR6][R2.64+0x80], R4 ;  /* 0x0000800402001985 */ /* 0x0049e4000c101d06 */
.L_x_1213:
[----:B------:R-:W-:Y:S05]  /*3230*/  BSYNC B0 ;  /* 0x0000000000007941 */ /* 0x000fea0003800000 */
.L_x_1212:
[-C--:B------:R-:W-:Y:S01]  /*3240*/  ISETP.GE.AND P0, PT, R160, R212.reuse, !P0 ;  /* 0x000000d4a000720c */ /* 0x080fe20004706270 */
        /* <DEDUP_REMOVED lines=14> */
[----:B-1----:R-:W2:Y:S04]  /*3330*/  @P0 LD.E.128 R4, desc[UR6][R20.64+0x80] ;  /* 0x0000800614040980 */ /* 0x002ea8000c101d00 */
[----:B--2---:R1:W-:Y:S02]  /*3340*/  @P0 ST.E.128 desc[UR6][R2.64+0x80], R4 ;  /* 0x0000800402000985 */ /* 0x0043e4000c101d06 */
.L_x_1215:
[----:B------:R-:W-:Y:S05]  /*3350*/  BSYNC B0 ;  /* 0x0000000000007941 */ /* 0x000fea0003800000 */
.L_x_1214:
        /* <DEDUP_REMOVED lines=12> */
.L_x_1217:
[----:B------:R-:W-:Y:S05]  /*3420*/  BSYNC B0 ;  /* 0x0000000000007941 */ /* 0x000fea0003800000 */
.L_x_1216:
        /* <DEDUP_REMOVED lines=12> */
.L_x_1219:
[----:B------:R-:W-:Y:S05]  /*34f0*/  BSYNC B0 ;  /* 0x0000000000007941 */ /* 0x000fea0003800000 */
.L_x_1218:
        /* <DEDUP_REMOVED lines=12> */
.L_x_1221:
[----:B------:R-:W-:Y:S05]  /*35c0*/  BSYNC B0 ;  /* 0x0000000000007941 */ /* 0x000fea0003800000 */
.L_x_1220:
[----:B------:R-:W5:Y:S01]  /*35d0*/  LD.E R17, desc[UR6][R10.64+0xd0] ;  /* 0x0000d0060a117980 */ /* 0x000f62000c101900 */
[----:B-1234-:R-:W-:Y:S01]  /*35e0*/  IMAD.MOV.U32 R2, RZ, RZ, R117 ;  /* 0x000000ffff027224 */ /* 0x01efe200078e0075 */
[----:B------:R-:W-:Y:S01]  /*35f0*/  BSSY B3, `(.L_x_1222) ;  /* 0x0000ad4000037945 */ /* 0x000fe20003800000 */
[----:B------:R-:W-:Y:S01]  /*3600*/  IMAD.MOV.U32 R3, RZ, RZ, R116 ;  /* 0x000000ffff037224 */ /* 0x000fe200078e0074 */
[----:B------:R-:W2:Y:S01]  /*3610*/  LD.E R0, desc[UR6][R10.64+0x130] ;  /* 0x000130060a007980 */ /* 0x000ea2000c101900 */
        /* <DEDUP_REMOVED lines=17> */
[----:B------:R-:W-:Y:S01]  /*3730*/  IMAD.MOV.U32 R5, RZ, RZ, R118 ;  /* 0x000000ffff057224 */ /* 0x000fe200078e0076 */
[----:B------:R-:W-:Y:S05]  /*3740*/  MOV R4, R119 ;  /* 0x0000007700047202 */ /* 0x000fea0000000f00 */
[----:B------:R-:W2:Y:S06]  /*3750*/  LD.E.128 R20, desc[UR6][R4.64] ;  /* 0x0000000604147980 */ /* 0x000eac000c101d00 */
[----:B------:R-:W-:Y:S01]  /*3760*/  @!P0 MOV R2, R13 ;  /* 0x0000000d00028202 */ /* 0x000fe20000000f00 */
[----:B------:R-:W-:Y:S01]  /*3770*/  @!P0 IMAD.MOV.U32 R3, RZ, RZ, R12 ;  /* 0x000000ffff038224 */ /* 0x000fe200078e000c */
[----:B------:R-:W-:Y:S05]  /*3780*/  @!P0 MOV R41, R39 ;  /* 0x0000002700298202 */ /* 0x000fea0000000f00 */
[----:B------:R-:W3:Y:S06]  /*3790*/  @!P0 LD.E.64 R26, desc[UR6][R40.64] ;  /* 0x00000006281a8980 */ /* 0x000eec000c101b00 */
[----:B------:R-:W4:Y:S01]  /*37a0*/  @!P0 LD.E.64 R2, desc[UR6][R2.64] ;  /* 0x0000000602028980 */ /* 0x000f22000c101b00 */
[----:B--2---:R-:W-:Y:S02]  /*37b0*/  @!P0 LOP3.LUT R0, R20, 0xffff0000, RZ, 0xc0, !PT ;  /* 0xffff000014008812 */ /* 0x004fe400078ec0ff */
[C---:B---3--:R-:W-:Y:S01]  /*37c0*/  @!P0 LOP3.LUT R24, R26.reuse, 0xffff0000, RZ, 0xc0, !PT ;  /* 0xffff00001a188812 */ /* 0x048fe200078ec0ff */
[----:B------:R-:W-:Y:S01]  /*37d0*/  @!P0 IMAD.U32 R8, R26, 0x10000, RZ ;  /* 0x000100001a088824 */ /* 0x000fe200078e00ff */
[C---:B------:R-:W-:Y:S01]  /*37e0*/  @!P0 LOP3.LUT R26, R27.reuse, 0xffff0000, RZ, 0xc0, !PT ;  /* 0xffff00001b1a8812 */ /* 0x040fe200078ec0ff */
[----:B------:R-:W-:Y:S01]  /*37f0*/  @!P0 IMAD.U32 R25, R27, 0x10000, RZ ;  /* 0x000100001b198824 */ /* 0x000fe200078e00ff */
[----:B------:R-:W-:Y:S01]  /*3800*/  @!P0 SHF.L.U32 R27, R23, 0x10, RZ ;  /* 0x00000010171b8819 */ /* 0x000fe200000006ff */
[----:B------:R-:W-:Y:S01]  /*3810*/  @!P0 FMUL.FTZ R28, R0, R8 ;  /* 0x00000008001c8220 */ /* 0x000fe20000410000 */
[C---:B----4-:R-:W-:Y:S01]  /*3820*/  @!P0 SHF.L.U32 R4, R3.reuse, 0x10, RZ ;  /* 0x0000001003048819 */ /* 0x050fe200000006ff */
[----:B------:R-:W-:Y:S01]  /*3830*/  @!P0 IMAD.U32 R7, R2, 0x10000, RZ ;  /* 0x0001000002078824 */ /* 0x000fe200078e00ff */
[----:B------:R-:W-:Y:S02]  /*3840*/  @!P0 LOP3.LUT R5, R3, 0xffff0000, RZ, 0xc0, !PT ;  /* 0xffff000003058812 */ /* 0x000fe400078ec0ff */
[----:B------:R-:W-:Y:S01]  /*3850*/  @!P0 SHF.L.U32 R3, R20, 0x10, RZ ;  /* 0x0000001014038819 */ /* 0x000fe200000006ff */
[----:B------:R-:W-:Y:S01]  /*3860*/  @!P0 FMUL.FTZ R0, R0, R7 ;  /* 0x0000000700008220 */ /* 0x000fe20000410000 */
[----:B------:R-:W-:Y:S02]  /*3870*/  @!P0 LOP3.LUT R6, R2, 0xffff0000, RZ, 0xc0, !PT ;  /* 0xffff000002068812 */ /* 0x000fe400078ec0ff */
[C---:B------:R-:W-:Y:S01]  /*3880*/  @!P0 LOP3.LUT R2, R21.reuse, 0xffff0000, RZ, 0xc0, !PT ;  /* 0xffff000015028812 */ /* 0x040fe200078ec0ff */
[----:B------:R-:W-:Y:S01]  /*3890*/  @!P0 FFMA.FTZ R0, R8, R3, R0 ;  /* 0x0000000308008223 */ /* 0x000fe20000010000 */
[----:B------:R-:W-:Y:S01]  /*38a0*/  @!P0 SHF.L.U32 R8, R21, 0x10, RZ ;  /* 0x0000001015088819 */ /* 0x000fe200000006ff */
[----:B------:R-:W-:Y:S01]  /*38b0*/  @!P0 FFMA.FTZ R28, R3, R7, -R28 ;  /* 0x00000007031c8223 */ /* 0x000fe2000001081c */
[----:B------:R-:W-:Y:S01]  /*38c0*/  @!P0 LOP3.LUT R3, R22, 0xffff0000, RZ, 0xc0, !PT ;  /* 0xffff000016038812 */ /* 0x000fe200078ec0ff */
[C---:B------:R-:W-:Y:S01]  /*38d0*/  @!P0 FMUL.FTZ R29, R2.reuse, R24 ;  /* 0x00000018021d8220 */ /* 0x040fe20000410000 */
[----:B------:R-:W-:Y:S01]  /*38e0*/  @!P0 LOP3.LUT R7, R23, 0xffff0000, RZ, 0xc0, !PT ;  /* 0xffff000017078812 */ /* 0x000fe200078ec0ff */
[----:B------:R-:W-:Y:S01]  /*38f0*/  @!P0 FMUL.FTZ R2, R2, R6 ;  /* 0x0000000602028220 */ /* 0x000fe20000410000 */
[----:B------:R-:W-:Y:S01]  /*3900*/  @!P0 F2FP.BF16.F32.PACK_AB R0, R0, R28 ;  /* 0x0000001c0000823e */ /* 0x000fe200000010ff */
[----:B------:R-:W-:Y:S01]  /*3910*/  @!P0 FFMA.FTZ R29, R8, R6, -R29 ;  /* 0x00000006081d8223 */ /* 0x000fe2000001081d */
[----:B------:R-:W-:Y:S02]  /*3920*/  @!P0 IMAD.U32 R6, R22, 0x10000, RZ ;  /* 0x0001000016068824 */ /* 0x000fe400078e00ff */
[C---:B------:R-:W-:Y:S01]  /*3930*/  @!P0 FMUL.FTZ R30, R3.reuse, R25 ;  /* 0x00000019031e8220 */ /* 0x040fe20000410000 */
[----:B------:R-:W-:Y:S01]  /*3940*/  @!P0 FMUL.FTZ R3, R3, R4 ;  /* 0x0000000403038220 */ /* 0x000fe20000410000 */
[C---:B------:R-:W-:Y:S01]  /*3950*/  @!P0 FMUL.FTZ R31, R7.reuse, R26 ;  /* 0x0000001a071f8220 */ /* 0x040fe20000410000 */
[----:B------:R-:W-:Y:S01]  /*3960*/  @!P0 FFMA.FTZ R2, R24, R8, R2 ;  /* 0x0000000818028223 */ /* 0x000fe20000010002 */
[----:B------:R-:W-:Y:S01]  /*3970*/  @!P0 FFMA.FTZ R30, R6, R4, -R30 ;  /* 0x00000004061e8223 */ /* 0x000fe2000001081e */
[----:B------:R-:W-:Y:S01]  /*3980*/  @!P0 FMUL.FTZ R4, R7, R5 ;  /* 0x0000000507048220 */ /* 0x000fe20000410000 */
[----:B------:R-:W-:Y:S01]  /*3990*/  @!P0 FFMA.FTZ R3, R25, R6, R3 ;  /* 0x0000000619038223 */ /* 0x000fe20000010003 */
[----:B------:R-:W-:Y:S01]  /*39a0*/  MOV R6, R125 ;  /* 0x0000007d00067202 */ /* 0x000fe20000000f00 */
[----:B------:R-:W-:Y:S01]  /*39b0*/  @!P0 FFMA.FTZ R31, R27, R5, -R31 ;  /* 0x000000051b1f8223 */ /* 0x000fe2000001081f */
[----:B------:R-:W-:Y:S01]  /*39c0*/  @!P0 F2FP.BF16.F32.PACK_AB R2, R2, R29 ;  /* 0x0000001d0202823e */ /* 0x000fe200000010ff */
[----:B------:R-:W-:Y:S01]  /*39d0*/  @!P0 FFMA.FTZ R4, R26, R27, R4 ;  /* 0x0000001b1a048223 */ /* 0x000fe20000010004 */
[----:B------:R-:W-:Y:S01]  /*39e0*/  @!P0 F2FP.BF16.F32.PACK_AB R3, R3, R30 ;  /* 0x0000001e0303823e */ /* 0x000fe200000010ff */
[----:B------:R-:W-:Y:S01]  /*39f0*/  @!P0 IMAD.MOV.U32 R20, RZ, RZ, R0 ;  /* 0x000000ffff148224 */ /* 0x000fe200078e0000 */
[----:B------:R-:W-:Y:S01]  /*3a00*/  @!P0 MOV R21, R2 ;  /* 0x0000000200158202 */ /* 0x000fe20000000f00 */
[----:B------:R-:W-:Y:S01]  /*3a10*/  IMAD.MOV.U32 R7, RZ, RZ, R124 ;  /* 0x000000ffff077224 */ /* 0x000fe200078e007c */
[----:B------:R-:W-:Y:S02]  /*3a20*/  @!P0 F2FP.BF16.F32.PACK_AB R4, R4, R31 ;  /* 0x0000001f0404823e */ /* 0x000fe400000010ff */
[----:B------:R-:W-:Y:S02]  /*3a30*/  @!P0 MOV R22, R3 ;  /* 0x0000000300168202 */ /* 0x000fe40000000f00 */
[----:B------:R-:W-:Y:S05]  /*3a40*/  @!P0 MOV R23, R4 ;  /* 0x0000000400178202 */ /* 0x000fea0000000f00 */
[----:B------:R1:W-:Y:S02]  /*3a50*/  ST.E.128 desc[UR6][R6.64], R20 ;  /* 0x0000001406007985 */ /* 0x0003e4000c101d06 */
.L_x_1228:
[----:B------:R-:W-:Y:S05]  /*3a60*/  BSYNC B0 ;  /* 0x0000000000007941 */ /* 0x000fea0003800000 */
.L_x_1227:
[----:B------:R-:W-:Y:S05]  /*3a70*/  @P1 BRA `(.L_x_1226) ;  /* 0x0000000000d01947 */ /* 0x000fea0003800000 */
[----:B------:R-:W-:Y:S01]  /*3a80*/  ISETP.GE.AND P0, PT, R9, R17, PT ;  /* 0x000000110900720c */ /* 0x000fe20003f06270 */
[----:B------:R-:W-:Y:S01]  /*3a90*/  IMAD.MOV.U32 R5, RZ, RZ, R118 ;  /* 0x000000ffff057224 */ /* 0x000fe200078e0076 */
[----:B------:R-:W-:Y:S05]  /*3aa0*/  MOV R4, R119 ;  /* 0x0000007700047202 */ /* 0x000fea0000000f00 */
[----:B-1----:R-:W2:Y:S06]  /*3ab0*/  LD.E.128 R20, desc[UR6][R4.64+0x80] ;  /* 0x0000800604147980 */ /* 0x002eac000c101d00 */
        /* <DEDUP_REMOVED lines=48> */
.L_x_1226:
[----:B------:R-:W-:Y:S05]  /*3dc0*/  BSYNC B1 ;  /* 0x0000000000017941 */ /* 0x000fea0003800000 */
.L_x_1225:
        /* <DEDUP_REMOVED lines=16> */
[C---:B-12---:R-:W-:Y:S04]  /*3ed0*/  LEA R20, P2, R87.reuse, R119, 0x1 ;  /* 0x0000007757147211 */ /* 0x046fe800078408ff */
[----:B------:R-:W-:Y:S06]  /*3ee0*/  LEA.HI.X R21, R87, R118, R86, 0x1, P2 ;  /* 0x0000007657157211 */ /* 0x000fec00010f0c56 */
[----:B------:R-:W2:Y:S08]  /*3ef0*/  LD.E.128 R20, desc[UR6][R20.64] ;  /* 0x0000000614147980 */ /* 0x000eb0000c101d00 */
[----:B------:R-:W3:Y:S06]  /*3f00*/  @!P0 LD.E.64 R28, desc[UR6][R30.64] ;  /* 0x000000061e1c8980 */ /* 0x000eec000c101b00 */
[----:B------:R-:W4:Y:S01]  /*3f10*/  @!P0 LD.E.64 R2, desc[UR6][R24.64] ;  /* 0x0000000618028980 */ /* 0x000f22000c101b00 */
[----:B--2---:R-:W-:Y:S02]  /*3f20*/  @!P0 LOP3.LUT R0, R20, 0xffff0000, RZ, 0xc0, !PT ;  /* 0xffff000014008812 */ /* 0x004fe400078ec0ff */
[C---:B---3--:R-:W-:Y:S01]  /*3f30*/  @!P0 SHF.L.U32 R8, R28.reuse, 0x10, RZ ;  /* 0x000000101c088819 */ /* 0x048fe200000006ff */
[C---:B------:R-:W-:Y:S01]  /*3f40*/  @!P0 IMAD.U32 R27, R29.reuse, 0x10000, RZ ;  /* 0x000100001d1b8824 */ /* 0x040fe200078e00ff */
[----:B------:R-:W-:Y:S02]  /*3f50*/  @!P0 LOP3.LUT R26, R28, 0xffff0000, RZ, 0xc0, !PT ;  /* 0xffff00001c1a8812 */ /* 0x000fe400078ec0ff */
[----:B------:R-:W-:Y:S01]  /*3f60*/  @!P0 LOP3.LUT R28, R29, 0xffff0000, RZ, 0xc0, !PT ;  /* 0xffff00001d1c8812 */ /* 0x000fe200078ec0ff */
[----:B------:R-:W-:Y:S01]  /*3f70*/  @!P0 IMAD.U32 R29, R23, 0x10000, RZ ;  /* 0x00010000171d8824 */ /* 0x000fe200078e00ff */
[C---:B----4-:R-:W-:Y:S01]  /*3f80*/  @!P0 LOP3.LUT R5, R3.reuse, 0xffff0000, RZ, 0xc0, !PT ;  /* 0xffff000003058812 */ /* 0x050fe200078ec0ff */
[C---:B------:R-:W-:Y:S01]  /*3f90*/  @!P0 IMAD.U32 R7, R2.reuse, 0x10000, RZ ;  /* 0x0001000002078824 */ /* 0x040fe200078e00ff */
[----:B------:R-:W-:Y:S01]  /*3fa0*/  @!P0 LOP3.LUT R6, R2, 0xffff0000, RZ, 0xc0, !PT ;  /* 0xffff000002068812 */ /* 0x000fe200078ec0ff */
[----:B------:R-:W-:Y:S01]  /*3fb0*/  @!P0 IMAD.U32 R4, R3, 0x10000, RZ ;  /* 0x0001000003048824 */ /* 0x000fe200078e00ff */
[----:B------:R-:W-:Y:S01]  /*3fc0*/  @!P0 SHF.L.U32 R3, R20, 0x10, RZ ;  /* 0x0000001014038819 */ /* 0x000fe200000006ff */
[C---:B------:R-:W-:Y:S01]  /*3fd0*/  @!P0 FMUL.FTZ R32, R0.reuse, R8 ;  /* 0x0000000800208220 */ /* 0x040fe20000410000 */
[----:B------:R-:W-:Y:S01]  /*3fe0*/  @!P0 LOP3.LUT R2, R21, 0xffff0000, RZ, 0xc0, !PT ;  /* 0xffff000015028812 */ /* 0x000fe200078ec0ff */
[-C--:B------:R-:W-:Y:S02]  /*3ff0*/  @!P0 FMUL.FTZ R0, R0, R7.reuse ;  /* 0x0000000700008220 */ /* 0x080fe40000410000 */
[----:B------:R-:W-:Y:S01]  /*4000*/  @!P0 FFMA.FTZ R32, R3, R7, -R32 ;  /* 0x0000000703208223 */ /* 0x000fe20000010820 */
[----:B------:R-:W-:Y:S01]  /*4010*/  @!P0 LOP3.LUT R7, R23, 0xffff0000, RZ, 0xc0, !PT ;  /* 0xffff000017078812 */ /* 0x000fe200078ec0ff */
[----:B------:R-:W-:Y:S01]  /*4020*/  @!P0 FFMA.FTZ R0, R8, R3, R0 ;  /* 0x0000000308008223 */ /* 0x000fe20000010000 */
[----:B------:R-:W-:Y:S01]  /*4030*/  @!P0 LOP3.LUT R3, R22, 0xffff0000, RZ, 0xc0, !PT ;  /* 0xffff000016038812 */ /* 0x000fe200078ec0ff */
[----:B------:R-:W-:Y:S02]  /*4040*/  @!P0 IMAD.U32 R8, R21, 0x10000, RZ ;  /* 0x0001000015088824 */ /* 0x000fe400078e00ff */
[C---:B------:R-:W-:Y:S01]  /*4050*/  @!P0 FMUL.FTZ R33, R2.reuse, R26 ;  /* 0x0000001a02218220 */ /* 0x040fe20000410000 */
[----:B------:R-:W-:Y:S01]  /*4060*/  @!P0 FMUL.FTZ R2, R2, R6 ;  /* 0x0000000602028220 */ /* 0x000fe20000410000 */
[----:B------:R-:W-:Y:S01]  /*4070*/  @!P0 F2FP.BF16.F32.PACK_AB R0, R0, R32 ;  /* 0x000000200000823e */ /* 0x000fe200000010ff */
[C---:B------:R-:W-:Y:S01]  /*4080*/  @!P0 FMUL.FTZ R34, R3.reuse, R27 ;  /* 0x0000001b03228220 */ /* 0x040fe20000410000 */
[----:B------:R-:W-:Y:S01]  /*4090*/  @!P0 FFMA.FTZ R33, R8, R6, -R33 ;  /* 0x0000000608218223 */ /* 0x000fe20000010821 */
[----:B------:R-:W-:Y:S01]  /*40a0*/  @!P0 SHF.L.U32 R6, R22, 0x10, RZ ;  /* 0x0000001016068819 */ /* 0x000fe200000006ff */
[----:B------:R-:W-:Y:S01]  /*40b0*/  @!P0 FMUL.FTZ R3, R3, R4 ;  /* 0x0000000403038220 */ /* 0x000fe20000410000 */
[----:B------:R-:W-:Y:S01]  /*40c0*/  @!P0 MOV R20, R0 ;  /* 0x0000000000148202 */ /* 0x000fe20000000f00 */
[C---:B------:R-:W-:Y:S01]  /*40d0*/  @!P0 FMUL.FTZ R35, R7.reuse, R28 ;  /* 0x0000001c07238220 */ /* 0x040fe20000410000 */
[----:B------:R-:W-:Y:S01]  /*40e0*/  @!P0 FFMA.FTZ R2, R26, R8, R2 ;  /* 0x000000081a028223 */ /* 0x000fe20000010002 */
[----:B------:R-:W-:Y:S01]  /*40f0*/  @!P0 FFMA.FTZ R34, R6, R4, -R34 ;  /* 0x0000000406228223 */ /* 0x000fe20000010822 */
[----:B------:R-:W-:Y:S01]  /*4100*/  @!P0 FMUL.FTZ R4, R7, R5 ;  /* 0x0000000507048220 */ /* 0x000fe20000410000 */
[----:B------:R-:W-:Y:S01]  /*4110*/  @!P0 FFMA.FTZ R3, R27, R6, R3 ;  /* 0x000000061b038223 */ /* 0x000fe20000010003 */
[----:B------:R-:W-:Y:S01]  /*4120*/  LEA R6, P2, R237, R125, 0x1 ;  /* 0x0000007ded067211 */ /* 0x000fe200078408ff */
[----:B------:R-:W-:Y:S01]  /*4130*/  @!P0 FFMA.FTZ R35, R29, R5, -R35 ;  /* 0x000000051d238223 */ /* 0x000fe20000010823 */
[----:B------:R-:W-:Y:S01]  /*4140*/  @!P0 F2FP.BF16.F32.PACK_AB R2, R2, R33 ;  /* 0x000000210202823e */ /* 0x000fe200000010ff */
[----:B------:R-:W-:Y:S01]  /*4150*/  @!P0 FFMA.FTZ R4, R28, R29, R4 ;  /* 0x0000001d1c048223 */ /* 0x000fe20000010004 */
[----:B------:R-:W-:Y:S02]  /*4160*/  @!P0 F2FP.BF16.F32.PACK_AB R3, R3, R34 ;  /* 0x000000220303823e */ /* 0x000fe400000010ff */
[----:B------:R-:W-:Y:S01]  /*4170*/  LEA.HI.X R7, R237, R124, R238, 0x1, P2 ;  /* 0x0000007ced077211 */ /* 0x000fe200010f0cee */
[----:B------:R-:W-:Y:S01]  /*4180*/  @!P0 IMAD.MOV.U32 R21, RZ, RZ, R2 ;  /* 0x000000ffff158224 */ /* 0x000fe200078e0002 */
[----:B------:R-:W-:Y:S02]  /*4190*/  @!P0 F2FP.BF16.F32.PACK_AB R4, R4, R35 ;  /* 0x000000230404823e */ /* 0x000fe400000010ff */
[----:B------:R-:W-:Y:S02]  /*41a0*/  @!P0 MOV R22, R3 ;  /* 0x0000000300168202 */ /* 0x000fe40000000f00 */
[----:B------:R-:W-:Y:S05]  /*41b0*/  @!P0 MOV R23, R4 ;  /* 0x0000000400178202 */ /* 0x000fea0000000f00 */
[----:B------:R3:W-:Y:S02]  /*41c0*/  ST.E.128 desc[UR6][R6.64], R20 ;  /* 0x0000001406007985 */ /* 0x0007e4000c101d06 */
.L_x_1232:
[----:B------:R-:W-:Y:S05]  /*41d0*/  BSYNC B0 ;  /* 0x0000000000007941 */ /* 0x000fea0003800000 */
.L_x_1231:
[----:B------:R-:W-:Y:S05]  /*41e0*/  @P1 BRA `(.L_x_1230) ;  /* 0x0000000000c41947 */ /* 0x000fea0003800000 */
[----:B------:R-:W-:Y:S02]  /*41f0*/  ISETP.GE.AND P0, PT, R9, R17, PT ;  /* 0x000000110900720c */ /* 0x000fe40003f06270 */
[C---:B-123--:R-:W-:Y:S04]  /*4200*/  LEA R20, P1, R89.reuse, R119, 0x1 ;  /* 0x0000007759147211 */ /* 0x04efe800078208ff */
[----:B------:R-:W-:Y:S06]  /*4210*/  LEA.HI.X R21, R89, R118, R88, 0x1, P1 ;  /* 0x0000007659157211 */ /* 0x000fec00008f0c58 */
[----:B------:R-:W2:Y:S08]  /*4220*/  LD.E.128 R20, desc[UR6][R20.64] ;  /* 0x0000000614147980 */ /* 0x000eb0000c101d00 */
[----:B------:R-:W3:Y:S06]  /*4230*/  @!P0 LD.E.64 R26, desc[UR6][R30.64+0x40] ;  /* 0x000040061e1a8980 */ /* 0x000eec000c101b00 */
[----:B------:R1:W4:Y:S01]  /*4240*/  @!P0 LD.E.64 R2, desc[UR6][R24.64+0x40] ;  /* 0x0000400618028980 */ /* 0x000322000c101b00 */
[----:B--2---:R-:W-:Y:S02]  /*4250*/  @!P0 LOP3.LUT R0, R20, 0xffff0000, RZ, 0xc0, !PT ;  /* 0xffff000014008812 */ /* 0x004fe400078ec0ff */
[C---:B---3--:R-:W-:Y:S01]  /*4260*/  @!P0 SHF.L.U32 R8, R26.reuse, 0x10, RZ ;  /* 0x000000101a088819 */ /* 0x048fe200000006ff */
[C---:B-1----:R-:W-:Y:S01]  /*4270*/  @!P0 IMAD.U32 R25, R27.reuse, 0x10000, RZ ;  /* 0x000100001b198824 */ /* 0x042fe200078e00ff */
        /* <DEDUP_REMOVED lines=40> */
.L_x_1230:
[----:B------:R-:W-:Y:S05]  /*4500*/  BSYNC B1 ;  /* 0x0000000000017941 */ /* 0x000fea0003800000 */
.L_x_1229:
        /* <DEDUP_REMOVED lines=16> */
[C---:B-1234-:R-:W-:Y:S04]  /*4610*/  LEA R20, P2, R95.reuse, R119, 0x1 ;  /* 0x000000775f147211 */ /* 0x05efe800078408ff */
        /* <DEDUP_REMOVED lines=47> */
.L_x_1236:
[----:B------:R-:W-:Y:S05]  /*4910*/  BSYNC B0 ;  /* 0x0000000000007941 */ /* 0x000fea0003800000 */
.L_x_1235:
[----:B------:R-:W-:Y:S05]  /*4920*/  @P1 BRA `(.L_x_1234) ;  /* 0x0000000000c41947 */ /* 0x000fea0003800000 */
[----:B------:R-:W-:Y:S02]  /*4930*/  ISETP.GE.AND P0, PT, R9, R17, PT ;  /* 0x000000110900720c */ /* 0x000fe40003f06270 */
[C---:B-1234-:R-:W-:Y:S04]  /*4940*/  LEA R20, P1, R91.reuse, R119, 0x1 ;  /* 0x000000775b147211 */ /* 0x05efe800078208ff */
        /* <DEDUP_REMOVED lines=47> */
.L_x_1234:
[----:B------:R-:W-:Y:S05]  /*4c40*/  BSYNC B1 ;  /* 0x0000000000017941 */ /* 0x000fea0003800000 */
.L_x_1233:
        /* <DEDUP_REMOVED lines=15> */
[----:B------:R-:W-:Y:S01]  /*4d40*/  MOV R4, R119 ;  /* 0x0000007700047202 */ /* 0x000fe20000000f00 */
[----:B------:R-:W-:Y:S01]  /*4d50*/  IMAD R0, R211, 0x60, RZ ;  /* 0x00000060d3007824 */ /* 0x000fe200078e02ff */
[----:B------:R-:W-:Y:S01]  /*4d60*/  MOV R5, R118 ;  /* 0x0000007600057202 */ /* 0x000fe20000000f00 */
[----:B------:R-:W-:Y:S01]  /*4d70*/  IMAD.MOV.U32 R44, RZ, RZ, R125 ;  /* 0x000000ffff2c7224 */ /* 0x000fe200078e007d */
[----:B------:R-:W-:Y:S02]  /*4d80*/  ISETP.GE.AND P0, PT, R18, R17, PT ;  /* 0x000000111200720c */ /* 0x000fe40003f06270 */
[----:B------:R-:W-:Y:S01]  /*4d90*/  MOV R45, R124 ;  /* 0x0000007c002d7202 */ /* 0x000fe20000000f00 */
[----:B------:R-:W-:Y:S04]  /*4da0*/  IMAD.WIDE.U32 R4, R210, 0x60, R4 ;  /* 0x00000060d2047825 */ /* 0x000fe800078e0004 */
[----:B------:R-:W-:Y:S02]  /*4db0*/  IMAD.IADD R5, R5, 0x1, R0 ;  /* 0x0000000105057824 */ /* 0x000fe400078e0200 */
[----:B------:R-:W-:Y:S03]  /*4dc0*/  IMAD.WIDE.U32 R44, R42, 0x60, R44 ;  /* 0x000000602a2c7825 */ /* 0x000fe600078e002c */
[----:B-1234-:R-:W2:Y:S08]  /*4dd0*/  LD.E.128 R20, desc[UR6][R4.64] ;  /* 0x0000000604147980 */ /* 0x01eeb0000c101d00 */
[----:B------:R-:W3:Y:S06]  /*4de0*/  @!P0 LD.E.64 R2, desc[UR6][R24.64] ;  /* 0x0000000618028980 */ /* 0x000eec000c101b00 */
[----:B------:R-:W4:Y:S01]  /*4df0*/  @!P0 LD.E.64 R28, desc[UR6][R30.64] ;  /* 0x000000061e1c8980 */ /* 0x000f22000c101b00 */
[----:B--2---:R-:W-:Y:S02]  /*4e00*/  @!P0 LOP3.LUT R0, R20, 0xffff0000, RZ, 0xc0, !PT ;  /* 0xffff000014008812 */ /* 0x004fe400078ec0ff */
[C---:B---3--:R-:W-:Y:S02]  /*4e10*/  @!P0 SHF.L.U32 R7, R2.reuse, 0x10, RZ ;  /* 0x0000001002078819 */ /* 0x048fe400000006ff */
[C---:B------:R-:W-:Y:S02]  /*4e20*/  @!P0 SHF.L.U32 R4, R3.reuse, 0x10, RZ ;  /* 0x0000001003048819 */ /* 0x040fe400000006ff */
[----:B------:R-:W-:Y:S02]  /*4e30*/  @!P0 LOP3.LUT R5, R3, 0xffff0000, RZ, 0xc0, !PT ;  /* 0xffff000003058812 */ /* 0x000fe400078ec0ff */
[----:B------:R-:W-:Y:S01]  /*4e40*/  @!P0 LOP3.LUT R6, R2, 0xffff0000, RZ, 0xc0, !PT ;  /* 0xffff000002068812 */ /* 0x000fe200078ec0ff */
[----:B----4-:R-:W-:Y:S01]  /*4e50*/  @!P0 IMAD.U32 R8, R28, 0x10000, RZ ;  /* 0x000100001c088824 */ /* 0x010fe200078e00ff */
[----:B------:R-:W-:Y:S02]  /*4e60*/  @!P0 SHF.L.U32 R3, R20, 0x10, RZ ;  /* 0x0000001014038819 */ /* 0x000fe400000006ff */
[----:B------:R-:W-:Y:S01]  /*4e70*/  @!P0 LOP3.LUT R26, R28, 0xffff0000, RZ, 0xc0, !PT ;  /* 0xffff00001c1a8812 */ /* 0x000fe200078ec0ff */
[C---:B------:R-:W-:Y:S01]  /*4e80*/  @!P0 FMUL.FTZ R32, R0.reuse, R8 ;  /* 0x0000000800208220 */ /* 0x040fe20000410000 */
[----:B------:R-:W-:Y:S01]  /*4e90*/  @!P0 LOP3.LUT R2, R21, 0xffff0000, RZ, 0xc0, !PT ;  /* 0xffff000015028812 */ /* 0x000fe200078ec0ff */
[-C--:B------:R-:W-:Y:S01]  /*4ea0*/  @!P0 FMUL.FTZ R0, R0, R7.reuse ;  /* 0x0000000700008220 */ /* 0x080fe20000410000 */
[----:B------:R-:W-:Y:S01]  /*4eb0*/  @!P0 SHF.L.U32 R27, R29, 0x10, RZ ;  /* 0x000000101d1b8819 */ /* 0x000fe200000006ff */
[----:B------:R-:W-:Y:S01]  /*4ec0*/  @!P0 FFMA.FTZ R32, R3, R7, -R32 ;  /* 0x0000000703208223 */ /* 0x000fe20000010820 */
[----:B------:R-:W-:Y:S01]  /*4ed0*/  @!P0 LOP3.LUT R28, R29, 0xffff0000, RZ, 0xc0, !PT ;  /* 0xffff00001d1c8812 */ /* 0x000fe200078ec0ff */
[----:B------:R-:W-:Y:S01]  /*4ee0*/  @!P0 FFMA.FTZ R0, R8, R3, R0 ;  /* 0x0000000308008223 */ /* 0x000fe20000010000 */
[----:B------:R-:W-:Y:S01]  /*4ef0*/  @!P0 LOP3.LUT R3, R22, 0xffff0000, RZ, 0xc0, !PT ;  /* 0xffff000016038812 */ /* 0x000fe200078ec0ff */
[----:B------:R-:W-:Y:S01]  /*4f00*/  @!P0 IMAD.U32 R8, R21, 0x10000, RZ ;  /* 0x0001000015088824 */ /* 0x000fe200078e00ff */
[C---:B------:R-:W-:Y:S01]  /*4f10*/  @!P0 LOP3.LUT R7, R23.reuse, 0xffff0000, RZ, 0xc0, !PT ;  /* 0xffff000017078812 */ /* 0x040fe200078ec0ff */
[C---:B------:R-:W-:Y:S01]  /*4f20*/  @!P0 FMUL.FTZ R33, R2.reuse, R26 ;  /* 0x0000001a02218220 */ /* 0x040fe20000410000 */
[----:B------:R-:W-:Y:S01]  /*4f30*/  @!P0 SHF.L.U32 R29, R23, 0x10, RZ ;  /* 0x00000010171d8819 */ /* 0x000fe200000006ff */
[----:B------:R-:W-:Y:S01]  /*4f40*/  @!P0 FMUL.FTZ R2, R2, R6 ;  /* 0x0000000602028220 */ /* 0x000fe20000410000 */
[----:B------:R-:W-:Y:S01]  /*4f50*/  @!P0 F2FP.BF16.F32.PACK_AB R0, R0, R32 ;  /* 0x000000200000823e */ /* 0x000fe200000010ff */
[----:B------:R-:W-:Y:S01]  /*4f60*/  @!P0 FFMA.FTZ R33, R8, R6, -R33 ;  /* 0x0000000608218223 */ /* 0x000fe20000010821 */
[----:B------:R-:W-:Y:S01]  /*4f70*/  @!P0 SHF.L.U32 R6, R22, 0x10, RZ ;  /* 0x0000001016068819 */ /* 0x000fe200000006ff */
[C---:B------:R-:W-:Y:S01]  /*4f80*/  @!P0 FMUL.FTZ R34, R3.reuse, R27 ;  /* 0x0000001b03228220 */ /* 0x040fe20000410000 */
[----:B------:R-:W-:Y:S01]  /*4f90*/  @!P0 FMUL.FTZ R3, R3, R4 ;  /* 0x0000000403038220 */ /* 0x000fe20000410000 */
[C---:B------:R-:W-:Y:S01]  /*4fa0*/  @!P0 FMUL.FTZ R35, R7.reuse, R28 ;  /* 0x0000001c07238220 */ /* 0x040fe20000410000 */
[----:B------:R-:W-:Y:S01]  /*4fb0*/  @!P0 FFMA.FTZ R2, R26, R8, R2 ;  /* 0x000000081a028223 */ /* 0x000fe20000010002 */
[----:B------:R-:W-:Y:S01]  /*4fc0*/  @!P0 FFMA.FTZ R34, R6, R4, -R34 ;  /* 0x0000000406228223 */ /* 0x000fe20000010822 */
[-C--:B------:R-:W-:Y:S01]  /*4fd0*/  @!P0 FMUL.FTZ R4, R7, R5.reuse ;  /* 0x0000000507048220 */ /* 0x080fe20000410000 */
[----:B------:R-:W-:Y:S01]  /*4fe0*/  @!P0 FFMA.FTZ R3, R27, R6, R3 ;  /* 0x000000061b038223 */ /* 0x000fe20000010003 */
[----:B------:R-:W-:Y:S01]  /*4ff0*/  @!P0 FFMA.FTZ R35, R29, R5, -R35 ;  /* 0x000000051d238223 */ /* 0x000fe20000010823 */
[----:B------:R-:W-:Y:S01]  /*5000*/  @!P0 F2FP.BF16.F32.PACK_AB R2, R2, R33 ;  /* 0x000000210202823e */ /* 0x000fe200000010ff */
[----:B------:R-:W-:Y:S01]  /*5010*/  @!P0 FFMA.FTZ R4, R28, R29, R4 ;  /* 0x0000001d1c048223 */ /* 0x000fe20000010004 */
[----:B------:R-:W-:Y:S01]  /*5020*/  IMAD R5, R43, 0x60, RZ ;  /* 0x000000602b057824 */ /* 0x000fe200078e02ff */
[----:B------:R-:W-:Y:S01]  /*5030*/  @!P0 F2FP.BF16.F32.PACK_AB R3, R3, R34 ;  /* 0x000000220303823e */ /* 0x000fe200000010ff */
[----:B------:R-:W-:Y:S01]  /*5040*/  @!P0 IMAD.MOV.U32 R20, RZ, RZ, R0 ;  /* 0x000000ffff148224 */ /* 0x000fe200078e0000 */
[----:B------:R-:W-:Y:S02]  /*5050*/  @!P0 MOV R21, R2 ;  /* 0x0000000200158202 */ /* 0x000fe40000000f00 */
[----:B------:R-:W-:Y:S02]  /*5060*/  @!P0 F2FP.BF16.F32.PACK_AB R4, R4, R35 ;  /* 0x000000230404823e */ /* 0x000fe400000010ff */
[----:B------:R-:W-:Y:S02]  /*5070*/  IADD3 R45, R45, R5, RZ ;  /* 0x000000052d2d7210 */ /* 0x000fe40007ffe0ff */
[----:B------:R-:W-:Y:S02]  /*5080*/  @!P0 MOV R22, R3 ;  /* 0x0000000300168202 */ /* 0x000fe40000000f00 */
[----:B------:R-:W-:Y:S05]  /*5090*/  @!P0 MOV R23, R4 ;  /* 0x0000000400178202 */ /* 0x000fea0000000f00 */
[----:B------:R1:W-:Y:S02]  /*50a0*/  ST.E.128 desc[UR6][R44.64], R20 ;  /* 0x000000142c007985 */ /* 0x0003e4000c101d06 */
.L_x_1240:
[----:B------:R-:W-:Y:S05]  /*50b0*/  BSYNC B0 ;  /* 0x0000000000007941 */ /* 0x000fea0003800000 */
.L_x_1239:
        /* <DEDUP_REMOVED lines=50> */
.L_x_1238:
[----:B------:R-:W-:Y:S05]  /*53e0*/  BSYNC B1 ;  /* 0x0000000000017941 */ /* 0x000fea0003800000 */
.L_x_1237:
        /* <DEDUP_REMOVED lines=64> */
.L_x_1244:
[----:B------:R-:W-:Y:S05]  /*57f0*/  BSYNC B0 ;  /* 0x0000000000007941 */ /* 0x000fea0003800000 */
.L_x_1243:
        /* <DEDUP_REMOVED lines=50> */
.L_x_1242:
[----:B------:R-:W-:Y:S05]  /*5b20*/  BSYNC B1 ;  /* 0x0000000000017941 */ /* 0x000fea0003800000 */
.L_x_1241:
        /* <DEDUP_REMOVED lines=18> */
[----:B-1----:R-:W-:Y:S01]  /*5c50*/  IMAD.MOV.U32 R44, RZ, RZ, R125 ;  /* 0x000000ffff2c7224 */ /* 0x002fe200078e007d */
[----:B------:R-:W-:Y:S02]  /*5c60*/  ISETP.GE.AND P0, PT, R18, R17, PT ;  /* 0x000000111200720c */ /* 0x000fe40003f06270 */
[----:B------:R-:W-:Y:S01]  /*5c70*/  MOV R45, R124 ;  /* 0x0000007c002d7202 */ /* 0x000fe20000000f00 */
[----:B------:R-:W-:Y:S04]  /*5c80*/  IMAD.WIDE.U32 R4, R210, 0xa0, R4 ;  /* 0x000000a0d2047825 */ /* 0x000fe800078e0004 */
[----:B------:R-:W-:Y:S02]  /*5c90*/  IMAD.IADD R5, R5, 0x1, R0 ;  /* 0x0000000105057824 */ /* 0x000fe400078e0200 */
[----:B------:R-:W-:Y:S03]  /*5ca0*/  IMAD.WIDE.U32 R44, R42, 0xa0, R44 ;  /* 0x000000a02a2c7825 */ /* 0x000fe600078e002c */
[----:B--234-:R-:W2:Y:S08]  /*5cb0*/  LD.E.128 R20, desc[UR6][R4.64] ;  /* 0x0000000604147980 */ /* 0x01ceb0000c101d00 */
        /* <DEDUP_REMOVED lines=45> */
.L_x_1248:
[----:B------:R-:W-:Y:S05]  /*5f90*/  BSYNC B0 ;  /* 0x0000000000007941 */ /* 0x000fea0003800000 */
.L_x_1247:
        /* <DEDUP_REMOVED lines=50> */
.L_x_1246:
[----:B------:R-:W-:Y:S05]  /*62c0*/  BSYNC B1 ;  /* 0x0000000000017941 */ /* 0x000fea0003800000 */
.L_x_1245:
        /* <DEDUP_REMOVED lines=70> */
.L_x_1252:
[----:B------:R-:W-:Y:S05]  /*6730*/  BSYNC B0 ;  /* 0x0000000000007941 */ /* 0x000fea0003800000 */
.L_x_1251:
        /* <DEDUP_REMOVED lines=50> */
.L_x_1250:
[----:B------:R-:W-:Y:S05]  /*6a60*/  BSYNC B1 ;  /* 0x0000000000017941 */ /* 0x000fea0003800000 */
.L_x_1249:
        /* <DEDUP_REMOVED lines=70> */
.L_x_1256:
[----:B------:R-:W-:Y:S05]  /*6ed0*/  BSYNC B0 ;  /* 0x0000000000007941 */ /* 0x000fea0003800000 */
.L_x_1255:
[----:B------:R-:W-:Y:S05]  /*6ee0*/  @P1 BRA `(.L_x_1254) ;  /* 0x0000000000c41947 */ /* 0x000fea0003800000 */
[----:B------:R-:W-:Y:S02]  /*6ef0*/  ISETP.GE.AND P0, PT, R9, R17, PT ;  /* 0x000000110900720c */ /* 0x000fe40003f06270 */
[C---:B-1234-:R-:W-:Y:S04]  /*6f00*/  LEA R20, P1, R105.reuse, R119, 0x1 ;  /* 0x0000007769147211 */ /* 0x05efe800078208ff */
[----:B------:R-:W-:Y:S06]  /*6f10*/  LEA.HI.X R21, R105, R118, R104, 0x1, P1 ;  /* 0x0000007669157211 */ /* 0x000fec00008f0c68 */
[----:B------:R-:W2:Y:S08]  /*6f20*/  LD.E.128 R20, desc[UR6][R20.64] ;  /* 0x0000000614147980 */ /* 0x000eb0000c101d00 */
[----:B------:R-:W3:Y:S06]  /*6f30*/  @!P0 LD.E.64 R2, desc[UR6][R24.64+0x40] ;  /* 0x0000400618028980 */ /* 0x000eec000c101b00 */
[----:B------:R-:W4:Y:S01]  /*6f40*/  @!P0 LD.E.64 R24, desc[UR6][R30.64+0x40] ;  /* 0x000040061e188980 */ /* 0x000f22000c101b00 */
[----:B--2---:R-:W-:Y:S01]  /*6f50*/  @!P0 LOP3.LUT R0, R20, 0xffff0000, RZ, 0xc0, !PT ;  /* 0xffff000014008812 */ /* 0x004fe200078ec0ff */
[----:B------:R-:W-:Y:S01]  /*6f60*/  @!P0 IMAD.U32 R26, R23, 0x10000, RZ ;  /* 0x00010000171a8824 */ /* 0x000fe200078e00ff */
[C---:B---3--:R-:W-:Y:S01]  /*6f70*/  @!P0 LOP3.LUT R5, R3.reuse, 0xffff0000, RZ, 0xc0, !PT ;  /* 0xffff000003058812 */ /* 0x048fe200078ec0ff */
[C---:B------:R-:W-:Y:S01]  /*6f80*/  @!P0 IMAD.U32 R7, R2.reuse, 0x10000, RZ ;  /* 0x0001000002078824 */ /* 0x040fe200078e00ff */
[----:B------:R-:W-:Y:S01]  /*6f90*/  @!P0 LOP3.LUT R6, R2, 0xffff0000, RZ, 0xc0, !PT ;  /* 0xffff000002068812 */ /* 0x000fe200078ec0ff */
[----:B------:R-:W-:Y:S01]  /*6fa0*/  @!P0 IMAD.U32 R4, R3, 0x10000, RZ ;  /* 0x0001000003048824 */ /* 0x000fe200078e00ff */
[----:B------:R-:W-:Y:S02]  /*6fb0*/  @!P0 SHF.L.U32 R3, R20, 0x10, RZ ;  /* 0x0000001014038819 */ /* 0x000fe400000006ff */
[----:B------:R-:W-:Y:S02]  /*6fc0*/  @!P0 LOP3.LUT R2, R21, 0xffff0000, RZ, 0xc0, !PT ;  /* 0xffff000015028812 */ /* 0x000fe400078ec0ff */
[C---:B----4-:R-:W-:Y:S02]  /*6fd0*/  @!P0 SHF.L.U32 R8, R24.reuse, 0x10, RZ ;  /* 0x0000001018088819 */ /* 0x050fe400000006ff */
[----:B------:R-:W-:Y:S01]  /*6fe0*/  @!P0 LOP3.LUT R17, R24, 0xffff0000, RZ, 0xc0, !PT ;  /* 0xffff000018118812 */ /* 0x000fe200078ec0ff */
[C---:B------:R-:W-:Y:S01]  /*6ff0*/  @!P0 IMAD.U32 R24, R25.reuse, 0x10000, RZ ;  /* 0x0001000019188824 */ /* 0x040fe200078e00ff */
[----:B------:R-:W-:Y:S01]  /*7000*/  @!P0 LOP3.LUT R25, R25, 0xffff0000, RZ, 0xc0, !PT ;  /* 0xffff000019198812 */ /* 0x000fe200078ec0ff */
[C---:B------:R-:W-:Y:S01]  /*7010*/  @!P0 FMUL.FTZ R27, R0.reuse, R8 ;  /* 0x00000008001b8220 */ /* 0x040fe20000410000 */
[----:B------:R-:W-:Y:S01]  /*7020*/  @!P0 FMUL.FTZ R0, R0, R7 ;  /* 0x0000000700008220 */ /* 0x000fe20000410000 */
[C---:B------:R-:W-:Y:S01]  /*7030*/  @!P0 FMUL.FTZ R28, R2.reuse, R17 ;  /* 0x00000011021c8220 */ /* 0x040fe20000410000 */
[-C--:B------:R-:W-:Y:S01]  /*7040*/  @!P0 FMUL.FTZ R2, R2, R6.reuse ;  /* 0x0000000602028220 */ /* 0x080fe20000410000 */
[----:B------:R-:W-:Y:S01]  /*7050*/  @!P0 FFMA.FTZ R27, R3, R7, -R27 ;  /* 0x00000007031b8223 */ /* 0x000fe2000001081b */
[----:B------:R-:W-:Y:S01]  /*7060*/  @!P0 LOP3.LUT R7, R23, 0xffff0000, RZ, 0xc0, !PT ;  /* 0xffff000017078812 */ /* 0x000fe200078ec0ff */
[----:B------:R-:W-:Y:S01]  /*7070*/  @!P0 FFMA.FTZ R0, R8, R3, R0 ;  /* 0x0000000308008223 */ /* 0x000fe20000010000 */
[----:B------:R-:W-:Y:S01]  /*7080*/  @!P0 LOP3.LUT R3, R22, 0xffff0000, RZ, 0xc0, !PT ;  /* 0xffff000016038812 */ /* 0x000fe200078ec0ff */
[----:B------:R-:W-:Y:S02]  /*7090*/  @!P0 IMAD.U32 R8, R21, 0x10000, RZ ;  /* 0x0001000015088824 */ /* 0x000fe400078e00ff */
[----:B------:R-:W-:Y:S01]  /*70a0*/  @!P0 FMUL.FTZ R30, R7, R25 ;  /* 0x00000019071e8220 */ /* 0x000fe20000410000 */
[----:B------:R-:W-:Y:S01]  /*70b0*/  @!P0 F2FP.BF16.F32.PACK_AB R0, R0, R27 ;  /* 0x0000001b0000823e */ /* 0x000fe200000010ff */
[----:B------:R-:W-:Y:S01]  /*70c0*/  @!P0 FFMA.FTZ R28, R8, R6, -R28 ;  /* 0x00000006081c8223 */ /* 0x000fe2000001081c */
[----:B------:R-:W-:Y:S01]  /*70d0*/  @!P0 SHF.L.U32 R6, R22, 0x10, RZ ;  /* 0x0000001016068819 */ /* 0x000fe200000006ff */
[C---:B------:R-:W-:Y:S01]  /*70e0*/  @!P0 FMUL.FTZ R29, R3.reuse, R24 ;  /* 0x00000018031d8220 */ /* 0x040fe20000410000 */
[----:B------:R-:W-:Y:S01]  /*70f0*/  @!P0 MOV R20, R0 ;  /* 0x0000000000148202 */ /* 0x000fe20000000f00 */
[----:B------:R-:W-:Y:S01]  /*7100*/  @!P0 FMUL.FTZ R3, R3, R4 ;  /* 0x0000000403038220 */ /* 0x000fe20000410000 */
        /* <DEDUP_REMOVED lines=15> */
.L_x_1254:
[----:B------:R-:W-:Y:S05]  /*7200*/  BSYNC B1 ;  /* 0x0000000000017941 */ /* 0x000fea0003800000 */
.L_x_1253:
[----:B------:R-:W2:Y:S01]  /*7210*/  LD.E R0, desc[UR6][R10.64+0xd0] ;  /* 0x0000d0060a007980 */ /* 0x000ea2000c101900 */
[----:B------:R-:W-:Y:S02]  /*7220*/  IMAD.MOV.U32 R2, RZ, RZ, R13 ;  /* 0x000000ffff027224 */ /* 0x000fe400078e000d */
[----:B------:R-:W-:Y:S02]  /*7230*/  IMAD.MOV.U32 R3, RZ, RZ, R12 ;  /* 0x000000ffff037224 */ /* 0x000fe400078e000c */
[----:B------:R-:W-:Y:S02]  /*7240*/  IMAD.MOV.U32 R41, RZ, RZ, R39 ;  /* 0x000000ffff297224 */ /* 0x000fe400078e0027 */
[----:B--2---:R-:W-:Y:S05]  /*7250*/  IMAD.U32 R0, R0, -0x40, RZ ;  /* 0xffffffc000007824 */ /* 0x004fea00078e00ff */
[C---:B------:R-:W-:Y:S02]  /*7260*/  LEA R13, P1, R0.reuse, R2, 0x1 ;  /* 0x00000002000d7211 */ /* 0x040fe400078208ff */
[C---:B------:R-:W-:Y:S02]  /*7270*/  LEA R40, P0, R0.reuse, R40, 0x1 ;  /* 0x0000002800287211 */ /* 0x040fe400078008ff */
[C---:B------:R-:W-:Y:S02]  /*7280*/  LEA.HI.X.SX32 R12, R0.reuse, R3, 0x1, P1 ;  /* 0x00000003000c7211 */ /* 0x040fe400008f0eff */
[----:B------:R-:W-:Y:S01]  /*7290*/  LEA.HI.X.SX32 R39, R0, R41, 0x1, P0 ;  /* 0x0000002900277211 */ /* 0x000fe200000f0eff */
[----:B------:R-:W-:Y:S05]  /*72a0*/  BRA `(.L_x_1257) ;  /* 0x0000007000207947 */ /* 0x000fea0003800000 */
.L_x_1224:
[----:B------:R-:W-:Y:S04]  /*72b0*/  BSSY B2, `(.L_x_1258) ;  /* 0x00000c2000027945 */ /* 0x000fe80003800000 */
[----:B------:R-:W-:Y:S05]  /*72c0*/  @!P6 BRA `(.L_x_1259) ;  /* 0x0000000c0000e947 */ /* 0x000fea0003800000 */
[----:B-----5:R-:W-:Y:S01]  /*72d0*/  ISETP.GE.AND P0, PT, R18, R165, PT ;  /* 0x000000a51200720c */ /* 0x020fe20003f06270 */
[----:B------:R-:W-:Y:S11]  /*72e0*/  BSSY B1, `(.L_x_1260) ;  /* 0x000005f000017945 */ /* 0x000ff60003800000 */
[----:B------:R-:W-:Y:S01]  /*72f0*/  @!UPT UIADD3 URZ, URZ, URZ, URZ ;  /* 0x0000003f3f3ff290 */ /* 0x000fe2000fffe03f */
[----:B------:R-:W-:Y:S05]  /*7300*/  @P0 BRA `(.L_x_1261) ;  /* 0x0000000400700947 */ /* 0x000fea0003800000 */
[----:B------:R-:W-:Y:S01]  /*7310*/  ISETP.GE.AND P0, PT, R18, R17, PT ;  /* 0x000000111200720c */ /* 0x000fe20003f06270 */
[----:B------:R-:W-:Y:S01]  /*7320*/  IMAD.MOV.U32 R4, RZ, RZ, R119 ;  /* 0x000000ffff047224 */ /* 0x000fe200078e0077 */
[----:B------:R-:W-:Y:S01]  /*7330*/  BSSY B0, `(.L_x_1262) ;  /* 0x0000058000007945 */ /* 0x000fe20003800000 */
[----:B------:R-:W-:Y:S01]  /*7340*/  IMAD.MOV.U32 R5, RZ, RZ, R118 ;  /* 0x000000ffff057224 */ /* 0x000fe200078e0076 */
[----:B------:R-:W-:Y:S02]  /*7350*/  MOV R214, R125 ;  /* 0x0000007d00d67202 */ /* 0x000fe40000000f00 */
[----:B------:R-:W-:Y:S02]  /*7360*/  MOV R215, R124 ;  /* 0x0000007c00d77202 */ /* 0x000fe40000000f00 */
[----:B------:R1:W5:Y:S05]  /*7370*/  LD.E.128 R20, desc[UR6][R4.64] ;  /* 0x0000000604147980 */ /* 0x00036a000c101d00 */
[----:B------:R-:W-:Y:S05]  /*7380*/  @P0 BRA `(.L_x_1263) ;  /* 0x0000000400480947 */ /* 0x000fea0003800000 */
[----:B------:R-:W-:Y:S01]  /*7390*/  LEA.HI R8, R17, R17, RZ, 0x1 ;  /* 0x0000001111087211 */ /* 0x000fe200078f08ff */
[----:B------:R-:W-:Y:S01]  /*73a0*/  IMAD.MOV.U32 R7, RZ, RZ, R120 ;  /* 0x000000ffff077224 */ /* 0x000fe200078e0078 */
[----:B------:R-:W-:Y:S01]  /*73b0*/  MOV R6, R121 ;  /* 0x0000007900067202 */ /* 0x000fe20000000f00 */
[----:B------:R-:W-:Y:S01]  /*73c0*/  IMAD.MOV.U32 R2, RZ, RZ, RZ ;  /* 0x000000ffff027224 */ /* 0x000fe200078e00ff */
[----:B------:R-:W-:Y:S01]  /*73d0*/  SHF.R.S32.HI R8, RZ, 0x1, R8 ;  /* 0x00000001ff087819 */ /* 0x000fe20000011408 */
[C---:B-----5:R-:W-:Y:S01]  /*73e0*/  IMAD.U32 R29, R20.reuse, 0x10000, RZ ;  /* 0x00010000141d7824 */ /* 0x060fe200078e00ff */
[----:B------:R-:W-:Y:S01]  /*73f0*/  LOP3.LUT R30, R20, 0xffff0000, RZ, 0xc0, !PT ;  /* 0xffff0000141e7812 */ /* 0x000fe200078ec0ff */
[----:B------:R-:W-:Y:S01]  /*7400*/  IMAD.U32 R33, R22, 0x10000, RZ ;  /* 0x0001000016217824 */ /* 0x000fe200078e00ff */
[----:B------:R-:W-:Y:S01]  /*7410*/  ISETP.GE.AND P1, PT, R18, R8, PT ;  /* 0x000000081200720c */ /* 0x000fe20003f26270 */
[--C-:B------:R-:W-:Y:S01]  /*7420*/  IMAD.MOV.U32 R0, RZ, RZ, R8.reuse ;  /* 0x000000ffff007224 */ /* 0x100fe200078e0008 */
[C---:B------:R-:W-:Y:S02]  /*7430*/  SHF.L.U32 R31, R21.reuse, 0x10, RZ ;  /* 0x00000010151f7819 */ /* 0x040fe400000006ff */
[----:B------:R-:W-:Y:S02]  /*7440*/  LOP3.LUT R32, R21, 0xffff0000, RZ, 0xc0, !PT ;  /* 0xffff000015207812 */ /* 0x000fe400078ec0ff */
[----:B------:R-:W-:Y:S02]  /*7450*/  LOP3.LUT R34, R22, 0xffff0000, RZ, 0xc0, !PT ;  /* 0xffff000016227812 */ /* 0x000fe400078ec0ff */
[C---:B------:R-:W-:Y:S02]  /*7460*/  SHF.L.U32 R35, R23.reuse, 0x10, RZ ;  /* 0x0000001017237819 */ /* 0x040fe400000006ff */
[----:B------:R-:W-:Y:S03]  /*7470*/  LOP3.LUT R36, R23, 0xffff0000, RZ, 0xc0, !PT ;  /* 0xffff000017247812 */ /* 0x000fe600078ec0ff */
[----:B------:R-:W-:Y:S01]  /*7480*/  @P1 IADD3 R0, -R8, RZ, RZ ;  /* 0x000000ff08001210 */ /* 0x000fe20007ffe1ff */
[----:B------:R-:W-:Y:S05]  /*7490*/  @P1 IMAD.MOV R2, RZ, RZ, -R8 ;  /* 0x000000ffff021224 */ /* 0x000fea00078e0a08 */
[C---:B------:R-:W-:Y:S04]  /*74a0*/  LEA R24, P0, R2.reuse, R6, 0x1 ;  /* 0x0000000602187211 */ /* 0x040fe800078008ff */
[----:B------:R-:W-:Y:S02]  /*74b0*/  LEA.HI.X.SX32 R25, R2, R7, 0x1, P0 ;  /* 0x0000000702197211 */ /* 0x000fe400000f0eff */
[C---:B------:R-:W-:Y:S04]  /*74c0*/  LEA R2, P0, R0.reuse, R4, 0x1 ;  /* 0x0000000400027211 */ /* 0x040fe800078008ff */
[----:B------:R-:W-:Y:S01]  /*74d0*/  LEA.HI.X.SX32 R3, R0, R5, 0x1, P0 ;  /* 0x0000000500037211 */ /* 0x000fe200000f0eff */
[----:B------:R-:W-:Y:S01]  /*74e0*/  IMAD.MOV.U32 R0, RZ, RZ, RZ ;  /* 0x000000ffff007224 */ /* 0x000fe200078e00ff */
[----:B------:R-:W-:Y:S01]  /*74f0*/  @P1 IADD3 R0, -R8, RZ, RZ ;  /* 0x000000ff08001210 */ /* 0x000fe20007ffe1ff */
[----:B------:R-:W2:Y:S08]  /*7500*/  LD.E.128 R24, desc[UR6][R24.64] ;  /* 0x0000000618187980 */ /* 0x000eb0000c101d00 */
[----:B-1----:R1:W3:Y:S02]  /*7510*/  LD.E.128 R4, desc[UR6][R2.64] ;  /* 0x0000000602047980 */ /* 0x0022e4000c101d00 */
[----:B-1----:R-:W-:Y:S01]  /*7520*/  MOV R3, R122 ;  /* 0x0000007a00037202 */ /* 0x002fe20000000f00 */
[----:B------:R-:W-:Y:S05]  /*7530*/  IMAD.MOV.U32 R2, RZ, RZ, R123 ;  /* 0x000000ffff027224 */ /* 0x000fea00078e007b */
[C---:B------:R-:W-:Y:S04]  /*7540*/  LEA R2, P0, R0.reuse, R2, 0x1 ;  /* 0x0000000200027211 */ /* 0x040fe800078008ff */
[----:B------:R-:W-:Y:S05]  /*7550*/  LEA.HI.X.SX32 R3, R0, R3, 0x1, P0 ;  /* 0x0000000300037211 */ /* 0x000fea00000f0eff */
[----:B------:R1:W4:Y:S01]  /*7560*/  LD.E.128 R44, desc[UR6][R2.64] ;  /* 0x00000006022c7980 */ /* 0x000322000c101d00 */
[C---:B--2---:R-:W-:Y:S01]  /*7570*/  LOP3.LUT R21, R26.reuse, 0xffff0000, RZ, 0xc0, !PT ;  /* 0xffff00001a157812 */ /* 0x044fe200078ec0ff */
[----:B------:R-:W-:Y:S01]  /*7580*/  IMAD.U32 R22, R26, 0x10000, RZ ;  /* 0x000100001a167824 */ /* 0x000fe200078e00ff */
[C---:B------:R-:W-:Y:S01]  /*7590*/  SHF.L.U32 R20, R27.reuse, 0x10, RZ ;  /* 0x000000101b147819 */ /* 0x040fe200000006ff */
[C---:B------:R-:W-:Y:S01]  /*75a0*/  IMAD.U32 R0, R24.reuse, 0x10000, RZ ;  /* 0x0001000018007824 */ /* 0x040fe200078e00ff */
[----:B------:R-:W-:Y:S01]  /*75b0*/  LOP3.LUT R8, R27, 0xffff0000, RZ, 0xc0, !PT ;  /* 0xffff00001b087812 */ /* 0x000fe200078ec0ff */
[----:B------:R-:W-:Y:S01]  /*75c0*/  @!P1 FADD.FTZ R21, -R21, -RZ ;  /* 0x800000ff15159221 */ /* 0x000fe20000010100 */
[----:B-1----:R-:W-:Y:S01]  /*75d0*/  LOP3.LUT R2, R24, 0xffff0000, RZ, 0xc0, !PT ;  /* 0xffff000018027812 */ /* 0x002fe200078ec0ff */
[----:B------:R-:W-:Y:S01]  /*75e0*/  @!P1 FADD.FTZ R20, -R20, -RZ ;  /* 0x800000ff14149221 */ /* 0x000fe20000010100 */
[C---:B---3--:R-:W-:Y:S01]  /*75f0*/  LOP3.LUT R27, R4.reuse, 0xffff0000, RZ, 0xc0, !PT ;  /* 0xffff0000041b7812 */ /* 0x048fe200078ec0ff */
[----:B------:R-:W-:Y:S01]  /*7600*/  IMAD.U32 R28, R4, 0x10000, RZ ;  /* 0x00010000041c7824 */ /* 0x000fe200078e00ff */
[C---:B------:R-:W-:Y:S01]  /*7610*/  SHF.L.U32 R4, R5.reuse, 0x10, RZ ;  /* 0x0000001005047819 */ /* 0x040fe200000006ff */
[----:B------:R-:W-:Y:S01]  /*7620*/  @!P1 FADD.FTZ R0, -R0, -RZ ;  /* 0x800000ff00009221 */ /* 0x000fe20000010100 */
[----:B------:R-:W-:Y:S01]  /*7630*/  LOP3.LUT R26, R5, 0xffff0000, RZ, 0xc0, !PT ;  /* 0xffff0000051a7812 */ /* 0x000fe200078ec0ff */
[----:B------:R-:W-:Y:S01]  /*7640*/  IMAD.U32 R5, R6, 0x10000, RZ ;  /* 0x0001000006057824 */ /* 0x000fe200078e00ff */
[C---:B------:R-:W-:Y:S01]  /*7650*/  SHF.L.U32 R3, R25.reuse, 0x10, RZ ;  /* 0x0000001019037819 */ /* 0x040fe200000006ff */
        /* <DEDUP_REMOVED lines=9> */
[----:B------:R-:W-:Y:S01]  /*76f0*/  FMUL.FTZ R6, R6, R21 ;  /* 0x0000001506067220 */ /* 0x000fe20000410000 */
[----:B------:R-:W-:Y:S01]  /*7700*/  FMUL.FTZ R7, R23, R20 ;  /* 0x0000001417077220 */ /* 0x000fe20000410000 */
[----:B------:R-:W-:Y:S01]  /*7710*/  FMUL.FTZ R0, R28, R0 ;  /* 0x000000001c007220 */ /* 0x000fe20000410000 */
[----:B------:R-:W-:Y:S01]  /*7720*/  FMUL.FTZ R5, R5, R22 ;  /* 0x0000001605057220 */ /* 0x000fe20000410000 */
[----:B------:R-:W-:Y:S01]  /*7730*/  FMUL.FTZ R2, R27, R2 ;  /* 0x000000021b027220 */ /* 0x000fe20000410000 */
[----:B------:R-:W-:Y:S01]  /*7740*/  FMUL.FTZ R3, R4, R3 ;  /* 0x0000000304037220 */ /* 0x000fe20000410000 */
[----:B------:R-:W-:Y:S01]  /*7750*/  FMUL.FTZ R4, R26, R24 ;  /* 0x000000181a047220 */ /* 0x000fe20000410000 */
[----:B------:R-:W-:Y:S01]  /*7760*/  FMUL.FTZ R8, R25, R8 ;  /* 0x0000000819087220 */ /* 0x000fe20000410000 */
[C---:B----4-:R-:W-:Y:S01]  /*7770*/  LOP3.LUT R21, R44.reuse, 0xffff0000, RZ, 0xc0, !PT ;  /* 0xffff00002c157812 */ /* 0x050fe200078ec0ff */
[----:B------:R-:W-:Y:S01]  /*7780*/  IMAD.U32 R20, R44, 0x10000, RZ ;  /* 0x000100002c147824 */ /* 0x000fe200078e00ff */
[C---:B------:R-:W-:Y:S01]  /*7790*/  SHF.L.U32 R22, R45.reuse, 0x10, RZ ;  /* 0x000000102d167819 */ /* 0x040fe200000006ff */
[C---:B------:R-:W-:Y:S01]  /*77a0*/  IMAD.U32 R24, R46.reuse, 0x10000, RZ ;  /* 0x000100002e187824 */ /* 0x040fe200078e00ff */
[----:B------:R-:W-:Y:S01]  /*77b0*/  LOP3.LUT R23, R45, 0xffff0000, RZ, 0xc0, !PT ;  /* 0xffff00002d177812 */ /* 0x000fe200078ec0ff */
[----:B------:R-:W-:Y:S01]  /*77c0*/  FFMA.FTZ R0, R29, R20, R0 ;  /* 0x000000141d007223 */ /* 0x000fe20000010000 */
[----:B------:R-:W-:Y:S01]  /*77d0*/  LOP3.LUT R25, R46, 0xffff0000, RZ, 0xc0, !PT ;  /* 0xffff00002e197812 */ /* 0x000fe200078ec0ff */
[----:B------:R-:W-:Y:S01]  /*77e0*/  FFMA.FTZ R2, R30, R21, R2 ;  /* 0x000000151e027223 */ /* 0x000fe20000010002 */
[----:B------:R-:W-:Y:S01]  /*77f0*/  SHF.L.U32 R26, R47, 0x10, RZ ;  /* 0x000000102f1a7819 */ /* 0x000fe200000006ff */
[----:B------:R-:W-:Y:S01]  /*7800*/  FFMA.FTZ R3, R31, R22, R3 ;  /* 0x000000161f037223 */ /* 0x000fe20000010003 */
[----:B------:R-:W-:Y:S01]  /*7810*/  LOP3.LUT R27, R47, 0xffff0000, RZ, 0xc0, !PT ;  /* 0xffff00002f1b7812 */ /* 0x000fe200078ec0ff */
[----:B------:R-:W-:Y:S01]  /*7820*/  FFMA.FTZ R4, R32, R23, R4 ;  /* 0x0000001720047223 */ /* 0x000fe20000010004 */
[----:B------:R-:W-:Y:S01]  /*7830*/  F2FP.BF16.F32.PACK_AB R20, R2, R0 ;  /* 0x000000000214723e */ /* 0x000fe200000010ff */
[----:B------:R-:W-:Y:S01]  /*7840*/  FFMA.FTZ R5, R33, R24, R5 ;  /* 0x0000001821057223 */ /* 0x000fe20000010005 */
[----:B------:R-:W-:Y:S01]  /*7850*/  FFMA.FTZ R6, R34, R25, R6 ;  /* 0x0000001922067223 */ /* 0x000fe20000010006 */
[----:B------:R-:W-:Y:S01]  /*7860*/  FFMA.FTZ R7, R35, R26, R7 ;  /* 0x0000001a23077223 */ /* 0x000fe20000010007 */
[----:B------:R-:W-:Y:S01]  /*7870*/  F2FP.BF16.F32.PACK_AB R21, R4, R3 ;  /* 0x000000030415723e */ /* 0x000fe200000010ff */
[----:B------:R-:W-:Y:S02]  /*7880*/  FFMA.FTZ R8, R36, R27, R8 ;  /* 0x0000001b24087223 */ /* 0x000fe40000010008 */
[----:B------:R-:W-:Y:S03]  /*7890*/  F2FP.BF16.F32.PACK_AB R22, R6, R5 ;  /* 0x000000050616723e */ /* 0x000fe600000010ff */
[----:B------:R-:W-:Y:S02]  /*78a0*/  F2FP.BF16.F32.PACK_AB R23, R8, R7 ;  /* 0x000000070817723e */ /* 0x000fe400000010ff */
.L_x_1263:
[----:B------:R-:W-:Y:S05]  /*78b0*/  BSYNC B0 ;  /* 0x0000000000007941 */ /* 0x000fea0003800000 */
.L_x_1262:
[----:B-----5:R2:W-:Y:S02]  /*78c0*/  ST.E.128 desc[UR6][R214.64], R20 ;  /* 0x00000014d6007985 */ /* 0x0205e4000c101d06 */
.L_x_1261:
[----:B------:R-:W-:Y:S05]  /*78d0*/  BSYNC B1 ;  /* 0x0000000000017941 */ /* 0x000fea0003800000 */
.L_x_1260:
[----:B------:R-:W-:Y:S11]  /*78e0*/  ISETP.GE.AND P0, PT, R9, R165, PT ;  /* 0x000000a50900720c */ /* 0x000ff60003f06270 */
[----:B------:R-:W-:Y:S02]  /*78f0*/  @!UPT UIADD3 URZ, URZ, URZ, URZ ;  /* 0x0000003f3f3ff290 */ /* 0x000fe4000fffe03f */
[----:B------:R-:W-:Y:S05]  /*7900*/  @P0 BRA `(.L_x_1259) ;  /* 0x0000000400700947 */ /* 0x000fea0003800000 */
[----:B------:R-:W-:Y:S01]  /*7910*/  ISETP.GE.AND P0, PT, R9, R17, PT ;  /* 0x000000110900720c */ /* 0x000fe20003f06270 */
[----:B-1----:R-:W-:Y:S01]  /*7920*/  IMAD.MOV.U32 R4, RZ, RZ, R119 ;  /* 0x000000ffff047224 */ /* 0x002fe200078e0077 */
[----:B------:R-:W-:Y:S01]  /*7930*/  BSSY B0, `(.L_x_1264) ;  /* 0x0000058000007945 */ /* 0x000fe20003800000 */
[----:B------:R-:W-:Y:S01]  /*7940*/  IMAD.MOV.U32 R5, RZ, RZ, R118 ;  /* 0x000000ffff057224 */ /* 0x000fe200078e0076 */
[----:B--2---:R-:W-:Y:S02]  /*7950*/  MOV R214, R125 ;  /* 0x0000007d00d67202 */ /* 0x004fe40000000f00 */
[----:B------:R-:W-:Y:S02]  /*7960*/  MOV R215, R124 ;  /* 0x0000007c00d77202 */ /* 0x000fe40000000f00 */
[----:B------:R1:W5:Y:S05]  /*7970*/  LD.E.128 R20, desc[UR6][R4.64+0x80] ;  /* 0x0000800604147980 */ /* 0x00036a000c101d00 */
[----:B------:R-:W-:Y:S05]  /*7980*/  @P0 BRA `(.L_x_1265) ;  /* 0x0000000400480947 */ /* 0x000fea0003800000 */
[----:B------:R-:W-:Y:S01]  /*7990*/  LEA.HI R0, R17, R17, RZ, 0x1 ;  /* 0x0000001111007211 */ /* 0x000fe200078f08ff */
[----:B------:R-:W-:Y:S01]  /*79a0*/  IMAD.MOV.U32 R7, RZ, RZ, R120 ;  /* 0x000000ffff077224 */ /* 0x000fe200078e0078 */
[----:B------:R-:W-:Y:S01]  /*79b0*/  MOV R6, R121 ;  /* 0x0000007900067202 */ /* 0x000fe20000000f00 */
[----:B------:R-:W-:Y:S01]  /*79c0*/  IMAD.MOV.U32 R28, RZ, RZ, R123 ;  /* 0x000000ffff1c7224 */ /* 0x000fe200078e007b */
[----:B------:R-:W-:Y:S01]  /*79d0*/  SHF.R.S32.HI R0, RZ, 0x1, R0 ;  /* 0x00000001ff007819 */ /* 0x000fe20000011400 */
[----:B------:R-:W-:Y:S01]  /*79e0*/  IMAD.MOV.U32 R2, RZ, RZ, RZ ;  /* 0x000000ffff027224 */ /* 0x000fe200078e00ff */
[----:B------:R-:W-:Y:S01]  /*79f0*/  MOV R29, R122 ;  /* 0x0000007a001d7202 */ /* 0x000fe20000000f00 */
[----:B-----5:R-:W-:Y:S01]  /*7a00*/  IMAD.U32 R33, R22, 0x10000, RZ ;  /* 0x0001000016217824 */ /* 0x020fe200078e00ff */
[----:B------:R-:W-:Y:S01]  /*7a10*/  ISETP.GE.AND P1, PT, R9, R0, PT ;  /* 0x000000000900720c */ /* 0x000fe20003f26270 */
[--C-:B------:R-:W-:Y:S01]  /*7a20*/  IMAD.MOV.U32 R3, RZ, RZ, R0.reuse ;  /* 0x000000ffff037224 */ /* 0x100fe200078e0000 */
[----:B------:R-:W-:Y:S02]  /*7a30*/  LOP3.LUT R30, R20, 0xffff0000, RZ, 0xc0, !PT ;  /* 0xffff0000141e7812 */ /* 0x000fe400078ec0ff */
[C---:B------:R-:W-:Y:S02]  /*7a40*/  SHF.L.U32 R31, R21.reuse, 0x10, RZ ;  /* 0x00000010151f7819 */ /* 0x040fe400000006ff */
[----:B------:R-:W-:Y:S02]  /*7a50*/  LOP3.LUT R32, R21, 0xffff0000, RZ, 0xc0, !PT ;  /* 0xffff000015207812 */ /* 0x000fe400078ec0ff */
[----:B------:R-:W-:Y:S02]  /*7a60*/  LOP3.LUT R34, R22, 0xffff0000, RZ, 0xc0, !PT ;  /* 0xffff000016227812 */ /* 0x000fe400078ec0ff */
[C---:B------:R-:W-:Y:S02]  /*7a70*/  SHF.L.U32 R35, R23.reuse, 0x10, RZ ;  /* 0x0000001017237819 */ /* 0x040fe400000006ff */
[----:B------:R-:W-:Y:S01]  /*7a80*/  LOP3.LUT R36, R23, 0xffff0000, RZ, 0xc0, !PT ;  /* 0xffff000017247812 */ /* 0x000fe200078ec0ff */
[----:B------:R-:W-:Y:S01]  /*7a90*/  @P1 IMAD.MOV R2, RZ, RZ, -R0 ;  /* 0x000000ffff021224 */ /* 0x000fe200078e0a00 */
[----:B------:R-:W-:Y:S04]  /*7aa0*/  @P1 IADD3 R3, -R0, RZ, RZ ;  /* 0x000000ff00031210 */ /* 0x000fe80007ffe1ff */
[C---:B------:R-:W-:Y:S04]  /*7ab0*/  LEA R24, P0, R2.reuse, R6, 0x1 ;  /* 0x0000000602187211 */ /* 0x040fe800078008ff */
[----:B------:R-:W-:Y:S02]  /*7ac0*/  LEA.HI.X.SX32 R25, R2, R7, 0x1, P0 ;  /* 0x0000000702197211 */ /* 0x000fe400000f0eff */
[C---:B------:R-:W-:Y:S04]  /*7ad0*/  LEA R2, P0, R3.reuse, R4, 0x1 ;  /* 0x0000000403027211 */ /* 0x040fe800078008ff */
[----:B------:R-:W-:Y:S01]  /*7ae0*/  LEA.HI.X.SX32 R3, R3, R5, 0x1, P0 ;  /* 0x0000000503037211 */ /* 0x000fe200000f0eff */
[----:B------:R-:W2:Y:S08]  /*7af0*/  LD.E.128 R24, desc[UR6][R24.64+0x80] ;  /* 0x0000800618187980 */ /* 0x000eb0000c101d00 */
[----:B-1----:R1:W3:Y:S02]  /*7b00*/  LD.E.128 R4, desc[UR6][R2.64+0x80] ;  /* 0x0000800602047980 */ /* 0x0022e4000c101d00 */
[----:B-1----:R-:W-:Y:S01]  /*7b10*/  IMAD.MOV.U32 R3, RZ, RZ, RZ ;  /* 0x000000ffff037224 */ /* 0x002fe200078e00ff */
[----:B------:R-:W-:Y:S04]  /*7b20*/  @P1 IADD3 R3, -R0, RZ, RZ ;  /* 0x000000ff00031210 */ /* 0x000fe80007ffe1ff */
[C---:B------:R-:W-:Y:S04]  /*7b30*/  LEA R2, P0, R3.reuse, R28, 0x1 ;  /* 0x0000001c03027211 */ /* 0x040fe800078008ff */
[----:B------:R-:W-:Y:S01]  /*7b40*/  LEA.HI.X.SX32 R3, R3, R29, 0x1, P0 ;  /* 0x0000001d03037211 */ /* 0x000fe200000f0eff */
[----:B------:R-:W-:Y:S04]  /*7b50*/  IMAD.U32 R29, R20, 0x10000, RZ ;  /* 0x00010000141d7824 */ /* 0x000fe800078e00ff */
        /* <DEDUP_REMOVED lines=53> */
.L_x_1265:
[----:B------:R-:W-:Y:S05]  /*7eb0*/  BSYNC B0 ;  /* 0x0000000000007941 */ /* 0x000fea0003800000 */
.L_x_1264:
[----:B-----5:R3:W-:Y:S02]  /*7ec0*/  ST.E.128 desc[UR6][R214.64+0x80], R20 ;  /* 0x00008014d6007985 */ /* 0x0207e4000c101d06 */
.L_x_1259:
[----:B------:R-:W-:Y:S05]  /*7ed0*/  BSYNC B2 ;  /* 0x0000000000027941 */ /* 0x000fea0003800000 */
.L_x_1258:
        /* <DEDUP_REMOVED lines=9> */
[C---:B-1----:R-:W-:Y:S01]  /*7f70*/  LEA R4, P0, R87.reuse, R119, 0x1 ;  /* 0x0000007757047211 */ /* 0x042fe200078008ff */
[----:B------:R-:W-:Y:S01]  /*7f80*/  BSSY B0, `(.L_x_1270) ;  /* 0x0000059000007945 */ /* 0x000fe20003800000 */
[----:B------:R-:W-:Y:S02]  /*7f90*/  ISETP.GE.AND P1, PT, R18, R17, PT ;  /* 0x000000111200720c */ /* 0x000fe40003f26270 */
[----:B------:R-:W-:Y:S02]  /*7fa0*/  LEA.HI.X R5, R87, R118, R86, 0x1, P0 ;  /* 0x0000007657057211 */ /* 0x000fe400000f0c56 */
[C---:B--23--:R-:W-:Y:S03]  /*7fb0*/  LEA R214, P0, R237.reuse, R125, 0x1 ;  /* 0x0000007dedd67211 */ /* 0x04cfe600078008ff */
        /* <DEDUP_REMOVED lines=20> */
[----:B------:R-:W-:Y:S02]  /*8100*/  LEA.HI.X.SX32 R3, R3, R5, 0x1, P0 ;  /* 0x0000000503037211 */ /* 0x000fe400000f0eff */
[----:B------:R-:W-:Y:S02]  /*8110*/  LEA.HI.X.SX32 R8, R8, R143, 0x1, P2 ;  /* 0x0000008f08087211 */ /* 0x000fe400010f0eff */
[C---:B------:R-:W-:Y:S01]  /*8120*/  LEA R216, P0, R24.reuse, R121, 0x1 ;  /* 0x0000007918d87211 */ /* 0x040fe200078008ff */
[----:B-1----:R1:W2:Y:S03]  /*8130*/  LD.E.128 R4, desc[UR6][R2.64] ;  /* 0x0000000602047980 */ /* 0x0022a6000c101d00 */
[----:B------:R-:W-:Y:S06]  /*8140*/  LEA.HI.X R217, R24, R120, R8, 0x1, P0 ;  /* 0x0000007818d97211 */ /* 0x000fec00000f0c08 */
[----:B------:R-:W3:Y:S01]  /*8150*/  LD.E.128 R216, desc[UR6][R216.64] ;  /* 0x00000006d8d87980 */ /* 0x000ee2000c101d00 */
[----:B-1----:R-:W-:Y:S01]  /*8160*/  IMAD.MOV.U32 R2, RZ, RZ, RZ ;  /* 0x000000ffff027224 */ /* 0x002fe200078e00ff */
[----:B------:R-:W-:Y:S04]  /*8170*/  @P1 IADD3 R2, -R0, RZ, RZ ;  /* 0x000000ff00021210 */ /* 0x000fe80007ffe1ff */
[----:B------:R-:W-:Y:S04]  /*8180*/  IADD3 R3, P0, R163, R2, RZ ;  /* 0x00000002a3037210 */ /* 0x000fe80007f1e0ff */
[----:B------:R-:W-:Y:S02]  /*8190*/  LEA.HI.X.SX32 R0, R2, R143, 0x1, P0 ;  /* 0x0000008f02007211 */ /* 0x000fe400000f0eff */
[C---:B------:R-:W-:Y:S04]  /*81a0*/  LEA R2, P0, R3.reuse, R123, 0x1 ;  /* 0x0000007b03027211 */ /* 0x040fe800078008ff */
[----:B------:R-:W-:Y:S05]  /*81b0*/  LEA.HI.X R3, R3, R122, R0, 0x1, P0 ;  /* 0x0000007a03037211 */ /* 0x000fea00000f0c00 */
[----:B------:R1:W4:Y:S01]  /*81c0*/  LD.E.128 R44, desc[UR6][R2.64] ;  /* 0x00000006022c7980 */ /* 0x000322000c101d00 */
[C---:B--2---:R-:W-:Y:S01]  /*81d0*/  LOP3.LUT R21, R7.reuse, 0xffff0000, RZ, 0xc0, !PT ;  /* 0xffff000007157812 */ /* 0x044fe200078ec0ff */
[----:B------:R-:W-:Y:S01]  /*81e0*/  IMAD.U32 R8, R7, 0x10000, RZ ;  /* 0x0001000007087824 */ /* 0x000fe200078e00ff */
[C---:B-1----:R-:W-:Y:S01]  /*81f0*/  LOP3.LUT R2, R4.reuse, 0xffff0000, RZ, 0xc0, !PT ;  /* 0xffff000004027812 */ /* 0x042fe200078ec0ff */
[----:B------:R-:W-:Y:S01]  /*8200*/  IMAD.U32 R0, R4, 0x10000, RZ ;  /* 0x0001000004007824 */ /* 0x000fe200078e00ff */
[C---:B------:R-:W-:Y:S02]  /*8210*/  SHF.L.U32 R3, R5.reuse, 0x10, RZ ;  /* 0x0000001005037819 */ /* 0x040fe400000006ff */
[----:B------:R-:W-:Y:S01]  /*8220*/  LOP3.LUT R4, R5, 0xffff0000, RZ, 0xc0, !PT ;  /* 0xffff000005047812 */ /* 0x000fe200078ec0ff */
[C---:B------:R-:W-:Y:S01]  /*8230*/  IMAD.U32 R5, R6.reuse, 0x10000, RZ ;  /* 0x0001000006057824 */ /* 0x040fe200078e00ff */
[----:B------:R-:W-:Y:S01]  /*8240*/  LOP3.LUT R6, R6, 0xffff0000, RZ, 0xc0, !PT ;  /* 0xffff000006067812 */ /* 0x000fe200078ec0ff */
[----:B---3--:R-:W-:Y:S01]  /*8250*/  IMAD.U32 R23, R218, 0x10000, RZ ;  /* 0x00010000da177824 */ /* 0x008fe200078e00ff */
[----:B------:R-:W-:Y:S01]  /*8260*/  SHF.L.U32 R7, R219, 0x10, RZ ;  /* 0x00000010db077819 */ /* 0x000fe200000006ff */
[----:B------:R-:W-:Y:S01]  /*8270*/  IMAD.U32 R25, R217, 0x10000, RZ ;  /* 0x00010000d9197824 */ /* 0x000fe200078e00ff */
        /* <DEDUP_REMOVED lines=8> */
[----:B------:R-:W-:Y:S01]  /*8300*/  LOP3.LUT R24, R217, 0xffff0000, RZ, 0xc0, !PT ;  /* 0xffff0000d9187812 */ /* 0x000fe200078ec0ff */
[----:B------:R-:W-:Y:S01]  /*8310*/  @!P1 FADD.FTZ R22, -R22, -RZ ;  /* 0x800000ff16169221 */ /* 0x000fe20000010100 */
[----:B------:R-:W-:Y:S01]  /*8320*/  @!P1 FADD.FTZ R25, -R25, -RZ ;  /* 0x800000ff19199221 */ /* 0x000fe20000010100 */
[----:B------:R-:W-:Y:S01]  /*8330*/  @!P1 FADD.FTZ R26, -R26, -RZ ;  /* 0x800000ff1a1a9221 */ /* 0x000fe20000010100 */
[----:B------:R-:W-:Y:S01]  /*8340*/  FMUL.FTZ R7, R8, R7 ;  /* 0x0000000708077220 */ /* 0x000fe20000410000 */
        /* <DEDUP_REMOVED lines=11> */
[----:B------:R-:W-:Y:S01]  /*8400*/  IMAD.U32 R24, R46, 0x10000, RZ ;  /* 0x000100002e187824 */ /* 0x000fe200078e00ff */
[----:B------:R-:W-:Y:S01]  /*8410*/  LOP3.LUT R23, R45, 0xffff0000, RZ, 0xc0, !PT ;  /* 0xffff00002d177812 */ /* 0x000fe200078ec0ff */
[----:B------:R-:W-:Y:S01]  /*8420*/  FFMA.FTZ R0, R28, R20, R0 ;  /* 0x000000141c007223 */ /* 0x000fe20000010000 */
[----:B------:R-:W-:Y:S01]  /*8430*/  LOP3.LUT R25, R46, 0xffff0000, RZ, 0xc0, !PT ;  /* 0xffff00002e197812 */ /* 0x000fe200078ec0ff */
[----:B------:R-:W-:Y:S01]  /*8440*/  FFMA.FTZ R2, R29, R21, R2 ;  /* 0x000000151d027223 */ /* 0x000fe20000010002 */
[C---:B------:R-:W-:Y:S01]  /*8450*/  SHF.L.U32 R26, R47.reuse, 0x10, RZ ;  /* 0x000000102f1a7819 */ /* 0x040fe200000006ff */
        /* <DEDUP_REMOVED lines=11> */
.L_x_1271:
[----:B------:R-:W-:Y:S05]  /*8510*/  BSYNC B0 ;  /* 0x0000000000007941 */ /* 0x000fea0003800000 */
.L_x_1270:
[----:B-----5:R4:W-:Y:S02]  /*8520*/  ST.E.128 desc[UR6][R214.64], R20 ;  /* 0x00000014d6007985 */ /* 0x0209e4000c101d06 */
.L_x_1269:
[----:B------:R-:W-:Y:S05]  /*8530*/  BSYNC B1 ;  /* 0x0000000000017941 */ /* 0x000fea0003800000 */
.L_x_1268:
[----:B------:R-:W-:Y:S11]  /*8540*/  ISETP.GE.AND P0, PT, R9, R165, PT ;  /* 0x000000a50900720c */ /* 0x000ff60003f06270 */
[----:B------:R-:W-:Y:S02]  /*8550*/  @!UPT UIADD3 URZ, URZ, URZ, URZ ;  /* 0x0000003f3f3ff290 */ /* 0x000fe4000fffe03f */
[----:B------:R-:W-:Y:S05]  /*8560*/  @P0 BRA `(.L_x_1267) ;  /* 0x0000000400700947 */ /* 0x000fea0003800000 */
[----:B-1----:R-:W-:Y:S01]  /*8570*/  LEA R4, P0, R89, R119, 0x1 ;  /* 0x0000007759047211 */ /* 0x002fe200078008ff */
[----:B------:R-:W-:Y:S01]  /*8580*/  BSSY B0, `(.L_x_1272) ;  /* 0x0000059000007945 */ /* 0x000fe20003800000 */
[----:B------:R-:W-:Y:S02]  /*8590*/  ISETP.GE.AND P1, PT, R9, R17, PT ;  /* 0x000000110900720c */ /* 0x000fe40003f26270 */
[----:B------:R-:W-:Y:S02]  /*85a0*/  LEA.HI.X R5, R89, R118, R88, 0x1, P0 ;  /* 0x0000007659057211 */ /* 0x000fe400000f0c58 */
[C---:B--234-:R-:W-:Y:S03]  /*85b0*/  LEA R214, P0, R82.reuse, R125, 0x1 ;  /* 0x0000007d52d67211 */ /* 0x05cfe600078008ff */
        /* <DEDUP_REMOVED lines=85> */
.L_x_1273:
[----:B------:R-:W-:Y:S05]  /*8b10*/  BSYNC B0 ;  /* 0x0000000000007941 */ /* 0x000fea0003800000 */
.L_x_1272:
[----:B-----5:R2:W-:Y:S02]  /*8b20*/  ST.E.128 desc[UR6][R214.64], R20 ;  /* 0x00000014d6007985 */ /* 0x0205e4000c101d06 */
.L_x_1267:
[----:B------:R-:W-:Y:S05]  /*8b30*/  BSYNC B2 ;  /* 0x0000000000027941 */ /* 0x000fea0003800000 */
.L_x_1266:
        /* <DEDUP_REMOVED lines=99> */
.L_x_1279:
[----:B------:R-:W-:Y:S05]  /*9170*/  BSYNC B0 ;  /* 0x0000000000007941 */ /* 0x000fea0003800000 */
.L_x_1278:
[----:B-----5:R2:W-:Y:S02]  /*9180*/  ST.E.128 desc[UR6][R214.64], R20 ;  /* 0x00000014d6007985 */ /* 0x0205e4000c101d06 */
.L_x_1277:
[----:B------:R-:W-:Y:S05]  /*9190*/  BSYNC B1 ;  /* 0x0000000000017941 */ /* 0x000fea0003800000 */
.L_x_1276:
        /* <DEDUP_REMOVED lines=93> */
.L_x_1281:
[----:B------:R-:W-:Y:S05]  /*9770*/  BSYNC B0 ;  /* 0x0000000000007941 */ /* 0x000fea0003800000 */
.L_x_1280:
[----:B-----5:R2:W-:Y:S02]  /*9780*/  ST.E.128 desc[UR6][R214.64], R20 ;  /* 0x00000014d6007985 */ /* 0x0205e4000c101d06 */
.L_x_1275:
[----:B------:R-:W-:Y:S05]  /*9790*/  BSYNC B2 ;  /* 0x0000000000027941 */ /* 0x000fea0003800000 */
.L_x_1274:
        /* <DEDUP_REMOVED lines=9> */
[----:B-1----:R-:W-:Y:S01]  /*9830*/  MOV R4, R119 ;  /* 0x0000007700047202 */ /* 0x002fe20000000f00 */
[----:B------:R-:W-:Y:S01]  /*9840*/  IMAD R0, R211, 0x60, RZ ;  /* 0x00000060d3007824 */ /* 0x000fe200078e02ff */
[----:B------:R-:W-:Y:S01]  /*9850*/  MOV R5, R118 ;  /* 0x0000007600057202 */ /* 0x000fe20000000f00 */
[----:B------:R-:W-:Y:S01]  /*9860*/  BSSY B0, `(.L_x_1286) ;  /* 0x000005d000007945 */ /* 0x000fe20003800000 */
[----:B------:R-:W-:Y:S02]  /*9870*/  ISETP.GE.AND P0, PT, R18, R17, PT ;  /* 0x000000111200720c */ /* 0x000fe40003f06270 */
[----:B--234-:R-:W-:Y:S01]  /*9880*/  MOV R214, R125 ;  /* 0x0000007d00d67202 */ /* 0x01cfe20000000f00 */
[----:B------:R-:W-:Y:S01]  /*9890*/  IMAD.WIDE.U32 R4, R210, 0x60, R4 ;  /* 0x00000060d2047825 */ /* 0x000fe200078e0004 */
[----:B------:R-:W-:Y:S04]  /*98a0*/  MOV R215, R124 ;  /* 0x0000007c00d77202 */ /* 0x000fe80000000f00 */
[----:B------:R-:W-:Y:S01]  /*98b0*/  IADD3 R5, R5, R0, RZ ;  /* 0x0000000005057210 */ /* 0x000fe20007ffe0ff */
[----:B------:R-:W-:Y:S02]  /*98c0*/  IMAD R0, R43, 0x60, RZ ;  /* 0x000000602b007824 */ /* 0x000fe400078e02ff */
[----:B------:R-:W-:Y:S02]  /*98d0*/  IMAD.WIDE.U32 R214, R42, 0x60, R214 ;  /* 0x000000602ad67825 */ /* 0x000fe400078e00d6 */
[----:B------:R1:W5:Y:S03]  /*98e0*/  LD.E.128 R20, desc[UR6][R4.64] ;  /* 0x0000000604147980 */ /* 0x000366000c101d00 */
        /* <DEDUP_REMOVED lines=84> */
.L_x_1287:
[----:B------:R-:W-:Y:S05]  /*9e30*/  BSYNC B0 ;  /* 0x0000000000007941 */ /* 0x000fea0003800000 */
.L_x_1286:
[----:B-----5:R2:W-:Y:S02]  /*9e40*/  ST.E.128 desc[UR6][R214.64], R20 ;  /* 0x00000014d6007985 */ /* 0x0205e4000c101d06 */
.L_x_1285:
[----:B------:R-:W-:Y:S05]  /*9e50*/  BSYNC B1 ;  /* 0x0000000000017941 */ /* 0x000fea0003800000 */
.L_x_1284:
        /* <DEDUP_REMOVED lines=93> */
.L_x_1289:
[----:B------:R-:W-:Y:S05]  /*a430*/  BSYNC B0 ;  /* 0x0000000000007941 */ /* 0x000fea0003800000 */
.L_x_1288:
[----:B-----5:R2:W-:Y:S02]  /*a440*/  ST.E.128 desc[UR6][R214.64], R20 ;  /* 0x00000014d6007985 */ /* 0x0205e4000c101d06 */
.L_x_1283:
[----:B------:R-:W-:Y:S05]  /*a450*/  BSYNC B2 ;  /* 0x0000000000027941 */ /* 0x000fea0003800000 */
.L_x_1282:
        /* <DEDUP_REMOVED lines=99> */
.L_x_1295:
[----:B------:R-:W-:Y:S05]  /*aa90*/  BSYNC B0 ;  /* 0x0000000000007941 */ /* 0x000fea0003800000 */
.L_x_1294:
[----:B-----5:R2:W-:Y:S02]  /*aaa0*/  ST.E.128 desc[UR6][R214.64], R20 ;  /* 0x00000014d6007985 */ /* 0x0205e4000c101d06 */
.L_x_1293:
[----:B------:R-:W-:Y:S05]  /*aab0*/  BSYNC B1 ;  /* 0x0000000000017941 */ /* 0x000fea0003800000 */
.L_x_1292:
        /* <DEDUP_REMOVED lines=93> */
.L_x_1297:
[----:B------:R-:W-:Y:S05]  /*b090*/  BSYNC B0 ;  /* 0x0000000000007941 */ /* 0x000fea0003800000 */
.L_x_1296:
[----:B-----5:R2:W-:Y:S02]  /*b0a0*/  ST.E.128 desc[UR6][R214.64], R20 ;  /* 0x00000014d6007985 */ /* 0x0205e4000c101d06 */
.L_x_1291:
[----:B------:R-:W-:Y:S05]  /*b0b0*/  BSYNC B2 ;  /* 0x0000000000027941 */ /* 0x000fea0003800000 */
.L_x_1290:
        /* <DEDUP_REMOVED lines=105> */
.L_x_1303:
[----:B------:R-:W-:Y:S05]  /*b750*/  BSYNC B0 ;  /* 0x0000000000007941 */ /* 0x000fea0003800000 */
.L_x_1302:
[----:B-----5:R2:W-:Y:S02]  /*b760*/  ST.E.128 desc[UR6][R214.64], R20 ;  /* 0x00000014d6007985 */ /* 0x0205e4000c101d06 */
.L_x_1301:
[----:B------:R-:W-:Y:S05]  /*b770*/  BSYNC B1 ;  /* 0x0000000000017941 */ /* 0x000fea0003800000 */
.L_x_1300:
        /* <DEDUP_REMOVED lines=93> */
.L_x_1305:
[----:B------:R-:W-:Y:S05]  /*bd50*/  BSYNC B0 ;  /* 0x0000000000007941 */ /* 0x000fea0003800000 */
.L_x_1304:
[----:B-----5:R2:W-:Y:S02]  /*bd60*/  ST.E.128 desc[UR6][R214.64], R20 ;  /* 0x00000014d6007985 */ /* 0x0205e4000c101d06 */
.L_x_1299:
[----:B------:R-:W-:Y:S05]  /*bd70*/  BSYNC B2 ;  /* 0x0000000000027941 */ /* 0x000fea0003800000 */
.L_x_1298:
        /* <DEDUP_REMOVED lines=105> */
.L_x_1311:
[----:B------:R-:W-:Y:S05]  /*c410*/  BSYNC B0 ;  /* 0x0000000000007941 */ /* 0x000fea0003800000 */
.L_x_1310:
[----:B-----5:R2:W-:Y:S02]  /*c420*/  ST.E.128 desc[UR6][R214.64], R20 ;  /* 0x00000014d6007985 */ /* 0x0205e4000c101d06 */
.L_x_1309:
[----:B------:R-:W-:Y:S05]  /*c430*/  BSYNC B1 ;  /* 0x0000000000017941 */ /* 0x000fea0003800000 */
.L_x_1308:
        /* <DEDUP_REMOVED lines=93> */
.L_x_1313:
[----:B------:R-:W-:Y:S05]  /*ca10*/  BSYNC B0 ;  /* 0x0000000000007941 */ /* 0x000fea0003800000 */
.L_x_1312:
[----:B-----5:R2:W-:Y:S02]  /*ca20*/  ST.E.128 desc[UR6][R214.64], R20 ;  /* 0x00000014d6007985 */ /* 0x0205e4000c101d06 */
.L_x_1307:
[----:B------:R-:W-:Y:S05]  /*ca30*/  BSYNC B2 ;  /* 0x0000000000027941 */ /* 0x000fea0003800000 */
.L_x_1306:
        /* <DEDUP_REMOVED lines=14> */
[----:B------:R-:W-:Y:S01]  /*cb20*/  MOV R216, R125 ;  /* 0x0000007d00d87202 */ /* 0x000fe20000000f00 */
[----:B------:R-:W-:Y:S01]  /*cb30*/  IMAD.WIDE.U32 R4, R210, 0xe0, R4 ;  /* 0x000000e0d2047825 */ /* 0x000fe200078e0004 */
[----:B------:R-:W-:Y:S04]  /*cb40*/  MOV R217, R124 ;  /* 0x0000007c00d97202 */ /* 0x000fe80000000f00 */
[----:B------:R-:W-:Y:S01]  /*cb50*/  IADD3 R5, R5, R0, RZ ;  /* 0x0000000005057210 */ /* 0x000fe20007ffe0ff */
[----:B------:R-:W-:Y:S02]  /*cb60*/  IMAD R0, R43, 0xe0, RZ ;  /* 0x000000e02b007824 */ /* 0x000fe400078e02ff */
[----:B------:R-:W-:Y:S02]  /*cb70*/  IMAD.WIDE.U32 R216, R42, 0xe0, R216 ;  /* 0x000000e02ad87825 */ /* 0x000fe400078e00d8 */
[----:B--234-:R1:W5:Y:S03]  /*cb80*/  LD.E.128 R20, desc[UR6][R4.64] ;  /* 0x0000000604147980 */ /* 0x01c366000c101d00 */
        /* <DEDUP_REMOVED lines=84> */
.L_x_1319:
[----:B------:R-:W-:Y:S05]  /*d0d0*/  BSYNC B0 ;  /* 0x0000000000007941 */ /* 0x000fea0003800000 */
.L_x_1318:
[----:B-----5:R2:W-:Y:S02]  /*d0e0*/  ST.E.128 desc[UR6][R216.64], R20 ;  /* 0x00000014d8007985 */ /* 0x0205e4000c101d06 */
.L_x_1317:
[----:B------:R-:W-:Y:S05]  /*d0f0*/  BSYNC B1 ;  /* 0x0000000000017941 */ /* 0x000fea0003800000 */
.L_x_1316:
[----:B------:R-:W-:Y:S11]  /*d100*/  ISETP.GE.AND P0, PT, R9, R165, PT ;  /* 0x000000a50900720c */ /* 0x000ff60003f06270 */
[----:B------:R-:W-:Y:S02]  /*d110*/  @!UPT UIADD3 URZ, URZ, URZ, URZ ;  /* 0x0000003f3f3ff290 */ /* 0x000fe4000fffe03f */
[----:B------:R-:W-:Y:S05]  /*d120*/  @P0 BRA `(.L_x_1315) ;  /* 0x0000000400700947 */ /* 0x000fea0003800000 */
[----:B-1----:R-:W-:Y:S01]  /*d130*/  LEA R4, P0, R105, R119, 0x1 ;  /* 0x0000007769047211 */ /* 0x002fe200078008ff */
[----:B------:R-:W-:Y:S01]  /*d140*/  BSSY B0, `(.L_x_1320) ;  /* 0x0000059000007945 */ /* 0x000fe20003800000 */
[----:B------:R-:W-:Y:S02]  /*d150*/  ISETP.GE.AND P1, PT, R9, R17, PT ;  /* 0x000000110900720c */ /* 0x000fe40003f26270 */
[----:B------:R-:W-:Y:S02]  /*d160*/  LEA.HI.X R5, R105, R118, R104, 0x1, P0 ;  /* 0x0000007669057211 */ /* 0x000fe400000f0c68 */
[C---:B--2---:R-:W-:Y:S03]  /*d170*/  LEA R216, P0, R190.reuse, R125, 0x1 ;  /* 0x0000007dbed87211 */ /* 0x044fe600078008ff */
        /* <DEDUP_REMOVED lines=25> */
[----:B---34-:R-:W3:Y:S01]  /*d310*/  LD.E.128 R212, desc[UR6][R212.64] ;  /* 0x00000006d4d47980 */ /* 0x018ee2000c101d00 */
        /* <DEDUP_REMOVED lines=59> */
.L_x_1321:
[----:B------:R-:W-:Y:S05]  /*d6d0*/  BSYNC B0 ;  /* 0x0000000000007941 */ /* 0x000fea0003800000 */
.L_x_1320:
[----:B-----5:R2:W-:Y:S02]  /*d6e0*/  ST.E.128 desc[UR6][R216.64], R32 ;  /* 0x00000020d8007985 */ /* 0x0205e4000c101d06 */
.L_x_1315:
[----:B------:R-:W-:Y:S05]  /*d6f0*/  BSYNC B2 ;  /* 0x0000000000027941 */ /* 0x000fea0003800000 */
.L_x_1314:
[----:B-1----:R-:W-:Y:S01]  /*d700*/  MOV R5, R122 ;  /* 0x0000007a00057202 */ /* 0x002fe20000000f00 */
[----:B------:R-:W3:Y:S01]  /*d710*/  LD.E R0, desc[UR6][R10.64+0xd0] ;  /* 0x0000d0060a007980 */ /* 0x000ee2000c101900 */
[----:B------:R-:W-:Y:S01]  /*d720*/  MOV R3, R120 ;  /* 0x0000007800037202 */ /* 0x000fe20000000f00 */
[----:B------:R-:W-:Y:S02]  /*d730*/  IMAD.MOV.U32 R4, RZ, RZ, R123 ;  /* 0x000000ffff047224 */ /* 0x000fe400078e007b */
[----:B------:R-:W-:Y:S02]  /*d740*/  IMAD.MOV.U32 R2, RZ, RZ, R121 ;  /* 0x000000ffff027224 */ /* 0x000fe400078e0079 */
[----:B---3--:R-:W-:Y:S05]  /*d750*/  IMAD.U32 R0, R0, -0x40, RZ ;  /* 0xffffffc000007824 */ /* 0x008fea00078e00ff */
[C---:B------:R-:W-:Y:S02]  /*d760*/  LEA R123, P1, R0.reuse, R4, 0x1 ;  /* 0x00000004007b7211 */ /* 0x040fe400078208ff */
[C---:B------:R-:W-:Y:S02]  /*d770*/  LEA R121, P0, R0.reuse, R2, 0x1 ;  /* 0x0000000200797211 */ /* 0x040fe400078008ff */
[C---:B------:R-:W-:Y:S02]  /*d780*/  LEA.HI.X.SX32 R122, R0.reuse, R5, 0x1, P1 ;  /* 0x00000005007a7211 */ /* 0x040fe400008f0eff */
[----:B------:R-:W-:Y:S01]  /*d790*/  LEA.HI.X.SX32 R120, R0, R3, 0x1, P0 ;  /* 0x0000000300787211 */ /* 0x000fe200000f0eff */
[----:B------:R-:W-:Y:S05]  /*d7a0*/  BRA `(.L_x_1257) ;  /* 0x0000000800e07947 */ /* 0x000fea0003800000 */
.L_x_1223:
        /* <DEDUP_REMOVED lines=12> */
[----:B------:R-:W-:Y:S02]  /*d870*/  @P6 IMAD.MOV.U32 R2, RZ, RZ, R119 ;  /* 0x000000ffff026224 */ /* 0x000fe400078e0077 */
[----:B------:R-:W-:Y:S05]  /*d880*/  @P6 IMAD.MOV.U32 R3, RZ, RZ, R118 ;  /* 0x000000ffff036224 */ /* 0x000fea00078e0076 */
[----:B------:R1:W2:Y:S02]  /*d890*/  @P6 LD.E.128 R4, desc[UR6][R2.64] ;  /* 0x0000000602046980 */ /* 0x0002a4000c101d00 */
[----:B-1----:R-:W-:Y:S01]  /*d8a0*/  @P6 MOV R2, R125 ;  /* 0x0000007d00026202 */ /* 0x002fe20000000f00 */
[----:B------:R-:W-:Y:S05]  /*d8b0*/  @P6 IMAD.MOV.U32 R3, RZ, RZ, R124 ;  /* 0x000000ffff036224 */ /* 0x000fea00078e007c */
[----:B--2---:R1:W-:Y:S01]  /*d8c0*/  @P6 ST.E.128 desc[UR6][R2.64], R4 ;  /* 0x0000000402006985 */ /* 0x0043e2000c101d06 */
[----:B------:R-:W-:Y:S11]  /*d8d0*/  ISETP.NE.AND P6, PT, R161, RZ, PT ;  /* 0x000000ffa100720c */ /* 0x000ff60003fc5270 */
[----:B------:R-:W-:Y:S02]  /*d8e0*/  @!UPT UIADD3 URZ, URZ, URZ, URZ ;  /* 0x0000003f3f3ff290 */ /* 0x000fe4000fffe03f */
[----:B-1----:R-:W-:Y:S01]  /*d8f0*/  @P6 MOV R2, R119 ;  /* 0x0000007700026202 */ /* 0x002fe20000000f00 */
[----:B------:R-:W-:Y:S05]  /*d900*/  @P6 IMAD.MOV.U32 R3, RZ, RZ, R118 ;  /* 0x000000ffff036224 */ /* 0x000fea00078e0076 */
[----:B------:R1:W2:Y:S02]  /*d910*/  @P6 LD.E.128 R4, desc[UR6][R2.64+0x80] ;  /* 0x0000800602046980 */ /* 0x0002a4000c101d00 */
[----:B-1----:R-:W-:Y:S01]  /*d920*/  @P6 MOV R2, R125 ;  /* 0x0000007d00026202 */ /* 0x002fe20000000f00 */
[----:B------:R-:W-:Y:S05]  /*d930*/  @P6 IMAD.MOV.U32 R3, RZ, RZ, R124 ;  /* 0x000000ffff036224 */ /* 0x000fea00078e007c */
[----:B--2---:R1:W-:Y:S02]  /*d940*/  @P6 ST.E.128 desc[UR6][R2.64+0x80], R4 ;  /* 0x0000800402006985 */ /* 0x0043e4000c101d06 */
.L_x_1323:
[----:B------:R-:W-:Y:S05]  /*d950*/  BSYNC B0 ;  /* 0x0000000000007941 */ /* 0x000fea0003800000 */
.L_x_1322:
[----:B------:R-:W-:Y:S04]  /*d960*/  BSSY B0, `(.L_x_1324) ;  /* 0x0000014000007945 */ /* 0x000fe80003800000 */
[----:B------:R-:W-:Y:S05]  /*d970*/  @!P0 BRA `(.L_x_1325) ;  /* 0x0000000000488947 */ /* 0x000fea0003800000 */
[C---:B------:R-:W-:Y:S11]  /*d980*/  ISETP.NE.AND P6, PT, R162.reuse, RZ, PT ;  /* 0x000000ffa200720c */ /* 0x040ff60003fc5270 */
[----:B------:R-:W-:Y:S02]  /*d990*/  @!UPT UIADD3 URZ, URZ, URZ, URZ ;  /* 0x0000003f3f3ff290 */ /* 0x000fe4000fffe03f */
[C---:B-1----:R-:W-:Y:S04]  /*d9a0*/  @P6 LEA R4, P0, R87.reuse, R119, 0x1 ;  /* 0x0000007757046211 */ /* 0x042fe800078008ff */
        /* <DEDUP_REMOVED lines=9> */
[----:B------:R-:W2:Y:S04]  /*da40*/  @P0 LD.E.128 R4, desc[UR6][R4.64] ;  /* 0x0000000604040980 */ /* 0x000ea8000c101d00 */
[----:B--2---:R1:W-:Y:S04]  /*da50*/  @P0 ST.E.128 desc[UR6][R20.64], R4 ;  /* 0x0000000414000985 */ /* 0x0043e8000c101d06 */
[----:B-1----:R1:W2:Y:S02]  /*da60*/  @P6 LD.E.128 R4, desc[UR6][R2.64] ;  /* 0x0000000602046980 */ /* 0x0022a4000c101d00 */
[C---:B-1----:R-:W-:Y:S04]  /*da70*/  @P6 LEA R2, P0, R82.reuse, R125, 0x1 ;  /* 0x0000007d52026211 */ /* 0x042fe800078008ff */
[----:B------:R-:W-:Y:S05]  /*da80*/  @P6 LEA.HI.X R3, R82, R124, R81, 0x1, P0 ;  /* 0x0000007c52036211 */ /* 0x000fea00000f0c51 */
[----:B--2---:R2:W-:Y:S04]  /*da90*/  @P6 ST.E.128 desc[UR6][R2.64], R4 ;  /* 0x0000000402006985 */ /* 0x0045e8000c101d06 */
.L_x_1325:
[----:B------:R-:W-:Y:S05]  /*daa0*/  BSYNC B0 ;  /* 0x0000000000007941 */ /* 0x000fea0003800000 */
.L_x_1324:
[-C--:B------:R-:W-:Y:S01]  /*dab0*/  ISETP.GE.AND P5, PT, R66, R212.reuse, !P5 ;  /* 0x000000d44200720c */ /* 0x080fe20006fa6270 */
        /* <DEDUP_REMOVED lines=9> */
[C---:B------:R-:W-:Y:S11]  /*db50*/  ISETP.NE.AND P6, PT, R162.reuse, RZ, PT ;  /* 0x000000ffa200720c */ /* 0x040ff60003fc5270 */
[----:B------:R-:W-:Y:S02]  /*db60*/  @!UPT UIADD3 URZ, URZ, URZ, URZ ;  /* 0x0000003f3f3ff290 */ /* 0x000fe4000fffe03f */
[C---:B-12---:R-:W-:Y:S04]  /*db70*/  @P6 LEA R4, P5, R95.reuse, R119, 0x1 ;  /* 0x000000775f046211 */ /* 0x046fe800078a08ff */
        /* <DEDUP_REMOVED lines=15> */
.L_x_1327:
[----:B------:R-:W-:Y:S05]  /*dc70*/  BSYNC B0 ;  /* 0x0000000000007941 */ /* 0x000fea0003800000 */
.L_x_1326:
[----:B------:R-:W-:Y:S04]  /*dc80*/  BSSY B0, `(.L_x_1328) ;  /* 0x0000016000007945 */ /* 0x000fe80003800000 */
[----:B------:R-:W-:Y:S05]  /*dc90*/  @!P4 BRA `(.L_x_1329) ;  /* 0x000000000050c947 */ /* 0x000fea0003800000 */
[----:B------:R-:W-:Y:S02]  /*dca0*/  ISETP.NE.AND P6, PT, R162, RZ, PT ;  /* 0x000000ffa200720c */ /* 0x000fe40003fc5270 */
[----:B------:R-:W-:Y:S11]  /*dcb0*/  ISETP.NE.AND P5, PT, R161, RZ, PT ;  /* 0x000000ffa100720c */ /* 0x000ff60003fa5270 */
[----:B-123--:R-:W-:Y:S01]  /*dcc0*/  @P6 IMAD.MOV.U32 R2, RZ, RZ, R119 ;  /* 0x000000ffff026224 */ /* 0x00efe200078e0077 */
[----:B------:R-:W-:Y:S01]  /*dcd0*/  @P6 MOV R21, R124 ;  /* 0x0000007c00156202 */ /* 0x000fe20000000f00 */
[----:B------:R-:W-:Y:S02]  /*dce0*/  @P6 IMAD.MOV.U32 R3, RZ, RZ, R118 ;  /* 0x000000ffff036224 */ /* 0x000fe400078e0076 */
[----:B------:R-:W-:Y:S02]  /*dcf0*/  @P6 IMAD R0, R211, 0x60, RZ ;  /* 0x00000060d3006824 */ /* 0x000fe400078e02ff */
[----:B------:R-:W-:Y:S04]  /*dd00*/  @P6 IMAD.WIDE.U32 R2, R210, 0x60, R2 ;  /* 0x00000060d2026825 */ /* 0x000fe800078e0002 */
[----:B------:R-:W-:Y:S01]  /*dd10*/  @P6 IMAD.MOV.U32 R20, RZ, RZ, R125 ;  /* 0x000000ffff146224 */ /* 0x000fe200078e007d */
[----:B------:R-:W-:Y:S01]  /*dd20*/  @P6 IADD3 R3, R3, R0, RZ ;  /* 0x0000000003036210 */ /* 0x000fe20007ffe0ff */
[----:B------:R-:W-:Y:S02]  /*dd30*/  @P6 IMAD R0, R43, 0x60, RZ ;  /* 0x000000602b006824 */ /* 0x000fe400078e02ff */
[----:B------:R-:W-:Y:S02]  /*dd40*/  @P6 IMAD.WIDE.U32 R20, R42, 0x60, R20 ;  /* 0x000000602a146825 */ /* 0x000fe400078e0014 */
[----:B------:R1:W2:Y:S02]  /*dd50*/  @P6 LD.E.128 R4, desc[UR6][R2.64] ;  /* 0x0000000602046980 */ /* 0x0002a4000c101d00 */
[----:B------:R-:W-:Y:S01]  /*dd60*/  @P6 IMAD.IADD R21, R21, 0x1, R0 ;  /* 0x0000000115156824 */ /* 0x000fe200078e0200 */
[C---:B-1----:R-:W-:Y:S04]  /*dd70*/  @P5 LEA R2, P4, R97.reuse, R119, 0x1 ;  /* 0x0000007761025211 */ /* 0x042fe800078808ff */
[----:B------:R-:W-:Y:S01]  /*dd80*/  @P5 LEA.HI.X R3, R97, R118, R96, 0x1, P4 ;  /* 0x0000007661035211 */ /* 0x000fe200020f0c60 */
[----:B--2---:R1:W-:Y:S04]  /*dd90*/  @P6 ST.E.128 desc[UR6][R20.64], R4 ;  /* 0x0000000414006985 */ /* 0x0043e8000c101d06 */
[----:B-1----:R1:W2:Y:S02]  /*dda0*/  @P5 LD.E.128 R4, desc[UR6][R2.64] ;  /* 0x0000000602045980 */ /* 0x0022a4000c101d00 */
[C---:B-1----:R-:W-:Y:S04]  /*ddb0*/  @P5 LEA R2, P4, R206.reuse, R125, 0x1 ;  /* 0x0000007dce025211 */ /* 0x042fe800078808ff */
[----:B------:R-:W-:Y:S05]  /*ddc0*/  @P5 LEA.HI.X R3, R206, R124, R207, 0x1, P4 ;  /* 0x0000007cce035211 */ /* 0x000fea00020f0ccf */
[----:B--2---:R4:W-:Y:S04]  /*ddd0*/  @P5 ST.E.128 desc[UR6][R2.64], R4 ;  /* 0x0000000402005985 */ /* 0x0049e8000c101d06 */
.L_x_1329:
[----:B------:R-:W-:Y:S05]  /*dde0*/  BSYNC B0 ;  /* 0x0000000000007941 */ /* 0x000fea0003800000 */
.L_x_1328:
[----:B------:R-:W-:Y:S04]  /*ddf0*/  BSSY B0, `(.L_x_1330) ;  /* 0x0000010000007945 */ /* 0x000fe80003800000 */
[----:B------:R-:W-:Y:S05]  /*de00*/  @!P3 BRA `(.L_x_1331) ;  /* 0x000000000038b947 */ /* 0x000fea0003800000 */
[----:B------:R-:W-:Y:S02]  /*de10*/  ISETP.NE.AND P6, PT, R162, RZ, PT ;  /* 0x000000ffa200720c */ /* 0x000fe40003fc5270 */
[----:B------:R-:W-:Y:S11]  /*de20*/  ISETP.NE.AND P4, PT, R161, RZ, PT ;  /* 0x000000ffa100720c */ /* 0x000ff60003f85270 */
[----:B-1234-:R-:W-:Y:S02]  /*de30*/  @P6 LEA R4, P3, R93, R119, 0x1 ;  /* 0x000000775d046211 */ /* 0x01efe400078608ff */
[----:B------:R-:W-:Y:S02]  /*de40*/  @P6 LEA R20, P5, R79, R125, 0x1 ;  /* 0x0000007d4f146211 */ /* 0x000fe400078a08ff */
[----:B------:R-:W-:Y:S02]  /*de50*/  @P6 LEA.HI.X R5, R93, R118, R92, 0x1, P3 ;  /* 0x000000765d056211 */ /* 0x000fe400018f0c5c */
[----:B------:R-:W-:Y:S02]  /*de60*/  @P4 LEA R2, P3, R99, R119, 0x1 ;  /* 0x0000007763024211 */ /* 0x000fe400078608ff */
[----:B------:R-:W-:Y:S02]  /*de70*/  @P6 LEA.HI.X R21, R79, R124, R80, 0x1, P5 ;  /* 0x0000007c4f156211 */ /* 0x000fe400028f0c50 */
[----:B------:R-:W2:Y:S01]  /*de80*/  @P6 LD.E.128 R4, desc[UR6][R4.64] ;  /* 0x0000000604046980 */ /* 0x000ea2000c101d00 */
[----:B------:R-:W-:Y:S03]  /*de90*/  @P4 LEA.HI.X R3, R99, R118, R98, 0x1, P3 ;  /* 0x0000007663034211 */ /* 0x000fe600018f0c62 */
[----:B--2---:R1:W-:Y:S04]  /*dea0*/  @P6 ST.E.128 desc[UR6][R20.64], R4 ;  /* 0x0000000414006985 */ /* 0x0043e8000c101d06 */
[----:B-1----:R1:W2:Y:S02]  /*deb0*/  @P4 LD.E.128 R4, desc[UR6][R2.64] ;  /* 0x0000000602044980 */ /* 0x0022a4000c101d00 */
[C---:B-1----:R-:W-:Y:S04]  /*dec0*/  @P4 LEA R2, P3, R204.reuse, R125, 0x1 ;  /* 0x0000007dcc024211 */ /* 0x042fe800078608ff */
[----:B------:R-:W-:Y:S05]  /*ded0*/  @P4 LEA.HI.X R3, R204, R124, R205, 0x1, P3 ;  /* 0x0000007ccc034211 */ /* 0x000fea00018f0ccd */
[----:B--2---:R1:W-:Y:S04]  /*dee0*/  @P4 ST.E.128 desc[UR6][R2.64], R4 ;  /* 0x0000000402004985 */ /* 0x0043e8000c101d06 */
.L_x_1331:
[----:B------:R-:W-:Y:S05]  /*def0*/  BSYNC B0 ;  /* 0x0000000000007941 */ /* 0x000fea0003800000 */
.L_x_1330:
[----:B------:R-:W-:Y:S04]  /*df00*/  BSSY B0, `(.L_x_1332) ;  /* 0x0000016000007945 */ /* 0x000fe80003800000 */
[----:B------:R-:W-:Y:S05]  /*df10*/  @!P2 BRA `(.L_x_1333) ;  /* 0x000000000050a947 */ /* 0x000fea0003800000 */
[----:B------:R-:W-:Y:S02]  /*df20*/  ISETP.NE.AND P4, PT, R162, RZ, PT ;  /* 0x000000ffa200720c */ /* 0x000fe40003f85270 */
[----:B------:R-:W-:Y:S11]  /*df30*/  ISETP.NE.AND P3, PT, R161, RZ, PT ;  /* 0x000000ffa100720c */ /* 0x000ff60003f65270 */
[----:B-1234-:R-:W-:Y:S01]  /*df40*/  @P4 IMAD.MOV.U32 R2, RZ, RZ, R119 ;  /* 0x000000ffff024224 */ /* 0x01efe200078e0077 */
        /* <DEDUP_REMOVED lines=17> */
.L_x_1333:
[----:B------:R-:W-:Y:S05]  /*e060*/  BSYNC B0 ;  /* 0x0000000000007941 */ /* 0x000fea0003800000 */
.L_x_1332:
        /* <DEDUP_REMOVED lines=22> */
.L_x_1335:
[----:B------:R-:W-:Y:S05]  /*e1d0*/  BSYNC B0 ;  /* 0x0000000000007941 */ /* 0x000fea0003800000 */
.L_x_1334:
        /* <DEDUP_REMOVED lines=21> */
.L_x_1257:
[----:B------:R-:W-:Y:S05]  /*e330*/  BSYNC B3 ;  /* 0x0000000000037941 */ /* 0x000fea0003800000 */
.L_x_1222:
[----:B------:R-:W-:Y:S01]  /*e340*/  ISETP.NE.U32.AND P1, PT, R248, RZ, PT ;  /* 0x000000fff800720c */ /* 0x000fe20003f25070 */
[----:B------:R-:W2:Y:S02]  /*e350*/  LD.E R0, desc[UR6][R10.64+0x128] ;  /* 0x000128060a007980 */ /* 0x000ea4000c101900 */
[----:B-1234-:R-:W-:Y:S01]  /*e360*/  IMAD.MOV.U32 R2, RZ, RZ, R119 ;  /* 0x000000ffff027224 */ /* 0x01efe200078e0077 */
[----:B------:R-:W-:Y:S01]  /*e370*/  BSSY B0, `(.L_x_1336) ;  /* 0x0000064000007945 */ /* 0x000fe20003800000 */
[----:B------:R-:W-:Y:S01]  /*e380*/  ISETP.NE.AND.EX P1, PT, R249, RZ, PT, P1 ;  /* 0x000000fff900720c */ /* 0x000fe20003f25310 */
[----:B------:R-:W-:Y:S02]  /*e390*/  IMAD.MOV.U32 R3, RZ, RZ, R118 ;  /* 0x000000ffff037224 */ /* 0x000fe400078e0076 */
[----:B------:R-:W-:Y:S05]  /*e3a0*/  IMAD.U32 R0, R0, -0x80, RZ ;  /* 0xffffff8000007824 */ /* 0x000fea00078e00ff */
[C---:B------:R-:W-:Y:S04]  /*e3b0*/  LEA R119, P0, R0.reuse, R2, 0x1 ;  /* 0x0000000200777211 */ /* 0x040fe800078008ff */
[----:B------:R-:W-:Y:S01]  /*e3c0*/  LEA.HI.X.SX32 R118, R0, R3, 0x1, P0 ;  /* 0x0000000300767211 */ /* 0x000fe200000f0eff */
[----:B------:R-:W-:Y:S08]  /*e3d0*/  @!P1 BRA `(.L_x_1337) ;  /* 0x0000000400449947 */ /* 0x000ff00003800000 */
[----:B------:R-:W-:Y:S04]  /*e3e0*/  IADD3 R0, R14, -0x1, RZ ;  /* 0xffffffff0e007810 */ /* 0x000fe80007ffe0ff */
[----:B------:R-:W-:Y:S11]  /*e3f0*/  ISETP.GT.AND P0, PT, R0, R85, PT ;  /* 0x000000550000720c */ /* 0x000ff60003f04270 */
[----:B------:R-:W-:Y:S02]  /*e400*/  @!UPT UIADD3 URZ, URZ, URZ, URZ ;  /* 0x0000003f3f3ff290 */ /* 0x000fe4000fffe03f */
[----:B------:R-:W-:Y:S05]  /*e410*/  @!P0 BRA `(.L_x_1338) ;  /* 0x0000000400648947 */ /* 0x000fea0003800000 */
[----:B------:R-:W2:Y:S01]  /*e420*/  LD.E R3, desc[UR6][R10.64+0x170] ;  /* 0x000170060a037980 */ /* 0x000ea2000c101900 */
[----:B------:R-:W-:Y:S02]  /*e430*/  IADD3 R0, R16, -0x100, RZ ;  /* 0xffffff0010007810 */ /* 0x000fe40007ffe0ff */
[----:B------:R-:W-:Y:S01]  /*e440*/  IABS R8, R15 ;  /* 0x0000000f00087213 */ /* 0x000fe20000000000 */
[----:B------:R-:W3:Y:S01]  /*e450*/  LD.E.64 R24, desc[UR6][R10.64+0x40] ;  /* 0x000040060a187980 */ /* 0x000ee2000c101b00 */
[----:B------:R-:W-:Y:S05]  /*e460*/  IABS R6, R0 ;  /* 0x0000000000067213 */ /* 0x000fea0000000000 */
[----:B------:R-:W4:Y:S06]  /*e470*/  LD.E.64 R22, desc[UR6][R10.64+0x20] ;  /* 0x000020060a167980 */ /* 0x000f2c000c101b00 */
[----:B------:R-:W4:Y:S01]  /*e480*/  LD.E.64 R20, desc[UR6][R10.64+0x28] ;  /* 0x000028060a147980 */ /* 0x000f22000c101b00 */
[-C--:B--2---:R-:W-:Y:S02]  /*e490*/  IABS R2, R3.reuse ;  /* 0x0000000300027213 */ /* 0x084fe40000000000 */
[----:B------:R-:W-:Y:S02]  /*e4a0*/  IABS R7, R3 ;  /* 0x0000000300077213 */ /* 0x000fe40000000000 */
[----:B------:R-:W1:Y:S03]  /*e4b0*/  I2F.RP R4, R2 ;  /* 0x0000000200047306 */ /* 0x000e660000209400 */
[----:B------:R-:W-:Y:S07]  /*e4c0*/  IMAD.MOV R7, RZ, RZ, -R7 ;  /* 0x000000ffff077224 */ /* 0x000fee00078e0a07 */
[----:B-1----:R-:W1:Y:S02]  /*e4d0*/  MUFU.RCP R4, R4 ;  /* 0x0000000400047308 */ /* 0x002e640000001000 */
[----:B-1----:R-:W-:Y:S08]  /*e4e0*/  VIADD R4, R4, 0xffffffe ;  /* 0x0ffffffe04047836 */ /* 0x002ff00000000000 */
[----:B------:R-:W1:Y:S02]  /*e4f0*/  F2I.FTZ.U32.TRUNC.NTZ R5, R4 ;  /* 0x0000000400057305 */ /* 0x000e64000021f000 */
[--C-:B-1----:R-:W-:Y:S04]  /*e500*/  IMAD.MOV R4, RZ, RZ, -R5.reuse ;  /* 0x000000ffff047224 */ /* 0x102fe800078e0a05 */
[----:B------:R-:W-:Y:S02]  /*e510*/  IMAD R16, R4, R2, RZ ;  /* 0x0000000204107224 */ /* 0x000fe400078e02ff */
[----:B------:R-:W-:Y:S04]  /*e520*/  IMAD.MOV.U32 R4, RZ, RZ, RZ ;  /* 0x000000ffff047224 */ /* 0x000fe800078e00ff */
[----:B------:R-:W-:Y:S06]  /*e530*/  IMAD.HI.U32 R5, R5, R16, R4 ;  /* 0x0000001005057227 */ /* 0x000fec00078e0004 */
[C---:B------:R-:W-:Y:S04]  /*e540*/  IMAD.HI.U32 R4, R5.reuse, R6, RZ ;  /* 0x0000000605047227 */ /* 0x040fe800078e00ff */
[----:B------:R-:W-:Y:S04]  /*e550*/  IMAD.HI.U32 R5, R5, R8, RZ ;  /* 0x0000000805057227 */ /* 0x000fe800078e00ff */
[CC--:B------:R-:W-:Y:S02]  /*e560*/  IMAD R8, R5.reuse, R7.reuse, R8 ;  /* 0x0000000705087224 */ /* 0x0c0fe400078e0208 */
        /* <DEDUP_REMOVED lines=10> */
[CC--:B------:R-:W-:Y:S01]  /*e610*/  LOP3.LUT R2, R0.reuse, R3.reuse, RZ, 0x3c, !PT ;  /* 0x0000000300027212 */ /* 0x0c0fe200078e3cff */
[----:B------:R-:W-:Y:S01]  /*e620*/  IMAD.IADD R0, R0, 0x1, -R15 ;  /* 0x0000000100007824 */ /* 0x000fe200078e0a0f */
[-C--:B------:R-:W-:Y:S02]  /*e630*/  LOP3.LUT R6, R15, R3.reuse, RZ, 0x3c, !PT ;  /* 0x000000030f067212 */ /* 0x080fe400078e3cff */
[----:B------:R-:W-:Y:S02]  /*e640*/  ISETP.GE.AND P1, PT, R2, RZ, PT ;  /* 0x000000ff0200720c */ /* 0x000fe40003f26270 */
[----:B------:R-:W-:Y:S02]  /*e650*/  ISETP.GE.AND P2, PT, R6, RZ, PT ;  /* 0x000000ff0600720c */ /* 0x000fe40003f46270 */
[----:B------:R-:W-:Y:S01]  /*e660*/  LOP3.LUT R2, RZ, R3, RZ, 0x33, !PT ;  /* 0x00000003ff027212 */ /* 0x000fe200078e33ff */
[----:B------:R-:W-:Y:S02]  /*e670*/  @P4 VIADD R4, R4, 0x1 ;  /* 0x0000000104044836 */ /* 0x000fe40000000000 */
[----:B------:R-:W-:Y:S06]  /*e680*/  @P5 VIADD R5, R5, 0x1 ;  /* 0x0000000105055836 */ /* 0x000fec0000000000 */
[----:B------:R-:W-:Y:S02]  /*e690*/  @!P1 IADD3 R4, -R4, RZ, RZ ;  /* 0x000000ff04049210 */ /* 0x000fe40007ffe1ff */
[----:B------:R-:W-:Y:S02]  /*e6a0*/  @!P2 IMAD.MOV R5, RZ, RZ, -R5 ;  /* 0x000000ffff05a224 */ /* 0x000fe400078e0a05 */
[C---:B------:R-:W-:Y:S03]  /*e6b0*/  SEL R4, R2.reuse, R4, !P0 ;  /* 0x0000000402047207 */ /* 0x040fe60004000000 */
[----:B------:R-:W-:Y:S02]  /*e6c0*/  SEL R2, R2, R5, !P0 ;  /* 0x0000000502027207 */ /* 0x000fe40004000000 */
[-C--:B------:R-:W-:Y:S02]  /*e6d0*/  LEA R16, P1, R4, R248.reuse, 0x2 ;  /* 0x000000f804107211 */ /* 0x080fe400078210ff */
[----:B------:R-:W-:Y:S02]  /*e6e0*/  LEA R6, P0, R2, R248, 0x2 ;  /* 0x000000f802067211 */ /* 0x000fe400078010ff */
[-C--:B------:R-:W-:Y:S02]  /*e6f0*/  LEA.HI.X.SX32 R17, R4, R249.reuse, 0x2, P1 ;  /* 0x000000f904117211 */ /* 0x080fe400008f16ff */
[C---:B------:R-:W-:Y:S02]  /*e700*/  LEA.HI.X.SX32 R7, R2.reuse, R249, 0x2, P0 ;  /* 0x000000f902077211 */ /* 0x040fe400000f16ff */
[----:B------:R-:W-:Y:S01]  /*e710*/  IADD3 R2, R2, -R4, RZ ;  /* 0x8000000402027210 */ /* 0x000fe20007ffe0ff */
[----:B------:R-:W2:Y:S04]  /*e720*/  LD.E R5, desc[UR6][R16.64] ;  /* 0x0000000610057980 */ /* 0x000ea8000c101900 */
[----:B------:R-:W-:Y:S01]  /*e730*/  IMAD R0, R2, R3, R0 ;  /* 0x0000000302007224 */ /* 0x000fe200078e0200 */
[----:B------:R-:W2:Y:S03]  /*e740*/  LD.E R6, desc[UR6][R6.64] ;  /* 0x0000000606067980 */ /* 0x000ea6000c101900 */
[-C--:B---3--:R-:W-:Y:S01]  /*e750*/  IMAD R4, R25, R0.reuse, RZ ;  /* 0x0000000019047224 */ /* 0x088fe200078e02ff */
[----:B------:R-:W-:Y:S01]  /*e760*/  SHF.R.S32.HI R2, RZ, 0x1f, R0 ;  /* 0x0000001fff027819 */ /* 0x000fe20000011400 */
[C---:B------:R-:W-:Y:S04]  /*e770*/  IMAD.WIDE.U32 R26, R24.reuse, R0, RZ ;  /* 0x00000000181a7225 */ /* 0x040fe800078e00ff */
[----:B------:R-:W-:Y:S01]  /*e780*/  IMAD R4, R24, R2, R4 ;  /* 0x0000000218047224 */ /* 0x000fe200078e0204 */
[----:B------:R-:W3:Y:S01]  /*e790*/  LD.E.64 R16, desc[UR6][R10.64+0x38] ;  /* 0x000038060a107980 */ /* 0x000ee2000c101b00 */
[----:B--2---:R-:W-:Y:S04]  /*e7a0*/  IMAD.IADD R6, R5, 0x1, -R6 ;  /* 0x0000000105067824 */ /* 0x004fe800078e0a06 */
[-C--:B----4-:R-:W-:Y:S01]  /*e7b0*/  IMAD R3, R23, R6.reuse, RZ ;  /* 0x0000000617037224 */ /* 0x090fe200078e02ff */
[----:B------:R-:W-:Y:S01]  /*e7c0*/  SHF.R.S32.HI R5, RZ, 0x1f, R6 ;  /* 0x0000001fff057819 */ /* 0x000fe20000011406 */
[C---:B------:R-:W-:Y:S01]  /*e7d0*/  IMAD.WIDE.U32 R24, R22.reuse, R6, RZ ;  /* 0x0000000616187225 */ /* 0x040fe200078e00ff */
[----:B------:R-:W-:Y:S03]  /*e7e0*/  IADD3 R23, R27, R4, RZ ;  /* 0x000000041b177210 */ /* 0x000fe60007ffe0ff */
[----:B------:R-:W-:Y:S01]  /*e7f0*/  IMAD R3, R22, R5, R3 ;  /* 0x0000000516037224 */ /* 0x000fe200078e0203 */
[----:B------:R-:W-:Y:S03]  /*e800*/  MOV R22, R26 ;  /* 0x0000001a00167202 */ /* 0x000fe60000000f00 */
[----:B------:R-:W-:Y:S02]  /*e810*/  IMAD.IADD R25, R25, 0x1, R3 ;  /* 0x0000000119197824 */ /* 0x000fe400078e0203 */
[----:B------:R-:W-:Y:S04]  /*e820*/  IMAD.WIDE.U32 R22, R6, R20, R22 ;  /* 0x0000001406167225 */ /* 0x000fe800078e0016 */
[----:B------:R-:W-:Y:S01]  /*e830*/  IMAD R6, R21, R6, RZ ;  /* 0x0000000615067224 */ /* 0x000fe200078e02ff */
[----:B------:R-:W-:Y:S01]  /*e840*/  LEA R127, P1, R22, R127, 0x1 ;  /* 0x0000007f167f7211 */ /* 0x000fe200078208ff */
[----:B---3--:R-:W-:Y:S02]  /*e850*/  IMAD R3, R17, R0, RZ ;  /* 0x0000000011037224 */ /* 0x008fe400078e02ff */
        /* <DEDUP_REMOVED lines=9> */
.L_x_1337:
[----:B------:R-:W-:Y:S01]  /*e8f0*/  MOV R7, R126 ;  /* 0x0000007e00077202 */ /* 0x000fe20000000f00 */
[----:B------:R-:W2:Y:S01]  /*e900*/  LD.E R2, desc[UR6][R10.64+0x40] ;  /* 0x000040060a027980 */ /* 0x000ea2000c101900 */
[----:B------:R-:W-:Y:S01]  /*e910*/  MOV R5, R124 ;  /* 0x0000007c00057202 */ /* 0x000fe20000000f00 */
[----:B------:R-:W-:Y:S02]  /*e920*/  IMAD.MOV.U32 R6, RZ, RZ, R127 ;  /* 0x000000ffff067224 */ /* 0x000fe400078e007f */
[----:B------:R-:W3:Y:S01]  /*e930*/  LD.E R0, desc[UR6][R10.64+0x38] ;  /* 0x000038060a007980 */ /* 0x000ee2000c101900 */
[----:B------:R-:W-:Y:S02]  /*e940*/  IMAD.MOV.U32 R4, RZ, RZ, R125 ;  /* 0x000000ffff047224 */ /* 0x000fe400078e007d */
[----:B---3--:R-:W-:Y:S02]  /*e950*/  IMAD.U32 R0, R0, -0x80, RZ ;  /* 0xffffff8000007824 */ /* 0x008fe400078e00ff */
[----:B--2---:R-:W-:Y:S03]  /*e960*/  IMAD.U32 R2, R2, -0x80, RZ ;  /* 0xffffff8002027824 */ /* 0x004fe600078e00ff */
[----:B------:R-:W-:Y:S02]  /*e970*/  LEA R125, P0, R0, R4, 0x1 ;  /* 0x00000004007d7211 */ /* 0x000fe400078008ff */
[----:B------:R-:W-:Y:S02]  /*e980*/  LEA R127, P1, R2, R6, 0x1 ;  /* 0x00000006027f7211 */ /* 0x000fe400078208ff */
[----:B------:R-:W-:Y:S02]  /*e990*/  LEA.HI.X.SX32 R124, R0, R5, 0x1, P0 ;  /* 0x00000005007c7211 */ /* 0x000fe400000f0eff */
[----:B------:R-:W-:Y:S09]  /*e9a0*/  LEA.HI.X.SX32 R126, R2, R7, 0x1, P1 ;  /* 0x00000007027e7211 */ /* 0x000ff200008f0eff */
.L_x_1338:
[----:B------:R-:W-:Y:S05]  /*e9b0*/  BSYNC B0 ;  /* 0x0000000000007941 */ /* 0x000fea0003800000 */
.L_x_1336:
[----:B------:R-:W-:Y:S04]  /*e9c0*/  IADD3 R14, R14, -0x1, RZ ;  /* 0xffffffff0e0e7810 */ /* 0x000fe80007ffe0ff */
[----:B------:R-:W-:Y:S11]  /*e9d0*/  ISETP.GT.AND P0, PT, R14, R85, PT ;  /* 0x000000550e00720c */ /* 0x000ff60003f04270 */
[----:B------:R-:W-:Y:S02]  /*e9e0*/  @!UPT UIADD3 URZ, URZ, URZ, URZ ;  /* 0x0000003f3f3ff290 */ /* 0x000fe4000fffe03f */
[----:B------:R-:W-:Y:S05]  /*e9f0*/  @P0 BRA `(.L_x_1339) ;  /* 0xffffff4000f40947 */ /* 0x000fea000383ffff */
.L_x_1205:
[----:B------:R-:W-:Y:S05]  /*ea00*/  WARPSYNC.ALL ;  /* 0x0000000000007948 */ /* 0x000fea0003800000 */
[----:B------:R-:W-:Y:S06]  /*ea10*/  BAR.SYNC.DEFER_BLOCKING 0x0 ;  /* 0x0000000000007b1d */ /* 0x000fec0000010000 */
[----:B------:R-:W2:Y:S02]  /*ea20*/  LD.E R0, desc[UR6][R10.64+0xd0] ;  /* 0x0000d0060a007980 */ /* 0x000ea4000c101900 */
[----:B------:R-:W1:Y:S01]  /*ea30*/  S2UR UR4, SR_CgaCtaId ;  /* 0x00000000000479c3 */ /* 0x000e620000008800 */
[----:B------:R-:W-:Y:S01]  /*ea40*/  UMOV UR5, 0x400 ;  /* 0x0000040000057882 */ /* 0x000fe20000000000 */
[----:B------:R-:W-:Y:S01]  /*ea50*/  BSSY B3, `(.L_x_1340) ;  /* 0x000056f000037945 */ /* 0x000fe20003800000 */
[C---:B------:R-:W-:Y:S01]  /*ea60*/  SHF.L.U64.HI R2, R178.reuse, 0x4, R179 ;  /* 0x00000004b2027819 */ /* 0x040fe200000102b3 */
[----:B------:R-:W-:Y:S01]  /*ea70*/  IMAD.SHL.U32 R4, R178, 0x10, RZ ;  /* 0x00000010b2047824 */ /* 0x000fe200078e00ff */
[----:B-1----:R-:W-:-:S06]  /*ea80*/  ULEA UR4, UR4, UR5, 0x18 ;  /* 0x0000000504047291 */ /* 0x002fcc000f8ec03f */
[----:B------:R-:W-:Y:S02]  /*ea90*/  LEA R247, R164, UR4, 0x1 ;  /* 0x00000004a4f77c11 */ /* 0x000fe4000f8e08ff */
[----:B--2---:R-:W-:-:S13]  /*eaa0*/  ISETP.NE.AND P0, PT, R0, RZ, PT ;  /* 0x000000ff0000720c */ /* 0x004fda0003f05270 */
[----:B------:R-:W-:Y:S05]  /*eab0*/  @!P0 BRA `(.L_x_1341) ;  /* 0x0000005000348947 */ /* 0x000fea0003800000 */
[----:B------:R-:W2:Y:S04]  /*eac0*/  LD.E.64 R6, desc[UR6][R10.64+0xf0] ;  /* 0x0000f0060a067980 */ /* 0x000ea8000c101b00 */
[----:B------:R-:W3:Y:S04]  /*ead0*/  LD.E.U8 R3, desc[UR6][R10.64+0x1b3] ;  /* 0x0001b3060a037980 */ /* 0x000ee8000c101100 */
[----:B------:R-:W5:Y:S04]  /*eae0*/  LD.E R8, desc[UR6][R10.64+0xc0] ;  /* 0x0000c0060a087980 */ /* 0x000f68000c101900 */
[----:B------:R-:W5:Y:S04]  /*eaf0*/  LD.E.64 R32, desc[UR6][R10.64+0x148] ;  /* 0x000148060a207980 */ /* 0x000f68000c101b00 */
[----:B------:R-:W5:Y:S01]  /*eb00*/  LD.E.64 R30, desc[UR6][R10.64+0x150] ;  /* 0x000150060a1e7980 */ /* 0x000f62000c101b00 */
[----:B--2---:R-:W-:-:S04]  /*eb10*/  ISETP.NE.U32.AND P1, PT, R6, RZ, PT ;  /* 0x000000ff0600720c */ /* 0x004fc80003f25070 */
[----:B------:R-:W-:-:S13]  /*eb20*/  ISETP.NE.AND.EX P1, PT, R7, RZ, PT, P1 ;  /* 0x000000ff0700720c */ /* 0x000fda0003f25310 */
[----:B------:R-:W-:Y:S01]  /*eb30*/  @P1 LEA R12, P0, R243, R6, 0x2 ;  /* 0x00000006f30c1211 */ /* 0x000fe200078010ff */
[----:B------:R-:W-:-:S03]  /*eb40*/  IMAD.MOV.U32 R6, RZ, RZ, RZ ;  /* 0x000000ffff067224 */ /* 0x000fc600078e00ff */
[----:B------:R-:W-:-:S05]  /*eb50*/  @P1 LEA.HI.X R13, R243, R7, R61, 0x2, P0 ;  /* 0x00000007f30d1211 */ /* 0x000fca00000f143d */
[----:B------:R1:W2:Y:S01]  /*eb60*/  @P1 LD.E R6, desc[UR6][R12.64] ;  /* 0x000000060c061980 */ /* 0x0002a2000c101900 */
[----:B------:R-:W-:Y:S02]  /*eb70*/  IADD3 R4, P1, R4, R174, RZ ;  /* 0x000000ae04047210 */ /* 0x000fe40007f3e0ff */
[----:B------:R-:W-:-:S03]  /*eb80*/  LEA.HI R17, R0, R0, RZ, 0x1 ;  /* 0x0000000000117211 */ /* 0x000fc600078f08ff */
[----:B------:R-:W-:Y:S01]  /*eb90*/  IMAD.X R2, R2, 0x1, R177, P1 ;  /* 0x0000000102027824 */ /* 0x000fe200008e06b1 */
[-C--:B-----5:R-:W-:Y:S02]  /*eba0*/  LEA R44, P1, R4, R180.reuse, 0x1 ;  /* 0x000000b4042c7211 */ /* 0x0a0fe400078208ff */
[----:B------:R-:W-:Y:S01]  /*ebb0*/  SHF.R.S32.HI R17, RZ, 0x1, R17 ;  /* 0x00000001ff117819 */ /* 0x000fe20000011411 */
[----:B------:R-:W-:Y:S01]  /*ebc0*/  IMAD.MOV.U32 R176, RZ, RZ, R174 ;  /* 0x000000ffffb07224 */ /* 0x000fe200078e00ae */
[----:B------:R-:W-:Y:S02]  /*ebd0*/  LEA R64, P2, R174, R180, 0x1 ;  /* 0x000000b4ae407211 */ /* 0x000fe400078408ff */
[----:B------:R-:W-:Y:S02]  /*ebe0*/  LEA R5, P0, R178, R174, 0x5 ;  /* 0x000000aeb2057211 */ /* 0x000fe400078028ff */
[----:B------:R-:W-:Y:S02]  /*ebf0*/  LEA.HI.X R45, R4, R181, R2, 0x1, P1 ;  /* 0x000000b5042d7211 */ /* 0x000fe400008f0c02 */
[----:B---3--:R-:W-:Y:S01]  /*ec00*/  ISETP.NE.AND P4, PT, R3, RZ, PT ;  /* 0x000000ff0300720c */ /* 0x008fe20003f85270 */
        /* <DEDUP_REMOVED lines=8> */
[----:B------:R-:W-:Y:S01]  /*ec90*/  LEA R34, P1, R176, R180, 0x1 ;  /* 0x000000b4b0227211 */ /* 0x000fe200078208ff */
[----:B------:R-:W-:Y:S01]  /*eca0*/  IMAD.IADD R7, R177, 0x1, R7 ;  /* 0x00000001b1077824 */ /* 0x000fe200078e0207 */
[-C--:B------:R-:W-:Y:S02]  /*ecb0*/  LEA.HI.X R41, R5, R181.reuse, R12, 0x1, P0 ;  /* 0x000000b505297211 */ /* 0x080fe400000f0c0c */
[----:B------:R-:W-:Y:S02]  /*ecc0*/  ISETP.GE.AND P0, PT, R170, R28, PT ;  /* 0x0000001caa00720c */ /* 0x000fe40003f06270 */
[----:B------:R-:W-:Y:S01]  /*ecd0*/  LEA.HI.X R35, R176, R181, R7, 0x1, P1 ;  /* 0x000000b5b0237211 */ /* 0x000fe200008f0c07 */
[----:B------:R-:W-:Y:S01]  /*ece0*/  IMAD.SHL.U32 R29, R17, 0x10, RZ ;  /* 0x00000010111d7824 */ /* 0x000fe200078e00ff */
[----:B------:R-:W-:Y:S02]  /*ecf0*/  ISETP.GT.AND P0, PT, R52, -0x8, !P0 ;  /* 0xfffffff83400780c */ /* 0x000fe40004704270 */
        /* <DEDUP_REMOVED lines=26> */
[C---:B-----5:R-:W-:Y:S01]  /*eea0*/  IMAD.U32 R25, R15.reuse, 0x10000, RZ ;  /* 0x000100000f197824 */ /* 0x060fe200078e00ff */
[----:B------:R-:W-:Y:S02]  /*eeb0*/  LOP3.LUT R24, R15, 0xffff0000, RZ, 0xc0, !PT ;  /* 0xffff00000f187812 */ /* 0x000fe400078ec0ff */
[C---:B------:R-:W-:Y:S02]  /*eec0*/  SHF.L.U32 R16, R13.reuse, 0x10, RZ ;  /* 0x000000100d107819 */ /* 0x040fe400000006ff */
[----:B------:R-:W-:-:S02]  /*eed0*/  LOP3.LUT R13, R13, 0xffff0000, RZ, 0xc0, !PT ;  /* 0xffff00000d0d7812 */ /* 0x000fc400078ec0ff */
[C---:B------:R-:W-:Y:S02]  /*eee0*/  SHF.L.U32 R26, R14.reuse, 0x10, RZ ;  /* 0x000000100e1a7819 */ /* 0x040fe400000006ff */
[----:B------:R-:W-:Y:S02]  /*eef0*/  LOP3.LUT R36, R14, 0xffff0000, RZ, 0xc0, !PT ;  /* 0xffff00000e247812 */ /* 0x000fe400078ec0ff */
[C---:B------:R-:W-:Y:S02]  /*ef00*/  LOP3.LUT R27, R12.reuse, 0xffff0000, RZ, 0xc0, !PT ;  /* 0xffff00000c1b7812 */ /* 0x040fe400078ec0ff */
[----:B------:R-:W-:Y:S02]  /*ef10*/  SHF.L.U32 R20, R12, 0x10, RZ ;  /* 0x000000100c147819 */ /* 0x000fe400000006ff */
[C---:B---3--:R-:W-:Y:S01]  /*ef20*/  LOP3.LUT R15, R3.reuse, 0xffff0000, RZ, 0xc0, !PT ;  /* 0xffff0000030f7812 */ /* 0x048fe200078ec0ff */
[----:B------:R-:W-:Y:S01]  /*ef30*/  IMAD.U32 R3, R3, 0x10000, RZ ;  /* 0x0001000003037824 */ /* 0x000fe200078e00ff */
[C---:B------:R-:W-:Y:S01]  /*ef40*/  LOP3.LUT R21, R2.reuse, 0xffff0000, RZ, 0xc0, !PT ;  /* 0xffff000002157812 */ /* 0x040fe200078ec0ff */
[----:B------:R-:W-:Y:S01]  /*ef50*/  IMAD.U32 R2, R2, 0x10000, RZ ;  /* 0x0001000002027824 */ /* 0x000fe200078e00ff */
[----:B----4-:R-:W-:Y:S01]  /*ef60*/  LOP3.LUT R22, R5, 0xffff0000, RZ, 0xc0, !PT ;  /* 0xffff000005167812 */ /* 0x010fe200078ec0ff */
[----:B------:R-:W-:Y:S01]  /*ef70*/  FMUL.FTZ R14, R24, R15 ;  /* 0x0000000f180e7220 */ /* 0x000fe20000410000 */
[C---:B------:R-:W-:Y:S01]  /*ef80*/  LOP3.LUT R23, R4.reuse, 0xffff0000, RZ, 0xc0, !PT ;  /* 0xffff000004177812 */ /* 0x040fe200078ec0ff */
[----:B------:R-:W-:Y:S01]  /*ef90*/  FMUL.FTZ R12, R13, R21 ;  /* 0x000000150d0c7220 */ /* 0x000fe20000410000 */
[----:B------:R-:W-:Y:S01]  /*efa0*/  SHF.L.U32 R4, R4, 0x10, RZ ;  /* 0x0000001004047819 */ /* 0x000fe200000006ff */
[----:B------:R-:W-:Y:S01]  /*efb0*/  FMUL.FTZ R24, R24, R22 ;  /* 0x0000001618187220 */ /* 0x000fe20000410000 */
[----:B------:R-:W-:Y:S01]  /*efc0*/  SHF.L.U32 R5, R5, 0x10, RZ ;  /* 0x0000001005057819 */ /* 0x000fe200000006ff */
[-C--:B------:R-:W-:Y:S01]  /*efd0*/  FMUL.FTZ R13, R13, R23.reuse ;  /* 0x000000170d0d7220 */ /* 0x080fe20000410000 */
[C---:B------:R-:W-:Y:S01]  /*efe0*/  FFMA.FTZ R12, R16.reuse, R23, -R12 ;  /* 0x00000017100c7223 */ /* 0x040fe2000001080c */
[----:B------:R-:W-:Y:S01]  /*eff0*/  FFMA.FTZ R24, R25, R15, R24 ;  /* 0x0000000f19187223 */ /* 0x000fe20000010018 */
[C---:B------:R-:W-:Y:S01]  /*f000*/  FMUL.FTZ R15, R27.reuse, R2 ;  /* 0x000000021b0f7220 */ /* 0x040fe20000410000 */
[-C--:B------:R-:W-:Y:S01]  /*f010*/  FMUL.FTZ R27, R27, R4.reuse ;  /* 0x000000041b1b7220 */ /* 0x080fe20000410000 */
[----:B------:R-:W-:Y:S01]  /*f020*/  FFMA.FTZ R13, R16, R21, R13 ;  /* 0x00000015100d7223 */ /* 0x000fe2000001000d */
[C---:B------:R-:W-:Y:S01]  /*f030*/  FMUL.FTZ R16, R36.reuse, R3 ;  /* 0x0000000324107220 */ /* 0x040fe20000410000 */
[-C--:B------:R-:W-:Y:S01]  /*f040*/  FMUL.FTZ R36, R36, R5.reuse ;  /* 0x0000000524247220 */ /* 0x080fe20000410000 */
[C---:B------:R-:W-:Y:S01]  /*f050*/  FFMA.FTZ R15, R20.reuse, R4, -R15 ;  /* 0x00000004140f7223 */ /* 0x040fe2000001080f */
[----:B------:R-:W-:Y:S01]  /*f060*/  FFMA.FTZ R27, R20, R2, R27 ;  /* 0x00000002141b7223 */ /* 0x000fe2000001001b */
[----:B------:R-:W-:Y:S01]  /*f070*/  FFMA.FTZ R14, R25, R22, -R14 ;  /* 0x00000016190e7223 */ /* 0x000fe2000001080e */
[C---:B------:R-:W-:Y:S01]  /*f080*/  FFMA.FTZ R16, R26.reuse, R5, -R16 ;  /* 0x000000051a107223 */ /* 0x040fe20000010810 */
[----:B------:R-:W-:Y:S01]  /*f090*/  FFMA.FTZ R36, R26, R3, R36 ;  /* 0x000000031a247223 */ /* 0x000fe20000010024 */
[----:B------:R-:W-:-:S02]  /*f0a0*/  F2FP.BF16.F32.PACK_AB R12, R13, R12 ;  /* 0x0000000c0d0c723e */ /* 0x000fc400000010ff */
[----:B------:R-:W-:Y:S02]  /*f0b0*/  F2FP.BF16.F32.PACK_AB R15, R27, R15 ;  /* 0x0000000f1b0f723e */ /* 0x000fe400000010ff */
[----:B------:R-:W-:Y:S02]  /*f0c0*/  F2FP.BF16.F32.PACK_AB R14, R24, R14 ;  /* 0x0000000e180e723e */ /* 0x000fe400000010ff */
[----:B------:R-:W-:Y:S02]  /*f0d0*/  F2FP.BF16.F32.PACK_AB R16, R36, R16 ;  /* 0x000000102410723e */ /* 0x000fe400000010ff */
[----:B------:R-:W-:Y:S01]  /*f0e0*/  MOV R13, R12 ;  /* 0x0000000c000d7202 */ /* 0x000fe20000000f00 */
[----:B------:R-:W-:Y:S01]  /*f0f0*/  IMAD.MOV.U32 R12, RZ, RZ, R15 ;  /* 0x000000ffff0c7224 */ /* 0x000fe200078e000f */
[----:B------:R-:W-:Y:S02]  /*f100*/  MOV R15, R14 ;  /* 0x0000000e000f7202 */ /* 0x000fe40000000f00 */
[----:B------:R-:W-:-:S02]  /*f110*/  MOV R14, R16 ;  /* 0x00000010000e7202 */ /* 0x000fc40000000f00 */
.L_x_1348:
[----:B------:R-:W-:Y:S05]  /*f120*/  BSYNC B0 ;  /* 0x0000000000007941 */ /* 0x000fea0003800000 */
.L_x_1347:
[----:B-----5:R3:W-:Y:S02]  /*f130*/  STS.128 [R247], R12 ;  /* 0x0000000cf7007388 */ /* 0x0207e40000000c00 */
.L_x_1346:
[----:B------:R-:W-:Y:S05]  /*f140*/  BSYNC B1 ;  /* 0x0000000000017941 */ /* 0x000fea0003800000 */
.L_x_1345:
        /* <DEDUP_REMOVED lines=17> */
[C---:B--2---:R-:W-:Y:S01]  /*f260*/  LOP3.LUT R15, R3.reuse, 0xffff0000, RZ, 0xc0, !PT ;  /* 0xffff0000030f7812 */ /* 0x044fe200078ec0ff */
        /* <DEDUP_REMOVED lines=31> */
.L_x_1350:
[----:B------:R-:W-:Y:S05]  /*f460*/  BSYNC B0 ;  /* 0x0000000000007941 */ /* 0x000fea0003800000 */
.L_x_1349:
[----:B-----5:R1:W-:Y:S02]  /*f470*/  STS.128 [R247+0x2000], R12 ;  /* 0x0020000cf7007388 */ /* 0x0203e40000000c00 */
.L_x_1344:
[----:B------:R-:W-:Y:S05]  /*f480*/  BSYNC B2 ;  /* 0x0000000000027941 */ /* 0x000fea0003800000 */
.L_x_1343:
        /* <DEDUP_REMOVED lines=35> */
[----:B--2---:R-:W-:Y:S01]  /*f6c0*/  LOP3.LUT R23, R5, 0xffff0000, RZ, 0xc0, !PT ;  /* 0xffff000005177812 */ /* 0x004fe200078ec0ff */
[----:B------:R-:W-:Y:S01]  /*f6d0*/  FMUL.FTZ R14, R25, R15 ;  /* 0x0000000f190e7220 */ /* 0x000fe20000410000 */
[C---:B------:R-:W-:Y:S01]  /*f6e0*/  LOP3.LUT R24, R4.reuse, 0xffff0000, RZ, 0xc0, !PT ;  /* 0xffff000004187812 */ /* 0x040fe200078ec0ff */
[----:B------:R-:W-:Y:S01]  /*f6f0*/  FMUL.FTZ R12, R13, R22 ;  /* 0x000000160d0c7220 */ /* 0x000fe20000410000 */
[----:B------:R-:W-:Y:S01]  /*f700*/  SHF.L.U32 R4, R4, 0x10, RZ ;  /* 0x0000001004047819 */ /* 0x000fe200000006ff */
[----:B------:R-:W-:Y:S01]  /*f710*/  FMUL.FTZ R25, R25, R23 ;  /* 0x0000001719197220 */ /* 0x000fe20000410000 */
[----:B------:R-:W-:Y:S01]  /*f720*/  SHF.L.U32 R5, R5, 0x10, RZ ;  /* 0x0000001005057819 */ /* 0x000fe200000006ff */
[-C--:B------:R-:W-:Y:S01]  /*f730*/  FMUL.FTZ R13, R13, R24.reuse ;  /* 0x000000180d0d7220 */ /* 0x080fe20000410000 */
[----:B------:R-:W-:Y:S01]  /*f740*/  FFMA.FTZ R12, R20, R24, -R12 ;  /* 0x00000018140c7223 */ /* 0x000fe2000001080c */
[----:B------:R-:W-:Y:S01]  /*f750*/  FFMA.FTZ R25, R26, R15, R25 ;  /* 0x0000000f1a197223 */ /* 0x000fe20000010019 */
[C---:B------:R-:W-:Y:S01]  /*f760*/  FMUL.FTZ R15, R29.reuse, R2 ;  /* 0x000000021d0f7220 */ /* 0x040fe20000410000 */
[----:B------:R-:W-:Y:S01]  /*f770*/  FMUL.FTZ R29, R29, R4 ;  /* 0x000000041d1d7220 */ /* 0x000fe20000410000 */
[----:B------:R-:W-:Y:S01]  /*f780*/  FFMA.FTZ R13, R20, R22, R13 ;  /* 0x00000016140d7223 */ /* 0x000fe2000001000d */
[C---:B------:R-:W-:Y:S01]  /*f790*/  FMUL.FTZ R20, R36.reuse, R3 ;  /* 0x0000000324147220 */ /* 0x040fe20000410000 */
[----:B------:R-:W-:Y:S01]  /*f7a0*/  FMUL.FTZ R36, R36, R5 ;  /* 0x0000000524247220 */ /* 0x000fe20000410000 */
        /* <DEDUP_REMOVED lines=13> */
.L_x_1356:
[----:B------:R-:W-:Y:S05]  /*f880*/  BSYNC B0 ;  /* 0x0000000000007941 */ /* 0x000fea0003800000 */
.L_x_1355:
[----:B-----5:R3:W-:Y:S02]  /*f890*/  STS.128 [R247+0x800], R12 ;  /* 0x0008000cf7007388 */ /* 0x0207e40000000c00 */
.L_x_1354:
[----:B------:R-:W-:Y:S05]  /*f8a0*/  BSYNC B1 ;  /* 0x0000000000017941 */ /* 0x000fea0003800000 */
.L_x_1353:
        /* <DEDUP_REMOVED lines=49> */
.L_x_1358:
[----:B------:R-:W-:Y:S05]  /*fbc0*/  BSYNC B0 ;  /* 0x0000000000007941 */ /* 0x000fea0003800000 */
.L_x_1357:
[----:B-----5:R3:W-:Y:S02]  /*fbd0*/  STS.128 [R247+0x2800], R12 ;  /* 0x0028000cf7007388 */ /* 0x0207e40000000c00 */
.L_x_1352:
[----:B------:R-:W-:Y:S05]  /*fbe0*/  BSYNC B2 ;  /* 0x0000000000027941 */ /* 0x000fea0003800000 */
.L_x_1351:
        /* <DEDUP_REMOVED lines=13> */
[-C--:B-1----:R-:W-:Y:S02]  /*fcc0*/  IADD3 R44, P2, R32, R46.reuse, RZ ;  /* 0x0000002e202c7210 */ /* 0x082fe40007f5e0ff */
        /* <DEDUP_REMOVED lines=50> */
.L_x_1364:
[----:B------:R-:W-:Y:S05]  /*fff0*/  BSYNC B0 ;  /* 0x0000000000007941 */ /* 0x000fea0003800000 */
.L_x_1363:
[----:B-----5:R3:W-:Y:S02]  /*10000*/  STS.128 [R247+0x1000], R12 ;  /* 0x0010000cf7007388 */ /* 0x0207e40000000c00 */
.L_x_1362:
[----:B------:R-:W-:Y:S05]  /*10010*/  BSYNC B1 ;  /* 0x0000000000017941 */ /* 0x000fea0003800000 */
.L_x_1361:
        /* <DEDUP_REMOVED lines=49> */
.L_x_1366:
[----:B------:R-:W-:Y:S05]  /*10330*/  BSYNC B0 ;  /* 0x0000000000007941 */ /* 0x000fea0003800000 */
.L_x_1365:
[----:B-----5:R1:W-:Y:S02]  /*10340*/  STS.128 [R247+0x3000], R12 ;  /* 0x0030000cf7007388 */ /* 0x0203e40000000c00 */
.L_x_1360:
[----:B------:R-:W-:Y:S05]  /*10350*/  BSYNC B2 ;  /* 0x0000000000027941 */ /* 0x000fea0003800000 */
.L_x_1359:
[----:B------:R-:W-:-:S05]  /*10360*/  VIADD R36, R170, 0x30 ;  /* 0x00000030aa247836 */ /* 0x000fca0000000000 */
        /* <DEDUP_REMOVED lines=23> */
[C---:B------:R-:W-:Y:S01]  /*104e0*/  IMAD.U32 R22, R14.reuse, 0x10000, RZ ;  /* 0x000100000e167824 */ /* 0x040fe200078e00ff */
[----:B------:R-:W-:Y:S02]  /*104f0*/  LOP3.LUT R20, R15, 0xffff0000, RZ, 0xc0, !PT ;  /* 0xffff00000f147812 */ /* 0x000fe400078ec0ff */
[----:B------:R-:W-:Y:S02]  /*10500*/  LOP3.LUT R26, R14, 0xffff0000, RZ, 0xc0, !PT ;  /* 0xffff00000e1a7812 */ /* 0x000fe400078ec0ff */
[----:B------:R-:W-:-:S02]  /*10510*/  LOP3.LUT R6, R13, 0xffff0000, RZ, 0xc0, !PT ;  /* 0xffff00000d067812 */ /* 0x000fc400078ec0ff */
[----:B------:R-:W-:Y:S01]  /*10520*/  SHF.L.U32 R7, R13, 0x10, RZ ;  /* 0x000000100d077819 */ /* 0x000fe200000006ff */
[C---:B------:R-:W-:Y:S01]  /*10530*/  IMAD.U32 R13, R12.reuse, 0x10000, RZ ;  /* 0x000100000c0d7824 */ /* 0x040fe200078e00ff */
[----:B------:R-:W-:Y:S02]  /*10540*/  LOP3.LUT R23, R12, 0xffff0000, RZ, 0xc0, !PT ;  /* 0xffff00000c177812 */ /* 0x000fe400078ec0ff */
[C---:B---3--:R-:W-:Y:S02]  /*10550*/  LOP3.LUT R15, R3.reuse, 0xffff0000, RZ, 0xc0, !PT ;  /* 0xffff0000030f7812 */ /* 0x048fe400078ec0ff */
[----:B------:R-:W-:Y:S02]  /*10560*/  SHF.L.U32 R3, R3, 0x10, RZ ;  /* 0x0000001003037819 */ /* 0x000fe400000006ff */
[C---:B--2---:R-:W-:Y:S01]  /*10570*/  LOP3.LUT R18, R5.reuse, 0xffff0000, RZ, 0xc0, !PT ;  /* 0xffff000005127812 */ /* 0x044fe200078ec0ff */
[----:B------:R-:W-:Y:S01]  /*10580*/  FMUL.FTZ R14, R20, R15 ;  /* 0x0000000f140e7220 */ /* 0x000fe20000410000 */
[----:B------:R-:W-:Y:S01]  /*10590*/  LOP3.LUT R17, R2, 0xffff0000, RZ, 0xc0, !PT ;  /* 0xffff000002117812 */ /* 0x000fe200078ec0ff */
[----:B------:R-:W-:Y:S01]  /*105a0*/  IMAD.U32 R5, R5, 0x10000, RZ ;  /* 0x0001000005057824 */ /* 0x000fe200078e00ff */
[----:B------:R-:W-:Y:S01]  /*105b0*/  LOP3.LUT R19, R4, 0xffff0000, RZ, 0xc0, !PT ;  /* 0xffff000004137812 */ /* 0x000fe200078ec0ff */
[-C--:B------:R-:W-:Y:S01]  /*105c0*/  FMUL.FTZ R20, R20, R18.reuse ;  /* 0x0000001214147220 */ /* 0x080fe20000410000 */
[----:B------:R-:W-:Y:S01]  /*105d0*/  SHF.L.U32 R2, R2, 0x10, RZ ;  /* 0x0000001002027819 */ /* 0x000fe200000006ff */
[----:B------:R-:W-:Y:S01]  /*105e0*/  FMUL.FTZ R12, R6, R17 ;  /* 0x00000011060c7220 */ /* 0x000fe20000410000 */
[C---:B------:R-:W-:Y:S01]  /*105f0*/  FFMA.FTZ R14, R21.reuse, R18, -R14 ;  /* 0x00000012150e7223 */ /* 0x040fe2000001080e */
[----:B------:R-:W-:Y:S01]  /*10600*/  FFMA.FTZ R20, R21, R15, R20 ;  /* 0x0000000f15147223 */ /* 0x000fe20000010014 */
[C---:B------:R-:W-:Y:S01]  /*10610*/  FMUL.FTZ R15, R26.reuse, R3 ;  /* 0x000000031a0f7220 */ /* 0x040fe20000410000 */
[----:B------:R-:W-:Y:S01]  /*10620*/  FMUL.FTZ R26, R26, R5 ;  /* 0x000000051a1a7220 */ /* 0x000fe20000410000 */
[----:B------:R-:W-:Y:S01]  /*10630*/  FMUL.FTZ R6, R6, R19 ;  /* 0x0000001306067220 */ /* 0x000fe20000410000 */
[----:B------:R-:W-:-:S02]  /*10640*/  IMAD.U32 R4, R4, 0x10000, RZ ;  /* 0x0001000004047824 */ /* 0x000fc400078e00ff */
[C---:B------:R-:W-:Y:S01]  /*10650*/  FFMA.FTZ R15, R22.reuse, R5, -R15 ;  /* 0x00000005160f7223 */ /* 0x040fe2000001080f */
[----:B------:R-:W-:Y:S01]  /*10660*/  FFMA.FTZ R26, R22, R3, R26 ;  /* 0x00000003161a7223 */ /* 0x000fe2000001001a */
[C---:B------:R-:W-:Y:S01]  /*10670*/  FFMA.FTZ R12, R7.reuse, R19, -R12 ;  /* 0x00000013070c7223 */ /* 0x040fe2000001080c */
[----:B------:R-:W-:Y:S01]  /*10680*/  FFMA.FTZ R6, R7, R17, R6 ;  /* 0x0000001107067223 */ /* 0x000fe20000010006 */
[C---:B------:R-:W-:Y:S01]  /*10690*/  FMUL.FTZ R7, R23.reuse, R2 ;  /* 0x0000000217077220 */ /* 0x040fe20000410000 */
[----:B------:R-:W-:Y:S01]  /*106a0*/  FMUL.FTZ R23, R23, R4 ;  /* 0x0000000417177220 */ /* 0x000fe20000410000 */
[----:B------:R-:W-:Y:S02]  /*106b0*/  F2FP.BF16.F32.PACK_AB R14, R20, R14 ;  /* 0x0000000e140e723e */ /* 0x000fe400000010ff */
[----:B------:R-:W-:Y:S01]  /*106c0*/  F2FP.BF16.F32.PACK_AB R15, R26, R15 ;  /* 0x0000000f1a0f723e */ /* 0x000fe200000010ff */
[C---:B------:R-:W-:Y:S01]  /*106d0*/  FFMA.FTZ R7, R13.reuse, R4, -R7 ;  /* 0x000000040d077223 */ /* 0x040fe20000010807 */
[----:B------:R-:W-:Y:S01]  /*106e0*/  FFMA.FTZ R23, R13, R2, R23 ;  /* 0x000000020d177223 */ /* 0x000fe20000010017 */
[----:B------:R-:W-:-:S02]  /*106f0*/  F2FP.BF16.F32.PACK_AB R12, R6, R12 ;  /* 0x0000000c060c723e */ /* 0x000fc400000010ff */
[-C--:B------:R-:W-:Y:S02]  /*10700*/  LOP3.LUT R15, R15, R14.reuse, RZ, 0x3c, !PT ;  /* 0x0000000e0f0f7212 */ /* 0x080fe400078e3cff */
[----:B------:R-:W-:Y:S02]  /*10710*/  F2FP.BF16.F32.PACK_AB R7, R23, R7 ;  /* 0x000000071707723e */ /* 0x000fe400000010ff */
[C---:B------:R-:W-:Y:S02]  /*10720*/  LOP3.LUT R14, R15.reuse, R14, RZ, 0x3c, !PT ;  /* 0x0000000e0f0e7212 */ /* 0x040fe400078e3cff */
[----:B------:R-:W-:Y:S02]  /*10730*/  MOV R13, R12 ;  /* 0x0000000c000d7202 */ /* 0x000fe40000000f00 */
[----:B------:R-:W-:Y:S02]  /*10740*/  MOV R12, R7 ;  /* 0x00000007000c7202 */ /* 0x000fe40000000f00 */
[----:B------:R-:W-:-:S02]  /*10750*/  LOP3.LUT R15, R15, R14, RZ, 0x3c, !PT ;  /* 0x0000000e0f0f7212 */ /* 0x000fc400078e3cff */
.L_x_1371:
[----:B------:R-:W-:Y:S05]  /*10760*/  BSYNC B0 ;  /* 0x0000000000007941 */ /* 0x000fea0003800000 */
.L_x_1370:
[----:B-----5:R3:W-:Y:S02]  /*10770*/  STS.128 [R247+0x1800], R12 ;  /* 0x0018000cf7007388 */ /* 0x0207e40000000c00 */
.L_x_1369:
[----:B------:R-:W-:Y:S05]  /*10780*/  BSYNC B1 ;  /* 0x0000000000017941 */ /* 0x000fea0003800000 */
.L_x_1368:
        /* <DEDUP_REMOVED lines=9> */
[----:B-----5:R-:W-:Y:S01]  /*10820*/  LOP3.LUT R0, R33, 0xffff0000, RZ, 0xc0, !PT ;  /* 0xffff000021007812 */ /* 0x020fe200078ec0ff */
[C---:B------:R-:W-:Y:S01]  /*10830*/  IMAD.U32 R17, R35.reuse, 0x10000, RZ ;  /* 0x0001000023117824 */ /* 0x040fe200078e00ff */
[----:B---3--:R-:W-:Y:S02]  /*10840*/  LOP3.LUT R15, R35, 0xffff0000, RZ, 0xc0, !PT ;  /* 0xffff0000230f7812 */ /* 0x008fe400078ec0ff */
[----:B------:R-:W-:Y:S02]  /*10850*/  SHF.L.U32 R6, R33, 0x10, RZ ;  /* 0x0000001021067819 */ /* 0x000fe400000006ff */
[----:B------:R-:W-:-:S02]  /*10860*/  SHF.L.U32 R7, R32, 0x10, RZ ;  /* 0x0000001020077819 */ /* 0x000fc400000006ff */
[----:B------:R-:W-:Y:S02]  /*10870*/  SHF.L.U32 R18, R34, 0x10, RZ ;  /* 0x0000001022127819 */ /* 0x000fe400000006ff */
[----:B------:R-:W-:Y:S02]  /*10880*/  LOP3.LUT R32, R32, 0xffff0000, RZ, 0xc0, !PT ;  /* 0xffff000020207812 */ /* 0x000fe400078ec0ff */
[----:B------:R-:W-:Y:S02]  /*10890*/  LOP3.LUT R34, R34, 0xffff0000, RZ, 0xc0, !PT ;  /* 0xffff000022227812 */ /* 0x000fe400078ec0ff */
[C---:B--2---:R-:W-:Y:S01]  /*108a0*/  LOP3.LUT R12, R2.reuse, 0xffff0000, RZ, 0xc0, !PT ;  /* 0xffff0000020c7812 */ /* 0x044fe200078ec0ff */
[----:B------:R-:W-:Y:S01]  /*108b0*/  IMAD.U32 R2, R2, 0x10000, RZ ;  /* 0x0001000002027824 */ /* 0x000fe200078e00ff */
[----:B------:R-:W-:Y:S02]  /*108c0*/  LOP3.LUT R9, R3, 0xffff0000, RZ, 0xc0, !PT ;  /* 0xffff000003097812 */ /* 0x000fe400078ec0ff */
[----:B----4-:R-:W-:Y:S01]  /*108d0*/  LOP3.LUT R14, R4, 0xffff0000, RZ, 0xc0, !PT ;  /* 0xffff0000040e7812 */ /* 0x010fe200078ec0ff */
[C---:B------:R-:W-:Y:S01]  /*108e0*/  FMUL.FTZ R8, R0.reuse, R12 ;  /* 0x0000000c00087220 */ /* 0x040fe20000410000 */
[----:B------:R-:W-:Y:S01]  /*108f0*/  LOP3.LUT R13, R5, 0xffff0000, RZ, 0xc0, !PT ;  /* 0xffff0000050d7812 */ /* 0x000fe200078ec0ff */
[----:B------:R-:W-:Y:S01]  /*10900*/  FMUL.FTZ R19, R15, R9 ;  /* 0x000000090f137220 */ /* 0x000fe20000410000 */
[----:B------:R-:W-:Y:S01]  /*10910*/  SHF.L.U32 R3, R3, 0x10, RZ ;  /* 0x0000001003037819 */ /* 0x000fe200000006ff */
[----:B------:R-:W-:Y:S01]  /*10920*/  FMUL.FTZ R0, R0, R14 ;  /* 0x0000000e00007220 */ /* 0x000fe20000410000 */
[----:B------:R-:W-:Y:S01]  /*10930*/  SHF.L.U32 R4, R4, 0x10, RZ ;  /* 0x0000001004047819 */ /* 0x000fe200000006ff */
[----:B------:R-:W-:Y:S01]  /*10940*/  FMUL.FTZ R15, R15, R13 ;  /* 0x0000000d0f0f7220 */ /* 0x000fe20000410000 */
[----:B------:R-:W-:-:S02]  /*10950*/  IMAD.U32 R5, R5, 0x10000, RZ ;  /* 0x0001000005057824 */ /* 0x000fc400078e00ff */
[C---:B------:R-:W-:Y:S01]  /*10960*/  FFMA.FTZ R8, R6.reuse, R14, -R8 ;  /* 0x0000000e06087223 */ /* 0x040fe20000010808 */
[----:B------:R-:W-:Y:S01]  /*10970*/  FFMA.FTZ R0, R6, R12, R0 ;  /* 0x0000000c06007223 */ /* 0x000fe20000010000 */
[C---:B------:R-:W-:Y:S01]  /*10980*/  FFMA.FTZ R15, R17.reuse, R9, R15 ;  /* 0x00000009110f7223 */ /* 0x040fe2000001000f */
[----:B------:R-:W-:Y:S01]  /*10990*/  FMUL.FTZ R6, R32, R2 ;  /* 0x0000000220067220 */ /* 0x000fe20000410000 */
[----:B------:R-:W-:Y:S01]  /*109a0*/  FMUL.FTZ R9, R34, R3 ;  /* 0x0000000322097220 */ /* 0x000fe20000410000 */
[----:B------:R-:W-:Y:S01]  /*109b0*/  FFMA.FTZ R19, R17, R13, -R19 ;  /* 0x0000000d11137223 */ /* 0x000fe20000010813 */
        /* <DEDUP_REMOVED lines=10> */
[----:B------:R-:W-:Y:S02]  /*10a60*/  MOV R33, R0 ;  /* 0x0000000000217202 */ /* 0x000fe40000000f00 */
[----:B------:R-:W-:Y:S02]  /*10a70*/  MOV R35, R15 ;  /* 0x0000000f00237202 */ /* 0x000fe40000000f00 */
.L_x_1373:
[----:B------:R-:W-:Y:S05]  /*10a80*/  BSYNC B0 ;  /* 0x0000000000007941 */ /* 0x000fea0003800000 */
.L_x_1372:
[----:B-----5:R1:W-:Y:S01]  /*10a90*/  STS.128 [R247+0x3800], R32 ;  /* 0x00380020f7007388 */ /* 0x0203e20000000c00 */
[----:B------:R-:W-:Y:S05]  /*10aa0*/  BRA `(.L_x_1367) ;  /* 0x0000003400a47947 */ /* 0x000fea0003800000 */
.L_x_1342:
        /* <DEDUP_REMOVED lines=62> */
[----:B------:R-:W-:Y:S01]  /*10e90*/  FMUL.FTZ R5, R5, R13 ;  /* 0x0000000d05057220 */ /* 0x000fe20000410000 */
[----:B------:R-:W-:Y:S01]  /*10ea0*/  FMUL.FTZ R4, R4, R7 ;  /* 0x0000000704047220 */ /* 0x000fe20000410000 */
        /* <DEDUP_REMOVED lines=8> */
[----:B------:R-:W-:Y:S01]  /*10f30*/  FMUL.FTZ R62, R62, R68 ;  /* 0x000000443e3e7220 */ /* 0x000fe20000410000 */
[----:B------:R-:W-:Y:S01]  /*10f40*/  LOP3.LUT R21, R21, 0xffff0000, RZ, 0xc0, !PT ;  /* 0xffff000015157812 */ /* 0x000fe200078ec0ff */
[----:B------:R-:W-:Y:S01]  /*10f50*/  FMUL.FTZ R63, R63, R69 ;  /* 0x000000453f3f7220 */ /* 0x000fe20000410000 */
[C---:B------:R-:W-:Y:S01]  /*10f60*/  SHF.L.U32 R14, R23.reuse, 0x10, RZ ;  /* 0x00000010170e7819 */ /* 0x040fe200000006ff */
[----:B------:R-:W-:Y:S01]  /*10f70*/  FFMA.FTZ R13, R36, R13, R47 ;  /* 0x0000000d240d7223 */ /* 0x000fe2000001002f */
        /* <DEDUP_REMOVED lines=12> */
[----:B------:R-:W-:Y:S01]  /*11040*/  F2FP.BF16.F32.PACK_AB R5, R22, R5 ;  /* 0x000000051605723e */ /* 0x000fe200000010ff */
[----:B------:R-:W-:Y:S01]  /*11050*/  IMAD.MOV.U32 R26, RZ, RZ, R6 ;  /* 0x000000ffff1a7224 */ /* 0x000fe200078e0006 */
[----:B------:R-:W-:Y:S02]  /*11060*/  MOV R25, R4 ;  /* 0x0000000400197202 */ /* 0x000fe40000000f00 */
[----:B------:R-:W-:Y:S02]  /*11070*/  MOV R27, R5 ;  /* 0x00000005001b7202 */ /* 0x000fe40000000f00 */
.L_x_1379:
[----:B------:R-:W-:Y:S05]  /*11080*/  BSYNC B0 ;  /* 0x0000000000007941 */ /* 0x000fea0003800000 */
.L_x_1378:
[----:B-----5:R3:W-:Y:S02]  /*11090*/  STS.128 [R247], R24 ;  /* 0x00000018f7007388 */ /* 0x0207e40000000c00 */
.L_x_1377:
[----:B------:R-:W-:Y:S05]  /*110a0*/  BSYNC B1 ;  /* 0x0000000000017941 */ /* 0x000fea0003800000 */
.L_x_1376:
        /* <DEDUP_REMOVED lines=16> */
[C---:B------:R-:W-:Y:S01]  /*111b0*/  LEA R14, P0, R12.reuse, R30, 0x1 ;  /* 0x0000001e0c0e7211 */ /* 0x040fe200078008ff */
        /* <DEDUP_REMOVED lines=21> */
[----:B------:R-:W-:Y:S02]  /*11310*/  LOP3.LUT R63, R5, 0xffff0000, RZ, 0xc0, !PT ;  /* 0xffff0000053f7812 */ /* 0x000fe400078ec0ff */
[C---:B------:R-:W-:Y:S02]  /*11320*/  SHF.L.U32 R5, R7.reuse, 0x10, RZ ;  /* 0x0000001007057819 */ /* 0x040fe400000006ff */
[----:B---3--:R-:W-:Y:S01]  /*11330*/  LOP3.LUT R65, R7, 0xffff0000, RZ, 0xc0, !PT ;  /* 0xffff000007417812 */ /* 0x008fe200078ec0ff */
        /* <DEDUP_REMOVED lines=49> */
.L_x_1381:
[----:B------:R-:W-:Y:S05]  /*11650*/  BSYNC B0 ;  /* 0x0000000000007941 */ /* 0x000fea0003800000 */
.L_x_1380:
[----:B-----5:R1:W-:Y:S02]  /*11660*/  STS.128 [R247+0x2000], R24 ;  /* 0x00200018f7007388 */ /* 0x0203e40000000c00 */
.L_x_1375:
[----:B------:R-:W-:Y:S05]  /*11670*/  BSYNC B2 ;  /* 0x0000000000027941 */ /* 0x000fea0003800000 */
.L_x_1374:
        /* <DEDUP_REMOVED lines=21> */
[----:B------:R-:W-:-:S04]  /*117d0*/  IADD3 R6, P1, R5, R21, RZ ;  /* 0x0000001505067210 */ /* 0x000fc80007f3e0ff */
[----:B------:R-:W-:Y:S02]  /*117e0*/  LEA.HI.X.SX32 R5, R5, R20, 0x1, P1 ;  /* 0x0000001405057211 */ /* 0x000fe400008f0eff */
[C---:B------:R-:W-:Y:S02]  /*117f0*/  LEA R12, P1, R6.reuse, R30, 0x1 ;  /* 0x0000001e060c7211 */ /* 0x040fe400078208ff */
[----:B------:R-:W-:Y:S02]  /*11800*/  @P0 IADD3 R22, -R17, RZ, RZ ;  /* 0x000000ff11160210 */ /* 0x000fe40007ffe1ff */
[----:B------:R-:W-:Y:S01]  /*11810*/  LEA.HI.X R13, R6, R31, R5, 0x1, P1 ;  /* 0x0000001f060d7211 */ /* 0x000fe200008f0c05 */
[----:B------:R-:W-:Y:S01]  /*11820*/  IMAD.WIDE R4, R4, 0x2, R44 ;  /* 0x0000000204047825 */ /* 0x000fe200078e022c */
[----:B------:R-:W-:-:S04]  /*11830*/  IADD3 R21, P1, R22, R21, RZ ;  /* 0x0000001516157210 */ /* 0x000fc80007f3e0ff */
        /* <DEDUP_REMOVED lines=16> */
[----:B------:R-:W-:Y:S01]  /*11940*/  IMAD.U32 R63, R14, 0x10000, RZ ;  /* 0x000100000e3f7824 */ /* 0x000fe200078e00ff */
[C---:B------:R-:W-:Y:S01]  /*11950*/  SHF.L.U32 R12, R13.reuse, 0x10, RZ ;  /* 0x000000100d0c7819 */ /* 0x040fe200000006ff */
[----:B--2---:R-:W-:Y:S01]  /*11960*/  IMAD.U32 R66, R4, 0x10000, RZ ;  /* 0x0001000004427824 */ /* 0x004fe200078e00ff */
[----:B------:R-:W-:Y:S01]  /*11970*/  LOP3.LUT R64, R13, 0xffff0000, RZ, 0xc0, !PT ;  /* 0xffff00000d407812 */ /* 0x000fe200078ec0ff */
[----:B------:R-:W-:Y:S01]  /*11980*/  IMAD.U32 R67, R6, 0x10000, RZ ;  /* 0x0001000006437824 */ /* 0x000fe200078e00ff */
        /* <DEDUP_REMOVED lines=20> */
[----:B------:R-:W-:Y:S01]  /*11ad0*/  FMUL.FTZ R5, R5, R13 ;  /* 0x0000000d05057220 */ /* 0x000fe20000410000 */
[C---:B----4-:R-:W-:Y:S01]  /*11ae0*/  IMAD.U32 R14, R20.reuse, 0x10000, RZ ;  /* 0x00010000140e7824 */ /* 0x050fe200078e00ff */
[----:B------:R-:W-:Y:S01]  /*11af0*/  LOP3.LUT R13, R20, 0xffff0000, RZ, 0xc0, !PT ;  /* 0xffff0000140d7812 */ /* 0x000fe200078ec0ff */
[----:B------:R-:W-:Y:S01]  /*11b00*/  FMUL.FTZ R68, R68, R64 ;  /* 0x0000004044447220 */ /* 0x000fe20000410000 */
[----:B------:R-:W-:Y:S01]  /*11b10*/  SHF.L.U32 R12, R21, 0x10, RZ ;  /* 0x00000010150c7819 */ /* 0x000fe200000006ff */
[----:B------:R-:W-:Y:S01]  /*11b20*/  FMUL.FTZ R7, R7, R15 ;  /* 0x0000000f07077220 */ /* 0x000fe20000410000 */
[----:B------:R-:W-:Y:S01]  /*11b30*/  LOP3.LUT R27, R21, 0xffff0000, RZ, 0xc0, !PT ;  /* 0xffff0000151b7812 */ /* 0x000fe200078ec0ff */
[C---:B------:R-:W-:Y:S01]  /*11b40*/  IMAD.U32 R21, R22.reuse, 0x10000, RZ ;  /* 0x0001000016157824 */ /* 0x040fe200078e00ff */
[----:B------:R-:W-:Y:S01]  /*11b50*/  LOP3.LUT R20, R22, 0xffff0000, RZ, 0xc0, !PT ;  /* 0xffff000016147812 */ /* 0x000fe200078ec0ff */
[----:B------:R-:W-:Y:S01]  /*11b60*/  FMUL.FTZ R67, R67, R63 ;  /* 0x0000003f43437220 */ /* 0x000fe20000410000 */
[C---:B------:R-:W-:Y:S01]  /*11b70*/  SHF.L.U32 R15, R23.reuse, 0x10, RZ ;  /* 0x00000010170f7819 */ /* 0x040fe200000006ff */
        /* <DEDUP_REMOVED lines=18> */
.L_x_1387:
[----:B------:R-:W-:Y:S05]  /*11ca0*/  BSYNC B0 ;  /* 0x0000000000007941 */ /* 0x000fea0003800000 */
.L_x_1386:
[----:B-----5:R3:W-:Y:S02]  /*11cb0*/  STS.128 [R247+0x800], R24 ;  /* 0x00080018f7007388 */ /* 0x0207e40000000c00 */
.L_x_1385:
[----:B------:R-:W-:Y:S05]  /*11cc0*/  BSYNC B1 ;  /* 0x0000000000017941 */ /* 0x000fea0003800000 */
.L_x_1384:
        /* <DEDUP_REMOVED lines=17> */
[----:B------:R-:W-:Y:S02]  /*11de0*/  LEA.HI.X.SX32 R5, R5, R20, 0x1, P1 ;  /* 0x0000001405057211 */ /* 0x000fe400008f0eff */
[----:B------:R-:W-:Y:S01]  /*11df0*/  LEA R12, P1, R6, R30, 0x1 ;  /* 0x0000001e060c7211 */ /* 0x000fe200078208ff */
[----:B------:R-:W-:-:S03]  /*11e00*/  @P0 IMAD.MOV R22, RZ, RZ, -R17 ;  /* 0x000000ffff160224 */ /* 0x000fc600078e0a11 */
        /* <DEDUP_REMOVED lines=13> */
[----:B-1----:R-:W-:Y:S02]  /*11ee0*/  SHF.L.U32 R44, R25, 0x10, RZ ;  /* 0x00000010192c7819 */ /* 0x002fe400000006ff */
        /* <DEDUP_REMOVED lines=40> */
[----:B------:R-:W-:Y:S01]  /*12170*/  SHF.L.U32 R15, R23, 0x10, RZ ;  /* 0x00000010170f7819 */ /* 0x000fe200000006ff */
        /* <DEDUP_REMOVED lines=18> */
.L_x_1389:
[----:B------:R-:W-:Y:S05]  /*122a0*/  BSYNC B0 ;  /* 0x0000000000007941 */ /* 0x000fea0003800000 */
.L_x_1388:
[----:B-----5:R3:W-:Y:S02]  /*122b0*/  STS.128 [R247+0x2800], R24 ;  /* 0x00280018f7007388 */ /* 0x0207e40000000c00 */
.L_x_1383:
[----:B------:R-:W-:Y:S05]  /*122c0*/  BSYNC B2 ;  /* 0x0000000000027941 */ /* 0x000fea0003800000 */
.L_x_1382:
        /* <DEDUP_REMOVED lines=99> */
.L_x_1395:
[----:B------:R-:W-:Y:S05]  /*12900*/  BSYNC B0 ;  /* 0x0000000000007941 */ /* 0x000fea0003800000 */
.L_x_1394:
[----:B-----5:R3:W-:Y:S02]  /*12910*/  STS.128 [R247+0x1000], R24 ;  /* 0x00100018f7007388 */ /* 0x0207e40000000c00 */
.L_x_1393:
[----:B------:R-:W-:Y:S05]  /*12920*/  BSYNC B1 ;  /* 0x0000000000017941 */ /* 0x000fea0003800000 */
.L_x_1392:
        /* <DEDUP_REMOVED lines=41> */
[----:B------:R-:W-:Y:S01]  /*12bc0*/  @!P0 FADD.FTZ R44, -R44, -RZ ;  /* 0x800000ff2c2c8221 */ /* 0x000fe20000010100 */
[----:B------:R-:W-:Y:S01]  /*12bd0*/  LOP3.LUT R47, R5, 0xffff0000, RZ, 0xc0, !PT ;  /* 0xffff0000052f7812 */ /* 0x000fe200078ec0ff */
[C---:B------:R-:W-:Y:S01]  /*12be0*/  IMAD.U32 R5, R7.reuse, 0x10000, RZ ;  /* 0x0001000007057824 */ /* 0x040fe200078e00ff */
[----:B------:R-:W-:Y:S01]  /*12bf0*/  LOP3.LUT R6, R6, 0xffff0000, RZ, 0xc0, !PT ;  /* 0xffff000006067812 */ /* 0x000fe200078ec0ff */
[----:B------:R-:W-:Y:S01]  /*12c00*/  @!P0 FADD.FTZ R4, -R4, -RZ ;  /* 0x800000ff04048221 */ /* 0x000fe20000010100 */
[----:B------:R-:W-:Y:S01]  /*12c10*/  LOP3.LUT R7, R7, 0xffff0000, RZ, 0xc0, !PT ;  /* 0xffff000007077812 */ /* 0x000fe200078ec0ff */
[----:B------:R-:W-:Y:S01]  /*12c20*/  @!P0 FADD.FTZ R5, -R5, -RZ ;  /* 0x800000ff05058221 */ /* 0x000fe20000010100 */
[----:B--2---:R-:W-:Y:S01]  /*12c30*/  SHF.L.U32 R62, R20, 0x10, RZ ;  /* 0x00000010143e7819 */ /* 0x004fe200000006ff */
[----:B------:R-:W-:Y:S01]  /*12c40*/  @!P0 FADD.FTZ R6, -R6, -RZ ;  /* 0x800000ff06068221 */ /* 0x000fe20000010100 */
[----:B------:R-:W-:Y:S01]  /*12c50*/  LOP3.LUT R61, R20, 0xffff0000, RZ, 0xc0, !PT ;  /* 0xffff0000143d7812 */ /* 0x000fe200078ec0ff */
[----:B------:R-:W-:Y:S01]  /*12c60*/  IMAD.U32 R20, R21, 0x10000, RZ ;  /* 0x0001000015147824 */ /* 0x000fe200078e00ff */
[C---:B------:R-:W-:Y:S01]  /*12c70*/  SHF.L.U32 R63, R22.reuse, 0x10, RZ ;  /* 0x00000010163f7819 */ /* 0x040fe200000006ff */
[----:B------:R-:W-:Y:S01]  /*12c80*/  @!P0 FADD.FTZ R15, -R15, -RZ ;  /* 0x800000ff0f0f8221 */ /* 0x000fe20000010100 */
[----:B------:R-:W-:Y:S01]  /*12c90*/  LOP3.LUT R64, R21, 0xffff0000, RZ, 0xc0, !PT ;  /* 0xffff000015407812 */ /* 0x000fe200078ec0ff */
[----:B------:R-:W-:Y:S01]  /*12ca0*/  IMAD.U32 R21, R23, 0x10000, RZ ;  /* 0x0001000017157824 */ /* 0x000fe200078e00ff */
[----:B------:R-:W-:Y:S01]  /*12cb0*/  LOP3.LUT R22, R22, 0xffff0000, RZ, 0xc0, !PT ;  /* 0xffff000016167812 */ /* 0x000fe200078ec0ff */
[----:B------:R-:W-:Y:S01]  /*12cc0*/  @!P0 FADD.FTZ R47, -R47, -RZ ;  /* 0x800000ff2f2f8221 */ /* 0x000fe20000010100 */
[----:B------:R-:W-:Y:S01]  /*12cd0*/  LOP3.LUT R23, R23, 0xffff0000, RZ, 0xc0, !PT ;  /* 0xffff000017177812 */ /* 0x000fe200078ec0ff */
[----:B------:R-:W-:Y:S01]  /*12ce0*/  @!P0 FADD.FTZ R7, -R7, -RZ ;  /* 0x800000ff07078221 */ /* 0x000fe20000010100 */
[----:B------:R-:W-:Y:S01]  /*12cf0*/  FMUL.FTZ R20, R20, R4 ;  /* 0x0000000414147220 */ /* 0x000fe20000410000 */
[----:B------:R-:W-:Y:S01]  /*12d00*/  FMUL.FTZ R22, R22, R6 ;  /* 0x0000000616167220 */ /* 0x000fe20000410000 */
[----:B------:R-:W-:Y:S01]  /*12d10*/  FMUL.FTZ R21, R21, R5 ;  /* 0x0000000515157220 */ /* 0x000fe20000410000 */
[----:B------:R-:W-:Y:S01]  /*12d20*/  FMUL.FTZ R61, R61, R15 ;  /* 0x0000000f3d3d7220 */ /* 0x000fe20000410000 */
[C---:B----4-:R-:W-:Y:S01]  /*12d30*/  SHF.L.U32 R6, R24.reuse, 0x10, RZ ;  /* 0x0000001018067819 */ /* 0x050fe200000006ff */
[C---:B------:R-:W-:Y:S01]  /*12d40*/  IMAD.U32 R4, R25.reuse, 0x10000, RZ ;  /* 0x0001000019047824 */ /* 0x040fe200078e00ff */
[----:B------:R-:W-:Y:S01]  /*12d50*/  LOP3.LUT R5, R24, 0xffff0000, RZ, 0xc0, !PT ;  /* 0xffff000018057812 */ /* 0x000fe200078ec0ff */
[----:B------:R-:W-:Y:S01]  /*12d60*/  FMUL.FTZ R62, R62, R44 ;  /* 0x0000002c3e3e7220 */ /* 0x000fe20000410000 */
[----:B------:R-:W-:Y:S01]  /*12d70*/  LOP3.LUT R25, R25, 0xffff0000, RZ, 0xc0, !PT ;  /* 0xffff000019197812 */ /* 0x000fe200078ec0ff */
[----:B------:R-:W-:Y:S01]  /*12d80*/  FMUL.FTZ R64, R64, R47 ;  /* 0x0000002f40407220 */ /* 0x000fe20000410000 */
[C---:B------:R-:W-:Y:S01]  /*12d90*/  SHF.L.U32 R24, R26.reuse, 0x10, RZ ;  /* 0x000000101a187819 */ /* 0x040fe200000006ff */
[----:B------:R-:W-:Y:S01]  /*12da0*/  FMUL.FTZ R23, R23, R7 ;  /* 0x0000000717177220 */ /* 0x000fe20000410000 */
[----:B------:R-:W-:Y:S01]  /*12db0*/  LOP3.LUT R15, R26, 0xffff0000, RZ, 0xc0, !PT ;  /* 0xffff00001a0f7812 */ /* 0x000fe200078ec0ff */
[----:B------:R-:W-:Y:S01]  /*12dc0*/  @!P0 FADD.FTZ R46, -R46, -RZ ;  /* 0x800000ff2e2e8221 */ /* 0x000fe20000010100 */
[C---:B------:R-:W-:Y:S01]  /*12dd0*/  LOP3.LUT R26, R27.reuse, 0xffff0000, RZ, 0xc0, !PT ;  /* 0xffff00001b1a7812 */ /* 0x040fe200078ec0ff */
[----:B------:R-:W-:-:S02]  /*12de0*/  IMAD.U32 R7, R27, 0x10000, RZ ;  /* 0x000100001b077824 */ /* 0x000fc400078e00ff */
[----:B------:R-:W-:Y:S01]  /*12df0*/  FFMA.FTZ R6, R39, R6, R62 ;  /* 0x0000000627067223 */ /* 0x000fe2000001003e */
[----:B------:R-:W-:Y:S01]  /*12e00*/  FFMA.FTZ R5, R36, R5, R61 ;  /* 0x0000000524057223 */ /* 0x000fe2000001003d */
[----:B------:R-:W-:Y:S01]  /*12e10*/  FFMA.FTZ R4, R41, R4, R20 ;  /* 0x0000000429047223 */ /* 0x000fe20000010014 */
[----:B------:R-:W-:Y:S01]  /*12e20*/  FFMA.FTZ R12, R12, R25, R64 ;  /* 0x000000190c0c7223 */ /* 0x000fe20000010040 */
[----:B------:R-:W-:Y:S01]  /*12e30*/  FMUL.FTZ R63, R63, R46 ;  /* 0x0000002e3f3f7220 */ /* 0x000fe20000410000 */
[----:B------:R-:W-:Y:S01]  /*12e40*/  FFMA.FTZ R7, R45, R7, R21 ;  /* 0x000000072d077223 */ /* 0x000fe20000010015 */
[----:B------:R-:W-:Y:S01]  /*12e50*/  FFMA.FTZ R13, R13, R26, R23 ;  /* 0x0000001a0d0d7223 */ /* 0x000fe20000010017 */
[----:B------:R-:W-:Y:S01]  /*12e60*/  FFMA.FTZ R14, R14, R15, R22 ;  /* 0x0000000f0e0e7223 */ /* 0x000fe20000010016 */
[----:B------:R-:W-:Y:S01]  /*12e70*/  FFMA.FTZ R24, R40, R24, R63 ;  /* 0x0000001828187223 */ /* 0x000fe2000001003f */
[----:B------:R-:W-:Y:S02]  /*12e80*/  F2FP.BF16.F32.PACK_AB R5, R5, R6 ;  /* 0x000000060505723e */ /* 0x000fe400000010ff */
[----:B------:R-:W-:-:S02]  /*12e90*/  F2FP.BF16.F32.PACK_AB R12, R12, R4 ;  /* 0x000000040c0c723e */ /* 0x000fc400000010ff */
[----:B------:R-:W-:Y:S02]  /*12ea0*/  F2FP.BF16.F32.PACK_AB R7, R13, R7 ;  /* 0x000000070d07723e */ /* 0x000fe400000010ff */
[----:B------:R-:W-:Y:S01]  /*12eb0*/  MOV R13, R12 ;  /* 0x0000000c000d7202 */ /* 0x000fe20000000f00 */
[----:B------:R-:W-:Y:S01]  /*12ec0*/  IMAD.MOV.U32 R12, RZ, RZ, R5 ;  /* 0x000000ffff0c7224 */ /* 0x000fe200078e0005 */
[----:B------:R-:W-:Y:S02]  /*12ed0*/  F2FP.BF16.F32.PACK_AB R14, R14, R24 ;  /* 0x000000180e0e723e */ /* 0x000fe400000010ff */
[----:B------:R-:W-:Y:S02]  /*12ee0*/  MOV R15, R7 ;  /* 0x00000007000f7202 */ /* 0x000fe40000000f00 */
.L_x_1397:
[----:B------:R-:W-:Y:S05]  /*12ef0*/  BSYNC B0 ;  /* 0x0000000000007941 */ /* 0x000fea0003800000 */
.L_x_1396:
[----:B-----5:R1:W-:Y:S02]  /*12f00*/  STS.128 [R247+0x3000], R12 ;  /* 0x0030000cf7007388 */ /* 0x0203e40000000c00 */
.L_x_1391:
[----:B------:R-:W-:Y:S05]  /*12f10*/  BSYNC B2 ;  /* 0x0000000000027941 */ /* 0x000fea0003800000 */
.L_x_1390:
[----:B------:R-:W-:-:S05]  /*12f20*/  VIADD R36, R170, 0x30 ;  /* 0x00000030aa247836 */ /* 0x000fca0000000000 */
        /* <DEDUP_REMOVED lines=13> */
[----:B-1----:R-:W-:Y:S01]  /*13000*/  MOV R12, R17 ;  /* 0x00000011000c7202 */ /* 0x002fe20000000f00 */
        /* <DEDUP_REMOVED lines=35> */
[----:B------:R-:W-:Y:S01]  /*13240*/  SHF.L.U32 R44, R22, 0x10, RZ ;  /* 0x00000010162c7819 */ /* 0x000fe200000006ff */
[----:B------:R-:W-:Y:S01]  /*13250*/  @!P0 FADD.FTZ R20, -R20, -RZ ;  /* 0x800000ff14148221 */ /* 0x000fe20000010100 */
[C---:B--2---:R-:W-:Y:S01]  /*13260*/  SHF.L.U32 R47, R12.reuse, 0x10, RZ ;  /* 0x000000100c2f7819 */ /* 0x044fe200000006ff */
[----:B------:R-:W-:Y:S01]  /*13270*/  @!P0 FADD.FTZ R23, -R23, -RZ ;  /* 0x800000ff17178221 */ /* 0x000fe20000010100 */
[----:B------:R-:W-:Y:S01]  /*13280*/  LOP3.LUT R46, R12, 0xffff0000, RZ, 0xc0, !PT ;  /* 0xffff00000c2e7812 */ /* 0x000fe200078ec0ff */
[C---:B------:R-:W-:Y:S01]  /*13290*/  IMAD.U32 R12, R13.reuse, 0x10000, RZ ;  /* 0x000100000d0c7824 */ /* 0x040fe200078e00ff */
[----:B------:R-:W-:Y:S01]  /*132a0*/  LOP3.LUT R22, R22, 0xffff0000, RZ, 0xc0, !PT ;  /* 0xffff000016167812 */ /* 0x000fe200078ec0ff */
[----:B------:R-:W-:Y:S01]  /*132b0*/  @!P0 FADD.FTZ R40, -R40, -RZ ;  /* 0x800000ff28288221 */ /* 0x000fe20000010100 */
[----:B------:R-:W-:Y:S01]  /*132c0*/  LOP3.LUT R62, R13, 0xffff0000, RZ, 0xc0, !PT ;  /* 0xffff00000d3e7812 */ /* 0x000fe200078ec0ff */
[C---:B------:R-:W-:Y:S01]  /*132d0*/  IMAD.U32 R13, R15.reuse, 0x10000, RZ ;  /* 0x000100000f0d7824 */ /* 0x040fe200078e00ff */
        /* <DEDUP_REMOVED lines=9> */
[C---:B----4-:R-:W-:Y:S01]  /*13370*/  SHF.L.U32 R21, R24.reuse, 0x10, RZ ;  /* 0x0000001018157819 */ /* 0x050fe200000006ff */
[----:B------:R-:W-:Y:S01]  /*13380*/  IMAD.U32 R7, R25, 0x10000, RZ ;  /* 0x0001000019077824 */ /* 0x000fe200078e00ff */
[----:B------:R-:W-:Y:S01]  /*13390*/  LOP3.LUT R20, R24, 0xffff0000, RZ, 0xc0, !PT ;  /* 0xffff000018147812 */ /* 0x000fe200078ec0ff */
[----:B------:R-:W-:Y:S01]  /*133a0*/  FMUL.FTZ R47, R47, R40 ;  /* 0x000000282f2f7220 */ /* 0x000fe20000410000 */
[----:B------:R-:W-:Y:S01]  /*133b0*/  LOP3.LUT R25, R25, 0xffff0000, RZ, 0xc0, !PT ;  /* 0xffff000019197812 */ /* 0x000fe200078ec0ff */
[----:B------:R-:W-:Y:S01]  /*133c0*/  FMUL.FTZ R62, R62, R45 ;  /* 0x0000002d3e3e7220 */ /* 0x000fe20000410000 */
[----:B------:R-:W-:Y:S01]  /*133d0*/  SHF.L.U32 R24, R26, 0x10, RZ ;  /* 0x000000101a187819 */ /* 0x000fe200000006ff */
        /* <DEDUP_REMOVED lines=21> */
.L_x_1401:
[----:B------:R-:W-:Y:S05]  /*13530*/  BSYNC B0 ;  /* 0x0000000000007941 */ /* 0x000fea0003800000 */
.L_x_1400:
[----:B-----5:R1:W-:Y:S02]  /*13540*/  STS.128 [R247+0x1800], R4 ;  /* 0x00180004f7007388 */ /* 0x0203e40000000c00 */
.L_x_1399:
[----:B------:R-:W-:Y:S05]  /*13550*/  BSYNC B1 ;  /* 0x0000000000017941 */ /* 0x000fea0003800000 */
.L_x_1398:
        /* <DEDUP_REMOVED lines=18> */
[----:B------:R-:W-:Y:S01]  /*13680*/  IADD3 R8, P1, R0, R2, RZ ;  /* 0x0000000200087210 */ /* 0x000fe20007f3e0ff */
[----:B------:R-:W-:-:S03]  /*13690*/  IMAD.WIDE R12, R9, 0x2, R12 ;  /* 0x00000002090c7825 */ /* 0x000fc600078e020c */
[----:B------:R-:W-:Y:S02]  /*136a0*/  LEA.HI.X.SX32 R0, R0, R3, 0x1, P1 ;  /* 0x0000000300007211 */ /* 0x000fe400008f0eff */
[C---:B------:R-:W-:Y:S01]  /*136b0*/  LEA R20, P1, R8.reuse, R30, 0x1 ;  /* 0x0000001e08147211 */ /* 0x040fe200078208ff */
[----:B------:R-:W2:Y:S03]  /*136c0*/  LD.E.128 R12, desc[UR6][R12.64] ;  /* 0x000000060c0c7980 */ /* 0x000ea6000c101d00 */
[----:B------:R-:W-:Y:S02]  /*136d0*/  LEA.HI.X R21, R8, R31, R0, 0x1, P1 ;  /* 0x0000001f08157211 */ /* 0x000fe400008f0c00 */
[----:B------:R-:W-:Y:S01]  /*136e0*/  MOV R0, RZ ;  /* 0x000000ff00007202 */ /* 0x000fe20000000f00 */
[----:B------:R-:W-:-:S03]  /*136f0*/  @P0 IMAD.MOV R0, RZ, RZ, -R17 ;  /* 0x000000ffff000224 */ /* 0x000fc600078e0a11 */
[----:B------:R-:W4:Y:S02]  /*13700*/  LD.E.128 R20, desc[UR6][R20.64] ;  /* 0x0000000614147980 */ /* 0x000f24000c101d00 */
[----:B------:R-:W-:-:S04]  /*13710*/  IADD3 R2, P1, R0, R2, RZ ;  /* 0x0000000200027210 */ /* 0x000fc80007f3e0ff */
[----:B------:R-:W-:Y:S02]  /*13720*/  LEA.HI.X.SX32 R0, R0, R3, 0x1, P1 ;  /* 0x0000000300007211 */ /* 0x000fe400008f0eff */
[----:B---3--:R-:W-:-:S04]  /*13730*/  LEA R24, P1, R2, R32, 0x1 ;  /* 0x0000002002187211 */ /* 0x008fc800078208ff */
[----:B------:R-:W-:-:S06]  /*13740*/  LEA.HI.X R25, R2, R33, R0, 0x1, P1 ;  /* 0x0000002102197211 */ /* 0x000fcc00008f0c00 */
[----:B------:R-:W3:Y:S01]  /*13750*/  LD.E.128 R24, desc[UR6][R24.64] ;  /* 0x0000000618187980 */ /* 0x000ee2000c101d00 */
[C---:B-----5:R-:W-:Y:S01]  /*13760*/  LOP3.LUT R0, R5.reuse, 0xffff0000, RZ, 0xc0, !PT ;  /* 0xffff000005007812 */ /* 0x060fe200078ec0ff */
[----:B------:R-:W-:Y:S01]  /*13770*/  IMAD.U32 R3, R4, 0x10000, RZ ;  /* 0x0001000004037824 */ /* 0x000fe200078e00ff */
[----:B------:R-:W-:Y:S01]  /*13780*/  SHF.L.U32 R9, R5, 0x10, RZ ;  /* 0x0000001005097819 */ /* 0x000fe200000006ff */
[----:B------:R-:W-:Y:S01]  /*13790*/  IMAD.U32 R8, R6, 0x10000, RZ ;  /* 0x0001000006087824 */ /* 0x000fe200078e00ff */
[----:B------:R-:W-:Y:S02]  /*137a0*/  LOP3.LUT R2, R4, 0xffff0000, RZ, 0xc0, !PT ;  /* 0xffff000004027812 */ /* 0x000fe400078ec0ff */
[----:B------:R-:W-:Y:S02]  /*137b0*/  LOP3.LUT R5, R6, 0xffff0000, RZ, 0xc0, !PT ;  /* 0xffff000006057812 */ /* 0x000fe400078ec0ff */
[C---:B------:R-:W-:Y:S02]  /*137c0*/  LOP3.LUT R4, R7.reuse, 0xffff0000, RZ, 0xc0, !PT ;  /* 0xffff000007047812 */ /* 0x040fe400078ec0ff */
[----:B------:R-:W-:-:S02]  /*137d0*/  SHF.L.U32 R18, R7, 0x10, RZ ;  /* 0x0000001007127819 */ /* 0x000fc400000006ff */
[C---:B--2---:R-:W-:Y:S01]  /*137e0*/  SHF.L.U32 R6, R13.reuse, 0x10, RZ ;  /* 0x000000100d067819 */ /* 0x044fe200000006ff */
[----:B------:R-:W-:Y:S01]  /*137f0*/  IMAD.U32 R17, R12, 0x10000, RZ ;  /* 0x000100000c117824 */ /* 0x000fe200078e00ff */
[----:B------:R-:W-:Y:S01]  /*13800*/  LOP3.LUT R28, R13, 0xffff0000, RZ, 0xc0, !PT ;  /* 0xffff00000d1c7812 */ /* 0x000fe200078ec0ff */
[----:B------:R-:W-:Y:S01]  /*13810*/  IMAD.U32 R19, R14, 0x10000, RZ ;  /* 0x000100000e137824 */ /* 0x000fe200078e00ff */
[----:B------:R-:W-:Y:S02]  /*13820*/  LOP3.LUT R7, R12, 0xffff0000, RZ, 0xc0, !PT ;  /* 0xffff00000c077812 */ /* 0x000fe400078ec0ff */
[----:B------:R-:W-:Y:S02]  /*13830*/  LOP3.LUT R13, R14, 0xffff0000, RZ, 0xc0, !PT ;  /* 0xffff00000e0d7812 */ /* 0x000fe400078ec0ff */
[C---:B------:R-:W-:Y:S01]  /*13840*/  SHF.L.U32 R12, R15.reuse, 0x10, RZ ;  /* 0x000000100f0c7819 */ /* 0x040fe200000006ff */
[----:B----4-:R-:W-:Y:S01]  /*13850*/  IMAD.U32 R30, R20, 0x10000, RZ ;  /* 0x00010000141e7824 */ /* 0x010fe200078e00ff */
        /* <DEDUP_REMOVED lines=19> */
[----:B------:R-:W-:Y:S01]  /*13990*/  FMUL.FTZ R12, R12, R20 ;  /* 0x000000140c0c7220 */ /* 0x000fe20000410000 */
[----:B---3--:R-:W-:-:S02]  /*139a0*/  IMAD.U32 R20, R24, 0x10000, RZ ;  /* 0x0001000018147824 */ /* 0x008fc400078e00ff */
[----:B------:R-:W-:Y:S01]  /*139b0*/  FMUL.FTZ R31, R31, R22 ;  /* 0x000000161f1f7220 */ /* 0x000fe20000410000 */
[----:B------:R-:W-:Y:S01]  /*139c0*/  LOP3.LUT R15, R24, 0xffff0000, RZ, 0xc0, !PT ;  /* 0xffff0000180f7812 */ /* 0x000fe200078ec0ff */
[C---:B------:R-:W-:Y:S01]  /*139d0*/  IMAD.U32 R23, R26.reuse, 0x10000, RZ ;  /* 0x000100001a177824 */ /* 0x040fe200078e00ff */
[----:B------:R-:W-:Y:S01]  /*139e0*/  LOP3.LUT R22, R26, 0xffff0000, RZ, 0xc0, !PT ;  /* 0xffff00001a167812 */ /* 0x000fe200078ec0ff */
[----:B------:R-:W-:Y:S01]  /*139f0*/  FMUL.FTZ R17, R17, R30 ;  /* 0x0000001e11117220 */ /* 0x000fe20000410000 */
[----:B------:R-:W-:Y:S01]  /*13a00*/  FMUL.FTZ R19, R19, R32 ;  /* 0x0000002013137220 */ /* 0x000fe20000410000 */
[C---:B------:R-:W-:Y:S01]  /*13a10*/  SHF.L.U32 R14, R25.reuse, 0x10, RZ ;  /* 0x00000010190e7819 */ /* 0x040fe200000006ff */
[----:B------:R-:W-:Y:S01]  /*13a20*/  FMUL.FTZ R28, R28, R33 ;  /* 0x000000211c1c7220 */ /* 0x000fe20000410000 */
[----:B------:R-:W-:Y:S01]  /*13a30*/  LOP3.LUT R24, R25, 0xffff0000, RZ, 0xc0, !PT ;  /* 0xffff000019187812 */ /* 0x000fe200078ec0ff */
[----:B------:R-:W-:Y:S01]  /*13a40*/  FFMA.FTZ R3, R3, R20, R17 ;  /* 0x0000001403037223 */ /* 0x000fe20000010011 */
        /* <DEDUP_REMOVED lines=12> */
[----:B------:R-:W-:Y:S01]  /*13b10*/  F2FP.BF16.F32.PACK_AB R12, R4, R12 ;  /* 0x0000000c040c723e */ /* 0x000fe200000010ff */
[----:B------:R-:W-:Y:S01]  /*13b20*/  IMAD.MOV.U32 R4, RZ, RZ, R2 ;  /* 0x000000ffff047224 */ /* 0x000fe200078e0002 */
[----:B------:R-:W-:Y:S01]  /*13b30*/  MOV R5, R0 ;  /* 0x0000000000057202 */ /* 0x000fe20000000f00 */
[----:B------:R-:W-:Y:S01]  /*13b40*/  IMAD.MOV.U32 R6, RZ, RZ, R8 ;  /* 0x000000ffff067224 */ /* 0x000fe200078e0008 */
[----:B------:R-:W-:Y:S02]  /*13b50*/  MOV R7, R12 ;  /* 0x0000000c00077202 */ /* 0x000fe40000000f00 */
.L_x_1403:
[----:B------:R-:W-:Y:S05]  /*13b60*/  BSYNC B0 ;  /* 0x0000000000007941 */ /* 0x000fea0003800000 */
.L_x_1402:
[----:B-----5:R1:W-:Y:S01]  /*13b70*/  STS.128 [R247+0x3800], R4 ;  /* 0x00380004f7007388 */ /* 0x0203e20000000c00 */
[----:B------:R-:W-:Y:S05]  /*13b80*/  BRA `(.L_x_1367) ;  /* 0x00000004006c7947 */ /* 0x000fea0003800000 */
.L_x_1341:
[----:B------:R-:W-:Y:S01]  /*13b90*/  IMAD.IADD R0, R245, 0x1, -R55 ;  /* 0x00000001f5007824 */ /* 0x000fe200078e0a37 */
[----:B------:R-:W-:Y:S01]  /*13ba0*/  BSSY B0, `(.L_x_1404) ;  /* 0x000001a000007945 */ /* 0x000fe20003800000 */
[C---:B-----5:R-:W-:Y:S01]  /*13bb0*/  VIADD R16, R170.reuse, 0x10 ;  /* 0x00000010aa107836 */ /* 0x060fe20000000000 */
        /* <DEDUP_REMOVED lines=9> */
[C---:B------:R-:W-:Y:S01]  /*13c50*/  @!P2 LEA R6, P1, R174.reuse, R180, 0x1 ;  /* 0x000000b4ae06a211 */ /* 0x040fe200078208ff */
        /* <DEDUP_REMOVED lines=14> */
.L_x_1405:
[----:B------:R-:W-:Y:S05]  /*13d40*/  BSYNC B0 ;  /* 0x0000000000007941 */ /* 0x000fea0003800000 */
.L_x_1404:
[----:B------:R-:W-:Y:S04]  /*13d50*/  BSSY B0, `(.L_x_1406) ;  /* 0x0000014000007945 */ /* 0x000fe80003800000 */
[----:B------:R-:W-:Y:S05]  /*13d60*/  @P5 BRA `(.L_x_1407) ;  /* 0x0000000000485947 */ /* 0x000fea0003800000 */
[----:B------:R-:W-:Y:S02]  /*13d70*/  ISETP.GE.AND P2, PT, R18, R64, PT ;  /* 0x000000401200720c */ /* 0x000fe40003f46270 */
[----:B------:R-:W-:-:S05]  /*13d80*/  IADD3 R4, P1, R4, R174, RZ ;  /* 0x000000ae04047210 */ /* 0x000fca0007f3e0ff */
[----:B------:R-:W-:-:S06]  /*13d90*/  IMAD.X R2, R2, 0x1, R177, P1 ;  /* 0x0000000102027824 */ /* 0x000fcc00008e06b1 */
[C---:B-12---:R-:W-:Y:S01]  /*13da0*/  @!P2 LEA R6, P1, R4.reuse, R180, 0x1 ;  /* 0x000000b40406a211 */ /* 0x046fe200078208ff */
        /* <DEDUP_REMOVED lines=8> */
[----:B---3--:R-:W-:-:S04]  /*13e30*/  LEA R6, P1, R4, R180, 0x1 ;  /* 0x000000b404067211 */ /* 0x008fc800078208ff */
[----:B------:R-:W-:-:S05]  /*13e40*/  LEA.HI.X R7, R4, R181, R2, 0x1, P1 ;  /* 0x000000b504077211 */ /* 0x000fca00008f0c02 */
[----:B------:R-:W-:Y:S01]  /*13e50*/  @!PT LDS RZ, [RZ] ;  /* 0x00000000fffff984 */ /* 0x000fe20000000800 */
[----:B------:R-:W-:Y:S01]  /*13e60*/  @!PT LDS RZ, [RZ] ;  /* 0x00000000fffff984 */ /* 0x000fe20000000800 */
[----:B------:R-:W-:Y:S01]  /*13e70*/  @!PT LDS RZ, [RZ] ;  /* 0x00000000fffff984 */ /* 0x000fe20000000800 */
[----:B------:R4:W-:Y:S04]  /*13e80*/  LDGSTS.E.BYPASS.LTC128B.128 [R247+0x2800], desc[UR6][R6.64+0x80] ;  /* 0x0280008006f77fae */ /* 0x0009e8000b901d46 */
.L_x_1407:
[----:B------:R-:W-:Y:S05]  /*13e90*/  BSYNC B0 ;  /* 0x0000000000007941 */ /* 0x000fea0003800000 */
.L_x_1406:
[----:B------:R-:W-:Y:S04]  /*13ea0*/  BSSY B0, `(.L_x_1408) ;  /* 0x0000014000007945 */ /* 0x000fe80003800000 */
[----:B------:R-:W-:Y:S05]  /*13eb0*/  @P4 BRA `(.L_x_1409) ;  /* 0x0000000000484947 */ /* 0x000fea0003800000 */
[----:B------:R-:W-:Y:S02]  /*13ec0*/  ISETP.GE.AND P2, PT, R18, R64, PT ;  /* 0x000000401200720c */ /* 0x000fe40003f46270 */
[----:B------:R-:W-:-:S04]  /*13ed0*/  LEA R2, P1, R178, R174, 0x5 ;  /* 0x000000aeb2027211 */ /* 0x000fc800078228ff */
[----:B------:R-:W-:-:S07]  /*13ee0*/  LEA.HI.X R0, R178, R177, R179, 0x5, P1 ;  /* 0x000000b1b2007211 */ /* 0x000fce00008f2cb3 */
        /* <DEDUP_REMOVED lines=15> */
.L_x_1409:
[----:B------:R-:W-:Y:S05]  /*13fe0*/  BSYNC B0 ;  /* 0x0000000000007941 */ /* 0x000fea0003800000 */
.L_x_1408:
[----:B------:R-:W-:Y:S05]  /*13ff0*/  @P3 BRA `(.L_x_1367) ;  /* 0x0000000000503947 */ /* 0x000fea0003800000 */
[----:B------:R-:W-:Y:S01]  /*14000*/  ISETP.GE.AND P1, PT, R18, R64, PT ;  /* 0x000000401200720c */ /* 0x000fe20003f26270 */
[----:B------:R-:W-:Y:S02]  /*14010*/  IMAD.MOV.U32 R175, RZ, RZ, R177 ;  /* 0x000000ffffaf7224 */ /* 0x000fe400078e00b1 */
[----:B------:R-:W-:Y:S02]  /*14020*/  IMAD R0, R179, 0x30, RZ ;  /* 0x00000030b3007824 */ /* 0x000fe400078e02ff */
[----:B------:R-:W-:-:S05]  /*14030*/  IMAD.WIDE.U32 R178, R178, 0x30, R174 ;  /* 0x00000030b2b27825 */ /* 0x000fca00078e00ae */
[----:B------:R-:W-:-:S03]  /*14040*/  IADD3 R0, R0, R179, RZ ;  /* 0x000000b300007210 */ /* 0x000fc60007ffe0ff */
        /* <DEDUP_REMOVED lines=15> */
.L_x_1367:
[----:B------:R-:W-:Y:S05]  /*14140*/  BSYNC B3 ;  /* 0x0000000000037941 */ /* 0x000fea0003800000 */
.L_x_1340:
[----:B------:R-:W-:Y:S01]  /*14150*/  VIADD R250, R50, 0xffffffff ;  /* 0xffffffff32fa7836 */ /* 0x000fe20000000000 */
[----:B------:R-:W-:Y:S01]  /*14160*/  BSSY B0, `(.L_x_1410) ;  /* 0x000001f000007945 */ /* 0x000fe20003800000 */
[----:B-1234-:R-:W-:Y:S01]  /*14170*/  VIADD R6, R170, 0x40 ;  /* 0x00000040aa067836 */ /* 0x01efe20000000000 */
[----:B------:R-:W-:Y:S01]  /*14180*/  LOP3.LUT R251, R60, 0xff, RZ, 0xc0, !PT ;  /* 0x000000ff3cfb7812 */ /* 0x000fe200078ec0ff */
[----:B------:R-:W-:Y:S02]  /*14190*/  IMAD.SHL.U32 R2, R250, 0x80, RZ ;  /* 0x00000080fa027824 */ /* 0x000fe400078e00ff */
[C---:B------:R-:W-:Y:S02]  /*141a0*/  VIADD R3, R170.reuse, 0x50 ;  /* 0x00000050aa037836 */ /* 0x040fe40000000000 */
        /* <DEDUP_REMOVED lines=12> */
[----:B------:R-:W-:Y:S02]  /*14270*/  @P4 IMAD.MOV.U32 R8, RZ, RZ, R240 ;  /* 0x000000ffff084224 */ /* 0x000fe400078e00f0 */
        /* <DEDUP_REMOVED lines=13> */
.L_x_1411:
[----:B------:R-:W-:Y:S05]  /*14350*/  BSYNC B0 ;  /* 0x0000000000007941 */ /* 0x000fea0003800000 */
.L_x_1410:
        /* <DEDUP_REMOVED lines=21> */
.L_x_1413:
[----:B------:R-:W-:Y:S05]  /*144b0*/  BSYNC B0 ;  /* 0x0000000000007941 */ /* 0x000fea0003800000 */
.L_x_1412:
        /* <DEDUP_REMOVED lines=8> */
[----:B-12---:R-:W-:-:S11]  /*14540*/  SHF.L.U64.HI R8, R42, 0x5, R43 ;  /* 0x000000052a087819 */ /* 0x006fd6000001022b */
[----:B------:R-:W-:-:S04]  /*14550*/  @!P2 LEA R12, P4, R7, R240, 0x1 ;  /* 0x000000f0070ca211 */ /* 0x000fc800078808ff */
        /* <DEDUP_REMOVED lines=15> */
.L_x_1415:
[----:B------:R-:W-:Y:S05]  /*14650*/  BSYNC B0 ;  /* 0x0000000000007941 */ /* 0x000fea0003800000 */
.L_x_1414:
[----:B------:R-:W-:Y:S01]  /*14660*/  BSSY B0, `(.L_x_1416) ;  /* 0x000001c000007945 */ /* 0x000fe20003800000 */
[----:B------:R-:W-:-:S03]  /*14670*/  ISETP.GE.AND P4, PT, R5, R4, PT ;  /* 0x000000040500720c */ /* 0x000fc60003f86270 */
[----:B------:R-:W-:Y:S10]  /*14680*/  @P0 BRA `(.L_x_1417) ;  /* 0x0000000000640947 */ /* 0x000ff40003800000 */
[C---:B------:R-:W-:Y:S02]  /*14690*/  LOP3.LUT R7, R251.reuse, 0x1, RZ, 0xc0, !PT ;  /* 0x00000001fb077812 */ /* 0x040fe400078ec0ff */
[----:B------:R-:W-:Y:S02]  /*146a0*/  LOP3.LUT P0, RZ, R251, 0x2, RZ, 0xc0, !PT ;  /* 0x00000002fbff7812 */ /* 0x000fe4000780c0ff */
[----:B------:R-:W-:-:S11]  /*146b0*/  ISETP.NE.U32.AND P1, PT, R7, 0x1, PT ;  /* 0x000000010700780c */ /* 0x000fd60003f25070 */
[----:B------:R-:W-:Y:S02]  /*146c0*/  @P0 IMAD.MOV.U32 R168, RZ, RZ, R166 ;  /* 0x000000ffffa80224 */ /* 0x000fe400078e00a6 */
[----:B---3--:R-:W-:Y:S01]  /*146d0*/  @!P1 MOV R15, R239 ;  /* 0x000000ef000f9202 */ /* 0x008fe20000000f00 */
[----:B------:R-:W-:Y:S02]  /*146e0*/  @!P1 IMAD.MOV.U32 R14, RZ, RZ, R240 ;  /* 0x000000ffff0e9224 */ /* 0x000fe400078e00f0 */
[----:B------:R-:W-:Y:S02]  /*146f0*/  @P0 IMAD R7, R43, 0x30, RZ ;  /* 0x000000302b070824 */ /* 0x000fe400078e02ff */
[----:B-12---:R-:W-:-:S04]  /*14700*/  @P0 IMAD.WIDE.U32 R12, R42, 0x30, R168 ;  /* 0x000000302a0c0825 */ /* 0x006fc800078e00a8 */
[----:B------:R-:W-:Y:S01]  /*14710*/  @!P1 IMAD R8, R43, 0x60, RZ ;  /* 0x000000602b089824 */ /* 0x000fe200078e02ff */
[----:B------:R-:W-:Y:S01]  /*14720*/  @P0 LEA R18, P2, R12, R172, 0x1 ;  /* 0x000000ac0c120211 */ /* 0x000fe200078408ff */
[----:B------:R-:W-:-:S04]  /*14730*/  @!P1 IMAD.WIDE.U32 R14, R42, 0x60, R14 ;  /* 0x000000602a0e9825 */ /* 0x000fc800078e000e */
[----:B------:R-:W-:Y:S01]  /*14740*/  @P0 IMAD.IADD R7, R7, 0x1, R13 ;  /* 0x0000000107070824 */ /* 0x000fe200078e020d */
[----:B------:R-:W-:Y:S02]  /*14750*/  @!P1 IADD3 R9, R8, R15, RZ ;  /* 0x0000000f08099210 */ /* 0x000fe40007ffe0ff */
[----:B------:R-:W-:Y:S02]  /*14760*/  @!P1 MOV R8, R14 ;  /* 0x0000000e00089202 */ /* 0x000fe40000000f00 */
        /* <DEDUP_REMOVED lines=11> */
.L_x_1417:
[----:B------:R-:W-:Y:S05]  /*14820*/  BSYNC B0 ;  /* 0x0000000000007941 */ /* 0x000fea0003800000 */
.L_x_1416:
[----:B------:R-:W-:Y:S04]  /*14830*/  BSSY B0, `(.L_x_1418) ;  /* 0x0000017000007945 */ /* 0x000fe80003800000 */
[----:B------:R-:W-:Y:S05]  /*14840*/  @P3 BRA `(.L_x_1419) ;  /* 0x0000000000543947 */ /* 0x000fea0003800000 */
[C---:B------:R-:W-:Y:S02]  /*14850*/  LOP3.LUT R7, R251.reuse, 0x1, RZ, 0xc0, !PT ;  /* 0x00000001fb077812 */ /* 0x040fe400078ec0ff */
[----:B------:R-:W-:Y:S02]  /*14860*/  LOP3.LUT P0, RZ, R251, 0x2, RZ, 0xc0, !PT ;  /* 0x00000002fbff7812 */ /* 0x000fe4000780c0ff */
[----:B------:R-:W-:Y:S01]  /*14870*/  ISETP.NE.U32.AND P1, PT, R7, 0x1, PT ;  /* 0x000000010700780c */ /* 0x000fe20003f25070 */
[C---:B------:R-:W-:Y:S01]  /*14880*/  IMAD.SHL.U32 R7, R42.reuse, 0x40, RZ ;  /* 0x000000402a077824 */ /* 0x040fe200078e00ff */
[----:B-12-4-:R-:W-:-:S09]  /*14890*/  SHF.L.U64.HI R8, R42, 0x6, R43 ;  /* 0x000000062a087819 */ /* 0x016fd2000001022b */
[C---:B---3--:R-:W-:Y:S02]  /*148a0*/  @P0 IADD3 R12, P2, R7.reuse, R166, RZ ;  /* 0x000000a6070c0210 */ /* 0x048fe40007f5e0ff */
[----:B------:R-:W-:-:S03]  /*148b0*/  @!P1 LEA R14, P3, R7, R240, 0x1 ;  /* 0x000000f0070e9211 */ /* 0x000fc600078608ff */
[----:B------:R-:W-:Y:S01]  /*148c0*/  @P0 IMAD.X R9, R8, 0x1, R169, P2 ;  /* 0x0000000108090824 */ /* 0x000fe200010e06a9 */
[----:B------:R-:W-:Y:S02]  /*148d0*/  @!P1 LEA.HI.X R15, R7, R239, R8, 0x1, P3 ;  /* 0x000000ef070f9211 */ /* 0x000fe400018f0c08 */
        /* <DEDUP_REMOVED lines=12> */
.L_x_1419:
[----:B------:R-:W-:Y:S05]  /*149a0*/  BSYNC B0 ;  /* 0x0000000000007941 */ /* 0x000fea0003800000 */
.L_x_1418:
[----:B------:R-:W-:Y:S04]  /*149b0*/  BSSY B0, `(.L_x_1420) ;  /* 0x000001b000007945 */ /* 0x000fe80003800000 */
[----:B------:R-:W-:Y:S05]  /*149c0*/  @P6 BRA `(.L_x_1421) ;  /* 0x0000000000646947 */ /* 0x000fea0003800000 */
[C---:B------:R-:W-:Y:S02]  /*149d0*/  LOP3.LUT R7, R251.reuse, 0x1, RZ, 0xc0, !PT ;  /* 0x00000001fb077812 */ /* 0x040fe400078ec0ff */
[----:B------:R-:W-:Y:S02]  /*149e0*/  LOP3.LUT P0, RZ, R251, 0x2, RZ, 0xc0, !PT ;  /* 0x00000002fbff7812 */ /* 0x000fe4000780c0ff */
[----:B------:R-:W-:-:S11]  /*149f0*/  ISETP.NE.U32.AND P1, PT, R7, 0x1, PT ;  /* 0x000000010700780c */ /* 0x000fd60003f25070 */
[----:B-123--:R-:W-:Y:S02]  /*14a00*/  @P0 IMAD.MOV.U32 R12, RZ, RZ, R166 ;  /* 0x000000ffff0c0224 */ /* 0x00efe400078e00a6 */
[----:B------:R-:W-:Y:S01]  /*14a10*/  @P0 IMAD.MOV.U32 R13, RZ, RZ, R169 ;  /* 0x000000ffff0d0224 */ /* 0x000fe200078e00a9 */
[----:B------:R-:W-:Y:S01]  /*14a20*/  @!P1 MOV R14, R240 ;  /* 0x000000f0000e9202 */ /* 0x000fe20000000f00 */
[----:B------:R-:W-:Y:S02]  /*14a30*/  @!P1 IMAD.MOV.U32 R15, RZ, RZ, R239 ;  /* 0x000000ffff0f9224 */ /* 0x000fe400078e00ef */
[----:B----4-:R-:W-:Y:S02]  /*14a40*/  @P0 IMAD R8, R43, 0x50, RZ ;  /* 0x000000502b080824 */ /* 0x010fe400078e02ff */
        /* <DEDUP_REMOVED lines=17> */
.L_x_1421:
[----:B------:R-:W-:Y:S05]  /*14b60*/  BSYNC B0 ;  /* 0x0000000000007941 */ /* 0x000fea0003800000 */
.L_x_1420:
[----:B------:R-:W-:Y:S04]  /*14b70*/  BSSY B0, `(.L_x_1422) ;  /* 0x000001c000007945 */ /* 0x000fe80003800000 */
[----:B------:R-:W-:Y:S05]  /*14b80*/  @P5 BRA `(.L_x_1423) ;  /* 0x0000000000685947 */ /* 0x000fea0003800000 */
[C---:B------:R-:W-:Y:S02]  /*14b90*/  LOP3.LUT R7, R251.reuse, 0x1, RZ, 0xc0, !PT ;  /* 0x00000001fb077812 */ /* 0x040fe400078ec0ff */
[----:B------:R-:W-:Y:S02]  /*14ba0*/  LOP3.LUT P0, RZ, R251, 0x2, RZ, 0xc0, !PT ;  /* 0x00000002fbff7812 */ /* 0x000fe4000780c0ff */
[----:B------:R-:W-:-:S11]  /*14bb0*/  ISETP.NE.U32.AND P1, PT, R7, 0x1, PT ;  /* 0x000000010700780c */ /* 0x000fd60003f25070 */
[----:B-123--:R-:W-:Y:S01]  /*14bc0*/  @P0 MOV R13, R169 ;  /* 0x000000a9000d0202 */ /* 0x00efe20000000f00 */
[----:B------:R-:W-:Y:S01]  /*14bd0*/  @P0 IMAD.MOV.U32 R12, RZ, RZ, R166 ;  /* 0x000000ffff0c0224 */ /* 0x000fe200078e00a6 */
[----:B------:R-:W-:Y:S01]  /*14be0*/  @!P1 MOV R15, R239 ;  /* 0x000000ef000f9202 */ /* 0x000fe20000000f00 */
[----:B------:R-:W-:Y:S02]  /*14bf0*/  @!P1 IMAD.MOV.U32 R14, RZ, RZ, R240 ;  /* 0x000000ffff0e9224 */ /* 0x000fe400078e00f0 */
[----:B------:R-:W-:Y:S02]  /*14c00*/  @P0 IMAD R7, R43, 0x60, RZ ;  /* 0x000000602b070824 */ /* 0x000fe400078e02ff */
[----:B------:R-:W-:-:S04]  /*14c10*/  @P0 IMAD.WIDE.U32 R12, R42, 0x60, R12 ;  /* 0x000000602a0c0825 */ /* 0x000fc800078e000c */
[----:B----4-:R-:W-:Y:S01]  /*14c20*/  @!P1 IMAD R8, R43, 0xc0, RZ ;  /* 0x000000c02b089824 */ /* 0x010fe200078e02ff */
[----:B------:R-:W-:Y:S01]  /*14c30*/  @P0 LEA R18, P2, R12, R172, 0x1 ;  /* 0x000000ac0c120211 */ /* 0x000fe200078408ff */
[----:B------:R-:W-:-:S04]  /*14c40*/  @!P1 IMAD.WIDE.U32 R14, R42, 0xc0, R14 ;  /* 0x000000c02a0e9825 */ /* 0x000fc800078e000e */
[----:B------:R-:W-:Y:S01]  /*14c50*/  @P0 IMAD.IADD R7, R7, 0x1, R13 ;  /* 0x0000000107070824 */ /* 0x000fe200078e020d */
[----:B------:R-:W-:Y:S01]  /*14c60*/  @!P1 IADD3 R9, R8, R15, RZ ;  /* 0x0000000f08099210 */ /* 0x000fe20007ffe0ff */
[----:B------:R-:W-:-:S03]  /*14c70*/  @!P1 IMAD.MOV.U32 R8, RZ, RZ, R14 ;  /* 0x000000ffff089224 */ /* 0x000fc600078e000e */
[----:B------:R-:W-:Y:S02]  /*14c80*/  @P0 LEA.HI.X R19, R12, R173, R7, 0x1, P2 ;  /* 0x000000ad0c130211 */ /* 0x000fe400010f0c07 */
        /* <DEDUP_REMOVED lines=10> */
.L_x_1423:
[----:B------:R-:W-:Y:S05]  /*14d30*/  BSYNC B0 ;  /* 0x0000000000007941 */ /* 0x000fea0003800000 */
.L_x_1422:
[----:B------:R-:W-:Y:S04]  /*14d40*/  BSSY B0, `(.L_x_1424) ;  /* 0x000001b000007945 */ /* 0x000fe80003800000 */
[----:B------:R-:W-:Y:S05]  /*14d50*/  @P4 BRA `(.L_x_1425) ;  /* 0x0000000000644947 */ /* 0x000fea0003800000 */
[C---:B------:R-:W-:Y:S01]  /*14d60*/  LOP3.LUT R7, R251.reuse, 0x1, RZ, 0xc0, !PT ;  /* 0x00000001fb077812 */ /* 0x040fe200078ec0ff */
[----:B-12-4-:R-:W-:Y:S01]  /*14d70*/  IMAD.MOV.U32 R8, RZ, RZ, R166 ;  /* 0x000000ffff087224 */ /* 0x016fe200078e00a6 */
[----:B------:R-:W-:Y:S01]  /*14d80*/  LOP3.LUT P0, RZ, R251, 0x2, RZ, 0xc0, !PT ;  /* 0x00000002fbff7812 */ /* 0x000fe2000780c0ff */
[----:B------:R-:W-:Y:S01]  /*14d90*/  IMAD.MOV.U32 R9, RZ, RZ, R169 ;  /* 0x000000ffff097224 */ /* 0x000fe200078e00a9 */
[----:B------:R-:W-:Y:S01]  /*14da0*/  ISETP.NE.U32.AND P1, PT, R7, 0x1, PT ;  /* 0x000000010700780c */ /* 0x000fe20003f25070 */
[----:B------:R-:W-:Y:S02]  /*14db0*/  IMAD R7, R43, 0x70, RZ ;  /* 0x000000702b077824 */ /* 0x000fe400078e02ff */
[----:B------:R-:W-:-:S05]  /*14dc0*/  IMAD.WIDE.U32 R8, R42, 0x70, R8 ;  /* 0x000000702a087825 */ /* 0x000fca00078e0008 */
[----:B------:R-:W-:-:S03]  /*14dd0*/  IADD3 R7, R9, R7, RZ ;  /* 0x0000000709077210 */ /* 0x000fc60007ffe0ff */
[C---:B---3--:R-:W-:Y:S02]  /*14de0*/  @P0 LEA R14, P2, R8.reuse, R172, 0x1 ;  /* 0x000000ac080e0211 */ /* 0x048fe400078408ff */
        /* <DEDUP_REMOVED lines=16> */
.L_x_1425:
[----:B------:R-:W-:Y:S05]  /*14ef0*/  BSYNC B0 ;  /* 0x0000000000007941 */ /* 0x000fea0003800000 */
.L_x_1424:
[----:B------:R-:W0:Y:S01]  /*14f00*/  LDGDEPBAR ;  /* 0x00000000000079af */ /* 0x000e220000000000 */
[-C--:B------:R-:W-:Y:S02]  /*14f10*/  ISETP.GE.AND P4, PT, R3, R4.reuse, PT ;  /* 0x000000040300720c */ /* 0x080fe40003f86270 */
[-C--:B------:R-:W-:Y:S01]  /*14f20*/  ISETP.GE.AND P1, PT, R170, R4.reuse, PT ;  /* 0x00000004aa00720c */ /* 0x080fe20003f26270 */
[----:B------:R1:W5:Y:S01]  /*14f30*/  LD.E R3, desc[UR6][R10.64+0x188] ;  /* 0x000188060a037980 */ /* 0x000362000c101900 */
[-C--:B------:R-:W-:Y:S02]  /*14f40*/  ISETP.GE.AND P3, PT, R16, R4.reuse, PT ;  /* 0x000000041000720c */ /* 0x080fe40003f66270 */
[-C--:B------:R-:W-:Y:S02]  /*14f50*/  ISETP.GE.AND P0, PT, R29, R4.reuse, PT ;  /* 0x000000041d00720c */ /* 0x080fe40003f06270 */
[-C--:B------:R-:W-:Y:S02]  /*14f60*/  ISETP.GE.AND P6, PT, R36, R4.reuse, PT ;  /* 0x000000042400720c */ /* 0x080fe40003fc6270 */
[----:B------:R-:W-:Y:S01]  /*14f70*/  ISETP.GE.AND P5, PT, R6, R4, PT ;  /* 0x000000040600720c */ /* 0x000fe20003fa6270 */
[----:B------:R-:W-:-:S04]  /*14f80*/  DEPBAR.LE SB0, 0x0 ;  /* 0x000080000000791a */ /* 0x000fc80000000000 */
[----:B------:R-:W-:Y:S06]  /*14f90*/  BAR.SYNC.DEFER_BLOCKING 0x0 ;  /* 0x0000000000007b1d */ /* 0x000fec0000010000 */
[----:B------:R-:W-:Y:S01]  /*14fa0*/  BSSY B0, `(.L_x_1426) ;  /* 0x0000015000007945 */ /* 0x000fe20003800000 */
[----:B------:R1:W-:Y:S04]  /*14fb0*/  @P1 STS.128 [R247+0xc000], RZ ;  /* 0x00c000fff7001388 */ /* 0x0003e80000000c00 */
[----:B------:R1:W-:Y:S01]  /*14fc0*/  @P1 STS.128 [R247+0x10000], RZ ;  /* 0x010000fff7001388 */ /* 0x0003e20000000c00 */
[----:B------:R-:W-:Y:S05]  /*14fd0*/  @P1 BRA `(.L_x_1427) ;  /* 0x0000000000441947 */ /* 0x000fea0003800000 */
[C---:B------:R-:W-:Y:S02]  /*14fe0*/  LOP3.LUT R6, R251.reuse, 0x1, RZ, 0xc0, !PT ;  /* 0x00000001fb067812 */ /* 0x040fe400078ec0ff */
[----:B------:R-:W-:Y:S02]  /*14ff0*/  LOP3.LUT P1, RZ, R251, 0x2, RZ, 0xc0, !PT ;  /* 0x00000002fbff7812 */ /* 0x000fe4000782c0ff */
[----:B------:R-:W-:-:S11]  /*15000*/  ISETP.NE.U32.AND P2, PT, R6, 0x1, PT ;  /* 0x000000010600780c */ /* 0x000fd60003f45070 */
[----:B------:R-:W-:Y:S02]  /*15010*/  @P1 IMAD.MOV.U32 R6, RZ, RZ, R141 ;  /* 0x000000ffff061224 */ /* 0x000fe400078e008d */
[----:B-12-4-:R-:W-:Y:S01]  /*15020*/  @!P2 MOV R8, R141 ;  /* 0x0000008d0008a202 */ /* 0x016fe20000000f00 */
        /* <DEDUP_REMOVED lines=12> */
.L_x_1427:
[----:B------:R-:W-:Y:S05]  /*150f0*/  BSYNC B0 ;  /* 0x0000000000007941 */ /* 0x000fea0003800000 */
.L_x_1426:
[----:B------:R1:W-:Y:S01]  /*15100*/  @P3 STS.128 [R247+0xc800], RZ ;  /* 0x00c800fff7003388 */ /* 0x0003e20000000c00 */
[----:B------:R-:W-:Y:S03]  /*15110*/  BSSY B0, `(.L_x_1428) ;  /* 0x0000014000007945 */ /* 0x000fe60003800000 */
[----:B------:R1:W-:Y:S01]  /*15120*/  @P3 STS.128 [R247+0x10800], RZ ;  /* 0x010800fff7003388 */ /* 0x0003e20000000c00 */
[----:B------:R-:W-:Y:S05]  /*15130*/  @P3 BRA `(.L_x_1429) ;  /* 0x0000000000443947 */ /* 0x000fea0003800000 */
[C---:B-1----:R-:W-:Y:S02]  /*15140*/  LOP3.LUT R6, R251.reuse, 0x1, RZ, 0xc0, !PT ;  /* 0x00000001fb067812 */ /* 0x042fe400078ec0ff */
[----:B------:R-:W-:Y:S02]  /*15150*/  LOP3.LUT P2, RZ, R251, 0x2, RZ, 0xc0, !PT ;  /* 0x00000002fbff7812 */ /* 0x000fe4000784c0ff */
[----:B------:R-:W-:-:S13]  /*15160*/  ISETP.NE.U32.AND P3, PT, R6, 0x1, PT ;  /* 0x000000010600780c */ /* 0x000fda0003f65070 */
[----:B--2-4-:R-:W-:-:S04]  /*15170*/  @!P3 LEA R8, P1, R235, R141, 0x1 ;  /* 0x0000008deb08b211 */ /* 0x014fc800078208ff */
        /* <DEDUP_REMOVED lines=13> */
.L_x_1429:
[----:B------:R-:W-:Y:S05]  /*15250*/  BSYNC B0 ;  /* 0x0000000000007941 */ /* 0x000fea0003800000 */
.L_x_1428:
[----:B------:R1:W-:Y:S01]  /*15260*/  @P0 STS.128 [R247+0xd000], RZ ;  /* 0x00d000fff7000388 */ /* 0x0003e20000000c00 */
[----:B------:R-:W-:Y:S01]  /*15270*/  ISETP.GE.AND P3, PT, R0, R4, PT ;  /* 0x000000040000720c */ /* 0x000fe20003f66270 */
[----:B------:R-:W-:Y:S01]  /*15280*/  BSSY B0, `(.L_x_1430) ;  /* 0x0000018000007945 */ /* 0x000fe20003800000 */
[----:B------:R-:W-:Y:S01]  /*15290*/  SHF.R.S32.HI R0, RZ, 0x4, R59 ;  /* 0x00000004ff007819 */ /* 0x000fe2000001143b */
[----:B------:R1:W-:Y:S03]  /*152a0*/  @P0 STS.128 [R247+0x11000], RZ ;  /* 0x011000fff7000388 */ /* 0x0003e60000000c00 */
[----:B------:R-:W-:Y:S01]  /*152b0*/  LEA.HI R59, R59, R0, RZ, 0x1 ;  /* 0x000000003b3b7211 */ /* 0x000fe200078f08ff */
[----:B------:R-:W-:Y:S05]  /*152c0*/  @P0 BRA `(.L_x_1431) ;  /* 0x00000000004c0947 */ /* 0x000fea0003800000 */
[C---:B-1----:R-:W-:Y:S02]  /*152d0*/  LOP3.LUT R6, R251.reuse, 0x1, RZ, 0xc0, !PT ;  /* 0x00000001fb067812 */ /* 0x042fe400078ec0ff */
[----:B------:R-:W-:Y:S02]  /*152e0*/  LOP3.LUT P1, RZ, R251, 0x2, RZ, 0xc0, !PT ;  /* 0x00000002fbff7812 */ /* 0x000fe4000782c0ff */
[----:B------:R-:W-:Y:S01]  /*152f0*/  ISETP.NE.U32.AND P2, PT, R6, 0x1, PT ;  /* 0x000000010600780c */ /* 0x000fe20003f45070 */
[C---:B------:R-:W-:Y:S01]  /*15300*/  IMAD.SHL.U32 R6, R48.reuse, 0x20, RZ ;  /* 0x0000002030067824 */ /* 0x040fe200078e00ff */
[----:B------:R-:W-:-:S11]  /*15310*/  SHF.L.U64.HI R7, R48, 0x5, R49 ;  /* 0x0000000530077819 */ /* 0x000fd60000010231 */
[----:B--23--:R-:W-:-:S04]  /*15320*/  @!P2 LEA R12, P0, R6, R141, 0x1 ;  /* 0x0000008d060ca211 */ /* 0x00cfc800078008ff */
[C---:B------:R-:W-:Y:S02]  /*15330*/  @!P2 LEA.HI.X R13, R6.reuse, R140, R7, 0x1, P0 ;  /* 0x0000008c060da211 */ /* 0x040fe400000f0c07 */
[----:B----4-:R-:W-:-:S03]  /*15340*/  @P1 LEA R8, P0, R6, R141, 0x1 ;  /* 0x0000008d06081211 */ /* 0x010fc600078008ff */
        /* <DEDUP_REMOVED lines=11> */
.L_x_1431:
[----:B------:R-:W-:Y:S05]  /*15400*/  BSYNC B0 ;  /* 0x0000000000007941 */ /* 0x000fea0003800000 */
.L_x_1430:
[----:B------:R1:W-:Y:S01]  /*15410*/  @P6 STS.128 [R247+0xd800], RZ ;  /* 0x00d800fff7006388 */ /* 0x0003e20000000c00 */
[----:B------:R-:W-:Y:S01]  /*15420*/  LOP3.LUT R59, R59, 0xfffffffe, RZ, 0xc0, !PT ;  /* 0xfffffffe3b3b7812 */ /* 0x000fe200078ec0ff */
[----:B------:R-:W-:Y:S01]  /*15430*/  BSSY B0, `(.L_x_1432) ;  /* 0x000001d000007945 */ /* 0x000fe20003800000 */
[----:B------:R-:W-:Y:S01]  /*15440*/  ISETP.GE.AND P0, PT, R5, R4, PT ;  /* 0x000000040500720c */ /* 0x000fe20003f06270 */
[----:B------:R1:W-:Y:S01]  /*15450*/  @P6 STS.128 [R247+0x11800], RZ ;  /* 0x011800fff7006388 */ /* 0x0003e20000000c00 */
[----:B------:R-:W-:Y:S02]  /*15460*/  IMAD.SHL.U32 R57, R57, 0x40, RZ ;  /* 0x0000004039397824 */ /* 0x000fe400078e00ff */
[----:B------:R-:W-:Y:S01]  /*15470*/  IMAD.IADD R0, R0, 0x1, -R59 ;  /* 0x0000000100007824 */ /* 0x000fe200078e0a3b */
[----:B------:R-:W-:Y:S08]  /*15480*/  @P6 BRA `(.L_x_1433) ;  /* 0x00000000005c6947 */ /* 0x000ff00003800000 */
[C---:B------:R-:W-:Y:S02]  /*15490*/  LOP3.LUT R4, R251.reuse, 0x1, RZ, 0xc0, !PT ;  /* 0x00000001fb047812 */ /* 0x040fe400078ec0ff */
[----:B------:R-:W-:Y:S02]  /*154a0*/  LOP3.LUT P1, RZ, R251, 0x2, RZ, 0xc0, !PT ;  /* 0x00000002fbff7812 */ /* 0x000fe4000782c0ff */
[----:B------:R-:W-:-:S11]  /*154b0*/  ISETP.NE.U32.AND P2, PT, R4, 0x1, PT ;  /* 0x000000010400780c */ /* 0x000fd60003f45070 */
[-C--:B-1----:R-:W-:Y:S01]  /*154c0*/  @P1 MOV R6, R141.reuse ;  /* 0x0000008d00061202 */ /* 0x082fe20000000f00 */
[C---:B------:R-:W-:Y:S01]  /*154d0*/  @P1 IMAD R4, R49.reuse, 0x60, RZ ;  /* 0x0000006031041824 */ /* 0x040fe200078e02ff */
[----:B--2-4-:R-:W-:Y:S01]  /*154e0*/  @!P2 MOV R8, R141 ;  /* 0x0000008d0008a202 */ /* 0x014fe20000000f00 */
[----:B------:R-:W-:Y:S01]  /*154f0*/  @!P2 IMAD.MOV.U32 R9, RZ, RZ, R140 ;  /* 0x000000ffff09a224 */ /* 0x000fe200078e008c */
[----:B------:R-:W-:Y:S01]  /*15500*/  @P1 MOV R7, R140 ;  /* 0x0000008c00071202 */ /* 0x000fe20000000f00 */
[----:B------:R-:W-:Y:S02]  /*15510*/  @!P2 IMAD R5, R49, 0x60, RZ ;  /* 0x000000603105a824 */ /* 0x000fe400078e02ff */
[----:B------:R-:W-:-:S04]  /*15520*/  @!P2 IMAD.WIDE.U32 R8, R48, 0x60, R8 ;  /* 0x000000603008a825 */ /* 0x000fc800078e0008 */
[----:B------:R-:W-:-:S04]  /*15530*/  @P1 IMAD.WIDE.U32 R6, R48, 0x60, R6 ;  /* 0x0000006030061825 */ /* 0x000fc800078e0006 */
[----:B------:R-:W-:Y:S01]  /*15540*/  @!P2 IMAD.IADD R9, R5, 0x1, R9 ;  /* 0x000000010509a824 */ /* 0x000fe200078e0209 */
[----:B------:R-:W-:-:S04]  /*15550*/  @P1 IADD3 R7, R4, R7, RZ ;  /* 0x0000000704071210 */ /* 0x000fc80007ffe0ff */
        /* <DEDUP_REMOVED lines=10> */
.L_x_1433:
[----:B------:R-:W-:Y:S05]  /*15600*/  BSYNC B0 ;  /* 0x0000000000007941 */ /* 0x000fea0003800000 */
.L_x_1432:
        /* <DEDUP_REMOVED lines=10> */
[C---:B--2-4-:R-:W-:Y:S02]  /*156b0*/  @!P5 LEA R8, P6, R4.reuse, R141, 0x1 ;  /* 0x0000008d0408d211 */ /* 0x054fe400078c08ff */
        /* <DEDUP_REMOVED lines=12> */
.L_x_1435:
[----:B------:R-:W-:Y:S05]  /*15780*/  BSYNC B0 ;  /* 0x0000000000007941 */ /* 0x000fea0003800000 */
.L_x_1434:
[----:B------:R1:W-:Y:S01]  /*15790*/  @P4 STS.128 [R247+0xe800], RZ ;  /* 0x00e800fff7004388 */ /* 0x0003e20000000c00 */
[----:B------:R-:W-:Y:S03]  /*157a0*/  BSSY B0, `(.L_x_1436) ;  /* 0x000001a000007945 */ /* 0x000fe60003800000 */
[----:B------:R1:W-:Y:S01]  /*157b0*/  @P4 STS.128 [R247+0x12800], RZ ;  /* 0x012800fff7004388 */ /* 0x0003e20000000c00 */
[----:B------:R-:W-:Y:S05]  /*157c0*/  @P4 BRA `(.L_x_1437) ;  /* 0x00000000005c4947 */ /* 0x000fea0003800000 */
        /* <DEDUP_REMOVED lines=23> */
.L_x_1437:
[----:B------:R-:W-:Y:S05]  /*15940*/  BSYNC B0 ;  /* 0x0000000000007941 */ /* 0x000fea0003800000 */
.L_x_1436:
        /* <DEDUP_REMOVED lines=27> */
.L_x_1439:
[----:B------:R-:W-:Y:S05]  /*15b00*/  BSYNC B0 ;  /* 0x0000000000007941 */ /* 0x000fea0003800000 */
.L_x_1438:
[----:B------:R1:W-:Y:S01]  /*15b10*/  @P0 STS.128 [R247+0xf800], RZ ;  /* 0x00f800fff7000388 */ /* 0x0003e20000000c00 */
[----:B------:R-:W-:Y:S03]  /*15b20*/  BSSY B0, `(.L_x_1440) ;  /* 0x000001b000007945 */ /* 0x000fe60003800000 */
[----:B------:R1:W-:Y:S01]  /*15b30*/  @P0 STS.128 [R247+0x13800], RZ ;  /* 0x013800fff7000388 */ /* 0x0003e20000000c00 */
[----:B------:R-:W-:Y:S05]  /*15b40*/  @P0 BRA `(.L_x_1441) ;  /* 0x0000000000600947 */ /* 0x000fea0003800000 */
[C---:B------:R-:W-:Y:S02]  /*15b50*/  LOP3.LUT R4, R251.reuse, 0x1, RZ, 0xc0, !PT ;  /* 0x00000001fb047812 */ /* 0x040fe400078ec0ff */
[----:B------:R-:W-:Y:S02]  /*15b60*/  LOP3.LUT P0, RZ, R251, 0x2, RZ, 0xc0, !PT ;  /* 0x00000002fbff7812 */ /* 0x000fe4000780c0ff */
[----:B------:R-:W-:-:S11]  /*15b70*/  ISETP.NE.U32.AND P1, PT, R4, 0x1, PT ;  /* 0x000000010400780c */ /* 0x000fd60003f25070 */
[----:B-1----:R-:W-:Y:S01]  /*15b80*/  @P0 MOV R6, R141 ;  /* 0x0000008d00060202 */ /* 0x002fe20000000f00 */
[C---:B------:R-:W-:Y:S01]  /*15b90*/  @P0 IMAD R4, R49.reuse, 0xe0, RZ ;  /* 0x000000e031040824 */ /* 0x040fe200078e02ff */
[-C--:B--2-4-:R-:W-:Y:S01]  /*15ba0*/  @!P1 MOV R9, R140.reuse ;  /* 0x0000008c00099202 */ /* 0x094fe20000000f00 */
[----:B------:R-:W-:Y:S01]  /*15bb0*/  @!P1 IMAD.MOV.U32 R8, RZ, RZ, R141 ;  /* 0x000000ffff089224 */ /* 0x000fe200078e008d */
[----:B------:R-:W-:Y:S01]  /*15bc0*/  @P0 MOV R7, R140 ;  /* 0x0000008c00070202 */ /* 0x000fe20000000f00 */
[----:B------:R-:W-:Y:S02]  /*15bd0*/  @!P1 IMAD R49, R49, 0xe0, RZ ;  /* 0x000000e031319824 */ /* 0x000fe400078e02ff */
[----:B------:R-:W-:-:S04]  /*15be0*/  @!P1 IMAD.WIDE.U32 R8, R48, 0xe0, R8 ;  /* 0x000000e030089825 */ /* 0x000fc800078e0008 */
[----:B------:R-:W-:Y:S01]  /*15bf0*/  @P0 IMAD.WIDE.U32 R6, R48, 0xe0, R6 ;  /* 0x000000e030060825 */ /* 0x000fe200078e0006 */
[----:B------:R-:W-:-:S03]  /*15c00*/  @!P1 IADD3 R9, R49, R9, RZ ;  /* 0x0000000931099210 */ /* 0x000fc60007ffe0ff */
[----:B------:R-:W-:Y:S02]  /*15c10*/  @P0 IMAD.IADD R5, R4, 0x1, R7 ;  /* 0x0000000104050824 */ /* 0x000fe400078e0207 */
[----:B------:R-:W-:Y:S01]  /*15c20*/  @P0 IMAD.MOV.U32 R4, RZ, RZ, R6 ;  /* 0x000000ffff040224 */ /* 0x000fe200078e0006 */
        /* <DEDUP_REMOVED lines=10> */
.L_x_1441:
[----:B------:R-:W-:Y:S05]  /*15cd0*/  BSYNC B0 ;  /* 0x0000000000007941 */ /* 0x000fea0003800000 */
.L_x_1440:
[----:B-12-4-:R-:W2:Y:S01]  /*15ce0*/  LD.E R8, desc[UR6][R10.64+0x18c] ;  /* 0x00018c060a087980 */ /* 0x016ea2000c101900 */
[----:B------:R-:W-:Y:S01]  /*15cf0*/  IMAD.SHL.U32 R5, R56, 0x40, RZ ;  /* 0x0000004038057824 */ /* 0x000fe200078e00ff */
[----:B------:R-:W-:Y:S01]  /*15d00*/  LOP3.LUT R57, R57, 0x1c0, RZ, 0xc0, !PT ;  /* 0x000001c039397812 */ /* 0x000fe200078ec0ff */
[----:B------:R-:W-:Y:S02]  /*15d10*/  IMAD.SHL.U32 R4, R170, 0x8, RZ ;  /* 0x00000008aa047824 */ /* 0x000fe400078e00ff */
[----:B------:R-:W-:Y:S01]  /*15d20*/  IMAD.SHL.U32 R36, R58, 0x40, RZ ;  /* 0x000000403a247824 */ /* 0x000fe200078e00ff */
[----:B------:R-:W-:Y:S01]  /*15d30*/  LOP3.LUT R5, R5, 0x1c0, RZ, 0xc0, !PT ;  /* 0x000001c005057812 */ /* 0x000fe200078ec0ff */
[----:B------:R-:W-:Y:S01]  /*15d40*/  IMAD.SHL.U32 R9, R0, 0x8, RZ ;  /* 0x0000000800097824 */ /* 0x000fe200078e00ff */
[----:B------:R-:W-:Y:S02]  /*15d50*/  SHF.R.U32.HI R6, RZ, 0x3, R57 ;  /* 0x00000003ff067819 */ /* 0x000fe40000011639 */
[----:B------:R-:W-:Y:S01]  /*15d60*/  R2P PR, R56, 0x6 ;  /* 0x0000000638007804 */ /* 0x000fe20000000000 */
[----:B------:R-:W-:Y:S01]  /*15d70*/  IMAD.SHL.U32 R52, R52, 0x2, RZ ;  /* 0x0000000234347824 */ /* 0x000fe200078e00ff */
[----:B------:R-:W-:Y:S01]  /*15d80*/  LOP3.LUT R4, R5, 0x8, R4, 0xf8, !PT ;  /* 0x0000000805047812 */ /* 0x000fe200078ef804 */
[----:B------:R-:W0:Y:S01]  /*15d90*/  LDGDEPBAR ;  /* 0x00000000000079af */ /* 0x000e220000000000 */
[----:B------:R-:W-:-:S02]  /*15da0*/  LOP3.LUT R36, R36, 0xfffffe00, RZ, 0xc0, !PT ;  /* 0xfffffe0024247812 */ /* 0x000fc400078ec0ff */
[----:B------:R-:W-:Y:S02]  /*15db0*/  LOP3.LUT R9, R57, 0x8, R9, 0xf8, !PT ;  /* 0x0000000839097812 */ /* 0x000fe400078ef809 */
[----:B------:R-:W-:Y:S01]  /*15dc0*/  SHF.R.U32.HI R5, RZ, 0x3, R5 ;  /* 0x00000003ff057819 */ /* 0x000fe20000011605 */
[----:B------:R-:W-:Y:S01]  /*15dd0*/  IMAD R234, R53, 0x400, R36 ;  /* 0x0000040035ea7824 */ /* 0x000fe200078e0224 */
[----:B------:R-:W-:Y:S02]  /*15de0*/  LOP3.LUT R9, R9, R6, RZ, 0x3c, !PT ;  /* 0x0000000609097212 */ /* 0x000fe400078e3cff */
[----:B------:R-:W-:-:S03]  /*15df0*/  LOP3.LUT R4, R4, R5, RZ, 0x3c, !PT ;  /* 0x0000000504047212 */ /* 0x000fc600078e3cff */
[----:B------:R-:W-:Y:S02]  /*15e00*/  IMAD.IADD R234, R9, 0x1, R234 ;  /* 0x0000000109ea7824 */ /* 0x000fe400078e02ea */
[----:B------:R-:W-:-:S03]  /*15e10*/  IMAD R233, R0, 0x200, R4 ;  /* 0x0000020000e97824 */ /* 0x000fc600078e0204 */
[----:B------:R-:W-:Y:S02]  /*15e20*/  LEA R234, R234, UR4, 0x1 ;  /* 0x00000004eaea7c11 */ /* 0x000fe4000f8e08ff */
[----:B------:R-:W-:-:S03]  /*15e30*/  LEA R233, R233, UR4, 0x1 ;  /* 0x00000004e9e97c11 */ /* 0x000fc6000f8e08ff */
[----:B------:R-:W-:Y:S04]  /*15e40*/  LDSM.16.M88.4 R84, [R234] ;  /* 0x00000000ea54783b */ /* 0x000fe80000000200 */
[----:B------:R-:W1:Y:S01]  /*15e50*/  LDSM.16.M88.4 R20, [R233+0x5000] ;  /* 0x00500000e914783b */ /* 0x000e620000000200 */
[----:B------:R-:W-:-:S03]  /*15e60*/  VIADD R0, R233, 0x4000 ;  /* 0x00004000e9007836 */ /* 0x000fc60000000000 */
[----:B------:R-:W4:Y:S01]  /*15e70*/  LDSM.16.M88.4 R40, [R233+0x4000] ;  /* 0x00400000e928783b */ /* 0x000f220000000200 */
[----:B------:R-:W-:-:S03]  /*15e80*/  VIADD R231, R233, 0x4020 ;  /* 0x00004020e9e77836 */ /* 0x000fc60000000000 */
[----:B------:R-:W4:Y:S01]  /*15e90*/  LDSM.16.M88.4 R100, [R233+0x6800] ;  /* 0x00680000e964783b */ /* 0x000f220000000200 */
[----:B------:R-:W-:Y:S02]  /*15ea0*/  IMAD R232, R38, 0x2, R234 ;  /* 0x0000000226e87824 */ /* 0x000fe400078e02ea */
[----:B------:R-:W-:Y:S01]  /*15eb0*/  @P1 VIADD R231, R0, 0xffffffe0 ;  /* 0xffffffe000e71836 */ /* 0x000fe20000000000 */
[----:B------:R-:W-:Y:S04]  /*15ec0*/  LDSM.16.M88.4 R28, [R233+0x4800] ;  /* 0x00480000e91c783b */ /* 0x000fe80000000200 */
[----:B------:R-:W-:Y:S04]  /*15ed0*/  LDSM.16.M88.4 R124, [R232] ;  /* 0x00000000e87c783b */ /* 0x000fe80000000200 */
[----:B------:R-:W4:Y:S04]  /*15ee0*/  LDSM.16.M88.4 R56, [R231+0x1000] ;  /* 0x00100000e738783b */ /* 0x000f280000000200 */
[----:B---3--:R-:W3:Y:S04]  /*15ef0*/  LDSM.16.M88.4 R12, [R233+0x5800] ;  /* 0x00580000e90c783b */ /* 0x008ee80000000200 */
[----:B------:R-:W3:Y:S04]  /*15f00*/  LDSM.16.M88.4 R108, [R233+0x6000] ;  /* 0x00600000e96c783b */ /* 0x000ee80000000200 */
[----:B------:R-:W3:Y:S04]  /*15f10*/  LDSM.16.M88.4 R92, [R233+0x7000] ;  /* 0x00700000e95c783b */ /* 0x000ee80000000200 */
[----:B------:R-:W3:Y:S01]  /*15f20*/  LDSM.16.M88.4 R68, [R233+0x7800] ;  /* 0x00780000e944783b */ /* 0x000ee20000000200 */
[C---:B-1----:R-:W-:Y:S03]  /*15f30*/  HMMA.16816.F32.BF16 R24, R84.reuse, R20, RZ ;  /* 0x000000145418723c */ /* 0x042fe600000418ff */
[----:B------:R-:W1:Y:S04]  /*15f40*/  LDSM.16.M88.4 R64, [R231] ;  /* 0x00000000e740783b */ /* 0x000e680000000200 */
[----:B------:R-:W1:Y:S01]  /*15f50*/  LDSM.16.M88.4 R120, [R231+0x2800] ;  /* 0x00280000e778783b */ /* 0x000e620000000200 */
[----:B------:R-:W-:Y:S01]  /*15f60*/  HMMA.16816.F32.BF16 R20, R84, R22, RZ ;  /* 0x000000165414723c */ /* 0x000fe200000418ff */
[----:B------:R-:W-:-:S02]  /*15f70*/  IMAD.MOV.U32 R0, RZ, RZ, 0x40 ;  /* 0x00000040ff007424 */ /* 0x000fc400078e00ff */
[----:B------:R-:W1:Y:S03]  /*15f80*/  LDSM.16.M88.4 R60, [R231+0x800] ;  /* 0x00080000e73c783b */ /* 0x000e660000000200 */
[----:B------:R-:W-:Y:S01]  /*15f90*/  SEL R0, R0, 0xffffffc0, !P2 ;  /* 0xffffffc000007807 */ /* 0x000fe20005000000 */
[----:B----4-:R-:W-:Y:S01]  /*15fa0*/  HMMA.16816.F32.BF16 R44, R84, R40, RZ ;  /* 0x00000028542c723c */ /* 0x010fe200000418ff */
[----:B------:R-:W4:Y:S01]  /*15fb0*/  LDSM.16.M88.4 R4, [R231+0x1800] ;  /* 0x00180000e704783b */ /* 0x000f220000000200 */
[----:B------:R-:W-:-:S03]  /*15fc0*/  IMAD R230, R37, 0x2, R234 ;  /* 0x0000000225e67824 */ /* 0x000fc600078e02ea */
[----:B------:R-:W-:Y:S01]  /*15fd0*/  LDSM.16.M88.4 R148, [R231+0x2000] ;  /* 0x00200000e794783b */ /* 0x000fe20000000200 */
[C---:B------:R-:W-:Y:S01]  /*15fe0*/  HMMA.16816.F32.BF16 R104, R84.reuse, R100, RZ ;  /* 0x000000645468723c */ /* 0x040fe200000418ff */
[----:B------:R-:W-:Y:S02]  /*15ff0*/  IMAD.IADD R227, R233, 0x1, R0 ;  /* 0x00000001e9e37824 */ /* 0x000fe400078e0200 */
[----:B------:R-:W-:Y:S03]  /*16000*/  LDSM.16.M88.4 R80, [R230] ;  /* 0x00000000e650783b */ /* 0x000fe60000000200 */
[C---:B------:R-:W-:Y:S01]  /*16010*/  HMMA.16816.F32.BF16 R40, R84.reuse, R42, RZ ;  /* 0x0000002a5428723c */ /* 0x040fe200000418ff */
[----:B------:R-:W-:Y:S04]  /*16020*/  LDSM.16.M88.4 R76, [R227+0x4000] ;  /* 0x00400000e34c783b */ /* 0x000fe80000000200 */
[----:B------:R-:W-:Y:S01]  /*16030*/  LDSM.16.M88.4 R72, [R227+0x4800] ;  /* 0x00480000e348783b */ /* 0x000fe20000000200 */
[----:B------:R-:W-:Y:S03]  /*16040*/  HMMA.16816.F32.BF16 R100, R84, R102, RZ ;  /* 0x000000665464723c */ /* 0x000fe600000418ff */
[----:B------:R-:W-:Y:S03]  /*16050*/  LDSM.16.M88.4 R116, [R231+0x3000] ;  /* 0x00300000e774783b */ /* 0x000fe60000000200 */
[C---:B------:R-:W-:Y:S01]  /*16060*/  HMMA.16816.F32.BF16 R24, R124.reuse, R56, R24 ;  /* 0x000000387c18723c */ /* 0x040fe20000041818 */
[----:B------:R-:W-:Y:S05]  /*16070*/  LDSM.16.M88.4 R112, [R231+0x3800] ;  /* 0x00380000e770783b */ /* 0x000fea0000000200 */
[----:B------:R-:W-:Y:S01]  /*16080*/  HMMA.16816.F32.BF16 R20, R124, R58, R20 ;  /* 0x0000003a7c14723c */ /* 0x000fe20000041814 */
[----:B------:R-:W4:Y:S05]  /*16090*/  LDSM.16.M88.4 R56, [R227+0x6800] ;  /* 0x00680000e338783b */ /* 0x000f2a0000000200 */
[C---:B------:R-:W-:Y:S06]  /*160a0*/  HMMA.16816.F32.BF16 R32, R84.reuse, R28, RZ ;  /* 0x0000001c5420723c */ /* 0x040fec00000418ff */
[C---:B---3--:R-:W-:Y:S06]  /*160b0*/  HMMA.16816.F32.BF16 R16, R84.reuse, R12, RZ ;  /* 0x0000000c5410723c */ /* 0x048fec00000418ff */
[C---:B------:R-:W-:Y:S06]  /*160c0*/  HMMA.16816.F32.BF16 R132, R84.reuse, R108, RZ ;  /* 0x0000006c5484723c */ /* 0x040fec00000418ff */
[C---:B------:R-:W-:Y:S06]  /*160d0*/  HMMA.16816.F32.BF16 R96, R84.reuse, R92, RZ ;  /* 0x0000005c5460723c */ /* 0x040fec00000418ff */
[C---:B------:R-:W-:Y:S01]  /*160e0*/  HMMA.16816.F32.BF16 R88, R84.reuse, R68, RZ ;  /* 0x000000445458723c */ /* 0x040fe200000418ff */
[----:B------:R-:W-:Y:S01]  /*160f0*/  IMAD R229, R37, 0x2, R232 ;  /* 0x0000000225e57824 */ /* 0x000fe200078e02e8 */
[----:B------:R-:W-:Y:S04]  /*16100*/  LDSM.16.M88.4 R144, [R227+0x7000] ;  /* 0x00700000e390783b */ /* 0x000fe80000000200 */
[C---:B------:R-:W-:Y:S01]  /*16110*/  HMMA.16816.F32.BF16 R28, R84.reuse, R30, RZ ;  /* 0x0000001e541c723c */ /* 0x040fe200000418ff */
[----:B------:R-:W-:Y:S01]  /*16120*/  IMAD.IADD R216, R0, 0x1, R231 ;  /* 0x0000000100d87824 */ /* 0x000fe200078e02e7 */
[----:B------:R-:W-:Y:S04]  /*16130*/  LDSM.16.M88.4 R136, [R227+0x7800] ;  /* 0x00780000e388783b */ /* 0x000fe80000000200 */
[C---:B------:R-:W-:Y:S01]  /*16140*/  HMMA.16816.F32.BF16 R12, R84.reuse, R14, RZ ;  /* 0x0000000e540c723c */ /* 0x040fe200000418ff */
[----:B------:R-:W-:Y:S05]  /*16150*/  LDSM.16.M88.4 R128, [R216] ;  /* 0x00000000d880783b */ /* 0x000fea0000000200 */
[C---:B------:R-:W-:Y:S06]  /*16160*/  HMMA.16816.F32.BF16 R108, R84.reuse, R110, RZ ;  /* 0x0000006e546c723c */ /* 0x040fec00000418ff */
[C---:B------:R-:W-:Y:S06]  /*16170*/  HMMA.16816.F32.BF16 R92, R84.reuse, R94, RZ ;  /* 0x0000005e545c723c */ /* 0x040fec00000418ff */
[----:B------:R-:W-:Y:S01]  /*16180*/  HMMA.16816.F32.BF16 R84, R84, R70, RZ ;  /* 0x000000465454723c */ /* 0x000fe200000418ff */
[----:B------:R-:W3:Y:S05]  /*16190*/  LDSM.16.M88.4 R68, [R227+0x5000] ;  /* 0x00500000e344783b */ /* 0x000eea0000000200 */
        /* <DEDUP_REMOVED lines=9> */
[C---:B----4-:R-:W-:Y:S06]  /*16230*/  HMMA.16816.F32.BF16 R16, R124.reuse, R4, R16 ;  /* 0x000000047c10723c */ /* 0x050fec0000041810 */
[----:B------:R-:W-:Y:S01]  /*16240*/  HMMA.16816.F32.BF16 R12, R124, R6, R12 ;  /* 0x000000067c0c723c */ /* 0x000fe2000004180c */
[----:B------:R-:W4:Y:S05]  /*16250*/  LDSM.16.M88.4 R4, [R229] ;  /* 0x00000000e504783b */ /* 0x000f2a0000000200 */
[C---:B------:R-:W-:Y:S06]  /*16260*/  HMMA.16816.F32.BF16 R104, R80.reuse, R56, R104 ;  /* 0x000000385068723c */ /* 0x040fec0000041868 */
[C---:B------:R-:W-:Y:S01]  /*16270*/  HMMA.16816.F32.BF16 R100, R80.reuse, R58, R100 ;  /* 0x0000003a5064723c */ /* 0x040fe20000041864 */
[----:B------:R-:W2:Y:S05]  /*16280*/  LDSM.16.M88.4 R56, [R216+0x1000] ;  /* 0x00100000d838783b */ /* 0x000eaa0000000200 */
[C---:B------:R-:W-:Y:S06]  /*16290*/  HMMA.16816.F32.BF16 R40, R80.reuse, R78, R40 ;  /* 0x0000004e5028723c */ /* 0x040fec0000041828 */
[----:B------:R-:W-:Y:S06]  /*162a0*/  HMMA.16816.F32.BF16 R44, R80, R76, R44 ;  /* 0x0000004c502c723c */ /* 0x000fec000004182c */
[C---:B------:R-:W-:Y:S06]  /*162b0*/  HMMA.16816.F32.BF16 R132, R124.reuse, R148, R132 ;  /* 0x000000947c84723c */ /* 0x040fec0000041884 */
[----:B------:R-:W-:Y:S06]  /*162c0*/  HMMA.16816.F32.BF16 R108, R124, R150, R108 ;  /* 0x000000967c6c723c */ /* 0x000fec000004186c */
[C---:B------:R-:W-:Y:S06]  /*162d0*/  HMMA.16816.F32.BF16 R32, R80.reuse, R72, R32 ;  /* 0x000000485020723c */ /* 0x040fec0000041820 */
[C---:B------:R-:W-:Y:S01]  /*162e0*/  HMMA.16816.F32.BF16 R28, R80.reuse, R74, R28 ;  /* 0x0000004a501c723c */ /* 0x040fe2000004181c */
[----:B------:R-:W-:Y:S05]  /*162f0*/  LDSM.16.M88.4 R72, [R233+0x8000] ;  /* 0x00800000e948783b */ /* 0x000fea0000000200 */
[C---:B---3--:R-:W-:Y:S06]  /*16300*/  HMMA.16816.F32.BF16 R24, R80.reuse, R68, R24 ;  /* 0x000000445018723c */ /* 0x048fec0000041818 */
[C---:B------:R-:W-:Y:S01]  /*16310*/  HMMA.16816.F32.BF16 R20, R80.reuse, R70, R20 ;  /* 0x000000465014723c */ /* 0x040fe20000041814 */
[----:B------:R-:W3:Y:S05]  /*16320*/  LDSM.16.M88.4 R68, [R216+0x800] ;  /* 0x00080000d844783b */ /* 0x000eea0000000200 */
[----:B-1----:R-:W-:Y:S01]  /*16330*/  HMMA.16816.F32.BF16 R76, R80, R64, R16 ;  /* 0x00000040504c723c */ /* 0x002fe20000041810 */
[----:B------:R-:W1:Y:S05]  /*16340*/  LDSM.16.M88.4 R16, [R234+0x2000] ;  /* 0x00200000ea10783b */ /* 0x000e6a0000000200 */
[C---:B------:R-:W-:Y:S06]  /*16350*/  HMMA.16816.F32.BF16 R96, R124.reuse, R116, R96 ;  /* 0x000000747c60723c */ /* 0x040fec0000041860 */
[C---:B------:R-:W-:Y:S06]  /*16360*/  HMMA.16816.F32.BF16 R92, R124.reuse, R118, R92 ;  /* 0x000000767c5c723c */ /* 0x040fec000004185c */
[C---:B------:R-:W-:Y:S06]  /*16370*/  HMMA.16816.F32.BF16 R88, R124.reuse, R112, R88 ;  /* 0x000000707c58723c */ /* 0x040fec0000041858 */
[----:B------:R-:W-:Y:S01]  /*16380*/  HMMA.16816.F32.BF16 R84, R124, R114, R84 ;  /* 0x000000727c54723c */ /* 0x000fe20000041854 */
[----:B------:R-:W1:Y:S04]  /*16390*/  LDSM.16.M88.4 R112, [R233+0x8800] ;  /* 0x00880000e970783b */ /* 0x000e680000000200 */
[----:B------:R-:W-:Y:S01]  /*163a0*/  LDSM.16.M88.4 R124, [R216+0x4000] ;  /* 0x00400000d87c783b */ /* 0x000fe20000000200 */
[C---:B----4-:R-:W-:Y:S06]  /*163b0*/  HMMA.16816.F32.BF16 R40, R4.reuse, R130, R40 ;  /* 0x000000820428723c */ /* 0x050fec0000041828 */
[----:B------:R-:W-:Y:S06]  /*163c0*/  HMMA.16816.F32.BF16 R44, R4, R128, R44 ;  /* 0x00000080042c723c */ /* 0x000fec000004182c */
[C---:B------:R-:W-:Y:S01]  /*163d0*/  HMMA.16816.F32.BF16 R12, R80.reuse, R66, R12 ;  /* 0x00000042500c723c */ /* 0x040fe2000004180c */
[----:B------:R-:W-:Y:S05]  /*163e0*/  LDSM.16.M88.4 R64, [R231+0x4000] ;  /* 0x00400000e740783b */ /* 0x000fea0000000200 */
[C---:B------:R-:W-:Y:S06]  /*163f0*/  HMMA.16816.F32.BF16 R132, R80.reuse, R60, R132 ;  /* 0x0000003c5084723c */ /* 0x040fec0000041884 */
[----:B------:R-:W-:Y:S01]  /*16400*/  HMMA.16816.F32.BF16 R108, R80, R62, R108 ;  /* 0x0000003e506c723c */ /* 0x000fe2000004186c */
[----:B------:R-:W-:Y:S05]  /*16410*/  LDSM.16.M88.4 R60, [R232+0x2000] ;  /* 0x00200000e83c783b */ /* 0x000fea0000000200 */
[C---:B--2---:R-:W-:Y:S06]  /*16420*/  HMMA.16816.F32.BF16 R24, R4.reuse, R56, R24 ;  /* 0x000000380418723c */ /* 0x044fec0000041818 */
[----:B------:R-:W-:Y:S01]  /*16430*/  HMMA.16816.F32.BF16 R20, R4, R58, R20 ;  /* 0x0000003a0414723c */ /* 0x000fe20000041814 */
[----:B------:R-:W2:Y:S05]  /*16440*/  LDSM.16.M88.4 R56, [R216+0x2000] ;  /* 0x00200000d838783b */ /* 0x000eaa0000000200 */
[C---:B------:R-:W-:Y:S06]  /*16450*/  HMMA.16816.F32.BF16 R96, R80.reuse, R144, R96 ;  /* 0x000000905060723c */ /* 0x040fec0000041860 */
[C---:B------:R-:W-:Y:S06]  /*16460*/  HMMA.16816.F32.BF16 R92, R80.reuse, R146, R92 ;  /* 0x00000092505c723c */ /* 0x040fec000004185c */
[C---:B------:R-:W-:Y:S06]  /*16470*/  HMMA.16816.F32.BF16 R88, R80.reuse, R136, R88 ;  /* 0x000000885058723c */ /* 0x040fec0000041858 */
[----:B------:R-:W-:Y:S01]  /*16480*/  HMMA.16816.F32.BF16 R84, R80, R138, R84 ;  /* 0x0000008a5054723c */ /* 0x000fe20000041854 */
[----:B------:R-:W4:Y:S04]  /*16490*/  LDSM.16.M88.4 R80, [R216+0x1800] ;  /* 0x00180000d850783b */ /* 0x000f280000000200 */
[----:B------:R-:W4:Y:S01]  /*164a0*/  LDSM.16.M88.4 R136, [R233+0x9000] ;  /* 0x00900000e988783b */ /* 0x000f220000000200 */
[C---:B---3--:R-:W-:Y:S06]  /*164b0*/  HMMA.16816.F32.BF16 R32, R4.reuse, R68, R32 ;  /* 0x000000440420723c */ /* 0x048fec0000041820 */
[----:B------:R-:W-:Y:S01]  /*164c0*/  HMMA.16816.F32.BF16 R116, R4, R70, R28 ;  /* 0x000000460474723c */ /* 0x000fe2000004181c */
[----:B------:R-:W-:Y:S04]  /*164d0*/  LDSM.16.M88.4 R28, [R230+0x2000] ;  /* 0x00200000e61c783b */ /* 0x000fe80000000200 */
[----:B------:R-:W-:Y:S01]  /*164e0*/  LDSM.16.M88.4 R68, [R227+0x8000] ;  /* 0x00800000e344783b */ /* 0x000fe20000000200 */
[C---:B-1----:R-:W-:Y:S06]  /*164f0*/  HMMA.16816.F32.BF16 R40, R16.reuse, R74, R40 ;  /* 0x0000004a1028723c */ /* 0x042fec0000041828 */
[C---:B------:R-:W-:Y:S01]  /*16500*/  HMMA.16816.F32.BF16 R44, R16.reuse, R72, R44 ;  /* 0x00000048102c723c */ /* 0x040fe2000004182c */
[----:B------:R-:W1:Y:S05]  /*16510*/  LDSM.16.M88.4 R72, [R231+0x4800] ;  /* 0x00480000e748783b */ /* 0x000e6a0000000200 */
[----:B------:R-:W-:Y:S06]  /*16520*/  HMMA.16816.F32.BF16 R32, R16, R112, R32 ;  /* 0x000000701020723c */ /* 0x000fec0000041820 */
[----:B--2---:R-:W-:Y:S06]  /*16530*/  HMMA.16816.F32.BF16 R132, R4, R56, R132 ;  /* 0x000000380484723c */ /* 0x004fec0000041884 */
[----:B------:R-:W-:Y:S06]  /*16540*/  HMMA.16816.F32.BF16 R40, R60, R66, R40 ;  /* 0x000000423c28723c */ /* 0x000fec0000041828 */
[----:B------:R-:W-:Y:S01]  /*16550*/  HMMA.16816.F32.BF16 R108, R4, R58, R108 ;  /* 0x0000003a046c723c */ /* 0x000fe2000004186c */
[----:B------:R-:W2:Y:S05]  /*16560*/  LDSM.16.M88.4 R56, [R231+0x5000] ;  /* 0x00500000e738783b */ /* 0x000eaa0000000200 */
[----:B------:R-:W-:Y:S01]  /*16570*/  HMMA.16816.F32.BF16 R116, R16, R114, R116 ;  /* 0x000000721074723c */ /* 0x000fe20000041874 */
[----:B------:R-:W-:Y:S05]  /*16580*/  LDSM.16.M88.4 R112, [R216+0x5000] ;  /* 0x00500000d870783b */ /* 0x000fea0000000200 */
[----:B------:R-:W-:Y:S01]  /*16590*/  HMMA.16816.F32.BF16 R44, R60, R64, R44 ;  /* 0x000000403c2c723c */ /* 0x000fe2000004182c */
[----:B------:R-:W3:Y:S05]  /*165a0*/  LDSM.16.M88.4 R64, [R227+0x8800] ;  /* 0x00880000e340783b */ /* 0x000eea0000000200 */
[----:B----4-:R-:W-:Y:S01]  /*165b0*/  HMMA.16816.F32.BF16 R128, R4, R80, R76 ;  /* 0x000000500480723c */ /* 0x010fe2000004184c */
[----:B------:R-:W4:Y:S05]  /*165c0*/  LDSM.16.M88.4 R76, [R229+0x2000] ;  /* 0x00200000e54c783b */ /* 0x000f2a0000000200 */
[----:B------:R-:W-:Y:S06]  /*165d0*/  HMMA.16816.F32.BF16 R24, R16, R136, R24 ;  /* 0x000000881018723c */ /* 0x000fec0000041818 */
[----:B-1----:R-:W-:Y:S06]  /*165e0*/  HMMA.16816.F32.BF16 R32, R60, R72, R32 ;  /* 0x000000483c20723c */ /* 0x002fec0000041820 */
[----:B------:R-:W-:Y:S06]  /*165f0*/  HMMA.16816.F32.BF16 R40, R28, R70, R40 ;  /* 0x000000461c28723c */ /* 0x000fec0000041828 */
[----:B------:R-:W-:Y:S01]  /*16600*/  HMMA.16816.F32.BF16 R116, R60, R74, R116 ;  /* 0x0000004a3c74723c */ /* 0x000fe20000041874 */
[----:B------:R-:W1:Y:S05]  /*16610*/  LDSM.16.M88.4 R72, [R227+0x9000] ;  /* 0x00900000e348783b */ /* 0x000e6a0000000200 */
[----:B------:R-:W-:Y:S01]  /*16620*/  HMMA.16816.F32.BF16 R44, R28, R68, R44 ;  /* 0x000000441c2c723c */ /* 0x000fe2000004182c */
[----:B------:R-:W-:Y:S05]  /*16630*/  LDSM.16.M88.4 R68, [R216+0x4800] ;  /* 0x00480000d844783b */ /* 0x000fea0000000200 */
[----:B------:R-:W-:Y:S01]  /*16640*/  HMMA.16816.F32.BF16 R12, R4, R82, R12 ;  /* 0x00000052040c723c */ /* 0x000fe2000004180c */
[----:B------:R-:W1:Y:S05]  /*16650*/  LDSM.16.M88.4 R80, [R233+0x9800] ;  /* 0x00980000e950783b */ /* 0x000e6a0000000200 */
[----:B------:R-:W-:Y:S06]  /*16660*/  HMMA.16816.F32.BF16 R20, R16, R138, R20 ;  /* 0x0000008a1014723c */ /* 0x000fec0000041814 */
[----:B--2---:R-:W-:Y:S06]  /*16670*/  HMMA.16816.F32.BF16 R24, R60, R56, R24 ;  /* 0x000000383c18723c */ /* 0x004fec0000041818 */
[----:B---3--:R-:W-:Y:S06]  /*16680*/  HMMA.16816.F32.BF16 R32, R28, R64, R32 ;  /* 0x000000401c20723c */ /* 0x008fec0000041820 */
[C---:B----4-:R-:W-:Y:S06]  /*16690*/  HMMA.16816.F32.BF16 R40, R76.reuse, R126, R40 ;  /* 0x0000007e4c28723c */ /* 0x050fec0000041828 */
[----:B------:R-:W-:Y:S06]  /*166a0*/  HMMA.16816.F32.BF16 R44, R76, R124, R44 ;  /* 0x0000007c4c2c723c */ /* 0x000fec000004182c */
[----:B------:R-:W-:Y:S01]  /*166b0*/  HMMA.16816.F32.BF16 R116, R28, R66, R116 ;  /* 0x000000421c74723c */ /* 0x000fe20000041874 */
[----:B------:R-:W2:Y:S05]  /*166c0*/  LDSM.16.M88.4 R64, [R231+0x5800] ;  /* 0x00580000e740783b */ /* 0x000eaa0000000200 */
[----:B------:R-:W-:Y:S01]  /*166d0*/  HMMA.16816.F32.BF16 R20, R60, R58, R20 ;  /* 0x0000003a3c14723c */ /* 0x000fe20000041814 */
[----:B------:R-:W3:Y:S05]  /*166e0*/  LDSM.16.M88.4 R56, [R233+0xa000] ;  /* 0x00a00000e938783b */ /* 0x000eea0000000200 */
[----:B-1----:R-:W-:Y:S01]  /*166f0*/  HMMA.16816.F32.BF16 R24, R28, R72, R24 ;  /* 0x000000481c18723c */ /* 0x002fe20000041818 */
[-C--:B------:R-:W-:Y:S01]  /*16700*/  FMUL.FTZ R40, R40, R8.reuse ;  /* 0x0000000828287220 */ /* 0x080fe20000410000 */
[-C--:B------:R-:W-:Y:S01]  /*16710*/  FMUL.FTZ R41, R41, R8.reuse ;  /* 0x0000000829297220 */ /* 0x080fe20000410000 */
[-C--:B------:R-:W-:Y:S01]  /*16720*/  FMUL.FTZ R42, R42, R8.reuse ;  /* 0x000000082a2a7220 */ /* 0x080fe20000410000 */
[----:B------:R-:W-:-:S02]  /*16730*/  FMUL.FTZ R43, R43, R8 ;  /* 0x000000082b2b7220 */ /* 0x000fc40000410000 */
[----:B------:R-:W-:Y:S01]  /*16740*/  HMMA.16816.F32.BF16 R12, R16, R82, R12 ;  /* 0x00000052100c723c */ /* 0x000fe2000004180c */
[----:B------:R-:W-:-:S05]  /*16750*/  FMUL.FTZ R0, R44, R8 ;  /* 0x000000082c007220 */ /* 0x000fca0000410000 */
[----:B------:R-:W-:Y:S01]  /*16760*/  HMMA.16816.F32.BF16 R128, R16, R80, R128 ;  /* 0x000000501080723c */ /* 0x000fe20000041880 */
[-C--:B------:R-:W-:Y:S01]  /*16770*/  FMUL.FTZ R44, R45, R8.reuse ;  /* 0x000000082d2c7220 */ /* 0x080fe20000410000 */
[----:B------:R-:W-:-:S04]  /*16780*/  FMUL.FTZ R39, R47, R8 ;  /* 0x000000082f277220 */ /* 0x000fc80000410000 */
[----:B------:R-:W-:Y:S01]  /*16790*/  HMMA.16816.F32.BF16 R32, R76, R68, R32 ;  /* 0x000000444c20723c */ /* 0x000fe20000041820 */
[----:B------:R-:W-:Y:S08]  /*167a0*/  MUFU.TANH R45, R40 ;  /* 0x00000028002d7308 */ /* 0x000ff00000002400 */
[----:B------:R-:W-:Y:S08]  /*167b0*/  MUFU.TANH R47, R41 ;  /* 0x00000029002f7308 */ /* 0x000ff00000002400 */
[----:B------:R-:W-:Y:S08]  /*167c0*/  MUFU.TANH R80, R42 ;  /* 0x0000002a00507308 */ /* 0x000ff00000002400 */
[----:B------:R1:W-:Y:S01]  /*167d0*/  MUFU.TANH R49, R43 ;  /* 0x0000002b00317308 */ /* 0x0003e20000002400 */
[----:B------:R-:W-:Y:S01]  /*167e0*/  HMMA.16816.F32.BF16 R20, R28, R74, R20 ;  /* 0x0000004a1c14723c */ /* 0x000fe20000041814 */
[----:B-1----:R-:W1:Y:S05]  /*167f0*/  LDSM.16.M88.4 R40, [R227+0x9800] ;  /* 0x00980000e328783b */ /* 0x002e6a0000000200 */
[----:B------:R-:W-:Y:S01]  /*16800*/  HMMA.16816.F32.BF16 R24, R76, R112, R24 ;  /* 0x000000704c18723c */ /* 0x000fe20000041818 */
[-C--:B------:R-:W-:Y:S01]  /*16810*/  FMUL.FTZ R32, R32, R8.reuse ;  /* 0x0000000820207220 */ /* 0x080fe20000410000 */
[-C--:B------:R-:W-:Y:S01]  /*16820*/  FMUL.FTZ R33, R33, R8.reuse ;  /* 0x0000000821217220 */ /* 0x080fe20000410000 */
[----:B------:R-:W-:-:S03]  /*16830*/  FMUL.FTZ R34, R34, R8 ;  /* 0x0000000822227220 */ /* 0x000fc60000410000 */
[----:B------:R-:W-:Y:S01]  /*16840*/  HMMA.16816.F32.BF16 R116, R76, R70, R116 ;  /* 0x000000464c74723c */ /* 0x000fe20000041874 */
[----:B------:R-:W-:-:S05]  /*16850*/  FMUL.FTZ R35, R35, R8 ;  /* 0x0000000823237220 */ /* 0x000fca0000410000 */
[C---:B--2---:R-:W-:Y:S06]  /*16860*/  HMMA.16816.F32.BF16 R12, R60.reuse, R66, R12 ;  /* 0x000000423c0c723c */ /* 0x044fec000004180c */
[----:B------:R-:W-:Y:S01]  /*16870*/  HMMA.16816.F32.BF16 R128, R60, R64, R128 ;  /* 0x000000403c80723c */ /* 0x000fe20000041880 */
[----:B------:R-:W2:Y:S01]  /*16880*/  LDSM.16.M88.4 R64, [R231+0x6000] ;  /* 0x00600000e740783b */ /* 0x000ea20000000200 */
[----:B------:R-:W-:Y:S03]  /*16890*/  MUFU.TANH R73, R32 ;  /* 0x0000002000497308 */ /* 0x000fe60000002400 */
[----:B------:R-:W-:Y:S05]  /*168a0*/  LDSM.16.M88.4 R68, [R216+0x3000] ;  /* 0x00300000d844783b */ /* 0x000fea0000000200 */
[----:B------:R-:W-:Y:S08]  /*168b0*/  MUFU.TANH R72, R33 ;  /* 0x0000002100487308 */ /* 0x000ff00000002400 */
[----:B------:R-:W-:Y:S08]  /*168c0*/  MUFU.TANH R81, R34 ;  /* 0x0000002200517308 */ /* 0x000ff00000002400 */
[----:B------:R4:W-:Y:S01]  /*168d0*/  MUFU.TANH R74, R35 ;  /* 0x00000023004a7308 */ /* 0x0009e20000002400 */
[----:B---3--:R-:W-:Y:S01]  /*168e0*/  HMMA.16816.F32.BF16 R132, R16, R56, R132 ;  /* 0x000000381084723c */ /* 0x008fe20000041884 */
[-C--:B------:R-:W-:Y:S01]  /*168f0*/  FMUL.FTZ R24, R24, R8.reuse ;  /* 0x0000000818187220 */ /* 0x080fe20000410000 */
[-C--:B------:R-:W-:Y:S01]  /*16900*/  FMUL.FTZ R25, R25, R8.reuse ;  /* 0x0000000819197220 */ /* 0x080fe20000410000 */
[-C--:B------:R-:W-:Y:S01]  /*16910*/  FMUL.FTZ R26, R26, R8.reuse ;  /* 0x000000081a1a7220 */ /* 0x080fe20000410000 */
[----:B------:R-:W-:-:S02]  /*16920*/  FMUL.FTZ R27, R27, R8 ;  /* 0x000000081b1b7220 */ /* 0x000fc40000410000 */
[----:B------:R-:W-:Y:S01]  /*16930*/  HMMA.16816.F32.BF16 R108, R16, R58, R108 ;  /* 0x0000003a106c723c */ /* 0x000fe2000004186c */
[----:B----4-:R-:W3:Y:S05]  /*16940*/  LDSM.16.M88.4 R32, [R216+0x5800] ;  /* 0x00580000d820783b */ /* 0x010eea0000000200 */
[----:B------:R-:W-:Y:S01]  /*16950*/  HMMA.16816.F32.BF16 R20, R76, R114, R20 ;  /* 0x000000724c14723c */ /* 0x000fe20000041814 */
[-C--:B------:R-:W-:Y:S01]  /*16960*/  FMUL.FTZ R75, R116, R8.reuse ;  /* 0x00000008744b7220 */ /* 0x080fe20000410000 */
[----:B------:R-:W-:Y:S01]  /*16970*/  MUFU.TANH R113, R24 ;  /* 0x0000001800717308 */ /* 0x000fe20000002400 */
[----:B------:R-:W-:Y:S03]  /*16980*/  LDSM.16.M88.4 R56, [R227+0xa000] ;  /* 0x00a00000e338783b */ /* 0x000fe60000000200 */
[C---:B-1----:R-:W-:Y:S04]  /*16990*/  HMMA.16816.F32.BF16 R12, R28.reuse, R42, R12 ;  /* 0x0000002a1c0c723c */ /* 0x042fe8000004180c */
[----:B------:R-:W-:Y:S08]  /*169a0*/  MUFU.TANH R114, R25 ;  /* 0x0000001900727308 */ /* 0x000ff00000002400 */
[----:B------:R-:W-:Y:S08]  /*169b0*/  MUFU.TANH R115, R26 ;  /* 0x0000001a00737308 */ /* 0x000ff00000002400 */
[----:B------:R1:W-:Y:S01]  /*169c0*/  MUFU.TANH R116, R27 ;  /* 0x0000001b00747308 */ /* 0x0003e20000002400 */
[----:B------:R-:W-:Y:S01]  /*169d0*/  HMMA.16816.F32.BF16 R128, R28, R40, R128 ;  /* 0x000000281c80723c */ /* 0x000fe20000041880 */
[-C--:B------:R-:W-:Y:S01]  /*169e0*/  FMUL.FTZ R20, R20, R8.reuse ;  /* 0x0000000814147220 */ /* 0x080fe20000410000 */
[-C--:B------:R-:W-:Y:S01]  /*169f0*/  FMUL.FTZ R21, R21, R8.reuse ;  /* 0x0000000815157220 */ /* 0x080fe20000410000 */
[-C--:B------:R-:W-:Y:S01]  /*16a00*/  FMUL.FTZ R22, R22, R8.reuse ;  /* 0x0000000816167220 */ /* 0x080fe20000410000 */
[----:B------:R-:W-:-:S02]  /*16a10*/  FMUL.FTZ R23, R23, R8 ;  /* 0x0000000817177220 */ /* 0x000fc40000410000 */
[C---:B------:R-:W-:Y:S06]  /*16a20*/  HMMA.16816.F32.BF16 R104, R4.reuse, R120, R104 ;  /* 0x000000780468723c */ /* 0x040fec0000041868 */
[----:B------:R-:W-:Y:S01]  /*16a30*/  HMMA.16816.F32.BF16 R100, R4, R122, R100 ;  /* 0x0000007a0464723c */ /* 0x000fe20000041864 */
[----:B-1----:R-:W1:Y:S05]  /*16a40*/  LDSM.16.M88.4 R24, [R233+0xa800] ;  /* 0x00a80000e918783b */ /* 0x002e6a0000000200 */
[----:B--2---:R-:W-:Y:S01]  /*16a50*/  HMMA.16816.F32.BF16 R132, R60, R64, R132 ;  /* 0x000000403c84723c */ /* 0x004fe20000041884 */
[----:B------:R-:W-:-:S05]  /*16a60*/  FMUL.FTZ R82, R117, R8 ;  /* 0x0000000875527220 */ /* 0x000fca0000410000 */
[----:B------:R-:W-:Y:S01]  /*16a70*/  HMMA.16816.F32.BF16 R108, R60, R66, R108 ;  /* 0x000000423c6c723c */ /* 0x000fe2000004186c */
[----:B------:R-:W-:Y:S01]  /*16a80*/  MUFU.TANH R117, R20 ;  /* 0x0000001400757308 */ /* 0x000fe20000002400 */
[----:B------:R-:W-:Y:S01]  /*16a90*/  LOP3.LUT R52, R52, 0x6, RZ, 0xc0, !PT ;  /* 0x0000000634347812 */ /* 0x000fe200078ec0ff */
[----:B------:R-:W-:Y:S03]  /*16aa0*/  LDSM.16.M88.4 R40, [R216+0x6000] ;  /* 0x00600000d828783b */ /* 0x000fe60000000200 */
[C---:B---3--:R-:W-:Y:S03]  /*16ab0*/  HMMA.16816.F32.BF16 R12, R76.reuse, R34, R12 ;  /* 0x000000224c0c723c */ /* 0x048fe6000004180c */
[----:B------:R-:W-:Y:S08]  /*16ac0*/  MUFU.TANH R64, R21 ;  /* 0x0000001500407308 */ /* 0x000ff00000002400 */
[----:B------:R-:W-:Y:S08]  /*16ad0*/  MUFU.TANH R65, R22 ;  /* 0x0000001600417308 */ /* 0x000ff00000002400 */
[----:B------:R2:W-:Y:S01]  /*16ae0*/  MUFU.TANH R173, R23 ;  /* 0x0000001700ad7308 */ /* 0x0005e20000002400 */
[----:B------:R-:W-:Y:S01]  /*16af0*/  HMMA.16816.F32.BF16 R128, R76, R32, R128 ;  /* 0x000000204c80723c */ /* 0x000fe20000041880 */
[----:B------:R-:W-:Y:S04]  /*16b00*/  LDSM.16.M88.4 R32, [R216+0x3800] ;  /* 0x00380000d820783b */ /* 0x000fe80000000200 */
[----:B--2---:R-:W2:Y:S01]  /*16b10*/  LDSM.16.M88.4 R20, [R231+0x6800] ;  /* 0x00680000e714783b */ /* 0x004ea20000000200 */
[C---:B-1----:R-:W-:Y:S06]  /*16b20*/  HMMA.16816.F32.BF16 R104, R16.reuse, R24, R104 ;  /* 0x000000181068723c */ /* 0x042fec0000041868 */
[----:B------:R-:W-:Y:S06]  /*16b30*/  HMMA.16816.F32.BF16 R100, R16, R26, R100 ;  /* 0x0000001a1064723c */ /* 0x000fec0000041864 */
[C---:B------:R-:W-:Y:S06]  /*16b40*/  HMMA.16816.F32.BF16 R132, R28.reuse, R56, R132 ;  /* 0x000000381c84723c */ /* 0x040fec0000041884 */
[----:B------:R-:W-:Y:S01]  /*16b50*/  HMMA.16816.F32.BF16 R108, R28, R58, R108 ;  /* 0x0000003a1c6c723c */ /* 0x000fe2000004186c */
[----:B------:R-:W1:Y:S01]  /*16b60*/  LDSM.16.M88.4 R56, [R233+0xb000] ;  /* 0x00b00000e938783b */ /* 0x000e620000000200 */
[----:B------:R-:W-:-:S03]  /*16b70*/  FMUL.FTZ R12, R12, R8 ;  /* 0x000000080c0c7220 */ /* 0x000fc60000410000 */
[----:B------:R-:W3:Y:S01]  /*16b80*/  LDSM.16.M88.4 R24, [R227+0xa800] ;  /* 0x00a80000e318783b */ /* 0x000ee20000000200 */
[----:B------:R4:W-:Y:S01]  /*16b90*/  MUFU.TANH R146, R12 ;  /* 0x0000000c00927308 */ /* 0x0009e20000002400 */
[----:B------:R-:W-:Y:S01]  /*16ba0*/  HMMA.16816.F32.BF16 R96, R4, R68, R96 ;  /* 0x000000440460723c */ /* 0x000fe20000041860 */
[-C--:B------:R-:W-:Y:S01]  /*16bb0*/  FMUL.FTZ R13, R13, R8.reuse ;  /* 0x000000080d0d7220 */ /* 0x080fe20000410000 */
[----:B------:R-:W-:Y:S01]  /*16bc0*/  FMUL.FTZ R14, R14, R8 ;  /* 0x000000080e0e7220 */ /* 0x000fe20000410000 */
[----:B----4-:R-:W-:-:S04]  /*16bd0*/  SHF.R.S32.HI R12, RZ, 0x1f, R54 ;  /* 0x0000001fff0c7819 */ /* 0x010fc80000011436 */
[----:B------:R-:W-:-:S04]  /*16be0*/  LEA.HI R54, R12, R54, RZ, 0x2 ;  /* 0x000000360c367211 */ /* 0x000fc800078f10ff */
[----:B------:R-:W-:Y:S01]  /*16bf0*/  SHF.R.S32.HI R54, RZ, 0x2, R54 ;  /* 0x00000002ff367819 */ /* 0x000fe20000011436 */
[----:B--2---:R-:W-:Y:S01]  /*16c00*/  HMMA.16816.F32.BF16 R104, R60, R20, R104 ;  /* 0x000000143c68723c */ /* 0x004fe20000041868 */
[----:B------:R-:W-:-:S03]  /*16c10*/  FMUL.FTZ R15, R15, R8 ;  /* 0x000000080f0f7220 */ /* 0x000fc60000410000 */
[----:B------:R-:W-:Y:S02]  /*16c20*/  IMAD R54, R53, 0x10, R54 ;  /* 0x0000001035367824 */ /* 0x000fe400078e0236 */
[----:B------:R-:W-:Y:S01]  /*16c30*/  HMMA.16816.F32.BF16 R100, R60, R22, R100 ;  /* 0x000000163c64723c */ /* 0x000fe20000041864 */
[----:B------:R-:W2:Y:S01]  /*16c40*/  LDSM.16.M88.4 R20, [R231+0x7000] ;  /* 0x00700000e714783b */ /* 0x000ea20000000200 */
[----:B------:R-:W-:Y:S01]  /*16c50*/  MUFU.TANH R147, R13 ;  /* 0x0000000d00937308 */ /* 0x000fe20000002400 */
[----:B------:R-:W-:-:S03]  /*16c60*/  IADD3 R55, R54, 0x1, R55 ;  /* 0x0000000136377810 */ /* 0x000fc60007ffe037 */
[----:B------:R-:W-:Y:S04]  /*16c70*/  HMMA.16816.F32.BF16 R88, R4, R32, R88 ;  /* 0x000000200458723c */ /* 0x000fe80000041858 */
[----:B------:R-:W-:Y:S03]  /*16c80*/  MUFU.TANH R170, R14 ;  /* 0x0000000e00aa7308 */ /* 0x000fe60000002400 */
[----:B------:R-:W-:-:S05]  /*16c90*/  IADD3 R32, R51, R55, -R245 ;  /* 0x0000003733207210 */ /* 0x000fca0007ffe8f5 */
[----:B------:R4:W-:Y:S01]  /*16ca0*/  MUFU.TANH R149, R15 ;  /* 0x0000000f00957308 */ /* 0x0009e20000002400 */
[----:B-----5:R-:W-:Y:S02]  /*16cb0*/  IMAD.IADD R32, R3, 0x1, R32 ;  /* 0x0000000103207824 */ /* 0x020fe400078e0220 */
[----:B------:R-:W-:Y:S01]  /*16cc0*/  IMAD.IADD R52, R2, 0x1, R52 ;  /* 0x0000000102347824 */ /* 0x000fe200078e0234 */
[----:B-1----:R-:W-:Y:S01]  /*16cd0*/  HMMA.16816.F32.BF16 R96, R16, R56, R96 ;  /* 0x000000381060723c */ /* 0x002fe20000041860 */
[----:B----4-:R-:W1:Y:S05]  /*16ce0*/  LDSM.16.M88.4 R12, [R216+0x6800] ;  /* 0x00680000d80c783b */ /* 0x010e6a0000000200 */
[----:B------:R-:W-:Y:S01]  /*16cf0*/  HMMA.16816.F32.BF16 R92, R4, R70, R92 ;  /* 0x00000046045c723c */ /* 0x000fe2000004185c */
[----:B------:R-:W-:-:S02]  /*16d00*/  VIMNMX R48, R32, R51, PT ;  /* 0x0000003320307248 */ /* 0x000fc40003fe0100 */
[----:B------:R-:W-:-:S03]  /*16d10*/  VIADDMNMX R51, R32, 0x8, R51, PT ;  /* 0x0000000820337846 */ /* 0x000fc60003800133 */
[----:B------:R-:W-:Y:S06]  /*16d20*/  HMMA.16816.F32.BF16 R84, R4, R34, R84 ;  /* 0x000000220454723c */ /* 0x000fec0000041854 */
[----:B---3--:R-:W-:Y:S01]  /*16d30*/  HMMA.16816.F32.BF16 R104, R28, R24, R104 ;  /* 0x000000181c68723c */ /* 0x008fe20000041868 */
[----:B------:R-:W-:-:S05]  /*16d40*/  VIADD R4, R52, 0x8 ;  /* 0x0000000834047836 */ /* 0x000fca0000000000 */
[----:B------:R-:W-:Y:S01]  /*16d50*/  HMMA.16816.F32.BF16 R100, R28, R26, R100 ;  /* 0x0000001a1c64723c */ /* 0x000fe20000041864 */
[----:B------:R-:W-:Y:S01]  /*16d60*/  VIADD R5, R52, 0x9 ;  /* 0x0000000934057836 */ /* 0x000fe20000000000 */
[CC--:B------:R-:W-:Y:S01]  /*16d70*/  ISETP.GE.AND P1, PT, R4.reuse, R48.reuse, PT ;  /* 0x000000300400720c */ /* 0x0c0fe20003f26270 */
[----:B------:R-:W3:Y:S01]  /*16d80*/  LDSM.16.M88.4 R24, [R233+0xb800] ;  /* 0x00b80000e918783b */ /* 0x000ee20000000200 */
[-C--:B------:R-:W-:Y:S02]  /*16d90*/  ISETP.GE.AND P3, PT, R4, R51.reuse, PT ;  /* 0x000000330400720c */ /* 0x080fe40003f66270 */
[C---:B------:R-:W-:Y:S01]  /*16da0*/  ISETP.GE.AND P6, PT, R5.reuse, R48, PT ;  /* 0x000000300500720c */ /* 0x040fe20003fc6270 */
[----:B------:R-:W4:Y:S01]  /*16db0*/  MUFU.TANH R44, R44 ;  /* 0x0000002c002c7308 */ /* 0x000f220000002400 */
[----:B------:R-:W-:Y:S02]  /*16dc0*/  ISETP.GE.AND P4, PT, R5, R51, PT ;  /* 0x000000330500720c */ /* 0x000fe40003f86270 */
[----:B------:R-:W-:Y:S01]  /*16dd0*/  LOP3.LUT R3, R9, R36, RZ, 0xfc, !PT ;  /* 0x0000002409037212 */ /* 0x000fe200078efcff */
[----:B------:R-:W3:Y:S01]  /*16de0*/  LDSM.16.M88.4 R4, [R227+0xb000] ;  /* 0x00b00000e304783b */ /* 0x000ee20000000200 */
[----:B------:R-:W-:-:S03]  /*16df0*/  VIADD R9, R52, 0x1 ;  /* 0x0000000134097836 */ /* 0x000fc60000000000 */
[----:B------:R-:W4:Y:S01]  /*16e00*/  MUFU.TANH R39, R39 ;  /* 0x0000002700277308 */ /* 0x000f220000002400 */
[----:B--2---:R-:W-:Y:S01]  /*16e10*/  HMMA.16816.F32.BF16 R96, R60, R20, R96 ;  /* 0x000000143c60723c */ /* 0x004fe20000041860 */
[C---:B------:R-:W-:Y:S01]  /*16e20*/  ISETP.GE.AND P2, PT, R9.reuse, R48, PT ;  /* 0x000000300900720c */ /* 0x040fe20003f46270 */
[-C--:B------:R-:W-:Y:S01]  /*16e30*/  FMUL.FTZ R112, R118, R8.reuse ;  /* 0x0000000876707220 */ /* 0x080fe20000410000 */
[----:B------:R-:W-:Y:S01]  /*16e40*/  ISETP.GE.AND P0, PT, R9, R51, PT ;  /* 0x000000330900720c */ /* 0x000fe20003f06270 */
[----:B------:R-:W-:Y:S02]  /*16e50*/  VIADD R9, R52, 0x10 ;  /* 0x0000001034097836 */ /* 0x000fe40000000000 */
[----:B------:R-:W-:Y:S01]  /*16e60*/  FMUL.FTZ R83, R119, R8 ;  /* 0x0000000877537220 */ /* 0x000fe20000410000 */
[----:B-1----:R-:W-:Y:S01]  /*16e70*/  HMMA.16816.F32.BF16 R104, R76, R12, R104 ;  /* 0x0000000c4c68723c */ /* 0x002fe20000041868 */
[----:B------:R-:W-:Y:S01]  /*16e80*/  MUFU.TANH R82, R82 ;  /* 0x0000005200527308 */ /* 0x000fe20000002400 */
[----:B----4-:R-:W-:Y:S01]  /*16e90*/  FSEL R53, R44, -INF , !P2 ;  /* 0xff8000002c357808 */ /* 0x010fe20005000000 */
[----:B------:R-:W-:Y:S01]  /*16ea0*/  LDSM.16.M88.4 R32, [R216+0x7000] ;  /* 0x00700000d820783b */ /* 0x000fe20000000200 */
[----:B------:R-:W-:-:S02]  /*16eb0*/  ISETP.GE.AND P5, PT, R9, R48, PT ;  /* 0x000000300900720c */ /* 0x000fc40003fa6270 */
[----:B------:R-:W-:Y:S01]  /*16ec0*/  HMMA.16816.F32.BF16 R92, R16, R58, R92 ;  /* 0x0000003a105c723c */ /* 0x000fe2000004185c */
[----:B------:R-:W-:Y:S01]  /*16ed0*/  ISETP.GE.AND P2, PT, R9, R51, PT ;  /* 0x000000330900720c */ /* 0x000fe20003f46270 */
[----:B------:R-:W-:-:S04]  /*16ee0*/  VIADD R9, R52, 0x11 ;  /* 0x0000001134097836 */ /* 0x000fc80000000000 */
[----:B------:R-:W-:Y:S01]  /*16ef0*/  HMMA.16816.F32.BF16 R100, R76, R14, R100 ;  /* 0x0000000e4c64723c */ /* 0x000fe20000041864 */
[----:B------:R-:W1:Y:S01]  /*16f00*/  LDSM.16.M88.4 R12, [R231+0x7800] ;  /* 0x00780000e70c783b */ /* 0x000e620000000200 */
[----:B------:R-:W2:Y:S01]  /*16f10*/  MUFU.TANH R112, R112 ;  /* 0x0000007000707308 */ /* 0x000ea20000002400 */
[----:B------:R-:W-:Y:S02]  /*16f20*/  FSEL R56, R39, -INF , !P0 ;  /* 0xff80000027387808 */ /* 0x000fe40004000000 */
[----:B------:R-:W-:Y:S02]  /*16f30*/  FSEL R54, R45, -INF , !P1 ;  /* 0xff8000002d367808 */ /* 0x000fe40004800000 */
[C---:B------:R-:W-:Y:S02]  /*16f40*/  ISETP.GE.AND P0, PT, R9.reuse, R48, PT ;  /* 0x000000300900720c */ /* 0x040fe40003f06270 */
[----:B------:R-:W-:Y:S01]  /*16f50*/  ISETP.GE.AND P1, PT, R9, R51, PT ;  /* 0x000000330900720c */ /* 0x000fe20003f26270 */
[----:B------:R-:W-:Y:S01]  /*16f60*/  VIADD R9, R52, 0x18 ;  /* 0x0000001834097836 */ /* 0x000fe20000000000 */
[----:B------:R-:W4:Y:S01]  /*16f70*/  MUFU.TANH R83, R83 ;  /* 0x0000005300537308 */ /* 0x000f220000002400 */
[----:B------:R-:W-:-:S02]  /*16f80*/  FSEL R80, R80, -INF , !P3 ;  /* 0xff80000050507808 */ /* 0x000fc40005800000 */
[----:B------:R-:W-:Y:S02]  /*16f90*/  FSEL R55, R47, -INF , !P6 ;  /* 0xff8000002f377808 */ /* 0x000fe40007000000 */
[CC--:B------:R-:W-:Y:S02]  /*16fa0*/  ISETP.GE.AND P3, PT, R9.reuse, R48.reuse, PT ;  /* 0x000000300900720c */ /* 0x0c0fe40003f66270 */
[-C--:B------:R-:W-:Y:S01]  /*16fb0*/  ISETP.GE.AND P6, PT, R9, R51.reuse, PT ;  /* 0x000000330900720c */ /* 0x080fe20003fc6270 */
[C---:B------:R-:W-:Y:S01]  /*16fc0*/  VIADD R9, R52.reuse, 0x19 ;  /* 0x0000001934097836 */ /* 0x040fe20000000000 */
[----:B---3--:R-:W-:Y:S01]  /*16fd0*/  HMMA.16816.F32.BF16 R88, R16, R24, R88 ;  /* 0x000000181058723c */ /* 0x008fe20000041858 */
[----:B------:R-:W-:Y:S01]  /*16fe0*/  FSEL R49, R49, -INF , !P4 ;  /* 0xff80000031317808 */ /* 0x000fe20006000000 */
[----:B------:R-:W3:Y:S01]  /*16ff0*/  MUFU.TANH R75, R75 ;  /* 0x0000004b004b7308 */ /* 0x000ee20000002400 */
[----:B------:R-:W-:Y:S02]  /*17000*/  FSEL R73, R73, -INF , !P5 ;  /* 0xff80000049497808 */ /* 0x000fe40006800000 */
[C---:B------:R-:W-:Y:S01]  /*17010*/  ISETP.GE.AND P4, PT, R9.reuse, R48, PT ;  /* 0x000000300900720c */ /* 0x040fe20003f86270 */
[----:B------:R-:W-:Y:S01]  /*17020*/  HMMA.16816.F32.BF16 R96, R28, R4, R96 ;  /* 0x000000041c60723c */ /* 0x000fe20000041860 */
[----:B------:R-:W-:Y:S01]  /*17030*/  ISETP.GE.AND P5, PT, R9, R51, PT ;  /* 0x000000330900720c */ /* 0x000fe20003fa6270 */
[----:B------:R-:W-:Y:S01]  /*17040*/  VIADD R9, R52, 0x20 ;  /* 0x0000002034097836 */ /* 0x000fe20000000000 */
[----:B--2---:R-:W-:-:S04]  /*17050*/  FSEL R112, R112, -INF , !P6 ;  /* 0xff80000070707808 */ /* 0x004fc80007000000 */
[----:B------:R-:W-:Y:S01]  /*17060*/  VIADD R4, R52, 0x28 ;  /* 0x0000002834047836 */ /* 0x000fe20000000000 */
[----:B------:R-:W-:Y:S01]  /*17070*/  FSEL R82, R82, -INF , !P4 ;  /* 0xff80000052527808 */ /* 0x000fe20006000000 */
[----:B------:R-:W-:Y:S01]  /*17080*/  HMMA.16816.F32.BF16 R92, R60, R22, R92 ;  /* 0x000000163c5c723c */ /* 0x000fe2000004185c */
[----:B------:R-:W-:Y:S01]  /*17090*/  FSEL R81, R81, -INF , !P2 ;  /* 0xff80000051517808 */ /* 0x000fe20005000000 */
[----:B------:R-:W2:Y:S01]  /*170a0*/  LDSM.16.M88.4 R20, [R227+0xb800] ;  /* 0x00b80000e314783b */ /* 0x000ea20000000200 */
[----:B------:R-:W-:Y:S02]  /*170b0*/  FSEL R72, R72, -INF , !P0 ;  /* 0xff80000048487808 */ /* 0x000fe40004000000 */
[CC--:B------:R-:W-:Y:S02]  /*170c0*/  ISETP.GE.AND P6, PT, R4.reuse, R48.reuse, PT ;  /* 0x000000300400720c */ /* 0x0c0fe40003fc6270 */
[----:B------:R-:W-:Y:S01]  /*170d0*/  ISETP.GE.AND P4, PT, R4, R51, PT ;  /* 0x000000330400720c */ /* 0x000fe20003f86270 */
[----:B------:R-:W-:Y:S01]  /*170e0*/  VIADD R4, R52, 0x29 ;  /* 0x0000002934047836 */ /* 0x000fe20000000000 */
[----:B------:R-:W-:-:S02]  /*170f0*/  ISETP.GE.AND P2, PT, R9, R48, PT ;  /* 0x000000300900720c */ /* 0x000fc40003f46270 */
[-C--:B------:R-:W-:Y:S01]  /*17100*/  ISETP.GE.AND P0, PT, R9, R51.reuse, PT ;  /* 0x000000330900720c */ /* 0x080fe20003f06270 */
[----:B------:R-:W-:Y:S01]  /*17110*/  VIADD R9, R52, 0x21 ;  /* 0x0000002134097836 */ /* 0x000fe20000000000 */
[----:B----4-:R-:W-:Y:S02]  /*17120*/  FSEL R83, R83, -INF , !P5 ;  /* 0xff80000053537808 */ /* 0x010fe40006800000 */
[----:B------:R-:W-:Y:S02]  /*17130*/  FSEL R45, R113, -INF , !P2 ;  /* 0xff800000712d7808 */ /* 0x000fe40005000000 */
[----:B------:R-:W-:Y:S02]  /*17140*/  FSEL R74, R74, -INF , !P1 ;  /* 0xff8000004a4a7808 */ /* 0x000fe40004800000 */
[CC--:B------:R-:W-:Y:S02]  /*17150*/  ISETP.GE.AND P5, PT, R4.reuse, R48.reuse, PT ;  /* 0x000000300400720c */ /* 0x0c0fe40003fa6270 */
[----:B------:R-:W-:Y:S01]  /*17160*/  ISETP.GE.AND P2, PT, R4, R51, PT ;  /* 0x000000330400720c */ /* 0x000fe20003f46270 */
[----:B------:R-:W-:Y:S01]  /*17170*/  VIADD R4, R52, 0x30 ;  /* 0x0000003034047836 */ /* 0x000fe20000000000 */
[----:B------:R-:W-:Y:S01]  /*17180*/  ISETP.GE.AND P1, PT, R9, R48, PT ;  /* 0x000000300900720c */ /* 0x000fe20003f26270 */
[----:B------:R-:W-:Y:S01]  /*17190*/  HMMA.16816.F32.BF16 R132, R76, R40, R132 ;  /* 0x000000284c84723c */ /* 0x000fe20000041884 */
[----:B---3--:R-:W-:-:S02]  /*171a0*/  FSEL R75, R75, -INF , !P3 ;  /* 0xff8000004b4b7808 */ /* 0x008fc40005800000 */
[----:B------:R-:W-:-:S03]  /*171b0*/  ISETP.GE.AND P3, PT, R9, R51, PT ;  /* 0x000000330900720c */ /* 0x000fc60003f66270 */
[----:B------:R-:W-:Y:S01]  /*171c0*/  HMMA.16816.F32.BF16 R108, R76, R42, R108 ;  /* 0x0000002a4c6c723c */ /* 0x000fe2000004186c */
[----:B------:R-:W-:Y:S02]  /*171d0*/  FSEL R41, R114, -INF , !P1 ;  /* 0xff80000072297808 */ /* 0x000fe40004800000 */
[----:B------:R-:W-:-:S03]  /*171e0*/  ISETP.GE.AND P1, PT, R4, R51, PT ;  /* 0x000000330400720c */ /* 0x000fc60003f26270 */
[----:B------:R-:W-:Y:S01]  /*171f0*/  HMMA.16816.F32.BF16 R84, R16, R26, R84 ;  /* 0x0000001a1054723c */ /* 0x000fe20000041854 */
[----:B------:R-:W-:Y:S02]  /*17200*/  FSEL R42, R115, -INF , !P0 ;  /* 0xff800000732a7808 */ /* 0x000fe40004000000 */
[-C--:B------:R-:W-:Y:S01]  /*17210*/  ISETP.GE.AND P0, PT, R4, R48.reuse, PT ;  /* 0x000000300400720c */ /* 0x080fe20003f06270 */
[----:B------:R-:W-:Y:S01]  /*17220*/  VIADD R4, R52, 0x31 ;  /* 0x0000003134047836 */ /* 0x000fe20000000000 */
[----:B------:R-:W-:Y:S01]  /*17230*/  FSEL R43, R116, -INF , !P3 ;  /* 0xff800000742b7808 */ /* 0x000fe20005800000 */
[----:B-1----:R-:W-:Y:S01]  /*17240*/  HMMA.16816.F32.BF16 R88, R60, R12, R88 ;  /* 0x0000000c3c58723c */ /* 0x002fe20000041858 */
[----:B------:R-:W-:Y:S02]  /*17250*/  FSEL R44, R117, -INF , !P6 ;  /* 0xff800000752c7808 */ /* 0x000fe40007000000 */
[C---:B------:R-:W-:Y:S02]  /*17260*/  ISETP.GE.AND P3, PT, R4.reuse, R48, PT ;  /* 0x000000300400720c */ /* 0x040fe40003f66270 */
[----:B------:R-:W-:Y:S01]  /*17270*/  ISETP.GE.AND P6, PT, R4, R51, PT ;  /* 0x000000330400720c */ /* 0x000fe20003fc6270 */
[----:B------:R-:W-:Y:S01]  /*17280*/  VIADD R4, R52, 0x38 ;  /* 0x0000003834047836 */ /* 0x000fe20000000000 */
[----:B------:R-:W-:Y:S01]  /*17290*/  FSEL R47, R65, -INF , !P4 ;  /* 0xff800000412f7808 */ /* 0x000fe20006000000 */
[----:B------:R-:W-:Y:S01]  /*172a0*/  HMMA.16816.F32.BF16 R92, R28, R6, R92 ;  /* 0x000000061c5c723c */ /* 0x000fe2000004185c */
[----:B------:R-:W-:-:S02]  /*172b0*/  FSEL R40, R64, -INF , !P5 ;  /* 0xff80000040287808 */ /* 0x000fc40006800000 */
[C---:B------:R-:W-:Y:S02]  /*172c0*/  ISETP.GE.AND P4, PT, R4.reuse, R48, PT ;  /* 0x000000300400720c */ /* 0x040fe40003f86270 */
[----:B------:R-:W-:Y:S02]  /*172d0*/  ISETP.GE.AND P5, PT, R4, R51, PT ;  /* 0x000000330400720c */ /* 0x000fe40003fa6270 */
[----:B------:R-:W1:Y:S01]  /*172e0*/  LDSM.16.M88.4 R4, [R216+0x7800] ;  /* 0x00780000d804783b */ /* 0x000e620000000200 */
[-C--:B------:R-:W-:Y:S01]  /*172f0*/  FMUL.FTZ R128, R128, R8.reuse ;  /* 0x0000000880807220 */ /* 0x080fe20000410000 */
[-C--:B------:R-:W-:Y:S01]  /*17300*/  FMUL.FTZ R66, R130, R8.reuse ;  /* 0x0000000882427220 */ /* 0x080fe20000410000 */
[----:B------:R-:W-:Y:S01]  /*17310*/  HMMA.16816.F32.BF16 R84, R60, R14, R84 ;  /* 0x0000000e3c54723c */ /* 0x000fe20000041854 */
[-C--:B------:R-:W-:Y:S01]  /*17320*/  FMUL.FTZ R129, R129, R8.reuse ;  /* 0x0000000881817220 */ /* 0x080fe20000410000 */
[-C--:B------:R-:W-:Y:S01]  /*17330*/  FMUL.FTZ R131, R131, R8.reuse ;  /* 0x0000000883837220 */ /* 0x080fe20000410000 */
[----:B------:R-:W3:Y:S03]  /*17340*/  MUFU.TANH R144, R128 ;  /* 0x0000008000907308 */ /* 0x000ee60000002400 */
[----:B--2---:R-:W-:Y:S01]  /*17350*/  HMMA.16816.F32.BF16 R88, R28, R20, R88 ;  /* 0x000000141c58723c */ /* 0x004fe20000041858 */
[-C--:B------:R-:W-:Y:S01]  /*17360*/  FMUL.FTZ R109, R109, R8.reuse ;  /* 0x000000086d6d7220 */ /* 0x080fe20000410000 */
[-C--:B------:R-:W-:Y:S01]  /*17370*/  FMUL.FTZ R110, R110, R8.reuse ;  /* 0x000000086e6e7220 */ /* 0x080fe20000410000 */
[-C--:B------:R-:W-:Y:S01]  /*17380*/  FMUL.FTZ R132, R132, R8.reuse ;  /* 0x0000000884847220 */ /* 0x080fe20000410000 */
[-C--:B------:R-:W-:Y:S01]  /*17390*/  FMUL.FTZ R133, R133, R8.reuse ;  /* 0x0000000885857220 */ /* 0x080fe20000410000 */
[----:B------:R-:W-:Y:S01]  /*173a0*/  MUFU.TANH R145, R129 ;  /* 0x0000008100917308 */ /* 0x000fe20000002400 */
[----:B------:R-:W-:Y:S01]  /*173b0*/  FMUL.FTZ R134, R134, R8 ;  /* 0x0000000886867220 */ /* 0x000fe20000410000 */
[----:B------:R-:W-:-:S02]  /*173c0*/  VIADD R9, R52, 0x39 ;  /* 0x0000003934097836 */ /* 0x000fc40000000000 */
[-C--:B------:R-:W-:Y:S01]  /*173d0*/  FMUL.FTZ R111, R111, R8.reuse ;  /* 0x000000086f6f7220 */ /* 0x080fe20000410000 */
[-C--:B------:R-:W-:Y:S01]  /*173e0*/  FMUL.FTZ R104, R104, R8.reuse ;  /* 0x0000000868687220 */ /* 0x080fe20000410000 */
[C---:B------:R-:W-:Y:S02]  /*173f0*/  VIADD R12, R52.reuse, 0x40 ;  /* 0x00000040340c7836 */ /* 0x040fe40000000000 */
[-C--:B------:R-:W-:Y:S01]  /*17400*/  FMUL.FTZ R135, R135, R8.reuse ;  /* 0x0000000887877220 */ /* 0x080fe20000410000 */
[----:B------:R-:W-:Y:S01]  /*17410*/  VIADD R13, R52, 0x41 ;  /* 0x00000041340d7836 */ /* 0x000fe20000000000 */
[----:B------:R-:W2:Y:S01]  /*17420*/  MUFU.TANH R66, R66 ;  /* 0x0000004200427308 */ /* 0x000ea20000002400 */
[-C--:B------:R-:W-:Y:S01]  /*17430*/  FMUL.FTZ R108, R108, R8.reuse ;  /* 0x000000086c6c7220 */ /* 0x080fe20000410000 */
[----:B------:R-:W-:Y:S01]  /*17440*/  FSEL R173, R173, -INF , !P2 ;  /* 0xff800000adad7808 */ /* 0x000fe20005000000 */
[-C--:B------:R-:W-:Y:S01]  /*17450*/  FMUL.FTZ R39, R107, R8.reuse ;  /* 0x000000086b277220 */ /* 0x080fe20000410000 */
[----:B------:R-:W-:Y:S01]  /*17460*/  FSEL R146, R146, -INF , !P4 ;  /* 0xff80000092927808 */ /* 0x000fe20006000000 */
[-C--:B------:R-:W-:Y:S01]  /*17470*/  FMUL.FTZ R105, R105, R8.reuse ;  /* 0x0000000869697220 */ /* 0x080fe20000410000 */
[-C--:B------:R-:W-:Y:S01]  /*17480*/  FMUL.FTZ R106, R106, R8.reuse ;  /* 0x000000086a6a7220 */ /* 0x080fe20000410000 */
[----:B------:R-:W-:Y:S01]  /*17490*/  FMUL.FTZ R100, R100, R8 ;  /* 0x0000000864647220 */ /* 0x000fe20000410000 */
[----:B------:R-:W4:Y:S01]  /*174a0*/  MUFU.TANH R172, R131 ;  /* 0x0000008300ac7308 */ /* 0x000f220000002400 */
[----:B---3--:R-:W-:Y:S01]  /*174b0*/  FSEL R144, R144, -INF , !P0 ;  /* 0xff80000090907808 */ /* 0x008fe20004000000 */
[C---:B------:R-:W-:Y:S01]  /*174c0*/  HMMA.16816.F32.BF16 R96, R76.reuse, R32, R96 ;  /* 0x000000204c60723c */ /* 0x040fe20000041860 */
[----:B------:R-:W-:Y:S01]  /*174d0*/  ISETP.GE.AND P2, PT, R9, R48, PT ;  /* 0x000000300900720c */ /* 0x000fe20003f46270 */
[-C--:B------:R-:W-:Y:S01]  /*174e0*/  FMUL.FTZ R103, R103, R8.reuse ;  /* 0x0000000867677220 */ /* 0x080fe20000410000 */
[----:B------:R-:W-:Y:S01]  /*174f0*/  FSEL R170, R170, -INF , !P5 ;  /* 0xff800000aaaa7808 */ /* 0x000fe20006800000 */
[-C--:B------:R-:W-:Y:S01]  /*17500*/  FMUL.FTZ R101, R101, R8.reuse ;  /* 0x0000000865657220 */ /* 0x080fe20000410000 */
[----:B------:R-:W-:Y:S01]  /*17510*/  FMUL.FTZ R36, R102, R8 ;  /* 0x0000000866247220 */ /* 0x000fe20000410000 */
[----:B------:R-:W-:Y:S01]  /*17520*/  MUFU.TANH R163, R109 ;  /* 0x0000006d00a37308 */ /* 0x000fe20000002400 */
[----:B------:R-:W-:Y:S01]  /*17530*/  ISETP.GE.AND P0, PT, R9, R51, PT ;  /* 0x000000330900720c */ /* 0x000fe20003f06270 */
[----:B------:R-:W-:Y:S01]  /*17540*/  HMMA.16816.F32.BF16 R92, R76, R34, R92 ;  /* 0x000000224c5c723c */ /* 0x000fe2000004185c */
[----:B------:R-:W-:-:S05]  /*17550*/  DEPBAR.LE SB0, 0x0 ;  /* 0x000080000000791a */ /* 0x000fca0000000000 */
[----:B------:R-:W3:Y:S01]  /*17560*/  MUFU.TANH R159, R110 ;  /* 0x0000006e009f7308 */ /* 0x000ee20000002400 */
[----:B--2---:R-:W-:Y:S01]  /*17570*/  FSEL R9, R66, -INF , !P1 ;  /* 0xff80000042097808 */ /* 0x004fe20004800000 */
[----:B------:R-:W-:Y:S01]  /*17580*/  HMMA.16816.F32.BF16 R84, R28, R22, R84 ;  /* 0x000000161c54723c */ /* 0x000fe20000041854 */
[----:B------:R-:W-:-:S05]  /*17590*/  FSEL R145, R145, -INF , !P3 ;  /* 0xff80000091917808 */ /* 0x000fca0005800000 */
[----:B------:R-:W2:Y:S01]  /*175a0*/  MUFU.TANH R160, R132 ;  /* 0x0000008400a07308 */ /* 0x000ea20000002400 */
[----:B----4-:R-:W-:-:S07]  /*175b0*/  FSEL R172, R172, -INF , !P6 ;  /* 0xff800000acac7808 */ /* 0x010fce0007000000 */
[----:B------:R-:W-:Y:S01]  /*175c0*/  MUFU.TANH R161, R133 ;  /* 0x0000008500a17308 */ /* 0x000fe20000002400 */
[----:B------:R-:W-:-:S07]  /*175d0*/  ISETP.GE.AND P1, PT, R12, R48, PT ;  /* 0x000000300c00720c */ /* 0x000fce0003f26270 */
[----:B------:R-:W4:Y:S01]  /*175e0*/  MUFU.TANH R155, R134 ;  /* 0x00000086009b7308 */ /* 0x000f220000002400 */
[-C--:B------:R-:W-:Y:S01]  /*175f0*/  ISETP.GE.AND P3, PT, R12, R51.reuse, PT ;  /* 0x000000330c00720c */ /* 0x080fe20003f66270 */
[C---:B------:R-:W-:Y:S01]  /*17600*/  VIADD R12, R52.reuse, 0x48 ;  /* 0x00000048340c7836 */ /* 0x040fe20000000000 */
[C---:B------:R-:W-:Y:S02]  /*17610*/  ISETP.GE.AND P6, PT, R13.reuse, R48, PT ;  /* 0x000000300d00720c */ /* 0x040fe40003fc6270 */
[----:B------:R-:W-:Y:S01]  /*17620*/  ISETP.GE.AND P4, PT, R13, R51, PT ;  /* 0x000000330d00720c */ /* 0x000fe20003f86270 */
[C---:B------:R-:W-:Y:S02]  /*17630*/  VIADD R13, R52.reuse, 0x49 ;  /* 0x00000049340d7836 */ /* 0x040fe40000000000 */
[----:B------:R-:W4:Y:S01]  /*17640*/  MUFU.TANH R164, R111 ;  /* 0x0000006f00a47308 */ /* 0x000f220000002400 */
[----:B------:R-:W-:Y:S01]  /*17650*/  FSEL R147, R147, -INF , !P2 ;  /* 0xff80000093937808 */ /* 0x000fe20005000000 */
[----:B-1----:R-:W-:Y:S06]  /*17660*/  HMMA.16816.F32.BF16 R88, R76, R4, R88 ;  /* 0x000000044c58723c */ /* 0x002fec0000041858 */
[----:B------:R-:W1:Y:S01]  /*17670*/  MUFU.TANH R171, R104 ;  /* 0x0000006800ab7308 */ /* 0x000e620000002400 */
[----:B------:R-:W-:Y:S01]  /*17680*/  FSEL R149, R149, -INF , !P0 ;  /* 0xff80000095957808 */ /* 0x000fe20004000000 */
[----:B------:R-:W-:-:S06]  /*17690*/  VIADD R4, R52, 0x58 ;  /* 0x0000005834047836 */ /* 0x000fcc0000000000 */
[----:B------:R-:W1:Y:S01]  /*176a0*/  MUFU.TANH R157, R135 ;  /* 0x00000087009d7308 */ /* 0x000e620000002400 */
[----:B------:R-:W-:-:S07]  /*176b0*/  ISETP.GE.AND P5, PT, R12, R48, PT ;  /* 0x000000300c00720c */ /* 0x000fce0003fa6270 */
[----:B------:R-:W1:Y:S01]  /*176c0*/  MUFU.TANH R162, R108 ;  /* 0x0000006c00a27308 */ /* 0x000e620000002400 */
[----:B------:R-:W-:Y:S01]  /*176d0*/  ISETP.GE.AND P2, PT, R12, R51, PT ;  /* 0x000000330c00720c */ /* 0x000fe20003f46270 */
[----:B------:R-:W-:Y:S01]  /*176e0*/  VIADD R12, R52, 0x50 ;  /* 0x00000050340c7836 */ /* 0x000fe20000000000 */
[----:B------:R-:W-:-:S05]  /*176f0*/  ISETP.GE.AND P0, PT, R13, R48, PT ;  /* 0x000000300d00720c */ /* 0x000fca0003f06270 */
[----:B------:R-:W-:Y:S01]  /*17700*/  MUFU.TANH R168, R105 ;  /* 0x0000006900a87308 */ /* 0x000fe20000002400 */
[----:B---3--:R-:W-:Y:S02]  /*17710*/  FSEL R159, R159, -INF , !P2 ;  /* 0xff8000009f9f7808 */ /* 0x008fe40005000000 */
[----:B------:R-:W-:-:S05]  /*17720*/  FSEL R163, R163, -INF , !P0 ;  /* 0xff800000a3a37808 */ /* 0x000fca0004000000 */
[----:B------:R-:W3:Y:S01]  /*17730*/  MUFU.TANH R169, R106 ;  /* 0x0000006a00a97308 */ /* 0x000ee20000002400 */
[----:B--2---:R-:W-:-:S07]  /*17740*/  FSEL R160, R160, -INF , !P1 ;  /* 0xff800000a0a07808 */ /* 0x004fce0004800000 */
[----:B------:R-:W2:Y:S01]  /*17750*/  MUFU.TANH R39, R39 ;  /* 0x0000002700277308 */ /* 0x000ea20000002400 */
[----:B----4-:R-:W-:-:S07]  /*17760*/  FSEL R155, R155, -INF , !P3 ;  /* 0xff8000009b9b7808 */ /* 0x010fce0005800000 */
[----:B------:R-:W4:Y:S01]  /*17770*/  MUFU.TANH R167, R100 ;  /* 0x0000006400a77308 */ /* 0x000f220000002400 */
[----:B------:R-:W-:Y:S02]  /*17780*/  FSEL R161, R161, -INF , !P6 ;  /* 0xff800000a1a17808 */ /* 0x000fe40007000000 */
[CC--:B------:R-:W-:Y:S02]  /*17790*/  ISETP.GE.AND P2, PT, R4.reuse, R48.reuse, PT ;  /* 0x000000300400720c */ /* 0x0c0fe40003f46270 */
[-C--:B------:R-:W-:Y:S01]  /*177a0*/  ISETP.GE.AND P0, PT, R4, R51.reuse, PT ;  /* 0x000000330400720c */ /* 0x080fe20003f06270 */
[----:B------:R-:W-:Y:S01]  /*177b0*/  VIADD R4, R52, 0x59 ;  /* 0x0000005934047836 */ /* 0x000fe20000000000 */
[-C--:B------:R-:W-:Y:S02]  /*177c0*/  ISETP.GE.AND P1, PT, R13, R51.reuse, PT ;  /* 0x000000330d00720c */ /* 0x080fe40003f26270 */
[C---:B------:R-:W-:Y:S02]  /*177d0*/  ISETP.GE.AND P3, PT, R12.reuse, R48, PT ;  /* 0x000000300c00720c */ /* 0x040fe40003f66270 */
[----:B------:R-:W-:Y:S01]  /*177e0*/  ISETP.GE.AND P6, PT, R12, R51, PT ;  /* 0x000000330c00720c */ /* 0x000fe20003fc6270 */
[----:B------:R-:W-:Y:S01]  /*177f0*/  VIADD R12, R52, 0x51 ;  /* 0x00000051340c7836 */ /* 0x000fe20000000000 */
[----:B------:R-:W-:-:S02]  /*17800*/  FSEL R164, R164, -INF , !P1 ;  /* 0xff800000a4a47808 */ /* 0x000fc40004800000 */
[----:B-1----:R-:W-:Y:S01]  /*17810*/  FSEL R171, R171, -INF , !P3 ;  /* 0xff800000abab7808 */ /* 0x002fe20005800000 */
[----:B------:R-:W-:Y:S01]  /*17820*/  VIADD R5, R52, 0x60 ;  /* 0x0000006034057836 */ /* 0x000fe20000000000 */
[----:B------:R-:W-:Y:S02]  /*17830*/  FSEL R157, R157, -INF , !P4 ;  /* 0xff8000009d9d7808 */ /* 0x000fe40006000000 */
[----:B------:R-:W-:Y:S02]  /*17840*/  FSEL R162, R162, -INF , !P5 ;  /* 0xff800000a2a27808 */ /* 0x000fe40006800000 */
[CC--:B------:R-:W-:Y:S02]  /*17850*/  ISETP.GE.AND P1, PT, R4.reuse, R48.reuse, PT ;  /* 0x000000300400720c */ /* 0x0c0fe40003f26270 */
[----:B------:R-:W-:Y:S01]  /*17860*/  ISETP.GE.AND P3, PT, R4, R51, PT ;  /* 0x000000330400720c */ /* 0x000fe20003f66270 */
[----:B------:R-:W-:Y:S01]  /*17870*/  VIADD R4, R52, 0x61 ;  /* 0x0000006134047836 */ /* 0x000fe20000000000 */
[----:B------:R-:W-:-:S02]  /*17880*/  ISETP.GE.AND P4, PT, R12, R48, PT ;  /* 0x000000300c00720c */ /* 0x000fc40003f86270 */
[----:B------:R-:W-:Y:S02]  /*17890*/  ISETP.GE.AND P5, PT, R12, R51, PT ;  /* 0x000000330c00720c */ /* 0x000fe40003fa6270 */
[----:B---3--:R-:W-:Y:S02]  /*178a0*/  FSEL R169, R169, -INF , !P6 ;  /* 0xff800000a9a97808 */ /* 0x008fe40007000000 */
[----:B------:R-:W-:Y:S02]  /*178b0*/  FSEL R168, R168, -INF , !P4 ;  /* 0xff800000a8a87808 */ /* 0x000fe40006000000 */
[----:B--2---:R-:W-:Y:S02]  /*178c0*/  FSEL R39, R39, -INF , !P5 ;  /* 0xff80000027277808 */ /* 0x004fe40006800000 */
[----:B----4-:R-:W-:Y:S02]  /*178d0*/  FSEL R167, R167, -INF , !P2 ;  /* 0xff800000a7a77808 */ /* 0x010fe40005000000 */
[----:B------:R-:W-:-:S02]  /*178e0*/  ISETP.GE.AND P6, PT, R5, R48, PT ;  /* 0x000000300500720c */ /* 0x000fc40003fc6270 */
[-C--:B------:R-:W-:Y:S02]  /*178f0*/  ISETP.GE.AND P4, PT, R5, R51.reuse, PT ;  /* 0x000000330500720c */ /* 0x080fe40003f86270 */
[C---:B------:R-:W-:Y:S02]  /*17900*/  ISETP.GE.AND P5, PT, R4.reuse, R48, PT ;  /* 0x000000300400720c */ /* 0x040fe40003fa6270 */
[----:B------:R-:W-:Y:S02]  /*17910*/  ISETP.GE.AND P2, PT, R4, R51, PT ;  /* 0x000000330400720c */ /* 0x000fe40003f46270 */
[----:B------:R-:W-:Y:S01]  /*17920*/  HMMA.16816.F32.BF16 R4, R76, R6, R84 ;  /* 0x000000064c04723c */ /* 0x000fe20000041854 */
[-C--:B------:R-:W-:Y:S01]  /*17930*/  FMUL.FTZ R96, R96, R8.reuse ;  /* 0x0000000860607220 */ /* 0x080fe20000410000 */
[----:B------:R-:W1:Y:S01]  /*17940*/  MUFU.TANH R165, R103 ;  /* 0x0000006700a57308 */ /* 0x000e620000002400 */
[-C--:B------:R-:W-:Y:S01]  /*17950*/  FMUL.FTZ R97, R97, R8.reuse ;  /* 0x0000000861617220 */ /* 0x080fe20000410000 */
[----:B------:R-:W-:-:S06]  /*17960*/  FMUL.FTZ R98, R98, R8 ;  /* 0x0000000862627220 */ /* 0x000fcc0000410000 */
[----:B------:R-:W2:Y:S01]  /*17970*/  MUFU.TANH R153, R96 ;  /* 0x0000006000997308 */ /* 0x000ea20000002400 */
[-C--:B------:R-:W-:Y:S01]  /*17980*/  FMUL.FTZ R93, R93, R8.reuse ;  /* 0x000000085d5d7220 */ /* 0x080fe20000410000 */
[----:B------:R-:W-:-:S06]  /*17990*/  FMUL.FTZ R94, R94, R8 ;  /* 0x000000085e5e7220 */ /* 0x000fcc0000410000 */
[----:B------:R-:W-:Y:S01]  /*179a0*/  MUFU.TANH R152, R97 ;  /* 0x0000006100987308 */ /* 0x000fe20000002400 */
[----:B------:R-:W-:-:S07]  /*179b0*/  VIADD R12, R52, 0x69 ;  /* 0x00000069340c7836 */ /* 0x000fce0000000000 */
[----:B------:R-:W3:Y:S08]  /*179c0*/  MUFU.TANH R158, R98 ;  /* 0x00000062009e7308 */ /* 0x000ef00000002400 */
[----:B------:R-:W4:Y:S01]  /*179d0*/  MUFU.TANH R166, R101 ;  /* 0x0000006500a67308 */ /* 0x000f220000002400 */
[----:B-1----:R-:W-:Y:S01]  /*179e0*/  FSEL R165, R165, -INF , !P3 ;  /* 0xff800000a5a57808 */ /* 0x002fe20005800000 */
[----:B------:R-:W-:Y:S01]  /*179f0*/  FMUL.FTZ R4, R4, R8 ;  /* 0x0000000804047220 */ /* 0x000fe20000410000 */
[----:B--2---:R-:W-:-:S05]  /*17a00*/  FSEL R153, R153, -INF , !P6 ;  /* 0xff80000099997808 */ /* 0x004fca0007000000 */
[----:B------:R-:W-:Y:S01]  /*17a10*/  MUFU.TANH R150, R93 ;  /* 0x0000005d00967308 */ /* 0x000fe20000002400 */
[----:B------:R-:W-:-:S07]  /*17a20*/  ISETP.GE.AND P3, PT, R12, R48, PT ;  /* 0x000000300c00720c */ /* 0x000fce0003f66270 */
[----:B------:R-:W1:Y:S01]  /*17a30*/  MUFU.TANH R154, R94 ;  /* 0x0000005e009a7308 */ /* 0x000e620000002400 */
[----:B------:R-:W-:Y:S01]  /*17a40*/  ISETP.GE.AND P6, PT, R12, R51, PT ;  /* 0x000000330c00720c */ /* 0x000fe20003fc6270 */
[C---:B------:R-:W-:Y:S02]  /*17a50*/  VIADD R12, R52.reuse, 0x70 ;  /* 0x00000070340c7836 */ /* 0x040fe40000000000 */
[----:B------:R-:W-:Y:S02]  /*17a60*/  VIADD R13, R52, 0x68 ;  /* 0x00000068340d7836 */ /* 0x000fe40000000000 */
[-C--:B------:R-:W-:Y:S01]  /*17a70*/  FMUL.FTZ R99, R99, R8.reuse ;  /* 0x0000000863637220 */ /* 0x080fe20000410000 */
[----:B------:R-:W-:Y:S01]  /*17a80*/  FMUL.FTZ R92, R92, R8 ;  /* 0x000000085c5c7220 */ /* 0x000fe20000410000 */
[----:B------:R-:W2:Y:S01]  /*17a90*/  MUFU.TANH R36, R36 ;  /* 0x0000002400247308 */ /* 0x000ea20000002400 */
[----:B---3--:R-:W-:Y:S02]  /*17aa0*/  FSEL R158, R158, -INF , !P4 ;  /* 0xff8000009e9e7808 */ /* 0x008fe40006000000 */
[----:B------:R-:W-:-:S02]  /*17ab0*/  FSEL R152, R152, -INF , !P5 ;  /* 0xff80000098987808 */ /* 0x000fc40006800000 */
[----:B----4-:R-:W-:-:S03]  /*17ac0*/  FSEL R166, R166, -INF , !P1 ;  /* 0xff800000a6a67808 */ /* 0x010fc60004800000 */
[----:B------:R-:W3:Y:S01]  /*17ad0*/  MUFU.TANH R136, R4 ;  /* 0x0000000400887308 */ /* 0x000ee20000002400 */
[C---:B------:R-:W-:Y:S02]  /*17ae0*/  ISETP.GE.AND P4, PT, R12.reuse, R48, PT ;  /* 0x000000300c00720c */ /* 0x040fe40003f86270 */
[-C--:B------:R-:W-:Y:S01]  /*17af0*/  ISETP.GE.AND P5, PT, R12, R51.reuse, PT ;  /* 0x000000330c00720c */ /* 0x080fe20003fa6270 */
[----:B------:R-:W-:Y:S01]  /*17b00*/  VIADD R12, R52, 0x78 ;  /* 0x00000078340c7836 */ /* 0x000fe20000000000 */
[----:B------:R-:W-:Y:S01]  /*17b10*/  ISETP.GE.AND P1, PT, R13, R51, PT ;  /* 0x000000330d00720c */ /* 0x000fe20003f26270 */
[-C--:B------:R-:W-:Y:S01]  /*17b20*/  FMUL.FTZ R95, R95, R8.reuse ;  /* 0x000000085f5f7220 */ /* 0x080fe20000410000 */
[-C--:B------:R-:W-:Y:S01]  /*17b30*/  FMUL.FTZ R88, R88, R8.reuse ;  /* 0x0000000858587220 */ /* 0x080fe20000410000 */
[----:B------:R-:W4:Y:S01]  /*17b40*/  MUFU.TANH R156, R99 ;  /* 0x00000063009c7308 */ /* 0x000f220000002400 */
[-C--:B------:R-:W-:Y:S01]  /*17b50*/  FMUL.FTZ R89, R89, R8.reuse ;  /* 0x0000000859597220 */ /* 0x080fe20000410000 */
[-C--:B------:R-:W-:Y:S01]  /*17b60*/  FMUL.FTZ R90, R90, R8.reuse ;  /* 0x000000085a5a7220 */ /* 0x080fe20000410000 */
[----:B------:R-:W-:Y:S01]  /*17b70*/  FMUL.FTZ R91, R91, R8 ;  /* 0x000000085b5b7220 */ /* 0x000fe20000410000 */
[----:B-1----:R-:W-:-:S02]  /*17b80*/  FSEL R154, R154, -INF , !P1 ;  /* 0xff8000009a9a7808 */ /* 0x002fc40004800000 */
[----:B------:R-:W-:Y:S02]  /*17b90*/  FSEL R150, R150, -INF , !P3 ;  /* 0xff80000096967808 */ /* 0x000fe40005800000 */
[----:B------:R-:W1:Y:S01]  /*17ba0*/  MUFU.TANH R151, R92 ;  /* 0x0000005c00977308 */ /* 0x000e620000002400 */
[C---:B------:R-:W-:Y:S02]  /*17bb0*/  ISETP.GE.AND P1, PT, R12.reuse, R48, PT ;  /* 0x000000300c00720c */ /* 0x040fe40003f26270 */
[----:B------:R-:W-:Y:S01]  /*17bc0*/  ISETP.GE.AND P3, PT, R12, R51, PT ;  /* 0x000000330c00720c */ /* 0x000fe20003f66270 */
[-C--:B------:R-:W-:Y:S01]  /*17bd0*/  FMUL.FTZ R12, R46, R8.reuse ;  /* 0x000000082e0c7220 */ /* 0x080fe20000410000 */
[-C--:B------:R-:W-:Y:S01]  /*17be0*/  FMUL.FTZ R5, R5, R8.reuse ;  /* 0x0000000805057220 */ /* 0x080fe20000410000 */
[-C--:B------:R-:W-:Y:S01]  /*17bf0*/  FMUL.FTZ R6, R6, R8.reuse ;  /* 0x0000000806067220 */ /* 0x080fe20000410000 */
[----:B------:R-:W-:Y:S01]  /*17c00*/  FMUL.FTZ R7, R7, R8 ;  /* 0x0000000807077220 */ /* 0x000fe20000410000 */
[----:B------:R-:W1:Y:S01]  /*17c10*/  MUFU.TANH R148, R95 ;  /* 0x0000005f00947308 */ /* 0x000e620000002400 */
[----:B--2---:R-:W-:-:S07]  /*17c20*/  FSEL R36, R36, -INF , !P0 ;  /* 0xff80000024247808 */ /* 0x004fce0004000000 */
[----:B------:R-:W2:Y:S01]  /*17c30*/  MUFU.TANH R138, R88 ;  /* 0x00000058008a7308 */ /* 0x000ea20000002400 */
[----:B---3--:R-:W-:-:S07]  /*17c40*/  FSEL R136, R136, -INF , !P1 ;  /* 0xff80000088887808 */ /* 0x008fce0004800000 */
[----:B------:R-:W-:Y:S01]  /*17c50*/  MUFU.TANH R137, R89 ;  /* 0x0000005900897308 */ /* 0x000fe20000002400 */
[----:B------:R-:W-:-:S07]  /*17c60*/  ISETP.GE.AND P0, PT, R13, R48, PT ;  /* 0x000000300d00720c */ /* 0x000fce0003f06270 */
[----:B------:R-:W3:Y:S01]  /*17c70*/  MUFU.TANH R143, R90 ;  /* 0x0000005a008f7308 */ /* 0x000ee20000002400 */
[----:B------:R-:W-:-:S07]  /*17c80*/  ISETP.GE.AND P1, PT, R50, 0x2, PT ;  /* 0x000000023200780c */ /* 0x000fce0003f26270 */
[----:B------:R-:W3:Y:S01]  /*17c90*/  MUFU.TANH R142, R91 ;  /* 0x0000005b008e7308 */ /* 0x000ee20000002400 */
[----:B------:R-:W-:-:S07]  /*17ca0*/  VIADD R13, R52, 0x71 ;  /* 0x00000071340d7836 */ /* 0x000fce0000000000 */
[----:B------:R-:W-:Y:S01]  /*17cb0*/  MUFU.TANH R0, R0 ;  /* 0x0000000000007308 */ /* 0x000fe20000002400 */
[----:B----4-:R-:W-:-:S07]  /*17cc0*/  FSEL R156, R156, -INF , !P2 ;  /* 0xff8000009c9c7808 */ /* 0x010fce0005000000 */
[----:B------:R-:W-:Y:S01]  /*17cd0*/  MUFU.TANH R12, R12 ;  /* 0x0000000c000c7308 */ /* 0x000fe20000002400 */
[----:B-1----:R-:W-:-:S07]  /*17ce0*/  FSEL R151, R151, -INF , !P0 ;  /* 0xff80000097977808 */ /* 0x002fce0004000000 */
[----:B------:R-:W-:Y:S08]  /*17cf0*/  MUFU.TANH R134, R5 ;  /* 0x0000000500867308 */ /* 0x000ff00000002400 */
[----:B------:R-:W1:Y:S08]  /*17d00*/  MUFU.TANH R139, R6 ;  /* 0x00000006008b7308 */ /* 0x000e700000002400 */
[----:B------:R-:W4:Y:S01]  /*17d10*/  MUFU.TANH R67, R7 ;  /* 0x0000000700437308 */ /* 0x000f220000002400 */
[C---:B------:R-:W-:Y:S01]  /*17d20*/  ISETP.GE.AND P2, PT, R13.reuse, R48, PT ;  /* 0x000000300d00720c */ /* 0x040fe20003f46270 */
[----:B------:R-:W-:Y:S01]  /*17d30*/  VIADD R4, R52, 0x79 ;  /* 0x0000007934047836 */ /* 0x000fe20000000000 */
[----:B------:R-:W-:-:S02]  /*17d40*/  ISETP.GE.AND P0, PT, R13, R51, PT ;  /* 0x000000330d00720c */ /* 0x000fc40003f06270 */
[----:B------:R-:W-:Y:S02]  /*17d50*/  FSEL R148, R148, -INF , !P6 ;  /* 0xff80000094947808 */ /* 0x000fe40007000000 */
[----:B--2---:R-:W-:Y:S02]  /*17d60*/  FSEL R138, R138, -INF , !P4 ;  /* 0xff8000008a8a7808 */ /* 0x004fe40006000000 */
[----:B---3--:R-:W-:Y:S02]  /*17d70*/  FSEL R143, R143, -INF , !P5 ;  /* 0xff8000008f8f7808 */ /* 0x008fe40006800000 */
[----:B------:R-:W-:Y:S02]  /*17d80*/  FSEL R137, R137, -INF , !P2 ;  /* 0xff80000089897808 */ /* 0x000fe40005000000 */
[----:B------:R-:W-:Y:S01]  /*17d90*/  FSEL R142, R142, -INF , !P0 ;  /* 0xff8000008e8e7808 */ /* 0x000fe20004000000 */
[----:B------:R-:W-:Y:S01]  /*17da0*/  BSSY B1, `(.L_x_1442) ;  /* 0x00000e1000017945 */ /* 0x000fe20003800000 */
[----:B------:R-:W-:-:S02]  /*17db0*/  ISETP.GE.AND P6, PT, R52, R48, PT ;  /* 0x000000303400720c */ /* 0x000fc40003fc6270 */
[-C--:B------:R-:W-:Y:S02]  /*17dc0*/  ISETP.GE.AND P4, PT, R52, R51.reuse, PT ;  /* 0x000000333400720c */ /* 0x080fe40003f86270 */
[C---:B------:R-:W-:Y:S02]  /*17dd0*/  ISETP.GE.AND P5, PT, R4.reuse, R48, PT ;  /* 0x000000300400720c */ /* 0x040fe40003fa6270 */
[----:B------:R-:W-:Y:S02]  /*17de0*/  ISETP.GE.AND P2, PT, R4, R51, PT ;  /* 0x000000330400720c */ /* 0x000fe40003f46270 */
[----:B------:R-:W-:Y:S01]  /*17df0*/  ISETP.NE.U32.AND P0, PT, R248, RZ, PT ;  /* 0x000000fff800720c */ /* 0x000fe20003f05070 */
[----:B------:R-:W-:Y:S01]  /*17e00*/  VIADD R223, R231, 0x800 ;  /* 0x00000800e7df7836 */ /* 0x000fe20000000000 */
[----:B-1----:R-:W-:Y:S01]  /*17e10*/  FSEL R139, R139, -INF , !P3 ;  /* 0xff8000008b8b7808 */ /* 0x002fe20005800000 */
[----:B------:R-:W-:Y:S01]  /*17e20*/  VIADD R222, R231, 0x1000 ;  /* 0x00001000e7de7836 */ /* 0x000fe20000000000 */
[----:B------:R-:W-:Y:S01]  /*17e30*/  ISETP.NE.AND.EX P0, PT, R249, RZ, PT, P0 ;  /* 0x000000fff900720c */ /* 0x000fe20003f05300 */
[C---:B------:R-:W-:Y:S01]  /*17e40*/  VIADD R221, R231.reuse, 0x1800 ;  /* 0x00001800e7dd7836 */ /* 0x040fe20000000000 */
[----:B------:R-:W-:Y:S01]  /*17e50*/  FSEL R4, R0, -INF , !P6 ;  /* 0xff80000000047808 */ /* 0x000fe20007000000 */
[C---:B------:R-:W-:Y:S01]  /*17e60*/  VIADD R220, R231.reuse, 0x2000 ;  /* 0x00002000e7dc7836 */ /* 0x040fe20000000000 */
[----:B------:R-:W-:Y:S01]  /*17e70*/  FSEL R5, R12, -INF , !P4 ;  /* 0xff8000000c057808 */ /* 0x000fe20006000000 */
[C---:B------:R-:W-:Y:S01]  /*17e80*/  VIADD R219, R231.reuse, 0x2800 ;  /* 0x00002800e7db7836 */ /* 0x040fe20000000000 */
[----:B------:R-:W-:Y:S01]  /*17e90*/  FSEL R134, R134, -INF , !P5 ;  /* 0xff80000086867808 */ /* 0x000fe20006800000 */
[----:B------:R-:W-:Y:S01]  /*17ea0*/  VIADD R218, R231, 0x3000 ;  /* 0x00003000e7da7836 */ /* 0x000fe20000000000 */
[----:B----4-:R-:W-:Y:S01]  /*17eb0*/  FSEL R67, R67, -INF , !P2 ;  /* 0xff80000043437808 */ /* 0x010fe20005000000 */
[----:B------:R-:W-:-:S02]  /*17ec0*/  VIADD R217, R231, 0x3800 ;  /* 0x00003800e7d97836 */ /* 0x000fc40000000000 */
[C---:B------:R-:W-:Y:S02]  /*17ed0*/  VIADD R215, R231.reuse, 0x4000 ;  /* 0x00004000e7d77836 */ /* 0x040fe40000000000 */
[C---:B------:R-:W-:Y:S02]  /*17ee0*/  VIADD R214, R231.reuse, 0x4800 ;  /* 0x00004800e7d67836 */ /* 0x040fe40000000000 */
[C---:B------:R-:W-:Y:S02]  /*17ef0*/  VIADD R213, R231.reuse, 0x5000 ;  /* 0x00005000e7d57836 */ /* 0x040fe40000000000 */
[C---:B------:R-:W-:Y:S02]  /*17f00*/  VIADD R212, R231.reuse, 0x5800 ;  /* 0x00005800e7d47836 */ /* 0x040fe40000000000 */
[C---:B------:R-:W-:Y:S02]  /*17f10*/  VIADD R211, R231.reuse, 0x6000 ;  /* 0x00006000e7d37836 */ /* 0x040fe40000000000 */
[----:B------:R-:W-:-:S02]  /*17f20*/  VIADD R210, R231, 0x6800 ;  /* 0x00006800e7d27836 */ /* 0x000fc40000000000 */
[C---:B------:R-:W-:Y:S02]  /*17f30*/  VIADD R209, R231.reuse, 0x7000 ;  /* 0x00007000e7d17836 */ /* 0x040fe40000000000 */
[----:B------:R-:W-:Y:S01]  /*17f40*/  VIADD R208, R231, 0x7800 ;  /* 0x00007800e7d07836 */ /* 0x000fe20000000000 */
[----:B------:R-:W-:Y:S06]  /*17f50*/  BAR.SYNC.DEFER_BLOCKING 0x0 ;  /* 0x0000000000007b1d */ /* 0x000fec0000010000 */
[----:B------:R-:W-:Y:S05]  /*17f60*/  @!P1 BRA `(.L_x_1443) ;  /* 0x0000000c00109947 */ /* 0x000fea0003800000 */
        /* <DEDUP_REMOVED lines=11> */
[----:B------:R-:W-:Y:S02]  /*18020*/  LOP3.LUT R13, R13, R15, RZ, 0x3c, !PT ;  /* 0x0000000f0d0d7212 */ /* 0x000fe400078e3cff */
[----:B------:R-:W-:Y:S01]  /*18030*/  ISETP.GE.AND P4, PT, R2, RZ, PT ;  /* 0x000000ff0200720c */ /* 0x000fe20003f86270 */
[----:B-1----:R-:W1:Y:S02]  /*18040*/  MUFU.RCP R16, R16 ;  /* 0x0000001000107308 */ /* 0x002e640000001000 */
[----:B-1----:R-:W-:-:S06]  /*18050*/  VIADD R16, R16, 0xffffffe ;  /* 0x0ffffffe10107836 */ /* 0x002fcc0000000000 */
[----:B------:R-:W1:Y:S02]  /*18060*/  F2I.FTZ.U32.TRUNC.NTZ R17, R16 ;  /* 0x0000001000117305 */ /* 0x000e64000021f000 */
[----:B-1----:R-:W-:Y:S02]  /*18070*/  IMAD.MOV R12, RZ, RZ, -R17 ;  /* 0x000000ffff0c7224 */ /* 0x002fe400078e0a11 */
[----:B------:R-:W-:Y:S02]  /*18080*/  IMAD.MOV.U32 R16, RZ, RZ, RZ ;  /* 0x000000ffff107224 */ /* 0x000fe400078e00ff */
[----:B------:R-:W-:-:S04]  /*18090*/  IMAD R12, R12, R8, RZ ;  /* 0x000000080c0c7224 */ /* 0x000fc800078e02ff */
[----:B------:R-:W-:-:S06]  /*180a0*/  IMAD.HI.U32 R12, R17, R12, R16 ;  /* 0x0000000c110c7227 */ /* 0x000fcc00078e0010 */
        /* <DEDUP_REMOVED lines=11> */
[----:B------:R-:W-:Y:S02]  /*18160*/  ISETP.GE.U32.AND P5, PT, R0, R8, PT ;  /* 0x000000080000720c */ /* 0x000fe40003fa6070 */
[----:B------:R-:W-:-:S02]  /*18170*/  @!P3 IADD3 R12, R12, 0x1, RZ ;  /* 0x000000010c0cb810 */ /* 0x000fc40007ffe0ff */
[----:B------:R-:W-:Y:S02]  /*18180*/  ISETP.NE.AND P3, PT, R15, RZ, PT ;  /* 0x000000ff0f00720c */ /* 0x000fe40003f65270 */
[----:B------:R-:W-:-:S05]  /*18190*/  LOP3.LUT R0, RZ, R15, RZ, 0x33, !PT ;  /* 0x0000000fff007212 */ /* 0x000fca00078e33ff */
[----:B------:R-:W-:Y:S02]  /*181a0*/  @P6 VIADD R14, R14, 0x1 ;  /* 0x000000010e0e6836 */ /* 0x000fe40000000000 */
[----:B------:R-:W-:Y:S02]  /*181b0*/  @P5 IADD3 R12, R12, 0x1, RZ ;  /* 0x000000010c0c5810 */ /* 0x000fe40007ffe0ff */
[----:B------:R-:W-:Y:S02]  /*181c0*/  IMAD.MOV.U32 R6, RZ, RZ, R14 ;  /* 0x000000ffff067224 */ /* 0x000fe400078e000e */
[----:B------:R-:W-:Y:S02]  /*181d0*/  MOV R7, R12 ;  /* 0x0000000c00077202 */ /* 0x000fe40000000f00 */
[----:B------:R-:W-:Y:S01]  /*181e0*/  @!P4 IMAD.MOV R6, RZ, RZ, -R6 ;  /* 0x000000ffff06c224 */ /* 0x000fe200078e0a06 */
[----:B------:R-:W2:Y:S01]  /*181f0*/  LD.E.64 R12, desc[UR6][R10.64+0x38] ;  /* 0x000038060a0c7980 */ /* 0x000ea2000c101b00 */
[----:B------:R-:W-:-:S03]  /*18200*/  @!P2 IADD3 R7, -R7, RZ, RZ ;  /* 0x000000ff0707a210 */ /* 0x000fc60007ffe1ff */
[C---:B------:R-:W-:Y:S02]  /*18210*/  SEL R6, R0.reuse, R6, !P3 ;  /* 0x0000000600067207 */ /* 0x040fe40005800000 */
[----:B------:R-:W-:-:S03]  /*18220*/  SEL R7, R0, R7, !P3 ;  /* 0x0000000700077207 */ /* 0x000fc60005800000 */
[----:B------:R-:W-:-:S04]  /*18230*/  IMAD.WIDE R18, R6, 0x4, R248 ;  /* 0x0000000406127825 */ /* 0x000fc800078e02f8 */
[----:B------:R-:W-:Y:S01]  /*18240*/  IMAD.WIDE R16, R7, 0x4, R248 ;  /* 0x0000000407107825 */ /* 0x000fe200078e02f8 */
[----:B------:R-:W3:Y:S04]  /*18250*/  LD.E R2, desc[UR6][R18.64] ;  /* 0x0000000612027980 */ /* 0x000ee8000c101900 */
[----:B------:R-:W3:Y:S04]  /*18260*/  LD.E R0, desc[UR6][R16.64] ;  /* 0x0000000610007980 */ /* 0x000ee8000c101900 */
[----:B------:R-:W4:Y:S01]  /*18270*/  LD.E.64 R16, desc[UR6][R10.64+0x20] ;  /* 0x000020060a107980 */ /* 0x000f22000c101b00 */
[----:B------:R-:W-:-:S04]  /*18280*/  IMAD.IADD R6, R6, 0x1, -R7 ;  /* 0x0000000106067824 */ /* 0x000fc800078e0a07 */
[----:B------:R-:W-:-:S05]  /*18290*/  IMAD R15, R15, R6, -0x80 ;  /* 0xffffff800f0f7424 */ /* 0x000fca00078e0206 */
[----:B------:R-:W-:Y:S01]  /*182a0*/  SHF.R.S32.HI R7, RZ, 0x1f, R15 ;  /* 0x0000001fff077819 */ /* 0x000fe2000001140f */
[-C--:B--2---:R-:W-:Y:S02]  /*182b0*/  IMAD R6, R13, R15.reuse, RZ ;  /* 0x0000000f0d067224 */ /* 0x084fe400078e02ff */
[----:B------:R-:W-:-:S04]  /*182c0*/  IMAD.WIDE.U32 R14, R12, R15, RZ ;  /* 0x0000000f0c0e7225 */ /* 0x000fc800078e00ff */
[----:B------:R-:W-:-:S04]  /*182d0*/  IMAD R6, R12, R7, R6 ;  /* 0x000000070c067224 */ /* 0x000fc800078e0206 */
[----:B------:R-:W-:Y:S01]  /*182e0*/  IMAD.IADD R15, R15, 0x1, R6 ;  /* 0x000000010f0f7824 */ /* 0x000fe200078e0206 */
[----:B---3--:R-:W-:-:S04]  /*182f0*/  IADD3 R0, -R2, R0, RZ ;  /* 0x0000000002007210 */ /* 0x008fc80007ffe1ff */
[----:B------:R-:W-:Y:S01]  /*18300*/  SHF.R.S32.HI R7, RZ, 0x1f, R0 ;  /* 0x0000001fff077819 */ /* 0x000fe20000011400 */
[----:B----4-:R-:W-:-:S04]  /*18310*/  IMAD R2, R17, R0, RZ ;  /* 0x0000000011027224 */ /* 0x010fc800078e02ff */
[----:B------:R-:W-:Y:S02]  /*18320*/  IMAD R2, R16, R7, R2 ;  /* 0x0000000710027224 */ /* 0x000fe400078e0202 */
[----:B------:R-:W-:-:S05]  /*18330*/  IMAD.WIDE.U32 R6, R0, R16, R14 ;  /* 0x0000001000067225 */ /* 0x000fca00078e000e */
[----:B------:R-:W-:Y:S01]  /*18340*/  IADD3 R2, R7, R2, RZ ;  /* 0x0000000207027210 */ /* 0x000fe20007ffe0ff */
[----:B------:R-:W-:Y:S05]  /*18350*/  BRA `(.L_x_1446) ;  /* 0x00000000000c7947 */ /* 0x000fea0003800000 */
.L_x_1445:
[----:B------:R-:W2:Y:S02]  /*18360*/  LD.E R6, desc[UR6][R10.64+0x38] ;  /* 0x000038060a067980 */ /* 0x000ea4000c101900 */
[----:B--2---:R-:W-:-:S04]  /*18370*/  LEA R6, -R6, RZ, 0x7 ;  /* 0x000000ff06067211 */ /* 0x004fc800078e39ff */
[----:B------:R-:W-:Y:S02]  /*18380*/  SHF.R.S32.HI R2, RZ, 0x1f, R6 ;  /* 0x0000001fff027819 */ /* 0x000fe40000011406 */
.L_x_1446:
[----:B------:R-:W-:Y:S05]  /*18390*/  BSYNC B0 ;  /* 0x0000000000007941 */ /* 0x000fea0003800000 */
.L_x_1444:
        /* <DEDUP_REMOVED lines=129> */
.L_x_1443:
[----:B------:R-:W-:Y:S05]  /*18bb0*/  BSYNC B1 ;  /* 0x0000000000017941 */ /* 0x000fea0003800000 */
.L_x_1442:
        /* <DEDUP_REMOVED lines=63> */
[----:B------:R-:W-:Y:S01]  /*18fb0*/  LEA R228, R3, UR4, 0x1 ;  /* 0x0000000403e47c11 */ /* 0x000fe2000f8e08ff */
[----:B-1----:R-:W1:Y:S03]  /*18fc0*/  SHFL.BFLY PT, R7, R0, 0x2, 0x1f ;  /* 0x0c401f0000077f89 */ /* 0x002e6600000e0000 */
[-C--:B------:R-:W-:Y:S01]  /*18fd0*/  LEA R226, R38, R228.reuse, 0x1 ;  /* 0x000000e426e27211 */ /* 0x080fe200078e08ff */
[----:B------:R-:W3:Y:S01]  /*18fe0*/  SHFL.BFLY PT, R6, R2, 0x2, 0x1f ;  /* 0x0c401f0002067f89 */ /* 0x000ee200000e0000 */
[----:B------:R-:W-:-:S02]  /*18ff0*/  LEA R225, R37, R228, 0x1 ;  /* 0x000000e425e17211 */ /* 0x000fc400078e08ff */
[----:B------:R-:W-:Y:S01]  /*19000*/  LEA R224, R37, R226, 0x1 ;  /* 0x000000e225e07211 */ /* 0x000fe200078e08ff */
[----:B------:R-:W-:Y:S04]  /*19010*/  LDSM.16.MT88.4 R116, [R226+0xc000] ;  /* 0x00c00000e274783b */ /* 0x000fe80000004200 */
[----:B------:R-:W-:Y:S04]  /*19020*/  LDSM.16.MT88.4 R124, [R228+0xc000] ;  /* 0x00c00000e47c783b */ /* 0x000fe80000004200 */
[----:B------:R-:W-:Y:S04]  /*19030*/  LDSM.16.MT88.4 R108, [R225+0xc000] ;  /* 0x00c00000e16c783b */ /* 0x000fe80000004200 */
[----:B------:R-:W-:Y:S01]  /*19040*/  LDSM.16.MT88.4 R12, [R226+0xc800] ;  /* 0x00c80000e20c783b */ /* 0x000fe20000004200 */
[----:B-1----:R-:W-:-:S03]  /*19050*/  FMNMX.FTZ R7, R0, R7, !PT ;  /* 0x0000000700077209 */ /* 0x002fc60007810000 */
[----:B------:R-:W-:Y:S01]  /*19060*/  LDSM.16.MT88.4 R28, [R228+0xc800] ;  /* 0x00c80000e41c783b */ /* 0x000fe20000004200 */
[----:B---3--:R-:W-:-:S03]  /*19070*/  FMNMX.FTZ R6, R2, R6, !PT ;  /* 0x0000000602067209 */ /* 0x008fc60007810000 */
[----:B------:R-:W1:Y:S04]  /*19080*/  SHFL.BFLY PT, R0, R7, 0x1, 0x1f ;  /* 0x0c201f0007007f89 */ /* 0x000e6800000e0000 */
[----:B------:R-:W3:Y:S04]  /*19090*/  SHFL.BFLY PT, R2, R6, 0x1, 0x1f ;  /* 0x0c201f0006027f89 */ /* 0x000ee800000e0000 */
[----:B------:R-:W-:Y:S04]  /*190a0*/  LDSM.16.MT88.4 R20, [R225+0xc800] ;  /* 0x00c80000e114783b */ /* 0x000fe80000004200 */
[----:B------:R-:W4:Y:S04]  /*190b0*/  LDSM.16.MT88.4 R92, [R228+0x10000] ;  /* 0x01000000e45c783b */ /* 0x000f280000004200 */
[----:B------:R-:W5:Y:S04]  /*190c0*/  LDSM.16.MT88.4 R84, [R226+0x10000] ;  /* 0x01000000e254783b */ /* 0x000f680000004200 */
[----:B------:R-:W5:Y:S01]  /*190d0*/  LDSM.16.MT88.4 R100, [R224+0xc000] ;  /* 0x00c00000e064783b */ /* 0x000f620000004200 */
[----:B-1----:R-:W-:-:S03]  /*190e0*/  FMNMX.FTZ R0, R7, R0, !PT ;  /* 0x0000000007007209 */ /* 0x002fc60007810000 */
[----:B------:R-:W1:Y:S01]  /*190f0*/  LDSM.16.MT88.4 R76, [R225+0x10000] ;  /* 0x01000000e14c783b */ /* 0x000e620000004200 */
[----:B---3--:R-:W-:-:S03]  /*19100*/  FMNMX.FTZ R2, R6, R2, !PT ;  /* 0x0000000206027209 */ /* 0x008fc60007810000 */
[----:B------:R-:W3:Y:S01]  /*19110*/  LDSM.16.MT88.4 R32, [R224+0x10000] ;  /* 0x01000000e020783b */ /* 0x000ee20000004200 */
[----:B------:R-:W-:-:S03]  /*19120*/  FSETP.NEU.FTZ.AND P2, PT, R0, -INF , PT ;  /* 0xff8000000000780b */ /* 0x000fc60003f5d000 */
[----:B------:R-:W-:Y:S01]  /*19130*/  LDSM.16.MT88.4 R24, [R224+0xc800] ;  /* 0x00c80000e018783b */ /* 0x000fe20000004200 */
[C---:B--2---:R-:W-:Y:S01]  /*19140*/  FMUL.FTZ R132, R133.reuse, R0 ;  /* 0x0000000085847220 */ /* 0x044fe20000410000 */
[----:B------:R-:W-:-:S04]  /*19150*/  FMUL.FTZ R135, R133, R2 ;  /* 0x0000000285877220 */ /* 0x000fc80000410000 */
[----:B------:R-:W-:Y:S02]  /*19160*/  FSEL R132, R132, RZ, P2 ;  /* 0x000000ff84847208 */ /* 0x000fe40001000000 */
[----:B------:R-:W-:-:S03]  /*19170*/  FSETP.NEU.FTZ.AND P2, PT, R2, -INF , PT ;  /* 0xff8000000200780b */ /* 0x000fc60003f5d000 */
[-CC-:B------:R-:W-:Y:S01]  /*19180*/  FFMA.FTZ R66, R5, R133.reuse, -R132.reuse ;  /* 0x0000008505427223 */ /* 0x180fe20000010884 */
[----:B------:R-:W-:Y:S01]  /*19190*/  FSEL R135, R135, RZ, P2 ;  /* 0x000000ff87877208 */ /* 0x000fe20001000000 */
[-CC-:B------:R-:W-:Y:S01]  /*191a0*/  FFMA.FTZ R65, R56, R133.reuse, -R132.reuse ;  /* 0x0000008538417223 */ /* 0x180fe20000010884 */
[-CC-:B------:R-:W-:Y:S01]  /*191b0*/  FFMA.FTZ R62, R80, R133.reuse, -R132.reuse ;  /* 0x00000085503e7223 */ /* 0x180fe20000010884 */
[-CC-:B------:R-:W-:Y:S01]  /*191c0*/  FFMA.FTZ R60, R49, R133.reuse, -R132.reuse ;  /* 0x00000085313c7223 */ /* 0x180fe20000010884 */
[-CC-:B------:R-:W-:Y:S01]  /*191d0*/  FFMA.FTZ R56, R81, R133.reuse, -R132.reuse ;  /* 0x0000008551387223 */ /* 0x180fe20000010884 */
[-CC-:B------:R-:W-:Y:S01]  /*191e0*/  FFMA.FTZ R63, R4, R133.reuse, -R135.reuse ;  /* 0x00000085043f7223 */ /* 0x180fe20000010887 */
[-CC-:B------:R-:W-:Y:S01]  /*191f0*/  FFMA.FTZ R64, R53, R133.reuse, -R135.reuse ;  /* 0x0000008535407223 */ /* 0x180fe20000010887 */
[-CC-:B------:R-:W-:Y:S01]  /*19200*/  FFMA.FTZ R61, R54, R133.reuse, -R135.reuse ;  /* 0x00000085363d7223 */ /* 0x180fe20000010887 */
[-CC-:B------:R-:W-:Y:S01]  /*19210*/  FFMA.FTZ R59, R55, R133.reuse, -R135.reuse ;  /* 0x00000085373b7223 */ /* 0x180fe20000010887 */
[----:B------:R-:W-:Y:S01]  /*19220*/  MUFU.EX2 R66, R66 ;  /* 0x0000004200427308 */ /* 0x000fe20000000800 */
[-CC-:B------:R-:W-:Y:S01]  /*19230*/  FFMA.FTZ R57, R74, R133.reuse, -R132.reuse ;  /* 0x000000854a397223 */ /* 0x180fe20000010884 */
[-CC-:B------:R-:W-:Y:S01]  /*19240*/  FFMA.FTZ R53, R112, R133.reuse, -R132.reuse ;  /* 0x0000008570357223 */ /* 0x180fe20000010884 */
[-CC-:B------:R-:W-:Y:S01]  /*19250*/  FFMA.FTZ R58, R73, R133.reuse, -R135.reuse ;  /* 0x00000085493a7223 */ /* 0x180fe20000010887 */
[-CC-:B------:R-:W-:Y:S01]  /*19260*/  FFMA.FTZ R55, R72, R133.reuse, -R135.reuse ;  /* 0x0000008548377223 */ /* 0x180fe20000010887 */
[-CC-:B------:R-:W-:Y:S01]  /*19270*/  FFMA.FTZ R54, R75, R133.reuse, -R135.reuse ;  /* 0x000000854b367223 */ /* 0x180fe20000010887 */
[-CC-:B------:R-:W-:Y:S01]  /*19280*/  FFMA.FTZ R52, R82, R133.reuse, -R135.reuse ;  /* 0x0000008552347223 */ /* 0x180fe20000010887 */
[-CC-:B------:R-:W-:Y:S01]  /*19290*/  FFMA.FTZ R49, R83, R133.reuse, -R132.reuse ;  /* 0x0000008553317223 */ /* 0x180fe20000010884 */
[----:B------:R-:W2:Y:S01]  /*192a0*/  MUFU.EX2 R65, R65 ;  /* 0x0000004100417308 */ /* 0x000ea20000000800 */
[----:B------:R-:W3:Y:S01]  /*192b0*/  LDSM.16.MT88.4 R4, [R228+0x10800] ;  /* 0x01080000e404783b */ /* 0x000ee20000004200 */
        /* <DEDUP_REMOVED lines=14> */
[----:B------:R-:W4:Y:S01]  /*193a0*/  MUFU.EX2 R60, R60 ;  /* 0x0000003c003c7308 */ /* 0x000f220000000800 */
[----:B--2---:R-:W-:Y:S01]  /*193b0*/  F2FP.BF16.F32.PACK_AB R69, R65, R66 ;  /* 0x000000424145723e */ /* 0x004fe200000010ff */
        /* <DEDUP_REMOVED lines=15> */
[----:B----4-:R-:W-:Y:S01]  /*194b0*/  F2FP.BF16.F32.PACK_AB R71, R60, R62 ;  /* 0x0000003e3c47723e */ /* 0x010fe200000010ff */
[-CC-:B------:R-:W-:Y:S01]  /*194c0*/  FFMA.FTZ R172, R36, R133.reuse, -R132.reuse ;  /* 0x0000008524ac7223 */ /* 0x180fe20000010884 */
[-CC-:B------:R-:W-:Y:S01]  /*194d0*/  FFMA.FTZ R171, R171, R133.reuse, -R135.reuse ;  /* 0x00000085abab7223 */ /* 0x180fe20000010887 */
[-CC-:B------:R-:W-:Y:S01]  /*194e0*/  FFMA.FTZ R168, R168, R133.reuse, -R135.reuse ;  /* 0x00000085a8a87223 */ /* 0x180fe20000010887 */
[-CC-:B------:R-:W-:Y:S01]  /*194f0*/  FFMA.FTZ R167, R167, R133.reuse, -R135.reuse ;  /* 0x00000085a7a77223 */ /* 0x180fe20000010887 */
[-CC-:B------:R-:W-:Y:S01]  /*19500*/  FFMA.FTZ R166, R166, R133.reuse, -R135.reuse ;  /* 0x00000085a6a67223 */ /* 0x180fe20000010887 */
[-CC-:B------:R-:W-:Y:S01]  /*19510*/  FFMA.FTZ R165, R165, R133.reuse, -R132.reuse ;  /* 0x00000085a5a57223 */ /* 0x180fe20000010884 */
[----:B------:R-:W4:Y:S01]  /*19520*/  MUFU.EX2 R61, R61 ;  /* 0x0000003d003d7308 */ /* 0x000f220000000800 */
[----:B------:R-:W-:Y:S01]  /*19530*/  LDSM.16.MT88.4 R36, [R228+0x12000] ;  /* 0x01200000e424783b */ /* 0x000fe20000004200 */
[-CC-:B------:R-:W-:Y:S01]  /*19540*/  FFMA.FTZ R158, R158, R133.reuse, -R132.reuse ;  /* 0x000000859e9e7223 */ /* 0x180fe20000010884 */
[-CC-:B------:R-:W-:Y:S01]  /*19550*/  FFMA.FTZ R156, R156, R133.reuse, -R132.reuse ;  /* 0x000000859c9c7223 */ /* 0x180fe20000010884 */
[-CC-:B------:R-:W-:Y:S01]  /*19560*/  FFMA.FTZ R154, R154, R133.reuse, -R132.reuse ;  /* 0x000000859a9a7223 */ /* 0x180fe20000010884 */
[-CC-:B------:R-:W-:Y:S01]  /*19570*/  FFMA.FTZ R153, R153, R133.reuse, -R135.reuse ;  /* 0x0000008599997223 */ /* 0x180fe20000010887 */
[-CC-:B------:R-:W-:Y:S01]  /*19580*/  FFMA.FTZ R152, R152, R133.reuse, -R135.reuse ;  /* 0x0000008598987223 */ /* 0x180fe20000010887 */
[--C-:B------:R-:W-:Y:S01]  /*19590*/  FFMA.FTZ R151, R151, R133, -R135.reuse ;  /* 0x0000008597977223 */ /* 0x100fe20000010887 */
[----:B------:R-:W5:Y:S01]  /*195a0*/  MUFU.EX2 R59, R59 ;  /* 0x0000003b003b7308 */ /* 0x000f620000000800 */
[----:B--2---:R-:W-:Y:S01]  /*195b0*/  F2FP.BF16.F32.PACK_AB R68, R64, R63 ;  /* 0x0000003f4044723e */ /* 0x004fe200000010ff */
[-C--:B------:R-:W-:Y:S01]  /*195c0*/  FFMA.FTZ R150, R150, R133.reuse, -R135 ;  /* 0x0000008596967223 */ /* 0x080fe20000010887 */
[-C--:B------:R-:W-:Y:S01]  /*195d0*/  FFMA.FTZ R148, R148, R133.reuse, -R132 ;  /* 0x0000008594947223 */ /* 0x080fe20000010884 */
[----:B------:R-:W-:Y:S01]  /*195e0*/  FADD.FTZ R63, R63, R64 ;  /* 0x000000403f3f7221 */ /* 0x000fe20000010000 */
[----:B------:R-:W-:Y:S01]  /*195f0*/  FADD.FTZ R65, R66, R65 ;  /* 0x0000004142417221 */ /* 0x000fe20000010000 */
[-CC-:B------:R-:W-:Y:S01]  /*19600*/  FFMA.FTZ R137, R137, R133.reuse, -R135.reuse ;  /* 0x0000008589897223 */ /* 0x180fe20000010887 */
[-C--:B------:R-:W-:Y:S01]  /*19610*/  FFMA.FTZ R136, R136, R133.reuse, -R135 ;  /* 0x0000008588887223 */ /* 0x080fe20000010887 */
[----:B------:R-:W2:Y:S01]  /*19620*/  MUFU.EX2 R56, R56 ;  /* 0x0000003800387308 */ /* 0x000ea20000000800 */
[----:B----4-:R-:W-:Y:S01]  /*19630*/  FADD.FTZ R63, R61, R63 ;  /* 0x0000003f3d3f7221 */ /* 0x010fe20000010000 */
[----:B------:R-:W-:Y:S01]  /*19640*/  FADD.FTZ R65, R62, R65 ;  /* 0x000000413e417221 */ /* 0x000fe20000010000 */
[-C--:B------:R-:W-:Y:S01]  /*19650*/  FFMA.FTZ R134, R134, R133.reuse, -R135 ;  /* 0x0000008586867223 */ /* 0x080fe20000010887 */
[----:B------:R-:W-:-:S02]  /*19660*/  FFMA.FTZ R252, R67, R133, -R132 ;  /* 0x0000008543fc7223 */ /* 0x000fc40000010884 */
[----:B------:R-:W-:Y:S02]  /*19670*/  FADD.FTZ R65, R60, R65 ;  /* 0x000000413c417221 */ /* 0x000fe40000010000 */
[----:B------:R-:W4:Y:S01]  /*19680*/  MUFU.EX2 R57, R57 ;  /* 0x0000003900397308 */ /* 0x000f220000000800 */
[C---:B-----5:R-:W-:Y:S01]  /*19690*/  F2FP.BF16.F32.PACK_AB R70, R59.reuse, R61 ;  /* 0x0000003d3b46723e */ /* 0x060fe200000010ff */
[----:B------:R-:W-:-:S06]  /*196a0*/  FADD.FTZ R59, R59, R63 ;  /* 0x0000003f3b3b7221 */ /* 0x000fcc0000010000 */
[----:B------:R-:W-:Y:S01]  /*196b0*/  HMMA.16816.F32.BF16 R120, R68, R116, RZ ;  /* 0x000000744478723c */ /* 0x000fe200000418ff */
[----:B------:R-:W5:Y:S01]  /*196c0*/  MUFU.EX2 R53, R53 ;  /* 0x0000003500357308 */ /* 0x000f620000000800 */
[----:B--2---:R-:W-:-:S04]  /*196d0*/  FADD.FTZ R65, R56, R65 ;  /* 0x0000004138417221 */ /* 0x004fc80000010000 */
[C---:B------:R-:W-:Y:S03]  /*196e0*/  HMMA.16816.F32.BF16 R116, R68.reuse, R118, RZ ;  /* 0x000000764474723c */ /* 0x040fe600000418ff */
[----:B------:R-:W2:Y:S01]  /*196f0*/  MUFU.EX2 R58, R58 ;  /* 0x0000003a003a7308 */ /* 0x000ea20000000800 */
[C---:B----4-:R-:W-:Y:S01]  /*19700*/  F2FP.BF16.F32.PACK_AB R17, R57.reuse, R56 ;  /* 0x000000383911723e */ /* 0x050fe200000010ff */
[----:B------:R-:W-:Y:S01]  /*19710*/  FADD.FTZ R57, R57, R65 ;  /* 0x0000004139397221 */ /* 0x000fe20000010000 */
[C---:B------:R-:W-:Y:S05]  /*19720*/  HMMA.16816.F32.BF16 R128, R68.reuse, R124, RZ ;  /* 0x0000007c4480723c */ /* 0x040fea00000418ff */
[----:B------:R-:W4:Y:S01]  /*19730*/  MUFU.EX2 R55, R55 ;  /* 0x0000003700377308 */ /* 0x000f220000000800 */
[----:B------:R-:W-:Y:S01]  /*19740*/  HMMA.16816.F32.BF16 R112, R68, R108, RZ ;  /* 0x0000006c4470723c */ /* 0x000fe200000418ff */
[----:B-----5:R-:W-:-:S05]  /*19750*/  FADD.FTZ R57, R53, R57 ;  /* 0x0000003935397221 */ /* 0x020fca0000010000 */
[----:B------:R-:W-:Y:S01]  /*19760*/  HMMA.16816.F32.BF16 R124, R68, R126, RZ ;  /* 0x0000007e447c723c */ /* 0x000fe200000418ff */
[----:B------:R-:W-:Y:S01]  /*19770*/  MUFU.EX2 R54, R54 ;  /* 0x0000003600367308 */ /* 0x000fe20000000800 */
[----:B--2---:R-:W-:-:S04]  /*19780*/  FADD.FTZ R59, R58, R59 ;  /* 0x0000003b3a3b7221 */ /* 0x004fc80000010000 */
[C---:B------:R-:W-:Y:S03]  /*19790*/  HMMA.16816.F32.BF16 R108, R68.reuse, R110, RZ ;  /* 0x0000006e446c723c */ /* 0x040fe600000418ff */
[----:B------:R-:W2:Y:S01]  /*197a0*/  MUFU.EX2 R52, R52 ;  /* 0x0000003400347308 */ /* 0x000ea20000000800 */
[C---:B----4-:R-:W-:Y:S01]  /*197b0*/  F2FP.BF16.F32.PACK_AB R16, R55.reuse, R58 ;  /* 0x0000003a3710723e */ /* 0x050fe200000010ff */
[----:B------:R-:W-:Y:S01]  /*197c0*/  FADD.FTZ R59, R55, R59 ;  /* 0x0000003b373b7221 */ /* 0x000fe20000010000 */
[C---:B------:R-:W-:Y:S05]  /*197d0*/  HMMA.16816.F32.BF16 R96, R68.reuse, R92, RZ ;  /* 0x0000005c4460723c */ /* 0x040fea00000418ff */
[----:B------:R-:W4:Y:S01]  /*197e0*/  MUFU.EX2 R49, R49 ;  /* 0x0000003100317308 */ /* 0x000f220000000800 */
[C---:B------:R-:W-:Y:S06]  /*197f0*/  HMMA.16816.F32.BF16 R88, R68.reuse, R84, RZ ;  /* 0x000000544458723c */ /* 0x040fec00000418ff */
[----:B------:R-:W-:Y:S01]  /*19800*/  HMMA.16816.F32.BF16 R92, R68, R94, RZ ;  /* 0x0000005e445c723c */ /* 0x000fe200000418ff */
[----:B------:R-:W5:Y:S01]  /*19810*/  MUFU.EX2 R46, R46 ;  /* 0x0000002e002e7308 */ /* 0x000f620000000800 */
[----:B--2---:R-:W-:Y:S01]  /*19820*/  F2FP.BF16.F32.PACK_AB R18, R52, R54 ;  /* 0x000000363412723e */ /* 0x004fe200000010ff */
[----:B------:R-:W-:-:S03]  /*19830*/  FADD.FTZ R54, R54, R59 ;  /* 0x0000003b36367221 */ /* 0x000fc60000010000 */
[C---:B------:R-:W-:Y:S01]  /*19840*/  HMMA.16816.F32.BF16 R84, R68.reuse, R86, RZ ;  /* 0x000000564454723c */ /* 0x040fe200000418ff */
[----:B------:R-:W-:Y:S02]  /*19850*/  FADD.FTZ R54, R52, R54 ;  /* 0x0000003634367221 */ /* 0x000fe40000010000 */
[----:B------:R-:W2:Y:S01]  /*19860*/  MUFU.EX2 R43, R43 ;  /* 0x0000002b002b7308 */ /* 0x000ea20000000800 */
[C---:B----4-:R-:W-:Y:S01]  /*19870*/  F2FP.BF16.F32.PACK_AB R19, R49.reuse, R53 ;  /* 0x000000353113723e */ /* 0x050fe200000010ff */
[----:B------:R-:W-:Y:S01]  /*19880*/  FADD.FTZ R57, R49, R57 ;  /* 0x0000003931397221 */ /* 0x000fe20000010000 */
[----:B------:R-:W-:Y:S05]  /*19890*/  HMMA.16816.F32.BF16 R104, R68, R100, RZ ;  /* 0x000000644468723c */ /* 0x000fea00000418ff */
[----:B------:R-:W-:Y:S01]  /*198a0*/  MUFU.EX2 R42, R42 ;  /* 0x0000002a002a7308 */ /* 0x000fe20000000800 */
[----:B------:R-:W-:Y:S01]  /*198b0*/  HMMA.16816.F32.BF16 R120, R16, R12, R120 ;  /* 0x0000000c1078723c */ /* 0x000fe20000041878 */
[----:B-----5:R-:W-:-:S05]  /*198c0*/  FADD.FTZ R57, R46, R57 ;  /* 0x000000392e397221 */ /* 0x020fca0000010000 */
[----:B------:R-:W-:Y:S01]  /*198d0*/  HMMA.16816.F32.BF16 R116, R16, R14, R116 ;  /* 0x0000000e1074723c */ /* 0x000fe20000041874 */
[----:B------:R-:W4:Y:S01]  /*198e0*/  LDSM.16.MT88.4 R12, [R226+0x10800] ;  /* 0x01080000e20c783b */ /* 0x000f220000004200 */
[----:B------:R-:W5:Y:S01]  /*198f0*/  MUFU.EX2 R47, R47 ;  /* 0x0000002f002f7308 */ /* 0x000f620000000800 */
[----:B--2---:R-:W-:-:S03]  /*19900*/  FADD.FTZ R57, R43, R57 ;  /* 0x000000392b397221 */ /* 0x004fc60000010000 */
[C---:B------:R-:W-:Y:S04]  /*19910*/  HMMA.16816.F32.BF16 R128, R16.reuse, R28, R128 ;  /* 0x0000001c1080723c */ /* 0x040fe80000041880 */
[----:B------:R-:W2:Y:S02]  /*19920*/  MUFU.EX2 R45, R45 ;  /* 0x0000002d002d7308 */ /* 0x000ea40000000800 */
[C---:B------:R-:W-:Y:S01]  /*19930*/  HMMA.16816.F32.BF16 R124, R16.reuse, R30, R124 ;  /* 0x0000001e107c723c */ /* 0x040fe2000004187c */
[----:B------:R-:W-:Y:S05]  /*19940*/  LDSM.16.MT88.4 R28, [R224+0x10800] ;  /* 0x01080000e01c783b */ /* 0x000fea0000004200 */
[----:B------:R-:W-:Y:S01]  /*19950*/  HMMA.16816.F32.BF16 R112, R16, R20, R112 ;  /* 0x000000141070723c */ /* 0x000fe20000041870 */
[----:B------:R-:W-:Y:S01]  /*19960*/  MUFU.EX2 R44, R44 ;  /* 0x0000002c002c7308 */ /* 0x000fe20000000800 */
[----:B-----5:R-:W-:-:S04]  /*19970*/  FADD.FTZ R54, R47, R54 ;  /* 0x000000362f367221 */ /* 0x020fc80000010000 */
[----:B------:R-:W-:Y:S01]  /*19980*/  HMMA.16816.F32.BF16 R108, R16, R22, R108 ;  /* 0x00000016106c723c */ /* 0x000fe2000004186c */
[----:B------:R-:W5:Y:S02]  /*19990*/  LDSM.16.MT88.4 R20, [R225+0x10800] ;  /* 0x01080000e114783b */ /* 0x000f640000004200 */
[----:B------:R-:W5:Y:S01]  /*199a0*/  MUFU.EX2 R41, R41 ;  /* 0x0000002900297308 */ /* 0x000f620000000800 */
[C---:B--2---:R-:W-:Y:S02]  /*199b0*/  FADD.FTZ R54, R45.reuse, R54 ;  /* 0x000000362d367221 */ /* 0x044fe40000010000 */
[C---:B-1----:R-:W-:Y:S05]  /*199c0*/  HMMA.16816.F32.BF16 R80, R68.reuse, R76, RZ ;  /* 0x0000004c4450723c */ /* 0x042fea00000418ff */
[----:B------:R-:W1:Y:S01]  /*199d0*/  MUFU.EX2 R40, R40 ;  /* 0x0000002800287308 */ /* 0x000e620000000800 */
[C---:B------:R-:W-:Y:S06]  /*199e0*/  HMMA.16816.F32.BF16 R100, R68.reuse, R102, RZ ;  /* 0x000000664464723c */ /* 0x040fec00000418ff */
[C---:B------:R-:W-:Y:S01]  /*199f0*/  HMMA.16816.F32.BF16 R76, R68.reuse, R78, RZ ;  /* 0x0000004e444c723c */ /* 0x040fe200000418ff */
[----:B------:R-:W-:Y:S05]  /*19a00*/  MUFU.EX2 R9, R9 ;  /* 0x0000000900097308 */ /* 0x000fea0000000800 */
[C---:B---3--:R-:W-:Y:S03]  /*19a10*/  HMMA.16816.F32.BF16 R72, R68.reuse, R32, RZ ;  /* 0x000000204448723c */ /* 0x048fe600000418ff */
[----:B------:R-:W-:Y:S03]  /*19a20*/  MUFU.EX2 R8, R8 ;  /* 0x0000000800087308 */ /* 0x000fe60000000800 */
[----:B------:R-:W-:Y:S01]  /*19a30*/  HMMA.16816.F32.BF16 R68, R68, R34, RZ ;  /* 0x000000224444723c */ /* 0x000fe200000418ff */
[----:B------:R-:W-:Y:S04]  /*19a40*/  LDSM.16.MT88.4 R32, [R224+0x11000] ;  /* 0x01100000e020783b */ /* 0x000fe80000004200 */
[----:B------:R-:W-:Y:S01]  /*19a50*/  MUFU.EX2 R3, R3 ;  /* 0x0000000300037308 */ /* 0x000fe20000000800 */
[C---:B------:R-:W-:Y:S06]  /*19a60*/  HMMA.16816.F32.BF16 R96, R16.reuse, R4, R96 ;  /* 0x000000041060723c */ /* 0x040fec0000041860 */
[C---:B------:R-:W-:Y:S01]  /*19a70*/  HMMA.16816.F32.BF16 R92, R16.reuse, R6, R92 ;  /* 0x00000006105c723c */ /* 0x040fe2000004185c */
[----:B------:R-:W2:Y:S01]  /*19a80*/  LDSM.16.MT88.4 R4, [R226+0xd000] ;  /* 0x00d00000e204783b */ /* 0x000ea20000004200 */
[----:B------:R-:W-:Y:S04]  /*19a90*/  MUFU.EX2 R144, R144 ;  /* 0x0000009000907308 */ /* 0x000fe80000000800 */
[C---:B----4-:R-:W-:Y:S04]  /*19aa0*/  HMMA.16816.F32.BF16 R88, R16.reuse, R12, R88 ;  /* 0x0000000c1058723c */ /* 0x050fe80000041858 */
[----:B------:R-:W3:Y:S02]  /*19ab0*/  MUFU.EX2 R145, R145 ;  /* 0x0000009100917308 */ /* 0x000ee40000000800 */
[C---:B------:R-:W-:Y:S01]  /*19ac0*/  HMMA.16816.F32.BF16 R84, R16.reuse, R14, R84 ;  /* 0x0000000e1054723c */ /* 0x040fe20000041854 */
[----:B------:R-:W4:Y:S05]  /*19ad0*/  LDSM.16.MT88.4 R12, [R225+0xd000] ;  /* 0x00d00000e10c783b */ /* 0x000f2a0000004200 */
[C---:B------:R-:W-:Y:S01]  /*19ae0*/  HMMA.16816.F32.BF16 R104, R16.reuse, R24, R104 ;  /* 0x000000181068723c */ /* 0x040fe20000041868 */
[----:B------:R-:W-:Y:S05]  /*19af0*/  MUFU.EX2 R146, R146 ;  /* 0x0000009200927308 */ /* 0x000fea0000000800 */
[C---:B------:R-:W-:Y:S01]  /*19b00*/  HMMA.16816.F32.BF16 R100, R16.reuse, R26, R100 ;  /* 0x0000001a1064723c */ /* 0x040fe20000041864 */
[----:B------:R-:W3:Y:S02]  /*19b10*/  LDSM.16.MT88.4 R24, [R228+0xd000] ;  /* 0x00d00000e418783b */ /* 0x000ee40000004200 */
[----:B------:R-:W3:Y:S03]  /*19b20*/  MUFU.EX2 R147, R147 ;  /* 0x0000009300937308 */ /* 0x000ee60000000800 */
[C---:B-----5:R-:W-:Y:S05]  /*19b30*/  HMMA.16816.F32.BF16 R80, R16.reuse, R20, R80 ;  /* 0x000000141050723c */ /* 0x060fea0000041850 */
[----:B------:R-:W5:Y:S01]  /*19b40*/  MUFU.EX2 R149, R149 ;  /* 0x0000009500957308 */ /* 0x000f620000000800 */
[C---:B------:R-:W-:Y:S01]  /*19b50*/  HMMA.16816.F32.BF16 R76, R16.reuse, R22, R76 ;  /* 0x00000016104c723c */ /* 0x040fe2000004184c */
[----:B------:R-:W-:Y:S05]  /*19b60*/  LDSM.16.MT88.4 R20, [R224+0xd000] ;  /* 0x00d00000e014783b */ /* 0x000fea0000004200 */
[C---:B------:R-:W-:Y:S01]  /*19b70*/  HMMA.16816.F32.BF16 R72, R16.reuse, R28, R72 ;  /* 0x0000001c1048723c */ /* 0x040fe20000041848 */
[----:B------:R-:W-:Y:S05]  /*19b80*/  MUFU.EX2 R155, R155 ;  /* 0x0000009b009b7308 */ /* 0x000fea0000000800 */
[----:B------:R-:W-:Y:S01]  /*19b90*/  HMMA.16816.F32.BF16 R68, R16, R30, R68 ;  /* 0x0000001e1044723c */ /* 0x000fe20000041844 */
[----:B------:R-:W5:Y:S01]  /*19ba0*/  LDSM.16.MT88.4 R16, [R228+0x11000] ;  /* 0x01100000e410783b */ /* 0x000f620000004200 */
[----:B------:R-:W-:Y:S01]  /*19bb0*/  F2FP.BF16.F32.PACK_AB R28, R45, R47 ;  /* 0x0000002f2d1c723e */ /* 0x000fe200000010ff */
[----:B------:R-:W-:Y:S01]  /*19bc0*/  MUFU.EX2 R157, R157 ;  /* 0x0000009d009d7308 */ /* 0x000fe20000000800 */
[----:B------:R-:W-:-:S03]  /*19bd0*/  F2FP.BF16.F32.PACK_AB R29, R43, R46 ;  /* 0x0000002e2b1d723e */ /* 0x000fc600000010ff */
[C---:B------:R-:W-:Y:S01]  /*19be0*/  F2FP.BF16.F32.PACK_AB R30, R41.reuse, R44 ;  /* 0x0000002c291e723e */ /* 0x040fe200000010ff */
[----:B------:R-:W-:Y:S01]  /*19bf0*/  FADD.FTZ R44, R44, R54 ;  /* 0x000000362c2c7221 */ /* 0x000fe20000010000 */
[----:B-1----:R-:W-:Y:S01]  /*19c00*/  F2FP.BF16.F32.PACK_AB R31, R40, R42 ;  /* 0x0000002a281f723e */ /* 0x002fe200000010ff */
[----:B------:R-:W-:Y:S01]  /*19c10*/  FADD.FTZ R42, R42, R57 ;  /* 0x000000392a2a7221 */ /* 0x000fe20000010000 */
[----:B------:R-:W-:Y:S01]  /*19c20*/  MUFU.EX2 R159, R159 ;  /* 0x0000009f009f7308 */ /* 0x000fe20000000800 */
[----:B------:R-:W-:Y:S02]  /*19c30*/  FADD.FTZ R44, R41, R44 ;  /* 0x0000002c292c7221 */ /* 0x000fe40000010000 */
[----:B------:R-:W-:Y:S02]  /*19c40*/  FADD.FTZ R42, R40, R42 ;  /* 0x0000002a282a7221 */ /* 0x000fe40000010000 */
[C---:B--2---:R-:W-:Y:S03]  /*19c50*/  HMMA.16816.F32.BF16 R120, R28.reuse, R4, R120 ;  /* 0x000000041c78723c */ /* 0x044fe60000041878 */
[----:B------:R-:W-:Y:S03]  /*19c60*/  MUFU.EX2 R160, R160 ;  /* 0x000000a000a07308 */ /* 0x000fe60000000800 */
[C---:B------:R-:W-:Y:S01]  /*19c70*/  HMMA.16816.F32.BF16 R116, R28.reuse, R6, R116 ;  /* 0x000000061c74723c */ /* 0x040fe20000041874 */
[----:B------:R-:W1:Y:S04]  /*19c80*/  LDSM.16.MT88.4 R4, [R226+0x11000] ;  /* 0x01100000e204783b */ /* 0x000e680000004200 */
[----:B------:R-:W2:Y:S01]  /*19c90*/  MUFU.EX2 R161, R161 ;  /* 0x000000a100a17308 */ /* 0x000ea20000000800 */
[C---:B----4-:R-:W-:Y:S06]  /*19ca0*/  HMMA.16816.F32.BF16 R112, R28.reuse, R12, R112 ;  /* 0x0000000c1c70723c */ /* 0x050fec0000041870 */
[C---:B------:R-:W-:Y:S01]  /*19cb0*/  HMMA.16816.F32.BF16 R108, R28.reuse, R14, R108 ;  /* 0x0000000e1c6c723c */ /* 0x040fe2000004186c */
[----:B------:R-:W4:Y:S01]  /*19cc0*/  LDSM.16.MT88.4 R12, [R225+0x11000] ;  /* 0x01100000e10c783b */ /* 0x000f220000004200 */
[----:B------:R-:W-:Y:S04]  /*19cd0*/  MUFU.EX2 R162, R162 ;  /* 0x000000a200a27308 */ /* 0x000fe80000000800 */
[C---:B---3--:R-:W-:Y:S04]  /*19ce0*/  HMMA.16816.F32.BF16 R128, R28.reuse, R24, R128 ;  /* 0x000000181c80723c */ /* 0x048fe80000041880 */
[----:B------:R-:W3:Y:S02]  /*19cf0*/  MUFU.EX2 R163, R163 ;  /* 0x000000a300a37308 */ /* 0x000ee40000000800 */
[C---:B-----5:R-:W-:Y:S06]  /*19d00*/  HMMA.16816.F32.BF16 R96, R28.reuse, R16, R96 ;  /* 0x000000101c60723c */ /* 0x060fec0000041860 */
[C---:B------:R-:W-:Y:S01]  /*19d10*/  HMMA.16816.F32.BF16 R92, R28.reuse, R18, R92 ;  /* 0x000000121c5c723c */ /* 0x040fe2000004185c */
[----:B------:R-:W5:Y:S01]  /*19d20*/  LDSM.16.MT88.4 R16, [R226+0xd800] ;  /* 0x00d80000e210783b */ /* 0x000f620000004200 */
[----:B------:R-:W3:Y:S04]  /*19d30*/  MUFU.EX2 R164, R164 ;  /* 0x000000a400a47308 */ /* 0x000ee80000000800 */
[C---:B------:R-:W-:Y:S01]  /*19d40*/  HMMA.16816.F32.BF16 R124, R28.reuse, R26, R124 ;  /* 0x0000001a1c7c723c */ /* 0x040fe2000004187c */
[----:B------:R-:W2:Y:S03]  /*19d50*/  LDSM.16.MT88.4 R24, [R228+0xd800] ;  /* 0x00d80000e418783b */ /* 0x000ea60000004200 */
[----:B------:R-:W-:Y:S02]  /*19d60*/  MUFU.EX2 R169, R169 ;  /* 0x000000a900a97308 */ /* 0x000fe40000000800 */
[C---:B-1----:R-:W-:Y:S06]  /*19d70*/  HMMA.16816.F32.BF16 R88, R28.reuse, R4, R88 ;  /* 0x000000041c58723c */ /* 0x042fec0000041858 */
[C---:B------:R-:W-:Y:S01]  /*19d80*/  HMMA.16816.F32.BF16 R84, R28.reuse, R6, R84 ;  /* 0x000000061c54723c */ /* 0x040fe20000041854 */
[----:B------:R-:W1:Y:S01]  /*19d90*/  LDSM.16.MT88.4 R4, [R225+0xd800] ;  /* 0x00d80000e104783b */ /* 0x000e620000004200 */
[----:B------:R-:W-:Y:S04]  /*19da0*/  MUFU.EX2 R170, R170 ;  /* 0x000000aa00aa7308 */ /* 0x000fe80000000800 */
[C---:B----4-:R-:W-:Y:S04]  /*19db0*/  HMMA.16816.F32.BF16 R80, R28.reuse, R12, R80 ;  /* 0x0000000c1c50723c */ /* 0x050fe80000041850 */
[----:B------:R-:W-:Y:S02]  /*19dc0*/  MUFU.EX2 R172, R172 ;  /* 0x000000ac00ac7308 */ /* 0x000fe40000000800 */
        /* <DEDUP_REMOVED lines=12> */
[----:B------:R-:W-:Y:S01]  /*19e90*/  LDSM.16.MT88.4 R20, [R224+0xd800] ;  /* 0x00d80000e014783b */ /* 0x000fe20000004200 */
[----:B------:R-:W-:Y:S01]  /*19ea0*/  FADD.FTZ R146, R146, R144 ;  /* 0x0000009092927221 */ /* 0x000fe20000010000 */
[----:B------:R-:W-:Y:S01]  /*19eb0*/  FADD.FTZ R3, R3, R9 ;  /* 0x0000000903037221 */ /* 0x000fe20000010000 */
[----:B------:R-:W4:Y:S02]  /*19ec0*/  MUFU.EX2 R168, R168 ;  /* 0x000000a800a87308 */ /* 0x000f240000000800 */
[----:B-----5:R-:W-:Y:S01]  /*19ed0*/  HMMA.16816.F32.BF16 R120, R12, R16, R120 ;  /* 0x000000100c78723c */ /* 0x020fe20000041878 */
[----:B------:R-:W-:Y:S01]  /*19ee0*/  FADD.FTZ R146, R147, R146 ;  /* 0x0000009293927221 */ /* 0x000fe20000010000 */
[----:B------:R-:W-:-:S04]  /*19ef0*/  FADD.FTZ R3, R149, R3 ;  /* 0x0000000395037221 */ /* 0x000fc80000010000 */
[C---:B------:R-:W-:Y:S01]  /*19f00*/  HMMA.16816.F32.BF16 R116, R12.reuse, R18, R116 ;  /* 0x000000120c74723c */ /* 0x040fe20000041874 */
[----:B------:R-:W5:Y:S01]  /*19f10*/  LDSM.16.MT88.4 R16, [R225+0x11800] ;  /* 0x01180000e110783b */ /* 0x000f620000004200 */
[----:B------:R-:W-:Y:S04]  /*19f20*/  MUFU.EX2 R167, R167 ;  /* 0x000000a700a77308 */ /* 0x000fe80000000800 */
[C---:B--2---:R-:W-:Y:S04]  /*19f30*/  HMMA.16816.F32.BF16 R128, R12.reuse, R24, R128 ;  /* 0x000000180c80723c */ /* 0x044fe80000041880 */
[----:B------:R-:W2:Y:S02]  /*19f40*/  MUFU.EX2 R166, R166 ;  /* 0x000000a600a67308 */ /* 0x000ea40000000800 */
[----:B------:R-:W-:Y:S01]  /*19f50*/  HMMA.16816.F32.BF16 R124, R12, R26, R124 ;  /* 0x0000001a0c7c723c */ /* 0x000fe2000004187c */
[----:B------:R-:W3:Y:S05]  /*19f60*/  LDSM.16.MT88.4 R24, [R226+0x11800] ;  /* 0x01180000e218783b */ /* 0x000eea0000004200 */
[C---:B------:R-:W-:Y:S01]  /*19f70*/  HMMA.16816.F32.BF16 R72, R28.reuse, R32, R72 ;  /* 0x000000201c48723c */ /* 0x040fe20000041848 */
[----:B------:R-:W2:Y:S05]  /*19f80*/  MUFU.EX2 R165, R165 ;  /* 0x000000a500a57308 */ /* 0x000eaa0000000800 */
[----:B------:R-:W-:Y:S01]  /*19f90*/  HMMA.16816.F32.BF16 R68, R28, R34, R68 ;  /* 0x000000221c44723c */ /* 0x000fe20000041844 */
[----:B------:R-:W4:Y:S02]  /*19fa0*/  LDSM.16.MT88.4 R32, [R228+0x11800] ;  /* 0x01180000e420783b */ /* 0x000f240000004200 */
[----:B------:R-:W-:Y:S02]  /*19fb0*/  MUFU.EX2 R158, R158 ;  /* 0x0000009e009e7308 */ /* 0x000fe40000000800 */
[----:B------:R-:W-:Y:S01]  /*19fc0*/  LDSM.16.MT88.4 R28, [R224+0x11800] ;  /* 0x01180000e01c783b */ /* 0x000fe20000004200 */
[C---:B-1----:R-:W-:Y:S05]  /*19fd0*/  HMMA.16816.F32.BF16 R112, R12.reuse, R4, R112 ;  /* 0x000000040c70723c */ /* 0x042fea0000041870 */
[----:B------:R-:W-:Y:S01]  /*19fe0*/  MUFU.EX2 R156, R156 ;  /* 0x0000009c009c7308 */ /* 0x000fe20000000800 */
[C---:B------:R-:W-:Y:S01]  /*19ff0*/  HMMA.16816.F32.BF16 R108, R12.reuse, R6, R108 ;  /* 0x000000060c6c723c */ /* 0x040fe2000004186c */
[----:B------:R-:W1:Y:S05]  /*1a000*/  LDSM.16.MT88.4 R4, [R228+0xe000] ;  /* 0x00e00000e404783b */ /* 0x000e6a0000004200 */
[C---:B-----5:R-:W-:Y:S01]  /*1a010*/  HMMA.16816.F32.BF16 R80, R12.reuse, R16, R80 ;  /* 0x000000100c50723c */ /* 0x060fe20000041850 */
[----:B------:R-:W-:Y:S05]  /*1a020*/  MUFU.EX2 R154, R154 ;  /* 0x0000009a009a7308 */ /* 0x000fea0000000800 */
[C---:B------:R-:W-:Y:S01]  /*1a030*/  HMMA.16816.F32.BF16 R76, R12.reuse, R18, R76 ;  /* 0x000000120c4c723c */ /* 0x040fe2000004184c */
[----:B------:R-:W5:Y:S02]  /*1a040*/  LDSM.16.MT88.4 R16, [R225+0xe000] ;  /* 0x00e00000e110783b */ /* 0x000f640000004200 */
[----:B------:R-:W-:Y:S03]  /*1a050*/  MUFU.EX2 R153, R153 ;  /* 0x0000009900997308 */ /* 0x000fe60000000800 */
[C---:B------:R-:W-:Y:S05]  /*1a060*/  HMMA.16816.F32.BF16 R104, R12.reuse, R20, R104 ;  /* 0x000000140c68723c */ /* 0x040fea0000041868 */
[----:B------:R-:W2:Y:S01]  /*1a070*/  MUFU.EX2 R152, R152 ;  /* 0x0000009800987308 */ /* 0x000ea20000000800 */
[C---:B------:R-:W-:Y:S01]  /*1a080*/  HMMA.16816.F32.BF16 R100, R12.reuse, R22, R100 ;  /* 0x000000160c64723c */ /* 0x040fe20000041864 */
[----:B------:R-:W2:Y:S05]  /*1a090*/  LDSM.16.MT88.4 R20, [R226+0xe000] ;  /* 0x00e00000e214783b */ /* 0x000eaa0000004200 */
[C---:B---3--:R-:W-:Y:S01]  /*1a0a0*/  HMMA.16816.F32.BF16 R88, R12.reuse, R24, R88 ;  /* 0x000000180c58723c */ /* 0x048fe20000041858 */
[----:B------:R-:W-:Y:S05]  /*1a0b0*/  MUFU.EX2 R151, R151 ;  /* 0x0000009700977308 */ /* 0x000fea0000000800 */
[C---:B------:R-:W-:Y:S01]  /*1a0c0*/  HMMA.16816.F32.BF16 R84, R12.reuse, R26, R84 ;  /* 0x0000001a0c54723c */ /* 0x040fe20000041854 */
[----:B------:R-:W-:Y:S01]  /*1a0d0*/  F2FP.BF16.F32.PACK_AB R24, R161, R160 ;  /* 0x000000a0a118723e */ /* 0x000fe200000010ff */
[----:B------:R-:W-:Y:S01]  /*1a0e0*/  FADD.FTZ R160, R160, R146 ;  /* 0x00000092a0a07221 */ /* 0x000fe20000010000 */
[----:B------:R-:W-:Y:S01]  /*1a0f0*/  F2FP.BF16.F32.PACK_AB R25, R157, R155 ;  /* 0x0000009b9d19723e */ /* 0x000fe200000010ff */
[----:B------:R-:W3:Y:S01]  /*1a100*/  MUFU.EX2 R150, R150 ;  /* 0x0000009600967308 */ /* 0x000ee20000000800 */
[----:B------:R-:W-:Y:S01]  /*1a110*/  FADD.FTZ R155, R155, R3 ;  /* 0x000000039b9b7221 */ /* 0x000fe20000010000 */
[----:B----4-:R-:W-:Y:S01]  /*1a120*/  HMMA.16816.F32.BF16 R96, R12, R32, R96 ;  /* 0x000000200c60723c */ /* 0x010fe20000041860 */
[----:B------:R-:W-:Y:S01]  /*1a130*/  F2FP.BF16.F32.PACK_AB R26, R163, R162 ;  /* 0x000000a2a31a723e */ /* 0x000fe200000010ff */
[----:B------:R-:W-:Y:S01]  /*1a140*/  FADD.FTZ R160, R161, R160 ;  /* 0x000000a0a1a07221 */ /* 0x000fe20000010000 */
[----:B------:R-:W-:Y:S01]  /*1a150*/  F2FP.BF16.F32.PACK_AB R27, R164, R159 ;  /* 0x0000009fa41b723e */ /* 0x000fe200000010ff */
[----:B------:R-:W-:-:S02]  /*1a160*/  FADD.FTZ R155, R157, R155 ;  /* 0x0000009b9d9b7221 */ /* 0x000fc40000010000 */
[----:B------:R-:W-:Y:S01]  /*1a170*/  HMMA.16816.F32.BF16 R92, R12, R34, R92 ;  /* 0x000000220c5c723c */ /* 0x000fe2000004185c */
[----:B------:R-:W4:Y:S01]  /*1a180*/  LDSM.16.MT88.4 R32, [R226+0x12000] ;  /* 0x01200000e220783b */ /* 0x000f220000004200 */
[----:B------:R-:W3:Y:S01]  /*1a190*/  MUFU.EX2 R148, R148 ;  /* 0x0000009400947308 */ /* 0x000ee20000000800 */
[----:B------:R-:W-:Y:S01]  /*1a1a0*/  FADD.FTZ R162, R162, R160 ;  /* 0x000000a0a2a27221 */ /* 0x000fe20000010000 */
[----:B------:R-:W-:Y:S02]  /*1a1b0*/  FADD.FTZ R159, R159, R155 ;  /* 0x0000009b9f9f7221 */ /* 0x000fe40000010000 */
[C---:B-1----:R-:W-:Y:S01]  /*1a1c0*/  HMMA.16816.F32.BF16 R128, R24.reuse, R4, R128 ;  /* 0x000000041880723c */ /* 0x042fe20000041880 */
[----:B------:R-:W-:Y:S01]  /*1a1d0*/  FADD.FTZ R162, R163, R162 ;  /* 0x000000a2a3a27221 */ /* 0x000fe20000010000 */
[----:B------:R-:W-:Y:S02]  /*1a1e0*/  FADD.FTZ R159, R164, R159 ;  /* 0x0000009fa49f7221 */ /* 0x000fe40000010000 */
[----:B------:R-:W-:Y:S02]  /*1a1f0*/  MUFU.EX2 R137, R137 ;  /* 0x0000008900897308 */ /* 0x000fe40000000800 */
[----:B------:R-:W-:Y:S01]  /*1a200*/  HMMA.16816.F32.BF16 R124, R24, R6, R124 ;  /* 0x00000006187c723c */ /* 0x000fe2000004187c */
[----:B------:R-:W1:Y:S05]  /*1a210*/  LDSM.16.MT88.4 R4, [R225+0x12000] ;  /* 0x01200000e104783b */ /* 0x000e6a0000004200 */
[C---:B------:R-:W-:Y:S01]  /*1a220*/  HMMA.16816.F32.BF16 R72, R12.reuse, R28, R72 ;  /* 0x0000001c0c48723c */ /* 0x040fe20000041848 */
[----:B------:R-:W-:Y:S05]  /*1a230*/  MUFU.EX2 R136, R136 ;  /* 0x0000008800887308 */ /* 0x000fea0000000800 */
[----:B------:R-:W-:Y:S01]  /*1a240*/  HMMA.16816.F32.BF16 R68, R12, R30, R68 ;  /* 0x0000001e0c44723c */ /* 0x000fe20000041844 */
[----:B------:R-:W3:Y:S02]  /*1a250*/  LDSM.16.MT88.4 R12, [R224+0xe000] ;  /* 0x00e00000e00c783b */ /* 0x000ee40000004200 */
[----:B------:R-:W-:Y:S02]  /*1a260*/  MUFU.EX2 R134, R134 ;  /* 0x0000008600867308 */ /* 0x000fe40000000800 */
[----:B------:R-:W-:Y:S01]  /*1a270*/  LDSM.16.MT88.4 R28, [R224+0x12000] ;  /* 0x01200000e01c783b */ /* 0x000fe20000004200 */
[C---:B-----5:R-:W-:Y:S05]  /*1a280*/  HMMA.16816.F32.BF16 R112, R24.reuse, R16, R112 ;  /* 0x000000101870723c */ /* 0x060fea0000041870 */
[----:B------:R-:W-:Y:S01]  /*1a290*/  MUFU.EX2 R252, R252 ;  /* 0x000000fc00fc7308 */ /* 0x000fe20000000800 */
[C---:B------:R-:W-:Y:S01]  /*1a2a0*/  HMMA.16816.F32.BF16 R108, R24.reuse, R18, R108 ;  /* 0x00000012186c723c */ /* 0x040fe2000004186c */
[----:B------:R-:W5:Y:S05]  /*1a2b0*/  LDSM.16.MT88.4 R16, [R226+0xe800] ;  /* 0x00e80000e210783b */ /* 0x000f6a0000004200 */
[C---:B--2---:R-:W-:Y:S06]  /*1a2c0*/  HMMA.16816.F32.BF16 R120, R24.reuse, R20, R120 ;  /* 0x000000141878723c */ /* 0x044fec0000041878 */
[C---:B------:R-:W-:Y:S01]  /*1a2d0*/  HMMA.16816.F32.BF16 R116, R24.reuse, R22, R116 ;  /* 0x000000161874723c */ /* 0x040fe20000041874 */
[----:B------:R-:W-:Y:S05]  /*1a2e0*/  LDSM.16.MT88.4 R20, [R228+0xe800] ;  /* 0x00e80000e414783b */ /* 0x000fea0000004200 */
[C---:B----4-:R-:W-:Y:S06]  /*1a2f0*/  HMMA.16816.F32.BF16 R88, R24.reuse, R32, R88 ;  /* 0x000000201858723c */ /* 0x050fec0000041858 */
[----:B------:R-:W-:Y:S01]  /*1a300*/  HMMA.16816.F32.BF16 R84, R24, R34, R84 ;  /* 0x000000221854723c */ /* 0x000fe20000041854 */
[----:B------:R-:W-:Y:S01]  /*1a310*/  F2FP.BF16.F32.PACK_AB R32, R168, R171 ;  /* 0x000000aba820723e */ /* 0x000fe200000010ff */
[----:B------:R-:W-:Y:S01]  /*1a320*/  FADD.FTZ R171, R171, R162 ;  /* 0x000000a2abab7221 */ /* 0x000fe20000010000 */
[----:B------:R-:W-:Y:S01]  /*1a330*/  F2FP.BF16.F32.PACK_AB R33, R170, R169 ;  /* 0x000000a9aa21723e */ /* 0x000fe200000010ff */
[----:B------:R-:W-:-:S02]  /*1a340*/  FADD.FTZ R169, R169, R159 ;  /* 0x0000009fa9a97221 */ /* 0x000fc40000010000 */
[C---:B-1----:R-:W-:Y:S01]  /*1a350*/  HMMA.16816.F32.BF16 R80, R24.reuse, R4, R80 ;  /* 0x000000041850723c */ /* 0x042fe20000041850 */
[----:B------:R-:W-:Y:S01]  /*1a360*/  F2FP.BF16.F32.PACK_AB R34, R166, R167 ;  /* 0x000000a7a622723e */ /* 0x000fe200000010ff */
[----:B------:R-:W-:Y:S01]  /*1a370*/  FADD.FTZ R171, R168, R171 ;  /* 0x000000aba8ab7221 */ /* 0x000fe20000010000 */
[----:B------:R-:W-:Y:S01]  /*1a380*/  F2FP.BF16.F32.PACK_AB R35, R165, R172 ;  /* 0x000000aca523723e */ /* 0x000fe200000010ff */
[----:B------:R-:W-:Y:S02]  /*1a390*/  FADD.FTZ R169, R170, R169 ;  /* 0x000000a9aaa97221 */ /* 0x000fe40000010000 */
[----:B------:R-:W-:Y:S01]  /*1a3a0*/  HMMA.16816.F32.BF16 R76, R24, R6, R76 ;  /* 0x00000006184c723c */ /* 0x000fe2000004184c */
[----:B------:R-:W1:Y:S01]  /*1a3b0*/  LDSM.16.MT88.4 R4, [R224+0xe800] ;  /* 0x00e80000e004783b */ /* 0x000e620000004200 */
[----:B------:R-:W-:Y:S01]  /*1a3c0*/  FADD.FTZ R167, R167, R171 ;  /* 0x000000aba7a77221 */ /* 0x000fe20000010000 */
[----:B------:R-:W-:-:S03]  /*1a3d0*/  FADD.FTZ R172, R172, R169 ;  /* 0x000000a9acac7221 */ /* 0x000fc60000010000 */
[----:B---3--:R-:W-:Y:S01]  /*1a3e0*/  HMMA.16816.F32.BF16 R104, R24, R12, R104 ;  /* 0x0000000c1868723c */ /* 0x008fe20000041868 */
[----:B------:R-:W-:Y:S01]  /*1a3f0*/  FADD.FTZ R167, R166, R167 ;  /* 0x000000a7a6a77221 */ /* 0x000fe20000010000 */
[----:B------:R-:W-:-:S04]  /*1a400*/  FADD.FTZ R172, R165, R172 ;  /* 0x000000aca5ac7221 */ /* 0x000fc80000010000 */
[----:B------:R-:W-:Y:S01]  /*1a410*/  HMMA.16816.F32.BF16 R100, R24, R14, R100 ;  /* 0x0000000e1864723c */ /* 0x000fe20000041864 */
[----:B------:R-:W2:Y:S05]  /*1a420*/  LDSM.16.MT88.4 R12, [R225+0xe800] ;  /* 0x00e80000e10c783b */ /* 0x000eaa0000004200 */
[C---:B-----5:R-:W-:Y:S06]  /*1a430*/  HMMA.16816.F32.BF16 R120, R32.reuse, R16, R120 ;  /* 0x000000102078723c */ /* 0x060fec0000041878 */
[----:B------:R-:W-:Y:S01]  /*1a440*/  HMMA.16816.F32.BF16 R116, R32, R18, R116 ;  /* 0x000000122074723c */ /* 0x000fe20000041874 */
[----:B------:R-:W3:Y:S05]  /*1a450*/  LDSM.16.MT88.4 R16, [R225+0x12800] ;  /* 0x01280000e110783b */ /* 0x000eea0000004200 */
[C---:B------:R-:W-:Y:S06]  /*1a460*/  HMMA.16816.F32.BF16 R72, R24.reuse, R28, R72 ;  /* 0x0000001c1848723c */ /* 0x040fec0000041848 */
[----:B------:R-:W-:Y:S01]  /*1a470*/  HMMA.16816.F32.BF16 R68, R24, R30, R68 ;  /* 0x0000001e1844723c */ /* 0x000fe20000041844 */
[----:B------:R-:W4:Y:S05]  /*1a480*/  LDSM.16.MT88.4 R28, [R228+0x12800] ;  /* 0x01280000e41c783b */ /* 0x000f2a0000004200 */
[C---:B-1----:R-:W-:Y:S06]  /*1a490*/  HMMA.16816.F32.BF16 R104, R32.reuse, R4, R104 ;  /* 0x000000042068723c */ /* 0x042fec0000041868 */
[----:B------:R-:W-:Y:S01]  /*1a4a0*/  HMMA.16816.F32.BF16 R100, R32, R6, R100 ;  /* 0x000000062064723c */ /* 0x000fe20000041864 */
[----:B------:R-:W-:Y:S05]  /*1a4b0*/  LDSM.16.MT88.4 R4, [R225+0xf000] ;  /* 0x00f00000e104783b */ /* 0x000fea0000004200 */
[C---:B------:R-:W-:Y:S06]  /*1a4c0*/  HMMA.16816.F32.BF16 R96, R24.reuse, R36, R96 ;  /* 0x000000241860723c */ /* 0x040fec0000041860 */
[----:B------:R-:W-:Y:S01]  /*1a4d0*/  HMMA.16816.F32.BF16 R92, R24, R38, R92 ;  /* 0x00000026185c723c */ /* 0x000fe2000004185c */
[----:B------:R-:W-:Y:S04]  /*1a4e0*/  LDSM.16.MT88.4 R36, [R224+0x12800] ;  /* 0x01280000e024783b */ /* 0x000fe80000004200 */
[----:B------:R-:W-:Y:S01]  /*1a4f0*/  LDSM.16.MT88.4 R24, [R228+0xf000] ;  /* 0x00f00000e418783b */ /* 0x000fe20000004200 */
[C---:B------:R-:W-:Y:S06]  /*1a500*/  HMMA.16816.F32.BF16 R128, R32.reuse, R20, R128 ;  /* 0x000000142080723c */ /* 0x040fec0000041880 */
[C---:B------:R-:W-:Y:S01]  /*1a510*/  HMMA.16816.F32.BF16 R124, R32.reuse, R22, R124 ;  /* 0x00000016207c723c */ /* 0x040fe2000004187c */
[----:B------:R-:W1:Y:S05]  /*1a520*/  LDSM.16.MT88.4 R20, [R226+0x12800] ;  /* 0x01280000e214783b */ /* 0x000e6a0000004200 */
[C---:B--2---:R-:W-:Y:S06]  /*1a530*/  HMMA.16816.F32.BF16 R112, R32.reuse, R12, R112 ;  /* 0x0000000c2070723c */ /* 0x044fec0000041870 */
[C---:B------:R-:W-:Y:S01]  /*1a540*/  HMMA.16816.F32.BF16 R108, R32.reuse, R14, R108 ;  /* 0x0000000e206c723c */ /* 0x040fe2000004186c */
[----:B------:R-:W2:Y:S05]  /*1a550*/  LDSM.16.MT88.4 R12, [R226+0xf000] ;  /* 0x00f00000e20c783b */ /* 0x000eaa0000004200 */
[C---:B---3--:R-:W-:Y:S06]  /*1a560*/  HMMA.16816.F32.BF16 R80, R32.reuse, R16, R80 ;  /* 0x000000102050723c */ /* 0x048fec0000041850 */
[C---:B------:R-:W-:Y:S01]  /*1a570*/  HMMA.16816.F32.BF16 R76, R32.reuse, R18, R76 ;  /* 0x00000012204c723c */ /* 0x040fe2000004184c */
[----:B------:R-:W3:Y:S05]  /*1a580*/  LDSM.16.MT88.4 R16, [R228+0x13000] ;  /* 0x01300000e410783b */ /* 0x000eea0000004200 */
        /* <DEDUP_REMOVED lines=12> */
[----:B------:R-:W-:Y:S01]  /*1a650*/  LDSM.16.MT88.4 R20, [R224+0xf000] ;  /* 0x00f00000e014783b */ /* 0x000fe20000004200 */
[----:B------:R-:W-:Y:S01]  /*1a660*/  FADD.FTZ R151, R151, R153 ;  /* 0x0000009997977221 */ /* 0x000fe20000010000 */
[----:B------:R-:W-:-:S03]  /*1a670*/  FADD.FTZ R154, R154, R158 ;  /* 0x0000009e9a9a7221 */ /* 0x000fc60000010000 */
[----:B------:R-:W-:Y:S01]  /*1a680*/  HMMA.16816.F32.BF16 R112, R28, R4, R112 ;  /* 0x000000041c70723c */ /* 0x000fe20000041870 */
[----:B------:R-:W-:Y:S01]  /*1a690*/  FADD.FTZ R151, R150, R151 ;  /* 0x0000009796977221 */ /* 0x000fe20000010000 */
[----:B------:R-:W-:-:S04]  /*1a6a0*/  FADD.FTZ R154, R148, R154 ;  /* 0x0000009a949a7221 */ /* 0x000fc80000010000 */
[C---:B------:R-:W-:Y:S01]  /*1a6b0*/  HMMA.16816.F32.BF16 R108, R28.reuse, R6, R108 ;  /* 0x000000061c6c723c */ /* 0x040fe2000004186c */
[----:B------:R-:W1:Y:S05]  /*1a6c0*/  LDSM.16.MT88.4 R4, [R225+0x13000] ;  /* 0x01300000e104783b */ /* 0x000e6a0000004200 */
[C---:B--2---:R-:W-:Y:S06]  /*1a6d0*/  HMMA.16816.F32.BF16 R120, R28.reuse, R12, R120 ;  /* 0x0000000c1c78723c */ /* 0x044fec0000041878 */
[C---:B------:R-:W-:Y:S01]  /*1a6e0*/  HMMA.16816.F32.BF16 R116, R28.reuse, R14, R116 ;  /* 0x0000000e1c74723c */ /* 0x040fe20000041874 */
[----:B------:R-:W2:Y:S05]  /*1a6f0*/  LDSM.16.MT88.4 R12, [R226+0x13000] ;  /* 0x01300000e20c783b */ /* 0x000eaa0000004200 */
[C---:B---3--:R-:W-:Y:S06]  /*1a700*/  HMMA.16816.F32.BF16 R96, R28.reuse, R16, R96 ;  /* 0x000000101c60723c */ /* 0x048fec0000041860 */
[----:B------:R-:W-:Y:S01]  /*1a710*/  HMMA.16816.F32.BF16 R92, R28, R18, R92 ;  /* 0x000000121c5c723c */ /* 0x000fe2000004185c */
[----:B------:R-:W-:Y:S05]  /*1a720*/  LDSM.16.MT88.4 R16, [R228+0xf800] ;  /* 0x00f80000e410783b */ /* 0x000fea0000004200 */
[C---:B------:R-:W-:Y:S06]  /*1a730*/  HMMA.16816.F32.BF16 R72, R32.reuse, R36, R72 ;  /* 0x000000242048723c */ /* 0x040fec0000041848 */
[----:B------:R-:W-:Y:S01]  /*1a740*/  HMMA.16816.F32.BF16 R68, R32, R38, R68 ;  /* 0x000000262044723c */ /* 0x000fe20000041844 */
[-CC-:B------:R-:W-:Y:S01]  /*1a750*/  FFMA.FTZ R36, R143, R133.reuse, -R132.reuse ;  /* 0x000000858f247223 */ /* 0x180fe20000010884 */
[-CC-:B------:R-:W-:Y:S01]  /*1a760*/  FFMA.FTZ R37, R142, R133.reuse, -R132.reuse ;  /* 0x000000858e257223 */ /* 0x180fe20000010884 */
[----:B------:R-:W3:Y:S03]  /*1a770*/  LDSM.16.MT88.4 R32, [R224+0x13000] ;  /* 0x01300000e020783b */ /* 0x000ee60000004200 */
[C---:B------:R-:W-:Y:S01]  /*1a780*/  HMMA.16816.F32.BF16 R128, R28.reuse, R24, R128 ;  /* 0x000000181c80723c */ /* 0x040fe20000041880 */
[-C--:B------:R-:W-:Y:S01]  /*1a790*/  FFMA.FTZ R38, R139, R133.reuse, -R132 ;  /* 0x000000858b267223 */ /* 0x080fe20000010884 */
[----:B------:R-:W-:Y:S01]  /*1a7a0*/  FFMA.FTZ R39, R138, R133, -R135 ;  /* 0x000000858a277223 */ /* 0x000fe20000010887 */
[----:B------:R-:W4:Y:S03]  /*1a7b0*/  MUFU.EX2 R36, R36 ;  /* 0x0000002400247308 */ /* 0x000f260000000800 */
[C---:B------:R-:W-:Y:S01]  /*1a7c0*/  HMMA.16816.F32.BF16 R124, R28.reuse, R26, R124 ;  /* 0x0000001a1c7c723c */ /* 0x040fe2000004187c */
[----:B------:R-:W-:Y:S04]  /*1a7d0*/  LDSM.16.MT88.4 R24, [R225+0xf800] ;  /* 0x00f80000e118783b */ /* 0x000fe80000004200 */
[----:B------:R-:W5:Y:S01]  /*1a7e0*/  MUFU.EX2 R37, R37 ;  /* 0x0000002500257308 */ /* 0x000f620000000800 */
[C---:B-1----:R-:W-:Y:S06]  /*1a7f0*/  HMMA.16816.F32.BF16 R80, R28.reuse, R4, R80 ;  /* 0x000000041c50723c */ /* 0x042fec0000041850 */
[----:B------:R-:W-:Y:S01]  /*1a800*/  HMMA.16816.F32.BF16 R76, R28, R6, R76 ;  /* 0x000000061c4c723c */ /* 0x000fe2000004184c */
[----:B------:R-:W1:Y:S01]  /*1a810*/  MUFU.EX2 R38, R38 ;  /* 0x0000002600267308 */ /* 0x000e620000000800 */
[----:B----4-:R-:W-:-:S04]  /*1a820*/  FADD.FTZ R154, R36, R154 ;  /* 0x0000009a249a7221 */ /* 0x010fc80000010000 */
[C---:B------:R-:W-:Y:S01]  /*1a830*/  HMMA.16816.F32.BF16 R104, R28.reuse, R20, R104 ;  /* 0x000000141c68723c */ /* 0x040fe20000041868 */
[----:B------:R-:W-:Y:S02]  /*1a840*/  F2FP.BF16.F32.PACK_AB R6, R134, R136 ;  /* 0x000000888606723e */ /* 0x000fe400000010ff */
[----:B------:R-:W4:Y:S01]  /*1a850*/  MUFU.EX2 R39, R39 ;  /* 0x0000002700277308 */ /* 0x000f220000000800 */
[C---:B-----5:R-:W-:Y:S01]  /*1a860*/  F2FP.BF16.F32.PACK_AB R5, R37.reuse, R36 ;  /* 0x000000242505723e */ /* 0x060fe200000010ff */
[----:B------:R-:W-:Y:S01]  /*1a870*/  FADD.FTZ R154, R37, R154 ;  /* 0x0000009a259a7221 */ /* 0x000fe20000010000 */
[----:B------:R-:W-:Y:S01]  /*1a880*/  HMMA.16816.F32.BF16 R100, R28, R22, R100 ;  /* 0x000000161c64723c */ /* 0x000fe20000041864 */
[----:B------:R-:W5:Y:S01]  /*1a890*/  LDSM.16.MT88.4 R20, [R224+0xf800] ;  /* 0x00f80000e014783b */ /* 0x000f620000004200 */
[----:B-1----:R-:W-:-:S04]  /*1a8a0*/  F2FP.BF16.F32.PACK_AB R7, R252, R38 ;  /* 0x00000026fc07723e */ /* 0x002fc800000010ff */
[----:B--2---:R-:W-:Y:S01]  /*1a8b0*/  HMMA.16816.F32.BF16 R88, R28, R12, R88 ;  /* 0x0000000c1c58723c */ /* 0x004fe20000041858 */
[----:B------:R-:W-:-:S04]  /*1a8c0*/  FADD.FTZ R154, R38, R154 ;  /* 0x0000009a269a7221 */ /* 0x000fc80000010000 */
[----:B------:R-:W-:Y:S01]  /*1a8d0*/  FADD.FTZ R252, R252, R154 ;  /* 0x0000009afcfc7221 */ /* 0x000fe20000010000 */
[----:B------:R-:W-:Y:S01]  /*1a8e0*/  HMMA.16816.F32.BF16 R84, R28, R14, R84 ;  /* 0x0000000e1c54723c */ /* 0x000fe20000041854 */
[----:B----4-:R-:W-:Y:S01]  /*1a8f0*/  F2FP.BF16.F32.PACK_AB R4, R137, R39 ;  /* 0x000000278904723e */ /* 0x010fe200000010ff */
[----:B------:R-:W1:Y:S01]  /*1a900*/  LDSM.16.MT88.4 R12, [R226+0xf800] ;  /* 0x00f80000e20c783b */ /* 0x000e620000004200 */
[----:B------:R-:W-:-:S03]  /*1a910*/  FADD.FTZ R151, R39, R151 ;  /* 0x0000009727977221 */ /* 0x000fc60000010000 */
[----:B---3--:R-:W-:Y:S01]  /*1a920*/  HMMA.16816.F32.BF16 R72, R28, R32, R72 ;  /* 0x000000201c48723c */ /* 0x008fe20000041848 */
[----:B------:R-:W-:-:S04]  /*1a930*/  FADD.FTZ R151, R137, R151 ;  /* 0x0000009789977221 */ /* 0x000fc80000010000 */
[----:B------:R-:W-:Y:S01]  /*1a940*/  FADD.FTZ R151, R136, R151 ;  /* 0x0000009788977221 */ /* 0x000fe20000010000 */
[----:B------:R-:W-:Y:S03]  /*1a950*/  HMMA.16816.F32.BF16 R128, R4, R16, R128 ;  /* 0x000000100480723c */ /* 0x000fe60000041880 */
[----:B------:R-:W-:-:S03]  /*1a960*/  FADD.FTZ R196, R134, R151 ;  /* 0x0000009786c47221 */ /* 0x000fc60000010000 */
[----:B------:R-:W-:Y:S01]  /*1a970*/  HMMA.16816.F32.BF16 R124, R4, R18, R124 ;  /* 0x00000012047c723c */ /* 0x000fe2000004187c */
[----:B------:R-:W2:Y:S04]  /*1a980*/  LDSM.16.MT88.4 R16, [R228+0x13800] ;  /* 0x01380000e410783b */ /* 0x000ea80000004200 */
[----:B------:R-:W-:Y:S01]  /*1a990*/  STL [R1], R196 ;  /* 0x000000c401007387 */ /* 0x000fe20000100800 */
[----:B------:R-:W-:Y:S06]  /*1a9a0*/  HMMA.16816.F32.BF16 R68, R28, R34, R68 ;  /* 0x000000221c44723c */ /* 0x000fec0000041844 */
[C---:B-----5:R-:W-:Y:S06]  /*1a9b0*/  HMMA.16816.F32.BF16 R104, R4.reuse, R20, R104 ;  /* 0x000000140468723c */ /* 0x060fec0000041868 */
[C---:B------:R-:W-:Y:S01]  /*1a9c0*/  HMMA.16816.F32.BF16 R100, R4.reuse, R22, R100 ;  /* 0x000000160464723c */ /* 0x040fe20000041864 */
[----:B------:R-:W3:Y:S05]  /*1a9d0*/  LDSM.16.MT88.4 R20, [R225+0x13800] ;  /* 0x01380000e114783b */ /* 0x000eea0000004200 */
[C---:B-1----:R-:W-:Y:S06]  /*1a9e0*/  HMMA.16816.F32.BF16 R120, R4.reuse, R12, R120 ;  /* 0x0000000c0478723c */ /* 0x042fec0000041878 */
[C---:B------:R-:W-:Y:S01]  /*1a9f0*/  HMMA.16816.F32.BF16 R116, R4.reuse, R14, R116 ;  /* 0x0000000e0474723c */ /* 0x040fe20000041874 */
[----:B------:R-:W1:Y:S05]  /*1aa00*/  LDSM.16.MT88.4 R12, [R226+0x13800] ;  /* 0x01380000e20c783b */ /* 0x000e6a0000004200 */
[C---:B------:R-:W-:Y:S06]  /*1aa10*/  HMMA.16816.F32.BF16 R112, R4.reuse, R24, R112 ;  /* 0x000000180470723c */ /* 0x040fec0000041870 */
[C---:B--2---:R-:W-:Y:S06]  /*1aa20*/  HMMA.16816.F32.BF16 R96, R4.reuse, R16, R96 ;  /* 0x000000100460723c */ /* 0x044fec0000041860 */
[C---:B------:R-:W-:Y:S01]  /*1aa30*/  HMMA.16816.F32.BF16 R92, R4.reuse, R18, R92 ;  /* 0x00000012045c723c */ /* 0x040fe2000004185c */
[----:B------:R-:W2:Y:S05]  /*1aa40*/  LDSM.16.MT88.4 R16, [R224+0x13800] ;  /* 0x01380000e010783b */ /* 0x000eaa0000004200 */
[C---:B------:R-:W-:Y:S06]  /*1aa50*/  HMMA.16816.F32.BF16 R108, R4.reuse, R26, R108 ;  /* 0x0000001a046c723c */ /* 0x040fec000004186c */
[C---:B---3--:R-:W-:Y:S06]  /*1aa60*/  HMMA.16816.F32.BF16 R80, R4.reuse, R20, R80 ;  /* 0x000000140450723c */ /* 0x048fec0000041850 */
[C---:B------:R-:W-:Y:S06]  /*1aa70*/  HMMA.16816.F32.BF16 R76, R4.reuse, R22, R76 ;  /* 0x00000016044c723c */ /* 0x040fec000004184c */
[C---:B-1----:R-:W-:Y:S06]  /*1aa80*/  HMMA.16816.F32.BF16 R88, R4.reuse, R12, R88 ;  /* 0x0000000c0458723c */ /* 0x042fec0000041858 */
[C---:B------:R-:W-:Y:S06]  /*1aa90*/  HMMA.16816.F32.BF16 R84, R4.reuse, R14, R84 ;  /* 0x0000000e0454723c */ /* 0x040fec0000041854 */
[C---:B--2---:R-:W-:Y:S06]  /*1aaa0*/  HMMA.16816.F32.BF16 R72, R4.reuse, R16, R72 ;  /* 0x000000100448723c */ /* 0x044fec0000041848 */
[----:B------:R-:W-:Y:S01]  /*1aab0*/  HMMA.16816.F32.BF16 R68, R4, R18, R68 ;  /* 0x000000120444723c */ /* 0x000fe20000041844 */
        /* <DEDUP_REMOVED lines=10> */
[----:B------:R-:W-:-:S05]  /*1ab60*/  VIADD R13, R3, 0x80 ;  /* 0x00000080030d7836 */ /* 0x000fca0000000000 */
[----:B------:R-:W-:Y:S02]  /*1ab70*/  IABS R6, R13 ;  /* 0x0000000d00067213 */ /* 0x000fe40000000000 */
[-C--:B--2---:R-:W-:Y:S02]  /*1ab80*/  IABS R7, R12.reuse ;  /* 0x0000000c00077213 */ /* 0x084fe40000000000 */
[-C--:B------:R-:W-:Y:S02]  /*1ab90*/  IABS R5, R12.reuse ;  /* 0x0000000c00057213 */ /* 0x080fe40000000000 */
[----:B------:R-:W1:Y:S01]  /*1aba0*/  I2F.RP R14, R7 ;  /* 0x00000007000e7306 */ /* 0x000e620000209400 */
[-C--:B------:R-:W-:Y:S02]  /*1abb0*/  LOP3.LUT R3, R3, R12.reuse, RZ, 0x3c, !PT ;  /* 0x0000000c03037212 */ /* 0x080fe400078e3cff */
[----:B------:R-:W-:Y:S01]  /*1abc0*/  IMAD.MOV R5, RZ, RZ, -R5 ;  /* 0x000000ffff057224 */ /* 0x000fe200078e0a05 */
[----:B------:R-:W-:-:S02]  /*1abd0*/  LOP3.LUT R13, R13, R12, RZ, 0x3c, !PT ;  /* 0x0000000c0d0d7212 */ /* 0x000fc400078e3cff */
[----:B------:R-:W-:Y:S02]  /*1abe0*/  ISETP.GE.AND P1, PT, R3, RZ, PT ;  /* 0x000000ff0300720c */ /* 0x000fe40003f26270 */
[----:B------:R-:W-:Y:S02]  /*1abf0*/  ISETP.GE.AND P3, PT, R13, RZ, PT ;  /* 0x000000ff0d00720c */ /* 0x000fe40003f66270 */
[----:B------:R-:W-:Y:S01]  /*1ac00*/  LOP3.LUT R3, RZ, R12, RZ, 0x33, !PT ;  /* 0x0000000cff037212 */ /* 0x000fe200078e33ff */
[----:B-1----:R-:W1:Y:S02]  /*1ac10*/  MUFU.RCP R14, R14 ;  /* 0x0000000e000e7308 */ /* 0x002e640000001000 */
[----:B-1----:R-:W-:-:S06]  /*1ac20*/  VIADD R14, R14, 0xffffffe ;  /* 0x0ffffffe0e0e7836 */ /* 0x002fcc0000000000 */
[----:B------:R-:W1:Y:S02]  /*1ac30*/  F2I.FTZ.U32.TRUNC.NTZ R15, R14 ;  /* 0x0000000e000f7305 */ /* 0x000e64000021f000 */
[----:B-1----:R-:W-:Y:S01]  /*1ac40*/  IMAD.MOV R9, RZ, RZ, -R15 ;  /* 0x000000ffff097224 */ /* 0x002fe200078e0a0f */
[----:B------:R-:W-:-:S03]  /*1ac50*/  MOV R14, RZ ;  /* 0x000000ff000e7202 */ /* 0x000fc60000000f00 */
[----:B------:R-:W-:-:S04]  /*1ac60*/  IMAD R9, R9, R7, RZ ;  /* 0x0000000709097224 */ /* 0x000fc800078e02ff */
[----:B------:R-:W-:-:S06]  /*1ac70*/  IMAD.HI.U32 R9, R15, R9, R14 ;  /* 0x000000090f097227 */ /* 0x000fcc00078e000e */
[----:B------:R-:W-:-:S04]  /*1ac80*/  IMAD.HI.U32 R8, R9, R4, RZ ;  /* 0x0000000409087227 */ /* 0x000fc800078e00ff */
[----:B------:R-:W-:Y:S02]  /*1ac90*/  IMAD R4, R8, R5, R4 ;  /* 0x0000000508047224 */ /* 0x000fe400078e0204 */
[----:B------:R-:W-:-:S03]  /*1aca0*/  IMAD.HI.U32 R9, R9, R6, RZ ;  /* 0x0000000609097227 */ /* 0x000fc600078e00ff */
[----:B------:R-:W-:Y:S01]  /*1acb0*/  ISETP.GT.U32.AND P2, PT, R7, R4, PT ;  /* 0x000000040700720c */ /* 0x000fe20003f44070 */
[----:B------:R-:W-:-:S05]  /*1acc0*/  IMAD R5, R9, R5, R6 ;  /* 0x0000000509057224 */ /* 0x000fca00078e0206 */
[----:B------:R-:W-:-:S07]  /*1acd0*/  ISETP.GT.U32.AND P4, PT, R7, R5, PT ;  /* 0x000000050700720c */ /* 0x000fce0003f84070 */
[-C--:B------:R-:W-:Y:S02]  /*1ace0*/  @!P2 IADD3 R4, R4, -R7.reuse, RZ ;  /* 0x800000070404a210 */ /* 0x080fe40007ffe0ff */
[----:B------:R-:W-:Y:S02]  /*1acf0*/  @!P2 IADD3 R8, R8, 0x1, RZ ;  /* 0x000000010808a810 */ /* 0x000fe40007ffe0ff */
[----:B------:R-:W-:Y:S02]  /*1ad00*/  ISETP.GE.U32.AND P5, PT, R4, R7, PT ;  /* 0x000000070400720c */ /* 0x000fe40003fa6070 */
[----:B------:R-:W-:Y:S01]  /*1ad10*/  @!P4 IMAD.IADD R5, R5, 0x1, -R7 ;  /* 0x000000010505c824 */ /* 0x000fe200078e0a07 */
[----:B------:R-:W-:Y:S01]  /*1ad20*/  ISETP.NE.AND P2, PT, R12, RZ, PT ;  /* 0x000000ff0c00720c */ /* 0x000fe20003f45270 */
[----:B------:R-:W-:-:S03]  /*1ad30*/  @!P4 VIADD R9, R9, 0x1 ;  /* 0x000000010909c836 */ /* 0x000fc60000000000 */
[----:B------:R-:W-:-:S06]  /*1ad40*/  ISETP.GE.U32.AND P6, PT, R5, R7, PT ;  /* 0x000000070500720c */ /* 0x000fcc0003fc6070 */
[----:B------:R-:W-:-:S04]  /*1ad50*/  @P5 IADD3 R8, R8, 0x1, RZ ;  /* 0x0000000108085810 */ /* 0x000fc80007ffe0ff */
[----:B------:R-:W-:-:S03]  /*1ad60*/  MOV R6, R8 ;  /* 0x0000000800067202 */ /* 0x000fc60000000f00 */
[----:B------:R-:W-:Y:S02]  /*1ad70*/  @P6 VIADD R9, R9, 0x1 ;  /* 0x0000000109096836 */ /* 0x000fe40000000000 */
[----:B------:R-:W-:-:S03]  /*1ad80*/  @!P1 IMAD.MOV R6, RZ, RZ, -R6 ;  /* 0x000000ffff069224 */ /* 0x000fc600078e0a06 */
[----:B------:R-:W-:Y:S02]  /*1ad90*/  @!P3 IADD3 R9, -R9, RZ, RZ ;  /* 0x000000ff0909b210 */ /* 0x000fe40007ffe1ff */
[C---:B------:R-:W-:Y:S02]  /*1ada0*/  SEL R6, R3.reuse, R6, !P2 ;  /* 0x0000000603067207 */ /* 0x040fe40005000000 */
[----:B------:R-:W-:Y:S02]  /*1adb0*/  SEL R3, R3, R9, !P2 ;  /* 0x0000000903037207 */ /* 0x000fe40005000000 */
[----:B------:R-:W2:Y:S01]  /*1adc0*/  LD.E.64 R8, desc[UR6][R10.64+0x40] ;  /* 0x000040060a087980 */ /* 0x000ea2000c101b00 */
[----:B------:R-:W-:-:S04]  /*1add0*/  IMAD.WIDE R4, R6, 0x4, R248 ;  /* 0x0000000406047825 */ /* 0x000fc800078e02f8 */
[C---:B------:R-:W-:Y:S02]  /*1ade0*/  IMAD.WIDE R14, R3.reuse, 0x4, R248 ;  /* 0x00000004030e7825 */ /* 0x040fe400078e02f8 */
[----:B------:R-:W3:Y:S04]  /*1adf0*/  LD.E R4, desc[UR6][R4.64] ;  /* 0x0000000604047980 */ /* 0x000ee8000c101900 */
[----:B------:R-:W4:Y:S04]  /*1ae00*/  LD.E.64 R10, desc[UR6][R10.64+0x28] ;  /* 0x000028060a0a7980 */ /* 0x000f28000c101b00 */
[----:B------:R-:W3:Y:S01]  /*1ae10*/  LD.E R5, desc[UR6][R14.64] ;  /* 0x000000060e057980 */ /* 0x000ee2000c101900 */
[----:B------:R-:W-:-:S04]  /*1ae20*/  IMAD.IADD R3, R3, 0x1, -R6 ;  /* 0x0000000103037824 */ /* 0x000fc800078e0a06 */
[----:B------:R-:W-:-:S05]  /*1ae30*/  IMAD R12, R12, R3, -0x80 ;  /* 0xffffff800c0c7424 */ /* 0x000fca00078e0203 */
[----:B------:R-:W-:Y:S01]  /*1ae40*/  SHF.R.S32.HI R6, RZ, 0x1f, R12 ;  /* 0x0000001fff067819 */ /* 0x000fe2000001140c */
[-C--:B--2---:R-:W-:Y:S02]  /*1ae50*/  IMAD R3, R9, R12.reuse, RZ ;  /* 0x0000000c09037224 */ /* 0x084fe400078e02ff */
[----:B------:R-:W-:-:S04]  /*1ae60*/  IMAD.WIDE.U32 R12, R8, R12, RZ ;  /* 0x0000000c080c7225 */ /* 0x000fc800078e00ff */
[----:B------:R-:W-:-:S04]  /*1ae70*/  IMAD R6, R8, R6, R3 ;  /* 0x0000000608067224 */ /* 0x000fc800078e0203 */
[----:B------:R-:W-:Y:S01]  /*1ae80*/  IMAD.IADD R7, R13, 0x1, R6 ;  /* 0x000000010d077824 */ /* 0x000fe200078e0206 */
[----:B------:R-:W-:Y:S02]  /*1ae90*/  MOV R6, R12 ;  /* 0x0000000c00067202 */ /* 0x000fe40000000f00 */
[----:B---3--:R-:W-:-:S04]  /*1aea0*/  IADD3 R4, -R5, R4, RZ ;  /* 0x0000000405047210 */ /* 0x008fc80007ffe1ff */
[----:B------:R-:W-:Y:S01]  /*1aeb0*/  SHF.R.S32.HI R5, RZ, 0x1f, R4 ;  /* 0x0000001fff057819 */ /* 0x000fe20000011404 */
[----:B----4-:R-:W-:-:S04]  /*1aec0*/  IMAD R3, R11, R4, RZ ;  /* 0x000000040b037224 */ /* 0x010fc800078e02ff */
[----:B------:R-:W-:Y:S02]  /*1aed0*/  IMAD R3, R10, R5, R3 ;  /* 0x000000050a037224 */ /* 0x000fe400078e0203 */
[----:B------:R-:W-:-:S04]  /*1aee0*/  IMAD.WIDE.U32 R4, R4, R10, R6 ;  /* 0x0000000a04047225 */ /* 0x000fc800078e0006 */
[----:B------:R-:W-:Y:S01]  /*1aef0*/  IMAD.IADD R5, R5, 0x1, R3 ;  /* 0x0000000105057824 */ /* 0x000fe200078e0203 */
[----:B------:R-:W-:Y:S05]  /*1af00*/  BRA `(.L_x_1450) ;  /* 0x00000000000c7947 */ /* 0x000fea0003800000 */
.L_x_1449:
[----:B------:R-:W2:Y:S02]  /*1af10*/  LD.E R4, desc[UR6][R10.64+0x40] ;  /* 0x000040060a047980 */ /* 0x000ea4000c101900 */
[----:B--2---:R-:W-:-:S04]  /*1af20*/  LEA R4, -R4, RZ, 0x7 ;  /* 0x000000ff04047211 */ /* 0x004fc800078e39ff */
[----:B------:R-:W-:Y:S02]  /*1af30*/  SHF.R.S32.HI R5, RZ, 0x1f, R4 ;  /* 0x0000001fff057819 */ /* 0x000fe40000011404 */
.L_x_1450:
[----:B------:R-:W-:Y:S05]  /*1af40*/  BSYNC B0 ;  /* 0x0000000000007941 */ /* 0x000fea0003800000 */
.L_x_1448:
[C---:B------:R-:W-:Y:S01]  /*1af50*/  LOP3.LUT P4, RZ, R251.reuse, 0x1, RZ, 0xc0, !PT ;  /* 0x00000001fbff7812 */ /* 0x040fe2000788c0ff */
[----:B------:R-:W1:Y:S01]  /*1af60*/  LDC.64 R192, c[0x0][0x198] ;  /* 0x00006600ffc07b82 */ /* 0x000e620000000a00 */
[----:B------:R-:W-:Y:S01]  /*1af70*/  LOP3.LUT P1, RZ, R251, 0x2, RZ, 0xc0, !PT ;  /* 0x00000002fbff7812 */ /* 0x000fe2000782c0ff */
[----:B------:R-:W-:Y:S01]  /*1af80*/  ULDC.64 UR4, c[0x0][0x208] ;  /* 0x0000820000047ab9 */ /* 0x000fe20000000a00 */
[C---:B------:R-:W-:Y:S02]  /*1af90*/  LEA R194, P3, R4.reuse, R141, 0x1 ;  /* 0x0000008d04c27211 */ /* 0x040fe400078608ff */
[CC--:B------:R-:W-:Y:S02]  /*1afa0*/  IADD3 R3, P2, R4.reuse, R235.reuse, RZ ;  /* 0x000000eb04037210 */ /* 0x0c0fe40007f5e0ff */
        /* <DEDUP_REMOVED lines=10> */
[CC--:B------:R-:W-:Y:S01]  /*1b050*/  @P4 LEA.HI.X R23, R3.reuse, R140.reuse, R5, 0x1, P5 ;  /* 0x0000008c03174211 */ /* 0x0c0fe200028f0c05 */
        /* <DEDUP_REMOVED lines=23> */
[-C--:B------:R-:W-:Y:S01]  /*1b1d0*/  @P1 LEA.HI.X R11, R3, R140.reuse, R5, 0x1, P2 ;  /* 0x0000008c030b1211 */ /* 0x080fe200010f0c05 */
[--C-:B------:R-:W-:Y:S01]  /*1b1e0*/  IMAD.X R5, R5, 0x1, R236.reuse, P3 ;  /* 0x0000000105057824 */ /* 0x100fe200018e06ec */
        /* <DEDUP_REMOVED lines=13> */
[C---:B------:R-:W-:Y:S01]  /*1b2c0*/  @P1 LEA R24, P2, R3.reuse, R141, 0x1 ;  /* 0x0000008d03181211 */ /* 0x040fe200078408ff */
[----:B------:R-:W-:Y:S01]  /*1b2d0*/  @!PT LDS RZ, [RZ] ;  /* 0x00000000fffff984 */ /* 0x000fe20000000800 */
[----:B------:R-:W-:Y:S01]  /*1b2e0*/  @!PT LDS RZ, [RZ] ;  /* 0x00000000fffff984 */ /* 0x000fe20000000800 */
[----:B------:R-:W-:Y:S01]  /*1b2f0*/  @!PT LDS RZ, [RZ] ;  /* 0x00000000fffff984 */ /* 0x000fe20000000800 */
[----:B------:R-:W-:Y:S01]  /*1b300*/  @P4 LDGSTS.E.BYPASS.LTC128B.128 [R247+0xd000], desc[UR6][R20.64] ;  /* 0x0d00000014f74fae */ /* 0x000fe2000b901d46 */
[CC--:B--2---:R-:W-:Y:S02]  /*1b310*/  IADD3 R6, P3, R3.reuse, R235.reuse, RZ ;  /* 0x000000eb03067210 */ /* 0x0c4fe40007f7e0ff */
        /* <DEDUP_REMOVED lines=10> */
[CC--:B------:R-:W-:Y:S01]  /*1b3c0*/  @P1 LEA R28, P3, R6.reuse, R141.reuse, 0x1 ;  /* 0x0000008d061c1211 */ /* 0x0c0fe200078608ff */
[----:B------:R-:W-:Y:S01]  /*1b3d0*/  @!P1 STS.128 [R247+0x11000], RZ ;  /* 0x011000fff7009388 */ /* 0x000fe20000000c00 */
[-CC-:B------:R-:W-:Y:S01]  /*1b3e0*/  @P4 LEA.HI.X R33, R6, R140.reuse, R5.reuse, 0x1, P5 ;  /* 0x0000008c06214211 */ /* 0x180fe200028f0c05 */
        /* <DEDUP_REMOVED lines=56> */
[----:B-1----:R-:W4:Y:S01]  /*1b770*/  LD.E R3, desc[UR4][R192.64+0x18c] ;  /* 0x00018c04c0037980 */ /* 0x002f22000c101900 */
[----:B------:R-:W-:Y:S01]  /*1b780*/  ISETP.GE.AND P2, PT, R50, 0x3, PT ;  /* 0x000000033200780c */ /* 0x000fe20003f46270 */
[----:B------:R-:W-:Y:S02]  /*1b790*/  BSSY B1, `(.L_x_1451) ;  /* 0x00002ba000017945 */ /* 0x000fe40003800000 */
[----:B------:R-:W-:Y:S04]  /*1b7a0*/  LDSM.16.M88.4 R56, [R234] ;  /* 0x00000000ea38783b */ /* 0x000fe80000000200 */
[----:B--2---:R-:W1:Y:S04]  /*1b7b0*/  LDSM.16.M88.4 R16, [R233+0x4000] ;  /* 0x00400000e910783b */ /* 0x004e680000000200 */
[----:B------:R-:W2:Y:S04]  /*1b7c0*/  LDSM.16.M88.4 R40, [R233+0x4800] ;  /* 0x00480000e928783b */ /* 0x000ea80000000200 */
[----:B------:R-:W5:Y:S04]  /*1b7d0*/  LDSM.16.M88.4 R160, [R233+0x5000] ;  /* 0x00500000e9a0783b */ /* 0x000f680000000200 */
[----:B------:R-:W5:Y:S04]  /*1b7e0*/  LDSM.16.M88.4 R152, [R233+0x5800] ;  /* 0x00580000e998783b */ /* 0x000f680000000200 */
[----:B------:R-:W5:Y:S04]  /*1b7f0*/  LDSM.16.M88.4 R144, [R233+0x6000] ;  /* 0x00600000e990783b */ /* 0x000f680000000200 */
[----:B------:R-:W5:Y:S04]  /*1b800*/  LDSM.16.M88.4 R136, [R233+0x6800] ;  /* 0x00680000e988783b */ /* 0x000f680000000200 */
[----:B------:R-:W5:Y:S04]  /*1b810*/  LDSM.16.M88.4 R64, [R233+0x7000] ;  /* 0x00700000e940783b */ /* 0x000f680000000200 */
[----:B---3--:R-:W3:Y:S04]  /*1b820*/  LDSM.16.M88.4 R32, [R233+0x7800] ;  /* 0x00780000e920783b */ /* 0x008ee80000000200 */
[----:B------:R-:W-:Y:S04]  /*1b830*/  LDSM.16.M88.4 R36, [R232] ;  /* 0x00000000e824783b */ /* 0x000fe80000000200 */
[----:B------:R-:W3:Y:S04]  /*1b840*/  LDSM.16.M88.4 R180, [R231] ;  /* 0x00000000e7b4783b */ /* 0x000ee80000000200 */
[----:B------:R-:W3:Y:S01]  /*1b850*/  LDSM.16.M88.4 R172, [R223] ;  /* 0x00000000dfac783b */ /* 0x000ee20000000200 */
[C---:B-1----:R-:W-:Y:S03]  /*1b860*/  HMMA.16816.F32.BF16 R4, R56.reuse, R16, RZ ;  /* 0x000000103804723c */ /* 0x042fe600000418ff */
[----:B------:R-:W1:Y:S03]  /*1b870*/  LDSM.16.M88.4 R20, [R222] ;  /* 0x00000000de14783b */ /* 0x000e660000000200 */
[C---:B------:R-:W-:Y:S01]  /*1b880*/  HMMA.16816.F32.BF16 R16, R56.reuse, R18, RZ ;  /* 0x000000123810723c */ /* 0x040fe200000418ff */
[----:B------:R-:W1:Y:S04]  /*1b890*/  LDSM.16.M88.4 R8, [R221] ;  /* 0x00000000dd08783b */ /* 0x000e680000000200 */
[----:B------:R-:W-:Y:S01]  /*1b8a0*/  LDSM.16.M88.4 R24, [R230] ;  /* 0x00000000e618783b */ /* 0x000fe20000000200 */
[C---:B--2---:R-:W-:Y:S03]  /*1b8b0*/  HMMA.16816.F32.BF16 R28, R56.reuse, R40, RZ ;  /* 0x00000028381c723c */ /* 0x044fe600000418ff */
[----:B------:R-:W2:Y:S03]  /*1b8c0*/  LDSM.16.M88.4 R12, [R227+0x4000] ;  /* 0x00400000e30c783b */ /* 0x000ea60000000200 */
[C---:B------:R-:W-:Y:S01]  /*1b8d0*/  HMMA.16816.F32.BF16 R40, R56.reuse, R42, RZ ;  /* 0x0000002a3828723c */ /* 0x040fe200000418ff */
[----:B------:R-:W2:Y:S04]  /*1b8e0*/  LDSM.16.M88.4 R52, [R218] ;  /* 0x00000000da34783b */ /* 0x000ea80000000200 */
[----:B------:R-:W2:Y:S01]  /*1b8f0*/  LDSM.16.M88.4 R176, [R220] ;  /* 0x00000000dcb0783b */ /* 0x000ea20000000200 */
[C---:B-----5:R-:W-:Y:S03]  /*1b900*/  HMMA.16816.F32.BF16 R164, R56.reuse, R160, RZ ;  /* 0x000000a038a4723c */ /* 0x060fe600000418ff */
[----:B------:R-:W5:Y:S03]  /*1b910*/  LDSM.16.M88.4 R168, [R219] ;  /* 0x00000000dba8783b */ /* 0x000f660000000200 */
[C---:B------:R-:W-:Y:S01]  /*1b920*/  HMMA.16816.F32.BF16 R156, R56.reuse, R152, RZ ;  /* 0x00000098389c723c */ /* 0x040fe200000418ff */
[----:B------:R-:W5:Y:S04]  /*1b930*/  LDSM.16.M88.4 R44, [R217] ;  /* 0x00000000d92c783b */ /* 0x000f680000000200 */
[----:B------:R-:W-:Y:S01]  /*1b940*/  LDSM.16.M88.4 R188, [R233+0x8800] ;  /* 0x00880000e9bc783b */ /* 0x000fe20000000200 */
[C---:B------:R-:W-:Y:S03]  /*1b950*/  HMMA.16816.F32.BF16 R160, R56.reuse, R162, RZ ;  /* 0x000000a238a0723c */ /* 0x040fe600000418ff */
[----:B------:R-:W-:Y:S03]  /*1b960*/  LDSM.16.M88.4 R184, [R227+0x8000] ;  /* 0x00800000e3b8783b */ /* 0x000fe60000000200 */
[C---:B------:R-:W-:Y:S01]  /*1b970*/  HMMA.16816.F32.BF16 R152, R56.reuse, R154, RZ ;  /* 0x0000009a3898723c */ /* 0x040fe200000418ff */
[----:B------:R-:W0:Y:S05]  /*1b980*/  LDGDEPBAR ;  /* 0x00000000000079af */ /* 0x000e2a0000000000 */
[C---:B------:R-:W-:Y:S06]  /*1b990*/  HMMA.16816.F32.BF16 R148, R56.reuse, R144, RZ ;  /* 0x000000903894723c */ /* 0x040fec00000418ff */
[C---:B------:R-:W-:Y:S06]  /*1b9a0*/  HMMA.16816.F32.BF16 R140, R56.reuse, R136, RZ ;  /* 0x00000088388c723c */ /* 0x040fec00000418ff */
[C---:B------:R-:W-:Y:S06]  /*1b9b0*/  HMMA.16816.F32.BF16 R132, R56.reuse, R64, RZ ;  /* 0x000000403884723c */ /* 0x040fec00000418ff */
[C---:B------:R-:W-:Y:S06]  /*1b9c0*/  HMMA.16816.F32.BF16 R144, R56.reuse, R146, RZ ;  /* 0x000000923890723c */ /* 0x040fec00000418ff */
[C---:B------:R-:W-:Y:S06]  /*1b9d0*/  HMMA.16816.F32.BF16 R136, R56.reuse, R138, RZ ;  /* 0x0000008a3888723c */ /* 0x040fec00000418ff */
[C---:B------:R-:W-:Y:S06]  /*1b9e0*/  HMMA.16816.F32.BF16 R64, R56.reuse, R66, RZ ;  /* 0x000000423840723c */ /* 0x040fec00000418ff */
[C---:B---3--:R-:W-:Y:S06]  /*1b9f0*/  HMMA.16816.F32.BF16 R60, R56.reuse, R32, RZ ;  /* 0x00000020383c723c */ /* 0x048fec00000418ff */
[----:B------:R-:W-:Y:S01]  /*1ba00*/  HMMA.16816.F32.BF16 R56, R56, R34, RZ ;  /* 0x000000223838723c */ /* 0x000fe200000418ff */
[----:B------:R-:W3:Y:S05]  /*1ba10*/  LDSM.16.M88.4 R32, [R227+0x4800] ;  /* 0x00480000e320783b */ /* 0x000eea0000000200 */
[C---:B------:R-:W-:Y:S06]  /*1ba20*/  HMMA.16816.F32.BF16 R4, R36.reuse, R180, R4 ;  /* 0x000000b42404723c */ /* 0x040fec0000041804 */
[C---:B------:R-:W-:Y:S01]  /*1ba30*/  HMMA.16816.F32.BF16 R16, R36.reuse, R182, R16 ;  /* 0x000000b62410723c */ /* 0x040fe20000041810 */
[----:B------:R-:W-:Y:S05]  /*1ba40*/  LDSM.16.M88.4 R180, [R229] ;  /* 0x00000000e5b4783b */ /* 0x000fea0000000200 */
[C---:B------:R-:W-:Y:S06]  /*1ba50*/  HMMA.16816.F32.BF16 R28, R36.reuse, R172, R28 ;  /* 0x000000ac241c723c */ /* 0x040fec000004181c */
[C---:B------:R-:W-:Y:S01]  /*1ba60*/  HMMA.16816.F32.BF16 R40, R36.reuse, R174, R40 ;  /* 0x000000ae2428723c */ /* 0x040fe20000041828 */
[----:B------:R-:W3:Y:S05]  /*1ba70*/  LDSM.16.M88.4 R172, [R216] ;  /* 0x00000000d8ac783b */ /* 0x000eea0000000200 */
[C---:B-1----:R-:W-:Y:S06]  /*1ba80*/  HMMA.16816.F32.BF16 R164, R36.reuse, R20, R164 ;  /* 0x0000001424a4723c */ /* 0x042fec00000418a4 */
[C---:B------:R-:W-:Y:S01]  /*1ba90*/  HMMA.16816.F32.BF16 R160, R36.reuse, R22, R160 ;  /* 0x0000001624a0723c */ /* 0x040fe200000418a0 */
[----:B------:R-:W-:Y:S05]  /*1baa0*/  LDSM.16.M88.4 R20, [R227+0x5800] ;  /* 0x00580000e314783b */ /* 0x000fea0000000200 */
[C---:B------:R-:W-:Y:S06]  /*1bab0*/  HMMA.16816.F32.BF16 R156, R36.reuse, R8, R156 ;  /* 0x00000008249c723c */ /* 0x040fec000004189c */
[----:B------:R-:W-:Y:S01]  /*1bac0*/  HMMA.16816.F32.BF16 R152, R36, R10, R152 ;  /* 0x0000000a2498723c */ /* 0x000fe20000041898 */
[----:B------:R-:W1:Y:S05]  /*1bad0*/  LDSM.16.M88.4 R8, [R227+0x5000] ;  /* 0x00500000e308783b */ /* 0x000e6a0000000200 */
[C---:B--2---:R-:W-:Y:S06]  /*1bae0*/  HMMA.16816.F32.BF16 R4, R24.reuse, R12, R4 ;  /* 0x0000000c1804723c */ /* 0x044fec0000041804 */
[----:B------:R-:W-:Y:S01]  /*1baf0*/  HMMA.16816.F32.BF16 R16, R24, R14, R16 ;  /* 0x0000000e1810723c */ /* 0x000fe20000041810 */
[----:B------:R-:W-:Y:S05]  /*1bb00*/  LDSM.16.M88.4 R12, [R233+0x8000] ;  /* 0x00800000e90c783b */ /* 0x000fea0000000200 */
[C---:B------:R-:W-:Y:S06]  /*1bb10*/  HMMA.16816.F32.BF16 R132, R36.reuse, R52, R132 ;  /* 0x000000342484723c */ /* 0x040fec0000041884 */
[C---:B------:R-:W-:Y:S01]  /*1bb20*/  HMMA.16816.F32.BF16 R64, R36.reuse, R54, R64 ;  /* 0x000000362440723c */ /* 0x040fe20000041840 */
[----:B------:R-:W2:Y:S05]  /*1bb30*/  LDSM.16.M88.4 R52, [R234+0x2000] ;  /* 0x00200000ea34783b */ /* 0x000eaa0000000200 */
[C---:B------:R-:W-:Y:S06]  /*1bb40*/  HMMA.16816.F32.BF16 R148, R36.reuse, R176, R148 ;  /* 0x000000b02494723c */ /* 0x040fec0000041894 */
[C---:B------:R-:W-:Y:S01]  /*1bb50*/  HMMA.16816.F32.BF16 R144, R36.reuse, R178, R144 ;  /* 0x000000b22490723c */ /* 0x040fe20000041890 */
[----:B------:R-:W2:Y:S05]  /*1bb60*/  LDSM.16.M88.4 R176, [R227+0x6000] ;  /* 0x00600000e3b0783b */ /* 0x000eaa0000000200 */
[C---:B-----5:R-:W-:Y:S06]  /*1bb70*/  HMMA.16816.F32.BF16 R140, R36.reuse, R168, R140 ;  /* 0x000000a8248c723c */ /* 0x060fec000004188c */
[C---:B------:R-:W-:Y:S01]  /*1bb80*/  HMMA.16816.F32.BF16 R136, R36.reuse, R170, R136 ;  /* 0x000000aa2488723c */ /* 0x040fe20000041888 */
[----:B------:R-:W5:Y:S05]  /*1bb90*/  LDSM.16.M88.4 R168, [R227+0x6800] ;  /* 0x00680000e3a8783b */ /* 0x000f6a0000000200 */
[C---:B------:R-:W-:Y:S06]  /*1bba0*/  HMMA.16816.F32.BF16 R60, R36.reuse, R44, R60 ;  /* 0x0000002c243c723c */ /* 0x040fec000004183c */
[----:B------:R-:W-:Y:S01]  /*1bbb0*/  HMMA.16816.F32.BF16 R56, R36, R46, R56 ;  /* 0x0000002e2438723c */ /* 0x000fe20000041838 */
[----:B------:R-:W4:Y:S04]  /*1bbc0*/  LDSM.16.M88.4 R44, [R227+0x7000] ;  /* 0x00700000e32c783b */ /* 0x000f280000000200 */
[----:B------:R-:W-:Y:S01]  /*1bbd0*/  LDSM.16.M88.4 R36, [R232+0x2000] ;  /* 0x00200000e824783b */ /* 0x000fe20000000200 */
[C---:B---3--:R-:W-:Y:S06]  /*1bbe0*/  HMMA.16816.F32.BF16 R28, R24.reuse, R32, R28 ;  /* 0x00000020181c723c */ /* 0x048fec000004181c */
[----:B------:R-:W-:Y:S01]  /*1bbf0*/  HMMA.16816.F32.BF16 R40, R24, R34, R40 ;  /* 0x000000221828723c */ /* 0x000fe20000041828 */
[----:B------:R-:W3:Y:S05]  /*1bc00*/  LDSM.16.M88.4 R32, [R227+0x7800] ;  /* 0x00780000e320783b */ /* 0x000eea0000000200 */
[C---:B------:R-:W-:Y:S06]  /*1bc10*/  HMMA.16816.F32.BF16 R4, R180.reuse, R172, R4 ;  /* 0x000000acb404723c */ /* 0x040fec0000041804 */
[----:B------:R-:W-:Y:S01]  /*1bc20*/  HMMA.16816.F32.BF16 R16, R180, R174, R16 ;  /* 0x000000aeb410723c */ /* 0x000fe20000041810 */
[----:B------:R-:W-:Y:S05]  /*1bc30*/  LDSM.16.M88.4 R172, [R216+0x1800] ;  /* 0x00180000d8ac783b */ /* 0x000fea0000000200 */
[C---:B-1----:R-:W-:Y:S06]  /*1bc40*/  HMMA.16816.F32.BF16 R164, R24.reuse, R8, R164 ;  /* 0x0000000818a4723c */ /* 0x042fec00000418a4 */
[C---:B------:R-:W-:Y:S01]  /*1bc50*/  HMMA.16816.F32.BF16 R160, R24.reuse, R10, R160 ;  /* 0x0000000a18a0723c */ /* 0x040fe200000418a0 */
[----:B------:R-:W1:Y:S05]  /*1bc60*/  LDSM.16.M88.4 R8, [R216+0x800] ;  /* 0x00080000d808783b */ /* 0x000e6a0000000200 */
[C---:B------:R-:W-:Y:S06]  /*1bc70*/  HMMA.16816.F32.BF16 R156, R24.reuse, R20, R156 ;  /* 0x00000014189c723c */ /* 0x040fec000004189c */
[----:B------:R-:W-:Y:S01]  /*1bc80*/  HMMA.16816.F32.BF16 R152, R24, R22, R152 ;  /* 0x000000161898723c */ /* 0x000fe20000041898 */
[----:B------:R-:W1:Y:S05]  /*1bc90*/  LDSM.16.M88.4 R20, [R215] ;  /* 0x00000000d714783b */ /* 0x000e6a0000000200 */
[C---:B--2---:R-:W-:Y:S06]  /*1bca0*/  HMMA.16816.F32.BF16 R4, R52.reuse, R12, R4 ;  /* 0x0000000c3404723c */ /* 0x044fec0000041804 */
[----:B------:R-:W-:Y:S01]  /*1bcb0*/  HMMA.16816.F32.BF16 R16, R52, R14, R16 ;  /* 0x0000000e3410723c */ /* 0x000fe20000041810 */
[----:B------:R-:W-:Y:S05]  /*1bcc0*/  LDSM.16.M88.4 R12, [R229+0x2000] ;  /* 0x00200000e50c783b */ /* 0x000fea0000000200 */
[C---:B------:R-:W-:Y:S06]  /*1bcd0*/  HMMA.16816.F32.BF16 R148, R24.reuse, R176, R148 ;  /* 0x000000b01894723c */ /* 0x040fec0000041894 */
[C---:B------:R-:W-:Y:S01]  /*1bce0*/  HMMA.16816.F32.BF16 R144, R24.reuse, R178, R144 ;  /* 0x000000b21890723c */ /* 0x040fe20000041890 */
[----:B------:R-:W2:Y:S05]  /*1bcf0*/  LDSM.16.M88.4 R176, [R216+0x1000] ;  /* 0x00100000d8b0783b */ /* 0x000eaa0000000200 */
[C---:B-----5:R-:W-:Y:S06]  /*1bd00*/  HMMA.16816.F32.BF16 R140, R24.reuse, R168, R140 ;  /* 0x000000a8188c723c */ /* 0x060fec000004188c */
[C---:B------:R-:W-:Y:S01]  /*1bd10*/  HMMA.16816.F32.BF16 R136, R24.reuse, R170, R136 ;  /* 0x000000aa1888723c */ /* 0x040fe20000041888 */
[----:B------:R-:W-:Y:S05]  /*1bd20*/  LDSM.16.M88.4 R168, [R216+0x2000] ;  /* 0x00200000d8a8783b */ /* 0x000fea0000000200 */
[C---:B----4-:R-:W-:Y:S06]  /*1bd30*/  HMMA.16816.F32.BF16 R132, R24.reuse, R44, R132 ;  /* 0x0000002c1884723c */ /* 0x050fec0000041884 */
[C---:B------:R-:W-:Y:S01]  /*1bd40*/  HMMA.16816.F32.BF16 R64, R24.reuse, R46, R64 ;  /* 0x0000002e1840723c */ /* 0x040fe20000041840 */
[----:B------:R-:W-:Y:S05]  /*1bd50*/  LDSM.16.M88.4 R44, [R233+0x9000] ;  /* 0x00900000e92c783b */ /* 0x000fea0000000200 */
[C---:B---3--:R-:W-:Y:S06]  /*1bd60*/  HMMA.16816.F32.BF16 R60, R24.reuse, R32, R60 ;  /* 0x00000020183c723c */ /* 0x048fec000004183c */
[----:B------:R-:W-:Y:S01]  /*1bd70*/  HMMA.16816.F32.BF16 R56, R24, R34, R56 ;  /* 0x000000221838723c */ /* 0x000fe20000041838 */
[----:B------:R-:W3:Y:S04]  /*1bd80*/  LDSM.16.M88.4 R24, [R230+0x2000] ;  /* 0x00200000e618783b */ /* 0x000ee80000000200 */
[----:B------:R-:W4:Y:S01]  /*1bd90*/  LDSM.16.M88.4 R32, [R214] ;  /* 0x00000000d620783b */ /* 0x000f220000000200 */
[----:B-1----:R-:W-:Y:S06]  /*1bda0*/  HMMA.16816.F32.BF16 R28, R180, R8, R28 ;  /* 0x00000008b41c723c */ /* 0x002fec000004181c */
[C---:B------:R-:W-:Y:S06]  /*1bdb0*/  HMMA.16816.F32.BF16 R4, R36.reuse, R20, R4 ;  /* 0x000000142404723c */ /* 0x040fec0000041804 */
[----:B------:R-:W-:Y:S01]  /*1bdc0*/  HMMA.16816.F32.BF16 R16, R36, R22, R16 ;  /* 0x000000162410723c */ /* 0x000fe20000041810 */
[----:B------:R-:W-:Y:S05]  /*1bdd0*/  LDSM.16.M88.4 R20, [R227+0x8800] ;  /* 0x00880000e314783b */ /* 0x000fea0000000200 */
[----:B------:R-:W-:Y:S01]  /*1bde0*/  HMMA.16816.F32.BF16 R40, R180, R10, R40 ;  /* 0x0000000ab428723c */ /* 0x000fe20000041828 */
[----:B------:R-:W1:Y:S05]  /*1bdf0*/  LDSM.16.M88.4 R8, [R216+0x4000] ;  /* 0x00400000d808783b */ /* 0x000e6a0000000200 */
[----:B------:R-:W-:Y:S06]  /*1be00*/  HMMA.16816.F32.BF16 R28, R52, R188, R28 ;  /* 0x000000bc341c723c */ /* 0x000fec000004181c */
[----:B--2---:R-:W-:Y:S06]  /*1be10*/  HMMA.16816.F32.BF16 R164, R180, R176, R164 ;  /* 0x000000b0b4a4723c */ /* 0x004fec00000418a4 */
[C---:B---3--:R-:W-:Y:S06]  /*1be20*/  HMMA.16816.F32.BF16 R4, R24.reuse, R184, R4 ;  /* 0x000000b81804723c */ /* 0x048fec0000041804 */
[----:B------:R-:W-:Y:S06]  /*1be30*/  HMMA.16816.F32.BF16 R16, R24, R186, R16 ;  /* 0x000000ba1810723c */ /* 0x000fec0000041810 */
[----:B------:R-:W-:Y:S01]  /*1be40*/  HMMA.16816.F32.BF16 R160, R180, R178, R160 ;  /* 0x000000b2b4a0723c */ /* 0x000fe200000418a0 */
[----:B------:R-:W2:Y:S05]  /*1be50*/  LDSM.16.M88.4 R176, [R213] ;  /* 0x00000000d5b0783b */ /* 0x000eaa0000000200 */
[----:B------:R-:W-:Y:S06]  /*1be60*/  HMMA.16816.F32.BF16 R40, R52, R190, R40 ;  /* 0x000000be3428723c */ /* 0x000fec0000041828 */
[----:B----4-:R-:W-:Y:S06]  /*1be70*/  HMMA.16816.F32.BF16 R28, R36, R32, R28 ;  /* 0x00000020241c723c */ /* 0x010fec000004181c */
[C---:B-1----:R-:W-:Y:S06]  /*1be80*/  HMMA.16816.F32.BF16 R4, R12.reuse, R8, R4 ;  /* 0x000000080c04723c */ /* 0x042fec0000041804 */
[----:B------:R-:W-:Y:S01]  /*1be90*/  HMMA.16816.F32.BF16 R16, R12, R10, R16 ;  /* 0x0000000a0c10723c */ /* 0x000fe20000041810 */
[----:B------:R-:W-:Y:S05]  /*1bea0*/  LDSM.16.M88.4 R8, [R227+0x9000] ;  /* 0x00900000e308783b */ /* 0x000fea0000000200 */
[----:B------:R-:W-:Y:S06]  /*1beb0*/  HMMA.16816.F32.BF16 R164, R52, R44, R164 ;  /* 0x0000002c34a4723c */ /* 0x000fec00000418a4 */
[----:B------:R-:W-:Y:S01]  /*1bec0*/  HMMA.16816.F32.BF16 R40, R36, R34, R40 ;  /* 0x000000222428723c */ /* 0x000fe20000041828 */
[----:B------:R-:W1:Y:S05]  /*1bed0*/  LDSM.16.M88.4 R32, [R233+0x9800] ;  /* 0x00980000e920783b */ /* 0x000e6a0000000200 */
[----:B------:R-:W-:Y:S01]  /*1bee0*/  HMMA.16816.F32.BF16 R160, R52, R46, R160 ;  /* 0x0000002e34a0723c */ /* 0x000fe200000418a0 */
[-C--:B------:R-:W-:Y:S01]  /*1bef0*/  FMUL.FTZ R4, R4, R3.reuse ;  /* 0x0000000304047220 */ /* 0x080fe20000410000 */
[-C--:B------:R-:W-:Y:S01]  /*1bf00*/  FMUL.FTZ R5, R5, R3.reuse ;  /* 0x0000000305057220 */ /* 0x080fe20000410000 */
[-C--:B------:R-:W-:Y:S01]  /*1bf10*/  FMUL.FTZ R6, R6, R3.reuse ;  /* 0x0000000306067220 */ /* 0x080fe20000410000 */
[----:B------:R-:W-:Y:S01]  /*1bf20*/  LDSM.16.M88.4 R44, [R216+0x2800] ;  /* 0x00280000d82c783b */ /* 0x000fe20000000200 */
[----:B------:R-:W-:Y:S01]  /*1bf30*/  MUFU.TANH R49, R4 ;  /* 0x0000000400317308 */ /* 0x000fe20000002400 */
[----:B------:R-:W-:Y:S01]  /*1bf40*/  HMMA.16816.F32.BF16 R156, R180, R172, R156 ;  /* 0x000000acb49c723c */ /* 0x000fe2000004189c */
[-C--:B------:R-:W-:Y:S01]  /*1bf50*/  FMUL.FTZ R16, R16, R3.reuse ;  /* 0x0000000310107220 */ /* 0x080fe20000410000 */
[-C--:B------:R-:W-:Y:S01]  /*1bf60*/  FMUL.FTZ R17, R17, R3.reuse ;  /* 0x0000000311117220 */ /* 0x080fe20000410000 */
[-C--:B------:R-:W-:Y:S01]  /*1bf70*/  FMUL.FTZ R18, R18, R3.reuse ;  /* 0x0000000312127220 */ /* 0x080fe20000410000 */
[----:B------:R-:W-:-:S02]  /*1bf80*/  FMUL.FTZ R19, R19, R3 ;  /* 0x0000000313137220 */ /* 0x000fc40000410000 */
[C---:B------:R-:W-:Y:S06]  /*1bf90*/  HMMA.16816.F32.BF16 R152, R180.reuse, R174, R152 ;  /* 0x000000aeb498723c */ /* 0x040fec0000041898 */
[----:B------:R-:W-:Y:S01]  /*1bfa0*/  HMMA.16816.F32.BF16 R172, R180, R168, R148 ;  /* 0x000000a8b4ac723c */ /* 0x000fe20000041894 */
[----:B------:R-:W3:Y:S01]  /*1bfb0*/  LDSM.16.M88.4 R148, [R216+0x4800] ;  /* 0x00480000d894783b */ /* 0x000ee20000000200 */
[----:B------:R-:W4:Y:S04]  /*1bfc0*/  MUFU.TANH R168, R5 ;  /* 0x0000000500a87308 */ /* 0x000f280000002400 */
[----:B------:R-:W-:Y:S01]  /*1bfd0*/  HMMA.16816.F32.BF16 R28, R24, R20, R28 ;  /* 0x00000014181c723c */ /* 0x000fe2000004181c */
[----:B------:R-:W-:-:S05]  /*1bfe0*/  FMUL.FTZ R169, R7, R3 ;  /* 0x0000000307a97220 */ /* 0x000fca0000410000 */
[----:B--2---:R-:W-:Y:S01]  /*1bff0*/  HMMA.16816.F32.BF16 R164, R36, R176, R164 ;  /* 0x000000b024a4723c */ /* 0x004fe200000418a4 */
[----:B------:R2:W-:Y:S05]  /*1c000*/  MUFU.TANH R176, R6 ;  /* 0x0000000600b07308 */ /* 0x0005ea0000002400 */
[----:B------:R-:W-:Y:S01]  /*1c010*/  HMMA.16816.F32.BF16 R40, R24, R22, R40 ;  /* 0x000000161828723c */ /* 0x000fe20000041828 */
[----:B------:R-:W-:Y:S02]  /*1c020*/  LDSM.16.M88.4 R20, [R216+0x5000] ;  /* 0x00500000d814783b */ /* 0x000fe40000000200 */
[----:B------:R-:W-:Y:S03]  /*1c030*/  MUFU.TANH R177, R16 ;  /* 0x0000001000b17308 */ /* 0x000fe60000002400 */
[----:B------:R-:W-:Y:S05]  /*1c040*/  HMMA.16816.F32.BF16 R144, R180, R170, R144 ;  /* 0x000000aab490723c */ /* 0x000fea0000041890 */
[----:B------:R-:W-:Y:S01]  /*1c050*/  MUFU.TANH R170, R17 ;  /* 0x0000001100aa7308 */ /* 0x000fe20000002400 */
[----:B------:R-:W-:Y:S01]  /*1c060*/  HMMA.16816.F32.BF16 R160, R36, R178, R160 ;  /* 0x000000b224a0723c */ /* 0x000fe200000418a0 */
[----:B--2---:R-:W2:Y:S05]  /*1c070*/  LDSM.16.M88.4 R4, [R212] ;  /* 0x00000000d404783b */ /* 0x004eaa0000000200 */
[C---:B-1----:R-:W-:Y:S01]  /*1c080*/  HMMA.16816.F32.BF16 R156, R52.reuse, R32, R156 ;  /* 0x00000020349c723c */ /* 0x042fe2000004189c */
[----:B------:R-:W-:Y:S05]  /*1c090*/  MUFU.TANH R171, R18 ;  /* 0x0000001200ab7308 */ /* 0x000fea0000002400 */
[----:B------:R-:W-:Y:S01]  /*1c0a0*/  HMMA.16816.F32.BF16 R152, R52, R34, R152 ;  /* 0x000000223498723c */ /* 0x000fe20000041898 */
[----:B------:R-:W-:Y:S02]  /*1c0b0*/  LDSM.16.M88.4 R32, [R216+0x3000] ;  /* 0x00300000d820783b */ /* 0x000fe40000000200 */
[----:B------:R1:W-:Y:S03]  /*1c0c0*/  MUFU.TANH R178, R19 ;  /* 0x0000001300b27308 */ /* 0x0003e60000002400 */
[C---:B---3--:R-:W-:Y:S05]  /*1c0d0*/  HMMA.16816.F32.BF16 R28, R12.reuse, R148, R28 ;  /* 0x000000940c1c723c */ /* 0x048fea000004181c */
[----:B------:R-:W3:Y:S01]  /*1c0e0*/  MUFU.TANH R169, R169 ;  /* 0x000000a900a97308 */ /* 0x000ee20000002400 */
[----:B------:R-:W-:Y:S01]  /*1c0f0*/  HMMA.16816.F32.BF16 R40, R12, R150, R40 ;  /* 0x000000960c28723c */ /* 0x000fe20000041828 */
[----:B------:R-:W5:Y:S05]  /*1c100*/  LDSM.16.M88.4 R148, [R227+0x9800] ;  /* 0x00980000e394783b */ /* 0x000f6a0000000200 */
[C---:B------:R-:W-:Y:S01]  /*1c110*/  HMMA.16816.F32.BF16 R164, R24.reuse, R8, R164 ;  /* 0x0000000818a4723c */ /* 0x040fe200000418a4 */
[----:B-1----:R-:W1:Y:S05]  /*1c120*/  LDSM.16.M88.4 R16, [R233+0xa000] ;  /* 0x00a00000e910783b */ /* 0x002e6a0000000200 */
[----:B------:R-:W-:Y:S01]  /*1c130*/  HMMA.16816.F32.BF16 R160, R24, R10, R160 ;  /* 0x0000000a18a0723c */ /* 0x000fe200000418a0 */
[----:B------:R-:W4:Y:S05]  /*1c140*/  LDSM.16.M88.4 R8, [R211] ;  /* 0x00000000d308783b */ /* 0x000f2a0000000200 */
[C---:B--2---:R-:W-:Y:S01]  /*1c150*/  HMMA.16816.F32.BF16 R156, R36.reuse, R4, R156 ;  /* 0x00000004249c723c */ /* 0x044fe2000004189c */
[-C--:B------:R-:W-:Y:S01]  /*1c160*/  FMUL.FTZ R28, R28, R3.reuse ;  /* 0x000000031c1c7220 */ /* 0x080fe20000410000 */
[-C--:B------:R-:W-:Y:S01]  /*1c170*/  FMUL.FTZ R29, R29, R3.reuse ;  /* 0x000000031d1d7220 */ /* 0x080fe20000410000 */
[-C--:B------:R-:W-:Y:S01]  /*1c180*/  FMUL.FTZ R30, R30, R3.reuse ;  /* 0x000000031e1e7220 */ /* 0x080fe20000410000 */
[-C--:B------:R-:W-:Y:S01]  /*1c190*/  FMUL.FTZ R31, R31, R3.reuse ;  /* 0x000000031f1f7220 */ /* 0x080fe20000410000 */
[----:B------:R-:W2:Y:S01]  /*1c1a0*/  MUFU.TANH R179, R28 ;  /* 0x0000001c00b37308 */ /* 0x000ea20000002400 */
[----:B------:R-:W-:Y:S01]  /*1c1b0*/  HMMA.16816.F32.BF16 R152, R36, R6, R152 ;  /* 0x000000062498723c */ /* 0x000fe20000041898 */
[----:B------:R-:W-:Y:S01]  /*1c1c0*/  LDSM.16.M88.4 R4, [R227+0xa000] ;  /* 0x00a00000e304783b */ /* 0x000fe20000000200 */
[-C--:B------:R-:W-:Y:S01]  /*1c1d0*/  FMUL.FTZ R40, R40, R3.reuse ;  /* 0x0000000328287220 */ /* 0x080fe20000410000 */
[-C--:B------:R-:W-:Y:S01]  /*1c1e0*/  FMUL.FTZ R42, R42, R3.reuse ;  /* 0x000000032a2a7220 */ /* 0x080fe20000410000 */
[-C--:B------:R-:W-:Y:S01]  /*1c1f0*/  FMUL.FTZ R41, R41, R3.reuse ;  /* 0x0000000329297220 */ /* 0x080fe20000410000 */
[-C--:B------:R-:W-:Y:S01]  /*1c200*/  FMUL.FTZ R43, R43, R3.reuse ;  /* 0x000000032b2b7220 */ /* 0x080fe20000410000 */
[C---:B------:R-:W-:Y:S01]  /*1c210*/  HMMA.16816.F32.BF16 R140, R180.reuse, R44, R140 ;  /* 0x0000002cb48c723c */ /* 0x040fe2000004188c */
[----:B------:R-:W-:Y:S05]  /*1c220*/  MUFU.TANH R44, R29 ;  /* 0x0000001d002c7308 */ /* 0x000fea0000002400 */
[----:B------:R-:W-:Y:S03]  /*1c230*/  HMMA.16816.F32.BF16 R136, R180, R46, R136 ;  /* 0x0000002eb488723c */ /* 0x000fe60000041888 */
[----:B------:R-:W2:Y:S03]  /*1c240*/  MUFU.TANH R45, R30 ;  /* 0x0000001e002d7308 */ /* 0x000ea60000002400 */
[----:B-----5:R-:W-:Y:S05]  /*1c250*/  HMMA.16816.F32.BF16 R156, R24, R148, R156 ;  /* 0x00000094189c723c */ /* 0x020fea000004189c */
[----:B------:R5:W2:Y:S01]  /*1c260*/  MUFU.TANH R184, R31 ;  /* 0x0000001f00b87308 */ /* 0x000aa20000002400 */
[C---:B-1----:R-:W-:Y:S06]  /*1c270*/  HMMA.16816.F32.BF16 R172, R52.reuse, R16, R172 ;  /* 0x0000001034ac723c */ /* 0x042fec00000418ac */
[----:B------:R-:W-:Y:S01]  /*1c280*/  HMMA.16816.F32.BF16 R144, R52, R18, R144 ;  /* 0x000000123490723c */ /* 0x000fe20000041890 */
[----:B------:R-:W1:Y:S01]  /*1c290*/  LDSM.16.M88.4 R16, [R233+0xa800] ;  /* 0x00a80000e910783b */ /* 0x000e620000000200 */
[----:B------:R-:W2:Y:S04]  /*1c2a0*/  MUFU.TANH R40, R40 ;  /* 0x0000002800287308 */ /* 0x000ea80000002400 */
[----:B------:R-:W-:Y:S01]  /*1c2b0*/  HMMA.16816.F32.BF16 R152, R24, R150, R152 ;  /* 0x000000961898723c */ /* 0x000fe20000041898 */
[----:B-----5:R-:W5:Y:S03]  /*1c2c0*/  LDSM.16.M88.4 R28, [R216+0x5800] ;  /* 0x00580000d81c783b */ /* 0x020f660000000200 */
[----:B------:R-:W2:Y:S02]  /*1c2d0*/  MUFU.TANH R42, R42 ;  /* 0x0000002a002a7308 */ /* 0x000ea40000002400 */
[----:B------:R-:W-:Y:S06]  /*1c2e0*/  HMMA.16816.F32.BF16 R164, R12, R20, R164 ;  /* 0x000000140ca4723c */ /* 0x000fec00000418a4 */
[C---:B----4-:R-:W-:Y:S01]  /*1c2f0*/  HMMA.16816.F32.BF16 R172, R36.reuse, R8, R172 ;  /* 0x0000000824ac723c */ /* 0x050fe200000418ac */
[----:B------:R-:W4:Y:S05]  /*1c300*/  MUFU.TANH R41, R41 ;  /* 0x0000002900297308 */ /* 0x000f2a0000002400 */
[----:B------:R-:W-:Y:S01]  /*1c310*/  HMMA.16816.F32.BF16 R144, R36, R10, R144 ;  /* 0x0000000a2490723c */ /* 0x000fe20000041890 */
[----:B------:R-:W3:Y:S02]  /*1c320*/  LDSM.16.M88.4 R8, [R210] ;  /* 0x00000000d208783b */ /* 0x000ee40000000200 */
[----:B------:R-:W4:Y:S03]  /*1c330*/  MUFU.TANH R43, R43 ;  /* 0x0000002b002b7308 */ /* 0x000f260000002400 */
[----:B------:R-:W-:Y:S01]  /*1c340*/  HMMA.16816.F32.BF16 R160, R12, R22, R160 ;  /* 0x000000160ca0723c */ /* 0x000fe200000418a0 */
[----:B------:R-:W2:Y:S05]  /*1c350*/  LDSM.16.M88.4 R20, [R216+0x6000] ;  /* 0x00600000d814783b */ /* 0x000eaa0000000200 */
[----:B------:R-:W-:Y:S01]  /*1c360*/  HMMA.16816.F32.BF16 R132, R180, R32, R132 ;  /* 0x00000020b484723c */ /* 0x000fe20000041884 */
[-C--:B------:R-:W-:Y:S01]  /*1c370*/  FMUL.FTZ R46, R164, R3.reuse ;  /* 0x00000003a42e7220 */ /* 0x080fe20000410000 */
[-C--:B------:R-:W-:Y:S01]  /*1c380*/  FMUL.FTZ R47, R165, R3.reuse ;  /* 0x00000003a52f7220 */ /* 0x080fe20000410000 */
[-C--:B------:R-:W-:Y:S01]  /*1c390*/  FMUL.FTZ R148, R166, R3.reuse ;  /* 0x00000003a6947220 */ /* 0x080fe20000410000 */
[----:B------:R-:W-:-:S02]  /*1c3a0*/  FMUL.FTZ R164, R167, R3 ;  /* 0x00000003a7a47220 */ /* 0x000fc40000410000 */
[C---:B-1----:R-:W-:Y:S01]  /*1c3b0*/  HMMA.16816.F32.BF16 R140, R52.reuse, R16, R140 ;  /* 0x00000010348c723c */ /* 0x042fe2000004188c */
[----:B------:R-:W1:Y:S05]  /*1c3c0*/  MUFU.TANH R46, R46 ;  /* 0x0000002e002e7308 */ /* 0x000e6a0000002400 */
[----:B------:R-:W-:Y:S01]  /*1c3d0*/  HMMA.16816.F32.BF16 R136, R52, R18, R136 ;  /* 0x000000123488723c */ /* 0x000fe20000041888 */
[----:B------:R-:W-:Y:S02]  /*1c3e0*/  LDSM.16.M88.4 R16, [R227+0xa800] ;  /* 0x00a80000e310783b */ /* 0x000fe40000000200 */
[----:B------:R-:W1:Y:S03]  /*1c3f0*/  MUFU.TANH R47, R47 ;  /* 0x0000002f002f7308 */ /* 0x000e660000002400 */
[C---:B-----5:R-:W-:Y:S01]  /*1c400*/  HMMA.16816.F32.BF16 R156, R12.reuse, R28, R156 ;  /* 0x0000001c0c9c723c */ /* 0x060fe2000004189c */
[-C--:B------:R-:W-:Y:S01]  /*1c410*/  FMUL.FTZ R150, R162, R3.reuse ;  /* 0x00000003a2967220 */ /* 0x080fe20000410000 */
[-C--:B------:R-:W-:Y:S01]  /*1c420*/  FMUL.FTZ R151, R163, R3.reuse ;  /* 0x00000003a3977220 */ /* 0x080fe20000410000 */
[----:B------:R-:W5:Y:S01]  /*1c430*/  S2R R162, SR_TID.X ;  /* 0x0000000000a27919 */ /* 0x000f620000002100 */
[-C--:B------:R-:W-:Y:S01]  /*1c440*/  FMUL.FTZ R149, R161, R3.reuse ;  /* 0x00000003a1957220 */ /* 0x080fe20000410000 */
[----:B------:R-:W-:Y:S01]  /*1c450*/  MUFU.TANH R148, R148 ;  /* 0x0000009400947308 */ /* 0x000fe20000002400 */
[----:B------:R-:W-:Y:S01]  /*1c460*/  HMMA.16816.F32.BF16 R152, R12, R30, R152 ;  /* 0x0000001e0c98723c */ /* 0x000fe20000041898 */
[----:B------:R-:W4:Y:S01]  /*1c470*/  LDSM.16.M88.4 R28, [R216+0x3800] ;  /* 0x00380000d81c783b */ /* 0x000f220000000200 */
[----:B------:R-:W-:-:S04]  /*1c480*/  FMUL.FTZ R160, R160, R3 ;  /* 0x00000003a0a07220 */ /* 0x000fc80000410000 */
[C---:B------:R-:W-:Y:S01]  /*1c490*/  HMMA.16816.F32.BF16 R172, R24.reuse, R4, R172 ;  /* 0x0000000418ac723c */ /* 0x040fe200000418ac */
[----:B------:R-:W1:Y:S05]  /*1c4a0*/  MUFU.TANH R164, R164 ;  /* 0x000000a400a47308 */ /* 0x000e6a0000002400 */
[----:B------:R-:W-:Y:S01]  /*1c4b0*/  HMMA.16816.F32.BF16 R144, R24, R6, R144 ;  /* 0x000000061890723c */ /* 0x000fe20000041890 */
[----:B------:R-:W1:Y:S02]  /*1c4c0*/  LDSM.16.M88.4 R4, [R233+0xb000] ;  /* 0x00b00000e904783b */ /* 0x000e640000000200 */
[----:B------:R-:W1:Y:S03]  /*1c4d0*/  MUFU.TANH R149, R149 ;  /* 0x0000009500957308 */ /* 0x000e660000002400 */
[----:B---3--:R-:W-:Y:S01]  /*1c4e0*/  HMMA.16816.F32.BF16 R140, R36, R8, R140 ;  /* 0x00000008248c723c */ /* 0x008fe2000004188c */
[-C--:B------:R-:W-:Y:S01]  /*1c4f0*/  FMUL.FTZ R157, R157, R3.reuse ;  /* 0x000000039d9d7220 */ /* 0x080fe20000410000 */
[----:B------:R-:W-:-:S03]  /*1c500*/  FMUL.FTZ R156, R156, R3 ;  /* 0x000000039c9c7220 */ /* 0x000fc60000410000 */
[----:B------:R3:W-:Y:S01]  /*1c510*/  MUFU.TANH R161, R157 ;  /* 0x0000009d00a17308 */ /* 0x0007e20000002400 */
[----:B------:R-:W-:Y:S01]  /*1c520*/  HMMA.16816.F32.BF16 R136, R36, R10, R136 ;  /* 0x0000000a2488723c */ /* 0x000fe20000041888 */
[----:B------:R-:W1:Y:S01]  /*1c530*/  LDSM.16.M88.4 R8, [R233+0xb800] ;  /* 0x00b80000e908783b */ /* 0x000e620000000200 */
[-C--:B------:R-:W-:Y:S01]  /*1c540*/  FMUL.FTZ R152, R152, R3.reuse ;  /* 0x0000000398987220 */ /* 0x080fe20000410000 */
[-C--:B------:R-:W-:Y:S01]  /*1c550*/  FMUL.FTZ R153, R153, R3.reuse ;  /* 0x0000000399997220 */ /* 0x080fe20000410000 */
[----:B------:R-:W-:Y:S01]  /*1c560*/  FMUL.FTZ R155, R155, R3 ;  /* 0x000000039b9b7220 */ /* 0x000fe20000410000 */
[----:B-----5:R-:W-:Y:S01]  /*1c570*/  IMAD.SHL.U32 R162, R162, 0x2, RZ ;  /* 0x00000002a2a27824 */ /* 0x020fe200078e00ff */
[----:B--2---:R-:W-:Y:S01]  /*1c580*/  HMMA.16816.F32.BF16 R172, R12, R20, R172 ;  /* 0x000000140cac723c */ /* 0x004fe200000418ac */
[----:B------:R2:W-:Y:S03]  /*1c590*/  MUFU.TANH R163, R152 ;  /* 0x0000009800a37308 */ /* 0x0005e60000002400 */
[----:B------:R-:W-:-:S02]  /*1c5a0*/  LOP3.LUT R162, R162, 0x6, RZ, 0xc0, !PT ;  /* 0x00000006a2a27812 */ /* 0x000fc400078ec0ff */
[----:B------:R-:W-:Y:S01]  /*1c5b0*/  HMMA.16816.F32.BF16 R64, R180, R34, R64 ;  /* 0x00000022b440723c */ /* 0x000fe20000041840 */
[----:B------:R-:W-:Y:S02]  /*1c5c0*/  LDSM.16.M88.4 R32, [R216+0x6800] ;  /* 0x00680000d820783b */ /* 0x000fe40000000200 */
[----:B------:R-:W5:Y:S01]  /*1c5d0*/  MUFU.TANH R151, R151 ;  /* 0x0000009700977308 */ /* 0x000f620000002400 */
[-C--:B---3--:R-:W-:Y:S01]  /*1c5e0*/  FMUL.FTZ R157, R158, R3.reuse ;  /* 0x000000039e9d7220 */ /* 0x088fe20000410000 */
[-C--:B------:R-:W-:Y:S01]  /*1c5f0*/  FMUL.FTZ R158, R159, R3.reuse ;  /* 0x000000039f9e7220 */ /* 0x080fe20000410000 */
[----:B------:R-:W-:Y:S01]  /*1c600*/  HMMA.16816.F32.BF16 R144, R12, R22, R144 ;  /* 0x000000160c90723c */ /* 0x000fe20000041890 */
[----:B------:R-:W3:Y:S04]  /*1c610*/  LDSM.16.M88.4 R20, [R209] ;  /* 0x00000000d114783b */ /* 0x000ee80000000200 */
[----:B------:R-:W5:Y:S01]  /*1c620*/  MUFU.TANH R160, R160 ;  /* 0x000000a000a07308 */ /* 0x000f620000002400 */
[----:B----4-:R-:W-:Y:S01]  /*1c630*/  HMMA.16816.F32.BF16 R60, R180, R28, R60 ;  /* 0x0000001cb43c723c */ /* 0x010fe2000004183c */
[----:B--2---:R-:W-:-:S05]  /*1c640*/  FMUL.FTZ R152, R154, R3 ;  /* 0x000000039a987220 */ /* 0x004fca0000410000 */
[C---:B-1----:R-:W-:Y:S01]  /*1c650*/  HMMA.16816.F32.BF16 R132, R52.reuse, R4, R132 ;  /* 0x000000043484723c */ /* 0x042fe20000041884 */
[-C--:B------:R-:W-:Y:S01]  /*1c660*/  FMUL.FTZ R154, R172, R3.reuse ;  /* 0x00000003ac9a7220 */ /* 0x080fe20000410000 */
[-C--:B------:R-:W-:Y:S01]  /*1c670*/  FMUL.FTZ R172, R175, R3.reuse ;  /* 0x00000003afac7220 */ /* 0x080fe20000410000 */
[-C--:B------:R-:W-:Y:S01]  /*1c680*/  FMUL.FTZ R159, R174, R3.reuse ;  /* 0x00000003ae9f7220 */ /* 0x080fe20000410000 */
[----:B------:R-:W1:Y:S02]  /*1c690*/  MUFU.TANH R150, R150 ;  /* 0x0000009600967308 */ /* 0x000e640000002400 */
[----:B------:R-:W-:Y:S01]  /*1c6a0*/  HMMA.16816.F32.BF16 R64, R52, R6, R64 ;  /* 0x000000063440723c */ /* 0x000fe20000041840 */
[----:B------:R-:W2:Y:S05]  /*1c6b0*/  LDSM.16.M88.4 R4, [R227+0xb000] ;  /* 0x00b00000e304783b */ /* 0x000eaa0000000200 */
[----:B------:R-:W-:Y:S01]  /*1c6c0*/  HMMA.16816.F32.BF16 R56, R180, R30, R56 ;  /* 0x0000001eb438723c */ /* 0x000fe20000041838 */
[----:B------:R-:W4:Y:S01]  /*1c6d0*/  MUFU.TANH R158, R158 ;  /* 0x0000009e009e7308 */ /* 0x000f220000002400 */
[-C--:B------:R-:W-:Y:S01]  /*1c6e0*/  FMUL.FTZ R144, R144, R3.reuse ;  /* 0x0000000390907220 */ /* 0x080fe20000410000 */
[-C--:B------:R-:W-:Y:S01]  /*1c6f0*/  FMUL.FTZ R146, R146, R3.reuse ;  /* 0x0000000392927220 */ /* 0x080fe20000410000 */
[-C--:B------:R-:W-:Y:S01]  /*1c700*/  FMUL.FTZ R145, R145, R3.reuse ;  /* 0x0000000391917220 */ /* 0x080fe20000410000 */
[----:B------:R-:W-:Y:S01]  /*1c710*/  FMUL.FTZ R147, R147, R3 ;  /* 0x0000000393937220 */ /* 0x000fe20000410000 */
[----:B------:R-:W-:Y:S01]  /*1c720*/  HMMA.16816.F32.BF16 R140, R24, R16, R140 ;  /* 0x00000010188c723c */ /* 0x000fe2000004188c */
[----:B------:R-:W-:-:S02]  /*1c730*/  IMAD R181, R250, 0x80, R162 ;  /* 0x00000080fab57824 */ /* 0x000fc400078e02a2 */
[----:B------:R-:W4:Y:S02]  /*1c740*/  MUFU.TANH R156, R156 ;  /* 0x0000009c009c7308 */ /* 0x000f240000002400 */
[C---:B------:R-:W-:Y:S01]  /*1c750*/  VIADD R28, R181.reuse, 0x9 ;  /* 0x00000009b51c7836 */ /* 0x040fe20000000000 */
[----:B------:R-:W-:Y:S01]  /*1c760*/  HMMA.16816.F32.BF16 R136, R24, R18, R136 ;  /* 0x000000121888723c */ /* 0x000fe20000041888 */
[C---:B------:R-:W-:Y:S02]  /*1c770*/  VIADD R16, R181.reuse, 0x1 ;  /* 0x00000001b5107836 */ /* 0x040fe40000000000 */
[----:B------:R-:W-:Y:S02]  /*1c780*/  VIADD R17, R181, 0x8 ;  /* 0x00000008b5117836 */ /* 0x000fe40000000000 */
[----:B------:R-:W4:Y:S01]  /*1c790*/  MUFU.TANH R157, R157 ;  /* 0x0000009d009d7308 */ /* 0x000f220000002400 */
[C---:B------:R-:W-:Y:S01]  /*1c7a0*/  ISETP.GE.AND P6, PT, R16.reuse, R48, PT ;  /* 0x000000301000720c */ /* 0x040fe20003fc6270 */
[----:B------:R-:W-:Y:S01]  /*1c7b0*/  HMMA.16816.F32.BF16 R60, R52, R8, R60 ;  /* 0x00000008343c723c */ /* 0x000fe2000004183c */
[----:B------:R-:W-:-:S02]  /*1c7c0*/  ISETP.GE.AND P4, PT, R16, R51, PT ;  /* 0x000000331000720c */ /* 0x000fc40003f86270 */
[CC--:B------:R-:W-:Y:S02]  /*1c7d0*/  ISETP.GE.AND P5, PT, R17.reuse, R48.reuse, PT ;  /* 0x000000301100720c */ /* 0x0c0fe40003fa6270 */
[-C--:B------:R-:W-:Y:S01]  /*1c7e0*/  ISETP.GE.AND P3, PT, R17, R51.reuse, PT ;  /* 0x000000331100720c */ /* 0x080fe20003f66270 */
[----:B---3--:R-:W-:Y:S01]  /*1c7f0*/  HMMA.16816.F32.BF16 R132, R36, R20, R132 ;  /* 0x000000142484723c */ /* 0x008fe20000041884 */
[----:B------:R-:W-:Y:S01]  /*1c800*/  FSEL R8, R168, -INF , !P6 ;  /* 0xff800000a8087808 */ /* 0x000fe20007000000 */
[----:B------:R-:W3:Y:S01]  /*1c810*/  LDSM.16.M88.4 R16, [R208] ;  /* 0x00000000d010783b */ /* 0x000ee20000000200 */
[----:B------:R-:W-:Y:S01]  /*1c820*/  FSEL R9, R169, -INF , !P4 ;  /* 0xff800000a9097808 */ /* 0x000fe20006000000 */
[----:B------:R-:W4:Y:S01]  /*1c830*/  MUFU.TANH R153, R153 ;  /* 0x0000009900997308 */ /* 0x000f220000002400 */
[CC--:B------:R-:W-:Y:S01]  /*1c840*/  ISETP.GE.AND P6, PT, R28.reuse, R48.reuse, PT ;  /* 0x000000301c00720c */ /* 0x0c0fe20003fc6270 */
[----:B------:R-:W-:Y:S01]  /*1c850*/  HMMA.16816.F32.BF16 R56, R52, R10, R56 ;  /* 0x0000000a3438723c */ /* 0x000fe20000041838 */
[-C--:B------:R-:W-:Y:S01]  /*1c860*/  ISETP.GE.AND P4, PT, R28, R51.reuse, PT ;  /* 0x000000331c00720c */ /* 0x080fe20003f86270 */
[----:B------:R-:W-:Y:S01]  /*1c870*/  VIADD R28, R181, 0x10 ;  /* 0x00000010b51c7836 */ /* 0x000fe20000000000 */
[----:B------:R-:W-:Y:S01]  /*1c880*/  FSEL R182, R177, -INF , !P5 ;  /* 0xff800000b1b67808 */ /* 0x000fe20006800000 */
[----:B------:R-:W-:Y:S01]  /*1c890*/  VIADD R20, R181, 0x11 ;  /* 0x00000011b5147836 */ /* 0x000fe20000000000 */
[----:B------:R-:W-:Y:S01]  /*1c8a0*/  FSEL R185, R171, -INF , !P3 ;  /* 0xff800000abb97808 */ /* 0x000fe20005800000 */
[----:B------:R-:W-:Y:S01]  /*1c8b0*/  HMMA.16816.F32.BF16 R136, R12, R34, R136 ;  /* 0x000000220c88723c */ /* 0x000fe20000041888 */
[C---:B------:R-:W-:Y:S01]  /*1c8c0*/  ISETP.GE.AND P5, PT, R28.reuse, R48, PT ;  /* 0x000000301c00720c */ /* 0x040fe20003fa6270 */
[----:B------:R5:W4:Y:S01]  /*1c8d0*/  MUFU.TANH R165, R155 ;  /* 0x0000009b00a57308 */ /* 0x000b220000002400 */
[----:B------:R-:W-:Y:S01]  /*1c8e0*/  ISETP.GE.AND P3, PT, R28, R51, PT ;  /* 0x000000331c00720c */ /* 0x000fe20003f66270 */
[----:B------:R-:W-:Y:S01]  /*1c8f0*/  VIADD R11, R181, 0x31 ;  /* 0x00000031b50b7836 */ /* 0x000fe20000000000 */
[----:B------:R-:W1:Y:S01]  /*1c900*/  LDSM.16.M88.4 R28, [R216+0x7000] ;  /* 0x00700000d81c783b */ /* 0x000e620000000200 */
[----:B------:R-:W-:Y:S01]  /*1c910*/  FSEL R183, R170, -INF , !P6 ;  /* 0xff800000aab77808 */ /* 0x000fe20007000000 */
[----:B------:R-:W-:Y:S01]  /*1c920*/  HMMA.16816.F32.BF16 R64, R36, R22, R64 ;  /* 0x000000162440723c */ /* 0x000fe20000041840 */
[----:B------:R-:W-:-:S02]  /*1c930*/  FSEL R186, R178, -INF , !P4 ;  /* 0xff800000b2ba7808 */ /* 0x000fc40006000000 */
[CC--:B------:R-:W-:Y:S01]  /*1c940*/  ISETP.GE.AND P6, PT, R20.reuse, R48.reuse, PT ;  /* 0x000000301400720c */ /* 0x0c0fe20003fc6270 */
[----:B------:R-:W4:Y:S01]  /*1c950*/  MUFU.TANH R152, R152 ;  /* 0x0000009800987308 */ /* 0x000f220000002400 */
[----:B------:R-:W-:Y:S01]  /*1c960*/  ISETP.GE.AND P4, PT, R20, R51, PT ;  /* 0x000000331400720c */ /* 0x000fe20003f86270 */
[----:B------:R-:W-:Y:S01]  /*1c970*/  VIADD R20, R181, 0x18 ;  /* 0x00000018b5147836 */ /* 0x000fe20000000000 */
[----:B------:R-:W-:Y:S01]  /*1c980*/  FSEL R179, R179, -INF , !P5 ;  /* 0xff800000b3b37808 */ /* 0x000fe20006800000 */
[----:B--2---:R-:W-:Y:S01]  /*1c990*/  HMMA.16816.F32.BF16 R132, R24, R4, R132 ;  /* 0x000000041884723c */ /* 0x004fe20000041884 */
[----:B------:R-:W-:Y:S02]  /*1c9a0*/  FSEL R50, R45, -INF , !P3 ;  /* 0xff8000002d327808 */ /* 0x000fe40005800000 */
[CC--:B------:R-:W-:Y:S01]  /*1c9b0*/  ISETP.GE.AND P5, PT, R20.reuse, R48.reuse, PT ;  /* 0x000000301400720c */ /* 0x0c0fe20003fa6270 */
[----:B-----5:R-:W-:Y:S01]  /*1c9c0*/  FMUL.FTZ R155, R173, R3 ;  /* 0x00000003ad9b7220 */ /* 0x020fe20000410000 */
[----:B------:R-:W-:Y:S01]  /*1c9d0*/  ISETP.GE.AND P3, PT, R20, R51, PT ;  /* 0x000000331400720c */ /* 0x000fe20003f66270 */
[C---:B------:R-:W-:Y:S01]  /*1c9e0*/  VIADD R20, R181.reuse, 0x19 ;  /* 0x00000019b5147836 */ /* 0x040fe20000000000 */
[----:B------:R-:W-:Y:S01]  /*1c9f0*/  FSEL R177, R44, -INF , !P6 ;  /* 0xff8000002cb17808 */ /* 0x000fe20007000000 */
[----:B------:R-:W-:Y:S01]  /*1ca00*/  VIADD R4, R181, 0x20 ;  /* 0x00000020b5047836 */ /* 0x000fe20000000000 */
[----:B------:R-:W-:Y:S01]  /*1ca10*/  FSEL R184, R184, -INF , !P4 ;  /* 0xff800000b8b87808 */ /* 0x000fe20006000000 */
[----:B------:R-:W-:Y:S01]  /*1ca20*/  FMUL.FTZ R137, R137, R3 ;  /* 0x0000000389897220 */ /* 0x000fe20000410000 */
[CC--:B------:R-:W-:Y:S01]  /*1ca30*/  ISETP.GE.AND P6, PT, R20.reuse, R48.reuse, PT ;  /* 0x000000301400720c */ /* 0x0c0fe20003fc6270 */
[C---:B------:R-:W-:Y:S01]  /*1ca40*/  VIADD R5, R181.reuse, 0x28 ;  /* 0x00000028b5057836 */ /* 0x040fe20000000000 */
[----:B------:R-:W-:Y:S01]  /*1ca50*/  ISETP.GE.AND P4, PT, R20, R51, PT ;  /* 0x000000331400720c */ /* 0x000fe20003f86270 */
[----:B------:R-:W-:Y:S01]  /*1ca60*/  HMMA.16816.F32.BF16 R140, R12, R32, R140 ;  /* 0x000000200c8c723c */ /* 0x000fe2000004188c */
[----:B------:R-:W2:Y:S01]  /*1ca70*/  LDSM.16.M88.4 R20, [R227+0xb800] ;  /* 0x00b80000e314783b */ /* 0x000ea20000000200 */
[----:B------:R-:W-:Y:S01]  /*1ca80*/  FSEL R175, R40, -INF , !P5 ;  /* 0xff80000028af7808 */ /* 0x000fe20006800000 */
[----:B------:R-:W-:Y:S01]  /*1ca90*/  VIADD R40, R181, 0x30 ;  /* 0x00000030b5287836 */ /* 0x000fe20000000000 */
[----:B------:R-:W-:Y:S01]  /*1caa0*/  FSEL R180, R42, -INF , !P3 ;  /* 0xff8000002ab47808 */ /* 0x000fe20005800000 */
[----:B------:R-:W-:Y:S01]  /*1cab0*/  FMUL.FTZ R10, R139, R3 ;  /* 0x000000038b0a7220 */ /* 0x000fe20000410000 */
[CC--:B------:R-:W-:Y:S01]  /*1cac0*/  ISETP.GE.AND P5, PT, R4.reuse, R48.reuse, PT ;  /* 0x000000300400720c */ /* 0x0c0fe20003fa6270 */
[C---:B---3--:R-:W-:Y:S01]  /*1cad0*/  HMMA.16816.F32.BF16 R60, R36.reuse, R16, R60 ;  /* 0x00000010243c723c */ /* 0x048fe2000004183c */
[----:B------:R-:W-:Y:S01]  /*1cae0*/  ISETP.GE.AND P3, PT, R4, R51, PT ;  /* 0x000000330400720c */ /* 0x000fe20003f66270 */
[----:B------:R-:W-:Y:S01]  /*1caf0*/  VIADD R4, R181, 0x21 ;  /* 0x00000021b5047836 */ /* 0x000fe20000000000 */
[----:B------:R-:W-:Y:S01]  /*1cb00*/  FSEL R174, R41, -INF , !P6 ;  /* 0xff80000029ae7808 */ /* 0x000fe20007000000 */
[----:B------:R-:W3:Y:S01]  /*1cb10*/  MUFU.TANH R154, R154 ;  /* 0x0000009a009a7308 */ /* 0x000ee20000002400 */
[----:B------:R-:W-:Y:S01]  /*1cb20*/  FSEL R178, R43, -INF , !P4 ;  /* 0xff8000002bb27808 */ /* 0x000fe20006000000 */
[----:B------:R-:W-:Y:S01]  /*1cb30*/  HMMA.16816.F32.BF16 R56, R36, R18, R56 ;  /* 0x000000122438723c */ /* 0x000fe20000041838 */
[-C--:B------:R-:W-:Y:S01]  /*1cb40*/  ISETP.GE.AND P6, PT, R4, R48.reuse, PT ;  /* 0x000000300400720c */ /* 0x080fe20003fc6270 */
[----:B------:R-:W-:Y:S01]  /*1cb50*/  FMUL.FTZ R17, R136, R3 ;  /* 0x0000000388117220 */ /* 0x000fe20000410000 */
[----:B------:R-:W-:Y:S01]  /*1cb60*/  ISETP.GE.AND P4, PT, R4, R51, PT ;  /* 0x000000330400720c */ /* 0x000fe20003f86270 */
[----:B------:R-:W-:Y:S01]  /*1cb70*/  VIADD R4, R181, 0x29 ;  /* 0x00000029b5047836 */ /* 0x000fe20000000000 */
[----:B------:R-:W-:Y:S01]  /*1cb80*/  FSEL R34, R46, -INF , !P5 ;  /* 0xff8000002e227808 */ /* 0x000fe20006800000 */
[----:B-1----:R-:W-:Y:S01]  /*1cb90*/  HMMA.16816.F32.BF16 R132, R12, R28, R132 ;  /* 0x0000001c0c84723c */ /* 0x002fe20000041884 */
[----:B------:R1:W-:Y:S01]  /*1cba0*/  MUFU.TANH R28, R137 ;  /* 0x00000089001c7308 */ /* 0x0003e20000002400 */
[----:B------:R-:W-:Y:S01]  /*1cbb0*/  FSEL R32, R47, -INF , !P6 ;  /* 0xff8000002f207808 */ /* 0x000fe20007000000 */
[----:B------:R-:W-:Y:S01]  /*1cbc0*/  VIADD R18, R181, 0x40 ;  /* 0x00000040b5127836 */ /* 0x000fe20000000000 */
[----:B------:R-:W-:Y:S01]  /*1cbd0*/  FSEL R35, R164, -INF , !P4 ;  /* 0xff800000a4237808 */ /* 0x000fe20006000000 */
[-C--:B------:R-:W-:Y:S01]  /*1cbe0*/  FMUL.FTZ R140, R140, R3.reuse ;  /* 0x000000038c8c7220 */ /* 0x080fe20000410000 */
[----:B------:R-:W-:Y:S01]  /*1cbf0*/  HMMA.16816.F32.BF16 R64, R24, R6, R64 ;  /* 0x000000061840723c */ /* 0x000fe20000041840 */
[-C--:B------:R-:W-:Y:S01]  /*1cc00*/  ISETP.GE.AND P5, PT, R5, R48.reuse, PT ;  /* 0x000000300500720c */ /* 0x080fe20003fa6270 */
[----:B------:R-:W-:Y:S01]  /*1cc10*/  FMUL.FTZ R29, R138, R3 ;  /* 0x000000038a1d7220 */ /* 0x000fe20000410000 */
[CC--:B------:R-:W-:Y:S01]  /*1cc20*/  ISETP.GE.AND P6, PT, R4.reuse, R48.reuse, PT ;  /* 0x000000300400720c */ /* 0x0c0fe20003fc6270 */
[----:B------:R-:W5:Y:S01]  /*1cc30*/  MUFU.TANH R159, R159 ;  /* 0x0000009f009f7308 */ /* 0x000f620000002400 */
[----:B------:R-:W-:Y:S01]  /*1cc40*/  ISETP.GE.AND P4, PT, R4, R51, PT ;  /* 0x000000330400720c */ /* 0x000fe20003f86270 */
[-C--:B------:R-:W-:Y:S01]  /*1cc50*/  FMUL.FTZ R141, R141, R3.reuse ;  /* 0x000000038d8d7220 */ /* 0x080fe20000410000 */
[----:B------:R-:W-:Y:S01]  /*1cc60*/  FSEL R138, R149, -INF , !P6 ;  /* 0xff800000958a7808 */ /* 0x000fe20007000000 */
[-C--:B------:R-:W-:Y:S01]  /*1cc70*/  FMUL.FTZ R142, R142, R3.reuse ;  /* 0x000000038e8e7220 */ /* 0x080fe20000410000 */
[----:B------:R-:W-:Y:S01]  /*1cc80*/  FSEL R139, R151, -INF , !P4 ;  /* 0xff800000978b7808 */ /* 0x000fe20006000000 */
[----:B------:R-:W-:Y:S01]  /*1cc90*/  FMUL.FTZ R143, R143, R3 ;  /* 0x000000038f8f7220 */ /* 0x000fe20000410000 */
[----:B------:R-:W-:Y:S01]  /*1cca0*/  ISETP.GE.AND P6, PT, R11, R48, PT ;  /* 0x000000300b00720c */ /* 0x000fe20003fc6270 */
[----:B------:R-:W5:Y:S01]  /*1ccb0*/  MUFU.TANH R155, R155 ;  /* 0x0000009b009b7308 */ /* 0x000f620000002400 */
[----:B-1----:R-:W-:-:S02]  /*1ccc0*/  FSEL R137, R148, -INF , !P3 ;  /* 0xff80000094897808 */ /* 0x002fc40005800000 */
[-C--:B------:R-:W-:Y:S01]  /*1ccd0*/  ISETP.GE.AND P3, PT, R5, R51.reuse, PT ;  /* 0x000000330500720c */ /* 0x080fe20003f66270 */
[C---:B--2---:R-:W-:Y:S01]  /*1cce0*/  HMMA.16816.F32.BF16 R60, R24.reuse, R20, R60 ;  /* 0x00000014183c723c */ /* 0x044fe2000004183c */
[----:B------:R-:W1:Y:S01]  /*1ccf0*/  LDSM.16.M88.4 R4, [R216+0x7800] ;  /* 0x00780000d804783b */ /* 0x000e620000000200 */
[----:B------:R-:W-:Y:S01]  /*1cd00*/  ISETP.GE.AND P4, PT, R11, R51, PT ;  /* 0x000000330b00720c */ /* 0x000fe20003f86270 */
[C---:B------:R-:W-:Y:S01]  /*1cd10*/  VIADD R11, R181.reuse, 0x39 ;  /* 0x00000039b50b7836 */ /* 0x040fe20000000000 */
[----:B------:R-:W2:Y:S01]  /*1cd20*/  MUFU.TANH R172, R172 ;  /* 0x000000ac00ac7308 */ /* 0x000ea20000002400 */
[----:B------:R-:W-:Y:S01]  /*1cd30*/  FSEL R33, R160, -INF , !P5 ;  /* 0xff800000a0217808 */ /* 0x000fe20006800000 */
[----:B------:R-:W-:Y:S01]  /*1cd40*/  HMMA.16816.F32.BF16 R56, R24, R22, R56 ;  /* 0x000000161838723c */ /* 0x000fe20000041838 */
[----:B------:R-:W-:Y:S01]  /*1cd50*/  FSEL R136, R150, -INF , !P3 ;  /* 0xff80000096887808 */ /* 0x000fe20005800000 */
[----:B------:R-:W-:Y:S01]  /*1cd60*/  VIADD R20, R181, 0x38 ;  /* 0x00000038b5147836 */ /* 0x000fe20000000000 */
[-C--:B------:R-:W-:Y:S01]  /*1cd70*/  ISETP.GE.AND P5, PT, R40, R48.reuse, PT ;  /* 0x000000302800720c */ /* 0x080fe20003fa6270 */
[----:B------:R-:W-:Y:S01]  /*1cd80*/  FMUL.FTZ R132, R132, R3 ;  /* 0x0000000384847220 */ /* 0x000fe20000410000 */
[----:B------:R-:W-:Y:S01]  /*1cd90*/  ISETP.GE.AND P3, PT, R40, R51, PT ;  /* 0x000000332800720c */ /* 0x000fe20003f66270 */
[----:B------:R-:W-:Y:S01]  /*1cda0*/  HMMA.16816.F32.BF16 R64, R12, R30, R64 ;  /* 0x0000001e0c40723c */ /* 0x000fe20000041840 */
[----:B------:R-:W-:Y:S01]  /*1cdb0*/  FSEL R161, R161, -INF , !P6 ;  /* 0xff800000a1a17808 */ /* 0x000fe20007000000 */
[----:B------:R-:W2:Y:S01]  /*1cdc0*/  MUFU.TANH R144, R144 ;  /* 0x0000009000907308 */ /* 0x000ea20000002400 */
[----:B----4-:R-:W-:Y:S01]  /*1cdd0*/  FSEL R151, R158, -INF , !P4 ;  /* 0xff8000009e977808 */ /* 0x010fe20006000000 */
[-C--:B------:R-:W-:Y:S01]  /*1cde0*/  FMUL.FTZ R134, R134, R3.reuse ;  /* 0x0000000386867220 */ /* 0x080fe20000410000 */
[-C--:B------:R-:W-:Y:S01]  /*1cdf0*/  ISETP.GE.AND P6, PT, R11, R48.reuse, PT ;  /* 0x000000300b00720c */ /* 0x080fe20003fc6270 */
[----:B------:R-:W-:Y:S01]  /*1ce00*/  FMUL.FTZ R133, R133, R3 ;  /* 0x0000000385857220 */ /* 0x000fe20000410000 */
[----:B------:R-:W-:Y:S01]  /*1ce10*/  ISETP.GE.AND P4, PT, R11, R51, PT ;  /* 0x000000330b00720c */ /* 0x000fe20003f86270 */
[----:B------:R-:W-:Y:S01]  /*1ce20*/  VIADD R11, R181, 0x41 ;  /* 0x00000041b50b7836 */ /* 0x000fe20000000000 */
[----:B------:R-:W-:Y:S01]  /*1ce30*/  FSEL R160, R156, -INF , !P5 ;  /* 0xff8000009ca07808 */ /* 0x000fe20006800000 */
[----:B------:R-:W4:Y:S01]  /*1ce40*/  MUFU.TANH R173, R146 ;  /* 0x0000009200ad7308 */ /* 0x000f220000002400 */
[----:B------:R-:W-:Y:S01]  /*1ce50*/  FSEL R150, R157, -INF , !P3 ;  /* 0xff8000009d967808 */ /* 0x000fe20005800000 */
[----:B------:R-:W-:Y:S01]  /*1ce60*/  FMUL.FTZ R135, R135, R3 ;  /* 0x0000000387877220 */ /* 0x000fe20000410000 */
[----:B------:R-:W-:Y:S01]  /*1ce70*/  ISETP.GE.AND P5, PT, R20, R48, PT ;  /* 0x000000301400720c */ /* 0x000fe20003fa6270 */
[----:B------:R-:W-:-:S04]  /*1ce80*/  DEPBAR.LE SB0, 0x0 ;  /* 0x000080000000791a */ /* 0x000fc80000000000 */
[----:B------:R-:W4:Y:S01]  /*1ce90*/  MUFU.TANH R167, R145 ;  /* 0x0000009100a77308 */ /* 0x000f220000002400 */
[----:B------:R-:W-:Y:S02]  /*1cea0*/  ISETP.GE.AND P3, PT, R20, R51, PT ;  /* 0x000000331400720c */ /* 0x000fe40003f66270 */
[----:B------:R-:W-:Y:S02]  /*1ceb0*/  FSEL R164, R153, -INF , !P6 ;  /* 0xff80000099a47808 */ /* 0x000fe40007000000 */
[----:B------:R-:W-:Y:S01]  /*1cec0*/  FSEL R165, R165, -INF , !P4 ;  /* 0xff800000a5a57808 */ /* 0x000fe20006000000 */
[-C--:B------:R-:W-:Y:S01]  /*1ced0*/  FMUL.FTZ R64, R64, R3.reuse ;  /* 0x0000000340407220 */ /* 0x080fe20000410000 */
[----:B------:R-:W-:Y:S01]  /*1cee0*/  FSEL R163, R163, -INF , !P5 ;  /* 0xff800000a3a37808 */ /* 0x000fe20006800000 */
[----:B------:R-:W4:Y:S01]  /*1cef0*/  MUFU.TANH R166, R147 ;  /* 0x0000009300a67308 */ /* 0x000f220000002400 */
[----:B------:R-:W-:Y:S01]  /*1cf00*/  FSEL R152, R152, -INF , !P3 ;  /* 0xff80000098987808 */ /* 0x000fe20005800000 */
[-C--:B------:R-:W-:Y:S01]  /*1cf10*/  FMUL.FTZ R66, R66, R3.reuse ;  /* 0x0000000342427220 */ /* 0x080fe20000410000 */
[C---:B-1----:R-:W-:Y:S01]  /*1cf20*/  HMMA.16816.F32.BF16 R60, R12.reuse, R4, R60 ;  /* 0x000000040c3c723c */ /* 0x042fe2000004183c */
[-C--:B------:R-:W-:Y:S01]  /*1cf30*/  ISETP.GE.AND P6, PT, R11, R48.reuse, PT ;  /* 0x000000300b00720c */ /* 0x080fe20003fc6270 */
[----:B------:R-:W-:Y:S01]  /*1cf40*/  FMUL.FTZ R65, R65, R3 ;  /* 0x0000000341417220 */ /* 0x000fe20000410000 */
[-C--:B------:R-:W-:Y:S01]  /*1cf50*/  ISETP.GE.AND P4, PT, R11, R51.reuse, PT ;  /* 0x000000330b00720c */ /* 0x080fe20003f86270 */
[C---:B------:R-:W-:Y:S01]  /*1cf60*/  VIADD R11, R181.reuse, 0x48 ;  /* 0x00000048b50b7836 */ /* 0x040fe20000000000 */
[----:B------:R-:W1:Y:S01]  /*1cf70*/  MUFU.TANH R140, R140 ;  /* 0x0000008c008c7308 */ /* 0x000e620000002400 */
[----:B------:R-:W-:Y:S01]  /*1cf80*/  HMMA.16816.F32.BF16 R56, R12, R6, R56 ;  /* 0x000000060c38723c */ /* 0x000fe20000041838 */
[C---:B------:R-:W-:Y:S01]  /*1cf90*/  ISETP.GE.AND P5, PT, R18.reuse, R48, PT ;  /* 0x000000301200720c */ /* 0x040fe20003fa6270 */
[----:B------:R-:W-:Y:S01]  /*1cfa0*/  VIADD R5, R181, 0x49 ;  /* 0x00000049b5057836 */ /* 0x000fe20000000000 */
[----:B------:R-:W-:Y:S01]  /*1cfb0*/  ISETP.GE.AND P3, PT, R18, R51, PT ;  /* 0x000000331200720c */ /* 0x000fe20003f66270 */
[----:B------:R-:W-:Y:S01]  /*1cfc0*/  FMUL.FTZ R67, R67, R3 ;  /* 0x0000000343437220 */ /* 0x000fe20000410000 */
[----:B---3--:R-:W-:-:S02]  /*1cfd0*/  FSEL R170, R154, -INF , !P5 ;  /* 0xff8000009aaa7808 */ /* 0x008fc40006800000 */
[----:B------:R-:W3:Y:S01]  /*1cfe0*/  MUFU.TANH R162, R142 ;  /* 0x0000008e00a27308 */ /* 0x000ee20000002400 */
[----:B-----5:R-:W-:Y:S01]  /*1cff0*/  FSEL R171, R159, -INF , !P3 ;  /* 0xff8000009fab7808 */ /* 0x020fe20005800000 */
[----:B------:R-:W-:Y:S01]  /*1d000*/  VIADD R7, R181, 0x60 ;  /* 0x00000060b5077836 */ /* 0x000fe20000000000 */
[-C--:B------:R-:W-:Y:S01]  /*1d010*/  ISETP.GE.AND P5, PT, R11, R48.reuse, PT ;  /* 0x000000300b00720c */ /* 0x080fe20003fa6270 */
[----:B------:R-:W-:Y:S01]  /*1d020*/  VIADD R6, R181, 0x61 ;  /* 0x00000061b5067836 */ /* 0x000fe20000000000 */
[----:B------:R-:W-:Y:S01]  /*1d030*/  ISETP.GE.AND P3, PT, R11, R51, PT ;  /* 0x000000330b00720c */ /* 0x000fe20003f66270 */
[----:B------:R-:W-:Y:S01]  /*1d040*/  VIADD R11, R181, 0x50 ;  /* 0x00000050b50b7836 */ /* 0x000fe20000000000 */
[----:B------:R-:W-:Y:S01]  /*1d050*/  FSEL R168, R155, -INF , !P6 ;  /* 0xff8000009ba87808 */ /* 0x000fe20007000000 */
[----:B------:R-:W5:Y:S01]  /*1d060*/  MUFU.TANH R141, R141 ;  /* 0x0000008d008d7308 */ /* 0x000f620000002400 */
[----:B--2---:R-:W-:Y:S02]  /*1d070*/  FSEL R172, R172, -INF , !P4 ;  /* 0xff800000acac7808 */ /* 0x004fe40006000000 */
[CC--:B------:R-:W-:Y:S01]  /*1d080*/  ISETP.GE.AND P6, PT, R5.reuse, R48.reuse, PT ;  /* 0x000000300500720c */ /* 0x0c0fe20003fc6270 */
[----:B------:R-:W-:Y:S01]  /*1d090*/  FMUL.FTZ R60, R60, R3 ;  /* 0x000000033c3c7220 */ /* 0x000fe20000410000 */
[----:B------:R-:W-:Y:S01]  /*1d0a0*/  ISETP.GE.AND P4, PT, R5, R51, PT ;  /* 0x000000330500720c */ /* 0x000fe20003f86270 */
[----:B------:R-:W-:Y:S01]  /*1d0b0*/  VIADD R5, R181, 0x51 ;  /* 0x00000051b5057836 */ /* 0x000fe20000000000 */
        /* <DEDUP_REMOVED lines=11> */
[-C--:B------:R-:W-:Y:S01]  /*1d170*/  FMUL.FTZ R56, R56, R3.reuse ;  /* 0x0000000338387220 */ /* 0x080fe20000410000 */
[CC--:B------:R-:W-:Y:S01]  /*1d180*/  ISETP.GE.AND P6, PT, R5.reuse, R48.reuse, PT ;  /* 0x000000300500720c */ /* 0x0c0fe20003fc6270 */
[----:B------:R-:W-:Y:S01]  /*1d190*/  FMUL.FTZ R58, R58, R3 ;  /* 0x000000033a3a7220 */ /* 0x000fe20000410000 */
[----:B------:R-:W-:Y:S01]  /*1d1a0*/  ISETP.GE.AND P4, PT, R5, R51, PT ;  /* 0x000000330500720c */ /* 0x000fe20003f86270 */
[----:B------:R-:W-:Y:S01]  /*1d1b0*/  VIADD R5, R181, 0x59 ;  /* 0x00000059b5057836 */ /* 0x000fe20000000000 */
[----:B-1----:R-:W-:Y:S01]  /*1d1c0*/  FSEL R157, R140, -INF , !P5 ;  /* 0xff8000008c9d7808 */ /* 0x002fe20006800000 */
[----:B------:R-:W1:Y:S01]  /*1d1d0*/  MUFU.TANH R29, R29 ;  /* 0x0000001d001d7308 */ /* 0x000e620000002400 */
[----:B---3--:R-:W-:Y:S01]  /*1d1e0*/  FSEL R162, R162, -INF , !P3 ;  /* 0xff800000a2a27808 */ /* 0x008fe20005800000 */
[-C--:B------:R-:W-:Y:S01]  /*1d1f0*/  FMUL.FTZ R54, R59, R3.reuse ;  /* 0x000000033b367220 */ /* 0x080fe20000410000 */
[-C--:B------:R-:W-:Y:S01]  /*1d200*/  ISETP.GE.AND P5, PT, R11, R48.reuse, PT ;  /* 0x000000300b00720c */ /* 0x080fe20003fa6270 */
[----:B------:R-:W-:Y:S01]  /*1d210*/  FMUL.FTZ R57, R57, R3 ;  /* 0x0000000339397220 */ /* 0x000fe20000410000 */
[----:B------:R-:W-:Y:S01]  /*1d220*/  ISETP.GE.AND P3, PT, R11, R51, PT ;  /* 0x000000330b00720c */ /* 0x000fe20003f66270 */
[----:B------:R-:W-:Y:S01]  /*1d230*/  IMAD.MOV.U32 R140, RZ, RZ, R195 ;  /* 0x000000ffff8c7224 */ /* 0x000fe200078e00c3 */
[----:B-----5:R-:W-:Y:S01]  /*1d240*/  FSEL R156, R141, -INF , !P6 ;  /* 0xff8000008d9c7808 */ /* 0x020fe20007000000 */
[----:B------:R-:W3:Y:S01]  /*1d250*/  MUFU.TANH R10, R10 ;  /* 0x0000000a000a7308 */ /* 0x000ee20000002400 */
[----:B--2---:R-:W-:Y:S01]  /*1d260*/  FSEL R159, R16, -INF , !P4 ;  /* 0xff800000109f7808 */ /* 0x004fe20006000000 */
[----:B------:R-:W-:Y:S01]  /*1d270*/  IMAD.MOV.U32 R141, RZ, RZ, R194 ;  /* 0x000000ffff8d7224 */ /* 0x000fe200078e00c2 */
[----:B------:R-:W-:-:S02]  /*1d280*/  ISETP.GE.AND P6, PT, R5, R48, PT ;  /* 0x000000300500720c */ /* 0x000fc40003fc6270 */
[----:B------:R-:W-:Y:S01]  /*1d290*/  ISETP.GE.AND P4, PT, R5, R51, PT ;  /* 0x000000330500720c */ /* 0x000fe20003f86270 */
[----:B------:R-:W-:Y:S01]  /*1d2a0*/  FMUL.FTZ R5, R61, R3 ;  /* 0x000000033d057220 */ /* 0x000fe20000410000 */
[----:B----4-:R-:W-:Y:S01]  /*1d2b0*/  FSEL R155, R17, -INF , !P5 ;  /* 0xff800000119b7808 */ /* 0x010fe20006800000 */
[----:B------:R-:W2:Y:S01]  /*1d2c0*/  MUFU.TANH R146, R132 ;  /* 0x0000008400927308 */ /* 0x000ea20000002400 */
[----:B-1----:R-:W-:Y:S01]  /*1d2d0*/  FSEL R158, R29, -INF , !P3 ;  /* 0xff8000001d9e7808 */ /* 0x002fe20005800000 */
[----:B------:R-:W-:Y:S01]  /*1d2e0*/  VIADD R3, R181, 0x79 ;  /* 0x00000079b5037836 */ /* 0x000fe20000000000 */
[C---:B------:R-:W-:Y:S02]  /*1d2f0*/  ISETP.GE.AND P5, PT, R7.reuse, R48, PT ;  /* 0x000000300700720c */ /* 0x040fe40003fa6270 */
[----:B------:R-:W-:Y:S01]  /*1d300*/  ISETP.GE.AND P3, PT, R7, R51, PT ;  /* 0x000000330700720c */ /* 0x000fe20003f66270 */
[----:B------:R-:W-:Y:S01]  /*1d310*/  VIADD R7, R181, 0x68 ;  /* 0x00000068b5077836 */ /* 0x000fe20000000000 */
[----:B------:R-:W-:Y:S01]  /*1d320*/  FSEL R154, R28, -INF , !P6 ;  /* 0xff8000001c9a7808 */ /* 0x000fe20007000000 */
[----:B------:R-:W1:Y:S01]  /*1d330*/  MUFU.TANH R149, R134 ;  /* 0x0000008600957308 */ /* 0x000e620000002400 */
[----:B---3--:R-:W-:-:S02]  /*1d340*/  FSEL R153, R10, -INF , !P4 ;  /* 0xff8000000a997808 */ /* 0x008fc40006000000 */
[CC--:B------:R-:W-:Y:S02]  /*1d350*/  ISETP.GE.AND P6, PT, R6.reuse, R48.reuse, PT ;  /* 0x000000300600720c */ /* 0x0c0fe40003fc6270 */
[----:B------:R-:W-:Y:S01]  /*1d360*/  ISETP.GE.AND P4, PT, R6, R51, PT ;  /* 0x000000330600720c */ /* 0x000fe20003f86270 */
[----:B------:R-:W-:Y:S02]  /*1d370*/  VIADD R6, R181, 0x69 ;  /* 0x00000069b5067836 */ /* 0x000fe40000000000 */
[----:B------:R-:W3:Y:S01]  /*1d380*/  MUFU.TANH R145, R133 ;  /* 0x0000008500917308 */ /* 0x000ee20000002400 */
[----:B--2---:R-:W-:Y:S02]  /*1d390*/  FSEL R146, R146, -INF , !P5 ;  /* 0xff80000092927808 */ /* 0x004fe40006800000 */
[----:B------:R-:W-:-:S05]  /*1d3a0*/  ISETP.GE.AND P5, PT, R7, R48, PT ;  /* 0x000000300700720c */ /* 0x000fca0003fa6270 */
[----:B------:R-:W2:Y:S01]  /*1d3b0*/  MUFU.TANH R148, R135 ;  /* 0x0000008700947308 */ /* 0x000ea20000002400 */
[----:B-1----:R-:W-:Y:S02]  /*1d3c0*/  FSEL R149, R149, -INF , !P3 ;  /* 0xff80000095957808 */ /* 0x002fe40005800000 */
[----:B------:R-:W-:Y:S01]  /*1d3d0*/  ISETP.GE.AND P3, PT, R7, R51, PT ;  /* 0x000000330700720c */ /* 0x000fe20003f66270 */
[----:B------:R-:W-:-:S04]  /*1d3e0*/  VIADD R7, R181, 0x70 ;  /* 0x00000070b5077836 */ /* 0x000fc80000000000 */
[----:B------:R-:W1:Y:S01]  /*1d3f0*/  MUFU.TANH R4, R64 ;  /* 0x0000004000047308 */ /* 0x000e620000002400 */
[----:B---3--:R-:W-:Y:S02]  /*1d400*/  FSEL R145, R145, -INF , !P6 ;  /* 0xff80000091917808 */ /* 0x008fe40007000000 */
[----:B------:R-:W-:-:S05]  /*1d410*/  ISETP.GE.AND P6, PT, R6, R48, PT ;  /* 0x000000300600720c */ /* 0x000fca0003fc6270 */
[----:B------:R-:W3:Y:S01]  /*1d420*/  MUFU.TANH R147, R66 ;  /* 0x0000004200937308 */ /* 0x000ee20000002400 */
[----:B--2---:R-:W-:Y:S02]  /*1d430*/  FSEL R148, R148, -INF , !P4 ;  /* 0xff80000094947808 */ /* 0x004fe40006000000 */
[----:B------:R-:W-:Y:S01]  /*1d440*/  ISETP.GE.AND P4, PT, R6, R51, PT ;  /* 0x000000330600720c */ /* 0x000fe20003f86270 */
[----:B------:R-:W-:-:S04]  /*1d450*/  VIADD R6, R181, 0x71 ;  /* 0x00000071b5067836 */ /* 0x000fc80000000000 */
[----:B------:R-:W2:Y:S01]  /*1d460*/  MUFU.TANH R143, R65 ;  /* 0x00000041008f7308 */ /* 0x000ea20000002400 */
[----:B-1----:R-:W-:Y:S01]  /*1d470*/  FSEL R144, R4, -INF , !P5 ;  /* 0xff80000004907808 */ /* 0x002fe20006800000 */
[----:B------:R-:W-:Y:S01]  /*1d480*/  VIADD R4, R181, 0x78 ;  /* 0x00000078b5047836 */ /* 0x000fe20000000000 */
[----:B------:R-:W-:-:S05]  /*1d490*/  ISETP.GE.AND P5, PT, R7, R48, PT ;  /* 0x000000300700720c */ /* 0x000fca0003fa6270 */
[----:B------:R-:W1:Y:S01]  /*1d4a0*/  MUFU.TANH R142, R67 ;  /* 0x00000043008e7308 */ /* 0x000e620000002400 */
[----:B---3--:R-:W-:Y:S02]  /*1d4b0*/  FSEL R147, R147, -INF , !P3 ;  /* 0xff80000093937808 */ /* 0x008fe40005800000 */
[----:B------:R-:W-:-:S05]  /*1d4c0*/  ISETP.GE.AND P3, PT, R7, R51, PT ;  /* 0x000000330700720c */ /* 0x000fca0003f66270 */
[----:B------:R-:W3:Y:S01]  /*1d4d0*/  MUFU.TANH R64, R60 ;  /* 0x0000003c00407308 */ /* 0x000ee20000002400 */
[----:B--2---:R-:W-:Y:S02]  /*1d4e0*/  FSEL R143, R143, -INF , !P6 ;  /* 0xff8000008f8f7808 */ /* 0x004fe40007000000 */
[----:B------:R-:W-:-:S05]  /*1d4f0*/  ISETP.GE.AND P6, PT, R6, R48, PT ;  /* 0x000000300600720c */ /* 0x000fca0003fc6270 */
[----:B------:R-:W2:Y:S01]  /*1d500*/  MUFU.TANH R134, R62 ;  /* 0x0000003e00867308 */ /* 0x000ea20000002400 */
[----:B-1----:R-:W-:Y:S02]  /*1d510*/  FSEL R142, R142, -INF , !P4 ;  /* 0xff8000008e8e7808 */ /* 0x002fe40006000000 */
[----:B------:R-:W-:-:S05]  /*1d520*/  ISETP.GE.AND P4, PT, R6, R51, PT ;  /* 0x000000330600720c */ /* 0x000fca0003f86270 */
[----:B------:R-:W1:Y:S01]  /*1d530*/  MUFU.TANH R5, R5 ;  /* 0x0000000500057308 */ /* 0x000e620000002400 */
[----:B---3--:R-:W-:Y:S01]  /*1d540*/  FSEL R64, R64, -INF , !P5 ;  /* 0xff80000040407808 */ /* 0x008fe20006800000 */
[----:B------:R-:W-:Y:S01]  /*1d550*/  BAR.SYNC.DEFER_BLOCKING 0x0 ;  /* 0x0000000000007b1d */ /* 0x000fe20000010000 */
[----:B------:R-:W-:-:S05]  /*1d560*/  ISETP.GE.AND P5, PT, R4, R48, PT ;  /* 0x000000300400720c */ /* 0x000fca0003fa6270 */
[----:B------:R1:W3:Y:S01]  /*1d570*/  MUFU.TANH R133, R63 ;  /* 0x0000003f00857308 */ /* 0x0002e20000002400 */
[----:B--2---:R-:W-:Y:S02]  /*1d580*/  FSEL R134, R134, -INF , !P3 ;  /* 0xff80000086867808 */ /* 0x004fe40005800000 */
[----:B------:R-:W-:-:S05]  /*1d590*/  ISETP.GE.AND P3, PT, R4, R51, PT ;  /* 0x000000330400720c */ /* 0x000fca0003f66270 */
[----:B------:R-:W2:Y:S08]  /*1d5a0*/  MUFU.TANH R62, R56 ;  /* 0x00000038003e7308 */ /* 0x000eb00000002400 */
[----:B------:R-:W4:Y:S01]  /*1d5b0*/  MUFU.TANH R67, R58 ;  /* 0x0000003a00437308 */ /* 0x000f220000002400 */
[----:B-1----:R-:W-:Y:S02]  /*1d5c0*/  FSEL R63, R5, -INF , !P6 ;  /* 0xff800000053f7808 */ /* 0x002fe40007000000 */
[----:B---3--:R-:W-:-:S02]  /*1d5d0*/  FSEL R133, R133, -INF , !P4 ;  /* 0xff80000085857808 */ /* 0x008fc40006000000 */
[CC--:B------:R-:W-:Y:S02]  /*1d5e0*/  ISETP.GE.AND P6, PT, R181.reuse, R48.reuse, PT ;  /* 0x00000030b500720c */ /* 0x0c0fe40003fc6270 */
[----:B------:R-:W-:Y:S01]  /*1d5f0*/  ISETP.GE.AND P4, PT, R181, R51, PT ;  /* 0x00000033b500720c */ /* 0x000fe20003f86270 */
[----:B------:R-:W1:Y:S01]  /*1d600*/  MUFU.TANH R60, R57 ;  /* 0x00000039003c7308 */ /* 0x000e620000002400 */
[----:B--2---:R-:W-:Y:S02]  /*1d610*/  FSEL R62, R62, -INF , !P5 ;  /* 0xff8000003e3e7808 */ /* 0x004fe40006800000 */
[----:B------:R-:W-:Y:S02]  /*1d620*/  ISETP.GE.AND P5, PT, R3, R48, PT ;  /* 0x000000300300720c */ /* 0x000fe40003fa6270 */
[----:B------:R-:W-:Y:S02]  /*1d630*/  FSEL R49, R49, -INF , !P6 ;  /* 0xff80000031317808 */ /* 0x000fe40007000000 */
[----:B------:R-:W-:Y:S01]  /*1d640*/  FSEL R176, R176, -INF , !P4 ;  /* 0xff800000b0b07808 */ /* 0x000fe20006000000 */
[----:B------:R-:W2:Y:S01]  /*1d650*/  MUFU.TANH R54, R54 ;  /* 0x0000003600367308 */ /* 0x000ea20000002400 */
[----:B----4-:R-:W-:-:S02]  /*1d660*/  FSEL R67, R67, -INF , !P3 ;  /* 0xff80000043437808 */ /* 0x010fc40005800000 */
[----:B------:R-:W-:Y:S02]  /*1d670*/  ISETP.GE.AND P3, PT, R3, R51, PT ;  /* 0x000000330300720c */ /* 0x000fe40003f66270 */
[----:B-1----:R-:W-:Y:S02]  /*1d680*/  FSEL R60, R60, -INF , !P5 ;  /* 0xff8000003c3c7808 */ /* 0x002fe40006800000 */
[----:B--2---:R-:W-:Y:S01]  /*1d690*/  FSEL R54, R54, -INF , !P3 ;  /* 0xff80000036367808 */ /* 0x004fe20005800000 */
[----:B------:R-:W-:Y:S05]  /*1d6a0*/  @!P2 BRA `(.L_x_1452) ;  /* 0x0000000c0020a947 */ /* 0x000fea0003800000 */
[----:B------:R-:W-:Y:S04]  /*1d6b0*/  BSSY B0, `(.L_x_1453) ;  /* 0x0000044000007945 */ /* 0x000fe80003800000 */
        /* <DEDUP_REMOVED lines=37> */
[----:B------:R-:W-:Y:S02]  /*1d910*/  IMAD.MOV.U32 R6, RZ, RZ, R10 ;  /* 0x000000ffff067224 */ /* 0x000fe400078e000a */
[----:B------:R-:W-:Y:S01]  /*1d920*/  MOV R5, R12 ;  /* 0x0000000c00057202 */ /* 0x000fe20000000f00 */
[----:B------:R-:W2:Y:S01]  /*1d930*/  LD.E.64 R10, desc[UR4][R192.64+0x38] ;  /* 0x00003804c00a7980 */ /* 0x000ea2000c101b00 */
[----:B------:R-:W-:Y:S02]  /*1d940*/  @!P0 IMAD.MOV R6, RZ, RZ, -R6 ;  /* 0x000000ffff068224 */ /* 0x000fe400078e0a06 */
[----:B------:R-:W-:-:S03]  /*1d950*/  @!P3 IADD3 R5, -R5, RZ, RZ ;  /* 0x000000ff0505b210 */ /* 0x000fc60007ffe1ff */
[C---:B------:R-:W-:Y:S02]  /*1d960*/  SEL R6, R3.reuse, R6, !P2 ;  /* 0x0000000603067207 */ /* 0x040fe40005000000 */
[----:B------:R-:W-:-:S03]  /*1d970*/  SEL R5, R3, R5, !P2 ;  /* 0x0000000503057207 */ /* 0x000fc60005000000 */
[----:B------:R-:W-:-:S04]  /*1d980*/  IMAD.WIDE R14, R6, 0x4, R248 ;  /* 0x00000004060e7825 */ /* 0x000fc800078e02f8 */
[C---:B------:R-:W-:Y:S01]  /*1d990*/  IMAD.WIDE R16, R5.reuse, 0x4, R248 ;  /* 0x0000000405107825 */ /* 0x040fe200078e02f8 */
[----:B------:R-:W3:Y:S04]  /*1d9a0*/  LD.E R3, desc[UR4][R14.64] ;  /* 0x000000040e037980 */ /* 0x000ee8000c101900 */
[----:B------:R-:W3:Y:S04]  /*1d9b0*/  LD.E R4, desc[UR4][R16.64] ;  /* 0x0000000410047980 */ /* 0x000ee8000c101900 */
[----:B------:R-:W4:Y:S01]  /*1d9c0*/  LD.E.64 R14, desc[UR4][R192.64+0x20] ;  /* 0x00002004c00e7980 */ /* 0x000f22000c101b00 */
[----:B------:R-:W-:-:S05]  /*1d9d0*/  IADD3 R5, R5, -R6, RZ ;  /* 0x8000000605057210 */ /* 0x000fca0007ffe0ff */
[----:B------:R-:W-:-:S05]  /*1d9e0*/  IMAD R13, R13, R5, -0x80 ;  /* 0xffffff800d0d7424 */ /* 0x000fca00078e0205 */
[----:B------:R-:W-:Y:S01]  /*1d9f0*/  SHF.R.S32.HI R6, RZ, 0x1f, R13 ;  /* 0x0000001fff067819 */ /* 0x000fe2000001140d */
[-C--:B--2---:R-:W-:Y:S02]  /*1da00*/  IMAD R5, R11, R13.reuse, RZ ;  /* 0x0000000d0b057224 */ /* 0x084fe400078e02ff */
[----:B------:R-:W-:-:S04]  /*1da10*/  IMAD.WIDE.U32 R12, R10, R13, RZ ;  /* 0x0000000d0a0c7225 */ /* 0x000fc800078e00ff */
[----:B------:R-:W-:-:S05]  /*1da20*/  IMAD R5, R10, R6, R5 ;  /* 0x000000060a057224 */ /* 0x000fca00078e0205 */
[----:B------:R-:W-:Y:S01]  /*1da30*/  IADD3 R13, R13, R5, RZ ;  /* 0x000000050d0d7210 */ /* 0x000fe20007ffe0ff */
[----:B---3--:R-:W-:-:S05]  /*1da40*/  IMAD.IADD R3, R3, 0x1, -R4 ;  /* 0x0000000103037824 */ /* 0x008fca00078e0a04 */
[----:B------:R-:W-:Y:S01]  /*1da50*/  SHF.R.S32.HI R6, RZ, 0x1f, R3 ;  /* 0x0000001fff067819 */ /* 0x000fe20000011403 */
[----:B----4-:R-:W-:Y:S02]  /*1da60*/  IMAD R4, R15, R3, RZ ;  /* 0x000000030f047224 */ /* 0x010fe400078e02ff */
[----:B------:R-:W-:-:S04]  /*1da70*/  IMAD.WIDE.U32 R12, R3, R14, R12 ;  /* 0x0000000e030c7225 */ /* 0x000fc800078e000c */
[----:B------:R-:W-:Y:S01]  /*1da80*/  IMAD R6, R14, R6, R4 ;  /* 0x000000060e067224 */ /* 0x000fe200078e0204 */
[----:B------:R-:W-:-:S03]  /*1da90*/  MOV R7, R12 ;  /* 0x0000000c00077202 */ /* 0x000fc60000000f00 */
[----:B------:R-:W-:Y:S01]  /*1daa0*/  IMAD.IADD R6, R13, 0x1, R6 ;  /* 0x000000010d067824 */ /* 0x000fe200078e0206 */
[----:B------:R-:W-:Y:S05]  /*1dab0*/  BRA `(.L_x_1455) ;  /* 0x00000000000c7947 */ /* 0x000fea0003800000 */
.L_x_1454:
[----:B------:R-:W2:Y:S02]  /*1dac0*/  LD.E R7, desc[UR4][R192.64+0x38] ;  /* 0x00003804c0077980 */ /* 0x000ea4000c101900 */
[----:B--2---:R-:W-:-:S04]  /*1dad0*/  LEA R7, -R7, RZ, 0x7 ;  /* 0x000000ff07077211 */ /* 0x004fc800078e39ff */
[----:B------:R-:W-:Y:S02]  /*1dae0*/  SHF.R.S32.HI R6, RZ, 0x1f, R7 ;  /* 0x0000001fff067819 */ /* 0x000fe40000011407 */
.L_x_1455:
[----:B------:R-:W-:Y:S05]  /*1daf0*/  BSYNC B0 ;  /* 0x0000000000007941 */ /* 0x000fea0003800000 */
.L_x_1453:
[----:B------:R-:W-:Y:S02]  /*1db00*/  LOP3.LUT R3, R251, 0x1, RZ, 0xc0, !PT ;  /* 0x00000001fb037812 */ /* 0x000fe400078ec0ff */
[----:B------:R-:W-:Y:S02]  /*1db10*/  @P1 IADD3 R4, P0, R7, R237, RZ ;  /* 0x000000ed07041210 */ /* 0x000fe40007f1e0ff */
[----:B------:R-:W-:Y:S02]  /*1db20*/  ISETP.NE.U32.AND P2, PT, R3, 0x1, PT ;  /* 0x000000010300780c */ /* 0x000fe40003f45070 */
[CC--:B------:R-:W-:Y:S01]  /*1db30*/  LEA R20, P3, R7.reuse, R240.reuse, 0x1 ;  /* 0x000000f007147211 */ /* 0x0c0fe200078608ff */
[----:B------:R-:W-:Y:S01]  /*1db40*/  @P1 IMAD.X R3, R6, 0x1, R238, P0 ;  /* 0x0000000106031824 */ /* 0x000fe200000e06ee */
[----:B------:R-:W-:Y:S02]  /*1db50*/  @P1 LEA R12, P0, R4, R240, 0x1 ;  /* 0x000000f0040c1211 */ /* 0x000fe400078008ff */
[----:B------:R-:W-:-:S02]  /*1db60*/  LEA.HI.X R21, R7, R239, R6, 0x1, P3 ;  /* 0x000000ef07157211 */ /* 0x000fc400018f0c06 */
[----:B------:R-:W-:Y:S02]  /*1db70*/  @P1 LEA.HI.X R13, R4, R239, R3, 0x1, P0 ;  /* 0x000000ef040d1211 */ /* 0x000fe400000f0c03 */
[----:B------:R-:W-:-:S03]  /*1db80*/  IADD3 R5, P3, P0, R237, R237, R7 ;  /* 0x000000eded057210 */ /* 0x000fc6000787e007 */
[-C--:B------:R-:W-:Y:S01]  /*1db90*/  @!P2 IADD3 R7, P4, R7, R237.reuse, RZ ;  /* 0x000000ed0707a210 */ /* 0x080fe20007f9e0ff */
[----:B------:R-:W-:Y:S01]  /*1dba0*/  @!PT LDS RZ, [RZ] ;  /* 0x00000000fffff984 */ /* 0x000fe20000000800 */
[----:B------:R-:W-:Y:S01]  /*1dbb0*/  @!PT LDS RZ, [RZ] ;  /* 0x00000000fffff984 */ /* 0x000fe20000000800 */
[----:B------:R-:W-:Y:S01]  /*1dbc0*/  @!PT LDS RZ, [RZ] ;  /* 0x00000000fffff984 */ /* 0x000fe20000000800 */
[----:B------:R1:W-:Y:S01]  /*1dbd0*/  @!P2 LDGSTS.E.BYPASS.LTC128B.128 [R247+0x4000], desc[UR4][R20.64] ;  /* 0x0400000014f7afae */ /* 0x0003e2000b901d44 */
[----:B------:R-:W-:Y:S02]  /*1dbe0*/  IADD3.X R4, R238, R238, R6, P3, P0 ;  /* 0x000000eeee047210 */ /* 0x000fe40001fe0406 */
[CC--:B------:R-:W-:Y:S01]  /*1dbf0*/  @P1 LEA R10, P0, R5.reuse, R240.reuse, 0x1 ;  /* 0x000000f0050a1211 */ /* 0x0c0fe200078008ff */
[----:B------:R-:W-:Y:S01]  /*1dc00*/  @!P2 IMAD.X R6, R6, 0x1, R238, P4 ;  /* 0x000000010606a824 */ /* 0x000fe200020e06ee */
[CC--:B------:R-:W-:Y:S01]  /*1dc10*/  @!P2 LEA R16, P4, R5.reuse, R240.reuse, 0x1 ;  /* 0x000000f00510a211 */ /* 0x0c0fe200078808ff */
[----:B------:R1:W-:Y:S01]  /*1dc20*/  @P2 STS.128 [R247+0x4000], RZ ;  /* 0x004000fff7002388 */ /* 0x0003e20000000c00 */
[----:B------:R-:W-:Y:S02]  /*1dc30*/  IADD3 R3, P3, R5, R237, RZ ;  /* 0x000000ed05037210 */ /* 0x000fe40007f7e0ff */
[----:B------:R-:W-:Y:S01]  /*1dc40*/  @!P2 LEA R18, P5, R7, R240, 0x1 ;  /* 0x000000f00712a211 */ /* 0x000fe200078a08ff */
[----:B------:R-:W-:Y:S01]  /*1dc50*/  @!PT LDS RZ, [RZ] ;  /* 0x00000000fffff984 */ /* 0x000fe20000000800 */
[----:B------:R-:W-:Y:S01]  /*1dc60*/  @!PT LDS RZ, [RZ] ;  /* 0x00000000fffff984 */ /* 0x000fe20000000800 */
[----:B------:R-:W-:Y:S01]  /*1dc70*/  @!PT LDS RZ, [RZ] ;  /* 0x00000000fffff984 */ /* 0x000fe20000000800 */
[----:B------:R1:W-:Y:S01]  /*1dc80*/  @P1 LDGSTS.E.BYPASS.LTC128B.128 [R247+0x8000], desc[UR4][R20.64+0x80] ;  /* 0x0800008014f71fae */ /* 0x0003e2000b901d44 */
[----:B------:R-:W-:-:S02]  /*1dc90*/  @P1 LEA.HI.X R11, R5, R239, R4, 0x1, P0 ;  /* 0x000000ef050b1211 */ /* 0x000fc400000f0c04 */
[-C--:B------:R-:W-:Y:S01]  /*1dca0*/  @!P2 LEA.HI.X R17, R5, R239.reuse, R4, 0x1, P4 ;  /* 0x000000ef0511a211 */ /* 0x080fe200020f0c04 */
[----:B------:R-:W-:Y:S01]  /*1dcb0*/  IMAD.X R4, R4, 0x1, R238, P3 ;  /* 0x0000000104047824 */ /* 0x000fe200018e06ee */
[----:B------:R-:W-:Y:S01]  /*1dcc0*/  @!P2 LEA.HI.X R19, R7, R239, R6, 0x1, P5 ;  /* 0x000000ef0713a211 */ /* 0x000fe200028f0c06 */
[----:B------:R1:W-:Y:S01]  /*1dcd0*/  @!P1 STS.128 [R247+0x8000], RZ ;  /* 0x008000fff7009388 */ /* 0x0003e20000000c00 */
[CC--:B------:R-:W-:Y:S02]  /*1dce0*/  @!P2 LEA R14, P4, R3.reuse, R240.reuse, 0x1 ;  /* 0x000000f0030ea211 */ /* 0x0c0fe400078808ff */
        /* <DEDUP_REMOVED lines=100> */
.L_x_1452:
[----:B------:R-:W-:Y:S05]  /*1e330*/  BSYNC B1 ;  /* 0x0000000000017941 */ /* 0x000fea0003800000 */
.L_x_1451:
[----:B------:R-:W2:Y:S01]  /*1e340*/  LD.E R56, desc[UR4][R192.64+0xdc] ;  /* 0x0000dc04c0387980 */ /* 0x000ea2000c101900 */
[----:B-1----:R-:W-:Y:S02]  /*1e350*/  FMNMX.FTZ R6, R0, R176, !PT ;  /* 0x000000b000067209 */ /* 0x002fe40007810000 */
        /* <DEDUP_REMOVED lines=74> */
[----:B-1----:R-:W-:-:S03]  /*1e800*/  FMNMX.FTZ R45, R4, R45, !PT ;  /* 0x0000002d042d7209 */ /* 0x002fc60007810000 */
[----:B------:R-:W1:Y:S01]  /*1e810*/  LDSM.16.MT88.4 R4, [R228+0xc000] ;  /* 0x00c00000e404783b */ /* 0x000e620000004200 */
[----:B---3--:R-:W-:Y:S02]  /*1e820*/  FMNMX.FTZ R46, R3, R46, !PT ;  /* 0x0000002e032e7209 */ /* 0x008fe40007810000 */
[----:B------:R-:W-:Y:S02]  /*1e830*/  FSETP.NEU.FTZ.AND P0, PT, R45, -INF , PT ;  /* 0xff8000002d00780b */ /* 0x000fe40003f1d000 */
[----:B------:R-:W-:Y:S01]  /*1e840*/  FSETP.NEU.FTZ.AND P1, PT, R46, -INF , PT ;  /* 0xff8000002e00780b */ /* 0x000fe20003f3d000 */
[C---:B--2---:R-:W-:Y:S01]  /*1e850*/  FMUL.FTZ R55, R56.reuse, R45 ;  /* 0x0000002d38377220 */ /* 0x044fe20000410000 */
[----:B------:R-:W-:-:S04]  /*1e860*/  FMUL.FTZ R61, R56, R46 ;  /* 0x0000002e383d7220 */ /* 0x000fc80000410000 */
[----:B------:R-:W-:Y:S02]  /*1e870*/  FSEL R55, R55, RZ, P0 ;  /* 0x000000ff37377208 */ /* 0x000fe40000000000 */
[----:B------:R-:W-:-:S03]  /*1e880*/  FSEL R61, R61, RZ, P1 ;  /* 0x000000ff3d3d7208 */ /* 0x000fc60000800000 */
[-C--:B------:R-:W-:Y:S01]  /*1e890*/  FFMA.FTZ R41, R9, R56.reuse, -R55 ;  /* 0x0000003809297223 */ /* 0x080fe20000010837 */
[----:B------:R-:W-:Y:S01]  /*1e8a0*/  FSEL R9, R46, RZ, P1 ;  /* 0x000000ff2e097208 */ /* 0x000fe20000800000 */
[-C--:B------:R-:W-:Y:S01]  /*1e8b0*/  FFMA.FTZ R43, R8, R56.reuse, -R61 ;  /* 0x00000038082b7223 */ /* 0x080fe2000001083d */
[----:B------:R-:W-:Y:S01]  /*1e8c0*/  FSEL R8, R45, RZ, P0 ;  /* 0x000000ff2d087208 */ /* 0x000fe20000000000 */
[-CC-:B------:R-:W-:Y:S01]  /*1e8d0*/  FFMA.FTZ R47, R176, R56.reuse, -R55.reuse ;  /* 0x00000038b02f7223 */ /* 0x180fe20000010837 */
[-C--:B------:R-:W-:Y:S01]  /*1e8e0*/  FFMA.FTZ R40, R185, R56.reuse, -R55 ;  /* 0x00000038b9287223 */ /* 0x080fe20000010837 */
[----:B------:R-:W-:Y:S01]  /*1e8f0*/  FADD.FTZ R9, R2, -R9 ;  /* 0x8000000902097221 */ /* 0x000fe20000010000 */
[-C--:B------:R-:W-:Y:S01]  /*1e900*/  FFMA.FTZ R3, R186, R56.reuse, -R55 ;  /* 0x00000038ba037223 */ /* 0x080fe20000010837 */
[----:B------:R-:W-:Y:S01]  /*1e910*/  FADD.FTZ R8, R0, -R8 ;  /* 0x8000000800087221 */ /* 0x000fe20000010000 */
[-CC-:B------:R-:W-:Y:S01]  /*1e920*/  FFMA.FTZ R44, R49, R56.reuse, -R61.reuse ;  /* 0x00000038312c7223 */ /* 0x180fe2000001083d */
[-CC-:B------:R-:W-:Y:S01]  /*1e930*/  FFMA.FTZ R42, R182, R56.reuse, -R61.reuse ;  /* 0x00000038b62a7223 */ /* 0x180fe2000001083d */
[----:B------:R-:W-:Y:S01]  /*1e940*/  FFMA.FTZ R0, R183, R56, -R61 ;  /* 0x00000038b7007223 */ /* 0x000fe2000001083d */
[C---:B------:R-:W-:Y:S01]  /*1e950*/  FMUL.FTZ R2, R56.reuse, R9 ;  /* 0x0000000938027220 */ /* 0x040fe20000410000 */
[----:B------:R-:W-:Y:S01]  /*1e960*/  FMUL.FTZ R8, R56, R8 ;  /* 0x0000000838087220 */ /* 0x000fe20000410000 */
[----:B------:R-:W-:Y:S01]  /*1e970*/  MUFU.EX2 R47, R47 ;  /* 0x0000002f002f7308 */ /* 0x000fe20000000800 */
[-CC-:B------:R-:W-:Y:S01]  /*1e980*/  FFMA.FTZ R50, R50, R56.reuse, -R55.reuse ;  /* 0x0000003832327223 */ /* 0x180fe20000010837 */
[-CC-:B------:R-:W-:Y:S01]  /*1e990*/  FFMA.FTZ R49, R184, R56.reuse, -R55.reuse ;  /* 0x00000038b8317223 */ /* 0x180fe20000010837 */
[-CC-:B------:R-:W-:Y:S01]  /*1e9a0*/  FFMA.FTZ R52, R180, R56.reuse, -R55.reuse ;  /* 0x00000038b4347223 */ /* 0x180fe20000010837 */
[-C--:B------:R-:W-:Y:S01]  /*1e9b0*/  FFMA.FTZ R51, R178, R56.reuse, -R55 ;  /* 0x00000038b2337223 */ /* 0x080fe20000010837 */
[-CC-:B------:R-:W-:Y:S01]  /*1e9c0*/  FFMA.FTZ R59, R179, R56.reuse, -R61.reuse ;  /* 0x00000038b33b7223 */ /* 0x180fe2000001083d */
[-CC-:B------:R-:W-:Y:S01]  /*1e9d0*/  FFMA.FTZ R53, R177, R56.reuse, -R61.reuse ;  /* 0x00000038b1357223 */ /* 0x180fe2000001083d */
[-CC-:B------:R-:W-:Y:S01]  /*1e9e0*/  FFMA.FTZ R58, R175, R56.reuse, -R61.reuse ;  /* 0x00000038af3a7223 */ /* 0x180fe2000001083d */
[----:B------:R-:W2:Y:S01]  /*1e9f0*/  MUFU.EX2 R41, R41 ;  /* 0x0000002900297308 */ /* 0x000ea20000000800 */
[-C--:B------:R-:W-:Y:S01]  /*1ea00*/  FFMA.FTZ R57, R174, R56.reuse, -R61 ;  /* 0x00000038ae397223 */ /* 0x080fe2000001083d */
[-CC-:B------:R-:W-:Y:S01]  /*1ea10*/  FFMA.FTZ R65, R137, R56.reuse, -R55.reuse ;  /* 0x0000003889417223 */ /* 0x180fe20000010837 */
[-CC-:B------:R-:W-:Y:S01]  /*1ea20*/  FFMA.FTZ R132, R136, R56.reuse, -R55.reuse ;  /* 0x0000003888847223 */ /* 0x180fe20000010837 */
[-C--:B------:R-:W-:Y:S01]  /*1ea30*/  FFMA.FTZ R66, R35, R56.reuse, -R55 ;  /* 0x0000003823427223 */ /* 0x080fe20000010837 */
[-CC-:B------:R-:W-:Y:S01]  /*1ea40*/  FFMA.FTZ R135, R34, R56.reuse, -R61.reuse ;  /* 0x0000003822877223 */ /* 0x180fe2000001083d */
[-CC-:B------:R-:W-:Y:S01]  /*1ea50*/  FFMA.FTZ R136, R32, R56.reuse, -R61.reuse ;  /* 0x0000003820887223 */ /* 0x180fe2000001083d */
[-CC-:B------:R-:W-:Y:S01]  /*1ea60*/  FFMA.FTZ R137, R33, R56.reuse, -R61.reuse ;  /* 0x0000003821897223 */ /* 0x180fe2000001083d */
[----:B------:R-:W-:Y:S01]  /*1ea70*/  MUFU.EX2 R40, R40 ;  /* 0x0000002800287308 */ /* 0x000fe20000000800 */
[-C--:B------:R-:W-:Y:S01]  /*1ea80*/  FFMA.FTZ R138, R138, R56.reuse, -R61 ;  /* 0x000000388a8a7223 */ /* 0x080fe2000001083d */
[-CC-:B------:R-:W-:Y:S01]  /*1ea90*/  FFMA.FTZ R139, R139, R56.reuse, -R55.reuse ;  /* 0x000000388b8b7223 */ /* 0x180fe20000010837 */
[----:B------:R-:W-:Y:S01]  /*1eaa0*/  LDSM.16.MT88.4 R32, [R228+0xd000] ;  /* 0x00d00000e420783b */ /* 0x000fe20000004200 */
[-CC-:B------:R-:W-:Y:S01]  /*1eab0*/  FFMA.FTZ R150, R150, R56.reuse, -R55.reuse ;  /* 0x0000003896967223 */ /* 0x180fe20000010837 */
[-CC-:B------:R-:W-:Y:S01]  /*1eac0*/  FFMA.FTZ R151, R151, R56.reuse, -R55.reuse ;  /* 0x0000003897977223 */ /* 0x180fe20000010837 */
[-C--:B------:R-:W-:Y:S01]  /*1ead0*/  FFMA.FTZ R152, R152, R56.reuse, -R55 ;  /* 0x0000003898987223 */ /* 0x080fe20000010837 */
[-CC-:B------:R-:W-:Y:S01]  /*1eae0*/  FFMA.FTZ R160, R160, R56.reuse, -R61.reuse ;  /* 0x00000038a0a07223 */ /* 0x180fe2000001083d */
[----:B------:R-:W3:Y:S01]  /*1eaf0*/  MUFU.EX2 R3, R3 ;  /* 0x0000000300037308 */ /* 0x000ee20000000800 */
[----:B--2---:R-:W-:Y:S01]  /*1eb00*/  F2FP.BF16.F32.PACK_AB R13, R41, R47 ;  /* 0x0000002f290d723e */ /* 0x004fe200000010ff */
        /* <DEDUP_REMOVED lines=9> */
[-CC-:B------:R-:W-:Y:S01]  /*1eba0*/  FFMA.FTZ R168, R168, R56.reuse, -R61.reuse ;  /* 0x00000038a8a87223 */ /* 0x180fe2000001083d */
[-CC-:B------:R-:W-:Y:S01]  /*1ebb0*/  FFMA.FTZ R169, R169, R56.reuse, -R61.reuse ;  /* 0x00000038a9a97223 */ /* 0x180fe2000001083d */
[-C--:B------:R-:W-:Y:S01]  /*1ebc0*/  FFMA.FTZ R167, R167, R56.reuse, -R61 ;  /* 0x00000038a7a77223 */ /* 0x080fe2000001083d */
[-CC-:B------:R-:W-:Y:S01]  /*1ebd0*/  FFMA.FTZ R166, R166, R56.reuse, -R55.reuse ;  /* 0x00000038a6a67223 */ /* 0x180fe20000010837 */
[--C-:B------:R-:W-:Y:S01]  /*1ebe0*/  FFMA.FTZ R162, R162, R56, -R55.reuse ;  /* 0x00000038a2a27223 */ /* 0x100fe20000010837 */
[----:B------:R-:W2:Y:S01]  /*1ebf0*/  MUFU.EX2 R43, R43 ;  /* 0x0000002b002b7308 */ /* 0x000ea20000000800 */
[----:B---3--:R-:W-:Y:S01]  /*1ec00*/  F2FP.BF16.F32.PACK_AB R15, R3, R40 ;  /* 0x00000028030f723e */ /* 0x008fe200000010ff */
        /* <DEDUP_REMOVED lines=11> */
[-CC-:B------:R-:W-:Y:S01]  /*1ecc0*/  FFMA.FTZ R146, R146, R56.reuse, -R61.reuse ;  /* 0x0000003892927223 */ /* 0x180fe2000001083d */
[-CC-:B------:R-:W-:Y:S01]  /*1ecd0*/  FFMA.FTZ R145, R145, R56.reuse, -R61.reuse ;  /* 0x0000003891917223 */ /* 0x180fe2000001083d */
[--C-:B------:R-:W-:Y:S01]  /*1ece0*/  FFMA.FTZ R144, R144, R56, -R61.reuse ;  /* 0x0000003890907223 */ /* 0x100fe2000001083d */
[----:B------:R-:W3:Y:S01]  /*1ecf0*/  MUFU.EX2 R0, R0 ;  /* 0x0000000000007308 */ /* 0x000ee20000000800 */
[----:B--2---:R-:W-:Y:S01]  /*1ed00*/  F2FP.BF16.F32.PACK_AB R12, R43, R44 ;  /* 0x0000002c2b0c723e */ /* 0x004fe200000010ff */
[-C--:B------:R-:W-:Y:S01]  /*1ed10*/  FFMA.FTZ R143, R143, R56.reuse, -R61 ;  /* 0x000000388f8f7223 */ /* 0x080fe2000001083d */
[-CC-:B------:R-:W-:Y:S01]  /*1ed20*/  FFMA.FTZ R142, R142, R56.reuse, -R55.reuse ;  /* 0x000000388e8e7223 */ /* 0x180fe20000010837 */
[-CC-:B------:R-:W-:Y:S01]  /*1ed30*/  FFMA.FTZ R134, R134, R56.reuse, -R55.reuse ;  /* 0x0000003886867223 */ /* 0x180fe20000010837 */
[-CC-:B------:R-:W-:Y:S01]  /*1ed40*/  FFMA.FTZ R133, R133, R56.reuse, -R55.reuse ;  /* 0x0000003885857223 */ /* 0x180fe20000010837 */
[-C--:B------:R-:W-:Y:S01]  /*1ed50*/  FFMA.FTZ R67, R67, R56.reuse, -R55 ;  /* 0x0000003843437223 */ /* 0x080fe20000010837 */
[----:B------:R-:W-:Y:S01]  /*1ed60*/  FFMA.FTZ R64, R64, R56, -R61 ;  /* 0x0000003840407223 */ /* 0x000fe2000001083d */
[----:B------:R2:W4:Y:S08]  /*1ed70*/  MUFU.EX2 R48, R8 ;  /* 0x0000000800307308 */ /* 0x0005300000000800 */
[----:B------:R-:W5:Y:S01]  /*1ed80*/  MUFU.EX2 R2, R2 ;  /* 0x0000000200027308 */ /* 0x000f620000000800 */
[----:B---3--:R-:W-:-:S07]  /*1ed90*/  F2FP.BF16.F32.PACK_AB R14, R0, R42 ;  /* 0x0000002a000e723e */ /* 0x008fce00000010ff */
[----:B------:R-:W3:Y:S01]  /*1eda0*/  MUFU.EX2 R50, R50 ;  /* 0x0000003200327308 */ /* 0x000ee20000000800 */
[----:B--2---:R-:W2:Y:S01]  /*1edb0*/  LDSM.16.MT88.4 R8, [R225+0xc000] ;  /* 0x00c00000e108783b */ /* 0x004ea20000004200 */
[-C--:B----4-:R-:W-:Y:S01]  /*1edc0*/  FMUL.FTZ R130, R130, R48.reuse ;  /* 0x0000003082827220 */ /* 0x090fe20000410000 */
[-C--:B------:R-:W-:Y:S01]  /*1edd0*/  FMUL.FTZ R131, R131, R48.reuse ;  /* 0x0000003083837220 */ /* 0x080fe20000410000 */
[-C--:B------:R-:W-:Y:S01]  /*1ede0*/  FMUL.FTZ R126, R126, R48.reuse ;  /* 0x000000307e7e7220 */ /* 0x080fe20000410000 */
[-C--:B------:R-:W-:Y:S01]  /*1edf0*/  FMUL.FTZ R127, R127, R48.reuse ;  /* 0x000000307f7f7220 */ /* 0x080fe20000410000 */
[-C--:B------:R-:W-:Y:S01]  /*1ee00*/  FMUL.FTZ R122, R122, R48.reuse ;  /* 0x000000307a7a7220 */ /* 0x080fe20000410000 */
[-C--:B------:R-:W-:Y:S01]  /*1ee10*/  FMUL.FTZ R123, R123, R48.reuse ;  /* 0x000000307b7b7220 */ /* 0x080fe20000410000 */
[----:B------:R-:W-:Y:S01]  /*1ee20*/  FMUL.FTZ R118, R118, R48 ;  /* 0x0000003076767220 */ /* 0x000fe20000410000 */
[-C--:B-----5:R-:W-:Y:S01]  /*1ee30*/  FMUL.FTZ R128, R128, R2.reuse ;  /* 0x0000000280807220 */ /* 0x0a0fe20000410000 */
[-C--:B------:R-:W-:Y:S01]  /*1ee40*/  FMUL.FTZ R129, R129, R2.reuse ;  /* 0x0000000281817220 */ /* 0x080fe20000410000 */
[-C--:B------:R-:W-:Y:S01]  /*1ee50*/  FMUL.FTZ R124, R124, R2.reuse ;  /* 0x000000027c7c7220 */ /* 0x080fe20000410000 */
[----:B------:R-:W-:Y:S01]  /*1ee60*/  FMUL.FTZ R125, R125, R2 ;  /* 0x000000027d7d7220 */ /* 0x000fe20000410000 */
[----:B------:R-:W-:Y:S01]  /*1ee70*/  FMUL.FTZ R119, R119, R48 ;  /* 0x0000003077777220 */ /* 0x000fe20000410000 */
[-C--:B------:R-:W-:Y:S01]  /*1ee80*/  FMUL.FTZ R120, R120, R2.reuse ;  /* 0x0000000278787220 */ /* 0x080fe20000410000 */
[-C--:B------:R-:W-:Y:S01]  /*1ee90*/  FMUL.FTZ R121, R121, R2.reuse ;  /* 0x0000000279797220 */ /* 0x080fe20000410000 */
[-C--:B------:R-:W-:Y:S01]  /*1eea0*/  FMUL.FTZ R116, R116, R2.reuse ;  /* 0x0000000274747220 */ /* 0x080fe20000410000 */
[C---:B-1----:R-:W-:Y:S01]  /*1eeb0*/  HMMA.16816.F32.BF16 R128, R12.reuse, R4, R128 ;  /* 0x000000040c80723c */ /* 0x042fe20000041880 */
[----:B------:R-:W-:Y:S01]  /*1eec0*/  FMUL.FTZ R117, R117, R2 ;  /* 0x0000000275757220 */ /* 0x000fe20000410000 */
[-C--:B------:R-:W-:Y:S01]  /*1eed0*/  FMUL.FTZ R114, R114, R48.reuse ;  /* 0x0000003072727220 */ /* 0x080fe20000410000 */
[-C--:B------:R-:W-:Y:S01]  /*1eee0*/  FMUL.FTZ R115, R115, R48.reuse ;  /* 0x0000003073737220 */ /* 0x080fe20000410000 */
[-C--:B------:R-:W-:Y:S01]  /*1eef0*/  FMUL.FTZ R110, R110, R48.reuse ;  /* 0x000000306e6e7220 */ /* 0x080fe20000410000 */
[----:B------:R-:W-:Y:S01]  /*1ef00*/  FMUL.FTZ R111, R111, R48 ;  /* 0x000000306f6f7220 */ /* 0x000fe20000410000 */
[C---:B------:R-:W-:Y:S01]  /*1ef10*/  HMMA.16816.F32.BF16 R124, R12.reuse, R6, R124 ;  /* 0x000000060c7c723c */ /* 0x040fe2000004187c */
[----:B------:R-:W1:Y:S01]  /*1ef20*/  LDSM.16.MT88.4 R4, [R224+0xc000] ;  /* 0x00c00000e004783b */ /* 0x000e620000004200 */
[-C--:B------:R-:W-:Y:S01]  /*1ef30*/  FMUL.FTZ R112, R112, R2.reuse ;  /* 0x0000000270707220 */ /* 0x080fe20000410000 */
[-C--:B------:R-:W-:Y:S01]  /*1ef40*/  FMUL.FTZ R113, R113, R2.reuse ;  /* 0x0000000271717220 */ /* 0x080fe20000410000 */
[-C--:B------:R-:W-:Y:S01]  /*1ef50*/  FMUL.FTZ R108, R108, R2.reuse ;  /* 0x000000026c6c7220 */ /* 0x080fe20000410000 */
[----:B------:R-:W-:Y:S01]  /*1ef60*/  FMUL.FTZ R109, R109, R2 ;  /* 0x000000026d6d7220 */ /* 0x000fe20000410000 */
[C---:B------:R-:W-:Y:S01]  /*1ef70*/  HMMA.16816.F32.BF16 R120, R12.reuse, R16, R120 ;  /* 0x000000100c78723c */ /* 0x040fe20000041878 */
[-C--:B------:R-:W-:Y:S01]  /*1ef80*/  FMUL.FTZ R106, R106, R48.reuse ;  /* 0x000000306a6a7220 */ /* 0x080fe20000410000 */
[----:B------:R-:W-:Y:S01]  /*1ef90*/  FMUL.FTZ R107, R107, R48 ;  /* 0x000000306b6b7220 */ /* 0x000fe20000410000 */
[-C--:B------:R-:W-:Y:S01]  /*1efa0*/  FMUL.FTZ R104, R104, R2.reuse ;  /* 0x0000000268687220 */ /* 0x080fe20000410000 */
[----:B------:R-:W-:Y:S01]  /*1efb0*/  FMUL.FTZ R105, R105, R2 ;  /* 0x0000000269697220 */ /* 0x000fe20000410000 */
[-C--:B------:R-:W-:Y:S01]  /*1efc0*/  FMUL.FTZ R102, R102, R48.reuse ;  /* 0x0000003066667220 */ /* 0x080fe20000410000 */
[C---:B------:R-:W-:Y:S01]  /*1efd0*/  HMMA.16816.F32.BF16 R116, R12.reuse, R18, R116 ;  /* 0x000000120c74723c */ /* 0x040fe20000041874 */
[----:B------:R-:W4:Y:S01]  /*1efe0*/  LDSM.16.MT88.4 R16, [R228+0x10000] ;  /* 0x01000000e410783b */ /* 0x000f220000004200 */
[----:B------:R-:W-:Y:S01]  /*1eff0*/  FMUL.FTZ R103, R103, R48 ;  /* 0x0000003067677220 */ /* 0x000fe20000410000 */
[-C--:B------:R-:W-:Y:S01]  /*1f000*/  FMUL.FTZ R100, R100, R2.reuse ;  /* 0x0000000264647220 */ /* 0x080fe20000410000 */
[----:B------:R-:W-:Y:S01]  /*1f010*/  FMUL.FTZ R101, R101, R2 ;  /* 0x0000000265657220 */ /* 0x000fe20000410000 */
[-C--:B------:R-:W-:Y:S01]  /*1f020*/  FMUL.FTZ R98, R98, R48.reuse ;  /* 0x0000003062627220 */ /* 0x080fe20000410000 */
[C---:B--2---:R-:W-:Y:S01]  /*1f030*/  HMMA.16816.F32.BF16 R112, R12.reuse, R8, R112 ;  /* 0x000000080c70723c */ /* 0x044fe20000041870 */
[----:B------:R-:W-:Y:S01]  /*1f040*/  FMUL.FTZ R99, R99, R48 ;  /* 0x0000003063637220 */ /* 0x000fe20000410000 */
[-C--:B------:R-:W-:Y:S01]  /*1f050*/  FMUL.FTZ R96, R96, R2.reuse ;  /* 0x0000000260607220 */ /* 0x080fe20000410000 */
[----:B------:R-:W-:Y:S01]  /*1f060*/  FMUL.FTZ R97, R97, R2 ;  /* 0x0000000261617220 */ /* 0x000fe20000410000 */
[-C--:B------:R-:W-:Y:S01]  /*1f070*/  FMUL.FTZ R94, R94, R48.reuse ;  /* 0x000000305e5e7220 */ /* 0x080fe20000410000 */
[----:B------:R-:W-:Y:S01]  /*1f080*/  FMUL.FTZ R95, R95, R48 ;  /* 0x000000305f5f7220 */ /* 0x000fe20000410000 */
[C---:B------:R-:W-:Y:S01]  /*1f090*/  HMMA.16816.F32.BF16 R108, R12.reuse, R10, R108 ;  /* 0x0000000a0c6c723c */ /* 0x040fe2000004186c */
[----:B------:R-:W2:Y:S01]  /*1f0a0*/  LDSM.16.MT88.4 R8, [R226+0x10000] ;  /* 0x01000000e208783b */ /* 0x000ea20000004200 */
[-C--:B------:R-:W-:Y:S01]  /*1f0b0*/  FMUL.FTZ R92, R92, R2.reuse ;  /* 0x000000025c5c7220 */ /* 0x080fe20000410000 */
[----:B------:R-:W-:Y:S01]  /*1f0c0*/  FMUL.FTZ R93, R93, R2 ;  /* 0x000000025d5d7220 */ /* 0x000fe20000410000 */
[----:B------:R-:W5:Y:S01]  /*1f0d0*/  MUFU.EX2 R49, R49 ;  /* 0x0000003100317308 */ /* 0x000f620000000800 */
[-C--:B------:R-:W-:Y:S01]  /*1f0e0*/  FMUL.FTZ R90, R90, R48.reuse ;  /* 0x000000305a5a7220 */ /* 0x080fe20000410000 */
[----:B------:R-:W-:Y:S01]  /*1f0f0*/  FMUL.FTZ R91, R91, R48 ;  /* 0x000000305b5b7220 */ /* 0x000fe20000410000 */
[-C--:B------:R-:W-:Y:S01]  /*1f100*/  FMUL.FTZ R88, R88, R2.reuse ;  /* 0x0000000258587220 */ /* 0x080fe20000410000 */
[----:B------:R-:W-:Y:S01]  /*1f110*/  FMUL.FTZ R89, R89, R2 ;  /* 0x0000000259597220 */ /* 0x000fe20000410000 */
[-C--:B------:R-:W-:Y:S01]  /*1f120*/  FMUL.FTZ R86, R86, R48.reuse ;  /* 0x0000003056567220 */ /* 0x080fe20000410000 */
[----:B------:R-:W-:Y:S01]  /*1f130*/  FMUL.FTZ R87, R87, R48 ;  /* 0x0000003057577220 */ /* 0x000fe20000410000 */
[-C--:B------:R-:W-:Y:S01]  /*1f140*/  FMUL.FTZ R84, R84, R2.reuse ;  /* 0x0000000254547220 */ /* 0x080fe20000410000 */
[----:B------:R-:W-:Y:S01]  /*1f150*/  MUFU.EX2 R52, R52 ;  /* 0x0000003400347308 */ /* 0x000fe20000000800 */
[----:B------:R-:W-:Y:S01]  /*1f160*/  FMUL.FTZ R85, R85, R2 ;  /* 0x0000000255557220 */ /* 0x000fe20000410000 */
[-C--:B------:R-:W-:Y:S01]  /*1f170*/  FMUL.FTZ R82, R82, R48.reuse ;  /* 0x0000003052527220 */ /* 0x080fe20000410000 */
[----:B------:R-:W-:Y:S01]  /*1f180*/  FMUL.FTZ R83, R83, R48 ;  /* 0x0000003053537220 */ /* 0x000fe20000410000 */
[-C--:B------:R-:W-:Y:S01]  /*1f190*/  FMUL.FTZ R80, R80, R2.reuse ;  /* 0x0000000250507220 */ /* 0x080fe20000410000 */
[C---:B-1----:R-:W-:Y:S01]  /*1f1a0*/  HMMA.16816.F32.BF16 R104, R12.reuse, R4, R104 ;  /* 0x000000040c68723c */ /* 0x042fe20000041868 */
[----:B------:R-:W-:Y:S01]  /*1f1b0*/  FMUL.FTZ R81, R81, R2 ;  /* 0x0000000251517220 */ /* 0x000fe20000410000 */
[-C--:B------:R-:W-:Y:S01]  /*1f1c0*/  FMUL.FTZ R78, R78, R48.reuse ;  /* 0x000000304e4e7220 */ /* 0x080fe20000410000 */
[----:B------:R-:W-:Y:S01]  /*1f1d0*/  MUFU.EX2 R51, R51 ;  /* 0x0000003300337308 */ /* 0x000fe20000000800 */
[----:B------:R-:W-:Y:S01]  /*1f1e0*/  FMUL.FTZ R79, R79, R48 ;  /* 0x000000304f4f7220 */ /* 0x000fe20000410000 */
[-C--:B------:R-:W-:Y:S01]  /*1f1f0*/  FMUL.FTZ R76, R76, R2.reuse ;  /* 0x000000024c4c7220 */ /* 0x080fe20000410000 */
[C---:B------:R-:W-:Y:S01]  /*1f200*/  HMMA.16816.F32.BF16 R100, R12.reuse, R6, R100 ;  /* 0x000000060c64723c */ /* 0x040fe20000041864 */
[----:B------:R-:W1:Y:S01]  /*1f210*/  LDSM.16.MT88.4 R4, [R225+0x10000] ;  /* 0x01000000e104783b */ /* 0x000e620000004200 */
[----:B------:R-:W-:Y:S01]  /*1f220*/  FMUL.FTZ R77, R77, R2 ;  /* 0x000000024d4d7220 */ /* 0x000fe20000410000 */
[-C--:B------:R-:W-:Y:S01]  /*1f230*/  FMUL.FTZ R74, R74, R48.reuse ;  /* 0x000000304a4a7220 */ /* 0x080fe20000410000 */
[----:B------:R-:W-:Y:S01]  /*1f240*/  FMUL.FTZ R75, R75, R48 ;  /* 0x000000304b4b7220 */ /* 0x000fe20000410000 */
[----:B------:R-:W-:Y:S01]  /*1f250*/  MUFU.EX2 R59, R59 ;  /* 0x0000003b003b7308 */ /* 0x000fe20000000800 */
[C---:B----4-:R-:W-:Y:S01]  /*1f260*/  HMMA.16816.F32.BF16 R96, R12.reuse, R16, R96 ;  /* 0x000000100c60723c */ /* 0x050fe20000041860 */
[-C--:B------:R-:W-:Y:S01]  /*1f270*/  FMUL.FTZ R72, R72, R2.reuse ;  /* 0x0000000248487220 */ /* 0x080fe20000410000 */
[----:B------:R-:W-:Y:S01]  /*1f280*/  FMUL.FTZ R73, R73, R2 ;  /* 0x0000000249497220 */ /* 0x000fe20000410000 */
[-C--:B------:R-:W-:Y:S01]  /*1f290*/  FMUL.FTZ R70, R70, R48.reuse ;  /* 0x0000003046467220 */ /* 0x080fe20000410000 */
[----:B------:R-:W-:Y:S01]  /*1f2a0*/  FMUL.FTZ R71, R71, R48 ;  /* 0x0000003047477220 */ /* 0x000fe20000410000 */
[-C--:B------:R-:W-:Y:S01]  /*1f2b0*/  FMUL.FTZ R68, R68, R2.reuse ;  /* 0x0000000244447220 */ /* 0x080fe20000410000 */
[C---:B------:R-:W-:Y:S01]  /*1f2c0*/  HMMA.16816.F32.BF16 R92, R12.reuse, R18, R92 ;  /* 0x000000120c5c723c */ /* 0x040fe2000004185c */
[----:B------:R-:W4:Y:S01]  /*1f2d0*/  LDSM.16.MT88.4 R16, [R228+0xc800] ;  /* 0x00c80000e410783b */ /* 0x000f220000004200 */
[----:B------:R-:W5:Y:S01]  /*1f2e0*/  MUFU.EX2 R53, R53 ;  /* 0x0000003500357308 */ /* 0x000f620000000800 */
[-C--:B------:R-:W-:Y:S01]  /*1f2f0*/  FMUL.FTZ R69, R69, R2.reuse ;  /* 0x0000000245457220 */ /* 0x080fe20000410000 */
[----:B------:R-:W-:Y:S01]  /*1f300*/  FFMA.FTZ R2, R196, R2, R44 ;  /* 0x00000002c4027223 */ /* 0x000fe2000001002c */
[----:B------:R-:W-:Y:S01]  /*1f310*/  FFMA.FTZ R47, R252, R48, R47 ;  /* 0x00000030fc2f7223 */ /* 0x000fe2000001002f */
[C---:B--2---:R-:W-:Y:S02]  /*1f320*/  HMMA.16816.F32.BF16 R88, R12.reuse, R8, R88 ;  /* 0x000000080c58723c */ /* 0x044fe40000041858 */
[----:B------:R-:W-:Y:S01]  /*1f330*/  FADD.FTZ R2, R43, R2 ;  /* 0x000000022b027221 */ /* 0x000fe20000010000 */
[----:B------:R-:W-:Y:S01]  /*1f340*/  FADD.FTZ R47, R41, R47 ;  /* 0x0000002f292f7221 */ /* 0x000fe20000010000 */
[----:B------:R-:W-:Y:S02]  /*1f350*/  MUFU.EX2 R58, R58 ;  /* 0x0000003a003a7308 */ /* 0x000fe40000000800 */
[----:B------:R-:W-:Y:S01]  /*1f360*/  HMMA.16816.F32.BF16 R84, R12, R10, R84 ;  /* 0x0000000a0c54723c */ /* 0x000fe20000041854 */
[----:B------:R-:W2:Y:S01]  /*1f370*/  LDSM.16.MT88.4 R8, [R225+0xc800] ;  /* 0x00c80000e108783b */ /* 0x000ea20000004200 */
[----:B------:R-:W-:Y:S01]  /*1f380*/  FADD.FTZ R2, R42, R2 ;  /* 0x000000022a027221 */ /* 0x000fe20000010000 */
[----:B------:R-:W-:-:S03]  /*1f390*/  FADD.FTZ R47, R40, R47 ;  /* 0x0000002f282f7221 */ /* 0x000fc60000010000 */
[----:B------:R-:W4:Y:S01]  /*1f3a0*/  MUFU.EX2 R57, R57 ;  /* 0x0000003900397308 */ /* 0x000f220000000800 */
[----:B------:R-:W-:Y:S01]  /*1f3b0*/  HMMA.16816.F32.BF16 R72, R12, R28, R72 ;  /* 0x0000001c0c48723c */ /* 0x000fe20000041848 */
[----:B------:R-:W-:Y:S01]  /*1f3c0*/  FADD.FTZ R2, R0, R2 ;  /* 0x0000000200027221 */ /* 0x000fe20000010000 */
[----:B------:R-:W-:Y:S01]  /*1f3d0*/  FADD.FTZ R47, R3, R47 ;  /* 0x0000002f032f7221 */ /* 0x000fe20000010000 */
[----:B------:R-:W-:-:S03]  /*1f3e0*/  MOV R0, R45 ;  /* 0x0000002d00007202 */ /* 0x000fc60000000f00 */
[----:B---3--:R-:W-:Y:S01]  /*1f3f0*/  FADD.FTZ R47, R50, R47 ;  /* 0x0000002f322f7221 */ /* 0x008fe20000010000 */
[----:B------:R-:W3:Y:S01]  /*1f400*/  MUFU.EX2 R65, R65 ;  /* 0x0000004100417308 */ /* 0x000ee20000000800 */
[----:B-1----:R-:W-:Y:S02]  /*1f410*/  HMMA.16816.F32.BF16 R80, R12, R4, R80 ;  /* 0x000000040c50723c */ /* 0x002fe40000041850 */
[----:B-----5:R-:W-:-:S05]  /*1f420*/  FADD.FTZ R47, R49, R47 ;  /* 0x0000002f312f7221 */ /* 0x020fca0000010000 */
[----:B------:R-:W-:Y:S01]  /*1f430*/  MUFU.EX2 R66, R66 ;  /* 0x0000004200427308 */ /* 0x000fe20000000800 */
[C---:B------:R-:W-:Y:S01]  /*1f440*/  HMMA.16816.F32.BF16 R76, R12.reuse, R6, R76 ;  /* 0x000000060c4c723c */ /* 0x040fe2000004184c */
[----:B------:R-:W-:Y:S01]  /*1f450*/  F2FP.BF16.F32.PACK_AB R4, R53, R59 ;  /* 0x0000003b3504723e */ /* 0x000fe200000010ff */
[----:B------:R-:W-:Y:S01]  /*1f460*/  FADD.FTZ R59, R59, R2 ;  /* 0x000000023b3b7221 */ /* 0x000fe20000010000 */
[----:B------:R-:W-:Y:S02]  /*1f470*/  F2FP.BF16.F32.PACK_AB R5, R49, R50 ;  /* 0x000000323105723e */ /* 0x000fe400000010ff */
[----:B------:R-:W-:Y:S01]  /*1f480*/  MOV R2, R46 ;  /* 0x0000002e00027202 */ /* 0x000fe20000000f00 */
[----:B------:R-:W-:Y:S01]  /*1f490*/  HMMA.16816.F32.BF16 R12, R12, R30, R68 ;  /* 0x0000001e0c0c723c */ /* 0x000fe20000041844 */
[----:B----4-:R-:W-:Y:S01]  /*1f4a0*/  F2FP.BF16.F32.PACK_AB R6, R57, R58 ;  /* 0x0000003a3906723e */ /* 0x010fe200000010ff */
[----:B------:R-:W-:Y:S01]  /*1f4b0*/  LDSM.16.MT88.4 R28, [R226+0x10800] ;  /* 0x01080000e21c783b */ /* 0x000fe20000004200 */
[----:B------:R-:W-:Y:S01]  /*1f4c0*/  F2FP.BF16.F32.PACK_AB R7, R51, R52 ;  /* 0x000000343307723e */ /* 0x000fe200000010ff */
[----:B------:R-:W-:Y:S01]  /*1f4d0*/  MUFU.EX2 R132, R132 ;  /* 0x0000008400847308 */ /* 0x000fe20000000800 */
[----:B------:R-:W-:Y:S01]  /*1f4e0*/  FADD.FTZ R59, R53, R59 ;  /* 0x0000003b353b7221 */ /* 0x000fe20000010000 */
[----:B------:R-:W-:-:S03]  /*1f4f0*/  FADD.FTZ R52, R52, R47 ;  /* 0x0000002f34347221 */ /* 0x000fc60000010000 */
[----:B------:R-:W-:Y:S01]  /*1f500*/  FADD.FTZ R59, R58, R59 ;  /* 0x0000003b3a3b7221 */ /* 0x000fe20000010000 */
[C---:B------:R-:W-:Y:S01]  /*1f510*/  HMMA.16816.F32.BF16 R128, R4.reuse, R16, R128 ;  /* 0x000000100480723c */ /* 0x040fe20000041880 */
[----:B------:R-:W-:Y:S01]  /*1f520*/  FADD.FTZ R52, R51, R52 ;  /* 0x0000003433347221 */ /* 0x000fe20000010000 */
[----:B------:R-:W1:Y:S01]  /*1f530*/  MUFU.EX2 R135, R135 ;  /* 0x0000008700877308 */ /* 0x000e620000000800 */
[----:B------:R-:W-:Y:S02]  /*1f540*/  FADD.FTZ R57, R57, R59 ;  /* 0x0000003b39397221 */ /* 0x000fe40000010000 */
[----:B---3--:R-:W-:Y:S01]  /*1f550*/  FADD.FTZ R52, R65, R52 ;  /* 0x0000003441347221 */ /* 0x008fe20000010000 */
[C---:B------:R-:W-:Y:S01]  /*1f560*/  HMMA.16816.F32.BF16 R124, R4.reuse, R18, R124 ;  /* 0x00000012047c723c */ /* 0x040fe2000004187c */
[----:B------:R-:W3:Y:S03]  /*1f570*/  LDSM.16.MT88.4 R16, [R228+0x10800] ;  /* 0x01080000e410783b */ /* 0x000ee60000004200 */
[----:B------:R-:W4:Y:S02]  /*1f580*/  MUFU.EX2 R136, R136 ;  /* 0x0000008800887308 */ /* 0x000f240000000800 */
[C---:B--2---:R-:W-:Y:S06]  /*1f590*/  HMMA.16816.F32.BF16 R112, R4.reuse, R8, R112 ;  /* 0x000000080470723c */ /* 0x044fec0000041870 */
[----:B------:R-:W-:Y:S01]  /*1f5a0*/  HMMA.16816.F32.BF16 R108, R4, R10, R108 ;  /* 0x0000000a046c723c */ /* 0x000fe2000004186c */
[----:B------:R-:W2:Y:S01]  /*1f5b0*/  LDSM.16.MT88.4 R8, [R225+0x10800] ;  /* 0x01080000e108783b */ /* 0x000ea20000004200 */
[----:B------:R-:W-:Y:S01]  /*1f5c0*/  MUFU.EX2 R137, R137 ;  /* 0x0000008900897308 */ /* 0x000fe20000000800 */
[----:B-1----:R-:W-:-:S03]  /*1f5d0*/  FADD.FTZ R57, R135, R57 ;  /* 0x0000003987397221 */ /* 0x002fc60000010000 */
[C---:B------:R-:W-:Y:S04]  /*1f5e0*/  HMMA.16816.F32.BF16 R120, R4.reuse, R24, R120 ;  /* 0x000000180478723c */ /* 0x040fe80000041878 */
[----:B------:R-:W1:Y:S02]  /*1f5f0*/  MUFU.EX2 R138, R138 ;  /* 0x0000008a008a7308 */ /* 0x000e640000000800 */
[C---:B------:R-:W-:Y:S01]  /*1f600*/  HMMA.16816.F32.BF16 R116, R4.reuse, R26, R116 ;  /* 0x0000001a0474723c */ /* 0x040fe20000041874 */
[----:B------:R-:W5:Y:S05]  /*1f610*/  LDSM.16.MT88.4 R24, [R226+0xd000] ;  /* 0x00d00000e218783b */ /* 0x000f6a0000004200 */
[C---:B------:R-:W-:Y:S01]  /*1f620*/  HMMA.16816.F32.BF16 R104, R4.reuse, R20, R104 ;  /* 0x000000140468723c */ /* 0x040fe20000041868 */
[----:B------:R-:W1:Y:S05]  /*1f630*/  MUFU.EX2 R139, R139 ;  /* 0x0000008b008b7308 */ /* 0x000e6a0000000800 */
[C---:B------:R-:W-:Y:S01]  /*1f640*/  HMMA.16816.F32.BF16 R100, R4.reuse, R22, R100 ;  /* 0x000000160464723c */ /* 0x040fe20000041864 */
[----:B------:R-:W5:Y:S02]  /*1f650*/  LDSM.16.MT88.4 R20, [R225+0xd000] ;  /* 0x00d00000e114783b */ /* 0x000f640000004200 */
[----:B------:R-:W-:Y:S03]  /*1f660*/  MUFU.EX2 R150, R150 ;  /* 0x0000009600967308 */ /* 0x000fe60000000800 */
[C---:B---3--:R-:W-:Y:S05]  /*1f670*/  HMMA.16816.F32.BF16 R96, R4.reuse, R16, R96 ;  /* 0x000000100460723c */ /* 0x048fea0000041860 */
[----:B------:R-:W-:Y:S01]  /*1f680*/  MUFU.EX2 R151, R151 ;  /* 0x0000009700977308 */ /* 0x000fe20000000800 */
[C---:B------:R-:W-:Y:S01]  /*1f690*/  HMMA.16816.F32.BF16 R92, R4.reuse, R18, R92 ;  /* 0x00000012045c723c */ /* 0x040fe2000004185c */
[----:B------:R-:W3:Y:S05]  /*1f6a0*/  LDSM.16.MT88.4 R16, [R224+0xd000] ;  /* 0x00d00000e010783b */ /* 0x000eea0000004200 */
[C---:B------:R-:W-:Y:S01]  /*1f6b0*/  HMMA.16816.F32.BF16 R88, R4.reuse, R28, R88 ;  /* 0x0000001c0458723c */ /* 0x040fe20000041858 */
[----:B------:R-:W-:Y:S05]  /*1f6c0*/  MUFU.EX2 R152, R152 ;  /* 0x0000009800987308 */ /* 0x000fea0000000800 */
[C---:B------:R-:W-:Y:S01]  /*1f6d0*/  HMMA.16816.F32.BF16 R84, R4.reuse, R30, R84 ;  /* 0x0000001e0454723c */ /* 0x040fe20000041854 */
[----:B------:R-:W3:Y:S02]  /*1f6e0*/  LDSM.16.MT88.4 R28, [R228+0x11000] ;  /* 0x01100000e41c783b */ /* 0x000ee40000004200 */
[----:B------:R-:W5:Y:S03]  /*1f6f0*/  MUFU.EX2 R160, R160 ;  /* 0x000000a000a07308 */ /* 0x000f660000000800 */
[C---:B--2---:R-:W-:Y:S05]  /*1f700*/  HMMA.16816.F32.BF16 R80, R4.reuse, R8, R80 ;  /* 0x000000080450723c */ /* 0x044fea0000041850 */
[----:B------:R-:W2:Y:S01]  /*1f710*/  MUFU.EX2 R161, R161 ;  /* 0x000000a100a17308 */ /* 0x000ea20000000800 */
[----:B------:R-:W-:Y:S01]  /*1f720*/  HMMA.16816.F32.BF16 R76, R4, R10, R76 ;  /* 0x0000000a044c723c */ /* 0x000fe2000004184c */
[C---:B----4-:R-:W-:Y:S01]  /*1f730*/  F2FP.BF16.F32.PACK_AB R8, R136.reuse, R135 ;  /* 0x000000878808723e */ /* 0x050fe200000010ff */
[----:B------:R-:W-:Y:S01]  /*1f740*/  FADD.FTZ R136, R136, R57 ;  /* 0x0000003988887221 */ /* 0x000fe20000010000 */
[C---:B------:R-:W-:Y:S01]  /*1f750*/  F2FP.BF16.F32.PACK_AB R9, R66.reuse, R65 ;  /* 0x000000414209723e */ /* 0x040fe200000010ff */
[----:B------:R-:W-:-:S02]  /*1f760*/  FADD.FTZ R66, R66, R52 ;  /* 0x0000003442427221 */ /* 0x000fc40000010000 */
[C---:B------:R-:W-:Y:S01]  /*1f770*/  HMMA.16816.F32.BF16 R72, R4.reuse, R36, R72 ;  /* 0x000000240448723c */ /* 0x040fe20000041848 */
[----:B-1----:R-:W-:Y:S01]  /*1f780*/  F2FP.BF16.F32.PACK_AB R10, R138, R137 ;  /* 0x000000898a0a723e */ /* 0x002fe200000010ff */
        /* <DEDUP_REMOVED lines=8> */
[----:B------:R-:W1:Y:S01]  /*1f810*/  MUFU.EX2 R164, R164 ;  /* 0x000000a400a47308 */ /* 0x000e620000000800 */
[----:B------:R-:W-:Y:S01]  /*1f820*/  LDSM.16.MT88.4 R36, [R228+0x12800] ;  /* 0x01280000e424783b */ /* 0x000fe20000004200 */
[----:B-----5:R-:W-:Y:S01]  /*1f830*/  HMMA.16816.F32.BF16 R120, R8, R24, R120 ;  /* 0x000000180878723c */ /* 0x020fe20000041878 */
[----:B------:R-:W-:Y:S01]  /*1f840*/  FADD.FTZ R138, R160, R138 ;  /* 0x0000008aa08a7221 */ /* 0x000fe20000010000 */
[----:B------:R-:W-:-:S04]  /*1f850*/  FADD.FTZ R139, R150, R139 ;  /* 0x0000008b968b7221 */ /* 0x000fc80000010000 */
[C---:B------:R-:W-:Y:S01]  /*1f860*/  HMMA.16816.F32.BF16 R116, R8.reuse, R26, R116 ;  /* 0x0000001a0874723c */ /* 0x040fe20000041874 */
[----:B------:R-:W4:Y:S01]  /*1f870*/  LDSM.16.MT88.4 R24, [R226+0x11000] ;  /* 0x01100000e218783b */ /* 0x000f220000004200 */
[----:B------:R-:W5:Y:S04]  /*1f880*/  MUFU.EX2 R165, R165 ;  /* 0x000000a500a57308 */ /* 0x000f680000000800 */
[C---:B------:R-:W-:Y:S04]  /*1f890*/  HMMA.16816.F32.BF16 R112, R8.reuse, R20, R112 ;  /* 0x000000140870723c */ /* 0x040fe80000041870 */
[----:B------:R-:W-:Y:S02]  /*1f8a0*/  MUFU.EX2 R171, R171 ;  /* 0x000000ab00ab7308 */ /* 0x000fe40000000800 */
[C---:B------:R-:W-:Y:S01]  /*1f8b0*/  HMMA.16816.F32.BF16 R108, R8.reuse, R22, R108 ;  /* 0x00000016086c723c */ /* 0x040fe2000004186c */
[----:B------:R-:W2:Y:S05]  /*1f8c0*/  LDSM.16.MT88.4 R20, [R225+0x11000] ;  /* 0x01100000e114783b */ /* 0x000eaa0000004200 */
[C---:B---3--:R-:W-:Y:S01]  /*1f8d0*/  HMMA.16816.F32.BF16 R104, R8.reuse, R16, R104 ;  /* 0x000000100868723c */ /* 0x048fe20000041868 */
[----:B------:R-:W-:Y:S05]  /*1f8e0*/  MUFU.EX2 R172, R172 ;  /* 0x000000ac00ac7308 */ /* 0x000fea0000000800 */
[C---:B------:R-:W-:Y:S01]  /*1f8f0*/  HMMA.16816.F32.BF16 R100, R8.reuse, R18, R100 ;  /* 0x000000120864723c */ /* 0x040fe20000041864 */
[----:B------:R-:W-:Y:S02]  /*1f900*/  LDSM.16.MT88.4 R16, [R228+0x11800] ;  /* 0x01180000e410783b */ /* 0x000fe40000004200 */
[----:B------:R-:W-:Y:S03]  /*1f910*/  MUFU.EX2 R173, R173 ;  /* 0x000000ad00ad7308 */ /* 0x000fe60000000800 */
[C---:B------:R-:W-:Y:S05]  /*1f920*/  HMMA.16816.F32.BF16 R96, R8.reuse, R28, R96 ;  /* 0x0000001c0860723c */ /* 0x040fea0000041860 */
[----:B------:R-:W3:Y:S01]  /*1f930*/  MUFU.EX2 R170, R170 ;  /* 0x000000aa00aa7308 */ /* 0x000ee20000000800 */
[C---:B------:R-:W-:Y:S01]  /*1f940*/  HMMA.16816.F32.BF16 R92, R8.reuse, R30, R92 ;  /* 0x0000001e085c723c */ /* 0x040fe2000004185c */
[----:B------:R-:W3:Y:S05]  /*1f950*/  LDSM.16.MT88.4 R28, [R226+0xd800] ;  /* 0x00d80000e21c783b */ /* 0x000eea0000004200 */
[C---:B------:R-:W-:Y:S01]  /*1f960*/  HMMA.16816.F32.BF16 R128, R8.reuse, R32, R128 ;  /* 0x000000200880723c */ /* 0x040fe20000041880 */
[----:B------:R-:W3:Y:S05]  /*1f970*/  MUFU.EX2 R168, R168 ;  /* 0x000000a800a87308 */ /* 0x000eea0000000800 */
[C---:B------:R-:W-:Y:S01]  /*1f980*/  HMMA.16816.F32.BF16 R124, R8.reuse, R34, R124 ;  /* 0x00000022087c723c */ /* 0x040fe2000004187c */
[----:B------:R-:W3:Y:S02]  /*1f990*/  LDSM.16.MT88.4 R32, [R228+0xd800] ;  /* 0x00d80000e420783b */ /* 0x000ee40000004200 */
[----:B------:R-:W-:Y:S03]  /*1f9a0*/  MUFU.EX2 R169, R169 ;  /* 0x000000a900a97308 */ /* 0x000fe60000000800 */
[C---:B----4-:R-:W-:Y:S05]  /*1f9b0*/  HMMA.16816.F32.BF16 R88, R8.reuse, R24, R88 ;  /* 0x000000180858723c */ /* 0x050fea0000041858 */
[----:B------:R-:W4:Y:S01]  /*1f9c0*/  MUFU.EX2 R167, R167 ;  /* 0x000000a700a77308 */ /* 0x000f220000000800 */
[C---:B------:R-:W-:Y:S01]  /*1f9d0*/  HMMA.16816.F32.BF16 R84, R8.reuse, R26, R84 ;  /* 0x0000001a0854723c */ /* 0x040fe20000041854 */
[----:B------:R-:W4:Y:S05]  /*1f9e0*/  LDSM.16.MT88.4 R24, [R225+0xd800] ;  /* 0x00d80000e118783b */ /* 0x000f2a0000004200 */
[C---:B--2---:R-:W-:Y:S01]  /*1f9f0*/  HMMA.16816.F32.BF16 R80, R8.reuse, R20, R80 ;  /* 0x000000140850723c */ /* 0x044fe20000041850 */
[----:B------:R-:W2:Y:S05]  /*1fa00*/  MUFU.EX2 R166, R166 ;  /* 0x000000a600a67308 */ /* 0x000eaa0000000800 */
        /* <DEDUP_REMOVED lines=10> */
[----:B------:R-:W-:-:S02]  /*1fab0*/  FADD.FTZ R151, R151, R139 ;  /* 0x0000008b97977221 */ /* 0x000fc40000010000 */
[----:B-1----:R-:W-:Y:S01]  /*1fac0*/  F2FP.BF16.F32.PACK_AB R14, R164, R163 ;  /* 0x000000a3a40e723e */ /* 0x002fe200000010ff */
[----:B------:R-:W-:Y:S01]  /*1fad0*/  MUFU.EX2 R158, R158 ;  /* 0x0000009e009e7308 */ /* 0x000fe20000000800 */
[----:B-----5:R-:W-:Y:S01]  /*1fae0*/  F2FP.BF16.F32.PACK_AB R15, R165, R152 ;  /* 0x00000098a50f723e */ /* 0x020fe200000010ff */
[----:B------:R-:W-:Y:S01]  /*1faf0*/  FADD.FTZ R161, R163, R161 ;  /* 0x000000a1a3a17221 */ /* 0x000fe20000010000 */
[----:B------:R-:W-:-:S03]  /*1fb00*/  FADD.FTZ R151, R152, R151 ;  /* 0x0000009798977221 */ /* 0x000fc60000010000 */
[----:B------:R-:W-:Y:S01]  /*1fb10*/  FADD.FTZ R164, R164, R161 ;  /* 0x000000a1a4a47221 */ /* 0x000fe20000010000 */
[----:B------:R-:W-:Y:S01]  /*1fb20*/  FADD.FTZ R165, R165, R151 ;  /* 0x00000097a5a57221 */ /* 0x000fe20000010000 */
[----:B---3--:R-:W-:Y:S01]  /*1fb30*/  HMMA.16816.F32.BF16 R120, R12, R28, R120 ;  /* 0x0000001c0c78723c */ /* 0x008fe20000041878 */
[----:B------:R-:W1:Y:S01]  /*1fb40*/  MUFU.EX2 R157, R157 ;  /* 0x0000009d009d7308 */ /* 0x000e620000000800 */
[----:B------:R-:W-:Y:S01]  /*1fb50*/  FADD.FTZ R164, R170, R164 ;  /* 0x000000a4aaa47221 */ /* 0x000fe20000010000 */
[----:B------:R-:W-:-:S03]  /*1fb60*/  FADD.FTZ R165, R171, R165 ;  /* 0x000000a5aba57221 */ /* 0x000fc60000010000 */
[C---:B------:R-:W-:Y:S01]  /*1fb70*/  HMMA.16816.F32.BF16 R116, R12.reuse, R30, R116 ;  /* 0x0000001e0c74723c */ /* 0x040fe20000041874 */
[----:B------:R-:W3:Y:S02]  /*1fb80*/  LDSM.16.MT88.4 R28, [R226+0x11800] ;  /* 0x01180000e21c783b */ /* 0x000ee40000004200 */
[----:B------:R-:W-:Y:S03]  /*1fb90*/  MUFU.EX2 R156, R156 ;  /* 0x0000009c009c7308 */ /* 0x000fe60000000800 */
[C---:B------:R-:W-:Y:S05]  /*1fba0*/  HMMA.16816.F32.BF16 R96, R12.reuse, R16, R96 ;  /* 0x000000100c60723c */ /* 0x040fea0000041860 */
[----:B------:R-:W-:Y:S01]  /*1fbb0*/  MUFU.EX2 R155, R155 ;  /* 0x0000009b009b7308 */ /* 0x000fe20000000800 */
        /* <DEDUP_REMOVED lines=8> */
[----:B------:R-:W-:Y:S01]  /*1fc40*/  MUFU.EX2 R149, R149 ;  /* 0x0000009500957308 */ /* 0x000fe20000000800 */
[C---:B------:R-:W-:Y:S01]  /*1fc50*/  HMMA.16816.F32.BF16 R108, R12.reuse, R26, R108 ;  /* 0x0000001a0c6c723c */ /* 0x040fe2000004186c */
[----:B------:R-:W4:Y:S05]  /*1fc60*/  LDSM.16.MT88.4 R24, [R228+0xe000] ;  /* 0x00e00000e418783b */ /* 0x000f2a0000004200 */
[C---:B--2---:R-:W-:Y:S01]  /*1fc70*/  HMMA.16816.F32.BF16 R80, R12.reuse, R8, R80 ;  /* 0x000000080c50723c */ /* 0x044fe20000041850 */
[----:B------:R-:W-:Y:S05]  /*1fc80*/  MUFU.EX2 R148, R148 ;  /* 0x0000009400947308 */ /* 0x000fea0000000800 */
[C---:B------:R-:W-:Y:S01]  /*1fc90*/  HMMA.16816.F32.BF16 R76, R12.reuse, R10, R76 ;  /* 0x0000000a0c4c723c */ /* 0x040fe2000004184c */
[C---:B------:R-:W-:Y:S01]  /*1fca0*/  F2FP.BF16.F32.PACK_AB R8, R168.reuse, R170 ;  /* 0x000000aaa808723e */ /* 0x040fe200000010ff */
[----:B------:R-:W-:Y:S01]  /*1fcb0*/  FADD.FTZ R168, R168, R164 ;  /* 0x000000a4a8a87221 */ /* 0x000fe20000010000 */
[C---:B------:R-:W-:Y:S01]  /*1fcc0*/  F2FP.BF16.F32.PACK_AB R9, R172.reuse, R171 ;  /* 0x000000abac09723e */ /* 0x040fe200000010ff */
        /* <DEDUP_REMOVED lines=13> */
[----:B-1----:R-:W-:Y:S01]  /*1fda0*/  FADD.FTZ R167, R157, R167 ;  /* 0x000000a79da77221 */ /* 0x002fe20000010000 */
[----:B------:R-:W-:Y:S02]  /*1fdb0*/  FADD.FTZ R166, R162, R166 ;  /* 0x000000a6a2a67221 */ /* 0x000fe40000010000 */
[----:B------:R-:W-:Y:S02]  /*1fdc0*/  MUFU.EX2 R145, R145 ;  /* 0x0000009100917308 */ /* 0x000fe40000000800 */
[----:B------:R-:W-:Y:S01]  /*1fdd0*/  HMMA.16816.F32.BF16 R84, R12, R30, R84 ;  /* 0x0000001e0c54723c */ /* 0x000fe20000041854 */
[----:B------:R-:W1:Y:S05]  /*1fde0*/  LDSM.16.MT88.4 R28, [R225+0xe000] ;  /* 0x00e00000e11c783b */ /* 0x000e6a0000004200 */
[C---:B-----5:R-:W-:Y:S01]  /*1fdf0*/  HMMA.16816.F32.BF16 R120, R8.reuse, R16, R120 ;  /* 0x000000100878723c */ /* 0x060fe20000041878 */
[----:B------:R-:W-:Y:S05]  /*1fe00*/  MUFU.EX2 R144, R144 ;  /* 0x0000009000907308 */ /* 0x000fea0000000800 */
[----:B------:R-:W-:Y:S01]  /*1fe10*/  HMMA.16816.F32.BF16 R116, R8, R18, R116 ;  /* 0x000000120874723c */ /* 0x000fe20000041874 */
[----:B------:R-:W2:Y:S02]  /*1fe20*/  LDSM.16.MT88.4 R16, [R225+0x12000] ;  /* 0x01200000e110783b */ /* 0x000ea40000004200 */
[----:B------:R-:W-:Y:S03]  /*1fe30*/  MUFU.EX2 R143, R143 ;  /* 0x0000008f008f7308 */ /* 0x000fe60000000800 */
[C---:B------:R-:W-:Y:S05]  /*1fe40*/  HMMA.16816.F32.BF16 R72, R12.reuse, R32, R72 ;  /* 0x000000200c48723c */ /* 0x040fea0000041848 */
[----:B------:R-:W-:Y:S01]  /*1fe50*/  MUFU.EX2 R142, R142 ;  /* 0x0000008e008e7308 */ /* 0x000fe20000000800 */
[----:B------:R-:W-:Y:S01]  /*1fe60*/  HMMA.16816.F32.BF16 R4, R12, R34, R4 ;  /* 0x000000220c04723c */ /* 0x000fe20000041804 */
[----:B------:R-:W3:Y:S04]  /*1fe70*/  LDSM.16.MT88.4 R32, [R228+0x12000] ;  /* 0x01200000e420783b */ /* 0x000ee80000004200 */
[----:B------:R-:W-:Y:S01]  /*1fe80*/  LDSM.16.MT88.4 R12, [R224+0x12000] ;  /* 0x01200000e00c783b */ /* 0x000fe20000004200 */
[C---:B----4-:R-:W-:Y:S01]  /*1fe90*/  HMMA.16816.F32.BF16 R128, R8.reuse, R24, R128 ;  /* 0x000000180880723c */ /* 0x050fe20000041880 */
[----:B------:R-:W-:Y:S05]  /*1fea0*/  MUFU.EX2 R134, R134 ;  /* 0x0000008600867308 */ /* 0x000fea0000000800 */
[C---:B------:R-:W-:Y:S01]  /*1feb0*/  HMMA.16816.F32.BF16 R124, R8.reuse, R26, R124 ;  /* 0x0000001a087c723c */ /* 0x040fe2000004187c */
[----:B------:R-:W4:Y:S02]  /*1fec0*/  LDSM.16.MT88.4 R24, [R226+0x12000] ;  /* 0x01200000e218783b */ /* 0x000f240000004200 */
[----:B------:R-:W5:Y:S03]  /*1fed0*/  MUFU.EX2 R133, R133 ;  /* 0x0000008500857308 */ /* 0x000f660000000800 */
[C---:B-1----:R-:W-:Y:S05]  /*1fee0*/  HMMA.16816.F32.BF16 R112, R8.reuse, R28, R112 ;  /* 0x0000001c0870723c */ /* 0x042fea0000041870 */
[----:B------:R-:W-:Y:S01]  /*1fef0*/  MUFU.EX2 R67, R67 ;  /* 0x0000004300437308 */ /* 0x000fe20000000800 */
[C---:B------:R-:W-:Y:S01]  /*1ff00*/  HMMA.16816.F32.BF16 R108, R8.reuse, R30, R108 ;  /* 0x0000001e086c723c */ /* 0x040fe2000004186c */
[----:B------:R-:W1:Y:S05]  /*1ff10*/  LDSM.16.MT88.4 R28, [R228+0xe800] ;  /* 0x00e80000e41c783b */ /* 0x000e6a0000004200 */
[----:B------:R-:W-:Y:S01]  /*1ff20*/  HMMA.16816.F32.BF16 R104, R8, R20, R104 ;  /* 0x000000140868723c */ /* 0x000fe20000041868 */
[----:B------:R-:W1:Y:S01]  /*1ff30*/  MUFU.EX2 R64, R64 ;  /* 0x0000004000407308 */ /* 0x000e620000000800 */
[----:B-----5:R-:W-:-:S04]  /*1ff40*/  F2FP.BF16.F32.PACK_AB R69, R133, R134 ;  /* 0x000000868545723e */ /* 0x020fc800000010ff */
[C---:B------:R-:W-:Y:S01]  /*1ff50*/  HMMA.16816.F32.BF16 R100, R8.reuse, R22, R100 ;  /* 0x000000160864723c */ /* 0x040fe20000041864 */
[----:B------:R-:W5:Y:S05]  /*1ff60*/  LDSM.16.MT88.4 R20, [R226+0xe800] ;  /* 0x00e80000e214783b */ /* 0x000f6a0000004200 */
[C---:B--2---:R-:W-:Y:S06]  /*1ff70*/  HMMA.16816.F32.BF16 R80, R8.reuse, R16, R80 ;  /* 0x000000100850723c */ /* 0x044fec0000041850 */
[C---:B------:R-:W-:Y:S01]  /*1ff80*/  HMMA.16816.F32.BF16 R76, R8.reuse, R18, R76 ;  /* 0x00000012084c723c */ /* 0x040fe2000004184c */
[----:B------:R-:W2:Y:S05]  /*1ff90*/  LDSM.16.MT88.4 R16, [R225+0xe800] ;  /* 0x00e80000e110783b */ /* 0x000eaa0000004200 */
[C---:B---3--:R-:W-:Y:S06]  /*1ffa0*/  HMMA.16816.F32.BF16 R96, R8.reuse, R32, R96 ;  /* 0x000000200860723c */ /* 0x048fec0000041860 */
[C---:B------:R-:W-:Y:S01]  /*1ffb0*/  HMMA.16816.F32.BF16 R92, R8.reuse, R34, R92 ;  /* 0x00000022085c723c */ /* 0x040fe2000004185c */
[----:B------:R-:W-:Y:S05]  /*1ffc0*/  LDSM.16.MT88.4 R32, [R226+0x12800] ;  /* 0x01280000e220783b */ /* 0x000fea0000004200 */
[C---:B----4-:R-:W-:Y:S06]  /*1ffd0*/  HMMA.16816.F32.BF16 R88, R8.reuse, R24, R88 ;  /* 0x000000180858723c */ /* 0x050fec0000041858 */
[----:B------:R-:W-:Y:S01]  /*1ffe0*/  HMMA.16816.F32.BF16 R84, R8, R26, R84 ;  /* 0x0000001a0854723c */ /* 0x000fe20000041854 */
[C---:B------:R-:W-:Y:S01]  /*1fff0*/  F2FP.BF16.F32.PACK_AB R24, R156.reuse, R157 ;  /* 0x0000009d9c18723e */ /* 0x040fe200000010ff */
[----:B------:R-:W-:Y:S01]  /*20000*/  FADD.FTZ R156, R156, R167 ;  /* 0x000000a79c9c7221 */ /* 0x000fe20000010000 */
[C---:B------:R-:W-:Y:S01]  /*20010*/  F2FP.BF16.F32.PACK_AB R25, R159.reuse, R162 ;  /* 0x000000a29f19723e */ /* 0x040fe200000010ff */
[----:B------:R-:W-:-:S02]  /*20020*/  FADD.FTZ R159, R159, R166 ;  /* 0x000000a69f9f7221 */ /* 0x000fc40000010000 */
[C---:B------:R-:W-:Y:S01]  /*20030*/  HMMA.16816.F32.BF16 R72, R8.reuse, R12, R72 ;  /* 0x0000000c0848723c */ /* 0x040fe20000041848 */
[----:B------:R-:W-:Y:S01]  /*20040*/  F2FP.BF16.F32.PACK_AB R26, R154, R155 ;  /* 0x0000009b9a1a723e */ /* 0x000fe200000010ff */
[----:B------:R-:W-:Y:S01]  /*20050*/  FADD.FTZ R156, R155, R156 ;  /* 0x0000009c9b9c7221 */ /* 0x000fe20000010000 */
[C---:B------:R-:W-:Y:S01]  /*20060*/  F2FP.BF16.F32.PACK_AB R27, R153.reuse, R158 ;  /* 0x0000009e991b723e */ /* 0x040fe200000010ff */
[----:B------:R-:W-:Y:S02]  /*20070*/  FADD.FTZ R159, R158, R159 ;  /* 0x0000009f9e9f7221 */ /* 0x000fe40000010000 */
[----:B------:R-:W-:Y:S01]  /*20080*/  HMMA.16816.F32.BF16 R4, R8, R14, R4 ;  /* 0x0000000e0804723c */ /* 0x000fe20000041804 */
[----:B------:R-:W3:Y:S01]  /*20090*/  LDSM.16.MT88.4 R8, [R225+0x12800] ;  /* 0x01280000e108783b */ /* 0x000ee20000004200 */
[----:B------:R-:W-:Y:S01]  /*200a0*/  FADD.FTZ R154, R154, R156 ;  /* 0x0000009c9a9a7221 */ /* 0x000fe20000010000 */
[----:B------:R-:W-:Y:S02]  /*200b0*/  FADD.FTZ R153, R153, R159 ;  /* 0x0000009f99997221 */ /* 0x000fe40000010000 */
[----:B------:R-:W4:Y:S01]  /*200c0*/  LDSM.16.MT88.4 R12, [R224+0xe800] ;  /* 0x00e80000e00c783b */ /* 0x000f220000004200 */
[----:B-1----:R-:W-:Y:S01]  /*200d0*/  HMMA.16816.F32.BF16 R128, R24, R28, R128 ;  /* 0x0000001c1880723c */ /* 0x002fe20000041880 */
[----:B------:R-:W-:Y:S01]  /*200e0*/  FADD.FTZ R154, R146, R154 ;  /* 0x0000009a929a7221 */ /* 0x000fe20000010000 */
[----:B------:R-:W-:-:S04]  /*200f0*/  FADD.FTZ R153, R149, R153 ;  /* 0x0000009995997221 */ /* 0x000fc80000010000 */
[C---:B------:R-:W-:Y:S01]  /*20100*/  HMMA.16816.F32.BF16 R124, R24.reuse, R30, R124 ;  /* 0x0000001e187c723c */ /* 0x040fe2000004187c */
[----:B------:R-:W1:Y:S05]  /*20110*/  LDSM.16.MT88.4 R28, [R224+0x12800] ;  /* 0x01280000e01c783b */ /* 0x000e6a0000004200 */
[C---:B-----5:R-:W-:Y:S06]  /*20120*/  HMMA.16816.F32.BF16 R120, R24.reuse, R20, R120 ;  /* 0x000000141878723c */ /* 0x060fec0000041878 */
[C---:B------:R-:W-:Y:S01]  /*20130*/  HMMA.16816.F32.BF16 R116, R24.reuse, R22, R116 ;  /* 0x000000161874723c */ /* 0x040fe20000041874 */
[----:B------:R-:W5:Y:S05]  /*20140*/  LDSM.16.MT88.4 R20, [R228+0xf000] ;  /* 0x00f00000e414783b */ /* 0x000f6a0000004200 */
[C---:B--2---:R-:W-:Y:S06]  /*20150*/  HMMA.16816.F32.BF16 R112, R24.reuse, R16, R112 ;  /* 0x000000101870723c */ /* 0x044fec0000041870 */
[C---:B------:R-:W-:Y:S01]  /*20160*/  HMMA.16816.F32.BF16 R108, R24.reuse, R18, R108 ;  /* 0x00000012186c723c */ /* 0x040fe2000004186c */
[----:B------:R-:W2:Y:S05]  /*20170*/  LDSM.16.MT88.4 R16, [R226+0xf000] ;  /* 0x00f00000e210783b */ /* 0x000eaa0000004200 */
[C---:B---3--:R-:W-:Y:S06]  /*20180*/  HMMA.16816.F32.BF16 R80, R24.reuse, R8, R80 ;  /* 0x000000081850723c */ /* 0x048fec0000041850 */
[----:B------:R-:W-:Y:S01]  /*20190*/  HMMA.16816.F32.BF16 R76, R24, R10, R76 ;  /* 0x0000000a184c723c */ /* 0x000fe2000004184c */
[C---:B------:R-:W-:Y:S01]  /*201a0*/  F2FP.BF16.F32.PACK_AB R8, R145.reuse, R146 ;  /* 0x000000929108723e */ /* 0x040fe200000010ff */
[----:B------:R-:W-:Y:S01]  /*201b0*/  FADD.FTZ R145, R145, R154 ;  /* 0x0000009a91917221 */ /* 0x000fe20000010000 */
[C---:B------:R-:W-:Y:S01]  /*201c0*/  F2FP.BF16.F32.PACK_AB R9, R148.reuse, R149 ;  /* 0x000000959409723e */ /* 0x040fe200000010ff */
[----:B------:R-:W-:-:S02]  /*201d0*/  FADD.FTZ R148, R148, R153 ;  /* 0x0000009994947221 */ /* 0x000fc40000010000 */
[C---:B----4-:R-:W-:Y:S01]  /*201e0*/  HMMA.16816.F32.BF16 R104, R24.reuse, R12, R104 ;  /* 0x0000000c1868723c */ /* 0x050fe20000041868 */
[----:B------:R-:W-:Y:S01]  /*201f0*/  F2FP.BF16.F32.PACK_AB R10, R143, R144 ;  /* 0x000000908f0a723e */ /* 0x000fe200000010ff */
[----:B------:R-:W-:Y:S01]  /*20200*/  FADD.FTZ R145, R144, R145 ;  /* 0x0000009190917221 */ /* 0x000fe20000010000 */
[C---:B------:R-:W-:Y:S01]  /*20210*/  F2FP.BF16.F32.PACK_AB R11, R142.reuse, R147 ;  /* 0x000000938e0b723e */ /* 0x040fe200000010ff */
[----:B------:R-:W-:Y:S02]  /*20220*/  FADD.FTZ R148, R147, R148 ;  /* 0x0000009493947221 */ /* 0x000fe40000010000 */
[----:B------:R-:W-:Y:S01]  /*20230*/  HMMA.16816.F32.BF16 R100, R24, R14, R100 ;  /* 0x0000000e1864723c */ /* 0x000fe20000041864 */
[----:B------:R-:W3:Y:S01]  /*20240*/  LDSM.16.MT88.4 R12, [R225+0xf000] ;  /* 0x00f00000e10c783b */ /* 0x000ee20000004200 */
[----:B------:R-:W-:Y:S01]  /*20250*/  FADD.FTZ R143, R143, R145 ;  /* 0x000000918f8f7221 */ /* 0x000fe20000010000 */
[----:B------:R-:W-:-:S03]  /*20260*/  FADD.FTZ R142, R142, R148 ;  /* 0x000000948e8e7221 */ /* 0x000fc60000010000 */
[----:B------:R-:W-:Y:S01]  /*20270*/  HMMA.16816.F32.BF16 R96, R24, R36, R96 ;  /* 0x000000241860723c */ /* 0x000fe20000041860 */
[----:B------:R-:W-:Y:S01]  /*20280*/  FADD.FTZ R143, R64, R143 ;  /* 0x0000008f408f7221 */ /* 0x000fe20000010000 */
[----:B------:R-:W-:-:S04]  /*20290*/  FADD.FTZ R142, R134, R142 ;  /* 0x0000008e868e7221 */ /* 0x000fc80000010000 */
[----:B------:R-:W-:Y:S01]  /*202a0*/  HMMA.16816.F32.BF16 R92, R24, R38, R92 ;  /* 0x00000026185c723c */ /* 0x000fe2000004185c */
[----:B------:R-:W-:Y:S01]  /*202b0*/  LDSM.16.MT88.4 R36, [R226+0x13000] ;  /* 0x01300000e224783b */ /* 0x000fe20000004200 */
[----:B------:R-:W-:-:S04]  /*202c0*/  FADD.FTZ R142, R133, R142 ;  /* 0x0000008e858e7221 */ /* 0x000fc80000010000 */
[----:B------:R-:W-:Y:S01]  /*202d0*/  HMMA.16816.F32.BF16 R88, R24, R32, R88 ;  /* 0x000000201858723c */ /* 0x000fe20000041858 */
[----:B------:R-:W-:-:S05]  /*202e0*/  FADD.FTZ R142, R67, R142 ;  /* 0x0000008e438e7221 */ /* 0x000fca0000010000 */
[C---:B------:R-:W-:Y:S01]  /*202f0*/  HMMA.16816.F32.BF16 R84, R24.reuse, R34, R84 ;  /* 0x000000221854723c */ /* 0x040fe20000041854 */
[----:B------:R-:W4:Y:S05]  /*20300*/  LDSM.16.MT88.4 R32, [R224+0xf000] ;  /* 0x00f00000e020783b */ /* 0x000f2a0000004200 */
[C---:B-1----:R-:W-:Y:S06]  /*20310*/  HMMA.16816.F32.BF16 R72, R24.reuse, R28, R72 ;  /* 0x0000001c1848723c */ /* 0x042fec0000041848 */
[----:B------:R-:W-:Y:S01]  /*20320*/  HMMA.16816.F32.BF16 R4, R24, R30, R4 ;  /* 0x0000001e1804723c */ /* 0x000fe20000041804 */
[----:B------:R-:W-:Y:S04]  /*20330*/  LDSM.16.MT88.4 R28, [R225+0x13000] ;  /* 0x01300000e11c783b */ /* 0x000fe80000004200 */
[----:B------:R-:W-:Y:S01]  /*20340*/  LDSM.16.MT88.4 R24, [R228+0xf800] ;  /* 0x00f80000e418783b */ /* 0x000fe20000004200 */
[C---:B-----5:R-:W-:Y:S06]  /*20350*/  HMMA.16816.F32.BF16 R128, R8.reuse, R20, R128 ;  /* 0x000000140880723c */ /* 0x060fec0000041880 */
        /* <DEDUP_REMOVED lines=10> */
[-CC-:B------:R-:W-:Y:S01]  /*20400*/  FFMA.FTZ R32, R63, R56.reuse, -R61.reuse ;  /* 0x000000383f207223 */ /* 0x180fe2000001083d */
[----:B------:R-:W-:-:S04]  /*20410*/  FFMA.FTZ R33, R62, R56, -R61 ;  /* 0x000000383e217223 */ /* 0x000fc8000001083d */
[C---:B-1----:R-:W-:Y:S01]  /*20420*/  HMMA.16816.F32.BF16 R96, R8.reuse, R20, R96 ;  /* 0x000000140860723c */ /* 0x042fe20000041860 */
[-C--:B------:R-:W-:Y:S01]  /*20430*/  FFMA.FTZ R34, R60, R56.reuse, -R61 ;  /* 0x000000383c227223 */ /* 0x080fe2000001083d */
[----:B------:R-:W-:Y:S01]  /*20440*/  FFMA.FTZ R35, R54, R56, -R55 ;  /* 0x0000003836237223 */ /* 0x000fe20000010837 */
[----:B------:R-:W1:Y:S03]  /*20450*/  MUFU.EX2 R32, R32 ;  /* 0x0000002000207308 */ /* 0x000e660000000800 */
[C---:B------:R-:W-:Y:S01]  /*20460*/  HMMA.16816.F32.BF16 R92, R8.reuse, R22, R92 ;  /* 0x00000016085c723c */ /* 0x040fe2000004185c */
[----:B------:R-:W4:Y:S04]  /*20470*/  LDSM.16.MT88.4 R20, [R225+0xf800] ;  /* 0x00f80000e114783b */ /* 0x000f280000004200 */
[----:B------:R-:W5:Y:S01]  /*20480*/  MUFU.EX2 R33, R33 ;  /* 0x0000002100217308 */ /* 0x000f620000000800 */
[C---:B------:R-:W-:Y:S06]  /*20490*/  HMMA.16816.F32.BF16 R88, R8.reuse, R36, R88 ;  /* 0x000000240858723c */ /* 0x040fec0000041858 */
[----:B------:R-:W-:Y:S01]  /*204a0*/  HMMA.16816.F32.BF16 R84, R8, R38, R84 ;  /* 0x000000260854723c */ /* 0x000fe20000041854 */
[----:B------:R-:W3:Y:S01]  /*204b0*/  MUFU.EX2 R34, R34 ;  /* 0x0000002200227308 */ /* 0x000ee20000000800 */
[C---:B-1----:R-:W-:Y:S01]  /*204c0*/  F2FP.BF16.F32.PACK_AB R68, R32.reuse, R64 ;  /* 0x000000402044723e */ /* 0x042fe200000010ff */
[----:B------:R-:W-:-:S03]  /*204d0*/  FADD.FTZ R143, R32, R143 ;  /* 0x0000008f208f7221 */ /* 0x000fc60000010000 */
[C---:B------:R-:W-:Y:S03]  /*204e0*/  HMMA.16816.F32.BF16 R80, R8.reuse, R28, R80 ;  /* 0x0000001c0850723c */ /* 0x040fe60000041850 */
[----:B------:R-:W1:Y:S01]  /*204f0*/  MUFU.EX2 R35, R35 ;  /* 0x0000002300237308 */ /* 0x000e620000000800 */
[----:B-----5:R-:W-:Y:S02]  /*20500*/  FADD.FTZ R143, R33, R143 ;  /* 0x0000008f218f7221 */ /* 0x020fe40000010000 */
[C---:B------:R-:W-:Y:S06]  /*20510*/  HMMA.16816.F32.BF16 R76, R8.reuse, R30, R76 ;  /* 0x0000001e084c723c */ /* 0x040fec000004184c */
[----:B--2---:R-:W-:Y:S01]  /*20520*/  HMMA.16816.F32.BF16 R72, R8, R16, R72 ;  /* 0x000000100848723c */ /* 0x004fe20000041848 */
[C---:B---3--:R-:W-:Y:S01]  /*20530*/  F2FP.BF16.F32.PACK_AB R70, R34.reuse, R33 ;  /* 0x000000212246723e */ /* 0x048fe200000010ff */
[----:B------:R-:W-:-:S04]  /*20540*/  FADD.FTZ R3, R34, R143 ;  /* 0x0000008f22037221 */ /* 0x000fc80000010000 */
[----:B------:R-:W-:Y:S01]  /*20550*/  HMMA.16816.F32.BF16 R4, R8, R18, R4 ;  /* 0x000000120804723c */ /* 0x000fe20000041804 */
[----:B------:R-:W2:Y:S01]  /*20560*/  LDSM.16.MT88.4 R8, [R224+0xf800] ;  /* 0x00f80000e008783b */ /* 0x000ea20000004200 */
[C---:B-1----:R-:W-:Y:S01]  /*20570*/  F2FP.BF16.F32.PACK_AB R71, R35.reuse, R67 ;  /* 0x000000432347723e */ /* 0x042fe200000010ff */
[----:B------:R-:W-:Y:S02]  /*20580*/  FADD.FTZ R252, R35, R142 ;  /* 0x0000008e23fc7221 */ /* 0x000fe40000010000 */
[----:B------:R-:W1:Y:S04]  /*20590*/  LDSM.16.MT88.4 R16, [R228+0x13800] ;  /* 0x01380000e410783b */ /* 0x000e680000004200 */
[C---:B------:R-:W-:Y:S01]  /*205a0*/  HMMA.16816.F32.BF16 R120, R68.reuse, R12, R120 ;  /* 0x0000000c4478723c */ /* 0x040fe20000041878 */
[----:B------:R-:W-:Y:S05]  /*205b0*/  STL [R1], R3 ;  /* 0x0000000301007387 */ /* 0x000fea0000100800 */
[C---:B------:R-:W-:Y:S01]  /*205c0*/  HMMA.16816.F32.BF16 R116, R68.reuse, R14, R116 ;  /* 0x0000000e4474723c */ /* 0x040fe20000041874 */
[----:B------:R-:W3:Y:S05]  /*205d0*/  LDSM.16.MT88.4 R12, [R226+0x13800] ;  /* 0x01380000e20c783b */ /* 0x000eea0000004200 */
[C---:B------:R-:W-:Y:S06]  /*205e0*/  HMMA.16816.F32.BF16 R128, R68.reuse, R24, R128 ;  /* 0x000000184480723c */ /* 0x040fec0000041880 */
[C---:B------:R-:W-:Y:S06]  /*205f0*/  HMMA.16816.F32.BF16 R124, R68.reuse, R26, R124 ;  /* 0x0000001a447c723c */ /* 0x040fec000004187c */
[C---:B----4-:R-:W-:Y:S06]  /*20600*/  HMMA.16816.F32.BF16 R112, R68.reuse, R20, R112 ;  /* 0x000000144470723c */ /* 0x050fec0000041870 */
[C---:B------:R-:W-:Y:S06]  /*20610*/  HMMA.16816.F32.BF16 R108, R68.reuse, R22, R108 ;  /* 0x00000016446c723c */ /* 0x040fec000004186c */
[C---:B--2---:R-:W-:Y:S06]  /*20620*/  HMMA.16816.F32.BF16 R104, R68.reuse, R8, R104 ;  /* 0x000000084468723c */ /* 0x044fec0000041868 */
[C---:B------:R-:W-:Y:S01]  /*20630*/  HMMA.16816.F32.BF16 R100, R68.reuse, R10, R100 ;  /* 0x0000000a4464723c */ /* 0x040fe20000041864 */
[----:B------:R-:W2:Y:S05]  /*20640*/  LDSM.16.MT88.4 R8, [R225+0x13800] ;  /* 0x01380000e108783b */ /* 0x000eaa0000004200 */
[C---:B-1----:R-:W-:Y:S06]  /*20650*/  HMMA.16816.F32.BF16 R96, R68.reuse, R16, R96 ;  /* 0x000000104460723c */ /* 0x042fec0000041860 */
[C---:B------:R-:W-:Y:S01]  /*20660*/  HMMA.16816.F32.BF16 R92, R68.reuse, R18, R92 ;  /* 0x00000012445c723c */ /* 0x040fe2000004185c */
[----:B------:R-:W1:Y:S05]  /*20670*/  LDSM.16.MT88.4 R16, [R224+0x13800] ;  /* 0x01380000e010783b */ /* 0x000e6a0000004200 */
[C---:B---3--:R-:W-:Y:S06]  /*20680*/  HMMA.16816.F32.BF16 R88, R68.reuse, R12, R88 ;  /* 0x0000000c4458723c */ /* 0x048fec0000041858 */
[C---:B------:R-:W-:Y:S06]  /*20690*/  HMMA.16816.F32.BF16 R84, R68.reuse, R14, R84 ;  /* 0x0000000e4454723c */ /* 0x040fec0000041854 */
[C---:B--2---:R-:W-:Y:S06]  /*206a0*/  HMMA.16816.F32.BF16 R80, R68.reuse, R8, R80 ;  /* 0x000000084450723c */ /* 0x044fec0000041850 */
[C---:B------:R-:W-:Y:S06]  /*206b0*/  HMMA.16816.F32.BF16 R76, R68.reuse, R10, R76 ;  /* 0x0000000a444c723c */ /* 0x040fec000004184c */
[C---:B-1----:R-:W-:Y:S06]  /*206c0*/  HMMA.16816.F32.BF16 R72, R68.reuse, R16, R72 ;  /* 0x000000104448723c */ /* 0x042fec0000041848 */
[----:B------:R-:W-:-:S15]  /*206d0*/  HMMA.16816.F32.BF16 R68, R68, R18, R4 ;  /* 0x000000124444723c */ /* 0x000fde0000041804 */
[----:B------:R-:W-:-:S09]  /*206e0*/  NOP ;  /* 0x0000000000007918 */ /* 0x000fd20000000000 */
.L_x_1447:
[----:B------:R-:W-:-:S13]  /*206f0*/  ISETP.GE.AND P0, PT, R250, 0x1, PT ;  /* 0x00000001fa00780c */ /* 0x000fda0003f06270 */
[----:B------:R-:W-:Y:S05]  /*20700*/  @!P0 BRA `(.L_x_1456) ;  /* 0x0000005400d08947 */ /* 0x000fea0003800000 */
[----:B------:R-:W-:Y:S02]  /*20710*/  MOV R133, R0 ;  /* 0x0000000000857202 */ /* 0x000fe40000000f00 */
[----:B------:R-:W-:Y:S02]  /*20720*/  MOV R132, R2 ;  /* 0x0000000200847202 */ /* 0x000fe40000000f00 */
.L_x_1465:
        /* <DEDUP_REMOVED lines=12> */
[----:B------:R-:W-:Y:S01]  /*207f0*/  R2UR UR5, R137 ;  /* 0x00000000890572ca */ /* 0x000fe200000e0000 */
[----:B------:R-:W-:Y:S01]  /*20800*/  VIADD R0, R9, 0xffffff80 ;  /* 0xffffff8009007836 */ /* 0x000fe20000000000 */
[C---:B------:R-:W-:Y:S02]  /*20810*/  R2UR UR10, R136.reuse ;  /* 0x00000000880a72ca */ /* 0x040fe400000e0000 */
[C---:B------:R-:W-:Y:S02]  /*20820*/  R2UR UR11, R137.reuse ;  /* 0x00000000890b72ca */ /* 0x040fe400000e0000 */
[----:B------:R-:W-:Y:S02]  /*20830*/  IABS R2, R0 ;  /* 0x0000000000027213 */ /* 0x000fe40000000000 */
[C---:B------:R-:W-:Y:S02]  /*20840*/  R2UR UR12, R136.reuse ;  /* 0x00000000880c72ca */ /* 0x040fe400000e0000 */
[C---:B------:R-:W-:Y:S02]  /*20850*/  R2UR UR13, R137.reuse ;  /* 0x00000000890d72ca */ /* 0x040fe400000e0000 */
[----:B------:R-:W-:Y:S01]  /*20860*/  R2UR UR8, R136 ;  /* 0x00000000880872ca */ /* 0x000fe200000e0000 */
[----:B-1----:R-:W2:Y:S01]  /*20870*/  LD.E R8, desc[UR4][R138.64+0x170] ;  /* 0x000170048a087980 */ /* 0x002ea2000c101900 */
[----:B------:R-:W-:Y:S03]  /*20880*/  R2UR UR9, R137 ;  /* 0x00000000890972ca */ /* 0x000fe600000e0000 */
[----:B------:R-:W3:Y:S10]  /*20890*/  LD.E.64 R10, desc[UR4][R138.64+0x40] ;  /* 0x000040048a0a7980 */ /* 0x000ef4000c101b00 */
[----:B------:R-:W4:Y:S01]  /*208a0*/  LD.E.64 R12, desc[UR8][R138.64+0x28] ;  /* 0x000028088a0c7980 */ /* 0x000f22000c101b00 */
[-C--:B--2---:R-:W-:Y:S02]  /*208b0*/  IABS R5, R8.reuse ;  /* 0x0000000800057213 */ /* 0x084fe40000000000 */
[-C--:B------:R-:W-:Y:S02]  /*208c0*/  IABS R3, R8.reuse ;  /* 0x0000000800037213 */ /* 0x080fe40000000000 */
[----:B------:R-:W1:Y:S01]  /*208d0*/  I2F.RP R6, R5 ;  /* 0x0000000500067306 */ /* 0x000e620000209400 */
[-C--:B------:R-:W-:Y:S02]  /*208e0*/  LOP3.LUT R0, R0, R8.reuse, RZ, 0x3c, !PT ;  /* 0x0000000800007212 */ /* 0x080fe400078e3cff */
[----:B------:R-:W-:Y:S02]  /*208f0*/  IMAD.MOV R3, RZ, RZ, -R3 ;  /* 0x000000ffff037224 */ /* 0x000fe400078e0a03 */
[----:B------:R-:W-:Y:S02]  /*20900*/  ISETP.GE.AND P0, PT, R0, RZ, PT ;  /* 0x000000ff0000720c */ /* 0x000fe40003f06270 */
[----:B------:R-:W-:Y:S03]  /*20910*/  LOP3.LUT R0, RZ, R8, RZ, 0x33, !PT ;  /* 0x00000008ff007212 */ /* 0x000fe600078e33ff */
[----:B-1----:R-:W1:Y:S02]  /*20920*/  MUFU.RCP R6, R6 ;  /* 0x0000000600067308 */ /* 0x002e640000001000 */
[----:B-1----:R-:W-:Y:S08]  /*20930*/  VIADD R6, R6, 0xffffffe ;  /* 0x0ffffffe06067836 */ /* 0x002ff00000000000 */
[----:B------:R-:W1:Y:S02]  /*20940*/  F2I.FTZ.U32.TRUNC.NTZ R7, R6 ;  /* 0x0000000600077305 */ /* 0x000e64000021f000 */
[--C-:B-1----:R-:W-:Y:S02]  /*20950*/  IMAD.MOV R4, RZ, RZ, -R7.reuse ;  /* 0x000000ffff047224 */ /* 0x102fe400078e0a07 */
[----:B------:R-:W-:Y:S02]  /*20960*/  IMAD.MOV.U32 R6, RZ, RZ, RZ ;  /* 0x000000ffff067224 */ /* 0x000fe400078e00ff */
[----:B------:R-:W-:Y:S04]  /*20970*/  IMAD R4, R4, R5, RZ ;  /* 0x0000000504047224 */ /* 0x000fe800078e02ff */
[----:B------:R-:W-:Y:S01]  /*20980*/  IMAD.HI.U32 R7, R7, R4, R6 ;  /* 0x0000000407077227 */ /* 0x000fe200078e0006 */
[----:B------:R-:W-:Y:S02]  /*20990*/  IABS R4, R9 ;  /* 0x0000000900047213 */ /* 0x000fe40000000000 */
[----:B------:R-:W-:Y:S03]  /*209a0*/  LOP3.LUT R9, R9, R8, RZ, 0x3c, !PT ;  /* 0x0000000809097212 */ /* 0x000fe600078e3cff */
        /* <DEDUP_REMOVED lines=13> */
[----:B------:R-:W-:Y:S07]  /*20a80*/  ISETP.NE.AND P2, PT, R8, RZ, PT ;  /* 0x000000ff0800720c */ /* 0x000fee0003f45270 */
[----:B------:R-:W-:Y:S02]  /*20a90*/  @P3 VIADD R6, R6, 0x1 ;  /* 0x0000000106063836 */ /* 0x000fe40000000000 */
[----:B------:R-:W-:Y:S02]  /*20aa0*/  @P4 VIADD R7, R7, 0x1 ;  /* 0x0000000107074836 */ /* 0x000fe40000000000 */
[----:B------:R-:W-:Y:S02]  /*20ab0*/  @!P0 IMAD.MOV R6, RZ, RZ, -R6 ;  /* 0x000000ffff068224 */ /* 0x000fe400078e0a06 */
[----:B------:R-:W-:Y:S03]  /*20ac0*/  @!P1 IMAD.MOV R7, RZ, RZ, -R7 ;  /* 0x000000ffff079224 */ /* 0x000fe600078e0a07 */
[C---:B------:R-:W-:Y:S02]  /*20ad0*/  SEL R6, R0.reuse, R6, !P2 ;  /* 0x0000000600067207 */ /* 0x040fe40005000000 */
[----:B------:R-:W-:Y:S02]  /*20ae0*/  SEL R7, R0, R7, !P2 ;  /* 0x0000000700077207 */ /* 0x000fe40005000000 */
[CC--:B------:R-:W-:Y:S02]  /*20af0*/  LEA R4, P1, R6.reuse, R248.reuse, 0x2 ;  /* 0x000000f806047211 */ /* 0x0c0fe400078210ff */
[C---:B------:R-:W-:Y:S02]  /*20b00*/  LEA R2, P0, R7.reuse, R248, 0x2 ;  /* 0x000000f807027211 */ /* 0x040fe400078010ff */
[-C--:B------:R-:W-:Y:S02]  /*20b10*/  LEA.HI.X.SX32 R5, R6, R249.reuse, 0x2, P1 ;  /* 0x000000f906057211 */ /* 0x080fe400008f16ff */
[C---:B------:R-:W-:Y:S02]  /*20b20*/  LEA.HI.X.SX32 R3, R7.reuse, R249, 0x2, P0 ;  /* 0x000000f907037211 */ /* 0x040fe400000f16ff */
[----:B------:R-:W-:Y:S01]  /*20b30*/  IADD3 R6, R7, -R6, RZ ;  /* 0x8000000607067210 */ /* 0x000fe20007ffe0ff */
[----:B------:R1:W2:Y:S04]  /*20b40*/  LD.E R0, desc[UR10][R4.64] ;  /* 0x0000000a04007980 */ /* 0x0002a8000c101900 */
[----:B------:R-:W-:Y:S01]  /*20b50*/  IMAD R8, R8, R6, -0x80 ;  /* 0xffffff8008087424 */ /* 0x000fe200078e0206 */
[----:B------:R3:W2:Y:S04]  /*20b60*/  LD.E R2, desc[UR12][R2.64] ;  /* 0x0000000c02027980 */ /* 0x0006a8000c101900 */
[----:B-1----:R-:W-:Y:S01]  /*20b70*/  SHF.R.S32.HI R4, RZ, 0x1f, R8 ;  /* 0x0000001fff047819 */ /* 0x002fe20000011408 */
[-C--:B---3--:R-:W-:Y:S02]  /*20b80*/  IMAD R3, R11, R8.reuse, RZ ;  /* 0x000000080b037224 */ /* 0x088fe400078e02ff */
[C---:B------:R-:W-:Y:S04]  /*20b90*/  IMAD.WIDE.U32 R8, R10.reuse, R8, RZ ;  /* 0x000000080a087225 */ /* 0x040fe800078e00ff */
[----:B------:R-:W-:Y:S04]  /*20ba0*/  IMAD R3, R10, R4, R3 ;  /* 0x000000040a037224 */ /* 0x000fe800078e0203 */
[----:B------:R-:W-:Y:S02]  /*20bb0*/  IMAD.IADD R9, R9, 0x1, R3 ;  /* 0x0000000109097824 */ /* 0x000fe400078e0203 */
[----:B--2---:R-:W-:Y:S04]  /*20bc0*/  IMAD.IADD R0, R0, 0x1, -R2 ;  /* 0x0000000100007824 */ /* 0x004fe800078e0a02 */
[----:B----4-:R-:W-:Y:S01]  /*20bd0*/  IMAD R2, R13, R0, RZ ;  /* 0x000000000d027224 */ /* 0x010fe200078e02ff */
[----:B------:R-:W-:Y:S01]  /*20be0*/  SHF.R.S32.HI R3, RZ, 0x1f, R0 ;  /* 0x0000001fff037819 */ /* 0x000fe20000011400 */
[----:B------:R-:W-:Y:S04]  /*20bf0*/  IMAD.WIDE.U32 R8, R0, R12, R8 ;  /* 0x0000000c00087225 */ /* 0x000fe800078e0008 */
[----:B------:R-:W-:Y:S04]  /*20c00*/  IMAD R2, R12, R3, R2 ;  /* 0x000000030c027224 */ /* 0x000fe800078e0202 */
[----:B------:R-:W-:Y:S01]  /*20c10*/  IMAD.IADD R2, R9, 0x1, R2 ;  /* 0x0000000109027824 */ /* 0x000fe200078e0202 */
[----:B------:R-:W-:Y:S05]  /*20c20*/  BRA `(.L_x_1459) ;  /* 0x0000000000187947 */ /* 0x000fea0003800000 */
.L_x_1458:
[----:B--2---:R-:W-:Y:S02]  /*20c30*/  R2UR UR4, R136 ;  /* 0x00000000880472ca */ /* 0x004fe400000e0000 */
[----:B------:R-:W-:Y:S11]  /*20c40*/  R2UR UR5, R137 ;  /* 0x00000000890572ca */ /* 0x000ff600000e0000 */
[----:B------:R-:W-:Y:S02]  /*20c50*/  @!UPT UIADD3 URZ, URZ, URZ, URZ ;  /* 0x0000003f3f3ff290 */ /* 0x000fe4000fffe03f */
[----:B-1----:R-:W2:Y:S02]  /*20c60*/  LD.E R8, desc[UR4][R138.64+0x40] ;  /* 0x000040048a087980 */ /* 0x002ea4000c101900 */
[----:B--2---:R-:W-:Y:S05]  /*20c70*/  IMAD.U32 R8, R8, -0x80, RZ ;  /* 0xffffff8008087824 */ /* 0x004fea00078e00ff */
[----:B------:R-:W-:Y:S02]  /*20c80*/  SHF.R.S32.HI R2, RZ, 0x1f, R8 ;  /* 0x0000001fff027819 */ /* 0x000fe40000011408 */
.L_x_1459:
[----:B------:R-:W-:Y:S05]  /*20c90*/  BSYNC B0 ;  /* 0x0000000000007941 */ /* 0x000fea0003800000 */
.L_x_1457:
[C---:B------:R-:W-:Y:S01]  /*20ca0*/  LOP3.LUT P3, RZ, R251.reuse, 0x1, RZ, 0xc0, !PT ;  /* 0x00000001fbff7812 */ /* 0x040fe2000786c0ff */
[----:B------:R-:W-:Y:S01]  /*20cb0*/  BSSY B1, `(.L_x_1460) ;  /* 0x00002d6000017945 */ /* 0x000fe20003800000 */
[----:B------:R-:W-:Y:S02]  /*20cc0*/  LOP3.LUT P2, RZ, R251, 0x2, RZ, 0xc0, !PT ;  /* 0x00000002fbff7812 */ /* 0x000fe4000784c0ff */
[C---:B------:R-:W-:Y:S02]  /*20cd0*/  LEA R134, P1, R8.reuse, R141, 0x1 ;  /* 0x0000008d08867211 */ /* 0x040fe400078208ff */
[CC--:B------:R-:W-:Y:S02]  /*20ce0*/  IADD3 R0, P0, R8.reuse, R235.reuse, RZ ;  /* 0x000000eb08007210 */ /* 0x0c0fe40007f1e0ff */
[----:B------:R-:W-:Y:S02]  /*20cf0*/  LEA.HI.X R135, R8, R140, R2, 0x1, P1 ;  /* 0x0000008c08877211 */ /* 0x000fe400008f0c02 */
[----:B------:R-:W-:Y:S02]  /*20d00*/  IADD3.X R2, R2, R236, RZ, P0, !PT ;  /* 0x000000ec02027210 */ /* 0x000fe400007fe4ff */
[----:B------:R-:W-:Y:S02]  /*20d10*/  IADD3 R3, P1, R0, R235, RZ ;  /* 0x000000eb00037210 */ /* 0x000fe40007f3e0ff */
[C---:B------:R-:W-:Y:S01]  /*20d20*/  @P3 R2UR UR8, R136.reuse ;  /* 0x00000000880832ca */ /* 0x040fe200000e0000 */
[--C-:B------:R-:W-:Y:S01]  /*20d30*/  @P2 IMAD.MOV.U32 R7, RZ, RZ, R135.reuse ;  /* 0x000000ffff072224 */ /* 0x100fe200078e0087 */
[C---:B------:R-:W-:Y:S02]  /*20d40*/  @P3 R2UR UR9, R137.reuse ;  /* 0x00000000890932ca */ /* 0x040fe400000e0000 */
[----:B------:R-:W-:Y:S02]  /*20d50*/  @P2 R2UR UR4, R136 ;  /* 0x00000000880422ca */ /* 0x000fe400000e0000 */
[C---:B------:R-:W-:Y:S02]  /*20d60*/  @P2 R2UR UR5, R137.reuse ;  /* 0x00000000890522ca */ /* 0x040fe400000e0000 */
[----:B------:R-:W-:Y:S02]  /*20d70*/  @P2 MOV R6, R134 ;  /* 0x0000008600062202 */ /* 0x000fe40000000f00 */
[-C--:B------:R-:W-:Y:S02]  /*20d80*/  @P3 LEA R4, P4, R0, R141.reuse, 0x1 ;  /* 0x0000008d00043211 */ /* 0x080fe400078808ff */
[----:B------:R-:W-:Y:S02]  /*20d90*/  @P2 R2UR UR12, R136 ;  /* 0x00000000880c22ca */ /* 0x000fe400000e0000 */
[CCC-:B------:R-:W-:Y:S01]  /*20da0*/  @P3 LEA.HI.X R5, R0.reuse, R140.reuse, R2.reuse, 0x1, P4 ;  /* 0x0000008c00053211 */ /* 0x1c0fe200020f0c02 */
[----:B------:R-:W-:Y:S01]  /*20db0*/  @!PT LDS RZ, [RZ] ;  /* 0x00000000fffff984 */ /* 0x000fe20000000800 */
[----:B------:R-:W-:Y:S01]  /*20dc0*/  @!PT LDS RZ, [RZ] ;  /* 0x00000000fffff984 */ /* 0x000fe20000000800 */
[----:B------:R-:W-:Y:S01]  /*20dd0*/  @!PT LDS RZ, [RZ] ;  /* 0x00000000fffff984 */ /* 0x000fe20000000800 */
[----:B------:R-:W-:Y:S01]  /*20de0*/  @P3 LDGSTS.E.BYPASS.LTC128B.128 [R247+0xc000], desc[UR8][R134.64] ;  /* 0x0c00000086f73fae */ /* 0x000fe2000b901d48 */
[C---:B------:R-:W-:Y:S02]  /*20df0*/  @P2 R2UR UR13, R137.reuse ;  /* 0x00000000890d22ca */ /* 0x040fe400000e0000 */
[-C--:B------:R-:W-:Y:S02]  /*20e00*/  @P2 LEA R10, P0, R0, R141.reuse, 0x1 ;  /* 0x0000008d000a2211 */ /* 0x080fe400078008ff */
[----:B------:R-:W-:Y:S01]  /*20e10*/  @!P3 STS.128 [R247+0xc000], RZ ;  /* 0x00c000fff700b388 */ /* 0x000fe20000000c00 */
[----:B------:R-:W-:Y:S02]  /*20e20*/  @P3 R2UR UR10, R136 ;  /* 0x00000000880a32ca */ /* 0x000fe400000e0000 */
[----:B------:R-:W-:Y:S02]  /*20e30*/  @P2 LEA.HI.X R11, R0, R140, R2, 0x1, P0 ;  /* 0x0000008c000b2211 */ /* 0x000fe400000f0c02 */
[----:B------:R-:W-:Y:S01]  /*20e40*/  @!PT LDS RZ, [RZ] ;  /* 0x00000000fffff984 */ /* 0x000fe20000000800 */
[----:B------:R-:W-:Y:S01]  /*20e50*/  @!PT LDS RZ, [RZ] ;  /* 0x00000000fffff984 */ /* 0x000fe20000000800 */
[----:B------:R-:W-:Y:S01]  /*20e60*/  @!PT LDS RZ, [RZ] ;  /* 0x00000000fffff984 */ /* 0x000fe20000000800 */
[----:B------:R1:W-:Y:S01]  /*20e70*/  @P2 LDGSTS.E.BYPASS.LTC128B.128 [R247+0x10000], desc[UR4][R6.64+0x80] ;  /* 0x1000008006f72fae */ /* 0x0003e2000b901d44 */
[----:B------:R-:W-:Y:S02]  /*20e80*/  @P3 R2UR UR4, R136 ;  /* 0x00000000880432ca */ /* 0x000fe400000e0000 */
[C---:B------:R-:W-:Y:S02]  /*20e90*/  @P3 R2UR UR5, R137.reuse ;  /* 0x00000000890532ca */ /* 0x040fe400000e0000 */
[----:B------:R-:W-:Y:S01]  /*20ea0*/  @!P2 STS.128 [R247+0x10000], RZ ;  /* 0x010000fff700a388 */ /* 0x000fe20000000c00 */
[----:B------:R-:W-:Y:S02]  /*20eb0*/  @P3 R2UR UR11, R137 ;  /* 0x00000000890b32ca */ /* 0x000fe400000e0000 */
[CC--:B------:R-:W-:Y:S02]  /*20ec0*/  @P3 LEA R14, P4, R3.reuse, R141.reuse, 0x1 ;  /* 0x0000008d030e3211 */ /* 0x0c0fe400078808ff */
[----:B------:R-:W-:Y:S02]  /*20ed0*/  IADD3.X R2, R2, R236, RZ, P1, !PT ;  /* 0x000000ec02027210 */ /* 0x000fe40000ffe4ff */
[----:B------:R-:W-:Y:S02]  /*20ee0*/  @P2 R2UR UR8, R136 ;  /* 0x00000000880822ca */ /* 0x000fe400000e0000 */
[-CC-:B------:R-:W-:Y:S02]  /*20ef0*/  @P3 LEA.HI.X R15, R3, R140.reuse, R2.reuse, 0x1, P4 ;  /* 0x0000008c030f3211 */ /* 0x180fe400020f0c02 */
[----:B------:R-:W-:Y:S01]  /*20f00*/  @P2 R2UR UR9, R137 ;  /* 0x00000000890922ca */ /* 0x000fe200000e0000 */
[----:B------:R-:W-:Y:S01]  /*20f10*/  @!PT LDS RZ, [RZ] ;  /* 0x00000000fffff984 */ /* 0x000fe20000000800 */
[----:B------:R-:W-:Y:S01]  /*20f20*/  @!PT LDS RZ, [RZ] ;  /* 0x00000000fffff984 */ /* 0x000fe20000000800 */
[----:B------:R-:W-:Y:S01]  /*20f30*/  @!PT LDS RZ, [RZ] ;  /* 0x00000000fffff984 */ /* 0x000fe20000000800 */
[----:B------:R2:W-:Y:S01]  /*20f40*/  @P3 LDGSTS.E.BYPASS.LTC128B.128 [R247+0xc800], desc[UR4][R4.64] ;  /* 0x0c80000004f73fae */ /* 0x0005e2000b901d44 */
[C---:B------:R-:W-:Y:S02]  /*20f50*/  @P2 LEA R8, P0, R3.reuse, R141, 0x1 ;  /* 0x0000008d03082211 */ /* 0x040fe400078008ff */
[C---:B------:R-:W-:Y:S02]  /*20f60*/  IADD3 R0, P1, R3.reuse, R235, RZ ;  /* 0x000000eb03007210 */ /* 0x040fe40007f3e0ff */
[----:B------:R-:W-:Y:S01]  /*20f70*/  @!P3 STS.128 [R247+0xc800], RZ ;  /* 0x00c800fff700b388 */ /* 0x000fe20000000c00 */
[-C--:B------:R-:W-:Y:S02]  /*20f80*/  @P2 LEA.HI.X R9, R3, R140.reuse, R2, 0x1, P0 ;  /* 0x0000008c03092211 */ /* 0x080fe400000f0c02 */
[----:B------:R-:W-:Y:S02]  /*20f90*/  @P3 LEA R12, P4, R0, R141, 0x1 ;  /* 0x0000008d000c3211 */ /* 0x000fe400078808ff */
[----:B------:R-:W-:Y:S01]  /*20fa0*/  @!PT LDS RZ, [RZ] ;  /* 0x00000000fffff984 */ /* 0x000fe20000000800 */
[----:B------:R-:W-:Y:S01]  /*20fb0*/  @!PT LDS RZ, [RZ] ;  /* 0x00000000fffff984 */ /* 0x000fe20000000800 */
[----:B------:R-:W-:Y:S01]  /*20fc0*/  @!PT LDS RZ, [RZ] ;  /* 0x00000000fffff984 */ /* 0x000fe20000000800 */
[----:B------:R-:W-:Y:S01]  /*20fd0*/  @P2 LDGSTS.E.BYPASS.LTC128B.128 [R247+0x10800], desc[UR12][R10.64+0x80] ;  /* 0x108000800af72fae */ /* 0x000fe2000b901d4c */
[----:B------:R-:W-:Y:S01]  /*20fe0*/  IMAD.X R2, R2, 0x1, R236, P1 ;  /* 0x0000000102027824 */ /* 0x000fe200008e06ec */
[C---:B------:R-:W-:Y:S03]  /*20ff0*/  IADD3 R3, P1, R0.reuse, R235, RZ ;  /* 0x000000eb00037210 */ /* 0x040fe60007f3e0ff */
[----:B------:R-:W-:Y:S01]  /*21000*/  @!P2 STS.128 [R247+0x10800], RZ ;  /* 0x010800fff700a388 */ /* 0x000fe20000000c00 */
[CC--:B-1----:R-:W-:Y:S02]  /*21010*/  @P2 LEA R6, P0, R0.reuse, R141.reuse, 0x1 ;  /* 0x0000008d00062211 */ /* 0x0c2fe400078008ff */
[CCC-:B------:R-:W-:Y:S02]  /*21020*/  @P3 LEA.HI.X R13, R0.reuse, R140.reuse, R2.reuse, 0x1, P4 ;  /* 0x0000008c000d3211 */ /* 0x1c0fe400020f0c02 */
[----:B------:R-:W-:Y:S01]  /*21030*/  @!PT LDS RZ, [RZ] ;  /* 0x00000000fffff984 */ /* 0x000fe20000000800 */
[----:B------:R-:W-:Y:S01]  /*21040*/  @!PT LDS RZ, [RZ] ;  /* 0x00000000fffff984 */ /* 0x000fe20000000800 */
[----:B------:R-:W-:Y:S01]  /*21050*/  @!PT LDS RZ, [RZ] ;  /* 0x00000000fffff984 */ /* 0x000fe20000000800 */
[----:B------:R-:W-:Y:S01]  /*21060*/  @P3 LDGSTS.E.BYPASS.LTC128B.128 [R247+0xd000], desc[UR10][R14.64] ;  /* 0x0d0000000ef73fae */ /* 0x000fe2000b901d4a */
[----:B------:R-:W-:Y:S02]  /*21070*/  @P2 LEA.HI.X R7, R0, R140, R2, 0x1, P0 ;  /* 0x0000008c00072211 */ /* 0x000fe400000f0c02 */
[CC--:B------:R-:W-:Y:S02]  /*21080*/  @P3 LEA R18, P4, R3.reuse, R141.reuse, 0x1 ;  /* 0x0000008d03123211 */ /* 0x0c0fe400078808ff */
[----:B------:R-:W-:Y:S01]  /*21090*/  @!P3 STS.128 [R247+0xd000], RZ ;  /* 0x00d000fff700b388 */ /* 0x000fe20000000c00 */
[----:B------:R-:W-:Y:S02]  /*210a0*/  IADD3.X R2, R2, R236, RZ, P1, !PT ;  /* 0x000000ec02027210 */ /* 0x000fe40000ffe4ff */
[C---:B------:R-:W-:Y:S02]  /*210b0*/  @P2 LEA R16, P0, R3.reuse, R141, 0x1 ;  /* 0x0000008d03102211 */ /* 0x040fe400078008ff */
[----:B------:R-:W-:Y:S01]  /*210c0*/  @!PT LDS RZ, [RZ] ;  /* 0x00000000fffff984 */ /* 0x000fe20000000800 */
[----:B------:R-:W-:Y:S01]  /*210d0*/  @!PT LDS RZ, [RZ] ;  /* 0x00000000fffff984 */ /* 0x000fe20000000800 */
[----:B------:R-:W-:Y:S01]  /*210e0*/  @!PT LDS RZ, [RZ] ;  /* 0x00000000fffff984 */ /* 0x000fe20000000800 */
[----:B------:R1:W-:Y:S01]  /*210f0*/  @P2 LDGSTS.E.BYPASS.LTC128B.128 [R247+0x11000], desc[UR8][R8.64+0x80] ;  /* 0x1100008008f72fae */ /* 0x0003e2000b901d48 */
[CCC-:B------:R-:W-:Y:S02]  /*21100*/  @P3 LEA.HI.X R19, R3.reuse, R140.reuse, R2.reuse, 0x1, P4 ;  /* 0x0000008c03133211 */ /* 0x1c0fe400020f0c02 */
[C---:B------:R-:W-:Y:S02]  /*21110*/  IADD3 R0, P1, R3.reuse, R235, RZ ;  /* 0x000000eb03007210 */ /* 0x040fe40007f3e0ff */
[----:B------:R-:W-:Y:S01]  /*21120*/  @!P2 STS.128 [R247+0x11000], RZ ;  /* 0x011000fff700a388 */ /* 0x000fe20000000c00 */
[-C--:B------:R-:W-:Y:S02]  /*21130*/  @P2 LEA.HI.X R17, R3, R140.reuse, R2, 0x1, P0 ;  /* 0x0000008c03112211 */ /* 0x080fe400000f0c02 */
[-C--:B------:R-:W-:Y:S02]  /*21140*/  @P3 LEA R22, P4, R0, R141.reuse, 0x1 ;  /* 0x0000008d00163211 */ /* 0x080fe400078808ff */
[----:B------:R-:W-:Y:S01]  /*21150*/  @!PT LDS RZ, [RZ] ;  /* 0x00000000fffff984 */ /* 0x000fe20000000800 */
[----:B------:R-:W-:Y:S01]  /*21160*/  @!PT LDS RZ, [RZ] ;  /* 0x00000000fffff984 */ /* 0x000fe20000000800 */
[----:B------:R-:W-:Y:S01]  /*21170*/  @!PT LDS RZ, [RZ] ;  /* 0x00000000fffff984 */ /* 0x000fe20000000800 */
[----:B------:R-:W-:Y:S01]  /*21180*/  @P3 LDGSTS.E.BYPASS.LTC128B.128 [R247+0xd800], desc[UR4][R12.64] ;  /* 0x0d8000000cf73fae */ /* 0x000fe2000b901d44 */
[----:B------:R-:W-:Y:S01]  /*21190*/  IMAD.X R2, R2, 0x1, R236, P1 ;  /* 0x0000000102027824 */ /* 0x000fe200008e06ec */
[----:B------:R-:W-:Y:S03]  /*211a0*/  @P2 R2UR UR14, R136 ;  /* 0x00000000880e22ca */ /* 0x000fe600000e0000 */
[----:B------:R-:W-:Y:S01]  /*211b0*/  @!P3 STS.128 [R247+0xd800], RZ ;  /* 0x00d800fff700b388 */ /* 0x000fe20000000c00 */
[C---:B------:R-:W-:Y:S02]  /*211c0*/  @P2 R2UR UR15, R137.reuse ;  /* 0x00000000890f22ca */ /* 0x040fe400000e0000 */
[CCC-:B------:R-:W-:Y:S02]  /*211d0*/  @P3 LEA.HI.X R23, R0.reuse, R140.reuse, R2.reuse, 0x1, P4 ;  /* 0x0000008c00173211 */ /* 0x1c0fe400020f0c02 */
[----:B------:R-:W-:Y:S01]  /*211e0*/  @!PT LDS RZ, [RZ] ;  /* 0x00000000fffff984 */ /* 0x000fe20000000800 */
[----:B------:R-:W-:Y:S01]  /*211f0*/  @!PT LDS RZ, [RZ] ;  /* 0x00000000fffff984 */ /* 0x000fe20000000800 */
[----:B------:R-:W-:Y:S01]  /*21200*/  @!PT LDS RZ, [RZ] ;  /* 0x00000000fffff984 */ /* 0x000fe20000000800 */
[----:B------:R-:W-:Y:S01]  /*21210*/  @P2 LDGSTS.E.BYPASS.LTC128B.128 [R247+0x11800], desc[UR12][R6.64+0x80] ;  /* 0x1180008006f72fae */ /* 0x000fe2000b901d4c */
[C---:B------:R-:W-:Y:S02]  /*21220*/  @P2 LEA R20, P1, R0.reuse, R141, 0x1 ;  /* 0x0000008d00142211 */ /* 0x040fe400078208ff */
[C---:B------:R-:W-:Y:S02]  /*21230*/  IADD3 R3, P0, R0.reuse, R235, RZ ;  /* 0x000000eb00037210 */ /* 0x040fe40007f1e0ff */
[----:B------:R-:W-:Y:S01]  /*21240*/  @!P2 STS.128 [R247+0x11800], RZ ;  /* 0x011800fff700a388 */ /* 0x000fe20000000c00 */
[----:B------:R-:W-:Y:S02]  /*21250*/  @P2 LEA.HI.X R21, R0, R140, R2, 0x1, P1 ;  /* 0x0000008c00152211 */ /* 0x000fe400008f0c02 */
[----:B------:R-:W-:Y:S02]  /*21260*/  @P3 R2UR UR12, R136 ;  /* 0x00000000880c32ca */ /* 0x000fe400000e0000 */
[----:B------:R-:W-:Y:S01]  /*21270*/  @!PT LDS RZ, [RZ] ;  /* 0x00000000fffff984 */ /* 0x000fe20000000800 */
[----:B------:R-:W-:Y:S01]  /*21280*/  @!PT LDS RZ, [RZ] ;  /* 0x00000000fffff984 */ /* 0x000fe20000000800 */
[----:B------:R-:W-:Y:S01]  /*21290*/  @!PT LDS RZ, [RZ] ;  /* 0x00000000fffff984 */ /* 0x000fe20000000800 */
[----:B------:R-:W-:Y:S01]  /*212a0*/  @P3 LDGSTS.E.BYPASS.LTC128B.128 [R247+0xe000], desc[UR10][R18.64] ;  /* 0x0e00000012f73fae */ /* 0x000fe2000b901d4a */
[----:B------:R-:W-:Y:S02]  /*212b0*/  @P3 R2UR UR13, R137 ;  /* 0x00000000890d32ca */ /* 0x000fe400000e0000 */
[CC--:B------:R-:W-:Y:S02]  /*212c0*/  @P3 LEA R28, P6, R3.reuse, R141.reuse, 0x1 ;  /* 0x0000008d031c3211 */ /* 0x0c0fe400078c08ff */
[----:B------:R-:W-:Y:S01]  /*212d0*/  @!P3 STS.128 [R247+0xe000], RZ ;  /* 0x00e000fff700b388 */ /* 0x000fe20000000c00 */
[----:B------:R-:W-:Y:S02]  /*212e0*/  IADD3.X R2, R2, R236, RZ, P0, !PT ;  /* 0x000000ec02027210 */ /* 0x000fe400007fe4ff */
[C---:B------:R-:W-:Y:S02]  /*212f0*/  @P2 R2UR UR10, R136.reuse ;  /* 0x00000000880a22ca */ /* 0x040fe400000e0000 */
[----:B------:R-:W-:Y:S01]  /*21300*/  @!PT LDS RZ, [RZ] ;  /* 0x00000000fffff984 */ /* 0x000fe20000000800 */
[----:B------:R-:W-:Y:S01]  /*21310*/  @!PT LDS RZ, [RZ] ;  /* 0x00000000fffff984 */ /* 0x000fe20000000800 */
[----:B------:R-:W-:Y:S01]  /*21320*/  @!PT LDS RZ, [RZ] ;  /* 0x00000000fffff984 */ /* 0x000fe20000000800 */
[----:B------:R3:W-:Y:S01]  /*21330*/  @P2 LDGSTS.E.BYPASS.LTC128B.128 [R247+0x12000], desc[UR8][R16.64+0x80] ;  /* 0x1200008010f72fae */ /* 0x0007e2000b901d48 */
[-CC-:B------:R-:W-:Y:S02]  /*21340*/  @P3 LEA.HI.X R29, R3, R140.reuse, R2.reuse, 0x1, P6 ;  /* 0x0000008c031d3211 */ /* 0x180fe400030f0c02 */
[----:B------:R-:W-:Y:S02]  /*21350*/  @P2 R2UR UR11, R137 ;  /* 0x00000000890b22ca */ /* 0x000fe400000e0000 */
[----:B------:R-:W-:Y:S01]  /*21360*/  @!P2 STS.128 [R247+0x12000], RZ ;  /* 0x012000fff700a388 */ /* 0x000fe20000000c00 */
[C---:B------:R-:W-:Y:S02]  /*21370*/  @P2 LEA R24, P1, R3.reuse, R141, 0x1 ;  /* 0x0000008d03182211 */ /* 0x040fe400078208ff */
[C---:B------:R-:W-:Y:S02]  /*21380*/  IADD3 R0, P5, R3.reuse, R235, RZ ;  /* 0x000000eb03007210 */ /* 0x040fe40007fbe0ff */
[----:B------:R-:W-:Y:S01]  /*21390*/  @!PT LDS RZ, [RZ] ;  /* 0x00000000fffff984 */ /* 0x000fe20000000800 */
[----:B------:R-:W-:Y:S01]  /*213a0*/  @!PT LDS RZ, [RZ] ;  /* 0x00000000fffff984 */ /* 0x000fe20000000800 */
[----:B------:R-:W-:Y:S01]  /*213b0*/  @!PT LDS RZ, [RZ] ;  /* 0x00000000fffff984 */ /* 0x000fe20000000800 */
[----:B------:R-:W-:Y:S01]  /*213c0*/  @P3 LDGSTS.E.BYPASS.LTC128B.128 [R247+0xe800], desc[UR4][R22.64] ;  /* 0x0e80000016f73fae */ /* 0x000fe2000b901d44 */
[-C--:B------:R-:W-:Y:S02]  /*213d0*/  @P2 LEA.HI.X R25, R3, R140.reuse, R2, 0x1, P1 ;  /* 0x0000008c03192211 */ /* 0x080fe400008f0c02 */
[----:B------:R-:W-:Y:S02]  /*213e0*/  @P3 R2UR UR8, R136 ;  /* 0x00000000880832ca */ /* 0x000fe400000e0000 */
[----:B------:R-:W-:Y:S01]  /*213f0*/  @!P3 STS.128 [R247+0xe800], RZ ;  /* 0x00e800fff700b388 */ /* 0x000fe20000000c00 */
[C---:B------:R-:W-:Y:S01]  /*21400*/  @P3 R2UR UR9, R137.reuse ;  /* 0x00000000890932ca */ /* 0x040fe200000e0000 */
[----:B--2---:R-:W-:Y:S01]  /*21410*/  IMAD.X R4, R2, 0x1, R236, P5 ;  /* 0x0000000102047824 */ /* 0x004fe200028e06ec */
[-C--:B------:R-:W-:Y:S02]  /*21420*/  @P3 LEA R26, P4, R0, R141.reuse, 0x1 ;  /* 0x0000008d001a3211 */ /* 0x080fe400078808ff */
[----:B------:R-:W-:Y:S01]  /*21430*/  @!PT LDS RZ, [RZ] ;  /* 0x00000000fffff984 */ /* 0x000fe20000000800 */
[----:B------:R-:W-:Y:S01]  /*21440*/  @!PT LDS RZ, [RZ] ;  /* 0x00000000fffff984 */ /* 0x000fe20000000800 */
[----:B------:R-:W-:Y:S01]  /*21450*/  @!PT LDS RZ, [RZ] ;  /* 0x00000000fffff984 */ /* 0x000fe20000000800 */
[----:B------:R-:W-:Y:S01]  /*21460*/  @P2 LDGSTS.E.BYPASS.LTC128B.128 [R247+0x12800], desc[UR14][R20.64+0x80] ;  /* 0x1280008014f72fae */ /* 0x000fe2000b901d4e */
[----:B------:R-:W-:Y:S02]  /*21470*/  @P2 R2UR UR4, R136 ;  /* 0x00000000880422ca */ /* 0x000fe400000e0000 */
[CCC-:B------:R-:W-:Y:S02]  /*21480*/  @P3 LEA.HI.X R27, R0.reuse, R140.reuse, R4.reuse, 0x1, P4 ;  /* 0x0000008c001b3211 */ /* 0x1c0fe400020f0c04 */
[----:B------:R-:W-:Y:S01]  /*21490*/  @!P2 STS.128 [R247+0x12800], RZ ;  /* 0x012800fff700a388 */ /* 0x000fe20000000c00 */
[C---:B------:R-:W-:Y:S02]  /*214a0*/  @P2 R2UR UR5, R137.reuse ;  /* 0x00000000890522ca */ /* 0x040fe400000e0000 */
[C---:B------:R-:W-:Y:S02]  /*214b0*/  @P2 LEA R30, P0, R0.reuse, R141, 0x1 ;  /* 0x0000008d001e2211 */ /* 0x040fe400078008ff */
[----:B------:R-:W-:Y:S01]  /*214c0*/  @!PT LDS RZ, [RZ] ;  /* 0x00000000fffff984 */ /* 0x000fe20000000800 */
[----:B------:R-:W-:Y:S01]  /*214d0*/  @!PT LDS RZ, [RZ] ;  /* 0x00000000fffff984 */ /* 0x000fe20000000800 */
[----:B------:R-:W-:Y:S01]  /*214e0*/  @!PT LDS RZ, [RZ] ;  /* 0x00000000fffff984 */ /* 0x000fe20000000800 */
[----:B------:R-:W-:Y:S02]  /*214f0*/  @P3 LDGSTS.E.BYPASS.LTC128B.128 [R247+0xf000], desc[UR12][R28.64] ;  /* 0x0f0000001cf73fae */ /* 0x000fe4000b901d4c */
[----:B------:R-:W-:Y:S03]  /*21500*/  @P2 LEA.HI.X R31, R0, R140, R4, 0x1, P0 ;  /* 0x0000008c001f2211 */ /* 0x000fe600000f0c04 */
[----:B------:R-:W-:Y:S01]  /*21510*/  @!P3 STS.128 [R247+0xf000], RZ ;  /* 0x00f000fff700b388 */ /* 0x000fe20000000c00 */
[----:B------:R-:W-:Y:S04]  /*21520*/  ISETP.GE.AND P0, PT, R250, 0x2, PT ;  /* 0x00000002fa00780c */ /* 0x000fe80003f06270 */
[----:B------:R-:W-:Y:S01]  /*21530*/  @!PT LDS RZ, [RZ] ;  /* 0x00000000fffff984 */ /* 0x000fe20000000800 */
[----:B------:R-:W-:Y:S01]  /*21540*/  @!PT LDS RZ, [RZ] ;  /* 0x00000000fffff984 */ /* 0x000fe20000000800 */
[----:B------:R-:W-:Y:S01]  /*21550*/  @!PT LDS RZ, [RZ] ;  /* 0x00000000fffff984 */ /* 0x000fe20000000800 */
[----:B------:R-:W-:Y:S05]  /*21560*/  @P2 LDGSTS.E.BYPASS.LTC128B.128 [R247+0x13000], desc[UR10][R24.64+0x80] ;  /* 0x1300008018f72fae */ /* 0x000fea000b901d4a */
[----:B------:R-:W-:Y:S05]  /*21570*/  @!P2 STS.128 [R247+0x13000], RZ ;  /* 0x013000fff700a388 */ /* 0x000fea0000000c00 */
[----:B------:R-:W-:Y:S01]  /*21580*/  @!PT LDS RZ, [RZ] ;  /* 0x00000000fffff984 */ /* 0x000fe20000000800 */
[----:B------:R-:W-:Y:S01]  /*21590*/  @!PT LDS RZ, [RZ] ;  /* 0x00000000fffff984 */ /* 0x000fe20000000800 */
[----:B------:R-:W-:Y:S01]  /*215a0*/  @!PT LDS RZ, [RZ] ;  /* 0x00000000fffff984 */ /* 0x000fe20000000800 */
[----:B------:R2:W-:Y:S05]  /*215b0*/  @P3 LDGSTS.E.BYPASS.LTC128B.128 [R247+0xf800], desc[UR8][R26.64] ;  /* 0x0f8000001af73fae */ /* 0x0005ea000b901d48 */
[----:B------:R-:W-:Y:S05]  /*215c0*/  @!P3 STS.128 [R247+0xf800], RZ ;  /* 0x00f800fff700b388 */ /* 0x000fea0000000c00 */
[----:B------:R-:W-:Y:S01]  /*215d0*/  @!PT LDS RZ, [RZ] ;  /* 0x00000000fffff984 */ /* 0x000fe20000000800 */
[----:B------:R-:W-:Y:S01]  /*215e0*/  @!PT LDS RZ, [RZ] ;  /* 0x00000000fffff984 */ /* 0x000fe20000000800 */
[----:B------:R-:W-:Y:S01]  /*215f0*/  @!PT LDS RZ, [RZ] ;  /* 0x00000000fffff984 */ /* 0x000fe20000000800 */
[----:B------:R4:W-:Y:S01]  /*21600*/  @P2 LDGSTS.E.BYPASS.LTC128B.128 [R247+0x13800], desc[UR4][R30.64+0x80] ;  /* 0x138000801ef72fae */ /* 0x0009e2000b901d44 */
[----:B------:R-:W-:Y:S02]  /*21610*/  R2UR UR4, R136 ;  /* 0x00000000880472ca */ /* 0x000fe400000e0000 */
[----:B------:R-:W-:Y:S02]  /*21620*/  R2UR UR5, R137 ;  /* 0x00000000890572ca */ /* 0x000fe400000e0000 */
[----:B------:R-:W-:Y:S05]  /*21630*/  @!P2 STS.128 [R247+0x13800], RZ ;  /* 0x013800fff700a388 */ /* 0x000fea0000000c00 */
[----:B------:R-:W-:Y:S05]  /*21640*/  LDSM.16.M88.4 R64, [R234] ;  /* 0x00000000ea40783b */ /* 0x000fea0000000200 */
[----:B-1----:R-:W1:Y:S05]  /*21650*/  LDSM.16.M88.4 R8, [R233+0x4000] ;  /* 0x00400000e908783b */ /* 0x002e6a0000000200 */
[----:B---3--:R-:W3:Y:S05]  /*21660*/  LDSM.16.M88.4 R16, [R233+0x4800] ;  /* 0x00480000e910783b */ /* 0x008eea0000000200 */
[----:B--2---:R-:W2:Y:S05]  /*21670*/  LDSM.16.M88.4 R24, [R233+0x5000] ;  /* 0x00500000e918783b */ /* 0x004eaa0000000200 */
[----:B------:R-:W4:Y:S05]  /*21680*/  LDSM.16.M88.4 R32, [R233+0x5800] ;  /* 0x00580000e920783b */ /* 0x000f2a0000000200 */
[----:B------:R-:W0:Y:S05]  /*21690*/  LDGDEPBAR ;  /* 0x00000000000079af */ /* 0x000e2a0000000000 */
[----:B------:R-:W5:Y:S05]  /*216a0*/  LDSM.16.M88.4 R40, [R233+0x6000] ;  /* 0x00600000e928783b */ /* 0x000f6a0000000200 */
[----:B------:R-:W5:Y:S05]  /*216b0*/  LDSM.16.M88.4 R48, [R233+0x6800] ;  /* 0x00680000e930783b */ /* 0x000f6a0000000200 */
[----:B------:R-:W5:Y:S05]  /*216c0*/  LDSM.16.M88.4 R56, [R233+0x7000] ;  /* 0x00700000e938783b */ /* 0x000f6a0000000200 */
[----:B------:R-:W5:Y:S01]  /*216d0*/  LDSM.16.M88.4 R140, [R233+0x7800] ;  /* 0x00780000e98c783b */ /* 0x000f620000000200 */
[C---:B-1----:R-:W-:Y:S04]  /*216e0*/  HMMA.16816.F32.BF16 R4, R64.reuse, R8, RZ ;  /* 0x000000084004723c */ /* 0x042fe800000418ff */
[----:B------:R-:W-:Y:S02]  /*216f0*/  LDSM.16.M88.4 R144, [R232] ;  /* 0x00000000e890783b */ /* 0x000fe40000000200 */
[C---:B------:R-:W-:Y:S03]  /*21700*/  HMMA.16816.F32.BF16 R8, R64.reuse, R10, RZ ;  /* 0x0000000a4008723c */ /* 0x040fe600000418ff */
[----:B------:R-:W1:Y:S03]  /*21710*/  LDSM.16.M88.4 R148, [R231] ;  /* 0x00000000e794783b */ /* 0x000e660000000200 */
[C---:B---3--:R-:W-:Y:S02]  /*21720*/  HMMA.16816.F32.BF16 R12, R64.reuse, R16, RZ ;  /* 0x00000010400c723c */ /* 0x048fe400000418ff */
[----:B------:R-:W3:Y:S04]  /*21730*/  LDSM.16.M88.4 R152, [R223] ;  /* 0x00000000df98783b */ /* 0x000ee80000000200 */
[C---:B------:R-:W-:Y:S01]  /*21740*/  HMMA.16816.F32.BF16 R16, R64.reuse, R18, RZ ;  /* 0x000000124010723c */ /* 0x040fe200000418ff */
[----:B------:R-:W3:Y:S05]  /*21750*/  LDSM.16.M88.4 R156, [R222] ;  /* 0x00000000de9c783b */ /* 0x000eea0000000200 */
[C---:B--2---:R-:W-:Y:S01]  /*21760*/  HMMA.16816.F32.BF16 R20, R64.reuse, R24, RZ ;  /* 0x000000184014723c */ /* 0x044fe200000418ff */
[----:B------:R-:W2:Y:S05]  /*21770*/  LDSM.16.M88.4 R160, [R221] ;  /* 0x00000000dda0783b */ /* 0x000eaa0000000200 */
[C---:B------:R-:W-:Y:S01]  /*21780*/  HMMA.16816.F32.BF16 R24, R64.reuse, R26, RZ ;  /* 0x0000001a4018723c */ /* 0x040fe200000418ff */
[----:B------:R-:W-:Y:S05]  /*21790*/  LDSM.16.M88.4 R164, [R219] ;  /* 0x00000000dba4783b */ /* 0x000fea0000000200 */
[C---:B----4-:R-:W-:Y:S01]  /*217a0*/  HMMA.16816.F32.BF16 R28, R64.reuse, R32, RZ ;  /* 0x00000020401c723c */ /* 0x050fe200000418ff */
[----:B------:R-:W-:Y:S05]  /*217b0*/  LDSM.16.M88.4 R168, [R230] ;  /* 0x00000000e6a8783b */ /* 0x000fea0000000200 */
[C---:B------:R-:W-:Y:S01]  /*217c0*/  HMMA.16816.F32.BF16 R32, R64.reuse, R34, RZ ;  /* 0x000000224020723c */ /* 0x040fe200000418ff */
[----:B------:R-:W-:Y:S05]  /*217d0*/  LDSM.16.M88.4 R172, [R227+0x4000] ;  /* 0x00400000e3ac783b */ /* 0x000fea0000000200 */
[C---:B-----5:R-:W-:Y:S01]  /*217e0*/  HMMA.16816.F32.BF16 R36, R64.reuse, R40, RZ ;  /* 0x000000284024723c */ /* 0x060fe200000418ff */
[----:B------:R-:W-:Y:S05]  /*217f0*/  LDSM.16.M88.4 R176, [R216+0x1000] ;  /* 0x00100000d8b0783b */ /* 0x000fea0000000200 */
[C---:B------:R-:W-:Y:S01]  /*21800*/  HMMA.16816.F32.BF16 R40, R64.reuse, R42, RZ ;  /* 0x0000002a4028723c */ /* 0x040fe200000418ff */
[----:B------:R-:W-:Y:S05]  /*21810*/  LDSM.16.M88.4 R180, [R216+0x2000] ;  /* 0x00200000d8b4783b */ /* 0x000fea0000000200 */
[C---:B------:R-:W-:Y:S01]  /*21820*/  HMMA.16816.F32.BF16 R44, R64.reuse, R48, RZ ;  /* 0x00000030402c723c */ /* 0x040fe200000418ff */
[----:B------:R-:W4:Y:S05]  /*21830*/  LD.E R3, desc[UR4][R138.64+0x18c] ;  /* 0x00018c048a037980 */ /* 0x000f2a000c101900 */
[----:B------:R-:W-:Y:S01]  /*21840*/  LDSM.16.M88.4 R184, [R227+0x9800] ;  /* 0x00980000e3b8783b */ /* 0x000fe20000000200 */
[C---:B------:R-:W-:Y:S04]  /*21850*/  HMMA.16816.F32.BF16 R48, R64.reuse, R50, RZ ;  /* 0x000000324030723c */ /* 0x040fe800000418ff */
[----:B------:R-:W-:Y:S02]  /*21860*/  LDSM.16.M88.4 R188, [R227+0xa800] ;  /* 0x00a80000e3bc783b */ /* 0x000fe40000000200 */
[C---:B------:R-:W-:Y:S03]  /*21870*/  HMMA.16816.F32.BF16 R52, R64.reuse, R56, RZ ;  /* 0x000000384034723c */ /* 0x040fe600000418ff */
[----:B------:R-:W-:Y:S03]  /*21880*/  LDSM.16.M88.4 R192, [R227+0xb000] ;  /* 0x00b00000e3c0783b */ /* 0x000fe60000000200 */
[C---:B------:R-:W-:Y:S02]  /*21890*/  HMMA.16816.F32.BF16 R56, R64.reuse, R58, RZ ;  /* 0x0000003a4038723c */ /* 0x040fe400000418ff */
[----:B------:R-:W-:Y:S04]  /*218a0*/  LDSM.16.M88.4 R196, [R227+0xb800] ;  /* 0x00b80000e3c4783b */ /* 0x000fe80000000200 */
[C---:B------:R-:W-:Y:S01]  /*218b0*/  HMMA.16816.F32.BF16 R60, R64.reuse, R140, RZ ;  /* 0x0000008c403c723c */ /* 0x040fe200000418ff */
[----:B------:R-:W-:Y:S05]  /*218c0*/  LDSM.16.M88.4 R200, [R229+0x2000] ;  /* 0x00200000e5c8783b */ /* 0x000fea0000000200 */
[----:B------:R-:W-:Y:S01]  /*218d0*/  HMMA.16816.F32.BF16 R64, R64, R142, RZ ;  /* 0x0000008e4040723c */ /* 0x000fe200000418ff */
[----:B------:R-:W5:Y:S05]  /*218e0*/  LDSM.16.M88.4 R140, [R220] ;  /* 0x00000000dc8c783b */ /* 0x000f6a0000000200 */
[C---:B-1----:R-:W-:Y:S01]  /*218f0*/  HMMA.16816.F32.BF16 R4, R144.reuse, R148, R4 ;  /* 0x000000949004723c */ /* 0x042fe20000041804 */
[----:B------:R-:W-:Y:S05]  /*21900*/  LDSM.16.M88.4 R204, [R216+0x4000] ;  /* 0x00400000d8cc783b */ /* 0x000fea0000000200 */
[C---:B------:R-:W-:Y:S01]  /*21910*/  HMMA.16816.F32.BF16 R8, R144.reuse, R150, R8 ;  /* 0x000000969008723c */ /* 0x040fe20000041808 */
[----:B------:R-:W1:Y:S05]  /*21920*/  LDSM.16.M88.4 R148, [R218] ;  /* 0x00000000da94783b */ /* 0x000e6a0000000200 */
[C---:B---3--:R-:W-:Y:S06]  /*21930*/  HMMA.16816.F32.BF16 R12, R144.reuse, R152, R12 ;  /* 0x00000098900c723c */ /* 0x048fec000004180c */
[C---:B------:R-:W-:Y:S01]  /*21940*/  HMMA.16816.F32.BF16 R16, R144.reuse, R154, R16 ;  /* 0x0000009a9010723c */ /* 0x040fe20000041810 */
[----:B------:R-:W3:Y:S05]  /*21950*/  LDSM.16.M88.4 R152, [R217] ;  /* 0x00000000d998783b */ /* 0x000eea0000000200 */
[C---:B------:R-:W-:Y:S06]  /*21960*/  HMMA.16816.F32.BF16 R20, R144.reuse, R156, R20 ;  /* 0x0000009c9014723c */ /* 0x040fec0000041814 */
[C---:B------:R-:W-:Y:S01]  /*21970*/  HMMA.16816.F32.BF16 R24, R144.reuse, R158, R24 ;  /* 0x0000009e9018723c */ /* 0x040fe20000041818 */
[----:B------:R-:W3:Y:S05]  /*21980*/  LDSM.16.M88.4 R156, [R227+0x4800] ;  /* 0x00480000e39c783b */ /* 0x000eea0000000200 */
[C---:B--2---:R-:W-:Y:S06]  /*21990*/  HMMA.16816.F32.BF16 R28, R144.reuse, R160, R28 ;  /* 0x000000a0901c723c */ /* 0x044fec000004181c */
[C---:B------:R-:W-:Y:S01]  /*219a0*/  HMMA.16816.F32.BF16 R32, R144.reuse, R162, R32 ;  /* 0x000000a29020723c */ /* 0x040fe20000041820 */
[----:B------:R-:W2:Y:S05]  /*219b0*/  LDSM.16.M88.4 R160, [R227+0x5000] ;  /* 0x00500000e3a0783b */ /* 0x000eaa0000000200 */
[C---:B-----5:R-:W-:Y:S06]  /*219c0*/  HMMA.16816.F32.BF16 R36, R144.reuse, R140, R36 ;  /* 0x0000008c9024723c */ /* 0x060fec0000041824 */
[C---:B------:R-:W-:Y:S01]  /*219d0*/  HMMA.16816.F32.BF16 R40, R144.reuse, R142, R40 ;  /* 0x0000008e9028723c */ /* 0x040fe20000041828 */
[----:B------:R-:W5:Y:S05]  /*219e0*/  LDSM.16.M88.4 R140, [R227+0x5800] ;  /* 0x00580000e38c783b */ /* 0x000f6a0000000200 */
[C---:B------:R-:W-:Y:S06]  /*219f0*/  HMMA.16816.F32.BF16 R44, R144.reuse, R164, R44 ;  /* 0x000000a4902c723c */ /* 0x040fec000004182c */
[C---:B------:R-:W-:Y:S01]  /*21a00*/  HMMA.16816.F32.BF16 R48, R144.reuse, R166, R48 ;  /* 0x000000a69030723c */ /* 0x040fe20000041830 */
[----:B------:R-:W-:Y:S05]  /*21a10*/  LDSM.16.M88.4 R164, [R229] ;  /* 0x00000000e5a4783b */ /* 0x000fea0000000200 */
[C---:B-1----:R-:W-:Y:S06]  /*21a20*/  HMMA.16816.F32.BF16 R52, R144.reuse, R148, R52 ;  /* 0x000000949034723c */ /* 0x042fec0000041834 */
[C---:B------:R-:W-:Y:S01]  /*21a30*/  HMMA.16816.F32.BF16 R56, R144.reuse, R150, R56 ;  /* 0x000000969038723c */ /* 0x040fe20000041838 */
[----:B------:R-:W-:Y:S05]  /*21a40*/  LDSM.16.M88.4 R148, [R227+0x6800] ;  /* 0x00680000e394783b */ /* 0x000fea0000000200 */
[C---:B---3--:R-:W-:Y:S06]  /*21a50*/  HMMA.16816.F32.BF16 R60, R144.reuse, R152, R60 ;  /* 0x00000098903c723c */ /* 0x048fec000004183c */
[----:B------:R-:W-:Y:S01]  /*21a60*/  HMMA.16816.F32.BF16 R64, R144, R154, R64 ;  /* 0x0000009a9040723c */ /* 0x000fe20000041840 */
[----:B------:R-:W1:Y:S05]  /*21a70*/  LDSM.16.M88.4 R144, [R227+0x6000] ;  /* 0x00600000e390783b */ /* 0x000e6a0000000200 */
[C---:B------:R-:W-:Y:S01]  /*21a80*/  HMMA.16816.F32.BF16 R4, R168.reuse, R172, R4 ;  /* 0x000000aca804723c */ /* 0x040fe20000041804 */
[----:B------:R-:W3:Y:S05]  /*21a90*/  LDSM.16.M88.4 R152, [R227+0x7000] ;  /* 0x00700000e398783b */ /* 0x000eea0000000200 */
[C---:B------:R-:W-:Y:S01]  /*21aa0*/  HMMA.16816.F32.BF16 R8, R168.reuse, R174, R8 ;  /* 0x000000aea808723c */ /* 0x040fe20000041808 */
[----:B------:R-:W-:Y:S05]  /*21ab0*/  LDSM.16.M88.4 R172, [R216] ;  /* 0x00000000d8ac783b */ /* 0x000fea0000000200 */
        /* <DEDUP_REMOVED lines=15> */
[C---:B---3--:R-:W-:Y:S06]  /*21bb0*/  HMMA.16816.F32.BF16 R52, R168.reuse, R152, R52 ;  /* 0x00000098a834723c */ /* 0x048fec0000041834 */
[C---:B------:R-:W-:Y:S01]  /*21bc0*/  HMMA.16816.F32.BF16 R56, R168.reuse, R154, R56 ;  /* 0x0000009aa838723c */ /* 0x040fe20000041838 */
[----:B------:R-:W3:Y:S05]  /*21bd0*/  LDSM.16.M88.4 R152, [R216+0x3800] ;  /* 0x00380000d898783b */ /* 0x000eea0000000200 */
[C---:B------:R-:W-:Y:S06]  /*21be0*/  HMMA.16816.F32.BF16 R60, R168.reuse, R156, R60 ;  /* 0x0000009ca83c723c */ /* 0x040fec000004183c */
[----:B------:R-:W-:Y:S01]  /*21bf0*/  HMMA.16816.F32.BF16 R64, R168, R158, R64 ;  /* 0x0000009ea840723c */ /* 0x000fe20000041840 */
[----:B------:R-:W-:Y:S05]  /*21c00*/  LDSM.16.M88.4 R156, [R233+0x8000] ;  /* 0x00800000e99c783b */ /* 0x000fea0000000200 */
[C---:B------:R-:W-:Y:S01]  /*21c10*/  HMMA.16816.F32.BF16 R4, R164.reuse, R172, R4 ;  /* 0x000000aca404723c */ /* 0x040fe20000041804 */
[----:B------:R-:W-:Y:S05]  /*21c20*/  LDSM.16.M88.4 R168, [R233+0x9000] ;  /* 0x00900000e9a8783b */ /* 0x000fea0000000200 */
[C---:B------:R-:W-:Y:S01]  /*21c30*/  HMMA.16816.F32.BF16 R8, R164.reuse, R174, R8 ;  /* 0x000000aea408723c */ /* 0x040fe20000041808 */
[----:B------:R-:W-:Y:S05]  /*21c40*/  LDSM.16.M88.4 R172, [R233+0x9800] ;  /* 0x00980000e9ac783b */ /* 0x000fea0000000200 */
[C---:B--2---:R-:W-:Y:S06]  /*21c50*/  HMMA.16816.F32.BF16 R12, R164.reuse, R160, R12 ;  /* 0x000000a0a40c723c */ /* 0x044fec000004180c */
[C---:B------:R-:W-:Y:S01]  /*21c60*/  HMMA.16816.F32.BF16 R16, R164.reuse, R162, R16 ;  /* 0x000000a2a410723c */ /* 0x040fe20000041810 */
[----:B------:R-:W-:Y:S05]  /*21c70*/  LDSM.16.M88.4 R160, [R233+0x8800] ;  /* 0x00880000e9a0783b */ /* 0x000fea0000000200 */
[C---:B------:R-:W-:Y:S06]  /*21c80*/  HMMA.16816.F32.BF16 R20, R164.reuse, R176, R20 ;  /* 0x000000b0a414723c */ /* 0x040fec0000041814 */
[C---:B------:R-:W-:Y:S01]  /*21c90*/  HMMA.16816.F32.BF16 R24, R164.reuse, R178, R24 ;  /* 0x000000b2a418723c */ /* 0x040fe20000041818 */
[----:B------:R-:W-:Y:S05]  /*21ca0*/  LDSM.16.M88.4 R176, [R233+0xa000] ;  /* 0x00a00000e9b0783b */ /* 0x000fea0000000200 */
[C---:B-----5:R-:W-:Y:S06]  /*21cb0*/  HMMA.16816.F32.BF16 R28, R164.reuse, R140, R28 ;  /* 0x0000008ca41c723c */ /* 0x060fec000004181c */
[C---:B------:R-:W-:Y:S01]  /*21cc0*/  HMMA.16816.F32.BF16 R32, R164.reuse, R142, R32 ;  /* 0x0000008ea420723c */ /* 0x040fe20000041820 */
[----:B------:R-:W2:Y:S05]  /*21cd0*/  LDSM.16.M88.4 R140, [R234+0x2000] ;  /* 0x00200000ea8c783b */ /* 0x000eaa0000000200 */
        /* <DEDUP_REMOVED lines=9> */
[C---:B---3--:R-:W-:Y:S06]  /*21d70*/  HMMA.16816.F32.BF16 R60, R164.reuse, R152, R60 ;  /* 0x00000098a43c723c */ /* 0x048fec000004183c */
[----:B------:R-:W-:Y:S01]  /*21d80*/  HMMA.16816.F32.BF16 R64, R164, R154, R64 ;  /* 0x0000009aa440723c */ /* 0x000fe20000041840 */
[----:B------:R-:W-:Y:S05]  /*21d90*/  LDSM.16.M88.4 R152, [R232+0x2000] ;  /* 0x00200000e898783b */ /* 0x000fea0000000200 */
[C---:B--2---:R-:W-:Y:S01]  /*21da0*/  HMMA.16816.F32.BF16 R4, R140.reuse, R156, R4 ;  /* 0x0000009c8c04723c */ /* 0x044fe20000041804 */
[----:B------:R-:W2:Y:S05]  /*21db0*/  LDSM.16.M88.4 R164, [R215] ;  /* 0x00000000d7a4783b */ /* 0x000eaa0000000200 */
[C---:B------:R-:W-:Y:S01]  /*21dc0*/  HMMA.16816.F32.BF16 R8, R140.reuse, R158, R8 ;  /* 0x0000009e8c08723c */ /* 0x040fe20000041808 */
[----:B------:R-:W3:Y:S05]  /*21dd0*/  LDSM.16.M88.4 R156, [R214] ;  /* 0x00000000d69c783b */ /* 0x000eea0000000200 */
[C---:B------:R-:W-:Y:S06]  /*21de0*/  HMMA.16816.F32.BF16 R12, R140.reuse, R160, R12 ;  /* 0x000000a08c0c723c */ /* 0x040fec000004180c */
[C---:B------:R-:W-:Y:S01]  /*21df0*/  HMMA.16816.F32.BF16 R16, R140.reuse, R162, R16 ;  /* 0x000000a28c10723c */ /* 0x040fe20000041810 */
[----:B------:R-:W4:Y:S05]  /*21e00*/  LDSM.16.M88.4 R160, [R213] ;  /* 0x00000000d5a0783b */ /* 0x000f2a0000000200 */
[C---:B------:R-:W-:Y:S06]  /*21e10*/  HMMA.16816.F32.BF16 R20, R140.reuse, R168, R20 ;  /* 0x000000a88c14723c */ /* 0x040fec0000041814 */
[C---:B------:R-:W-:Y:S01]  /*21e20*/  HMMA.16816.F32.BF16 R24, R140.reuse, R170, R24 ;  /* 0x000000aa8c18723c */ /* 0x040fe20000041818 */
[----:B------:R-:W4:Y:S05]  /*21e30*/  LDSM.16.M88.4 R168, [R212] ;  /* 0x00000000d4a8783b */ /* 0x000f2a0000000200 */
[C---:B------:R-:W-:Y:S06]  /*21e40*/  HMMA.16816.F32.BF16 R28, R140.reuse, R172, R28 ;  /* 0x000000ac8c1c723c */ /* 0x040fec000004181c */
[C---:B------:R-:W-:Y:S01]  /*21e50*/  HMMA.16816.F32.BF16 R32, R140.reuse, R174, R32 ;  /* 0x000000ae8c20723c */ /* 0x040fe20000041820 */
[----:B------:R-:W-:Y:S05]  /*21e60*/  LDSM.16.M88.4 R172, [R208] ;  /* 0x00000000d0ac783b */ /* 0x000fea0000000200 */
[C---:B------:R-:W-:Y:S06]  /*21e70*/  HMMA.16816.F32.BF16 R36, R140.reuse, R176, R36 ;  /* 0x000000b08c24723c */ /* 0x040fec0000041824 */
[C---:B------:R-:W-:Y:S01]  /*21e80*/  HMMA.16816.F32.BF16 R40, R140.reuse, R178, R40 ;  /* 0x000000b28c28723c */ /* 0x040fe20000041828 */
[----:B------:R-:W-:Y:S05]  /*21e90*/  LDSM.16.M88.4 R176, [R230+0x2000] ;  /* 0x00200000e6b0783b */ /* 0x000fea0000000200 */
[C---:B-1----:R-:W-:Y:S06]  /*21ea0*/  HMMA.16816.F32.BF16 R44, R140.reuse, R144, R44 ;  /* 0x000000908c2c723c */ /* 0x042fec000004182c */
[C---:B------:R-:W-:Y:S01]  /*21eb0*/  HMMA.16816.F32.BF16 R48, R140.reuse, R146, R48 ;  /* 0x000000928c30723c */ /* 0x040fe20000041830 */
[----:B------:R-:W-:Y:S05]  /*21ec0*/  LDSM.16.M88.4 R144, [R210] ;  /* 0x00000000d290783b */ /* 0x000fea0000000200 */
[C---:B-----5:R-:W-:Y:S06]  /*21ed0*/  HMMA.16816.F32.BF16 R52, R140.reuse, R148, R52 ;  /* 0x000000948c34723c */ /* 0x060fec0000041834 */
[C---:B------:R-:W-:Y:S01]  /*21ee0*/  HMMA.16816.F32.BF16 R56, R140.reuse, R150, R56 ;  /* 0x000000968c38723c */ /* 0x040fe20000041838 */
[----:B------:R-:W-:Y:S05]  /*21ef0*/  LDSM.16.M88.4 R148, [R209] ;  /* 0x00000000d194783b */ /* 0x000fea0000000200 */
[C---:B------:R-:W-:Y:S06]  /*21f00*/  HMMA.16816.F32.BF16 R60, R140.reuse, R180, R60 ;  /* 0x000000b48c3c723c */ /* 0x040fec000004183c */
[----:B------:R-:W-:Y:S01]  /*21f10*/  HMMA.16816.F32.BF16 R64, R140, R182, R64 ;  /* 0x000000b68c40723c */ /* 0x000fe20000041840 */
[----:B------:R-:W1:Y:S05]  /*21f20*/  LDSM.16.M88.4 R140, [R211] ;  /* 0x00000000d38c783b */ /* 0x000e6a0000000200 */
[----:B------:R-:W5:Y:S01]  /*21f30*/  LDSM.16.M88.4 R180, [R227+0x8000] ;  /* 0x00800000e3b4783b */ /* 0x000f620000000200 */
        /* <DEDUP_REMOVED lines=9> */
[C---:B------:R-:W-:Y:S06]  /*21fd0*/  HMMA.16816.F32.BF16 R28, R152.reuse, R168, R28 ;  /* 0x000000a8981c723c */ /* 0x040fec000004181c */
[C---:B------:R-:W-:Y:S05]  /*21fe0*/  HMMA.16816.F32.BF16 R32, R152.reuse, R170, R32 ;  /* 0x000000aa9820723c */ /* 0x040fea0000041820 */
[----:B------:R-:W-:Y:S01]  /*21ff0*/  MOV R168, R134 ;  /* 0x0000008600a87202 */ /* 0x000fe20000000f00 */
[C---:B-1----:R-:W-:Y:S05]  /*22000*/  HMMA.16816.F32.BF16 R36, R152.reuse, R140, R36 ;  /* 0x0000008c9824723c */ /* 0x042fea0000041824 */
[----:B------:R-:W-:Y:S01]  /*22010*/  IMAD.MOV.U32 R169, RZ, RZ, R135 ;  /* 0x000000ffffa97224 */ /* 0x000fe200078e0087 */
[C---:B------:R-:W-:Y:S01]  /*22020*/  HMMA.16816.F32.BF16 R40, R152.reuse, R142, R40 ;  /* 0x0000008e9828723c */ /* 0x040fe20000041828 */
[----:B------:R-:W1:Y:S05]  /*22030*/  LDSM.16.M88.4 R140, [R216+0x4800] ;  /* 0x00480000d88c783b */ /* 0x000e6a0000000200 */
[C---:B------:R-:W-:Y:S06]  /*22040*/  HMMA.16816.F32.BF16 R44, R152.reuse, R144, R44 ;  /* 0x00000090982c723c */ /* 0x040fec000004182c */
[C---:B------:R-:W-:Y:S06]  /*22050*/  HMMA.16816.F32.BF16 R48, R152.reuse, R146, R48 ;  /* 0x000000929830723c */ /* 0x040fec0000041830 */
[C---:B------:R-:W-:Y:S06]  /*22060*/  HMMA.16816.F32.BF16 R52, R152.reuse, R148, R52 ;  /* 0x000000949834723c */ /* 0x040fec0000041834 */
[C---:B------:R-:W-:Y:S06]  /*22070*/  HMMA.16816.F32.BF16 R56, R152.reuse, R150, R56 ;  /* 0x000000969838723c */ /* 0x040fec0000041838 */
[C---:B------:R-:W-:Y:S06]  /*22080*/  HMMA.16816.F32.BF16 R60, R152.reuse, R172, R60 ;  /* 0x000000ac983c723c */ /* 0x040fec000004183c */
[----:B------:R-:W-:Y:S06]  /*22090*/  HMMA.16816.F32.BF16 R64, R152, R174, R64 ;  /* 0x000000ae9840723c */ /* 0x000fec0000041840 */
[C---:B-----5:R-:W-:Y:S06]  /*220a0*/  HMMA.16816.F32.BF16 R4, R176.reuse, R180, R4 ;  /* 0x000000b4b004723c */ /* 0x060fec0000041804 */
[C---:B------:R-:W-:Y:S06]  /*220b0*/  HMMA.16816.F32.BF16 R8, R176.reuse, R182, R8 ;  /* 0x000000b6b008723c */ /* 0x040fec0000041808 */
[C---:B--2---:R-:W-:Y:S06]  /*220c0*/  HMMA.16816.F32.BF16 R12, R176.reuse, R156, R12 ;  /* 0x0000009cb00c723c */ /* 0x044fec000004180c */
[C---:B------:R-:W-:Y:S06]  /*220d0*/  HMMA.16816.F32.BF16 R16, R176.reuse, R158, R16 ;  /* 0x0000009eb010723c */ /* 0x040fec0000041810 */
[C---:B------:R-:W-:Y:S06]  /*220e0*/  HMMA.16816.F32.BF16 R20, R176.reuse, R164, R20 ;  /* 0x000000a4b014723c */ /* 0x040fec0000041814 */
[C---:B------:R-:W-:Y:S06]  /*220f0*/  HMMA.16816.F32.BF16 R24, R176.reuse, R166, R24 ;  /* 0x000000a6b018723c */ /* 0x040fec0000041818 */
[C---:B------:R-:W-:Y:S06]  /*22100*/  HMMA.16816.F32.BF16 R28, R176.reuse, R184, R28 ;  /* 0x000000b8b01c723c */ /* 0x040fec000004181c */
[C---:B------:R-:W-:Y:S06]  /*22110*/  HMMA.16816.F32.BF16 R32, R176.reuse, R186, R32 ;  /* 0x000000bab020723c */ /* 0x040fec0000041820 */
[C---:B---3--:R-:W-:Y:S06]  /*22120*/  HMMA.16816.F32.BF16 R36, R176.reuse, R160, R36 ;  /* 0x000000a0b024723c */ /* 0x048fec0000041824 */
[C---:B------:R-:W-:Y:S06]  /*22130*/  HMMA.16816.F32.BF16 R40, R176.reuse, R162, R40 ;  /* 0x000000a2b028723c */ /* 0x040fec0000041828 */
        /* <DEDUP_REMOVED lines=8> */
[C---:B-1----:R-:W-:Y:S06]  /*221c0*/  HMMA.16816.F32.BF16 R12, R200.reuse, R140, R12 ;  /* 0x0000008cc80c723c */ /* 0x042fec000004180c */
[C---:B------:R-:W-:Y:S06]  /*221d0*/  HMMA.16816.F32.BF16 R16, R200.reuse, R142, R16 ;  /* 0x0000008ec810723c */ /* 0x040fec0000041810 */
[-C--:B------:R-:W-:Y:S01]  /*221e0*/  FMUL.FTZ R4, R4, R3.reuse ;  /* 0x0000000304047220 */ /* 0x080fe20000410000 */
[-C--:B------:R-:W-:Y:S01]  /*221f0*/  FMUL.FTZ R5, R5, R3.reuse ;  /* 0x0000000305057220 */ /* 0x080fe20000410000 */
[-C--:B------:R-:W-:Y:S02]  /*22200*/  FMUL.FTZ R6, R6, R3.reuse ;  /* 0x0000000306067220 */ /* 0x080fe40000410000 */
[----:B------:R-:W1:Y:S01]  /*22210*/  MUFU.TANH R147, R4 ;  /* 0x0000000400937308 */ /* 0x000e620000002400 */
[-C--:B------:R-:W-:Y:S01]  /*22220*/  FMUL.FTZ R7, R7, R3.reuse ;  /* 0x0000000307077220 */ /* 0x080fe20000410000 */
[-C--:B------:R-:W-:Y:S01]  /*22230*/  FMUL.FTZ R8, R8, R3.reuse ;  /* 0x0000000308087220 */ /* 0x080fe20000410000 */
[-C--:B------:R-:W-:Y:S01]  /*22240*/  FMUL.FTZ R9, R9, R3.reuse ;  /* 0x0000000309097220 */ /* 0x080fe20000410000 */
[-C--:B------:R-:W-:Y:S01]  /*22250*/  FMUL.FTZ R10, R10, R3.reuse ;  /* 0x000000030a0a7220 */ /* 0x080fe20000410000 */
[-C--:B------:R-:W-:Y:S05]  /*22260*/  FMUL.FTZ R11, R11, R3.reuse ;  /* 0x000000030b0b7220 */ /* 0x080fea0000410000 */
[----:B------:R-:W2:Y:S01]  /*22270*/  MUFU.TANH R144, R5 ;  /* 0x0000000500907308 */ /* 0x000ea20000002400 */
[-C--:B------:R-:W-:Y:S01]  /*22280*/  FMUL.FTZ R12, R12, R3.reuse ;  /* 0x000000030c0c7220 */ /* 0x080fe20000410000 */
[-C--:B------:R-:W-:Y:S01]  /*22290*/  FMUL.FTZ R13, R13, R3.reuse ;  /* 0x000000030d0d7220 */ /* 0x080fe20000410000 */
[-C--:B------:R-:W-:Y:S01]  /*222a0*/  FMUL.FTZ R14, R14, R3.reuse ;  /* 0x000000030e0e7220 */ /* 0x080fe20000410000 */
[-C--:B------:R-:W-:Y:S01]  /*222b0*/  FMUL.FTZ R15, R15, R3.reuse ;  /* 0x000000030f0f7220 */ /* 0x080fe20000410000 */
[-C--:B------:R-:W-:Y:S01]  /*222c0*/  FMUL.FTZ R16, R16, R3.reuse ;  /* 0x0000000310107220 */ /* 0x080fe20000410000 */
[-C--:B------:R-:W-:Y:S04]  /*222d0*/  FMUL.FTZ R17, R17, R3.reuse ;  /* 0x0000000311117220 */ /* 0x080fe80000410000 */
[----:B------:R-:W3:Y:S01]  /*222e0*/  MUFU.TANH R146, R6 ;  /* 0x0000000600927308 */ /* 0x000ee20000002400 */
[-C--:B------:R-:W-:Y:S01]  /*222f0*/  FMUL.FTZ R18, R18, R3.reuse ;  /* 0x0000000312127220 */ /* 0x080fe20000410000 */
[-C--:B------:R-:W-:Y:S08]  /*22300*/  FMUL.FTZ R19, R19, R3.reuse ;  /* 0x0000000313137220 */ /* 0x080ff00000410000 */
[----:B------:R4:W1:Y:S10]  /*22310*/  MUFU.TANH R206, R7 ;  /* 0x0000000700ce7308 */ /* 0x0008740000002400 */
[----:B------:R-:W1:Y:S10]  /*22320*/  MUFU.TANH R152, R8 ;  /* 0x0000000800987308 */ /* 0x000e740000002400 */
[----:B------:R-:W1:Y:S01]  /*22330*/  MUFU.TANH R149, R9 ;  /* 0x0000000900957308 */ /* 0x000e620000002400 */
[----:B----4-:R-:W4:Y:S09]  /*22340*/  LDSM.16.M88.4 R4, [R216+0x5000] ;  /* 0x00500000d804783b */ /* 0x010f320000000200 */
[----:B------:R-:W1:Y:S10]  /*22350*/  MUFU.TANH R134, R10 ;  /* 0x0000000a00867308 */ /* 0x000e740000002400 */
[----:B------:R5:W1:Y:S10]  /*22360*/  MUFU.TANH R207, R11 ;  /* 0x0000000b00cf7308 */ /* 0x000a740000002400 */
[----:B------:R2:W1:Y:S10]  /*22370*/  MUFU.TANH R205, R12 ;  /* 0x0000000c00cd7308 */ /* 0x0004740000002400 */
[----:B------:R3:W1:Y:S01]  /*22380*/  MUFU.TANH R204, R13 ;  /* 0x0000000d00cc7308 */ /* 0x0006620000002400 */
[----:B-----5:R-:W5:Y:S09]  /*22390*/  LDSM.16.M88.4 R8, [R216+0x5800] ;  /* 0x00580000d808783b */ /* 0x020f720000000200 */
[----:B------:R1:W1:Y:S01]  /*223a0*/  MUFU.TANH R199, R14 ;  /* 0x0000000e00c77308 */ /* 0x0002620000002400 */
[C---:B----4-:R-:W-:Y:S03]  /*223b0*/  HMMA.16816.F32.BF16 R20, R200.reuse, R4, R20 ;  /* 0x00000004c814723c */ /* 0x050fe60000041814 */
[----:B--2---:R-:W-:Y:S03]  /*223c0*/  MOV R12, R168 ;  /* 0x000000a8000c7202 */ /* 0x004fe60000000f00 */
[C---:B------:R-:W-:Y:S03]  /*223d0*/  HMMA.16816.F32.BF16 R24, R200.reuse, R6, R24 ;  /* 0x00000006c818723c */ /* 0x040fe60000041818 */
[----:B------:R2:W4:Y:S01]  /*223e0*/  MUFU.TANH R198, R15 ;  /* 0x0000000f00c67308 */ /* 0x0005220000002400 */
[----:B------:R-:W1:Y:S01]  /*223f0*/  LDSM.16.M88.4 R4, [R216+0x6000] ;  /* 0x00600000d804783b */ /* 0x000e620000000200 */
[----:B---3--:R-:W-:Y:S01]  /*22400*/  IMAD.MOV.U32 R13, RZ, RZ, R169 ;  /* 0x000000ffff0d7224 */ /* 0x008fe200078e00a9 */
[----:B------:R-:W-:Y:S07]  /*22410*/  MOV R141, R12 ;  /* 0x0000000c008d7202 */ /* 0x000fee0000000f00 */
[----:B------:R2:W3:Y:S01]  /*22420*/  MUFU.TANH R197, R16 ;  /* 0x0000001000c57308 */ /* 0x0004e20000002400 */
[----:B------:R-:W-:Y:S09]  /*22430*/  IMAD.MOV.U32 R140, RZ, RZ, R13 ;  /* 0x000000ffff8c7224 */ /* 0x000ff200078e000d */
[----:B------:R2:W1:Y:S01]  /*22440*/  MUFU.TANH R196, R17 ;  /* 0x0000001100c47308 */ /* 0x0004620000002400 */
[-C--:B------:R-:W-:Y:S01]  /*22450*/  FMUL.FTZ R20, R20, R3.reuse ;  /* 0x0000000314147220 */ /* 0x080fe20000410000 */
[-C--:B------:R-:W-:Y:S01]  /*22460*/  FMUL.FTZ R21, R21, R3.reuse ;  /* 0x0000000315157220 */ /* 0x080fe20000410000 */
[-C--:B------:R-:W-:Y:S01]  /*22470*/  FMUL.FTZ R22, R22, R3.reuse ;  /* 0x0000000316167220 */ /* 0x080fe20000410000 */
[-C--:B------:R-:W-:Y:S01]  /*22480*/  FMUL.FTZ R23, R23, R3.reuse ;  /* 0x0000000317177220 */ /* 0x080fe20000410000 */
[-C--:B------:R-:W-:Y:S05]  /*22490*/  FMUL.FTZ R24, R24, R3.reuse ;  /* 0x0000000318187220 */ /* 0x080fea0000410000 */
[----:B------:R2:W1:Y:S01]  /*224a0*/  MUFU.TANH R195, R18 ;  /* 0x0000001200c37308 */ /* 0x0004620000002400 */
[C---:B-----5:R-:W-:Y:S03]  /*224b0*/  HMMA.16816.F32.BF16 R28, R200.reuse, R8, R28 ;  /* 0x00000008c81c723c */ /* 0x060fe6000004181c */
[-C--:B------:R-:W-:Y:S01]  /*224c0*/  FMUL.FTZ R25, R25, R3.reuse ;  /* 0x0000000319197220 */ /* 0x080fe20000410000 */
[-C--:B------:R-:W-:Y:S01]  /*224d0*/  FMUL.FTZ R26, R26, R3.reuse ;  /* 0x000000031a1a7220 */ /* 0x080fe20000410000 */
[-C--:B------:R-:W-:Y:S01]  /*224e0*/  FMUL.FTZ R27, R27, R3.reuse ;  /* 0x000000031b1b7220 */ /* 0x080fe20000410000 */
[C---:B------:R-:W-:Y:S03]  /*224f0*/  HMMA.16816.F32.BF16 R32, R200.reuse, R10, R32 ;  /* 0x0000000ac820723c */ /* 0x040fe60000041820 */
[----:B------:R2:W2:Y:S01]  /*22500*/  MUFU.TANH R194, R19 ;  /* 0x0000001300c27308 */ /* 0x0004a20000002400 */
[----:B------:R-:W5:Y:S09]  /*22510*/  LDSM.16.M88.4 R8, [R216+0x6800] ;  /* 0x00680000d808783b */ /* 0x000f720000000200 */
[----:B------:R2:W2:Y:S01]  /*22520*/  MUFU.TANH R193, R20 ;  /* 0x0000001400c17308 */ /* 0x0004a20000002400 */
[C---:B-1----:R-:W-:Y:S06]  /*22530*/  HMMA.16816.F32.BF16 R36, R200.reuse, R4, R36 ;  /* 0x00000004c824723c */ /* 0x042fec0000041824 */
[C---:B------:R-:W-:Y:S03]  /*22540*/  HMMA.16816.F32.BF16 R40, R200.reuse, R6, R40 ;  /* 0x00000006c828723c */ /* 0x040fe60000041828 */
[----:B------:R1:W1:Y:S01]  /*22550*/  MUFU.TANH R162, R21 ;  /* 0x0000001500a27308 */ /* 0x0002620000002400 */
[----:B------:R-:W4:Y:S01]  /*22560*/  LDSM.16.M88.4 R4, [R216+0x7000] ;  /* 0x00700000d804783b */ /* 0x000f220000000200 */
[-C--:B------:R-:W-:Y:S01]  /*22570*/  FMUL.FTZ R28, R28, R3.reuse ;  /* 0x000000031c1c7220 */ /* 0x080fe20000410000 */
[-C--:B------:R-:W-:Y:S01]  /*22580*/  FMUL.FTZ R29, R29, R3.reuse ;  /* 0x000000031d1d7220 */ /* 0x080fe20000410000 */
[-C--:B------:R-:W-:Y:S01]  /*22590*/  FMUL.FTZ R30, R30, R3.reuse ;  /* 0x000000031e1e7220 */ /* 0x080fe20000410000 */
[-C--:B------:R-:W-:Y:S05]  /*225a0*/  FMUL.FTZ R31, R31, R3.reuse ;  /* 0x000000031f1f7220 */ /* 0x080fea0000410000 */
[----:B------:R1:W1:Y:S01]  /*225b0*/  MUFU.TANH R192, R22 ;  /* 0x0000001600c07308 */ /* 0x0002620000002400 */
[-C--:B------:R-:W-:Y:S01]  /*225c0*/  FMUL.FTZ R32, R32, R3.reuse ;  /* 0x0000000320207220 */ /* 0x080fe20000410000 */
[-C--:B------:R-:W-:Y:S01]  /*225d0*/  FMUL.FTZ R33, R33, R3.reuse ;  /* 0x0000000321217220 */ /* 0x080fe20000410000 */
[-C--:B------:R-:W-:Y:S01]  /*225e0*/  FMUL.FTZ R34, R34, R3.reuse ;  /* 0x0000000322227220 */ /* 0x080fe20000410000 */
[-C--:B------:R-:W-:Y:S06]  /*225f0*/  FMUL.FTZ R35, R35, R3.reuse ;  /* 0x0000000323237220 */ /* 0x080fec0000410000 */
        /* <DEDUP_REMOVED lines=12> */
[----:B------:R1:W1:Y:S01]  /*226c0*/  MUFU.TANH R167, R25 ;  /* 0x0000001900a77308 */ /* 0x0002620000002400 */
[----:B------:R-:W5:Y:S02]  /*226d0*/  LDSM.16.M88.4 R8, [R216+0x7800] ;  /* 0x00780000d808783b */ /* 0x000f640000000200 */
[----:B------:R-:W-:Y:S07]  /*226e0*/  DEPBAR.LE SB0, 0x0 ;  /* 0x000080000000791a */ /* 0x000fee0000000000 */
[----:B------:R1:W1:Y:S01]  /*226f0*/  MUFU.TANH R172, R26 ;  /* 0x0000001a00ac7308 */ /* 0x0002620000002400 */
[----:B------:R-:W-:Y:S01]  /*22700*/  BAR.SYNC.DEFER_BLOCKING 0x0 ;  /* 0x0000000000007b1d */ /* 0x000fe20000010000 */
[C---:B----4-:R-:W-:Y:S08]  /*22710*/  HMMA.16816.F32.BF16 R52, R200.reuse, R4, R52 ;  /* 0x00000004c834723c */ /* 0x050ff00000041834 */
[----:B------:R4:W1:Y:S01]  /*22720*/  MUFU.TANH R171, R27 ;  /* 0x0000001b00ab7308 */ /* 0x0008620000002400 */
[C---:B------:R-:W-:Y:S03]  /*22730*/  HMMA.16816.F32.BF16 R56, R200.reuse, R6, R56 ;  /* 0x00000006c838723c */ /* 0x040fe60000041838 */
[-C--:B------:R-:W-:Y:S01]  /*22740*/  FMUL.FTZ R44, R44, R3.reuse ;  /* 0x000000032c2c7220 */ /* 0x080fe20000410000 */
[-C--:B------:R-:W-:Y:S01]  /*22750*/  FMUL.FTZ R45, R45, R3.reuse ;  /* 0x000000032d2d7220 */ /* 0x080fe20000410000 */
[-C--:B------:R-:W-:Y:S04]  /*22760*/  FMUL.FTZ R46, R46, R3.reuse ;  /* 0x000000032e2e7220 */ /* 0x080fe80000410000 */
[----:B------:R4:W1:Y:S02]  /*22770*/  MUFU.TANH R176, R28 ;  /* 0x0000001c00b07308 */ /* 0x0008640000002400 */
[-C--:B------:R-:W-:Y:S01]  /*22780*/  FMUL.FTZ R47, R47, R3.reuse ;  /* 0x000000032f2f7220 */ /* 0x080fe20000410000 */
[-C--:B------:R-:W-:Y:S01]  /*22790*/  FMUL.FTZ R48, R48, R3.reuse ;  /* 0x0000000330307220 */ /* 0x080fe20000410000 */
[-C--:B------:R-:W-:Y:S01]  /*227a0*/  FMUL.FTZ R49, R49, R3.reuse ;  /* 0x0000000331317220 */ /* 0x080fe20000410000 */
[-C--:B------:R-:W-:Y:S01]  /*227b0*/  FMUL.FTZ R50, R50, R3.reuse ;  /* 0x0000000332327220 */ /* 0x080fe20000410000 */
[-C--:B------:R-:W-:Y:S04]  /*227c0*/  FMUL.FTZ R51, R51, R3.reuse ;  /* 0x0000000333337220 */ /* 0x080fe80000410000 */
[----:B------:R4:W1:Y:S01]  /*227d0*/  MUFU.TANH R177, R29 ;  /* 0x0000001d00b17308 */ /* 0x0008620000002400 */
[-C--:B------:R-:W-:Y:S01]  /*227e0*/  FMUL.FTZ R52, R52, R3.reuse ;  /* 0x0000000334347220 */ /* 0x080fe20000410000 */
[-C--:B------:R-:W-:Y:S01]  /*227f0*/  FMUL.FTZ R53, R53, R3.reuse ;  /* 0x0000000335357220 */ /* 0x080fe20000410000 */
[-C--:B------:R-:W-:Y:S01]  /*22800*/  FMUL.FTZ R54, R54, R3.reuse ;  /* 0x0000000336367220 */ /* 0x080fe20000410000 */
[-C--:B------:R-:W-:Y:S06]  /*22810*/  FMUL.FTZ R55, R55, R3.reuse ;  /* 0x0000000337377220 */ /* 0x080fec0000410000 */
[----:B------:R4:W1:Y:S01]  /*22820*/  MUFU.TANH R181, R30 ;  /* 0x0000001e00b57308 */ /* 0x0008620000002400 */
[C---:B-----5:R-:W-:Y:S03]  /*22830*/  HMMA.16816.F32.BF16 R60, R200.reuse, R8, R60 ;  /* 0x00000008c83c723c */ /* 0x060fe6000004183c */
[-C--:B------:R-:W-:Y:S01]  /*22840*/  FMUL.FTZ R56, R56, R3.reuse ;  /* 0x0000000338387220 */ /* 0x080fe20000410000 */
[-C--:B------:R-:W-:Y:S01]  /*22850*/  FMUL.FTZ R57, R57, R3.reuse ;  /* 0x0000000339397220 */ /* 0x080fe20000410000 */
[-C--:B------:R-:W-:Y:S01]  /*22860*/  FMUL.FTZ R58, R58, R3.reuse ;  /* 0x000000033a3a7220 */ /* 0x080fe20000410000 */
[----:B------:R-:W-:Y:S03]  /*22870*/  HMMA.16816.F32.BF16 R64, R200, R10, R64 ;  /* 0x0000000ac840723c */ /* 0x000fe60000041840 */
[----:B------:R4:W1:Y:S02]  /*22880*/  MUFU.TANH R183, R31 ;  /* 0x0000001f00b77308 */ /* 0x0008640000002400 */
[-C--:B------:R-:W-:Y:S08]  /*22890*/  FMUL.FTZ R59, R59, R3.reuse ;  /* 0x000000033b3b7220 */ /* 0x080ff00000410000 */
[----:B------:R4:W1:Y:S10]  /*228a0*/  MUFU.TANH R182, R32 ;  /* 0x0000002000b67308 */ /* 0x0008740000002400 */
[----:B------:R4:W1:Y:S01]  /*228b0*/  MUFU.TANH R184, R33 ;  /* 0x0000002100b87308 */ /* 0x0008620000002400 */
[-C--:B------:R-:W-:Y:S01]  /*228c0*/  FMUL.FTZ R60, R60, R3.reuse ;  /* 0x000000033c3c7220 */ /* 0x080fe20000410000 */
[-C--:B------:R-:W-:Y:S01]  /*228d0*/  FMUL.FTZ R61, R61, R3.reuse ;  /* 0x000000033d3d7220 */ /* 0x080fe20000410000 */
[-C--:B------:R-:W-:Y:S01]  /*228e0*/  FMUL.FTZ R62, R62, R3.reuse ;  /* 0x000000033e3e7220 */ /* 0x080fe20000410000 */
[-C--:B------:R-:W-:Y:S01]  /*228f0*/  FMUL.FTZ R63, R63, R3.reuse ;  /* 0x000000033f3f7220 */ /* 0x080fe20000410000 */
[-C--:B------:R-:W-:Y:S05]  /*22900*/  FMUL.FTZ R64, R64, R3.reuse ;  /* 0x0000000340407220 */ /* 0x080fea0000410000 */
[----:B------:R4:W1:Y:S01]  /*22910*/  MUFU.TANH R187, R34 ;  /* 0x0000002200bb7308 */ /* 0x0008620000002400 */
[-C--:B------:R-:W-:Y:S01]  /*22920*/  FMUL.FTZ R65, R65, R3.reuse ;  /* 0x0000000341417220 */ /* 0x080fe20000410000 */
[-C--:B------:R-:W-:Y:S01]  /*22930*/  FMUL.FTZ R66, R66, R3.reuse ;  /* 0x0000000342427220 */ /* 0x080fe20000410000 */
[----:B------:R-:W-:Y:S07]  /*22940*/  FMUL.FTZ R3, R67, R3 ;  /* 0x0000000343037220 */ /* 0x000fee0000410000 */
        /* <DEDUP_REMOVED lines=32> */
[----:B------:R-:W1:Y:S01]  /*22b50*/  MUFU.TANH R3, R3 ;  /* 0x0000000300037308 */ /* 0x000e620000002400 */
[----:B--23--:R-:W-:Y:S05]  /*22b60*/  @!P0 BRA `(.L_x_1461) ;  /* 0x0000000c00a88947 */ /* 0x00cfea0003800000 */
        /* <DEDUP_REMOVED lines=12> */
[----:B------:R-:W-:Y:S02]  /*22c30*/  IABS R0, R7 ;  /* 0x0000000700007213 */ /* 0x000fe40000000000 */
[----:B------:R-:W-:Y:S02]  /*22c40*/  IABS R4, R10 ;  /* 0x0000000a00047213 */ /* 0x000fe40000000000 */
[C---:B------:R-:W-:Y:S02]  /*22c50*/  R2UR UR12, R136.reuse ;  /* 0x00000000880c72ca */ /* 0x040fe400000e0000 */
[C---:B------:R-:W-:Y:S01]  /*22c60*/  R2UR UR13, R137.reuse ;  /* 0x00000000890d72ca */ /* 0x040fe200000e0000 */
[----:B------:R-:W2:Y:S01]  /*22c70*/  LD.E R9, desc[UR4][R138.64+0x170] ;  /* 0x000170048a097980 */ /* 0x000ea2000c101900 */
[----:B------:R-:W-:Y:S02]  /*22c80*/  R2UR UR8, R136 ;  /* 0x00000000880872ca */ /* 0x000fe400000e0000 */
[----:B------:R-:W-:Y:S02]  /*22c90*/  R2UR UR9, R137 ;  /* 0x00000000890972ca */ /* 0x000fe400000e0000 */
[-C--:B--2---:R-:W-:Y:S02]  /*22ca0*/  IABS R5, R9.reuse ;  /* 0x0000000900057213 */ /* 0x084fe40000000000 */
[-C--:B------:R-:W-:Y:S02]  /*22cb0*/  IABS R2, R9.reuse ;  /* 0x0000000900027213 */ /* 0x080fe40000000000 */
[----:B------:R-:W2:Y:S01]  /*22cc0*/  I2F.RP R12, R5 ;  /* 0x00000005000c7306 */ /* 0x000ea20000209400 */
[-C--:B------:R-:W-:Y:S02]  /*22cd0*/  LOP3.LUT R10, R10, R9.reuse, RZ, 0x3c, !PT ;  /* 0x000000090a0a7212 */ /* 0x080fe400078e3cff */
[----:B------:R-:W-:Y:S01]  /*22ce0*/  IMAD.MOV R2, RZ, RZ, -R2 ;  /* 0x000000ffff027224 */ /* 0x000fe200078e0a02 */
[----:B------:R-:W-:Y:S04]  /*22cf0*/  LOP3.LUT R7, R7, R9, RZ, 0x3c, !PT ;  /* 0x0000000907077212 */ /* 0x000fe800078e3cff */
[----:B------:R-:W-:Y:S02]  /*22d00*/  ISETP.GE.AND P0, PT, R7, RZ, PT ;  /* 0x000000ff0700720c */ /* 0x000fe40003f06270 */
[----:B--2---:R-:W2:Y:S02]  /*22d10*/  MUFU.RCP R12, R12 ;  /* 0x0000000c000c7308 */ /* 0x004ea40000001000 */
[----:B--2---:R-:W-:Y:S08]  /*22d20*/  VIADD R12, R12, 0xffffffe ;  /* 0x0ffffffe0c0c7836 */ /* 0x004ff00000000000 */
[----:B------:R-:W2:Y:S02]  /*22d30*/  F2I.FTZ.U32.TRUNC.NTZ R13, R12 ;  /* 0x0000000c000d7305 */ /* 0x000ea4000021f000 */
[--C-:B--2---:R-:W-:Y:S02]  /*22d40*/  IMAD.MOV R8, RZ, RZ, -R13.reuse ;  /* 0x000000ffff087224 */ /* 0x104fe400078e0a0d */
[----:B------:R-:W-:Y:S02]  /*22d50*/  IMAD.MOV.U32 R12, RZ, RZ, RZ ;  /* 0x000000ffff0c7224 */ /* 0x000fe400078e00ff */
[-C--:B------:R-:W-:Y:S04]  /*22d60*/  IMAD R8, R8, R5.reuse, RZ ;  /* 0x0000000508087224 */ /* 0x080fe800078e02ff */
[----:B------:R-:W-:Y:S06]  /*22d70*/  IMAD.HI.U32 R8, R13, R8, R12 ;  /* 0x000000080d087227 */ /* 0x000fec00078e000c */
[----:B------:R-:W-:Y:S04]  /*22d80*/  IMAD.HI.U32 R6, R8, R0, RZ ;  /* 0x0000000008067227 */ /* 0x000fe800078e00ff */
[----:B------:R-:W-:Y:S02]  /*22d90*/  IMAD R0, R6, R2, R0 ;  /* 0x0000000206007224 */ /* 0x000fe400078e0200 */
[----:B------:R-:W-:Y:S03]  /*22da0*/  IMAD.HI.U32 R8, R8, R4, RZ ;  /* 0x0000000408087227 */ /* 0x000fe600078e00ff */
[C---:B------:R-:W-:Y:S01]  /*22db0*/  ISETP.GT.U32.AND P1, PT, R5.reuse, R0, PT ;  /* 0x000000000500720c */ /* 0x040fe20003f24070 */
[----:B------:R-:W-:Y:S05]  /*22dc0*/  IMAD R4, R8, R2, R4 ;  /* 0x0000000208047224 */ /* 0x000fea00078e0204 */
[----:B------:R-:W-:Y:S07]  /*22dd0*/  ISETP.GT.U32.AND P2, PT, R5, R4, PT ;  /* 0x000000040500720c */ /* 0x000fee0003f44070 */
[--C-:B------:R-:W-:Y:S01]  /*22de0*/  @!P1 IMAD.IADD R0, R0, 0x1, -R5.reuse ;  /* 0x0000000100009824 */ /* 0x100fe200078e0a05 */
[----:B------:R-:W-:Y:S02]  /*22df0*/  @!P1 IADD3 R6, R6, 0x1, RZ ;  /* 0x0000000106069810 */ /* 0x000fe40007ffe0ff */
[----:B------:R-:W-:Y:S02]  /*22e00*/  ISETP.GE.AND P1, PT, R10, RZ, PT ;  /* 0x000000ff0a00720c */ /* 0x000fe40003f26270 */
[----:B------:R-:W-:Y:S01]  /*22e10*/  ISETP.GE.U32.AND P3, PT, R0, R5, PT ;  /* 0x000000050000720c */ /* 0x000fe20003f66070 */
[----:B------:R-:W-:Y:S01]  /*22e20*/  @!P2 IMAD.IADD R4, R4, 0x1, -R5 ;  /* 0x000000010404a824 */ /* 0x000fe200078e0a05 */
[----:B------:R-:W2:Y:S01]  /*22e30*/  LD.E.64 R10, desc[UR4][R138.64+0x38] ;  /* 0x000038048a0a7980 */ /* 0x000ea2000c101b00 */
[----:B------:R-:W-:Y:S01]  /*22e40*/  @!P2 VIADD R8, R8, 0x1 ;  /* 0x000000010808a836 */ /* 0x000fe20000000000 */
[----:B------:R-:W-:Y:S02]  /*22e50*/  LOP3.LUT R0, RZ, R9, RZ, 0x33, !PT ;  /* 0x00000009ff007212 */ /* 0x000fe400078e33ff */
[----:B------:R-:W-:Y:S02]  /*22e60*/  ISETP.GE.U32.AND P4, PT, R4, R5, PT ;  /* 0x000000050400720c */ /* 0x000fe40003f86070 */
[C---:B------:R-:W-:Y:S05]  /*22e70*/  ISETP.NE.AND P2, PT, R9.reuse, RZ, PT ;  /* 0x000000ff0900720c */ /* 0x040fea0003f45270 */
[----:B------:R-:W-:Y:S04]  /*22e80*/  @P3 VIADD R6, R6, 0x1 ;  /* 0x0000000106063836 */ /* 0x000fe80000000000 */
[----:B------:R-:W-:Y:S02]  /*22e90*/  @!P0 IMAD.MOV R6, RZ, RZ, -R6 ;  /* 0x000000ffff068224 */ /* 0x000fe400078e0a06 */
[----:B------:R-:W-:Y:S03]  /*22ea0*/  @P4 VIADD R8, R8, 0x1 ;  /* 0x0000000108084836 */ /* 0x000fe60000000000 */
[----:B------:R-:W-:Y:S01]  /*22eb0*/  SEL R6, R0, R6, !P2 ;  /* 0x0000000600067207 */ /* 0x000fe20005000000 */
[----:B------:R-:W-:Y:S03]  /*22ec0*/  @!P1 IMAD.MOV R8, RZ, RZ, -R8 ;  /* 0x000000ffff089224 */ /* 0x000fe600078e0a08 */
[----:B------:R-:W-:Y:S02]  /*22ed0*/  LEA R12, P1, R6, R248, 0x2 ;  /* 0x000000f8060c7211 */ /* 0x000fe400078210ff */
[----:B------:R-:W-:Y:S02]  /*22ee0*/  SEL R8, R0, R8, !P2 ;  /* 0x0000000800087207 */ /* 0x000fe40005000000 */
[-C--:B------:R-:W-:Y:S02]  /*22ef0*/  LEA.HI.X.SX32 R13, R6, R249.reuse, 0x2, P1 ;  /* 0x000000f9060d7211 */ /* 0x080fe400008f16ff */
[C---:B------:R-:W-:Y:S02]  /*22f00*/  LEA R4, P0, R8.reuse, R248, 0x2 ;  /* 0x000000f808047211 */ /* 0x040fe400078010ff */
[C---:B------:R-:W-:Y:S01]  /*22f10*/  IADD3 R6, R8.reuse, -R6, RZ ;  /* 0x8000000608067210 */ /* 0x040fe20007ffe0ff */
[----:B------:R-:W3:Y:S01]  /*22f20*/  LD.E R0, desc[UR10][R12.64] ;  /* 0x0000000a0c007980 */ /* 0x000ee2000c101900 */
[----:B------:R-:W-:Y:S03]  /*22f30*/  LEA.HI.X.SX32 R5, R8, R249, 0x2, P0 ;  /* 0x000000f908057211 */ /* 0x000fe600000f16ff */
[----:B------:R-:W-:Y:S02]  /*22f40*/  IMAD R9, R9, R6, -0x80 ;  /* 0xffffff8009097424 */ /* 0x000fe400078e0206 */
[----:B------:R5:W3:Y:S04]  /*22f50*/  LD.E R2, desc[UR12][R4.64] ;  /* 0x0000000c04027980 */ /* 0x000ae8000c101900 */
[----:B------:R-:W4:Y:S01]  /*22f60*/  LD.E.64 R12, desc[UR8][R138.64+0x20] ;  /* 0x000020088a0c7980 */ /* 0x000f22000c101b00 */
[----:B-----5:R-:W-:Y:S01]  /*22f70*/  SHF.R.S32.HI R5, RZ, 0x1f, R9 ;  /* 0x0000001fff057819 */ /* 0x020fe20000011409 */
[-C--:B--2---:R-:W-:Y:S02]  /*22f80*/  IMAD R4, R11, R9.reuse, RZ ;  /* 0x000000090b047224 */ /* 0x084fe400078e02ff */
[C---:B------:R-:W-:Y:S04]  /*22f90*/  IMAD.WIDE.U32 R6, R10.reuse, R9, RZ ;  /* 0x000000090a067225 */ /* 0x040fe800078e00ff */
[----:B------:R-:W-:Y:S04]  /*22fa0*/  IMAD R4, R10, R5, R4 ;  /* 0x000000050a047224 */ /* 0x000fe800078e0204 */
[----:B------:R-:W-:Y:S02]  /*22fb0*/  IMAD.IADD R7, R7, 0x1, R4 ;  /* 0x0000000107077824 */ /* 0x000fe400078e0204 */
[----:B---3--:R-:W-:Y:S05]  /*22fc0*/  IMAD.IADD R0, R0, 0x1, -R2 ;  /* 0x0000000100007824 */ /* 0x008fea00078e0a02 */
[----:B------:R-:W-:Y:S01]  /*22fd0*/  SHF.R.S32.HI R4, RZ, 0x1f, R0 ;  /* 0x0000001fff047819 */ /* 0x000fe20000011400 */
[----:B----4-:R-:W-:Y:S02]  /*22fe0*/  IMAD R2, R13, R0, RZ ;  /* 0x000000000d027224 */ /* 0x010fe400078e02ff */
[----:B------:R-:W-:Y:S04]  /*22ff0*/  IMAD.WIDE.U32 R6, R0, R12, R6 ;  /* 0x0000000c00067225 */ /* 0x000fe800078e0006 */
[----:B------:R-:W-:Y:S04]  /*23000*/  IMAD R2, R12, R4, R2 ;  /* 0x000000040c027224 */ /* 0x000fe800078e0202 */
[----:B------:R-:W-:Y:S01]  /*23010*/  IMAD.IADD R2, R7, 0x1, R2 ;  /* 0x0000000107027824 */ /* 0x000fe200078e0202 */
[----:B------:R-:W-:Y:S05]  /*23020*/  BRA `(.L_x_1464) ;  /* 0x0000000000187947 */ /* 0x000fea0003800000 */
.L_x_1463:
[----:B------:R-:W-:Y:S02]  /*23030*/  R2UR UR4, R136 ;  /* 0x00000000880472ca */ /* 0x000fe400000e0000 */
[----:B------:R-:W-:Y:S11]  /*23040*/  R2UR UR5, R137 ;  /* 0x00000000890572ca */ /* 0x000ff600000e0000 */
[----:B------:R-:W-:Y:S02]  /*23050*/  @!UPT UIADD3 URZ, URZ, URZ, URZ ;  /* 0x0000003f3f3ff290 */ /* 0x000fe4000fffe03f */
[----:B------:R-:W2:Y:S02]  /*23060*/  LD.E R6, desc[UR4][R138.64+0x38] ;  /* 0x000038048a067980 */ /* 0x000ea4000c101900 */
[----:B--2---:R-:W-:Y:S05]  /*23070*/  IMAD.U32 R6, R6, -0x80, RZ ;  /* 0xffffff8006067824 */ /* 0x004fea00078e00ff */
[----:B------:R-:W-:Y:S02]  /*23080*/  SHF.R.S32.HI R2, RZ, 0x1f, R6 ;  /* 0x0000001fff027819 */ /* 0x000fe40000011406 */
.L_x_1464:
[----:B------:R-:W-:Y:S05]  /*23090*/  BSYNC B0 ;  /* 0x0000000000007941 */ /* 0x000fea0003800000 */
.L_x_1462:
[C---:B------:R-:W-:Y:S02]  /*230a0*/  LOP3.LUT P0, RZ, R251.reuse, 0x1, RZ, 0xc0, !PT ;  /* 0x00000001fbff7812 */ /* 0x040fe4000780c0ff */
[----:B------:R-:W-:Y:S02]  /*230b0*/  LOP3.LUT P1, RZ, R251, 0x2, RZ, 0xc0, !PT ;  /* 0x00000002fbff7812 */ /* 0x000fe4000782c0ff */
[CC--:B------:R-:W-:Y:S02]  /*230c0*/  LEA R16, P3, R6.reuse, R240.reuse, 0x1 ;  /* 0x000000f006107211 */ /* 0x0c0fe400078608ff */
[C---:B------:R-:W-:Y:S02]  /*230d0*/  IADD3 R0, P2, R6.reuse, R237, RZ ;  /* 0x000000ed06007210 */ /* 0x040fe40007f5e0ff */
[----:B------:R-:W-:Y:S02]  /*230e0*/  LEA.HI.X R17, R6, R239, R2, 0x1, P3 ;  /* 0x000000ef06117211 */ /* 0x000fe400018f0c02 */
[----:B------:R-:W-:Y:S01]  /*230f0*/  IADD3 R4, P3, R0, R237, RZ ;  /* 0x000000ed00047210 */ /* 0x000fe20007f7e0ff */
[----:B------:R-:W-:Y:S02]  /*23100*/  IMAD.X R2, R2, 0x1, R238, P2 ;  /* 0x0000000102027824 */ /* 0x000fe400010e06ee */
[C---:B------:R-:W-:Y:S02]  /*23110*/  @P0 R2UR UR8, R136.reuse ;  /* 0x00000000880802ca */ /* 0x040fe400000e0000 */
[C---:B------:R-:W-:Y:S02]  /*23120*/  @P0 R2UR UR9, R137.reuse ;  /* 0x00000000890902ca */ /* 0x040fe400000e0000 */
[----:B------:R-:W-:Y:S02]  /*23130*/  @P1 R2UR UR4, R136 ;  /* 0x00000000880412ca */ /* 0x000fe400000e0000 */
[C---:B------:R-:W-:Y:S02]  /*23140*/  @P1 R2UR UR5, R137.reuse ;  /* 0x00000000890512ca */ /* 0x040fe400000e0000 */
[-C--:B------:R-:W-:Y:S02]  /*23150*/  @P0 LEA R18, P4, R0, R240.reuse, 0x1 ;  /* 0x000000f000120211 */ /* 0x080fe400078808ff */
[----:B------:R-:W-:Y:S02]  /*23160*/  @P1 R2UR UR12, R136 ;  /* 0x00000000880c12ca */ /* 0x000fe400000e0000 */
[CCC-:B------:R-:W-:Y:S02]  /*23170*/  @P0 LEA.HI.X R19, R0.reuse, R239.reuse, R2.reuse, 0x1, P4 ;  /* 0x000000ef00130211 */ /* 0x1c0fe400020f0c02 */
[C---:B------:R-:W-:Y:S01]  /*23180*/  @P1 R2UR UR13, R137.reuse ;  /* 0x00000000890d12ca */ /* 0x040fe200000e0000 */
[----:B------:R-:W-:Y:S01]  /*23190*/  @!PT LDS RZ, [RZ] ;  /* 0x00000000fffff984 */ /* 0x000fe20000000800 */
[----:B------:R-:W-:Y:S01]  /*231a0*/  @!PT LDS RZ, [RZ] ;  /* 0x00000000fffff984 */ /* 0x000fe20000000800 */
[----:B------:R-:W-:Y:S01]  /*231b0*/  @!PT LDS RZ, [RZ] ;  /* 0x00000000fffff984 */ /* 0x000fe20000000800 */
[----:B------:R-:W-:Y:S01]  /*231c0*/  @P0 LDGSTS.E.BYPASS.LTC128B.128 [R247+0x4000], desc[UR8][R16.64] ;  /* 0x0400000010f70fae */ /* 0x000fe2000b901d48 */
[-C--:B------:R-:W-:Y:S02]  /*231d0*/  @P1 LEA R10, P2, R0, R240.reuse, 0x1 ;  /* 0x000000f0000a1211 */ /* 0x080fe400078408ff */
        /* <DEDUP_REMOVED lines=9> */
[----:B------:R-:W-:Y:S02]  /*23270*/  @P0 R2UR UR4, R136 ;  /* 0x00000000880402ca */ /* 0x000fe400000e0000 */
[C---:B------:R-:W-:Y:S01]  /*23280*/  @P0 R2UR UR5, R137.reuse ;  /* 0x00000000890502ca */ /* 0x040fe200000e0000 */
[----:B------:R2:W-:Y:S01]  /*23290*/  @!P1 STS.128 [R247+0x8000], RZ ;  /* 0x008000fff7009388 */ /* 0x0005e20000000c00 */
[-C--:B------:R-:W-:Y:S02]  /*232a0*/  @P0 LEA R14, P4, R4, R240.reuse, 0x1 ;  /* 0x000000f0040e0211 */ /* 0x080fe400078808ff */
[----:B------:R-:W-:Y:S02]  /*232b0*/  @P1 R2UR UR8, R136 ;  /* 0x00000000880812ca */ /* 0x000fe400000e0000 */
[CCC-:B------:R-:W-:Y:S02]  /*232c0*/  @P0 LEA.HI.X R15, R4.reuse, R239.reuse, R2.reuse, 0x1, P4 ;  /* 0x000000ef040f0211 */ /* 0x1c0fe400020f0c02 */
[C---:B------:R-:W-:Y:S02]  /*232d0*/  @P1 R2UR UR9, R137.reuse ;  /* 0x00000000890912ca */ /* 0x040fe400000e0000 */
[-C--:B------:R-:W-:Y:S02]  /*232e0*/  @P1 LEA R8, P2, R4, R240.reuse, 0x1 ;  /* 0x000000f004081211 */ /* 0x080fe400078408ff */
[----:B------:R-:W-:Y:S01]  /*232f0*/  @P1 R2UR UR14, R136 ;  /* 0x00000000880e12ca */ /* 0x000fe200000e0000 */
[----:B------:R-:W-:Y:S01]  /*23300*/  @!PT LDS RZ, [RZ] ;  /* 0x00000000fffff984 */ /* 0x000fe20000000800 */
[----:B------:R-:W-:Y:S01]  /*23310*/  @!PT LDS RZ, [RZ] ;  /* 0x00000000fffff984 */ /* 0x000fe20000000800 */
[----:B------:R-:W-:Y:S01]  /*23320*/  @!PT LDS RZ, [RZ] ;  /* 0x00000000fffff984 */ /* 0x000fe20000000800 */
[----:B------:R3:W-:Y:S01]  /*23330*/  @P0 LDGSTS.E.BYPASS.LTC128B.128 [R247+0x4800], desc[UR4][R18.64] ;  /* 0x0480000012f70fae */ /* 0x0007e2000b901d44 */
[C---:B------:R-:W-:Y:S02]  /*23340*/  @P1 LEA.HI.X R9, R4.reuse, R239, R2, 0x1, P2 ;  /* 0x000000ef04091211 */ /* 0x040fe400010f0c02 */
[C---:B------:R-:W-:Y:S01]  /*23350*/  @P1 R2UR UR15, R137.reuse ;  /* 0x00000000890f12ca */ /* 0x040fe200000e0000 */
[----:B------:R2:W-:Y:S01]  /*23360*/  @!P0 STS.128 [R247+0x4800], RZ ;  /* 0x004800fff7008388 */ /* 0x0005e20000000c00 */
[-C--:B------:R-:W-:Y:S03]  /*23370*/  IADD3 R0, P3, R4, R237.reuse, RZ ;  /* 0x000000ed04007210 */ /* 0x080fe60007f7e0ff */
[----:B------:R-:W-:Y:S01]  /*23380*/  @!PT LDS RZ, [RZ] ;  /* 0x00000000fffff984 */ /* 0x000fe20000000800 */
[----:B------:R-:W-:Y:S01]  /*23390*/  @!PT LDS RZ, [RZ] ;  /* 0x00000000fffff984 */ /* 0x000fe20000000800 */
[----:B------:R-:W-:Y:S01]  /*233a0*/  @!PT LDS RZ, [RZ] ;  /* 0x00000000fffff984 */ /* 0x000fe20000000800 */
[----:B------:R2:W-:Y:S01]  /*233b0*/  @P1 LDGSTS.E.BYPASS.LTC128B.128 [R247+0x8800], desc[UR12][R10.64+0x80] ;  /* 0x088000800af71fae */ /* 0x0005e2000b901d4c */
[-C--:B------:R-:W-:Y:S01]  /*233c0*/  @P0 LEA R12, P4, R0, R240.reuse, 0x1 ;  /* 0x000000f0000c0211 */ /* 0x080fe200078808ff */
        /* <DEDUP_REMOVED lines=9> */
[----:B------:R-:W-:Y:S01]  /*23460*/  @P1 LEA.HI.X R7, R0, R239, R2, 0x1, P2 ;  /* 0x000000ef00071211 */ /* 0x000fe200010f0c02 */
[----:B------:R-:W-:Y:S01]  /*23470*/  IMAD.X R2, R2, 0x1, R238, P3 ;  /* 0x0000000102027824 */ /* 0x000fe200018e06ee */
[CC--:B------:R-:W-:Y:S01]  /*23480*/  @P0 LEA R20, P4, R4.reuse, R240.reuse, 0x1 ;  /* 0x000000f004140211 */ /* 0x0c0fe200078808ff */
[----:B------:R2:W-:Y:S01]  /*23490*/  @!P0 STS.128 [R247+0x5000], RZ ;  /* 0x005000fff7008388 */ /* 0x0005e20000000c00 */
[C---:B------:R-:W-:Y:S02]  /*234a0*/  IADD3 R0, P3, R4.reuse, R237, RZ ;  /* 0x000000ed04007210 */ /* 0x040fe40007f7e0ff */
[-CC-:B-1----:R-:W-:Y:S01]  /*234b0*/  @P0 LEA.HI.X R21, R4, R239.reuse, R2.reuse, 0x1, P4 ;  /* 0x000000ef04150211 */ /* 0x182fe200020f0c02 */
[----:B------:R-:W-:Y:S01]  /*234c0*/  @!PT LDS RZ, [RZ] ;  /* 0x00000000fffff984 */ /* 0x000fe20000000800 */
[----:B------:R-:W-:Y:S01]  /*234d0*/  @!PT LDS RZ, [RZ] ;  /* 0x00000000fffff984 */ /* 0x000fe20000000800 */
[----:B------:R-:W-:Y:S01]  /*234e0*/  @!PT LDS RZ, [RZ] ;  /* 0x00000000fffff984 */ /* 0x000fe20000000800 */
[----:B------:R2:W-:Y:S01]  /*234f0*/  @P1 LDGSTS.E.BYPASS.LTC128B.128 [R247+0x9000], desc[UR8][R8.64+0x80] ;  /* 0x0900008008f71fae */ /* 0x0005e2000b901d48 */
[-C--:B------:R-:W-:Y:S02]  /*23500*/  @P0 LEA R24, P4, R0, R240.reuse, 0x1 ;  /* 0x000000f000180211 */ /* 0x080fe400078808ff */
[CC--:B---3--:R-:W-:Y:S01]  /*23510*/  @P1 LEA R18, P2, R4.reuse, R240.reuse, 0x1 ;  /* 0x000000f004121211 */ /* 0x0c8fe200078408ff */
[----:B------:R2:W-:Y:S03]  /*23520*/  @!P1 STS.128 [R247+0x9000], RZ ;  /* 0x009000fff7009388 */ /* 0x0005e60000000c00 */
        /* <DEDUP_REMOVED lines=16> */
[----:B------:R-:W-:Y:S01]  /*23630*/  @P0 R2UR UR12, R136 ;  /* 0x00000000880c02ca */ /* 0x000fe200000e0000 */
[----:B------:R2:W-:Y:S01]  /*23640*/  @!P1 STS.128 [R247+0x9800], RZ ;  /* 0x009800fff7009388 */ /* 0x0005e20000000c00 */
[C---:B------:R-:W-:Y:S02]  /*23650*/  @P0 R2UR UR13, R137.reuse ;  /* 0x00000000890d02ca */ /* 0x040fe400000e0000 */
[-C--:B----4-:R-:W-:Y:S01]  /*23660*/  @P0 LEA R30, P6, R4, R240.reuse, 0x1 ;  /* 0x000000f0041e0211 */ /* 0x090fe200078c08ff */
[----:B------:R-:W-:Y:S01]  /*23670*/  @!PT LDS RZ, [RZ] ;  /* 0x00000000fffff984 */ /* 0x000fe20000000800 */
[----:B------:R-:W-:Y:S01]  /*23680*/  @!PT LDS RZ, [RZ] ;  /* 0x00000000fffff984 */ /* 0x000fe20000000800 */
[----:B------:R-:W-:Y:S01]  /*23690*/  @!PT LDS RZ, [RZ] ;  /* 0x00000000fffff984 */ /* 0x000fe20000000800 */
[----:B------:R2:W-:Y:S01]  /*236a0*/  @P0 LDGSTS.E.BYPASS.LTC128B.128 [R247+0x6000], desc[UR10][R20.64] ;  /* 0x0600000014f70fae */ /* 0x0005e2000b901d4a */
[----:B------:R-:W-:Y:S02]  /*236b0*/  @P1 R2UR UR10, R136 ;  /* 0x00000000880a12ca */ /* 0x000fe400000e0000 */
[CCC-:B------:R-:W-:Y:S01]  /*236c0*/  @P0 LEA.HI.X R31, R4.reuse, R239.reuse, R2.reuse, 0x1, P6 ;  /* 0x000000ef041f0211 */ /* 0x1c0fe200030f0c02 */
[----:B------:R2:W-:Y:S01]  /*236d0*/  @!P0 STS.128 [R247+0x6000], RZ ;  /* 0x006000fff7008388 */ /* 0x0005e20000000c00 */
[C---:B------:R-:W-:Y:S02]  /*236e0*/  @P1 R2UR UR11, R137.reuse ;  /* 0x00000000890b12ca */ /* 0x040fe400000e0000 */
[-C--:B------:R-:W-:Y:S01]  /*236f0*/  @P1 LEA R26, P3, R4, R240.reuse, 0x1 ;  /* 0x000000f0041a1211 */ /* 0x080fe200078608ff */
[----:B------:R-:W-:Y:S01]  /*23700*/  @!PT LDS RZ, [RZ] ;  /* 0x00000000fffff984 */ /* 0x000fe20000000800 */
[----:B------:R-:W-:Y:S01]  /*23710*/  @!PT LDS RZ, [RZ] ;  /* 0x00000000fffff984 */ /* 0x000fe20000000800 */
[----:B------:R-:W-:Y:S01]  /*23720*/  @!PT LDS RZ, [RZ] ;  /* 0x00000000fffff984 */ /* 0x000fe20000000800 */
[----:B------:R2:W-:Y:S01]  /*23730*/  @P1 LDGSTS.E.BYPASS.LTC128B.128 [R247+0xa000], desc[UR8][R18.64+0x80] ;  /* 0x0a00008012f71fae */ /* 0x0005e2000b901d48 */
[----:B------:R-:W-:Y:S02]  /*23740*/  @P0 R2UR UR8, R136 ;  /* 0x00000000880802ca */ /* 0x000fe400000e0000 */
[C---:B------:R-:W-:Y:S01]  /*23750*/  @P1 LEA.HI.X R27, R4.reuse, R239, R2, 0x1, P3 ;  /* 0x000000ef041b1211 */ /* 0x040fe200018f0c02 */
[----:B------:R2:W-:Y:S01]  /*23760*/  @!P1 STS.128 [R247+0xa000], RZ ;  /* 0x00a000fff7009388 */ /* 0x0005e20000000c00 */
[C---:B------:R-:W-:Y:S02]  /*23770*/  @P0 R2UR UR9, R137.reuse ;  /* 0x00000000890902ca */ /* 0x040fe400000e0000 */
[----:B------:R-:W-:Y:S01]  /*23780*/  IADD3 R0, P5, R4, R237, RZ ;  /* 0x000000ed04007210 */ /* 0x000fe20007fbe0ff */
[----:B------:R-:W-:Y:S01]  /*23790*/  @!PT LDS RZ, [RZ] ;  /* 0x00000000fffff984 */ /* 0x000fe20000000800 */
[----:B------:R-:W-:Y:S01]  /*237a0*/  @!PT LDS RZ, [RZ] ;  /* 0x00000000fffff984 */ /* 0x000fe20000000800 */
[----:B------:R-:W-:Y:S01]  /*237b0*/  @!PT LDS RZ, [RZ] ;  /* 0x00000000fffff984 */ /* 0x000fe20000000800 */
[----:B------:R2:W-:Y:S01]  /*237c0*/  @P0 LDGSTS.E.BYPASS.LTC128B.128 [R247+0x6800], desc[UR4][R24.64] ;  /* 0x0680000018f70fae */ /* 0x0005e2000b901d44 */
[----:B------:R-:W-:Y:S02]  /*237d0*/  @P1 R2UR UR4, R136 ;  /* 0x00000000880412ca */ /* 0x000fe400000e0000 */
[-C--:B------:R-:W-:Y:S01]  /*237e0*/  @P0 LEA R28, P4, R0, R240.reuse, 0x1 ;  /* 0x000000f0001c0211 */ /* 0x080fe200078808ff */
[----:B------:R2:W-:Y:S01]  /*237f0*/  @!P0 STS.128 [R247+0x6800], RZ ;  /* 0x006800fff7008388 */ /* 0x0005e20000000c00 */
[----:B------:R-:W-:Y:S01]  /*23800*/  @P1 R2UR UR5, R137 ;  /* 0x00000000890512ca */ /* 0x000fe200000e0000 */
[----:B------:R-:W-:Y:S01]  /*23810*/  IMAD.X R5, R2, 0x1, R238, P5 ;  /* 0x0000000102057824 */ /* 0x000fe200028e06ee */
[C---:B------:R-:W-:Y:S01]  /*23820*/  @P1 LEA R32, P2, R0.reuse, R240, 0x1 ;  /* 0x000000f000201211 */ /* 0x040fe200078408ff */
[----:B------:R-:W-:Y:S01]  /*23830*/  @!PT LDS RZ, [RZ] ;  /* 0x00000000fffff984 */ /* 0x000fe20000000800 */
[----:B------:R-:W-:Y:S01]  /*23840*/  @!PT LDS RZ, [RZ] ;  /* 0x00000000fffff984 */ /* 0x000fe20000000800 */
[----:B------:R-:W-:Y:S01]  /*23850*/  @!PT LDS RZ, [RZ] ;  /* 0x00000000fffff984 */ /* 0x000fe20000000800 */
[----:B------:R2:W-:Y:S01]  /*23860*/  @P1 LDGSTS.E.BYPASS.LTC128B.128 [R247+0xa800], desc[UR14][R22.64+0x80] ;  /* 0x0a80008016f71fae */ /* 0x0005e2000b901d4e */
[----:B------:R-:W-:Y:S02]  /*23870*/  IMAD.MOV.U32 R240, RZ, RZ, R16 ;  /* 0x000000fffff07224 */ /* 0x000fe400078e0010 */
[CCC-:B------:R-:W-:Y:S01]  /*23880*/  @P0 LEA.HI.X R29, R0.reuse, R239.reuse, R5.reuse, 0x1, P4 ;  /* 0x000000ef001d0211 */ /* 0x1c0fe200020f0c05 */
        /* <DEDUP_REMOVED lines=24> */
.L_x_1461:
[----:B------:R-:W-:Y:S05]  /*23a10*/  BSYNC B1 ;  /* 0x0000000000017941 */ /* 0x000fea0003800000 */
.L_x_1460:
[----:B------:R-:W-:Y:S01]  /*23a20*/  R2UR UR4, R136 ;  /* 0x00000000880472ca */ /* 0x000fe200000e0000 */
[----:B--2---:R-:W-:Y:S01]  /*23a30*/  LDSM.16.MT88.4 R12, [R228+0xc000] ;  /* 0x00c00000e40c783b */ /* 0x004fe20000004200 */
[----:B------:R-:W-:Y:S02]  /*23a40*/  R2UR UR5, R137 ;  /* 0x00000000890572ca */ /* 0x000fe400000e0000 */
[----:B------:R-:W-:Y:S02]  /*23a50*/  MOV R7, R134 ;  /* 0x0000008600077202 */ /* 0x000fe40000000f00 */
[----:B------:R-:W-:Y:S02]  /*23a60*/  FMNMX.FTZ R0, R146, R133, !PT ;  /* 0x0000008592007209 */ /* 0x000fe40007810000 */
[----:B------:R-:W-:Y:S01]  /*23a70*/  FMNMX.FTZ R4, R147, R132, !PT ;  /* 0x0000008493047209 */ /* 0x000fe20007810000 */
[----:B-1----:R-:W-:Y:S01]  /*23a80*/  LDSM.16.MT88.4 R20, [R226+0xc000] ;  /* 0x00c00000e214783b */ /* 0x002fe20000004200 */
[----:B------:R-:W-:Y:S02]  /*23a90*/  FMNMX.FTZ R0, R206, R0, !PT ;  /* 0x00000000ce007209 */ /* 0x000fe40007810000 */
[----:B------:R-:W-:Y:S02]  /*23aa0*/  MOV R9, R152 ;  /* 0x0000009800097202 */ /* 0x000fe40000000f00 */
[----:B------:R-:W-:Y:S02]  /*23ab0*/  FMNMX.FTZ R4, R144, R4, !PT ;  /* 0x0000000490047209 */ /* 0x000fe40007810000 */
[----:B------:R-:W-:Y:S01]  /*23ac0*/  FMNMX.FTZ R0, R7, R0, !PT ;  /* 0x0000000007007209 */ /* 0x000fe20007810000 */
[----:B------:R-:W2:Y:S01]  /*23ad0*/  LD.E R134, desc[UR4][R138.64+0xdc] ;  /* 0x0000dc048a867980 */ /* 0x000ea2000c101900 */
[----:B------:R-:W-:Y:S02]  /*23ae0*/  MOV R8, R149 ;  /* 0x0000009500087202 */ /* 0x000fe40000000f00 */
[----:B------:R-:W-:Y:S01]  /*23af0*/  FMNMX.FTZ R4, R9, R4, !PT ;  /* 0x0000000409047209 */ /* 0x000fe20007810000 */
[----:B----4-:R-:W-:Y:S01]  /*23b00*/  LDSM.16.MT88.4 R28, [R225+0xc000] ;  /* 0x00c00000e11c783b */ /* 0x010fe20000004200 */
        /* <DEDUP_REMOVED lines=19> */
[----:B------:R-:W3:Y:S01]  /*23c40*/  LDL.LU R200, [R1] ;  /* 0x0000000001c87983 */ /* 0x000ee20000300800 */
        /* <DEDUP_REMOVED lines=43> */
[----:B------:R-:W1:Y:S08]  /*23f00*/  SHFL.BFLY PT, R2, R0, 0x2, 0x1f ;  /* 0x0c401f0000027f89 */ /* 0x000e7000000e0000 */
[----:B------:R-:W4:Y:S01]  /*23f10*/  SHFL.BFLY PT, R6, R4, 0x2, 0x1f ;  /* 0x0c401f0004067f89 */ /* 0x000f2200000e0000 */
[----:B-1----:R-:W-:Y:S02]  /*23f20*/  FMNMX.FTZ R2, R0, R2, !PT ;  /* 0x0000000200027209 */ /* 0x002fe40007810000 */
[----:B----4-:R-:W-:Y:S05]  /*23f30*/  FMNMX.FTZ R6, R4, R6, !PT ;  /* 0x0000000604067209 */ /* 0x010fea0007810000 */
[----:B------:R-:W1:Y:S08]  /*23f40*/  SHFL.BFLY PT, R0, R2, 0x1, 0x1f ;  /* 0x0c201f0002007f89 */ /* 0x000e7000000e0000 */
[----:B------:R-:W4:Y:S01]  /*23f50*/  SHFL.BFLY PT, R5, R6, 0x1, 0x1f ;  /* 0x0c201f0006057f89 */ /* 0x000f2200000e0000 */
[----:B-1----:R-:W-:Y:S02]  /*23f60*/  FMNMX.FTZ R0, R2, R0, !PT ;  /* 0x0000000002007209 */ /* 0x002fe40007810000 */
[----:B----4-:R-:W-:Y:S03]  /*23f70*/  FMNMX.FTZ R2, R6, R5, !PT ;  /* 0x0000000506027209 */ /* 0x010fe60007810000 */
[----:B------:R-:W-:Y:S01]  /*23f80*/  FADD.FTZ R4, -R0, R133 ;  /* 0x0000008500047221 */ /* 0x000fe20000010100 */
[C---:B------:R-:W-:Y:S01]  /*23f90*/  FSETP.NEU.FTZ.AND P0, PT, R2.reuse, -INF , PT ;  /* 0xff8000000200780b */ /* 0x040fe20003f1d000 */
[----:B------:R-:W-:Y:S01]  /*23fa0*/  FADD.FTZ R5, -R2, R132 ;  /* 0x0000008402057221 */ /* 0x000fe20000010100 */
[C---:B--2---:R-:W-:Y:S01]  /*23fb0*/  FMUL.FTZ R152, R134.reuse, R2 ;  /* 0x0000000286987220 */ /* 0x044fe20000410000 */
[C---:B------:R-:W-:Y:S01]  /*23fc0*/  FMUL.FTZ R149, R134.reuse, R0 ;  /* 0x0000000086957220 */ /* 0x040fe20000410000 */
[C---:B------:R-:W-:Y:S01]  /*23fd0*/  FMUL.FTZ R4, R134.reuse, R4 ;  /* 0x0000000486047220 */ /* 0x040fe20000410000 */
[----:B------:R-:W-:Y:S02]  /*23fe0*/  FMUL.FTZ R5, R134, R5 ;  /* 0x0000000586057220 */ /* 0x000fe40000410000 */
[----:B------:R-:W-:Y:S01]  /*23ff0*/  FSEL R152, R152, RZ, P0 ;  /* 0x000000ff98987208 */ /* 0x000fe20000000000 */
[----:B------:R-:W1:Y:S01]  /*24000*/  MUFU.EX2 R132, R4 ;  /* 0x0000000400847308 */ /* 0x000e620000000800 */
[----:B------:R-:W-:Y:S03]  /*24010*/  FSETP.NEU.FTZ.AND P0, PT, R0, -INF , PT ;  /* 0xff8000000000780b */ /* 0x000fe60003f1d000 */
[-CC-:B------:R-:W-:Y:S01]  /*24020*/  FFMA.FTZ R138, R9, R134.reuse, -R152.reuse ;  /* 0x00000086098a7223 */ /* 0x180fe20000010898 */
[----:B------:R-:W-:Y:S01]  /*24030*/  FSEL R149, R149, RZ, P0 ;  /* 0x000000ff95957208 */ /* 0x000fe20000000000 */
[-CC-:B------:R-:W-:Y:S01]  /*24040*/  FFMA.FTZ R137, R8, R134.reuse, -R152.reuse ;  /* 0x0000008608897223 */ /* 0x180fe20000010898 */
[-CC-:B------:R-:W-:Y:S01]  /*24050*/  FFMA.FTZ R147, R147, R134.reuse, -R152.reuse ;  /* 0x0000008693937223 */ /* 0x180fe20000010898 */
[-CC-:B------:R-:W-:Y:S02]  /*24060*/  FFMA.FTZ R144, R144, R134.reuse, -R152.reuse ;  /* 0x0000008690907223 */ /* 0x180fe40000010898 */
[----:B------:R-:W2:Y:S01]  /*24070*/  MUFU.EX2 R133, R5 ;  /* 0x0000000500857308 */ /* 0x000ea20000000800 */
[-CC-:B------:R-:W-:Y:S01]  /*24080*/  FFMA.FTZ R146, R146, R134.reuse, -R149.reuse ;  /* 0x0000008692927223 */ /* 0x180fe20000010895 */
[-CC-:B------:R-:W-:Y:S01]  /*24090*/  FFMA.FTZ R143, R206, R134.reuse, -R149.reuse ;  /* 0x00000086ce8f7223 */ /* 0x180fe20000010895 */
[-CC-:B------:R-:W-:Y:S01]  /*240a0*/  FFMA.FTZ R139, R7, R134.reuse, -R149.reuse ;  /* 0x00000086078b7223 */ /* 0x180fe20000010895 */
[-CC-:B------:R-:W-:Y:S01]  /*240b0*/  FFMA.FTZ R136, R207, R134.reuse, -R149.reuse ;  /* 0x00000086cf887223 */ /* 0x180fe20000010895 */
[-CC-:B------:R-:W-:Y:S01]  /*240c0*/  FFMA.FTZ R162, R162, R134.reuse, -R152.reuse ;  /* 0x00000086a2a27223 */ /* 0x180fe20000010898 */
[-CC-:B------:R-:W-:Y:S01]  /*240d0*/  FFMA.FTZ R165, R165, R134.reuse, -R149.reuse ;  /* 0x00000086a5a57223 */ /* 0x180fe20000010895 */
[--C-:B------:R-:W-:Y:S03]  /*240e0*/  FFMA.FTZ R166, R166, R134, -R152.reuse ;  /* 0x00000086a6a67223 */ /* 0x100fe60000010898 */
[----:B------:R-:W-:Y:S01]  /*240f0*/  MUFU.EX2 R147, R147 ;  /* 0x0000009300937308 */ /* 0x000fe20000000800 */
[C---:B-1----:R-:W-:Y:S01]  /*24100*/  FMUL.FTZ R6, R132.reuse, R130 ;  /* 0x0000008284067220 */ /* 0x042fe20000410000 */
[C---:B------:R-:W-:Y:S01]  /*24110*/  FMUL.FTZ R7, R132.reuse, R131 ;  /* 0x0000008384077220 */ /* 0x040fe20000410000 */
[C---:B------:R-:W-:Y:S01]  /*24120*/  FMUL.FTZ R10, R132.reuse, R126 ;  /* 0x0000007e840a7220 */ /* 0x040fe20000410000 */
[C---:B------:R-:W-:Y:S01]  /*24130*/  FMUL.FTZ R11, R132.reuse, R127 ;  /* 0x0000007f840b7220 */ /* 0x040fe20000410000 */
[C---:B------:R-:W-:Y:S01]  /*24140*/  FMUL.FTZ R18, R132.reuse, R118 ;  /* 0x0000007684127220 */ /* 0x040fe20000410000 */
[C---:B------:R-:W-:Y:S01]  /*24150*/  FMUL.FTZ R19, R132.reuse, R119 ;  /* 0x0000007784137220 */ /* 0x040fe20000410000 */
[C---:B------:R-:W-:Y:S03]  /*24160*/  FMUL.FTZ R26, R132.reuse, R110 ;  /* 0x0000006e841a7220 */ /* 0x040fe60000410000 */
[----:B------:R-:W1:Y:S01]  /*24170*/  MUFU.EX2 R144, R144 ;  /* 0x0000009000907308 */ /* 0x000e620000000800 */
        /* <DEDUP_REMOVED lines=11> */
[----:B------:R-:W-:Y:S01]  /*24230*/  FMUL.FTZ R35, R132, R103 ;  /* 0x0000006784237220 */ /* 0x000fe20000410000 */
[C---:B------:R-:W-:Y:S01]  /*24240*/  FMUL.FTZ R32, R133.reuse, R100 ;  /* 0x0000006485207220 */ /* 0x040fe20000410000 */
[C---:B------:R-:W-:Y:S01]  /*24250*/  FMUL.FTZ R33, R133.reuse, R101 ;  /* 0x0000006585217220 */ /* 0x040fe20000410000 */
[----:B------:R-:W-:Y:S03]  /*24260*/  LDSM.16.MT88.4 R124, [R228+0xf800] ;  /* 0x00f80000e47c783b */ /* 0x000fe60000004200 */
[----:B------:R-:W2:Y:S01]  /*24270*/  MUFU.EX2 R143, R143 ;  /* 0x0000008f008f7308 */ /* 0x000ea20000000800 */
[----:B-1----:R-:W-:Y:S01]  /*24280*/  F2FP.BF16.F32.PACK_AB R128, R144, R147 ;  /* 0x000000939080723e */ /* 0x002fe200000010ff */
[C---:B------:R-:W-:Y:S01]  /*24290*/  FMUL.FTZ R42, R132.reuse, R94 ;  /* 0x0000005e842a7220 */ /* 0x040fe20000410000 */
[C---:B------:R-:W-:Y:S01]  /*242a0*/  FMUL.FTZ R43, R132.reuse, R95 ;  /* 0x0000005f842b7220 */ /* 0x040fe20000410000 */
[C---:B------:R-:W-:Y:S01]  /*242b0*/  FMUL.FTZ R40, R133.reuse, R92 ;  /* 0x0000005c85287220 */ /* 0x040fe20000410000 */
[C---:B------:R-:W-:Y:S01]  /*242c0*/  FMUL.FTZ R41, R133.reuse, R93 ;  /* 0x0000005d85297220 */ /* 0x040fe20000410000 */
[C---:B------:R-:W-:Y:S01]  /*242d0*/  FMUL.FTZ R46, R132.reuse, R90 ;  /* 0x0000005a842e7220 */ /* 0x040fe20000410000 */
[----:B------:R-:W-:Y:S03]  /*242e0*/  LDSM.16.MT88.4 R92, [R225+0xc800] ;  /* 0x00c80000e15c783b */ /* 0x000fe60000004200 */
[----:B------:R-:W-:Y:S01]  /*242f0*/  MUFU.EX2 R138, R138 ;  /* 0x0000008a008a7308 */ /* 0x000fe20000000800 */
[C---:B------:R-:W-:Y:S01]  /*24300*/  FMUL.FTZ R47, R132.reuse, R91 ;  /* 0x0000005b842f7220 */ /* 0x040fe20000410000 */
[C---:B------:R-:W-:Y:S01]  /*24310*/  FMUL.FTZ R44, R133.reuse, R88 ;  /* 0x00000058852c7220 */ /* 0x040fe20000410000 */
[C---:B------:R-:W-:Y:S01]  /*24320*/  FMUL.FTZ R45, R133.reuse, R89 ;  /* 0x00000059852d7220 */ /* 0x040fe20000410000 */
[C---:B------:R-:W-:Y:S01]  /*24330*/  FMUL.FTZ R54, R132.reuse, R82 ;  /* 0x0000005284367220 */ /* 0x040fe20000410000 */
[C---:B------:R-:W-:Y:S01]  /*24340*/  FMUL.FTZ R55, R132.reuse, R83 ;  /* 0x0000005384377220 */ /* 0x040fe20000410000 */
[----:B------:R-:W-:Y:S01]  /*24350*/  FMUL.FTZ R52, R133, R80 ;  /* 0x0000005085347220 */ /* 0x000fe20000410000 */
[----:B------:R-:W1:Y:S03]  /*24360*/  LDSM.16.MT88.4 R88, [R224+0x10000] ;  /* 0x01000000e058783b */ /* 0x000e660000004200 */
[----:B------:R-:W4:Y:S01]  /*24370*/  MUFU.EX2 R137, R137 ;  /* 0x0000008900897308 */ /* 0x000f220000000800 */
[----:B--2---:R-:W-:Y:S01]  /*24380*/  F2FP.BF16.F32.PACK_AB R129, R143, R146 ;  /* 0x000000928f81723e */ /* 0x004fe200000010ff */
[C---:B------:R-:W-:Y:S01]  /*24390*/  FMUL.FTZ R53, R133.reuse, R81 ;  /* 0x0000005185357220 */ /* 0x040fe20000410000 */
[C---:B------:R-:W-:Y:S01]  /*243a0*/  FMUL.FTZ R62, R132.reuse, R74 ;  /* 0x0000004a843e7220 */ /* 0x040fe20000410000 */
[----:B------:R-:W-:Y:S01]  /*243b0*/  FMUL.FTZ R63, R132, R75 ;  /* 0x0000004b843f7220 */ /* 0x000fe20000410000 */
[C---:B------:R-:W-:Y:S01]  /*243c0*/  FMUL.FTZ R60, R133.reuse, R72 ;  /* 0x00000048853c7220 */ /* 0x040fe20000410000 */
[----:B------:R-:W-:Y:S01]  /*243d0*/  FMUL.FTZ R61, R133, R73 ;  /* 0x00000049853d7220 */ /* 0x000fe20000410000 */
[----:B------:R-:W2:Y:S03]  /*243e0*/  LDSM.16.MT88.4 R80, [R228+0xc800] ;  /* 0x00c80000e450783b */ /* 0x000ea60000004200 */
[----:B------:R-:W-:Y:S01]  /*243f0*/  MUFU.EX2 R139, R139 ;  /* 0x0000008b008b7308 */ /* 0x000fe20000000800 */
[-CC-:B------:R-:W-:Y:S01]  /*24400*/  FFMA.FTZ R167, R167, R134.reuse, -R152.reuse ;  /* 0x00000086a7a77223 */ /* 0x180fe20000010898 */
[-CC-:B------:R-:W-:Y:S01]  /*24410*/  FFMA.FTZ R172, R172, R134.reuse, -R149.reuse ;  /* 0x00000086acac7223 */ /* 0x180fe20000010895 */
[-CC-:B------:R-:W-:Y:S01]  /*24420*/  FFMA.FTZ R171, R171, R134.reuse, -R149.reuse ;  /* 0x00000086abab7223 */ /* 0x180fe20000010895 */
[-CC-:B------:R-:W-:Y:S01]  /*24430*/  FFMA.FTZ R176, R176, R134.reuse, -R152.reuse ;  /* 0x00000086b0b07223 */ /* 0x180fe20000010898 */
[-CC-:B------:R-:W-:Y:S01]  /*24440*/  FFMA.FTZ R177, R177, R134.reuse, -R152.reuse ;  /* 0x00000086b1b17223 */ /* 0x180fe20000010898 */
[--C-:B------:R-:W-:Y:S01]  /*24450*/  FFMA.FTZ R181, R181, R134, -R149.reuse ;  /* 0x00000086b5b57223 */ /* 0x100fe20000010895 */
[----:B------:R-:W-:Y:S03]  /*24460*/  LDSM.16.MT88.4 R72, [R224+0xc800] ;  /* 0x00c80000e048783b */ /* 0x000fe60000004200 */
[----:B------:R-:W5:Y:S01]  /*24470*/  MUFU.EX2 R136, R136 ;  /* 0x0000008800887308 */ /* 0x000f620000000800 */
[----:B----4-:R-:W-:Y:S01]  /*24480*/  F2FP.BF16.F32.PACK_AB R130, R137, R138 ;  /* 0x0000008a8982723e */ /* 0x010fe200000010ff */
[-CC-:B------:R-:W-:Y:S01]  /*24490*/  FFMA.FTZ R183, R183, R134.reuse, -R149.reuse ;  /* 0x00000086b7b77223 */ /* 0x180fe20000010895 */
[-CC-:B------:R-:W-:Y:S01]  /*244a0*/  FFMA.FTZ R182, R182, R134.reuse, -R152.reuse ;  /* 0x00000086b6b67223 */ /* 0x180fe20000010898 */
[-CC-:B------:R-:W-:Y:S01]  /*244b0*/  FFMA.FTZ R184, R184, R134.reuse, -R152.reuse ;  /* 0x00000086b8b87223 */ /* 0x180fe20000010898 */
[-CC-:B------:R-:W-:Y:S01]  /*244c0*/  FFMA.FTZ R187, R187, R134.reuse, -R149.reuse ;  /* 0x00000086bbbb7223 */ /* 0x180fe20000010895 */
[-CC-:B------:R-:W-:Y:S01]  /*244d0*/  FFMA.FTZ R189, R189, R134.reuse, -R149.reuse ;  /* 0x00000086bdbd7223 */ /* 0x180fe20000010895 */
[----:B------:R-:W-:Y:S03]  /*244e0*/  LDSM.16.MT88.4 R100, [R225+0xe800] ;  /* 0x00e80000e164783b */ /* 0x000fe60000004200 */
[----:B------:R-:W-:Y:S01]  /*244f0*/  MUFU.EX2 R162, R162 ;  /* 0x000000a200a27308 */ /* 0x000fe20000000800 */
[-CC-:B------:R-:W-:Y:S01]  /*24500*/  FFMA.FTZ R191, R191, R134.reuse, -R152.reuse ;  /* 0x00000086bfbf7223 */ /* 0x180fe20000010898 */
[-CC-:B------:R-:W-:Y:S01]  /*24510*/  FFMA.FTZ R190, R190, R134.reuse, -R152.reuse ;  /* 0x00000086bebe7223 */ /* 0x180fe20000010898 */
[-CC-:B------:R-:W-:Y:S01]  /*24520*/  FFMA.FTZ R188, R188, R134.reuse, -R149.reuse ;  /* 0x00000086bcbc7223 */ /* 0x180fe20000010895 */
[-CC-:B------:R-:W-:Y:S01]  /*24530*/  FFMA.FTZ R186, R186, R134.reuse, -R149.reuse ;  /* 0x00000086baba7223 */ /* 0x180fe20000010895 */
[-CC-:B------:R-:W-:Y:S01]  /*24540*/  FFMA.FTZ R185, R185, R134.reuse, -R152.reuse ;  /* 0x00000086b9b97223 */ /* 0x180fe20000010898 */
[-CC-:B------:R-:W-:Y:S01]  /*24550*/  FFMA.FTZ R180, R180, R134.reuse, -R152.reuse ;  /* 0x00000086b4b47223 */ /* 0x180fe20000010898 */
[----:B------:R-:W-:Y:S03]  /*24560*/  LDSM.16.MT88.4 R116, [R226+0xf800] ;  /* 0x00f80000e274783b */ /* 0x000fe60000004200 */
[----:B------:R-:W-:Y:S01]  /*24570*/  MUFU.EX2 R165, R165 ;  /* 0x000000a500a57308 */ /* 0x000fe20000000800 */
[----:B-----5:R-:W-:Y:S01]  /*24580*/  F2FP.BF16.F32.PACK_AB R131, R136, R139 ;  /* 0x0000008b8883723e */ /* 0x020fe200000010ff */
[-CC-:B------:R-:W-:Y:S01]  /*24590*/  FFMA.FTZ R178, R178, R134.reuse, -R149.reuse ;  /* 0x00000086b2b27223 */ /* 0x180fe20000010895 */
[-CC-:B------:R-:W-:Y:S01]  /*245a0*/  FFMA.FTZ R179, R179, R134.reuse, -R149.reuse ;  /* 0x00000086b3b37223 */ /* 0x180fe20000010895 */
[-CC-:B------:R-:W-:Y:S01]  /*245b0*/  FFMA.FTZ R175, R175, R134.reuse, -R152.reuse ;  /* 0x00000086afaf7223 */ /* 0x180fe20000010898 */
[-CC-:B------:R-:W-:Y:S01]  /*245c0*/  FFMA.FTZ R174, R174, R134.reuse, -R152.reuse ;  /* 0x00000086aeae7223 */ /* 0x180fe20000010898 */
[-CC-:B------:R-:W-:Y:S01]  /*245d0*/  FFMA.FTZ R173, R173, R134.reuse, -R149.reuse ;  /* 0x00000086adad7223 */ /* 0x180fe20000010895 */
[----:B------:R-:W-:Y:S01]  /*245e0*/  LDSM.16.MT88.4 R108, [R225+0xf800] ;  /* 0x00f80000e16c783b */ /* 0x000fe20000004200 */
[C---:B------:R-:W-:Y:S02]  /*245f0*/  HMMA.16816.F32.BF16 R4, R128.reuse, R12, R4 ;  /* 0x0000000c8004723c */ /* 0x040fe40000041804 */
[----:B------:R-:W-:Y:S03]  /*24600*/  MUFU.EX2 R166, R166 ;  /* 0x000000a600a67308 */ /* 0x000fe60000000800 */
[--C-:B------:R-:W-:Y:S01]  /*24610*/  FFMA.FTZ R170, R170, R134, -R149.reuse ;  /* 0x00000086aaaa7223 */ /* 0x100fe20000010895 */
[C---:B------:R-:W-:Y:S06]  /*24620*/  HMMA.16816.F32.BF16 R8, R128.reuse, R14, R8 ;  /* 0x0000000e8008723c */ /* 0x040fec0000041808 */
[----:B------:R-:W-:Y:S01]  /*24630*/  MUFU.EX2 R167, R167 ;  /* 0x000000a700a77308 */ /* 0x000fe20000000800 */
[----:B------:R-:W-:Y:S01]  /*24640*/  ISETP.GT.AND P0, PT, R250, 0x1, PT ;  /* 0x00000001fa00780c */ /* 0x000fe20003f04270 */
[C---:B------:R-:W-:Y:S03]  /*24650*/  FMUL.FTZ R12, R133.reuse, R120 ;  /* 0x00000078850c7220 */ /* 0x040fe60000410000 */
[----:B------:R-:W-:Y:S01]  /*24660*/  FMUL.FTZ R13, R133, R121 ;  /* 0x00000079850d7220 */ /* 0x000fe20000410000 */
[C---:B------:R-:W-:Y:S01]  /*24670*/  FMUL.FTZ R14, R132.reuse, R122 ;  /* 0x0000007a840e7220 */ /* 0x040fe20000410000 */
[----:B------:R-:W-:Y:S03]  /*24680*/  FMUL.FTZ R15, R132, R123 ;  /* 0x0000007b840f7220 */ /* 0x000fe60000410000 */
[----:B------:R-:W-:Y:S01]  /*24690*/  MUFU.EX2 R172, R172 ;  /* 0x000000ac00ac7308 */ /* 0x000fe20000000800 */
[-CC-:B------:R-:W-:Y:S01]  /*246a0*/  FFMA.FTZ R120, R193, R134.reuse, -R152.reuse ;  /* 0x00000086c1787223 */ /* 0x180fe20000010898 */
[-CC-:B------:R-:W-:Y:S01]  /*246b0*/  FFMA.FTZ R121, R192, R134.reuse, -R149.reuse ;  /* 0x00000086c0797223 */ /* 0x180fe20000010895 */
[-CC-:B------:R-:W-:Y:S01]  /*246c0*/  FFMA.FTZ R169, R169, R134.reuse, -R152.reuse ;  /* 0x00000086a9a97223 */ /* 0x180fe20000010898 */
[C---:B------:R-:W-:Y:S03]  /*246d0*/  HMMA.16816.F32.BF16 R12, R128.reuse, R20, R12 ;  /* 0x00000014800c723c */ /* 0x040fe6000004180c */
[-CC-:B------:R-:W-:Y:S03]  /*246e0*/  FFMA.FTZ R168, R168, R134.reuse, -R152.reuse ;  /* 0x00000086a8a87223 */ /* 0x180fe60000010898 */
[----:B------:R-:W-:Y:S01]  /*246f0*/  MUFU.EX2 R120, R120 ;  /* 0x0000007800787308 */ /* 0x000fe20000000800 */
[--C-:B------:R-:W-:Y:S01]  /*24700*/  FFMA.FTZ R164, R164, R134, -R149.reuse ;  /* 0x00000086a4a47223 */ /* 0x100fe20000010895 */
[C---:B------:R-:W-:Y:S03]  /*24710*/  HMMA.16816.F32.BF16 R16, R128.reuse, R22, R16 ;  /* 0x000000168010723c */ /* 0x040fe60000041810 */
[C---:B------:R-:W-:Y:S01]  /*24720*/  FMUL.FTZ R20, R133.reuse, R112 ;  /* 0x0000007085147220 */ /* 0x040fe20000410000 */
[----:B------:R-:W-:Y:S03]  /*24730*/  FMUL.FTZ R21, R133, R113 ;  /* 0x0000007185157220 */ /* 0x000fe60000410000 */
[C---:B------:R-:W-:Y:S01]  /*24740*/  FMUL.FTZ R22, R132.reuse, R114 ;  /* 0x0000007284167220 */ /* 0x040fe20000410000 */
[----:B------:R-:W-:Y:S01]  /*24750*/  FMUL.FTZ R23, R132, R115 ;  /* 0x0000007384177220 */ /* 0x000fe20000410000 */
[----:B------:R-:W-:Y:S02]  /*24760*/  MUFU.EX2 R121, R121 ;  /* 0x0000007900797308 */ /* 0x000fe40000000800 */
[-CC-:B------:R-:W-:Y:S01]  /*24770*/  FFMA.FTZ R163, R163, R134.reuse, -R149.reuse ;  /* 0x00000086a3a37223 */ /* 0x180fe20000010895 */
[-CC-:B------:R-:W-:Y:S01]  /*24780*/  FFMA.FTZ R161, R161, R134.reuse, -R152.reuse ;  /* 0x00000086a1a17223 */ /* 0x180fe20000010898 */
[-CC-:B------:R-:W-:Y:S01]  /*24790*/  FFMA.FTZ R160, R160, R134.reuse, -R152.reuse ;  /* 0x00000086a0a07223 */ /* 0x180fe20000010898 */
[-CC-:B------:R-:W-:Y:S01]  /*247a0*/  FFMA.FTZ R159, R159, R134.reuse, -R149.reuse ;  /* 0x000000869f9f7223 */ /* 0x180fe20000010895 */
[C---:B------:R-:W-:Y:S04]  /*247b0*/  HMMA.16816.F32.BF16 R20, R128.reuse, R28, R20 ;  /* 0x0000001c8014723c */ /* 0x040fe80000041814 */
[----:B------:R-:W-:Y:S01]  /*247c0*/  MUFU.EX2 R171, R171 ;  /* 0x000000ab00ab7308 */ /* 0x000fe20000000800 */
[-CC-:B------:R-:W-:Y:S01]  /*247d0*/  FFMA.FTZ R158, R158, R134.reuse, -R149.reuse ;  /* 0x000000869e9e7223 */ /* 0x180fe20000010895 */
[-CC-:B------:R-:W-:Y:S01]  /*247e0*/  FFMA.FTZ R157, R157, R134.reuse, -R152.reuse ;  /* 0x000000869d9d7223 */ /* 0x180fe20000010898 */
[--C-:B------:R-:W-:Y:S01]  /*247f0*/  FFMA.FTZ R156, R156, R134, -R152.reuse ;  /* 0x000000869c9c7223 */ /* 0x100fe20000010898 */
[C---:B------:R-:W-:Y:S06]  /*24800*/  HMMA.16816.F32.BF16 R24, R128.reuse, R30, R24 ;  /* 0x0000001e8018723c */ /* 0x040fec0000041818 */
[----:B------:R-:W-:Y:S01]  /*24810*/  MUFU.EX2 R176, R176 ;  /* 0x000000b000b07308 */ /* 0x000fe20000000800 */
[C---:B------:R-:W-:Y:S01]  /*24820*/  FMUL.FTZ R28, R133.reuse, R104 ;  /* 0x00000068851c7220 */ /* 0x040fe20000410000 */
[----:B------:R-:W-:Y:S03]  /*24830*/  FMUL.FTZ R29, R133, R105 ;  /* 0x00000069851d7220 */ /* 0x000fe60000410000 */
[C---:B------:R-:W-:Y:S01]  /*24840*/  FMUL.FTZ R30, R132.reuse, R106 ;  /* 0x0000006a841e7220 */ /* 0x040fe20000410000 */
[----:B------:R-:W-:Y:S01]  /*24850*/  FMUL.FTZ R31, R132, R107 ;  /* 0x0000006b841f7220 */ /* 0x000fe20000410000 */
[-CC-:B------:R-:W-:Y:S03]  /*24860*/  FFMA.FTZ R155, R155, R134.reuse, -R149.reuse ;  /* 0x000000869b9b7223 */ /* 0x180fe60000010895 */
[----:B------:R-:W-:Y:S01]  /*24870*/  MUFU.EX2 R177, R177 ;  /* 0x000000b100b17308 */ /* 0x000fe20000000800 */
[-CC-:B------:R-:W-:Y:S01]  /*24880*/  FFMA.FTZ R154, R154, R134.reuse, -R149.reuse ;  /* 0x000000869a9a7223 */ /* 0x180fe20000010895 */
[-CC-:B------:R-:W-:Y:S01]  /*24890*/  FFMA.FTZ R105, R205, R134.reuse, -R152.reuse ;  /* 0x00000086cd697223 */ /* 0x180fe20000010898 */
[C---:B------:R-:W-:Y:S03]  /*248a0*/  HMMA.16816.F32.BF16 R28, R128.reuse, R36, R28 ;  /* 0x00000024801c723c */ /* 0x040fe6000004181c */
[-CC-:B------:R-:W-:Y:S01]  /*248b0*/  FFMA.FTZ R104, R204, R134.reuse, -R152.reuse ;  /* 0x00000086cc687223 */ /* 0x180fe20000010898 */
[--C-:B------:R-:W-:Y:S03]  /*248c0*/  FFMA.FTZ R107, R199, R134, -R149.reuse ;  /* 0x00000086c76b7223 */ /* 0x100fe60000010895 */
        /* <DEDUP_REMOVED lines=8> */
[-CC-:B------:R-:W-:Y:S01]  /*24950*/  FFMA.FTZ R106, R198, R134.reuse, -R149.reuse ;  /* 0x00000086c66a7223 */ /* 0x180fe20000010895 */
[-CC-:B------:R-:W-:Y:S01]  /*24960*/  FFMA.FTZ R112, R197, R134.reuse, -R152.reuse ;  /* 0x00000086c5707223 */ /* 0x180fe20000010898 */
[-CC-:B------:R-:W-:Y:S01]  /*24970*/  FFMA.FTZ R113, R196, R134.reuse, -R152.reuse ;  /* 0x00000086c4717223 */ /* 0x180fe20000010898 */
[-CC-:B------:R-:W-:Y:S01]  /*24980*/  FFMA.FTZ R114, R195, R134.reuse, -R149.reuse ;  /* 0x00000086c3727223 */ /* 0x180fe20000010895 */
[C---:B------:R-:W-:Y:S04]  /*24990*/  HMMA.16816.F32.BF16 R36, R128.reuse, R48, R36 ;  /* 0x000000308024723c */ /* 0x040fe80000041824 */
[----:B------:R-:W-:Y:S01]  /*249a0*/  MUFU.EX2 R182, R182 ;  /* 0x000000b600b67308 */ /* 0x000fe20000000800 */
[----:B------:R-:W-:Y:S01]  /*249b0*/  FFMA.FTZ R115, R194, R134, -R149 ;  /* 0x00000086c2737223 */ /* 0x000fe20000010895 */
[----:B---3--:R-:W-:Y:S01]  /*249c0*/  FFMA.FTZ R147, R133, R200, R147 ;  /* 0x000000c885937223 */ /* 0x008fe20000010093 */
[--C-:B------:R-:W-:Y:S01]  /*249d0*/  FFMA.FTZ R153, R153, R134, -R152.reuse ;  /* 0x0000008699997223 */ /* 0x100fe20000010898 */
[C---:B------:R-:W-:Y:S06]  /*249e0*/  HMMA.16816.F32.BF16 R40, R128.reuse, R50, R40 ;  /* 0x000000328028723c */ /* 0x040fec0000041828 */
[----:B------:R-:W-:Y:S01]  /*249f0*/  MUFU.EX2 R184, R184 ;  /* 0x000000b800b87308 */ /* 0x000fe20000000800 */
[C---:B------:R-:W-:Y:S01]  /*24a00*/  FMUL.FTZ R48, R133.reuse, R84 ;  /* 0x0000005485307220 */ /* 0x040fe20000410000 */
[C---:B------:R-:W-:Y:S03]  /*24a10*/  HMMA.16816.F32.BF16 R44, R128.reuse, R56, R44 ;  /* 0x00000038802c723c */ /* 0x040fe6000004182c */
[C---:B------:R-:W-:Y:S01]  /*24a20*/  FMUL.FTZ R50, R132.reuse, R86 ;  /* 0x0000005684327220 */ /* 0x040fe20000410000 */
[----:B------:R-:W-:Y:S01]  /*24a30*/  FMUL.FTZ R51, R132, R87 ;  /* 0x0000005784337220 */ /* 0x000fe20000410000 */
[C---:B------:R-:W-:Y:S02]  /*24a40*/  FMUL.FTZ R49, R133.reuse, R85 ;  /* 0x0000005585317220 */ /* 0x040fe40000410000 */
[C---:B------:R-:W-:Y:S01]  /*24a50*/  FMUL.FTZ R56, R133.reuse, R76 ;  /* 0x0000004c85387220 */ /* 0x040fe20000410000 */
[----:B------:R-:W3:Y:S01]  /*24a60*/  LDSM.16.MT88.4 R84, [R226+0xc800] ;  /* 0x00c80000e254783b */ /* 0x000ee20000004200 */
[----:B------:R-:W-:Y:S02]  /*24a70*/  MUFU.EX2 R187, R187 ;  /* 0x000000bb00bb7308 */ /* 0x000fe40000000800 */
[----:B------:R-:W-:Y:S01]  /*24a80*/  FMUL.FTZ R57, R133, R77 ;  /* 0x0000004d85397220 */ /* 0x000fe20000410000 */
[-CC-:B------:R-:W-:Y:S01]  /*24a90*/  FFMA.FTZ R151, R151, R134.reuse, -R152.reuse ;  /* 0x0000008697977223 */ /* 0x180fe20000010898 */
[-CC-:B------:R-:W-:Y:S01]  /*24aa0*/  FFMA.FTZ R145, R145, R134.reuse, -R152.reuse ;  /* 0x0000008691917223 */ /* 0x180fe20000010898 */
[C---:B------:R-:W-:Y:S03]  /*24ab0*/  HMMA.16816.F32.BF16 R48, R128.reuse, R58, R48 ;  /* 0x0000003a8030723c */ /* 0x040fe60000041830 */
[-C--:B------:R-:W-:Y:S02]  /*24ac0*/  FFMA.FTZ R152, R142, R134.reuse, -R152 ;  /* 0x000000868e987223 */ /* 0x080fe40000010898 */
[----:B------:R-:W-:Y:S01]  /*24ad0*/  MUFU.EX2 R189, R189 ;  /* 0x000000bd00bd7308 */ /* 0x000fe20000000800 */
[--C-:B------:R-:W-:Y:S01]  /*24ae0*/  FFMA.FTZ R150, R150, R134, -R149.reuse ;  /* 0x0000008696967223 */ /* 0x100fe20000010895 */
[C---:B------:R-:W-:Y:S04]  /*24af0*/  HMMA.16816.F32.BF16 R52, R128.reuse, R64, R52 ;  /* 0x000000408034723c */ /* 0x040fe80000041834 */
[C---:B------:R-:W-:Y:S01]  /*24b00*/  FMUL.FTZ R58, R132.reuse, R78 ;  /* 0x0000004e843a7220 */ /* 0x040fe20000410000 */
[----:B------:R-:W-:Y:S03]  /*24b10*/  FMUL.FTZ R59, R132, R79 ;  /* 0x0000004f843b7220 */ /* 0x000fe60000410000 */
[----:B------:R-:W-:Y:S01]  /*24b20*/  MUFU.EX2 R105, R105 ;  /* 0x0000006900697308 */ /* 0x000fe20000000800 */
[----:B------:R-:W4:Y:S02]  /*24b30*/  LDSM.16.MT88.4 R76, [R228+0x10800] ;  /* 0x01080000e44c783b */ /* 0x000f240000004200 */
[C---:B------:R-:W-:Y:S01]  /*24b40*/  FMUL.FTZ R64, R133.reuse, R68 ;  /* 0x0000004485407220 */ /* 0x040fe20000410000 */
[----:B------:R-:W-:Y:S01]  /*24b50*/  FMUL.FTZ R65, R133, R69 ;  /* 0x0000004585417220 */ /* 0x000fe20000410000 */
[C---:B------:R-:W-:Y:S05]  /*24b60*/  HMMA.16816.F32.BF16 R56, R128.reuse, R66, R56 ;  /* 0x000000428038723c */ /* 0x040fea0000041838 */
[----:B------:R-:W5:Y:S01]  /*24b70*/  MUFU.EX2 R104, R104 ;  /* 0x0000006800687308 */ /* 0x000f620000000800 */
[-CC-:B------:R-:W-:Y:S01]  /*24b80*/  FFMA.FTZ R148, R148, R134.reuse, -R149.reuse ;  /* 0x0000008694947223 */ /* 0x180fe20000010895 */
[-CC-:B------:R-:W-:Y:S01]  /*24b90*/  FFMA.FTZ R142, R135, R134.reuse, -R149.reuse ;  /* 0x00000086878e7223 */ /* 0x180fe20000010895 */
[----:B------:R-:W-:Y:S01]  /*24ba0*/  FFMA.FTZ R149, R3, R134, -R149 ;  /* 0x0000008603957223 */ /* 0x000fe20000010895 */
[C---:B-1----:R-:W-:Y:S06]  /*24bb0*/  HMMA.16816.F32.BF16 R60, R128.reuse, R88, R60 ;  /* 0x00000058803c723c */ /* 0x042fec000004183c */
[----:B------:R-:W-:Y:S01]  /*24bc0*/  MUFU.EX2 R107, R107 ;  /* 0x0000006b006b7308 */ /* 0x000fe20000000800 */
[C---:B------:R-:W-:Y:S01]  /*24bd0*/  FMUL.FTZ R66, R132.reuse, R70 ;  /* 0x0000004684427220 */ /* 0x040fe20000410000 */
[C---:B------:R-:W-:Y:S03]  /*24be0*/  FMUL.FTZ R67, R132.reuse, R71 ;  /* 0x0000004784437220 */ /* 0x040fe60000410000 */
[----:B------:R-:W-:Y:S01]  /*24bf0*/  FFMA.FTZ R146, R132, R252, R146 ;  /* 0x000000fc84927223 */ /* 0x000fe20000010092 */
[----:B------:R-:W-:Y:S03]  /*24c00*/  FADD.FTZ R147, R144, R147 ;  /* 0x0000009390937221 */ /* 0x000fe60000010000 */
[----:B------:R-:W-:Y:S01]  /*24c10*/  FADD.FTZ R146, R143, R146 ;  /* 0x000000928f927221 */ /* 0x000fe20000010000 */
[----:B------:R-:W1:Y:S01]  /*24c20*/  MUFU.EX2 R106, R106 ;  /* 0x0000006a006a7308 */ /* 0x000e620000000800 */
[----:B------:R-:W-:Y:S01]  /*24c30*/  HMMA.16816.F32.BF16 R64, R128, R90, R64 ;  /* 0x0000005a8040723c */ /* 0x000fe20000041840 */
[----:B------:R-:W-:Y:S02]  /*24c40*/  LDSM.16.MT88.4 R88, [R226+0xd000] ;  /* 0x00d00000e258783b */ /* 0x000fe40000004200 */
[----:B-----5:R-:W-:Y:S01]  /*24c50*/  F2FP.BF16.F32.PACK_AB R68, R104, R105 ;  /* 0x000000696844723e */ /* 0x020fe200000010ff */
[----:B------:R-:W-:Y:S01]  /*24c60*/  FADD.FTZ R147, R138, R147 ;  /* 0x000000938a937221 */ /* 0x000fe20000010000 */
[----:B------:R-:W-:Y:S04]  /*24c70*/  FADD.FTZ R139, R139, R146 ;  /* 0x000000928b8b7221 */ /* 0x000fe80000010000 */
[----:B------:R-:W5:Y:S02]  /*24c80*/  MUFU.EX2 R112, R112 ;  /* 0x0000007000707308 */ /* 0x000f640000000800 */
[----:B------:R-:W-:Y:S01]  /*24c90*/  FADD.FTZ R137, R137, R147 ;  /* 0x0000009389897221 */ /* 0x000fe20000010000 */
[----:B------:R-:W-:Y:S03]  /*24ca0*/  FADD.FTZ R139, R136, R139 ;  /* 0x0000008b888b7221 */ /* 0x000fe60000010000 */
[----:B------:R-:W-:Y:S04]  /*24cb0*/  FADD.FTZ R137, R105, R137 ;  /* 0x0000008969897221 */ /* 0x000fe80000010000 */
[----:B------:R-:W2:Y:S01]  /*24cc0*/  MUFU.EX2 R113, R113 ;  /* 0x0000007100717308 */ /* 0x000ea20000000800 */
[----:B-1----:R-:W-:Y:S01]  /*24cd0*/  F2FP.BF16.F32.PACK_AB R69, R106, R107 ;  /* 0x0000006b6a45723e */ /* 0x002fe200000010ff */
[----:B------:R-:W-:Y:S01]  /*24ce0*/  FADD.FTZ R104, R104, R137 ;  /* 0x0000008968687221 */ /* 0x000fe20000010000 */
[----:B------:R-:W-:Y:S04]  /*24cf0*/  FADD.FTZ R107, R107, R139 ;  /* 0x0000008b6b6b7221 */ /* 0x000fe80000010000 */
[----:B------:R-:W-:Y:S03]  /*24d00*/  FADD.FTZ R107, R106, R107 ;  /* 0x0000006b6a6b7221 */ /* 0x000fe60000010000 */
[----:B------:R-:W1:Y:S01]  /*24d10*/  MUFU.EX2 R114, R114 ;  /* 0x0000007200727308 */ /* 0x000e620000000800 */
[----:B-----5:R-:W-:Y:S09]  /*24d20*/  FADD.FTZ R104, R112, R104 ;  /* 0x0000006870687221 */ /* 0x020ff20000010000 */
[----:B------:R-:W5:Y:S01]  /*24d30*/  MUFU.EX2 R115, R115 ;  /* 0x0000007300737308 */ /* 0x000f620000000800 */
[C---:B--2---:R-:W-:Y:S01]  /*24d40*/  F2FP.BF16.F32.PACK_AB R70, R113.reuse, R112 ;  /* 0x000000707146723e */ /* 0x044fe200000010ff */
[----:B------:R-:W-:Y:S04]  /*24d50*/  FADD.FTZ R3, R113, R104 ;  /* 0x0000006871037221 */ /* 0x000fe80000010000 */
[----:B------:R-:W-:Y:S04]  /*24d60*/  FADD.FTZ R3, R120, R3 ;  /* 0x0000000378037221 */ /* 0x000fe80000010000 */
[----:B------:R-:W2:Y:S01]  /*24d70*/  MUFU.EX2 R191, R191 ;  /* 0x000000bf00bf7308 */ /* 0x000ea20000000800 */
[----:B-1----:R-:W-:Y:S01]  /*24d80*/  FADD.FTZ R107, R114, R107 ;  /* 0x0000006b726b7221 */ /* 0x002fe20000010000 */
[----:B------:R-:W-:Y:S04]  /*24d90*/  FADD.FTZ R3, R162, R3 ;  /* 0x00000003a2037221 */ /* 0x000fe80000010000 */
[----:B------:R-:W-:Y:S04]  /*24da0*/  FADD.FTZ R3, R166, R3 ;  /* 0x00000003a6037221 */ /* 0x000fe80000010000 */
[----:B------:R-:W-:Y:S01]  /*24db0*/  MUFU.EX2 R190, R190 ;  /* 0x000000be00be7308 */ /* 0x000fe20000000800 */
[C---:B-----5:R-:W-:Y:S01]  /*24dc0*/  F2FP.BF16.F32.PACK_AB R71, R115.reuse, R114 ;  /* 0x000000727347723e */ /* 0x060fe200000010ff */
[----:B------:R-:W-:Y:S04]  /*24dd0*/  FADD.FTZ R115, R115, R107 ;  /* 0x0000006b73737221 */ /* 0x000fe80000010000 */
[----:B------:R-:W-:Y:S02]  /*24de0*/  FADD.FTZ R115, R121, R115 ;  /* 0x0000007379737221 */ /* 0x000fe40000010000 */
[C---:B------:R-:W-:Y:S02]  /*24df0*/  HMMA.16816.F32.BF16 R4, R68.reuse, R80, R4 ;  /* 0x000000504404723c */ /* 0x040fe40000041804 */
[----:B------:R-:W-:Y:S03]  /*24e00*/  MUFU.EX2 R188, R188 ;  /* 0x000000bc00bc7308 */ /* 0x000fe60000000800 */
[C---:B------:R-:W-:Y:S01]  /*24e10*/  FADD.FTZ R115, R165.reuse, R115 ;  /* 0x00000073a5737221 */ /* 0x040fe20000010000 */
[C---:B------:R-:W-:Y:S01]  /*24e20*/  HMMA.16816.F32.BF16 R8, R68.reuse, R82, R8 ;  /* 0x000000524408723c */ /* 0x040fe20000041808 */
[----:B------:R-:W1:Y:S05]  /*24e30*/  LDSM.16.MT88.4 R80, [R226+0x10800] ;  /* 0x01080000e250783b */ /* 0x000e6a0000004200 */
[----:B------:R-:W-:Y:S01]  /*24e40*/  MUFU.EX2 R186, R186 ;  /* 0x000000ba00ba7308 */ /* 0x000fe20000000800 */
[C---:B---3--:R-:W-:Y:S09]  /*24e50*/  HMMA.16816.F32.BF16 R12, R68.reuse, R84, R12 ;  /* 0x00000054440c723c */ /* 0x048ff2000004180c */
[----:B------:R-:W-:Y:S01]  /*24e60*/  MUFU.EX2 R185, R185 ;  /* 0x000000b900b97308 */ /* 0x000fe20000000800 */
[C---:B------:R-:W-:Y:S01]  /*24e70*/  HMMA.16816.F32.BF16 R16, R68.reuse, R86, R16 ;  /* 0x000000564410723c */ /* 0x040fe20000041810 */
[----:B------:R-:W3:Y:S05]  /*24e80*/  LDSM.16.MT88.4 R84, [R225+0x10800] ;  /* 0x01080000e154783b */ /* 0x000eea0000004200 */
        /* <DEDUP_REMOVED lines=14> */
[C---:B-1----:R-:W-:Y:S09]  /*24f70*/  HMMA.16816.F32.BF16 R44, R68.reuse, R80, R44 ;  /* 0x00000050442c723c */ /* 0x042ff2000004182c */
[----:B------:R-:W-:Y:S01]  /*24f80*/  MUFU.EX2 R173, R173 ;  /* 0x000000ad00ad7308 */ /* 0x000fe20000000800 */
[C---:B------:R-:W-:Y:S01]  /*24f90*/  HMMA.16816.F32.BF16 R48, R68.reuse, R82, R48 ;  /* 0x000000524430723c */ /* 0x040fe20000041830 */
[----:B------:R-:W1:Y:S05]  /*24fa0*/  LDSM.16.MT88.4 R80, [R225+0xd000] ;  /* 0x00d00000e150783b */ /* 0x000e6a0000004200 */
[C---:B---3--:R-:W-:Y:S03]  /*24fb0*/  HMMA.16816.F32.BF16 R52, R68.reuse, R84, R52 ;  /* 0x000000544434723c */ /* 0x048fe60000041834 */
[----:B------:R-:W-:Y:S03]  /*24fc0*/  MUFU.EX2 R170, R170 ;  /* 0x000000aa00aa7308 */ /* 0x000fe60000000800 */
[C---:B------:R-:W-:Y:S01]  /*24fd0*/  HMMA.16816.F32.BF16 R56, R68.reuse, R86, R56 ;  /* 0x000000564438723c */ /* 0x040fe20000041838 */
[----:B------:R-:W3:Y:S06]  /*24fe0*/  LDSM.16.MT88.4 R84, [R224+0xd000] ;  /* 0x00d00000e054783b */ /* 0x000eec0000004200 */
        /* <DEDUP_REMOVED lines=8> */
[C---:B------:R-:W-:Y:S01]  /*25070*/  F2FP.BF16.F32.PACK_AB R70, R167.reuse, R166 ;  /* 0x000000a6a746723e */ /* 0x040fe200000010ff */
[----:B------:R-:W-:Y:S01]  /*25080*/  FADD.FTZ R167, R167, R3 ;  /* 0x00000003a7a77221 */ /* 0x000fe20000010000 */
[----:B------:R-:W-:Y:S04]  /*25090*/  F2FP.BF16.F32.PACK_AB R71, R171, R172 ;  /* 0x000000acab47723e */ /* 0x000fe800000010ff */
[----:B------:R-:W-:Y:S01]  /*250a0*/  MUFU.EX2 R163, R163 ;  /* 0x000000a300a37308 */ /* 0x000fe20000000800 */
[----:B------:R-:W-:Y:S01]  /*250b0*/  IADD3 R3, R250, -0x1, RZ ;  /* 0xfffffffffa037810 */ /* 0x000fe20007ffe0ff */
[----:B------:R-:W-:Y:S01]  /*250c0*/  FADD.FTZ R167, R176, R167 ;  /* 0x000000a7b0a77221 */ /* 0x000fe20000010000 */
[----:B------:R-:W-:Y:S02]  /*250d0*/  FADD.FTZ R172, R172, R115 ;  /* 0x00000073acac7221 */ /* 0x000fe40000010000 */
[----:B------:R-:W-:Y:S01]  /*250e0*/  MOV R250, R3 ;  /* 0x0000000300fa7202 */ /* 0x000fe20000000f00 */
[C---:B----4-:R-:W-:Y:S04]  /*250f0*/  HMMA.16816.F32.BF16 R4, R68.reuse, R76, R4 ;  /* 0x0000004c4404723c */ /* 0x050fe80000041804 */
[----:B------:R-:W-:Y:S01]  /*25100*/  MUFU.EX2 R161, R161 ;  /* 0x000000a100a17308 */ /* 0x000fe20000000800 */
[----:B------:R-:W-:Y:S01]  /*25110*/  FADD.FTZ R167, R177, R167 ;  /* 0x000000a7b1a77221 */ /* 0x000fe20000010000 */
[----:B------:R-:W-:Y:S01]  /*25120*/  FADD.FTZ R172, R171, R172 ;  /* 0x000000acabac7221 */ /* 0x000fe20000010000 */
[C---:B------:R-:W-:Y:S01]  /*25130*/  HMMA.16816.F32.BF16 R8, R68.reuse, R78, R8 ;  /* 0x0000004e4408723c */ /* 0x040fe20000041808 */
[----:B------:R-:W4:Y:S06]  /*25140*/  LDSM.16.MT88.4 R76, [R226+0x11000] ;  /* 0x01100000e24c783b */ /* 0x000f2c0000004200 */
[----:B------:R-:W-:Y:S01]  /*25150*/  MUFU.EX2 R160, R160 ;  /* 0x000000a000a07308 */ /* 0x000fe20000000800 */
[----:B------:R-:W-:Y:S01]  /*25160*/  FADD.FTZ R172, R181, R172 ;  /* 0x000000acb5ac7221 */ /* 0x000fe20000010000 */
[C---:B------:R-:W-:Y:S06]  /*25170*/  HMMA.16816.F32.BF16 R12, R68.reuse, R88, R12 ;  /* 0x00000058440c723c */ /* 0x040fec000004180c */
[C---:B------:R-:W-:Y:S01]  /*25180*/  HMMA.16816.F32.BF16 R16, R68.reuse, R90, R16 ;  /* 0x0000005a4410723c */ /* 0x040fe20000041810 */
[----:B------:R-:W-:Y:S01]  /*25190*/  LDSM.16.MT88.4 R88, [R224+0x11000] ;  /* 0x01100000e058783b */ /* 0x000fe20000004200 */
[----:B------:R-:W-:Y:S04]  /*251a0*/  MUFU.EX2 R159, R159 ;  /* 0x0000009f009f7308 */ /* 0x000fe80000000800 */
[C---:B-1----:R-:W-:Y:S06]  /*251b0*/  HMMA.16816.F32.BF16 R20, R68.reuse, R80, R20 ;  /* 0x000000504414723c */ /* 0x042fec0000041814 */
        /* <DEDUP_REMOVED lines=18> */
[----:B------:R-:W-:Y:S01]  /*252e0*/  F2FP.BF16.F32.PACK_AB R74, R184, R182 ;  /* 0x000000b6b84a723e */ /* 0x000fe200000010ff */
[C---:B-1----:R-:W-:Y:S03]  /*252f0*/  HMMA.16816.F32.BF16 R52, R68.reuse, R80, R52 ;  /* 0x000000504434723c */ /* 0x042fe60000041834 */
[----:B------:R-:W-:Y:S03]  /*25300*/  F2FP.BF16.F32.PACK_AB R75, R189, R187 ;  /* 0x000000bbbd4b723e */ /* 0x000fe600000010ff */
[C---:B------:R-:W-:Y:S01]  /*25310*/  HMMA.16816.F32.BF16 R56, R68.reuse, R82, R56 ;  /* 0x000000524438723c */ /* 0x040fe20000041838 */
[----:B------:R-:W1:Y:S01]  /*25320*/  LDSM.16.MT88.4 R80, [R224+0xd800] ;  /* 0x00d80000e050783b */ /* 0x000e620000004200 */
[----:B------:R-:W5:Y:S03]  /*25330*/  MUFU.EX2 R145, R145 ;  /* 0x0000009100917308 */ /* 0x000f660000000800 */
[----:B------:R-:W-:Y:S01]  /*25340*/  FADD.FTZ R182, R182, R167 ;  /* 0x000000a7b6b67221 */ /* 0x000fe20000010000 */
[C---:B------:R-:W-:Y:S06]  /*25350*/  HMMA.16816.F32.BF16 R60, R68.reuse, R88, R60 ;  /* 0x00000058443c723c */ /* 0x040fec000004183c */
[----:B------:R-:W-:Y:S01]  /*25360*/  MUFU.EX2 R153, R153 ;  /* 0x0000009900997308 */ /* 0x000fe20000000800 */
[----:B------:R-:W-:Y:S01]  /*25370*/  FADD.FTZ R182, R184, R182 ;  /* 0x000000b6b8b67221 */ /* 0x000fe20000010000 */
[----:B------:R-:W-:Y:S01]  /*25380*/  HMMA.16816.F32.BF16 R64, R68, R90, R64 ;  /* 0x0000005a4440723c */ /* 0x000fe20000041840 */
[----:B------:R-:W1:Y:S02]  /*25390*/  LDSM.16.MT88.4 R68, [R228+0x11800] ;  /* 0x01180000e444783b */ /* 0x000e640000004200 */
[----:B--2---:R-:W-:Y:S03]  /*253a0*/  FADD.FTZ R182, R191, R182 ;  /* 0x000000b6bfb67221 */ /* 0x004fe60000010000 */
[C---:B---3--:R-:W-:Y:S02]  /*253b0*/  HMMA.16816.F32.BF16 R4, R72.reuse, R84, R4 ;  /* 0x000000544804723c */ /* 0x048fe40000041804 */
[----:B------:R-:W2:Y:S01]  /*253c0*/  MUFU.EX2 R151, R151 ;  /* 0x0000009700977308 */ /* 0x000ea20000000800 */
[----:B------:R-:W-:Y:S02]  /*253d0*/  LDSM.16.MT88.4 R88, [R225+0x11800] ;  /* 0x01180000e158783b */ /* 0x000fe40000004200 */
[----:B-----5:R-:W-:Y:S01]  /*253e0*/  F2FP.BF16.F32.PACK_AB R134, R152, R145 ;  /* 0x000000919886723e */ /* 0x020fe200000010ff */
[C---:B------:R-:W-:Y:S06]  /*253f0*/  HMMA.16816.F32.BF16 R8, R72.reuse, R86, R8 ;  /* 0x000000564808723c */ /* 0x040fec0000041808 */
[----:B------:R-:W-:Y:S01]  /*25400*/  MUFU.EX2 R150, R150 ;  /* 0x0000009600967308 */ /* 0x000fe20000000800 */
[----:B------:R-:W3:Y:S01]  /*25410*/  LDSM.16.MT88.4 R84, [R226+0x11800] ;  /* 0x01180000e254783b */ /* 0x000ee20000004200 */
[C---:B------:R-:W-:Y:S08]  /*25420*/  HMMA.16816.F32.BF16 R12, R72.reuse, R92, R12 ;  /* 0x0000005c480c723c */ /* 0x040ff0000004180c */
[----:B------:R-:W5:Y:S01]  /*25430*/  MUFU.EX2 R148, R148 ;  /* 0x0000009400947308 */ /* 0x000f620000000800 */
[C---:B------:R-:W-:Y:S01]  /*25440*/  HMMA.16816.F32.BF16 R16, R72.reuse, R94, R16 ;  /* 0x0000005e4810723c */ /* 0x040fe20000041810 */
[----:B------:R-:W3:Y:S02]  /*25450*/  LDSM.16.MT88.4 R92, [R224+0x11800] ;  /* 0x01180000e05c783b */ /* 0x000ee40000004200 */
[----:B--2---:R-:W-:Y:S03]  /*25460*/  F2FP.BF16.F32.PACK_AB R132, R151, R153 ;  /* 0x000000999784723e */ /* 0x004fe600000010ff */
[C---:B----4-:R-:W-:Y:S03]  /*25470*/  HMMA.16816.F32.BF16 R20, R72.reuse, R76, R20 ;  /* 0x0000004c4814723c */ /* 0x050fe60000041814 */
[----:B------:R-:W-:Y:S02]  /*25480*/  MUFU.EX2 R142, R142 ;  /* 0x0000008e008e7308 */ /* 0x000fe40000000800 */
[----:B------:R-:W-:Y:S01]  /*25490*/  FADD.FTZ R183, R183, R172 ;  /* 0x000000acb7b77221 */ /* 0x000fe20000010000 */
[C---:B------:R-:W-:Y:S01]  /*254a0*/  HMMA.16816.F32.BF16 R24, R72.reuse, R78, R24 ;  /* 0x0000004e4818723c */ /* 0x040fe20000041818 */
[----:B------:R-:W2:Y:S06]  /*254b0*/  LDSM.16.MT88.4 R76, [R228+0xe000] ;  /* 0x00e00000e44c783b */ /* 0x000eac0000004200 */
[----:B------:R-:W4:Y:S01]  /*254c0*/  MUFU.EX2 R149, R149 ;  /* 0x0000009500957308 */ /* 0x000f220000000800 */
[----:B-----5:R-:W-:Y:S01]  /*254d0*/  F2FP.BF16.F32.PACK_AB R133, R148, R150 ;  /* 0x000000969485723e */ /* 0x020fe200000010ff */
[C---:B-1----:R-:W-:Y:S03]  /*254e0*/  HMMA.16816.F32.BF16 R28, R72.reuse, R80, R28 ;  /* 0x00000050481c723c */ /* 0x042fe6000004181c */
[----:B------:R-:W-:Y:S03]  /*254f0*/  FADD.FTZ R183, R187, R183 ;  /* 0x000000b7bbb77221 */ /* 0x000fe60000010000 */
[C---:B------:R-:W-:Y:S01]  /*25500*/  HMMA.16816.F32.BF16 R32, R72.reuse, R82, R32 ;  /* 0x000000524820723c */ /* 0x040fe20000041820 */
[----:B------:R-:W1:Y:S04]  /*25510*/  LDSM.16.MT88.4 R80, [R226+0xe000] ;  /* 0x00e00000e250783b */ /* 0x000e680000004200 */
[----:B------:R-:W-:Y:S01]  /*25520*/  FADD.FTZ R183, R189, R183 ;  /* 0x000000b7bdb77221 */ /* 0x000fe20000010000 */
[C---:B------:R-:W-:Y:S05]  /*25530*/  HMMA.16816.F32.BF16 R36, R72.reuse, R68, R36 ;  /* 0x000000444824723c */ /* 0x040fea0000041824 */
[----:B----4-:R-:W-:Y:S01]  /*25540*/  F2FP.BF16.F32.PACK_AB R135, R149, R142 ;  /* 0x0000008e9587723e */ /* 0x010fe200000010ff */
[C---:B------:R-:W-:Y:S05]  /*25550*/  HMMA.16816.F32.BF16 R40, R72.reuse, R70, R40 ;  /* 0x000000464828723c */ /* 0x040fea0000041828 */
[----:B------:R-:W-:Y:S01]  /*25560*/  F2FP.BF16.F32.PACK_AB R68, R190, R191 ;  /* 0x000000bfbe44723e */ /* 0x000fe200000010ff */
[C---:B---3--:R-:W-:Y:S05]  /*25570*/  HMMA.16816.F32.BF16 R44, R72.reuse, R84, R44 ;  /* 0x00000054482c723c */ /* 0x048fea000004182c */
[----:B------:R-:W-:Y:S01]  /*25580*/  F2FP.BF16.F32.PACK_AB R69, R186, R188 ;  /* 0x000000bcba45723e */ /* 0x000fe200000010ff */
[C---:B------:R-:W-:Y:S01]  /*25590*/  HMMA.16816.F32.BF16 R48, R72.reuse, R86, R48 ;  /* 0x000000564830723c */ /* 0x040fe20000041830 */
[----:B------:R-:W3:Y:S04]  /*255a0*/  LDSM.16.MT88.4 R84, [R225+0xe000] ;  /* 0x00e00000e154783b */ /* 0x000ee80000004200 */
[----:B------:R-:W-:Y:S01]  /*255b0*/  F2FP.BF16.F32.PACK_AB R70, R180, R185 ;  /* 0x000000b9b446723e */ /* 0x000fe200000010ff */
[C---:B------:R-:W-:Y:S05]  /*255c0*/  HMMA.16816.F32.BF16 R52, R72.reuse, R88, R52 ;  /* 0x000000584834723c */ /* 0x040fea0000041834 */
        /* <DEDUP_REMOVED lines=9> */
[C---:B--2---:R-:W-:Y:S03]  /*25660*/  HMMA.16816.F32.BF16 R4, R68.reuse, R76, R4 ;  /* 0x0000004c4404723c */ /* 0x044fe60000041804 */
[----:B------:R-:W-:Y:S02]  /*25670*/  LDSM.16.MT88.4 R92, [R225+0x12000] ;  /* 0x01200000e15c783b */ /* 0x000fe40000004200 */
[----:B------:R-:W-:Y:S01]  /*25680*/  FADD.FTZ R188, R188, R183 ;  /* 0x000000b7bcbc7221 */ /* 0x000fe20000010000 */
[C---:B------:R-:W-:Y:S05]  /*25690*/  HMMA.16816.F32.BF16 R8, R68.reuse, R78, R8 ;  /* 0x0000004e4408723c */ /* 0x040fea0000041808 */
[----:B------:R-:W2:Y:S01]  /*256a0*/  LDSM.16.MT88.4 R76, [R228+0x12000] ;  /* 0x01200000e44c783b */ /* 0x000ea20000004200 */
[C---:B-1----:R-:W-:Y:S05]  /*256b0*/  HMMA.16816.F32.BF16 R12, R68.reuse, R80, R12 ;  /* 0x00000050440c723c */ /* 0x042fea000004180c */
[----:B------:R-:W-:Y:S01]  /*256c0*/  FADD.FTZ R188, R186, R188 ;  /* 0x000000bcbabc7221 */ /* 0x000fe20000010000 */
[C---:B------:R-:W-:Y:S01]  /*256d0*/  HMMA.16816.F32.BF16 R16, R68.reuse, R82, R16 ;  /* 0x000000524410723c */ /* 0x040fe20000041810 */
[----:B------:R-:W1:Y:S04]  /*256e0*/  LDSM.16.MT88.4 R80, [R228+0xe800] ;  /* 0x00e80000e450783b */ /* 0x000e680000004200 */
[----:B------:R-:W-:Y:S01]  /*256f0*/  FADD.FTZ R188, R178, R188 ;  /* 0x000000bcb2bc7221 */ /* 0x000fe20000010000 */
[C---:B---3--:R-:W-:Y:S05]  /*25700*/  HMMA.16816.F32.BF16 R20, R68.reuse, R84, R20 ;  /* 0x000000544414723c */ /* 0x048fea0000041814 */
[----:B------:R-:W-:Y:S01]  /*25710*/  FADD.FTZ R179, R179, R188 ;  /* 0x000000bcb3b37221 */ /* 0x000fe20000010000 */
[C---:B------:R-:W-:Y:S01]  /*25720*/  HMMA.16816.F32.BF16 R24, R68.reuse, R86, R24 ;  /* 0x000000564418723c */ /* 0x040fe20000041818 */
[----:B------:R-:W3:Y:S04]  /*25730*/  LDSM.16.MT88.4 R84, [R226+0xe800] ;  /* 0x00e80000e254783b */ /* 0x000ee80000004200 */
[----:B------:R-:W-:Y:S01]  /*25740*/  FADD.FTZ R179, R173, R179 ;  /* 0x000000b3adb37221 */ /* 0x000fe20000010000 */
[C---:B----4-:R-:W-:Y:S05]  /*25750*/  HMMA.16816.F32.BF16 R28, R68.reuse, R72, R28 ;  /* 0x00000048441c723c */ /* 0x050fea000004181c */
[----:B------:R-:W-:Y:S01]  /*25760*/  FADD.FTZ R179, R170, R179 ;  /* 0x000000b3aab37221 */ /* 0x000fe20000010000 */
[C---:B------:R-:W-:Y:S05]  /*25770*/  HMMA.16816.F32.BF16 R32, R68.reuse, R74, R32 ;  /* 0x0000004a4420723c */ /* 0x040fea0000041820 */
[----:B------:R-:W-:Y:S01]  /*25780*/  F2FP.BF16.F32.PACK_AB R72, R174, R175 ;  /* 0x000000afae48723e */ /* 0x000fe200000010ff */
[----:B------:R-:W-:Y:S01]  /*25790*/  FADD.FTZ R175, R175, R190 ;  /* 0x000000beafaf7221 */ /* 0x000fe20000010000 */
[----:B------:R-:W-:Y:S01]  /*257a0*/  F2FP.BF16.F32.PACK_AB R73, R170, R173 ;  /* 0x000000adaa49723e */ /* 0x000fe200000010ff */
[C---:B--2---:R-:W-:Y:S03]  /*257b0*/  HMMA.16816.F32.BF16 R36, R68.reuse, R76, R36 ;  /* 0x0000004c4424723c */ /* 0x044fe60000041824 */
[----:B------:R-:W-:Y:S01]  /*257c0*/  F2FP.BF16.F32.PACK_AB R74, R168, R169 ;  /* 0x000000a9a84a723e */ /* 0x000fe200000010ff */
[----:B------:R-:W-:Y:S01]  /*257d0*/  FADD.FTZ R175, R174, R175 ;  /* 0x000000afaeaf7221 */ /* 0x000fe20000010000 */
[----:B------:R-:W-:Y:S01]  /*257e0*/  F2FP.BF16.F32.PACK_AB R75, R163, R164 ;  /* 0x000000a4a34b723e */ /* 0x000fe200000010ff */
[C---:B------:R-:W-:Y:S01]  /*257f0*/  HMMA.16816.F32.BF16 R40, R68.reuse, R78, R40 ;  /* 0x0000004e4428723c */ /* 0x040fe20000041828 */
[----:B------:R-:W2:Y:S04]  /*25800*/  LDSM.16.MT88.4 R76, [R224+0xe800] ;  /* 0x00e80000e04c783b */ /* 0x000ea80000004200 */
[----:B------:R-:W-:Y:S01]  /*25810*/  FADD.FTZ R175, R169, R175 ;  /* 0x000000afa9af7221 */ /* 0x000fe20000010000 */
[C---:B------:R-:W-:Y:S05]  /*25820*/  HMMA.16816.F32.BF16 R44, R68.reuse, R88, R44 ;  /* 0x00000058442c723c */ /* 0x040fea000004182c */
[----:B------:R-:W-:Y:S01]  /*25830*/  FADD.FTZ R168, R168, R175 ;  /* 0x000000afa8a87221 */ /* 0x000fe20000010000 */
[C---:B------:R-:W-:Y:S01]  /*25840*/  HMMA.16816.F32.BF16 R48, R68.reuse, R90, R48 ;  /* 0x0000005a4430723c */ /* 0x040fe20000041830 */
[----:B------:R-:W-:Y:S04]  /*25850*/  LDSM.16.MT88.4 R88, [R224+0x12800] ;  /* 0x01280000e058783b */ /* 0x000fe80000004200 */
        /* <DEDUP_REMOVED lines=11> */
[C---:B-1----:R-:W-:Y:S03]  /*25910*/  HMMA.16816.F32.BF16 R4, R72.reuse, R80, R4 ;  /* 0x000000504804723c */ /* 0x042fe60000041804 */
[----:B------:R-:W-:Y:S03]  /*25920*/  LDSM.16.MT88.4 R96, [R225+0xf000] ;  /* 0x00f00000e160783b */ /* 0x000fe60000004200 */
[C---:B------:R-:W-:Y:S05]  /*25930*/  HMMA.16816.F32.BF16 R8, R72.reuse, R82, R8 ;  /* 0x000000524808723c */ /* 0x040fea0000041808 */
[----:B------:R-:W1:Y:S01]  /*25940*/  LDSM.16.MT88.4 R80, [R226+0x12800] ;  /* 0x01280000e250783b */ /* 0x000e620000004200 */
[C---:B---3--:R-:W-:Y:S06]  /*25950*/  HMMA.16816.F32.BF16 R12, R72.reuse, R84, R12 ;  /* 0x00000054480c723c */ /* 0x048fec000004180c */
[C---:B------:R-:W-:Y:S01]  /*25960*/  HMMA.16816.F32.BF16 R16, R72.reuse, R86, R16 ;  /* 0x000000564810723c */ /* 0x040fe20000041810 */
[----:B------:R-:W3:Y:S05]  /*25970*/  LDSM.16.MT88.4 R84, [R225+0x12800] ;  /* 0x01280000e154783b */ /* 0x000eea0000004200 */
[C---:B------:R-:W-:Y:S06]  /*25980*/  HMMA.16816.F32.BF16 R20, R72.reuse, R100, R20 ;  /* 0x000000644814723c */ /* 0x040fec0000041814 */
[C---:B------:R-:W-:Y:S01]  /*25990*/  HMMA.16816.F32.BF16 R24, R72.reuse, R102, R24 ;  /* 0x000000664818723c */ /* 0x040fe20000041818 */
[----:B------:R-:W-:Y:S05]  /*259a0*/  LDSM.16.MT88.4 R100, [R224+0xf800] ;  /* 0x00f80000e064783b */ /* 0x000fea0000004200 */
[C---:B--2---:R-:W-:Y:S06]  /*259b0*/  HMMA.16816.F32.BF16 R28, R72.reuse, R76, R28 ;  /* 0x0000004c481c723c */ /* 0x044fec000004181c */
[C---:B------:R-:W-:Y:S01]  /*259c0*/  HMMA.16816.F32.BF16 R32, R72.reuse, R78, R32 ;  /* 0x0000004e4820723c */ /* 0x040fe20000041820 */
[----:B------:R-:W2:Y:S05]  /*259d0*/  LDSM.16.MT88.4 R76, [R228+0xf000] ;  /* 0x00f00000e44c783b */ /* 0x000eaa0000004200 */
[C---:B----4-:R-:W-:Y:S06]  /*259e0*/  HMMA.16816.F32.BF16 R36, R72.reuse, R68, R36 ;  /* 0x000000444824723c */ /* 0x050fec0000041824 */
[C---:B------:R-:W-:Y:S05]  /*259f0*/  HMMA.16816.F32.BF16 R40, R72.reuse, R70, R40 ;  /* 0x000000464828723c */ /* 0x040fea0000041828 */
[----:B------:R-:W-:Y:S01]  /*25a00*/  F2FP.BF16.F32.PACK_AB R68, R160, R161 ;  /* 0x000000a1a044723e */ /* 0x000fe200000010ff */
[C---:B-1----:R-:W-:Y:S05]  /*25a10*/  HMMA.16816.F32.BF16 R44, R72.reuse, R80, R44 ;  /* 0x00000050482c723c */ /* 0x042fea000004182c */
[----:B------:R-:W-:Y:S01]  /*25a20*/  F2FP.BF16.F32.PACK_AB R69, R158, R159 ;  /* 0x0000009f9e45723e */ /* 0x000fe200000010ff */
[C---:B------:R-:W-:Y:S01]  /*25a30*/  HMMA.16816.F32.BF16 R48, R72.reuse, R82, R48 ;  /* 0x000000524830723c */ /* 0x040fe20000041830 */
[----:B------:R-:W1:Y:S04]  /*25a40*/  LDSM.16.MT88.4 R80, [R224+0xf000] ;  /* 0x00f00000e050783b */ /* 0x000e680000004200 */
[----:B------:R-:W-:Y:S01]  /*25a50*/  F2FP.BF16.F32.PACK_AB R70, R156, R157 ;  /* 0x0000009d9c46723e */ /* 0x000fe200000010ff */
[C---:B---3--:R-:W-:Y:S05]  /*25a60*/  HMMA.16816.F32.BF16 R52, R72.reuse, R84, R52 ;  /* 0x000000544834723c */ /* 0x048fea0000041834 */
        /* <DEDUP_REMOVED lines=8> */
[----:B------:R-:W-:Y:S01]  /*25af0*/  FADD.FTZ R157, R153, R157 ;  /* 0x0000009d999d7221 */ /* 0x000fe20000010000 */
[C---:B--2---:R-:W-:Y:S05]  /*25b00*/  HMMA.16816.F32.BF16 R4, R68.reuse, R76, R4 ;  /* 0x0000004c4404723c */ /* 0x044fea0000041804 */
[----:B------:R-:W-:Y:S01]  /*25b10*/  FADD.FTZ R157, R151, R157 ;  /* 0x0000009d979d7221 */ /* 0x000fe20000010000 */
        /* <DEDUP_REMOVED lines=10> */
[C---:B------:R-:W-:Y:S05]  /*25bc0*/  HMMA.16816.F32.BF16 R24, R68.reuse, R98, R24 ;  /* 0x000000624418723c */ /* 0x040fea0000041818 */
[----:B------:R-:W-:Y:S01]  /*25bd0*/  FADD.FTZ R150, R150, R158 ;  /* 0x0000009e96967221 */ /* 0x000fe20000010000 */
        /* <DEDUP_REMOVED lines=8> */
[----:B------:R-:W3:Y:S05]  /*25c60*/  LDSM.16.MT88.4 R84, [R226+0x13800] ;  /* 0x01380000e254783b */ /* 0x000eea0000004200 */
[C---:B----4-:R-:W-:Y:S06]  /*25c70*/  HMMA.16816.F32.BF16 R44, R68.reuse, R72, R44 ;  /* 0x00000048442c723c */ /* 0x050fec000004182c */
[C---:B------:R-:W-:Y:S06]  /*25c80*/  HMMA.16816.F32.BF16 R48, R68.reuse, R74, R48 ;  /* 0x0000004a4430723c */ /* 0x040fec0000041830 */
[C---:B--2---:R-:W-:Y:S06]  /*25c90*/  HMMA.16816.F32.BF16 R52, R68.reuse, R76, R52 ;  /* 0x0000004c4434723c */ /* 0x044fec0000041834 */
[C---:B------:R-:W-:Y:S01]  /*25ca0*/  HMMA.16816.F32.BF16 R56, R68.reuse, R78, R56 ;  /* 0x0000004e4438723c */ /* 0x040fe20000041838 */
[----:B------:R-:W2:Y:S05]  /*25cb0*/  LDSM.16.MT88.4 R76, [R225+0x13800] ;  /* 0x01380000e14c783b */ /* 0x000eaa0000004200 */
[C---:B-1----:R-:W-:Y:S06]  /*25cc0*/  HMMA.16816.F32.BF16 R60, R68.reuse, R80, R60 ;  /* 0x00000050443c723c */ /* 0x042fec000004183c */
[----:B------:R-:W-:Y:S01]  /*25cd0*/  HMMA.16816.F32.BF16 R64, R68, R82, R64 ;  /* 0x000000524440723c */ /* 0x000fe20000041840 */
[----:B------:R-:W1:Y:S05]  /*25ce0*/  LDSM.16.MT88.4 R68, [R224+0x13800] ;  /* 0x01380000e044783b */ /* 0x000e6a0000004200 */
[C---:B------:R-:W-:Y:S06]  /*25cf0*/  HMMA.16816.F32.BF16 R128, R132.reuse, R124, R4 ;  /* 0x0000007c8480723c */ /* 0x040fec0000041804 */
[C---:B------:R-:W-:Y:S05]  /*25d00*/  HMMA.16816.F32.BF16 R124, R132.reuse, R126, R8 ;  /* 0x0000007e847c723c */ /* 0x040fea0000041808 */
[----:B------:R-:W-:Y:S01]  /*25d10*/  FADD.FTZ R4, R152, R157 ;  /* 0x0000009d98047221 */ /* 0x000fe20000010000 */
[C---:B------:R-:W-:Y:S04]  /*25d20*/  HMMA.16816.F32.BF16 R120, R132.reuse, R116, R12 ;  /* 0x000000748478723c */ /* 0x040fe8000004180c */
[----:B------:R4:W-:Y:S02]  /*25d30*/  STL [R1], R4 ;  /* 0x0000000401007387 */ /* 0x0009e40000100800 */
        /* <DEDUP_REMOVED lines=8> */
[C---:B------:R-:W-:Y:S06]  /*25dc0*/  HMMA.16816.F32.BF16 R84, R132.reuse, R86, R48 ;  /* 0x000000568454723c */ /* 0x040fec0000041830 */
[C---:B--2---:R-:W-:Y:S06]  /*25dd0*/  HMMA.16816.F32.BF16 R80, R132.reuse, R76, R52 ;  /* 0x0000004c8450723c */ /* 0x044fec0000041834 */
[C---:B------:R-:W-:Y:S06]  /*25de0*/  HMMA.16816.F32.BF16 R76, R132.reuse, R78, R56 ;  /* 0x0000004e844c723c */ /* 0x040fec0000041838 */
[C---:B-1----:R-:W-:Y:S06]  /*25df0*/  HMMA.16816.F32.BF16 R72, R132.reuse, R68, R60 ;  /* 0x000000448448723c */ /* 0x042fec000004183c */
[----:B------:R-:W-:Y:S07]  /*25e00*/  HMMA.16816.F32.BF16 R68, R132, R70, R64 ;  /* 0x000000468444723c */ /* 0x000fee0000041840 */
[----:B------:R-:W-:Y:S04]  /*25e10*/  MOV R133, R0 ;  /* 0x0000000000857202 */ /* 0x000fe80000000f00 */
[----:B------:R-:W-:Y:S01]  /*25e20*/  MOV R132, R2 ;  /* 0x0000000200847202 */ /* 0x000fe20000000f00 */
[----:B------:R-:W-:Y:S01]  /*25e30*/  @!UPT UIADD3 URZ, URZ, URZ, URZ ;  /* 0x0000003f3f3ff290 */ /* 0x000fe2000fffe03f */
[----:B----4-:R-:W-:Y:S11]  /*25e40*/  @P0 BRA `(.L_x_1465) ;  /* 0xffffffa800380947 */ /* 0x010ff6000383ffff */
.L_x_1456:
[----:B------:R1:W5:Y:S01]  /*25e50*/  LDL R14, [R1] ;  /* 0x00000000010e7983 */ /* 0x0003620000100800 */
[----:B------:R-:W2:Y:S08]  /*25e60*/  LDC.64 R8, c[0x0][0x208] ;  /* 0x00008200ff087b82 */ /* 0x000eb00000000a00 */
[----:B------:R-:W3:Y:S01]  /*25e70*/  LDC.64 R12, c[0x0][0x198] ;  /* 0x00006600ff0c7b82 */ /* 0x000ee20000000a00 */
[----:B--2---:R-:W-:-:S02]  /*25e80*/  R2UR UR4, R8 ;  /* 0x00000000080472ca */ /* 0x004fc400000e0000 */
[----:B------:R-:W-:-:S13]  /*25e90*/  R2UR UR5, R9 ;  /* 0x00000000090572ca */ /* 0x000fda00000e0000 */
[----:B---3--:R1:W5:Y:S01]  /*25ea0*/  LD.E R6, desc[UR4][R12.64+0xd8] ;  /* 0x0000d8040c067980 */ /* 0x008362000c101900 */
[----:B------:R-:W-:-:S03]  /*25eb0*/  UMOV UR4, 0xffffffff ;  /* 0xffffffff00047882 */ /* 0x000fc60000000000 */
[----:B------:R-:W-:Y:S05]  /*25ec0*/  BRA.DIV UR4, `(.L_x_1466) ;  /* 0x0000001a04487947 */ /* 0x000fea000b800000 */
[----:B-----5:R-:W2:Y:S04]  /*25ed0*/  SHFL.BFLY PT, R11, R14, 0x2, 0x1f ;  /* 0x0c401f000e0b7f89 */ /* 0x020ea800000e0000 */
[----:B------:R-:W3:Y:S01]  /*25ee0*/  SHFL.BFLY PT, R3, R252, 0x2, 0x1f ;  /* 0x0c401f00fc037f89 */ /* 0x000ee200000e0000 */
[----:B--2---:R-:W-:Y:S01]  /*25ef0*/  FADD.FTZ R11, R11, R14 ;  /* 0x0000000e0b0b7221 */ /* 0x004fe20000010000 */
[----:B---3--:R-:W-:-:S04]  /*25f00*/  FADD.FTZ R252, R3, R252 ;  /* 0x000000fc03fc7221 */ /* 0x008fc80000010000 */
[----:B------:R-:W2:Y:S04]  /*25f10*/  SHFL.BFLY PT, R10, R11, 0x1, 0x1f ;  /* 0x0c201f000b0a7f89 */ /* 0x000ea800000e0000 */
[----:B------:R3:W4:Y:S01]  /*25f20*/  SHFL.BFLY PT, R3, R252, 0x1, 0x1f ;  /* 0x0c201f00fc037f89 */ /* 0x00072200000e0000 */
[----:B--2---:R-:W-:-:S07]  /*25f30*/  FADD.FTZ R10, R11, R10 ;  /* 0x0000000a0b0a7221 */ /* 0x004fce0000010000 */
.L_x_1482:
[----:B------:R-:W2:Y:S01]  /*25f40*/  S2R R7, SR_TID.X ;  /* 0x0000000000077919 */ /* 0x000ea20000002100 */
[----:B----4-:R-:W-:Y:S01]  /*25f50*/  FADD.FTZ R3, R252, R3 ;  /* 0x00000003fc037221 */ /* 0x010fe20000010000 */
[----:B------:R-:W-:Y:S01]  /*25f60*/  MOV R5, 0x3f800000 ;  /* 0x3f80000000057802 */ /* 0x000fe20000000f00 */
[----:B------:R-:W4:Y:S01]  /*25f70*/  S2UR UR4, SR_CgaCtaId ;  /* 0x00000000000479c3 */ /* 0x000f220000008800 */
[----:B------:R-:W-:Y:S01]  /*25f80*/  FSETP.NE.FTZ.AND P4, PT, R10, RZ, PT ;  /* 0x000000ff0a00720b */ /* 0x000fe20003f95000 */
[----:B------:R-:W-:Y:S01]  /*25f90*/  UMOV UR5, 0x400 ;  /* 0x0000040000057882 */ /* 0x000fe20000000000 */
[----:B------:R-:W-:Y:S02]  /*25fa0*/  FSETP.NE.FTZ.AND P3, PT, R3, RZ, PT ;  /* 0x000000ff0300720b */ /* 0x000fe40003f75000 */
[----:B------:R-:W-:Y:S02]  /*25fb0*/  MOV R4, 0x3f800000 ;  /* 0x3f80000000047802 */ /* 0x000fe40000000f00 */
[----:B------:R-:W-:-:S02]  /*25fc0*/  R2UR UR10, R8 ;  /* 0x00000000080a72ca */ /* 0x000fc400000e0000 */
[----:B------:R-:W-:-:S05]  /*25fd0*/  R2UR UR11, R9 ;  /* 0x00000000090b72ca */ /* 0x000fca00000e0000 */
[----:B------:R-:W1:Y:S08]  /*25fe0*/  @P4 MUFU.RCP R4, R10 ;  /* 0x0000000a00044308 */ /* 0x000e700000001000 */
[----:B------:R-:W3:Y:S01]  /*25ff0*/  @P3 MUFU.RCP R5, R3 ;  /* 0x0000000300053308 */ /* 0x000ee20000001000 */
[----:B----4-:R-:W-:Y:S01]  /*26000*/  ULEA UR4, UR4, UR5, 0x18 ;  /* 0x0000000504047291 */ /* 0x010fe2000f8ec03f */
[----:B------:R-:W-:-:S02]  /*26010*/  R2UR UR5, R9 ;  /* 0x00000000090572ca */ /* 0x000fc400000e0000 */
[----:B--2---:R-:W-:Y:S01]  /*26020*/  SHF.R.S32.HI R11, RZ, 0x1f, R7 ;  /* 0x0000001fff0b7819 */ /* 0x004fe20000011407 */
[C---:B-1----:R-:W-:Y:S01]  /*26030*/  FMUL.FTZ R128, R4.reuse, R128 ;  /* 0x0000008004807220 */ /* 0x042fe20000410000 */
[C---:B------:R-:W-:Y:S02]  /*26040*/  FMUL.FTZ R129, R4.reuse, R129 ;  /* 0x0000008104817220 */ /* 0x040fe40000410000 */
[----:B------:R-:W-:Y:S01]  /*26050*/  LEA.HI R14, R11, R7, RZ, 0x2 ;  /* 0x000000070b0e7211 */ /* 0x000fe200078f10ff */
[C---:B------:R-:W-:Y:S01]  /*26060*/  FMUL.FTZ R124, R4.reuse, R124 ;  /* 0x0000007c047c7220 */ /* 0x040fe20000410000 */
[C---:B------:R-:W-:Y:S01]  /*26070*/  FMUL.FTZ R125, R4.reuse, R125 ;  /* 0x0000007d047d7220 */ /* 0x040fe20000410000 */
[C---:B------:R-:W-:Y:S01]  /*26080*/  FMUL.FTZ R120, R4.reuse, R120 ;  /* 0x0000007804787220 */ /* 0x040fe20000410000 */
[--C-:B------:R-:W-:Y:S01]  /*26090*/  SHF.R.S32.HI R15, RZ, 0x2, R14.reuse ;  /* 0x00000002ff0f7819 */ /* 0x100fe2000001140e */
[C---:B------:R-:W-:Y:S01]  /*260a0*/  FMUL.FTZ R121, R4.reuse, R121 ;  /* 0x0000007904797220 */ /* 0x040fe20000410000 */
[C---:B---3--:R-:W-:Y:S01]  /*260b0*/  FMUL.FTZ R131, R5.reuse, R131 ;  /* 0x0000008305837220 */ /* 0x048fe20000410000 */
        /* <DEDUP_REMOVED lines=37> */
[C---:B------:R-:W-:Y:S01]  /*26310*/  FMUL.FTZ R113, R4.reuse, R113 ;  /* 0x0000007104717220 */ /* 0x040fe20000410000 */
[----:B------:R-:W-:Y:S01]  /*26320*/  IMAD.IADD R14, R7, 0x1, -R14 ;  /* 0x00000001070e7824 */ /* 0x000fe200078e0a0e */
[----:B------:R-:W-:Y:S01]  /*26330*/  LOP3.LUT R5, R5, 0xfffffff8, RZ, 0xc0, !PT ;  /* 0xfffffff805057812 */ /* 0x000fe200078ec0ff */
[C---:B------:R-:W-:Y:S01]  /*26340*/  FMUL.FTZ R108, R4.reuse, R108 ;  /* 0x0000006c046c7220 */ /* 0x040fe20000410000 */
[C---:B------:R-:W-:Y:S01]  /*26350*/  FMUL.FTZ R109, R4.reuse, R109 ;  /* 0x0000006d046d7220 */ /* 0x040fe20000410000 */
[----:B------:R-:W-:Y:S01]  /*26360*/  F2FP.BF16.F32.PACK_AB R128, R129, R128 ;  /* 0x000000808180723e */ /* 0x000fe200000010ff */
[C---:B------:R-:W-:Y:S01]  /*26370*/  FMUL.FTZ R104, R4.reuse, R104 ;  /* 0x0000006804687220 */ /* 0x040fe20000410000 */
[----:B------:R-:W-:Y:S01]  /*26380*/  IADD3 R15, R15, -R5, RZ ;  /* 0x800000050f0f7210 */ /* 0x000fe20007ffe0ff */
[C---:B------:R-:W-:Y:S01]  /*26390*/  FMUL.FTZ R105, R4.reuse, R105 ;  /* 0x0000006904697220 */ /* 0x040fe20000410000 */
[----:B------:R-:W-:Y:S01]  /*263a0*/  LEA.HI R5, R11, R7, RZ, 0x5 ;  /* 0x000000070b057211 */ /* 0x000fe200078f28ff */
[C---:B------:R-:W-:Y:S01]  /*263b0*/  FMUL.FTZ R100, R4.reuse, R100 ;  /* 0x0000006404647220 */ /* 0x040fe20000410000 */
[----:B------:R-:W-:Y:S01]  /*263c0*/  SHF.L.U32 R17, R15, 0x6, RZ ;  /* 0x000000060f117819 */ /* 0x000fe200000006ff */
[C---:B------:R-:W-:Y:S01]  /*263d0*/  FMUL.FTZ R101, R4.reuse, R101 ;  /* 0x0000006504657220 */ /* 0x040fe20000410000 */
[----:B------:R-:W-:Y:S01]  /*263e0*/  SHF.R.S32.HI R16, RZ, 0x5, R5 ;  /* 0x00000005ff107819 */ /* 0x000fe20000011405 */
[C---:B------:R-:W-:Y:S01]  /*263f0*/  FMUL.FTZ R96, R4.reuse, R96 ;  /* 0x0000006004607220 */ /* 0x040fe20000410000 */
[----:B------:R-:W-:Y:S01]  /*26400*/  LOP3.LUT R17, R17, 0x1c0, RZ, 0xc0, !PT ;  /* 0x000001c011117812 */ /* 0x000fe200078ec0ff */
[C---:B------:R-:W-:Y:S01]  /*26410*/  FMUL.FTZ R97, R4.reuse, R97 ;  /* 0x0000006104617220 */ /* 0x040fe20000410000 */
[----:B------:R-:W-:Y:S01]  /*26420*/  LOP3.LUT R18, R15, 0x1, RZ, 0xc0, !PT ;  /* 0x000000010f127812 */ /* 0x000fe200078ec0ff */
[----:B------:R-:W-:Y:S01]  /*26430*/  FMUL.FTZ R92, R4, R92 ;  /* 0x0000005c045c7220 */ /* 0x000fe20000410000 */
[----:B------:R-:W-:Y:S01]  /*26440*/  LEA R14, R16, R14, 0x9 ;  /* 0x0000000e100e7211 */ /* 0x000fe200078e48ff */
[C---:B------:R-:W-:Y:S01]  /*26450*/  FMUL.FTZ R93, R4.reuse, R93 ;  /* 0x0000005d045d7220 */ /* 0x040fe20000410000 */
[----:B------:R-:W-:Y:S01]  /*26460*/  LEA.HI R17, R17, R17, RZ, 0x1d ;  /* 0x0000001111117211 */ /* 0x000fe200078fe8ff */
[----:B------:R-:W-:Y:S01]  /*26470*/  FMUL.FTZ R88, R4, R88 ;  /* 0x0000005804587220 */ /* 0x000fe20000410000 */
[----:B------:R-:W-:Y:S01]  /*26480*/  ISETP.NE.U32.AND P0, PT, R18, 0x1, PT ;  /* 0x000000011200780c */ /* 0x000fe20003f05070 */
[----:B------:R-:W-:Y:S01]  /*26490*/  FMUL.FTZ R89, R4, R89 ;  /* 0x0000005904597220 */ /* 0x000fe20000410000 */
[----:B------:R-:W-:Y:S01]  /*264a0*/  LEA R14, R14, R17, 0x1 ;  /* 0x000000110e0e7211 */ /* 0x000fe200078e08ff */
[C---:B------:R-:W-:Y:S01]  /*264b0*/  FMUL.FTZ R84, R4.reuse, R84 ;  /* 0x0000005404547220 */ /* 0x040fe20000410000 */
[----:B------:R-:W-:Y:S01]  /*264c0*/  R2P PR, R15, 0x6 ;  /* 0x000000060f007804 */ /* 0x000fe20000000000 */
[----:B------:R-:W-:Y:S01]  /*264d0*/  FMUL.FTZ R85, R4, R85 ;  /* 0x0000005504557220 */ /* 0x000fe20000410000 */
[----:B------:R-:W-:Y:S01]  /*264e0*/  LEA R14, R14, UR4, 0x1 ;  /* 0x000000040e0e7c11 */ /* 0x000fe2000f8e08ff */
[C---:B------:R-:W-:Y:S01]  /*264f0*/  FMUL.FTZ R80, R4.reuse, R80 ;  /* 0x0000005004507220 */ /* 0x040fe20000410000 */
[----:B------:R-:W-:Y:S01]  /*26500*/  MOV R15, 0x20 ;  /* 0x00000020000f7802 */ /* 0x000fe20000000f00 */
[----:B------:R-:W-:Y:S01]  /*26510*/  FMUL.FTZ R81, R4, R81 ;  /* 0x0000005104517220 */ /* 0x000fe20000410000 */
[----:B------:R-:W-:Y:S01]  /*26520*/  MOV R18, 0x40 ;  /* 0x0000004000127802 */ /* 0x000fe20000000f00 */
[C---:B------:R-:W-:Y:S01]  /*26530*/  VIADD R17, R14.reuse, 0xfffffff0 ;  /* 0xfffffff00e117836 */ /* 0x040fe20000000000 */
[----:B------:R-:W-:Y:S01]  /*26540*/  SEL R15, R15, 0xffffffe0, !P1 ;  /* 0xffffffe00f0f7807 */ /* 0x000fe20004800000 */
[----:B------:R-:W-:Y:S01]  /*26550*/  STS [R14], R128 ;  /* 0x000000800e007388 */ /* 0x000fe20000000800 */
[----:B------:R-:W-:Y:S01]  /*26560*/  @P0 IADD3 R17, R14, 0x10, RZ ;  /* 0x000000100e110810 */ /* 0x000fe20007ffe0ff */
[----:B------:R-:W-:Y:S01]  /*26570*/  FMUL.FTZ R76, R4, R76 ;  /* 0x0000004c044c7220 */ /* 0x000fe20000410000 */
[----:B------:R-:W-:Y:S01]  /*26580*/  SEL R18, R18, 0xffffffc0, !P2 ;  /* 0xffffffc012127807 */ /* 0x000fe20005000000 */
[----:B------:R-:W-:Y:S01]  /*26590*/  FMUL.FTZ R77, R4, R77 ;  /* 0x0000004d044d7220 */ /* 0x000fe20000410000 */
[----:B------:R-:W-:Y:S01]  /*265a0*/  ISETP.NE.AND P0, PT, R246, -0x1, PT ;  /* 0xfffffffff600780c */ /* 0x000fe20003f05270 */
[----:B------:R-:W-:Y:S01]  /*265b0*/  FMUL.FTZ R72, R4, R72 ;  /* 0x0000004804487220 */ /* 0x000fe20000410000 */
[----:B------:R-:W-:Y:S01]  /*265c0*/  F2FP.BF16.F32.PACK_AB R130, R131, R130 ;  /* 0x000000828382723e */ /* 0x000fe200000010ff */
[----:B------:R-:W-:Y:S01]  /*265d0*/  IMAD.IADD R20, R14, 0x1, R18 ;  /* 0x000000010e147824 */ /* 0x000fe200078e0212 */
[----:B------:R-:W-:Y:S01]  /*265e0*/  F2FP.BF16.F32.PACK_AB R124, R125, R124 ;  /* 0x0000007c7d7c723e */ /* 0x000fe200000010ff */
[C---:B------:R-:W-:Y:S01]  /*265f0*/  FMUL.FTZ R73, R4.reuse, R73 ;  /* 0x0000004904497220 */ /* 0x040fe20000410000 */
[----:B------:R-:W-:Y:S01]  /*26600*/  F2FP.BF16.F32.PACK_AB R126, R127, R126 ;  /* 0x0000007e7f7e723e */ /* 0x000fe200000010ff */
[----:B------:R-:W-:Y:S01]  /*26610*/  STS [R14+0x400], R130 ;  /* 0x000400820e007388 */ /* 0x000fe20000000800 */
[----:B------:R-:W-:Y:S01]  /*26620*/  F2FP.BF16.F32.PACK_AB R120, R121, R120 ;  /* 0x000000787978723e */ /* 0x000fe200000010ff */
[----:B------:R-:W-:Y:S01]  /*26630*/  FMUL.FTZ R68, R4, R68 ;  /* 0x0000004404447220 */ /* 0x000fe20000410000 */
[----:B------:R-:W-:Y:S01]  /*26640*/  F2FP.BF16.F32.PACK_AB R122, R123, R122 ;  /* 0x0000007a7b7a723e */ /* 0x000fe200000010ff */
[----:B------:R-:W-:Y:S01]  /*26650*/  STS [R17], R124 ;  /* 0x0000007c11007388 */ /* 0x000fe20000000800 */
[----:B------:R-:W-:Y:S01]  /*26660*/  IADD3 R19, R14, R15, RZ ;  /* 0x0000000f0e137210 */ /* 0x000fe20007ffe0ff */
[----:B------:R-:W-:Y:S01]  /*26670*/  FMUL.FTZ R4, R4, R69 ;  /* 0x0000004504047220 */ /* 0x000fe20000410000 */
[----:B------:R-:W-:Y:S01]  /*26680*/  F2FP.BF16.F32.PACK_AB R116, R117, R116 ;  /* 0x000000747574723e */ /* 0x000fe200000010ff */
[----:B------:R-:W-:Y:S01]  /*26690*/  STS [R17+0x400], R126 ;  /* 0x0004007e11007388 */ /* 0x000fe20000000800 */
[----:B------:R-:W-:-:S02]  /*266a0*/  F2FP.BF16.F32.PACK_AB R118, R119, R118 ;  /* 0x000000767776723e */ /* 0x000fc400000010ff */
[-C--:B------:R-:W-:Y:S01]  /*266b0*/  IADD3 R15, R15, R17.reuse, RZ ;  /* 0x000000110f0f7210 */ /* 0x080fe20007ffe0ff */
[----:B------:R-:W-:Y:S01]  /*266c0*/  STS [R19], R120 ;  /* 0x0000007813007388 */ /* 0x000fe20000000800 */
[----:B------:R-:W-:Y:S02]  /*266d0*/  F2FP.BF16.F32.PACK_AB R112, R113, R112 ;  /* 0x000000707170723e */ /* 0x000fe400000010ff */
[----:B------:R-:W-:Y:S01]  /*266e0*/  F2FP.BF16.F32.PACK_AB R114, R115, R114 ;  /* 0x000000727372723e */ /* 0x000fe200000010ff */
[----:B------:R-:W-:Y:S01]  /*266f0*/  STS [R19+0x400], R122 ;  /* 0x0004007a13007388 */ /* 0x000fe20000000800 */
[----:B------:R-:W-:Y:S02]  /*26700*/  F2FP.BF16.F32.PACK_AB R108, R109, R108 ;  /* 0x0000006c6d6c723e */ /* 0x000fe400000010ff */
[----:B------:R-:W-:Y:S01]  /*26710*/  F2FP.BF16.F32.PACK_AB R110, R111, R110 ;  /* 0x0000006e6f6e723e */ /* 0x000fe200000010ff */
[----:B------:R-:W-:Y:S01]  /*26720*/  STS [R15], R116 ;  /* 0x000000740f007388 */ /* 0x000fe20000000800 */
[----:B------:R-:W-:-:S02]  /*26730*/  IADD3 R21, R18, R17, RZ ;  /* 0x0000001112157210 */ /* 0x000fc40007ffe0ff */
[----:B------:R-:W-:Y:S01]  /*26740*/  F2FP.BF16.F32.PACK_AB R104, R105, R104 ;  /* 0x000000686968723e */ /* 0x000fe200000010ff */
[----:B------:R-:W-:Y:S01]  /*26750*/  STS [R15+0x400], R118 ;  /* 0x000400760f007388 */ /* 0x000fe20000000800 */
[----:B------:R-:W-:Y:S02]  /*26760*/  F2FP.BF16.F32.PACK_AB R106, R107, R106 ;  /* 0x0000006a6b6a723e */ /* 0x000fe400000010ff */
[----:B------:R-:W-:Y:S01]  /*26770*/  IADD3 R22, R19, R18, RZ ;  /* 0x0000001213167210 */ /* 0x000fe20007ffe0ff */
[----:B------:R-:W-:Y:S01]  /*26780*/  STS [R20], R112 ;  /* 0x0000007014007388 */ /* 0x000fe20000000800 */
[----:B------:R-:W-:Y:S02]  /*26790*/  F2FP.BF16.F32.PACK_AB R100, R101, R100 ;  /* 0x000000646564723e */ /* 0x000fe400000010ff */
[----:B------:R-:W-:Y:S01]  /*267a0*/  F2FP.BF16.F32.PACK_AB R102, R103, R102 ;  /* 0x000000666766723e */ /* 0x000fe200000010ff */
[----:B------:R-:W-:Y:S01]  /*267b0*/  STS [R20+0x400], R114 ;  /* 0x0004007214007388 */ /* 0x000fe20000000800 */
[----:B------:R-:W-:-:S02]  /*267c0*/  IADD3 R18, R15, R18, RZ ;  /* 0x000000120f127210 */ /* 0x000fc40007ffe0ff */
[----:B------:R-:W-:Y:S01]  /*267d0*/  F2FP.BF16.F32.PACK_AB R96, R97, R96 ;  /* 0x000000606160723e */ /* 0x000fe200000010ff */
[----:B------:R-:W-:Y:S01]  /*267e0*/  STS [R21], R108 ;  /* 0x0000006c15007388 */ /* 0x000fe20000000800 */
[----:B------:R-:W-:Y:S02]  /*267f0*/  F2FP.BF16.F32.PACK_AB R98, R99, R98 ;  /* 0x000000626362723e */ /* 0x000fe400000010ff */
[----:B------:R-:W-:Y:S01]  /*26800*/  R2UR UR4, R8 ;  /* 0x00000000080472ca */ /* 0x000fe200000e0000 */
[----:B------:R-:W-:Y:S01]  /*26810*/  STS [R21+0x400], R110 ;  /* 0x0004006e15007388 */ /* 0x000fe20000000800 */
[----:B------:R-:W-:Y:S02]  /*26820*/  F2FP.BF16.F32.PACK_AB R92, R93, R92 ;  /* 0x0000005c5d5c723e */ /* 0x000fe400000010ff */
        /* <DEDUP_REMOVED lines=11> */
[----:B------:R-:W-:-:S02]  /*268e0*/  @!P0 R2UR UR8, R8 ;  /* 0x00000000080882ca */ /* 0x000fc400000e0000 */
[----:B------:R-:W-:Y:S01]  /*268f0*/  @!P0 R2UR UR9, R9 ;  /* 0x00000000090982ca */ /* 0x000fe200000e0000 */
[----:B------:R-:W-:Y:S01]  /*26900*/  STS [R14+0x2000], R96 ;  /* 0x002000600e007388 */ /* 0x000fe20000000800 */
[----:B------:R-:W-:Y:S02]  /*26910*/  F2FP.BF16.F32.PACK_AB R76, R77, R76 ;  /* 0x0000004c4d4c723e */ /* 0x000fe400000010ff */
[----:B------:R-:W-:Y:S01]  /*26920*/  F2FP.BF16.F32.PACK_AB R78, R79, R78 ;  /* 0x0000004e4f4e723e */ /* 0x000fe200000010ff */
[----:B------:R-:W-:Y:S01]  /*26930*/  STS [R14+0x2400], R98 ;  /* 0x002400620e007388 */ /* 0x000fe20000000800 */
[----:B------:R-:W-:Y:S02]  /*26940*/  F2FP.BF16.F32.PACK_AB R72, R73, R72 ;  /* 0x000000484948723e */ /* 0x000fe400000010ff */
[----:B------:R-:W-:Y:S01]  /*26950*/  F2FP.BF16.F32.PACK_AB R74, R75, R74 ;  /* 0x0000004a4b4a723e */ /* 0x000fe200000010ff */
[----:B------:R-:W-:Y:S01]  /*26960*/  STS [R17+0x2000], R92 ;  /* 0x0020005c11007388 */ /* 0x000fe20000000800 */
[----:B------:R-:W-:-:S02]  /*26970*/  F2FP.BF16.F32.PACK_AB R4, R4, R68 ;  /* 0x000000440404723e */ /* 0x000fc400000010ff */
[----:B------:R-:W-:Y:S01]  /*26980*/  F2FP.BF16.F32.PACK_AB R70, R71, R70 ;  /* 0x000000464746723e */ /* 0x000fe200000010ff */
[----:B------:R1:W-:Y:S04]  /*26990*/  STS [R17+0x2400], R94 ;  /* 0x0024005e11007388 */ /* 0x0003e80000000800 */
[----:B------:R-:W-:Y:S04]  /*269a0*/  STS [R19+0x2000], R88 ;  /* 0x0020005813007388 */ /* 0x000fe80000000800 */
[----:B------:R-:W-:Y:S04]  /*269b0*/  STS [R19+0x2400], R90 ;  /* 0x0024005a13007388 */ /* 0x000fe80000000800 */
[----:B------:R-:W-:Y:S04]  /*269c0*/  STS [R15+0x2000], R84 ;  /* 0x002000540f007388 */ /* 0x000fe80000000800 */
[----:B------:R-:W-:Y:S04]  /*269d0*/  STS [R15+0x2400], R86 ;  /* 0x002400560f007388 */ /* 0x000fe80000000800 */
[----:B------:R-:W-:Y:S04]  /*269e0*/  STS [R20+0x2000], R80 ;  /* 0x0020005014007388 */ /* 0x000fe80000000800 */
[----:B------:R-:W-:Y:S04]  /*269f0*/  STS [R20+0x2400], R82 ;  /* 0x0024005214007388 */ /* 0x000fe80000000800 */
[----:B------:R-:W-:Y:S04]  /*26a00*/  STS [R21+0x2000], R76 ;  /* 0x0020004c15007388 */ /* 0x000fe80000000800 */
[----:B------:R2:W-:Y:S04]  /*26a10*/  STS [R21+0x2400], R78 ;  /* 0x0024004e15007388 */ /* 0x0005e80000000800 */
[----:B------:R-:W-:Y:S04]  /*26a20*/  STS [R22+0x2000], R72 ;  /* 0x0020004816007388 */ /* 0x000fe80000000800 */
[----:B------:R-:W-:Y:S04]  /*26a30*/  STS [R22+0x2400], R74 ;  /* 0x0024004a16007388 */ /* 0x000fe80000000800 */
[----:B------:R3:W-:Y:S04]  /*26a40*/  STS [R18+0x2000], R4 ;  /* 0x0020000412007388 */ /* 0x0007e80000000800 */
[----:B------:R4:W-:Y:S04]  /*26a50*/  STS [R18+0x2400], R70 ;  /* 0x0024004612007388 */ /* 0x0009e80000000800 */
[----:B------:R-:W4:Y:S01]  /*26a60*/  LD.E.64 R50, desc[UR10][R12.64+0x88] ;  /* 0x0000880a0c327980 */ /* 0x000f22000c101b00 */
[----:B-1----:R1:W1:Y:S01]  /*26a70*/  @P3 MUFU.LG2 R17, R3 ;  /* 0x0000000300113308 */ /* 0x0022620000000c00 */
[----:B------:R-:W-:Y:S02]  /*26a80*/  BSSY B0, `(.L_x_1467) ;  /* 0x0000029000007945 */ /* 0x000fe40003800000 */
[----:B------:R1:W5:Y:S04]  /*26a90*/  LD.E.64 R48, desc[UR4][R12.64+0x90] ;  /* 0x000090040c307980 */ /* 0x000368000c101b00 */
[----:B--2---:R-:W2:Y:S04]  /*26aa0*/  @!P0 LD.E.64 R20, desc[UR8][R12.64+0x80] ;  /* 0x000080080c148980 */ /* 0x004ea8000c101b00 */
[----:B---3--:R-:W3:Y:S01]  /*26ab0*/  LD.E.U8 R4, desc[UR4][R12.64+0x1c8] ;  /* 0x0001c8040c047980 */ /* 0x008ee2000c101100 */
[----:B----4-:R-:W4:Y:S01]  /*26ac0*/  @P4 MUFU.LG2 R18, R10 ;  /* 0x0000000a00124308 */ /* 0x010f220000000c00 */
[----:B-1----:R-:W-:Y:S01]  /*26ad0*/  @!P0 SHF.R.S32.HI R3, RZ, 0x1f, R243 ;  /* 0x0000001fff038819 */ /* 0x002fe200000114f3 */
[----:B------:R-:W-:Y:S01]  /*26ae0*/  @P3 FMUL.FTZ R17, R17, 0.69314718246459960938 ;  /* 0x3f31721811113820 */ /* 0x000fe20000410000 */
[----:B------:R-:W-:-:S03]  /*26af0*/  IMAD.MOV.U32 R14, RZ, RZ, 0x7f800000 ;  /* 0x7f800000ff0e7424 */ /* 0x000fc600078e00ff */
[----:B------:R-:W-:Y:S01]  /*26b00*/  @P3 FFMA.FTZ R14, R6, R0, R17 ;  /* 0x00000000060e3223 */ /* 0x000fe20000010011 */
[----:B----4-:R-:W-:Y:S01]  /*26b10*/  @P4 FMUL.FTZ R18, R18, 0.69314718246459960938 ;  /* 0x3f31721812124820 */ /* 0x010fe20000410000 */
[----:B------:R-:W-:-:S03]  /*26b20*/  MOV R10, 0x7f800000 ;  /* 0x7f800000000a7802 */ /* 0x000fc60000000f00 */
[----:B------:R-:W-:Y:S01]  /*26b30*/  @P4 FFMA.FTZ R10, R6, R2, R18 ;  /* 0x00000002060a4223 */ /* 0x000fe20000010012 */
[----:B------:R-:W-:-:S04]  /*26b40*/  @P0 IMAD.WIDE.U32 R22, R50, R246, RZ ;  /* 0x000000f632160225 */ /* 0x000fc800078e00ff */
[----:B--2---:R-:W-:Y:S01]  /*26b50*/  @!P0 IMAD R15, R21, R243, RZ ;  /* 0x000000f3150f8224 */ /* 0x004fe200078e02ff */
[----:B---3--:R-:W-:-:S03]  /*26b60*/  ISETP.NE.AND P1, PT, R4, RZ, PT ;  /* 0x000000ff0400720c */ /* 0x008fc60003f25270 */
[C---:B------:R-:W-:Y:S02]  /*26b70*/  @!P0 IMAD R15, R20.reuse, R3, R15 ;  /* 0x00000003140f8224 */ /* 0x040fe400078e020f */
[----:B------:R-:W-:Y:S02]  /*26b80*/  @P0 IMAD R3, R51, R246, RZ ;  /* 0x000000f633030224 */ /* 0x000fe400078e02ff */
[----:B------:R-:W-:Y:S01]  /*26b90*/  @!P0 IMAD.WIDE.U32 R20, R20, R243, RZ ;  /* 0x000000f314148225 */ /* 0x000fe200078e00ff */
[----:B------:R-:W-:Y:S02]  /*26ba0*/  @P0 MOV R4, R22 ;  /* 0x0000001600040202 */ /* 0x000fe40000000f00 */
[----:B------:R-:W-:Y:S02]  /*26bb0*/  @P0 IADD3 R3, R23, R3, RZ ;  /* 0x0000000317030210 */ /* 0x000fe40007ffe0ff */
        /* <DEDUP_REMOVED lines=13> */
.L_x_1468:
        /* <DEDUP_REMOVED lines=8> */
.L_x_1469:
[----:B------:R-:W-:Y:S05]  /*26d10*/  BSYNC B0 ;  /* 0x0000000000007941 */ /* 0x000fea0003800000 */
.L_x_1467:
        /* <DEDUP_REMOVED lines=9> */
[----:B------:R-:W-:Y:S01]  /*26db0*/  LOP3.LUT R6, R6, 0xffffffc, RZ, 0xc0, !PT ;  /* 0x0ffffffc06067812 */ /* 0x000fe200078ec0ff */
[----:B------:R-:W-:Y:S02]  /*26dc0*/  IMAD.IADD R17, R7, 0x1, -R17 ;  /* 0x0000000107117824 */ /* 0x000fe400078e0a11 */
[----:B------:R2:W5:Y:S01]  /*26dd0*/  LD.E.64 R54, desc[UR4][R12.64+0xa0] ;  /* 0x0000a0040c367980 */ /* 0x000562000c101b00 */
[----:B------:R-:W-:Y:S05]  /*26de0*/  WARPSYNC.ALL ;  /* 0x0000000000007948 */ /* 0x000fea0003800000 */
[----:B------:R-:W-:Y:S01]  /*26df0*/  BAR.SYNC.DEFER_BLOCKING 0x0 ;  /* 0x0000000000007b1d */ /* 0x000fe20000010000 */
[----:B------:R-:W-:Y:S01]  /*26e00*/  IMAD.IADD R16, R16, 0x1, -R6 ;  /* 0x0000000110107824 */ /* 0x000fe200078e0a06 */
[----:B------:R-:W-:-:S02]  /*26e10*/  LOP3.LUT P0, RZ, R17, 0x3, RZ, 0xc0, !PT ;  /* 0x0000000311ff7812 */ /* 0x000fc4000780c0ff */
[----:B-1----:R-:W-:-:S04]  /*26e20*/  SHF.R.S32.HI R0, RZ, 0x1f, R2 ;  /* 0x0000001fff007819 */ /* 0x002fc80000011402 */
[----:B------:R-:W-:-:S04]  /*26e30*/  LEA.HI R15, R0, R2, RZ, 0x5 ;  /* 0x00000002000f7211 */ /* 0x000fc800078f28ff */
[----:B------:R-:W-:-:S05]  /*26e40*/  LOP3.LUT R15, R15, 0xffffffe0, RZ, 0xc0, !PT ;  /* 0xffffffe00f0f7812 */ /* 0x000fca00078ec0ff */
[----:B------:R-:W-:-:S05]  /*26e50*/  IMAD.IADD R15, R2, 0x1, -R15 ;  /* 0x00000001020f7824 */ /* 0x000fca00078e0a0f */
[----:B------:R-:W-:Y:S01]  /*26e60*/  SHF.R.S32.HI R5, RZ, 0x1f, R15 ;  /* 0x0000001fff057819 */ /* 0x000fe2000001140f */
[----:B------:R2:W1:Y:S03]  /*26e70*/  LDS.128 R40, [R247] ;  /* 0x00000000f7287984 */ /* 0x0004660000000c00 */
[----:B------:R-:W-:Y:S01]  /*26e80*/  LEA.HI R5, R5, R15, RZ, 0x2 ;  /* 0x0000000f05057211 */ /* 0x000fe200078f10ff */
[----:B------:R2:W3:Y:S03]  /*26e90*/  LDS.128 R36, [R247+0x800] ;  /* 0x00080000f7247984 */ /* 0x0004e60000000c00 */
[----:B------:R-:W-:Y:S01]  /*26ea0*/  SHF.R.S32.HI R5, RZ, 0x2, R5 ;  /* 0x00000002ff057819 */ /* 0x000fe20000011405 */
[----:B------:R2:W4:Y:S04]  /*26eb0*/  LDS.128 R32, [R247+0x1000] ;  /* 0x00100000f7207984 */ /* 0x0005280000000c00 */
[----:B------:R-:W-:Y:S01]  /*26ec0*/  IMAD R5, R16, 0x10, R5 ;  /* 0x0000001010057824 */ /* 0x000fe200078e0205 */
[----:B------:R2:W1:Y:S04]  /*26ed0*/  LDS.128 R28, [R247+0x1800] ;  /* 0x00180000f71c7984 */ /* 0x0004680000000c00 */
[----:B------:R2:W1:Y:S04]  /*26ee0*/  LDS.128 R24, [R247+0x2000] ;  /* 0x00200000f7187984 */ /* 0x0004680000000c00 */
[----:B------:R2:W1:Y:S04]  /*26ef0*/  LDS.128 R20, [R247+0x2800] ;  /* 0x00280000f7147984 */ /* 0x0004680000000c00 */
[----:B------:R2:W1:Y:S04]  /*26f00*/  LDS.128 R16, [R247+0x3000] ;  /* 0x00300000f7107984 */ /* 0x0004680000000c00 */
[----:B------:R2:W1:Y:S01]  /*26f10*/  LDS.128 R44, [R247+0x3800] ;  /* 0x00380000f72c7984 */ /* 0x0004620000000c00 */
[----:B------:R-:W-:Y:S04]  /*26f20*/  BSSY B0, `(.L_x_1470) ;  /* 0x0000012000007945 */ /* 0x000fe80003800000 */
[----:B------:R-:W-:Y:S05]  /*26f30*/  @P0 BRA `(.L_x_1471) ;  /* 0x0000000000400947 */ /* 0x000fea0003800000 */
[C---:B------:R-:W-:Y:S02]  /*26f40*/  IMAD R6, R244.reuse, -0x40, R245 ;  /* 0xffffffc0f4067824 */ /* 0x040fe400078e02f5 */
[C---:B------:R-:W-:Y:S02]  /*26f50*/  VIADD R15, R5.reuse, 0x8 ;  /* 0x00000008050f7836 */ /* 0x040fe40000000000 */
        /* <DEDUP_REMOVED lines=14> */
.L_x_1471:
[----:B------:R-:W-:Y:S05]  /*27040*/  BSYNC B0 ;  /* 0x0000000000007941 */ /* 0x000fea0003800000 */
.L_x_1470:
[----:B------:R-:W-:Y:S02]  /*27050*/  LEA.HI R5, R11, R7, RZ, 0x3 ;  /* 0x000000070b057211 */ /* 0x000fe400078f18ff */
[----:B------:R-:W-:Y:S02]  /*27060*/  R2UR UR4, R8 ;  /* 0x00000000080472ca */ /* 0x000fe400000e0000 */
[----:B------:R-:W-:Y:S02]  /*27070*/  LOP3.LUT R5, R5, 0xfffffff8, RZ, 0xc0, !PT ;  /* 0xfffffff805057812 */ /* 0x000fe400078ec0ff */
[----:B------:R-:W-:-:S03]  /*27080*/  R2UR UR5, R9 ;  /* 0x00000000090572ca */ /* 0x000fc600000e0000 */
[----:B------:R-:W-:-:S04]  /*27090*/  IMAD.IADD R5, R7, 0x1, -R5 ;  /* 0x0000000107057824 */ /* 0x000fc800078e0a05 */
[----:B-1----:R-:W-:Y:S02]  /*270a0*/  IMAD.SHL.U32 R10, R5, 0x8, RZ ;  /* 0x00000008050a7824 */ /* 0x002fe400078e00ff */
[----:B------:R-:W-:-:S03]  /*270b0*/  IMAD.SHL.U32 R244, R244, 0x40, RZ ;  /* 0x00000040f4f47824 */ /* 0x000fc600078e00ff */
[----:B------:R-:W-:Y:S01]  /*270c0*/  SHF.R.S32.HI R11, RZ, 0x1f, R10 ;  /* 0x0000001fff0b7819 */ /* 0x000fe2000001140a */
[----:B------:R-:W-:Y:S01]  /*270d0*/  IMAD.IADD R245, R245, 0x1, -R244 ;  /* 0x00000001f5f57824 */ /* 0x000fe200078e0af4 */
[----:B------:R-:W-:Y:S01]  /*270e0*/  SHF.R.S32.HI R6, RZ, 0x1f, R242 ;  /* 0x0000001fff067819 */ /* 0x000fe200000114f2 */
[----:B-----5:R-:W-:Y:S01]  /*270f0*/  IMAD R5, R49, R242, RZ ;  /* 0x000000f231057224 */ /* 0x020fe200078e02ff */
[----:B------:R-:W-:Y:S01]  /*27100*/  SHF.R.S32.HI R7, RZ, 0x1f, R244 ;  /* 0x0000001fff077819 */ /* 0x000fe200000114f4 */
[----:B------:R-:W-:Y:S01]  /*27110*/  IMAD.WIDE.U32 R14, R50, R244, R10 ;  /* 0x000000f4320e7225 */ /* 0x000fe200078e000a */
[----:B------:R-:W-:Y:S01]  /*27120*/  LEA.HI R0, R0, R2, RZ, 0x3 ;  /* 0x0000000200007211 */ /* 0x000fe200078f18ff */
[----:B--2---:R1:W5:Y:S01]  /*27130*/  LD.E R12, desc[UR4][R12.64+0xc0] ;  /* 0x0000c0040c0c7980 */ /* 0x004362000c101900 */
[----:B------:R-:W-:Y:S01]  /*27140*/  BSSY B0, `(.L_x_1472) ;  /* 0x0000025000007945 */ /* 0x000fe20003800000 */
[----:B------:R-:W-:Y:S01]  /*27150*/  IMAD R244, R51, R244, RZ ;  /* 0x000000f433f47224 */ /* 0x000fe200078e02ff */
[----:B------:R-:W-:Y:S01]  /*27160*/  IADD3 R14, P0, R4, R14, RZ ;  /* 0x0000000e040e7210 */ /* 0x000fe20007f1e0ff */
[----:B------:R-:W-:Y:S01]  /*27170*/  IMAD R6, R48, R6, R5 ;  /* 0x0000000630067224 */ /* 0x000fe200078e0205 */
[----:B------:R-:W-:Y:S01]  /*27180*/  LOP3.LUT R5, R0, 0xfffffff8, RZ, 0xc0, !PT ;  /* 0xfffffff800057812 */ /* 0x000fe200078ec0ff */
[----:B------:R-:W-:Y:S01]  /*27190*/  IMAD R7, R50, R7, R244 ;  /* 0x0000000732077224 */ /* 0x000fe200078e02f4 */
[----:B------:R-:W-:-:S03]  /*271a0*/  SHF.R.S32.HI R0, RZ, 0x3, R0 ;  /* 0x00000003ff007819 */ /* 0x000fc60000011400 */
[----:B------:R-:W-:Y:S01]  /*271b0*/  IMAD.IADD R5, R2, 0x1, -R5 ;  /* 0x0000000102057824 */ /* 0x000fe200078e0a05 */
[----:B------:R-:W-:Y:S01]  /*271c0*/  IADD3.X R15, R3, R15, R7, P0, !PT ;  /* 0x0000000f030f7210 */ /* 0x000fe200007fe407 */
[C---:B------:R-:W-:Y:S01]  /*271d0*/  VIADD R3, R0.reuse, 0x30 ;  /* 0x0000003000037836 */ /* 0x040fe20000000000 */
[CC--:B------:R-:W-:Y:S01]  /*271e0*/  ISETP.GE.AND P0, PT, R0.reuse, R245.reuse, PT ;  /* 0x000000f50000720c */ /* 0x0c0fe20003f06270 */
[C---:B------:R-:W-:Y:S02]  /*271f0*/  VIADD R2, R0.reuse, 0x20 ;  /* 0x0000002000027836 */ /* 0x040fe40000000000 */
[----:B------:R-:W-:Y:S01]  /*27200*/  VIADD R4, R0, 0x10 ;  /* 0x0000001000047836 */ /* 0x000fe20000000000 */
[-C--:B------:R-:W-:Y:S01]  /*27210*/  ISETP.GE.AND P1, PT, R3, R245.reuse, PT ;  /* 0x000000f50300720c */ /* 0x080fe20003f26270 */
[----:B------:R-:W-:Y:S01]  /*27220*/  IMAD.WIDE.U32 R48, R48, R242, R14 ;  /* 0x000000f230307225 */ /* 0x000fe200078e000e */
[-C--:B------:R-:W-:Y:S02]  /*27230*/  ISETP.GE.AND P2, PT, R2, R245.reuse, PT ;  /* 0x000000f50200720c */ /* 0x080fe40003f46270 */
[----:B------:R-:W-:Y:S01]  /*27240*/  ISETP.GE.AND P3, PT, R4, R245, PT ;  /* 0x000000f50400720c */ /* 0x000fe20003f66270 */
[----:B------:R-:W-:Y:S01]  /*27250*/  IMAD.SHL.U32 R3, R5, 0x8, RZ ;  /* 0x0000000805037824 */ /* 0x000fe200078e00ff */
[----:B------:R-:W-:Y:S01]  /*27260*/  SHF.R.S32.HI R2, RZ, 0x1f, R0 ;  /* 0x0000001fff027819 */ /* 0x000fe20000011400 */
[----:B------:R-:W-:-:S02]  /*27270*/  IMAD.IADD R7, R49, 0x1, R6 ;  /* 0x0000000131077824 */ /* 0x000fc400078e0206 */
[----:B------:R-:W-:Y:S01]  /*27280*/  VIADD R3, R3, 0x40 ;  /* 0x0000004003037836 */ /* 0x000fe20000000000 */
[----:B-1----:R-:W-:Y:S07]  /*27290*/  @P0 BRA `(.L_x_1473) ;  /* 0x00000000003c0947 */ /* 0x002fee0003800000 */
[----:B-----5:R-:W-:Y:S01]  /*272a0*/  ISETP.GE.AND P5, PT, R10, R12, PT ;  /* 0x0000000c0a00720c */ /* 0x020fe20003fa6270 */
        /* <DEDUP_REMOVED lines=14> */
.L_x_1473:
[----:B------:R-:W-:Y:S05]  /*27390*/  BSYNC B0 ;  /* 0x0000000000007941 */ /* 0x000fea0003800000 */
.L_x_1472:
[----:B------:R-:W-:Y:S04]  /*273a0*/  BSSY B0, `(.L_x_1474) ;  /* 0x0000014000007945 */ /* 0x000fe80003800000 */
[----:B------:R-:W-:Y:S05]  /*273b0*/  @P3 BRA `(.L_x_1475) ;  /* 0x0000000000483947 */ /* 0x000fea0003800000 */
[----:B------:R-:W-:Y:S01]  /*273c0*/  IADD3 R5, P3, R0, 0x10, RZ ;  /* 0x0000001000057810 */ /* 0x000fe20007f7e0ff */
[----:B------:R-:W-:Y:S01]  /*273d0*/  IMAD.MOV.U32 R14, RZ, RZ, R48 ;  /* 0x000000ffff0e7224 */ /* 0x000fe200078e0030 */
[-C--:B-----5:R-:W-:Y:S01]  /*273e0*/  ISETP.GE.AND P4, PT, R10, R12.reuse, PT ;  /* 0x0000000c0a00720c */ /* 0x0a0fe20003f86270 */
[----:B------:R-:W-:Y:S01]  /*273f0*/  IMAD.MOV.U32 R15, RZ, RZ, R7 ;  /* 0x000000ffff0f7224 */ /* 0x000fe200078e0007 */
[----:B------:R-:W-:Y:S01]  /*27400*/  ISETP.GE.AND P0, PT, R3, R12, PT ;  /* 0x0000000c0300720c */ /* 0x000fe20003f06270 */
[----:B------:R-:W-:Y:S02]  /*27410*/  IMAD.X R4, RZ, RZ, R2, P3 ;  /* 0x000000ffff047224 */ /* 0x000fe400018e0602 */
[----:B------:R-:W-:-:S04]  /*27420*/  IMAD.WIDE.U32 R14, R50, R5, R14 ;  /* 0x00000005320e7225 */ /* 0x000fc800078e000e */
[----:B------:R-:W-:Y:S01]  /*27430*/  IMAD R4, R4, R50, RZ ;  /* 0x0000003204047224 */ /* 0x000fe200078e02ff */
[----:B-1----:R-:W-:-:S03]  /*27440*/  LEA R24, P3, R14, R52, 0x1 ;  /* 0x000000340e187211 */ /* 0x002fc600078608ff */
        /* <DEDUP_REMOVED lines=9> */
.L_x_1475:
[----:B------:R-:W-:Y:S05]  /*274e0*/  BSYNC B0 ;  /* 0x0000000000007941 */ /* 0x000fea0003800000 */
.L_x_1474:
        /* <DEDUP_REMOVED lines=10> */
[----:B--2---:R-:W-:-:S03]  /*27590*/  LEA R20, P2, R14, R52, 0x1 ;  /* 0x000000340e147211 */ /* 0x004fc600078408ff */
        /* <DEDUP_REMOVED lines=9> */
.L_x_1477:
[----:B------:R-:W-:Y:S05]  /*27630*/  BSYNC B0 ;  /* 0x0000000000007941 */ /* 0x000fea0003800000 */
.L_x_1476:
[----:B------:R-:W-:Y:S02]  /*27640*/  MOV R4, R241 ;  /* 0x000000f100047202 */ /* 0x000fe40000000f00 */
[----:B------:R-:W-:-:S04]  /*27650*/  MOV R5, 0x0 ;  /* 0x0000000000057802 */ /* 0x000fc80000000f00 */
[----:B-12345:R-:W-:Y:S05]  /*27660*/  @P1 RET.REL.NODEC R4 `(_ZN5flash24flash_fwd_splitkv_kernelI23Flash_fwd_kernel_traitsILi128ELi64ELi128ELi4ELb0ELb0EN7cutlass10bfloat16_tE19Flash_kernel_traitsILi128ELi64ELi128ELi4ES3_EELb1ELb0ELb0ELb0ELb0ELb1ELb0ELb1EEEvNS_16Flash_fwd_paramsE) ;  /* 0xfffffd8804641950 */ /* 0x03efea0003c3ffff */
[----:B------:R-:W-:Y:S01]  /*27670*/  IADD3 R0, P0, R0, 0x30, RZ ;  /* 0x0000003000007810 */ /* 0x000fe20007f1e0ff */
[----:B------:R-:W-:Y:S01]  /*27680*/  IMAD.MOV.U32 R4, RZ, RZ, R48 ;  /* 0x000000ffff047224 */ /* 0x000fe200078e0030 */
[-C--:B------:R-:W-:Y:S01]  /*27690*/  ISETP.GE.AND P1, PT, R10, R12.reuse, PT ;  /* 0x0000000c0a00720c */ /* 0x080fe20003f26270 */
[----:B------:R-:W-:Y:S02]  /*276a0*/  IMAD.MOV.U32 R5, RZ, RZ, R7 ;  /* 0x000000ffff057224 */ /* 0x000fe400078e0007 */
[----:B------:R-:W-:Y:S01]  /*276b0*/  IMAD.X R2, RZ, RZ, R2, P0 ;  /* 0x000000ffff027224 */ /* 0x000fe200000e0602 */
[----:B------:R-:W-:Y:S01]  /*276c0*/  ISETP.GE.AND P0, PT, R3, R12, PT ;  /* 0x0000000c0300720c */ /* 0x000fe20003f06270 */
[----:B------:R-:W-:Y:S01]  /*276d0*/  IMAD.WIDE.U32 R4, R50, R0, R4 ;  /* 0x0000000032047225 */ /* 0x000fe200078e0004 */
[----:B------:R-:W-:-:S03]  /*276e0*/  MOV R3, 0x0 ;  /* 0x0000000000037802 */ /* 0x000fc60000000f00 */
[----:B------:R-:W-:Y:S01]  /*276f0*/  IMAD R2, R2, R50, RZ ;  /* 0x0000003202027224 */ /* 0x000fe200078e02ff */
[----:B------:R-:W-:-:S03]  /*27700*/  LEA R6, P2, R4, R52, 0x1 ;  /* 0x0000003404067211 */ /* 0x000fc600078408ff */
[----:B------:R-:W-:Y:S01]  /*27710*/  IMAD R2, R51, R0, R2 ;  /* 0x0000000033027224 */ /* 0x000fe200078e0202 */
[----:B------:R-:W-:Y:S02]  /*27720*/  @!P1 R2UR UR4, R8 ;  /* 0x00000000080492ca */ /* 0x000fe400000e0000 */
[----:B------:R-:W-:Y:S02]  /*27730*/  @!P1 R2UR UR5, R9 ;  /* 0x00000000090592ca */ /* 0x000fe400000e0000 */
[----:B------:R-:W-:-:S04]  /*27740*/  IADD3 R2, R5, R2, RZ ;  /* 0x0000000205027210 */ /* 0x000fc80007ffe0ff */
[----:B------:R-:W-:Y:S01]  /*27750*/  LEA.HI.X R7, R4, R53, R2, 0x1, P2 ;  /* 0x0000003504077211 */ /* 0x000fe200010f0c02 */
[----:B------:R-:W-:-:S06]  /*27760*/  IMAD.MOV.U32 R2, RZ, RZ, R241 ;  /* 0x000000ffff027224 */ /* 0x000fcc00078e00f1 */
[----:B------:R1:W-:Y:S02]  /*27770*/  @!P1 ST.E.128 desc[UR4][R6.64], R28 ;  /* 0x0000001c06009985 */ /* 0x0003e4000c101d04 */
[----:B-1----:R-:W-:Y:S05]  /*27780*/  @P0 RET.REL.NODEC R2 `(_ZN5flash24flash_fwd_splitkv_kernelI23Flash_fwd_kernel_traitsILi128ELi64ELi128ELi4ELb0ELb0EN7cutlass10bfloat16_tE19Flash_kernel_traitsILi128ELi64ELi128ELi4ES3_EELb1ELb0ELb0ELb0ELb0ELb1ELb0ELb1EEEvNS_16Flash_fwd_paramsE) ;  /* 0xfffffd88021c0950 */ /* 0x002fea0003c3ffff */
[----:B------:R-:W-:Y:S01]  /*27790*/  R2UR UR4, R8 ;  /* 0x00000000080472ca */ /* 0x000fe200000e0000 */
[----:B------:R-:W-:Y:S01]  /*277a0*/  IMAD.MOV.U32 R2, RZ, RZ, R241 ;  /* 0x000000ffff027224 */ /* 0x000fe200078e00f1 */
[----:B------:R-:W-:Y:S01]  /*277b0*/  R2UR UR5, R9 ;  /* 0x00000000090572ca */ /* 0x000fe200000e0000 */
[----:B------:R-:W-:-:S12]  /*277c0*/  IMAD.MOV.U32 R3, RZ, RZ, 0x0 ;  /* 0x00000000ff037424 */ /* 0x000fd800078e00ff */
[----:B------:R1:W-:Y:S02]  /*277d0*/  ST.E.128 desc[UR4][R6.64+0x80], R44 ;  /* 0x0000802c06007985 */ /* 0x0003e4000c101d04 */
[----:B-1----:R-:W-:Y:S05]  /*277e0*/  RET.REL.NODEC R2 `(_ZN5flash24flash_fwd_splitkv_kernelI23Flash_fwd_kernel_traitsILi128ELi64ELi128ELi4ELb0ELb0EN7cutlass10bfloat16_tE19Flash_kernel_traitsILi128ELi64ELi128ELi4ES3_EELb1ELb0ELb0ELb0ELb0ELb1ELb0ELb1EEEvNS_16Flash_fwd_paramsE) ;  /* 0xfffffd8802047950 */ /* 0x002fea0003c3ffff */
.L_x_1466:
[----:B------:R-:W-:Y:S01]  /*277f0*/  MOV R3, 0x1f ;  /* 0x0000001f00037802 */ /* 0x000fe20000000f00 */
[----:B------:R-:W-:Y:S01]  /*27800*/  IMAD.MOV.U32 R4, RZ, RZ, 0x2 ;  /* 0x00000002ff047424 */ /* 0x000fe200078e00ff */
[----:B-----5:R-:W-:Y:S01]  /*27810*/  MOV R7, R14 ;  /* 0x0000000e00077202 */ /* 0x020fe20000000f00 */
[----:B------:R-:W-:-:S07]  /*27820*/  IMAD.MOV.U32 R5, RZ, RZ, -0x1 ;  /* 0xffffffffff057424 */ /* 0x000fce00078e00ff */
[----:B-1----:R-:W-:Y:S05]  /*27830*/  WARPSYNC.COLLECTIVE R5, `(.L_x_1478) ;  /* 0x0000000005087348 */ /* 0x002fea0003c00000 */
[----:B------:R2:W3:Y:S02]  /*27840*/  SHFL.BFLY P0, R3, R7, R4, R3 ;  /* 0x0c00000407037389 */ /* 0x0004e40000000003 */
[----:B-123--:R-:W-:Y:S01]  /*27850*/  ENDCOLLECTIVE ;  /* 0x000000000000791b */ /* 0x00efe20003800000 */
.L_x_1478:
[----:B------:R-:W-:Y:S01]  /*27860*/  MOV R11, R3 ;  /* 0x00000003000b7202 */ /* 0x000fe20000000f00 */
[----:B------:R-:W-:Y:S01]  /*27870*/  IMAD.MOV.U32 R3, RZ, RZ, 0x1f ;  /* 0x0000001fff037424 */ /* 0x000fe200078e00ff */
[----:B------:R-:W-:-:S03]  /*27880*/  MOV R4, 0x1 ;  /* 0x0000000100047802 */ /* 0x000fc60000000f00 */
[----:B------:R-:W-:-:S04]  /*27890*/  FADD.FTZ R11, R11, R14 ;  /* 0x0000000e0b0b7221 */ /* 0x000fc80000010000 */
[----:B------:R-:W-:-:S07]  /*278a0*/  IMAD.MOV.U32 R7, RZ, RZ, R11 ;  /* 0x000000ffff077224 */ /* 0x000fce00078e000b */
[----:B------:R-:W-:Y:S05]  /*278b0*/  WARPSYNC.COLLECTIVE R5, `(.L_x_1479) ;  /* 0x0000000005087348 */ /* 0x000fea0003c00000 */
[----:B------:R1:W2:Y:S02]  /*278c0*/  SHFL.BFLY P0, R3, R7, R4, R3 ;  /* 0x0c00000407037389 */ /* 0x0002a40000000003 */
[----:B-12---:R-:W-:Y:S01]  /*278d0*/  ENDCOLLECTIVE ;  /* 0x000000000000791b */ /* 0x006fe20003800000 */
.L_x_1479:
[----:B------:R-:W-:Y:S01]  /*278e0*/  MOV R10, R3 ;  /* 0x00000003000a7202 */ /* 0x000fe20000000f00 */
[----:B------:R-:W-:Y:S01]  /*278f0*/  IMAD.MOV.U32 R7, RZ, RZ, R252 ;  /* 0x000000ffff077224 */ /* 0x000fe200078e00fc */
[----:B------:R-:W-:Y:S02]  /*27900*/  MOV R3, 0x1f ;  /* 0x0000001f00037802 */ /* 0x000fe40000000f00 */
[----:B------:R-:W-:Y:S01]  /*27910*/  MOV R4, 0x2 ;  /* 0x0000000200047802 */ /* 0x000fe20000000f00 */
[----:B------:R-:W-:-:S07]  /*27920*/  FADD.FTZ R10, R11, R10 ;  /* 0x0000000a0b0a7221 */ /* 0x000fce0000010000 */
[----:B------:R-:W-:Y:S05]  /*27930*/  WARPSYNC.COLLECTIVE R5, `(.L_x_1480) ;  /* 0x0000000005087348 */ /* 0x000fea0003c00000 */
[----:B------:R1:W2:Y:S02]  /*27940*/  SHFL.BFLY P0, R3, R7, R4, R3 ;  /* 0x0c00000407037389 */ /* 0x0002a40000000003 */
[----:B-12---:R-:W-:Y:S01]  /*27950*/  ENDCOLLECTIVE ;  /* 0x000000000000791b */ /* 0x006fe20003800000 */
.L_x_1480:
[----:B------:R-:W-:Y:S01]  /*27960*/  FADD.FTZ R252, R3, R252 ;  /* 0x000000fc03fc7221 */ /* 0x000fe20000010000 */
[----:B------:R-:W-:Y:S02]  /*27970*/  MOV R3, 0x1f ;  /* 0x0000001f00037802 */ /* 0x000fe40000000f00 */
[----:B------:R-:W-:Y:S01]  /*27980*/  MOV R4, 0x1 ;  /* 0x0000000100047802 */ /* 0x000fe20000000f00 */
[----:B------:R-:W-:-:S07]  /*27990*/  IMAD.MOV.U32 R7, RZ, RZ, R252 ;  /* 0x000000ffff077224 */ /* 0x000fce00078e00fc */
[----:B------:R-:W-:Y:S05]  /*279a0*/  WARPSYNC.COLLECTIVE R5, `(.L_x_1481) ;  /* 0x0000000005087348 */ /* 0x000fea0003c00000 */
[----:B------:R1:W2:Y:S02]  /*279b0*/  SHFL.BFLY P0, R3, R7, R4, R3 ;  /* 0x0c00000407037389 */ /* 0x0002a40000000003 */
[----:B-12---:R-:W-:Y:S01]  /*279c0*/  ENDCOLLECTIVE ;  /* 0x000000000000791b */ /* 0x006fe20003800000 */
.L_x_1481:
[----:B------:R-:W-:Y:S05]  /*279d0*/  BRA `(.L_x_1482) ;  /* 0xffffffe400587947 */ /* 0x000fea000383ffff */
.L_x_1483:
        /* <DEDUP_REMOVED lines=10> */
.L_x_8433:


//--------------------- .text._ZN5flash24flash_fwd_splitkv_kernelI23Flash_fwd_kernel_traitsILi128ELi64ELi128ELi4ELb0ELb0EN7cutlass10bfloat16_tE19Flash_kernel_traitsILi128ELi64ELi128ELi4ES3_EELb1ELb0ELb0ELb0ELb0ELb0ELb1ELb0EEEvNS_16Flash_fwd_paramsE --------------------------
	.section	.text._ZN5flash24flash_fwd_splitkv_kernelI23Flash_fwd_kernel_traitsILi128ELi64ELi128ELi4ELb0ELb0EN7cutlass10bfloat16_tE19Flash_kernel_traitsILi128ELi64ELi128ELi4ES3_EELb1ELb0ELb0ELb0ELb0ELb0ELb1ELb0EEEvNS_16Flash_fwd_paramsE,"ax",@progbits
	.align	128
        .global         _ZN5flash24flash_fwd_splitkv_kernelI23Flash_fwd_kernel_traitsILi128ELi64ELi128ELi4ELb0ELb0EN7cutlass10bfloat16_tE19Flash_kernel_traitsILi128ELi64ELi128ELi4ES3_EELb1ELb0ELb0ELb0ELb0ELb0ELb1ELb0EEEvNS_16Flash_fwd_paramsE
        .type           _ZN5flash24flash_fwd_splitkv_kernelI23Flash_fwd_kernel_traitsILi128ELi64ELi128ELi4ELb0ELb0EN7cutlass10bfloat16_tE19Flash_kernel_traitsILi128ELi64ELi128ELi4ES3_EELb1ELb0ELb0ELb0ELb0ELb0ELb1ELb0EEEvNS_16Flash_fwd_paramsE,@function
        .size           _ZN5flash24flash_fwd_splitkv_kernelI23Flash_fwd_kernel_traitsILi128ELi64ELi128ELi4ELb0ELb0EN7cutlass10bfloat16_tE19Flash_kernel_traitsILi128ELi64ELi128ELi4ES3_EELb1ELb0ELb0ELb0ELb0ELb0ELb1ELb0EEEvNS_16Flash_fwd_paramsE,(.L_x_8476 - _ZN5flash24flash_fwd_splitkv_kernelI23Flash_fwd_kernel_traitsILi128ELi64ELi128ELi4ELb0ELb0EN7cutlass10bfloat16_tE19Flash_kernel_traitsILi128ELi64ELi128ELi4ES3_EELb1ELb0ELb0ELb0ELb0ELb0ELb1ELb0EEEvNS_16Flash_fwd_paramsE)
        .other          _ZN5flash24flash_fwd_splitkv_kernelI23Flash_fwd_kernel_traitsILi128ELi64ELi128ELi4ELb0ELb0EN7cutlass10bfloat16_tE19Flash_kernel_traitsILi128ELi64ELi128ELi4ES3_EELb1ELb0ELb0ELb0ELb0ELb0ELb1ELb0EEEvNS_16Flash_fwd_paramsE,@"STO_CUDA_ENTRY STV_DEFAULT"
_ZN5flash24flash_fwd_splitkv_kernelI23Flash_fwd_kernel_traitsILi128ELi64ELi128ELi4ELb0ELb0EN7cutlass10bfloat16_tE19Flash_kernel_traitsILi128ELi64ELi128ELi4ES3_EELb1ELb0ELb0ELb0ELb0ELb0ELb1ELb0EEEvNS_16Flash_fwd_paramsE:
.text._ZN5flash24flash_fwd_splitkv_kernelI23Flash_fwd_kernel_traitsILi128ELi64ELi128ELi4ELb0ELb0EN7cutlass10bfloat16_tE19Flash_kernel_traitsILi128ELi64ELi128ELi4ES3_EELb1ELb0ELb0ELb0ELb0ELb0ELb1ELb0EEEvNS_16Flash_fwd_paramsE:
[----:B------:R-:W-:Y:S08]  /*0000*/  LDC R1, c[0x0][0x28] ;  /* 0x00000a00ff017b82 */ /* 0x000ff00000000800 */
[----:B------:R-:W1:Y:S01]  /*0010*/  LDC R5, c[0x0][0x270] ;  /* 0x00009c00ff057b82 */ /* 0x000e620000000800 */
[----:B------:R-:W2:Y:S01]  /*0020*/  S2R R20, SR_CTAID.Z ;  /* 0x0000000000147919 */ /* 0x000ea20000002700 */
[----:B------:R-:W-:Y:S01]  /*0030*/  MOV R2, RZ ;  /* 0x000000ff00027202 */ /* 0x000fe20000000f00 */
[----:B------:R-:W-:-:S05]  /*0040*/  ULDC.64 UR12, c[0x0][0x208] ;  /* 0x00008200000c7ab9 */ /* 0x000fca0000000a00 */
[----:B------:R-:W3:Y:S08]  /*0050*/  LDC.64 R8, c[0x0][0x2f0] ;  /* 0x0000bc00ff087b82 */ /* 0x000ef00000000a00 */
[----:B------:R-:W4:Y:S01]  /*0060*/  LDC.64 R12, c[0x0][0x2f8] ;  /* 0x0000be00ff0c7b82 */ /* 0x000f220000000a00 */
[----:B-1----:R-:W1:Y:S01]  /*0070*/  I2F.U32.RP R6, R5 ;  /* 0x0000000500067306 */ /* 0x002e620000209000 */
[----:B------:R-:W-:-:S07]  /*0080*/  ISETP.NE.U32.AND P2, PT, R5, RZ, PT ;  /* 0x000000ff0500720c */ /* 0x000fce0003f45070 */
[----:B-1----:R-:W1:Y:S02]  /*0090*/  MUFU.RCP R4, R6 ;  /* 0x0000000600047308 */ /* 0x002e640000001000 */
[----:B-1----:R-:W-:-:S06]  /*00a0*/  VIADD R4, R4, 0xffffffe ;  /* 0x0ffffffe04047836 */ /* 0x002fcc0000000000 */
[----:B------:R-:W1:Y:S02]  /*00b0*/  F2I.FTZ.U32.TRUNC.NTZ R3, R4 ;  /* 0x0000000400037305 */ /* 0x000e64000021f000 */
[----:B-1----:R-:W-:-:S04]  /*00c0*/  IMAD.MOV R0, RZ, RZ, -R3 ;  /* 0x000000ffff007224 */ /* 0x002fc800078e0a03 */
[----:B------:R-:W-:-:S04]  /*00d0*/  IMAD R7, R0, R5, RZ ;  /* 0x0000000500077224 */ /* 0x000fc800078e02ff */
[----:B------:R-:W-:Y:S02]  /*00e0*/  IMAD.HI.U32 R7, R3, R7, R2 ;  /* 0x0000000703077227 */ /* 0x000fe400078e0002 */
[----:B------:R-:W1:Y:S04]  /*00f0*/  LDC.64 R2, c[0x0][0x300] ;  /* 0x0000c000ff027b82 */ /* 0x000e680000000a00 */
[----:B--2---:R-:W-:-:S04]  /*0100*/  IMAD.HI.U32 R237, R7, R20, RZ ;  /* 0x0000001407ed7227 */ /* 0x004fc800078e00ff */
[----:B------:R-:W-:Y:S01]  /*0110*/  IMAD.MOV R0, RZ, RZ, -R237 ;  /* 0x000000ffff007224 */ /* 0x000fe200078e0aed */
[----:B------:R-:W2:Y:S03]  /*0120*/  LDC.64 R6, c[0x0][0x2f0] ;  /* 0x0000bc00ff067b82 */ /* 0x000ea60000000a00 */
[----:B------:R-:W-:-:S05]  /*0130*/  IMAD R0, R5, R0, R20 ;  /* 0x0000000005007224 */ /* 0x000fca00078e0214 */
[----:B------:R-:W-:Y:S02]  /*0140*/  ISETP.GE.U32.AND P4, PT, R0, R5, PT ;  /* 0x000000050000720c */ /* 0x000fe40003f86070 */
[----:B-1----:R-:W-:-:S04]  /*0150*/  ISETP.NE.U32.AND P0, PT, R2, RZ, PT ;  /* 0x000000ff0200720c */ /* 0x002fc80003f05070 */
[----:B------:R-:W-:-:S07]  /*0160*/  ISETP.NE.AND.EX P0, PT, R3, RZ, PT, P0 ;  /* 0x000000ff0300720c */ /* 0x000fce0003f05300 */
[----:B------:R-:W-:Y:S01]  /*0170*/  @P4 IMAD.IADD R0, R0, 0x1, -R5 ;  /* 0x0000000100004824 */ /* 0x000fe200078e0a05 */
[----:B------:R-:W-:Y:S01]  /*0180*/  @P4 IADD3 R237, R237, 0x1, RZ ;  /* 0x00000001eded4810 */ /* 0x000fe20007ffe0ff */
[----:B------:R-:W1:Y:S01]  /*0190*/  LDC.64 R2, c[0x0][0x2f8] ;  /* 0x0000be00ff027b82 */ /* 0x000e620000000a00 */
[----:B--2---:R-:W-:Y:S02]  /*01a0*/  ISETP.NE.U32.AND P1, PT, R6, RZ, PT ;  /* 0x000000ff0600720c */ /* 0x004fe40003f25070 */
[-C--:B------:R-:W-:Y:S02]  /*01b0*/  ISETP.GE.U32.AND P3, PT, R0, R5.reuse, PT ;  /* 0x000000050000720c */ /* 0x080fe40003f66070 */
[----:B------:R-:W-:Y:S02]  /*01c0*/  ISETP.NE.AND.EX P1, PT, R7, RZ, PT, P1 ;  /* 0x000000ff0700720c */ /* 0x000fe40003f25310 */
[----:B------:R-:W-:Y:S01]  /*01d0*/  MOV R7, 0xffffffff ;  /* 0xffffffff00077802 */ /* 0x000fe20000000f00 */
[----:B------:R-:W2:Y:S08]  /*01e0*/  LDC.U8 R0, c[0x0][0x3c2] ;  /* 0x0000f080ff007b82 */ /* 0x000eb00000000000 */
[----:B------:R-:W-:Y:S01]  /*01f0*/  @P3 VIADD R237, R237, 0x1 ;  /* 0x00000001eded3836 */ /* 0x000fe20000000000 */
[----:B------:R-:W-:-:S05]  /*0200*/  @!P2 LOP3.LUT R237, RZ, R5, RZ, 0x33, !PT ;  /* 0x00000005ffeda212 */ /* 0x000fca00078e33ff */
[----:B---3--:R-:W-:Y:S02]  /*0210*/  IMAD.WIDE R16, R237, 0x4, R8 ;  /* 0x00000004ed107825 */ /* 0x008fe400078e0208 */
[----:B------:R-:W3:Y:S03]  /*0220*/  @P0 LDC.64 R8, c[0x0][0x300] ;  /* 0x0000c000ff080b82 */ /* 0x000ee60000000a00 */
[----:B------:R-:W4:Y:S04]  /*0230*/  @P1 LDG.E R7, desc[UR12][R16.64] ;  /* 0x0000000c10071981 */ /* 0x000f28000c1e1900 */
[----:B------:R-:W4:Y:S01]  /*0240*/  @P1 LDG.E R142, desc[UR12][R16.64+0x4] ;  /* 0x0000040c108e1981 */ /* 0x000f22000c1e1900 */
[----:B--2---:R-:W-:Y:S01]  /*0250*/  ISETP.NE.AND P3, PT, R0, RZ, PT ;  /* 0x000000ff0000720c */ /* 0x004fe20003f65270 */
[----:B------:R-:W-:Y:S01]  /*0260*/  IMAD.MOV.U32 R11, RZ, RZ, RZ ;  /* 0x000000ffff0b7224 */ /* 0x000fe200078e00ff */
[----:B-1----:R-:W-:-:S02]  /*0270*/  ISETP.EQ.U32.AND P2, PT, R2, RZ, PT ;  /* 0x000000ff0200720c */ /* 0x002fc40003f42070 */
[----:B------:R-:W-:Y:S02]  /*0280*/  MOV R10, 0xffffffff ;  /* 0xffffffff000a7802 */ /* 0x000fe40000000f00 */
[----:B------:R-:W-:Y:S01]  /*0290*/  ISETP.EQ.OR.EX P2, PT, R3, RZ, !P3, P2 ;  /* 0x000000ff0300720c */ /* 0x000fe20005f42720 */
[----:B---3--:R-:W-:-:S04]  /*02a0*/  @P0 IMAD.WIDE R14, R237, 0x4, R8 ;  /* 0x00000004ed0e0825 */ /* 0x008fc800078e0208 */
[C---:B----4-:R-:W-:Y:S01]  /*02b0*/  IMAD.WIDE R8, R237.reuse, 0x4, R12 ;  /* 0x00000004ed087825 */ /* 0x050fe200078e020c */
[----:B------:R1:W5:Y:S07]  /*02c0*/  @P0 LDG.E R11, desc[UR12][R14.64] ;  /* 0x0000000c0e0b0981 */ /* 0x00036e000c1e1900 */
[----:B------:R1:W5:Y:S01]  /*02d0*/  @!P2 LDG.E R10, desc[UR12][R8.64] ;  /* 0x0000000c080aa981 */ /* 0x000362000c1e1900 */
[----:B------:R-:W-:Y:S02]  /*02e0*/  ISETP.NE.U32.AND P0, PT, R2, RZ, PT ;  /* 0x000000ff0200720c */ /* 0x000fe40003f05070 */
[----:B------:R-:W-:Y:S01]  /*02f0*/  IADD3 R2, -R237, RZ, RZ ;  /* 0x000000ffed027210 */ /* 0x000fe20007ffe1ff */
[----:B------:R-:W2:Y:S01]  /*0300*/  S2R R35, SR_CTAID.X ;  /* 0x0000000000237919 */ /* 0x000ea20000002500 */
[----:B------:R-:W-:Y:S01]  /*0310*/  ISETP.NE.AND.EX P0, PT, R3, RZ, PT, P0 ;  /* 0x000000ff0300720c */ /* 0x000fe20003f05300 */
[----:B------:R-:W3:Y:S02]  /*0320*/  S2R R0, SR_CTAID.Y ;  /* 0x0000000000007919 */ /* 0x000ee40000002600 */
[----:B------:R-:W-:-:S02]  /*0330*/  IMAD R20, R5, R2, R20 ;  /* 0x0000000205147224 */ /* 0x000fc400078e0214 */
[----:B------:R-:W-:-:S06]  /*0340*/  @P1 IMAD.IADD R142, R142, 0x1, -R7 ;  /* 0x000000018e8e1824 */ /* 0x000fcc00078e0a07 */
[----:B------:R-:W4:Y:S02]  /*0350*/  @!P1 LDC R142, c[0x0][0x2c4] ;  /* 0x0000b100ff8e9b82 */ /* 0x000f240000000800 */
[----:B-123--:R-:W-:Y:S05]  /*0360*/  @!P0 BRA `(.L_x_1484) ;  /* 0x0000000000108947 */ /* 0x00efea0003800000 */
[----:B------:R-:W2:Y:S02]  /*0370*/  @P3 LDG.E R3, desc[UR12][R8.64+0x4] ;  /* 0x0000040c08033981 */ /* 0x000ea4000c1e1900 */
[----:B--2--5:R-:W-:-:S06]  /*0380*/  @P3 IADD3 R4, R3, -R10, RZ ;  /* 0x8000000a03043210 */ /* 0x024fcc0007ffe0ff */
[----:B------:R2:W5:Y:S01]  /*0390*/  @!P3 LDG.E R4, desc[UR12][R8.64] ;  /* 0x0000000c0804b981 */ /* 0x000562000c1e1900 */
[----:B------:R-:W-:Y:S05]  /*03a0*/  BRA `(.L_x_1485) ;  /* 0x0000000000047947 */ /* 0x000fea0003800000 */
.L_x_1484:
[----:B------:R-:W1:Y:S02]  /*03b0*/  LDC R4, c[0x0][0x2c8] ;  /* 0x0000b200ff047b82 */ /* 0x000e640000000800 */
.L_x_1485:
[----:B------:R-:W3:Y:S02]  /*03c0*/  LDC.64 R2, c[0x0][0x308] ;  /* 0x0000c200ff027b82 */ /* 0x000ee40000000a00 */
[----:B---3--:R-:W-:-:S04]  /*03d0*/  ISETP.NE.U32.AND P3, PT, R2, RZ, PT ;  /* 0x000000ff0200720c */ /* 0x008fc80003f65070 */
[----:B------:R-:W-:-:S13]  /*03e0*/  ISETP.NE.AND.EX P3, PT, R3, RZ, PT, P3 ;  /* 0x000000ff0300720c */ /* 0x000fda0003f65330 */
[----:B------:R-:W3:Y:S02]  /*03f0*/  @P3 LDC.64 R2, c[0x0][0x308] ;  /* 0x0000c200ff023b82 */ /* 0x000ee40000000a00 */
[----:B---3--:R-:W-:-:S05]  /*0400*/  @P3 IMAD.WIDE R2, R237, 0x4, R2 ;  /* 0x00000004ed023825 */ /* 0x008fca00078e0202 */
[----:B------:R3:W5:Y:S01]  /*0410*/  @P3 LDG.E R18, desc[UR12][R2.64] ;  /* 0x0000000c02123981 */ /* 0x000762000c1e1900 */
[----:B------:R-:W-:-:S05]  /*0420*/  IMAD.SHL.U32 R141, R35, 0x40, RZ ;  /* 0x00000040238d7824 */ /* 0x000fca00078e00ff */
[----:B----4-:R-:W-:-:S13]  /*0430*/  ISETP.GT.AND P0, PT, R142, R141, PT ;  /* 0x0000008d8e00720c */ /* 0x010fda0003f04270 */
[----:B------:R-:W-:Y:S05]  /*0440*/  @!P0 EXIT ;  /* 0x000000000000894d */ /* 0x000fea0003800000 */
[----:B--2---:R-:W2:Y:S01]  /*0450*/  LDC R9, c[0x0][0x10] ;  /* 0x00000400ff097b82 */ /* 0x004ea20000000800 */
[----:B-----5:R-:W-:Y:S01]  /*0460*/  @P3 IMAD.IADD R39, R18, 0x1, -R11 ;  /* 0x0000000112273824 */ /* 0x020fe200078e0a0b */
[----:B------:R-:W4:Y:S06]  /*0470*/  S2R R42, SR_TID.X ;  /* 0x00000000002a7919 */ /* 0x000f2c0000002100 */
[----:B---3--:R-:W3:Y:S08]  /*0480*/  LDC R3, c[0x0][0x2c8] ;  /* 0x0000b200ff037b82 */ /* 0x008ef00000000800 */
[----:B------:R-:W1:Y:S01]  /*0490*/  @!P3 LDC R8, c[0x0][0x2cc] ;  /* 0x0000b300ff08bb82 */ /* 0x000e620000000800 */
[----:B--2---:R-:W-:-:S04]  /*04a0*/  IABS R13, R9 ;  /* 0x00000009000d7213 */ /* 0x004fc80000000000 */
[----:B------:R-:W2:Y:S01]  /*04b0*/  I2F.RP R2, R13 ;  /* 0x0000000d00027306 */ /* 0x000ea20000209400 */
[----:B---3--:R-:W-:-:S05]  /*04c0*/  VIADD R3, R3, 0x7f ;  /* 0x0000007f03037836 */ /* 0x008fca0000000000 */
[----:B------:R-:W-:-:S04]  /*04d0*/  SHF.R.S32.HI R16, RZ, 0x1f, R3 ;  /* 0x0000001fff107819 */ /* 0x000fc80000011403 */
[----:B------:R-:W-:Y:S01]  /*04e0*/  LEA.HI R16, R16, R3, RZ, 0x7 ;  /* 0x0000000310107211 */ /* 0x000fe200078f38ff */
[----:B--2---:R-:W2:Y:S03]  /*04f0*/  MUFU.RCP R14, R2 ;  /* 0x00000002000e7308 */ /* 0x004ea60000001000 */
[----:B------:R-:W-:-:S05]  /*0500*/  LEA.HI.SX32 R16, R16, R9, 0x19 ;  /* 0x0000000910107211 */ /* 0x000fca00078fcaff */
[----:B------:R-:W-:-:S05]  /*0510*/  VIADD R16, R16, 0xffffffff ;  /* 0xffffffff10107836 */ /* 0x000fca0000000000 */
[----:B------:R-:W-:Y:S02]  /*0520*/  IABS R3, R16 ;  /* 0x0000001000037213 */ /* 0x000fe40000000000 */
[-C--:B------:R-:W-:Y:S01]  /*0530*/  LOP3.LUT R16, R16, R9.reuse, RZ, 0x3c, !PT ;  /* 0x0000000910107212 */ /* 0x080fe200078e3cff */
[----:B--2---:R-:W-:Y:S01]  /*0540*/  VIADD R14, R14, 0xffffffe ;  /* 0x0ffffffe0e0e7836 */ /* 0x004fe20000000000 */
[----:B------:R-:W-:Y:S02]  /*0550*/  IABS R2, R9 ;  /* 0x0000000900027213 */ /* 0x000fe40000000000 */
[----:B------:R-:W-:Y:S01]  /*0560*/  ISETP.GE.AND P0, PT, R16, RZ, PT ;  /* 0x000000ff1000720c */ /* 0x000fe20003f06270 */
[----:B------:R-:W2:Y:S02]  /*0570*/  F2I.FTZ.U32.TRUNC.NTZ R15, R14 ;  /* 0x0000000e000f7305 */ /* 0x000ea4000021f000 */
[----:B------:R-:W-:Y:S02]  /*0580*/  IMAD.MOV R2, RZ, RZ, -R2 ;  /* 0x000000ffff027224 */ /* 0x000fe400078e0a02 */
[----:B--2---:R-:W-:-:S02]  /*0590*/  IMAD.MOV R6, RZ, RZ, -R15 ;  /* 0x000000ffff067224 */ /* 0x004fc400078e0a0f */
[----:B------:R-:W-:Y:S02]  /*05a0*/  IMAD.MOV.U32 R14, RZ, RZ, RZ ;  /* 0x000000ffff0e7224 */ /* 0x000fe400078e00ff */
[----:B------:R-:W-:-:S04]  /*05b0*/  IMAD R6, R6, R13, RZ ;  /* 0x0000000d06067224 */ /* 0x000fc800078e02ff */
[----:B------:R-:W-:-:S06]  /*05c0*/  IMAD.HI.U32 R6, R15, R6, R14 ;  /* 0x000000060f067227 */ /* 0x000fcc00078e000e */
[----:B------:R-:W-:Y:S02]  /*05d0*/  IMAD.HI.U32 R12, R6, R3, RZ ;  /* 0x00000003060c7227 */ /* 0x000fe400078e00ff */
[----:B------:R-:W2:Y:S02]  /*05e0*/  LDC R6, c[0x0][0x398] ;  /* 0x0000e600ff067b82 */ /* 0x000ea40000000800 */
[----:B------:R-:W-:-:S05]  /*05f0*/  IMAD R14, R12, R2, R3 ;  /* 0x000000020c0e7224 */ /* 0x000fca00078e0203 */
[----:B------:R-:W-:Y:S01]  /*0600*/  ISETP.GT.U32.AND P1, PT, R13, R14, PT ;  /* 0x0000000e0d00720c */ /* 0x000fe20003f24070 */
[----:B------:R-:W3:-:S12]  /*0610*/  @!P3 LDC.64 R2, c[0x0][0x318] ;  /* 0x0000c600ff02bb82 */ /* 0x000ed80000000a00 */
[----:B------:R-:W-:Y:S02]  /*0620*/  @!P1 IMAD.IADD R14, R14, 0x1, -R13 ;  /* 0x000000010e0e9824 */ /* 0x000fe400078e0a0d */
[----:B------:R-:W-:Y:S01]  /*0630*/  @!P1 VIADD R12, R12, 0x1 ;  /* 0x000000010c0c9836 */ /* 0x000fe20000000000 */
[----:B------:R-:W-:Y:S02]  /*0640*/  ISETP.NE.AND P1, PT, R9, RZ, PT ;  /* 0x000000ff0900720c */ /* 0x000fe40003f25270 */
[----:B------:R-:W-:Y:S02]  /*0650*/  ISETP.GE.U32.AND P4, PT, R14, R13, PT ;  /* 0x0000000d0e00720c */ /* 0x000fe40003f86070 */
[----:B---3--:R-:W-:Y:S02]  /*0660*/  @!P3 ISETP.NE.U32.AND P2, PT, R2, RZ, PT ;  /* 0x000000ff0200b20c */ /* 0x008fe40003f45070 */
[----:B------:R-:W-:Y:S02]  /*0670*/  IADD3 R2, -R142, 0xbf, R141 ;  /* 0x000000bf8e027810 */ /* 0x000fe40007ffe18d */
[----:B------:R-:W-:-:S07]  /*0680*/  @!P3 ISETP.NE.AND.EX P2, PT, R3, RZ, PT, P2 ;  /* 0x000000ff0300b20c */ /* 0x000fce0003f45320 */
[----:B------:R-:W-:Y:S01]  /*0690*/  @P4 VIADD R12, R12, 0x1 ;  /* 0x000000010c0c4836 */ /* 0x000fe20000000000 */
[----:B-1----:R-:W-:-:S03]  /*06a0*/  @!P3 SEL R8, R8, RZ, P2 ;  /* 0x000000ff0808b207 */ /* 0x002fc60001000000 */
[----:B------:R-:W-:Y:S01]  /*06b0*/  @!P0 IMAD.MOV R12, RZ, RZ, -R12 ;  /* 0x000000ffff0c8224 */ /* 0x000fe200078e0a0c */
[----:B------:R-:W-:Y:S02]  /*06c0*/  @!P1 LOP3.LUT R12, RZ, R9, RZ, 0x33, !PT ;  /* 0x00000009ff0c9212 */ /* 0x000fe400078e33ff */
[----:B------:R-:W-:-:S03]  /*06d0*/  @!P3 IADD3 R39, R8, R4, -R11 ;  /* 0x000000040827b210 */ /* 0x000fc60007ffe80b */
[----:B------:R-:W-:Y:S01]  /*06e0*/  IMAD R228, R12, R0, RZ ;  /* 0x000000000ce47224 */ /* 0x000fe200078e02ff */
[----:B--2---:R-:W-:Y:S01]  /*06f0*/  IADD3 R2, R2, R6, R39 ;  /* 0x0000000602027210 */ /* 0x004fe20007ffe027 */
[----:B------:R-:W-:-:S03]  /*0700*/  VIADD R4, R39, 0x7f ;  /* 0x0000007f27047836 */ /* 0x000fc60000000000 */
[----:B------:R-:W-:Y:S02]  /*0710*/  SHF.R.S32.HI R9, RZ, 0x1f, R2 ;  /* 0x0000001fff097819 */ /* 0x000fe40000011402 */
[----:B------:R-:W-:Y:S02]  /*0720*/  SHF.R.S32.HI R3, RZ, 0x1f, R4 ;  /* 0x0000001fff037819 */ /* 0x000fe40000011404 */
[----:B------:R-:W-:Y:S02]  /*0730*/  LEA.HI R9, R9, R2, RZ, 0x7 ;  /* 0x0000000209097211 */ /* 0x000fe400078f38ff */
[----:B------:R-:W-:Y:S02]  /*0740*/  LEA.HI R3, R3, R4, RZ, 0x7 ;  /* 0x0000000403037211 */ /* 0x000fe400078f38ff */
[----:B------:R-:W-:Y:S02]  /*0750*/  SHF.R.S32.HI R9, RZ, 0x7, R9 ;  /* 0x00000007ff097819 */ /* 0x000fe40000011409 */
[----:B------:R-:W-:-:S04]  /*0760*/  SHF.R.S32.HI R3, RZ, 0x7, R3 ;  /* 0x00000007ff037819 */ /* 0x000fc80000011403 */
[----:B------:R-:W-:-:S04]  /*0770*/  VIADDMNMX R12, R228, R12, R3, PT ;  /* 0x0000000ce40c7246 */ /* 0x000fc80003800103 */
[----:B------:R-:W-:-:S04]  /*0780*/  VIMNMX R37, R12, R9, PT ;  /* 0x000000090c257248 */ /* 0x000fc80003fe0100 */
[----:B------:R-:W-:-:S13]  /*0790*/  ISETP.GE.AND P0, PT, R228, R37, PT ;  /* 0x00000025e400720c */ /* 0x000fda0003f06270 */
[----:B----4-:R-:W-:Y:S05]  /*07a0*/  @!P0 BRA `(.L_x_1486) ;  /* 0x0000000800148947 */ /* 0x010fea0003800000 */
[----:B------:R-:W1:Y:S01]  /*07b0*/  LDC.64 R2, c[0x0][0x2c0] ;  /* 0x0000b000ff027b82 */ /* 0x000e620000000a00 */
[----:B------:R-:W-:Y:S01]  /*07c0*/  SHF.R.S32.HI R7, RZ, 0x1f, R42 ;  /* 0x0000001fff077819 */ /* 0x000fe2000001142a */
[----:B------:R-:W-:Y:S01]  /*07d0*/  IMAD.IADD R142, R142, 0x1, -R141 ;  /* 0x000000018e8e7824 */ /* 0x000fe200078e0a8d */
[----:B------:R-:W-:Y:S01]  /*07e0*/  ULDC UR4, c[0x0][0x2dc] ;  /* 0x0000b70000047ab9 */ /* 0x000fe20000000800 */
[----:B------:R-:W-:Y:S01]  /*07f0*/  BSSY B0, `(.L_x_1487) ;  /* 0x0000025000007945 */ /* 0x000fe20003800000 */
[----:B------:R-:W-:-:S04]  /*0800*/  LEA.HI R4, R7, R42, RZ, 0x4 ;  /* 0x0000002a07047211 */ /* 0x000fc800078f20ff */
[----:B------:R-:W-:-:S05]  /*0810*/  LOP3.LUT R7, R4, 0xfffffff0, RZ, 0xc0, !PT ;  /* 0xfffffff004077812 */ /* 0x000fca00078ec0ff */
[----:B------:R-:W-:-:S05]  /*0820*/  IMAD.IADD R42, R42, 0x1, -R7 ;  /* 0x000000012a2a7824 */ /* 0x000fca00078e0a07 */
[----:B------:R-:W-:Y:S01]  /*0830*/  ISETP.NE.AND P6, PT, R42, RZ, PT ;  /* 0x000000ff2a00720c */ /* 0x000fe20003fc5270 */
[----:B-1----:R-:W-:-:S04]  /*0840*/  IMAD R2, R0, R2, R237 ;  /* 0x0000000200027224 */ /* 0x002fc800078e02ed */
[----:B------:R-:W-:Y:S01]  /*0850*/  IMAD R0, R2, R5, R20 ;  /* 0x0000000502007224 */ /* 0x000fe200078e0214 */
[----:B------:R-:W-:Y:S01]  /*0860*/  SHF.R.S32.HI R5, RZ, 0x4, R4 ;  /* 0x00000004ff057819 */ /* 0x000fe20000011404 */
[----:B------:R-:W-:Y:S02]  /*0870*/  IMAD.SHL.U32 R2, R42, 0x4, RZ ;  /* 0x000000042a027824 */ /* 0x000fe400078e00ff */
[----:B------:R-:W-:Y:S01]  /*0880*/  IMAD R0, R0, R3, R141 ;  /* 0x0000000300007224 */ /* 0x000fe200078e028d */
[CC--:B------:R-:W-:Y:S01]  /*0890*/  ISETP.GE.AND P4, PT, R5.reuse, R142.reuse, PT ;  /* 0x0000008e0500720c */ /* 0x0c0fe20003f86270 */
[C---:B------:R-:W-:Y:S01]  /*08a0*/  VIADD R19, R5.reuse, 0x8 ;  /* 0x0000000805137836 */ /* 0x040fe20000000000 */
[--C-:B------:R-:W-:Y:S01]  /*08b0*/  SHF.R.S32.HI R3, RZ, 0x1f, R2.reuse ;  /* 0x0000001fff037819 */ /* 0x100fe20000011402 */
[----:B------:R-:W-:Y:S01]  /*08c0*/  IMAD R7, R0, UR4, RZ ;  /* 0x0000000400077c24 */ /* 0x000fe2000f8e02ff */
[----:B------:R-:W-:Y:S01]  /*08d0*/  ULDC.64 UR4, c[0x0][0x288] ;  /* 0x0000a20000047ab9 */ /* 0x000fe20000000a00 */
[----:B------:R-:W-:Y:S01]  /*08e0*/  VIADD R17, R5, 0x10 ;  /* 0x0000001005117836 */ /* 0x000fe20000000000 */
[----:B------:R-:W-:Y:S01]  /*08f0*/  ISETP.GE.AND P3, PT, R19, R142, PT ;  /* 0x0000008e1300720c */ /* 0x000fe20003f66270 */
[----:B------:R-:W-:-:S03]  /*0900*/  IMAD.WIDE R8, R5, 0x80, R2 ;  /* 0x0000008005087825 */ /* 0x000fc600078e0202 */
[----:B------:R-:W-:Y:S01]  /*0910*/  ISETP.GE.AND P2, PT, R17, R142, PT ;  /* 0x0000008e1100720c */ /* 0x000fe20003f46270 */
[----:B------:R-:W-:Y:S01]  /*0920*/  VIADD R15, R5, 0x18 ;  /* 0x00000018050f7836 */ /* 0x000fe20000000000 */
[----:B------:R-:W-:Y:S01]  /*0930*/  IADD3 R4, P0, R7, R8, RZ ;  /* 0x0000000807047210 */ /* 0x000fe20007f1e0ff */
[C---:B------:R-:W-:Y:S02]  /*0940*/  VIADD R13, R5.reuse, 0x20 ;  /* 0x00000020050d7836 */ /* 0x040fe40000000000 */
[----:B------:R-:W-:Y:S01]  /*0950*/  VIADD R11, R5, 0x28 ;  /* 0x00000028050b7836 */ /* 0x000fe20000000000 */
[----:B------:R-:W-:Y:S01]  /*0960*/  LEA.HI.X.SX32 R7, R7, R9, 0x1, P0 ;  /* 0x0000000907077211 */ /* 0x000fe200000f0eff */
[----:B------:R-:W-:Y:S01]  /*0970*/  VIADD R9, R5, 0x30 ;  /* 0x0000003005097836 */ /* 0x000fe20000000000 */
[----:B------:R-:W-:Y:S01]  /*0980*/  LEA R20, P0, R4, UR4, 0x2 ;  /* 0x0000000404147c11 */ /* 0x000fe2000f8010ff */
[----:B------:R-:W-:Y:S01]  /*0990*/  VIADD R6, R2, 0x40 ;  /* 0x0000004002067836 */ /* 0x000fe20000000000 */
[----:B------:R-:W-:-:S02]  /*09a0*/  ISETP.GE.AND P5, PT, R15, R142, PT ;  /* 0x0000008e0f00720c */ /* 0x000fc40003fa6270 */
[----:B------:R-:W-:Y:S02]  /*09b0*/  LEA.HI.X R21, R4, UR5, R7, 0x2, P0 ;  /* 0x0000000504157c11 */ /* 0x000fe400080f1407 */
[-C--:B------:R-:W-:Y:S02]  /*09c0*/  ISETP.GE.AND P0, PT, R13, R142.reuse, PT ;  /* 0x0000008e0d00720c */ /* 0x080fe40003f06270 */
[----:B------:R-:W-:Y:S01]  /*09d0*/  ISETP.GE.AND P1, PT, R11, R142, PT ;  /* 0x0000008e0b00720c */ /* 0x000fe20003f26270 */
[----:B------:R-:W-:-:S12]  /*09e0*/  @P4 BRA `(.L_x_1488) ;  /* 0x0000000000144947 */ /* 0x000fd80003800000 */
[----:B------:R-:W-:Y:S02]  /*09f0*/  ULDC UR4, c[0x0][0x2d0] ;  /* 0x0000b40000047ab9 */ /* 0x000fe40000000800 */
[----:B------:R-:W-:-:S13]  /*0a00*/  ISETP.GE.AND P4, PT, R2, UR4, PT ;  /* 0x0000000402007c0c */ /* 0x000fda000bf86270 */
[----:B------:R1:W-:Y:S01]  /*0a10*/  @!P4 STG.E.128 desc[UR12][R20.64], RZ ;  /* 0x000000ff1400c986 */ /* 0x0003e2000c101d0c */
[----:B------:R-:W-:-:S13]  /*0a20*/  ISETP.GE.AND P4, PT, R6, UR4, PT ;  /* 0x0000000406007c0c */ /* 0x000fda000bf86270 */
[----:B------:R1:W-:Y:S02]  /*0a30*/  @!P4 STG.E.128 desc[UR12][R20.64+0x100], RZ ;  /* 0x000100ff1400c986 */ /* 0x0003e4000c101d0c */
.L_x_1488:
[----:B------:R-:W-:Y:S05]  /*0a40*/  BSYNC B0 ;  /* 0x0000000000007941 */ /* 0x000fea0003800000 */
.L_x_1487:
[----:B------:R-:W-:Y:S01]  /*0a50*/  BSSY B0, `(.L_x_1489) ;  /* 0x0000009000007945 */ /* 0x000fe20003800000 */
[----:B------:R-:W-:Y:S02]  /*0a60*/  ISETP.GE.AND P4, PT, R9, R142, PT ;  /* 0x0000008e0900720c */ /* 0x000fe40003f86270 */
[----:B------:R-:W-:Y:S01]  /*0a70*/  IADD3 R7, R5, 0x38, RZ ;  /* 0x0000003805077810 */ /* 0x000fe20007ffe0ff */
[----:B------:R-:W-:Y:S05]  /*0a80*/  @P3 BRA `(.L_x_1490) ;  /* 0x0000000000143947 */ /* 0x000fea0003800000 */
[----:B------:R-:W-:Y:S02]  /*0a90*/  ULDC UR4, c[0x0][0x2d0] ;  /* 0x0000b40000047ab9 */ /* 0x000fe40000000800 */
[----:B------:R-:W-:-:S13]  /*0aa0*/  ISETP.GE.AND P3, PT, R2, UR4, PT ;  /* 0x0000000402007c0c */ /* 0x000fda000bf66270 */
[----:B------:R2:W-:Y:S01]  /*0ab0*/  @!P3 STG.E.128 desc[UR12][R20.64+0x1000], RZ ;  /* 0x001000ff1400b986 */ /* 0x0005e2000c101d0c */
[----:B------:R-:W-:-:S13]  /*0ac0*/  ISETP.GE.AND P3, PT, R6, UR4, PT ;  /* 0x0000000406007c0c */ /* 0x000fda000bf66270 */
[----:B------:R2:W-:Y:S02]  /*0ad0*/  @!P3 STG.E.128 desc[UR12][R20.64+0x1100], RZ ;  /* 0x001100ff1400b986 */ /* 0x0005e4000c101d0c */
.L_x_1490:
[----:B------:R-:W-:Y:S05]  /*0ae0*/  BSYNC B0 ;  /* 0x0000000000007941 */ /* 0x000fea0003800000 */
.L_x_1489:
[----:B------:R-:W-:Y:S01]  /*0af0*/  BSSY B0, `(.L_x_1491) ;  /* 0x0000008000007945 */ /* 0x000fe20003800000 */
[----:B------:R-:W-:-:S03]  /*0b00*/  ISETP.GE.AND P3, PT, R7, R142, PT ;  /* 0x0000008e0700720c */ /* 0x000fc60003f66270 */
[----:B------:R-:W-:Y:S10]  /*0b10*/  @P2 BRA `(.L_x_1492) ;  /* 0x0000000000142947 */ /* 0x000ff40003800000 */
[----:B------:R-:W-:Y:S02]  /*0b20*/  ULDC UR4, c[0x0][0x2d0] ;  /* 0x0000b40000047ab9 */ /* 0x000fe40000000800 */
[----:B------:R-:W-:-:S13]  /*0b30*/  ISETP.GE.AND P2, PT, R2, UR4, PT ;  /* 0x0000000402007c0c */ /* 0x000fda000bf46270 */
[----:B------:R3:W-:Y:S01]  /*0b40*/  @!P2 STG.E.128 desc[UR12][R20.64+0x2000], RZ ;  /* 0x002000ff1400a986 */ /* 0x0007e2000c101d0c */
[----:B------:R-:W-:-:S13]  /*0b50*/  ISETP.GE.AND P2, PT, R6, UR4, PT ;  /* 0x0000000406007c0c */ /* 0x000fda000bf46270 */
[----:B------:R3:W-:Y:S02]  /*0b60*/  @!P2 STG.E.128 desc[UR12][R20.64+0x2100], RZ ;  /* 0x002100ff1400a986 */ /* 0x0007e4000c101d0c */
.L_x_1492:
[----:B------:R-:W-:Y:S05]  /*0b70*/  BSYNC B0 ;  /* 0x0000000000007941 */ /* 0x000fea0003800000 */
.L_x_1491:
[----:B------:R-:W-:Y:S01]  /*0b80*/  BSSY B0, `(.L_x_1493) ;  /* 0x0000008000007945 */ /* 0x000fe20003800000 */
[----:B------:R-:W-:-:S03]  /*0b90*/  IADD3 R4, P2, R0, R5, RZ ;  /* 0x0000000500047210 */ /* 0x000fc60007f5e0ff */
[----:B------:R-:W-:Y:S10]  /*0ba0*/  @P5 BRA `(.L_x_1494) ;  /* 0x0000000000145947 */ /* 0x000ff40003800000 */
[----:B------:R-:W-:Y:S02]  /*0bb0*/  ULDC UR4, c[0x0][0x2d0] ;  /* 0x0000b40000047ab9 */ /* 0x000fe40000000800 */
[----:B------:R-:W-:-:S13]  /*0bc0*/  ISETP.GE.AND P5, PT, R2, UR4, PT ;  /* 0x0000000402007c0c */ /* 0x000fda000bfa6270 */
[----:B------:R4:W-:Y:S01]  /*0bd0*/  @!P5 STG.E.128 desc[UR12][R20.64+0x3000], RZ ;  /* 0x003000ff1400d986 */ /* 0x0009e2000c101d0c */
[----:B------:R-:W-:-:S13]  /*0be0*/  ISETP.GE.AND P5, PT, R6, UR4, PT ;  /* 0x0000000406007c0c */ /* 0x000fda000bfa6270 */
[----:B------:R4:W-:Y:S02]  /*0bf0*/  @!P5 STG.E.128 desc[UR12][R20.64+0x3100], RZ ;  /* 0x003100ff1400d986 */ /* 0x0009e4000c101d0c */
.L_x_1494:
[----:B------:R-:W-:Y:S05]  /*0c00*/  BSYNC B0 ;  /* 0x0000000000007941 */ /* 0x000fea0003800000 */
.L_x_1493:
[----:B------:R-:W-:Y:S01]  /*0c10*/  BSSY B0, `(.L_x_1495) ;  /* 0x0000009000007945 */ /* 0x000fe20003800000 */
[----:B------:R-:W-:Y:S02]  /*0c20*/  ISETP.GE.OR P5, PT, R5, R142, P6 ;  /* 0x0000008e0500720c */ /* 0x000fe400037a6670 */
[----:B------:R-:W-:Y:S01]  /*0c30*/  SHF.R.S32.HI R0, RZ, 0x1f, R0 ;  /* 0x0000001fff007819 */ /* 0x000fe20000011400 */
[----:B------:R-:W-:Y:S05]  /*0c40*/  @P0 BRA `(.L_x_1496) ;  /* 0x0000000000140947 */ /* 0x000fea0003800000 */
[----:B------:R-:W-:Y:S02]  /*0c50*/  ULDC UR4, c[0x0][0x2d0] ;  /* 0x0000b40000047ab9 */ /* 0x000fe40000000800 */
[----:B------:R-:W-:-:S13]  /*0c60*/  ISETP.GE.AND P0, PT, R2, UR4, PT ;  /* 0x0000000402007c0c */ /* 0x000fda000bf06270 */
[----:B------:R1:W-:Y:S01]  /*0c70*/  @!P0 STG.E.128 desc[UR12][R20.64+0x4000], RZ ;  /* 0x004000ff14008986 */ /* 0x0003e2000c101d0c */
[----:B------:R-:W-:-:S13]  /*0c80*/  ISETP.GE.AND P0, PT, R6, UR4, PT ;  /* 0x0000000406007c0c */ /* 0x000fda000bf06270 */
[----:B------:R1:W-:Y:S02]  /*0c90*/  @!P0 STG.E.128 desc[UR12][R20.64+0x4100], RZ ;  /* 0x004100ff14008986 */ /* 0x0003e4000c101d0c */
.L_x_1496:
[----:B------:R-:W-:Y:S05]  /*0ca0*/  BSYNC B0 ;  /* 0x0000000000007941 */ /* 0x000fea0003800000 */
.L_x_1495:
[----:B------:R-:W-:Y:S04]  /*0cb0*/  BSSY B0, `(.L_x_1497) ;  /* 0x0000007000007945 */ /* 0x000fe80003800000 */
[----:B------:R-:W-:Y:S05]  /*0cc0*/  @P1 BRA `(.L_x_1498) ;  /* 0x0000000000141947 */ /* 0x000fea0003800000 */
[----:B------:R-:W-:Y:S02]  /*0cd0*/  ULDC UR4, c[0x0][0x2d0] ;  /* 0x0000b40000047ab9 */ /* 0x000fe40000000800 */
[----:B------:R-:W-:Y:S02]  /*0ce0*/  ISETP.GE.AND P1, PT, R2, UR4, PT ;  /* 0x0000000402007c0c */ /* 0x000fe4000bf26270 */
[----:B------:R-:W-:-:S11]  /*0cf0*/  ISETP.GE.AND P0, PT, R6, UR4, PT ;  /* 0x0000000406007c0c */ /* 0x000fd6000bf06270 */
[----:B------:R1:W-:Y:S04]  /*0d00*/  @!P1 STG.E.128 desc[UR12][R20.64+0x5000], RZ ;  /* 0x005000ff14009986 */ /* 0x0003e8000c101d0c */
[----:B------:R1:W-:Y:S02]  /*0d10*/  @!P0 STG.E.128 desc[UR12][R20.64+0x5100], RZ ;  /* 0x005100ff14008986 */ /* 0x0003e4000c101d0c */
.L_x_1498:
[----:B------:R-:W-:Y:S05]  /*0d20*/  BSYNC B0 ;  /* 0x0000000000007941 */ /* 0x000fea0003800000 */
.L_x_1497:
[----:B------:R-:W-:Y:S04]  /*0d30*/  BSSY B0, `(.L_x_1499) ;  /* 0x0000007000007945 */ /* 0x000fe80003800000 */
[----:B------:R-:W-:Y:S05]  /*0d40*/  @P4 BRA `(.L_x_1500) ;  /* 0x0000000000144947 */ /* 0x000fea0003800000 */
[----:B------:R-:W-:Y:S02]  /*0d50*/  ULDC UR4, c[0x0][0x2d0] ;  /* 0x0000b40000047ab9 */ /* 0x000fe40000000800 */
[----:B------:R-:W-:Y:S02]  /*0d60*/  ISETP.GE.AND P1, PT, R2, UR4, PT ;  /* 0x0000000402007c0c */ /* 0x000fe4000bf26270 */
[----:B------:R-:W-:-:S11]  /*0d70*/  ISETP.GE.AND P0, PT, R6, UR4, PT ;  /* 0x0000000406007c0c */ /* 0x000fd6000bf06270 */
[----:B------:R1:W-:Y:S04]  /*0d80*/  @!P1 STG.E.128 desc[UR12][R20.64+0x6000], RZ ;  /* 0x006000ff14009986 */ /* 0x0003e8000c101d0c */
[----:B------:R1:W-:Y:S02]  /*0d90*/  @!P0 STG.E.128 desc[UR12][R20.64+0x6100], RZ ;  /* 0x006100ff14008986 */ /* 0x0003e4000c101d0c */
.L_x_1500:
[----:B------:R-:W-:Y:S05]  /*0da0*/  BSYNC B0 ;  /* 0x0000000000007941 */ /* 0x000fea0003800000 */
.L_x_1499:
[----:B------:R-:W-:Y:S04]  /*0db0*/  BSSY B0, `(.L_x_1501) ;  /* 0x0000007000007945 */ /* 0x000fe80003800000 */
[----:B------:R-:W-:Y:S05]  /*0dc0*/  @P3 BRA `(.L_x_1502) ;  /* 0x0000000000143947 */ /* 0x000fea0003800000 */
[----:B------:R-:W-:Y:S02]  /*0dd0*/  ULDC UR4, c[0x0][0x2d0] ;  /* 0x0000b40000047ab9 */ /* 0x000fe40000000800 */
[----:B------:R-:W-:Y:S02]  /*0de0*/  ISETP.GE.AND P1, PT, R2, UR4, PT ;  /* 0x0000000402007c0c */ /* 0x000fe4000bf26270 */
[----:B------:R-:W-:-:S11]  /*0df0*/  ISETP.GE.AND P0, PT, R6, UR4, PT ;  /* 0x0000000406007c0c */ /* 0x000fd6000bf06270 */
[----:B------:R1:W-:Y:S04]  /*0e00*/  @!P1 STG.E.128 desc[UR12][R20.64+0x7000], RZ ;  /* 0x007000ff14009986 */ /* 0x0003e8000c101d0c */
[----:B------:R1:W-:Y:S02]  /*0e10*/  @!P0 STG.E.128 desc[UR12][R20.64+0x7100], RZ ;  /* 0x007100ff14008986 */ /* 0x0003e4000c101d0c */
.L_x_1502:
[----:B------:R-:W-:Y:S05]  /*0e20*/  BSYNC B0 ;  /* 0x0000000000007941 */ /* 0x000fea0003800000 */
.L_x_1501:
[----:B------:R-:W-:Y:S01]  /*0e30*/  ULDC.64 UR4, c[0x0][0x2b8] ;  /* 0x0000ae0000047ab9 */ /* 0x000fe20000000a00 */
[----:B------:R-:W-:Y:S02]  /*0e40*/  LEA.HI.X.SX32 R5, R5, R0, 0x1, P2 ;  /* 0x0000000005057211 */ /* 0x000fe400010f0eff */
[C---:B------:R-:W-:Y:S02]  /*0e50*/  LEA R2, P0, R4.reuse, UR4, 0x2 ;  /* 0x0000000404027c11 */ /* 0x040fe4000f8010ff */
[-C--:B------:R-:W-:Y:S02]  /*0e60*/  ISETP.GE.OR P4, PT, R19, R142.reuse, P6 ;  /* 0x0000008e1300720c */ /* 0x080fe40003786670 */
[----:B------:R-:W-:Y:S01]  /*0e70*/  LEA.HI.X R3, R4, UR5, R5, 0x2, P0 ;  /* 0x0000000504037c11 */ /* 0x000fe200080f1405 */
[----:B------:R-:W-:Y:S01]  /*0e80*/  @!P5 IMAD.MOV.U32 R5, RZ, RZ, -0x800000 ;  /* 0xff800000ff05d424 */ /* 0x000fe200078e00ff */
[-C--:B------:R-:W-:Y:S02]  /*0e90*/  ISETP.GE.OR P3, PT, R17, R142.reuse, P6 ;  /* 0x0000008e1100720c */ /* 0x080fe40003766670 */
[----:B------:R-:W-:-:S02]  /*0ea0*/  ISETP.GE.OR P2, PT, R15, R142, P6 ;  /* 0x0000008e0f00720c */ /* 0x000fc40003746670 */
[----:B------:R1:W-:Y:S01]  /*0eb0*/  @!P5 STG.E desc[UR12][R2.64], R5 ;  /* 0x000000050200d986 */ /* 0x0003e2000c10190c */
[-C--:B------:R-:W-:Y:S02]  /*0ec0*/  ISETP.GE.OR P1, PT, R13, R142.reuse, P6 ;  /* 0x0000008e0d00720c */ /* 0x080fe40003726670 */
[-C--:B------:R-:W-:Y:S02]  /*0ed0*/  ISETP.GE.OR P0, PT, R11, R142.reuse, P6 ;  /* 0x0000008e0b00720c */ /* 0x080fe40003706670 */
[-C--:B------:R-:W-:Y:S01]  /*0ee0*/  ISETP.GE.OR P5, PT, R9, R142.reuse, P6 ;  /* 0x0000008e0900720c */ /* 0x080fe200037a6670 */
[----:B------:R-:W-:Y:S01]  /*0ef0*/  @!P4 IMAD.MOV.U32 R17, RZ, RZ, -0x800000 ;  /* 0xff800000ff11c424 */ /* 0x000fe200078e00ff */
[----:B------:R-:W-:Y:S02]  /*0f00*/  ISETP.GE.OR P6, PT, R7, R142, P6 ;  /* 0x0000008e0700720c */ /* 0x000fe400037c6670 */
[----:B------:R-:W-:Y:S02]  /*0f10*/  @!P3 IMAD.MOV.U32 R15, RZ, RZ, -0x800000 ;  /* 0xff800000ff0fb424 */ /* 0x000fe400078e00ff */
[----:B------:R-:W-:Y:S01]  /*0f20*/  @!P2 IMAD.MOV.U32 R13, RZ, RZ, -0x800000 ;  /* 0xff800000ff0da424 */ /* 0x000fe200078e00ff */
[----:B------:R1:W-:Y:S02]  /*0f30*/  @!P4 STG.E desc[UR12][R2.64+0x20], R17 ;  /* 0x000020110200c986 */ /* 0x0003e4000c10190c */
[----:B------:R-:W-:-:S02]  /*0f40*/  @!P1 IMAD.MOV.U32 R11, RZ, RZ, -0x800000 ;  /* 0xff800000ff0b9424 */ /* 0x000fc400078e00ff */
[----:B------:R-:W-:Y:S01]  /*0f50*/  @!P0 IMAD.MOV.U32 R9, RZ, RZ, -0x800000 ;  /* 0xff800000ff098424 */ /* 0x000fe200078e00ff */
[----:B------:R1:W-:Y:S01]  /*0f60*/  @!P3 STG.E desc[UR12][R2.64+0x40], R15 ;  /* 0x0000400f0200b986 */ /* 0x0003e2000c10190c */
[----:B------:R-:W-:-:S03]  /*0f70*/  @!P5 IMAD.MOV.U32 R7, RZ, RZ, -0x800000 ;  /* 0xff800000ff07d424 */ /* 0x000fc600078e00ff */
[----:B------:R1:W-:Y:S04]  /*0f80*/  @!P2 STG.E desc[UR12][R2.64+0x60], R13 ;  /* 0x0000600d0200a986 */ /* 0x0003e8000c10190c */
[----:B------:R1:W-:Y:S04]  /*0f90*/  @!P1 STG.E desc[UR12][R2.64+0x80], R11 ;  /* 0x0000800b02009986 */ /* 0x0003e8000c10190c */
[----:B------:R1:W-:Y:S04]  /*0fa0*/  @!P0 STG.E desc[UR12][R2.64+0xa0], R9 ;  /* 0x0000a00902008986 */ /* 0x0003e8000c10190c */
[----:B------:R1:W-:Y:S01]  /*0fb0*/  @!P5 STG.E desc[UR12][R2.64+0xc0], R7 ;  /* 0x0000c0070200d986 */ /* 0x0003e2000c10190c */
[----:B------:R-:W-:Y:S05]  /*0fc0*/  @P6 EXIT ;  /* 0x000000000000694d */ /* 0x000fea0003800000 */
[----:B-1----:R-:W-:-:S05]  /*0fd0*/  MOV R5, 0xff800000 ;  /* 0xff80000000057802 */ /* 0x002fca0000000f00 */
[----:B------:R-:W-:Y:S01]  /*0fe0*/  STG.E desc[UR12][R2.64+0xe0], R5 ;  /* 0x0000e00502007986 */ /* 0x000fe2000c10190c */
[----:B------:R-:W-:Y:S05]  /*0ff0*/  EXIT ;  /* 0x000000000000794d */ /* 0x000fea0003800000 */
.L_x_1486:
        /* <DEDUP_REMOVED lines=24> */
.L_x_1503:
        /* <DEDUP_REMOVED lines=36> */
[----:B------:R-:W-:Y:S01]  /*13c0*/  SHF.R.S32.HI R29, RZ, 0x1f, R31 ;  /* 0x0000001fff1d7819 */ /* 0x000fe2000001141f */
[----:B--2---:R-:W2:Y:S02]  /*13d0*/  MUFU.RCP R8, R5 ;  /* 0x0000000500087308 */ /* 0x004ea40000001000 */
[----:B--2---:R-:W-:-:S06]  /*13e0*/  VIADD R8, R8, 0xffffffe ;  /* 0x0ffffffe08087836 */ /* 0x004fcc0000000000 */
[----:B------:R-:W2:Y:S02]  /*13f0*/  F2I.FTZ.U32.TRUNC.NTZ R9, R8 ;  /* 0x0000000800097305 */ /* 0x000ea4000021f000 */
[----:B--2---:R-:W-:Y:S01]  /*1400*/  IADD3 R3, RZ, -R9, RZ ;  /* 0x80000009ff037210 */ /* 0x004fe20007ffe0ff */
        /* <DEDUP_REMOVED lines=8> */
[----:B------:R-:W2:Y:S03]  /*1490*/  LDC.64 R4, c[0x0][0x230] ;  /* 0x00008c00ff047b82 */ /* 0x000ea60000000a00 */
[----:B------:R-:W-:-:S13]  /*14a0*/  ISETP.GT.U32.AND P2, PT, R2, R3, PT ;  /* 0x000000030200720c */ /* 0x000fda0003f44070 */
[-C--:B------:R-:W-:Y:S01]  /*14b0*/  @!P2 IADD3 R3, R3, -R2.reuse, RZ ;  /* 0x800000020303a210 */ /* 0x080fe20007ffe0ff */
[----:B------:R-:W-:Y:S01]  /*14c0*/  @!P2 VIADD R22, R22, 0x1 ;  /* 0x000000011616a836 */ /* 0x000fe20000000000 */
[----:B------:R-:W-:Y:S02]  /*14d0*/  ISETP.NE.AND P2, PT, R11, RZ, PT ;  /* 0x000000ff0b00720c */ /* 0x000fe40003f45270 */
[----:B------:R-:W-:Y:S02]  /*14e0*/  ISETP.GE.U32.AND P3, PT, R3, R2, PT ;  /* 0x000000020300720c */ /* 0x000fe40003f66070 */
[----:B------:R-:W-:-:S04]  /*14f0*/  LOP3.LUT R2, R20, R11, RZ, 0x3c, !PT ;  /* 0x0000000b14027212 */ /* 0x000fc800078e3cff */
[----:B------:R-:W-:Y:S02]  /*1500*/  ISETP.GE.AND P1, PT, R2, RZ, PT ;  /* 0x000000ff0200720c */ /* 0x000fe40003f26270 */
[----:B------:R-:W3:Y:S05]  /*1510*/  LDC.64 R2, c[0x0][0x238] ;  /* 0x00008e00ff027b82 */ /* 0x000eea0000000a00 */
[----:B------:R-:W-:-:S06]  /*1520*/  @P3 VIADD R22, R22, 0x1 ;  /* 0x0000000116163836 */ /* 0x000fcc0000000000 */
[----:B------:R-:W-:Y:S02]  /*1530*/  @!P1 IADD3 R22, -R22, RZ, RZ ;  /* 0x000000ff16169210 */ /* 0x000fe40007ffe1ff */
[----:B------:R-:W-:-:S04]  /*1540*/  @!P2 LOP3.LUT R22, RZ, R11, RZ, 0x33, !PT ;  /* 0x0000000bff16a212 */ /* 0x000fc800078e33ff */
[----:B-1----:R-:W-:Y:S02]  /*1550*/  SHF.R.S32.HI R15, RZ, 0x1f, R22 ;  /* 0x0000001fff0f7819 */ /* 0x002fe40000011416 */
[----:B----4-:R-:W-:Y:S01]  /*1560*/  SHF.R.S32.HI R9, RZ, 0x1f, R0 ;  /* 0x0000001fff097819 */ /* 0x010fe20000011400 */
[----:B--2---:R-:W-:-:S04]  /*1570*/  IMAD.WIDE.U32 R12, R0, R4, RZ ;  /* 0x00000004000c7225 */ /* 0x004fc800078e00ff */
[----:B------:R-:W-:Y:S02]  /*1580*/  IMAD R8, R9, R4, RZ ;  /* 0x0000000409087224 */ /* 0x000fe400078e02ff */
[----:B---3--:R-:W-:Y:S02]  /*1590*/  IMAD R4, R29, R184, RZ ;  /* 0x000000b81d047224 */ /* 0x008fe400078e02ff */
[----:B------:R-:W-:Y:S02]  /*15a0*/  IMAD R5, R0, R5, R8 ;  /* 0x0000000500057224 */ /* 0x000fe400078e0208 */
[----:B------:R-:W-:Y:S02]  /*15b0*/  IMAD R4, R31, R185, R4 ;  /* 0x000000b91f047224 */ /* 0x000fe400078e0204 */
[----:B------:R-:W-:Y:S02]  /*15c0*/  IMAD.IADD R13, R13, 0x1, R5 ;  /* 0x000000010d0d7824 */ /* 0x000fe400078e0205 */
[----:B------:R-:W-:-:S02]  /*15d0*/  IMAD R9, R9, R2, RZ ;  /* 0x0000000209097224 */ /* 0x000fc400078e02ff */
        /* <DEDUP_REMOVED lines=11> */
.L_x_1504:
        /* <DEDUP_REMOVED lines=49> */
.L_x_1506:
[----:B------:R-:W-:Y:S01]  /*19a0*/  @!P1 LOP3.LUT R22, RZ, R13, RZ, 0x33, !PT ;  /* 0x0000000dff169212 */ /* 0x000fe200078e33ff */
[----:B------:R-:W-:Y:S01]  /*19b0*/  IMAD R4, R29, R184, RZ ;  /* 0x000000b81d047224 */ /* 0x000fe200078e02ff */
[----:B------:R-:W-:Y:S02]  /*19c0*/  MOV R13, R5 ;  /* 0x00000005000d7202 */ /* 0x000fe40000000f00 */
[----:B------:R-:W-:Y:S01]  /*19d0*/  SHF.R.S32.HI R15, RZ, 0x1f, R22 ;  /* 0x0000001fff0f7819 */ /* 0x000fe20000011416 */
[-C--:B------:R-:W-:Y:S01]  /*19e0*/  IMAD R5, R185, R31.reuse, R4 ;  /* 0x0000001fb9057224 */ /* 0x080fe200078e0204 */
[----:B------:R-:W-:Y:S01]  /*19f0*/  @P4 IADD3 R10, R11, R10, RZ ;  /* 0x0000000a0b0a4210 */ /* 0x000fe20007ffe0ff */
[----:B------:R-:W-:-:S04]  /*1a00*/  IMAD.WIDE.U32 R16, R184, R31, R12 ;  /* 0x0000001fb8107225 */ /* 0x000fc800078e000c */
[----:B--2---:R-:W-:Y:S01]  /*1a10*/  IMAD R12, R15, R2, RZ ;  /* 0x000000020f0c7224 */ /* 0x004fe200078e02ff */
[----:B------:R-:W-:Y:S01]  /*1a20*/  IADD3 R17, R17, R5, RZ ;  /* 0x0000000511117210 */ /* 0x000fe20007ffe0ff */
[----:B-1----:R-:W-:-:S04]  /*1a30*/  @P4 IMAD.WIDE.U32 R4, R10, R8, RZ ;  /* 0x000000080a044225 */ /* 0x002fc800078e00ff */
[----:B------:R-:W-:-:S04]  /*1a40*/  IMAD.WIDE.U32 R26, R22, R2, R16 ;  /* 0x00000002161a7225 */ /* 0x000fc800078e0010 */
[----:B------:R-:W-:Y:S02]  /*1a50*/  IMAD R3, R22, R3, R12 ;  /* 0x0000000316037224 */ /* 0x000fe400078e020c */
[----:B------:R-:W-:Y:S01]  /*1a60*/  @P4 IMAD R9, R10, R9, R5 ;  /* 0x000000090a094224 */ /* 0x000fe200078e0205 */
[----:B------:R-:W-:Y:S02]  /*1a70*/  @P4 MOV R10, R4 ;  /* 0x00000004000a4202 */ /* 0x000fe40000000f00 */
        /* <DEDUP_REMOVED lines=14> */
.L_x_1505:
[----:B------:R-:W-:Y:S01]  /*1b60*/  ISETP.NE.AND P1, PT, R7, -0x1, PT ;  /* 0xffffffff0700780c */ /* 0x000fe20003f25270 */
[----:B------:R-:W1:Y:S01]  /*1b70*/  S2UR UR8, SR_CgaCtaId ;  /* 0x00000000000879c3 */ /* 0x000e620000008800 */
[----:B------:R-:W-:Y:S01]  /*1b80*/  SHF.R.S32.HI R43, RZ, 0x1f, R42 ;  /* 0x0000001fff2b7819 */ /* 0x000fe2000001142a */
[----:B------:R-:W-:Y:S01]  /*1b90*/  ULDC.64 UR6, c[0x0][0x268] ;  /* 0x00009a0000067ab9 */ /* 0x000fe20000000a00 */
[----:B------:R-:W-:Y:S01]  /*1ba0*/  ULDC.64 UR4, c[0x0][0x258] ;  /* 0x0000960000047ab9 */ /* 0x000fe20000000a00 */
[----:B------:R-:W-:Y:S01]  /*1bb0*/  IMAD R15, R15, UR6, RZ ;  /* 0x000000060f0f7c24 */ /* 0x000fe2000f8e02ff */
[----:B------:R-:W-:Y:S01]  /*1bc0*/  LEA.HI R11, R43, R42, RZ, 0x3 ;  /* 0x0000002a2b0b7211 */ /* 0x000fe200078f18ff */
[----:B------:R-:W-:Y:S01]  /*1bd0*/  IMAD.IADD R227, R142, 0x1, -R141 ;  /* 0x000000018ee37824 */ /* 0x000fe200078e0a8d */
[----:B------:R-:W-:Y:S01]  /*1be0*/  IADD3 R233, R37, -0x1, RZ ;  /* 0xffffffff25e97810 */ /* 0x000fe20007ffe0ff */
[----:B------:R-:W2:Y:S01]  /*1bf0*/  LDC.64 R186, c[0x0][0x250] ;  /* 0x00009400ffba7b82 */ /* 0x000ea20000000a00 */
[----:B------:R-:W-:Y:S01]  /*1c00*/  SHF.R.S32.HI R12, RZ, 0x3, R11 ;  /* 0x00000003ff0c7819 */ /* 0x000fe2000001140b */
[----:B------:R-:W-:Y:S01]  /*1c10*/  BSSY B0, `(.L_x_1507) ;  /* 0x000005b000007945 */ /* 0x000fe20003800000 */
[----:B------:R-:W-:-:S02]  /*1c20*/  LOP3.LUT R11, R11, 0xfffffff8, RZ, 0xc0, !PT ;  /* 0xfffffff80b0b7812 */ /* 0x000fc400078ec0ff */
[----:B------:R-:W-:Y:S01]  /*1c30*/  @!P1 SHF.R.S32.HI R13, RZ, 0x1f, R237 ;  /* 0x0000001fff0d9819 */ /* 0x000fe200000114ed */
[C---:B------:R-:W-:Y:S01]  /*1c40*/  IMAD.SHL.U32 R234, R12.reuse, 0x40, RZ ;  /* 0x000000400cea7824 */ /* 0x040fe200078e00ff */
[----:B------:R-:W-:Y:S01]  /*1c50*/  ISETP.GE.AND P6, PT, R12, R227, PT ;  /* 0x000000e30c00720c */ /* 0x000fe20003fc6270 */
[----:B------:R-:W3:Y:S01]  /*1c60*/  @P1 LDC.64 R4, c[0x0][0x240] ;  /* 0x00009000ff041b82 */ /* 0x000ee20000000a00 */
[----:B-----5:R-:W-:Y:S01]  /*1c70*/  IMAD.IADD R0, R42, 0x1, -R11 ;  /* 0x000000012a007824 */ /* 0x020fe200078e0a0b */
[----:B------:R-:W-:Y:S02]  /*1c80*/  LEA.HI R11, R43, R42, RZ, 0x4 ;  /* 0x0000002a2b0b7211 */ /* 0x000fe400078f20ff */
[----:B------:R-:W-:Y:S01]  /*1c90*/  LOP3.LUT R234, R234, 0x1c0, RZ, 0xc0, !PT ;  /* 0x000001c0eaea7812 */ /* 0x000fe200078ec0ff */
[----:B------:R-:W-:Y:S01]  /*1ca0*/  IMAD.SHL.U32 R235, R0, 0x8, RZ ;  /* 0x0000000800eb7824 */ /* 0x000fe200078e00ff */
[----:B------:R-:W-:Y:S02]  /*1cb0*/  LOP3.LUT R21, R11, 0xfffffff0, RZ, 0xc0, !PT ;  /* 0xfffffff00b157812 */ /* 0x000fe400078ec0ff */
[----:B------:R-:W4:Y:S01]  /*1cc0*/  @!P1 LDC.64 R2, c[0x0][0x228] ;  /* 0x00008a00ff029b82 */ /* 0x000f220000000a00 */
[----:B------:R-:W-:Y:S01]  /*1cd0*/  VIADD R38, R235, 0x40 ;  /* 0x00000040eb267836 */ /* 0x000fe20000000000 */
[----:B------:R-:W-:-:S02]  /*1ce0*/  LOP3.LUT R19, R234, 0x38, R235, 0xf8, !PT ;  /* 0x00000038ea137812 */ /* 0x000fc400078ef8eb */
[----:B------:R-:W-:Y:S02]  /*1cf0*/  SHF.R.U32.HI R234, RZ, 0x3, R234 ;  /* 0x00000003ffea7819 */ /* 0x000fe400000116ea */
[----:B------:R-:W-:Y:S02]  /*1d00*/  IADD3 R18, P2, R235, R10, RZ ;  /* 0x0000000aeb127210 */ /* 0x000fe40007f5e0ff */
[----:B------:R-:W-:Y:S02]  /*1d10*/  LOP3.LUT R234, R19, R234, RZ, 0x3c, !PT ;  /* 0x000000ea13ea7212 */ /* 0x000fe400078e3cff */
[----:B------:R-:W-:Y:S02]  /*1d20*/  LEA.HI R19, R43, R42, RZ, 0x6 ;  /* 0x0000002a2b137211 */ /* 0x000fe400078f30ff */
[----:B------:R-:W-:Y:S02]  /*1d30*/  SHF.R.S32.HI R10, RZ, 0x1f, R235 ;  /* 0x0000001fff0a7819 */ /* 0x000fe400000114eb */
[----:B------:R-:W-:Y:S01]  /*1d40*/  IADD3 R26, P3, R235, R26, RZ ;  /* 0x0000001aeb1a7210 */ /* 0x000fe20007f7e0ff */
[----:B------:R-:W-:-:S02]  /*1d50*/  IMAD.SHL.U32 R19, R19, 0x8, RZ ;  /* 0x0000000813137824 */ /* 0x000fc400078e00ff */
[----:B---3--:R-:W-:-:S03]  /*1d60*/  @P1 IMAD.WIDE.U32 R16, R7, R4, RZ ;  /* 0x0000000407101225 */ /* 0x008fc600078e00ff */
[----:B------:R-:W-:Y:S01]  /*1d70*/  LOP3.LUT R234, R234, 0xfffffe00, R19, 0xf8, !PT ;  /* 0xfffffe00eaea7812 */ /* 0x000fe200078ef813 */
[----:B------:R-:W-:Y:S02]  /*1d80*/  IMAD.IADD R4, R42, 0x1, -R21 ;  /* 0x000000012a047824 */ /* 0x000fe400078e0a15 */
[----:B------:R-:W-:Y:S02]  /*1d90*/  @P1 IMAD R5, R7, R5, R17 ;  /* 0x0000000507051224 */ /* 0x000fe400078e0211 */
[-C--:B----4-:R-:W-:Y:S01]  /*1da0*/  @!P1 IMAD R14, R13, R2.reuse, RZ ;  /* 0x000000020d0e9224 */ /* 0x090fe200078e02ff */
[----:B------:R-:W-:Y:S01]  /*1db0*/  SHF.R.S32.HI R7, RZ, 0x1f, R4 ;  /* 0x0000001fff077819 */ /* 0x000fe20000011404 */
[----:B------:R-:W-:Y:S01]  /*1dc0*/  @!P1 IMAD.WIDE.U32 R24, R237, R2, RZ ;  /* 0x00000002ed189225 */ /* 0x000fe200078e00ff */
[----:B------:R-:W-:Y:S02]  /*1dd0*/  SHF.R.S32.HI R13, RZ, 0x1f, R12 ;  /* 0x0000001fff0d7819 */ /* 0x000fe4000001140c */
[----:B------:R-:W-:Y:S01]  /*1de0*/  LEA.HI R7, R7, R4, RZ, 0x3 ;  /* 0x0000000407077211 */ /* 0x000fe200078f18ff */
[----:B------:R-:W-:-:S02]  /*1df0*/  @!P1 IMAD R3, R237, R3, R14 ;  /* 0x00000003ed039224 */ /* 0x000fc400078e020e */
[----:B------:R-:W-:Y:S01]  /*1e00*/  @P1 IMAD.MOV.U32 R2, RZ, RZ, R16 ;  /* 0x000000ffff021224 */ /* 0x000fe200078e0010 */
[----:B------:R-:W-:Y:S01]  /*1e10*/  LOP3.LUT R17, R7, 0xfffffff8, RZ, 0xc0, !PT ;  /* 0xfffffff807117812 */ /* 0x000fe200078ec0ff */
[----:B------:R-:W-:Y:S01]  /*1e20*/  @!P1 IMAD.MOV.U32 R2, RZ, RZ, R24 ;  /* 0x000000ffff029224 */ /* 0x000fe200078e0018 */
[----:B------:R-:W-:Y:S01]  /*1e30*/  @!P1 IADD3 R5, R25, R3, RZ ;  /* 0x0000000319059210 */ /* 0x000fe20007ffe0ff */
[----:B------:R-:W-:Y:S01]  /*1e40*/  IMAD.X R19, R10, 0x1, R9, P2 ;  /* 0x000000010a137824 */ /* 0x000fe200010e0609 */
[----:B------:R-:W-:Y:S01]  /*1e50*/  SHF.R.S32.HI R3, RZ, 0x1f, R20 ;  /* 0x0000001fff037819 */ /* 0x000fe20000011414 */
[----:B------:R-:W-:Y:S01]  /*1e60*/  IMAD.IADD R4, R4, 0x1, -R17 ;  /* 0x0000000104047824 */ /* 0x000fe200078e0a11 */
[----:B------:R-:W-:Y:S01]  /*1e70*/  IADD3 R16, P1, R235, R2, RZ ;  /* 0x00000002eb107210 */ /* 0x000fe20007f3e0ff */
[----:B------:R-:W-:Y:S02]  /*1e80*/  IMAD R14, R22, UR7, R15 ;  /* 0x00000007160e7c24 */ /* 0x000fe4000f8e020f */
[----:B------:R-:W-:-:S02]  /*1e90*/  IMAD R3, R3, UR4, RZ ;  /* 0x0000000403037c24 */ /* 0x000fc4000f8e02ff */
[----:B------:R-:W-:Y:S02]  /*1ea0*/  IMAD.X R17, R10, 0x1, R5, P1 ;  /* 0x000000010a117824 */ /* 0x000fe400008e0605 */
[----:B------:R-:W-:Y:S01]  /*1eb0*/  IMAD R25, R20, UR5, R3 ;  /* 0x0000000514197c24 */ /* 0x000fe2000f8e0203 */
[----:B------:R-:W-:Y:S01]  /*1ec0*/  MOV R3, 0x20 ;  /* 0x0000002000037802 */ /* 0x000fe20000000f00 */
[----:B------:R-:W-:-:S04]  /*1ed0*/  IMAD.WIDE.U32 R22, R22, UR6, R18 ;  /* 0x0000000616167c25 */ /* 0x000fc8000f8e0012 */
[----:B------:R-:W-:Y:S01]  /*1ee0*/  IMAD.WIDE.U32 R20, R20, UR4, R16 ;  /* 0x0000000414147c25 */ /* 0x000fe2000f8e0010 */
[----:B------:R-:W-:Y:S02]  /*1ef0*/  UMOV UR4, 0x400 ;  /* 0x0000040000047882 */ /* 0x000fe40000000000 */
[----:B-1----:R-:W-:Y:S01]  /*1f00*/  ULEA UR4, UR8, UR4, 0x18 ;  /* 0x0000000408047291 */ /* 0x002fe2000f8ec03f */
[C---:B------:R-:W-:Y:S02]  /*1f10*/  VIADD R19, R12.reuse, 0x10 ;  /* 0x000000100c137836 */ /* 0x040fe40000000000 */
[C---:B------:R-:W-:Y:S02]  /*1f20*/  VIADD R17, R12.reuse, 0x20 ;  /* 0x000000200c117836 */ /* 0x040fe40000000000 */
[----:B------:R-:W-:Y:S01]  /*1f30*/  VIADD R15, R12, 0x30 ;  /* 0x000000300c0f7836 */ /* 0x000fe20000000000 */
[-C--:B------:R-:W-:Y:S01]  /*1f40*/  ISETP.GE.AND P5, PT, R19, R227.reuse, PT ;  /* 0x000000e31300720c */ /* 0x080fe20003fa6270 */
[----:B------:R-:W-:Y:S01]  /*1f50*/  IMAD.X R27, R10, 0x1, R8, P3 ;  /* 0x000000010a1b7824 */ /* 0x000fe200018e0608 */
[-C--:B------:R-:W-:Y:S01]  /*1f60*/  ISETP.GE.AND P4, PT, R17, R227.reuse, PT ;  /* 0x000000e31100720c */ /* 0x080fe20003f86270 */
[----:B------:R-:W-:Y:S01]  /*1f70*/  IMAD.MOV.U32 R5, RZ, RZ, 0x10 ;  /* 0x00000010ff057424 */ /* 0x000fe200078e00ff */
[----:B------:R-:W-:Y:S01]  /*1f80*/  ISETP.GE.AND P3, PT, R15, R227, PT ;  /* 0x000000e30f00720c */ /* 0x000fe20003f66270 */
[----:B------:R-:W-:Y:S01]  /*1f90*/  IMAD.SHL.U32 R2, R233, 0x80, RZ ;  /* 0x00000080e9027824 */ /* 0x000fe200078e00ff */
[----:B------:R-:W-:Y:S01]  /*1fa0*/  LEA R234, R234, UR4, 0x1 ;  /* 0x00000004eaea7c11 */ /* 0x000fe2000f8e08ff */
[----:B------:R-:W-:Y:S01]  /*1fb0*/  IMAD.WIDE R34, R35, 0x40, R12 ;  /* 0x0000004023227825 */ /* 0x000fe200078e020c */
[----:B------:R-:W-:-:S03]  /*1fc0*/  R2P PR, R4, 0x6 ;  /* 0x0000000604007804 */ /* 0x000fc60000000000 */
[----:B------:R-:W-:Y:S02]  /*1fd0*/  IMAD.IADD R10, R39, 0x1, -R2 ;  /* 0x00000001270a7824 */ /* 0x000fe400078e0a02 */
[----:B------:R-:W-:Y:S01]  /*1fe0*/  SEL R5, R5, 0xfffffff0, !P1 ;  /* 0xfffffff005057807 */ /* 0x000fe20004800000 */
[----:B------:R-:W-:Y:S01]  /*1ff0*/  IMAD.IADD R25, R21, 0x1, R25 ;  /* 0x0000000115197824 */ /* 0x000fe200078e0219 */
        /* <DEDUP_REMOVED lines=28> */
.L_x_1508:
[----:B------:R-:W-:Y:S05]  /*21c0*/  BSYNC B0 ;  /* 0x0000000000007941 */ /* 0x000fea0003800000 */
.L_x_1507:
        /* <DEDUP_REMOVED lines=31> */
.L_x_1510:
[----:B------:R-:W-:Y:S05]  /*23c0*/  BSYNC B0 ;  /* 0x0000000000007941 */ /* 0x000fea0003800000 */
.L_x_1509:
        /* <DEDUP_REMOVED lines=31> */
.L_x_1512:
[----:B------:R-:W-:Y:S05]  /*25c0*/  BSYNC B0 ;  /* 0x0000000000007941 */ /* 0x000fea0003800000 */
.L_x_1511:
        /* <DEDUP_REMOVED lines=30> */
.L_x_1514:
[----:B------:R-:W-:Y:S05]  /*27b0*/  BSYNC B0 ;  /* 0x0000000000007941 */ /* 0x000fea0003800000 */
.L_x_1513:
[C---:B------:R-:W-:Y:S01]  /*27c0*/  ISETP.GE.AND P3, PT, R12.reuse, R10, PT ;  /* 0x0000000a0c00720c */ /* 0x040fe20003f66270 */
[-C--:B------:R-:W-:Y:S01]  /*27d0*/  IMAD R191, R13, R184.reuse, RZ ;  /* 0x000000b80dbf7224 */ /* 0x080fe200078e02ff */
[----:B------:R-:W-:Y:S01]  /*27e0*/  BSSY B0, `(.L_x_1515) ;  /* 0x0000020000007945 */ /* 0x000fe20003800000 */
[C---:B------:R-:W-:Y:S01]  /*27f0*/  IMAD.WIDE.U32 R26, R12.reuse, R184, R26 ;  /* 0x000000b80c1a7225 */ /* 0x040fe200078e001a */
[-C--:B------:R-:W-:Y:S02]  /*2800*/  ISETP.GE.AND P6, PT, R19, R10.reuse, PT ;  /* 0x0000000a1300720c */ /* 0x080fe40003fc6270 */
[-C--:B------:R-:W-:Y:S01]  /*2810*/  ISETP.GE.AND P2, PT, R17, R10.reuse, PT ;  /* 0x0000000a1100720c */ /* 0x080fe20003f46270 */
        /* <DEDUP_REMOVED lines=28> */
.L_x_1516:
[----:B------:R-:W-:Y:S05]  /*29e0*/  BSYNC B0 ;  /* 0x0000000000007941 */ /* 0x000fea0003800000 */
.L_x_1515:
[----:B------:R-:W-:Y:S04]  /*29f0*/  BSSY B0, `(.L_x_1517) ;  /* 0x0000018000007945 */ /* 0x000fe80003800000 */
[----:B------:R-:W-:Y:S05]  /*2a00*/  @P6 BRA `(.L_x_1518) ;  /* 0x0000000000586947 */ /* 0x000fea0003800000 */
[----:B------:R-:W-:Y:S01]  /*2a10*/  ULDC UR5, c[0x0][0x2d0] ;  /* 0x0000b40000057ab9 */ /* 0x000fe20000000800 */
[----:B-12---:R-:W-:Y:S02]  /*2a20*/  IADD3 R21, P5, R230, R190, RZ ;  /* 0x000000bee6157210 */ /* 0x006fe40007fbe0ff */
[----:B------:R-:W-:Y:S02]  /*2a30*/  ISETP.GE.AND P4, PT, R235, UR5, PT ;  /* 0x00000005eb007c0c */ /* 0x000fe4000bf86270 */
[----:B------:R-:W-:Y:S01]  /*2a40*/  ISETP.GE.AND P3, PT, R38, UR5, PT ;  /* 0x0000000526007c0c */ /* 0x000fe2000bf66270 */
[----:B------:R-:W-:-:S10]  /*2a50*/  IMAD.X R16, R229, 0x1, R191, P5 ;  /* 0x00000001e5107824 */ /* 0x000fd400028e06bf */
[----:B---34-:R-:W1:Y:S01]  /*2a60*/  @!P4 LDC.64 R8, c[0x0][0x218] ;  /* 0x00008600ff08cb82 */ /* 0x018e620000000a00 */
        /* <DEDUP_REMOVED lines=16> */
.L_x_1518:
[----:B------:R-:W-:Y:S05]  /*2b70*/  BSYNC B0 ;  /* 0x0000000000007941 */ /* 0x000fea0003800000 */
.L_x_1517:
[----:B------:R-:W-:Y:S01]  /*2b80*/  BSSY B0, `(.L_x_1519) ;  /* 0x000001b000007945 */ /* 0x000fe20003800000 */
[----:B------:R-:W-:Y:S01]  /*2b90*/  ISETP.GE.AND P6, PT, R33, R10, PT ;  /* 0x0000000a2100720c */ /* 0x000fe20003fc6270 */
[C---:B------:R-:W-:Y:S01]  /*2ba0*/  VIADD R27, R12.reuse, 0x50 ;  /* 0x000000500c1b7836 */ /* 0x040fe20000000000 */
[----:B-12---:R-:W-:Y:S01]  /*2bb0*/  IADD3 R21, R12, 0x60, RZ ;  /* 0x000000600c157810 */ /* 0x006fe20007ffe0ff */
[----:B------:R-:W-:Y:S05]  /*2bc0*/  @P2 BRA `(.L_x_1520) ;  /* 0x0000000000582947 */ /* 0x000fea0003800000 */
[----:B------:R-:W-:Y:S01]  /*2bd0*/  ULDC UR5, c[0x0][0x2d0] ;  /* 0x0000b40000057ab9 */ /* 0x000fe20000000800 */
[----:B------:R-:W-:Y:S02]  /*2be0*/  LEA R25, P4, R184, R190, 0x5 ;  /* 0x000000beb8197211 */ /* 0x000fe400078828ff */
[----:B------:R-:W-:Y:S02]  /*2bf0*/  ISETP.GE.AND P3, PT, R235, UR5, PT ;  /* 0x00000005eb007c0c */ /* 0x000fe4000bf66270 */
[----:B------:R-:W-:Y:S02]  /*2c00*/  ISETP.GE.AND P2, PT, R38, UR5, PT ;  /* 0x0000000526007c0c */ /* 0x000fe4000bf46270 */
[----:B------:R-:W-:-:S09]  /*2c10*/  LEA.HI.X R16, R184, R191, R185, 0x5, P4 ;  /* 0x000000bfb8107211 */ /* 0x000fd200020f2cb9 */
        /* <DEDUP_REMOVED lines=17> */
.L_x_1520:
[----:B------:R-:W-:Y:S05]  /*2d30*/  BSYNC B0 ;  /* 0x0000000000007941 */ /* 0x000fea0003800000 */
.L_x_1519:
        /* <DEDUP_REMOVED lines=28> */
.L_x_1522:
[----:B------:R-:W-:Y:S05]  /*2f00*/  BSYNC B0 ;  /* 0x0000000000007941 */ /* 0x000fea0003800000 */
.L_x_1521:
        /* <DEDUP_REMOVED lines=24> */
.L_x_1524:
[----:B------:R-:W-:Y:S05]  /*3090*/  BSYNC B0 ;  /* 0x0000000000007941 */ /* 0x000fea0003800000 */
.L_x_1523:
        /* <DEDUP_REMOVED lines=28> */
.L_x_1526:
[----:B------:R-:W-:Y:S05]  /*3260*/  BSYNC B0 ;  /* 0x0000000000007941 */ /* 0x000fea0003800000 */
.L_x_1525:
        /* <DEDUP_REMOVED lines=25> */
.L_x_1528:
[----:B------:R-:W-:Y:S05]  /*3400*/  BSYNC B0 ;  /* 0x0000000000007941 */ /* 0x000fea0003800000 */
.L_x_1527:
        /* <DEDUP_REMOVED lines=25> */
.L_x_1530:
[----:B------:R-:W-:Y:S05]  /*35a0*/  BSYNC B0 ;  /* 0x0000000000007941 */ /* 0x000fea0003800000 */
.L_x_1529:
[----:B------:R-:W0:Y:S01]  /*35b0*/  LDGDEPBAR ;  /* 0x00000000000079af */ /* 0x000e220000000000 */
[----:B------:R-:W-:Y:S01]  /*35c0*/  ISETP.GE.AND P5, PT, R12, R10, PT ;  /* 0x0000000a0c00720c */ /* 0x000fe20003fa6270 */
[----:B------:R-:W-:Y:S01]  /*35d0*/  IMAD.IADD R23, R23, 0x1, R14 ;  /* 0x0000000117177824 */ /* 0x000fe200078e020e */
[----:B------:R-:W-:Y:S01]  /*35e0*/  SHF.R.S32.HI R11, RZ, 0x4, R11 ;  /* 0x00000004ff0b7819 */ /* 0x000fe2000001140b */
[-C--:B-1234-:R-:W-:Y:S01]  /*35f0*/  IMAD R8, R29, R186.reuse, RZ ;  /* 0x000000ba1d087224 */ /* 0x09efe200078e02ff */
[----:B------:R-:W-:Y:S01]  /*3600*/  ULDC.64 UR6, c[0x0][0x220] ;  /* 0x0000880000067ab9 */ /* 0x000fe20000000a00 */
[----:B------:R-:W-:Y:S01]  /*3610*/  IMAD.WIDE.U32 R40, R31, R186, R22 ;  /* 0x000000ba1f287225 */ /* 0x000fe200078e0016 */
[----:B------:R-:W-:Y:S01]  /*3620*/  BSSY B0, `(.L_x_1531) ;  /* 0x0000021000007945 */ /* 0x000fe20003800000 */
[-C--:B------:R-:W-:Y:S02]  /*3630*/  ISETP.GE.AND P6, PT, R19, R10.reuse, PT ;  /* 0x0000000a1300720c */ /* 0x080fe40003fc6270 */
[----:B------:R-:W-:Y:S01]  /*3640*/  IMAD R9, R31, R187, R8 ;  /* 0x000000bb1f097224 */ /* 0x000fe200078e0208 */
[----:B------:R-:W-:Y:S01]  /*3650*/  LEA.HI R8, R11, R11, RZ, 0x1 ;  /* 0x0000000b0b087211 */ /* 0x000fe200078f08ff */
[----:B------:R-:W-:Y:S01]  /*3660*/  IMAD.SHL.U32 R232, R186, 0x10, RZ ;  /* 0x00000010bae87824 */ /* 0x000fe200078e00ff */
[----:B------:R-:W-:Y:S01]  /*3670*/  LEA R188, P4, R40, UR6, 0x1 ;  /* 0x0000000628bc7c11 */ /* 0x000fe2000f8808ff */
[----:B------:R-:W-:Y:S01]  /*3680*/  IMAD.IADD R36, R41, 0x1, R9 ;  /* 0x0000000129247824 */ /* 0x000fe200078e0209 */
[----:B------:R-:W-:-:S02]  /*3690*/  ISETP.GE.AND P2, PT, R17, R10, PT ;  /* 0x0000000a1100720c */ /* 0x000fc40003f46270 */
[-C--:B------:R-:W-:Y:S02]  /*36a0*/  ISETP.GE.AND P1, PT, R15, R10.reuse, PT ;  /* 0x0000000a0f00720c */ /* 0x080fe40003f26270 */
[----:B------:R-:W-:Y:S02]  /*36b0*/  ISETP.GE.AND P3, PT, R33, R10, PT ;  /* 0x0000000a2100720c */ /* 0x000fe40003f66270 */
[----:B------:R-:W-:Y:S02]  /*36c0*/  LEA.HI R43, R43, R42, RZ, 0x5 ;  /* 0x0000002a2b2b7211 */ /* 0x000fe400078f28ff */
[----:B------:R-:W-:Y:S01]  /*36d0*/  SHF.L.U64.HI R231, R186, 0x4, R187 ;  /* 0x00000004bae77819 */ /* 0x000fe200000102bb */
[----:B------:R-:W-:-:S04]  /*36e0*/  DEPBAR.LE SB0, 0x0 ;  /* 0x000080000000791a */ /* 0x000fc80000000000 */
[----:B------:R-:W-:Y:S01]  /*36f0*/  BAR.SYNC.DEFER_BLOCKING 0x0 ;  /* 0x0000000000007b1d */ /* 0x000fe20000010000 */
[----:B------:R-:W-:Y:S02]  /*3700*/  LOP3.LUT R8, R8, 0xfffffffe, RZ, 0xc0, !PT ;  /* 0xfffffffe08087812 */ /* 0x000fe400078ec0ff */
[----:B------:R-:W-:-:S03]  /*3710*/  LEA.HI.X R189, R40, UR7, R36, 0x1, P4 ;  /* 0x0000000728bd7c11 */ /* 0x000fc6000a0f0c24 */
        /* <DEDUP_REMOVED lines=17> */
.L_x_1532:
[----:B------:R-:W-:Y:S05]  /*3830*/  BSYNC B0 ;  /* 0x0000000000007941 */ /* 0x000fea0003800000 */
.L_x_1531:
        /* <DEDUP_REMOVED lines=22> */
.L_x_1534:
[----:B------:R-:W-:Y:S05]  /*39a0*/  BSYNC B0 ;  /* 0x0000000000007941 */ /* 0x000fea0003800000 */
.L_x_1533:
[----:B------:R1:W-:Y:S01]  /*39b0*/  @P2 STS.128 [R234+0xd000], RZ ;  /* 0x00d000ffea002388 */ /* 0x0003e20000000c00 */
[----:B------:R-:W-:Y:S01]  /*39c0*/  IMAD.IADD R225, R11, 0x1, -R8 ;  /* 0x000000010be17824 */ /* 0x000fe200078e0a08 */
[----:B------:R-:W-:Y:S01]  /*39d0*/  SHF.R.S32.HI R140, RZ, 0x5, R43 ;  /* 0x00000005ff8c7819 */ /* 0x000fe2000001142b */
[----:B------:R-:W-:Y:S01]  /*39e0*/  IMAD.SHL.U32 R8, R0, 0x40, RZ ;  /* 0x0000004000087824 */ /* 0x000fe200078e00ff */
        /* <DEDUP_REMOVED lines=9> */
[----:B------:R-:W-:Y:S02]  /*3a80*/  SHF.R.U32.HI R9, RZ, 0x3, R9 ;  /* 0x00000003ff097819 */ /* 0x000fe40000011609 */
[----:B------:R-:W-:Y:S02]  /*3a90*/  LOP3.LUT R4, R11, 0x8, R8, 0xf8, !PT ;  /* 0x000000080b047812 */ /* 0x000fe400078ef808 */
[----:B------:R-:W-:Y:S02]  /*3aa0*/  LOP3.LUT R7, R7, 0xfffffe00, RZ, 0xc0, !PT ;  /* 0xfffffe0007077812 */ /* 0x000fe400078ec0ff */
[----:B------:R-:W-:Y:S02]  /*3ab0*/  SHF.R.U32.HI R11, RZ, 0x3, R11 ;  /* 0x00000003ff0b7819 */ /* 0x000fe4000001160b */
[----:B------:R-:W-:Y:S01]  /*3ac0*/  LOP3.LUT R12, R12, R9, RZ, 0x3c, !PT ;  /* 0x000000090c0c7212 */ /* 0x000fe200078e3cff */
[----:B------:R-:W-:Y:S01]  /*3ad0*/  IMAD R9, R140, 0x400, R7 ;  /* 0x000004008c097824 */ /* 0x000fe200078e0207 */
[----:B------:R-:W-:-:S02]  /*3ae0*/  ISETP.GE.AND P6, PT, R27, R10, PT ;  /* 0x0000000a1b00720c */ /* 0x000fc40003fc6270 */
[----:B------:R-:W-:Y:S01]  /*3af0*/  LOP3.LUT R4, R4, R11, RZ, 0x3c, !PT ;  /* 0x0000000b04047212 */ /* 0x000fe200078e3cff */
[----:B-1----:R-:W-:Y:S10]  /*3b00*/  @P2 BRA `(.L_x_1536) ;  /* 0x0000000000502947 */ /* 0x002ff40003800000 */
        /* <DEDUP_REMOVED lines=20> */
.L_x_1536:
[----:B------:R-:W-:Y:S05]  /*3c50*/  BSYNC B0 ;  /* 0x0000000000007941 */ /* 0x000fea0003800000 */
.L_x_1535:
        /* <DEDUP_REMOVED lines=30> */
.L_x_1538:
[----:B------:R-:W-:Y:S05]  /*3e40*/  BSYNC B0 ;  /* 0x0000000000007941 */ /* 0x000fea0003800000 */
.L_x_1537:
        /* <DEDUP_REMOVED lines=24> */
.L_x_1540:
[----:B------:R-:W-:Y:S05]  /*3fd0*/  BSYNC B0 ;  /* 0x0000000000007941 */ /* 0x000fea0003800000 */
.L_x_1539:
        /* <DEDUP_REMOVED lines=24> */
.L_x_1542:
[----:B------:R-:W-:Y:S05]  /*4160*/  BSYNC B0 ;  /* 0x0000000000007941 */ /* 0x000fea0003800000 */
.L_x_1541:
        /* <DEDUP_REMOVED lines=24> */
.L_x_1544:
[----:B------:R-:W-:Y:S05]  /*42f0*/  BSYNC B0 ;  /* 0x0000000000007941 */ /* 0x000fea0003800000 */
.L_x_1543:
        /* <DEDUP_REMOVED lines=24> */
.L_x_1546:
[----:B------:R-:W-:Y:S05]  /*4480*/  BSYNC B0 ;  /* 0x0000000000007941 */ /* 0x000fea0003800000 */
.L_x_1545:
[----:B------:R-:W-:Y:S01]  /*4490*/  LDSM.16.M88.4 R100, [R226] ;  /* 0x00000000e264783b */ /* 0x000fe20000000200 */
[----:B------:R-:W-:Y:S01]  /*44a0*/  R2P PR, R0, 0x6 ;  /* 0x0000000600007804 */ /* 0x000fe20000000000 */
[----:B------:R-:W-:Y:S01]  /*44b0*/  VIADD R0, R225, 0x4000 ;  /* 0x00004000e1007836 */ /* 0x000fe20000000000 */
[----:B------:R-:W-:Y:S01]  /*44c0*/  LOP3.LUT R43, R43, 0xffffffe0, RZ, 0xc0, !PT ;  /* 0xffffffe02b2b7812 */ /* 0x000fe200078ec0ff */
[----:B------:R-:W5:Y:S01]  /*44d0*/  LDSM.16.M88.4 R56, [R225+0x4000] ;  /* 0x00400000e138783b */ /* 0x000f620000000200 */
[----:B------:R-:W-:Y:S01]  /*44e0*/  VIADD R223, R225, 0x4020 ;  /* 0x00004020e1df7836 */ /* 0x000fe20000000000 */
[----:B------:R-:W-:Y:S01]  /*44f0*/  LOP3.LUT R4, R4, R7, RZ, 0xfc, !PT ;  /* 0x0000000704047212 */ /* 0x000fe200078efcff */
[--C-:B------:R-:W-:Y:S01]  /*4500*/  IMAD R224, R5, 0x2, R226.reuse ;  /* 0x0000000205e07824 */ /* 0x100fe200078e02e2 */
[----:B------:R-:W5:Y:S01]  /*4510*/  LDSM.16.M88.4 R48, [R225+0x4800] ;  /* 0x00480000e130783b */ /* 0x000f620000000200 */
[C---:B------:R-:W-:Y:S02]  /*4520*/  IMAD R222, R3.reuse, 0x2, R226 ;  /* 0x0000000203de7824 */ /* 0x040fe400078e02e2 */
[----:B------:R-:W-:Y:S01]  /*4530*/  IMAD R221, R3, 0x2, R224 ;  /* 0x0000000203dd7824 */ /* 0x000fe200078e02e0 */
[----:B------:R-:W5:Y:S02]  /*4540*/  LDSM.16.M88.4 R32, [R225+0x5000] ;  /* 0x00500000e120783b */ /* 0x000f640000000200 */
[----:B------:R-:W-:-:S02]  /*4550*/  @P1 VIADD R223, R0, 0xffffffe0 ;  /* 0xffffffe000df1836 */ /* 0x000fc40000000000 */
[----:B------:R-:W5:Y:S01]  /*4560*/  LDSM.16.M88.4 R24, [R225+0x5800] ;  /* 0x00580000e118783b */ /* 0x000f620000000200 */
[----:B------:R-:W-:Y:S02]  /*4570*/  IMAD.MOV.U32 R0, RZ, RZ, 0x40 ;  /* 0x00000040ff007424 */ /* 0x000fe400078e00ff */
[C---:B------:R-:W-:Y:S01]  /*4580*/  VIADD R215, R223.reuse, 0x800 ;  /* 0x00000800dfd77836 */ /* 0x040fe20000000000 */
[----:B------:R-:W5:Y:S01]  /*4590*/  LDSM.16.M88.4 R16, [R225+0x6000] ;  /* 0x00600000e110783b */ /* 0x000f620000000200 */
[C---:B------:R-:W-:Y:S01]  /*45a0*/  VIADD R214, R223.reuse, 0x1000 ;  /* 0x00001000dfd67836 */ /* 0x040fe20000000000 */
[----:B------:R-:W-:Y:S01]  /*45b0*/  SEL R0, R0, 0xffffffc0, !P2 ;  /* 0xffffffc000007807 */ /* 0x000fe20005000000 */
[C---:B------:R-:W-:Y:S01]  /*45c0*/  VIADD R213, R223.reuse, 0x1800 ;  /* 0x00001800dfd57836 */ /* 0x040fe20000000000 */
[----:B------:R-:W5:Y:S01]  /*45d0*/  LDSM.16.M88.4 R116, [R225+0x6800] ;  /* 0x00680000e174783b */ /* 0x000f620000000200 */
[----:B------:R-:W-:Y:S02]  /*45e0*/  VIADD R212, R223, 0x2000 ;  /* 0x00002000dfd47836 */ /* 0x000fe40000000000 */
[----:B------:R-:W-:Y:S01]  /*45f0*/  IMAD.IADD R219, R225, 0x1, R0 ;  /* 0x00000001e1db7824 */ /* 0x000fe200078e0200 */
[----:B------:R-:W5:Y:S01]  /*4600*/  LDSM.16.M88.4 R108, [R225+0x7000] ;  /* 0x00700000e16c783b */ /* 0x000f620000000200 */
[----:B------:R-:W-:-:S02]  /*4610*/  IMAD.IADD R208, R0, 0x1, R223 ;  /* 0x0000000100d07824 */ /* 0x000fc400078e02df */
[----:B------:R-:W-:Y:S01]  /*4620*/  IMAD.IADD R0, R42, 0x1, -R43 ;  /* 0x000000012a007824 */ /* 0x000fe200078e0a2b */
[----:B------:R-:W5:Y:S01]  /*4630*/  LDSM.16.M88.4 R76, [R225+0x7800] ;  /* 0x00780000e14c783b */ /* 0x000f620000000200 */
[C---:B------:R-:W-:Y:S02]  /*4640*/  VIADD R211, R223.reuse, 0x2800 ;  /* 0x00002800dfd37836 */ /* 0x040fe40000000000 */
[C---:B------:R-:W-:Y:S01]  /*4650*/  VIADD R210, R223.reuse, 0x3000 ;  /* 0x00003000dfd27836 */ /* 0x040fe20000000000 */
[----:B-1234-:R-:W-:Y:S01]  /*4660*/  LDSM.16.M88.4 R8, [R224] ;  /* 0x00000000e008783b */ /* 0x01efe20000000200 */
[C---:B------:R-:W-:Y:S02]  /*4670*/  VIADD R209, R223.reuse, 0x3800 ;  /* 0x00003800dfd17836 */ /* 0x040fe40000000000 */
[C---:B------:R-:W-:Y:S01]  /*4680*/  VIADD R207, R223.reuse, 0x4000 ;  /* 0x00004000dfcf7836 */ /* 0x040fe20000000000 */
[----:B------:R-:W1:Y:S01]  /*4690*/  LDSM.16.M88.4 R68, [R223] ;  /* 0x00000000df44783b */ /* 0x000e620000000200 */
[----:B------:R-:W-:-:S02]  /*46a0*/  VIADD R206, R223, 0x4800 ;  /* 0x00004800dfce7836 */ /* 0x000fc40000000000 */
[C---:B------:R-:W-:Y:S01]  /*46b0*/  VIADD R205, R223.reuse, 0x5000 ;  /* 0x00005000dfcd7836 */ /* 0x040fe20000000000 */
[----:B------:R-:W2:Y:S01]  /*46c0*/  LDSM.16.M88.4 R72, [R223+0x800] ;  /* 0x00080000df48783b */ /* 0x000ea20000000200 */
[C---:B-----5:R-:W-:Y:S01]  /*46d0*/  HMMA.16816.F32.BF16 R60, R100.reuse, R56, RZ ;  /* 0x00000038643c723c */ /* 0x060fe200000418ff */
[C---:B------:R-:W-:Y:S02]  /*46e0*/  VIADD R204, R223.reuse, 0x5800 ;  /* 0x00005800dfcc7836 */ /* 0x040fe40000000000 */
[----:B------:R-:W3:Y:S01]  /*46f0*/  LDSM.16.M88.4 R64, [R223+0x1000] ;  /* 0x00100000df40783b */ /* 0x000ee20000000200 */
[C---:B------:R-:W-:Y:S02]  /*4700*/  VIADD R203, R223.reuse, 0x6000 ;  /* 0x00006000dfcb7836 */ /* 0x040fe40000000000 */
[----:B------:R-:W-:Y:S01]  /*4710*/  HMMA.16816.F32.BF16 R52, R100, R48, RZ ;  /* 0x000000306434723c */ /* 0x000fe200000418ff */
[----:B------:R-:W4:Y:S01]  /*4720*/  LDSM.16.M88.4 R12, [R223+0x1800] ;  /* 0x00180000df0c783b */ /* 0x000f220000000200 */
[----:B------:R-:W-:-:S02]  /*4730*/  VIADD R202, R223, 0x6800 ;  /* 0x00006800dfca7836 */ /* 0x000fc40000000000 */
[C---:B------:R-:W-:Y:S01]  /*4740*/  VIADD R201, R223.reuse, 0x7000 ;  /* 0x00007000dfc97836 */ /* 0x040fe20000000000 */
[----:B------:R-:W5:Y:S01]  /*4750*/  LDSM.16.M88.4 R92, [R223+0x2000] ;  /* 0x00200000df5c783b */ /* 0x000f620000000200 */
[C---:B------:R-:W-:Y:S01]  /*4760*/  HMMA.16816.F32.BF16 R56, R100.reuse, R58, RZ ;  /* 0x0000003a6438723c */ /* 0x040fe200000418ff */
[----:B------:R-:W-:Y:S02]  /*4770*/  VIADD R200, R223, 0x7800 ;  /* 0x00007800dfc87836 */ /* 0x000fe40000000000 */
[----:B------:R-:W5:Y:S03]  /*4780*/  LDSM.16.M88.4 R88, [R223+0x2800] ;  /* 0x00280000df58783b */ /* 0x000f660000000200 */
[C---:B------:R-:W-:Y:S01]  /*4790*/  HMMA.16816.F32.BF16 R48, R100.reuse, R50, RZ ;  /* 0x000000326430723c */ /* 0x040fe200000418ff */
[----:B------:R-:W5:Y:S04]  /*47a0*/  LDSM.16.M88.4 R84, [R223+0x3000] ;  /* 0x00300000df54783b */ /* 0x000f680000000200 */
[----:B------:R-:W5:Y:S01]  /*47b0*/  LDSM.16.M88.4 R80, [R223+0x3800] ;  /* 0x00380000df50783b */ /* 0x000f620000000200 */
[C---:B------:R-:W-:Y:S03]  /*47c0*/  HMMA.16816.F32.BF16 R44, R100.reuse, R32, RZ ;  /* 0x00000020642c723c */ /* 0x040fe600000418ff */
[----:B------:R-:W-:Y:S03]  /*47d0*/  LDSM.16.M88.4 R124, [R219+0x7800] ;  /* 0x00780000db7c783b */ /* 0x000fe60000000200 */
[C---:B------:R-:W-:Y:S01]  /*47e0*/  HMMA.16816.F32.BF16 R28, R100.reuse, R24, RZ ;  /* 0x00000018641c723c */ /* 0x040fe200000418ff */
[----:B------:R-:W-:Y:S04]  /*47f0*/  LDSM.16.M88.4 R96, [R208] ;  /* 0x00000000d060783b */ /* 0x000fe80000000200 */
        /* <DEDUP_REMOVED lines=17> */
[----:B------:R-:W-:Y:S05]  /*4910*/  LDSM.16.M88.4 R68, [R222] ;  /* 0x00000000de44783b */ /* 0x000fea0000000200 */
[C---:B--2---:R-:W-:Y:S06]  /*4920*/  HMMA.16816.F32.BF16 R52, R8.reuse, R72, R52 ;  /* 0x000000480834723c */ /* 0x044fec0000041834 */
[C---:B------:R-:W-:Y:S01]  /*4930*/  HMMA.16816.F32.BF16 R48, R8.reuse, R74, R48 ;  /* 0x0000004a0830723c */ /* 0x040fe20000041830 */
[----:B------:R-:W1:Y:S05]  /*4940*/  LDSM.16.M88.4 R72, [R219+0x4800] ;  /* 0x00480000db48783b */ /* 0x000e6a0000000200 */
[C---:B---3--:R-:W-:Y:S06]  /*4950*/  HMMA.16816.F32.BF16 R44, R8.reuse, R64, R44 ;  /* 0x00000040082c723c */ /* 0x048fec000004182c */
[C---:B------:R-:W-:Y:S01]  /*4960*/  HMMA.16816.F32.BF16 R32, R8.reuse, R66, R32 ;  /* 0x000000420820723c */ /* 0x040fe20000041820 */
[----:B------:R-:W-:Y:S05]  /*4970*/  LDSM.16.M88.4 R64, [R219+0x5000] ;  /* 0x00500000db40783b */ /* 0x000fea0000000200 */
[C---:B----4-:R-:W-:Y:S06]  /*4980*/  HMMA.16816.F32.BF16 R28, R8.reuse, R12, R28 ;  /* 0x0000000c081c723c */ /* 0x050fec000004181c */
[C---:B------:R-:W-:Y:S01]  /*4990*/  HMMA.16816.F32.BF16 R24, R8.reuse, R14, R24 ;  /* 0x0000000e0818723c */ /* 0x040fe20000041818 */
[----:B------:R-:W2:Y:S05]  /*49a0*/  LDSM.16.M88.4 R12, [R219+0x5800] ;  /* 0x00580000db0c783b */ /* 0x000eaa0000000200 */
        /* <DEDUP_REMOVED lines=11> */
[----:B------:R-:W3:Y:S04]  /*4a60*/  LDSM.16.M88.4 R8, [R219+0x6000] ;  /* 0x00600000db08783b */ /* 0x000ee80000000200 */
[----:B------:R-:W4:Y:S01]  /*4a70*/  LDSM.16.M88.4 R80, [R219+0x6800] ;  /* 0x00680000db50783b */ /* 0x000f220000000200 */
[C---:B-1----:R-:W-:Y:S06]  /*4a80*/  HMMA.16816.F32.BF16 R52, R68.reuse, R72, R52 ;  /* 0x000000484434723c */ /* 0x042fec0000041834 */
[C---:B------:R-:W-:Y:S01]  /*4a90*/  HMMA.16816.F32.BF16 R48, R68.reuse, R74, R48 ;  /* 0x0000004a4430723c */ /* 0x040fe20000041830 */
[----:B------:R-:W1:Y:S05]  /*4aa0*/  LDSM.16.M88.4 R72, [R219+0x7000] ;  /* 0x00700000db48783b */ /* 0x000e6a0000000200 */
[C---:B------:R-:W-:Y:S06]  /*4ab0*/  HMMA.16816.F32.BF16 R60, R68.reuse, R76, R60 ;  /* 0x0000004c443c723c */ /* 0x040fec000004183c */
[C---:B------:R-:W-:Y:S01]  /*4ac0*/  HMMA.16816.F32.BF16 R56, R68.reuse, R78, R56 ;  /* 0x0000004e4438723c */ /* 0x040fe20000041838 */
[----:B------:R-:W-:Y:S05]  /*4ad0*/  LDSM.16.M88.4 R76, [R221] ;  /* 0x00000000dd4c783b */ /* 0x000fea0000000200 */
[C---:B--2---:R-:W-:Y:S06]  /*4ae0*/  HMMA.16816.F32.BF16 R28, R68.reuse, R12, R28 ;  /* 0x0000000c441c723c */ /* 0x044fec000004181c */
[C---:B------:R-:W-:Y:S01]  /*4af0*/  HMMA.16816.F32.BF16 R24, R68.reuse, R14, R24 ;  /* 0x0000000e4418723c */ /* 0x040fe20000041818 */
[----:B------:R-:W2:Y:S05]  /*4b00*/  LDSM.16.M88.4 R12, [R208+0x2000] ;  /* 0x00200000d00c783b */ /* 0x000eaa0000000200 */
[C---:B---3--:R-:W-:Y:S06]  /*4b10*/  HMMA.16816.F32.BF16 R20, R68.reuse, R8, R20 ;  /* 0x000000084414723c */ /* 0x048fec0000041814 */
[C---:B------:R-:W-:Y:S01]  /*4b20*/  HMMA.16816.F32.BF16 R16, R68.reuse, R10, R16 ;  /* 0x0000000a4410723c */ /* 0x040fe20000041810 */
[----:B------:R-:W3:Y:S05]  /*4b30*/  LDSM.16.M88.4 R8, [R208+0x2800] ;  /* 0x00280000d008783b */ /* 0x000eea0000000200 */
[C---:B------:R-:W-:Y:S06]  /*4b40*/  HMMA.16816.F32.BF16 R44, R68.reuse, R64, R44 ;  /* 0x00000040442c723c */ /* 0x040fec000004182c */
[C---:B------:R-:W-:Y:S01]  /*4b50*/  HMMA.16816.F32.BF16 R32, R68.reuse, R66, R32 ;  /* 0x000000424420723c */ /* 0x040fe20000041820 */
[----:B------:R-:W5:Y:S05]  /*4b60*/  LDSM.16.M88.4 R64, [R208+0x1800] ;  /* 0x00180000d040783b */ /* 0x000f6a0000000200 */
[C---:B----4-:R-:W-:Y:S06]  /*4b70*/  HMMA.16816.F32.BF16 R120, R68.reuse, R80, R120 ;  /* 0x000000504478723c */ /* 0x050fec0000041878 */
[C---:B------:R-:W-:Y:S01]  /*4b80*/  HMMA.16816.F32.BF16 R116, R68.reuse, R82, R116 ;  /* 0x000000524474723c */ /* 0x040fe20000041874 */
[----:B------:R-:W4:Y:S05]  /*4b90*/  LDSM.16.M88.4 R80, [R208+0x3800] ;  /* 0x00380000d050783b */ /* 0x000f2a0000000200 */
        /* <DEDUP_REMOVED lines=13> */
[C---:B-----5:R-:W-:Y:S06]  /*4c70*/  HMMA.16816.F32.BF16 R28, R76.reuse, R64, R28 ;  /* 0x000000404c1c723c */ /* 0x060fec000004181c */
[C---:B------:R-:W-:Y:S01]  /*4c80*/  HMMA.16816.F32.BF16 R24, R76.reuse, R66, R24 ;  /* 0x000000424c18723c */ /* 0x040fe20000041818 */
[----:B------:R-:W5:Y:S05]  /*4c90*/  LDSM.16.M88.4 R64, [R225+0x9000] ;  /* 0x00900000e140783b */ /* 0x000f6a0000000200 */
[C---:B------:R-:W-:Y:S06]  /*4ca0*/  HMMA.16816.F32.BF16 R60, R76.reuse, R96, R60 ;  /* 0x000000604c3c723c */ /* 0x040fec000004183c */
[C---:B------:R-:W-:Y:S06]  /*4cb0*/  HMMA.16816.F32.BF16 R52, R76.reuse, R92, R52 ;  /* 0x0000005c4c34723c */ /* 0x040fec0000041834 */
[C---:B------:R-:W-:Y:S01]  /*4cc0*/  HMMA.16816.F32.BF16 R48, R76.reuse, R94, R48 ;  /* 0x0000005e4c30723c */ /* 0x040fe20000041830 */
[----:B------:R-:W-:Y:S05]  /*4cd0*/  LDSM.16.M88.4 R92, [R223+0x4000] ;  /* 0x00400000df5c783b */ /* 0x000fea0000000200 */
[C---:B------:R-:W-:Y:S01]  /*4ce0*/  HMMA.16816.F32.BF16 R56, R76.reuse, R98, R56 ;  /* 0x000000624c38723c */ /* 0x040fe20000041838 */
[----:B------:R-:W5:Y:S05]  /*4cf0*/  LDSM.16.M88.4 R96, [R224+0x2000] ;  /* 0x00200000e060783b */ /* 0x000f6a0000000200 */
[C---:B------:R-:W-:Y:S06]  /*4d00*/  HMMA.16816.F32.BF16 R44, R76.reuse, R88, R44 ;  /* 0x000000584c2c723c */ /* 0x040fec000004182c */
[C---:B------:R-:W-:Y:S01]  /*4d10*/  HMMA.16816.F32.BF16 R32, R76.reuse, R90, R32 ;  /* 0x0000005a4c20723c */ /* 0x040fe20000041820 */
[----:B------:R-:W-:Y:S05]  /*4d20*/  LDSM.16.M88.4 R88, [R223+0x4800] ;  /* 0x00480000df58783b */ /* 0x000fea0000000200 */
[C---:B------:R-:W-:Y:S06]  /*4d30*/  HMMA.16816.F32.BF16 R112, R76.reuse, R84, R112 ;  /* 0x000000544c70723c */ /* 0x040fec0000041870 */
[C---:B------:R-:W-:Y:S01]  /*4d40*/  HMMA.16816.F32.BF16 R108, R76.reuse, R86, R108 ;  /* 0x000000564c6c723c */ /* 0x040fe2000004186c */
[----:B------:R-:W5:Y:S05]  /*4d50*/  LDSM.16.M88.4 R84, [R223+0x5000] ;  /* 0x00500000df54783b */ /* 0x000f6a0000000200 */
[C---:B----4-:R-:W-:Y:S06]  /*4d60*/  HMMA.16816.F32.BF16 R104, R76.reuse, R80, R104 ;  /* 0x000000504c68723c */ /* 0x050fec0000041868 */
[----:B------:R-:W-:Y:S01]  /*4d70*/  HMMA.16816.F32.BF16 R100, R76, R82, R100 ;  /* 0x000000524c64723c */ /* 0x000fe20000041864 */
[----:B------:R-:W4:Y:S04]  /*4d80*/  LDSM.16.M88.4 R76, [R223+0x6000] ;  /* 0x00600000df4c783b */ /* 0x000f280000000200 */
[----:B------:R-:W4:Y:S01]  /*4d90*/  LDSM.16.M88.4 R80, [R223+0x5800] ;  /* 0x00580000df50783b */ /* 0x000f220000000200 */
[C---:B-1----:R-:W-:Y:S06]  /*4da0*/  HMMA.16816.F32.BF16 R60, R136.reuse, R72, R60 ;  /* 0x00000048883c723c */ /* 0x042fec000004183c */
[C---:B------:R-:W-:Y:S06]  /*4db0*/  HMMA.16816.F32.BF16 R52, R136.reuse, R68, R52 ;  /* 0x000000448834723c */ /* 0x040fec0000041834 */
[C---:B------:R-:W-:Y:S01]  /*4dc0*/  HMMA.16816.F32.BF16 R48, R136.reuse, R70, R48 ;  /* 0x000000468830723c */ /* 0x040fe20000041830 */
[----:B------:R-:W1:Y:S05]  /*4dd0*/  LDSM.16.M88.4 R68, [R223+0x7000] ;  /* 0x00700000df44783b */ /* 0x000e6a0000000200 */
[C---:B--2---:R-:W-:Y:S06]  /*4de0*/  HMMA.16816.F32.BF16 R28, R136.reuse, R12, R28 ;  /* 0x0000000c881c723c */ /* 0x044fec000004181c */
[C---:B------:R-:W-:Y:S01]  /*4df0*/  HMMA.16816.F32.BF16 R24, R136.reuse, R14, R24 ;  /* 0x0000000e8818723c */ /* 0x040fe20000041818 */
[----:B------:R-:W-:Y:S05]  /*4e00*/  LDSM.16.M88.4 R12, [R219+0x8000] ;  /* 0x00800000db0c783b */ /* 0x000fea0000000200 */
[C---:B---3--:R-:W-:Y:S06]  /*4e10*/  HMMA.16816.F32.BF16 R20, R136.reuse, R8, R20 ;  /* 0x000000088814723c */ /* 0x048fec0000041814 */
[C---:B------:R-:W-:Y:S01]  /*4e20*/  HMMA.16816.F32.BF16 R16, R136.reuse, R10, R16 ;  /* 0x0000000a8810723c */ /* 0x040fe20000041810 */
[----:B------:R-:W2:Y:S05]  /*4e30*/  LDSM.16.M88.4 R8, [R222+0x2000] ;  /* 0x00200000de08783b */ /* 0x000eaa0000000200 */
[C---:B------:R-:W-:Y:S01]  /*4e40*/  HMMA.16816.F32.BF16 R56, R136.reuse, R74, R56 ;  /* 0x0000004a8838723c */ /* 0x040fe20000041838 */
[----:B------:R-:W-:Y:S05]  /*4e50*/  LDSM.16.M88.4 R72, [R223+0x6800] ;  /* 0x00680000df48783b */ /* 0x000fea0000000200 */
[C---:B-----5:R-:W-:Y:S06]  /*4e60*/  HMMA.16816.F32.BF16 R44, R136.reuse, R64, R44 ;  /* 0x00000040882c723c */ /* 0x060fec000004182c */
[C---:B------:R-:W-:Y:S01]  /*4e70*/  HMMA.16816.F32.BF16 R32, R136.reuse, R66, R32 ;  /* 0x000000428820723c */ /* 0x040fe20000041820 */
[----:B------:R-:W3:Y:S05]  /*4e80*/  LDSM.16.M88.4 R64, [R223+0x7800] ;  /* 0x00780000df40783b */ /* 0x000eea0000000200 */
[C---:B------:R-:W-:Y:S06]  /*4e90*/  HMMA.16816.F32.BF16 R112, R136.reuse, R128, R112 ;  /* 0x000000808870723c */ /* 0x040fec0000041870 */
[----:B------:R-:W-:Y:S06]  /*4ea0*/  HMMA.16816.F32.BF16 R108, R136, R130, R108 ;  /* 0x00000082886c723c */ /* 0x000fec000004186c */
[----:B------:R-:W-:Y:S06]  /*4eb0*/  HMMA.16816.F32.BF16 R60, R96, R92, R60 ;  /* 0x0000005c603c723c */ /* 0x000fec000004183c */
[C---:B------:R-:W-:Y:S06]  /*4ec0*/  HMMA.16816.F32.BF16 R104, R136.reuse, R124, R104 ;  /* 0x0000007c8868723c */ /* 0x040fec0000041868 */
[----:B------:R-:W-:Y:S06]  /*4ed0*/  HMMA.16816.F32.BF16 R100, R136, R126, R100 ;  /* 0x0000007e8864723c */ /* 0x000fec0000041864 */
[C---:B------:R-:W-:Y:S06]  /*4ee0*/  HMMA.16816.F32.BF16 R56, R96.reuse, R94, R56 ;  /* 0x0000005e6038723c */ /* 0x040fec0000041838 */
[C---:B------:R-:W-:Y:S06]  /*4ef0*/  HMMA.16816.F32.BF16 R44, R96.reuse, R84, R44 ;  /* 0x00000054602c723c */ /* 0x040fec000004182c */
[C---:B------:R-:W-:Y:S01]  /*4f00*/  HMMA.16816.F32.BF16 R32, R96.reuse, R86, R32 ;  /* 0x000000566020723c */ /* 0x040fe20000041820 */
[----:B------:R-:W5:Y:S05]  /*4f10*/  LDSM.16.M88.4 R84, [R219+0x8800] ;  /* 0x00880000db54783b */ /* 0x000f6a0000000200 */
[C---:B----4-:R-:W-:Y:S06]  /*4f20*/  HMMA.16816.F32.BF16 R20, R96.reuse, R76, R20 ;  /* 0x0000004c6014723c */ /* 0x050fec0000041814 */
[C---:B------:R-:W-:Y:S06]  /*4f30*/  HMMA.16816.F32.BF16 R28, R96.reuse, R80, R28 ;  /* 0x00000050601c723c */ /* 0x040fec000004181c */
[C---:B------:R-:W-:Y:S01]  /*4f40*/  HMMA.16816.F32.BF16 R24, R96.reuse, R82, R24 ;  /* 0x000000526018723c */ /* 0x040fe20000041818 */
[----:B------:R-:W-:Y:S05]  /*4f50*/  LDSM.16.M88.4 R80, [R208+0x4000] ;  /* 0x00400000d050783b */ /* 0x000fea0000000200 */
[C---:B------:R-:W-:Y:S01]  /*4f60*/  HMMA.16816.F32.BF16 R76, R96.reuse, R78, R16 ;  /* 0x0000004e604c723c */ /* 0x040fe20000041810 */
[----:B------:R-:W4:Y:S05]  /*4f70*/  LDSM.16.M88.4 R16, [R221+0x2000] ;  /* 0x00200000dd10783b */ /* 0x000f2a0000000200 */
[C---:B-1----:R-:W-:Y:S06]  /*4f80*/  HMMA.16816.F32.BF16 R112, R96.reuse, R68, R112 ;  /* 0x000000446070723c */ /* 0x042fec0000041870 */
[----:B------:R-:W-:Y:S06]  /*4f90*/  HMMA.16816.F32.BF16 R108, R96, R70, R108 ;  /* 0x00000046606c723c */ /* 0x000fec000004186c */
[C---:B------:R-:W-:Y:S06]  /*4fa0*/  HMMA.16816.F32.BF16 R120, R136.reuse, R132, R120 ;  /* 0x000000848878723c */ /* 0x040fec0000041878 */
[----:B------:R-:W-:Y:S06]  /*4fb0*/  HMMA.16816.F32.BF16 R116, R136, R134, R116 ;  /* 0x000000868874723c */ /* 0x000fec0000041874 */
[----:B--2---:R-:W-:Y:S01]  /*4fc0*/  HMMA.16816.F32.BF16 R68, R8, R12, R60 ;  /* 0x0000000c0844723c */ /* 0x004fe2000004183c */
[----:B------:R-:W1:Y:S05]  /*4fd0*/  LDSM.16.M88.4 R60, [R219+0x9000] ;  /* 0x00900000db3c783b */ /* 0x000e6a0000000200 */
[----:B------:R-:W-:Y:S01]  /*4fe0*/  HMMA.16816.F32.BF16 R52, R96, R88, R52 ;  /* 0x000000586034723c */ /* 0x000fe20000041834 */
[----:B------:R-:W-:-:S04]  /*4ff0*/  SHF.R.S32.HI R13, RZ, 0x1f, R0 ;  /* 0x0000001fff0d7819 */ /* 0x000fc80000011400 */
[----:B------:R-:W-:Y:S01]  /*5000*/  LEA.HI R13, R13, R0, RZ, 0x2 ;  /* 0x000000000d0d7211 */ /* 0x000fe200078f10ff */
[----:B------:R-:W-:Y:S01]  /*5010*/  HMMA.16816.F32.BF16 R48, R96, R90, R48 ;  /* 0x0000005a6030723c */ /* 0x000fe20000041830 */
[----:B------:R-:W-:Y:S02]  /*5020*/  IMAD R0, R140, 0x10, R141 ;  /* 0x000000108c007824 */ /* 0x000fe400078e028d */
[----:B------:R-:W-:-:S03]  /*5030*/  SHF.R.S32.HI R43, RZ, 0x2, R13 ;  /* 0x00000002ff2b7819 */ /* 0x000fc6000001140d */
[----:B---3--:R-:W-:Y:S01]  /*5040*/  HMMA.16816.F32.BF16 R104, R96, R64, R104 ;  /* 0x000000406068723c */ /* 0x008fe20000041868 */
[----:B------:R-:W-:Y:S01]  /*5050*/  IADD3 R0, R0, 0x1, R43 ;  /* 0x0000000100007810 */ /* 0x000fe20007ffe02b */
[----:B------:R-:W-:-:S04]  /*5060*/  IMAD.SHL.U32 R43, R42, 0x2, RZ ;  /* 0x000000022a2b7824 */ /* 0x000fc800078e00ff */
[----:B------:R-:W-:Y:S01]  /*5070*/  HMMA.16816.F32.BF16 R100, R96, R66, R100 ;  /* 0x000000426064723c */ /* 0x000fe20000041864 */
[----:B------:R-:W2:Y:S01]  /*5080*/  LDSM.16.M88.4 R64, [R208+0x4800] ;  /* 0x00480000d040783b */ /* 0x000ea20000000200 */
[----:B------:R-:W-:-:S04]  /*5090*/  LOP3.LUT R43, R43, 0x6, RZ, 0xc0, !PT ;  /* 0x000000062b2b7812 */ /* 0x000fc800078ec0ff */
[----:B------:R-:W-:Y:S01]  /*50a0*/  HMMA.16816.F32.BF16 R56, R8, R14, R56 ;  /* 0x0000000e0838723c */ /* 0x000fe20000041838 */
[----:B------:R-:W3:Y:S05]  /*50b0*/  LDSM.16.M88.4 R12, [R219+0x9800] ;  /* 0x00980000db0c783b */ /* 0x000eea0000000200 */
[C---:B------:R-:W-:Y:S06]  /*50c0*/  HMMA.16816.F32.BF16 R120, R96.reuse, R72, R120 ;  /* 0x000000486078723c */ /* 0x040fec0000041878 */
[----:B------:R-:W-:Y:S01]  /*50d0*/  HMMA.16816.F32.BF16 R116, R96, R74, R116 ;  /* 0x0000004a6074723c */ /* 0x000fe20000041874 */
[----:B------:R-:W3:Y:S05]  /*50e0*/  LDSM.16.M88.4 R72, [R208+0x5000] ;  /* 0x00500000d048783b */ /* 0x000eea0000000200 */
[----:B-----5:R-:W-:Y:S06]  /*50f0*/  HMMA.16816.F32.BF16 R52, R8, R84, R52 ;  /* 0x000000540834723c */ /* 0x020fec0000041834 */
[----:B----4-:R-:W-:Y:S06]  /*5100*/  HMMA.16816.F32.BF16 R68, R16, R80, R68 ;  /* 0x000000501044723c */ /* 0x010fec0000041844 */
[----:B------:R-:W-:Y:S01]  /*5110*/  HMMA.16816.F32.BF16 R48, R8, R86, R48 ;  /* 0x000000560830723c */ /* 0x000fe20000041830 */
[----:B------:R-:W-:Y:S01]  /*5120*/  IADD3 R81, R39, R0, -R142 ;  /* 0x0000000027517210 */ /* 0x000fe20007ffe88e */
[----:B------:R-:W-:-:S04]  /*5130*/  IMAD.IADD R0, R2, 0x1, R43 ;  /* 0x0000000102007824 */ /* 0x000fc800078e022b */
[----:B------:R-:W-:Y:S01]  /*5140*/  HMMA.16816.F32.BF16 R56, R16, R82, R56 ;  /* 0x000000521038723c */ /* 0x000fe20000041838 */
[----:B------:R-:W-:Y:S02]  /*5150*/  IMAD.IADD R6, R81, 0x1, R6 ;  /* 0x0000000151067824 */ /* 0x000fe400078e0206 */
[----:B------:R-:W4:Y:S01]  /*5160*/  LDSM.16.M88.4 R80, [R219+0xa000] ;  /* 0x00a00000db50783b */ /* 0x000f220000000200 */
[----:B------:R-:W-:Y:S02]  /*5170*/  VIADD R42, R0, 0x1 ;  /* 0x00000001002a7836 */ /* 0x000fe40000000000 */
[C---:B-1----:R-:W-:Y:S01]  /*5180*/  HMMA.16816.F32.BF16 R44, R8.reuse, R60, R44 ;  /* 0x0000003c082c723c */ /* 0x042fe2000004182c */
[----:B------:R-:W-:Y:S01]  /*5190*/  VIMNMX R193, R6, R39, PT ;  /* 0x0000002706c17248 */ /* 0x000fe20003fe0100 */
[----:B------:R-:W-:Y:S01]  /*51a0*/  VIADD R43, R0, 0x28 ;  /* 0x00000028002b7836 */ /* 0x000fe20000000000 */
[----:B------:R-:W-:Y:S01]  /*51b0*/  VIADDMNMX R192, R6, 0x8, R39, PT ;  /* 0x0000000806c07846 */ /* 0x000fe20003800127 */
[----:B------:R-:W-:Y:S01]  /*51c0*/  VIADD R6, R0, 0x8 ;  /* 0x0000000800067836 */ /* 0x000fe20000000000 */
[-C--:B------:R-:W-:Y:S01]  /*51d0*/  ISETP.GE.AND P5, PT, R42, R193.reuse, PT ;  /* 0x000000c12a00720c */ /* 0x080fe20003fa6270 */
[----:B------:R-:W-:Y:S01]  /*51e0*/  HMMA.16816.F32.BF16 R32, R8, R62, R32 ;  /* 0x0000003e0820723c */ /* 0x000fe20000041820 */
[----:B------:R-:W1:Y:S01]  /*51f0*/  LDSM.16.M88.4 R60, [R208+0x5800] ;  /* 0x00580000d03c783b */ /* 0x000e620000000200 */
[----:B------:R-:W-:Y:S01]  /*5200*/  VIADD R39, R0, 0x9 ;  /* 0x0000000900277836 */ /* 0x000fe20000000000 */
[----:B------:R-:W-:-:S02]  /*5210*/  ISETP.GE.AND P3, PT, R6, R193, PT ;  /* 0x000000c10600720c */ /* 0x000fc40003f66270 */
[-C--:B------:R-:W-:Y:S01]  /*5220*/  ISETP.GE.AND P2, PT, R6, R192.reuse, PT ;  /* 0x000000c00600720c */ /* 0x080fe20003f46270 */
[C---:B--2---:R-:W-:Y:S01]  /*5230*/  HMMA.16816.F32.BF16 R52, R16.reuse, R64, R52 ;  /* 0x000000401034723c */ /* 0x044fe20000041834 */
[C---:B------:R-:W-:Y:S01]  /*5240*/  VIADD R6, R0.reuse, 0x10 ;  /* 0x0000001000067836 */ /* 0x040fe20000000000 */
[CC--:B------:R-:W-:Y:S02]  /*5250*/  ISETP.GE.AND P1, PT, R39.reuse, R193.reuse, PT ;  /* 0x000000c12700720c */ /* 0x0c0fe40003f26270 */
[----:B------:R-:W-:Y:S01]  /*5260*/  ISETP.GE.AND P4, PT, R39, R192, PT ;  /* 0x000000c02700720c */ /* 0x000fe20003f86270 */
[----:B------:R-:W-:Y:S01]  /*5270*/  VIADD R39, R0, 0x11 ;  /* 0x0000001100277836 */ /* 0x000fe20000000000 */
[----:B------:R-:W-:Y:S01]  /*5280*/  HMMA.16816.F32.BF16 R48, R16, R66, R48 ;  /* 0x000000421030723c */ /* 0x000fe20000041830 */
[----:B------:R-:W-:Y:S02]  /*5290*/  FSEL R84, R69, -INF , !P5 ;  /* 0xff80000045547808 */ /* 0x000fe40006800000 */
[----:B------:R-:W-:-:S02]  /*52a0*/  ISETP.GE.AND P5, PT, R6, R193, PT ;  /* 0x000000c10600720c */ /* 0x000fc40003fa6270 */
[----:B------:R-:W-:Y:S01]  /*52b0*/  FSEL R85, R58, -INF , !P2 ;  /* 0xff8000003a557808 */ /* 0x000fe20005000000 */
[C---:B---3--:R-:W-:Y:S01]  /*52c0*/  HMMA.16816.F32.BF16 R28, R8.reuse, R12, R28 ;  /* 0x0000000c081c723c */ /* 0x048fe2000004181c */
[----:B------:R-:W-:Y:S02]  /*52d0*/  FSEL R66, R56, -INF , !P3 ;  /* 0xff80000038427808 */ /* 0x000fe40005800000 */
[-C--:B------:R-:W-:Y:S01]  /*52e0*/  ISETP.GE.AND P3, PT, R6, R192.reuse, PT ;  /* 0x000000c00600720c */ /* 0x080fe20003f66270 */
[C---:B------:R-:W-:Y:S01]  /*52f0*/  VIADD R6, R0.reuse, 0x18 ;  /* 0x0000001800067836 */ /* 0x040fe20000000000 */
[----:B------:R-:W-:Y:S01]  /*5300*/  FSEL R86, R57, -INF , !P1 ;  /* 0xff80000039567808 */ /* 0x000fe20004800000 */
[----:B------:R-:W-:Y:S01]  /*5310*/  HMMA.16816.F32.BF16 R24, R8, R14, R24 ;  /* 0x0000000e0818723c */ /* 0x000fe20000041818 */
[----:B------:R-:W-:Y:S01]  /*5320*/  LDSM.16.M88.4 R12, [R208+0x6000] ;  /* 0x00600000d00c783b */ /* 0x000fe20000000200 */
[C---:B------:R-:W-:Y:S02]  /*5330*/  ISETP.GE.AND P2, PT, R39.reuse, R193, PT ;  /* 0x000000c12700720c */ /* 0x040fe40003f46270 */
[-C--:B------:R-:W-:Y:S01]  /*5340*/  ISETP.GE.AND P1, PT, R39, R192.reuse, PT ;  /* 0x000000c02700720c */ /* 0x080fe20003f26270 */
[----:B------:R-:W-:Y:S01]  /*5350*/  VIADD R39, R0, 0x19 ;  /* 0x0000001900277836 */ /* 0x000fe20000000000 */
[----:B------:R-:W-:Y:S01]  /*5360*/  HMMA.16816.F32.BF16 R44, R16, R72, R44 ;  /* 0x00000048102c723c */ /* 0x000fe2000004182c */
[----:B------:R-:W-:Y:S01]  /*5370*/  ISETP.GE.AND P6, PT, R42, R192, PT ;  /* 0x000000c02a00720c */ /* 0x000fe20003fc6270 */
[----:B------:R-:W-:Y:S01]  /*5380*/  VIADD R42, R0, 0x21 ;  /* 0x00000021002a7836 */ /* 0x000fe20000000000 */
[----:B------:R-:W-:-:S02]  /*5390*/  FSEL R91, R54, -INF , !P3 ;  /* 0xff800000365b7808 */ /* 0x000fc40005800000 */
[-C--:B------:R-:W-:Y:S01]  /*53a0*/  ISETP.GE.AND P3, PT, R39, R193.reuse, PT ;  /* 0x000000c12700720c */ /* 0x080fe20003f66270 */
[----:B------:R-:W-:Y:S01]  /*53b0*/  HMMA.16816.F32.BF16 R32, R16, R74, R32 ;  /* 0x0000004a1020723c */ /* 0x000fe20000041820 */
[----:B------:R-:W-:Y:S02]  /*53c0*/  FSEL R73, R59, -INF , !P4 ;  /* 0xff8000003b497808 */ /* 0x000fe40006000000 */
[----:B------:R-:W2:Y:S01]  /*53d0*/  LDSM.16.M88.4 R56, [R219+0xa800] ;  /* 0x00a80000db38783b */ /* 0x000ea20000000200 */
[----:B------:R-:W-:Y:S02]  /*53e0*/  FSEL R72, R52, -INF , !P5 ;  /* 0xff80000034487808 */ /* 0x000fe40006800000 */
[----:B----4-:R-:W-:Y:S01]  /*53f0*/  HMMA.16816.F32.BF16 R20, R8, R80, R20 ;  /* 0x000000500814723c */ /* 0x010fe20000041814 */
[C---:B------:R-:W-:Y:S02]  /*5400*/  ISETP.GE.AND P4, PT, R6.reuse, R193, PT ;  /* 0x000000c10600720c */ /* 0x040fe40003f86270 */
[----:B------:R-:W-:Y:S01]  /*5410*/  ISETP.GE.AND P5, PT, R6, R192, PT ;  /* 0x000000c00600720c */ /* 0x000fe20003fa6270 */
[----:B------:R-:W-:Y:S01]  /*5420*/  VIADD R6, R0, 0x20 ;  /* 0x0000002000067836 */ /* 0x000fe20000000000 */
[----:B------:R-:W-:Y:S01]  /*5430*/  FSEL R88, R53, -INF , !P2 ;  /* 0xff80000035587808 */ /* 0x000fe20005000000 */
[----:B-1----:R-:W-:Y:S01]  /*5440*/  HMMA.16816.F32.BF16 R28, R16, R60, R28 ;  /* 0x0000003c101c723c */ /* 0x002fe2000004181c */
[----:B------:R-:W-:-:S02]  /*5450*/  FSEL R89, R55, -INF , !P1 ;  /* 0xff80000037597808 */ /* 0x000fc40004800000 */
[-C--:B------:R-:W-:Y:S01]  /*5460*/  ISETP.GE.AND P2, PT, R39, R192.reuse, PT ;  /* 0x000000c02700720c */ /* 0x080fe20003f46270 */
[----:B------:R-:W1:Y:S01]  /*5470*/  LDSM.16.M88.4 R52, [R208+0x6800] ;  /* 0x00680000d034783b */ /* 0x000e620000000200 */
[----:B------:R-:W-:Y:S01]  /*5480*/  ISETP.GE.AND P1, PT, R6, R193, PT ;  /* 0x000000c10600720c */ /* 0x000fe20003f26270 */
[----:B------:R-:W-:Y:S01]  /*5490*/  HMMA.16816.F32.BF16 R24, R16, R62, R24 ;  /* 0x0000003e1018723c */ /* 0x000fe20000041818 */
[----:B------:R-:W-:Y:S01]  /*54a0*/  FSEL R74, R48, -INF , !P4 ;  /* 0xff800000304a7808 */ /* 0x000fe20006000000 */
[----:B------:R-:W-:Y:S01]  /*54b0*/  VIADD R60, R0, 0x29 ;  /* 0x00000029003c7836 */ /* 0x000fe20000000000 */
[----:B------:R-:W-:Y:S02]  /*54c0*/  ISETP.GE.AND P4, PT, R6, R192, PT ;  /* 0x000000c00600720c */ /* 0x000fe40003f86270 */
[----:B------:R-:W-:Y:S01]  /*54d0*/  FSEL R39, R50, -INF , !P5 ;  /* 0xff80000032277808 */ /* 0x000fe20006800000 */
[----:B------:R-:W-:Y:S01]  /*54e0*/  HMMA.16816.F32.BF16 R76, R8, R82, R76 ;  /* 0x00000052084c723c */ /* 0x000fe2000004184c */
[----:B------:R-:W-:-:S02]  /*54f0*/  FSEL R6, R49, -INF , !P3 ;  /* 0xff80000031067808 */ /* 0x000fc40005800000 */
[CC--:B------:R-:W-:Y:S02]  /*5500*/  ISETP.GE.AND P5, PT, R42.reuse, R193.reuse, PT ;  /* 0x000000c12a00720c */ /* 0x0c0fe40003fa6270 */
[-C--:B------:R-:W-:Y:S02]  /*5510*/  ISETP.GE.AND P3, PT, R42, R192.reuse, PT ;  /* 0x000000c02a00720c */ /* 0x080fe40003f66270 */
[----:B------:R-:W-:Y:S02]  /*5520*/  FSEL R97, R51, -INF , !P2 ;  /* 0xff80000033617808 */ /* 0x000fe40005000000 */
[----:B------:R-:W-:Y:S01]  /*5530*/  FSEL R42, R44, -INF , !P1 ;  /* 0xff8000002c2a7808 */ /* 0x000fe20004800000 */
[----:B------:R-:W-:Y:S01]  /*5540*/  VIADD R44, R0, 0x30 ;  /* 0x00000030002c7836 */ /* 0x000fe20000000000 */
[C---:B------:R-:W-:Y:S01]  /*5550*/  ISETP.GE.AND P2, PT, R43.reuse, R193, PT ;  /* 0x000000c12b00720c */ /* 0x040fe20003f46270 */
[----:B------:R-:W3:Y:S01]  /*5560*/  LDSM.16.M88.4 R48, [R219+0xb000] ;  /* 0x00b00000db30783b */ /* 0x000ee20000000200 */
[----:B------:R-:W-:-:S02]  /*5570*/  ISETP.GE.AND P1, PT, R43, R192, PT ;  /* 0x000000c02b00720c */ /* 0x000fc40003f26270 */
[----:B------:R-:W-:Y:S02]  /*5580*/  FSEL R169, R47, -INF , !P3 ;  /* 0xff8000002fa97808 */ /* 0x000fe40005800000 */
[----:B------:R-:W-:Y:S01]  /*5590*/  FSEL R168, R32, -INF , !P2 ;  /* 0xff80000020a87808 */ /* 0x000fe20005000000 */
[----:B------:R-:W-:Y:S01]  /*55a0*/  VIADD R32, R0, 0x38 ;  /* 0x0000003800207836 */ /* 0x000fe20000000000 */
[----:B------:R-:W-:Y:S01]  /*55b0*/  FSEL R43, R46, -INF , !P4 ;  /* 0xff8000002e2b7808 */ /* 0x000fe20006000000 */
[C---:B--2---:R-:W-:Y:S01]  /*55c0*/  HMMA.16816.F32.BF16 R120, R8.reuse, R56, R120 ;  /* 0x000000380878723c */ /* 0x044fe20000041878 */
[CC--:B------:R-:W-:Y:S02]  /*55d0*/  ISETP.GE.AND P3, PT, R44.reuse, R193.reuse, PT ;  /* 0x000000c12c00720c */ /* 0x0c0fe40003f66270 */
[----:B------:R-:W-:Y:S01]  /*55e0*/  ISETP.GE.AND P2, PT, R44, R192, PT ;  /* 0x000000c02c00720c */ /* 0x000fe20003f46270 */
[----:B------:R-:W-:Y:S01]  /*55f0*/  VIADD R44, R0, 0x31 ;  /* 0x00000031002c7836 */ /* 0x000fe20000000000 */
[----:B------:R-:W-:Y:S01]  /*5600*/  ISETP.GE.AND P4, PT, R60, R193, PT ;  /* 0x000000c13c00720c */ /* 0x000fe20003f86270 */
[----:B------:R-:W-:Y:S01]  /*5610*/  HMMA.16816.F32.BF16 R116, R8, R58, R116 ;  /* 0x0000003a0874723c */ /* 0x000fe20000041874 */
[----:B------:R-:W-:Y:S01]  /*5620*/  FSEL R139, R34, -INF , !P1 ;  /* 0xff800000228b7808 */ /* 0x000fe20004800000 */
[----:B------:R-:W-:Y:S01]  /*5630*/  LDSM.16.M88.4 R56, [R208+0x7000] ;  /* 0x00700000d038783b */ /* 0x000fe20000000200 */
[----:B------:R-:W-:-:S02]  /*5640*/  FSEL R172, R33, -INF , !P4 ;  /* 0xff80000021ac7808 */ /* 0x000fc40006000000 */
[----:B------:R-:W-:Y:S01]  /*5650*/  FSEL R170, R45, -INF , !P5 ;  /* 0xff8000002daa7808 */ /* 0x000fe20006800000 */
[C---:B------:R-:W-:Y:S01]  /*5660*/  HMMA.16816.F32.BF16 R76, R16.reuse, R14, R76 ;  /* 0x0000000e104c723c */ /* 0x040fe2000004184c */
[C---:B------:R-:W-:Y:S02]  /*5670*/  ISETP.GE.AND P1, PT, R44.reuse, R193, PT ;  /* 0x000000c12c00720c */ /* 0x040fe40003f26270 */
[-C--:B------:R-:W-:Y:S02]  /*5680*/  ISETP.GE.AND P4, PT, R44, R192.reuse, PT ;  /* 0x000000c02c00720c */ /* 0x080fe40003f86270 */
[----:B------:R-:W-:Y:S01]  /*5690*/  ISETP.GE.AND P5, PT, R60, R192, PT ;  /* 0x000000c03c00720c */ /* 0x000fe20003fa6270 */
[----:B------:R-:W-:Y:S01]  /*56a0*/  HMMA.16816.F32.BF16 R44, R16, R12, R20 ;  /* 0x0000000c102c723c */ /* 0x000fe20000041814 */
[----:B------:R-:W2:Y:S01]  /*56b0*/  LDSM.16.M88.4 R20, [R219+0xb800] ;  /* 0x00b80000db14783b */ /* 0x000ea20000000200 */
[----:B------:R-:W-:Y:S02]  /*56c0*/  FSEL R141, R30, -INF , !P2 ;  /* 0xff8000001e8d7808 */ /* 0x000fe40005000000 */
[----:B------:R-:W-:-:S02]  /*56d0*/  FSEL R137, R35, -INF , !P5 ;  /* 0xff80000023897808 */ /* 0x000fc40006800000 */
[-C--:B------:R-:W-:Y:S01]  /*56e0*/  ISETP.GE.AND P5, PT, R32, R193.reuse, PT ;  /* 0x000000c12000720c */ /* 0x080fe20003fa6270 */
[C---:B------:R-:W-:Y:S01]  /*56f0*/  VIADD R13, R0.reuse, 0x39 ;  /* 0x00000039000d7836 */ /* 0x040fe20000000000 */
[----:B------:R-:W-:Y:S01]  /*5700*/  FSEL R140, R29, -INF , !P1 ;  /* 0xff8000001d8c7808 */ /* 0x000fe20004800000 */
[----:B------:R-:W-:Y:S01]  /*5710*/  VIADD R12, R0, 0x40 ;  /* 0x00000040000c7836 */ /* 0x000fe20000000000 */
[----:B------:R-:W-:Y:S01]  /*5720*/  FSEL R155, R31, -INF , !P4 ;  /* 0xff8000001f9b7808 */ /* 0x000fe20006000000 */
[----:B-1----:R-:W-:Y:S01]  /*5730*/  HMMA.16816.F32.BF16 R120, R16, R52, R120 ;  /* 0x000000341078723c */ /* 0x002fe20000041878 */
[----:B------:R-:W-:Y:S01]  /*5740*/  FSEL R142, R24, -INF , !P5 ;  /* 0xff800000188e7808 */ /* 0x000fe20006800000 */
[----:B------:R-:W-:Y:S01]  /*5750*/  VIADD R24, R0, 0x49 ;  /* 0x0000004900187836 */ /* 0x000fe20000000000 */
[----:B------:R-:W-:Y:S02]  /*5760*/  FSEL R144, R28, -INF , !P3 ;  /* 0xff8000001c907808 */ /* 0x000fe40005800000 */
[CC--:B------:R-:W-:Y:S01]  /*5770*/  ISETP.GE.AND P2, PT, R13.reuse, R193.reuse, PT ;  /* 0x000000c10d00720c */ /* 0x0c0fe20003f46270 */
[----:B---3--:R-:W-:Y:S01]  /*5780*/  HMMA.16816.F32.BF16 R112, R8, R48, R112 ;  /* 0x000000300870723c */ /* 0x008fe20000041870 */
[----:B------:R-:W-:Y:S01]  /*5790*/  ISETP.GE.AND P1, PT, R13, R192, PT ;  /* 0x000000c00d00720c */ /* 0x000fe20003f26270 */
[----:B------:R-:W-:Y:S01]  /*57a0*/  VIADD R13, R0, 0x41 ;  /* 0x00000041000d7836 */ /* 0x000fe20000000000 */
[----:B------:R-:W-:-:S02]  /*57b0*/  ISETP.GE.AND P4, PT, R12, R193, PT ;  /* 0x000000c10c00720c */ /* 0x000fc40003f86270 */
[-C--:B------:R-:W-:Y:S01]  /*57c0*/  ISETP.GE.AND P5, PT, R12, R192.reuse, PT ;  /* 0x000000c00c00720c */ /* 0x080fe20003fa6270 */
[----:B------:R-:W-:Y:S01]  /*57d0*/  VIADD R12, R0, 0x48 ;  /* 0x00000048000c7836 */ /* 0x000fe20000000000 */
[----:B------:R-:W-:Y:S01]  /*57e0*/  ISETP.GE.AND P3, PT, R32, R192, PT ;  /* 0x000000c02000720c */ /* 0x000fe20003f66270 */
[----:B------:R-:W-:Y:S01]  /*57f0*/  HMMA.16816.F32.BF16 R108, R8, R50, R108 ;  /* 0x00000032086c723c */ /* 0x000fe2000004186c */
[----:B------:R-:W-:Y:S01]  /*5800*/  FSEL R146, R25, -INF , !P2 ;  /* 0xff80000019927808 */ /* 0x000fe20005000000 */
[----:B------:R-:W-:Y:S01]  /*5810*/  VIADD R25, R0, 0x51 ;  /* 0x0000005100197836 */ /* 0x000fe20000000000 */
[----:B------:R-:W-:Y:S02]  /*5820*/  FSEL R143, R26, -INF , !P3 ;  /* 0xff8000001a8f7808 */ /* 0x000fe40005800000 */
[----:B------:R-:W-:Y:S01]  /*5830*/  FSEL R153, R27, -INF , !P1 ;  /* 0xff8000001b997808 */ /* 0x000fe20004800000 */
[----:B------:R-:W-:Y:S01]  /*5840*/  HMMA.16816.F32.BF16 R116, R16, R54, R116 ;  /* 0x000000361074723c */ /* 0x000fe20000041874 */
[----:B------:R-:W-:-:S02]  /*5850*/  FSEL R162, R44, -INF , !P4 ;  /* 0xff8000002ca27808 */ /* 0x000fc40006000000 */
[CC--:B------:R-:W-:Y:S02]  /*5860*/  ISETP.GE.AND P3, PT, R13.reuse, R193.reuse, PT ;  /* 0x000000c10d00720c */ /* 0x0c0fe40003f66270 */
[-C--:B------:R-:W-:Y:S02]  /*5870*/  ISETP.GE.AND P2, PT, R13, R192.reuse, PT ;  /* 0x000000c00d00720c */ /* 0x080fe40003f46270 */
[C---:B------:R-:W-:Y:S02]  /*5880*/  ISETP.GE.AND P1, PT, R12.reuse, R193, PT ;  /* 0x000000c10c00720c */ /* 0x040fe40003f26270 */
[----:B------:R-:W-:Y:S01]  /*5890*/  ISETP.GE.AND P4, PT, R12, R192, PT ;  /* 0x000000c00c00720c */ /* 0x000fe20003f86270 */
[----:B--2---:R-:W-:Y:S01]  /*58a0*/  HMMA.16816.F32.BF16 R104, R8, R20, R104 ;  /* 0x000000140868723c */ /* 0x004fe20000041868 */
[----:B------:R-:W1:Y:S01]  /*58b0*/  LDSM.16.M88.4 R12, [R208+0x7800] ;  /* 0x00780000d00c783b */ /* 0x000e620000000200 */
[----:B------:R-:W-:Y:S01]  /*58c0*/  FSEL R157, R46, -INF , !P5 ;  /* 0xff8000002e9d7808 */ /* 0x000fe20006800000 */
[----:B------:R-:W-:-:S04]  /*58d0*/  DEPBAR.LE SB0, 0x0 ;  /* 0x000080000000791a */ /* 0x000fc80000000000 */
[----:B------:R-:W-:Y:S01]  /*58e0*/  HMMA.16816.F32.BF16 R112, R16, R56, R112 ;  /* 0x000000381070723c */ /* 0x000fe20000041870 */
[----:B------:R-:W-:Y:S01]  /*58f0*/  FSEL R156, R45, -INF , !P3 ;  /* 0xff8000002d9c7808 */ /* 0x000fe20005800000 */
[----:B------:R-:W-:Y:S01]  /*5900*/  VIADD R20, R0, 0x58 ;  /* 0x0000005800147836 */ /* 0x000fe20000000000 */
[----:B------:R-:W-:Y:S01]  /*5910*/  ISETP.GE.AND P5, PT, R24, R193, PT ;  /* 0x000000c11800720c */ /* 0x000fe20003fa6270 */
[----:B------:R-:W-:Y:S01]  /*5920*/  VIADD R21, R0, 0x59 ;  /* 0x0000005900157836 */ /* 0x000fe20000000000 */
[----:B------:R-:W-:Y:S01]  /*5930*/  ISETP.GE.AND P3, PT, R24, R192, PT ;  /* 0x000000c01800720c */ /* 0x000fe20003f66270 */
[----:B------:R-:W-:Y:S01]  /*5940*/  HMMA.16816.F32.BF16 R100, R8, R22, R100 ;  /* 0x000000160864723c */ /* 0x000fe20000041864 */
[----:B------:R-:W-:Y:S01]  /*5950*/  VIADD R24, R0, 0x50 ;  /* 0x0000005000187836 */ /* 0x000fe20000000000 */
[----:B------:R-:W-:Y:S02]  /*5960*/  FSEL R159, R47, -INF , !P2 ;  /* 0xff8000002f9f7808 */ /* 0x000fe40005000000 */
[----:B------:R-:W-:-:S02]  /*5970*/  FSEL R160, R76, -INF , !P1 ;  /* 0xff8000004ca07808 */ /* 0x000fc40004800000 */
[----:B------:R-:W-:Y:S01]  /*5980*/  HMMA.16816.F32.BF16 R108, R16, R58, R108 ;  /* 0x0000003a106c723c */ /* 0x000fe2000004186c */
[----:B------:R-:W-:Y:S01]  /*5990*/  ISETP.GE.AND P2, PT, R24, R193, PT ;  /* 0x000000c11800720c */ /* 0x000fe20003f46270 */
[----:B------:R-:W-:Y:S01]  /*59a0*/  VIADD R9, R0, 0x61 ;  /* 0x0000006100097836 */ /* 0x000fe20000000000 */
[-C--:B------:R-:W-:Y:S01]  /*59b0*/  ISETP.GE.AND P1, PT, R24, R192.reuse, PT ;  /* 0x000000c01800720c */ /* 0x080fe20003f26270 */
[----:B------:R-:W-:Y:S01]  /*59c0*/  VIADD R8, R0, 0x60 ;  /* 0x0000006000087836 */ /* 0x000fe20000000000 */
[----:B------:R-:W-:Y:S02]  /*59d0*/  FSEL R166, R120, -INF , !P2 ;  /* 0xff80000078a67808 */ /* 0x000fe40005000000 */
[----:B------:R-:W-:Y:S02]  /*59e0*/  FSEL R167, R122, -INF , !P1 ;  /* 0xff8000007aa77808 */ /* 0x000fe40004800000 */
[----:B------:R-:W-:Y:S02]  /*59f0*/  FSEL R33, R79, -INF , !P3 ;  /* 0xff8000004f217808 */ /* 0x000fe40005800000 */
[----:B------:R-:W-:-:S02]  /*5a00*/  ISETP.GE.AND P2, PT, R20, R192, PT ;  /* 0x000000c01400720c */ /* 0x000fc40003f46270 */
[-C--:B------:R-:W-:Y:S02]  /*5a10*/  ISETP.GE.AND P1, PT, R21, R193.reuse, PT ;  /* 0x000000c11500720c */ /* 0x080fe40003f26270 */
[----:B------:R-:W-:Y:S02]  /*5a20*/  ISETP.GE.AND P3, PT, R20, R193, PT ;  /* 0x000000c11400720c */ /* 0x000fe40003f66270 */
[----:B------:R-:W-:Y:S02]  /*5a30*/  FSEL R158, R77, -INF , !P5 ;  /* 0xff8000004d9e7808 */ /* 0x000fe40006800000 */
[----:B------:R-:W-:Y:S02]  /*5a40*/  FSEL R35, R78, -INF , !P4 ;  /* 0xff8000004e237808 */ /* 0x000fe40006000000 */
[----:B------:R-:W-:Y:S01]  /*5a50*/  ISETP.GE.AND P5, PT, R25, R192, PT ;  /* 0x000000c01900720c */ /* 0x000fe20003fa6270 */
[----:B-1----:R-:W-:Y:S01]  /*5a60*/  HMMA.16816.F32.BF16 R104, R16, R12, R104 ;  /* 0x0000000c1068723c */ /* 0x002fe20000041868 */
[----:B------:R-:W-:-:S02]  /*5a70*/  FSEL R163, R118, -INF , !P2 ;  /* 0xff80000076a37808 */ /* 0x000fc40005000000 */
[----:B------:R-:W-:Y:S01]  /*5a80*/  FSEL R164, R117, -INF , !P1 ;  /* 0xff80000075a47808 */ /* 0x000fe20004800000 */
[----:B------:R-:W-:Y:S01]  /*5a90*/  BAR.SYNC.DEFER_BLOCKING 0x0 ;  /* 0x0000000000007b1d */ /* 0x000fe20000010000 */
[-C--:B------:R-:W-:Y:S01]  /*5aa0*/  ISETP.GE.AND P4, PT, R25, R193.reuse, PT ;  /* 0x000000c11900720c */ /* 0x080fe20003f86270 */
[----:B------:R-:W-:Y:S01]  /*5ab0*/  HMMA.16816.F32.BF16 R100, R16, R14, R100 ;  /* 0x0000000e1064723c */ /* 0x000fe20000041864 */
[----:B------:R-:W-:Y:S02]  /*5ac0*/  FSEL R32, R116, -INF , !P3 ;  /* 0xff80000074207808 */ /* 0x000fe40005800000 */
[C---:B------:R-:W-:Y:S02]  /*5ad0*/  ISETP.GE.AND P2, PT, R9.reuse, R193, PT ;  /* 0x000000c10900720c */ /* 0x040fe40003f46270 */
[-C--:B------:R-:W-:Y:S01]  /*5ae0*/  ISETP.GE.AND P1, PT, R9, R192.reuse, PT ;  /* 0x000000c00900720c */ /* 0x080fe20003f26270 */
[----:B------:R-:W-:Y:S01]  /*5af0*/  VIADD R9, R0, 0x69 ;  /* 0x0000006900097836 */ /* 0x000fe20000000000 */
[----:B------:R-:W-:-:S02]  /*5b00*/  ISETP.GE.AND P3, PT, R8, R192, PT ;  /* 0x000000c00800720c */ /* 0x000fc40003f66270 */
[----:B------:R-:W-:Y:S02]  /*5b10*/  FSEL R165, R123, -INF , !P5 ;  /* 0xff8000007ba57808 */ /* 0x000fe40006800000 */
[----:B------:R-:W-:Y:S02]  /*5b20*/  FSEL R34, R121, -INF , !P4 ;  /* 0xff80000079227808 */ /* 0x000fe40006000000 */
[----:B------:R-:W-:Y:S01]  /*5b30*/  ISETP.GE.AND P5, PT, R8, R193, PT ;  /* 0x000000c10800720c */ /* 0x000fe20003fa6270 */
        /* <DEDUP_REMOVED lines=13> */
[-C--:B------:R-:W-:Y:S02]  /*5c10*/  ISETP.GE.AND P3, PT, R9, R192.reuse, PT ;  /* 0x000000c00900720c */ /* 0x080fe40003f66270 */
[----:B------:R-:W-:Y:S02]  /*5c20*/  FSEL R149, R115, -INF , !P1 ;  /* 0xff80000073957808 */ /* 0x000fe40004800000 */
[----:B------:R-:W-:Y:S02]  /*5c30*/  FSEL R150, R108, -INF , !P4 ;  /* 0xff8000006c967808 */ /* 0x000fe40006000000 */
[C---:B------:R-:W-:Y:S02]  /*5c40*/  ISETP.GE.AND P1, PT, R8.reuse, R193, PT ;  /* 0x000000c10800720c */ /* 0x040fe40003f26270 */
[----:B------:R-:W-:Y:S01]  /*5c50*/  ISETP.GE.AND P4, PT, R8, R192, PT ;  /* 0x000000c00800720c */ /* 0x000fe20003f86270 */
[----:B------:R-:W-:Y:S01]  /*5c60*/  VIADD R8, R0, 0x78 ;  /* 0x0000007800087836 */ /* 0x000fe20000000000 */
[----:B------:R-:W-:-:S02]  /*5c70*/  FSEL R67, R107, -INF , !P3 ;  /* 0xff8000006b437808 */ /* 0x000fc40005800000 */
[----:B------:R-:W-:Y:S02]  /*5c80*/  ISETP.GT.AND P3, PT, R233, R228, PT ;  /* 0x000000e4e900720c */ /* 0x000fe40003f64270 */
[----:B------:R-:W-:Y:S02]  /*5c90*/  FSEL R145, R111, -INF , !P2 ;  /* 0xff8000006f917808 */ /* 0x000fe40005000000 */
[----:B------:R-:W-:Y:S02]  /*5ca0*/  FSEL R71, R71, -INF , !P6 ;  /* 0xff80000047477808 */ /* 0x000fe40007000000 */
[----:B------:R-:W-:Y:S02]  /*5cb0*/  FSEL R147, R110, -INF , !P5 ;  /* 0xff8000006e937808 */ /* 0x000fe40006800000 */
[C---:B------:R-:W-:Y:S02]  /*5cc0*/  ISETP.GE.AND P6, PT, R8.reuse, R193, PT ;  /* 0x000000c10800720c */ /* 0x040fe40003fc6270 */
[----:B------:R-:W-:Y:S01]  /*5cd0*/  ISETP.GE.AND P2, PT, R8, R192, PT ;  /* 0x000000c00800720c */ /* 0x000fe20003f46270 */
[----:B------:R-:W-:Y:S01]  /*5ce0*/  VIADD R8, R0, 0x79 ;  /* 0x0000007900087836 */ /* 0x000fe20000000000 */
[----:B------:R-:W-:-:S02]  /*5cf0*/  FSEL R138, R104, -INF , !P1 ;  /* 0xff800000688a7808 */ /* 0x000fc40004800000 */
[-C--:B------:R-:W-:Y:S02]  /*5d00*/  ISETP.GE.AND P5, PT, R9, R193.reuse, PT ;  /* 0x000000c10900720c */ /* 0x080fe40003fa6270 */
[----:B------:R-:W-:Y:S02]  /*5d10*/  ISETP.GE.AND P1, PT, R0, R193, PT ;  /* 0x000000c10000720c */ /* 0x000fe40003f26270 */
[----:B------:R-:W-:Y:S02]  /*5d20*/  FSEL R133, R106, -INF , !P4 ;  /* 0xff8000006a857808 */ /* 0x000fe40006000000 */
[----:B------:R-:W-:Y:S02]  /*5d30*/  FSEL R136, R105, -INF , !P5 ;  /* 0xff80000069887808 */ /* 0x000fe40006800000 */
[----:B------:R-:W-:Y:S02]  /*5d40*/  FSEL R68, R68, -INF , !P1 ;  /* 0xff80000044447808 */ /* 0x000fe40004800000 */
[----:B------:R-:W-:-:S02]  /*5d50*/  ISETP.GE.AND P4, PT, R0, R192, PT ;  /* 0x000000c00000720c */ /* 0x000fc40003f86270 */
[C---:B------:R-:W-:Y:S02]  /*5d60*/  ISETP.GE.AND P5, PT, R8.reuse, R193, PT ;  /* 0x000000c10800720c */ /* 0x040fe40003fa6270 */
[----:B------:R-:W-:Y:S02]  /*5d70*/  ISETP.GE.AND P1, PT, R8, R192, PT ;  /* 0x000000c00800720c */ /* 0x000fe40003f26270 */
[----:B------:R-:W-:Y:S02]  /*5d80*/  FSEL R7, R70, -INF , !P4 ;  /* 0xff80000046077808 */ /* 0x000fe40006000000 */
[----:B------:R-:W-:Y:S02]  /*5d90*/  FSEL R134, R100, -INF , !P6 ;  /* 0xff80000064867808 */ /* 0x000fe40007000000 */
[----:B------:R-:W-:Y:S02]  /*5da0*/  FSEL R65, R102, -INF , !P2 ;  /* 0xff80000066417808 */ /* 0x000fe40005000000 */
[----:B------:R-:W-:-:S02]  /*5db0*/  FSEL R132, R101, -INF , !P5 ;  /* 0xff80000065847808 */ /* 0x000fc40006800000 */
[----:B------:R-:W-:Y:S01]  /*5dc0*/  FSEL R63, R103, -INF , !P1 ;  /* 0xff800000673f7808 */ /* 0x000fe20004800000 */
[----:B------:R-:W-:Y:S06]  /*5dd0*/  @!P3 BRA `(.L_x_1547) ;  /* 0x0000000c00d4b947 */ /* 0x000fec0003800000 */
[----:B------:R-:W-:Y:S05]  /*5de0*/  @!P0 BRA `(.L_x_1548) ;  /* 0x0000000000ec8947 */ /* 0x000fea0003800000 */
[----:B------:R-:W1:Y:S01]  /*5df0*/  LDC R9, c[0x0][0x380] ;  /* 0x0000e000ff097b82 */ /* 0x000e620000000800 */
[----:B------:R-:W-:Y:S01]  /*5e00*/  VIADD R14, R2, 0xffffff80 ;  /* 0xffffff80020e7836 */ /* 0x000fe20000000000 */
[----:B------:R-:W-:Y:S01]  /*5e10*/  IABS R10, R2 ;  /* 0x00000002000a7213 */ /* 0x000fe20000000000 */
[----:B------:R-:W-:-:S03]  /*5e20*/  ULDC.64 UR8, c[0x0][0x230] ;  /* 0x00008c0000087ab9 */ /* 0x000fc60000000a00 */
[----:B------:R-:W-:Y:S02]  /*5e30*/  IABS R8, R14 ;  /* 0x0000000e00087213 */ /* 0x000fe40000000000 */
[-C--:B-1----:R-:W-:Y:S02]  /*5e40*/  IABS R0, R9.reuse ;  /* 0x0000000900007213 */ /* 0x082fe40000000000 */
[-C--:B------:R-:W-:Y:S02]  /*5e50*/  LOP3.LUT R2, R2, R9.reuse, RZ, 0x3c, !PT ;  /* 0x0000000902027212 */ /* 0x080fe400078e3cff */
[----:B------:R-:W1:Y:S01]  /*5e60*/  I2F.RP R15, R0 ;  /* 0x00000000000f7306 */ /* 0x000e620000209400 */
[----:B------:R-:W-:Y:S02]  /*5e70*/  LOP3.LUT R14, R14, R9, RZ, 0x3c, !PT ;  /* 0x000000090e0e7212 */ /* 0x000fe400078e3cff */
[----:B------:R-:W-:-:S05]  /*5e80*/  ISETP.GE.AND P4, PT, R2, RZ, PT ;  /* 0x000000ff0200720c */ /* 0x000fca0003f86270 */
        /* <DEDUP_REMOVED lines=8> */
[----:B------:R-:W-:-:S04]  /*5f10*/  IMAD.HI.U32 R12, R11, R8, RZ ;  /* 0x000000080b0c7227 */ /* 0x000fc800078e00ff */
[----:B------:R-:W-:Y:S01]  /*5f20*/  IMAD.MOV R13, RZ, RZ, -R15 ;  /* 0x000000ffff0d7224 */ /* 0x000fe200078e0a0f */
[----:B------:R-:W-:-:S03]  /*5f30*/  IADD3 R11, -R12, RZ, RZ ;  /* 0x000000ff0c0b7210 */ /* 0x000fc60007ffe1ff */
[C---:B------:R-:W-:Y:S02]  /*5f40*/  IMAD R13, R0.reuse, R13, R10 ;  /* 0x0000000d000d7224 */ /* 0x040fe400078e020a */
        /* <DEDUP_REMOVED lines=14> */
[----:B------:R-:W-:Y:S02]  /*6030*/  @!P4 IMAD.MOV R15, RZ, RZ, -R15 ;  /* 0x000000ffff0fc224 */ /* 0x000fe400078e0a0f */
[----:B------:R-:W-:-:S03]  /*6040*/  @!P1 IADD3 R12, -R12, RZ, RZ ;  /* 0x000000ff0c0c9210 */ /* 0x000fc60007ffe1ff */
[C---:B------:R-:W-:Y:S02]  /*6050*/  SEL R11, R0.reuse, R15, !P2 ;  /* 0x0000000f000b7207 */ /* 0x040fe40005000000 */
[----:B------:R-:W-:-:S03]  /*6060*/  SEL R0, R0, R12, !P2 ;  /* 0x0000000c00007207 */ /* 0x000fc60005000000 */
[----:B------:R-:W-:-:S04]  /*6070*/  IMAD.WIDE R12, R11, 0x4, R238 ;  /* 0x000000040b0c7825 */ /* 0x000fc800078e02ee */
[----:B------:R-:W-:Y:S02]  /*6080*/  IMAD.WIDE R14, R0, 0x4, R238 ;  /* 0x00000004000e7825 */ /* 0x000fe400078e02ee */
[----:B------:R-:W2:Y:S04]  /*6090*/  LDG.E R13, desc[UR12][R12.64] ;  /* 0x0000000c0c0d7981 */ /* 0x000ea8000c1e1900 */
[----:B------:R-:W2:Y:S01]  /*60a0*/  LDG.E R8, desc[UR12][R14.64] ;  /* 0x0000000c0e087981 */ /* 0x000ea2000c1e1900 */
[----:B------:R-:W-:-:S04]  /*60b0*/  IMAD.IADD R0, R11, 0x1, -R0 ;  /* 0x000000010b007824 */ /* 0x000fc800078e0a00 */
[----:B------:R-:W-:-:S05]  /*60c0*/  IMAD R9, R0, R9, -0x80 ;  /* 0xffffff8000097424 */ /* 0x000fca00078e0209 */
[----:B------:R-:W-:-:S05]  /*60d0*/  SHF.R.S32.HI R11, RZ, 0x1f, R9 ;  /* 0x0000001fff0b7819 */ /* 0x000fca0000011409 */
[-C--:B------:R-:W-:Y:S02]  /*60e0*/  IMAD R0, R11, R184.reuse, RZ ;  /* 0x000000b80b007224 */ /* 0x080fe400078e02ff */
[----:B------:R-:W-:-:S04]  /*60f0*/  IMAD.WIDE.U32 R10, R9, R184, RZ ;  /* 0x000000b8090a7225 */ /* 0x000fc800078e00ff */
        /* <DEDUP_REMOVED lines=10> */
.L_x_1548:
[----:B------:R-:W-:-:S04]  /*61a0*/  LEA R17, -R184, RZ, 0x7 ;  /* 0x000000ffb8117211 */ /* 0x000fc800078e39ff */
[----:B------:R-:W-:-:S07]  /*61b0*/  SHF.R.S32.HI R0, RZ, 0x1f, R17 ;  /* 0x0000001fff007819 */ /* 0x000fce0000011411 */
.L_x_1549:
        /* <DEDUP_REMOVED lines=44> */
[----:B-----5:R-:W-:Y:S01]  /*6480*/  @!P4 LEA R28, P1, R16, R12, 0x1 ;  /* 0x0000000c101cc211 */ /* 0x020fe200078208ff */
        /* <DEDUP_REMOVED lines=134> */
.L_x_1551:
[----:B------:R-:W-:Y:S05]  /*6cf0*/  BSYNC B0 ;  /* 0x0000000000007941 */ /* 0x000fea0003800000 */
.L_x_1550:
[----:B------:R-:W0:Y:S01]  /*6d00*/  LDGDEPBAR ;  /* 0x00000000000079af */ /* 0x000e220000000000 */
[----:B------:R-:W-:-:S04]  /*6d10*/  IADD3 R190, P1, R17, R190, RZ ;  /* 0x000000be11be7210 */ /* 0x000fc80007f3e0ff */
[----:B------:R-:W-:-:S09]  /*6d20*/  IADD3.X R191, R0, R191, RZ, P1, !PT ;  /* 0x000000bf00bf7210 */ /* 0x000fd20000ffe4ff */
.L_x_1547:
[----:B-12---:R-:W-:Y:S01]  /*6d30*/  FMNMX.FTZ R9, R68, R84, !PT ;  /* 0x0000005444097209 */ /* 0x006fe20007810000 */
[----:B------:R-:W-:Y:S01]  /*6d40*/  ULDC UR10, c[0x0][0x2ec] ;  /* 0x0000bb00000a7ab9 */ /* 0x000fe20000000800 */
[----:B------:R-:W-:Y:S01]  /*6d50*/  FMNMX.FTZ R8, R7, R71, !PT ;  /* 0x0000004707087209 */ /* 0x000fe20007810000 */
[----:B------:R-:W-:Y:S01]  /*6d60*/  ULDC.64 UR8, c[0x0][0x218] ;  /* 0x0000860000087ab9 */ /* 0x000fe20000000a00 */
        /* <DEDUP_REMOVED lines=61> */
[----:B------:R-:W1:Y:S03]  /*7140*/  SHFL.BFLY PT, R11, R10, 0x2, 0x1f ;  /* 0x0c401f000a0b7f89 */ /* 0x000e6600000e0000 */
[-C--:B------:R-:W-:Y:S01]  /*7150*/  LEA R218, R5, R220.reuse, 0x1 ;  /* 0x000000dc05da7211 */ /* 0x080fe200078e08ff */
[----:B------:R-:W2:Y:S01]  /*7160*/  SHFL.BFLY PT, R9, R8, 0x2, 0x1f ;  /* 0x0c401f0008097f89 */ /* 0x000ea200000e0000 */
        /* <DEDUP_REMOVED lines=8> */
[----:B--2---:R-:W-:-:S03]  /*71f0*/  FMNMX.FTZ R9, R8, R9, !PT ;  /* 0x0000000908097209 */ /* 0x004fc60007810000 */
[----:B------:R-:W1:Y:S04]  /*7200*/  SHFL.BFLY PT, R2, R11, 0x1, 0x1f ;  /* 0x0c201f000b027f89 */ /* 0x000e6800000e0000 */
[----:B------:R-:W2:Y:S04]  /*7210*/  SHFL.BFLY PT, R0, R9, 0x1, 0x1f ;  /* 0x0c201f0009007f89 */ /* 0x000ea800000e0000 */
[----:B------:R-:W-:Y:S04]  /*7220*/  LDSM.16.MT88.4 R92, [R216+0xc000] ;  /* 0x00c00000d85c783b */ /* 0x000fe80000004200 */
[----:B------:R-:W-:Y:S04]  /*7230*/  LDSM.16.MT88.4 R120, [R217+0x10000] ;  /* 0x01000000d978783b */ /* 0x000fe80000004200 */
[----:B------:R-:W-:Y:S04]  /*7240*/  LDSM.16.MT88.4 R28, [R216+0x10000] ;  /* 0x01000000d81c783b */ /* 0x000fe80000004200 */
[----:B------:R-:W-:Y:S01]  /*7250*/  LDSM.16.MT88.4 R20, [R216+0xc800] ;  /* 0x00c80000d814783b */ /* 0x000fe20000004200 */
[----:B-1----:R-:W-:-:S04]  /*7260*/  FMNMX.FTZ R2, R11, R2, !PT ;  /* 0x000000020b027209 */ /* 0x002fc80007810000 */
[C---:B------:R-:W-:Y:S01]  /*7270*/  FSETP.NEU.FTZ.AND P1, PT, R2.reuse, -INF , PT ;  /* 0xff8000000200780b */ /* 0x040fe20003f3d000 */
[----:B------:R-:W-:Y:S01]  /*7280*/  FMUL.FTZ R135, R2, UR10 ;  /* 0x0000000a02877c20 */ /* 0x000fe20008410000 */
[----:B--2---:R-:W-:-:S04]  /*7290*/  FMNMX.FTZ R0, R9, R0, !PT ;  /* 0x0000000009007209 */ /* 0x004fc80007810000 */
[----:B------:R-:W-:Y:S01]  /*72a0*/  FSEL R135, R135, RZ, P1 ;  /* 0x000000ff87877208 */ /* 0x000fe20000800000 */
[C---:B------:R-:W-:Y:S01]  /*72b0*/  FMUL.FTZ R8, R0.reuse, UR10 ;  /* 0x0000000a00087c20 */ /* 0x040fe20008410000 */
[----:B------:R-:W-:-:S03]  /*72c0*/  FSETP.NEU.FTZ.AND P1, PT, R0, -INF , PT ;  /* 0xff8000000000780b */ /* 0x000fc60003f3d000 */
[--C-:B------:R-:W-:Y:S01]  /*72d0*/  FFMA.FTZ R58, R66, UR10, -R135.reuse ;  /* 0x0000000a423a7c23 */ /* 0x100fe20008010887 */
[----:B------:R-:W-:Y:S01]  /*72e0*/  FSEL R66, R8, RZ, P1 ;  /* 0x000000ff08427208 */ /* 0x000fe20000800000 */
[--C-:B------:R-:W-:Y:S01]  /*72f0*/  FFMA.FTZ R64, R68, UR10, -R135.reuse ;  /* 0x0000000a44407c23 */ /* 0x100fe20008010887 */
[--C-:B------:R-:W-:Y:S01]  /*7300*/  FFMA.FTZ R61, R84, UR10, -R135.reuse ;  /* 0x0000000a543d7c23 */ /* 0x100fe20008010887 */
[--C-:B------:R-:W-:Y:S01]  /*7310*/  FFMA.FTZ R57, R86, UR10, -R135.reuse ;  /* 0x0000000a56397c23 */ /* 0x100fe20008010887 */
[----:B------:R-:W-:Y:S01]  /*7320*/  LDSM.16.MT88.4 R8, [R218+0xc800] ;  /* 0x00c80000da08783b */ /* 0x000fe20000004200 */
[--C-:B------:R-:W-:Y:S01]  /*7330*/  FFMA.FTZ R62, R71, UR10, -R66.reuse ;  /* 0x0000000a473e7c23 */ /* 0x100fe20008010842 */
[--C-:B------:R-:W-:Y:S01]  /*7340*/  FFMA.FTZ R60, R85, UR10, -R66.reuse ;  /* 0x0000000a553c7c23 */ /* 0x100fe20008010842 */
[--C-:B------:R-:W-:Y:S01]  /*7350*/  FFMA.FTZ R59, R7, UR10, -R66.reuse ;  /* 0x0000000a073b7c23 */ /* 0x100fe20008010842 */
[----:B------:R-:W1:Y:S01]  /*7360*/  LDSM.16.MT88.4 R68, [R220+0xc000] ;  /* 0x00c00000dc44783b */ /* 0x000e620000004200 */
[--C-:B------:R-:W-:Y:S01]  /*7370*/  FFMA.FTZ R55, R73, UR10, -R66.reuse ;  /* 0x0000000a49377c23 */ /* 0x100fe20008010842 */
[----:B------:R-:W-:Y:S01]  /*7380*/  MUFU.EX2 R64, R64 ;  /* 0x0000004000407308 */ /* 0x000fe20000000800 */
[--C-:B------:R-:W-:Y:S01]  /*7390*/  FFMA.FTZ R54, R72, UR10, -R135.reuse ;  /* 0x0000000a48367c23 */ /* 0x100fe20008010887 */
[----:B------:R-:W2:Y:S01]  /*73a0*/  LDSM.16.MT88.4 R84, [R217+0xc000] ;  /* 0x00c00000d954783b */ /* 0x000ea20000004200 */
        /* <DEDUP_REMOVED lines=8> */
[----:B------:R-:W4:Y:S01]  /*7430*/  LDSM.16.MT88.4 R4, [R220+0x10800] ;  /* 0x01080000dc04783b */ /* 0x000f220000004200 */
        /* <DEDUP_REMOVED lines=13> */
[----:B---3--:R-:W-:Y:S01]  /*7510*/  F2FP.BF16.F32.PACK_AB R116, R61, R64 ;  /* 0x000000403d74723e */ /* 0x008fe200000010ff */
        /* <DEDUP_REMOVED lines=25> */
[----:B------:R-:W-:Y:S01]  /*76b0*/  LDSM.16.MT88.4 R32, [R220+0x12000] ;  /* 0x01200000dc20783b */ /* 0x000fe20000004200 */
[--C-:B------:R-:W-:Y:S01]  /*76c0*/  FFMA.FTZ R161, R152, UR10, -R135.reuse ;  /* 0x0000000a98a17c23 */ /* 0x100fe20008010887 */
[--C-:B------:R-:W-:Y:S01]  /*76d0*/  FFMA.FTZ R167, R148, UR10, -R135.reuse ;  /* 0x0000000a94a77c23 */ /* 0x100fe20008010887 */
[--C-:B------:R-:W-:Y:S01]  /*76e0*/  FFMA.FTZ R154, R154, UR10, -R135.reuse ;  /* 0x0000000a9a9a7c23 */ /* 0x100fe20008010887 */
[----:B------:R-:W-:Y:S01]  /*76f0*/  FFMA.FTZ R150, R150, UR10, -R135 ;  /* 0x0000000a96967c23 */ /* 0x000fe20008010887 */
[----:B------:R-:W5:Y:S01]  /*7700*/  MUFU.EX2 R55, R55 ;  /* 0x0000003700377308 */ /* 0x000f620000000800 */
[----:B---3--:R-:W-:Y:S01]  /*7710*/  F2FP.BF16.F32.PACK_AB R117, R62, R59 ;  /* 0x0000003b3e75723e */ /* 0x008fe200000010ff */
[--C-:B------:R-:W-:Y:S01]  /*7720*/  FFMA.FTZ R148, R151, UR10, -R66.reuse ;  /* 0x0000000a97947c23 */ /* 0x100fe20008010842 */
[--C-:B------:R-:W-:Y:S01]  /*7730*/  FFMA.FTZ R149, R149, UR10, -R66.reuse ;  /* 0x0000000a95957c23 */ /* 0x100fe20008010842 */
[--C-:B------:R-:W-:Y:S01]  /*7740*/  FFMA.FTZ R147, R147, UR10, -R66.reuse ;  /* 0x0000000a93937c23 */ /* 0x100fe20008010842 */
[----:B------:R-:W-:Y:S01]  /*7750*/  FFMA.FTZ R152, R145, UR10, -R66 ;  /* 0x0000000a91987c23 */ /* 0x000fe20008010842 */
[----:B------:R-:W-:Y:S01]  /*7760*/  FADD.FTZ R61, R64, R61 ;  /* 0x0000003d403d7221 */ /* 0x000fe20000010000 */
[----:B------:R-:W-:Y:S01]  /*7770*/  FADD.FTZ R59, R59, R62 ;  /* 0x0000003e3b3b7221 */ /* 0x000fe20000010000 */
[----:B------:R-:W-:Y:S01]  /*7780*/  MUFU.EX2 R54, R54 ;  /* 0x0000003600367308 */ /* 0x000fe20000000800 */
[----:B------:R-:W-:Y:S01]  /*7790*/  FFMA.FTZ R245, R132, UR10, -R135 ;  /* 0x0000000a84f57c23 */ /* 0x000fe20008010887 */
[----:B------:R-:W-:Y:S01]  /*77a0*/  FADD.FTZ R58, R58, R61 ;  /* 0x0000003d3a3a7221 */ /* 0x000fe20000010000 */
[----:B------:R-:W-:Y:S01]  /*77b0*/  FFMA.FTZ R246, R63, UR10, -R66 ;  /* 0x0000000a3ff67c23 */ /* 0x000fe20008010842 */
[----:B------:R-:W-:-:S02]  /*77c0*/  LEA R244, P1, R190, UR8, 0x1 ;  /* 0x00000008bef47c11 */ /* 0x000fc4000f8208ff */
[----:B------:R-:W-:Y:S02]  /*77d0*/  FADD.FTZ R57, R57, R58 ;  /* 0x0000003a39397221 */ /* 0x000fe40000010000 */
[----:B------:R-:W3:Y:S01]  /*77e0*/  MUFU.EX2 R53, R53 ;  /* 0x0000003500357308 */ /* 0x000ee20000000800 */
[----:B-----5:R-:W-:Y:S01]  /*77f0*/  F2FP.BF16.F32.PACK_AB R119, R55, R60 ;  /* 0x0000003c3777723e */ /* 0x020fe200000010ff */
[----:B------:R-:W-:Y:S01]  /*7800*/  FADD.FTZ R60, R60, R59 ;  /* 0x0000003b3c3c7221 */ /* 0x000fe20000010000 */
[----:B------:R-:W-:-:S03]  /*7810*/  LEA.HI.X R243, R190, UR9, R191, 0x1, P1 ;  /* 0x00000009bef37c11 */ /* 0x000fc600088f0cbf */
[----:B------:R-:W-:Y:S02]  /*7820*/  FADD.FTZ R55, R55, R60 ;  /* 0x0000003c37377221 */ /* 0x000fe40000010000 */
[C---:B------:R-:W-:Y:S01]  /*7830*/  HMMA.16816.F32.BF16 R72, R116.reuse, R76, RZ ;  /* 0x0000004c7448723c */ /* 0x040fe200000418ff */
[----:B------:R-:W-:Y:S05]  /*7840*/  MUFU.EX2 R52, R52 ;  /* 0x0000003400347308 */ /* 0x000fea0000000800 */
[C---:B------:R-:W-:Y:S03]  /*7850*/  HMMA.16816.F32.BF16 R76, R116.reuse, R78, RZ ;  /* 0x0000004e744c723c */ /* 0x040fe600000418ff */
[----:B------:R-:W5:Y:S01]  /*7860*/  MUFU.EX2 R49, R49 ;  /* 0x0000003100317308 */ /* 0x000f620000000800 */
[C---:B---3--:R-:W-:Y:S01]  /*7870*/  F2FP.BF16.F32.PACK_AB R12, R53.reuse, R54 ;  /* 0x00000036350c723e */ /* 0x048fe200000010ff */
[----:B------:R-:W-:Y:S01]  /*7880*/  FADD.FTZ R54, R54, R57 ;  /* 0x0000003936367221 */ /* 0x000fe20000010000 */
[----:B-1----:R-:W-:Y:S03]  /*7890*/  HMMA.16816.F32.BF16 R128, R116, R68, RZ ;  /* 0x000000447480723c */ /* 0x002fe600000418ff */
[----:B------:R-:W-:-:S02]  /*78a0*/  FADD.FTZ R53, R53, R54 ;  /* 0x0000003635357221 */ /* 0x000fc40000010000 */
[----:B------:R-:W-:Y:S01]  /*78b0*/  MUFU.EX2 R56, R56 ;  /* 0x0000003800387308 */ /* 0x000fe20000000800 */
[C---:B--2---:R-:W-:Y:S06]  /*78c0*/  HMMA.16816.F32.BF16 R80, R116.reuse, R84, RZ ;  /* 0x000000547450723c */ /* 0x044fec00000418ff */
[----:B------:R-:W-:Y:S01]  /*78d0*/  HMMA.16816.F32.BF16 R68, R116, R70, RZ ;  /* 0x000000467444723c */ /* 0x000fe200000418ff */
[----:B------:R-:W1:Y:S01]  /*78e0*/  MUFU.EX2 R51, R51 ;  /* 0x0000003300337308 */ /* 0x000e620000000800 */
[----:B-----5:R-:W-:Y:S01]  /*78f0*/  F2FP.BF16.F32.PACK_AB R14, R49, R52 ;  /* 0x00000034310e723e */ /* 0x020fe200000010ff */
[----:B------:R-:W-:-:S03]  /*7900*/  FADD.FTZ R52, R52, R53 ;  /* 0x0000003534347221 */ /* 0x000fc60000010000 */
[C---:B------:R-:W-:Y:S01]  /*7910*/  HMMA.16816.F32.BF16 R84, R116.reuse, R86, RZ ;  /* 0x000000567454723c */ /* 0x040fe200000418ff */
[----:B------:R-:W-:Y:S02]  /*7920*/  FADD.FTZ R49, R49, R52 ;  /* 0x0000003431317221 */ /* 0x000fe40000010000 */
[----:B------:R-:W-:Y:S03]  /*7930*/  MUFU.EX2 R50, R50 ;  /* 0x0000003200327308 */ /* 0x000fe60000000800 */
[C---:B------:R-:W-:Y:S05]  /*7940*/  HMMA.16816.F32.BF16 R96, R116.reuse, R100, RZ ;  /* 0x000000647460723c */ /* 0x040fea00000418ff */
[----:B------:R-:W2:Y:S01]  /*7950*/  MUFU.EX2 R47, R47 ;  /* 0x0000002f002f7308 */ /* 0x000ea20000000800 */
[----:B-1----:R-:W-:Y:S01]  /*7960*/  F2FP.BF16.F32.PACK_AB R13, R51, R56 ;  /* 0x00000038330d723e */ /* 0x002fe200000010ff */
[----:B------:R-:W-:Y:S01]  /*7970*/  HMMA.16816.F32.BF16 R100, R116, R102, RZ ;  /* 0x000000667464723c */ /* 0x000fe200000418ff */
[----:B------:R-:W-:-:S04]  /*7980*/  FADD.FTZ R56, R56, R55 ;  /* 0x0000003738387221 */ /* 0x000fc80000010000 */
[----:B------:R-:W-:Y:S01]  /*7990*/  FADD.FTZ R51, R51, R56 ;  /* 0x0000003833337221 */ /* 0x000fe20000010000 */
[C---:B------:R-:W-:Y:S01]  /*79a0*/  HMMA.16816.F32.BF16 R124, R116.reuse, R104, RZ ;  /* 0x00000068747c723c */ /* 0x040fe200000418ff */
[----:B------:R-:W-:Y:S05]  /*79b0*/  MUFU.EX2 R48, R48 ;  /* 0x0000003000307308 */ /* 0x000fea0000000800 */
[----:B------:R-:W-:Y:S01]  /*79c0*/  HMMA.16816.F32.BF16 R104, R116, R106, RZ ;  /* 0x0000006a7468723c */ /* 0x000fe200000418ff */
[----:B--2---:R-:W-:Y:S02]  /*79d0*/  F2FP.BF16.F32.PACK_AB R15, R47, R50 ;  /* 0x000000322f0f723e */ /* 0x004fe400000010ff */
[----:B------:R-:W1:Y:S01]  /*79e0*/  MUFU.EX2 R45, R45 ;  /* 0x0000002d002d7308 */ /* 0x000e620000000800 */
[----:B------:R-:W-:-:S02]  /*79f0*/  FADD.FTZ R50, R50, R51 ;  /* 0x0000003332327221 */ /* 0x000fc40000010000 */
[----:B------:R-:W-:Y:S02]  /*7a00*/  HMMA.16816.F32.BF16 R88, R116, R92, RZ ;  /* 0x0000005c7458723c */ /* 0x000fe400000418ff */
[----:B------:R-:W-:-:S04]  /*7a10*/  FADD.FTZ R47, R47, R50 ;  /* 0x000000322f2f7221 */ /* 0x000fc80000010000 */
[C---:B------:R-:W-:Y:S01]  /*7a20*/  HMMA.16816.F32.BF16 R72, R12.reuse, R8, R72 ;  /* 0x000000080c48723c */ /* 0x040fe20000041848 */
[----:B------:R-:W-:Y:S05]  /*7a30*/  MUFU.EX2 R44, R44 ;  /* 0x0000002c002c7308 */ /* 0x000fea0000000800 */
[C---:B------:R-:W-:Y:S01]  /*7a40*/  HMMA.16816.F32.BF16 R76, R12.reuse, R10, R76 ;  /* 0x0000000a0c4c723c */ /* 0x040fe2000004184c */
[----:B------:R-:W2:Y:S02]  /*7a50*/  LDSM.16.MT88.4 R8, [R218+0x10800] ;  /* 0x01080000da08783b */ /* 0x000ea40000004200 */
[----:B------:R-:W-:Y:S03]  /*7a60*/  MUFU.EX2 R39, R39 ;  /* 0x0000002700277308 */ /* 0x000fe60000000800 */
[C---:B------:R-:W-:Y:S05]  /*7a70*/  HMMA.16816.F32.BF16 R128, R12.reuse, R24, R128 ;  /* 0x000000180c80723c */ /* 0x040fea0000041880 */
[----:B------:R-:W-:Y:S01]  /*7a80*/  MUFU.EX2 R46, R46 ;  /* 0x0000002e002e7308 */ /* 0x000fe20000000800 */
[C---:B------:R-:W-:Y:S01]  /*7a90*/  HMMA.16816.F32.BF16 R68, R12.reuse, R26, R68 ;  /* 0x0000001a0c44723c */ /* 0x040fe20000041844 */
[----:B------:R-:W-:Y:S05]  /*7aa0*/  LDSM.16.MT88.4 R24, [R216+0x10800] ;  /* 0x01080000d818783b */ /* 0x000fea0000004200 */
[C---:B------:R-:W-:Y:S01]  /*7ab0*/  HMMA.16816.F32.BF16 R80, R12.reuse, R16, R80 ;  /* 0x000000100c50723c */ /* 0x040fe20000041850 */
[----:B------:R-:W3:Y:S05]  /*7ac0*/  MUFU.EX2 R43, R43 ;  /* 0x0000002b002b7308 */ /* 0x000eea0000000800 */
[----:B------:R-:W-:Y:S01]  /*7ad0*/  HMMA.16816.F32.BF16 R84, R12, R18, R84 ;  /* 0x000000120c54723c */ /* 0x000fe20000041854 */
[----:B------:R-:W5:Y:S02]  /*7ae0*/  LDSM.16.MT88.4 R16, [R217+0x10800] ;  /* 0x01080000d910783b */ /* 0x000f640000004200 */
[----:B------:R-:W-:Y:S03]  /*7af0*/  MUFU.EX2 R42, R42 ;  /* 0x0000002a002a7308 */ /* 0x000fe60000000800 */
[C---:B------:R-:W-:Y:S05]  /*7b00*/  HMMA.16816.F32.BF16 R108, R116.reuse, R120, RZ ;  /* 0x00000078746c723c */ /* 0x040fea00000418ff */
[----:B------:R-:W3:Y:S01]  /*7b10*/  MUFU.EX2 R3, R3 ;  /* 0x0000000300037308 */ /* 0x000ee20000000800 */
[C---:B------:R-:W-:Y:S06]  /*7b20*/  HMMA.16816.F32.BF16 R92, R116.reuse, R94, RZ ;  /* 0x0000005e745c723c */ /* 0x040fec00000418ff */
[C---:B------:R-:W-:Y:S01]  /*7b30*/  HMMA.16816.F32.BF16 R120, R116.reuse, R122, RZ ;  /* 0x0000007a7478723c */ /* 0x040fe200000418ff */
[----:B------:R-:W-:Y:S05]  /*7b40*/  MUFU.EX2 R137, R137 ;  /* 0x0000008900897308 */ /* 0x000fea0000000800 */
[C---:B------:R-:W-:Y:S03]  /*7b50*/  HMMA.16816.F32.BF16 R112, R116.reuse, R28, RZ ;  /* 0x0000001c7470723c */ /* 0x040fe600000418ff */
[----:B------:R-:W3:Y:S03]  /*7b60*/  MUFU.EX2 R140, R140 ;  /* 0x0000008c008c7308 */ /* 0x000ee60000000800 */
[----:B------:R-:W-:Y:S01]  /*7b70*/  HMMA.16816.F32.BF16 R116, R116, R30, RZ ;  /* 0x0000001e7474723c */ /* 0x000fe200000418ff */
[----:B------:R-:W-:Y:S04]  /*7b80*/  LDSM.16.MT88.4 R28, [R216+0x11000] ;  /* 0x01100000d81c783b */ /* 0x000fe80000004200 */
[----:B------:R-:W-:Y:S01]  /*7b90*/  MUFU.EX2 R139, R139 ;  /* 0x0000008b008b7308 */ /* 0x000fe20000000800 */
[C---:B----4-:R-:W-:Y:S06]  /*7ba0*/  HMMA.16816.F32.BF16 R96, R12.reuse, R4, R96 ;  /* 0x000000040c60723c */ /* 0x050fec0000041860 */
[C---:B------:R-:W-:Y:S01]  /*7bb0*/  HMMA.16816.F32.BF16 R100, R12.reuse, R6, R100 ;  /* 0x000000060c64723c */ /* 0x040fe20000041864 */
[----:B------:R-:W4:Y:S01]  /*7bc0*/  LDSM.16.MT88.4 R4, [R218+0xd000] ;  /* 0x00d00000da04783b */ /* 0x000f220000004200 */
        /* <DEDUP_REMOVED lines=18> */
[----:B-1----:R-:W-:Y:S01]  /*7cf0*/  F2FP.BF16.F32.PACK_AB R24, R45, R48 ;  /* 0x000000302d18723e */ /* 0x002fe200000010ff */
[----:B------:R-:W1:Y:S01]  /*7d00*/  MUFU.EX2 R156, R156 ;  /* 0x0000009c009c7308 */ /* 0x000e620000000800 */
[----:B---3--:R-:W-:Y:S01]  /*7d10*/  F2FP.BF16.F32.PACK_AB R25, R43, R46 ;  /* 0x0000002e2b19723e */ /* 0x008fe200000010ff */
[----:B------:R-:W-:Y:S01]  /*7d20*/  FADD.FTZ R48, R48, R49 ;  /* 0x0000003130307221 */ /* 0x000fe20000010000 */
[----:B------:R-:W-:Y:S01]  /*7d30*/  FADD.FTZ R46, R46, R47 ;  /* 0x0000002f2e2e7221 */ /* 0x000fe20000010000 */
[----:B------:R-:W-:-:S02]  /*7d40*/  F2FP.BF16.F32.PACK_AB R26, R39, R44 ;  /* 0x0000002c271a723e */ /* 0x000fc400000010ff */
[----:B------:R-:W-:Y:S01]  /*7d50*/  F2FP.BF16.F32.PACK_AB R27, R3, R42 ;  /* 0x0000002a031b723e */ /* 0x000fe200000010ff */
[----:B------:R-:W-:Y:S01]  /*7d60*/  FADD.FTZ R45, R45, R48 ;  /* 0x000000302d2d7221 */ /* 0x000fe20000010000 */
[----:B------:R-:W-:Y:S01]  /*7d70*/  MUFU.EX2 R155, R155 ;  /* 0x0000009b009b7308 */ /* 0x000fe20000000800 */
[----:B------:R-:W-:Y:S02]  /*7d80*/  FADD.FTZ R43, R43, R46 ;  /* 0x0000002e2b2b7221 */ /* 0x000fe40000010000 */
[----:B------:R-:W-:Y:S02]  /*7d90*/  FADD.FTZ R44, R44, R45 ;  /* 0x0000002d2c2c7221 */ /* 0x000fe40000010000 */
[C---:B----4-:R-:W-:Y:S01]  /*7da0*/  HMMA.16816.F32.BF16 R72, R24.reuse, R4, R72 ;  /* 0x000000041848723c */ /* 0x050fe20000041848 */
[----:B------:R-:W-:Y:S01]  /*7db0*/  FADD.FTZ R42, R42, R43 ;  /* 0x0000002b2a2a7221 */ /* 0x000fe20000010000 */
[----:B------:R-:W-:Y:S01]  /*7dc0*/  FADD.FTZ R44, R39, R44 ;  /* 0x0000002c272c7221 */ /* 0x000fe20000010000 */
[----:B------:R-:W-:Y:S02]  /*7dd0*/  MUFU.EX2 R158, R158 ;  /* 0x0000009e009e7308 */ /* 0x000fe40000000800 */
[----:B------:R-:W-:Y:S01]  /*7de0*/  FADD.FTZ R42, R3, R42 ;  /* 0x0000002a032a7221 */ /* 0x000fe20000010000 */
[C---:B------:R-:W-:Y:S01]  /*7df0*/  HMMA.16816.F32.BF16 R76, R24.reuse, R6, R76 ;  /* 0x00000006184c723c */ /* 0x040fe2000004184c */
[----:B------:R-:W3:Y:S04]  /*7e00*/  LDSM.16.MT88.4 R4, [R218+0x11000] ;  /* 0x01100000da04783b */ /* 0x000ee80000004200 */
[----:B------:R-:W-:Y:S01]  /*7e10*/  MUFU.EX2 R157, R157 ;  /* 0x0000009d009d7308 */ /* 0x000fe20000000800 */
[C---:B--2---:R-:W-:Y:S06]  /*7e20*/  HMMA.16816.F32.BF16 R80, R24.reuse, R8, R80 ;  /* 0x000000081850723c */ /* 0x044fec0000041850 */
[C---:B------:R-:W-:Y:S01]  /*7e30*/  HMMA.16816.F32.BF16 R84, R24.reuse, R10, R84 ;  /* 0x0000000a1854723c */ /* 0x040fe20000041854 */
[----:B------:R-:W2:Y:S01]  /*7e40*/  LDSM.16.MT88.4 R8, [R217+0x11000] ;  /* 0x01100000d908783b */ /* 0x000ea20000004200 */
[----:B------:R-:W4:Y:S04]  /*7e50*/  MUFU.EX2 R160, R160 ;  /* 0x000000a000a07308 */ /* 0x000f280000000800 */
[C---:B------:R-:W-:Y:S04]  /*7e60*/  HMMA.16816.F32.BF16 R128, R24.reuse, R20, R128 ;  /* 0x000000141880723c */ /* 0x040fe80000041880 */
[----:B------:R-:W-:Y:S02]  /*7e70*/  MUFU.EX2 R159, R159 ;  /* 0x0000009f009f7308 */ /* 0x000fe40000000800 */
[C---:B------:R-:W-:Y:S01]  /*7e80*/  HMMA.16816.F32.BF16 R68, R24.reuse, R22, R68 ;  /* 0x000000161844723c */ /* 0x040fe20000041844 */
[----:B------:R-:W1:Y:S05]  /*7e90*/  LDSM.16.MT88.4 R20, [R220+0xd800] ;  /* 0x00d80000dc14783b */ /* 0x000e6a0000004200 */
[C---:B-----5:R-:W-:Y:S01]  /*7ea0*/  HMMA.16816.F32.BF16 R96, R24.reuse, R12, R96 ;  /* 0x0000000c1860723c */ /* 0x060fe20000041860 */
[----:B------:R-:W5:Y:S05]  /*7eb0*/  MUFU.EX2 R162, R162 ;  /* 0x000000a200a27308 */ /* 0x000f6a0000000800 */
[C---:B------:R-:W-:Y:S01]  /*7ec0*/  HMMA.16816.F32.BF16 R100, R24.reuse, R14, R100 ;  /* 0x0000000e1864723c */ /* 0x040fe20000041864 */
[----:B------:R-:W4:Y:S02]  /*7ed0*/  LDSM.16.MT88.4 R12, [R218+0xd800] ;  /* 0x00d80000da0c783b */ /* 0x000f240000004200 */
[----:B------:R-:W-:Y:S03]  /*7ee0*/  MUFU.EX2 R166, R166 ;  /* 0x000000a600a67308 */ /* 0x000fe60000000800 */
[C---:B---3--:R-:W-:Y:S05]  /*7ef0*/  HMMA.16816.F32.BF16 R124, R24.reuse, R4, R124 ;  /* 0x00000004187c723c */ /* 0x048fea000004187c */
[----:B------:R-:W3:Y:S01]  /*7f00*/  MUFU.EX2 R169, R169 ;  /* 0x000000a900a97308 */ /* 0x000ee20000000800 */
[C---:B------:R-:W-:Y:S01]  /*7f10*/  HMMA.16816.F32.BF16 R104, R24.reuse, R6, R104 ;  /* 0x000000061868723c */ /* 0x040fe20000041868 */
[----:B------:R-:W5:Y:S05]  /*7f20*/  LDSM.16.MT88.4 R4, [R217+0xd800] ;  /* 0x00d80000d904783b */ /* 0x000f6a0000004200 */
        /* <DEDUP_REMOVED lines=14> */
[----:B------:R-:W2:Y:S01]  /*8010*/  LDSM.16.MT88.4 R16, [R216+0xd800] ;  /* 0x00d80000d810783b */ /* 0x000ea20000004200 */
[----:B------:R-:W-:Y:S01]  /*8020*/  MUFU.EX2 R164, R164 ;  /* 0x000000a400a47308 */ /* 0x000fe20000000800 */
[----:B------:R-:W-:Y:S01]  /*8030*/  FADD.FTZ R139, R139, R140 ;  /* 0x0000008c8b8b7221 */ /* 0x000fe20000010000 */
[----:B------:R-:W-:Y:S02]  /*8040*/  FADD.FTZ R143, R143, R144 ;  /* 0x000000908f8f7221 */ /* 0x000fe40000010000 */
[C---:B------:R-:W-:Y:S01]  /*8050*/  HMMA.16816.F32.BF16 R112, R24.reuse, R28, R112 ;  /* 0x0000001c1870723c */ /* 0x040fe20000041870 */
[----:B------:R-:W-:Y:S01]  /*8060*/  FADD.FTZ R142, R142, R139 ;  /* 0x0000008b8e8e7221 */ /* 0x000fe20000010000 */
[----:B------:R-:W-:Y:S02]  /*8070*/  FADD.FTZ R146, R146, R143 ;  /* 0x0000008f92927221 */ /* 0x000fe40000010000 */
[----:B------:R-:W3:Y:S02]  /*8080*/  MUFU.EX2 R165, R165 ;  /* 0x000000a500a57308 */ /* 0x000ee40000000800 */
[----:B------:R-:W-:Y:S01]  /*8090*/  HMMA.16816.F32.BF16 R116, R24, R30, R116 ;  /* 0x0000001e1874723c */ /* 0x000fe20000041874 */
[----:B------:R-:W3:Y:S04]  /*80a0*/  LDSM.16.MT88.4 R28, [R220+0x11800] ;  /* 0x01180000dc1c783b */ /* 0x000ee80000004200 */
[----:B------:R-:W-:Y:S01]  /*80b0*/  LDSM.16.MT88.4 R24, [R216+0x11800] ;  /* 0x01180000d818783b */ /* 0x000fe20000004200 */
[C---:B-1----:R-:W-:Y:S01]  /*80c0*/  HMMA.16816.F32.BF16 R128, R8.reuse, R20, R128 ;  /* 0x000000140880723c */ /* 0x042fe20000041880 */
[----:B------:R-:W-:Y:S05]  /*80d0*/  MUFU.EX2 R163, R163 ;  /* 0x000000a300a37308 */ /* 0x000fea0000000800 */
[C---:B------:R-:W-:Y:S01]  /*80e0*/  HMMA.16816.F32.BF16 R68, R8.reuse, R22, R68 ;  /* 0x000000160844723c */ /* 0x040fe20000041844 */
[----:B------:R-:W1:Y:S02]  /*80f0*/  LDSM.16.MT88.4 R20, [R218+0x11800] ;  /* 0x01180000da14783b */ /* 0x000e640000004200 */
[----:B------:R-:W1:Y:S03]  /*8100*/  MUFU.EX2 R170, R170 ;  /* 0x000000aa00aa7308 */ /* 0x000e660000000800 */
[C---:B----4-:R-:W-:Y:S05]  /*8110*/  HMMA.16816.F32.BF16 R72, R8.reuse, R12, R72 ;  /* 0x0000000c0848723c */ /* 0x050fea0000041848 */
[----:B------:R-:W-:Y:S01]  /*8120*/  MUFU.EX2 R154, R154 ;  /* 0x0000009a009a7308 */ /* 0x000fe20000000800 */
[C---:B------:R-:W-:Y:S01]  /*8130*/  HMMA.16816.F32.BF16 R76, R8.reuse, R14, R76 ;  /* 0x0000000e084c723c */ /* 0x040fe2000004184c */
[----:B------:R-:W4:Y:S05]  /*8140*/  LDSM.16.MT88.4 R12, [R217+0x11800] ;  /* 0x01180000d90c783b */ /* 0x000f2a0000004200 */
[C---:B-----5:R-:W-:Y:S01]  /*8150*/  HMMA.16816.F32.BF16 R80, R8.reuse, R4, R80 ;  /* 0x000000040850723c */ /* 0x060fe20000041850 */
[----:B------:R-:W5:Y:S05]  /*8160*/  MUFU.EX2 R161, R161 ;  /* 0x000000a100a17308 */ /* 0x000f6a0000000800 */
[C---:B------:R-:W-:Y:S01]  /*8170*/  HMMA.16816.F32.BF16 R84, R8.reuse, R6, R84 ;  /* 0x000000060854723c */ /* 0x040fe20000041854 */
[----:B------:R-:W5:Y:S02]  /*8180*/  LDSM.16.MT88.4 R4, [R220+0xe000] ;  /* 0x00e00000dc04783b */ /* 0x000f640000004200 */
[----:B------:R-:W-:Y:S03]  /*8190*/  MUFU.EX2 R150, R150 ;  /* 0x0000009600967308 */ /* 0x000fe60000000800 */
[C---:B--2---:R-:W-:Y:S05]  /*81a0*/  HMMA.16816.F32.BF16 R88, R8.reuse, R16, R88 ;  /* 0x000000100858723c */ /* 0x044fea0000041858 */
[----:B------:R-:W-:Y:S01]  /*81b0*/  MUFU.EX2 R167, R167 ;  /* 0x000000a700a77308 */ /* 0x000fe20000000800 */
[C---:B------:R-:W-:Y:S01]  /*81c0*/  HMMA.16816.F32.BF16 R92, R8.reuse, R18, R92 ;  /* 0x00000012085c723c */ /* 0x040fe2000004185c */
[----:B------:R-:W2:Y:S05]  /*81d0*/  LDSM.16.MT88.4 R16, [R218+0xe000] ;  /* 0x00e00000da10783b */ /* 0x000eaa0000004200 */
[C---:B---3--:R-:W-:Y:S01]  /*81e0*/  HMMA.16816.F32.BF16 R96, R8.reuse, R28, R96 ;  /* 0x0000001c0860723c */ /* 0x048fe20000041860 */
[----:B------:R-:W-:Y:S05]  /*81f0*/  MUFU.EX2 R148, R148 ;  /* 0x0000009400947308 */ /* 0x000fea0000000800 */
[C---:B------:R-:W-:Y:S01]  /*8200*/  HMMA.16816.F32.BF16 R100, R8.reuse, R30, R100 ;  /* 0x0000001e0864723c */ /* 0x040fe20000041864 */
[----:B------:R-:W-:Y:S02]  /*8210*/  LDSM.16.MT88.4 R28, [R218+0x12000] ;  /* 0x01200000da1c783b */ /* 0x000fe40000004200 */
[----:B------:R-:W3:Y:S03]  /*8220*/  MUFU.EX2 R149, R149 ;  /* 0x0000009500957308 */ /* 0x000ee60000000800 */
[C---:B-1----:R-:W-:Y:S05]  /*8230*/  HMMA.16816.F32.BF16 R124, R8.reuse, R20, R124 ;  /* 0x00000014087c723c */ /* 0x042fea000004187c */
[----:B------:R-:W-:Y:S01]  /*8240*/  MUFU.EX2 R147, R147 ;  /* 0x0000009300937308 */ /* 0x000fe20000000800 */
[----:B------:R-:W-:Y:S01]  /*8250*/  HMMA.16816.F32.BF16 R104, R8, R22, R104 ;  /* 0x000000160868723c */ /* 0x000fe20000041868 */
[----:B------:R-:W-:Y:S01]  /*8260*/  F2FP.BF16.F32.PACK_AB R20, R156, R153 ;  /* 0x000000999c14723e */ /* 0x000fe200000010ff */
[----:B------:R-:W-:Y:S01]  /*8270*/  FADD.FTZ R153, R153, R142 ;  /* 0x0000008e99997221 */ /* 0x000fe20000010000 */
[----:B------:R-:W-:Y:S01]  /*8280*/  F2FP.BF16.F32.PACK_AB R21, R160, R157 ;  /* 0x0000009da015723e */ /* 0x000fe200000010ff */
[----:B------:R-:W-:-:S02]  /*8290*/  FADD.FTZ R157, R157, R146 ;  /* 0x000000929d9d7221 */ /* 0x000fc40000010000 */
[C---:B----4-:R-:W-:Y:S01]  /*82a0*/  HMMA.16816.F32.BF16 R108, R8.reuse, R12, R108 ;  /* 0x0000000c086c723c */ /* 0x050fe2000004186c */
[----:B------:R-:W-:Y:S01]  /*82b0*/  F2FP.BF16.F32.PACK_AB R22, R158, R155 ;  /* 0x0000009b9e16723e */ /* 0x000fe200000010ff */
[----:B------:R-:W1:Y:S01]  /*82c0*/  MUFU.EX2 R152, R152 ;  /* 0x0000009800987308 */ /* 0x000e620000000800 */
[----:B------:R-:W-:Y:S01]  /*82d0*/  F2FP.BF16.F32.PACK_AB R23, R162, R159 ;  /* 0x0000009fa217723e */ /* 0x000fe200000010ff */
[----:B------:R-:W-:Y:S01]  /*82e0*/  FADD.FTZ R156, R156, R153 ;  /* 0x000000999c9c7221 */ /* 0x000fe20000010000 */
[----:B------:R-:W-:Y:S01]  /*82f0*/  FADD.FTZ R160, R160, R157 ;  /* 0x0000009da0a07221 */ /* 0x000fe20000010000 */
[C---:B------:R-:W-:Y:S01]  /*8300*/  HMMA.16816.F32.BF16 R120, R8.reuse, R14, R120 ;  /* 0x0000000e0878723c */ /* 0x040fe20000041878 */
[----:B------:R-:W4:Y:S01]  /*8310*/  LDSM.16.MT88.4 R12, [R217+0xe000] ;  /* 0x00e00000d90c783b */ /* 0x000f220000004200 */
[----:B------:R-:W-:Y:S01]  /*8320*/  FADD.FTZ R155, R155, R156 ;  /* 0x0000009c9b9b7221 */ /* 0x000fe20000010000 */
[----:B------:R-:W-:Y:S01]  /*8330*/  FADD.FTZ R3, R159, R160 ;  /* 0x000000a09f037221 */ /* 0x000fe20000010000 */
[----:B------:R-:W-:Y:S02]  /*8340*/  MUFU.EX2 R245, R245 ;  /* 0x000000f500f57308 */ /* 0x000fe40000000800 */
[----:B------:R-:W-:Y:S01]  /*8350*/  HMMA.16816.F32.BF16 R112, R8, R24, R112 ;  /* 0x000000180870723c */ /* 0x000fe20000041870 */
[----:B------:R-:W-:Y:S01]  /*8360*/  FADD.FTZ R155, R158, R155 ;  /* 0x0000009b9e9b7221 */ /* 0x000fe20000010000 */
[----:B------:R-:W-:-:S04]  /*8370*/  FADD.FTZ R3, R162, R3 ;  /* 0x00000003a2037221 */ /* 0x000fc80000010000 */
[----:B------:R-:W-:Y:S01]  /*8380*/  HMMA.16816.F32.BF16 R116, R8, R26, R116 ;  /* 0x0000001a0874723c */ /* 0x000fe20000041874 */
[----:B------:R-:W3:Y:S01]  /*8390*/  LDSM.16.MT88.4 R8, [R216+0xe000] ;  /* 0x00e00000d808783b */ /* 0x000ee20000004200 */
[----:B------:R-:W-:Y:S03]  /*83a0*/  MUFU.EX2 R246, R246 ;  /* 0x000000f600f67308 */ /* 0x000fe60000000800 */
[----:B------:R-:W-:Y:S01]  /*83b0*/  LDSM.16.MT88.4 R24, [R216+0x12000] ;  /* 0x01200000d818783b */ /* 0x000fe20000004200 */
[C---:B-----5:R-:W-:Y:S06]  /*83c0*/  HMMA.16816.F32.BF16 R128, R20.reuse, R4, R128 ;  /* 0x000000041480723c */ /* 0x060fec0000041880 */
[C---:B------:R-:W-:Y:S01]  /*83d0*/  HMMA.16816.F32.BF16 R68, R20.reuse, R6, R68 ;  /* 0x000000061444723c */ /* 0x040fe20000041844 */
[----:B------:R-:W5:Y:S05]  /*83e0*/  LDSM.16.MT88.4 R4, [R217+0x12000] ;  /* 0x01200000d904783b */ /* 0x000f6a0000004200 */
[C---:B--2---:R-:W-:Y:S06]  /*83f0*/  HMMA.16816.F32.BF16 R72, R20.reuse, R16, R72 ;  /* 0x000000101448723c */ /* 0x044fec0000041848 */
[C---:B------:R-:W-:Y:S01]  /*8400*/  HMMA.16816.F32.BF16 R76, R20.reuse, R18, R76 ;  /* 0x00000012144c723c */ /* 0x040fe2000004184c */
[----:B------:R-:W-:Y:S05]  /*8410*/  LDSM.16.MT88.4 R16, [R220+0xe800] ;  /* 0x00e80000dc10783b */ /* 0x000fea0000004200 */
[C---:B----4-:R-:W-:Y:S06]  /*8420*/  HMMA.16816.F32.BF16 R80, R20.reuse, R12, R80 ;  /* 0x0000000c1450723c */ /* 0x050fec0000041850 */
[C---:B------:R-:W-:Y:S01]  /*8430*/  HMMA.16816.F32.BF16 R84, R20.reuse, R14, R84 ;  /* 0x0000000e1454723c */ /* 0x040fe20000041854 */
[----:B------:R-:W-:Y:S05]  /*8440*/  LDSM.16.MT88.4 R12, [R218+0xe800] ;  /* 0x00e80000da0c783b */ /* 0x000fea0000004200 */
[C---:B---3--:R-:W-:Y:S06]  /*8450*/  HMMA.16816.F32.BF16 R88, R20.reuse, R8, R88 ;  /* 0x000000081458723c */ /* 0x048fec0000041858 */
[C---:B------:R-:W-:Y:S01]  /*8460*/  HMMA.16816.F32.BF16 R92, R20.reuse, R10, R92 ;  /* 0x0000000a145c723c */ /* 0x040fe2000004185c */
[----:B------:R-:W2:Y:S05]  /*8470*/  LDSM.16.MT88.4 R8, [R217+0xe800] ;  /* 0x00e80000d908783b */ /* 0x000eaa0000004200 */
[C---:B-----5:R-:W-:Y:S06]  /*8480*/  HMMA.16816.F32.BF16 R108, R20.reuse, R4, R108 ;  /* 0x00000004146c723c */ /* 0x060fec000004186c */
[C---:B------:R-:W-:Y:S01]  /*8490*/  HMMA.16816.F32.BF16 R120, R20.reuse, R6, R120 ;  /* 0x000000061478723c */ /* 0x040fe20000041878 */
[----:B------:R-:W3:Y:S05]  /*84a0*/  LDSM.16.MT88.4 R4, [R216+0xe800] ;  /* 0x00e80000d804783b */ /* 0x000eea0000004200 */
[C---:B------:R-:W-:Y:S06]  /*84b0*/  HMMA.16816.F32.BF16 R124, R20.reuse, R28, R124 ;  /* 0x0000001c147c723c */ /* 0x040fec000004187c */
        /* <DEDUP_REMOVED lines=14> */
[----:B--2---:R-:W-:Y:S01]  /*85a0*/  HMMA.16816.F32.BF16 R80, R28, R8, R80 ;  /* 0x000000081c50723c */ /* 0x004fe20000041850 */
[----:B------:R-:W-:Y:S01]  /*85b0*/  FADD.FTZ R171, R171, R168 ;  /* 0x000000a8abab7221 */ /* 0x000fe20000010000 */
[----:B------:R-:W-:-:S04]  /*85c0*/  FADD.FTZ R163, R170, R163 ;  /* 0x000000a3aaa37221 */ /* 0x000fc80000010000 */
[----:B------:R-:W-:Y:S01]  /*85d0*/  HMMA.16816.F32.BF16 R84, R28, R10, R84 ;  /* 0x0000000a1c54723c */ /* 0x000fe20000041854 */
[----:B------:R-:W2:Y:S05]  /*85e0*/  LDSM.16.MT88.4 R8, [R217+0x12800] ;  /* 0x01280000d908783b */ /* 0x000eaa0000004200 */
[C---:B------:R-:W-:Y:S06]  /*85f0*/  HMMA.16816.F32.BF16 R112, R20.reuse, R24, R112 ;  /* 0x000000181470723c */ /* 0x040fec0000041870 */
[----:B------:R-:W-:Y:S01]  /*8600*/  HMMA.16816.F32.BF16 R116, R20, R26, R116 ;  /* 0x0000001a1474723c */ /* 0x000fe20000041874 */
[----:B------:R-:W4:Y:S04]  /*8610*/  LDSM.16.MT88.4 R20, [R220+0x12800] ;  /* 0x01280000dc14783b */ /* 0x000f280000004200 */
[----:B------:R-:W-:Y:S01]  /*8620*/  LDSM.16.MT88.4 R24, [R220+0xf000] ;  /* 0x00f00000dc18783b */ /* 0x000fe20000004200 */
[C---:B------:R-:W-:Y:S06]  /*8630*/  HMMA.16816.F32.BF16 R72, R28.reuse, R12, R72 ;  /* 0x0000000c1c48723c */ /* 0x040fec0000041848 */
[C---:B------:R-:W-:Y:S01]  /*8640*/  HMMA.16816.F32.BF16 R76, R28.reuse, R14, R76 ;  /* 0x0000000e1c4c723c */ /* 0x040fe2000004184c */
[----:B------:R-:W5:Y:S05]  /*8650*/  LDSM.16.MT88.4 R12, [R218+0x12800] ;  /* 0x01280000da0c783b */ /* 0x000f6a0000004200 */
[C---:B------:R-:W-:Y:S06]  /*8660*/  HMMA.16816.F32.BF16 R128, R28.reuse, R16, R128 ;  /* 0x000000101c80723c */ /* 0x040fec0000041880 */
[C---:B------:R-:W-:Y:S01]  /*8670*/  HMMA.16816.F32.BF16 R68, R28.reuse, R18, R68 ;  /* 0x000000121c44723c */ /* 0x040fe20000041844 */
[----:B------:R-:W1:Y:S05]  /*8680*/  LDSM.16.MT88.4 R16, [R218+0xf000] ;  /* 0x00f00000da10783b */ /* 0x000e6a0000004200 */
[C---:B---3--:R-:W-:Y:S06]  /*8690*/  HMMA.16816.F32.BF16 R88, R28.reuse, R4, R88 ;  /* 0x000000041c58723c */ /* 0x048fec0000041858 */
[C---:B------:R-:W-:Y:S01]  /*86a0*/  HMMA.16816.F32.BF16 R92, R28.reuse, R6, R92 ;  /* 0x000000061c5c723c */ /* 0x040fe2000004185c */
[----:B------:R-:W3:Y:S05]  /*86b0*/  LDSM.16.MT88.4 R4, [R217+0xf000] ;  /* 0x00f00000d904783b */ /* 0x000eea0000004200 */
[C---:B--2---:R-:W-:Y:S06]  /*86c0*/  HMMA.16816.F32.BF16 R108, R28.reuse, R8, R108 ;  /* 0x000000081c6c723c */ /* 0x044fec000004186c */
[C---:B------:R-:W-:Y:S01]  /*86d0*/  HMMA.16816.F32.BF16 R120, R28.reuse, R10, R120 ;  /* 0x0000000a1c78723c */ /* 0x040fe20000041878 */
[----:B------:R-:W2:Y:S05]  /*86e0*/  LDSM.16.MT88.4 R8, [R220+0x13000] ;  /* 0x01300000dc08783b */ /* 0x000eaa0000004200 */
[C---:B----4-:R-:W-:Y:S06]  /*86f0*/  HMMA.16816.F32.BF16 R96, R28.reuse, R20, R96 ;  /* 0x000000141c60723c */ /* 0x050fec0000041860 */
[C---:B------:R-:W-:Y:S01]  /*8700*/  HMMA.16816.F32.BF16 R100, R28.reuse, R22, R100 ;  /* 0x000000161c64723c */ /* 0x040fe20000041864 */
[----:B------:R-:W4:Y:S05]  /*8710*/  LDSM.16.MT88.4 R20, [R216+0xf000] ;  /* 0x00f00000d814783b */ /* 0x000f2a0000004200 */
[C---:B-----5:R-:W-:Y:S06]  /*8720*/  HMMA.16816.F32.BF16 R124, R28.reuse, R12, R124 ;  /* 0x0000000c1c7c723c */ /* 0x060fec000004187c */
[----:B------:R-:W-:Y:S01]  /*8730*/  HMMA.16816.F32.BF16 R104, R28, R14, R104 ;  /* 0x0000000e1c68723c */ /* 0x000fe20000041868 */
[----:B------:R-:W-:Y:S01]  /*8740*/  F2FP.BF16.F32.PACK_AB R12, R161, R154 ;  /* 0x0000009aa10c723e */ /* 0x000fe200000010ff */
[----:B------:R-:W-:Y:S01]  /*8750*/  FADD.FTZ R154, R154, R171 ;  /* 0x000000ab9a9a7221 */ /* 0x000fe20000010000 */
[----:B------:R-:W-:-:S03]  /*8760*/  F2FP.BF16.F32.PACK_AB R13, R149, R148 ;  /* 0x00000094950d723e */ /* 0x000fc600000010ff */
[----:B------:R-:W-:Y:S01]  /*8770*/  HMMA.16816.F32.BF16 R112, R28, R32, R112 ;  /* 0x000000201c70723c */ /* 0x000fe20000041870 */
[----:B------:R-:W-:Y:S01]  /*8780*/  F2FP.BF16.F32.PACK_AB R14, R167, R150 ;  /* 0x00000096a70e723e */ /* 0x000fe200000010ff */
[----:B------:R-:W-:Y:S01]  /*8790*/  FADD.FTZ R161, R161, R154 ;  /* 0x0000009aa1a17221 */ /* 0x000fe20000010000 */
[----:B-1----:R-:W-:-:S03]  /*87a0*/  F2FP.BF16.F32.PACK_AB R15, R152, R147 ;  /* 0x00000093980f723e */ /* 0x002fc600000010ff */
[----:B------:R-:W-:Y:S01]  /*87b0*/  HMMA.16816.F32.BF16 R116, R28, R34, R116 ;  /* 0x000000221c74723c */ /* 0x000fe20000041874 */
[--C-:B------:R-:W-:Y:S01]  /*87c0*/  FFMA.FTZ R32, R67, UR10, -R66.reuse ;  /* 0x0000000a43207c23 */ /* 0x100fe20008010842 */
[----:B------:R-:W-:Y:S01]  /*87d0*/  FFMA.FTZ R33, R65, UR10, -R66 ;  /* 0x0000000a41217c23 */ /* 0x000fe20008010842 */
[----:B------:R-:W-:-:S03]  /*87e0*/  FADD.FTZ R150, R150, R161 ;  /* 0x000000a196967221 */ /* 0x000fc60000010000 */
[C---:B------:R-:W-:Y:S01]  /*87f0*/  HMMA.16816.F32.BF16 R128, R12.reuse, R24, R128 ;  /* 0x000000180c80723c */ /* 0x040fe20000041880 */
[--C-:B------:R-:W-:Y:S01]  /*8800*/  FFMA.FTZ R28, R138, UR10, -R135.reuse ;  /* 0x0000000a8a1c7c23 */ /* 0x100fe20008010887 */
[--C-:B------:R-:W-:Y:S01]  /*8810*/  FFMA.FTZ R29, R136, UR10, -R135.reuse ;  /* 0x0000000a881d7c23 */ /* 0x100fe20008010887 */
[----:B------:R-:W-:Y:S01]  /*8820*/  FFMA.FTZ R30, R134, UR10, -R135 ;  /* 0x0000000a861e7c23 */ /* 0x000fe20008010887 */
[----:B------:R-:W-:Y:S01]  /*8830*/  FFMA.FTZ R31, R133, UR10, -R66 ;  /* 0x0000000a851f7c23 */ /* 0x000fe20008010842 */
[----:B------:R-:W-:Y:S01]  /*8840*/  MUFU.EX2 R32, R32 ;  /* 0x0000002000207308 */ /* 0x000fe20000000800 */
[----:B------:R-:W-:Y:S01]  /*8850*/  HMMA.16816.F32.BF16 R68, R12, R26, R68 ;  /* 0x0000001a0c44723c */ /* 0x000fe20000041844 */
[----:B------:R-:W-:Y:S01]  /*8860*/  LDSM.16.MT88.4 R24, [R216+0x13000] ;  /* 0x01300000d818783b */ /* 0x000fe20000004200 */
[----:B------:R-:W-:-:S04]  /*8870*/  FADD.FTZ R167, R167, R150 ;  /* 0x00000096a7a77221 */ /* 0x000fc80000010000 */
[C---:B------:R-:W-:Y:S01]  /*8880*/  HMMA.16816.F32.BF16 R72, R12.reuse, R16, R72 ;  /* 0x000000100c48723c */ /* 0x040fe20000041848 */
[----:B------:R-:W-:Y:S05]  /*8890*/  MUFU.EX2 R28, R28 ;  /* 0x0000001c001c7308 */ /* 0x000fea0000000800 */
[C---:B------:R-:W-:Y:S01]  /*88a0*/  HMMA.16816.F32.BF16 R76, R12.reuse, R18, R76 ;  /* 0x000000120c4c723c */ /* 0x040fe2000004184c */
[----:B------:R-:W1:Y:S02]  /*88b0*/  LDSM.16.MT88.4 R16, [R218+0x13000] ;  /* 0x01300000da10783b */ /* 0x000e640000004200 */
[----:B------:R-:W5:Y:S03]  /*88c0*/  MUFU.EX2 R29, R29 ;  /* 0x0000001d001d7308 */ /* 0x000f660000000800 */
[C---:B---3--:R-:W-:Y:S05]  /*88d0*/  HMMA.16816.F32.BF16 R80, R12.reuse, R4, R80 ;  /* 0x000000040c50723c */ /* 0x048fea0000041850 */
[----:B------:R-:W-:Y:S01]  /*88e0*/  MUFU.EX2 R30, R30 ;  /* 0x0000001e001e7308 */ /* 0x000fe20000000800 */
[C---:B------:R-:W-:Y:S01]  /*88f0*/  HMMA.16816.F32.BF16 R84, R12.reuse, R6, R84 ;  /* 0x000000060c54723c */ /* 0x040fe20000041854 */
[----:B------:R-:W3:Y:S05]  /*8900*/  LDSM.16.MT88.4 R4, [R217+0x13000] ;  /* 0x01300000d904783b */ /* 0x000eea0000004200 */
[C---:B--2---:R-:W-:Y:S01]  /*8910*/  HMMA.16816.F32.BF16 R96, R12.reuse, R8, R96 ;  /* 0x000000080c60723c */ /* 0x044fe20000041860 */
[----:B------:R-:W2:Y:S05]  /*8920*/  MUFU.EX2 R31, R31 ;  /* 0x0000001f001f7308 */ /* 0x000eaa0000000800 */
[C---:B------:R-:W-:Y:S01]  /*8930*/  HMMA.16816.F32.BF16 R100, R12.reuse, R10, R100 ;  /* 0x0000000a0c64723c */ /* 0x040fe20000041864 */
[----:B------:R-:W2:Y:S02]  /*8940*/  LDSM.16.MT88.4 R8, [R220+0xf800] ;  /* 0x00f80000dc08783b */ /* 0x000ea40000004200 */
[----:B------:R-:W2:Y:S03]  /*8950*/  MUFU.EX2 R33, R33 ;  /* 0x0000002100217308 */ /* 0x000ea60000000800 */
[C---:B----4-:R-:W-:Y:S06]  /*8960*/  HMMA.16816.F32.BF16 R88, R12.reuse, R20, R88 ;  /* 0x000000140c58723c */ /* 0x050fec0000041858 */
[C---:B------:R-:W-:Y:S01]  /*8970*/  HMMA.16816.F32.BF16 R92, R12.reuse, R22, R92 ;  /* 0x000000160c5c723c */ /* 0x040fe2000004185c */
[----:B------:R-:W4:Y:S05]  /*8980*/  LDSM.16.MT88.4 R20, [R218+0xf800] ;  /* 0x00f80000da14783b */ /* 0x000f2a0000004200 */
[C---:B-1----:R-:W-:Y:S06]  /*8990*/  HMMA.16816.F32.BF16 R124, R12.reuse, R16, R124 ;  /* 0x000000100c7c723c */ /* 0x042fec000004187c */
[C---:B------:R-:W-:Y:S01]  /*89a0*/  HMMA.16816.F32.BF16 R104, R12.reuse, R18, R104 ;  /* 0x000000120c68723c */ /* 0x040fe20000041868 */
[----:B------:R-:W1:Y:S05]  /*89b0*/  LDSM.16.MT88.4 R16, [R217+0xf800] ;  /* 0x00f80000d910783b */ /* 0x000e6a0000004200 */
[C---:B---3--:R-:W-:Y:S06]  /*89c0*/  HMMA.16816.F32.BF16 R108, R12.reuse, R4, R108 ;  /* 0x000000040c6c723c */ /* 0x048fec000004186c */
[----:B------:R-:W-:Y:S01]  /*89d0*/  HMMA.16816.F32.BF16 R120, R12, R6, R120 ;  /* 0x000000060c78723c */ /* 0x000fe20000041878 */
[----:B-----5:R-:W-:Y:S01]  /*89e0*/  F2FP.BF16.F32.PACK_AB R4, R29, R28 ;  /* 0x0000001c1d04723e */ /* 0x020fe200000010ff */
[----:B------:R-:W-:Y:S01]  /*89f0*/  FADD.FTZ R28, R28, R167 ;  /* 0x000000a71c1c7221 */ /* 0x000fe20000010000 */
[----:B--2---:R-:W-:-:S03]  /*8a00*/  F2FP.BF16.F32.PACK_AB R5, R32, R31 ;  /* 0x0000001f2005723e */ /* 0x004fc600000010ff */
[----:B------:R-:W-:Y:S01]  /*8a10*/  HMMA.16816.F32.BF16 R112, R12, R24, R112 ;  /* 0x000000180c70723c */ /* 0x000fe20000041870 */
[----:B------:R-:W-:Y:S01]  /*8a20*/  F2FP.BF16.F32.PACK_AB R6, R245, R30 ;  /* 0x0000001ef506723e */ /* 0x000fe200000010ff */
[----:B------:R-:W-:Y:S01]  /*8a30*/  FADD.FTZ R29, R29, R28 ;  /* 0x0000001c1d1d7221 */ /* 0x000fe20000010000 */
[----:B------:R-:W-:-:S03]  /*8a40*/  F2FP.BF16.F32.PACK_AB R7, R246, R33 ;  /* 0x00000021f607723e */ /* 0x000fc600000010ff */
[----:B------:R-:W-:Y:S01]  /*8a50*/  HMMA.16816.F32.BF16 R116, R12, R26, R116 ;  /* 0x0000001a0c74723c */ /* 0x000fe20000041874 */
[----:B------:R-:W2:Y:S01]  /*8a60*/  LDSM.16.MT88.4 R12, [R216+0xf800] ;  /* 0x00f80000d80c783b */ /* 0x000ea20000004200 */
[----:B------:R-:W-:-:S04]  /*8a70*/  FADD.FTZ R30, R30, R29 ;  /* 0x0000001d1e1e7221 */ /* 0x000fc80000010000 */
[----:B------:R-:W-:Y:S01]  /*8a80*/  HMMA.16816.F32.BF16 R128, R4, R8, R128 ;  /* 0x000000080480723c */ /* 0x000fe20000041880 */
[----:B------:R-:W-:-:S05]  /*8a90*/  FADD.FTZ R245, R245, R30 ;  /* 0x0000001ef5f57221 */ /* 0x000fca0000010000 */
[C---:B------:R-:W-:Y:S01]  /*8aa0*/  HMMA.16816.F32.BF16 R68, R4.reuse, R10, R68 ;  /* 0x0000000a0444723c */ /* 0x040fe20000041844 */
[----:B------:R-:W3:Y:S05]  /*8ab0*/  LDSM.16.MT88.4 R8, [R220+0x13800] ;  /* 0x01380000dc08783b */ /* 0x000eea0000004200 */
        /* <DEDUP_REMOVED lines=9> */
[C---:B---3--:R-:W-:Y:S06]  /*8b50*/  HMMA.16816.F32.BF16 R96, R4.reuse, R8, R96 ;  /* 0x000000080460723c */ /* 0x048fec0000041860 */
[----:B------:R-:W-:Y:S01]  /*8b60*/  HMMA.16816.F32.BF16 R100, R4, R10, R100 ;  /* 0x0000000a0464723c */ /* 0x000fe20000041864 */
[----:B------:R-:W-:-:S04]  /*8b70*/  FADD.FTZ R8, R148, R163 ;  /* 0x000000a394087221 */ /* 0x000fc80000010000 */
[----:B------:R-:W-:Y:S01]  /*8b80*/  FADD.FTZ R8, R149, R8 ;  /* 0x0000000895087221 */ /* 0x000fe20000010000 */
[----:B----4-:R-:W-:Y:S03]  /*8b90*/  HMMA.16816.F32.BF16 R124, R4, R20, R124 ;  /* 0x00000014047c723c */ /* 0x010fe6000004187c */
[----:B------:R-:W-:-:S03]  /*8ba0*/  FADD.FTZ R147, R147, R8 ;  /* 0x0000000893937221 */ /* 0x000fc60000010000 */
[----:B------:R-:W-:Y:S01]  /*8bb0*/  HMMA.16816.F32.BF16 R104, R4, R22, R104 ;  /* 0x000000160468723c */ /* 0x000fe20000041868 */
[----:B------:R-:W-:-:S04]  /*8bc0*/  FADD.FTZ R152, R152, R147 ;  /* 0x0000009398987221 */ /* 0x000fc80000010000 */
[----:B------:R-:W-:Y:S01]  /*8bd0*/  FADD.FTZ R31, R31, R152 ;  /* 0x000000981f1f7221 */ /* 0x000fe20000010000 */
[----:B-1----:R-:W-:Y:S03]  /*8be0*/  HMMA.16816.F32.BF16 R108, R4, R16, R108 ;  /* 0x00000010046c723c */ /* 0x002fe6000004186c */
[----:B------:R-:W-:-:S03]  /*8bf0*/  FADD.FTZ R32, R32, R31 ;  /* 0x0000001f20207221 */ /* 0x000fc60000010000 */
[----:B------:R-:W-:Y:S01]  /*8c00*/  HMMA.16816.F32.BF16 R120, R4, R18, R120 ;  /* 0x000000120478723c */ /* 0x000fe20000041878 */
[----:B------:R-:W-:-:S04]  /*8c10*/  FADD.FTZ R33, R33, R32 ;  /* 0x0000002021217221 */ /* 0x000fc80000010000 */
[----:B------:R-:W-:Y:S01]  /*8c20*/  FADD.FTZ R246, R246, R33 ;  /* 0x00000021f6f67221 */ /* 0x000fe20000010000 */
        /* <DEDUP_REMOVED lines=9> */
[----:B------:R-:W-:Y:S01]  /*8cc0*/  SHF.L.U32 R5, R233, 0x7, RZ ;  /* 0x00000007e9057819 */ /* 0x000fe200000006ff */
[----:B------:R-:W-:-:S03]  /*8cd0*/  ULDC.64 UR4, c[0x0][0x238] ;  /* 0x00008e0000047ab9 */ /* 0x000fc60000000a00 */
[----:B------:R-:W-:Y:S01]  /*8ce0*/  IABS R7, R5 ;  /* 0x0000000500077213 */ /* 0x000fe20000000000 */
[----:B------:R-:W-:-:S05]  /*8cf0*/  VIADD R13, R5, 0x80 ;  /* 0x00000080050d7836 */ /* 0x000fca0000000000 */
[----:B------:R-:W-:Y:S02]  /*8d00*/  IABS R9, R13 ;  /* 0x0000000d00097213 */ /* 0x000fe40000000000 */
[-C--:B-1----:R-:W-:Y:S02]  /*8d10*/  IABS R3, R4.reuse ;  /* 0x0000000400037213 */ /* 0x082fe40000000000 */
[-C--:B------:R-:W-:Y:S02]  /*8d20*/  LOP3.LUT R13, R13, R4.reuse, RZ, 0x3c, !PT ;  /* 0x000000040d0d7212 */ /* 0x080fe400078e3cff */
[----:B------:R-:W1:Y:S01]  /*8d30*/  I2F.RP R6, R3 ;  /* 0x0000000300067306 */ /* 0x000e620000209400 */
[----:B------:R-:W-:Y:S02]  /*8d40*/  LOP3.LUT R5, R5, R4, RZ, 0x3c, !PT ;  /* 0x0000000405057212 */ /* 0x000fe400078e3cff */
[----:B------:R-:W-:Y:S02]  /*8d50*/  ISETP.GE.AND P3, PT, R13, RZ, PT ;  /* 0x000000ff0d00720c */ /* 0x000fe40003f66270 */
[----:B------:R-:W-:-:S03]  /*8d60*/  ISETP.GE.AND P1, PT, R5, RZ, PT ;  /* 0x000000ff0500720c */ /* 0x000fc60003f26270 */
        /* <DEDUP_REMOVED lines=12> */
[C---:B------:R-:W-:Y:S01]  /*8e30*/  IMAD R6, R3.reuse, R6, R7 ;  /* 0x0000000603067224 */ /* 0x040fe200078e0207 */
        /* <DEDUP_REMOVED lines=35> */
.L_x_1553:
[----:B------:R-:W-:-:S04]  /*9070*/  LEA R7, -R186, RZ, 0x7 ;  /* 0x000000ffba077211 */ /* 0x000fc800078e39ff */
[----:B------:R-:W-:-:S07]  /*9080*/  SHF.R.S32.HI R4, RZ, 0x1f, R7 ;  /* 0x0000001fff047819 */ /* 0x000fce0000011407 */
.L_x_1554:
[----:B------:R-:W-:Y:S01]  /*9090*/  ULDC UR4, c[0x0][0x2d0] ;  /* 0x0000b40000047ab9 */ /* 0x000fe20000000800 */
[----:B------:R-:W-:Y:S02]  /*90a0*/  LEA R194, P3, R7, R188, 0x1 ;  /* 0x000000bc07c27211 */ /* 0x000fe400078608ff */
[----:B------:R-:W-:Y:S02]  /*90b0*/  ISETP.GE.AND P1, PT, R38, UR4, PT ;  /* 0x0000000426007c0c */ /* 0x000fe4000bf26270 */
[----:B------:R-:W-:Y:S02]  /*90c0*/  ISETP.GE.AND P2, PT, R235, UR4, PT ;  /* 0x00000004eb007c0c */ /* 0x000fe4000bf46270 */
[----:B------:R-:W-:-:S09]  /*90d0*/  LEA.HI.X R195, R7, R189, R4, 0x1, P3 ;  /* 0x000000bd07c37211 */ /* 0x000fd200018f0c04 */
[-C--:B------:R-:W-:Y:S02]  /*90e0*/  @!P1 IADD3 R8, P4, R7, R40.reuse, RZ ;  /* 0x0000002807089210 */ /* 0x080fe40007f9e0ff */
[----:B------:R-:W-:Y:S01]  /*90f0*/  IADD3 R7, P3, R232, R7, RZ ;  /* 0x00000007e8077210 */ /* 0x000fe20007f7e0ff */
[----:B------:R-:W-:Y:S02]  /*9100*/  @P2 STS.128 [R234+0xc000], RZ ;  /* 0x00c000ffea002388 */ /* 0x000fe40000000c00 */
[----:B------:R-:W-:Y:S01]  /*9110*/  @!P1 IMAD.X R3, R4, 0x1, R36, P4 ;  /* 0x0000000104039824 */ /* 0x000fe200020e0624 */
[C---:B------:R-:W-:Y:S01]  /*9120*/  @!P1 LEA R28, P4, R8.reuse, UR6, 0x1 ;  /* 0x00000006081c9c11 */ /* 0x040fe2000f8808ff */
        /* <DEDUP_REMOVED lines=11> */
[C---:B------:R-:W-:Y:S02]  /*91e0*/  @!P1 LEA R20, P3, R6.reuse, UR6, 0x1 ;  /* 0x0000000606149c11 */ /* 0x040fe4000f8608ff */
        /* <DEDUP_REMOVED lines=47> */
[----:B------:R-:W-:Y:S01]  /*94e0*/  @!P1 LEA R24, P4, R5, UR6, 0x1 ;  /* 0x0000000605189c11 */ /* 0x000fe2000f8808ff */
[----:B------:R-:W-:Y:S01]  /*94f0*/  @!P1 IMAD.X R6, R4, 0x1, R36, P3 ;  /* 0x0000000104069824 */ /* 0x000fe200018e0624 */
[-C--:B------:R-:W-:Y:S01]  /*9500*/  @!P2 LEA R26, P5, R3, R188.reuse, 0x1 ;  /* 0x000000bc031aa211 */ /* 0x080fe200078a08ff */
[----:B------:R-:W-:Y:S01]  /*9510*/  @P1 STS.128 [R234+0x11000], RZ ;  /* 0x011000ffea001388 */ /* 0x000fe20000000c00 */
[C---:B------:R-:W-:Y:S02]  /*9520*/  IADD3 R7, P3, R232.reuse, R3, RZ ;  /* 0x00000003e8077210 */ /* 0x040fe40007f7e0ff */
[----:B------:R-:W-:Y:S01]  /*9530*/  @!P1 LEA.HI.X R25, R5, UR7, R6, 0x1, P4 ;  /* 0x0000000705199c11 */ /* 0x000fe2000a0f0c06 */
[----:B------:R-:W-:Y:S01]  /*9540*/  @!PT LDS RZ, [RZ] ;  /* 0x00000000fffff984 */ /* 0x000fe20000000800 */
[----:B------:R-:W-:Y:S01]  /*9550*/  @!PT LDS RZ, [RZ] ;  /* 0x00000000fffff984 */ /* 0x000fe20000000800 */
[----:B------:R-:W-:Y:S01]  /*9560*/  @!PT LDS RZ, [RZ] ;  /* 0x00000000fffff984 */ /* 0x000fe20000000800 */
[----:B------:R-:W-:Y:S01]  /*9570*/  @!P1 LDGSTS.E.BYPASS.LTC128B.128 [R234+0x11000], desc[UR12][R16.64+0x80] ;  /* 0x1100008010ea9fae */ /* 0x000fe2000b901d4c */
[--C-:B------:R-:W-:Y:S01]  /*9580*/  @!P2 LEA.HI.X R27, R3, R189, R4.reuse, 0x1, P5 ;  /* 0x000000bd031ba211 */ /* 0x100fe200028f0c04 */
[----:B------:R-:W-:Y:S01]  /*9590*/  IMAD.X R4, R231, 0x1, R4, P3 ;  /* 0x00000001e7047824 */ /* 0x000fe200018e0604 */
[----:B------:R-:W-:Y:S01]  /*95a0*/  IADD3 R3, P4, R232, R7, RZ ;  /* 0x00000007e8037210 */ /* 0x000fe20007f9e0ff */
[----:B------:R-:W-:Y:S01]  /*95b0*/  @P2 STS.128 [R234+0xd800], RZ ;  /* 0x00d800ffea002388 */ /* 0x000fe20000000c00 */
[----:B------:R-:W-:-:S02]  /*95c0*/  @!P2 LEA R30, P6, R7, R188, 0x1 ;  /* 0x000000bc071ea211 */ /* 0x000fc400078c08ff */
[-C--:B------:R-:W-:Y:S01]  /*95d0*/  @!P1 IADD3 R5, P5, R7, R40.reuse, RZ ;  /* 0x0000002807059210 */ /* 0x080fe20007fbe0ff */
[----:B------:R-:W-:Y:S01]  /*95e0*/  @!PT LDS RZ, [RZ] ;  /* 0x00000000fffff984 */ /* 0x000fe20000000800 */
[----:B------:R-:W-:Y:S01]  /*95f0*/  @!PT LDS RZ, [RZ] ;  /* 0x00000000fffff984 */ /* 0x000fe20000000800 */
[----:B------:R-:W-:Y:S01]  /*9600*/  @!PT LDS RZ, [RZ] ;  /* 0x00000000fffff984 */ /* 0x000fe20000000800 */
[----:B------:R-:W-:Y:S01]  /*9610*/  @!P2 LDGSTS.E.BYPASS.LTC128B.128 [R234+0xd800], desc[UR12][R14.64] ;  /* 0x0d8000000eeaafae */ /* 0x000fe2000b901d4c */
[----:B------:R-:W-:Y:S01]  /*9620*/  @!P1 IADD3 R40, P3, R3, R40, RZ ;  /* 0x0000002803289210 */ /* 0x000fe20007f7e0ff */
[--C-:B------:R-:W-:Y:S01]  /*9630*/  IMAD.X R6, R231, 0x1, R4.reuse, P4 ;  /* 0x00000001e7067824 */ /* 0x100fe200020e0604 */
[----:B------:R-:W-:Y:S01]  /*9640*/  @!P2 LEA.HI.X R31, R7, R189, R4, 0x1, P6 ;  /* 0x000000bd071fa211 */ /* 0x000fe200030f0c04 */
        /* <DEDUP_REMOVED lines=8> */
[----:B-1----:R-:W-:Y:S01]  /*96d0*/  @!P2 LEA R28, P4, R3, R188, 0x1 ;  /* 0x000000bc031ca211 */ /* 0x002fe200078808ff */
[----:B------:R-:W-:Y:S01]  /*96e0*/  IMAD.MOV.U32 R188, RZ, RZ, R194 ;  /* 0x000000ffffbc7224 */ /* 0x000fe200078e00c2 */
[----:B------:R-:W-:Y:S01]  /*96f0*/  @!P1 LEA R36, P3, R40, UR6, 0x1 ;  /* 0x0000000628249c11 */ /* 0x000fe2000f8608ff */
[----:B------:R-:W-:Y:S01]  /*9700*/  @P2 STS.128 [R234+0xe000], RZ ;  /* 0x00e000ffea002388 */ /* 0x000fe20000000c00 */
[----:B------:R-:W-:-:S02]  /*9710*/  @!P1 LEA.HI.X R39, R5, UR7, R4, 0x1, P5 ;  /* 0x0000000705279c11 */ /* 0x000fc4000a8f0c04 */
[----:B------:R-:W-:Y:S01]  /*9720*/  @!P2 LEA.HI.X R29, R3, R189, R6, 0x1, P4 ;  /* 0x000000bd031da211 */ /* 0x000fe200020f0c06 */
[----:B------:R-:W-:Y:S01]  /*9730*/  @!PT LDS RZ, [RZ] ;  /* 0x00000000fffff984 */ /* 0x000fe20000000800 */
[----:B------:R-:W-:Y:S01]  /*9740*/  @!PT LDS RZ, [RZ] ;  /* 0x00000000fffff984 */ /* 0x000fe20000000800 */
[----:B------:R-:W-:Y:S01]  /*9750*/  @!PT LDS RZ, [RZ] ;  /* 0x00000000fffff984 */ /* 0x000fe20000000800 */
[----:B------:R-:W-:Y:S01]  /*9760*/  @!P2 LDGSTS.E.BYPASS.LTC128B.128 [R234+0xe000], desc[UR12][R10.64] ;  /* 0x0e0000000aeaafae */ /* 0x000fe2000b901d4c */
[----:B------:R-:W-:Y:S01]  /*9770*/  @!P1 LEA.HI.X R37, R40, UR7, R7, 0x1, P3 ;  /* 0x0000000728259c11 */ /* 0x000fe200098f0c07 */
[----:B------:R-:W-:Y:S02]  /*9780*/  IMAD.MOV.U32 R189, RZ, RZ, R195 ;  /* 0x000000ffffbd7224 */ /* 0x000fe400078e00c3 */
        /* <DEDUP_REMOVED lines=36> */
[----:B------:R-:W3:Y:S04]  /*99d0*/  LDSM.16.M88.4 R64, [R225+0x4000] ;  /* 0x00400000e140783b */ /* 0x000ee80000000200 */
[----:B------:R-:W4:Y:S04]  /*99e0*/  LDSM.16.M88.4 R56, [R225+0x4800] ;  /* 0x00480000e138783b */ /* 0x000f280000000200 */
[----:B------:R-:W5:Y:S04]  /*99f0*/  LDSM.16.M88.4 R48, [R225+0x5000] ;  /* 0x00500000e130783b */ /* 0x000f680000000200 */
[----:B------:R-:W2:Y:S04]  /*9a00*/  LDSM.16.M88.4 R40, [R225+0x5800] ;  /* 0x00580000e128783b */ /* 0x000ea80000000200 */
[----:B------:R-:W2:Y:S04]  /*9a10*/  LDSM.16.M88.4 R32, [R225+0x6000] ;  /* 0x00600000e120783b */ /* 0x000ea80000000200 */
[----:B-1----:R-:W1:Y:S04]  /*9a20*/  LDSM.16.M88.4 R24, [R225+0x6800] ;  /* 0x00680000e118783b */ /* 0x002e680000000200 */
        /* <DEDUP_REMOVED lines=17> */
[C---:B------:R-:W-:Y:S03]  /*9b40*/  HMMA.16816.F32.BF16 R36, R172.reuse, R32, RZ ;  /* 0x00000020ac24723c */ /* 0x040fe600000418ff */
[----:B------:R-:W-:Y:S03]  /*9b50*/  LDSM.16.M88.4 R164, [R208] ;  /* 0x00000000d0a4783b */ /* 0x000fe60000000200 */
[C---:B-1----:R-:W-:Y:S01]  /*9b60*/  HMMA.16816.F32.BF16 R28, R172.reuse, R24, RZ ;  /* 0x00000018ac1c723c */ /* 0x042fe200000418ff */
[----:B------:R-:W-:Y:S01]  /*9b70*/  LDSM.16.M88.4 R160, [R208+0x800] ;  /* 0x00080000d0a0783b */ /* 0x000fe20000000200 */
[----:B------:R-:W1:Y:S04]  /*9b80*/  S2R R3, SR_TID.X ;  /* 0x0000000000037919 */ /* 0x000e680000002100 */
[C---:B------:R-:W-:Y:S01]  /*9b90*/  HMMA.16816.F32.BF16 R20, R172.reuse, R16, RZ ;  /* 0x00000010ac14723c */ /* 0x040fe200000418ff */
[----:B------:R-:W0:Y:S05]  /*9ba0*/  LDGDEPBAR ;  /* 0x00000000000079af */ /* 0x000e2a0000000000 */
[C---:B------:R-:W-:Y:S06]  /*9bb0*/  HMMA.16816.F32.BF16 R56, R172.reuse, R58, RZ ;  /* 0x0000003aac38723c */ /* 0x040fec00000418ff */
[C---:B------:R-:W-:Y:S06]  /*9bc0*/  HMMA.16816.F32.BF16 R48, R172.reuse, R50, RZ ;  /* 0x00000032ac30723c */ /* 0x040fec00000418ff */
[C---:B------:R-:W-:Y:S06]  /*9bd0*/  HMMA.16816.F32.BF16 R40, R172.reuse, R42, RZ ;  /* 0x0000002aac28723c */ /* 0x040fec00000418ff */
[C---:B------:R-:W-:Y:S06]  /*9be0*/  HMMA.16816.F32.BF16 R32, R172.reuse, R34, RZ ;  /* 0x00000022ac20723c */ /* 0x040fec00000418ff */
[----:B------:R-:W-:Y:S01]  /*9bf0*/  HMMA.16816.F32.BF16 R24, R172, R26, RZ ;  /* 0x0000001aac18723c */ /* 0x000fe200000418ff */
[----:B-1----:R-:W-:-:S05]  /*9c00*/  IMAD.SHL.U32 R3, R3, 0x2, RZ ;  /* 0x0000000203037824 */ /* 0x002fca00078e00ff */
[C---:B------:R-:W-:Y:S06]  /*9c10*/  HMMA.16816.F32.BF16 R16, R172.reuse, R18, RZ ;  /* 0x00000012ac10723c */ /* 0x040fec00000418ff */
[C---:B------:R-:W-:Y:S06]  /*9c20*/  HMMA.16816.F32.BF16 R12, R172.reuse, R140, RZ ;  /* 0x0000008cac0c723c */ /* 0x040fec00000418ff */
        /* <DEDUP_REMOVED lines=73> */
[----:B------:R-:W5:Y:S05]  /*a0c0*/  LDSM.16.M88.4 R152, [R204] ;  /* 0x00000000cc98783b */ /* 0x000f6a0000000200 */
[C---:B---3--:R-:W-:Y:S06]  /*a0d0*/  HMMA.16816.F32.BF16 R132, R8.reuse, R4, R132 ;  /* 0x000000040884723c */ /* 0x048fec0000041884 */
[----:B------:R-:W-:Y:S01]  /*a0e0*/  HMMA.16816.F32.BF16 R64, R8, R6, R64 ;  /* 0x000000060840723c */ /* 0x000fe20000041840 */
[----:B------:R-:W3:Y:S05]  /*a0f0*/  LDSM.16.M88.4 R4, [R207] ;  /* 0x00000000cf04783b */ /* 0x000eea0000000200 */
[C---:B------:R-:W-:Y:S06]  /*a100*/  HMMA.16816.F32.BF16 R60, R168.reuse, R160, R60 ;  /* 0x000000a0a83c723c */ /* 0x040fec000004183c */
[----:B------:R-:W-:Y:S01]  /*a110*/  HMMA.16816.F32.BF16 R56, R168, R162, R56 ;  /* 0x000000a2a838723c */ /* 0x000fe20000041838 */
[----:B------:R-:W3:Y:S04]  /*a120*/  LDSM.16.M88.4 R160, [R225+0xb800] ;  /* 0x00b80000e1a0783b */ /* 0x000ee80000000200 */
[----:B------:R-:W-:Y:S01]  /*a130*/  LDSM.16.M88.4 R168, [R206] ;  /* 0x00000000cea8783b */ /* 0x000fe20000000200 */
[C---:B----4-:R-:W-:Y:S06]  /*a140*/  HMMA.16816.F32.BF16 R44, R8.reuse, R144, R44 ;  /* 0x00000090082c723c */ /* 0x050fec000004182c */
[C---:B------:R-:W-:Y:S01]  /*a150*/  HMMA.16816.F32.BF16 R40, R8.reuse, R146, R40 ;  /* 0x000000920828723c */ /* 0x040fe20000041828 */
[----:B------:R-:W4:Y:S05]  /*a160*/  LDSM.16.M88.4 R144, [R203] ;  /* 0x00000000cb90783b */ /* 0x000f2a0000000200 */
[C---:B-1----:R-:W-:Y:S06]  /*a170*/  HMMA.16816.F32.BF16 R20, R8.reuse, R136, R20 ;  /* 0x000000880814723c */ /* 0x042fec0000041814 */
[C---:B------:R-:W-:Y:S01]  /*a180*/  HMMA.16816.F32.BF16 R16, R8.reuse, R138, R16 ;  /* 0x0000008a0810723c */ /* 0x040fe20000041810 */
[----:B------:R-:W1:Y:S05]  /*a190*/  LDSM.16.M88.4 R136, [R202] ;  /* 0x00000000ca88783b */ /* 0x000e6a0000000200 */
[C---:B------:R-:W-:Y:S06]  /*a1a0*/  HMMA.16816.F32.BF16 R60, R8.reuse, R156, R60 ;  /* 0x0000009c083c723c */ /* 0x040fec000004183c */
        /* <DEDUP_REMOVED lines=22> */
[C---:B-1----:R-:W-:Y:S06]  /*a310*/  HMMA.16816.F32.BF16 R28, R164.reuse, R136, R28 ;  /* 0x00000088a41c723c */ /* 0x042fec000004181c */
[C---:B------:R-:W-:Y:S01]  /*a320*/  HMMA.16816.F32.BF16 R24, R164.reuse, R138, R24 ;  /* 0x0000008aa418723c */ /* 0x040fe20000041818 */
[----:B------:R-:W1:Y:S05]  /*a330*/  LDSM.16.M88.4 R136, [R208+0x4800] ;  /* 0x00480000d088783b */ /* 0x000e6a0000000200 */
[C---:B------:R-:W-:Y:S06]  /*a340*/  HMMA.16816.F32.BF16 R52, R164.reuse, R156, R52 ;  /* 0x0000009ca434723c */ /* 0x040fec0000041834 */
[----:B------:R-:W-:Y:S01]  /*a350*/  HMMA.16816.F32.BF16 R48, R164, R158, R48 ;  /* 0x0000009ea430723c */ /* 0x000fe20000041830 */
[----:B------:R-:W1:Y:S05]  /*a360*/  LDSM.16.M88.4 R156, [R219+0x9000] ;  /* 0x00900000db9c783b */ /* 0x000e6a0000000200 */
[C---:B--2---:R-:W-:Y:S06]  /*a370*/  HMMA.16816.F32.BF16 R132, R148.reuse, R140, R132 ;  /* 0x0000008c9484723c */ /* 0x044fec0000041884 */
[----:B------:R-:W-:Y:S01]  /*a380*/  HMMA.16816.F32.BF16 R64, R148, R142, R64 ;  /* 0x0000008e9440723c */ /* 0x000fe20000041840 */
[----:B------:R-:W-:Y:S05]  /*a390*/  LDSM.16.M88.4 R140, [R219+0xa000] ;  /* 0x00a00000db8c783b */ /* 0x000fea0000000200 */
[----:B------:R-:W-:Y:S06]  /*a3a0*/  HMMA.16816.F32.BF16 R56, R164, R170, R56 ;  /* 0x000000aaa438723c */ /* 0x000fec0000041838 */
[----:B-----5:R-:W-:Y:S06]  /*a3b0*/  HMMA.16816.F32.BF16 R60, R148, R152, R60 ;  /* 0x00000098943c723c */ /* 0x020fec000004183c */
[C---:B---3--:R-:W-:Y:S06]  /*a3c0*/  HMMA.16816.F32.BF16 R12, R164.reuse, R4, R12 ;  /* 0x00000004a40c723c */ /* 0x048fec000004180c */
[C---:B------:R-:W-:Y:S01]  /*a3d0*/  HMMA.16816.F32.BF16 R172, R164.reuse, R6, R172 ;  /* 0x00000006a4ac723c */ /* 0x040fe200000418ac */
[----:B------:R-:W2:Y:S05]  /*a3e0*/  LDSM.16.M88.4 R4, [R219+0x9800] ;  /* 0x00980000db04783b */ /* 0x000eaa0000000200 */
[C---:B------:R-:W-:Y:S06]  /*a3f0*/  HMMA.16816.F32.BF16 R20, R164.reuse, R8, R20 ;  /* 0x00000008a414723c */ /* 0x040fec0000041814 */
[----:B------:R-:W-:Y:S01]  /*a400*/  HMMA.16816.F32.BF16 R16, R164, R10, R16 ;  /* 0x0000000aa410723c */ /* 0x000fe20000041810 */
[----:B------:R-:W3:Y:S05]  /*a410*/  LDSM.16.M88.4 R8, [R208+0x5000] ;  /* 0x00500000d008783b */ /* 0x000eea0000000200 */
[C---:B----4-:R-:W-:Y:S06]  /*a420*/  HMMA.16816.F32.BF16 R132, R144.reuse, R32, R132 ;  /* 0x000000209084723c */ /* 0x050fec0000041884 */
[----:B------:R-:W-:Y:S01]  /*a430*/  HMMA.16816.F32.BF16 R64, R144, R34, R64 ;  /* 0x000000229040723c */ /* 0x000fe20000041840 */
[----:B------:R-:W-:-:S05]  /*a440*/  LOP3.LUT R32, R3, 0x6, RZ, 0xc0, !PT ;  /* 0x0000000603207812 */ /* 0x000fca00078ec0ff */
[----:B------:R-:W-:Y:S01]  /*a450*/  IMAD R3, R233, 0x80, R32 ;  /* 0x00000080e9037824 */ /* 0x000fe200078e0220 */
[----:B------:R-:W-:Y:S03]  /*a460*/  HMMA.16816.F32.BF16 R56, R148, R154, R56 ;  /* 0x0000009a9438723c */ /* 0x000fe60000041838 */
[----:B------:R-:W-:-:S03]  /*a470*/  VIADD R32, R3, 0x1 ;  /* 0x0000000103207836 */ /* 0x000fc60000000000 */
[----:B-1----:R-:W-:Y:S02]  /*a480*/  HMMA.16816.F32.BF16 R60, R144, R136, R60 ;  /* 0x00000088903c723c */ /* 0x002fe4000004183c */
[CC--:B------:R-:W-:Y:S02]  /*a490*/  ISETP.GE.AND P6, PT, R32.reuse, R193.reuse, PT ;  /* 0x000000c12000720c */ /* 0x0c0fe40003fc6270 */
[----:B------:R-:W-:Y:S02]  /*a4a0*/  ISETP.GE.AND P5, PT, R32, R192, PT ;  /* 0x000000c02000720c */ /* 0x000fe40003fa6270 */
[C---:B------:R-:W-:Y:S01]  /*a4b0*/  HMMA.16816.F32.BF16 R52, R148.reuse, R156, R52 ;  /* 0x0000009c9434723c */ /* 0x040fe20000041834 */
[----:B------:R-:W1:Y:S01]  /*a4c0*/  LDSM.16.M88.4 R32, [R208+0x5800] ;  /* 0x00580000d020783b */ /* 0x000e620000000200 */
[----:B------:R-:W-:Y:S01]  /*a4d0*/  VIADD R137, R3, 0x8 ;  /* 0x0000000803897836 */ /* 0x000fe20000000000 */
[----:B------:R-:W-:Y:S01]  /*a4e0*/  FSEL R252, R133, -INF , !P6 ;  /* 0xff80000085fc7808 */ /* 0x000fe20007000000 */
[----:B------:R-:W-:Y:S01]  /*a4f0*/  VIADD R136, R3, 0x9 ;  /* 0x0000000903887836 */ /* 0x000fe20000000000 */
[----:B------:R-:W-:Y:S01]  /*a500*/  FSEL R135, R135, -INF , !P5 ;  /* 0xff80000087877808 */ /* 0x000fe20006800000 */
[----:B------:R-:W-:Y:S01]  /*a510*/  HMMA.16816.F32.BF16 R48, R148, R158, R48 ;  /* 0x0000009e9430723c */ /* 0x000fe20000041830 */
[----:B------:R-:W-:-:S02]  /*a520*/  ISETP.GE.AND P4, PT, R137, R193, PT ;  /* 0x000000c18900720c */ /* 0x000fc40003f86270 */
[-C--:B------:R-:W-:Y:S02]  /*a530*/  ISETP.GE.AND P3, PT, R137, R192.reuse, PT ;  /* 0x000000c08900720c */ /* 0x080fe40003f66270 */
[----:B------:R-:W-:Y:S01]  /*a540*/  FSEL R250, R64, -INF , !P4 ;  /* 0xff80000040fa7808 */ /* 0x000fe20006000000 */
[C---:B------:R-:W-:Y:S01]  /*a550*/  VIADD R64, R3.reuse, 0x10 ;  /* 0x0000001003407836 */ /* 0x040fe20000000000 */
[----:B--2---:R-:W-:Y:S01]  /*a560*/  HMMA.16816.F32.BF16 R44, R148, R4, R44 ;  /* 0x00000004942c723c */ /* 0x004fe2000004182c */
[----:B------:R-:W-:Y:S02]  /*a570*/  FSEL R247, R66, -INF , !P3 ;  /* 0xff80000042f77808 */ /* 0x000fe40005800000 */
[----:B------:R-:W-:Y:S02]  /*a580*/  ISETP.GE.AND P4, PT, R136, R192, PT ;  /* 0x000000c08800720c */ /* 0x000fe40003f86270 */
[----:B------:R-:W-:Y:S01]  /*a590*/  ISETP.GE.AND P3, PT, R64, R193, PT ;  /* 0x000000c14000720c */ /* 0x000fe20003f66270 */
[----:B------:R-:W-:Y:S01]  /*a5a0*/  HMMA.16816.F32.BF16 R56, R144, R138, R56 ;  /* 0x0000008a9038723c */ /* 0x000fe20000041838 */
[----:B------:R-:W-:Y:S01]  /*a5b0*/  VIADD R4, R3, 0x11 ;  /* 0x0000001103047836 */ /* 0x000fe20000000000 */
[----:B------:R-:W-:-:S02]  /*a5c0*/  FSEL R249, R67, -INF , !P4 ;  /* 0xff80000043f97808 */ /* 0x000fc40006000000 */
[----:B------:R-:W-:Y:S02]  /*a5d0*/  FSEL R248, R60, -INF , !P3 ;  /* 0xff8000003cf87808 */ /* 0x000fe40005800000 */
[CC--:B------:R-:W-:Y:S01]  /*a5e0*/  ISETP.GE.AND P4, PT, R4.reuse, R193.reuse, PT ;  /* 0x000000c10400720c */ /* 0x0c0fe20003f86270 */
[----:B------:R-:W-:Y:S01]  /*a5f0*/  HMMA.16816.F32.BF16 R40, R148, R6, R40 ;  /* 0x000000069428723c */ /* 0x000fe20000041828 */
[----:B------:R-:W-:Y:S02]  /*a600*/  ISETP.GE.AND P3, PT, R4, R192, PT ;  /* 0x000000c00400720c */ /* 0x000fe40003f66270 */
[----:B------:R-:W2:Y:S01]  /*a610*/  LDSM.16.M88.4 R4, [R208+0x6000] ;  /* 0x00600000d004783b */ /* 0x000ea20000000200 */
[----:B------:R-:W-:Y:S02]  /*a620*/  ISETP.GE.AND P6, PT, R136, R193, PT ;  /* 0x000000c18800720c */ /* 0x000fe40003fc6270 */
[----:B---3--:R-:W-:Y:S01]  /*a630*/  HMMA.16816.F32.BF16 R52, R144, R8, R52 ;  /* 0x000000089034723c */ /* 0x008fe20000041834 */
[----:B------:R-:W-:-:S02]  /*a640*/  FSEL R240, R61, -INF , !P4 ;  /* 0xff8000003df07808 */ /* 0x000fc40006000000 */
[----:B------:R-:W-:Y:S02]  /*a650*/  FSEL R251, R65, -INF , !P6 ;  /* 0xff80000041fb7808 */ /* 0x000fe40007000000 */
[----:B------:R-:W-:Y:S01]  /*a660*/  ISETP.GE.AND P6, PT, R64, R192, PT ;  /* 0x000000c04000720c */ /* 0x000fe20003fc6270 */
[----:B------:R-:W-:Y:S01]  /*a670*/  HMMA.16816.F32.BF16 R48, R144, R10, R48 ;  /* 0x0000000a9030723c */ /* 0x000fe20000041830 */
[C---:B------:R-:W-:Y:S01]  /*a680*/  VIADD R9, R3.reuse, 0x18 ;  /* 0x0000001803097836 */ /* 0x040fe20000000000 */
[----:B------:R-:W3:Y:S01]  /*a690*/  LDSM.16.M88.4 R64, [R219+0xa800] ;  /* 0x00a80000db40783b */ /* 0x000ee20000000200 */
[----:B------:R-:W-:Y:S01]  /*a6a0*/  FSEL R241, R62, -INF , !P6 ;  /* 0xff8000003ef17808 */ /* 0x000fe20007000000 */
[----:B------:R-:W-:Y:S01]  /*a6b0*/  VIADD R8, R3, 0x19 ;  /* 0x0000001903087836 */ /* 0x000fe20000000000 */
[----:B------:R-:W-:Y:S01]  /*a6c0*/  FSEL R199, R63, -INF , !P3 ;  /* 0xff8000003fc77808 */ /* 0x000fe20005800000 */
[----:B------:R-:W-:Y:S01]  /*a6d0*/  HMMA.16816.F32.BF16 R36, R148, R140, R36 ;  /* 0x0000008c9424723c */ /* 0x000fe20000041824 */
[----:B------:R-:W-:-:S02]  /*a6e0*/  ISETP.GE.AND P6, PT, R9, R193, PT ;  /* 0x000000c10900720c */ /* 0x000fc40003fc6270 */
[-C--:B------:R-:W-:Y:S01]  /*a6f0*/  ISETP.GE.AND P4, PT, R9, R192.reuse, PT ;  /* 0x000000c00900720c */ /* 0x080fe20003f86270 */
[C---:B------:R-:W-:Y:S01]  /*a700*/  VIADD R9, R3.reuse, 0x20 ;  /* 0x0000002003097836 */ /* 0x040fe20000000000 */
[----:B------:R-:W-:Y:S01]  /*a710*/  FSEL R242, R56, -INF , !P6 ;  /* 0xff80000038f27808 */ /* 0x000fe20007000000 */
[C---:B-1----:R-:W-:Y:S01]  /*a720*/  HMMA.16816.F32.BF16 R44, R144.reuse, R32, R44 ;  /* 0x00000020902c723c */ /* 0x042fe2000004182c */
[CC--:B------:R-:W-:Y:S02]  /*a730*/  ISETP.GE.AND P3, PT, R8.reuse, R193.reuse, PT ;  /* 0x000000c10800720c */ /* 0x0c0fe40003f66270 */
[-C--:B------:R-:W-:Y:S01]  /*a740*/  ISETP.GE.AND P6, PT, R8, R192.reuse, PT ;  /* 0x000000c00800720c */ /* 0x080fe20003fc6270 */
        /* <DEDUP_REMOVED lines=9> */
[----:B------:R-:W-:Y:S01]  /*a7e0*/  FSEL R62, R52, -INF , !P4 ;  /* 0xff800000343e7808 */ /* 0x000fe20006000000 */
[----:B------:R-:W1:Y:S01]  /*a7f0*/  LDSM.16.M88.4 R56, [R208+0x6800] ;  /* 0x00680000d038783b */ /* 0x000e620000000200 */
[----:B------:R-:W-:-:S02]  /*a800*/  ISETP.GE.AND P3, PT, R9, R192, PT ;  /* 0x000000c00900720c */ /* 0x000fc40003f66270 */
[CC--:B------:R-:W-:Y:S02]  /*a810*/  ISETP.GE.AND P6, PT, R8.reuse, R193.reuse, PT ;  /* 0x000000c10800720c */ /* 0x0c0fe40003fc6270 */
[-C--:B------:R-:W-:Y:S01]  /*a820*/  ISETP.GE.AND P4, PT, R8, R192.reuse, PT ;  /* 0x000000c00800720c */ /* 0x080fe20003f86270 */
[----:B--2---:R-:W-:Y:S01]  /*a830*/  HMMA.16816.F32.BF16 R36, R144, R4, R36 ;  /* 0x000000049024723c */ /* 0x004fe20000041824 */
[----:B------:R-:W2:Y:S01]  /*a840*/  LDSM.16.M88.4 R8, [R219+0xb000] ;  /* 0x00b00000db08783b */ /* 0x000ea20000000200 */
[----:B------:R-:W-:Y:S02]  /*a850*/  FSEL R183, R54, -INF , !P3 ;  /* 0xff80000036b77808 */ /* 0x000fe40005800000 */
[----:B------:R-:W-:Y:S02]  /*a860*/  FSEL R198, R53, -INF , !P6 ;  /* 0xff80000035c67808 */ /* 0x000fe40007000000 */
[-C--:B------:R-:W-:Y:S01]  /*a870*/  ISETP.GE.AND P3, PT, R33, R193.reuse, PT ;  /* 0x000000c12100720c */ /* 0x080fe20003f66270 */
[----:B------:R-:W-:Y:S01]  /*a880*/  VIADD R5, R3, 0x38 ;  /* 0x0000003803057836 */ /* 0x000fe20000000000 */
[----:B------:R-:W-:Y:S01]  /*a890*/  ISETP.GE.AND P6, PT, R33, R192, PT ;  /* 0x000000c02100720c */ /* 0x000fe20003fc6270 */
[----:B------:R-:W-:Y:S01]  /*a8a0*/  VIADD R33, R3, 0x30 ;  /* 0x0000003003217836 */ /* 0x000fe20000000000 */
[----:B------:R-:W-:Y:S01]  /*a8b0*/  FSEL R187, R55, -INF , !P4 ;  /* 0xff80000037bb7808 */ /* 0x000fe20006000000 */
[----:B---3--:R-:W-:Y:S01]  /*a8c0*/  HMMA.16816.F32.BF16 R28, R148, R64, R28 ;  /* 0x00000040941c723c */ /* 0x008fe2000004181c */
[----:B------:R-:W-:Y:S01]  /*a8d0*/  FSEL R196, R48, -INF , !P3 ;  /* 0xff80000030c47808 */ /* 0x000fe20005800000 */
[----:B------:R-:W-:Y:S01]  /*a8e0*/  VIADD R4, R3, 0x39 ;  /* 0x0000003903047836 */ /* 0x000fe20000000000 */
[----:B------:R-:W-:-:S02]  /*a8f0*/  ISETP.GE.AND P4, PT, R32, R193, PT ;  /* 0x000000c12000720c */ /* 0x000fc40003f86270 */
[-C--:B------:R-:W-:Y:S01]  /*a900*/  ISETP.GE.AND P3, PT, R32, R192.reuse, PT ;  /* 0x000000c02000720c */ /* 0x080fe20003f66270 */
[----:B------:R-:W-:Y:S01]  /*a910*/  VIADD R32, R3, 0x31 ;  /* 0x0000003103207836 */ /* 0x000fe20000000000 */
[----:B------:R-:W-:Y:S01]  /*a920*/  FSEL R137, R50, -INF , !P6 ;  /* 0xff80000032897808 */ /* 0x000fe20007000000 */
[----:B------:R-:W-:Y:S01]  /*a930*/  HMMA.16816.F32.BF16 R24, R148, R66, R24 ;  /* 0x000000429418723c */ /* 0x000fe20000041818 */
[----:B------:R-:W-:Y:S02]  /*a940*/  ISETP.GE.AND P6, PT, R33, R193, PT ;  /* 0x000000c12100720c */ /* 0x000fe40003fc6270 */
[----:B------:R-:W-:Y:S02]  /*a950*/  FSEL R182, R49, -INF , !P4 ;  /* 0xff80000031b67808 */ /* 0x000fe40006000000 */
[----:B------:R-:W-:Y:S01]  /*a960*/  FSEL R181, R51, -INF , !P3 ;  /* 0xff80000033b57808 */ /* 0x000fe20005800000 */
[----:B------:R-:W-:Y:S01]  /*a970*/  HMMA.16816.F32.BF16 R160, R144, R6, R160 ;  /* 0x0000000690a0723c */ /* 0x000fe200000418a0 */
[----:B------:R-:W-:Y:S01]  /*a980*/  FSEL R170, R44, -INF , !P6 ;  /* 0xff8000002caa7808 */ /* 0x000fe20007000000 */
[----:B------:R-:W3:Y:S01]  /*a990*/  LDSM.16.M88.4 R48, [R208+0x7000] ;  /* 0x00700000d030783b */ /* 0x000ee20000000200 */
[----:B------:R-:W-:-:S02]  /*a9a0*/  ISETP.GE.AND P4, PT, R33, R192, PT ;  /* 0x000000c02100720c */ /* 0x000fc40003f86270 */
[CC--:B------:R-:W-:Y:S02]  /*a9b0*/  ISETP.GE.AND P3, PT, R32.reuse, R193.reuse, PT ;  /* 0x000000c12000720c */ /* 0x0c0fe40003f66270 */
[-C--:B------:R-:W-:Y:S02]  /*a9c0*/  ISETP.GE.AND P6, PT, R32, R192.reuse, PT ;  /* 0x000000c02000720c */ /* 0x080fe40003fc6270 */
[----:B------:R-:W4:Y:S01]  /*a9d0*/  LDSM.16.M88.4 R32, [R219+0xb800] ;  /* 0x00b80000db20783b */ /* 0x000f220000000200 */
[----:B------:R-:W-:Y:S01]  /*a9e0*/  FSEL R177, R46, -INF , !P4 ;  /* 0xff8000002eb17808 */ /* 0x000fe20006000000 */
[----:B-1----:R-:W-:Y:S01]  /*a9f0*/  HMMA.16816.F32.BF16 R28, R144, R56, R28 ;  /* 0x00000038901c723c */ /* 0x002fe2000004181c */
[----:B------:R-:W-:Y:S02]  /*aa00*/  FSEL R178, R45, -INF , !P3 ;  /* 0xff8000002db27808 */ /* 0x000fe40005800000 */
[C---:B------:R-:W-:Y:S02]  /*aa10*/  ISETP.GE.AND P4, PT, R5.reuse, R193, PT ;  /* 0x000000c10500720c */ /* 0x040fe40003f86270 */
[----:B------:R-:W-:Y:S01]  /*aa20*/  ISETP.GE.AND P3, PT, R5, R192, PT ;  /* 0x000000c00500720c */ /* 0x000fe20003f66270 */
[----:B------:R-:W-:Y:S01]  /*aa30*/  VIADD R5, R3, 0x40 ;  /* 0x0000004003057836 */ /* 0x000fe20000000000 */
[----:B------:R-:W-:Y:S01]  /*aa40*/  FSEL R179, R47, -INF , !P6 ;  /* 0xff8000002fb37808 */ /* 0x000fe20007000000 */
[----:B--2---:R-:W-:Y:S01]  /*aa50*/  HMMA.16816.F32.BF16 R20, R148, R8, R20 ;  /* 0x000000089414723c */ /* 0x004fe20000041814 */
        /* <DEDUP_REMOVED lines=21> */
[----:B----4-:R-:W-:Y:S01]  /*abb0*/  HMMA.16816.F32.BF16 R12, R148, R32, R12 ;  /* 0x00000020940c723c */ /* 0x010fe2000004180c */
[----:B------:R-:W-:Y:S01]  /*abc0*/  BAR.SYNC.DEFER_BLOCKING 0x0 ;  /* 0x0000000000007b1d */ /* 0x000fe20000010000 */
[CC--:B------:R-:W-:Y:S02]  /*abd0*/  ISETP.GE.AND P6, PT, R8.reuse, R193.reuse, PT ;  /* 0x000000c10800720c */ /* 0x0c0fe40003fc6270 */
[----:B------:R-:W-:Y:S01]  /*abe0*/  ISETP.GE.AND P4, PT, R8, R192, PT ;  /* 0x000000c00800720c */ /* 0x000fe20003f86270 */
[----:B------:R-:W-:Y:S01]  /*abf0*/  VIADD R8, R3, 0x49 ;  /* 0x0000004903087836 */ /* 0x000fe20000000000 */
[----:B------:R-:W-:Y:S01]  /*ac00*/  FSEL R167, R39, -INF , !P3 ;  /* 0xff80000027a77808 */ /* 0x000fe20005800000 */
[----:B------:R-:W-:Y:S01]  /*ac10*/  HMMA.16816.F32.BF16 R16, R144, R50, R16 ;  /* 0x000000329010723c */ /* 0x000fe20000041810 */
[----:B------:R-:W-:Y:S02]  /*ac20*/  FSEL R164, R160, -INF , !P6 ;  /* 0xff800000a0a47808 */ /* 0x000fe40007000000 */
[----:B------:R-:W-:-:S02]  /*ac30*/  ISETP.GE.AND P3, PT, R8, R193, PT ;  /* 0x000000c10800720c */ /* 0x000fc40003f66270 */
[-C--:B------:R-:W-:Y:S01]  /*ac40*/  ISETP.GE.AND P6, PT, R8, R192.reuse, PT ;  /* 0x000000c00800720c */ /* 0x080fe20003fc6270 */
[----:B------:R-:W-:Y:S01]  /*ac50*/  VIADD R8, R3, 0x51 ;  /* 0x0000005103087836 */ /* 0x000fe20000000000 */
[----:B------:R-:W-:Y:S01]  /*ac60*/  FSEL R165, R162, -INF , !P4 ;  /* 0xff800000a2a57808 */ /* 0x000fe20006000000 */
[----:B------:R-:W-:Y:S01]  /*ac70*/  HMMA.16816.F32.BF16 R172, R148, R34, R172 ;  /* 0x0000002294ac723c */ /* 0x000fe200000418ac */
[----:B------:R-:W-:Y:S02]  /*ac80*/  ISETP.GE.AND P4, PT, R9, R193, PT ;  /* 0x000000c10900720c */ /* 0x000fe40003f86270 */
[----:B------:R-:W-:Y:S02]  /*ac90*/  FSEL R162, R161, -INF , !P3 ;  /* 0xff800000a1a27808 */ /* 0x000fe40005800000 */
        /* <DEDUP_REMOVED lines=8> */
[----:B------:R-:W-:Y:S01]  /*ad20*/  FSEL R156, R29, -INF , !P6 ;  /* 0xff8000001d9c7808 */ /* 0x000fe20007000000 */
[----:B-1----:R-:W-:Y:S01]  /*ad30*/  HMMA.16816.F32.BF16 R12, R144, R4, R12 ;  /* 0x00000004900c723c */ /* 0x002fe2000004180c */
[----:B------:R-:W-:-:S02]  /*ad40*/  ISETP.GE.AND P3, PT, R9, R193, PT ;  /* 0x000000c10900720c */ /* 0x000fc40003f66270 */
[-C--:B------:R-:W-:Y:S01]  /*ad50*/  ISETP.GE.AND P6, PT, R9, R192.reuse, PT ;  /* 0x000000c00900720c */ /* 0x080fe20003fc6270 */
[----:B------:R-:W-:Y:S01]  /*ad60*/  VIADD R9, R3, 0x60 ;  /* 0x0000006003097836 */ /* 0x000fe20000000000 */
[----:B------:R-:W-:Y:S01]  /*ad70*/  FSEL R155, R31, -INF , !P4 ;  /* 0xff8000001f9b7808 */ /* 0x000fe20006000000 */
[----:B------:R-:W-:Y:S01]  /*ad80*/  HMMA.16816.F32.BF16 R172, R144, R6, R172 ;  /* 0x0000000690ac723c */ /* 0x000fe200000418ac */
[----:B------:R-:W-:Y:S01]  /*ad90*/  ISETP.GE.AND P4, PT, R8, R193, PT ;  /* 0x000000c10800720c */ /* 0x000fe20003f86270 */
[C---:B------:R-:W-:Y:S01]  /*ada0*/  VIADD R5, R3.reuse, 0x68 ;  /* 0x0000006803057836 */ /* 0x040fe20000000000 */
        /* <DEDUP_REMOVED lines=28> */
[----:B------:R-:W-:Y:S02]  /*af70*/  ISETP.GE.AND P3, PT, R5, R192, PT ;  /* 0x000000c00500720c */ /* 0x000fe40003f66270 */
[----:B------:R-:W-:Y:S02]  /*af80*/  FSEL R139, R19, -INF , !P4 ;  /* 0xff800000138b7808 */ /* 0x000fe40006000000 */
[----:B------:R-:W-:Y:S02]  /*af90*/  FSEL R57, R15, -INF , !P3 ;  /* 0xff8000000f397808 */ /* 0x000fe40005800000 */
[----:B------:R-:W-:-:S02]  /*afa0*/  ISETP.GE.AND P3, PT, R3, R193, PT ;  /* 0x000000c10300720c */ /* 0x000fc40003f66270 */
[-C--:B------:R-:W-:Y:S02]  /*afb0*/  ISETP.GE.AND P4, PT, R5, R193.reuse, PT ;  /* 0x000000c10500720c */ /* 0x080fe40003f86270 */
[----:B------:R-:W-:Y:S02]  /*afc0*/  FSEL R132, R132, -INF , !P3 ;  /* 0xff80000084847808 */ /* 0x000fe40005800000 */
[----:B------:R-:W-:Y:S02]  /*afd0*/  ISETP.GT.AND P3, PT, R233, R228, PT ;  /* 0x000000e4e900720c */ /* 0x000fe40003f64270 */
[----:B------:R-:W-:Y:S02]  /*afe0*/  FSEL R63, R14, -INF , !P6 ;  /* 0xff8000000e3f7808 */ /* 0x000fe40007000000 */
[----:B------:R-:W-:Y:S02]  /*aff0*/  FSEL R136, R13, -INF , !P4 ;  /* 0xff8000000d887808 */ /* 0x000fe40006000000 */
[----:B------:R-:W-:-:S02]  /*b000*/  ISETP.GE.AND P6, PT, R4, R193, PT ;  /* 0x000000c10400720c */ /* 0x000fc40003fc6270 */
[-C--:B------:R-:W-:Y:S01]  /*b010*/  ISETP.GE.AND P4, PT, R4, R192.reuse, PT ;  /* 0x000000c00400720c */ /* 0x080fe20003f86270 */
[C---:B------:R-:W-:Y:S01]  /*b020*/  VIADD R4, R3.reuse, 0x79 ;  /* 0x0000007903047836 */ /* 0x040fe20000000000 */
[----:B------:R-:W-:Y:S02]  /*b030*/  FSEL R64, R172, -INF , !P6 ;  /* 0xff800000ac407808 */ /* 0x000fe40007000000 */
[----:B------:R-:W-:Y:S02]  /*b040*/  FSEL R55, R174, -INF , !P4 ;  /* 0xff800000ae377808 */ /* 0x000fe40006000000 */
[-C--:B------:R-:W-:Y:S02]  /*b050*/  ISETP.GE.AND P5, PT, R3, R192.reuse, PT ;  /* 0x000000c00300720c */ /* 0x080fe40003fa6270 */
[C---:B------:R-:W-:Y:S02]  /*b060*/  ISETP.GE.AND P6, PT, R4.reuse, R193, PT ;  /* 0x000000c10400720c */ /* 0x040fe40003fc6270 */
[----:B------:R-:W-:-:S02]  /*b070*/  ISETP.GE.AND P4, PT, R4, R192, PT ;  /* 0x000000c00400720c */ /* 0x000fc40003f86270 */
[----:B------:R-:W-:Y:S02]  /*b080*/  FSEL R3, R134, -INF , !P5 ;  /* 0xff80000086037808 */ /* 0x000fe40006800000 */
[----:B------:R-:W-:Y:S02]  /*b090*/  FSEL R60, R173, -INF , !P6 ;  /* 0xff800000ad3c7808 */ /* 0x000fe40007000000 */
[----:B------:R-:W-:Y:S01]  /*b0a0*/  FSEL R53, R175, -INF , !P4 ;  /* 0xff800000af357808 */ /* 0x000fe20006000000 */
[----:B------:R-:W-:Y:S06]  /*b0b0*/  @!P3 BRA `(.L_x_1555) ;  /* 0x0000000c0050b947 */ /* 0x000fec0003800000 */
[----:B------:R-:W-:Y:S05]  /*b0c0*/  @!P0 BRA `(.L_x_1556) ;  /* 0x0000000000f48947 */ /* 0x000fea0003800000 */
[----:B------:R-:W1:Y:S01]  /*b0d0*/  LDC R6, c[0x0][0x380] ;  /* 0x0000e000ff067b82 */ /* 0x000e620000000800 */
[----:B------:R-:W-:-:S05]  /*b0e0*/  IMAD.SHL.U32 R7, R233, 0x80, RZ ;  /* 0x00000080e9077824 */ /* 0x000fca00078e00ff */
[----:B------:R-:W-:Y:S02]  /*b0f0*/  IABS R9, R7 ;  /* 0x0000000700097213 */ /* 0x000fe40000000000 */
[C---:B------:R-:W-:Y:S02]  /*b100*/  IADD3 R11, R7.reuse, -0x80, RZ ;  /* 0xffffff80070b7810 */ /* 0x040fe40007ffe0ff */
        /* <DEDUP_REMOVED lines=8> */
[----:B-1----:R-:W-:Y:S01]  /*b190*/  IADD3 R4, RZ, -R13, RZ ;  /* 0x8000000dff047210 */ /* 0x002fe20007ffe0ff */
[----:B------:R-:W-:-:S04]  /*b1a0*/  IMAD.MOV.U32 R12, RZ, RZ, RZ ;  /* 0x000000ffff0c7224 */ /* 0x000fc800078e00ff */
[----:B------:R-:W-:-:S04]  /*b1b0*/  IMAD R4, R4, R5, RZ ;  /* 0x0000000504047224 */ /* 0x000fc800078e02ff */
[----:B------:R-:W-:-:S06]  /*b1c0*/  IMAD.HI.U32 R4, R13, R4, R12 ;  /* 0x000000040d047227 */ /* 0x000fcc00078e000c */
[----:B------:R-:W-:-:S04]  /*b1d0*/  IMAD.HI.U32 R12, R4, R9, RZ ;  /* 0x00000009040c7227 */ /* 0x000fc800078e00ff */
[----:B------:R-:W-:Y:S01]  /*b1e0*/  IMAD.HI.U32 R4, R4, R8, RZ ;  /* 0x0000000804047227 */ /* 0x000fe200078e00ff */
[----:B------:R-:W-:-:S05]  /*b1f0*/  IADD3 R10, -R12, RZ, RZ ;  /* 0x000000ff0c0a7210 */ /* 0x000fca0007ffe1ff */
[----:B------:R-:W-:Y:S02]  /*b200*/  IMAD R10, R5, R10, R9 ;  /* 0x0000000a050a7224 */ /* 0x000fe400078e0209 */
[----:B------:R-:W-:-:S03]  /*b210*/  IMAD.MOV R9, RZ, RZ, -R4 ;  /* 0x000000ffff097224 */ /* 0x000fc600078e0a04 */
[C---:B------:R-:W-:Y:S01]  /*b220*/  ISETP.GT.U32.AND P4, PT, R5.reuse, R10, PT ;  /* 0x0000000a0500720c */ /* 0x040fe20003f84070 */
[----:B------:R-:W-:-:S05]  /*b230*/  IMAD R8, R5, R9, R8 ;  /* 0x0000000905087224 */ /* 0x000fca00078e0208 */
[----:B------:R-:W-:-:S07]  /*b240*/  ISETP.GT.U32.AND P5, PT, R5, R8, PT ;  /* 0x000000080500720c */ /* 0x000fce0003fa4070 */
[-C--:B------:R-:W-:Y:S02]  /*b250*/  @!P4 IADD3 R10, R10, -R5.reuse, RZ ;  /* 0x800000050a0ac210 */ /* 0x080fe40007ffe0ff */
[----:B------:R-:W-:Y:S02]  /*b260*/  @!P4 IADD3 R12, R12, 0x1, RZ ;  /* 0x000000010c0cc810 */ /* 0x000fe40007ffe0ff */
[-C--:B------:R-:W-:Y:S02]  /*b270*/  ISETP.GE.U32.AND P6, PT, R10, R5.reuse, PT ;  /* 0x000000050a00720c */ /* 0x080fe40003fc6070 */
[----:B------:R-:W-:Y:S01]  /*b280*/  @!P5 IMAD.IADD R8, R8, 0x1, -R5 ;  /* 0x000000010808d824 */ /* 0x000fe200078e0a05 */
[----:B------:R-:W-:Y:S02]  /*b290*/  @!P5 IADD3 R4, R4, 0x1, RZ ;  /* 0x000000010404d810 */ /* 0x000fe40007ffe0ff */
[----:B------:R-:W-:Y:S02]  /*b2a0*/  ISETP.GE.AND P5, PT, R11, RZ, PT ;  /* 0x000000ff0b00720c */ /* 0x000fe40003fa6270 */
[----:B------:R-:W-:-:S06]  /*b2b0*/  ISETP.GE.U32.AND P4, PT, R8, R5, PT ;  /* 0x000000050800720c */ /* 0x000fcc0003f86070 */
[----:B------:R-:W-:Y:S01]  /*b2c0*/  @P6 VIADD R12, R12, 0x1 ;  /* 0x000000010c0c6836 */ /* 0x000fe20000000000 */
[----:B------:R-:W-:-:S06]  /*b2d0*/  ISETP.GE.AND P6, PT, R7, RZ, PT ;  /* 0x000000ff0700720c */ /* 0x000fcc0003fc6270 */
[----:B------:R-:W-:Y:S01]  /*b2e0*/  @P4 VIADD R4, R4, 0x1 ;  /* 0x0000000104044836 */ /* 0x000fe20000000000 */
[----:B------:R-:W-:-:S04]  /*b2f0*/  ISETP.NE.AND P4, PT, R6, RZ, PT ;  /* 0x000000ff0600720c */ /* 0x000fc80003f85270 */
[----:B------:R-:W-:Y:S02]  /*b300*/  MOV R5, R4 ;  /* 0x0000000400057202 */ /* 0x000fe40000000f00 */
[----:B------:R-:W-:Y:S01]  /*b310*/  @!P6 IMAD.MOV R12, RZ, RZ, -R12 ;  /* 0x000000ffff0ce224 */ /* 0x000fe200078e0a0c */
[----:B------:R-:W-:Y:S02]  /*b320*/  LOP3.LUT R4, RZ, R6, RZ, 0x33, !PT ;  /* 0x00000006ff047212 */ /* 0x000fe400078e33ff */
[----:B------:R-:W-:Y:S02]  /*b330*/  @!P5 IADD3 R5, -R5, RZ, RZ ;  /* 0x000000ff0505d210 */ /* 0x000fe40007ffe1ff */
[C---:B------:R-:W-:Y:S02]  /*b340*/  SEL R9, R4.reuse, R12, !P4 ;  /* 0x0000000c04097207 */ /* 0x040fe40006000000 */
[----:B------:R-:W-:-:S03]  /*b350*/  SEL R4, R4, R5, !P4 ;  /* 0x0000000504047207 */ /* 0x000fc60006000000 */
[----:B------:R-:W-:-:S04]  /*b360*/  IMAD.WIDE R16, R9, 0x4, R238 ;  /* 0x0000000409107825 */ /* 0x000fc800078e02ee */
[----:B------:R-:W-:Y:S01]  /*b370*/  IMAD.WIDE R14, R4, 0x4, R238 ;  /* 0x00000004040e7825 */ /* 0x000fe200078e02ee */
[----:B------:R-:W2:Y:S04]  /*b380*/  LDG.E R8, desc[UR12][R16.64] ;  /* 0x0000000c10087981 */ /* 0x000ea8000c1e1900 */
[----:B------:R-:W2:Y:S01]  /*b390*/  LDG.E R7, desc[UR12][R14.64] ;  /* 0x0000000c0e077981 */ /* 0x000ea2000c1e1900 */
[----:B------:R-:W-:Y:S02]  /*b3a0*/  IMAD.IADD R9, R9, 0x1, -R4 ;  /* 0x0000000109097824 */ /* 0x000fe400078e0a04 */
[----:B------:R-:W1:Y:S02]  /*b3b0*/  LDC.64 R4, c[0x0][0x230] ;  /* 0x00008c00ff047b82 */ /* 0x000e640000000a00 */
[----:B------:R-:W-:-:S04]  /*b3c0*/  IMAD R6, R9, R6, -0x80 ;  /* 0xffffff8009067424 */ /* 0x000fc800078e0206 */
[----:B------:R-:W-:Y:S01]  /*b3d0*/  IMAD.WIDE.U32 R12, R6, R184, RZ ;  /* 0x000000b8060c7225 */ /* 0x000fe200078e00ff */
[----:B------:R-:W-:-:S05]  /*b3e0*/  SHF.R.S32.HI R9, RZ, 0x1f, R6 ;  /* 0x0000001fff097819 */ /* 0x000fca0000011406 */
[----:B------:R-:W-:-:S04]  /*b3f0*/  IMAD R9, R9, R184, RZ ;  /* 0x000000b809097224 */ /* 0x000fc800078e02ff */
[----:B------:R-:W-:-:S04]  /*b400*/  IMAD R9, R6, R185, R9 ;  /* 0x000000b906097224 */ /* 0x000fc800078e0209 */
[----:B------:R-:W-:Y:S01]  /*b410*/  IMAD.IADD R13, R13, 0x1, R9 ;  /* 0x000000010d0d7824 */ /* 0x000fe200078e0209 */
[----:B--2---:R-:W-:-:S04]  /*b420*/  IADD3 R7, -R8, R7, RZ ;  /* 0x0000000708077210 */ /* 0x004fc80007ffe1ff */
[----:B------:R-:W-:-:S05]  /*b430*/  SHF.R.S32.HI R11, RZ, 0x1f, R7 ;  /* 0x0000001fff0b7819 */ /* 0x000fca0000011407 */
[----:B-1----:R-:W-:-:S04]  /*b440*/  IMAD R6, R11, R4, RZ ;  /* 0x000000040b067224 */ /* 0x002fc800078e02ff */
[C---:B------:R-:W-:Y:S02]  /*b450*/  IMAD R6, R7.reuse, R5, R6 ;  /* 0x0000000507067224 */ /* 0x040fe400078e0206 */
[----:B------:R-:W-:-:S04]  /*b460*/  IMAD.WIDE.U32 R4, R7, R4, R12 ;  /* 0x0000000407047225 */ /* 0x000fc800078e000c */
[----:B------:R-:W-:Y:S01]  /*b470*/  IMAD.MOV.U32 R9, RZ, RZ, R4 ;  /* 0x000000ffff097224 */ /* 0x000fe200078e0004 */
[----:B------:R-:W-:Y:S01]  /*b480*/  IADD3 R6, R5, R6, RZ ;  /* 0x0000000605067210 */ /* 0x000fe20007ffe0ff */
[----:B------:R-:W-:Y:S06]  /*b490*/  BRA `(.L_x_1557) ;  /* 0x0000000000087947 */ /* 0x000fec0003800000 */
.L_x_1556:
[----:B------:R-:W-:-:S04]  /*b4a0*/  LEA R9, -R184, RZ, 0x7 ;  /* 0x000000ffb8097211 */ /* 0x000fc800078e39ff */
[----:B------:R-:W-:-:S07]  /*b4b0*/  SHF.R.S32.HI R6, RZ, 0x1f, R9 ;  /* 0x0000001fff067819 */ /* 0x000fce0000011409 */
.L_x_1557:
[-C--:B------:R-:W-:Y:S01]  /*b4c0*/  @!P1 IADD3 R5, P4, R190, R9.reuse, RZ ;  /* 0x00000009be059210 */ /* 0x080fe20007f9e0ff */
[----:B------:R1:W-:Y:S01]  /*b4d0*/  @P2 STS.128 [R234+0x4000], RZ ;  /* 0x004000ffea002388 */ /* 0x0003e20000000c00 */
[----:B------:R-:W-:Y:S01]  /*b4e0*/  @!P2 IADD3 R11, P6, R230, R9, RZ ;  /* 0x00000009e60ba210 */ /* 0x000fe20007fde0ff */
[----:B------:R-:W-:Y:S02]  /*b4f0*/  BSSY B0, `(.L_x_1558) ;  /* 0x000008d000007945 */ /* 0x000fe40003800000 */
[----:B------:R-:W-:Y:S01]  /*b500*/  @!P1 IMAD.X R4, R191, 0x1, R6, P4 ;  /* 0x00000001bf049824 */ /* 0x000fe200020e0606 */
[----:B------:R-:W-:-:S04]  /*b510*/  @!P1 LEA R28, P4, R5, UR8, 0x1 ;  /* 0x00000008051c9c11 */ /* 0x000fc8000f8808ff */
[----:B------:R-:W-:Y:S01]  /*b520*/  @!P1 LEA.HI.X R29, R5, UR9, R4, 0x1, P4 ;  /* 0x00000009051d9c11 */ /* 0x000fe2000a0f0c04 */
[----:B------:R-:W-:Y:S01]  /*b530*/  @!P2 IMAD.X R4, R229, 0x1, R6, P6 ;  /* 0x00000001e504a824 */ /* 0x000fe200030e0606 */
[-CC-:B------:R-:W-:Y:S02]  /*b540*/  @!P1 IADD3 R8, P5, P4, R190, R9.reuse, R230.reuse ;  /* 0x00000009be089210 */ /* 0x180fe40007cbe0e6 */
[----:B------:R-:W-:Y:S02]  /*b550*/  @!P2 LEA R26, P6, R11, R244, 0x1 ;  /* 0x000000f40b1aa211 */ /* 0x000fe400078c08ff */
[----:B------:R-:W-:Y:S02]  /*b560*/  @!P1 IADD3.X R5, R191, R6, R229, P5, P4 ;  /* 0x00000006bf059210 */ /* 0x000fe40002fe84e5 */
[----:B------:R-:W-:Y:S02]  /*b570*/  IADD3 R7, P5, P4, R230, R9, R230 ;  /* 0x00000009e6077210 */ /* 0x000fe40007cbe0e6 */
[----:B------:R-:W-:-:S02]  /*b580*/  @!P2 LEA.HI.X R27, R11, R243, R4, 0x1, P6 ;  /* 0x000000f30b1ba211 */ /* 0x000fc400030f0c04 */
[----:B------:R-:W-:Y:S02]  /*b590*/  IADD3.X R4, R229, R6, R229, P5, P4 ;  /* 0x00000006e5047210 */ /* 0x000fe40002fe84e5 */
[----:B------:R-:W-:Y:S02]  /*b5a0*/  @!P1 LEA R24, P6, R8, UR8, 0x1 ;  /* 0x0000000808189c11 */ /* 0x000fe4000f8c08ff */
[----:B------:R-:W-:Y:S02]  /*b5b0*/  @!P1 IADD3 R11, P4, R190, R7, RZ ;  /* 0x00000007be0b9210 */ /* 0x000fe40007f9e0ff */
[----:B------:R-:W-:Y:S02]  /*b5c0*/  @!P2 LEA R20, P5, R9, R244, 0x1 ;  /* 0x000000f40914a211 */ /* 0x000fe400078a08ff */
[----:B------:R-:W-:Y:S01]  /*b5d0*/  @!P1 LEA.HI.X R25, R8, UR9, R5, 0x1, P6 ;  /* 0x0000000908199c11 */ /* 0x000fe2000b0f0c05 */
[----:B------:R-:W-:Y:S01]  /*b5e0*/  @!P1 IMAD.X R8, R191, 0x1, R4, P4 ;  /* 0x00000001bf089824 */ /* 0x000fe200020e0604 */
[----:B------:R-:W-:-:S02]  /*b5f0*/  @!P2 LEA.HI.X R21, R9, R243, R6, 0x1, P5 ;  /* 0x000000f30915a211 */ /* 0x000fc400028f0c06 */
[-C--:B------:R-:W-:Y:S02]  /*b600*/  @!P2 LEA R22, P6, R7, R244.reuse, 0x1 ;  /* 0x000000f40716a211 */ /* 0x080fe400078c08ff */
[----:B------:R-:W-:Y:S01]  /*b610*/  IADD3 R5, P4, R230, R7, RZ ;  /* 0x00000007e6057210 */ /* 0x000fe20007f9e0ff */
[----:B------:R-:W-:Y:S01]  /*b620*/  @!PT LDS RZ, [RZ] ;  /* 0x00000000fffff984 */ /* 0x000fe20000000800 */
[----:B------:R-:W-:Y:S01]  /*b630*/  @!PT LDS RZ, [RZ] ;  /* 0x00000000fffff984 */ /* 0x000fe20000000800 */
[----:B------:R-:W-:Y:S01]  /*b640*/  @!PT LDS RZ, [RZ] ;  /* 0x00000000fffff984 */ /* 0x000fe20000000800 */
[----:B------:R2:W-:Y:S01]  /*b650*/  @!P2 LDGSTS.E.BYPASS.LTC128B.128 [R234+0x4000], desc[UR12][R20.64] ;  /* 0x0400000014eaafae */ /* 0x0005e2000b901d4c */
[----:B------:R-:W-:Y:S02]  /*b660*/  @!P1 LEA R18, P5, R11, UR8, 0x1 ;  /* 0x000000080b129c11 */ /* 0x000fe4000f8a08ff */
[--C-:B------:R-:W-:Y:S01]  /*b670*/  @!P2 LEA.HI.X R23, R7, R243, R4.reuse, 0x1, P6 ;  /* 0x000000f30717a211 */ /* 0x100fe200030f0c04 */
[----:B------:R-:W-:Y:S01]  /*b680*/  IMAD.X R4, R229, 0x1, R4, P4 ;  /* 0x00000001e5047824 */ /* 0x000fe200020e0604 */
[----:B------:R-:W-:Y:S01]  /*b690*/  @!P1 LEA.HI.X R19, R11, UR9, R8, 0x1, P5 ;  /* 0x000000090b139c11 */ /* 0x000fe2000a8f0c08 */
[----:B------:R1:W-:Y:S01]  /*b6a0*/  @P1 STS.128 [R234+0x8000], RZ ;  /* 0x008000ffea001388 */ /* 0x0003e20000000c00 */
[----:B------:R-:W-:-:S02]  /*b6b0*/  @!P2 LEA R16, P6, R5, R244, 0x1 ;  /* 0x000000f40510a211 */ /* 0x000fc400078c08ff */
[-C--:B------:R-:W-:Y:S01]  /*b6c0*/  @!P1 IADD3 R8, P5, R190, R5.reuse, RZ ;  /* 0x00000005be089210 */ /* 0x080fe20007fbe0ff */
[----:B------:R-:W-:Y:S01]  /*b6d0*/  @!PT LDS RZ, [RZ] ;  /* 0x00000000fffff984 */ /* 0x000fe20000000800 */
[----:B------:R-:W-:Y:S01]  /*b6e0*/  @!PT LDS RZ, [RZ] ;  /* 0x00000000fffff984 */ /* 0x000fe20000000800 */
[----:B------:R-:W-:Y:S01]  /*b6f0*/  @!PT LDS RZ, [RZ] ;  /* 0x00000000fffff984 */ /* 0x000fe20000000800 */
[----:B------:R-:W-:Y:S01]  /*b700*/  @!P1 LDGSTS.E.BYPASS.LTC128B.128 [R234+0x8000], desc[UR12][R28.64+0x80] ;  /* 0x080000801cea9fae */ /* 0x000fe2000b901d4c */
[----:B------:R-:W-:Y:S02]  /*b710*/  IADD3 R7, P4, R230, R5, RZ ;  /* 0x00000005e6077210 */ /* 0x000fe40007f9e0ff */
[--C-:B------:R-:W-:Y:S01]  /*b720*/  @!P2 LEA.HI.X R17, R5, R243, R4.reuse, 0x1, P6 ;  /* 0x000000f30511a211 */ /* 0x100fe200030f0c04 */
[--C-:B------:R-:W-:Y:S01]  /*b730*/  @!P1 IMAD.X R5, R191, 0x1, R4.reuse, P5 ;  /* 0x00000001bf059824 */ /* 0x100fe200028e0604 */
[----:B------:R-:W-:Y:S01]  /*b740*/  @!P1 LEA R14, P5, R8, UR8, 0x1 ;  /* 0x00000008080e9c11 */ /* 0x000fe2000f8a08ff */
[----:B------:R-:W-:Y:S01]  /*b750*/  IMAD.X R4, R229, 0x1, R4, P4 ;  /* 0x00000001e5047824 */ /* 0x000fe200020e0604 */
[----:B------:R-:W-:Y:S01]  /*b760*/  @!P1 IADD3 R11, P4, R190, R7, RZ ;  /* 0x00000007be0b9210 */ /* 0x000fe20007f9e0ff */
[----:B------:R1:W-:Y:S01]  /*b770*/  @P2 STS.128 [R234+0x4800], RZ ;  /* 0x004800ffea002388 */ /* 0x0003e20000000c00 */
[----:B------:R-:W-:-:S02]  /*b780*/  @!P1 LEA.HI.X R15, R8, UR9, R5, 0x1, P5 ;  /* 0x00000009080f9c11 */ /* 0x000fc4000a8f0c05 */
[-C--:B------:R-:W-:Y:S01]  /*b790*/  @!P2 LEA R12, P6, R7, R244.reuse, 0x1 ;  /* 0x000000f4070ca211 */ /* 0x080fe200078c08ff */
[--C-:B------:R-:W-:Y:S01]  /*b7a0*/  @!P1 IMAD.X R8, R191, 0x1, R4.reuse, P4 ;  /* 0x00000001bf089824 */ /* 0x100fe200020e0604 */
[----:B------:R-:W-:Y:S01]  /*b7b0*/  IADD3 R5, P4, R230, R7, RZ ;  /* 0x00000007e6057210 */ /* 0x000fe20007f9e0ff */
[----:B------:R-:W-:Y:S01]  /*b7c0*/  @!PT LDS RZ, [RZ] ;  /* 0x00000000fffff984 */ /* 0x000fe20000000800 */
[----:B------:R-:W-:Y:S01]  /*b7d0*/  @!PT LDS RZ, [RZ] ;  /* 0x00000000fffff984 */ /* 0x000fe20000000800 */
[----:B------:R-:W-:Y:S01]  /*b7e0*/  @!PT LDS RZ, [RZ] ;  /* 0x00000000fffff984 */ /* 0x000fe20000000800 */
[----:B------:R-:W-:Y:S01]  /*b7f0*/  @!P2 LDGSTS.E.BYPASS.LTC128B.128 [R234+0x4800], desc[UR12][R26.64] ;  /* 0x048000001aeaafae */ /* 0x000fe2000b901d4c */
        /* <DEDUP_REMOVED lines=16> */
[----:B--2---:R-:W-:Y:S01]  /*b900*/  @!P1 IADD3 R20, P4, R190, R7, RZ ;  /* 0x00000007be149210 */ /* 0x004fe20007f9e0ff */
[----:B------:R1:W-:Y:S01]  /*b910*/  @P2 STS.128 [R234+0x5000], RZ ;  /* 0x005000ffea002388 */ /* 0x0003e20000000c00 */
[----:B------:R-:W-:-:S03]  /*b920*/  @!P1 LEA.HI.X R33, R8, UR9, R5, 0x1, P5 ;  /* 0x0000000908219c11 */ /* 0x000fc6000a8f0c05 */
[--C-:B------:R-:W-:Y:S01]  /*b930*/  @!P1 IMAD.X R5, R191, 0x1, R4.reuse, P4 ;  /* 0x00000001bf059824 */ /* 0x100fe200020e0604 */
[C---:B------:R-:W-:Y:S01]  /*b940*/  @!P1 LEA R34, P4, R20.reuse, UR8, 0x1 ;  /* 0x0000000814229c11 */ /* 0x040fe2000f8808ff */
[----:B------:R-:W-:Y:S01]  /*b950*/  @!PT LDS RZ, [RZ] ;  /* 0x00000000fffff984 */ /* 0x000fe20000000800 */
[----:B------:R-:W-:Y:S01]  /*b960*/  @!PT LDS RZ, [RZ] ;  /* 0x00000000fffff984 */ /* 0x000fe20000000800 */
[----:B------:R-:W-:Y:S01]  /*b970*/  @!PT LDS RZ, [RZ] ;  /* 0x00000000fffff984 */ /* 0x000fe20000000800 */
[----:B------:R-:W-:Y:S03]  /*b980*/  @!P2 LDGSTS.E.BYPASS.LTC128B.128 [R234+0x5000], desc[UR12][R22.64] ;  /* 0x0500000016eaafae */ /* 0x000fe6000b901d4c */
[----:B------:R-:W-:Y:S01]  /*b990*/  @!P1 LEA.HI.X R35, R20, UR9, R5, 0x1, P4 ;  /* 0x0000000914239c11 */ /* 0x000fe2000a0f0c05 */
[----:B------:R1:W-:Y:S01]  /*b9a0*/  @P1 STS.128 [R234+0x9000], RZ ;  /* 0x009000ffea001388 */ /* 0x0003e20000000c00 */
[C---:B------:R-:W-:Y:S02]  /*b9b0*/  @!P2 LEA R20, P5, R7.reuse, R244, 0x1 ;  /* 0x000000f40714a211 */ /* 0x040fe400078a08ff */
[----:B------:R-:W-:Y:S01]  /*b9c0*/  IADD3 R5, P4, R230, R7, RZ ;  /* 0x00000007e6057210 */ /* 0x000fe20007f9e0ff */
[----:B------:R-:W-:Y:S01]  /*b9d0*/  @!PT LDS RZ, [RZ] ;  /* 0x00000000fffff984 */ /* 0x000fe20000000800 */
[----:B------:R-:W-:Y:S01]  /*b9e0*/  @!PT LDS RZ, [RZ] ;  /* 0x00000000fffff984 */ /* 0x000fe20000000800 */
[----:B------:R-:W-:Y:S01]  /*b9f0*/  @!PT LDS RZ, [RZ] ;  /* 0x00000000fffff984 */ /* 0x000fe20000000800 */
[----:B------:R-:W-:Y:S01]  /*ba00*/  @!P1 LDGSTS.E.BYPASS.LTC128B.128 [R234+0x9000], desc[UR12][R18.64+0x80] ;  /* 0x0900008012ea9fae */ /* 0x000fe2000b901d4c */
        /* <DEDUP_REMOVED lines=59> */
.L_x_1559:
[----:B------:R-:W-:Y:S05]  /*bdc0*/  BSYNC B0 ;  /* 0x0000000000007941 */ /* 0x000fea0003800000 */
.L_x_1558:
[----:B------:R-:W0:Y:S01]  /*bdd0*/  LDGDEPBAR ;  /* 0x00000000000079af */ /* 0x000e220000000000 */
[----:B------:R-:W-:-:S04]  /*bde0*/  LEA R244, P1, R9, R244, 0x1 ;  /* 0x000000f409f47211 */ /* 0x000fc800078208ff */
[----:B------:R-:W-:-:S09]  /*bdf0*/  LEA.HI.X R243, R9, R243, R6, 0x1, P1 ;  /* 0x000000f309f37211 */ /* 0x000fd200008f0c06 */
.L_x_1555:
[----:B------:R-:W-:Y:S01]  /*be00*/  FMNMX.FTZ R5, R2, R132, !PT ;  /* 0x0000008402057209 */ /* 0x000fe20007810000 */
[----:B-1----:R-:W-:Y:S03]  /*be10*/  LDSM.16.MT88.4 R16, [R218+0xc000] ;  /* 0x00c00000da10783b */ /* 0x002fe60000004200 */
[----:B------:R-:W-:Y:S01]  /*be20*/  FMNMX.FTZ R5, R252, R5, !PT ;  /* 0x00000005fc057209 */ /* 0x000fe20007810000 */
[----:B------:R-:W-:Y:S03]  /*be30*/  LDSM.16.MT88.4 R28, [R216+0x10000] ;  /* 0x01000000d81c783b */ /* 0x000fe60000004200 */
[----:B------:R-:W-:Y:S01]  /*be40*/  FMNMX.FTZ R4, R250, R5, !PT ;  /* 0x00000005fa047209 */ /* 0x000fe20007810000 */
[----:B------:R-:W-:Y:S03]  /*be50*/  LDSM.16.MT88.4 R24, [R218+0xc800] ;  /* 0x00c80000da18783b */ /* 0x000fe60000004200 */
        /* <DEDUP_REMOVED lines=60> */
[----:B------:R-:W-:-:S03]  /*c220*/  FMNMX.FTZ R4, R63, R4, !PT ;  /* 0x000000043f047209 */ /* 0x000fc60007810000 */
[----:B------:R-:W1:Y:S01]  /*c230*/  SHFL.BFLY PT, R5, R6, 0x2, 0x1f ;  /* 0x0c401f0006057f89 */ /* 0x000e6200000e0000 */
        /* <DEDUP_REMOVED lines=8> */
[----:B-1----:R-:W-:-:S04]  /*c2c0*/  FMNMX.FTZ R46, R5, R46, !PT ;  /* 0x0000002e052e7209 */ /* 0x002fc80007810000 */
[C---:B------:R-:W-:Y:S01]  /*c2d0*/  FSETP.NEU.FTZ.AND P2, PT, R46.reuse, -INF , PT ;  /* 0xff8000002e00780b */ /* 0x040fe20003f5d000 */
[----:B------:R-:W-:-:S03]  /*c2e0*/  FMUL.FTZ R65, R46, UR10 ;  /* 0x0000000a2e417c20 */ /* 0x000fc60008410000 */
[----:B------:R-:W-:Y:S02]  /*c2f0*/  FSEL R5, R46, RZ, P2 ;  /* 0x000000ff2e057208 */ /* 0x000fe40001000000 */
[----:B------:R-:W-:-:S03]  /*c300*/  FSEL R65, R65, RZ, P2 ;  /* 0x000000ff41417208 */ /* 0x000fc60001000000 */
[----:B------:R-:W-:Y:S01]  /*c310*/  FADD.FTZ R8, R2, -R5 ;  /* 0x8000000502087221 */ /* 0x000fe20000010000 */
[----:B---3--:R-:W-:Y:S01]  /*c320*/  FMNMX.FTZ R45, R4, R45, !PT ;  /* 0x0000002d042d7209 */ /* 0x008fe20007810000 */
[--C-:B------:R-:W-:Y:S01]  /*c330*/  FFMA.FTZ R48, R132, UR10, -R65.reuse ;  /* 0x0000000a84307c23 */ /* 0x100fe20008010841 */
[----:B------:R-:W1:Y:S01]  /*c340*/  LDSM.16.MT88.4 R4, [R220+0xc000] ;  /* 0x00c00000dc04783b */ /* 0x000e620000004200 */
[--C-:B------:R-:W-:Y:S01]  /*c350*/  FFMA.FTZ R44, R252, UR10, -R65.reuse ;  /* 0x0000000afc2c7c23 */ /* 0x100fe20008010841 */
[C---:B------:R-:W-:Y:S01]  /*c360*/  FSETP.NEU.FTZ.AND P1, PT, R45.reuse, -INF , PT ;  /* 0xff8000002d00780b */ /* 0x040fe20003f3d000 */
[----:B------:R-:W-:Y:S01]  /*c370*/  FMUL.FTZ R56, R45, UR10 ;  /* 0x0000000a2d387c20 */ /* 0x000fe20008410000 */
[--C-:B------:R-:W-:Y:S01]  /*c380*/  FFMA.FTZ R43, R250, UR10, -R65.reuse ;  /* 0x0000000afa2b7c23 */ /* 0x100fe20008010841 */
[--C-:B------:R-:W-:Y:S01]  /*c390*/  FFMA.FTZ R42, R251, UR10, -R65.reuse ;  /* 0x0000000afb2a7c23 */ /* 0x100fe20008010841 */
[----:B------:R-:W-:Y:S01]  /*c3a0*/  FSEL R9, R45, RZ, P1 ;  /* 0x000000ff2d097208 */ /* 0x000fe20000800000 */
[----:B------:R-:W-:Y:S01]  /*c3b0*/  FMUL.FTZ R47, R8, UR10 ;  /* 0x0000000a082f7c20 */ /* 0x000fe20008410000 */
[----:B------:R-:W-:Y:S01]  /*c3c0*/  FSEL R56, R56, RZ, P1 ;  /* 0x000000ff38387208 */ /* 0x000fe20000800000 */
[----:B------:R-:W-:Y:S01]  /*c3d0*/  MUFU.EX2 R48, R48 ;  /* 0x0000003000307308 */ /* 0x000fe20000000800 */
[----:B------:R-:W-:Y:S01]  /*c3e0*/  FFMA.FTZ R50, R248, UR10, -R65 ;  /* 0x0000000af8327c23 */ /* 0x000fe20008010841 */
[----:B------:R-:W-:Y:S01]  /*c3f0*/  FADD.FTZ R9, R0, -R9 ;  /* 0x8000000900097221 */ /* 0x000fe20000010000 */
[--C-:B------:R-:W-:Y:S01]  /*c400*/  FFMA.FTZ R49, R240, UR10, -R65.reuse ;  /* 0x0000000af0317c23 */ /* 0x100fe20008010841 */
[--C-:B------:R-:W-:Y:S01]  /*c410*/  FFMA.FTZ R41, R3, UR10, -R56.reuse ;  /* 0x0000000a03297c23 */ /* 0x100fe20008010838 */
[--C-:B------:R-:W-:Y:S01]  /*c420*/  FFMA.FTZ R40, R135, UR10, -R56.reuse ;  /* 0x0000000a87287c23 */ /* 0x100fe20008010838 */
[--C-:B------:R-:W-:Y:S01]  /*c430*/  FFMA.FTZ R3, R247, UR10, -R56.reuse ;  /* 0x0000000af7037c23 */ /* 0x100fe20008010838 */
[--C-:B------:R-:W-:Y:S01]  /*c440*/  FFMA.FTZ R2, R249, UR10, -R56.reuse ;  /* 0x0000000af9027c23 */ /* 0x100fe20008010838 */
[----:B------:R-:W-:Y:S01]  /*c450*/  FMUL.FTZ R0, R9, UR10 ;  /* 0x0000000a09007c20 */ /* 0x000fe20008410000 */
[----:B------:R-:W3:Y:S01]  /*c460*/  MUFU.EX2 R44, R44 ;  /* 0x0000002c002c7308 */ /* 0x000ee20000000800 */
[----:B--2---:R-:W2:Y:S01]  /*c470*/  LDSM.16.MT88.4 R8, [R217+0xc000] ;  /* 0x00c00000d908783b */ /* 0x004ea20000004200 */
        /* <DEDUP_REMOVED lines=14> */
[----:B------:R-:W4:Y:S01]  /*c560*/  MUFU.EX2 R42, R42 ;  /* 0x0000002a002a7308 */ /* 0x000f220000000800 */
        /* <DEDUP_REMOVED lines=16> */
[----:B----4-:R-:W-:Y:S01]  /*c670*/  F2FP.BF16.F32.PACK_AB R14, R42, R43 ;  /* 0x0000002b2a0e723e */ /* 0x010fe200000010ff */
        /* <DEDUP_REMOVED lines=22> */
[----:B------:R-:W3:Y:S01]  /*c7e0*/  MUFU.EX2 R47, R47 ;  /* 0x0000002f002f7308 */ /* 0x000ee20000000800 */
[----:B------:R-:W-:Y:S01]  /*c7f0*/  FFMA.FTZ R148, R139, UR10, -R56 ;  /* 0x0000000a8b947c23 */ /* 0x000fe20008010838 */
[--C-:B------:R-:W-:Y:S01]  /*c800*/  FFMA.FTZ R138, R138, UR10, -R65.reuse ;  /* 0x0000000a8a8a7c23 */ /* 0x100fe20008010841 */
[--C-:B------:R-:W-:Y:S01]  /*c810*/  FFMA.FTZ R139, R136, UR10, -R65.reuse ;  /* 0x0000000a888b7c23 */ /* 0x100fe20008010841 */
[--C-:B------:R-:W-:Y:S01]  /*c820*/  FFMA.FTZ R64, R64, UR10, -R65.reuse ;  /* 0x0000000a40407c23 */ /* 0x100fe20008010841 */
[----:B------:R-:W-:-:S03]  /*c830*/  FFMA.FTZ R65, R60, UR10, -R65 ;  /* 0x0000000a3c417c23 */ /* 0x000fc60008010841 */
        /* <DEDUP_REMOVED lines=19> */
[C---:B-1----:R-:W-:Y:S01]  /*c970*/  HMMA.16816.F32.BF16 R128, R12.reuse, R4, R128 ;  /* 0x000000040c80723c */ /* 0x042fe20000041880 */
        /* <DEDUP_REMOVED lines=58> */
[C---:B---3--:R-:W-:Y:S01]  /*cd20*/  HMMA.16816.F32.BF16 R96, R12.reuse, R16, R96 ;  /* 0x000000100c60723c */ /* 0x048fe20000041860 */
[-C--:B------:R-:W-:Y:S01]  /*cd30*/  FMUL.FTZ R115, R115, R0.reuse ;  /* 0x0000000073737220 */ /* 0x080fe20000410000 */
[-C--:B------:R-:W-:Y:S01]  /*cd40*/  FMUL.FTZ R116, R116, R47.reuse ;  /* 0x0000002f74747220 */ /* 0x080fe20000410000 */
[-C--:B------:R-:W-:Y:S01]  /*cd50*/  FMUL.FTZ R117, R117, R47.reuse ;  /* 0x0000002f75757220 */ /* 0x080fe20000410000 */
[-C--:B------:R-:W-:Y:S01]  /*cd60*/  FMUL.FTZ R118, R118, R0.reuse ;  /* 0x0000000076767220 */ /* 0x080fe20000410000 */
[-C--:B------:R-:W-:Y:S01]  /*cd70*/  FMUL.FTZ R119, R119, R0.reuse ;  /* 0x0000000077777220 */ /* 0x080fe20000410000 */
[----:B------:R-:W-:Y:S01]  /*cd80*/  HMMA.16816.F32.BF16 R100, R12, R18, R100 ;  /* 0x000000120c64723c */ /* 0x000fe20000041864 */
[----:B------:R-:W3:Y:S01]  /*cd90*/  LDSM.16.MT88.4 R16, [R220+0xc800] ;  /* 0x00c80000dc10783b */ /* 0x000ee20000004200 */
[----:B------:R-:W5:Y:S01]  /*cda0*/  MUFU.EX2 R54, R54 ;  /* 0x0000003600367308 */ /* 0x000f620000000800 */
[----:B------:R-:W-:Y:S01]  /*cdb0*/  FFMA.FTZ R47, R245, R47, R48 ;  /* 0x0000002ff52f7223 */ /* 0x000fe20000010030 */
[----:B------:R-:W-:-:S02]  /*cdc0*/  FFMA.FTZ R41, R246, R0, R41 ;  /* 0x00000000f6297223 */ /* 0x000fc40000010029 */
[C---:B--2---:R-:W-:Y:S01]  /*cdd0*/  HMMA.16816.F32.BF16 R124, R12.reuse, R8, R124 ;  /* 0x000000080c7c723c */ /* 0x044fe2000004187c */
[----:B------:R-:W-:Y:S01]  /*cde0*/  FADD.FTZ R44, R44, R47 ;  /* 0x0000002f2c2c7221 */ /* 0x000fe20000010000 */
[----:B------:R-:W-:Y:S02]  /*cdf0*/  FADD.FTZ R40, R40, R41 ;  /* 0x0000002928287221 */ /* 0x000fe40000010000 */
[----:B------:R-:W-:Y:S01]  /*ce00*/  MUFU.EX2 R59, R59 ;  /* 0x0000003b003b7308 */ /* 0x000fe20000000800 */
[----:B------:R-:W-:Y:S01]  /*ce10*/  FADD.FTZ R43, R43, R44 ;  /* 0x0000002c2b2b7221 */ /* 0x000fe20000010000 */
[----:B------:R-:W-:Y:S01]  /*ce20*/  HMMA.16816.F32.BF16 R104, R12, R10, R104 ;  /* 0x0000000a0c68723c */ /* 0x000fe20000041868 */
[----:B------:R-:W2:Y:S01]  /*ce30*/  LDSM.16.MT88.4 R8, [R217+0xc800] ;  /* 0x00c80000d908783b */ /* 0x000ea20000004200 */
[----:B------:R-:W-:Y:S01]  /*ce40*/  FADD.FTZ R3, R3, R40 ;  /* 0x0000002803037221 */ /* 0x000fe20000010000 */
[----:B------:R-:W-:-:S03]  /*ce50*/  FADD.FTZ R43, R42, R43 ;  /* 0x0000002b2a2b7221 */ /* 0x000fc60000010000 */
[----:B------:R-:W3:Y:S01]  /*ce60*/  MUFU.EX2 R58, R58 ;  /* 0x0000003a003a7308 */ /* 0x000ee20000000800 */
[----:B------:R-:W-:Y:S01]  /*ce70*/  HMMA.16816.F32.BF16 R112, R12, R28, R112 ;  /* 0x0000001c0c70723c */ /* 0x000fe20000041870 */
[----:B------:R-:W-:-:S06]  /*ce80*/  FADD.FTZ R2, R2, R3 ;  /* 0x0000000302027221 */ /* 0x000fcc0000010000 */
[----:B------:R-:W-:Y:S01]  /*ce90*/  MUFU.EX2 R62, R62 ;  /* 0x0000003e003e7308 */ /* 0x000fe20000000800 */
[C---:B-1----:R-:W-:Y:S07]  /*cea0*/  HMMA.16816.F32.BF16 R108, R12.reuse, R4, R108 ;  /* 0x000000040c6c723c */ /* 0x042fee000004186c */
[----:B------:R-:W1:Y:S01]  /*ceb0*/  MUFU.EX2 R67, R67 ;  /* 0x0000004300437308 */ /* 0x000e620000000800 */
[C---:B------:R-:W-:Y:S01]  /*cec0*/  HMMA.16816.F32.BF16 R120, R12.reuse, R6, R120 ;  /* 0x000000060c78723c */ /* 0x040fe20000041878 */
[----:B----4-:R-:W-:Y:S01]  /*ced0*/  F2FP.BF16.F32.PACK_AB R4, R49, R50 ;  /* 0x000000323104723e */ /* 0x010fe200000010ff */
[----:B------:R-:W-:Y:S01]  /*cee0*/  FADD.FTZ R50, R50, R43 ;  /* 0x0000002b32327221 */ /* 0x000fe20000010000 */
[----:B-----5:R-:W-:Y:S01]  /*cef0*/  F2FP.BF16.F32.PACK_AB R5, R54, R61 ;  /* 0x0000003d3605723e */ /* 0x020fe200000010ff */
[----:B------:R-:W-:Y:S01]  /*cf00*/  FADD.FTZ R61, R61, R2 ;  /* 0x000000023d3d7221 */ /* 0x000fe20000010000 */
[----:B------:R-:W-:Y:S01]  /*cf10*/  MOV R2, R46 ;  /* 0x0000002e00027202 */ /* 0x000fe20000000f00 */
[----:B------:R-:W-:Y:S01]  /*cf20*/  HMMA.16816.F32.BF16 R12, R12, R30, R116 ;  /* 0x0000001e0c0c723c */ /* 0x000fe20000041874 */
[----:B------:R-:W-:Y:S01]  /*cf30*/  F2FP.BF16.F32.PACK_AB R6, R51, R52 ;  /* 0x000000343306723e */ /* 0x000fe200000010ff */
[----:B------:R-:W-:Y:S01]  /*cf40*/  LDSM.16.MT88.4 R28, [R218+0x10800] ;  /* 0x01080000da1c783b */ /* 0x000fe20000004200 */
[----:B---3--:R-:W-:Y:S01]  /*cf50*/  F2FP.BF16.F32.PACK_AB R7, R58, R59 ;  /* 0x0000003b3a07723e */ /* 0x008fe200000010ff */
        /* <DEDUP_REMOVED lines=10> */
[----:B------:R-:W3:Y:S03]  /*d000*/  LDSM.16.MT88.4 R16, [R220+0x10800] ;  /* 0x01080000dc10783b */ /* 0x000ee60000004200 */
[----:B------:R-:W-:Y:S02]  /*d010*/  MUFU.EX2 R132, R132 ;  /* 0x0000008400847308 */ /* 0x000fe40000000800 */
[C---:B--2---:R-:W-:Y:S06]  /*d020*/  HMMA.16816.F32.BF16 R80, R4.reuse, R8, R80 ;  /* 0x000000080450723c */ /* 0x044fec0000041850 */
[C---:B------:R-:W-:Y:S01]  /*d030*/  HMMA.16816.F32.BF16 R84, R4.reuse, R10, R84 ;  /* 0x0000000a0454723c */ /* 0x040fe20000041854 */
[----:B------:R-:W2:Y:S01]  /*d040*/  LDSM.16.MT88.4 R8, [R217+0x10800] ;  /* 0x01080000d908783b */ /* 0x000ea20000004200 */
        /* <DEDUP_REMOVED lines=18> */
[----:B------:R-:W-:Y:S03]  /*d170*/  MUFU.EX2 R147, R147 ;  /* 0x0000009300937308 */ /* 0x000fe60000000800 */
[C---:B--2---:R-:W-:Y:S05]  /*d180*/  HMMA.16816.F32.BF16 R108, R4.reuse, R8, R108 ;  /* 0x00000008046c723c */ /* 0x044fea000004186c */
[----:B------:R-:W2:Y:S01]  /*d190*/  MUFU.EX2 R160, R160 ;  /* 0x000000a000a07308 */ /* 0x000ea20000000800 */
        /* <DEDUP_REMOVED lines=19> */
[----:B------:R-:W-:-:S04]  /*d2d0*/  FADD.FTZ R137, R137, R134 ;  /* 0x0000008689897221 */ /* 0x000fc80000010000 */
[----:B------:R-:W-:Y:S01]  /*d2e0*/  HMMA.16816.F32.BF16 R76, R8, R26, R76 ;  /* 0x0000001a084c723c */ /* 0x000fe2000004184c */
[----:B------:R-:W4:Y:S01]  /*d2f0*/  LDSM.16.MT88.4 R24, [R218+0x11000] ;  /* 0x01100000da18783b */ /* 0x000f220000004200 */
[----:B------:R-:W5:Y:S01]  /*d300*/  MUFU.EX2 R170, R170 ;  /* 0x000000aa00aa7308 */ /* 0x000f620000000800 */
[----:B--2---:R-:W-:-:S03]  /*d310*/  FADD.FTZ R0, R160, R137 ;  /* 0x00000089a0007221 */ /* 0x004fc60000010000 */
[----:B------:R-:W-:Y:S01]  /*d320*/  HMMA.16816.F32.BF16 R80, R8, R20, R80 ;  /* 0x000000140850723c */ /* 0x000fe20000041850 */
[----:B-1----:R-:W-:-:S03]  /*d330*/  FADD.FTZ R0, R161, R0 ;  /* 0x00000000a1007221 */ /* 0x002fc60000010000 */
[----:B------:R-:W-:Y:S02]  /*d340*/  MUFU.EX2 R168, R168 ;  /* 0x000000a800a87308 */ /* 0x000fe40000000800 */
[C---:B------:R-:W-:Y:S01]  /*d350*/  HMMA.16816.F32.BF16 R84, R8.reuse, R22, R84 ;  /* 0x000000160854723c */ /* 0x040fe20000041854 */
[----:B------:R-:W1:Y:S05]  /*d360*/  LDSM.16.MT88.4 R20, [R217+0x11000] ;  /* 0x01100000d914783b */ /* 0x000e6a0000004200 */
[C---:B---3--:R-:W-:Y:S01]  /*d370*/  HMMA.16816.F32.BF16 R88, R8.reuse, R16, R88 ;  /* 0x000000100858723c */ /* 0x048fe20000041858 */
[----:B------:R-:W2:Y:S05]  /*d380*/  MUFU.EX2 R171, R171 ;  /* 0x000000ab00ab7308 */ /* 0x000eaa0000000800 */
[C---:B------:R-:W-:Y:S01]  /*d390*/  HMMA.16816.F32.BF16 R92, R8.reuse, R18, R92 ;  /* 0x00000012085c723c */ /* 0x040fe2000004185c */
[----:B------:R-:W-:Y:S02]  /*d3a0*/  LDSM.16.MT88.4 R16, [R220+0x11800] ;  /* 0x01180000dc10783b */ /* 0x000fe40000004200 */
[----:B------:R-:W-:Y:S03]  /*d3b0*/  MUFU.EX2 R164, R164 ;  /* 0x000000a400a47308 */ /* 0x000fe60000000800 */
[C---:B------:R-:W-:Y:S05]  /*d3c0*/  HMMA.16816.F32.BF16 R96, R8.reuse, R28, R96 ;  /* 0x0000001c0860723c */ /* 0x040fea0000041860 */
[----:B------:R-:W-:Y:S01]  /*d3d0*/  MUFU.EX2 R173, R173 ;  /* 0x000000ad00ad7308 */ /* 0x000fe20000000800 */
[C---:B------:R-:W-:Y:S01]  /*d3e0*/  HMMA.16816.F32.BF16 R100, R8.reuse, R30, R100 ;  /* 0x0000001e0864723c */ /* 0x040fe20000041864 */
[----:B------:R-:W3:Y:S05]  /*d3f0*/  LDSM.16.MT88.4 R28, [R218+0xd800] ;  /* 0x00d80000da1c783b */ /* 0x000eea0000004200 */
[C---:B------:R-:W-:Y:S01]  /*d400*/  HMMA.16816.F32.BF16 R128, R8.reuse, R32, R128 ;  /* 0x000000200880723c */ /* 0x040fe20000041880 */
        /* <DEDUP_REMOVED lines=18> */
[----:B------:R-:W-:Y:S01]  /*d530*/  F2FP.BF16.F32.PACK_AB R13, R161, R160 ;  /* 0x000000a0a10d723e */ /* 0x000fe200000010ff */
[----:B------:R-:W-:-:S03]  /*d540*/  FADD.FTZ R144, R144, R133 ;  /* 0x0000008590907221 */ /* 0x000fc60000010000 */
[----:B------:R-:W-:Y:S01]  /*d550*/  F2FP.BF16.F32.PACK_AB R14, R147, R146 ;  /* 0x00000092930e723e */ /* 0x000fe200000010ff */
[----:B------:R-:W-:Y:S01]  /*d560*/  MUFU.EX2 R156, R156 ;  /* 0x0000009c009c7308 */ /* 0x000fe20000000800 */
[----:B-----5:R-:W-:Y:S01]  /*d570*/  F2FP.BF16.F32.PACK_AB R15, R170, R169 ;  /* 0x000000a9aa0f723e */ /* 0x020fe200000010ff */
[----:B------:R-:W-:Y:S01]  /*d580*/  FADD.FTZ R145, R145, R144 ;  /* 0x0000009091917221 */ /* 0x000fe20000010000 */
[----:B------:R-:W-:-:S03]  /*d590*/  FADD.FTZ R169, R169, R0 ;  /* 0x00000000a9a97221 */ /* 0x000fc60000010000 */
[----:B------:R-:W-:Y:S01]  /*d5a0*/  FADD.FTZ R146, R146, R145 ;  /* 0x0000009192927221 */ /* 0x000fe20000010000 */
[----:B------:R-:W-:Y:S01]  /*d5b0*/  FADD.FTZ R170, R170, R169 ;  /* 0x000000a9aaaa7221 */ /* 0x000fe20000010000 */
[----:B---3--:R-:W-:Y:S01]  /*d5c0*/  HMMA.16816.F32.BF16 R72, R12, R28, R72 ;  /* 0x0000001c0c48723c */ /* 0x008fe20000041848 */
[----:B------:R-:W-:Y:S01]  /*d5d0*/  MUFU.EX2 R167, R167 ;  /* 0x000000a700a77308 */ /* 0x000fe20000000800 */
[----:B------:R-:W-:-:S04]  /*d5e0*/  FADD.FTZ R147, R147, R146 ;  /* 0x0000009293937221 */ /* 0x000fc80000010000 */
[C---:B------:R-:W-:Y:S01]  /*d5f0*/  HMMA.16816.F32.BF16 R76, R12.reuse, R30, R76 ;  /* 0x0000001e0c4c723c */ /* 0x040fe2000004184c */
[----:B------:R-:W3:Y:S02]  /*d600*/  LDSM.16.MT88.4 R28, [R218+0x11800] ;  /* 0x01180000da1c783b */ /* 0x000ee40000004200 */
[----:B------:R-:W5:Y:S03]  /*d610*/  MUFU.EX2 R152, R152 ;  /* 0x0000009800987308 */ /* 0x000f660000000800 */
[C---:B------:R-:W-:Y:S05]  /*d620*/  HMMA.16816.F32.BF16 R96, R12.reuse, R16, R96 ;  /* 0x000000100c60723c */ /* 0x040fea0000041860 */
[----:B------:R-:W5:Y:S01]  /*d630*/  MUFU.EX2 R155, R155 ;  /* 0x0000009b009b7308 */ /* 0x000f620000000800 */
[C---:B------:R-:W-:Y:S01]  /*d640*/  HMMA.16816.F32.BF16 R100, R12.reuse, R18, R100 ;  /* 0x000000120c64723c */ /* 0x040fe20000041864 */
[----:B------:R-:W5:Y:S05]  /*d650*/  LDSM.16.MT88.4 R16, [R218+0xe000] ;  /* 0x00e00000da10783b */ /* 0x000f6a0000004200 */
[C---:B--2---:R-:W-:Y:S01]  /*d660*/  HMMA.16816.F32.BF16 R128, R12.reuse, R32, R128 ;  /* 0x000000200c80723c */ /* 0x044fe20000041880 */
[----:B------:R-:W2:Y:S05]  /*d670*/  MUFU.EX2 R153, R153 ;  /* 0x0000009900997308 */ /* 0x000eaa0000000800 */
        /* <DEDUP_REMOVED lines=28> */
[----:B------:R-:W1:Y:S02]  /*d840*/  MUFU.EX2 R140, R140 ;  /* 0x0000008c008c7308 */ /* 0x000e640000000800 */
[----:B------:R-:W-:Y:S01]  /*d850*/  HMMA.16816.F32.BF16 R104, R12, R30, R104 ;  /* 0x0000001e0c68723c */ /* 0x000fe20000041868 */
[----:B------:R-:W3:Y:S01]  /*d860*/  LDSM.16.MT88.4 R28, [R217+0xe000] ;  /* 0x00e00000d91c783b */ /* 0x000ee20000004200 */
[----:B-----5:R-:W-:-:S04]  /*d870*/  FADD.FTZ R0, R152, R3 ;  /* 0x0000000398007221 */ /* 0x020fc80000010000 */
[----:B------:R-:W-:Y:S01]  /*d880*/  HMMA.16816.F32.BF16 R72, R8, R16, R72 ;  /* 0x000000100848723c */ /* 0x000fe20000041848 */
[----:B------:R-:W5:Y:S01]  /*d890*/  MUFU.EX2 R143, R143 ;  /* 0x0000008f008f7308 */ /* 0x000f620000000800 */
[----:B------:R-:W-:-:S04]  /*d8a0*/  FADD.FTZ R0, R155, R0 ;  /* 0x000000009b007221 */ /* 0x000fc80000010000 */
[----:B------:R-:W-:Y:S01]  /*d8b0*/  HMMA.16816.F32.BF16 R76, R8, R18, R76 ;  /* 0x00000012084c723c */ /* 0x000fe2000004184c */
[----:B------:R-:W3:Y:S01]  /*d8c0*/  LDSM.16.MT88.4 R16, [R217+0x12000] ;  /* 0x01200000d910783b */ /* 0x000ee20000004200 */
[----:B--2---:R-:W-:Y:S01]  /*d8d0*/  FADD.FTZ R3, R153, R0 ;  /* 0x0000000099037221 */ /* 0x004fe20000010000 */
[----:B------:R-:W2:Y:S03]  /*d8e0*/  MUFU.EX2 R141, R141 ;  /* 0x0000008d008d7308 */ /* 0x000ea60000000800 */
[----:B------:R-:W-:Y:S01]  /*d8f0*/  HMMA.16816.F32.BF16 R112, R12, R32, R112 ;  /* 0x000000200c70723c */ /* 0x000fe20000041870 */
[----:B------:R-:W-:-:S04]  /*d900*/  FADD.FTZ R3, R158, R3 ;  /* 0x000000039e037221 */ /* 0x000fc80000010000 */
[----:B------:R-:W3:Y:S01]  /*d910*/  MUFU.EX2 R148, R148 ;  /* 0x0000009400947308 */ /* 0x000ee20000000800 */
[----:B------:R-:W-:Y:S01]  /*d920*/  HMMA.16816.F32.BF16 R4, R12, R34, R4 ;  /* 0x000000220c04723c */ /* 0x000fe20000041804 */
[----:B------:R-:W3:Y:S01]  /*d930*/  LDSM.16.MT88.4 R32, [R220+0x12000] ;  /* 0x01200000dc20783b */ /* 0x000ee20000004200 */
[----:B-1----:R-:W-:-:S03]  /*d940*/  FADD.FTZ R0, R140, R3 ;  /* 0x000000038c007221 */ /* 0x002fc60000010000 */
[----:B------:R-:W-:Y:S01]  /*d950*/  LDSM.16.MT88.4 R12, [R216+0x12000] ;  /* 0x01200000d80c783b */ /* 0x000fe20000004200 */
[----:B----4-:R-:W-:Y:S01]  /*d960*/  HMMA.16816.F32.BF16 R128, R8, R24, R128 ;  /* 0x000000180880723c */ /* 0x010fe20000041880 */
[----:B------:R-:W-:Y:S01]  /*d970*/  MUFU.EX2 R138, R138 ;  /* 0x0000008a008a7308 */ /* 0x000fe20000000800 */
[----:B-----5:R-:W-:-:S04]  /*d980*/  FADD.FTZ R0, R143, R0 ;  /* 0x000000008f007221 */ /* 0x020fc80000010000 */
[C---:B------:R-:W-:Y:S01]  /*d990*/  HMMA.16816.F32.BF16 R68, R8.reuse, R26, R68 ;  /* 0x0000001a0844723c */ /* 0x040fe20000041844 */
[----:B------:R-:W1:Y:S01]  /*d9a0*/  LDSM.16.MT88.4 R24, [R218+0x12000] ;  /* 0x01200000da18783b */ /* 0x000e620000004200 */
[----:B--2---:R-:W-:Y:S01]  /*d9b0*/  FADD.FTZ R3, R141, R0 ;  /* 0x000000008d037221 */ /* 0x004fe20000010000 */
[----:B------:R-:W2:Y:S01]  /*d9c0*/  MUFU.EX2 R139, R139 ;  /* 0x0000008b008b7308 */ /* 0x000ea20000000800 */
[----:B------:R-:W-:Y:S02]  /*d9d0*/  MOV R0, R45 ;  /* 0x0000002d00007202 */ /* 0x000fe40000000f00 */
[----:B---3--:R-:W-:Y:S01]  /*d9e0*/  HMMA.16816.F32.BF16 R80, R8, R28, R80 ;  /* 0x0000001c0850723c */ /* 0x008fe20000041850 */
[----:B------:R-:W-:-:S04]  /*d9f0*/  FADD.FTZ R3, R148, R3 ;  /* 0x0000000394037221 */ /* 0x000fc80000010000 */
[----:B------:R-:W-:Y:S01]  /*da00*/  MUFU.EX2 R64, R64 ;  /* 0x0000004000407308 */ /* 0x000fe20000000800 */
[C---:B------:R-:W-:Y:S01]  /*da10*/  HMMA.16816.F32.BF16 R84, R8.reuse, R30, R84 ;  /* 0x0000001e0854723c */ /* 0x040fe20000041854 */
[----:B------:R-:W3:Y:S05]  /*da20*/  LDSM.16.MT88.4 R28, [R220+0xe800] ;  /* 0x00e80000dc1c783b */ /* 0x000eea0000004200 */
[----:B------:R-:W-:Y:S01]  /*da30*/  HMMA.16816.F32.BF16 R88, R8, R20, R88 ;  /* 0x000000140858723c */ /* 0x000fe20000041858 */
[----:B------:R-:W4:Y:S01]  /*da40*/  MUFU.EX2 R65, R65 ;  /* 0x0000004100417308 */ /* 0x000f220000000800 */
[----:B--2---:R-:W-:-:S04]  /*da50*/  F2FP.BF16.F32.PACK_AB R116, R139, R138 ;  /* 0x0000008a8b74723e */ /* 0x004fc800000010ff */
[C---:B------:R-:W-:Y:S01]  /*da60*/  HMMA.16816.F32.BF16 R92, R8.reuse, R22, R92 ;  /* 0x00000016085c723c */ /* 0x040fe2000004185c */
[----:B------:R-:W2:Y:S05]  /*da70*/  LDSM.16.MT88.4 R20, [R218+0xe800] ;  /* 0x00e80000da14783b */ /* 0x000eaa0000004200 */
[C---:B------:R-:W-:Y:S06]  /*da80*/  HMMA.16816.F32.BF16 R108, R8.reuse, R16, R108 ;  /* 0x00000010086c723c */ /* 0x040fec000004186c */
[----:B------:R-:W-:Y:S01]  /*da90*/  HMMA.16816.F32.BF16 R120, R8, R18, R120 ;  /* 0x000000120878723c */ /* 0x000fe20000041878 */
[----:B------:R-:W5:Y:S01]  /*daa0*/  LDSM.16.MT88.4 R16, [R217+0xe800] ;  /* 0x00e80000d910783b */ /* 0x000f620000004200 */
[----:B----4-:R-:W-:-:S04]  /*dab0*/  F2FP.BF16.F32.PACK_AB R118, R65, R64 ;  /* 0x000000404176723e */ /* 0x010fc800000010ff */
        /* <DEDUP_REMOVED lines=15> */
[----:B------:R-:W4:Y:S01]  /*dbb0*/  LDSM.16.MT88.4 R12, [R216+0xe800] ;  /* 0x00e80000d80c783b */ /* 0x000f220000004200 */
[----:B---3--:R-:W-:Y:S01]  /*dbc0*/  HMMA.16816.F32.BF16 R128, R24, R28, R128 ;  /* 0x0000001c1880723c */ /* 0x008fe20000041880 */
[----:B------:R-:W-:-:S05]  /*dbd0*/  FADD.FTZ R167, R167, R156 ;  /* 0x0000009ca7a77221 */ /* 0x000fca0000010000 */
[C---:B------:R-:W-:Y:S01]  /*dbe0*/  HMMA.16816.F32.BF16 R68, R24.reuse, R30, R68 ;  /* 0x0000001e1844723c */ /* 0x040fe20000041844 */
[----:B------:R-:W3:Y:S05]  /*dbf0*/  LDSM.16.MT88.4 R28, [R216+0x12800] ;  /* 0x01280000d81c783b */ /* 0x000eea0000004200 */
[C---:B--2---:R-:W-:Y:S06]  /*dc00*/  HMMA.16816.F32.BF16 R72, R24.reuse, R20, R72 ;  /* 0x000000141848723c */ /* 0x044fec0000041848 */
[C---:B------:R-:W-:Y:S01]  /*dc10*/  HMMA.16816.F32.BF16 R76, R24.reuse, R22, R76 ;  /* 0x00000016184c723c */ /* 0x040fe2000004184c */
[----:B------:R-:W2:Y:S05]  /*dc20*/  LDSM.16.MT88.4 R20, [R220+0xf000] ;  /* 0x00f00000dc14783b */ /* 0x000eaa0000004200 */
        /* <DEDUP_REMOVED lines=8> */
[----:B----4-:R-:W-:Y:S01]  /*dcb0*/  HMMA.16816.F32.BF16 R88, R24, R12, R88 ;  /* 0x0000000c1858723c */ /* 0x010fe20000041858 */
        /* <DEDUP_REMOVED lines=16> */
[----:B------:R-:W4:Y:S05]  /*ddc0*/  LDSM.16.MT88.4 R32, [R216+0xf000] ;  /* 0x00f00000d820783b */ /* 0x000f2a0000004200 */
[C---:B---3--:R-:W-:Y:S06]  /*ddd0*/  HMMA.16816.F32.BF16 R112, R24.reuse, R28, R112 ;  /* 0x0000001c1870723c */ /* 0x048fec0000041870 */
[----:B------:R-:W-:Y:S01]  /*dde0*/  HMMA.16816.F32.BF16 R4, R24, R30, R4 ;  /* 0x0000001e1804723c */ /* 0x000fe20000041804 */
[----:B------:R-:W-:Y:S04]  /*ddf0*/  LDSM.16.MT88.4 R28, [R217+0x13000] ;  /* 0x01300000d91c783b */ /* 0x000fe80000004200 */
[----:B------:R-:W-:Y:S01]  /*de00*/  LDSM.16.MT88.4 R24, [R220+0xf800] ;  /* 0x00f80000dc18783b */ /* 0x000fe20000004200 */
[C---:B--2---:R-:W-:Y:S06]  /*de10*/  HMMA.16816.F32.BF16 R128, R8.reuse, R20, R128 ;  /* 0x000000140880723c */ /* 0x044fec0000041880 */
[C---:B------:R-:W-:Y:S01]  /*de20*/  HMMA.16816.F32.BF16 R68, R8.reuse, R22, R68 ;  /* 0x000000160844723c */ /* 0x040fe20000041844 */
[----:B------:R-:W2:Y:S05]  /*de30*/  LDSM.16.MT88.4 R20, [R220+0x13000] ;  /* 0x01300000dc14783b */ /* 0x000eaa0000004200 */
[C---:B-----5:R-:W-:Y:S06]  /*de40*/  HMMA.16816.F32.BF16 R72, R8.reuse, R16, R72 ;  /* 0x000000100848723c */ /* 0x060fec0000041848 */
[C---:B------:R-:W-:Y:S01]  /*de50*/  HMMA.16816.F32.BF16 R76, R8.reuse, R18, R76 ;  /* 0x00000012084c723c */ /* 0x040fe2000004184c */
[----:B------:R-:W3:Y:S05]  /*de60*/  LDSM.16.MT88.4 R16, [R216+0x13000] ;  /* 0x01300000d810783b */ /* 0x000eea0000004200 */
[C---:B-1----:R-:W-:Y:S06]  /*de70*/  HMMA.16816.F32.BF16 R80, R8.reuse, R12, R80 ;  /* 0x0000000c0850723c */ /* 0x042fec0000041850 */
[C---:B------:R-:W-:Y:S01]  /*de80*/  HMMA.16816.F32.BF16 R84, R8.reuse, R14, R84 ;  /* 0x0000000e0854723c */ /* 0x040fe20000041854 */
[----:B------:R-:W1:Y:S05]  /*de90*/  LDSM.16.MT88.4 R12, [R218+0xf800] ;  /* 0x00f80000da0c783b */ /* 0x000e6a0000004200 */
[C---:B----4-:R-:W-:Y:S06]  /*dea0*/  HMMA.16816.F32.BF16 R88, R8.reuse, R32, R88 ;  /* 0x000000200858723c */ /* 0x050fec0000041858 */
[----:B------:R-:W-:Y:S01]  /*deb0*/  HMMA.16816.F32.BF16 R92, R8, R34, R92 ;  /* 0x00000022085c723c */ /* 0x000fe2000004185c */
[--C-:B------:R-:W-:Y:S01]  /*dec0*/  FFMA.FTZ R32, R63, UR10, -R56.reuse ;  /* 0x0000000a3f207c23 */ /* 0x100fe20008010838 */
[----:B------:R-:W-:-:S04]  /*ded0*/  FFMA.FTZ R33, R57, UR10, -R56 ;  /* 0x0000000a39217c23 */ /* 0x000fc80008010838 */
[C---:B--2---:R-:W-:Y:S01]  /*dee0*/  HMMA.16816.F32.BF16 R96, R8.reuse, R20, R96 ;  /* 0x000000140860723c */ /* 0x044fe20000041860 */
[--C-:B------:R-:W-:Y:S01]  /*def0*/  FFMA.FTZ R34, R55, UR10, -R56.reuse ;  /* 0x0000000a37227c23 */ /* 0x100fe20008010838 */
[----:B------:R-:W-:Y:S01]  /*df00*/  FFMA.FTZ R35, R53, UR10, -R56 ;  /* 0x0000000a35237c23 */ /* 0x000fe20008010838 */
[----:B------:R-:W-:Y:S03]  /*df10*/  MUFU.EX2 R32, R32 ;  /* 0x0000002000207308 */ /* 0x000fe60000000800 */
[C---:B------:R-:W-:Y:S01]  /*df20*/  HMMA.16816.F32.BF16 R100, R8.reuse, R22, R100 ;  /* 0x000000160864723c */ /* 0x040fe20000041864 */
[----:B------:R-:W2:Y:S04]  /*df30*/  LDSM.16.MT88.4 R20, [R217+0xf800] ;  /* 0x00f80000d914783b */ /* 0x000ea80000004200 */
[----:B------:R-:W4:Y:S01]  /*df40*/  MUFU.EX2 R33, R33 ;  /* 0x0000002100217308 */ /* 0x000f220000000800 */
[C---:B------:R-:W-:Y:S06]  /*df50*/  HMMA.16816.F32.BF16 R124, R8.reuse, R36, R124 ;  /* 0x00000024087c723c */ /* 0x040fec000004187c */
[C---:B------:R-:W-:Y:S01]  /*df60*/  HMMA.16816.F32.BF16 R104, R8.reuse, R38, R104 ;  /* 0x000000260868723c */ /* 0x040fe20000041868 */
[----:B------:R-:W-:Y:S05]  /*df70*/  MUFU.EX2 R34, R34 ;  /* 0x0000002200227308 */ /* 0x000fea0000000800 */
[C---:B------:R-:W-:Y:S03]  /*df80*/  HMMA.16816.F32.BF16 R108, R8.reuse, R28, R108 ;  /* 0x0000001c086c723c */ /* 0x040fe6000004186c */
[----:B------:R-:W5:Y:S01]  /*df90*/  MUFU.EX2 R35, R35 ;  /* 0x0000002300237308 */ /* 0x000f620000000800 */
[C---:B----4-:R-:W-:Y:S01]  /*dfa0*/  F2FP.BF16.F32.PACK_AB R117, R33.reuse, R32 ;  /* 0x000000202175723e */ /* 0x050fe200000010ff */
[----:B------:R-:W-:Y:S01]  /*dfb0*/  FADD.FTZ R32, R32, R3 ;  /* 0x0000000320207221 */ /* 0x000fe20000010000 */
[----:B------:R-:W-:Y:S03]  /*dfc0*/  HMMA.16816.F32.BF16 R120, R8, R30, R120 ;  /* 0x0000001e0878723c */ /* 0x000fe60000041878 */
[----:B------:R-:W-:-:S03]  /*dfd0*/  FADD.FTZ R33, R33, R32 ;  /* 0x0000002021217221 */ /* 0x000fc60000010000 */
[C---:B---3--:R-:W-:Y:S06]  /*dfe0*/  HMMA.16816.F32.BF16 R112, R8.reuse, R16, R112 ;  /* 0x000000100870723c */ /* 0x048fec0000041870 */
        /* <DEDUP_REMOVED lines=26> */
.L_x_1552:
        /* <DEDUP_REMOVED lines=13> */
.L_x_1564:
[----:B------:R-:W-:Y:S04]  /*e260*/  DEPBAR.LE SB0, 0x0 ;  /* 0x000080000000791a */ /* 0x000fe80000000000 */
[----:B------:R-:W-:Y:S01]  /*e270*/  BAR.SYNC.DEFER_BLOCKING 0x0 ;  /* 0x0000000000007b1d */ /* 0x000fe20000010000 */
[C---:B------:R-:W-:Y:S01]  /*e280*/  ISETP.GE.AND P4, PT, R235.reuse, UR5, PT ;  /* 0x00000005eb007c0c */ /* 0x040fe2000bf86270 */
[----:B------:R-:W-:Y:S01]  /*e290*/  VIADD R0, R235, 0x40 ;  /* 0x00000040eb007836 */ /* 0x000fe20000000000 */
[----:B------:R-:W-:Y:S01]  /*e2a0*/  MOV R8, R242 ;  /* 0x000000f200087202 */ /* 0x000fe20000000f00 */
[----:B------:R-:W-:Y:S03]  /*e2b0*/  VIADD R233, R233, 0xffffffff ;  /* 0xffffffffe9e97836 */ /* 0x000fe60000000000 */
[----:B------:R-:W-:Y:S01]  /*e2c0*/  ISETP.GE.AND P3, PT, R0, UR5, PT ;  /* 0x0000000500007c0c */ /* 0x000fe2000bf66270 */
[----:B------:R-:W-:Y:S01]  /*e2d0*/  IMAD.MOV.U32 R0, RZ, RZ, R241 ;  /* 0x000000ffff007224 */ /* 0x000fe200078e00f1 */
[----:B------:R-:W-:Y:S01]  /*e2e0*/  UMOV UR15, UR6 ;  /* 0x00000006000f7c82 */ /* 0x000fe20008000000 */
[----:B------:R-:W-:Y:S01]  /*e2f0*/  UMOV UR14, UR7 ;  /* 0x00000007000e7c82 */ /* 0x000fe20008000000 */
[----:B------:R-:W-:Y:S09]  /*e300*/  @!P0 BRA `(.L_x_1561) ;  /* 0x0000000000f88947 */ /* 0x000ff20003800000 */
[----:B------:R-:W1:Y:S01]  /*e310*/  LDC R0, c[0x0][0x380] ;  /* 0x0000e000ff007b82 */ /* 0x000e620000000800 */
[----:B------:R-:W-:Y:S01]  /*e320*/  SHF.L.U32 R5, R233, 0x7, RZ ;  /* 0x00000007e9057819 */ /* 0x000fe200000006ff */
[----:B------:R-:W-:Y:S01]  /*e330*/  UMOV UR15, UR11 ;  /* 0x0000000b000f7c82 */ /* 0x000fe20008000000 */
[----:B------:R-:W-:Y:S03]  /*e340*/  UMOV UR14, UR10 ;  /* 0x0000000a000e7c82 */ /* 0x000fe60008000000 */
        /* <DEDUP_REMOVED lines=50> */
[----:B------:R-:W-:Y:S04]  /*e670*/  IMAD.WIDE.U32 R8, R6, UR11, RZ ;  /* 0x0000000b06087c25 */ /* 0x000fe8000f8e00ff */
[----:B------:R-:W-:Y:S01]  /*e680*/  IMAD.IADD R9, R9, 0x1, R0 ;  /* 0x0000000109097824 */ /* 0x000fe200078e0200 */
[----:B--2---:R-:W-:Y:S04]  /*e690*/  IADD3 R2, -R7, R2, RZ ;  /* 0x0000000207027210 */ /* 0x004fe80007ffe1ff */
[----:B------:R-:W-:Y:S01]  /*e6a0*/  SHF.R.S32.HI R7, RZ, 0x1f, R2 ;  /* 0x0000001fff077819 */ /* 0x000fe20000011402 */
[CC--:B-1----:R-:W-:Y:S04]  /*e6b0*/  IMAD.WIDE.U32 R8, R2.reuse, R4.reuse, R8 ;  /* 0x0000000402087225 */ /* 0x0c2fe800078e0008 */
[----:B------:R-:W-:Y:S04]  /*e6c0*/  IMAD R7, R7, R4, RZ ;  /* 0x0000000407077224 */ /* 0x000fe800078e02ff */
[----:B------:R-:W-:Y:S05]  /*e6d0*/  IMAD R7, R2, R5, R7 ;  /* 0x0000000502077224 */ /* 0x000fea00078e0207 */
[----:B------:R-:W-:Y:S07]  /*e6e0*/  IADD3 R0, R9, R7, RZ ;  /* 0x0000000709007210 */ /* 0x000fee0007ffe0ff */
.L_x_1561:
[----:B------:R-:W-:Y:S01]  /*e6f0*/  LEA R134, P2, R8, R188, 0x1 ;  /* 0x000000bc08867211 */ /* 0x000fe200078408ff */
[----:B------:R-:W-:Y:S01]  /*e700*/  @P4 STS.128 [R234+0xc000], RZ ;  /* 0x00c000ffea004388 */ /* 0x000fe20000000c00 */
[----:B------:R-:W-:Y:S02]  /*e710*/  IADD3 R49, P1, R232, R8, RZ ;  /* 0x00000008e8317210 */ /* 0x000fe40007f3e0ff */
[--C-:B------:R-:W-:Y:S02]  /*e720*/  LEA.HI.X R135, R8, R189, R0.reuse, 0x1, P2 ;  /* 0x000000bd08877211 */ /* 0x100fe400010f0c00 */
[-C--:B------:R-:W-:Y:S01]  /*e730*/  @!P4 LEA R62, P5, R49, R188.reuse, 0x1 ;  /* 0x000000bc313ec211 */ /* 0x080fe200078a08ff */
[----:B------:R-:W-:Y:S01]  /*e740*/  IMAD.X R2, R231, 0x1, R0, P1 ;  /* 0x00000001e7027824 */ /* 0x000fe200008e0600 */
[CC--:B------:R-:W-:Y:S01]  /*e750*/  @!P3 LEA R56, P1, R49.reuse, R188.reuse, 0x1 ;  /* 0x000000bc3138b211 */ /* 0x0c0fe200078208ff */
[----:B------:R-:W-:Y:S01]  /*e760*/  @!PT LDS RZ, [RZ] ;  /* 0x00000000fffff984 */ /* 0x000fe20000000800 */
[----:B------:R-:W-:Y:S01]  /*e770*/  @!PT LDS RZ, [RZ] ;  /* 0x00000000fffff984 */ /* 0x000fe20000000800 */
[----:B------:R-:W-:Y:S01]  /*e780*/  @!PT LDS RZ, [RZ] ;  /* 0x00000000fffff984 */ /* 0x000fe20000000800 */
[----:B------:R-:W-:Y:S01]  /*e790*/  @!P4 LDGSTS.E.BYPASS.LTC128B.128 [R234+0xc000], desc[UR12][R134.64] ;  /* 0x0c00000086eacfae */ /* 0x000fe2000b901d4c */
[C---:B------:R-:W-:Y:S02]  /*e7a0*/  IADD3 R51, P2, R232.reuse, R49, RZ ;  /* 0x00000031e8337210 */ /* 0x040fe40007f5e0ff */
[CCC-:B------:R-:W-:Y:S01]  /*e7b0*/  @!P4 LEA.HI.X R63, R49.reuse, R189.reuse, R2.reuse, 0x1, P5 ;  /* 0x000000bd313fc211 */ /* 0x1c0fe200028f0c02 */
[----:B------:R-:W-:Y:S01]  /*e7c0*/  @P3 STS.128 [R234+0x10000], RZ ;  /* 0x010000ffea003388 */ /* 0x000fe20000000c00 */
[-CC-:B------:R-:W-:Y:S01]  /*e7d0*/  @!P3 LEA.HI.X R57, R49, R189.reuse, R2.reuse, 0x1, P1 ;  /* 0x000000bd3139b211 */ /* 0x180fe200008f0c02 */
[----:B------:R-:W-:Y:S01]  /*e7e0*/  IMAD.X R2, R231, 0x1, R2, P2 ;  /* 0x00000001e7027824 */ /* 0x000fe200010e0602 */
[CC--:B------:R-:W-:Y:S01]  /*e7f0*/  @!P4 LEA R60, P5, R51.reuse, R188.reuse, 0x1 ;  /* 0x000000bc333cc211 */ /* 0x0c0fe200078a08ff */
[----:B------:R-:W-:Y:S01]  /*e800*/  @!PT LDS RZ, [RZ] ;  /* 0x00000000fffff984 */ /* 0x000fe20000000800 */
[----:B------:R-:W-:Y:S01]  /*e810*/  @!PT LDS RZ, [RZ] ;  /* 0x00000000fffff984 */ /* 0x000fe20000000800 */
[----:B------:R-:W-:Y:S01]  /*e820*/  @!PT LDS RZ, [RZ] ;  /* 0x00000000fffff984 */ /* 0x000fe20000000800 */
[----:B------:R-:W-:Y:S01]  /*e830*/  @!P3 LDGSTS.E.BYPASS.LTC128B.128 [R234+0x10000], desc[UR12][R134.64+0x80] ;  /* 0x1000008086eabfae */ /* 0x000fe2000b901d4c */
[CC--:B------:R-:W-:Y:S02]  /*e840*/  @!P3 LEA R54, P1, R51.reuse, R188.reuse, 0x1 ;  /* 0x000000bc3336b211 */ /* 0x0c0fe400078208ff */
[C-C-:B------:R-:W-:Y:S01]  /*e850*/  @!P4 LEA.HI.X R61, R51.reuse, R189, R2.reuse, 0x1, P5 ;  /* 0x000000bd333dc211 */ /* 0x140fe200028f0c02 */
[----:B------:R-:W-:Y:S01]  /*e860*/  @P4 STS.128 [R234+0xc800], RZ ;  /* 0x00c800ffea004388 */ /* 0x000fe20000000c00 */
[C---:B------:R-:W-:Y:S02]  /*e870*/  IADD3 R49, P2, R232.reuse, R51, RZ ;  /* 0x00000033e8317210 */ /* 0x040fe40007f5e0ff */
[--C-:B------:R-:W-:Y:S01]  /*e880*/  @!P3 LEA.HI.X R55, R51, R189, R2.reuse, 0x1, P1 ;  /* 0x000000bd3337b211 */ /* 0x100fe200008f0c02 */
[----:B------:R-:W-:Y:S01]  /*e890*/  @!PT LDS RZ, [RZ] ;  /* 0x00000000fffff984 */ /* 0x000fe20000000800 */
[----:B------:R-:W-:Y:S01]  /*e8a0*/  @!PT LDS RZ, [RZ] ;  /* 0x00000000fffff984 */ /* 0x000fe20000000800 */
[----:B------:R-:W-:Y:S01]  /*e8b0*/  @!PT LDS RZ, [RZ] ;  /* 0x00000000fffff984 */ /* 0x000fe20000000800 */
[----:B------:R-:W-:Y:S01]  /*e8c0*/  @!P4 LDGSTS.E.BYPASS.LTC128B.128 [R234+0xc800], desc[UR12][R62.64] ;  /* 0x0c8000003eeacfae */ /* 0x000fe2000b901d4c */
[-C--:B------:R-:W-:Y:S01]  /*e8d0*/  @!P4 LEA R58, P5, R49, R188.reuse, 0x1 ;  /* 0x000000bc313ac211 */ /* 0x080fe200078a08ff */
[----:B------:R-:W-:Y:S01]  /*e8e0*/  IMAD.X R2, R231, 0x1, R2, P2 ;  /* 0x00000001e7027824 */ /* 0x000fe200010e0602 */
[CC--:B------:R-:W-:Y:S01]  /*e8f0*/  @!P3 LEA R52, P1, R49.reuse, R188.reuse, 0x1 ;  /* 0x000000bc3134b211 */ /* 0x0c0fe200078208ff */
[----:B------:R-:W-:Y:S01]  /*e900*/  @P3 STS.128 [R234+0x10800], RZ ;  /* 0x010800ffea003388 */ /* 0x000fe20000000c00 */
[C---:B------:R-:W-:Y:S02]  /*e910*/  IADD3 R51, P2, R232.reuse, R49, RZ ;  /* 0x00000031e8337210 */ /* 0x040fe40007f5e0ff */
[CCC-:B------:R-:W-:Y:S01]  /*e920*/  @!P4 LEA.HI.X R59, R49.reuse, R189.reuse, R2.reuse, 0x1, P5 ;  /* 0x000000bd313bc211 */ /* 0x1c0fe200028f0c02 */
[----:B------:R-:W-:Y:S01]  /*e930*/  @!PT LDS RZ, [RZ] ;  /* 0x00000000fffff984 */ /* 0x000fe20000000800 */
[----:B------:R-:W-:Y:S01]  /*e940*/  @!PT LDS RZ, [RZ] ;  /* 0x00000000fffff984 */ /* 0x000fe20000000800 */
[----:B------:R-:W-:Y:S01]  /*e950*/  @!PT LDS RZ, [RZ] ;  /* 0x00000000fffff984 */ /* 0x000fe20000000800 */
[----:B------:R-:W-:Y:S01]  /*e960*/  @!P3 LDGSTS.E.BYPASS.LTC128B.128 [R234+0x10800], desc[UR12][R56.64+0x80] ;  /* 0x1080008038eabfae */ /* 0x000fe2000b901d4c */
[-CC-:B------:R-:W-:Y:S01]  /*e970*/  @!P3 LEA.HI.X R53, R49, R189.reuse, R2.reuse, 0x1, P1 ;  /* 0x000000bd3135b211 */ /* 0x180fe200008f0c02 */
[----:B------:R-:W-:Y:S01]  /*e980*/  IMAD.X R2, R231, 0x1, R2, P2 ;  /* 0x00000001e7027824 */ /* 0x000fe200010e0602 */
[CC--:B------:R-:W-:Y:S01]  /*e990*/  @!P4 LEA R66, P5, R51.reuse, R188.reuse, 0x1 ;  /* 0x000000bc3342c211 */ /* 0x0c0fe200078a08ff */
[----:B------:R-:W-:Y:S01]  /*e9a0*/  @P4 STS.128 [R234+0xd000], RZ ;  /* 0x00d000ffea004388 */ /* 0x000fe20000000c00 */
[CC--:B------:R-:W-:Y:S02]  /*e9b0*/  @!P3 LEA R64, P1, R51.reuse, R188.reuse, 0x1 ;  /* 0x000000bc3340b211 */ /* 0x0c0fe400078208ff */
[C-C-:B------:R-:W-:Y:S01]  /*e9c0*/  @!P4 LEA.HI.X R67, R51.reuse, R189, R2.reuse, 0x1, P5 ;  /* 0x000000bd3343c211 */ /* 0x140fe200028f0c02 */
[----:B------:R-:W-:Y:S01]  /*e9d0*/  @!PT LDS RZ, [RZ] ;  /* 0x00000000fffff984 */ /* 0x000fe20000000800 */
[----:B------:R-:W-:Y:S01]  /*e9e0*/  @!PT LDS RZ, [RZ] ;  /* 0x00000000fffff984 */ /* 0x000fe20000000800 */
[----:B------:R-:W-:Y:S01]  /*e9f0*/  @!PT LDS RZ, [RZ] ;  /* 0x00000000fffff984 */ /* 0x000fe20000000800 */
[----:B------:R-:W-:Y:S01]  /*ea00*/  @!P4 LDGSTS.E.BYPASS.LTC128B.128 [R234+0xd000], desc[UR12][R60.64] ;  /* 0x0d0000003ceacfae */ /* 0x000fe2000b901d4c */
[C---:B------:R-:W-:Y:S02]  /*ea10*/  IADD3 R49, P2, R232.reuse, R51, RZ ;  /* 0x00000033e8317210 */ /* 0x040fe40007f5e0ff */
[--C-:B------:R-:W-:Y:S01]  /*ea20*/  @!P3 LEA.HI.X R65, R51, R189, R2.reuse, 0x1, P1 ;  /* 0x000000bd3341b211 */ /* 0x100fe200008f0c02 */
[----:B------:R-:W-:Y:S01]  /*ea30*/  @P3 STS.128 [R234+0x11000], RZ ;  /* 0x011000ffea003388 */ /* 0x000fe20000000c00 */
        /* <DEDUP_REMOVED lines=20> */
[----:B------:R-:W-:Y:S02]  /*eb80*/  IADD3 R49, P1, R232, R51, RZ ;  /* 0x00000033e8317210 */ /* 0x000fe40007f3e0ff */
[-CC-:B------:R-:W-:Y:S01]  /*eb90*/  @!P3 LEA.HI.X R51, R51, R189.reuse, R2.reuse, 0x1, P2 ;  /* 0x000000bd3333b211 */ /* 0x180fe200010f0c02 */
[----:B------:R-:W-:Y:S01]  /*eba0*/  @!PT LDS RZ, [RZ] ;  /* 0x00000000fffff984 */ /* 0x000fe20000000800 */
[----:B------:R-:W-:Y:S01]  /*ebb0*/  @!PT LDS RZ, [RZ] ;  /* 0x00000000fffff984 */ /* 0x000fe20000000800 */
[----:B------:R-:W-:Y:S01]  /*ebc0*/  @!PT LDS RZ, [RZ] ;  /* 0x00000000fffff984 */ /* 0x000fe20000000800 */
[----:B------:R-:W-:Y:S01]  /*ebd0*/  @!P3 LDGSTS.E.BYPASS.LTC128B.128 [R234+0x11800], desc[UR12][R52.64+0x80] ;  /* 0x1180008034eabfae */ /* 0x000fe2000b901d4c */
[-C--:B------:R-:W-:Y:S01]  /*ebe0*/  @!P4 LEA R194, P5, R49, R188.reuse, 0x1 ;  /* 0x000000bc31c2c211 */ /* 0x080fe200078a08ff */
        /* <DEDUP_REMOVED lines=9> */
[----:B------:R-:W-:Y:S01]  /*ec80*/  ISETP.GT.AND P1, PT, R233, R228, PT ;  /* 0x000000e4e900720c */ /* 0x000fe20003f24270 */
        /* <DEDUP_REMOVED lines=48> */
[----:B------:R-:W-:Y:S01]  /*ef90*/  LDSM.16.M88.4 R180, [R214] ;  /* 0x00000000d6b4783b */ /* 0x000fe20000000200 */
[C---:B------:R-:W-:Y:S03]  /*efa0*/  HMMA.16816.F32.BF16 R8, R136.reuse, R142, RZ ;  /* 0x0000008e8808723c */ /* 0x040fe600000418ff */
[----:B------:R-:W4:Y:S03]  /*efb0*/  LDSM.16.M88.4 R140, [R215] ;  /* 0x00000000d78c783b */ /* 0x000f260000000200 */
[C---:B-----5:R-:W-:Y:S01]  /*efc0*/  HMMA.16816.F32.BF16 R12, R136.reuse, R144, RZ ;  /* 0x00000090880c723c */ /* 0x060fe200000418ff */
[----:B------:R-:W5:Y:S04]  /*efd0*/  LDSM.16.M88.4 R184, [R213] ;  /* 0x00000000d5b8783b */ /* 0x000f680000000200 */
[----:B-1----:R-:W-:Y:S01]  /*efe0*/  LDSM.16.M88.4 R188, [R208+0x6000] ;  /* 0x00600000d0bc783b */ /* 0x002fe20000000200 */
[C---:B------:R-:W-:Y:S03]  /*eff0*/  HMMA.16816.F32.BF16 R16, R136.reuse, R146, RZ ;  /* 0x000000928810723c */ /* 0x040fe600000418ff */
[----:B------:R-:W1:Y:S03]  /*f000*/  LDSM.16.M88.4 R144, [R212] ;  /* 0x00000000d490783b */ /* 0x000e660000000200 */
[C---:B--2---:R-:W-:Y:S01]  /*f010*/  HMMA.16816.F32.BF16 R20, R136.reuse, R148, RZ ;  /* 0x000000948814723c */ /* 0x044fe200000418ff */
[----:B------:R-:W-:Y:S04]  /*f020*/  LDSM.16.M88.4 R192, [R208+0x6800] ;  /* 0x00680000d0c0783b */ /* 0x000fe80000000200 */
[----:B------:R-:W-:Y:S01]  /*f030*/  LDSM.16.M88.4 R196, [R208+0x7000] ;  /* 0x00700000d0c4783b */ /* 0x000fe20000000200 */
[C---:B------:R-:W-:Y:S03]  /*f040*/  HMMA.16816.F32.BF16 R24, R136.reuse, R150, RZ ;  /* 0x000000968818723c */ /* 0x040fe600000418ff */
[----:B------:R-:W2:Y:S03]  /*f050*/  LDSM.16.M88.4 R148, [R211] ;  /* 0x00000000d394783b */ /* 0x000ea60000000200 */
[C---:B---3--:R-:W-:Y:S06]  /*f060*/  HMMA.16816.F32.BF16 R28, R136.reuse, R152, RZ ;  /* 0x00000098881c723c */ /* 0x048fec00000418ff */
[C---:B------:R-:W-:Y:S01]  /*f070*/  HMMA.16816.F32.BF16 R32, R136.reuse, R154, RZ ;  /* 0x0000009a8820723c */ /* 0x040fe200000418ff */
[----:B------:R-:W3:Y:S05]  /*f080*/  LDSM.16.M88.4 R152, [R210] ;  /* 0x00000000d298783b */ /* 0x000eea0000000200 */
        /* <DEDUP_REMOVED lines=11> */
[----:B------:R-:W3:Y:S04]  /*f140*/  LDSM.16.M88.4 R136, [R209] ;  /* 0x00000000d188783b */ /* 0x000ee80000000200 */
        /* <DEDUP_REMOVED lines=25> */
[----:B------:R-:W-:Y:S01]  /*f2e0*/  LDSM.16.M88.4 R172, [R207] ;  /* 0x00000000cfac783b */ /* 0x000fe20000000200 */
        /* <DEDUP_REMOVED lines=14> */
[----:B------:R-:W-:Y:S05]  /*f3d0*/  LDSM.16.M88.4 R176, [R202] ;  /* 0x00000000cab0783b */ /* 0x000fea0000000200 */
        /* <DEDUP_REMOVED lines=34> */
[----:B------:R-:W-:Y:S01]  /*f600*/  LDSM.16.M88.4 R180, [R201] ;  /* 0x00000000c9b4783b */ /* 0x000fe20000000200 */
[C---:B--2---:R-:W-:Y:S06]  /*f610*/  HMMA.16816.F32.BF16 R4, R136.reuse, R152, R4 ;  /* 0x000000988804723c */ /* 0x044fec0000041804 */
[C---:B------:R-:W-:Y:S01]  /*f620*/  HMMA.16816.F32.BF16 R8, R136.reuse, R154, R8 ;  /* 0x0000009a8808723c */ /* 0x040fe20000041808 */
[----:B------:R-:W2:Y:S05]  /*f630*/  LDSM.16.M88.4 R152, [R225+0xb800] ;  /* 0x00b80000e198783b */ /* 0x000eaa0000000200 */
[C---:B---3--:R-:W-:Y:S06]  /*f640*/  HMMA.16816.F32.BF16 R12, R136.reuse, R156, R12 ;  /* 0x0000009c880c723c */ /* 0x048fec000004180c */
[C---:B------:R-:W-:Y:S01]  /*f650*/  HMMA.16816.F32.BF16 R16, R136.reuse, R158, R16 ;  /* 0x0000009e8810723c */ /* 0x040fe20000041810 */
[----:B------:R-:W3:Y:S05]  /*f660*/  LDSM.16.M88.4 R156, [R206] ;  /* 0x00000000ce9c783b */ /* 0x000eea0000000200 */
[C---:B----4-:R-:W-:Y:S06]  /*f670*/  HMMA.16816.F32.BF16 R20, R136.reuse, R160, R20 ;  /* 0x000000a08814723c */ /* 0x050fec0000041814 */
[C---:B------:R-:W-:Y:S01]  /*f680*/  HMMA.16816.F32.BF16 R24, R136.reuse, R162, R24 ;  /* 0x000000a28818723c */ /* 0x040fe20000041818 */
[----:B------:R-:W4:Y:S05]  /*f690*/  LDSM.16.M88.4 R160, [R205] ;  /* 0x00000000cda0783b */ /* 0x000f2a0000000200 */
[C---:B-----5:R-:W-:Y:S06]  /*f6a0*/  HMMA.16816.F32.BF16 R28, R136.reuse, R164, R28 ;  /* 0x000000a4881c723c */ /* 0x060fec000004181c */
[C---:B------:R-:W-:Y:S01]  /*f6b0*/  HMMA.16816.F32.BF16 R32, R136.reuse, R166, R32 ;  /* 0x000000a68820723c */ /* 0x040fe20000041820 */
[----:B------:R-:W5:Y:S05]  /*f6c0*/  LDSM.16.M88.4 R164, [R204] ;  /* 0x00000000cca4783b */ /* 0x000f6a0000000200 */
[C---:B-1----:R-:W-:Y:S06]  /*f6d0*/  HMMA.16816.F32.BF16 R36, R136.reuse, R140, R36 ;  /* 0x0000008c8824723c */ /* 0x042fec0000041824 */
[C---:B------:R-:W-:Y:S01]  /*f6e0*/  HMMA.16816.F32.BF16 R40, R136.reuse, R142, R40 ;  /* 0x0000008e8828723c */ /* 0x040fe20000041828 */
[----:B------:R-:W1:Y:S05]  /*f6f0*/  LDSM.16.M88.4 R140, [R203] ;  /* 0x00000000cb8c783b */ /* 0x000e6a0000000200 */
        /* <DEDUP_REMOVED lines=8> */
[----:B------:R-:W2:Y:S04]  /*f780*/  LDSM.16.M88.4 R136, [R200] ;  /* 0x00000000c888783b */ /* 0x000ea80000000200 */
        /* <DEDUP_REMOVED lines=133> */
.L_x_1563:
[----:B------:R1:W-:Y:S01]  /*ffe0*/  @P4 STS.128 [R234+0x4000], RZ ;  /* 0x004000ffea004388 */ /* 0x0003e20000000c00 */
[----:B------:R-:W-:Y:S01]  /*fff0*/  LEA R148, P2, R138, R244, 0x1 ;  /* 0x000000f48a947211 */ /* 0x000fe200078408ff */
[----:B------:R-:W-:Y:S01]  /*10000*/  UMOV UR8, UR10 ;  /* 0x0000000a00087c82 */ /* 0x000fe20008000000 */
[----:B------:R-:W-:Y:S01]  /*10010*/  IADD3 R135, P1, R230, R138, RZ ;  /* 0x0000008ae6877210 */ /* 0x000fe20007f3e0ff */
[----:B------:R-:W-:Y:S01]  /*10020*/  UMOV UR9, UR11 ;  /* 0x0000000b00097c82 */ /* 0x000fe20008000000 */
[--C-:B------:R-:W-:Y:S02]  /*10030*/  LEA.HI.X R149, R138, R243, R0.reuse, 0x1, P2 ;  /* 0x000000f38a957211 */ /* 0x100fe400010f0c00 */
[-C--:B------:R-:W-:Y:S01]  /*10040*/  @!P4 LEA R150, P5, R135, R244.reuse, 0x1 ;  /* 0x000000f48796c211 */ /* 0x080fe200078a08ff */
[----:B------:R-:W-:Y:S01]  /*10050*/  IMAD.X R2, R229, 0x1, R0, P1 ;  /* 0x00000001e5027824 */ /* 0x000fe200008e0600 */
[CC--:B------:R-:W-:Y:S01]  /*10060*/  @!P3 LEA R142, P1, R135.reuse, R244.reuse, 0x1 ;  /* 0x000000f4878eb211 */ /* 0x0c0fe200078208ff */
[----:B------:R-:W-:Y:S01]  /*10070*/  @!PT LDS RZ, [RZ] ;  /* 0x00000000fffff984 */ /* 0x000fe20000000800 */
[----:B------:R-:W-:Y:S01]  /*10080*/  @!PT LDS RZ, [RZ] ;  /* 0x00000000fffff984 */ /* 0x000fe20000000800 */
[----:B------:R-:W-:Y:S01]  /*10090*/  @!PT LDS RZ, [RZ] ;  /* 0x00000000fffff984 */ /* 0x000fe20000000800 */
[----:B------:R1:W-:Y:S01]  /*100a0*/  @!P4 LDGSTS.E.BYPASS.LTC128B.128 [R234+0x4000], desc[UR12][R148.64] ;  /* 0x0400000094eacfae */ /* 0x0003e2000b901d4c */
[C---:B------:R-:W-:Y:S02]  /*100b0*/  IADD3 R137, P2, R230.reuse, R135, RZ ;  /* 0x00000087e6897210 */ /* 0x040fe40007f5e0ff */
[CCC-:B------:R-:W-:Y:S01]  /*100c0*/  @!P4 LEA.HI.X R151, R135.reuse, R243.reuse, R2.reuse, 0x1, P5 ;  /* 0x000000f38797c211 */ /* 0x1c0fe200028f0c02 */
[----:B------:R1:W-:Y:S01]  /*100d0*/  @P3 STS.128 [R234+0x8000], RZ ;  /* 0x008000ffea003388 */ /* 0x0003e20000000c00 */
[-CC-:B------:R-:W-:Y:S01]  /*100e0*/  @!P3 LEA.HI.X R143, R135, R243.reuse, R2.reuse, 0x1, P1 ;  /* 0x000000f3878fb211 */ /* 0x180fe200008f0c02 */
[----:B------:R-:W-:Y:S01]  /*100f0*/  IMAD.X R2, R229, 0x1, R2, P2 ;  /* 0x00000001e5027824 */ /* 0x000fe200010e0602 */
        /* <DEDUP_REMOVED lines=9> */
[C---:B------:R-:W-:Y:S01]  /*10190*/  IADD3 R135, P2, R230.reuse, R137, RZ ;  /* 0x00000089e6877210 */ /* 0x040fe20007f5e0ff */
[----:B------:R-:W-:Y:S01]  /*101a0*/  @!PT LDS RZ, [RZ] ;  /* 0x00000000fffff984 */ /* 0x000fe20000000800 */
[----:B------:R-:W-:Y:S01]  /*101b0*/  @!PT LDS RZ, [RZ] ;  /* 0x00000000fffff984 */ /* 0x000fe20000000800 */
[----:B------:R-:W-:Y:S01]  /*101c0*/  @!PT LDS RZ, [RZ] ;  /* 0x00000000fffff984 */ /* 0x000fe20000000800 */
[----:B------:R1:W-:Y:S03]  /*101d0*/  @!P4 LDGSTS.E.BYPASS.LTC128B.128 [R234+0x4800], desc[UR12][R150.64] ;  /* 0x0480000096eacfae */ /* 0x0003e6000b901d4c */
[CC--:B------:R-:W-:Y:S01]  /*101e0*/  @!P4 LEA R144, P5, R135.reuse, R244.reuse, 0x1 ;  /* 0x000000f48790c211 */ /* 0x0c0fe200078a08ff */
[----:B------:R1:W-:Y:S01]  /*101f0*/  @P3 STS.128 [R234+0x8800], RZ ;  /* 0x008800ffea003388 */ /* 0x0003e20000000c00 */
[-C--:B------:R-:W-:Y:S01]  /*10200*/  @!P3 LEA R138, P1, R135, R244.reuse, 0x1 ;  /* 0x000000f4878ab211 */ /* 0x080fe200078208ff */
[----:B------:R-:W-:Y:S01]  /*10210*/  IMAD.X R2, R229, 0x1, R2, P2 ;  /* 0x00000001e5027824 */ /* 0x000fe200010e0602 */
[C---:B------:R-:W-:Y:S01]  /*10220*/  IADD3 R137, P2, R230.reuse, R135, RZ ;  /* 0x00000087e6897210 */ /* 0x040fe20007f5e0ff */
[----:B------:R-:W-:Y:S01]  /*10230*/  @!PT LDS RZ, [RZ] ;  /* 0x00000000fffff984 */ /* 0x000fe20000000800 */
[----:B------:R-:W-:Y:S01]  /*10240*/  @!PT LDS RZ, [RZ] ;  /* 0x00000000fffff984 */ /* 0x000fe20000000800 */
[----:B------:R-:W-:Y:S01]  /*10250*/  @!PT LDS RZ, [RZ] ;  /* 0x00000000fffff984 */ /* 0x000fe20000000800 */
[----:B------:R1:W-:Y:S03]  /*10260*/  @!P3 LDGSTS.E.BYPASS.LTC128B.128 [R234+0x8800], desc[UR12][R142.64+0x80] ;  /* 0x088000808eeabfae */ /* 0x0003e6000b901d4c */
        /* <DEDUP_REMOVED lines=37> */
[C-C-:B------:R-:W-:Y:S01]  /*104c0*/  @!P4 LEA.HI.X R163, R137.reuse, R243, R2.reuse, 0x1, P6 ;  /* 0x000000f389a3c211 */ /* 0x140fe200030f0c02 */
[----:B------:R1:W-:Y:S01]  /*104d0*/  @P4 STS.128 [R234+0x6000], RZ ;  /* 0x006000ffea004388 */ /* 0x0003e20000000c00 */
[----:B------:R-:W-:Y:S02]  /*104e0*/  IADD3 R135, P1, R230, R137, RZ ;  /* 0x00000089e6877210 */ /* 0x000fe40007f3e0ff */
[-CC-:B------:R-:W-:Y:S01]  /*104f0*/  @!P3 LEA.HI.X R137, R137, R243.reuse, R2.reuse, 0x1, P2 ;  /* 0x000000f38989b211 */ /* 0x180fe200010f0c02 */
[----:B------:R-:W-:Y:S01]  /*10500*/  @!PT LDS RZ, [RZ] ;  /* 0x00000000fffff984 */ /* 0x000fe20000000800 */
[----:B------:R-:W-:Y:S01]  /*10510*/  @!PT LDS RZ, [RZ] ;  /* 0x00000000fffff984 */ /* 0x000fe20000000800 */
[----:B------:R-:W-:Y:S01]  /*10520*/  @!PT LDS RZ, [RZ] ;  /* 0x00000000fffff984 */ /* 0x000fe20000000800 */
[----:B------:R1:W-:Y:S01]  /*10530*/  @!P4 LDGSTS.E.BYPASS.LTC128B.128 [R234+0x6000], desc[UR12][R154.64] ;  /* 0x060000009aeacfae */ /* 0x0003e2000b901d4c */
[-C--:B------:R-:W-:Y:S01]  /*10540*/  @!P4 LEA R160, P5, R135, R244.reuse, 0x1 ;  /* 0x000000f487a0c211 */ /* 0x080fe200078a08ff */
        /* <DEDUP_REMOVED lines=42> */
.L_x_1562:
        /* <DEDUP_REMOVED lines=75> */
[----:B-1----:R-:W-:Y:S02]  /*10ca0*/  FMNMX.FTZ R0, R135, R0, !PT ;  /* 0x0000000087007209 */ /* 0x002fe40007810000 */
[----:B--2---:R-:W-:Y:S03]  /*10cb0*/  FMNMX.FTZ R2, R141, R2, !PT ;  /* 0x000000028d027209 */ /* 0x004fe60007810000 */
[C---:B------:R-:W-:Y:S01]  /*10cc0*/  FADD.FTZ R3, -R0.reuse, R3 ;  /* 0x0000000300037221 */ /* 0x040fe20000010100 */
[----:B------:R-:W-:Y:S01]  /*10cd0*/  FMUL.FTZ R135, R0, UR4 ;  /* 0x0000000400877c20 */ /* 0x000fe20008410000 */
[----:B------:R-:W1:Y:S01]  /*10ce0*/  LDSM.16.MT88.4 R140, [R218+0xc000] ;  /* 0x00c00000da8c783b */ /* 0x000e620000004200 */
[C---:B------:R-:W-:Y:S01]  /*10cf0*/  FSETP.NEU.FTZ.AND P1, PT, R2.reuse, -INF , PT ;  /* 0xff8000000200780b */ /* 0x040fe20003f3d000 */
[----:B------:R-:W-:Y:S01]  /*10d00*/  FMUL.FTZ R134, R3, UR4 ;  /* 0x0000000403867c20 */ /* 0x000fe20008410000 */
[C---:B------:R-:W-:Y:S01]  /*10d10*/  FMUL.FTZ R152, R2.reuse, UR4 ;  /* 0x0000000402987c20 */ /* 0x040fe20008410000 */
[----:B------:R-:W-:Y:S02]  /*10d20*/  FADD.FTZ R132, -R2, R133 ;  /* 0x0000008502847221 */ /* 0x000fe40000010100 */
[----:B------:R2:W3:Y:S02]  /*10d30*/  MUFU.EX2 R3, R134 ;  /* 0x0000008600037308 */ /* 0x0004e40000000800 */
[----:B------:R-:W-:Y:S01]  /*10d40*/  FSEL R152, R152, RZ, P1 ;  /* 0x000000ff98987208 */ /* 0x000fe20000800000 */
[----:B------:R-:W-:Y:S01]  /*10d50*/  FMUL.FTZ R133, R132, UR4 ;  /* 0x0000000484857c20 */ /* 0x000fe20008410000 */
[----:B------:R-:W-:Y:S03]  /*10d60*/  FSETP.NEU.FTZ.AND P1, PT, R0, -INF , PT ;  /* 0xff8000000000780b */ /* 0x000fe60003f3d000 */
[--C-:B------:R-:W-:Y:S01]  /*10d70*/  FFMA.FTZ R153, R5, UR4, -R152.reuse ;  /* 0x0000000405997c23 */ /* 0x100fe20008010898 */
[----:B------:R-:W-:Y:S01]  /*10d80*/  FSEL R135, R135, RZ, P1 ;  /* 0x000000ff87877208 */ /* 0x000fe20000800000 */
[--C-:B------:R-:W-:Y:S01]  /*10d90*/  FFMA.FTZ R155, R4, UR4, -R152.reuse ;  /* 0x00000004049b7c23 */ /* 0x100fe20008010898 */
[--C-:B------:R-:W-:Y:S01]  /*10da0*/  FFMA.FTZ R5, R9, UR4, -R152.reuse ;  /* 0x0000000409057c23 */ /* 0x100fe20008010898 */
[----:B------:R-:W4:Y:S01]  /*10db0*/  MUFU.EX2 R132, R133 ;  /* 0x0000008500847308 */ /* 0x000f220000000800 */
[--C-:B------:R-:W-:Y:S01]  /*10dc0*/  FFMA.FTZ R166, R20, UR4, -R152.reuse ;  /* 0x0000000414a67c23 */ /* 0x100fe20008010898 */
[--C-:B------:R-:W-:Y:S01]  /*10dd0*/  FFMA.FTZ R156, R6, UR4, -R135.reuse ;  /* 0x00000004069c7c23 */ /* 0x100fe20008010887 */
[--C-:B------:R-:W-:Y:S01]  /*10de0*/  FFMA.FTZ R154, R7, UR4, -R135.reuse ;  /* 0x00000004079a7c23 */ /* 0x100fe20008010887 */
[--C-:B------:R-:W-:Y:S01]  /*10df0*/  FFMA.FTZ R6, R10, UR4, -R135.reuse ;  /* 0x000000040a067c23 */ /* 0x100fe20008010887 */
[--C-:B------:R-:W-:Y:S01]  /*10e00*/  FFMA.FTZ R7, R11, UR4, -R135.reuse ;  /* 0x000000040b077c23 */ /* 0x100fe20008010887 */
[--C-:B--2---:R-:W-:Y:S01]  /*10e10*/  FFMA.FTZ R134, R8, UR4, -R152.reuse ;  /* 0x0000000408867c23 */ /* 0x104fe20008010898 */
[C---:B---3--:R-:W-:Y:S03]  /*10e20*/  FMUL.FTZ R10, R3.reuse, R130 ;  /* 0x00000082030a7220 */ /* 0x048fe60000410000 */
        /* <DEDUP_REMOVED lines=9> */
[C---:B----4-:R-:W-:Y:S01]  /*10ec0*/  FMUL.FTZ R8, R132.reuse, R128 ;  /* 0x0000008084087220 */ /* 0x050fe20000410000 */
        /* <DEDUP_REMOVED lines=10> */
[C---:B------:R-:W-:Y:S01]  /*10f70*/  FMUL.FTZ R82, R3.reuse, R82 ;  /* 0x0000005203527220 */ /* 0x040fe20000410000 */
[----:B------:R-:W-:Y:S01]  /*10f80*/  FMUL.FTZ R83, R3, R83 ;  /* 0x0000005303537220 */ /* 0x000fe20000410000 */
[C---:B------:R-:W-:Y:S01]  /*10f90*/  FMUL.FTZ R84, R132.reuse, R84 ;  /* 0x0000005484547220 */ /* 0x040fe20000410000 */
[C---:B------:R-:W-:Y:S03]  /*10fa0*/  FMUL.FTZ R85, R132.reuse, R85 ;  /* 0x0000005584557220 */ /* 0x040fe60000410000 */
[----:B------:R-:W3:Y:S01]  /*10fb0*/  MUFU.EX2 R154, R154 ;  /* 0x0000009a009a7308 */ /* 0x000ee20000000800 */
[----:B--2---:R-:W-:Y:S01]  /*10fc0*/  F2FP.BF16.F32.PACK_AB R128, R153, R155 ;  /* 0x0000009b9980723e */ /* 0x004fe200000010ff */
[C---:B------:R-:W-:Y:S01]  /*10fd0*/  FMUL.FTZ R86, R3.reuse, R86 ;  /* 0x0000005603567220 */ /* 0x040fe20000410000 */
[C---:B------:R-:W-:Y:S01]  /*10fe0*/  FMUL.FTZ R87, R3.reuse, R87 ;  /* 0x0000005703577220 */ /* 0x040fe20000410000 */
[C---:B------:R-:W-:Y:S01]  /*10ff0*/  FMUL.FTZ R88, R132.reuse, R88 ;  /* 0x0000005884587220 */ /* 0x040fe20000410000 */
[----:B------:R-:W-:Y:S01]  /*11000*/  FMUL.FTZ R89, R132, R89 ;  /* 0x0000005984597220 */ /* 0x000fe20000410000 */
[C---:B------:R-:W-:Y:S01]  /*11010*/  FMUL.FTZ R90, R3.reuse, R90 ;  /* 0x0000005a035a7220 */ /* 0x040fe20000410000 */
[----:B------:R-:W-:Y:S03]  /*11020*/  FMUL.FTZ R91, R3, R91 ;  /* 0x0000005b035b7220 */ /* 0x000fe60000410000 */
[----:B------:R-:W-:Y:S01]  /*11030*/  MUFU.EX2 R134, R134 ;  /* 0x0000008600867308 */ /* 0x000fe20000000800 */
[--C-:B------:R-:W-:Y:S01]  /*11040*/  FFMA.FTZ R165, R21, UR4, -R152.reuse ;  /* 0x0000000415a57c23 */ /* 0x100fe20008010898 */
[--C-:B------:R-:W-:Y:S01]  /*11050*/  FFMA.FTZ R168, R22, UR4, -R135.reuse ;  /* 0x0000000416a87c23 */ /* 0x100fe20008010887 */
[--C-:B------:R-:W-:Y:S01]  /*11060*/  FFMA.FTZ R167, R23, UR4, -R135.reuse ;  /* 0x0000000417a77c23 */ /* 0x100fe20008010887 */
[--C-:B------:R-:W-:Y:S01]  /*11070*/  FFMA.FTZ R170, R29, UR4, -R152.reuse ;  /* 0x000000041daa7c23 */ /* 0x100fe20008010898 */
[----:B------:R-:W-:Y:S01]  /*11080*/  LDSM.16.MT88.4 R20, [R216+0x10800] ;  /* 0x01080000d814783b */ /* 0x000fe20000004200 */
[--C-:B------:R-:W-:Y:S01]  /*11090*/  FFMA.FTZ R171, R30, UR4, -R135.reuse ;  /* 0x000000041eab7c23 */ /* 0x100fe20008010887 */
[--C-:B------:R-:W-:Y:S03]  /*110a0*/  FFMA.FTZ R172, R34, UR4, -R135.reuse ;  /* 0x0000000422ac7c23 */ /* 0x100fe60008010887 */
[----:B------:R-:W2:Y:S01]  /*110b0*/  MUFU.EX2 R5, R5 ;  /* 0x0000000500057308 */ /* 0x000ea20000000800 */
[----:B---3--:R-:W-:Y:S01]  /*110c0*/  F2FP.BF16.F32.PACK_AB R129, R154, R156 ;  /* 0x0000009c9a81723e */ /* 0x008fe200000010ff */
[--C-:B------:R-:W-:Y:S01]  /*110d0*/  FFMA.FTZ R173, R48, UR4, -R152.reuse ;  /* 0x0000000430ad7c23 */ /* 0x100fe20008010898 */
[--C-:B------:R-:W-:Y:S01]  /*110e0*/  FFMA.FTZ R174, R49, UR4, -R152.reuse ;  /* 0x0000000431ae7c23 */ /* 0x100fe20008010898 */
[--C-:B------:R-:W-:Y:S01]  /*110f0*/  FFMA.FTZ R175, R50, UR4, -R135.reuse ;  /* 0x0000000432af7c23 */ /* 0x100fe20008010887 */
[--C-:B------:R-:W-:Y:S01]  /*11100*/  FFMA.FTZ R176, R51, UR4, -R135.reuse ;  /* 0x0000000433b07c23 */ /* 0x100fe20008010887 */
        /* <DEDUP_REMOVED lines=10> */
[----:B------:R-:W3:Y:S01]  /*111b0*/  MUFU.EX2 R7, R7 ;  /* 0x0000000700077308 */ /* 0x000ee20000000800 */
[----:B--2---:R-:W-:Y:S01]  /*111c0*/  F2FP.BF16.F32.PACK_AB R130, R5, R134 ;  /* 0x000000860582723e */ /* 0x004fe200000010ff */
[C---:B------:R-:W-:Y:S01]  /*111d0*/  FMUL.FTZ R100, R132.reuse, R100 ;  /* 0x0000006484647220 */ /* 0x040fe20000410000 */
[----:B------:R-:W-:Y:S01]  /*111e0*/  FMUL.FTZ R101, R132, R101 ;  /* 0x0000006584657220 */ /* 0x000fe20000410000 */
[C---:B------:R-:W-:Y:S01]  /*111f0*/  FMUL.FTZ R102, R3.reuse, R102 ;  /* 0x0000006603667220 */ /* 0x040fe20000410000 */
[----:B------:R-:W-:Y:S01]  /*11200*/  FMUL.FTZ R103, R3, R103 ;  /* 0x0000006703677220 */ /* 0x000fe20000410000 */
[--C-:B------:R-:W-:Y:S01]  /*11210*/  FFMA.FTZ R157, R12, UR4, -R152.reuse ;  /* 0x000000040c9d7c23 */ /* 0x100fe20008010898 */
[C---:B------:R-:W-:Y:S01]  /*11220*/  FMUL.FTZ R12, R132.reuse, R124 ;  /* 0x0000007c840c7220 */ /* 0x040fe20000410000 */
[--C-:B------:R-:W-:Y:S01]  /*11230*/  FFMA.FTZ R158, R13, UR4, -R152.reuse ;  /* 0x000000040d9e7c23 */ /* 0x100fe20008010898 */
[----:B------:R-:W-:Y:S01]  /*11240*/  FMUL.FTZ R13, R132, R125 ;  /* 0x0000007d840d7220 */ /* 0x000fe20000410000 */
[--C-:B------:R-:W-:Y:S01]  /*11250*/  FFMA.FTZ R159, R14, UR4, -R135.reuse ;  /* 0x000000040e9f7c23 */ /* 0x100fe20008010887 */
[----:B------:R-:W-:Y:S01]  /*11260*/  FMUL.FTZ R14, R3, R126 ;  /* 0x0000007e030e7220 */ /* 0x000fe20000410000 */
[--C-:B------:R-:W-:Y:S01]  /*11270*/  FFMA.FTZ R160, R15, UR4, -R135.reuse ;  /* 0x000000040fa07c23 */ /* 0x100fe20008010887 */
[----:B------:R-:W-:Y:S01]  /*11280*/  FMUL.FTZ R15, R3, R127 ;  /* 0x0000007f030f7220 */ /* 0x000fe20000410000 */
[C---:B------:R-:W-:Y:S01]  /*11290*/  FMUL.FTZ R104, R132.reuse, R104 ;  /* 0x0000006884687220 */ /* 0x040fe20000410000 */
[----:B------:R-:W-:Y:S01]  /*112a0*/  LDSM.16.MT88.4 R124, [R220+0xc800] ;  /* 0x00c80000dc7c783b */ /* 0x000fe20000004200 */
[C---:B------:R-:W-:Y:S01]  /*112b0*/  FMUL.FTZ R105, R132.reuse, R105 ;  /* 0x0000006984697220 */ /* 0x040fe20000410000 */
[----:B---3--:R-:W-:Y:S01]  /*112c0*/  F2FP.BF16.F32.PACK_AB R131, R7, R6 ;  /* 0x000000060783723e */ /* 0x008fe200000010ff */
[C---:B------:R-:W-:Y:S01]  /*112d0*/  FMUL.FTZ R106, R3.reuse, R106 ;  /* 0x0000006a036a7220 */ /* 0x040fe20000410000 */
[C---:B------:R-:W-:Y:S01]  /*112e0*/  FMUL.FTZ R107, R3.reuse, R107 ;  /* 0x0000006b036b7220 */ /* 0x040fe20000410000 */
[C---:B------:R-:W-:Y:S01]  /*112f0*/  FMUL.FTZ R108, R132.reuse, R108 ;  /* 0x0000006c846c7220 */ /* 0x040fe20000410000 */
[C---:B------:R-:W-:Y:S01]  /*11300*/  FMUL.FTZ R109, R132.reuse, R109 ;  /* 0x0000006d846d7220 */ /* 0x040fe20000410000 */
[C---:B------:R-:W-:Y:S01]  /*11310*/  FMUL.FTZ R110, R3.reuse, R110 ;  /* 0x0000006e036e7220 */ /* 0x040fe20000410000 */
[----:B------:R-:W-:Y:S01]  /*11320*/  FMUL.FTZ R111, R3, R111 ;  /* 0x0000006f036f7220 */ /* 0x000fe20000410000 */
[C---:B------:R-:W-:Y:S01]  /*11330*/  HMMA.16816.F32.BF16 R8, R128.reuse, R136, R8 ;  /* 0x000000888008723c */ /* 0x040fe20000041808 */
[----:B------:R-:W-:Y:S04]  /*11340*/  MUFU.EX2 R157, R157 ;  /* 0x0000009d009d7308 */ /* 0x000fe80000000800 */
[C---:B------:R-:W-:Y:S01]  /*11350*/  FMUL.FTZ R112, R132.reuse, R112 ;  /* 0x0000007084707220 */ /* 0x040fe20000410000 */
[C---:B------:R-:W-:Y:S01]  /*11360*/  HMMA.16816.F32.BF16 R68, R128.reuse, R138, R68 ;  /* 0x0000008a8044723c */ /* 0x040fe20000041844 */
[----:B------:R-:W2:Y:S04]  /*11370*/  LDSM.16.MT88.4 R136, [R220+0x10000] ;  /* 0x01000000dc88783b */ /* 0x000ea80000004200 */
[----:B------:R-:W-:Y:S01]  /*11380*/  MUFU.EX2 R158, R158 ;  /* 0x0000009e009e7308 */ /* 0x000fe20000000800 */
[----:B------:R-:W-:Y:S01]  /*11390*/  ISETP.GT.AND P1, PT, R233, R228, PT ;  /* 0x000000e4e900720c */ /* 0x000fe20003f24270 */
[C---:B------:R-:W-:Y:S01]  /*113a0*/  FMUL.FTZ R113, R132.reuse, R113 ;  /* 0x0000007184717220 */ /* 0x040fe20000410000 */
[C---:B-1----:R-:W-:Y:S07]  /*113b0*/  HMMA.16816.F32.BF16 R72, R128.reuse, R140, R72 ;  /* 0x0000008c8048723c */ /* 0x042fee0000041848 */
[----:B------:R-:W-:Y:S01]  /*113c0*/  MUFU.EX2 R159, R159 ;  /* 0x0000009f009f7308 */ /* 0x000fe20000000800 */
[C---:B------:R-:W-:Y:S01]  /*113d0*/  HMMA.16816.F32.BF16 R76, R128.reuse, R142, R76 ;  /* 0x0000008e804c723c */ /* 0x040fe2000004184c */
[----:B------:R-:W1:Y:S02]  /*113e0*/  LDSM.16.MT88.4 R140, [R218+0x10000] ;  /* 0x01000000da8c783b */ /* 0x000e640000004200 */
[C---:B------:R-:W-:Y:S03]  /*113f0*/  FMUL.FTZ R114, R3.reuse, R114 ;  /* 0x0000007203727220 */ /* 0x040fe60000410000 */
[C---:B------:R-:W-:Y:S03]  /*11400*/  HMMA.16816.F32.BF16 R80, R128.reuse, R144, R80 ;  /* 0x000000908050723c */ /* 0x040fe60000041850 */
[----:B------:R-:W-:Y:S02]  /*11410*/  MUFU.EX2 R160, R160 ;  /* 0x000000a000a07308 */ /* 0x000fe40000000800 */
[C---:B------:R-:W-:Y:S01]  /*11420*/  FMUL.FTZ R115, R3.reuse, R115 ;  /* 0x0000007303737220 */ /* 0x040fe20000410000 */
[C---:B------:R-:W-:Y:S01]  /*11430*/  HMMA.16816.F32.BF16 R84, R128.reuse, R146, R84 ;  /* 0x000000928054723c */ /* 0x040fe20000041854 */
[----:B------:R-:W3:Y:S06]  /*11440*/  LDSM.16.MT88.4 R144, [R217+0x10000] ;  /* 0x01000000d990783b */ /* 0x000eec0000004200 */
[----:B------:R-:W-:Y:S01]  /*11450*/  MUFU.EX2 R166, R166 ;  /* 0x000000a600a67308 */ /* 0x000fe20000000800 */
[C---:B------:R-:W-:Y:S01]  /*11460*/  FMUL.FTZ R116, R132.reuse, R116 ;  /* 0x0000007484747220 */ /* 0x040fe20000410000 */
[C---:B------:R-:W-:Y:S03]  /*11470*/  HMMA.16816.F32.BF16 R88, R128.reuse, R148, R88 ;  /* 0x000000948058723c */ /* 0x040fe60000041858 */
[----:B------:R-:W-:Y:S03]  /*11480*/  FMUL.FTZ R117, R132, R117 ;  /* 0x0000007584757220 */ /* 0x000fe60000410000 */
[C---:B------:R-:W-:Y:S01]  /*11490*/  HMMA.16816.F32.BF16 R92, R128.reuse, R150, R92 ;  /* 0x00000096805c723c */ /* 0x040fe2000004185c */
[----:B------:R-:W-:Y:S01]  /*114a0*/  LDSM.16.MT88.4 R148, [R216+0xc800] ;  /* 0x00c80000d894783b */ /* 0x000fe20000004200 */
[----:B------:R-:W4:Y:S03]  /*114b0*/  MUFU.EX2 R165, R165 ;  /* 0x000000a500a57308 */ /* 0x000f260000000800 */
[C---:B------:R-:W-:Y:S01]  /*114c0*/  FMUL.FTZ R118, R3.reuse, R118 ;  /* 0x0000007603767220 */ /* 0x040fe20000410000 */
[C---:B--2---:R-:W-:Y:S06]  /*114d0*/  HMMA.16816.F32.BF16 R96, R128.reuse, R136, R96 ;  /* 0x000000888060723c */ /* 0x044fec0000041860 */
[----:B------:R-:W-:Y:S01]  /*114e0*/  MUFU.EX2 R168, R168 ;  /* 0x000000a800a87308 */ /* 0x000fe20000000800 */
[----:B------:R-:W-:Y:S01]  /*114f0*/  FMUL.FTZ R119, R3, R119 ;  /* 0x0000007703777220 */ /* 0x000fe20000410000 */
[C---:B------:R-:W-:Y:S01]  /*11500*/  HMMA.16816.F32.BF16 R100, R128.reuse, R138, R100 ;  /* 0x0000008a8064723c */ /* 0x040fe20000041864 */
[----:B------:R-:W2:Y:S02]  /*11510*/  LDSM.16.MT88.4 R136, [R216+0x10000] ;  /* 0x01000000d888783b */ /* 0x000ea40000004200 */
[--C-:B------:R-:W-:Y:S03]  /*11520*/  FFMA.FTZ R169, R24, UR4, -R152.reuse ;  /* 0x0000000418a97c23 */ /* 0x100fe60008010898 */
[C---:B-1----:R-:W-:Y:S02]  /*11530*/  HMMA.16816.F32.BF16 R12, R128.reuse, R140, R12 ;  /* 0x0000008c800c723c */ /* 0x042fe4000004180c */
[----:B------:R-:W-:Y:S03]  /*11540*/  MUFU.EX2 R167, R167 ;  /* 0x000000a700a77308 */ /* 0x000fe60000000800 */
[----:B----4-:R-:W-:Y:S01]  /*11550*/  F2FP.BF16.F32.PACK_AB R24, R165, R166 ;  /* 0x000000a6a518723e */ /* 0x010fe200000010ff */
[C---:B------:R-:W-:Y:S01]  /*11560*/  HMMA.16816.F32.BF16 R104, R128.reuse, R142, R104 ;  /* 0x0000008e8068723c */ /* 0x040fe20000041868 */
[----:B------:R-:W1:Y:S05]  /*11570*/  LDSM.16.MT88.4 R140, [R218+0xc800] ;  /* 0x00c80000da8c783b */ /* 0x000e6a0000004200 */
[----:B------:R-:W-:Y:S01]  /*11580*/  MUFU.EX2 R169, R169 ;  /* 0x000000a900a97308 */ /* 0x000fe20000000800 */
[--C-:B------:R-:W-:Y:S01]  /*11590*/  FFMA.FTZ R162, R16, UR4, -R152.reuse ;  /* 0x0000000410a27c23 */ /* 0x100fe20008010898 */
[C---:B---3--:R-:W-:Y:S03]  /*115a0*/  HMMA.16816.F32.BF16 R108, R128.reuse, R144, R108 ;  /* 0x00000090806c723c */ /* 0x048fe6000004186c */
[----:B------:R-:W-:Y:S01]  /*115b0*/  FFMA.FTZ R161, R17, UR4, -R152 ;  /* 0x0000000411a17c23 */ /* 0x000fe20008010898 */
[--C-:B------:R-:W-:Y:S01]  /*115c0*/  FFMA.FTZ R163, R18, UR4, -R135.reuse ;  /* 0x0000000412a37c23 */ /* 0x100fe20008010887 */
[--C-:B------:R-:W-:Y:S01]  /*115d0*/  FFMA.FTZ R164, R19, UR4, -R135.reuse ;  /* 0x0000000413a47c23 */ /* 0x100fe20008010887 */
[C---:B------:R-:W-:Y:S02]  /*115e0*/  FMUL.FTZ R16, R132.reuse, R120 ;  /* 0x0000007884107220 */ /* 0x040fe40000410000 */
[----:B------:R-:W-:Y:S03]  /*115f0*/  MUFU.EX2 R162, R162 ;  /* 0x000000a200a27308 */ /* 0x000fe60000000800 */
[----:B------:R-:W-:Y:S01]  /*11600*/  FMUL.FTZ R17, R132, R121 ;  /* 0x0000007984117220 */ /* 0x000fe20000410000 */
[C---:B------:R-:W-:Y:S01]  /*11610*/  FMUL.FTZ R18, R3.reuse, R122 ;  /* 0x0000007a03127220 */ /* 0x040fe20000410000 */
[C---:B------:R-:W-:Y:S01]  /*11620*/  FMUL.FTZ R19, R3.reuse, R123 ;  /* 0x0000007b03137220 */ /* 0x040fe20000410000 */
[----:B------:R-:W-:Y:S01]  /*11630*/  F2FP.BF16.F32.PACK_AB R120, R158, R157 ;  /* 0x0000009d9e78723e */ /* 0x000fe200000010ff */
[----:B------:R-:W-:Y:S01]  /*11640*/  FFMA.FTZ R156, R3, R246, R156 ;  /* 0x000000f6039c7223 */ /* 0x000fe2000001009c */
[----:B------:R-:W-:Y:S02]  /*11650*/  F2FP.BF16.F32.PACK_AB R121, R160, R159 ;  /* 0x0000009fa079723e */ /* 0x000fe400000010ff */
[----:B------:R-:W3:Y:S01]  /*11660*/  MUFU.EX2 R161, R161 ;  /* 0x000000a100a17308 */ /* 0x000ee20000000800 */
[--C-:B------:R-:W-:Y:S01]  /*11670*/  FFMA.FTZ R52, R52, UR4, -R152.reuse ;  /* 0x0000000434347c23 */ /* 0x100fe20008010898 */
[--C-:B------:R-:W-:Y:S01]  /*11680*/  FFMA.FTZ R53, R53, UR4, -R152.reuse ;  /* 0x0000000435357c23 */ /* 0x100fe20008010898 */
[C---:B------:R-:W-:Y:S01]  /*11690*/  HMMA.16816.F32.BF16 R16, R128.reuse, R146, R16 ;  /* 0x000000928010723c */ /* 0x040fe20000041810 */
[----:B------:R-:W4:Y:S02]  /*116a0*/  LDSM.16.MT88.4 R144, [R217+0xc800] ;  /* 0x00c80000d990783b */ /* 0x000f240000004200 */
[--C-:B------:R-:W-:Y:S01]  /*116b0*/  FFMA.FTZ R54, R54, UR4, -R135.reuse ;  /* 0x0000000436367c23 */ /* 0x100fe20008010887 */
[--C-:B------:R-:W-:Y:S03]  /*116c0*/  FFMA.FTZ R55, R55, UR4, -R135.reuse ;  /* 0x0000000437377c23 */ /* 0x100fe60008010887 */
[----:B------:R-:W-:Y:S01]  /*116d0*/  MUFU.EX2 R163, R163 ;  /* 0x000000a300a37308 */ /* 0x000fe20000000800 */
[C---:B--2---:R-:W-:Y:S03]  /*116e0*/  HMMA.16816.F32.BF16 R112, R128.reuse, R136, R112 ;  /* 0x000000888070723c */ /* 0x044fe60000041870 */
[--C-:B------:R-:W-:Y:S03]  /*116f0*/  FFMA.FTZ R56, R56, UR4, -R152.reuse ;  /* 0x0000000438387c23 */ /* 0x100fe60008010898 */
[----:B------:R-:W-:Y:S03]  /*11700*/  HMMA.16816.F32.BF16 R116, R128, R138, R116 ;  /* 0x0000008a8074723c */ /* 0x000fe60000041874 */
[----:B------:R-:W2:Y:S01]  /*11710*/  MUFU.EX2 R164, R164 ;  /* 0x000000a400a47308 */ /* 0x000ea20000000800 */
[----:B------:R-:W-:Y:S01]  /*11720*/  LDSM.16.MT88.4 R128, [R218+0x10800] ;  /* 0x01080000da80783b */ /* 0x000fe20000004200 */
[----:B---3--:R-:W-:Y:S01]  /*11730*/  F2FP.BF16.F32.PACK_AB R122, R161, R162 ;  /* 0x000000a2a17a723e */ /* 0x008fe200000010ff */
[--C-:B------:R-:W-:Y:S01]  /*11740*/  FFMA.FTZ R57, R57, UR4, -R152.reuse ;  /* 0x0000000439397c23 */ /* 0x100fe20008010898 */
[--C-:B------:R-:W-:Y:S01]  /*11750*/  FFMA.FTZ R58, R58, UR4, -R135.reuse ;  /* 0x000000043a3a7c23 */ /* 0x100fe20008010887 */
[----:B------:R-:W-:Y:S05]  /*11760*/  FFMA.FTZ R59, R59, UR4, -R135 ;  /* 0x000000043b3b7c23 */ /* 0x000fea0008010887 */
[----:B------:R-:W-:Y:S01]  /*11770*/  MUFU.EX2 R173, R173 ;  /* 0x000000ad00ad7308 */ /* 0x000fe20000000800 */
[----:B------:R-:W-:Y:S01]  /*11780*/  LDSM.16.MT88.4 R136, [R217+0x10800] ;  /* 0x01080000d988783b */ /* 0x000fe20000004200 */
[----:B------:R-:W-:Y:S01]  /*11790*/  FFMA.FTZ R155, R132, R245, R155 ;  /* 0x000000f5849b7223 */ /* 0x000fe2000001009b */
[--C-:B------:R-:W-:Y:S01]  /*117a0*/  FFMA.FTZ R60, R60, UR4, -R152.reuse ;  /* 0x000000043c3c7c23 */ /* 0x100fe20008010898 */
[--C-:B------:R-:W-:Y:S01]  /*117b0*/  FFMA.FTZ R61, R61, UR4, -R152.reuse ;  /* 0x000000043d3d7c23 */ /* 0x100fe20008010898 */
[--C-:B------:R-:W-:Y:S01]  /*117c0*/  FFMA.FTZ R62, R62, UR4, -R135.reuse ;  /* 0x000000043e3e7c23 */ /* 0x100fe20008010887 */
[--C-:B------:R-:W-:Y:S01]  /*117d0*/  FFMA.FTZ R63, R63, UR4, -R135.reuse ;  /* 0x000000043f3f7c23 */ /* 0x100fe20008010887 */
[----:B------:R-:W-:Y:S03]  /*117e0*/  FFMA.FTZ R64, R64, UR4, -R152 ;  /* 0x0000000440407c23 */ /* 0x000fe60008010898 */
[----:B------:R-:W-:Y:S01]  /*117f0*/  MUFU.EX2 R174, R174 ;  /* 0x000000ae00ae7308 */ /* 0x000fe20000000800 */
[----:B--2---:R-:W-:Y:S01]  /*11800*/  F2FP.BF16.F32.PACK_AB R123, R164, R163 ;  /* 0x000000a3a47b723e */ /* 0x004fe200000010ff */
[----:B------:R-:W-:Y:S01]  /*11810*/  FFMA.FTZ R66, R66, UR4, -R135 ;  /* 0x0000000442427c23 */ /* 0x000fe20008010887 */
[----:B------:R-:W-:Y:S01]  /*11820*/  FADD.FTZ R155, R153, R155 ;  /* 0x0000009b999b7221 */ /* 0x000fe20000010000 */
[----:B------:R-:W-:Y:S03]  /*11830*/  MOV R133, R2 ;  /* 0x0000000200857202 */ /* 0x000fe60000000f00 */
[----:B------:R-:W-:Y:S01]  /*11840*/  FADD.FTZ R134, R134, R155 ;  /* 0x0000009b86867221 */ /* 0x000fe20000010000 */
[C---:B------:R-:W-:Y:S02]  /*11850*/  HMMA.16816.F32.BF16 R8, R120.reuse, R124, R8 ;  /* 0x0000007c7808723c */ /* 0x040fe40000041808 */
[----:B------:R-:W-:Y:S03]  /*11860*/  MUFU.EX2 R175, R175 ;  /* 0x000000af00af7308 */ /* 0x000fe60000000800 */
[----:B------:R-:W-:Y:S01]  /*11870*/  FADD.FTZ R134, R5, R134 ;  /* 0x0000008605867221 */ /* 0x000fe20000010000 */
[C---:B------:R-:W-:Y:S01]  /*11880*/  HMMA.16816.F32.BF16 R68, R120.reuse, R126, R68 ;  /* 0x0000007e7844723c */ /* 0x040fe20000041844 */
[----:B------:R-:W2:Y:S05]  /*11890*/  LDSM.16.MT88.4 R124, [R220+0x10800] ;  /* 0x01080000dc7c783b */ /* 0x000eaa0000004200 */
[----:B------:R-:W-:Y:S01]  /*118a0*/  MUFU.EX2 R176, R176 ;  /* 0x000000b000b07308 */ /* 0x000fe20000000800 */
[----:B------:R-:W-:Y:S01]  /*118b0*/  FADD.FTZ R5, R157, R134 ;  /* 0x000000869d057221 */ /* 0x000fe20000010000 */
[C---:B-1----:R-:W-:Y:S08]  /*118c0*/  HMMA.16816.F32.BF16 R72, R120.reuse, R140, R72 ;  /* 0x0000008c7848723c */ /* 0x042ff00000041848 */
[----:B------:R-:W-:Y:S01]  /*118d0*/  MUFU.EX2 R52, R52 ;  /* 0x0000003400347308 */ /* 0x000fe20000000800 */
[C---:B------:R-:W-:Y:S01]  /*118e0*/  HMMA.16816.F32.BF16 R76, R120.reuse, R142, R76 ;  /* 0x0000008e784c723c */ /* 0x040fe2000004184c */
[----:B------:R-:W1:Y:S02]  /*118f0*/  LDSM.16.MT88.4 R140, [R220+0xd000] ;  /* 0x00d00000dc8c783b */ /* 0x000e640000004200 */
[----:B------:R-:W-:Y:S03]  /*11900*/  FADD.FTZ R5, R158, R5 ;  /* 0x000000059e057221 */ /* 0x000fe60000010000 */
[C---:B----4-:R-:W-:Y:S03]  /*11910*/  HMMA.16816.F32.BF16 R80, R120.reuse, R144, R80 ;  /* 0x000000907850723c */ /* 0x050fe60000041850 */
[----:B------:R-:W-:Y:S02]  /*11920*/  MUFU.EX2 R53, R53 ;  /* 0x0000003500357308 */ /* 0x000fe40000000800 */
[----:B------:R-:W-:Y:S01]  /*11930*/  FADD.FTZ R162, R162, R5 ;  /* 0x00000005a2a27221 */ /* 0x000fe20000010000 */
[C---:B------:R-:W-:Y:S01]  /*11940*/  HMMA.16816.F32.BF16 R84, R120.reuse, R146, R84 ;  /* 0x000000927854723c */ /* 0x040fe20000041854 */
[----:B------:R-:W3:Y:S06]  /*11950*/  LDSM.16.MT88.4 R144, [R218+0xd000] ;  /* 0x00d00000da90783b */ /* 0x000eec0000004200 */
[----:B------:R-:W-:Y:S01]  /*11960*/  MUFU.EX2 R54, R54 ;  /* 0x0000003600367308 */ /* 0x000fe20000000800 */
[----:B------:R-:W-:Y:S01]  /*11970*/  FADD.FTZ R161, R161, R162 ;  /* 0x000000a2a1a17221 */ /* 0x000fe20000010000 */
[C---:B------:R-:W-:Y:S08]  /*11980*/  HMMA.16816.F32.BF16 R88, R120.reuse, R148, R88 ;  /* 0x000000947858723c */ /* 0x040ff00000041858 */
[----:B------:R-:W-:Y:S01]  /*11990*/  MUFU.EX2 R55, R55 ;  /* 0x0000003700377308 */ /* 0x000fe20000000800 */
[C---:B------:R-:W-:Y:S03]  /*119a0*/  HMMA.16816.F32.BF16 R92, R120.reuse, R150, R92 ;  /* 0x00000096785c723c */ /* 0x040fe6000004185c */
[--C-:B------:R-:W-:Y:S03]  /*119b0*/  FFMA.FTZ R148, R25, UR4, -R152.reuse ;  /* 0x0000000419947c23 */ /* 0x100fe60008010898 */
[C---:B--2---:R-:W-:Y:S03]  /*119c0*/  HMMA.16816.F32.BF16 R96, R120.reuse, R124, R96 ;  /* 0x0000007c7860723c */ /* 0x044fe60000041860 */
[----:B------:R-:W-:Y:S02]  /*119d0*/  MUFU.EX2 R56, R56 ;  /* 0x0000003800387308 */ /* 0x000fe40000000800 */
[----:B------:R-:W-:Y:S01]  /*119e0*/  F2FP.BF16.F32.PACK_AB R25, R167, R168 ;  /* 0x000000a8a719723e */ /* 0x000fe200000010ff */
[C---:B------:R-:W-:Y:S01]  /*119f0*/  HMMA.16816.F32.BF16 R100, R120.reuse, R126, R100 ;  /* 0x0000007e7864723c */ /* 0x040fe20000041864 */
[----:B------:R-:W2:Y:S06]  /*11a00*/  LDSM.16.MT88.4 R124, [R217+0xd000] ;  /* 0x00d00000d97c783b */ /* 0x000eac0000004200 */
[----:B------:R-:W4:Y:S01]  /*11a10*/  MUFU.EX2 R148, R148 ;  /* 0x0000009400947308 */ /* 0x000f220000000800 */
[----:B------:R-:W-:Y:S01]  /*11a20*/  FFMA.FTZ R151, R28, UR4, -R152 ;  /* 0x000000041c977c23 */ /* 0x000fe20008010898 */
[C---:B------:R-:W-:Y:S03]  /*11a30*/  HMMA.16816.F32.BF16 R12, R120.reuse, R128, R12 ;  /* 0x00000080780c723c */ /* 0x040fe6000004180c */
[--C-:B------:R-:W-:Y:S03]  /*11a40*/  FFMA.FTZ R149, R26, UR4, -R135.reuse ;  /* 0x000000041a957c23 */ /* 0x100fe60008010887 */
[C---:B------:R-:W-:Y:S01]  /*11a50*/  HMMA.16816.F32.BF16 R104, R120.reuse, R130, R104 ;  /* 0x000000827868723c */ /* 0x040fe20000041868 */
[----:B------:R-:W-:Y:S01]  /*11a60*/  LDSM.16.MT88.4 R128, [R218+0x11000] ;  /* 0x01100000da80783b */ /* 0x000fe20000004200 */
[----:B------:R-:W-:Y:S03]  /*11a70*/  MUFU.EX2 R57, R57 ;  /* 0x0000003900397308 */ /* 0x000fe60000000800 */
[----:B------:R-:W-:Y:S01]  /*11a80*/  FFMA.FTZ R150, R27, UR4, -R135 ;  /* 0x000000041b967c23 */ /* 0x000fe20008010887 */
[C---:B------:R-:W-:Y:S06]  /*11a90*/  HMMA.16816.F32.BF16 R108, R120.reuse, R136, R108 ;  /* 0x00000088786c723c */ /* 0x040fec000004186c */
[----:B------:R-:W-:Y:S01]  /*11aa0*/  MUFU.EX2 R149, R149 ;  /* 0x0000009500957308 */ /* 0x000fe20000000800 */
[----:B----4-:R-:W-:Y:S01]  /*11ab0*/  F2FP.BF16.F32.PACK_AB R26, R148, R169 ;  /* 0x000000a9941a723e */ /* 0x010fe200000010ff */
[C---:B------:R-:W-:Y:S01]  /*11ac0*/  HMMA.16816.F32.BF16 R16, R120.reuse, R138, R16 ;  /* 0x0000008a7810723c */ /* 0x040fe20000041810 */
[----:B------:R-:W-:Y:S02]  /*11ad0*/  LDSM.16.MT88.4 R136, [R217+0x11000] ;  /* 0x01100000d988783b */ /* 0x000fe40000004200 */
[----:B------:R-:W-:Y:S03]  /*11ae0*/  FADD.FTZ R166, R166, R161 ;  /* 0x000000a1a6a67221 */ /* 0x000fe60000010000 */
[C---:B------:R-:W-:Y:S02]  /*11af0*/  HMMA.16816.F32.BF16 R112, R120.reuse, R20, R112 ;  /* 0x000000147870723c */ /* 0x040fe40000041870 */
[----:B------:R-:W4:Y:S03]  /*11b00*/  MUFU.EX2 R150, R150 ;  /* 0x0000009600967308 */ /* 0x000f260000000800 */
[----:B------:R-:W-:Y:S01]  /*11b10*/  FADD.FTZ R166, R165, R166 ;  /* 0x000000a6a5a67221 */ /* 0x000fe20000010000 */
[----:B------:R-:W-:Y:S01]  /*11b20*/  HMMA.16816.F32.BF16 R116, R120, R22, R116 ;  /* 0x000000167874723c */ /* 0x000fe20000041874 */
[----:B------:R-:W5:Y:S05]  /*11b30*/  LDSM.16.MT88.4 R20, [R216+0xd000] ;  /* 0x00d00000d814783b */ /* 0x000f6a0000004200 */
[----:B------:R-:W-:Y:S01]  /*11b40*/  MUFU.EX2 R58, R58 ;  /* 0x0000003a003a7308 */ /* 0x000fe20000000800 */
[----:B------:R-:W-:Y:S02]  /*11b50*/  FADD.FTZ R169, R169, R166 ;  /* 0x000000a6a9a97221 */ /* 0x000fe40000010000 */
[----:B------:R-:W5:Y:S07]  /*11b60*/  LDSM.16.MT88.4 R120, [R220+0x11000] ;  /* 0x01100000dc78783b */ /* 0x000f6e0000004200 */
[----:B------:R-:W-:Y:S01]  /*11b70*/  MUFU.EX2 R59, R59 ;  /* 0x0000003b003b7308 */ /* 0x000fe20000000800 */
[----:B----4-:R-:W-:Y:S01]  /*11b80*/  F2FP.BF16.F32.PACK_AB R27, R150, R149 ;  /* 0x00000095961b723e */ /* 0x010fe200000010ff */
[----:B------:R-:W-:Y:S06]  /*11b90*/  FADD.FTZ R148, R148, R169 ;  /* 0x000000a994947221 */ /* 0x000fec0000010000 */
[C---:B-1----:R-:W-:Y:S02]  /*11ba0*/  HMMA.16816.F32.BF16 R8, R24.reuse, R140, R8 ;  /* 0x0000008c1808723c */ /* 0x042fe40000041808 */
[----:B------:R-:W-:Y:S04]  /*11bb0*/  MUFU.EX2 R151, R151 ;  /* 0x0000009700977308 */ /* 0x000fe80000000800 */
[C---:B------:R-:W-:Y:S01]  /*11bc0*/  HMMA.16816.F32.BF16 R68, R24.reuse, R142, R68 ;  /* 0x0000008e1844723c */ /* 0x040fe20000041844 */
[----:B------:R-:W-:Y:S05]  /*11bd0*/  LDSM.16.MT88.4 R140, [R220+0xd800] ;  /* 0x00d80000dc8c783b */ /* 0x000fea0000004200 */
[----:B------:R-:W1:Y:S01]  /*11be0*/  MUFU.EX2 R170, R170 ;  /* 0x000000aa00aa7308 */ /* 0x000e620000000800 */
[C---:B---3--:R-:W-:Y:S09]  /*11bf0*/  HMMA.16816.F32.BF16 R72, R24.reuse, R144, R72 ;  /* 0x000000901848723c */ /* 0x048ff20000041848 */
[----:B------:R-:W-:Y:S01]  /*11c00*/  MUFU.EX2 R171, R171 ;  /* 0x000000ab00ab7308 */ /* 0x000fe20000000800 */
[C---:B------:R-:W-:Y:S03]  /*11c10*/  HMMA.16816.F32.BF16 R76, R24.reuse, R146, R76 ;  /* 0x00000092184c723c */ /* 0x040fe6000004184c */
[--C-:B------:R-:W-:Y:S03]  /*11c20*/  FFMA.FTZ R144, R31, UR4, -R135.reuse ;  /* 0x000000041f907c23 */ /* 0x100fe60008010887 */
[C---:B--2---:R-:W-:Y:S01]  /*11c30*/  HMMA.16816.F32.BF16 R80, R24.reuse, R124, R80 ;  /* 0x0000007c1850723c */ /* 0x044fe20000041850 */
[----:B------:R-:W2:Y:S02]  /*11c40*/  LDSM.16.MT88.4 R28, [R216+0x11000] ;  /* 0x01100000d81c783b */ /* 0x000ea40000004200 */
[----:B------:R-:W-:Y:S02]  /*11c50*/  MUFU.EX2 R172, R172 ;  /* 0x000000ac00ac7308 */ /* 0x000fe40000000800 */
[--C-:B------:R-:W-:Y:S01]  /*11c60*/  FFMA.FTZ R145, R32, UR4, -R152.reuse ;  /* 0x0000000420917c23 */ /* 0x100fe20008010898 */
[C---:B------:R-:W-:Y:S03]  /*11c70*/  HMMA.16816.F32.BF16 R84, R24.reuse, R126, R84 ;  /* 0x0000007e1854723c */ /* 0x040fe60000041854 */
[----:B------:R-:W3:Y:S04]  /*11c80*/  LDSM.16.MT88.4 R124, [R218+0xd800] ;  /* 0x00d80000da7c783b */ /* 0x000ee80000004200 */
[----:B------:R-:W4:Y:S01]  /*11c90*/  MUFU.EX2 R144, R144 ;  /* 0x0000009000907308 */ /* 0x000f220000000800 */
[----:B------:R-:W-:Y:S01]  /*11ca0*/  FFMA.FTZ R146, R33, UR4, -R152 ;  /* 0x0000000421927c23 */ /* 0x000fe20008010898 */
[C---:B-----5:R-:W-:Y:S03]  /*11cb0*/  HMMA.16816.F32.BF16 R88, R24.reuse, R20, R88 ;  /* 0x000000141858723c */ /* 0x060fe60000041858 */
[----:B------:R-:W-:Y:S03]  /*11cc0*/  FFMA.FTZ R147, R35, UR4, -R135 ;  /* 0x0000000423937c23 */ /* 0x000fe60008010887 */
[C---:B------:R-:W-:Y:S01]  /*11cd0*/  HMMA.16816.F32.BF16 R92, R24.reuse, R22, R92 ;  /* 0x00000016185c723c */ /* 0x040fe2000004185c */
[----:B------:R-:W5:Y:S01]  /*11ce0*/  LDSM.16.MT88.4 R32, [R217+0xd800] ;  /* 0x00d80000d920783b */ /* 0x000f620000004200 */
[----:B------:R-:W-:Y:S03]  /*11cf0*/  MUFU.EX2 R145, R145 ;  /* 0x0000009100917308 */ /* 0x000fe60000000800 */
[----:B-1----:R-:W-:Y:S01]  /*11d00*/  F2FP.BF16.F32.PACK_AB R20, R170, R151 ;  /* 0x00000097aa14723e */ /* 0x002fe200000010ff */
[C---:B------:R-:W-:Y:S06]  /*11d10*/  HMMA.16816.F32.BF16 R96, R24.reuse, R120, R96 ;  /* 0x000000781860723c */ /* 0x040fec0000041860 */
[----:B------:R-:W1:Y:S01]  /*11d20*/  MUFU.EX2 R146, R146 ;  /* 0x0000009200927308 */ /* 0x000e620000000800 */
[----:B----4-:R-:W-:Y:S01]  /*11d30*/  F2FP.BF16.F32.PACK_AB R21, R144, R171 ;  /* 0x000000ab9015723e */ /* 0x010fe200000010ff */
[C---:B------:R-:W-:Y:S01]  /*11d40*/  HMMA.16816.F32.BF16 R100, R24.reuse, R122, R100 ;  /* 0x0000007a1864723c */ /* 0x040fe20000041864 */
[----:B------:R-:W4:Y:S02]  /*11d50*/  LDSM.16.MT88.4 R120, [R216+0xd800] ;  /* 0x00d80000d878783b */ /* 0x000f240000004200 */
[----:B------:R-:W-:Y:S03]  /*11d60*/  FADD.FTZ R151, R151, R148 ;  /* 0x0000009497977221 */ /* 0x000fe60000010000 */
[C---:B------:R-:W-:Y:S02]  /*11d70*/  HMMA.16816.F32.BF16 R12, R24.reuse, R128, R12 ;  /* 0x00000080180c723c */ /* 0x040fe4000004180c */
[----:B------:R-:W3:Y:S03]  /*11d80*/  MUFU.EX2 R147, R147 ;  /* 0x0000009300937308 */ /* 0x000ee60000000800 */
[----:B------:R-:W-:Y:S01]  /*11d90*/  FADD.FTZ R170, R170, R151 ;  /* 0x00000097aaaa7221 */ /* 0x000fe20000010000 */
[C---:B------:R-:W-:Y:S01]  /*11da0*/  HMMA.16816.F32.BF16 R104, R24.reuse, R130, R104 ;  /* 0x000000821868723c */ /* 0x040fe20000041868 */
[----:B------:R-:W-:Y:S05]  /*11db0*/  LDSM.16.MT88.4 R128, [R216+0x11800] ;  /* 0x01180000d880783b */ /* 0x000fea0000004200 */
[----:B------:R-:W-:Y:S01]  /*11dc0*/  MUFU.EX2 R60, R60 ;  /* 0x0000003c003c7308 */ /* 0x000fe20000000800 */
[----:B-1----:R-:W-:Y:S01]  /*11dd0*/  F2FP.BF16.F32.PACK_AB R22, R146, R145 ;  /* 0x000000919216723e */ /* 0x002fe200000010ff */
[C---:B------:R-:W-:Y:S08]  /*11de0*/  HMMA.16816.F32.BF16 R108, R24.reuse, R136, R108 ;  /* 0x00000088186c723c */ /* 0x040ff0000004186c */
[----:B------:R-:W-:Y:S01]  /*11df0*/  MUFU.EX2 R61, R61 ;  /* 0x0000003d003d7308 */ /* 0x000fe20000000800 */
[C---:B------:R-:W-:Y:S03]  /*11e00*/  HMMA.16816.F32.BF16 R16, R24.reuse, R138, R16 ;  /* 0x0000008a1810723c */ /* 0x040fe60000041810 */
[--C-:B------:R-:W-:Y:S03]  /*11e10*/  FFMA.FTZ R137, R36, UR4, -R152.reuse ;  /* 0x0000000424897c23 */ /* 0x100fe60008010898 */
[C---:B--2---:R-:W-:Y:S03]  /*11e20*/  HMMA.16816.F32.BF16 R112, R24.reuse, R28, R112 ;  /* 0x0000001c1870723c */ /* 0x044fe60000041870 */
[----:B------:R-:W-:Y:S02]  /*11e30*/  MUFU.EX2 R62, R62 ;  /* 0x0000003e003e7308 */ /* 0x000fe40000000800 */
[----:B---3--:R-:W-:Y:S01]  /*11e40*/  F2FP.BF16.F32.PACK_AB R23, R147, R172 ;  /* 0x000000ac9317723e */ /* 0x008fe200000010ff */
[----:B------:R-:W-:Y:S01]  /*11e50*/  HMMA.16816.F32.BF16 R116, R24, R30, R116 ;  /* 0x0000001e1874723c */ /* 0x000fe20000041874 */
[----:B------:R-:W1:Y:S06]  /*11e60*/  LDSM.16.MT88.4 R24, [R220+0x11800] ;  /* 0x01180000dc18783b */ /* 0x000e6c0000004200 */
[----:B------:R-:W-:Y:S01]  /*11e70*/  MUFU.EX2 R137, R137 ;  /* 0x0000008900897308 */ /* 0x000fe20000000800 */
[--C-:B------:R-:W-:Y:S01]  /*11e80*/  FFMA.FTZ R136, R37, UR4, -R152.reuse ;  /* 0x0000000425887c23 */ /* 0x100fe20008010898 */
[C---:B------:R-:W-:Y:S01]  /*11e90*/  HMMA.16816.F32.BF16 R8, R20.reuse, R140, R8 ;  /* 0x0000008c1408723c */ /* 0x040fe20000041808 */
[----:B------:R-:W2:Y:S04]  /*11ea0*/  LDSM.16.MT88.4 R28, [R218+0x11800] ;  /* 0x01180000da1c783b */ /* 0x000ea80000004200 */
[--C-:B------:R-:W-:Y:S01]  /*11eb0*/  FFMA.FTZ R139, R38, UR4, -R135.reuse ;  /* 0x00000004268b7c23 */ /* 0x100fe20008010887 */
[C---:B------:R-:W-:Y:S02]  /*11ec0*/  HMMA.16816.F32.BF16 R68, R20.reuse, R142, R68 ;  /* 0x0000008e1444723c */ /* 0x040fe40000041844 */
[----:B------:R-:W3:Y:S03]  /*11ed0*/  MUFU.EX2 R136, R136 ;  /* 0x0000008800887308 */ /* 0x000ee60000000800 */
[--C-:B------:R-:W-:Y:S01]  /*11ee0*/  FFMA.FTZ R138, R39, UR4, -R135.reuse ;  /* 0x00000004278a7c23 */ /* 0x100fe20008010887 */
[C---:B------:R-:W-:Y:S01]  /*11ef0*/  HMMA.16816.F32.BF16 R72, R20.reuse, R124, R72 ;  /* 0x0000007c1448723c */ /* 0x040fe20000041848 */
[----:B------:R-:W-:Y:S05]  /*11f00*/  LDSM.16.MT88.4 R36, [R218+0xe000] ;  /* 0x00e00000da24783b */ /* 0x000fea0000004200 */
[----:B------:R-:W-:Y:S01]  /*11f10*/  MUFU.EX2 R139, R139 ;  /* 0x0000008b008b7308 */ /* 0x000fe20000000800 */
[--C-:B------:R-:W-:Y:S01]  /*11f20*/  FFMA.FTZ R140, R40, UR4, -R152.reuse ;  /* 0x00000004288c7c23 */ /* 0x100fe20008010898 */
[C---:B------:R-:W-:Y:S01]  /*11f30*/  HMMA.16816.F32.BF16 R76, R20.reuse, R126, R76 ;  /* 0x0000007e144c723c */ /* 0x040fe2000004184c */
[----:B------:R-:W3:Y:S02]  /*11f40*/  LDSM.16.MT88.4 R124, [R217+0x11800] ;  /* 0x01180000d97c783b */ /* 0x000ee40000004200 */
[----:B------:R-:W-:Y:S03]  /*11f50*/  FFMA.FTZ R141, R41, UR4, -R152 ;  /* 0x00000004298d7c23 */ /* 0x000fe60008010898 */
[C---:B-----5:R-:W-:Y:S02]  /*11f60*/  HMMA.16816.F32.BF16 R80, R20.reuse, R32, R80 ;  /* 0x000000201450723c */ /* 0x060fe40000041850 */
[----:B------:R-:W5:Y:S03]  /*11f70*/  MUFU.EX2 R138, R138 ;  /* 0x0000008a008a7308 */ /* 0x000f660000000800 */
[--C-:B------:R-:W-:Y:S01]  /*11f80*/  FFMA.FTZ R142, R42, UR4, -R135.reuse ;  /* 0x000000042a8e7c23 */ /* 0x100fe20008010887 */
[C---:B------:R-:W-:Y:S01]  /*11f90*/  HMMA.16816.F32.BF16 R84, R20.reuse, R34, R84 ;  /* 0x000000221454723c */ /* 0x040fe20000041854 */
[----:B------:R-:W5:Y:S05]  /*11fa0*/  LDSM.16.MT88.4 R32, [R220+0xe000] ;  /* 0x00e00000dc20783b */ /* 0x000f6a0000004200 */
[----:B------:R-:W-:Y:S01]  /*11fb0*/  MUFU.EX2 R140, R140 ;  /* 0x0000008c008c7308 */ /* 0x000fe20000000800 */
[----:B------:R-:W-:Y:S01]  /*11fc0*/  FFMA.FTZ R143, R43, UR4, -R135 ;  /* 0x000000042b8f7c23 */ /* 0x000fe20008010887 */
[C---:B----4-:R-:W-:Y:S01]  /*11fd0*/  HMMA.16816.F32.BF16 R88, R20.reuse, R120, R88 ;  /* 0x000000781458723c */ /* 0x050fe20000041858 */
[----:B------:R-:W-:Y:S07]  /*11fe0*/  LDSM.16.MT88.4 R40, [R220+0x12000] ;  /* 0x01200000dc28783b */ /* 0x000fee0000004200 */
[----:B------:R-:W4:Y:S01]  /*11ff0*/  MUFU.EX2 R141, R141 ;  /* 0x0000008d008d7308 */ /* 0x000f220000000800 */
[C---:B------:R-:W-:Y:S01]  /*12000*/  HMMA.16816.F32.BF16 R92, R20.reuse, R122, R92 ;  /* 0x0000007a145c723c */ /* 0x040fe2000004185c */
[----:B------:R-:W-:Y:S05]  /*12010*/  LDSM.16.MT88.4 R120, [R218+0xe800] ;  /* 0x00e80000da78783b */ /* 0x000fea0000004200 */
[C---:B-1----:R-:W-:Y:S03]  /*12020*/  HMMA.16816.F32.BF16 R96, R20.reuse, R24, R96 ;  /* 0x000000181460723c */ /* 0x042fe60000041860 */
[----:B------:R-:W-:Y:S02]  /*12030*/  MUFU.EX2 R142, R142 ;  /* 0x0000008e008e7308 */ /* 0x000fe40000000800 */
[----:B------:R-:W-:Y:S01]  /*12040*/  FADD.FTZ R145, R145, R170 ;  /* 0x000000aa91917221 */ /* 0x000fe20000010000 */
[C---:B------:R-:W-:Y:S01]  /*12050*/  HMMA.16816.F32.BF16 R100, R20.reuse, R26, R100 ;  /* 0x0000001a1464723c */ /* 0x040fe20000041864 */
[----:B------:R-:W1:Y:S06]  /*12060*/  LDSM.16.MT88.4 R24, [R217+0xe000] ;  /* 0x00e00000d918783b */ /* 0x000e6c0000004200 */
[----:B------:R-:W4:Y:S01]  /*12070*/  MUFU.EX2 R143, R143 ;  /* 0x0000008f008f7308 */ /* 0x000f220000000800 */
[----:B------:R-:W-:Y:S01]  /*12080*/  FADD.FTZ R146, R146, R145 ;  /* 0x0000009192927221 */ /* 0x000fe20000010000 */
[C---:B--2---:R-:W-:Y:S08]  /*12090*/  HMMA.16816.F32.BF16 R12, R20.reuse, R28, R12 ;  /* 0x0000001c140c723c */ /* 0x044ff0000004180c */
[----:B------:R-:W-:Y:S01]  /*120a0*/  MUFU.EX2 R3, R63 ;  /* 0x0000003f00037308 */ /* 0x000fe20000000800 */
[C---:B------:R-:W-:Y:S01]  /*120b0*/  HMMA.16816.F32.BF16 R104, R20.reuse, R30, R104 ;  /* 0x0000001e1468723c */ /* 0x040fe20000041868 */
[----:B------:R-:W2:Y:S05]  /*120c0*/  LDSM.16.MT88.4 R28, [R216+0xe000] ;  /* 0x00e00000d81c783b */ /* 0x000eaa0000004200 */
[C---:B---3--:R-:W-:Y:S03]  /*120d0*/  HMMA.16816.F32.BF16 R108, R20.reuse, R124, R108 ;  /* 0x0000007c146c723c */ /* 0x048fe6000004186c */
[----:B------:R-:W-:Y:S03]  /*120e0*/  MUFU.EX2 R5, R66 ;  /* 0x0000004200057308 */ /* 0x000fe60000000800 */
[C---:B------:R-:W-:Y:S05]  /*120f0*/  HMMA.16816.F32.BF16 R16, R20.reuse, R126, R16 ;  /* 0x0000007e1410723c */ /* 0x040fea0000041810 */
[--C-:B------:R-:W-:Y:S01]  /*12100*/  FFMA.FTZ R124, R44, UR4, -R152.reuse ;  /* 0x000000042c7c7c23 */ /* 0x100fe20008010898 */
[C---:B------:R-:W-:Y:S05]  /*12110*/  HMMA.16816.F32.BF16 R112, R20.reuse, R128, R112 ;  /* 0x000000801470723c */ /* 0x040fea0000041870 */
[--C-:B------:R-:W-:Y:S01]  /*12120*/  FFMA.FTZ R125, R45, UR4, -R152.reuse ;  /* 0x000000042d7d7c23 */ /* 0x100fe20008010898 */
[----:B------:R-:W-:Y:S01]  /*12130*/  HMMA.16816.F32.BF16 R116, R20, R130, R116 ;  /* 0x000000821474723c */ /* 0x000fe20000041874 */
[----:B------:R-:W-:Y:S04]  /*12140*/  MUFU.EX2 R124, R124 ;  /* 0x0000007c007c7308 */ /* 0x000fe80000000800 */
[--C-:B------:R-:W-:Y:S01]  /*12150*/  FFMA.FTZ R126, R46, UR4, -R135.reuse ;  /* 0x000000042e7e7c23 */ /* 0x100fe20008010887 */
[--C-:B------:R-:W-:Y:S01]  /*12160*/  FFMA.FTZ R127, R47, UR4, -R135.reuse ;  /* 0x000000042f7f7c23 */ /* 0x100fe20008010887 */
[----:B------:R-:W-:Y:S01]  /*12170*/  F2FP.BF16.F32.PACK_AB R20, R136, R137 ;  /* 0x000000898814723e */ /* 0x000fe200000010ff */
[----:B------:R-:W-:Y:S03]  /*12180*/  LDSM.16.MT88.4 R44, [R220+0xe800] ;  /* 0x00e80000dc2c783b */ /* 0x000fe60000004200 */
[----:B------:R-:W3:Y:S01]  /*12190*/  MUFU.EX2 R125, R125 ;  /* 0x0000007d007d7308 */ /* 0x000ee20000000800 */
[----:B-----5:R-:W-:Y:S01]  /*121a0*/  F2FP.BF16.F32.PACK_AB R21, R138, R139 ;  /* 0x0000008b8a15723e */ /* 0x020fe200000010ff */
[----:B------:R-:W-:Y:S01]  /*121b0*/  FFMA.FTZ R152, R65, UR4, -R152 ;  /* 0x0000000441987c23 */ /* 0x000fe20008010898 */
[----:B----4-:R-:W-:Y:S01]  /*121c0*/  F2FP.BF16.F32.PACK_AB R22, R141, R140 ;  /* 0x0000008c8d16723e */ /* 0x010fe200000010ff */
[----:B------:R-:W-:Y:S01]  /*121d0*/  FFMA.FTZ R135, R67, UR4, -R135 ;  /* 0x0000000443877c23 */ /* 0x000fe20008010887 */
[----:B------:R-:W-:Y:S01]  /*121e0*/  F2FP.BF16.F32.PACK_AB R23, R143, R142 ;  /* 0x0000008e8f17723e */ /* 0x000fe200000010ff */
[----:B------:R-:W-:Y:S04]  /*121f0*/  FADD.FTZ R137, R137, R146 ;  /* 0x0000009289897221 */ /* 0x000fe80000010000 */
[----:B------:R-:W-:Y:S01]  /*12200*/  MUFU.EX2 R126, R126 ;  /* 0x0000007e007e7308 */ /* 0x000fe20000000800 */
[----:B------:R-:W-:Y:S01]  /*12210*/  FADD.FTZ R137, R136, R137 ;  /* 0x0000008988897221 */ /* 0x000fe20000010000 */
[C---:B------:R-:W-:Y:S08]  /*12220*/  HMMA.16816.F32.BF16 R8, R20.reuse, R32, R8 ;  /* 0x000000201408723c */ /* 0x040ff00000041808 */
[----:B------:R-:W4:Y:S03]  /*12230*/  MUFU.EX2 R127, R127 ;  /* 0x0000007f007f7308 */ /* 0x000f260000000800 */
[----:B------:R-:W-:Y:S01]  /*12240*/  FADD.FTZ R140, R140, R137 ;  /* 0x000000898c8c7221 */ /* 0x000fe20000010000 */
[C---:B------:R-:W-:Y:S01]  /*12250*/  HMMA.16816.F32.BF16 R68, R20.reuse, R34, R68 ;  /* 0x000000221444723c */ /* 0x040fe20000041844 */
[----:B------:R-:W5:Y:S05]  /*12260*/  LDSM.16.MT88.4 R32, [R218+0x12000] ;  /* 0x01200000da20783b */ /* 0x000f6a0000004200 */
[----:B------:R-:W-:Y:S01]  /*12270*/  MUFU.EX2 R245, R152 ;  /* 0x0000009800f57308 */ /* 0x000fe20000000800 */
[C---:B------:R-:W-:Y:S04]  /*12280*/  HMMA.16816.F32.BF16 R72, R20.reuse, R36, R72 ;  /* 0x000000241448723c */ /* 0x040fe80000041848 */
[----:B------:R-:W-:Y:S02]  /*12290*/  FADD.FTZ R141, R141, R140 ;  /* 0x0000008c8d8d7221 */ /* 0x000fe40000010000 */
[C---:B------:R-:W-:Y:S01]  /*122a0*/  HMMA.16816.F32.BF16 R76, R20.reuse, R38, R76 ;  /* 0x00000026144c723c */ /* 0x040fe2000004184c */
[----:B------:R-:W5:Y:S02]  /*122b0*/  LDSM.16.MT88.4 R36, [R217+0x12000] ;  /* 0x01200000d924783b */ /* 0x000f640000004200 */
[----:B------:R-:W-:Y:S03]  /*122c0*/  MUFU.EX2 R246, R135 ;  /* 0x0000008700f67308 */ /* 0x000fe60000000800 */
[C---:B-1----:R-:W-:Y:S06]  /*122d0*/  HMMA.16816.F32.BF16 R80, R20.reuse, R24, R80 ;  /* 0x000000181450723c */ /* 0x042fec0000041850 */
[C---:B------:R-:W-:Y:S01]  /*122e0*/  HMMA.16816.F32.BF16 R84, R20.reuse, R26, R84 ;  /* 0x0000001a1454723c */ /* 0x040fe20000041854 */
[----:B------:R-:W1:Y:S05]  /*122f0*/  LDSM.16.MT88.4 R24, [R216+0x12000] ;  /* 0x01200000d818783b */ /* 0x000e6a0000004200 */
[C---:B--2---:R-:W-:Y:S06]  /*12300*/  HMMA.16816.F32.BF16 R88, R20.reuse, R28, R88 ;  /* 0x0000001c1458723c */ /* 0x044fec0000041858 */
[C---:B------:R-:W-:Y:S05]  /*12310*/  HMMA.16816.F32.BF16 R92, R20.reuse, R30, R92 ;  /* 0x0000001e145c723c */ /* 0x040fea000004185c */
[----:B---3--:R-:W-:Y:S01]  /*12320*/  F2FP.BF16.F32.PACK_AB R28, R125, R124 ;  /* 0x0000007c7d1c723e */ /* 0x008fe200000010ff */
[C---:B------:R-:W-:Y:S05]  /*12330*/  HMMA.16816.F32.BF16 R96, R20.reuse, R40, R96 ;  /* 0x000000281460723c */ /* 0x040fea0000041860 */
[----:B----4-:R-:W-:Y:S01]  /*12340*/  F2FP.BF16.F32.PACK_AB R29, R127, R126 ;  /* 0x0000007e7f1d723e */ /* 0x010fe200000010ff */
[C---:B------:R-:W-:Y:S01]  /*12350*/  HMMA.16816.F32.BF16 R100, R20.reuse, R42, R100 ;  /* 0x0000002a1464723c */ /* 0x040fe20000041864 */
[----:B------:R-:W2:Y:S04]  /*12360*/  LDSM.16.MT88.4 R40, [R217+0xe800] ;  /* 0x00e80000d928783b */ /* 0x000ea80000004200 */
[----:B------:R-:W-:Y:S01]  /*12370*/  F2FP.BF16.F32.PACK_AB R30, R174, R173 ;  /* 0x000000adae1e723e */ /* 0x000fe200000010ff */
[C---:B-----5:R-:W-:Y:S05]  /*12380*/  HMMA.16816.F32.BF16 R12, R20.reuse, R32, R12 ;  /* 0x00000020140c723c */ /* 0x060fea000004180c */
[----:B------:R-:W-:Y:S01]  /*12390*/  F2FP.BF16.F32.PACK_AB R31, R176, R175 ;  /* 0x000000afb01f723e */ /* 0x000fe200000010ff */
[C---:B------:R-:W-:Y:S01]  /*123a0*/  HMMA.16816.F32.BF16 R104, R20.reuse, R34, R104 ;  /* 0x000000221468723c */ /* 0x040fe20000041868 */
[----:B------:R-:W3:Y:S04]  /*123b0*/  LDSM.16.MT88.4 R32, [R216+0xe800] ;  /* 0x00e80000d820783b */ /* 0x000ee80000004200 */
[----:B------:R-:W-:Y:S01]  /*123c0*/  FADD.FTZ R124, R124, R141 ;  /* 0x0000008d7c7c7221 */ /* 0x000fe20000010000 */
[C---:B------:R-:W-:Y:S05]  /*123d0*/  HMMA.16816.F32.BF16 R108, R20.reuse, R36, R108 ;  /* 0x00000024146c723c */ /* 0x040fea000004186c */
[----:B------:R-:W-:Y:S01]  /*123e0*/  FADD.FTZ R124, R125, R124 ;  /* 0x0000007c7d7c7221 */ /* 0x000fe20000010000 */
[C---:B------:R-:W-:Y:S01]  /*123f0*/  HMMA.16816.F32.BF16 R16, R20.reuse, R38, R16 ;  /* 0x000000261410723c */ /* 0x040fe20000041810 */
[----:B------:R-:W4:Y:S04]  /*12400*/  LDSM.16.MT88.4 R36, [R220+0x12800] ;  /* 0x01280000dc24783b */ /* 0x000f280000004200 */
[----:B------:R-:W-:Y:S01]  /*12410*/  FADD.FTZ R173, R173, R124 ;  /* 0x0000007cadad7221 */ /* 0x000fe20000010000 */
[C---:B-1----:R-:W-:Y:S05]  /*12420*/  HMMA.16816.F32.BF16 R112, R20.reuse, R24, R112 ;  /* 0x000000181470723c */ /* 0x042fea0000041870 */
[----:B------:R-:W-:Y:S01]  /*12430*/  FADD.FTZ R173, R174, R173 ;  /* 0x000000adaead7221 */ /* 0x000fe20000010000 */
[----:B------:R-:W-:Y:S01]  /*12440*/  HMMA.16816.F32.BF16 R116, R20, R26, R116 ;  /* 0x0000001a1474723c */ /* 0x000fe20000041874 */
[----:B------:R-:W1:Y:S05]  /*12450*/  LDSM.16.MT88.4 R20, [R218+0x12800] ;  /* 0x01280000da14783b */ /* 0x000e6a0000004200 */
[C---:B------:R-:W-:Y:S03]  /*12460*/  HMMA.16816.F32.BF16 R8, R28.reuse, R44, R8 ;  /* 0x0000002c1c08723c */ /* 0x040fe60000041808 */
[----:B------:R-:W5:Y:S03]  /*12470*/  LDSM.16.MT88.4 R24, [R217+0x12800] ;  /* 0x01280000d918783b */ /* 0x000f660000004200 */
[C---:B------:R-:W-:Y:S05]  /*12480*/  HMMA.16816.F32.BF16 R68, R28.reuse, R46, R68 ;  /* 0x0000002e1c44723c */ /* 0x040fea0000041844 */
[----:B------:R-:W-:Y:S01]  /*12490*/  LDSM.16.MT88.4 R44, [R217+0xf000] ;  /* 0x00f00000d92c783b */ /* 0x000fe20000004200 */
[C---:B------:R-:W-:Y:S06]  /*124a0*/  HMMA.16816.F32.BF16 R72, R28.reuse, R120, R72 ;  /* 0x000000781c48723c */ /* 0x040fec0000041848 */
[C---:B------:R-:W-:Y:S01]  /*124b0*/  HMMA.16816.F32.BF16 R76, R28.reuse, R122, R76 ;  /* 0x0000007a1c4c723c */ /* 0x040fe2000004184c */
[----:B------:R-:W-:Y:S05]  /*124c0*/  LDSM.16.MT88.4 R120, [R217+0x13800] ;  /* 0x01380000d978783b */ /* 0x000fea0000004200 */
[C---:B--2---:R-:W-:Y:S06]  /*124d0*/  HMMA.16816.F32.BF16 R80, R28.reuse, R40, R80 ;  /* 0x000000281c50723c */ /* 0x044fec0000041850 */
[C---:B------:R-:W-:Y:S01]  /*124e0*/  HMMA.16816.F32.BF16 R84, R28.reuse, R42, R84 ;  /* 0x0000002a1c54723c */ /* 0x040fe20000041854 */
[----:B------:R-:W-:Y:S05]  /*124f0*/  LDSM.16.MT88.4 R40, [R218+0xf000] ;  /* 0x00f00000da28783b */ /* 0x000fea0000004200 */
[C---:B---3--:R-:W-:Y:S06]  /*12500*/  HMMA.16816.F32.BF16 R88, R28.reuse, R32, R88 ;  /* 0x000000201c58723c */ /* 0x048fec0000041858 */
[C---:B------:R-:W-:Y:S01]  /*12510*/  HMMA.16816.F32.BF16 R92, R28.reuse, R34, R92 ;  /* 0x000000221c5c723c */ /* 0x040fe2000004185c */
[----:B------:R-:W2:Y:S05]  /*12520*/  LDSM.16.MT88.4 R32, [R216+0x12800] ;  /* 0x01280000d820783b */ /* 0x000eaa0000004200 */
[C---:B----4-:R-:W-:Y:S06]  /*12530*/  HMMA.16816.F32.BF16 R96, R28.reuse, R36, R96 ;  /* 0x000000241c60723c */ /* 0x050fec0000041860 */
[C---:B------:R-:W-:Y:S01]  /*12540*/  HMMA.16816.F32.BF16 R100, R28.reuse, R38, R100 ;  /* 0x000000261c64723c */ /* 0x040fe20000041864 */
[----:B------:R-:W3:Y:S05]  /*12550*/  LDSM.16.MT88.4 R36, [R220+0xf000] ;  /* 0x00f00000dc24783b */ /* 0x000eea0000004200 */
[C---:B-1----:R-:W-:Y:S06]  /*12560*/  HMMA.16816.F32.BF16 R12, R28.reuse, R20, R12 ;  /* 0x000000141c0c723c */ /* 0x042fec000004180c */
[C---:B------:R-:W-:Y:S05]  /*12570*/  HMMA.16816.F32.BF16 R104, R28.reuse, R22, R104 ;  /* 0x000000161c68723c */ /* 0x040fea0000041868 */
[----:B------:R-:W-:Y:S01]  /*12580*/  F2FP.BF16.F32.PACK_AB R20, R53, R52 ;  /* 0x000000343514723e */ /* 0x000fe200000010ff */
[C---:B-----5:R-:W-:Y:S05]  /*12590*/  HMMA.16816.F32.BF16 R108, R28.reuse, R24, R108 ;  /* 0x000000181c6c723c */ /* 0x060fea000004186c */
[----:B------:R-:W-:Y:S01]  /*125a0*/  F2FP.BF16.F32.PACK_AB R21, R55, R54 ;  /* 0x000000363715723e */ /* 0x000fe200000010ff */
[C---:B------:R-:W-:Y:S01]  /*125b0*/  HMMA.16816.F32.BF16 R16, R28.reuse, R26, R16 ;  /* 0x0000001a1c10723c */ /* 0x040fe20000041810 */
[----:B------:R-:W1:Y:S04]  /*125c0*/  LDSM.16.MT88.4 R24, [R216+0xf000] ;  /* 0x00f00000d818783b */ /* 0x000e680000004200 */
[----:B------:R-:W-:Y:S01]  /*125d0*/  F2FP.BF16.F32.PACK_AB R22, R57, R56 ;  /* 0x000000383916723e */ /* 0x000fe200000010ff */
[C---:B--2---:R-:W-:Y:S05]  /*125e0*/  HMMA.16816.F32.BF16 R112, R28.reuse, R32, R112 ;  /* 0x000000201c70723c */ /* 0x044fea0000041870 */
[----:B------:R-:W-:Y:S01]  /*125f0*/  F2FP.BF16.F32.PACK_AB R23, R59, R58 ;  /* 0x0000003a3b17723e */ /* 0x000fe200000010ff */
[----:B------:R-:W-:Y:S01]  /*12600*/  HMMA.16816.F32.BF16 R116, R28, R34, R116 ;  /* 0x000000221c74723c */ /* 0x000fe20000041874 */
[----:B------:R-:W2:Y:S04]  /*12610*/  LDSM.16.MT88.4 R28, [R218+0x13000] ;  /* 0x01300000da1c783b */ /* 0x000ea80000004200 */
[----:B------:R-:W-:Y:S01]  /*12620*/  FADD.FTZ R52, R52, R173 ;  /* 0x000000ad34347221 */ /* 0x000fe20000010000 */
[C---:B---3--:R-:W-:Y:S03]  /*12630*/  HMMA.16816.F32.BF16 R8, R20.reuse, R36, R8 ;  /* 0x000000241408723c */ /* 0x048fe60000041808 */
[----:B------:R-:W3:Y:S02]  /*12640*/  LDSM.16.MT88.4 R32, [R217+0x13000] ;  /* 0x01300000d920783b */ /* 0x000ee40000004200 */
[----:B------:R-:W-:Y:S01]  /*12650*/  FADD.FTZ R53, R53, R52 ;  /* 0x0000003435357221 */ /* 0x000fe20000010000 */
[C---:B------:R-:W-:Y:S05]  /*12660*/  HMMA.16816.F32.BF16 R68, R20.reuse, R38, R68 ;  /* 0x000000261444723c */ /* 0x040fea0000041844 */
[----:B------:R-:W-:Y:S01]  /*12670*/  FADD.FTZ R37, R154, R156 ;  /* 0x0000009c9a257221 */ /* 0x000fe20000010000 */
[C---:B------:R-:W-:Y:S05]  /*12680*/  HMMA.16816.F32.BF16 R72, R20.reuse, R40, R72 ;  /* 0x000000281448723c */ /* 0x040fea0000041848 */
[----:B------:R-:W-:Y:S01]  /*12690*/  FADD.FTZ R56, R56, R53 ;  /* 0x0000003538387221 */ /* 0x000fe20000010000 */
[C---:B------:R-:W-:Y:S05]  /*126a0*/  HMMA.16816.F32.BF16 R76, R20.reuse, R42, R76 ;  /* 0x0000002a144c723c */ /* 0x040fea000004184c */
[----:B------:R-:W-:Y:S01]  /*126b0*/  FADD.FTZ R40, R6, R37 ;  /* 0x0000002506287221 */ /* 0x000fe20000010000 */
[C---:B------:R-:W-:Y:S01]  /*126c0*/  HMMA.16816.F32.BF16 R80, R20.reuse, R44, R80 ;  /* 0x0000002c1450723c */ /* 0x040fe20000041850 */
[----:B------:R-:W-:Y:S01]  /*126d0*/  LDSM.16.MT88.4 R36, [R220+0xf800] ;  /* 0x00f80000dc24783b */ /* 0x000fe20000004200 */
[----:B------:R-:W4:Y:S03]  /*126e0*/  MUFU.EX2 R6, R64 ;  /* 0x0000004000067308 */ /* 0x000f260000000800 */
[----:B------:R-:W-:Y:S01]  /*126f0*/  FADD.FTZ R40, R7, R40 ;  /* 0x0000002807287221 */ /* 0x000fe20000010000 */
[C---:B------:R-:W-:Y:S03]  /*12700*/  HMMA.16816.F32.BF16 R84, R20.reuse, R46, R84 ;  /* 0x0000002e1454723c */ /* 0x040fe60000041854 */
[----:B------:R-:W-:Y:S02]  /*12710*/  LDSM.16.MT88.4 R44, [R216+0xf800] ;  /* 0x00f80000d82c783b */ /* 0x000fe40000004200 */
[----:B------:R-:W-:Y:S01]  /*12720*/  FADD.FTZ R159, R159, R40 ;  /* 0x000000289f9f7221 */ /* 0x000fe20000010000 */
[C---:B-1----:R-:W-:Y:S05]  /*12730*/  HMMA.16816.F32.BF16 R88, R20.reuse, R24, R88 ;  /* 0x000000181458723c */ /* 0x042fea0000041858 */
[----:B------:R-:W-:Y:S01]  /*12740*/  LDSM.16.MT88.4 R40, [R218+0xf800] ;  /* 0x00f80000da28783b */ /* 0x000fe20000004200 */
[C---:B------:R-:W-:Y:S05]  /*12750*/  HMMA.16816.F32.BF16 R92, R20.reuse, R26, R92 ;  /* 0x0000001a145c723c */ /* 0x040fea000004185c */
[----:B------:R-:W-:Y:S01]  /*12760*/  FADD.FTZ R160, R160, R159 ;  /* 0x0000009fa0a07221 */ /* 0x000fe20000010000 */
[C---:B------:R-:W-:Y:S01]  /*12770*/  HMMA.16816.F32.BF16 R96, R20.reuse, R48, R96 ;  /* 0x000000301460723c */ /* 0x040fe20000041860 */
[----:B------:R-:W1:Y:S04]  /*12780*/  LDSM.16.MT88.4 R24, [R216+0x13000] ;  /* 0x01300000d818783b */ /* 0x000e680000004200 */
[----:B------:R-:W-:Y:S01]  /*12790*/  FADD.FTZ R7, R163, R160 ;  /* 0x000000a0a3077221 */ /* 0x000fe20000010000 */
[C---:B------:R-:W-:Y:S05]  /*127a0*/  HMMA.16816.F32.BF16 R100, R20.reuse, R50, R100 ;  /* 0x000000321464723c */ /* 0x040fea0000041864 */
[----:B------:R-:W-:Y:S01]  /*127b0*/  FADD.FTZ R7, R164, R7 ;  /* 0x00000007a4077221 */ /* 0x000fe20000010000 */
[C---:B--2---:R-:W-:Y:S05]  /*127c0*/  HMMA.16816.F32.BF16 R12, R20.reuse, R28, R12 ;  /* 0x0000001c140c723c */ /* 0x044fea000004180c */
[----:B------:R-:W-:Y:S01]  /*127d0*/  FADD.FTZ R48, R168, R7 ;  /* 0x00000007a8307221 */ /* 0x000fe20000010000 */
[C---:B------:R-:W-:Y:S05]  /*127e0*/  HMMA.16816.F32.BF16 R104, R20.reuse, R30, R104 ;  /* 0x0000001e1468723c */ /* 0x040fea0000041868 */
[----:B------:R-:W-:Y:S01]  /*127f0*/  F2FP.BF16.F32.PACK_AB R28, R61, R60 ;  /* 0x0000003c3d1c723e */ /* 0x000fe200000010ff */
[C---:B---3--:R-:W-:Y:S05]  /*12800*/  HMMA.16816.F32.BF16 R108, R20.reuse, R32, R108 ;  /* 0x00000020146c723c */ /* 0x048fea000004186c */
[----:B------:R-:W-:Y:S01]  /*12810*/  F2FP.BF16.F32.PACK_AB R29, R3, R62 ;  /* 0x0000003e031d723e */ /* 0x000fe200000010ff */
[C---:B------:R-:W-:Y:S01]  /*12820*/  HMMA.16816.F32.BF16 R16, R20.reuse, R34, R16 ;  /* 0x000000221410723c */ /* 0x040fe20000041810 */
[----:B------:R-:W2:Y:S04]  /*12830*/  LDSM.16.MT88.4 R32, [R217+0xf800] ;  /* 0x00f80000d920783b */ /* 0x000ea80000004200 */
[----:B----4-:R-:W-:Y:S01]  /*12840*/  F2FP.BF16.F32.PACK_AB R30, R245, R6 ;  /* 0x00000006f51e723e */ /* 0x010fe200000010ff */
[----:B------:R-:W-:Y:S01]  /*12850*/  FADD.FTZ R48, R167, R48 ;  /* 0x00000030a7307221 */ /* 0x000fe20000010000 */
[----:B------:R-:W-:Y:S01]  /*12860*/  F2FP.BF16.F32.PACK_AB R31, R246, R5 ;  /* 0x00000005f61f723e */ /* 0x000fe200000010ff */
[----:B------:R-:W-:Y:S01]  /*12870*/  FADD.FTZ R57, R57, R56 ;  /* 0x0000003839397221 */ /* 0x000fe20000010000 */
[C---:B-1----:R-:W-:Y:S03]  /*12880*/  HMMA.16816.F32.BF16 R112, R20.reuse, R24, R112 ;  /* 0x000000181470723c */ /* 0x042fe60000041870 */
[----:B------:R-:W-:Y:S01]  /*12890*/  FADD.FTZ R149, R149, R48 ;  /* 0x0000003095957221 */ /* 0x000fe20000010000 */
[----:B------:R-:W-:Y:S02]  /*128a0*/  FADD.FTZ R60, R60, R57 ;  /* 0x000000393c3c7221 */ /* 0x000fe40000010000 */
[----:B------:R-:W-:Y:S01]  /*128b0*/  HMMA.16816.F32.BF16 R116, R20, R26, R116 ;  /* 0x0000001a1474723c */ /* 0x000fe20000041874 */
[----:B------:R-:W1:Y:S04]  /*128c0*/  LDSM.16.MT88.4 R20, [R220+0x13800] ;  /* 0x01380000dc14783b */ /* 0x000e680000004200 */
[----:B------:R-:W-:Y:S01]  /*128d0*/  FADD.FTZ R150, R150, R149 ;  /* 0x0000009596967221 */ /* 0x000fe20000010000 */
[C---:B------:R-:W-:Y:S03]  /*128e0*/  HMMA.16816.F32.BF16 R128, R28.reuse, R36, R8 ;  /* 0x000000241c80723c */ /* 0x040fe60000041808 */
[----:B------:R-:W3:Y:S02]  /*128f0*/  LDSM.16.MT88.4 R8, [R218+0x13800] ;  /* 0x01380000da08783b */ /* 0x000ee40000004200 */
[----:B------:R-:W-:Y:S01]  /*12900*/  FADD.FTZ R171, R171, R150 ;  /* 0x00000096abab7221 */ /* 0x000fe20000010000 */
[C---:B------:R-:W-:Y:S05]  /*12910*/  HMMA.16816.F32.BF16 R68, R28.reuse, R38, R68 ;  /* 0x000000261c44723c */ /* 0x040fea0000041844 */
[----:B------:R-:W4:Y:S01]  /*12920*/  LDSM.16.MT88.4 R24, [R216+0x13800] ;  /* 0x01380000d818783b */ /* 0x000f220000004200 */
[C---:B------:R-:W-:Y:S05]  /*12930*/  HMMA.16816.F32.BF16 R72, R28.reuse, R40, R72 ;  /* 0x000000281c48723c */ /* 0x040fea0000041848 */
[----:B------:R-:W-:Y:S01]  /*12940*/  FADD.FTZ R171, R144, R171 ;  /* 0x000000ab90ab7221 */ /* 0x000fe20000010000 */
[C---:B------:R-:W-:Y:S05]  /*12950*/  HMMA.16816.F32.BF16 R76, R28.reuse, R42, R76 ;  /* 0x0000002a1c4c723c */ /* 0x040fea000004184c */
[----:B------:R-:W-:Y:S01]  /*12960*/  FADD.FTZ R172, R172, R171 ;  /* 0x000000abacac7221 */ /* 0x000fe20000010000 */
[C---:B--2---:R-:W-:Y:S05]  /*12970*/  HMMA.16816.F32.BF16 R80, R28.reuse, R32, R80 ;  /* 0x000000201c50723c */ /* 0x044fea0000041850 */
[----:B------:R-:W-:Y:S01]  /*12980*/  FADD.FTZ R172, R147, R172 ;  /* 0x000000ac93ac7221 */ /* 0x000fe20000010000 */
[C---:B------:R-:W-:Y:S05]  /*12990*/  HMMA.16816.F32.BF16 R84, R28.reuse, R34, R84 ;  /* 0x000000221c54723c */ /* 0x040fea0000041854 */
[----:B------:R-:W-:Y:S01]  /*129a0*/  FADD.FTZ R139, R139, R172 ;  /* 0x000000ac8b8b7221 */ /* 0x000fe20000010000 */
[C---:B------:R-:W-:Y:S05]  /*129b0*/  HMMA.16816.F32.BF16 R88, R28.reuse, R44, R88 ;  /* 0x0000002c1c58723c */ /* 0x040fea0000041858 */
[----:B------:R-:W-:Y:S01]  /*129c0*/  FADD.FTZ R139, R138, R139 ;  /* 0x0000008b8a8b7221 */ /* 0x000fe20000010000 */
[C---:B------:R-:W-:Y:S05]  /*129d0*/  HMMA.16816.F32.BF16 R92, R28.reuse, R46, R92 ;  /* 0x0000002e1c5c723c */ /* 0x040fea000004185c */
[----:B------:R-:W-:Y:S01]  /*129e0*/  FADD.FTZ R142, R142, R139 ;  /* 0x0000008b8e8e7221 */ /* 0x000fe20000010000 */
[C---:B-1----:R-:W-:Y:S05]  /*129f0*/  HMMA.16816.F32.BF16 R96, R28.reuse, R20, R96 ;  /* 0x000000141c60723c */ /* 0x042fea0000041860 */
        /* <DEDUP_REMOVED lines=8> */
[C---:B---3--:R-:W-:Y:S03]  /*12a80*/  HMMA.16816.F32.BF16 R124, R28.reuse, R8, R12 ;  /* 0x000000081c7c723c */ /* 0x048fe6000004180c */
[----:B------:R-:W-:Y:S03]  /*12a90*/  FADD.FTZ R175, R176, R175 ;  /* 0x000000afb0af7221 */ /* 0x000fe60000010000 */
[C---:B------:R-:W-:Y:S05]  /*12aa0*/  HMMA.16816.F32.BF16 R104, R28.reuse, R10, R104 ;  /* 0x0000000a1c68723c */ /* 0x040fea0000041868 */
[----:B------:R-:W-:Y:S01]  /*12ab0*/  FADD.FTZ R54, R54, R175 ;  /* 0x000000af36367221 */ /* 0x000fe20000010000 */
[C---:B------:R-:W-:Y:S05]  /*12ac0*/  HMMA.16816.F32.BF16 R108, R28.reuse, R120, R108 ;  /* 0x000000781c6c723c */ /* 0x040fea000004186c */
[----:B------:R-:W-:Y:S01]  /*12ad0*/  FADD.FTZ R55, R55, R54 ;  /* 0x0000003637377221 */ /* 0x000fe20000010000 */
[C---:B------:R-:W-:Y:S05]  /*12ae0*/  HMMA.16816.F32.BF16 R120, R28.reuse, R122, R16 ;  /* 0x0000007a1c78723c */ /* 0x040fea0000041810 */
[----:B------:R-:W-:Y:S01]  /*12af0*/  FADD.FTZ R58, R58, R55 ;  /* 0x000000373a3a7221 */ /* 0x000fe20000010000 */
[C---:B----4-:R-:W-:Y:S05]  /*12b00*/  HMMA.16816.F32.BF16 R112, R28.reuse, R24, R112 ;  /* 0x000000181c70723c */ /* 0x050fea0000041870 */
[----:B------:R-:W-:Y:S01]  /*12b10*/  FADD.FTZ R59, R59, R58 ;  /* 0x0000003a3b3b7221 */ /* 0x000fe20000010000 */
[----:B------:R-:W-:Y:S05]  /*12b20*/  HMMA.16816.F32.BF16 R116, R28, R26, R116 ;  /* 0x0000001a1c74723c */ /* 0x000fea0000041874 */
[----:B------:R-:W-:Y:S06]  /*12b30*/  FADD.FTZ R62, R62, R59 ;  /* 0x0000003b3e3e7221 */ /* 0x000fec0000010000 */
[----:B------:R-:W-:Y:S01]  /*12b40*/  FADD.FTZ R62, R3, R62 ;  /* 0x0000003e033e7221 */ /* 0x000fe20000010000 */
[----:B------:R-:W-:Y:S03]  /*12b50*/  MOV R3, R0 ;  /* 0x0000000000037202 */ /* 0x000fe60000000f00 */
[----:B------:R-:W-:Y:S04]  /*12b60*/  FADD.FTZ R5, R5, R62 ;  /* 0x0000003e05057221 */ /* 0x000fe80000010000 */
[----:B------:R-:W-:Y:S01]  /*12b70*/  FADD.FTZ R246, R246, R5 ;  /* 0x00000005f6f67221 */ /* 0x000fe20000010000 */
[----:B------:R-:W-:Y:S06]  /*12b80*/  @P1 BRA `(.L_x_1564) ;  /* 0xffffffb400b41947 */ /* 0x000fec000383ffff */
.L_x_1560:
[----:B------:R-:W1:Y:S01]  /*12b90*/  SHFL.BFLY PT, R4, R245, 0x2, 0x1f ;  /* 0x0c401f00f5047f89 */ /* 0x000e6200000e0000 */
[----:B------:R-:W2:Y:S01]  /*12ba0*/  S2UR UR5, SR_CgaCtaId ;  /* 0x00000000000579c3 */ /* 0x000ea20000008800 */
[----:B------:R-:W-:Y:S01]  /*12bb0*/  MOV R9, 0x3f800000 ;  /* 0x3f80000000097802 */ /* 0x000fe20000000f00 */
[----:B------:R-:W-:Y:S01]  /*12bc0*/  UMOV UR4, 0x400 ;  /* 0x0000040000047882 */ /* 0x000fe20000000000 */
[----:B------:R-:W3:Y:S01]  /*12bd0*/  SHFL.BFLY PT, R5, R246, 0x2, 0x1f ;  /* 0x0c401f00f6057f89 */ /* 0x000ee200000e0000 */
[----:B------:R-:W-:Y:S01]  /*12be0*/  MOV R8, 0x3f800000 ;  /* 0x3f80000000087802 */ /* 0x000fe20000000f00 */
[----:B------:R-:W-:Y:S03]  /*12bf0*/  BSSY B0, `(.L_x_1565) ;  /* 0x00000d5000007945 */ /* 0x000fe60003800000 */
[----:B------:R-:W-:Y:S01]  /*12c00*/  BAR.SYNC.DEFER_BLOCKING 0x0 ;  /* 0x0000000000007b1d */ /* 0x000fe20000010000 */
[----:B-1----:R-:W-:Y:S01]  /*12c10*/  FADD.FTZ R3, R4, R245 ;  /* 0x000000f504037221 */ /* 0x002fe20000010000 */
[----:B--2---:R-:W-:-:S04]  /*12c20*/  ULEA UR5, UR5, UR4, 0x18 ;  /* 0x0000000405057291 */ /* 0x004fc8000f8ec03f */
[----:B------:R-:W1:Y:S02]  /*12c30*/  S2R R4, SR_TID.X ;  /* 0x0000000000047919 */ /* 0x000e640000002100 */
[----:B------:R-:W2:Y:S01]  /*12c40*/  S2UR UR4, SR_CTAID.Z ;  /* 0x00000000000479c3 */ /* 0x000ea20000002700 */
[----:B---3--:R-:W-:Y:S01]  /*12c50*/  FADD.FTZ R10, R5, R246 ;  /* 0x000000f6050a7221 */ /* 0x008fe20000010000 */
[----:B------:R-:W3:Y:S04]  /*12c60*/  SHFL.BFLY PT, R6, R3, 0x1, 0x1f ;  /* 0x0c201f0003067f89 */ /* 0x000ee800000e0000 */
[----:B------:R-:W4:Y:S01]  /*12c70*/  SHFL.BFLY PT, R5, R10, 0x1, 0x1f ;  /* 0x0c201f000a057f89 */ /* 0x000f2200000e0000 */
[----:B---3--:R-:W-:Y:S01]  /*12c80*/  FADD.FTZ R6, R3, R6 ;  /* 0x0000000603067221 */ /* 0x008fe20000010000 */
[----:B-1----:R-:W-:Y:S01]  /*12c90*/  SHF.R.S32.HI R11, RZ, 0x1f, R4 ;  /* 0x0000001fff0b7819 */ /* 0x002fe20000011404 */
[----:B----4-:R-:W-:-:S03]  /*12ca0*/  FADD.FTZ R5, R10, R5 ;  /* 0x000000050a057221 */ /* 0x010fc60000010000 */
[----:B------:R-:W-:Y:S02]  /*12cb0*/  FSETP.NE.FTZ.AND P4, PT, R6, RZ, PT ;  /* 0x000000ff0600720b */ /* 0x000fe40003f95000 */
[CC--:B------:R-:W-:Y:S02]  /*12cc0*/  LEA.HI R13, R11.reuse, R4.reuse, RZ, 0x2 ;  /* 0x000000040b0d7211 */ /* 0x0c0fe400078f10ff */
[----:B------:R-:W-:Y:S02]  /*12cd0*/  LEA.HI R3, R11, R4, RZ, 0x5 ;  /* 0x000000040b037211 */ /* 0x000fe400078f28ff */
[--C-:B------:R-:W-:Y:S02]  /*12ce0*/  SHF.R.S32.HI R12, RZ, 0x2, R13.reuse ;  /* 0x00000002ff0c7819 */ /* 0x100fe4000001140d */
[----:B------:R-:W-:Y:S02]  /*12cf0*/  SHF.R.S32.HI R7, RZ, 0x1f, R13 ;  /* 0x0000001fff077819 */ /* 0x000fe4000001140d */
[----:B------:R-:W-:-:S02]  /*12d00*/  LOP3.LUT R13, R13, 0x1ffffffc, RZ, 0xc0, !PT ;  /* 0x1ffffffc0d0d7812 */ /* 0x000fc400078ec0ff */
[----:B------:R-:W-:Y:S01]  /*12d10*/  LEA.HI R7, R7, R12, RZ, 0x3 ;  /* 0x0000000c07077211 */ /* 0x000fe200078f18ff */
[----:B------:R-:W1:Y:S01]  /*12d20*/  @P4 MUFU.RCP R9, R6 ;  /* 0x0000000600094308 */ /* 0x000e620000001000 */
[----:B------:R-:W-:Y:S01]  /*12d30*/  FSETP.NE.FTZ.AND P3, PT, R5, RZ, PT ;  /* 0x000000ff0500720b */ /* 0x000fe20003f75000 */
[----:B------:R-:W3:Y:S01]  /*12d40*/  @P4 LDC R29, c[0x0][0x2e8] ;  /* 0x0000ba00ff1d4b82 */ /* 0x000ee20000000800 */
[----:B------:R-:W-:Y:S02]  /*12d50*/  LOP3.LUT R7, R7, 0xfffffff8, RZ, 0xc0, !PT ;  /* 0xfffffff807077812 */ /* 0x000fe400078ec0ff */
[----:B------:R-:W-:Y:S02]  /*12d60*/  SHF.R.S32.HI R10, RZ, 0x5, R3 ;  /* 0x00000005ff0a7819 */ /* 0x000fe40000011403 */
[----:B------:R-:W-:Y:S01]  /*12d70*/  IADD3 R7, R12, -R7, RZ ;  /* 0x800000070c077210 */ /* 0x000fe20007ffe0ff */
[----:B------:R-:W-:Y:S01]  /*12d80*/  @P4 MUFU.LG2 R6, R6 ;  /* 0x0000000600064308 */ /* 0x000fe20000000c00 */
[----:B------:R-:W4:Y:S01]  /*12d90*/  S2R R12, SR_TID.X ;  /* 0x00000000000c7919 */ /* 0x000f220000002100 */
[----:B------:R-:W-:-:S02]  /*12da0*/  IADD3 R13, -R13, R4, RZ ;  /* 0x000000040d0d7210 */ /* 0x000fc40007ffe1ff */
[----:B------:R-:W-:Y:S02]  /*12db0*/  LEA.HI R11, R11, R4, RZ, 0x4 ;  /* 0x000000040b0b7211 */ /* 0x000fe400078f20ff */
[----:B------:R-:W-:Y:S01]  /*12dc0*/  LEA R10, R10, R13, 0x9 ;  /* 0x0000000d0a0a7211 */ /* 0x000fe200078e48ff */
[----:B------:R-:W5:Y:S01]  /*12dd0*/  @P3 LDC R27, c[0x0][0x2e8] ;  /* 0x0000ba00ff1b3b82 */ /* 0x000f620000000800 */
[----:B------:R-:W-:Y:S01]  /*12de0*/  SHF.L.U32 R17, R7, 0x6, RZ ;  /* 0x0000000607117819 */ /* 0x000fe200000006ff */
[----:B------:R-:W2:Y:S01]  /*12df0*/  @P3 MUFU.RCP R8, R5 ;  /* 0x0000000500083308 */ /* 0x000ea20000001000 */
[----:B------:R-:W-:Y:S01]  /*12e00*/  LOP3.LUT R11, R11, 0xfffffff0, RZ, 0xc0, !PT ;  /* 0xfffffff00b0b7812 */ /* 0x000fe200078ec0ff */
[----:B-1----:R-:W-:Y:S01]  /*12e10*/  FMUL.FTZ R128, R9, R128 ;  /* 0x0000008009807220 */ /* 0x002fe20000410000 */
[----:B------:R-:W-:Y:S01]  /*12e20*/  LOP3.LUT R17, R17, 0x1c0, RZ, 0xc0, !PT ;  /* 0x000001c011117812 */ /* 0x000fe200078ec0ff */
[----:B------:R-:W-:Y:S01]  /*12e30*/  FMUL.FTZ R129, R9, R129 ;  /* 0x0000008109817220 */ /* 0x000fe20000410000 */
[----:B------:R-:W-:Y:S01]  /*12e40*/  LOP3.LUT R15, R7, 0x1, RZ, 0xc0, !PT ;  /* 0x00000001070f7812 */ /* 0x000fe200078ec0ff */
[----:B------:R-:W-:Y:S01]  /*12e50*/  FMUL.FTZ R68, R9, R68 ;  /* 0x0000004409447220 */ /* 0x000fe20000410000 */
[----:B------:R-:W-:Y:S01]  /*12e60*/  IADD3 R11, -R11, R4, RZ ;  /* 0x000000040b0b7210 */ /* 0x000fe20007ffe1ff */
[----:B------:R-:W-:Y:S01]  /*12e70*/  FMUL.FTZ R69, R9, R69 ;  /* 0x0000004509457220 */ /* 0x000fe20000410000 */
[----:B------:R-:W-:Y:S01]  /*12e80*/  LEA.HI R17, R17, R17, RZ, 0x1d ;  /* 0x0000001111117211 */ /* 0x000fe200078fe8ff */
[----:B------:R-:W-:Y:S01]  /*12e90*/  FMUL.FTZ R72, R9, R72 ;  /* 0x0000004809487220 */ /* 0x000fe20000410000 */
[----:B------:R-:W-:Y:S01]  /*12ea0*/  ISETP.NE.U32.AND P0, PT, R15, 0x1, PT ;  /* 0x000000010f00780c */ /* 0x000fe20003f05070 */
[----:B------:R-:W-:Y:S01]  /*12eb0*/  FMUL.FTZ R73, R9, R73 ;  /* 0x0000004909497220 */ /* 0x000fe20000410000 */
[----:B------:R-:W-:Y:S01]  /*12ec0*/  LEA.HI R15, R11, R11, RZ, 0x1 ;  /* 0x0000000b0b0f7211 */ /* 0x000fe200078f08ff */
[C---:B------:R-:W-:Y:S01]  /*12ed0*/  FMUL.FTZ R76, R9.reuse, R76 ;  /* 0x0000004c094c7220 */ /* 0x040fe20000410000 */
[----:B------:R-:W-:Y:S01]  /*12ee0*/  LEA R10, R10, R17, 0x1 ;  /* 0x000000110a0a7211 */ /* 0x000fe200078e08ff */
[----:B------:R-:W-:Y:S01]  /*12ef0*/  FMUL.FTZ R77, R9, R77 ;  /* 0x0000004d094d7220 */ /* 0x000fe20000410000 */
[----:B------:R-:W-:Y:S01]  /*12f00*/  SHF.L.U32 R17, R15, 0x2, RZ ;  /* 0x000000020f117819 */ /* 0x000fe200000006ff */
[----:B------:R-:W-:Y:S01]  /*12f10*/  FMUL.FTZ R80, R9, R80 ;  /* 0x0000005009507220 */ /* 0x000fe20000410000 */
[----:B------:R-:W-:Y:S01]  /*12f20*/  LOP3.LUT R18, R15, 0xffffffe, RZ, 0xc0, !PT ;  /* 0x0ffffffe0f127812 */ /* 0x000fe200078ec0ff */
[----:B------:R-:W-:Y:S01]  /*12f30*/  FMUL.FTZ R81, R9, R81 ;  /* 0x0000005109517220 */ /* 0x000fe20000410000 */
[----:B------:R-:W-:Y:S01]  /*12f40*/  R2P PR, R7, 0x6 ;  /* 0x0000000607007804 */ /* 0x000fe20000000000 */
[C---:B------:R-:W-:Y:S01]  /*12f50*/  FMUL.FTZ R84, R9.reuse, R84 ;  /* 0x0000005409547220 */ /* 0x040fe20000410000 */
[----:B------:R-:W-:Y:S01]  /*12f60*/  LEA R10, R10, UR5, 0x2 ;  /* 0x000000050a0a7c11 */ /* 0x000fe2000f8e10ff */
[C---:B------:R-:W-:Y:S01]  /*12f70*/  FMUL.FTZ R85, R9.reuse, R85 ;  /* 0x0000005509557220 */ /* 0x040fe20000410000 */
[----:B----4-:R-:W-:Y:S01]  /*12f80*/  SHF.R.S32.HI R13, RZ, 0x1f, R12 ;  /* 0x0000001fff0d7819 */ /* 0x010fe2000001140c */
[C---:B------:R-:W-:Y:S01]  /*12f90*/  FMUL.FTZ R88, R9.reuse, R88 ;  /* 0x0000005809587220 */ /* 0x040fe20000410000 */
[----:B------:R-:W-:Y:S01]  /*12fa0*/  MOV R7, 0x40 ;  /* 0x0000004000077802 */ /* 0x000fe20000000f00 */
[----:B------:R-:W-:Y:S01]  /*12fb0*/  FMUL.FTZ R89, R9, R89 ;  /* 0x0000005909597220 */ /* 0x000fe20000410000 */
[----:B------:R-:W-:Y:S01]  /*12fc0*/  LEA.HI R14, R13, R12, RZ, 0x4 ;  /* 0x0000000c0d0e7211 */ /* 0x000fe200078f20ff */
[C---:B------:R-:W-:Y:S01]  /*12fd0*/  FMUL.FTZ R92, R9.reuse, R92 ;  /* 0x0000005c095c7220 */ /* 0x040fe20000410000 */
[C---:B------:R-:W-:Y:S01]  /*12fe0*/  FMUL.FTZ R93, R9.reuse, R93 ;  /* 0x0000005d095d7220 */ /* 0x040fe20000410000 */
[C---:B------:R-:W-:Y:S01]  /*12ff0*/  FMUL.FTZ R96, R9.reuse, R96 ;  /* 0x0000006009607220 */ /* 0x040fe20000410000 */
[----:B------:R-:W-:Y:S01]  /*13000*/  SHF.R.S32.HI R14, RZ, 0x4, R14 ;  /* 0x00000004ff0e7819 */ /* 0x000fe2000001140e */
[C---:B------:R-:W-:Y:S01]  /*13010*/  FMUL.FTZ R97, R9.reuse, R97 ;  /* 0x0000006109617220 */ /* 0x040fe20000410000 */
[C---:B------:R-:W-:Y:S01]  /*13020*/  FMUL.FTZ R100, R9.reuse, R100 ;  /* 0x0000006409647220 */ /* 0x040fe20000410000 */
[C---:B------:R-:W-:Y:S01]  /*13030*/  FMUL.FTZ R101, R9.reuse, R101 ;  /* 0x0000006509657220 */ /* 0x040fe20000410000 */
[----:B------:R-:W-:Y:S01]  /*13040*/  SHF.L.U32 R16, R14, 0x6, RZ ;  /* 0x000000060e107819 */ /* 0x000fe200000006ff */
[C---:B------:R-:W-:Y:S01]  /*13050*/  FMUL.FTZ R124, R9.reuse, R124 ;  /* 0x0000007c097c7220 */ /* 0x040fe20000410000 */
[C---:B------:R-:W-:Y:S01]  /*13060*/  FMUL.FTZ R125, R9.reuse, R125 ;  /* 0x0000007d097d7220 */ /* 0x040fe20000410000 */
[C---:B------:R-:W-:Y:S01]  /*13070*/  FMUL.FTZ R104, R9.reuse, R104 ;  /* 0x0000006809687220 */ /* 0x040fe20000410000 */
[----:B------:R-:W-:Y:S01]  /*13080*/  LOP3.LUT R16, R16, 0x1c0, RZ, 0xc0, !PT ;  /* 0x000001c010107812 */ /* 0x000fe200078ec0ff */
[C---:B------:R-:W-:Y:S01]  /*13090*/  FMUL.FTZ R105, R9.reuse, R105 ;  /* 0x0000006909697220 */ /* 0x040fe20000410000 */
[C---:B------:R-:W-:Y:S01]  /*130a0*/  FMUL.FTZ R108, R9.reuse, R108 ;  /* 0x0000006c096c7220 */ /* 0x040fe20000410000 */
[C---:B------:R-:W-:Y:S01]  /*130b0*/  FMUL.FTZ R109, R9.reuse, R109 ;  /* 0x0000006d096d7220 */ /* 0x040fe20000410000 */
[----:B------:R-:W-:Y:S01]  /*130c0*/  LOP3.LUT R17, R16, 0x38, R17, 0xf8, !PT ;  /* 0x0000003810117812 */ /* 0x000fe200078ef811 */
[C---:B------:R-:W-:Y:S01]  /*130d0*/  FMUL.FTZ R120, R9.reuse, R120 ;  /* 0x0000007809787220 */ /* 0x040fe20000410000 */
[----:B------:R-:W-:Y:S01]  /*130e0*/  SHF.R.U32.HI R16, RZ, 0x3, R16 ;  /* 0x00000003ff107819 */ /* 0x000fe20000011610 */
[C---:B------:R-:W-:Y:S01]  /*130f0*/  FMUL.FTZ R121, R9.reuse, R121 ;  /* 0x0000007909797220 */ /* 0x040fe20000410000 */
[C---:B------:R-:W-:Y:S01]  /*13100*/  FMUL.FTZ R112, R9.reuse, R112 ;  /* 0x0000007009707220 */ /* 0x040fe20000410000 */
[C---:B------:R-:W-:Y:S01]  /*13110*/  FMUL.FTZ R113, R9.reuse, R113 ;  /* 0x0000007109717220 */ /* 0x040fe20000410000 */
[C---:B------:R-:W-:Y:S01]  /*13120*/  FMUL.FTZ R116, R9.reuse, R116 ;  /* 0x0000007409747220 */ /* 0x040fe20000410000 */
[----:B------:R-:W-:Y:S01]  /*13130*/  FMUL.FTZ R117, R9, R117 ;  /* 0x0000007509757220 */ /* 0x000fe20000410000 */
[----:B------:R-:W-:Y:S01]  /*13140*/  MOV R15, 0x80 ;  /* 0x00000080000f7802 */ /* 0x000fe20000000f00 */
[C---:B--2---:R-:W-:Y:S01]  /*13150*/  FMUL.FTZ R131, R8.reuse, R131 ;  /* 0x0000008308837220 */ /* 0x044fe20000410000 */
        /* <DEDUP_REMOVED lines=31> */
[----:B------:R-:W-:Y:S01]  /*13350*/  LOP3.LUT R16, R17, R16, RZ, 0x3c, !PT ;  /* 0x0000001011107212 */ /* 0x000fe200078e3cff */
[----:B------:R-:W-:Y:S01]  /*13360*/  STS.64 [R10], R128 ;  /* 0x000000800a007388 */ /* 0x000fe20000000a00 */
[----:B------:R-:W-:Y:S01]  /*13370*/  IADD3 R9, R11, -R18, RZ ;  /* 0x800000120b097210 */ /* 0x000fe20007ffe0ff */
[----:B------:R-:W1:Y:S01]  /*13380*/  @P3 MUFU.LG2 R5, R5 ;  /* 0x0000000500053308 */ /* 0x000e620000000c00 */
[----:B------:R-:W-:Y:S01]  /*13390*/  IADD3 R8, R10, -0x20, RZ ;  /* 0xffffffe00a087810 */ /* 0x000fe20007ffe0ff */
[----:B------:R-:W-:Y:S01]  /*133a0*/  STS.64 [R10+0x800], R130 ;  /* 0x000800820a007388 */ /* 0x000fe20000000a00 */
[----:B------:R-:W-:-:S02]  /*133b0*/  SEL R7, R7, 0xffffffc0, !P1 ;  /* 0xffffffc007077807 */ /* 0x000fc40004800000 */
[C---:B------:R-:W-:Y:S02]  /*133c0*/  @P0 IADD3 R8, R10.reuse, 0x20, RZ ;  /* 0x000000200a080810 */ /* 0x040fe40007ffe0ff */
[----:B------:R-:W-:Y:S02]  /*133d0*/  SEL R15, R15, 0xffffff80, !P2 ;  /* 0xffffff800f0f7807 */ /* 0x000fe40005000000 */
[----:B------:R-:W-:Y:S01]  /*133e0*/  LEA R9, R9, R16, 0x2 ;  /* 0x0000001009097211 */ /* 0x000fe200078e10ff */
[----:B------:R-:W-:Y:S01]  /*133f0*/  STS.64 [R8], R68 ;  /* 0x0000004408007388 */ /* 0x000fe20000000a00 */
[C---:B------:R-:W-:Y:S02]  /*13400*/  IADD3 R16, R10.reuse, R7, RZ ;  /* 0x000000070a107210 */ /* 0x040fe40007ffe0ff */
[----:B------:R-:W-:Y:S01]  /*13410*/  IADD3 R18, R7, R8, RZ ;  /* 0x0000000807127210 */ /* 0x000fe20007ffe0ff */
[----:B------:R-:W-:Y:S01]  /*13420*/  STS.64 [R8+0x800], R70 ;  /* 0x0008004608007388 */ /* 0x000fe20000000a00 */
[----:B------:R-:W-:-:S02]  /*13430*/  IADD3 R7, R10, R15, RZ ;  /* 0x0000000f0a077210 */ /* 0x000fc40007ffe0ff */
[----:B------:R-:W-:Y:S01]  /*13440*/  IADD3 R17, R15, R8, RZ ;  /* 0x000000080f117210 */ /* 0x000fe20007ffe0ff */
[----:B------:R-:W-:Y:S01]  /*13450*/  STS.64 [R16], R72 ;  /* 0x0000004810007388 */ /* 0x000fe20000000a00 */
[-C--:B------:R-:W-:Y:S01]  /*13460*/  IADD3 R19, R16, R15.reuse, RZ ;  /* 0x0000000f10137210 */ /* 0x080fe20007ffe0ff */
[----:B-1----:R-:W-:Y:S01]  /*13470*/  @P3 FMUL.FTZ R5, R5, 0.69314718246459960938 ;  /* 0x3f31721805053820 */ /* 0x002fe20000410000 */
[----:B------:R-:W-:Y:S01]  /*13480*/  IADD3 R15, R18, R15, RZ ;  /* 0x0000000f120f7210 */ /* 0x000fe20007ffe0ff */
[----:B------:R-:W-:Y:S01]  /*13490*/  STS.64 [R16+0x800], R74 ;  /* 0x0008004a10007388 */ /* 0x000fe20000000a00 */
[----:B------:R-:W-:Y:S02]  /*134a0*/  LEA R24, R9, UR5, 0x2 ;  /* 0x0000000509187c11 */ /* 0x000fe4000f8e10ff */
[----:B------:R-:W-:Y:S01]  /*134b0*/  LOP3.LUT R3, R3, 0xffffffe0, RZ, 0xc0, !PT ;  /* 0xffffffe003037812 */ /* 0x000fe200078ec0ff */
[----:B------:R-:W-:Y:S03]  /*134c0*/  STS.64 [R18], R76 ;  /* 0x0000004c12007388 */ /* 0x000fe60000000a00 */
[----:B------:R-:W-:Y:S01]  /*134d0*/  IADD3 R3, -R3, R4, RZ ;  /* 0x0000000403037210 */ /* 0x000fe20007ffe1ff */
[----:B------:R-:W-:Y:S01]  /*134e0*/  STS.64 [R18+0x800], R78 ;  /* 0x0008004e12007388 */ /* 0x000fe20000000a00 */
[----:B------:R-:W-:-:S02]  /*134f0*/  IADD3 R4, -R237, RZ, RZ ;  /* 0x000000ffed047210 */ /* 0x000fc40007ffe1ff */
[----:B------:R-:W-:Y:S01]  /*13500*/  LOP3.LUT P0, RZ, R3, 0x3, RZ, 0xc0, !PT ;  /* 0x0000000303ff7812 */ /* 0x000fe2000780c0ff */
[----:B------:R-:W-:Y:S01]  /*13510*/  STS.64 [R7], R80 ;  /* 0x0000005007007388 */ /* 0x000fe20000000a00 */
[----:B------:R-:W-:-:S03]  /*13520*/  MOV R3, 0xff800000 ;  /* 0xff80000000037802 */ /* 0x000fc60000000f00 */
[----:B------:R-:W-:Y:S04]  /*13530*/  STS.64 [R7+0x800], R82 ;  /* 0x0008005207007388 */ /* 0x000fe80000000a00 */
[----:B------:R-:W-:Y:S04]  /*13540*/  STS.64 [R17], R84 ;  /* 0x0000005411007388 */ /* 0x000fe80000000a00 */
[----:B------:R-:W-:Y:S04]  /*13550*/  STS.64 [R17+0x800], R86 ;  /* 0x0008005611007388 */ /* 0x000fe80000000a00 */
[----:B------:R-:W-:Y:S04]  /*13560*/  STS.64 [R19], R88 ;  /* 0x0000005813007388 */ /* 0x000fe80000000a00 */
[----:B------:R-:W-:Y:S04]  /*13570*/  STS.64 [R19+0x800], R90 ;  /* 0x0008005a13007388 */ /* 0x000fe80000000a00 */
[----:B------:R-:W-:Y:S04]  /*13580*/  STS.64 [R15], R92 ;  /* 0x0000005c0f007388 */ /* 0x000fe80000000a00 */
[----:B------:R-:W-:Y:S04]  /*13590*/  STS.64 [R15+0x800], R94 ;  /* 0x0008005e0f007388 */ /* 0x000fe80000000a00 */
[----:B------:R-:W-:Y:S04]  /*135a0*/  STS.64 [R10+0x4000], R96 ;  /* 0x004000600a007388 */ /* 0x000fe80000000a00 */
[----:B------:R-:W-:Y:S04]  /*135b0*/  STS.64 [R10+0x4800], R98 ;  /* 0x004800620a007388 */ /* 0x000fe80000000a00 */
[----:B------:R-:W-:Y:S04]  /*135c0*/  STS.64 [R8+0x4000], R100 ;  /* 0x0040006408007388 */ /* 0x000fe80000000a00 */
[----:B------:R1:W-:Y:S04]  /*135d0*/  STS.64 [R8+0x4800], R102 ;  /* 0x0048006608007388 */ /* 0x0003e80000000a00 */
[----:B------:R-:W-:Y:S04]  /*135e0*/  STS.64 [R16+0x4000], R124 ;  /* 0x0040007c10007388 */ /* 0x000fe80000000a00 */
[----:B------:R2:W-:Y:S04]  /*135f0*/  STS.64 [R16+0x4800], R126 ;  /* 0x0048007e10007388 */ /* 0x0005e80000000a00 */
[----:B------:R-:W-:Y:S04]  /*13600*/  STS.64 [R18+0x4000], R104 ;  /* 0x0040006812007388 */ /* 0x000fe80000000a00 */
[----:B------:R-:W-:Y:S04]  /*13610*/  STS.64 [R18+0x4800], R106 ;  /* 0x0048006a12007388 */ /* 0x000fe80000000a00 */
[----:B------:R-:W-:Y:S04]  /*13620*/  STS.64 [R7+0x4000], R108 ;  /* 0x0040006c07007388 */ /* 0x000fe80000000a00 */
[----:B------:R4:W-:Y:S01]  /*13630*/  STS.64 [R7+0x4800], R110 ;  /* 0x0048006e07007388 */ /* 0x0009e20000000a00 */
[----:B-1----:R-:W1:Y:S03]  /*13640*/  LDC.64 R8, c[0x0][0x2c0] ;  /* 0x0000b000ff087b82 */ /* 0x002e660000000a00 */
[----:B------:R-:W-:Y:S04]  /*13650*/  STS.64 [R17+0x4000], R120 ;  /* 0x0040007811007388 */ /* 0x000fe80000000a00 */
[----:B------:R-:W-:Y:S01]  /*13660*/  STS.64 [R17+0x4800], R122 ;  /* 0x0048007a11007388 */ /* 0x000fe20000000a00 */
[----:B--2---:R-:W-:-:S03]  /*13670*/  LEA.HI R16, R13, R12, RZ, 0x5 ;  /* 0x0000000c0d107211 */ /* 0x004fc600078f28ff */
[----:B------:R-:W-:Y:S01]  /*13680*/  STS.64 [R19+0x4000], R112 ;  /* 0x0040007013007388 */ /* 0x000fe20000000a00 */
[----:B------:R-:W-:-:S03]  /*13690*/  LOP3.LUT R25, R16, 0xffffffe0, RZ, 0xc0, !PT ;  /* 0xffffffe010197812 */ /* 0x000fc600078ec0ff */
[----:B------:R-:W-:Y:S01]  /*136a0*/  STS.64 [R19+0x4800], R114 ;  /* 0x0048007213007388 */ /* 0x000fe20000000a00 */
[----:B------:R-:W-:-:S03]  /*136b0*/  IADD3 R26, -R25, R12, RZ ;  /* 0x0000000c191a7210 */ /* 0x000fc60007ffe1ff */
[----:B------:R-:W-:Y:S01]  /*136c0*/  STS.64 [R15+0x4000], R116 ;  /* 0x004000740f007388 */ /* 0x000fe20000000a00 */
[----:B------:R-:W-:-:S03]  /*136d0*/  SHF.R.S32.HI R25, RZ, 0x1f, R26 ;  /* 0x0000001fff197819 */ /* 0x000fc6000001141a */
[----:B------:R2:W-:Y:S01]  /*136e0*/  STS.64 [R15+0x4800], R118 ;  /* 0x004800760f007388 */ /* 0x0005e20000000a00 */
[----:B----4-:R-:W-:Y:S01]  /*136f0*/  SHF.R.S32.HI R7, RZ, 0x5, R16 ;  /* 0x00000005ff077819 */ /* 0x010fe20000011410 */
[----:B------:R-:W-:Y:S01]  /*13700*/  BAR.SYNC.DEFER_BLOCKING 0x0 ;  /* 0x0000000000007b1d */ /* 0x000fe20000010000 */
[----:B------:R-:W-:Y:S02]  /*13710*/  LEA.HI R25, R25, R26, RZ, 0x2 ;  /* 0x0000001a19197211 */ /* 0x000fe400078f10ff */
[----:B------:R-:W-:Y:S02]  /*13720*/  SHF.R.S32.HI R28, RZ, 0x1f, R7 ;  /* 0x0000001fff1c7819 */ /* 0x000fe40000011407 */
[----:B------:R-:W-:Y:S02]  /*13730*/  SHF.R.S32.HI R25, RZ, 0x2, R25 ;  /* 0x00000002ff197819 */ /* 0x000fe40000011419 */
[----:B------:R-:W-:Y:S01]  /*13740*/  LEA.HI R12, R28, R7, RZ, 0x2 ;  /* 0x000000071c0c7211 */ /* 0x000fe200078f10ff */
[----:B------:R-:W1:Y:S01]  /*13750*/  S2R R10, SR_CTAID.Y ;  /* 0x00000000000a7919 */ /* 0x000e620000002600 */
[----:B------:R-:W-:-:S02]  /*13760*/  SHF.L.U32 R26, R11, 0x2, RZ ;  /* 0x000000020b1a7819 */ /* 0x000fc400000006ff */
[----:B------:R-:W-:Y:S01]  /*13770*/  LOP3.LUT R12, R12, 0xfffffffc, RZ, 0xc0, !PT ;  /* 0xfffffffc0c0c7812 */ /* 0x000fe200078ec0ff */
[----:B------:R-:W4:Y:S03]  /*13780*/  S2R R13, SR_CTAID.X ;  /* 0x00000000000d7919 */ /* 0x000f260000002500 */
[----:B------:R-:W-:Y:S02]  /*13790*/  IADD3 R12, R7, -R12, RZ ;  /* 0x8000000c070c7210 */ /* 0x000fe40007ffe0ff */
[----:B------:R-:W-:Y:S01]  /*137a0*/  MOV R7, 0xff800000 ;  /* 0xff80000000077802 */ /* 0x000fe20000000f00 */
[----:B-----5:R-:W-:Y:S01]  /*137b0*/  @P3 FFMA.FTZ R7, R0, R27, R5 ;  /* 0x0000001b00073223 */ /* 0x020fe20000010005 */
[----:B------:R-:W-:Y:S02]  /*137c0*/  LEA R12, R12, R25, 0x4 ;  /* 0x000000190c0c7211 */ /* 0x000fe400078e20ff */
[----:B------:R-:W-:Y:S01]  /*137d0*/  SHF.R.S32.HI R27, RZ, 0x1f, R26 ;  /* 0x0000001fff1b7819 */ /* 0x000fe2000001141a */
[----:B--2---:R-:W2:Y:S01]  /*137e0*/  LDC R15, c[0x0][0x270] ;  /* 0x00009c00ff0f7b82 */ /* 0x004ea20000000800 */
[----:B------:R2:W2:Y:S04]  /*137f0*/  LDS.128 R20, [R24+0x3800] ;  /* 0x0038000018147984 */ /* 0x0004a80000000c00 */
[----:B------:R2:W2:Y:S01]  /*13800*/  LDS.128 R16, [R24+0x7800] ;  /* 0x0078000018107984 */ /* 0x0004a20000000c00 */
[----:B-1----:R-:W-:Y:S01]  /*13810*/  IMAD R8, R10, R8, R237 ;  /* 0x000000080a087224 */ /* 0x002fe200078e02ed */
[----:B----4-:R-:W-:Y:S01]  /*13820*/  SHF.L.U32 R10, R13, 0x6, RZ ;  /* 0x000000060d0a7819 */ /* 0x010fe200000006ff */
[----:B------:R-:W-:Y:S01]  /*13830*/  @P4 FMUL.FTZ R13, R6, 0.69314718246459960938 ;  /* 0x3f317218060d4820 */ /* 0x000fe20000410000 */
[----:B--2---:R-:W-:-:S03]  /*13840*/  IMAD R4, R15, R4, UR4 ;  /* 0x000000040f047e24 */ /* 0x004fc6000f8e0204 */
[----:B---3--:R-:W-:Y:S01]  /*13850*/  @P4 FFMA.FTZ R3, R2, R29, R13 ;  /* 0x0000001d02034223 */ /* 0x008fe2000001000d */
[----:B------:R-:W-:-:S04]  /*13860*/  IMAD R4, R8, R15, R4 ;  /* 0x0000000f08047224 */ /* 0x000fc800078e0204 */
[----:B------:R-:W-:Y:S01]  /*13870*/  IMAD R9, R4, R9, R10 ;  /* 0x0000000904097224 */ /* 0x000fe200078e020a */
[----:B------:R-:W-:Y:S06]  /*13880*/  @P0 BRA `(.L_x_1566) ;  /* 0x00000000002c0947 */ /* 0x000fec0003800000 */
[C---:B------:R-:W-:Y:S01]  /*13890*/  VIADD R4, R12.reuse, 0x8 ;  /* 0x000000080c047836 */ /* 0x040fe20000000000 */
[----:B------:R-:W-:Y:S01]  /*138a0*/  SHF.R.S32.HI R2, RZ, 0x1f, R12 ;  /* 0x0000001fff027819 */ /* 0x000fe2000001140c */
[----:B------:R-:W-:Y:S01]  /*138b0*/  ULDC.64 UR4, c[0x0][0x2b8] ;  /* 0x0000ae0000047ab9 */ /* 0x000fe20000000a00 */
[C---:B------:R-:W-:Y:S02]  /*138c0*/  IADD3 R0, P0, R9.reuse, R12, RZ ;  /* 0x0000000c09007210 */ /* 0x040fe40007f1e0ff */
[-C--:B------:R-:W-:Y:S02]  /*138d0*/  ISETP.GE.AND P2, PT, R12, R227.reuse, PT ;  /* 0x000000e30c00720c */ /* 0x080fe40003f46270 */
[----:B------:R-:W-:Y:S02]  /*138e0*/  ISETP.GE.AND P1, PT, R4, R227, PT ;  /* 0x000000e30400720c */ /* 0x000fe40003f26270 */
[----:B------:R-:W-:Y:S02]  /*138f0*/  LEA.HI.X.SX32 R5, R9, R2, 0x1, P0 ;  /* 0x0000000209057211 */ /* 0x000fe400000f0eff */
[----:B------:R-:W-:-:S04]  /*13900*/  LEA R4, P0, R0, UR4, 0x2 ;  /* 0x0000000400047c11 */ /* 0x000fc8000f8010ff */
[----:B------:R-:W-:-:S05]  /*13910*/  LEA.HI.X R5, R0, UR5, R5, 0x2, P0 ;  /* 0x0000000500057c11 */ /* 0x000fca00080f1405 */
[----:B------:R1:W-:Y:S04]  /*13920*/  @!P2 STG.E desc[UR12][R4.64], R3 ;  /* 0x000000030400a986 */ /* 0x0003e8000c10190c */
[----:B------:R1:W-:Y:S02]  /*13930*/  @!P1 STG.E desc[UR12][R4.64+0x20], R7 ;  /* 0x0000200704009986 */ /* 0x0003e4000c10190c */
.L_x_1566:
[----:B------:R-:W-:Y:S05]  /*13940*/  BSYNC B0 ;  /* 0x0000000000007941 */ /* 0x000fea0003800000 */
.L_x_1565:
[----:B------:R-:W-:Y:S01]  /*13950*/  ULDC UR4, c[0x0][0x2dc] ;  /* 0x0000b70000047ab9 */ /* 0x000fe20000000800 */
[C---:B-1----:R-:W-:Y:S01]  /*13960*/  IMAD.WIDE R6, R14.reuse, 0x80, R26 ;  /* 0x000000800e067825 */ /* 0x042fe200078e021a */
[----:B------:R-:W-:Y:S03]  /*13970*/  BSSY B0, `(.L_x_1567) ;  /* 0x000001f000007945 */ /* 0x000fe60003800000 */
[----:B------:R-:W-:Y:S01]  /*13980*/  IMAD R3, R9, UR4, RZ ;  /* 0x0000000409037c24 */ /* 0x000fe2000f8e02ff */
[----:B------:R-:W-:Y:S01]  /*13990*/  ULDC.64 UR4, c[0x0][0x288] ;  /* 0x0000a20000047ab9 */ /* 0x000fe20000000a00 */
[C---:B------:R-:W-:Y:S01]  /*139a0*/  VIADD R4, R14.reuse, 0x8 ;  /* 0x000000080e047836 */ /* 0x040fe20000000000 */
[----:B------:R1:W2:Y:S01]  /*139b0*/  LDS.128 R8, [R24] ;  /* 0x0000000018087984 */ /* 0x0002a20000000c00 */
[C---:B------:R-:W-:Y:S01]  /*139c0*/  VIADD R2, R14.reuse, 0x10 ;  /* 0x000000100e027836 */ /* 0x040fe20000000000 */
[----:B------:R-:W-:Y:S01]  /*139d0*/  IADD3 R6, P2, R3, R6, RZ ;  /* 0x0000000603067210 */ /* 0x000fe20007f5e0ff */
[----:B------:R-:W-:Y:S01]  /*139e0*/  VIADD R0, R14, 0x18 ;  /* 0x000000180e007836 */ /* 0x000fe20000000000 */
[-C--:B------:R-:W-:Y:S01]  /*139f0*/  ISETP.GE.AND P0, PT, R4, R227.reuse, PT ;  /* 0x000000e30400720c */ /* 0x080fe20003f06270 */
[----:B------:R-:W-:Y:S01]  /*13a00*/  VIADD R4, R14, 0x28 ;  /* 0x000000280e047836 */ /* 0x000fe20000000000 */
[----:B------:R-:W-:-:S02]  /*13a10*/  ISETP.GE.AND P1, PT, R2, R227, PT ;  /* 0x000000e30200720c */ /* 0x000fc40003f26270 */
[----:B------:R-:W-:Y:S02]  /*13a20*/  LEA.HI.X.SX32 R3, R3, R7, 0x1, P2 ;  /* 0x0000000703037211 */ /* 0x000fe400010f0eff */
[----:B------:R-:W-:Y:S02]  /*13a30*/  LEA R2, P2, R6, UR4, 0x2 ;  /* 0x0000000406027c11 */ /* 0x000fe4000f8410ff */
[-C--:B------:R-:W-:Y:S02]  /*13a40*/  ISETP.GE.AND P4, PT, R4, R227.reuse, PT ;  /* 0x000000e30400720c */ /* 0x080fe40003f86270 */
[----:B------:R-:W-:Y:S02]  /*13a50*/  LEA.HI.X R3, R6, UR5, R3, 0x2, P2 ;  /* 0x0000000506037c11 */ /* 0x000fe400090f1403 */
[----:B------:R1:W3:Y:S01]  /*13a60*/  LDS.128 R4, [R24+0x4000] ;  /* 0x0040000018047984 */ /* 0x0002e20000000c00 */
[-C--:B------:R-:W-:Y:S02]  /*13a70*/  ISETP.GE.AND P2, PT, R14, R227.reuse, PT ;  /* 0x000000e30e00720c */ /* 0x080fe40003f46270 */
[----:B------:R-:W-:Y:S01]  /*13a80*/  ISETP.GE.AND P6, PT, R0, R227, PT ;  /* 0x000000e30000720c */ /* 0x000fe20003fc6270 */
[----:B------:R-:W-:-:S05]  /*13a90*/  VIADD R0, R14, 0x20 ;  /* 0x000000200e007836 */ /* 0x000fca0000000000 */
[----:B------:R-:W-:Y:S01]  /*13aa0*/  ISETP.GE.AND P5, PT, R0, R227, PT ;  /* 0x000000e30000720c */ /* 0x000fe20003fa6270 */
[C---:B------:R-:W-:Y:S02]  /*13ab0*/  VIADD R0, R14.reuse, 0x30 ;  /* 0x000000300e007836 */ /* 0x040fe40000000000 */
[----:B------:R-:W-:-:S03]  /*13ac0*/  VIADD R14, R14, 0x38 ;  /* 0x000000380e0e7836 */ /* 0x000fc60000000000 */
[----:B------:R-:W-:Y:S01]  /*13ad0*/  ISETP.GE.AND P3, PT, R0, R227, PT ;  /* 0x000000e30000720c */ /* 0x000fe20003f66270 */
[----:B------:R-:W-:Y:S01]  /*13ae0*/  VIADD R0, R26, 0x40 ;  /* 0x000000401a007836 */ /* 0x000fe20000000000 */
[----:B------:R-:W-:Y:S11]  /*13af0*/  @P2 BRA `(.L_x_1568) ;  /* 0x0000000000182947 */ /* 0x000ff60003800000 */
[----:B------:R-:W-:Y:S02]  /*13b00*/  ULDC UR4, c[0x0][0x2d0] ;  /* 0x0000b40000047ab9 */ /* 0x000fe40000000800 */
[----:B------:R-:W-:-:S13]  /*13b10*/  ISETP.GE.AND P2, PT, R26, UR4, PT ;  /* 0x000000041a007c0c */ /* 0x000fda000bf46270 */
[----:B--2---:R4:W-:Y:S04]  /*13b20*/  @!P2 STG.E.64 desc[UR12][R2.64], R8 ;  /* 0x000000080200a986 */ /* 0x0049e8000c101b0c */
[----:B------:R4:W-:Y:S01]  /*13b30*/  @!P2 STG.E.64 desc[UR12][R2.64+0x8], R10 ;  /* 0x0000080a0200a986 */ /* 0x0009e2000c101b0c */
[----:B------:R-:W-:-:S13]  /*13b40*/  ISETP.GE.AND P2, PT, R0, UR4, PT ;  /* 0x0000000400007c0c */ /* 0x000fda000bf46270 */
[----:B---3--:R4:W-:Y:S02]  /*13b50*/  @!P2 STG.E.128 desc[UR12][R2.64+0x100], R4 ;  /* 0x000100040200a986 */ /* 0x0089e4000c101d0c */
.L_x_1568:
[----:B------:R-:W-:Y:S05]  /*13b60*/  BSYNC B0 ;  /* 0x0000000000007941 */ /* 0x000fea0003800000 */
.L_x_1567:
[----:B--2-4-:R2:W4:Y:S01]  /*13b70*/  LDS.128 R8, [R24+0x800] ;  /* 0x0008000018087984 */ /* 0x0145220000000c00 */
[----:B------:R-:W-:Y:S01]  /*13b80*/  BSSY B0, `(.L_x_1569) ;  /* 0x0000009000007945 */ /* 0x000fe20003800000 */
[----:B------:R-:W-:Y:S02]  /*13b90*/  ISETP.GE.AND P2, PT, R14, R227, PT ;  /* 0x000000e30e00720c */ /* 0x000fe40003f46270 */
[----:B---3--:R2:W3:Y:S01]  /*13ba0*/  LDS.128 R4, [R24+0x4800] ;  /* 0x0048000018047984 */ /* 0x0084e20000000c00 */
[----:B------:R-:W-:Y:S05]  /*13bb0*/  @P0 BRA `(.L_x_1570) ;  /* 0x0000000000140947 */ /* 0x000fea0003800000 */
[----:B------:R-:W-:Y:S02]  /*13bc0*/  ULDC UR4, c[0x0][0x2d0] ;  /* 0x0000b40000047ab9 */ /* 0x000fe40000000800 */
[----:B------:R-:W-:-:S13]  /*13bd0*/  ISETP.GE.AND P0, PT, R26, UR4, PT ;  /* 0x000000041a007c0c */ /* 0x000fda000bf06270 */
[----:B----4-:R4:W-:Y:S01]  /*13be0*/  @!P0 STG.E.128 desc[UR12][R2.64+0x1000], R8 ;  /* 0x0010000802008986 */ /* 0x0109e2000c101d0c */
[----:B------:R-:W-:-:S13]  /*13bf0*/  ISETP.GE.AND P0, PT, R0, UR4, PT ;  /* 0x0000000400007c0c */ /* 0x000fda000bf06270 */
[----:B---3--:R4:W-:Y:S02]  /*13c00*/  @!P0 STG.E.128 desc[UR12][R2.64+0x1100], R4 ;  /* 0x0011000402008986 */ /* 0x0089e4000c101d0c */
.L_x_1570:
[----:B------:R-:W-:Y:S05]  /*13c10*/  BSYNC B0 ;  /* 0x0000000000007941 */ /* 0x000fea0003800000 */
.L_x_1569:
[----:B----4-:R4:W1:Y:S01]  /*13c20*/  LDS.128 R8, [R24+0x1000] ;  /* 0x0010000018087984 */ /* 0x0108620000000c00 */
[----:B------:R-:W-:Y:S03]  /*13c30*/  BSSY B0, `(.L_x_1571) ;  /* 0x0000008000007945 */ /* 0x000fe60003800000 */
[----:B---3--:R4:W3:Y:S01]  /*13c40*/  LDS.128 R4, [R24+0x5000] ;  /* 0x0050000018047984 */ /* 0x0088e20000000c00 */
[----:B------:R-:W-:Y:S05]  /*13c50*/  @P1 BRA `(.L_x_1572) ;  /* 0x0000000000141947 */ /* 0x000fea0003800000 */
[----:B------:R-:W-:Y:S02]  /*13c60*/  ULDC UR4, c[0x0][0x2d0] ;  /* 0x0000b40000047ab9 */ /* 0x000fe40000000800 */
[----:B------:R-:W-:Y:S02]  /*13c70*/  ISETP.GE.AND P1, PT, R26, UR4, PT ;  /* 0x000000041a007c0c */ /* 0x000fe4000bf26270 */
[----:B------:R-:W-:-:S11]  /*13c80*/  ISETP.GE.AND P0, PT, R0, UR4, PT ;  /* 0x0000000400007c0c */ /* 0x000fd6000bf06270 */
[----:B-1----:R1:W-:Y:S04]  /*13c90*/  @!P1 STG.E.128 desc[UR12][R2.64+0x2000], R8 ;  /* 0x0020000802009986 */ /* 0x0023e8000c101d0c */
[----:B---3--:R1:W-:Y:S02]  /*13ca0*/  @!P0 STG.E.128 desc[UR12][R2.64+0x2100], R4 ;  /* 0x0021000402008986 */ /* 0x0083e4000c101d0c */
.L_x_1572:
[----:B------:R-:W-:Y:S05]  /*13cb0*/  BSYNC B0 ;  /* 0x0000000000007941 */ /* 0x000fea0003800000 */
.L_x_1571:
[----:B-1----:R1:W1:Y:S01]  /*13cc0*/  LDS.128 R8, [R24+0x1800] ;  /* 0x0018000018087984 */ /* 0x0022620000000c00 */
[----:B------:R-:W-:Y:S03]  /*13cd0*/  BSSY B0, `(.L_x_1573) ;  /* 0x0000008000007945 */ /* 0x000fe60003800000 */
[----:B---3--:R3:W1:Y:S01]  /*13ce0*/  LDS.128 R4, [R24+0x5800] ;  /* 0x0058000018047984 */ /* 0x0086620000000c00 */
[----:B------:R-:W-:Y:S05]  /*13cf0*/  @P6 BRA `(.L_x_1574) ;  /* 0x0000000000146947 */ /* 0x000fea0003800000 */
[----:B------:R-:W-:Y:S02]  /*13d00*/  ULDC UR4, c[0x0][0x2d0] ;  /* 0x0000b40000047ab9 */ /* 0x000fe40000000800 */
[----:B------:R-:W-:Y:S02]  /*13d10*/  ISETP.GE.AND P1, PT, R26, UR4, PT ;  /* 0x000000041a007c0c */ /* 0x000fe4000bf26270 */
[----:B------:R-:W-:-:S11]  /*13d20*/  ISETP.GE.AND P0, PT, R0, UR4, PT ;  /* 0x0000000400007c0c */ /* 0x000fd6000bf06270 */
[----:B-1----:R1:W-:Y:S04]  /*13d30*/  @!P1 STG.E.128 desc[UR12][R2.64+0x3000], R8 ;  /* 0x0030000802009986 */ /* 0x0023e8000c101d0c */
[----:B------:R1:W-:Y:S02]  /*13d40*/  @!P0 STG.E.128 desc[UR12][R2.64+0x3100], R4 ;  /* 0x0031000402008986 */ /* 0x0003e4000c101d0c */
.L_x_1574:
[----:B------:R-:W-:Y:S05]  /*13d50*/  BSYNC B0 ;  /* 0x0000000000007941 */ /* 0x000fea0003800000 */
.L_x_1573:
[----:B-1----:R1:W1:Y:S01]  /*13d60*/  LDS.128 R8, [R24+0x2000] ;  /* 0x0020000018087984 */ /* 0x0022620000000c00 */
[----:B------:R-:W-:Y:S03]  /*13d70*/  BSSY B0, `(.L_x_1575) ;  /* 0x0000008000007945 */ /* 0x000fe60003800000 */
[----:B------:R1:W1:Y:S01]  /*13d80*/  LDS.128 R4, [R24+0x6000] ;  /* 0x0060000018047984 */ /* 0x0002620000000c00 */
[----:B------:R-:W-:Y:S05]  /*13d90*/  @P5 BRA `(.L_x_1576) ;  /* 0x0000000000145947 */ /* 0x000fea0003800000 */
[----:B------:R-:W-:Y:S02]  /*13da0*/  ULDC UR4, c[0x0][0x2d0] ;  /* 0x0000b40000047ab9 */ /* 0x000fe40000000800 */
[----:B------:R-:W-:Y:S02]  /*13db0*/  ISETP.GE.AND P1, PT, R26, UR4, PT ;  /* 0x000000041a007c0c */ /* 0x000fe4000bf26270 */
[----:B------:R-:W-:-:S11]  /*13dc0*/  ISETP.GE.AND P0, PT, R0, UR4, PT ;  /* 0x0000000400007c0c */ /* 0x000fd6000bf06270 */
[----:B-1----:R1:W-:Y:S04]  /*13dd0*/  @!P1 STG.E.128 desc[UR12][R2.64+0x4000], R8 ;  /* 0x0040000802009986 */ /* 0x0023e8000c101d0c */
[----:B------:R1:W-:Y:S02]  /*13de0*/  @!P0 STG.E.128 desc[UR12][R2.64+0x4100], R4 ;  /* 0x0041000402008986 */ /* 0x0003e4000c101d0c */
.L_x_1576:
[----:B------:R-:W-:Y:S05]  /*13df0*/  BSYNC B0 ;  /* 0x0000000000007941 */ /* 0x000fea0003800000 */
.L_x_1575:
        /* <DEDUP_REMOVED lines=9> */
.L_x_1578:
[----:B------:R-:W-:Y:S05]  /*13e90*/  BSYNC B0 ;  /* 0x0000000000007941 */ /* 0x000fea0003800000 */
.L_x_1577:
        /* <DEDUP_REMOVED lines=9> */
.L_x_1580:
[----:B------:R-:W-:Y:S05]  /*13f30*/  BSYNC B0 ;  /* 0x0000000000007941 */ /* 0x000fea0003800000 */
.L_x_1579:
[----:B------:R-:W-:Y:S05]  /*13f40*/  @P2 EXIT ;  /* 0x000000000000294d */ /* 0x000fea0003800000 */
[----:B------:R-:W-:Y:S02]  /*13f50*/  ULDC UR4, c[0x0][0x2d0] ;  /* 0x0000b40000047ab9 */ /* 0x000fe40000000800 */
[----:B------:R-:W-:Y:S02]  /*13f60*/  ISETP.GE.AND P1, PT, R26, UR4, PT ;  /* 0x000000041a007c0c */ /* 0x000fe4000bf26270 */
[----:B------:R-:W-:-:S11]  /*13f70*/  ISETP.GE.AND P0, PT, R0, UR4, PT ;  /* 0x0000000400007c0c */ /* 0x000fd6000bf06270 */
[----:B------:R1:W-:Y:S02]  /*13f80*/  @!P1 STG.E.128 desc[UR12][R2.64+0x7000], R20 ;  /* 0x0070001402009986 */ /* 0x0003e4000c101d0c */
[----:B------:R-:W-:Y:S05]  /*13f90*/  @P0 EXIT ;  /* 0x000000000000094d */ /* 0x000fea0003800000 */
[----:B------:R-:W-:Y:S01]  /*13fa0*/  STG.E.128 desc[UR12][R2.64+0x7100], R16 ;  /* 0x0071001002007986 */ /* 0x000fe2000c101d0c */
[----:B------:R-:W-:Y:S05]  /*13fb0*/  EXIT ;  /* 0x000000000000794d */ /* 0x000fea0003800000 */
.L_x_1581:
        /* <DEDUP_REMOVED lines=12> */
.L_x_8476:


//--------------------- .text._ZN5flash24flash_fwd_splitkv_kernelI23Flash_fwd_kernel_traitsILi128ELi64ELi128ELi4ELb0ELb0EN7cutlass10bfloat16_tE19Flash_kernel_traitsILi128ELi64ELi128ELi4ES3_EELb1ELb0ELb0ELb0ELb0ELb1ELb1ELb0EEEvNS_16Flash_fwd_paramsE --------------------------
	.section	.text._ZN5flash24flash_fwd_splitkv_kernelI23Flash_fwd_kernel_traitsILi128ELi64ELi128ELi4ELb0ELb0EN7cutlass10bfloat16_tE19Flash_kernel_traitsILi128ELi64ELi128ELi4ES3_EELb1ELb0ELb0ELb0ELb0ELb1ELb1ELb0EEEvNS_16Flash_fwd_paramsE,"ax",@progbits
	.align	128
        .global         _ZN5flash24flash_fwd_splitkv_kernelI23Flash_fwd_kernel_traitsILi128ELi64ELi128ELi4ELb0ELb0EN7cutlass10bfloat16_tE19Flash_kernel_traitsILi128ELi64ELi128ELi4ES3_EELb1ELb0ELb0ELb0ELb0ELb1ELb1ELb0EEEvNS_16Flash_fwd_paramsE
        .type           _ZN5flash24flash_fwd_splitkv_kernelI23Flash_fwd_kernel_traitsILi128ELi64ELi128ELi4ELb0ELb0EN7cutlass10bfloat16_tE19Flash_kernel_traitsILi128ELi64ELi128ELi4ES3_EELb1ELb0ELb0ELb0ELb0ELb1ELb1ELb0EEEvNS_16Flash_fwd_paramsE,@function
        .size           _ZN5flash24flash_fwd_splitkv_kernelI23Flash_fwd_kernel_traitsILi128ELi64ELi128ELi4ELb0ELb0EN7cutlass10bfloat16_tE19Flash_kernel_traitsILi128ELi64ELi128ELi4ES3_EELb1ELb0ELb0ELb0ELb0ELb1ELb1ELb0EEEvNS_16Flash_fwd_paramsE,(.L_x_8477 - _ZN5flash24flash_fwd_splitkv_kernelI23Flash_fwd_kernel_traitsILi128ELi64ELi128ELi4ELb0ELb0EN7cutlass10bfloat16_tE19Flash_kernel_traitsILi128ELi64ELi128ELi4ES3_EELb1ELb0ELb0ELb0ELb0ELb1ELb1ELb0EEEvNS_16Flash_fwd_paramsE)
        .other          _ZN5flash24flash_fwd_splitkv_kernelI23Flash_fwd_kernel_traitsILi128ELi64ELi128ELi4ELb0ELb0EN7cutlass10bfloat16_tE19Flash_kernel_traitsILi128ELi64ELi128ELi4ES3_EELb1ELb0ELb0ELb0ELb0ELb1ELb1ELb0EEEvNS_16Flash_fwd_paramsE,@"STO_CUDA_ENTRY STV_DEFAULT"
_ZN5flash24flash_fwd_splitkv_kernelI23Flash_fwd_kernel_traitsILi128ELi64ELi128ELi4ELb0ELb0EN7cutlass10bfloat16_tE19Flash_kernel_traitsILi128ELi64ELi128ELi4ES3_EELb1ELb0ELb0ELb0ELb0ELb1ELb1ELb0EEEvNS_16Flash_fwd_paramsE:
.text._ZN5flash24flash_fwd_splitkv_kernelI23Flash_fwd_kernel_traitsILi128ELi64ELi128ELi4ELb0ELb0EN7cutlass10bfloat16_tE19Flash_kernel_traitsILi128ELi64ELi128ELi4ES3_EELb1ELb0ELb0ELb0ELb0ELb1ELb1ELb0EEEvNS_16Flash_fwd_paramsE:
[----:B------:R-:W-:Y:S08]  /*0000*/  LDC R1, c[0x0][0x28] ;  /* 0x00000a00ff017b82 */ /* 0x000ff00000000800 */
[----:B------:R-:W1:Y:S01]  /*0010*/  LDC R0, c[0x0][0x270] ;  /* 0x00009c00ff007b82 */ /* 0x000e620000000800 */
[----:B------:R-:W2:Y:S01]  /*0020*/  S2R R18, SR_CTAID.Z ;  /* 0x0000000000127919 */ /* 0x000ea20000002700 */
[----:B------:R-:W-:-:S06]  /*0030*/  ULDC.64 UR12, c[0x0][0x208] ;  /* 0x00008200000c7ab9 */ /* 0x000fcc0000000a00 */
[----:B------:R-:W3:Y:S08]  /*0040*/  LDC.64 R8, c[0x0][0x2f0] ;  /* 0x0000bc00ff087b82 */ /* 0x000ef00000000a00 */
[----:B------:R-:W4:Y:S01]  /*0050*/  LDC.U8 R7, c[0x0][0x3c2] ;  /* 0x0000f080ff077b82 */ /* 0x000f220000000000 */
[----:B-1----:R-:W1:Y:S01]  /*0060*/  I2F.U32.RP R2, R0 ;  /* 0x0000000000027306 */ /* 0x002e620000209000 */
[----:B------:R-:W-:-:S07]  /*0070*/  ISETP.NE.U32.AND P2, PT, R0, RZ, PT ;  /* 0x000000ff0000720c */ /* 0x000fce0003f45070 */
[----:B-1----:R-:W1:Y:S02]  /*0080*/  MUFU.RCP R2, R2 ;  /* 0x0000000200027308 */ /* 0x002e640000001000 */
[----:B-1----:R-:W-:-:S06]  /*0090*/  VIADD R2, R2, 0xffffffe ;  /* 0x0ffffffe02027836 */ /* 0x002fcc0000000000 */
[----:B------:R-:W1:Y:S02]  /*00a0*/  F2I.FTZ.U32.TRUNC.NTZ R3, R2 ;  /* 0x0000000200037305 */ /* 0x000e64000021f000 */
[----:B-1----:R-:W-:-:S04]  /*00b0*/  IMAD.MOV R2, RZ, RZ, -R3 ;  /* 0x000000ffff027224 */ /* 0x002fc800078e0a03 */
[----:B------:R-:W-:Y:S01]  /*00c0*/  IMAD R4, R2, R0, RZ ;  /* 0x0000000002047224 */ /* 0x000fe200078e02ff */
[----:B------:R-:W-:-:S05]  /*00d0*/  MOV R2, RZ ;  /* 0x000000ff00027202 */ /* 0x000fca0000000f00 */
        /* <DEDUP_REMOVED lines=15> */
[----:B------:R-:W-:Y:S02]  /*01d0*/  MOV R6, 0xffffffff ;  /* 0xffffffff00067802 */ /* 0x000fe40000000f00 */
[----:B------:R-:W-:Y:S01]  /*01e0*/  MOV R12, 0xffffffff ;  /* 0xffffffff000c7802 */ /* 0x000fe20000000f00 */
[----:B------:R-:W2:Y:S06]  /*01f0*/  @P0 LDC.64 R4, c[0x0][0x300] ;  /* 0x0000c000ff040b82 */ /* 0x000eac0000000a00 */
[----:B------:R-:W-:Y:S01]  /*0200*/  @P3 VIADD R239, R239, 0x1 ;  /* 0x00000001efef3836 */ /* 0x000fe20000000000 */
[----:B------:R-:W-:-:S05]  /*0210*/  @!P2 LOP3.LUT R239, RZ, R0, RZ, 0x33, !PT ;  /* 0x00000000ffefa212 */ /* 0x000fca00078e33ff */
[----:B---3--:R-:W-:Y:S02]  /*0220*/  IMAD.WIDE R10, R239, 0x4, R8 ;  /* 0x00000004ef0a7825 */ /* 0x008fe400078e0208 */
[----:B------:R-:W3:Y:S03]  /*0230*/  LDC.64 R8, c[0x0][0x2f8] ;  /* 0x0000be00ff087b82 */ /* 0x000ee60000000a00 */
[----:B------:R-:W3:Y:S04]  /*0240*/  @P1 LDG.E R6, desc[UR12][R10.64] ;  /* 0x0000000c0a061981 */ /* 0x000ee8000c1e1900 */
[----:B------:R3:W3:Y:S01]  /*0250*/  @P1 LDG.E R139, desc[UR12][R10.64+0x4] ;  /* 0x0000040c0a8b1981 */ /* 0x0006e2000c1e1900 */
[----:B----4-:R-:W-:-:S02]  /*0260*/  ISETP.NE.AND P3, PT, R7, RZ, PT ;  /* 0x000000ff0700720c */ /* 0x010fc40003f65270 */
[----:B-1----:R-:W-:Y:S01]  /*0270*/  ISETP.EQ.U32.AND P2, PT, R2, RZ, PT ;  /* 0x000000ff0200720c */ /* 0x002fe20003f42070 */
[----:B--2---:R-:W-:-:S03]  /*0280*/  @P0 IMAD.WIDE R4, R239, 0x4, R4 ;  /* 0x00000004ef040825 */ /* 0x004fc600078e0204 */
[----:B------:R-:W-:Y:S01]  /*0290*/  ISETP.EQ.OR.EX P2, PT, R3, RZ, !P3, P2 ;  /* 0x000000ff0300720c */ /* 0x000fe20005f42720 */
[----:B---3--:R-:W-:-:S12]  /*02a0*/  IMAD.WIDE R8, R239, 0x4, R8 ;  /* 0x00000004ef087825 */ /* 0x008fd800078e0208 */
[----:B------:R-:W5:Y:S01]  /*02b0*/  @!P2 LDG.E R12, desc[UR12][R8.64] ;  /* 0x0000000c080ca981 */ /* 0x000f62000c1e1900 */
[----:B------:R-:W-:Y:S01]  /*02c0*/  IMAD.MOV.U32 R11, RZ, RZ, RZ ;  /* 0x000000ffff0b7224 */ /* 0x000fe200078e00ff */
[----:B------:R-:W1:Y:S05]  /*02d0*/  S2R R30, SR_CTAID.X ;  /* 0x00000000001e7919 */ /* 0x000e6a0000002500 */
[----:B------:R2:W5:Y:S01]  /*02e0*/  @P0 LDG.E R11, desc[UR12][R4.64] ;  /* 0x0000000c040b0981 */ /* 0x000562000c1e1900 */
[----:B------:R-:W-:-:S04]  /*02f0*/  ISETP.NE.U32.AND P0, PT, R2, RZ, PT ;  /* 0x000000ff0200720c */ /* 0x000fc80003f05070 */
[----:B------:R-:W-:Y:S02]  /*0300*/  ISETP.NE.AND.EX P0, PT, R3, RZ, PT, P0 ;  /* 0x000000ff0300720c */ /* 0x000fe40003f05300 */
[----:B------:R-:W-:Y:S01]  /*0310*/  IADD3 R2, -R239, RZ, RZ ;  /* 0x000000ffef027210 */ /* 0x000fe20007ffe1ff */
[----:B--2---:R-:W2:Y:S04]  /*0320*/  S2R R4, SR_CTAID.Y ;  /* 0x0000000000047919 */ /* 0x004ea80000002600 */
[----:B------:R-:W-:Y:S02]  /*0330*/  IMAD R18, R0, R2, R18 ;  /* 0x0000000200127224 */ /* 0x000fe400078e0212 */
[----:B------:R-:W-:-:S06]  /*0340*/  @P1 IMAD.IADD R139, R139, 0x1, -R6 ;  /* 0x000000018b8b1824 */ /* 0x000fcc00078e0a06 */
[----:B------:R-:W3:Y:S01]  /*0350*/  @!P1 LDC R139, c[0x0][0x2c4] ;  /* 0x0000b100ff8b9b82 */ /* 0x000ee20000000800 */
[----:B-12---:R-:W-:Y:S05]  /*0360*/  @!P0 BRA `(.L_x_1582) ;  /* 0x0000000000108947 */ /* 0x006fea0003800000 */
[----:B------:R-:W2:Y:S02]  /*0370*/  @P3 LDG.E R5, desc[UR12][R8.64+0x4] ;  /* 0x0000040c08053981 */ /* 0x000ea4000c1e1900 */
[----:B--2--5:R-:W-:-:S06]  /*0380*/  @P3 IADD3 R5, R5, -R12, RZ ;  /* 0x8000000c05053210 */ /* 0x024fcc0007ffe0ff */
[----:B------:R2:W5:Y:S01]  /*0390*/  @!P3 LDG.E R5, desc[UR12][R8.64] ;  /* 0x0000000c0805b981 */ /* 0x000562000c1e1900 */
[----:B------:R-:W-:Y:S05]  /*03a0*/  BRA `(.L_x_1583) ;  /* 0x0000000000047947 */ /* 0x000fea0003800000 */
.L_x_1582:
[----:B------:R-:W1:Y:S02]  /*03b0*/  LDC R5, c[0x0][0x2c8] ;  /* 0x0000b200ff057b82 */ /* 0x000e640000000800 */
.L_x_1583:
[----:B------:R-:W4:Y:S02]  /*03c0*/  LDC.64 R2, c[0x0][0x308] ;  /* 0x0000c200ff027b82 */ /* 0x000f240000000a00 */
[----:B----4-:R-:W-:-:S04]  /*03d0*/  ISETP.NE.U32.AND P3, PT, R2, RZ, PT ;  /* 0x000000ff0200720c */ /* 0x010fc80003f65070 */
[----:B------:R-:W-:-:S13]  /*03e0*/  ISETP.NE.AND.EX P3, PT, R3, RZ, PT, P3 ;  /* 0x000000ff0300720c */ /* 0x000fda0003f65330 */
[----:B------:R-:W4:Y:S02]  /*03f0*/  @P3 LDC.64 R2, c[0x0][0x308] ;  /* 0x0000c200ff023b82 */ /* 0x000f240000000a00 */
[----:B----4-:R-:W-:-:S05]  /*0400*/  @P3 IMAD.WIDE R2, R239, 0x4, R2 ;  /* 0x00000004ef023825 */ /* 0x010fca00078e0202 */
[----:B------:R4:W5:Y:S01]  /*0410*/  @P3 LDG.E R15, desc[UR12][R2.64] ;  /* 0x0000000c020f3981 */ /* 0x000962000c1e1900 */
[----:B------:R-:W-:-:S05]  /*0420*/  IMAD.SHL.U32 R138, R30, 0x40, RZ ;  /* 0x000000401e8a7824 */ /* 0x000fca00078e00ff */
[----:B---3--:R-:W-:-:S13]  /*0430*/  ISETP.GT.AND P0, PT, R139, R138, PT ;  /* 0x0000008a8b00720c */ /* 0x008fda0003f04270 */
[----:B------:R-:W-:Y:S05]  /*0440*/  @!P0 EXIT ;  /* 0x000000000000894d */ /* 0x000fea0003800000 */
[----:B--2---:R-:W2:Y:S01]  /*0450*/  LDC R9, c[0x0][0x10] ;  /* 0x00000400ff097b82 */ /* 0x004ea20000000800 */
[----:B------:R-:W3:Y:S07]  /*0460*/  S2R R42, SR_TID.X ;  /* 0x00000000002a7919 */ /* 0x000eee0000002100 */
[----:B----4-:R-:W4:Y:S08]  /*0470*/  LDC R2, c[0x0][0x2c8] ;  /* 0x0000b200ff027b82 */ /* 0x010f300000000800 */
[----:B------:R-:W3:Y:S01]  /*0480*/  LDC R39, c[0x0][0x398] ;  /* 0x0000e600ff277b82 */ /* 0x000ee20000000800 */
[----:B--2---:R-:W-:-:S04]  /*0490*/  IABS R7, R9 ;  /* 0x0000000900077213 */ /* 0x004fc80000000000 */
[----:B------:R-:W2:Y:S01]  /*04a0*/  I2F.RP R16, R7 ;  /* 0x0000000700107306 */ /* 0x000ea20000209400 */
[----:B----4-:R-:W-:-:S05]  /*04b0*/  VIADD R2, R2, 0x7f ;  /* 0x0000007f02027836 */ /* 0x010fca0000000000 */
[----:B------:R-:W-:-:S04]  /*04c0*/  SHF.R.S32.HI R14, RZ, 0x1f, R2 ;  /* 0x0000001fff0e7819 */ /* 0x000fc80000011402 */
[----:B------:R-:W-:Y:S01]  /*04d0*/  LEA.HI R14, R14, R2, RZ, 0x7 ;  /* 0x000000020e0e7211 */ /* 0x000fe200078f38ff */
[----:B--2---:R-:W2:Y:S01]  /*04e0*/  MUFU.RCP R16, R16 ;  /* 0x0000001000107308 */ /* 0x004ea20000001000 */
[-C--:B------:R-:W-:Y:S02]  /*04f0*/  IABS R2, R9.reuse ;  /* 0x0000000900027213 */ /* 0x080fe40000000000 */
[----:B------:R-:W-:-:S03]  /*0500*/  LEA.HI.SX32 R14, R14, R9, 0x19 ;  /* 0x000000090e0e7211 */ /* 0x000fc600078fcaff */
[----:B------:R-:W-:Y:S02]  /*0510*/  IMAD.MOV R2, RZ, RZ, -R2 ;  /* 0x000000ffff027224 */ /* 0x000fe400078e0a02 */
[----:B------:R-:W-:-:S05]  /*0520*/  VIADD R14, R14, 0xffffffff ;  /* 0xffffffff0e0e7836 */ /* 0x000fca0000000000 */
[----:B------:R-:W-:Y:S02]  /*0530*/  IABS R3, R14 ;  /* 0x0000000e00037213 */ /* 0x000fe40000000000 */
[----:B------:R-:W-:Y:S01]  /*0540*/  LOP3.LUT R14, R14, R9, RZ, 0x3c, !PT ;  /* 0x000000090e0e7212 */ /* 0x000fe200078e3cff */
[----:B--2---:R-:W-:-:S03]  /*0550*/  VIADD R16, R16, 0xffffffe ;  /* 0x0ffffffe10107836 */ /* 0x004fc60000000000 */
[----:B------:R-:W-:Y:S01]  /*0560*/  ISETP.GE.AND P0, PT, R14, RZ, PT ;  /* 0x000000ff0e00720c */ /* 0x000fe20003f06270 */
[----:B------:R-:W2:Y:S02]  /*0570*/  F2I.FTZ.U32.TRUNC.NTZ R17, R16 ;  /* 0x0000001000117305 */ /* 0x000ea4000021f000 */
[----:B--2---:R-:W-:Y:S02]  /*0580*/  IMAD.MOV R8, RZ, RZ, -R17 ;  /* 0x000000ffff087224 */ /* 0x004fe400078e0a11 */
[----:B------:R-:W-:Y:S02]  /*0590*/  IMAD.MOV.U32 R16, RZ, RZ, RZ ;  /* 0x000000ffff107224 */ /* 0x000fe400078e00ff */
[----:B------:R-:W-:-:S04]  /*05a0*/  IMAD R8, R8, R7, RZ ;  /* 0x0000000708087224 */ /* 0x000fc800078e02ff */
[----:B------:R-:W-:-:S06]  /*05b0*/  IMAD.HI.U32 R8, R17, R8, R16 ;  /* 0x0000000811087227 */ /* 0x000fcc00078e0010 */
[----:B------:R-:W-:Y:S02]  /*05c0*/  IMAD.HI.U32 R10, R8, R3, RZ ;  /* 0x00000003080a7227 */ /* 0x000fe400078e00ff */
[----:B------:R-:W2:Y:S02]  /*05d0*/  @!P3 LDC R8, c[0x0][0x2cc] ;  /* 0x0000b300ff08bb82 */ /* 0x000ea40000000800 */
[----:B------:R-:W-:-:S05]  /*05e0*/  IMAD R13, R10, R2, R3 ;  /* 0x000000020a0d7224 */ /* 0x000fca00078e0203 */
[----:B------:R-:W-:Y:S01]  /*05f0*/  ISETP.GT.U32.AND P1, PT, R7, R13, PT ;  /* 0x0000000d0700720c */ /* 0x000fe20003f24070 */
[----:B------:R-:W4:-:S12]  /*0600*/  @!P3 LDC.64 R2, c[0x0][0x318] ;  /* 0x0000c600ff02bb82 */ /* 0x000f180000000a00 */
[----:B------:R-:W-:Y:S02]  /*0610*/  @!P1 IMAD.IADD R13, R13, 0x1, -R7 ;  /* 0x000000010d0d9824 */ /* 0x000fe400078e0a07 */
[----:B------:R-:W-:Y:S01]  /*0620*/  @!P1 VIADD R10, R10, 0x1 ;  /* 0x000000010a0a9836 */ /* 0x000fe20000000000 */
[----:B------:R-:W-:Y:S02]  /*0630*/  ISETP.NE.AND P1, PT, R9, RZ, PT ;  /* 0x000000ff0900720c */ /* 0x000fe40003f25270 */
[----:B------:R-:W-:Y:S01]  /*0640*/  ISETP.GE.U32.AND P4, PT, R13, R7, PT ;  /* 0x000000070d00720c */ /* 0x000fe20003f86070 */
[----:B-----5:R-:W-:Y:S01]  /*0650*/  @P3 IMAD.IADD R7, R15, 0x1, -R11 ;  /* 0x000000010f073824 */ /* 0x020fe200078e0a0b */
[----:B----4-:R-:W-:Y:S02]  /*0660*/  @!P3 ISETP.NE.U32.AND P2, PT, R2, RZ, PT ;  /* 0x000000ff0200b20c */ /* 0x010fe40003f45070 */
[----:B------:R-:W-:Y:S02]  /*0670*/  IADD3 R2, -R139, 0xbf, R138 ;  /* 0x000000bf8b027810 */ /* 0x000fe40007ffe18a */
[----:B------:R-:W-:-:S07]  /*0680*/  @!P3 ISETP.NE.AND.EX P2, PT, R3, RZ, PT, P2 ;  /* 0x000000ff0300b20c */ /* 0x000fce0003f45320 */
[----:B------:R-:W-:Y:S01]  /*0690*/  @P4 VIADD R10, R10, 0x1 ;  /* 0x000000010a0a4836 */ /* 0x000fe20000000000 */
[----:B--2---:R-:W-:-:S03]  /*06a0*/  @!P3 SEL R8, R8, RZ, P2 ;  /* 0x000000ff0808b207 */ /* 0x004fc60001000000 */
[----:B------:R-:W-:Y:S01]  /*06b0*/  @!P0 IMAD.MOV R10, RZ, RZ, -R10 ;  /* 0x000000ffff0a8224 */ /* 0x000fe200078e0a0a */
[----:B------:R-:W-:Y:S02]  /*06c0*/  @!P1 LOP3.LUT R10, RZ, R9, RZ, 0x33, !PT ;  /* 0x00000009ff0a9212 */ /* 0x000fe400078e33ff */
[----:B-1----:R-:W-:-:S03]  /*06d0*/  @!P3 IADD3 R7, R8, R5, -R11 ;  /* 0x000000050807b210 */ /* 0x002fc60007ffe80b */
[----:B------:R-:W-:Y:S01]  /*06e0*/  IMAD R231, R10, R4, RZ ;  /* 0x000000040ae77224 */ /* 0x000fe200078e02ff */
[----:B---3--:R-:W-:Y:S01]  /*06f0*/  IADD3 R2, R2, R39, R7 ;  /* 0x0000002702027210 */ /* 0x008fe20007ffe007 */
        /* <DEDUP_REMOVED lines=10> */
[----:B------:R-:W-:Y:S05]  /*07a0*/  @!P0 BRA `(.L_x_1584) ;  /* 0x0000000800148947 */ /* 0x000fea0003800000 */
[----:B------:R-:W1:Y:S01]  /*07b0*/  LDC.64 R2, c[0x0][0x2c0] ;  /* 0x0000b000ff027b82 */ /* 0x000e620000000a00 */
[----:B------:R-:W-:Y:S01]  /*07c0*/  SHF.R.S32.HI R5, RZ, 0x1f, R42 ;  /* 0x0000001fff057819 */ /* 0x000fe2000001142a */
[----:B------:R-:W-:Y:S01]  /*07d0*/  ULDC UR4, c[0x0][0x2dc] ;  /* 0x0000b70000047ab9 */ /* 0x000fe20000000800 */
[----:B------:R-:W-:Y:S02]  /*07e0*/  BSSY B0, `(.L_x_1585) ;  /* 0x0000026000007945 */ /* 0x000fe40003800000 */
        /* <DEDUP_REMOVED lines=8> */
[--C-:B------:R-:W-:Y:S02]  /*0870*/  IMAD R4, R4, R3, R138.reuse ;  /* 0x0000000304047224 */ /* 0x100fe400078e028a */
[----:B------:R-:W-:Y:S01]  /*0880*/  IMAD.IADD R138, R139, 0x1, -R138 ;  /* 0x000000018b8a7824 */ /* 0x000fe200078e0a8a */
[--C-:B------:R-:W-:Y:S01]  /*0890*/  SHF.R.S32.HI R3, RZ, 0x1f, R2.reuse ;  /* 0x0000001fff037819 */ /* 0x100fe20000011402 */
[----:B------:R-:W-:Y:S01]  /*08a0*/  IMAD R6, R4, UR4, RZ ;  /* 0x0000000404067c24 */ /* 0x000fe2000f8e02ff */
[----:B------:R-:W-:Y:S01]  /*08b0*/  ULDC.64 UR4, c[0x0][0x288] ;  /* 0x0000a20000047ab9 */ /* 0x000fe20000000a00 */
[C---:B------:R-:W-:Y:S01]  /*08c0*/  VIADD R12, R0.reuse, 0x8 ;  /* 0x00000008000c7836 */ /* 0x040fe20000000000 */
[C---:B------:R-:W-:Y:S01]  /*08d0*/  ISETP.GE.AND P4, PT, R0.reuse, R138, PT ;  /* 0x0000008a0000720c */ /* 0x040fe20003f86270 */
[----:B------:R-:W-:-:S03]  /*08e0*/  IMAD.WIDE R8, R0, 0x80, R2 ;  /* 0x0000008000087825 */ /* 0x000fc600078e0202 */
[----:B------:R-:W-:Y:S01]  /*08f0*/  ISETP.GE.AND P3, PT, R12, R138, PT ;  /* 0x0000008a0c00720c */ /* 0x000fe20003f66270 */
[----:B------:R-:W-:Y:S01]  /*0900*/  VIADD R11, R0, 0x10 ;  /* 0x00000010000b7836 */ /* 0x000fe20000000000 */
[----:B------:R-:W-:Y:S01]  /*0910*/  IADD3 R5, P0, R6, R8, RZ ;  /* 0x0000000806057210 */ /* 0x000fe20007f1e0ff */
[C---:B------:R-:W-:Y:S02]  /*0920*/  VIADD R10, R0.reuse, 0x18 ;  /* 0x00000018000a7836 */ /* 0x040fe40000000000 */
[----:B------:R-:W-:Y:S01]  /*0930*/  VIADD R8, R0, 0x28 ;  /* 0x0000002800087836 */ /* 0x000fe20000000000 */
[----:B------:R-:W-:Y:S01]  /*0940*/  LEA.HI.X.SX32 R6, R6, R9, 0x1, P0 ;  /* 0x0000000906067211 */ /* 0x000fe200000f0eff */
[C---:B------:R-:W-:Y:S01]  /*0950*/  VIADD R9, R0.reuse, 0x20 ;  /* 0x0000002000097836 */ /* 0x040fe20000000000 */
[----:B------:R-:W-:Y:S01]  /*0960*/  LEA R14, P0, R5, UR4, 0x2 ;  /* 0x00000004050e7c11 */ /* 0x000fe2000f8010ff */
[----:B------:R-:W-:Y:S01]  /*0970*/  VIADD R7, R0, 0x30 ;  /* 0x0000003000077836 */ /* 0x000fe20000000000 */
[----:B------:R-:W-:Y:S01]  /*0980*/  ISETP.GE.AND P2, PT, R11, R138, PT ;  /* 0x0000008a0b00720c */ /* 0x000fe20003f46270 */
[----:B------:R-:W-:Y:S01]  /*0990*/  VIADD R13, R2, 0x40 ;  /* 0x00000040020d7836 */ /* 0x000fe20000000000 */
[----:B------:R-:W-:-:S02]  /*09a0*/  LEA.HI.X R15, R5, UR5, R6, 0x2, P0 ;  /* 0x00000005050f7c11 */ /* 0x000fc400080f1406 */
[-C--:B------:R-:W-:Y:S02]  /*09b0*/  ISETP.GE.AND P5, PT, R10, R138.reuse, PT ;  /* 0x0000008a0a00720c */ /* 0x080fe40003fa6270 */
        /* <DEDUP_REMOVED lines=8> */
.L_x_1586:
[----:B------:R-:W-:Y:S05]  /*0a40*/  BSYNC B0 ;  /* 0x0000000000007941 */ /* 0x000fea0003800000 */
.L_x_1585:
        /* <DEDUP_REMOVED lines=9> */
.L_x_1588:
[----:B------:R-:W-:Y:S05]  /*0ae0*/  BSYNC B0 ;  /* 0x0000000000007941 */ /* 0x000fea0003800000 */
.L_x_1587:
        /* <DEDUP_REMOVED lines=8> */
.L_x_1590:
[----:B------:R-:W-:Y:S05]  /*0b70*/  BSYNC B0 ;  /* 0x0000000000007941 */ /* 0x000fea0003800000 */
.L_x_1589:
        /* <DEDUP_REMOVED lines=8> */
.L_x_1592:
[----:B------:R-:W-:Y:S05]  /*0c00*/  BSYNC B0 ;  /* 0x0000000000007941 */ /* 0x000fea0003800000 */
.L_x_1591:
        /* <DEDUP_REMOVED lines=9> */
.L_x_1594:
[----:B------:R-:W-:Y:S05]  /*0ca0*/  BSYNC B0 ;  /* 0x0000000000007941 */ /* 0x000fea0003800000 */
.L_x_1593:
[----:B------:R-:W-:Y:S04]  /*0cb0*/  BSSY B0, `(.L_x_1595) ;  /* 0x0000007000007945 */ /* 0x000fe80003800000 */
[----:B------:R-:W-:Y:S05]  /*0cc0*/  @P1 BRA `(.L_x_1596) ;  /* 0x0000000000141947 */ /* 0x000fea0003800000 */
[----:B------:R-:W-:Y:S02]  /*0cd0*/  ULDC UR4, c[0x0][0x2d0] ;  /* 0x0000b40000047ab9 */ /* 0x000fe40000000800 */
[----:B------:R-:W-:Y:S02]  /*0ce0*/  ISETP.GE.AND P1, PT, R2, UR4, PT ;  /* 0x0000000402007c0c */ /* 0x000fe4000bf26270 */
[----:B------:R-:W-:-:S11]  /*0cf0*/  ISETP.GE.AND P0, PT, R13, UR4, PT ;  /* 0x000000040d007c0c */ /* 0x000fd6000bf06270 */
[----:B------:R1:W-:Y:S04]  /*0d00*/  @!P1 STG.E.128 desc[UR12][R14.64+0x5000], RZ ;  /* 0x005000ff0e009986 */ /* 0x0003e8000c101d0c */
[----:B------:R1:W-:Y:S02]  /*0d10*/  @!P0 STG.E.128 desc[UR12][R14.64+0x5100], RZ ;  /* 0x005100ff0e008986 */ /* 0x0003e4000c101d0c */
.L_x_1596:
[----:B------:R-:W-:Y:S05]  /*0d20*/  BSYNC B0 ;  /* 0x0000000000007941 */ /* 0x000fea0003800000 */
.L_x_1595:
[----:B------:R-:W-:Y:S04]  /*0d30*/  BSSY B0, `(.L_x_1597) ;  /* 0x0000007000007945 */ /* 0x000fe80003800000 */
[----:B------:R-:W-:Y:S05]  /*0d40*/  @P4 BRA `(.L_x_1598) ;  /* 0x0000000000144947 */ /* 0x000fea0003800000 */
[----:B------:R-:W-:Y:S02]  /*0d50*/  ULDC UR4, c[0x0][0x2d0] ;  /* 0x0000b40000047ab9 */ /* 0x000fe40000000800 */
[----:B------:R-:W-:Y:S02]  /*0d60*/  ISETP.GE.AND P1, PT, R2, UR4, PT ;  /* 0x0000000402007c0c */ /* 0x000fe4000bf26270 */
[----:B------:R-:W-:-:S11]  /*0d70*/  ISETP.GE.AND P0, PT, R13, UR4, PT ;  /* 0x000000040d007c0c */ /* 0x000fd6000bf06270 */
[----:B------:R1:W-:Y:S04]  /*0d80*/  @!P1 STG.E.128 desc[UR12][R14.64+0x6000], RZ ;  /* 0x006000ff0e009986 */ /* 0x0003e8000c101d0c */
[----:B------:R1:W-:Y:S02]  /*0d90*/  @!P0 STG.E.128 desc[UR12][R14.64+0x6100], RZ ;  /* 0x006100ff0e008986 */ /* 0x0003e4000c101d0c */
.L_x_1598:
[----:B------:R-:W-:Y:S05]  /*0da0*/  BSYNC B0 ;  /* 0x0000000000007941 */ /* 0x000fea0003800000 */
.L_x_1597:
[----:B------:R-:W-:Y:S04]  /*0db0*/  BSSY B0, `(.L_x_1599) ;  /* 0x0000007000007945 */ /* 0x000fe80003800000 */
[----:B------:R-:W-:Y:S05]  /*0dc0*/  @P3 BRA `(.L_x_1600) ;  /* 0x0000000000143947 */ /* 0x000fea0003800000 */
[----:B------:R-:W-:Y:S02]  /*0dd0*/  ULDC UR4, c[0x0][0x2d0] ;  /* 0x0000b40000047ab9 */ /* 0x000fe40000000800 */
[----:B------:R-:W-:Y:S02]  /*0de0*/  ISETP.GE.AND P1, PT, R2, UR4, PT ;  /* 0x0000000402007c0c */ /* 0x000fe4000bf26270 */
[----:B------:R-:W-:-:S11]  /*0df0*/  ISETP.GE.AND P0, PT, R13, UR4, PT ;  /* 0x000000040d007c0c */ /* 0x000fd6000bf06270 */
[----:B------:R1:W-:Y:S04]  /*0e00*/  @!P1 STG.E.128 desc[UR12][R14.64+0x7000], RZ ;  /* 0x007000ff0e009986 */ /* 0x0003e8000c101d0c */
[----:B------:R1:W-:Y:S02]  /*0e10*/  @!P0 STG.E.128 desc[UR12][R14.64+0x7100], RZ ;  /* 0x007100ff0e008986 */ /* 0x0003e4000c101d0c */
.L_x_1600:
[----:B------:R-:W-:Y:S05]  /*0e20*/  BSYNC B0 ;  /* 0x0000000000007941 */ /* 0x000fea0003800000 */
.L_x_1599:
[----:B------:R-:W-:Y:S01]  /*0e30*/  ULDC.64 UR4, c[0x0][0x2b8] ;  /* 0x0000ae0000047ab9 */ /* 0x000fe20000000a00 */
[----:B------:R-:W-:Y:S01]  /*0e40*/  LEA.HI.X.SX32 R4, R0, R4, 0x1, P2 ;  /* 0x0000000400047211 */ /* 0x000fe200010f0eff */
[----:B------:R-:W-:Y:S01]  /*0e50*/  @!P5 IMAD.MOV.U32 R0, RZ, RZ, -0x800000 ;  /* 0xff800000ff00d424 */ /* 0x000fe200078e00ff */
[C---:B------:R-:W-:Y:S02]  /*0e60*/  LEA R2, P0, R5.reuse, UR4, 0x2 ;  /* 0x0000000405027c11 */ /* 0x040fe4000f8010ff */
[-C--:B------:R-:W-:Y:S02]  /*0e70*/  ISETP.GE.OR P4, PT, R12, R138.reuse, P6 ;  /* 0x0000008a0c00720c */ /* 0x080fe40003786670 */
[----:B------:R-:W-:Y:S02]  /*0e80*/  LEA.HI.X R3, R5, UR5, R4, 0x2, P0 ;  /* 0x0000000505037c11 */ /* 0x000fe400080f1404 */
[-C--:B------:R-:W-:Y:S02]  /*0e90*/  ISETP.GE.OR P3, PT, R11, R138.reuse, P6 ;  /* 0x0000008a0b00720c */ /* 0x080fe40003766670 */
[-C--:B------:R-:W-:Y:S01]  /*0ea0*/  ISETP.GE.OR P2, PT, R10, R138.reuse, P6 ;  /* 0x0000008a0a00720c */ /* 0x080fe20003746670 */
[----:B------:R5:W-:Y:S01]  /*0eb0*/  @!P5 STG.E desc[UR12][R2.64], R0 ;  /* 0x000000000200d986 */ /* 0x000be2000c10190c */
[----:B------:R-:W-:-:S02]  /*0ec0*/  ISETP.GE.OR P1, PT, R9, R138, P6 ;  /* 0x0000008a0900720c */ /* 0x000fc40003726670 */
[-C--:B------:R-:W-:Y:S02]  /*0ed0*/  ISETP.GE.OR P0, PT, R8, R138.reuse, P6 ;  /* 0x0000008a0800720c */ /* 0x080fe40003706670 */
[-C--:B------:R-:W-:Y:S02]  /*0ee0*/  ISETP.GE.OR P5, PT, R7, R138.reuse, P6 ;  /* 0x0000008a0700720c */ /* 0x080fe400037a6670 */
[----:B------:R-:W-:-:S03]  /*0ef0*/  ISETP.GE.OR P6, PT, R6, R138, P6 ;  /* 0x0000008a0600720c */ /* 0x000fc600037c6670 */
[----:B------:R-:W-:Y:S02]  /*0f00*/  @!P3 IMAD.MOV.U32 R7, RZ, RZ, -0x800000 ;  /* 0xff800000ff07b424 */ /* 0x000fe400078e00ff */
[----:B------:R-:W-:Y:S02]  /*0f10*/  @!P2 IMAD.MOV.U32 R6, RZ, RZ, -0x800000 ;  /* 0xff800000ff06a424 */ /* 0x000fe400078e00ff */
[----:B------:R-:W-:Y:S01]  /*0f20*/  @!P1 IMAD.MOV.U32 R5, RZ, RZ, -0x800000 ;  /* 0xff800000ff059424 */ /* 0x000fe200078e00ff */
[----:B------:R-:W-:Y:S01]  /*0f30*/  @!P3 STG.E desc[UR12][R2.64+0x40], R7 ;  /* 0x000040070200b986 */ /* 0x000fe2000c10190c */
[----:B------:R-:W-:-:S03]  /*0f40*/  @!P0 IMAD.MOV.U32 R4, RZ, RZ, -0x800000 ;  /* 0xff800000ff048424 */ /* 0x000fc600078e00ff */
[----:B------:R-:W-:Y:S04]  /*0f50*/  @!P2 STG.E desc[UR12][R2.64+0x60], R6 ;  /* 0x000060060200a986 */ /* 0x000fe8000c10190c */
[----:B------:R-:W-:Y:S01]  /*0f60*/  @!P1 STG.E desc[UR12][R2.64+0x80], R5 ;  /* 0x0000800502009986 */ /* 0x000fe2000c10190c */
[----:B-----5:R-:W-:-:S03]  /*0f70*/  @!P4 IMAD.MOV.U32 R0, RZ, RZ, -0x800000 ;  /* 0xff800000ff00c424 */ /* 0x020fc600078e00ff */
[----:B------:R-:W-:Y:S04]  /*0f80*/  @!P0 STG.E desc[UR12][R2.64+0xa0], R4 ;  /* 0x0000a00402008986 */ /* 0x000fe8000c10190c */
[----:B------:R5:W-:Y:S02]  /*0f90*/  @!P4 STG.E desc[UR12][R2.64+0x20], R0 ;  /* 0x000020000200c986 */ /* 0x000be4000c10190c */
[----:B-----5:R-:W-:-:S05]  /*0fa0*/  @!P5 IMAD.MOV.U32 R0, RZ, RZ, -0x800000 ;  /* 0xff800000ff00d424 */ /* 0x020fca00078e00ff */
[----:B------:R1:W-:Y:S01]  /*0fb0*/  @!P5 STG.E desc[UR12][R2.64+0xc0], R0 ;  /* 0x0000c0000200d986 */ /* 0x0003e2000c10190c */
[----:B------:R-:W-:Y:S05]  /*0fc0*/  @P6 EXIT ;  /* 0x000000000000694d */ /* 0x000fea0003800000 */
[----:B-1----:R-:W-:-:S05]  /*0fd0*/  MOV R0, 0xff800000 ;  /* 0xff80000000007802 */ /* 0x002fca0000000f00 */
[----:B------:R-:W-:Y:S01]  /*0fe0*/  STG.E desc[UR12][R2.64+0xe0], R0 ;  /* 0x0000e00002007986 */ /* 0x000fe2000c10190c */
[----:B------:R-:W-:Y:S05]  /*0ff0*/  EXIT ;  /* 0x000000000000794d */ /* 0x000fea0003800000 */
.L_x_1584:
        /* <DEDUP_REMOVED lines=24> */
.L_x_1601:
        /* <DEDUP_REMOVED lines=29> */
[----:B------:R-:W-:-:S06]  /*1350*/  IMAD.WIDE R8, R11, 0x4, R240 ;  /* 0x000000040b087825 */ /* 0x000fcc00078e02f0 */
[----:B------:R1:W3:Y:S01]  /*1360*/  LDG.E R8, desc[UR12][R8.64] ;  /* 0x0000000c08087981 */ /* 0x0002e2000c1e1900 */
[----:B------:R-:W-:-:S05]  /*1370*/  IADD3 R11, -R11, RZ, RZ ;  /* 0x000000ff0b0b7210 */ /* 0x000fca0007ffe1ff */
[----:B------:R-:W-:-:S05]  /*1380*/  IMAD R24, R12, R11, R24 ;  /* 0x0000000b0c187224 */ /* 0x000fca00078e0218 */
[----:B------:R-:W-:Y:S01]  /*1390*/  SHF.R.S32.HI R23, RZ, 0x1f, R24 ;  /* 0x0000001fff177819 */ /* 0x000fe20000011418 */
[----:B-1----:R-:W1:Y:S02]  /*13a0*/  LDC R9, c[0x0][0x278] ;  /* 0x00009e00ff097b82 */ /* 0x002e640000000800 */
[----:B-1----:R-:W-:-:S04]  /*13b0*/  IABS R0, R9 ;  /* 0x0000000900007213 */ /* 0x002fc80000000000 */
[----:B------:R-:W1:Y:S08]  /*13c0*/  I2F.RP R4, R0 ;  /* 0x0000000000047306 */ /* 0x000e700000209400 */
        /* <DEDUP_REMOVED lines=9> */
[----:B------:R-:W-:Y:S02]  /*1460*/  IMAD.HI.U32 R20, R4, R3, RZ ;  /* 0x0000000304147227 */ /* 0x000fe400078e00ff */
[----:B------:R-:W1:Y:S02]  /*1470*/  LDC.64 R4, c[0x0][0x230] ;  /* 0x00008c00ff047b82 */ /* 0x000e640000000a00 */
[----:B------:R-:W-:-:S04]  /*1480*/  IMAD.MOV R2, RZ, RZ, -R20 ;  /* 0x000000ffff027224 */ /* 0x000fc800078e0a14 */
[----:B------:R-:W-:-:S05]  /*1490*/  IMAD R2, R0, R2, R3 ;  /* 0x0000000200027224 */ /* 0x000fca00078e0203 */
[----:B------:R-:W-:-:S13]  /*14a0*/  ISETP.GT.U32.AND P2, PT, R0, R2, PT ;  /* 0x000000020000720c */ /* 0x000fda0003f44070 */
[-C--:B------:R-:W-:Y:S01]  /*14b0*/  @!P2 IADD3 R2, R2, -R0.reuse, RZ ;  /* 0x800000000202a210 */ /* 0x080fe20007ffe0ff */
[----:B------:R-:W-:Y:S01]  /*14c0*/  @!P2 VIADD R20, R20, 0x1 ;  /* 0x000000011414a836 */ /* 0x000fe20000000000 */
[----:B------:R-:W-:Y:S02]  /*14d0*/  ISETP.NE.AND P2, PT, R9, RZ, PT ;  /* 0x000000ff0900720c */ /* 0x000fe40003f45270 */
[----:B------:R-:W-:Y:S02]  /*14e0*/  ISETP.GE.U32.AND P3, PT, R2, R0, PT ;  /* 0x000000000200720c */ /* 0x000fe40003f66070 */
[----:B------:R-:W-:Y:S01]  /*14f0*/  LOP3.LUT R0, R18, R9, RZ, 0x3c, !PT ;  /* 0x0000000912007212 */ /* 0x000fe200078e3cff */
[----:B------:R-:W4:Y:S03]  /*1500*/  LDC.64 R2, c[0x0][0x238] ;  /* 0x00008e00ff027b82 */ /* 0x000f260000000a00 */
[----:B------:R-:W-:-:S07]  /*1510*/  ISETP.GE.AND P1, PT, R0, RZ, PT ;  /* 0x000000ff0000720c */ /* 0x000fce0003f26270 */
[----:B------:R-:W-:-:S06]  /*1520*/  @P3 VIADD R20, R20, 0x1 ;  /* 0x0000000114143836 */ /* 0x000fcc0000000000 */
[----:B------:R-:W-:Y:S02]  /*1530*/  @!P1 IADD3 R20, -R20, RZ, RZ ;  /* 0x000000ff14149210 */ /* 0x000fe40007ffe1ff */
[----:B------:R-:W-:Y:S02]  /*1540*/  @!P2 LOP3.LUT R20, RZ, R9, RZ, 0x33, !PT ;  /* 0x00000009ff14a212 */ /* 0x000fe400078e33ff */
[----:B---3--:R-:W-:-:S05]  /*1550*/  SHF.R.S32.HI R0, RZ, 0x1f, R8 ;  /* 0x0000001fff007819 */ /* 0x008fca0000011408 */
[C---:B-1----:R-:W-:Y:S02]  /*1560*/  IMAD R10, R0.reuse, R4, RZ ;  /* 0x00000004000a7224 */ /* 0x042fe400078e02ff */
[----:B----4-:R-:W-:Y:S02]  /*1570*/  IMAD R0, R0, R2, RZ ;  /* 0x0000000200007224 */ /* 0x010fe400078e02ff */
[C---:B------:R-:W-:Y:S02]  /*1580*/  IMAD R5, R8.reuse, R5, R10 ;  /* 0x0000000508057224 */ /* 0x040fe400078e020a */
[----:B------:R-:W-:-:S04]  /*1590*/  IMAD.WIDE.U32 R10, R8, R4, RZ ;  /* 0x00000004080a7225 */ /* 0x000fc800078e00ff */
[----:B------:R-:W-:Y:S02]  /*15a0*/  IMAD.IADD R11, R11, 0x1, R5 ;  /* 0x000000010b0b7824 */ /* 0x000fe400078e0205 */
[-C--:B--2---:R-:W-:Y:S02]  /*15b0*/  IMAD R4, R23, R132.reuse, RZ ;  /* 0x0000008417047224 */ /* 0x084fe400078e02ff */
[----:B------:R-:W-:Y:S01]  /*15c0*/  IMAD.WIDE.U32 R12, R24, R132, R10 ;  /* 0x00000084180c7225 */ /* 0x000fe200078e000a */
[----:B------:R-:W-:-:S03]  /*15d0*/  SHF.R.S32.HI R10, RZ, 0x1f, R20 ;  /* 0x0000001fff0a7819 */ /* 0x000fc60000011414 */
[----:B------:R-:W-:Y:S02]  /*15e0*/  IMAD R4, R24, R133, R4 ;  /* 0x0000008518047224 */ /* 0x000fe400078e0204 */
[C---:B------:R-:W-:Y:S02]  /*15f0*/  IMAD R0, R8.reuse, R3, R0 ;  /* 0x0000000308007224 */ /* 0x040fe400078e0200 */
[----:B------:R-:W-:Y:S01]  /*1600*/  IMAD.WIDE.U32 R2, R8, R2, RZ ;  /* 0x0000000208027225 */ /* 0x000fe200078e00ff */
[----:B------:R-:W-:-:S03]  /*1610*/  IADD3 R13, R13, R4, RZ ;  /* 0x000000040d0d7210 */ /* 0x000fc60007ffe0ff */
[----:B------:R-:W-:Y:S01]  /*1620*/  IMAD R4, R10, UR4, RZ ;  /* 0x000000040a047c24 */ /* 0x000fe2000f8e02ff */
[----:B------:R-:W-:Y:S01]  /*1630*/  MOV R14, R2 ;  /* 0x00000002000e7202 */ /* 0x000fe20000000f00 */
[----:B------:R-:W-:-:S04]  /*1640*/  IMAD.WIDE.U32 R12, R20, UR4, R12 ;  /* 0x00000004140c7c25 */ /* 0x000fc8000f8e000c */
[----:B------:R-:W-:Y:S01]  /*1650*/  IMAD R4, R20, UR5, R4 ;  /* 0x0000000514047c24 */ /* 0x000fe2000f8e0204 */
[----:B------:R-:W-:Y:S01]  /*1660*/  MOV R28, R12 ;  /* 0x0000000c001c7202 */ /* 0x000fe20000000f00 */
[----:B------:R-:W-:-:S03]  /*1670*/  IMAD.IADD R9, R3, 0x1, R0 ;  /* 0x0000000103097824 */ /* 0x000fc600078e0200 */
[----:B------:R-:W-:Y:S01]  /*1680*/  IADD3 R8, R13, R4, RZ ;  /* 0x000000040d087210 */ /* 0x000fe20007ffe0ff */
[----:B------:R-:W-:Y:S06]  /*1690*/  BRA `(.L_x_1603) ;  /* 0x0000000400407947 */ /* 0x000fec0003800000 */
.L_x_1602:
[----:B------:R-:W1:Y:S01]  /*16a0*/  LDC R10, c[0x0][0x278] ;  /* 0x00009e00ff0a7b82 */ /* 0x000e620000000800 */
[----:B------:R-:W-:Y:S02]  /*16b0*/  ISETP.NE.AND P4, PT, R12, -0x1, PT ;  /* 0xffffffff0c00780c */ /* 0x000fe40003f85270 */
[----:B------:R-:W-:-:S04]  /*16c0*/  LEA R24, R37, 0xffffff80, 0x7 ;  /* 0xffffff8025187811 */ /* 0x000fc800078e38ff */
[----:B------:R-:W-:-:S07]  /*16d0*/  SHF.R.S32.HI R23, RZ, 0x1f, R24 ;  /* 0x0000001fff177819 */ /* 0x000fce0000011418 */
[----:B------:R-:W2:Y:S01]  /*16e0*/  @P4 LDC.64 R132, c[0x0][0x248] ;  /* 0x00009200ff844b82 */ /* 0x000ea20000000a00 */
[----:B------:R-:W-:Y:S01]  /*16f0*/  @P4 IMAD.IADD R14, R11, 0x1, R12 ;  /* 0x000000010b0e4824 */ /* 0x000fe200078e020c */
[----:B-1----:R-:W-:-:S04]  /*1700*/  IABS R3, R10 ;  /* 0x0000000a00037213 */ /* 0x002fc80000000000 */
[----:B------:R-:W1:Y:S01]  /*1710*/  I2F.RP R8, R3 ;  /* 0x0000000300087306 */ /* 0x000e620000209400 */
[C---:B--2---:R-:W-:Y:S02]  /*1720*/  @P4 IMAD R5, R14.reuse, R133, RZ ;  /* 0x000000850e054224 */ /* 0x044fe400078e02ff */
[----:B------:R-:W-:-:S05]  /*1730*/  @P4 IMAD.WIDE.U32 R14, R14, R132, RZ ;  /* 0x000000840e0e4225 */ /* 0x000fca00078e00ff */
[----:B-1----:R-:W1:Y:S01]  /*1740*/  MUFU.RCP R8, R8 ;  /* 0x0000000800087308 */ /* 0x002e620000001000 */
[----:B------:R-:W-:Y:S02]  /*1750*/  @P4 IADD3 R5, R15, R5, RZ ;  /* 0x000000050f054210 */ /* 0x000fe40007ffe0ff */
[----:B------:R-:W-:Y:S01]  /*1760*/  @P4 MOV R13, R14 ;  /* 0x0000000e000d4202 */ /* 0x000fe20000000f00 */
[----:B-1----:R-:W-:-:S04]  /*1770*/  VIADD R8, R8, 0xffffffe ;  /* 0x0ffffffe08087836 */ /* 0x002fc80000000000 */
[----:B------:R-:W1:Y:S02]  /*1780*/  F2I.FTZ.U32.TRUNC.NTZ R9, R8 ;  /* 0x0000000800097305 */ /* 0x000e64000021f000 */
        /* <DEDUP_REMOVED lines=22> */
[----:B------:R-:W-:Y:S02]  /*18f0*/  SHF.R.S32.HI R14, RZ, 0x1f, R11 ;  /* 0x0000001fff0e7819 */ /* 0x000fe4000001140b */
[----:B-----5:R-:W-:-:S05]  /*1900*/  SHF.R.S32.HI R13, RZ, 0x1f, R0 ;  /* 0x0000001fff0d7819 */ /* 0x020fca0000011400 */
[----:B------:R-:W4:Y:S01]  /*1910*/  LDC.64 R4, c[0x0][0x230] ;  /* 0x00008c00ff047b82 */ /* 0x000f220000000a00 */
[-C--:B---3--:R-:W-:Y:S02]  /*1920*/  IMAD R14, R14, R132.reuse, RZ ;  /* 0x000000840e0e7224 */ /* 0x088fe400078e02ff */
[----:B------:R-:W-:-:S04]  /*1930*/  IMAD.WIDE.U32 R16, R11, R132, RZ ;  /* 0x000000840b107225 */ /* 0x000fc800078e00ff */
[----:B------:R-:W-:Y:S02]  /*1940*/  IMAD R14, R11, R133, R14 ;  /* 0x000000850b0e7224 */ /* 0x000fe400078e020e */
[----:B----4-:R-:W-:-:S03]  /*1950*/  IMAD R13, R13, R4, RZ ;  /* 0x000000040d0d7224 */ /* 0x010fc600078e02ff */
[----:B------:R-:W-:Y:S01]  /*1960*/  IADD3 R15, R17, R14, RZ ;  /* 0x0000000e110f7210 */ /* 0x000fe20007ffe0ff */
[----:B------:R-:W-:Y:S01]  /*1970*/  IMAD R5, R0, R5, R13 ;  /* 0x0000000500057224 */ /* 0x000fe200078e020d */
[----:B------:R-:W-:-:S05]  /*1980*/  MOV R14, R16 ;  /* 0x00000010000e7202 */ /* 0x000fca0000000f00 */
[----:B------:R-:W-:-:S05]  /*1990*/  IMAD.WIDE.U32 R14, R0, R4, R14 ;  /* 0x00000004000e7225 */ /* 0x000fca00078e000e */
[----:B------:R-:W-:Y:S02]  /*19a0*/  IADD3 R5, R15, R5, RZ ;  /* 0x000000050f057210 */ /* 0x000fe40007ffe0ff */
[----:B------:R-:W-:-:S07]  /*19b0*/  MOV R13, R14 ;  /* 0x0000000e000d7202 */ /* 0x000fce0000000f00 */
.L_x_1604:
        /* <DEDUP_REMOVED lines=12> */
[----:B------:R-:W-:Y:S01]  /*1a80*/  IMAD R3, R20, R3, R4 ;  /* 0x0000000314037224 */ /* 0x000fe200078e0204 */
[----:B------:R-:W-:Y:S01]  /*1a90*/  MOV R28, R16 ;  /* 0x00000010001c7202 */ /* 0x000fe20000000f00 */
[----:B------:R-:W-:-:S03]  /*1aa0*/  @P4 IMAD R9, R12, R9, R15 ;  /* 0x000000090c094224 */ /* 0x000fc600078e020f */
[----:B------:R-:W-:Y:S01]  /*1ab0*/  IADD3 R8, R17, R3, RZ ;  /* 0x0000000311087210 */ /* 0x000fe20007ffe0ff */
[----:B------:R-:W-:Y:S06]  /*1ac0*/  @P4 BRA `(.L_x_1603) ;  /* 0x0000000000344947 */ /* 0x000fec0003800000 */
[----:B------:R-:W1:Y:S01]  /*1ad0*/  LDC.64 R4, c[0x0][0x250] ;  /* 0x00009400ff047b82 */ /* 0x000e620000000a00 */
[----:B------:R-:W-:Y:S02]  /*1ae0*/  SHF.R.S32.HI R12, RZ, 0x1f, R11 ;  /* 0x0000001fff0c7819 */ /* 0x000fe4000001140b */
[----:B-----5:R-:W-:-:S05]  /*1af0*/  SHF.R.S32.HI R9, RZ, 0x1f, R0 ;  /* 0x0000001fff097819 */ /* 0x020fca0000011400 */
[----:B------:R-:W2:Y:S01]  /*1b00*/  LDC.64 R2, c[0x0][0x238] ;  /* 0x00008e00ff027b82 */ /* 0x000ea20000000a00 */
[----:B-1----:R-:W-:-:S04]  /*1b10*/  IMAD R12, R12, R4, RZ ;  /* 0x000000040c0c7224 */ /* 0x002fc800078e02ff */
[C---:B------:R-:W-:Y:S02]  /*1b20*/  IMAD R5, R11.reuse, R5, R12 ;  /* 0x000000050b057224 */ /* 0x040fe400078e020c */
[----:B------:R-:W-:-:S04]  /*1b30*/  IMAD.WIDE.U32 R12, R11, R4, RZ ;  /* 0x000000040b0c7225 */ /* 0x000fc800078e00ff */
[----:B--2---:R-:W-:Y:S01]  /*1b40*/  IMAD R9, R9, R2, RZ ;  /* 0x0000000209097224 */ /* 0x004fe200078e02ff */
[----:B------:R-:W-:-:S03]  /*1b50*/  IADD3 R13, R13, R5, RZ ;  /* 0x000000050d0d7210 */ /* 0x000fc60007ffe0ff */
[C---:B------:R-:W-:Y:S02]  /*1b60*/  IMAD R9, R0.reuse, R3, R9 ;  /* 0x0000000300097224 */ /* 0x040fe400078e0209 */
[----:B------:R-:W-:-:S05]  /*1b70*/  IMAD.WIDE.U32 R2, R0, R2, R12 ;  /* 0x0000000200027225 */ /* 0x000fca00078e000c */
[----:B------:R-:W-:Y:S02]  /*1b80*/  IADD3 R9, R3, R9, RZ ;  /* 0x0000000903097210 */ /* 0x000fe40007ffe0ff */
[----:B------:R-:W-:-:S07]  /*1b90*/  MOV R14, R2 ;  /* 0x00000002000e7202 */ /* 0x000fce0000000f00 */
.L_x_1603:
[----:B------:R-:W-:Y:S01]  /*1ba0*/  ISETP.NE.AND P1, PT, R6, -0x1, PT ;  /* 0xffffffff0600780c */ /* 0x000fe20003f25270 */
[----:B------:R-:W1:Y:S01]  /*1bb0*/  S2UR UR8, SR_CgaCtaId ;  /* 0x00000000000879c3 */ /* 0x000e620000008800 */
[----:B------:R-:W-:Y:S01]  /*1bc0*/  SHF.R.S32.HI R135, RZ, 0x1f, R42 ;  /* 0x0000001fff877819 */ /* 0x000fe2000001142a */
[----:B------:R-:W-:Y:S01]  /*1bd0*/  ULDC.64 UR6, c[0x0][0x268] ;  /* 0x00009a0000067ab9 */ /* 0x000fe20000000a00 */
[----:B------:R-:W-:Y:S01]  /*1be0*/  ULDC.64 UR4, c[0x0][0x258] ;  /* 0x0000960000047ab9 */ /* 0x000fe20000000a00 */
[----:B------:R-:W-:Y:S01]  /*1bf0*/  IMAD R10, R10, UR6, RZ ;  /* 0x000000060a0a7c24 */ /* 0x000fe2000f8e02ff */
[-C--:B-----5:R-:W-:Y:S01]  /*1c00*/  LEA.HI R0, R135, R42.reuse, RZ, 0x3 ;  /* 0x0000002a87007211 */ /* 0x0a0fe200078f18ff */
[----:B------:R-:W-:Y:S01]  /*1c10*/  IMAD.IADD R230, R139, 0x1, -R138 ;  /* 0x000000018be67824 */ /* 0x000fe200078e0a8a */
[----:B------:R-:W-:Y:S01]  /*1c20*/  LEA.HI R11, R135, R42, RZ, 0x4 ;  /* 0x0000002a870b7211 */ /* 0x000fe200078f20ff */
[----:B------:R-:W2:Y:S01]  /*1c30*/  LDC.64 R192, c[0x0][0x250] ;  /* 0x00009400ffc07b82 */ /* 0x000ea20000000a00 */
[----:B------:R-:W-:Y:S01]  /*1c40*/  SHF.R.S32.HI R12, RZ, 0x3, R0 ;  /* 0x00000003ff0c7819 */ /* 0x000fe20000011400 */
[----:B------:R-:W-:Y:S01]  /*1c50*/  BSSY B0, `(.L_x_1605) ;  /* 0x000005b000007945 */ /* 0x000fe20003800000 */
[----:B------:R-:W-:-:S02]  /*1c60*/  LOP3.LUT R0, R0, 0xfffffff8, RZ, 0xc0, !PT ;  /* 0xfffffff800007812 */ /* 0x000fc400078ec0ff */
[----:B------:R-:W-:Y:S01]  /*1c70*/  @!P1 SHF.R.S32.HI R13, RZ, 0x1f, R239 ;  /* 0x0000001fff0d9819 */ /* 0x000fe200000114ef */
[----:B------:R-:W-:Y:S01]  /*1c80*/  IMAD.SHL.U32 R237, R12, 0x40, RZ ;  /* 0x000000400ced7824 */ /* 0x000fe200078e00ff */
[----:B------:R-:W-:Y:S01]  /*1c90*/  LOP3.LUT R15, R11, 0xfffffff0, RZ, 0xc0, !PT ;  /* 0xfffffff00b0f7812 */ /* 0x000fe200078ec0ff */
[----:B------:R-:W3:Y:S01]  /*1ca0*/  @P1 LDC.64 R4, c[0x0][0x240] ;  /* 0x00009000ff041b82 */ /* 0x000ee20000000a00 */
[----:B------:R-:W-:Y:S01]  /*1cb0*/  IMAD.IADD R0, R42, 0x1, -R0 ;  /* 0x000000012a007824 */ /* 0x000fe200078e0a00 */
[----:B------:R-:W-:Y:S02]  /*1cc0*/  ISETP.GE.AND P6, PT, R12, R230, PT ;  /* 0x000000e60c00720c */ /* 0x000fe40003fc6270 */
[----:B------:R-:W-:Y:S01]  /*1cd0*/  LOP3.LUT R237, R237, 0x1c0, RZ, 0xc0, !PT ;  /* 0x000001c0eded7812 */ /* 0x000fe200078ec0ff */
[----:B------:R-:W-:Y:S01]  /*1ce0*/  IMAD.SHL.U32 R238, R0, 0x8, RZ ;  /* 0x0000000800ee7824 */ /* 0x000fe200078e00ff */
[----:B------:R-:W-:Y:S01]  /*1cf0*/  IADD3 R236, R37, -0x1, RZ ;  /* 0xffffffff25ec7810 */ /* 0x000fe20007ffe0ff */
[----:B------:R-:W-:Y:S01]  /*1d00*/  IMAD.IADD R15, R42, 0x1, -R15 ;  /* 0x000000012a0f7824 */ /* 0x000fe200078e0a0f */
[----:B------:R-:W4:Y:S01]  /*1d10*/  @!P1 LDC.64 R2, c[0x0][0x228] ;  /* 0x00008a00ff029b82 */ /* 0x000f220000000a00 */
[----:B------:R-:W-:Y:S01]  /*1d20*/  VIADD R38, R238, 0x40 ;  /* 0x00000040ee267836 */ /* 0x000fe20000000000 */
[----:B------:R-:W-:-:S02]  /*1d30*/  LOP3.LUT R16, R237, 0x38, R238, 0xf8, !PT ;  /* 0x00000038ed107812 */ /* 0x000fc400078ef8ee */
[----:B------:R-:W-:Y:S02]  /*1d40*/  SHF.R.U32.HI R237, RZ, 0x3, R237 ;  /* 0x00000003ffed7819 */ /* 0x000fe400000116ed */
[----:B------:R-:W-:Y:S02]  /*1d50*/  IADD3 R28, P3, R238, R28, RZ ;  /* 0x0000001cee1c7210 */ /* 0x000fe40007f7e0ff */
[----:B------:R-:W-:Y:S02]  /*1d60*/  LOP3.LUT R237, R16, R237, RZ, 0x3c, !PT ;  /* 0x000000ed10ed7212 */ /* 0x000fe400078e3cff */
[----:B------:R-:W-:-:S05]  /*1d70*/  LEA.HI R16, R135, R42, RZ, 0x6 ;  /* 0x0000002a87107211 */ /* 0x000fca00078f30ff */
[----:B------:R-:W-:Y:S02]  /*1d80*/  IMAD.SHL.U32 R16, R16, 0x8, RZ ;  /* 0x0000000810107824 */ /* 0x000fe400078e00ff */
[----:B---3--:R-:W-:-:S03]  /*1d90*/  @P1 IMAD.WIDE.U32 R26, R6, R4, RZ ;  /* 0x00000004061a1225 */ /* 0x008fc600078e00ff */
[----:B------:R-:W-:Y:S01]  /*1da0*/  LOP3.LUT R237, R237, 0xfffffe00, R16, 0xf8, !PT ;  /* 0xfffffe00eded7812 */ /* 0x000fe200078ef810 */
[----:B------:R-:W-:Y:S01]  /*1db0*/  @P1 IMAD R4, R6, R5, R27 ;  /* 0x0000000506041224 */ /* 0x000fe200078e021b */
[----:B------:R-:W-:Y:S01]  /*1dc0*/  SHF.R.S32.HI R6, RZ, 0x1f, R15 ;  /* 0x0000001fff067819 */ /* 0x000fe2000001140f */
[-C--:B----4-:R-:W-:Y:S01]  /*1dd0*/  @!P1 IMAD R5, R13, R2.reuse, RZ ;  /* 0x000000020d059224 */ /* 0x090fe200078e02ff */
[----:B------:R-:W-:Y:S01]  /*1de0*/  SHF.R.S32.HI R13, RZ, 0x1f, R12 ;  /* 0x0000001fff0d7819 */ /* 0x000fe2000001140c */
[----:B------:R-:W-:Y:S01]  /*1df0*/  @!P1 IMAD.WIDE.U32 R32, R239, R2, RZ ;  /* 0x00000002ef209225 */ /* 0x000fe200078e00ff */
[----:B------:R-:W-:-:S03]  /*1e00*/  LEA.HI R6, R6, R15, RZ, 0x3 ;  /* 0x0000000f06067211 */ /* 0x000fc600078f18ff */
[----:B------:R-:W-:Y:S01]  /*1e10*/  @!P1 IMAD R3, R239, R3, R5 ;  /* 0x00000003ef039224 */ /* 0x000fe200078e0205 */
[----:B------:R-:W-:Y:S01]  /*1e20*/  LOP3.LUT R5, R6, 0xfffffff8, RZ, 0xc0, !PT ;  /* 0xfffffff806057812 */ /* 0x000fe200078ec0ff */
[----:B------:R-:W-:Y:S01]  /*1e30*/  @P1 IMAD.MOV.U32 R2, RZ, RZ, R26 ;  /* 0x000000ffff021224 */ /* 0x000fe200078e001a */
[----:B------:R-:W-:Y:S01]  /*1e40*/  IADD3 R26, P2, R238, R14, RZ ;  /* 0x0000000eee1a7210 */ /* 0x000fe20007f5e0ff */
[----:B------:R-:W-:Y:S01]  /*1e50*/  @!P1 IMAD.MOV.U32 R2, RZ, RZ, R32 ;  /* 0x000000ffff029224 */ /* 0x000fe200078e0020 */
[----:B------:R-:W-:Y:S01]  /*1e60*/  @!P1 IADD3 R4, R33, R3, RZ ;  /* 0x0000000321049210 */ /* 0x000fe20007ffe0ff */
[----:B------:R-:W-:Y:S01]  /*1e70*/  IMAD.IADD R5, R15, 0x1, -R5 ;  /* 0x000000010f057824 */ /* 0x000fe200078e0a05 */
[----:B------:R-:W-:Y:S01]  /*1e80*/  SHF.R.S32.HI R14, RZ, 0x1f, R238 ;  /* 0x0000001fff0e7819 */ /* 0x000fe200000114ee */
[----:B------:R-:W-:Y:S01]  /*1e90*/  VIADD R15, R12, 0x30 ;  /* 0x000000300c0f7836 */ /* 0x000fe20000000000 */
[----:B------:R-:W-:Y:S01]  /*1ea0*/  SHF.R.S32.HI R3, RZ, 0x1f, R18 ;  /* 0x0000001fff037819 */ /* 0x000fe20000011412 */
[----:B------:R-:W-:Y:S01]  /*1eb0*/  IMAD.WIDE R30, R30, 0x40, R12 ;  /* 0x000000401e1e7825 */ /* 0x000fe200078e020c */
[----:B------:R-:W-:-:S03]  /*1ec0*/  IADD3 R16, P1, R238, R2, RZ ;  /* 0x00000002ee107210 */ /* 0x000fc60007f3e0ff */
[C---:B------:R-:W-:Y:S02]  /*1ed0*/  IMAD.X R27, R14.reuse, 0x1, R9, P2 ;  /* 0x000000010e1b7824 */ /* 0x040fe400010e0609 */
[----:B------:R-:W-:Y:S02]  /*1ee0*/  IMAD R3, R3, UR4, RZ ;  /* 0x0000000403037c24 */ /* 0x000fe4000f8e02ff */
[C---:B------:R-:W-:Y:S01]  /*1ef0*/  IMAD.X R29, R14.reuse, 0x1, R8, P3 ;  /* 0x000000010e1d7824 */ /* 0x040fe200018e0608 */
[----:B------:R-:W-:Y:S01]  /*1f00*/  ISETP.GE.AND P3, PT, R15, R230, PT ;  /* 0x000000e60f00720c */ /* 0x000fe20003f66270 */
[----:B------:R-:W-:Y:S02]  /*1f10*/  IMAD.X R17, R14, 0x1, R4, P1 ;  /* 0x000000010e117824 */ /* 0x000fe400008e0604 */
[C---:B------:R-:W-:Y:S02]  /*1f20*/  IMAD R14, R20.reuse, UR7, R10 ;  /* 0x00000007140e7c24 */ /* 0x040fe4000f8e020a */
[----:B------:R-:W-:-:S04]  /*1f30*/  IMAD.WIDE.U32 R20, R20, UR6, R26 ;  /* 0x0000000614147c25 */ /* 0x000fc8000f8e001a */
[C---:B------:R-:W-:Y:S01]  /*1f40*/  IMAD R26, R18.reuse, UR5, R3 ;  /* 0x00000005121a7c24 */ /* 0x040fe2000f8e0203 */
[----:B------:R-:W-:Y:S01]  /*1f50*/  MOV R3, 0x20 ;  /* 0x0000002000037802 */ /* 0x000fe20000000f00 */
[----:B------:R-:W-:Y:S01]  /*1f60*/  IMAD.WIDE.U32 R18, R18, UR4, R16 ;  /* 0x0000000412127c25 */ /* 0x000fe2000f8e0010 */
[----:B------:R-:W-:Y:S02]  /*1f70*/  UMOV UR4, 0x400 ;  /* 0x0000040000047882 */ /* 0x000fe40000000000 */
[----:B-1----:R-:W-:Y:S01]  /*1f80*/  ULEA UR4, UR8, UR4, 0x18 ;  /* 0x0000000408047291 */ /* 0x002fe2000f8ec03f */
[C---:B------:R-:W-:Y:S02]  /*1f90*/  VIADD R17, R12.reuse, 0x10 ;  /* 0x000000100c117836 */ /* 0x040fe40000000000 */
[----:B------:R-:W-:Y:S02]  /*1fa0*/  VIADD R16, R12, 0x20 ;  /* 0x000000200c107836 */ /* 0x000fe40000000000 */
[----:B------:R-:W-:Y:S01]  /*1fb0*/  IMAD.MOV.U32 R4, RZ, RZ, 0x10 ;  /* 0x00000010ff047424 */ /* 0x000fe200078e00ff */
[-C--:B------:R-:W-:Y:S01]  /*1fc0*/  ISETP.GE.AND P5, PT, R17, R230.reuse, PT ;  /* 0x000000e61100720c */ /* 0x080fe20003fa6270 */
[----:B------:R-:W-:Y:S01]  /*1fd0*/  IMAD.SHL.U32 R2, R236, 0x80, RZ ;  /* 0x00000080ec027824 */ /* 0x000fe200078e00ff */
[----:B------:R-:W-:Y:S01]  /*1fe0*/  ISETP.GE.AND P4, PT, R16, R230, PT ;  /* 0x000000e61000720c */ /* 0x000fe20003f86270 */
[----:B------:R-:W-:Y:S01]  /*1ff0*/  IMAD.IADD R27, R19, 0x1, R26 ;  /* 0x00000001131b7824 */ /* 0x000fe200078e021a */
[----:B------:R-:W-:Y:S01]  /*2000*/  LEA R237, R237, UR4, 0x1 ;  /* 0x00000004eded7c11 */ /* 0x000fe2000f8e08ff */
[----:B------:R-:W-:Y:S01]  /*2010*/  IMAD.IADD R10, R7, 0x1, -R2 ;  /* 0x00000001070a7824 */ /* 0x000fe200078e0a02 */
[----:B------:R-:W-:-:S05]  /*2020*/  R2P PR, R5, 0x6 ;  /* 0x0000000605007804 */ /* 0x000fca0000000000 */
        /* <DEDUP_REMOVED lines=29> */
.L_x_1606:
[----:B------:R-:W-:Y:S05]  /*2200*/  BSYNC B0 ;  /* 0x0000000000007941 */ /* 0x000fea0003800000 */
.L_x_1605:
        /* <DEDUP_REMOVED lines=31> */
.L_x_1608:
[----:B------:R-:W-:Y:S05]  /*2400*/  BSYNC B0 ;  /* 0x0000000000007941 */ /* 0x000fea0003800000 */
.L_x_1607:
        /* <DEDUP_REMOVED lines=31> */
.L_x_1610:
[----:B------:R-:W-:Y:S05]  /*2600*/  BSYNC B0 ;  /* 0x0000000000007941 */ /* 0x000fea0003800000 */
.L_x_1609:
        /* <DEDUP_REMOVED lines=30> */
.L_x_1612:
[----:B------:R-:W-:Y:S05]  /*27f0*/  BSYNC B0 ;  /* 0x0000000000007941 */ /* 0x000fea0003800000 */
.L_x_1611:
[C---:B------:R-:W-:Y:S01]  /*2800*/  ISETP.GE.AND P3, PT, R12.reuse, R10, PT ;  /* 0x0000000a0c00720c */ /* 0x040fe20003f66270 */
[-C--:B------:R-:W-:Y:S01]  /*2810*/  IMAD R134, R13, R132.reuse, RZ ;  /* 0x000000840d867224 */ /* 0x080fe200078e02ff */
[----:B------:R-:W-:Y:S01]  /*2820*/  BSSY B0, `(.L_x_1613) ;  /* 0x0000020000007945 */ /* 0x000fe20003800000 */
[----:B------:R-:W-:Y:S01]  /*2830*/  IMAD.WIDE.U32 R28, R12, R132, R28 ;  /* 0x000000840c1c7225 */ /* 0x000fe200078e001c */
        /* <DEDUP_REMOVED lines=30> */
.L_x_1614:
[----:B------:R-:W-:Y:S05]  /*2a20*/  BSYNC B0 ;  /* 0x0000000000007941 */ /* 0x000fea0003800000 */
.L_x_1613:
        /* <DEDUP_REMOVED lines=24> */
.L_x_1616:
[----:B------:R-:W-:Y:S05]  /*2bb0*/  BSYNC B0 ;  /* 0x0000000000007941 */ /* 0x000fea0003800000 */
.L_x_1615:
        /* <DEDUP_REMOVED lines=27> */
.L_x_1618:
[----:B------:R-:W-:Y:S05]  /*2d70*/  BSYNC B0 ;  /* 0x0000000000007941 */ /* 0x000fea0003800000 */
.L_x_1617:
[----:B------:R-:W-:Y:S01]  /*2d80*/  BSSY B0, `(.L_x_1619) ;  /* 0x000001e000007945 */ /* 0x000fe20003800000 */
[-C--:B------:R-:W-:Y:S01]  /*2d90*/  ISETP.GE.AND P5, PT, R22, R10.reuse, PT ;  /* 0x0000000a1600720c */ /* 0x080fe20003fa6270 */
[----:B------:R-:W-:Y:S01]  /*2da0*/  VIADD R19, R12, 0x70 ;  /* 0x000000700c137836 */ /* 0x000fe20000000000 */
[----:B------:R-:W-:Y:S01]  /*2db0*/  ISETP.GE.AND P4, PT, R18, R10, PT ;  /* 0x0000000a1200720c */ /* 0x000fe20003f86270 */
[----:B------:R-:W-:-:S12]  /*2dc0*/  @P1 BRA `(.L_x_1620) ;  /* 0x0000000000641947 */ /* 0x000fd80003800000 */
[----:B------:R-:W-:Y:S01]  /*2dd0*/  ULDC UR5, c[0x0][0x2d0] ;  /* 0x0000b40000057ab9 */ /* 0x000fe20000000800 */
[----:B------:R-:W-:Y:S01]  /*2de0*/  MOV R29, R134 ;  /* 0x00000086001d7202 */ /* 0x000fe20000000f00 */
        /* <DEDUP_REMOVED lines=23> */
.L_x_1620:
[----:B------:R-:W-:Y:S05]  /*2f60*/  BSYNC B0 ;  /* 0x0000000000007941 */ /* 0x000fea0003800000 */
.L_x_1619:
        /* <DEDUP_REMOVED lines=24> */
.L_x_1622:
[----:B------:R-:W-:Y:S05]  /*30f0*/  BSYNC B0 ;  /* 0x0000000000007941 */ /* 0x000fea0003800000 */
.L_x_1621:
[----:B------:R-:W-:Y:S01]  /*3100*/  IADD3 R24, P2, R12, R24, RZ ;  /* 0x000000180c187210 */ /* 0x000fe20007f5e0ff */
[----:B------:R-:W-:Y:S01]  /*3110*/  BSSY B0, `(.L_x_1623) ;  /* 0x000001d000007945 */ /* 0x000fe20003800000 */
[----:B------:R-:W-:-:S03]  /*3120*/  ISETP.GE.AND P1, PT, R19, R10, PT ;  /* 0x0000000a1300720c */ /* 0x000fc60003f26270 */
[----:B------:R-:W-:Y:S01]  /*3130*/  IMAD.X R23, R13, 0x1, R23, P2 ;  /* 0x000000010d177824 */ /* 0x000fe200010e0617 */
[----:B------:R-:W-:Y:S09]  /*3140*/  @P5 BRA `(.L_x_1624) ;  /* 0x0000000000645947 */ /* 0x000ff20003800000 */
        /* <DEDUP_REMOVED lines=25> */
.L_x_1624:
[----:B------:R-:W-:Y:S05]  /*32e0*/  BSYNC B0 ;  /* 0x0000000000007941 */ /* 0x000fea0003800000 */
.L_x_1623:
[----:B------:R-:W-:Y:S04]  /*32f0*/  BSSY B0, `(.L_x_1625) ;  /* 0x000001b000007945 */ /* 0x000fe80003800000 */
[----:B------:R-:W-:Y:S05]  /*3300*/  @P4 BRA `(.L_x_1626) ;  /* 0x0000000000644947 */ /* 0x000fea0003800000 */
        /* <DEDUP_REMOVED lines=25> */
.L_x_1626:
[----:B------:R-:W-:Y:S05]  /*34a0*/  BSYNC B0 ;  /* 0x0000000000007941 */ /* 0x000fea0003800000 */
.L_x_1625:
        /* <DEDUP_REMOVED lines=27> */
.L_x_1628:
[----:B------:R-:W-:Y:S05]  /*3660*/  BSYNC B0 ;  /* 0x0000000000007941 */ /* 0x000fea0003800000 */
.L_x_1627:
[----:B------:R-:W0:Y:S01]  /*3670*/  LDGDEPBAR ;  /* 0x00000000000079af */ /* 0x000e220000000000 */
[----:B------:R-:W-:Y:S01]  /*3680*/  ISETP.GE.AND P5, PT, R12, R10, PT ;  /* 0x0000000a0c00720c */ /* 0x000fe20003fa6270 */
[----:B------:R-:W-:Y:S01]  /*3690*/  IMAD.IADD R21, R21, 0x1, R14 ;  /* 0x0000000115157824 */ /* 0x000fe200078e020e */
[----:B------:R-:W-:Y:S01]  /*36a0*/  SHF.R.S32.HI R11, RZ, 0x4, R11 ;  /* 0x00000004ff0b7819 */ /* 0x000fe2000001140b */
[-C--:B------:R-:W-:Y:S01]  /*36b0*/  IMAD R23, R23, R192.reuse, RZ ;  /* 0x000000c017177224 */ /* 0x080fe200078e02ff */
[----:B------:R-:W-:Y:S01]  /*36c0*/  ULDC.64 UR6, c[0x0][0x220] ;  /* 0x0000880000067ab9 */ /* 0x000fe20000000a00 */
[C---:B------:R-:W-:Y:S01]  /*36d0*/  IMAD.WIDE.U32 R40, R24.reuse, R192, R20 ;  /* 0x000000c018287225 */ /* 0x040fe200078e0014 */
[----:B------:R-:W-:Y:S01]  /*36e0*/  LEA.HI R228, R11, R11, RZ, 0x1 ;  /* 0x0000000b0be47211 */ /* 0x000fe200078f08ff */
[----:B------:R-:W-:Y:S01]  /*36f0*/  BSSY B0, `(.L_x_1629) ;  /* 0x0000024000007945 */ /* 0x000fe20003800000 */
[-C--:B------:R-:W-:Y:S01]  /*3700*/  ISETP.GE.AND P6, PT, R17, R10.reuse, PT ;  /* 0x0000000a1100720c */ /* 0x080fe20003fc6270 */
        /* <DEDUP_REMOVED lines=19> */
[----:B-1234-:R-:W-:Y:S01]  /*3840*/  @!P5 IMAD.MOV.U32 R8, RZ, RZ, R137 ;  /* 0x000000ffff08d224 */ /* 0x01efe200078e0089 */
[----:B------:R1:W-:Y:S01]  /*3850*/  @P5 STS.128 [R237+0xc000], RZ ;  /* 0x00c000ffed005388 */ /* 0x0003e20000000c00 */
[----:B------:R-:W-:-:S05]  /*3860*/  @!P5 IMAD.MOV.U32 R9, RZ, RZ, R136 ;  /* 0x000000ffff09d224 */ /* 0x000fca00078e0088 */
[----:B------:R-:W-:Y:S01]  /*3870*/  @!PT LDS RZ, [RZ] ;  /* 0x00000000fffff984 */ /* 0x000fe20000000800 */
[----:B------:R-:W-:Y:S01]  /*3880*/  @!PT LDS RZ, [RZ] ;  /* 0x00000000fffff984 */ /* 0x000fe20000000800 */
[----:B------:R-:W-:Y:S01]  /*3890*/  @!PT LDS RZ, [RZ] ;  /* 0x00000000fffff984 */ /* 0x000fe20000000800 */
[----:B------:R1:W-:Y:S04]  /*38a0*/  @!P5 LDGSTS.E.BYPASS.LTC128B.128 [R237+0xc000], desc[UR12][R8.64] ;  /* 0x0c00000008eddfae */ /* 0x0003e8000b901d4c */
[----:B------:R1:W-:Y:S01]  /*38b0*/  @P4 STS.128 [R237+0x10000], RZ ;  /* 0x010000ffed004388 */ /* 0x0003e20000000c00 */
[----:B------:R-:W-:Y:S05]  /*38c0*/  @P4 BRA `(.L_x_1630) ;  /* 0x0000000000184947 */ /* 0x000fea0003800000 */
[----:B-1----:R-:W-:Y:S02]  /*38d0*/  MOV R8, R137 ;  /* 0x0000008900087202 */ /* 0x002fe40000000f00 */
[----:B------:R-:W-:-:S05]  /*38e0*/  MOV R9, R136 ;  /* 0x0000008800097202 */ /* 0x000fca0000000f00 */
[----:B------:R-:W-:Y:S01]  /*38f0*/  @!PT LDS RZ, [RZ] ;  /* 0x00000000fffff984 */ /* 0x000fe20000000800 */
[----:B------:R-:W-:Y:S01]  /*3900*/  @!PT LDS RZ, [RZ] ;  /* 0x00000000fffff984 */ /* 0x000fe20000000800 */
[----:B------:R-:W-:Y:S01]  /*3910*/  @!PT LDS RZ, [RZ] ;  /* 0x00000000fffff984 */ /* 0x000fe20000000800 */
[----:B------:R1:W-:Y:S02]  /*3920*/  LDGSTS.E.BYPASS.LTC128B.128 [R237+0x10000], desc[UR12][R8.64+0x80] ;  /* 0x1000008008ed7fae */ /* 0x0003e4000b901d4c */
.L_x_1630:
[----:B------:R-:W-:Y:S05]  /*3930*/  BSYNC B0 ;  /* 0x0000000000007941 */ /* 0x000fea0003800000 */
.L_x_1629:
[----:B------:R1:W-:Y:S01]  /*3940*/  @P6 STS.128 [R237+0xc800], RZ ;  /* 0x00c800ffed006388 */ /* 0x0003e20000000c00 */
[----:B------:R-:W-:Y:S03]  /*3950*/  BSSY B0, `(.L_x_1631) ;  /* 0x0000015000007945 */ /* 0x000fe60003800000 */
[----:B------:R1:W-:Y:S01]  /*3960*/  @P6 STS.128 [R237+0x10800], RZ ;  /* 0x010800ffed006388 */ /* 0x0003e20000000c00 */
[----:B------:R-:W-:Y:S05]  /*3970*/  @P6 BRA `(.L_x_1632) ;  /* 0x0000000000486947 */ /* 0x000fea0003800000 */
[----:B------:R-:W-:Y:S02]  /*3980*/  ULDC UR5, c[0x0][0x2d0] ;  /* 0x0000b40000057ab9 */ /* 0x000fe40000000800 */
[----:B------:R-:W-:Y:S02]  /*3990*/  ISETP.GE.AND P5, PT, R238, UR5, PT ;  /* 0x00000005ee007c0c */ /* 0x000fe4000bfa6270 */
[----:B------:R-:W-:-:S11]  /*39a0*/  ISETP.GE.AND P4, PT, R38, UR5, PT ;  /* 0x0000000526007c0c */ /* 0x000fd6000bf86270 */
[C---:B-1234-:R-:W-:Y:S01]  /*39b0*/  @!P5 LEA R8, P6, R235.reuse, R137, 0x1 ;  /* 0x00000089eb08d211 */ /* 0x05efe200078c08ff */
        /* <DEDUP_REMOVED lines=14> */
.L_x_1632:
[----:B------:R-:W-:Y:S05]  /*3aa0*/  BSYNC B0 ;  /* 0x0000000000007941 */ /* 0x000fea0003800000 */
.L_x_1631:
[----:B------:R1:W-:Y:S01]  /*3ab0*/  @P2 STS.128 [R237+0xd000], RZ ;  /* 0x00d000ffed002388 */ /* 0x0003e20000000c00 */
[----:B------:R-:W-:Y:S01]  /*3ac0*/  IMAD.IADD R228, R11, 0x1, -R228 ;  /* 0x000000010be47824 */ /* 0x000fe200078e0ae4 */
[----:B------:R-:W-:Y:S01]  /*3ad0*/  SHF.R.S32.HI R43, RZ, 0x5, R135 ;  /* 0x00000005ff2b7819 */ /* 0x000fe20000011487 */
[----:B-1234-:R-:W-:Y:S01]  /*3ae0*/  IMAD.SHL.U32 R8, R0, 0x40, RZ ;  /* 0x0000004000087824 */ /* 0x01efe200078e00ff */
        /* <DEDUP_REMOVED lines=17> */
[----:B-1----:R-:W-:Y:S08]  /*3c00*/  @P2 BRA `(.L_x_1634) ;  /* 0x0000000000502947 */ /* 0x002ff00003800000 */
        /* <DEDUP_REMOVED lines=20> */
.L_x_1634:
[----:B------:R-:W-:Y:S05]  /*3d50*/  BSYNC B0 ;  /* 0x0000000000007941 */ /* 0x000fea0003800000 */
.L_x_1633:
        /* <DEDUP_REMOVED lines=13> */
[----:B------:R-:W-:Y:S01]  /*3e30*/  @!P2 IMAD.MOV.U32 R10, RZ, RZ, R137 ;  /* 0x000000ffff0aa224 */ /* 0x000fe200078e0089 */
[----:B------:R4:W-:Y:S01]  /*3e40*/  @P2 STS.128 [R237+0xd800], RZ ;  /* 0x00d800ffed002388 */ /* 0x0009e20000000c00 */
[----:B------:R-:W-:Y:S02]  /*3e50*/  @!P2 IMAD.MOV.U32 R11, RZ, RZ, R136 ;  /* 0x000000ffff0ba224 */ /* 0x000fe400078e0088 */
[----:B------:R-:W-:Y:S02]  /*3e60*/  @!P2 IMAD R8, R193, 0x60, RZ ;  /* 0x00000060c108a824 */ /* 0x000fe400078e02ff */
[----:B------:R-:W-:-:S05]  /*3e70*/  @!P2 IMAD.WIDE.U32 R10, R192, 0x60, R10 ;  /* 0x00000060c00aa825 */ /* 0x000fca00078e000a */
[----:B------:R-:W-:Y:S02]  /*3e80*/  @!P2 IADD3 R9, R11, R8, RZ ;  /* 0x000000080b09a210 */ /* 0x000fe40007ffe0ff */
[----:B------:R-:W-:-:S05]  /*3e90*/  @!P2 MOV R8, R10 ;  /* 0x0000000a0008a202 */ /* 0x000fca0000000f00 */
[----:B------:R-:W-:Y:S01]  /*3ea0*/  @!PT LDS RZ, [RZ] ;  /* 0x00000000fffff984 */ /* 0x000fe20000000800 */
[----:B------:R-:W-:Y:S01]  /*3eb0*/  @!PT LDS RZ, [RZ] ;  /* 0x00000000fffff984 */ /* 0x000fe20000000800 */
[----:B------:R-:W-:Y:S01]  /*3ec0*/  @!PT LDS RZ, [RZ] ;  /* 0x00000000fffff984 */ /* 0x000fe20000000800 */
[----:B------:R4:W-:Y:S04]  /*3ed0*/  @!P2 LDGSTS.E.BYPASS.LTC128B.128 [R237+0xd800], desc[UR12][R8.64] ;  /* 0x0d80000008edafae */ /* 0x0009e8000b901d4c */
[----:B------:R4:W-:Y:S01]  /*3ee0*/  @P1 STS.128 [R237+0x11800], RZ ;  /* 0x011800ffed001388 */ /* 0x0009e20000000c00 */
[----:B------:R-:W-:Y:S05]  /*3ef0*/  @P1 BRA `(.L_x_1636) ;  /* 0x0000000000281947 */ /* 0x000fea0003800000 */
[----:B------:R-:W-:Y:S01]  /*3f00*/  MOV R10, R137 ;  /* 0x00000089000a7202 */ /* 0x000fe20000000f00 */
[----:B----4-:R-:W-:Y:S01]  /*3f10*/  IMAD R8, R193, 0x60, RZ ;  /* 0x00000060c1087824 */ /* 0x010fe200078e02ff */
[----:B------:R-:W-:-:S03]  /*3f20*/  MOV R11, R136 ;  /* 0x00000088000b7202 */ /* 0x000fc60000000f00 */
[----:B------:R-:W-:-:S05]  /*3f30*/  IMAD.WIDE.U32 R10, R192, 0x60, R10 ;  /* 0x00000060c00a7825 */ /* 0x000fca00078e000a */
[----:B------:R-:W-:Y:S02]  /*3f40*/  IADD3 R9, R11, R8, RZ ;  /* 0x000000080b097210 */ /* 0x000fe40007ffe0ff */
[----:B------:R-:W-:-:S05]  /*3f50*/  MOV R8, R10 ;  /* 0x0000000a00087202 */ /* 0x000fca0000000f00 */
[----:B------:R-:W-:Y:S01]  /*3f60*/  @!PT LDS RZ, [RZ] ;  /* 0x00000000fffff984 */ /* 0x000fe20000000800 */
[----:B------:R-:W-:Y:S01]  /*3f70*/  @!PT LDS RZ, [RZ] ;  /* 0x00000000fffff984 */ /* 0x000fe20000000800 */
[----:B------:R-:W-:Y:S01]  /*3f80*/  @!PT LDS RZ, [RZ] ;  /* 0x00000000fffff984 */ /* 0x000fe20000000800 */
[----:B------:R4:W-:Y:S02]  /*3f90*/  LDGSTS.E.BYPASS.LTC128B.128 [R237+0x11800], desc[UR12][R8.64+0x80] ;  /* 0x1180008008ed7fae */ /* 0x0009e4000b901d4c */
.L_x_1636:
[----:B------:R-:W-:Y:S05]  /*3fa0*/  BSYNC B0 ;  /* 0x0000000000007941 */ /* 0x000fea0003800000 */
.L_x_1635:
[----:B------:R1:W-:Y:S01]  /*3fb0*/  @P3 STS.128 [R237+0xe000], RZ ;  /* 0x00e000ffed003388 */ /* 0x0003e20000000c00 */
[----:B------:R-:W-:Y:S03]  /*3fc0*/  BSSY B0, `(.L_x_1637) ;  /* 0x0000017000007945 */ /* 0x000fe60003800000 */
[----:B------:R1:W-:Y:S01]  /*3fd0*/  @P3 STS.128 [R237+0x12000], RZ ;  /* 0x012000ffed003388 */ /* 0x0003e20000000c00 */
[----:B------:R-:W-:Y:S05]  /*3fe0*/  @P3 BRA `(.L_x_1638) ;  /* 0x0000000000503947 */ /* 0x000fea0003800000 */
[----:B------:R-:W-:Y:S01]  /*3ff0*/  ULDC UR5, c[0x0][0x2d0] ;  /* 0x0000b40000057ab9 */ /* 0x000fe20000000800 */
[----:B----4-:R-:W-:Y:S01]  /*4000*/  IMAD.SHL.U32 R9, R192, 0x40, RZ ;  /* 0x00000040c0097824 */ /* 0x010fe200078e00ff */
        /* <DEDUP_REMOVED lines=12> */
[----:B----4-:R-:W-:-:S04]  /*40d0*/  LEA R10, P1, R9, R137, 0x1 ;  /* 0x00000089090a7211 */ /* 0x010fc800078208ff */
[----:B------:R-:W-:-:S05]  /*40e0*/  LEA.HI.X R11, R9, R136, R8, 0x1, P1 ;  /* 0x00000088090b7211 */ /* 0x000fca00008f0c08 */
[----:B------:R-:W-:Y:S01]  /*40f0*/  @!PT LDS RZ, [RZ] ;  /* 0x00000000fffff984 */ /* 0x000fe20000000800 */
[----:B------:R-:W-:Y:S01]  /*4100*/  @!PT LDS RZ, [RZ] ;  /* 0x00000000fffff984 */ /* 0x000fe20000000800 */
[----:B------:R-:W-:Y:S01]  /*4110*/  @!PT LDS RZ, [RZ] ;  /* 0x00000000fffff984 */ /* 0x000fe20000000800 */
[----:B------:R4:W-:Y:S04]  /*4120*/  LDGSTS.E.BYPASS.LTC128B.128 [R237+0x12000], desc[UR12][R10.64+0x80] ;  /* 0x120000800aed7fae */ /* 0x0009e8000b901d4c */
.L_x_1638:
[----:B------:R-:W-:Y:S05]  /*4130*/  BSYNC B0 ;  /* 0x0000000000007941 */ /* 0x000fea0003800000 */
.L_x_1637:
[----:B------:R1:W-:Y:S01]  /*4140*/  @P6 STS.128 [R237+0xe800], RZ ;  /* 0x00e800ffed006388 */ /* 0x0003e20000000c00 */
[----:B------:R-:W-:Y:S03]  /*4150*/  BSSY B0, `(.L_x_1639) ;  /* 0x000001d000007945 */ /* 0x000fe60003800000 */
[----:B------:R1:W-:Y:S01]  /*4160*/  @P6 STS.128 [R237+0x12800], RZ ;  /* 0x012800ffed006388 */ /* 0x0003e20000000c00 */
[----:B------:R-:W-:Y:S05]  /*4170*/  @P6 BRA `(.L_x_1640) ;  /* 0x0000000000686947 */ /* 0x000fea0003800000 */
[----:B------:R-:W-:Y:S02]  /*4180*/  ULDC UR5, c[0x0][0x2d0] ;  /* 0x0000b40000057ab9 */ /* 0x000fe40000000800 */
[----:B------:R-:W-:Y:S02]  /*4190*/  ISETP.GE.AND P2, PT, R238, UR5, PT ;  /* 0x00000005ee007c0c */ /* 0x000fe4000bf46270 */
[----:B------:R-:W-:-:S11]  /*41a0*/  ISETP.GE.AND P1, PT, R38, UR5, PT ;  /* 0x0000000526007c0c */ /* 0x000fd6000bf26270 */
[----:B----4-:R-:W-:Y:S01]  /*41b0*/  @!P2 IMAD.MOV.U32 R10, RZ, RZ, R137 ;  /* 0x000000ffff0aa224 */ /* 0x010fe200078e0089 */
        /* <DEDUP_REMOVED lines=22> */
.L_x_1640:
[----:B------:R-:W-:Y:S05]  /*4320*/  BSYNC B0 ;  /* 0x0000000000007941 */ /* 0x000fea0003800000 */
.L_x_1639:
        /* <DEDUP_REMOVED lines=30> */
.L_x_1642:
[----:B------:R-:W-:Y:S05]  /*4510*/  BSYNC B0 ;  /* 0x0000000000007941 */ /* 0x000fea0003800000 */
.L_x_1641:
        /* <DEDUP_REMOVED lines=30> */
.L_x_1644:
[----:B------:R-:W-:Y:S05]  /*4700*/  BSYNC B0 ;  /* 0x0000000000007941 */ /* 0x000fea0003800000 */
.L_x_1643:
[----:B----4-:R-:W-:Y:S01]  /*4710*/  LDSM.16.M88.4 R8, [R229] ;  /* 0x00000000e508783b */ /* 0x010fe20000000200 */
[----:B------:R-:W-:Y:S01]  /*4720*/  R2P PR, R0, 0x6 ;  /* 0x0000000600007804 */ /* 0x000fe20000000000 */
[C---:B------:R-:W-:Y:S01]  /*4730*/  VIADD R0, R228.reuse, 0x4000 ;  /* 0x00004000e4007836 */ /* 0x040fe20000000000 */
[----:B------:R-:W-:Y:S01]  /*4740*/  ULDC UR10, c[0x0][0x39c] ;  /* 0x0000e700000a7ab9 */ /* 0x000fe20000000800 */
[----:B------:R-:W4:Y:S01]  /*4750*/  LDSM.16.M88.4 R32, [R228+0x4000] ;  /* 0x00400000e420783b */ /* 0x000f220000000200 */
[----:B------:R-:W-:Y:S01]  /*4760*/  VIADD R226, R228, 0x4020 ;  /* 0x00004020e4e27836 */ /* 0x000fe20000000000 */
[----:B------:R-:W-:Y:S01]  /*4770*/  LOP3.LUT R223, R5, R6, RZ, 0xfc, !PT ;  /* 0x0000000605df7212 */ /* 0x000fe200078efcff */
[--C-:B------:R-:W-:Y:S01]  /*4780*/  IMAD R227, R4, 0x2, R229.reuse ;  /* 0x0000000204e37824 */ /* 0x100fe200078e02e5 */
[----:B------:R-:W5:Y:S01]  /*4790*/  LDSM.16.M88.4 R76, [R228+0x4800] ;  /* 0x00480000e44c783b */ /* 0x000f620000000200 */
[C---:B------:R-:W-:Y:S02]  /*47a0*/  IMAD R225, R3.reuse, 0x2, R229 ;  /* 0x0000000203e17824 */ /* 0x040fe400078e02e5 */
[----:B------:R-:W-:Y:S01]  /*47b0*/  IMAD R224, R3, 0x2, R227 ;  /* 0x0000000203e07824 */ /* 0x000fe200078e02e3 */
[----:B------:R-:W3:Y:S01]  /*47c0*/  LDSM.16.M88.4 R68, [R228+0x5000] ;  /* 0x00500000e444783b */ /* 0x000ee20000000200 */
[----:B------:R-:W-:-:S02]  /*47d0*/  IMAD R43, R43, 0x10, R138 ;  /* 0x000000102b2b7824 */ /* 0x000fc400078e028a */
[----:B------:R-:W-:Y:S01]  /*47e0*/  @P1 VIADD R226, R0, 0xffffffe0 ;  /* 0xffffffe000e21836 */ /* 0x000fe20000000000 */
[----:B------:R-:W3:Y:S01]  /*47f0*/  LDSM.16.M88.4 R60, [R228+0x5800] ;  /* 0x00580000e43c783b */ /* 0x000ee20000000200 */
[----:B------:R-:W-:Y:S02]  /*4800*/  IMAD.MOV.U32 R0, RZ, RZ, 0x40 ;  /* 0x00000040ff007424 */ /* 0x000fe400078e00ff */
[C---:B------:R-:W-:Y:S01]  /*4810*/  VIADD R218, R226.reuse, 0x800 ;  /* 0x00000800e2da7836 */ /* 0x040fe20000000000 */
[----:B------:R-:W3:Y:S01]  /*4820*/  LDSM.16.M88.4 R108, [R228+0x6000] ;  /* 0x00600000e46c783b */ /* 0x000ee20000000200 */
[----:B------:R-:W-:Y:S01]  /*4830*/  VIADD R217, R226, 0x1000 ;  /* 0x00001000e2d97836 */ /* 0x000fe20000000000 */
[----:B------:R-:W-:Y:S01]  /*4840*/  SEL R0, R0, 0xffffffc0, !P2 ;  /* 0xffffffc000007807 */ /* 0x000fe20005000000 */
[C---:B------:R-:W-:Y:S01]  /*4850*/  VIADD R216, R226.reuse, 0x1800 ;  /* 0x00001800e2d87836 */ /* 0x040fe20000000000 */
[----:B------:R-:W3:Y:S01]  /*4860*/  LDSM.16.M88.4 R100, [R228+0x6800] ;  /* 0x00680000e464783b */ /* 0x000ee20000000200 */
[----:B------:R-:W-:-:S02]  /*4870*/  VIADD R215, R226, 0x2000 ;  /* 0x00002000e2d77836 */ /* 0x000fc40000000000 */
[----:B------:R-:W-:Y:S01]  /*4880*/  IMAD.IADD R222, R228, 0x1, R0 ;  /* 0x00000001e4de7824 */ /* 0x000fe200078e0200 */
[----:B------:R-:W3:Y:S01]  /*4890*/  LDSM.16.M88.4 R92, [R228+0x7000] ;  /* 0x00700000e45c783b */ /* 0x000ee20000000200 */
[----:B------:R-:W-:Y:S02]  /*48a0*/  IMAD.IADD R211, R0, 0x1, R226 ;  /* 0x0000000100d37824 */ /* 0x000fe400078e02e2 */
[C---:B------:R-:W-:Y:S01]  /*48b0*/  VIADD R214, R226.reuse, 0x2800 ;  /* 0x00002800e2d67836 */ /* 0x040fe20000000000 */
[----:B------:R-:W3:Y:S01]  /*48c0*/  LDSM.16.M88.4 R16, [R228+0x7800] ;  /* 0x00780000e410783b */ /* 0x000ee20000000200 */
[C---:B------:R-:W-:Y:S02]  /*48d0*/  VIADD R213, R226.reuse, 0x3000 ;  /* 0x00003000e2d57836 */ /* 0x040fe40000000000 */
[C---:B------:R-:W-:Y:S01]  /*48e0*/  VIADD R212, R226.reuse, 0x3800 ;  /* 0x00003800e2d47836 */ /* 0x040fe20000000000 */
[----:B------:R-:W-:Y:S01]  /*48f0*/  LDSM.16.M88.4 R52, [R227] ;  /* 0x00000000e334783b */ /* 0x000fe20000000200 */
[----:B------:R-:W-:-:S02]  /*4900*/  VIADD R210, R226, 0x4000 ;  /* 0x00004000e2d27836 */ /* 0x000fc40000000000 */
[C---:B------:R-:W-:Y:S01]  /*4910*/  VIADD R209, R226.reuse, 0x4800 ;  /* 0x00004800e2d17836 */ /* 0x040fe20000000000 */
[----:B------:R-:W3:Y:S01]  /*4920*/  LDSM.16.M88.4 R28, [R226] ;  /* 0x00000000e21c783b */ /* 0x000ee20000000200 */
[C---:B------:R-:W-:Y:S02]  /*4930*/  VIADD R208, R226.reuse, 0x5000 ;  /* 0x00005000e2d07836 */ /* 0x040fe40000000000 */
[C---:B------:R-:W-:Y:S01]  /*4940*/  VIADD R207, R226.reuse, 0x5800 ;  /* 0x00005800e2cf7836 */ /* 0x040fe20000000000 */
[----:B------:R-:W3:Y:S01]  /*4950*/  LDSM.16.M88.4 R20, [R226+0x800] ;  /* 0x00080000e214783b */ /* 0x000ee20000000200 */
[----:B----4-:R-:W-:Y:S01]  /*4960*/  HMMA.16816.F32.BF16 R24, R8, R32, RZ ;  /* 0x000000200818723c */ /* 0x010fe200000418ff */
[C---:B------:R-:W-:Y:S02]  /*4970*/  VIADD R206, R226.reuse, 0x6000 ;  /* 0x00006000e2ce7836 */ /* 0x040fe40000000000 */
[----:B-12---:R-:W1:Y:S01]  /*4980*/  LDSM.16.M88.4 R12, [R226+0x1000] ;  /* 0x00100000e20c783b */ /* 0x006e620000000200 */
[----:B------:R-:W-:-:S02]  /*4990*/  VIADD R205, R226, 0x6800 ;  /* 0x00006800e2cd7836 */ /* 0x000fc40000000000 */
[----:B-----5:R-:W-:Y:S01]  /*49a0*/  HMMA.16816.F32.BF16 R48, R8, R76, RZ ;  /* 0x0000004c0830723c */ /* 0x020fe200000418ff */
[----:B------:R-:W2:Y:S01]  /*49b0*/  LDSM.16.M88.4 R112, [R226+0x1800] ;  /* 0x00180000e270783b */ /* 0x000ea20000000200 */
[----:B------:R-:W-:-:S03]  /*49c0*/  VIADD R204, R226, 0x7000 ;  /* 0x00007000e2cc7836 */ /* 0x000fc60000000000 */
[----:B------:R-:W-:Y:S01]  /*49d0*/  LDSM.16.M88.4 R80, [R226+0x2000] ;  /* 0x00200000e250783b */ /* 0x000fe20000000200 */
[C---:B---3--:R-:W-:Y:S03]  /*49e0*/  HMMA.16816.F32.BF16 R72, R8.reuse, R68, RZ ;  /* 0x000000440848723c */ /* 0x048fe600000418ff */
[----:B------:R-:W-:Y:S03]  /*49f0*/  LDSM.16.M88.4 R44, [R226+0x2800] ;  /* 0x00280000e22c783b */ /* 0x000fe60000000200 */
[C---:B------:R-:W-:Y:S01]  /*4a00*/  HMMA.16816.F32.BF16 R64, R8.reuse, R60, RZ ;  /* 0x0000003c0840723c */ /* 0x040fe200000418ff */
[----:B------:R-:W-:Y:S04]  /*4a10*/  LDSM.16.M88.4 R84, [R225] ;  /* 0x00000000e154783b */ /* 0x000fe80000000200 */
[----:B------:R-:W-:Y:S01]  /*4a20*/  LDSM.16.M88.4 R124, [R222+0x4000] ;  /* 0x00400000de7c783b */ /* 0x000fe20000000200 */
        /* <DEDUP_REMOVED lines=33> */
[C---:B------:R-:W-:Y:S06]  /*4c40*/  HMMA.16816.F32.BF16 R56, R52.reuse, R80, R56 ;  /* 0x000000503438723c */ /* 0x040fec0000041838 */
[C---:B------:R-:W-:Y:S01]  /*4c50*/  HMMA.16816.F32.BF16 R108, R52.reuse, R82, R108 ;  /* 0x00000052346c723c */ /* 0x040fe2000004186c */
[----:B------:R-:W3:Y:S05]  /*4c60*/  LDSM.16.M88.4 R80, [R222+0x7000] ;  /* 0x00700000de50783b */ /* 0x000eea0000000200 */
[C---:B------:R-:W-:Y:S06]  /*4c70*/  HMMA.16816.F32.BF16 R104, R52.reuse, R44, R104 ;  /* 0x0000002c3468723c */ /* 0x040fec0000041868 */
[----:B------:R-:W-:Y:S01]  /*4c80*/  HMMA.16816.F32.BF16 R100, R52, R46, R100 ;  /* 0x0000002e3464723c */ /* 0x000fe20000041864 */
[----:B------:R-:W3:Y:S05]  /*4c90*/  LDSM.16.M88.4 R44, [R222+0x7800] ;  /* 0x00780000de2c783b */ /* 0x000eea0000000200 */
[C---:B------:R-:W-:Y:S06]  /*4ca0*/  HMMA.16816.F32.BF16 R24, R84.reuse, R124, R24 ;  /* 0x0000007c5418723c */ /* 0x040fec0000041818 */
[----:B------:R-:W-:Y:S01]  /*4cb0*/  HMMA.16816.F32.BF16 R32, R84, R126, R32 ;  /* 0x0000007e5420723c */ /* 0x000fe20000041820 */
[----:B------:R-:W-:Y:S05]  /*4cc0*/  LDSM.16.M88.4 R124, [R222+0x8000] ;  /* 0x00800000de7c783b */ /* 0x000fea0000000200 */
[C---:B------:R-:W-:Y:S06]  /*4cd0*/  HMMA.16816.F32.BF16 R88, R52.reuse, R128, R88 ;  /* 0x000000803458723c */ /* 0x040fec0000041858 */
[----:B------:R-:W-:Y:S01]  /*4ce0*/  HMMA.16816.F32.BF16 R8, R52, R130, R8 ;  /* 0x000000823408723c */ /* 0x000fe20000041808 */
[----:B------:R-:W-:Y:S04]  /*4cf0*/  LDSM.16.M88.4 R52, [R211+0x800] ;  /* 0x00080000d334783b */ /* 0x000fe80000000200 */
[----:B------:R-:W-:Y:S01]  /*4d00*/  LDSM.16.M88.4 R128, [R228+0x8800] ;  /* 0x00880000e480783b */ /* 0x000fe20000000200 */
[C---:B----4-:R-:W-:Y:S06]  /*4d10*/  HMMA.16816.F32.BF16 R48, R84.reuse, R28, R48 ;  /* 0x0000001c5430723c */ /* 0x050fec0000041830 */
[C---:B------:R-:W-:Y:S01]  /*4d20*/  HMMA.16816.F32.BF16 R76, R84.reuse, R30, R76 ;  /* 0x0000001e544c723c */ /* 0x040fe2000004184c */
[----:B------:R-:W-:Y:S05]  /*4d30*/  LDSM.16.M88.4 R28, [R228+0x8000] ;  /* 0x00800000e41c783b */ /* 0x000fea0000000200 */
[C---:B-----5:R-:W-:Y:S06]  /*4d40*/  HMMA.16816.F32.BF16 R64, R84.reuse, R20, R64 ;  /* 0x000000145440723c */ /* 0x060fec0000041840 */
[C---:B------:R-:W-:Y:S01]  /*4d50*/  HMMA.16816.F32.BF16 R60, R84.reuse, R22, R60 ;  /* 0x00000016543c723c */ /* 0x040fe2000004183c */
[----:B------:R-:W4:Y:S05]  /*4d60*/  LDSM.16.M88.4 R20, [R229+0x2000] ;  /* 0x00200000e514783b */ /* 0x000f2a0000000200 */
[C---:B-1----:R-:W-:Y:S06]  /*4d70*/  HMMA.16816.F32.BF16 R72, R84.reuse, R12, R72 ;  /* 0x0000000c5448723c */ /* 0x042fec0000041848 */
[----:B------:R-:W-:Y:S01]  /*4d80*/  HMMA.16816.F32.BF16 R68, R84, R14, R68 ;  /* 0x0000000e5444723c */ /* 0x000fe20000041844 */
[----:B------:R-:W1:Y:S05]  /*4d90*/  LDSM.16.M88.4 R12, [R211+0x1000] ;  /* 0x00100000d30c783b */ /* 0x000e6a0000000200 */
[C---:B--2---:R-:W-:Y:S06]  /*4da0*/  HMMA.16816.F32.BF16 R24, R120.reuse, R16, R24 ;  /* 0x000000107818723c */ /* 0x044fec0000041818 */
[----:B------:R-:W-:Y:S01]  /*4db0*/  HMMA.16816.F32.BF16 R32, R120, R18, R32 ;  /* 0x000000127820723c */ /* 0x000fe20000041820 */
        /* <DEDUP_REMOVED lines=8> */
[C---:B------:R-:W-:Y:S01]  /*4e40*/  HMMA.16816.F32.BF16 R92, R84.reuse, R82, R92 ;  /* 0x00000052545c723c */ /* 0x040fe2000004185c */
[----:B------:R-:W-:Y:S05]  /*4e50*/  LDSM.16.M88.4 R80, [R228+0x9000] ;  /* 0x00900000e450783b */ /* 0x000fea0000000200 */
[C---:B------:R-:W-:Y:S06]  /*4e60*/  HMMA.16816.F32.BF16 R88, R84.reuse, R44, R88 ;  /* 0x0000002c5458723c */ /* 0x040fec0000041858 */
[----:B------:R-:W-:Y:S01]  /*4e70*/  HMMA.16816.F32.BF16 R84, R84, R46, R8 ;  /* 0x0000002e5454723c */ /* 0x000fe20000041808 */
[----:B------:R-:W2:Y:S04]  /*4e80*/  LDSM.16.M88.4 R44, [R226+0x4000] ;  /* 0x00400000e22c783b */ /* 0x000ea80000000200 */
[----:B------:R-:W3:Y:S01]  /*4e90*/  LDSM.16.M88.4 R8, [R211+0x1800] ;  /* 0x00180000d308783b */ /* 0x000ee20000000200 */
[C---:B----4-:R-:W-:Y:S06]  /*4ea0*/  HMMA.16816.F32.BF16 R24, R20.reuse, R28, R24 ;  /* 0x0000001c1418723c */ /* 0x050fec0000041818 */
[----:B------:R-:W-:Y:S01]  /*4eb0*/  HMMA.16816.F32.BF16 R32, R20, R30, R32 ;  /* 0x0000001e1420723c */ /* 0x000fe20000041820 */
[----:B------:R-:W-:Y:S05]  /*4ec0*/  LDSM.16.M88.4 R28, [R211+0x4000] ;  /* 0x00400000d31c783b */ /* 0x000fea0000000200 */
[C---:B-1----:R-:W-:Y:S06]  /*4ed0*/  HMMA.16816.F32.BF16 R72, R120.reuse, R12, R72 ;  /* 0x0000000c7848723c */ /* 0x042fec0000041848 */
[C---:B------:R-:W-:Y:S01]  /*4ee0*/  HMMA.16816.F32.BF16 R68, R120.reuse, R14, R68 ;  /* 0x0000000e7844723c */ /* 0x040fe20000041844 */
[----:B------:R-:W1:Y:S05]  /*4ef0*/  LDSM.16.M88.4 R12, [R225+0x2000] ;  /* 0x00200000e10c783b */ /* 0x000e6a0000000200 */
[C---:B------:R-:W-:Y:S06]  /*4f00*/  HMMA.16816.F32.BF16 R76, R120.reuse, R54, R76 ;  /* 0x00000036784c723c */ /* 0x040fec000004184c */
[----:B------:R-:W-:Y:S01]  /*4f10*/  HMMA.16816.F32.BF16 R48, R120, R52, R48 ;  /* 0x000000347830723c */ /* 0x000fe20000041830 */
[----:B------:R-:W-:Y:S05]  /*4f20*/  LDSM.16.M88.4 R52, [R226+0x4800] ;  /* 0x00480000e234783b */ /* 0x000fea0000000200 */
[C---:B--2---:R-:W-:Y:S06]  /*4f30*/  HMMA.16816.F32.BF16 R24, R16.reuse, R44, R24 ;  /* 0x0000002c1018723c */ /* 0x044fec0000041818 */
[----:B------:R-:W-:Y:S01]  /*4f40*/  HMMA.16816.F32.BF16 R32, R16, R46, R32 ;  /* 0x0000002e1020723c */ /* 0x000fe20000041820 */
[----:B------:R-:W-:Y:S05]  /*4f50*/  LDSM.16.M88.4 R44, [R222+0x8800] ;  /* 0x00880000de2c783b */ /* 0x000fea0000000200 */
[C---:B---3--:R-:W-:Y:S06]  /*4f60*/  HMMA.16816.F32.BF16 R64, R120.reuse, R8, R64 ;  /* 0x000000087840723c */ /* 0x048fec0000041840 */
[----:B------:R-:W-:Y:S01]  /*4f70*/  HMMA.16816.F32.BF16 R60, R120, R10, R60 ;  /* 0x0000000a783c723c */ /* 0x000fe2000004183c */
[----:B------:R-:W2:Y:S05]  /*4f80*/  LDSM.16.M88.4 R8, [R224+0x2000] ;  /* 0x00200000e008783b */ /* 0x000eaa0000000200 */
[----:B-1----:R-:W-:Y:S06]  /*4f90*/  HMMA.16816.F32.BF16 R24, R12, R124, R24 ;  /* 0x0000007c0c18723c */ /* 0x002fec0000041818 */
[C---:B------:R-:W-:Y:S06]  /*4fa0*/  HMMA.16816.F32.BF16 R104, R120.reuse, R116, R104 ;  /* 0x000000747868723c */ /* 0x040fec0000041868 */
[----:B------:R-:W-:Y:S01]  /*4fb0*/  HMMA.16816.F32.BF16 R100, R120, R118, R100 ;  /* 0x000000767864723c */ /* 0x000fe20000041864 */
[----:B------:R-:W1:Y:S05]  /*4fc0*/  LDSM.16.M88.4 R116, [R226+0x5000] ;  /* 0x00500000e274783b */ /* 0x000e6a0000000200 */
[----:B------:R-:W-:Y:S01]  /*4fd0*/  HMMA.16816.F32.BF16 R32, R12, R126, R32 ;  /* 0x0000007e0c20723c */ /* 0x000fe20000041820 */
[----:B------:R-:W-:Y:S05]  /*4fe0*/  LDSM.16.M88.4 R124, [R211+0x4800] ;  /* 0x00480000d37c783b */ /* 0x000fea0000000200 */
[C---:B------:R-:W-:Y:S06]  /*4ff0*/  HMMA.16816.F32.BF16 R76, R20.reuse, R130, R76 ;  /* 0x00000082144c723c */ /* 0x040fec000004184c */
        /* <DEDUP_REMOVED lines=9> */
[C---:B------:R-:W-:Y:S01]  /*5090*/  HMMA.16816.F32.BF16 R48, R16.reuse, R52, R48 ;  /* 0x000000341030723c */ /* 0x040fe20000041830 */
[----:B------:R-:W3:Y:S05]  /*50a0*/  LDSM.16.M88.4 R52, [R211+0x5000] ;  /* 0x00500000d334783b */ /* 0x000eea0000000200 */
[----:B-1----:R-:W-:Y:S01]  /*50b0*/  HMMA.16816.F32.BF16 R72, R16, R116, R72 ;  /* 0x000000741048723c */ /* 0x002fe20000041848 */
        /* <DEDUP_REMOVED lines=10> */
[----:B------:R-:W-:Y:S06]  /*5160*/  HMMA.16816.F32.BF16 R56, R120, R140, R56 ;  /* 0x0000008c7838723c */ /* 0x000fec0000041838 */
[C---:B------:R-:W-:Y:S01]  /*5170*/  HMMA.16816.F32.BF16 R76, R12.reuse, R46, R76 ;  /* 0x0000002e0c4c723c */ /* 0x040fe2000004184c */
[----:B------:R-:W-:Y:S05]  /*5180*/  MUFU.TANH R117, R35 ;  /* 0x0000002300757308 */ /* 0x000fea0000002400 */
[C---:B------:R-:W-:Y:S01]  /*5190*/  HMMA.16816.F32.BF16 R48, R12.reuse, R44, R48 ;  /* 0x0000002c0c30723c */ /* 0x040fe20000041830 */
[----:B------:R-:W1:Y:S02]  /*51a0*/  LDSM.16.M88.4 R44, [R226+0x5800] ;  /* 0x00580000e22c783b */ /* 0x000e640000000200 */
[----:B------:R-:W-:Y:S03]  /*51b0*/  MUFU.TANH R27, R27 ;  /* 0x0000001b001b7308 */ /* 0x000fe60000002400 */
[C---:B--2---:R-:W-:Y:S05]  /*51c0*/  HMMA.16816.F32.BF16 R72, R12.reuse, R28, R72 ;  /* 0x0000001c0c48723c */ /* 0x044fea0000041848 */
[----:B------:R-:W2:Y:S01]  /*51d0*/  MUFU.TANH R25, R25 ;  /* 0x0000001900197308 */ /* 0x000ea20000002400 */
[----:B------:R-:W-:Y:S01]  /*51e0*/  HMMA.16816.F32.BF16 R68, R12, R30, R68 ;  /* 0x0000001e0c44723c */ /* 0x000fe20000041844 */
[----:B------:R-:W4:Y:S05]  /*51f0*/  LDSM.16.M88.4 R28, [R226+0x6000] ;  /* 0x00600000e21c783b */ /* 0x000f2a0000000200 */
[C---:B------:R-:W-:Y:S01]  /*5200*/  HMMA.16816.F32.BF16 R64, R20.reuse, R128, R64 ;  /* 0x000000801440723c */ /* 0x040fe20000041840 */
[----:B------:R-:W-:Y:S05]  /*5210*/  MUFU.TANH R0, R0 ;  /* 0x0000000000007308 */ /* 0x000fea0000002400 */
[----:B------:R-:W-:Y:S06]  /*5220*/  HMMA.16816.F32.BF16 R60, R20, R130, R60 ;  /* 0x00000082143c723c */ /* 0x000fec000004183c */
[----:B------:R-:W-:Y:S01]  /*5230*/  HMMA.16816.F32.BF16 R96, R120, R112, R96 ;  /* 0x000000707860723c */ /* 0x000fe20000041860 */
[----:B------:R-:W-:Y:S05]  /*5240*/  MUFU.TANH R112, R33 ;  /* 0x0000002100707308 */ /* 0x000fea0000002400 */
[----:B------:R-:W-:Y:S03]  /*5250*/  HMMA.16816.F32.BF16 R76, R8, R126, R76 ;  /* 0x0000007e084c723c */ /* 0x000fe6000004184c */
[----:B------:R5:W2:Y:S03]  /*5260*/  MUFU.TANH R113, R34 ;  /* 0x0000002200717308 */ /* 0x000aa60000002400 */
[----:B------:R-:W-:Y:S06]  /*5270*/  HMMA.16816.F32.BF16 R56, R20, R80, R56 ;  /* 0x000000501438723c */ /* 0x000fec0000041838 */
[C---:B---3--:R-:W-:Y:S06]  /*5280*/  HMMA.16816.F32.BF16 R72, R8.reuse, R52, R72 ;  /* 0x000000340848723c */ /* 0x048fec0000041848 */
[C---:B------:R-:W-:Y:S01]  /*5290*/  HMMA.16816.F32.BF16 R68, R8.reuse, R54, R68 ;  /* 0x000000360844723c */ /* 0x040fe20000041844 */
[----:B------:R-:W-:Y:S04]  /*52a0*/  LDSM.16.M88.4 R52, [R222+0xa000] ;  /* 0x00a00000de34783b */ /* 0x000fe80000000200 */
[----:B-----5:R-:W3:Y:S01]  /*52b0*/  LDSM.16.M88.4 R32, [R222+0x9800] ;  /* 0x00980000de20783b */ /* 0x020ee20000000200 */
[----:B------:R-:W-:Y:S01]  /*52c0*/  HMMA.16816.F32.BF16 R48, R8, R124, R48 ;  /* 0x0000007c0830723c */ /* 0x000fe20000041830 */
[----:B------:R-:W-:Y:S01]  /*52d0*/  FMUL.FTZ R76, R76, UR10 ;  /* 0x0000000a4c4c7c20 */ /* 0x000fe20008410000 */
[----:B------:R-:W-:-:S03]  /*52e0*/  FMUL.FTZ R78, R78, UR10 ;  /* 0x0000000a4e4e7c20 */ /* 0x000fc60008410000 */
[----:B------:R5:W-:Y:S01]  /*52f0*/  MUFU.TANH R125, R76 ;  /* 0x0000004c007d7308 */ /* 0x000be20000002400 */
[C---:B-1----:R-:W-:Y:S06]  /*5300*/  HMMA.16816.F32.BF16 R64, R16.reuse, R44, R64 ;  /* 0x0000002c1040723c */ /* 0x042fec0000041840 */
[C---:B------:R-:W-:Y:S01]  /*5310*/  HMMA.16816.F32.BF16 R60, R16.reuse, R46, R60 ;  /* 0x0000002e103c723c */ /* 0x040fe2000004183c */
[----:B------:R-:W-:Y:S01]  /*5320*/  FMUL.FTZ R72, R72, UR10 ;  /* 0x0000000a48487c20 */ /* 0x000fe20008410000 */
[----:B------:R-:W-:Y:S01]  /*5330*/  FMUL.FTZ R73, R73, UR10 ;  /* 0x0000000a49497c20 */ /* 0x000fe20008410000 */
[----:B------:R-:W-:Y:S01]  /*5340*/  FMUL.FTZ R74, R74, UR10 ;  /* 0x0000000a4a4a7c20 */ /* 0x000fe20008410000 */
[----:B------:R-:W-:Y:S01]  /*5350*/  FMUL.FTZ R75, R75, UR10 ;  /* 0x0000000a4b4b7c20 */ /* 0x000fe20008410000 */
[----:B------:R-:W-:Y:S01]  /*5360*/  MUFU.TANH R174, R72 ;  /* 0x0000004800ae7308 */ /* 0x000fe20000002400 */
[----:B----4-:R-:W-:Y:S01]  /*5370*/  HMMA.16816.F32.BF16 R56, R16, R28, R56 ;  /* 0x0000001c1038723c */ /* 0x010fe20000041838 */
[----:B------:R-:W-:Y:S01]  /*5380*/  FMUL.FTZ R68, R68, UR10 ;  /* 0x0000000a44447c20 */ /* 0x000fe20008410000 */
[----:B------:R-:W-:Y:S01]  /*5390*/  FMUL.FTZ R69, R69, UR10 ;  /* 0x0000000a45457c20 */ /* 0x000fe20008410000 */
[----:B------:R-:W-:Y:S01]  /*53a0*/  FMUL.FTZ R70, R70, UR10 ;  /* 0x0000000a46467c20 */ /* 0x000fe20008410000 */
[----:B-----5:R-:W-:Y:S01]  /*53b0*/  FMUL.FTZ R76, R77, UR10 ;  /* 0x0000000a4d4c7c20 */ /* 0x020fe20008410000 */
[----:B------:R-:W-:Y:S01]  /*53c0*/  FMUL.FTZ R77, R79, UR10 ;  /* 0x0000000a4f4d7c20 */ /* 0x000fe20008410000 */
[----:B------:R-:W-:Y:S01]  /*53d0*/  FMUL.FTZ R48, R48, UR10 ;  /* 0x0000000a30307c20 */ /* 0x000fe20008410000 */
[----:B------:R-:W-:Y:S01]  /*53e0*/  MUFU.TANH R79, R73 ;  /* 0x00000049004f7308 */ /* 0x000fe20000002400 */
[----:B------:R-:W-:Y:S01]  /*53f0*/  FMUL.FTZ R49, R49, UR10 ;  /* 0x0000000a31317c20 */ /* 0x000fe20008410000 */
[----:B------:R-:W-:Y:S01]  /*5400*/  FMUL.FTZ R50, R50, UR10 ;  /* 0x0000000a32327c20 */ /* 0x000fe20008410000 */
[----:B------:R-:W-:Y:S01]  /*5410*/  FMUL.FTZ R51, R51, UR10 ;  /* 0x0000000a33337c20 */ /* 0x000fe20008410000 */
[C---:B------:R-:W-:Y:S01]  /*5420*/  HMMA.16816.F32.BF16 R108, R120.reuse, R142, R108 ;  /* 0x0000008e786c723c */ /* 0x040fe2000004186c */
[----:B------:R-:W-:Y:S01]  /*5430*/  FMUL.FTZ R167, R71, UR10 ;  /* 0x0000000a47a77c20 */ /* 0x000fe20008410000 */
[----:B------:R-:W1:Y:S02]  /*5440*/  LDSM.16.M88.4 R44, [R211+0x3800] ;  /* 0x00380000d32c783b */ /* 0x000e640000000200 */
[----:B------:R-:W-:Y:S02]  /*5450*/  MUFU.TANH R80, R74 ;  /* 0x0000004a00507308 */ /* 0x000fe40000002400 */
[----:B------:R-:W-:Y:S06]  /*5460*/  HMMA.16816.F32.BF16 R92, R120, R114, R92 ;  /* 0x00000072785c723c */ /* 0x000fec000004185c */
[----:B------:R4:W-:Y:S01]  /*5470*/  MUFU.TANH R172, R75 ;  /* 0x0000004b00ac7308 */ /* 0x0009e20000002400 */
[C---:B---3--:R-:W-:Y:S06]  /*5480*/  HMMA.16816.F32.BF16 R64, R12.reuse, R32, R64 ;  /* 0x000000200c40723c */ /* 0x048fec0000041840 */
[C---:B------:R-:W-:Y:S01]  /*5490*/  HMMA.16816.F32.BF16 R60, R12.reuse, R34, R60 ;  /* 0x000000220c3c723c */ /* 0x040fe2000004183c */
[----:B------:R-:W3:Y:S01]  /*54a0*/  MUFU.TANH R116, R48 ;  /* 0x0000003000747308 */ /* 0x000ee20000002400 */
[----:B------:R-:W5:Y:S04]  /*54b0*/  LDSM.16.M88.4 R32, [R228+0xa800] ;  /* 0x00a80000e420783b */ /* 0x000f680000000200 */
[----:B------:R-:W-:Y:S03]  /*54c0*/  HMMA.16816.F32.BF16 R56, R12, R52, R56 ;  /* 0x000000340c38723c */ /* 0x000fe60000041838 */
[----:B------:R-:W-:Y:S01]  /*54d0*/  MUFU.TANH R118, R49 ;  /* 0x0000003100767308 */ /* 0x000fe20000002400 */
[----:B----4-:R-:W4:Y:S02]  /*54e0*/  LDSM.16.M88.4 R72, [R211+0x6000] ;  /* 0x00600000d348783b */ /* 0x010f240000000200 */
[----:B------:R-:W-:Y:S05]  /*54f0*/  HMMA.16816.F32.BF16 R108, R20, R82, R108 ;  /* 0x00000052146c723c */ /* 0x000fea000004186c */
[----:B------:R-:W3:Y:S01]  /*5500*/  MUFU.TANH R119, R50 ;  /* 0x0000003200777308 */ /* 0x000ee20000002400 */
[C---:B-1----:R-:W-:Y:S07]  /*5510*/  HMMA.16816.F32.BF16 R88, R120.reuse, R44, R88 ;  /* 0x0000002c7858723c */ /* 0x042fee0000041858 */
[----:B------:R1:W-:Y:S01]  /*5520*/  MUFU.TANH R124, R51 ;  /* 0x00000033007c7308 */ /* 0x0003e20000002400 */
[----:B------:R-:W-:Y:S01]  /*5530*/  HMMA.16816.F32.BF16 R84, R120, R46, R84 ;  /* 0x0000002e7854723c */ /* 0x000fe20000041854 */
[----:B------:R-:W-:Y:S06]  /*5540*/  LDSM.16.M88.4 R44, [R211+0x6800] ;  /* 0x00680000d32c783b */ /* 0x000fec0000000200 */
[----:B------:R-:W-:Y:S03]  /*5550*/  MUFU.TANH R81, R68 ;  /* 0x0000004400517308 */ /* 0x000fe60000002400 */
[----:B------:R-:W-:Y:S01]  /*5560*/  HMMA.16816.F32.BF16 R108, R16, R30, R108 ;  /* 0x0000001e106c723c */ /* 0x000fe2000004186c */
[----:B------:R-:W-:Y:S04]  /*5570*/  LDSM.16.M88.4 R28, [R222+0xa800] ;  /* 0x00a80000de1c783b */ /* 0x000fe80000000200 */
[----:B------:R-:W-:Y:S01]  /*5580*/  MUFU.TANH R82, R69 ;  /* 0x0000004500527308 */ /* 0x000fe20000002400 */
[----:B-1----:R-:W1:Y:S01]  /*5590*/  LDSM.16.M88.4 R48, [R211+0x5800] ;  /* 0x00580000d330783b */ /* 0x002e620000000200 */
[----:B-----5:R-:W-:Y:S06]  /*55a0*/  HMMA.16816.F32.BF16 R104, R20, R32, R104 ;  /* 0x000000201468723c */ /* 0x020fec0000041868 */
[----:B------:R5:W-:Y:S01]  /*55b0*/  MUFU.TANH R83, R70 ;  /* 0x0000004600537308 */ /* 0x000be20000002400 */
[----:B----4-:R-:W-:Y:S06]  /*55c0*/  HMMA.16816.F32.BF16 R56, R8, R72, R56 ;  /* 0x000000480838723c */ /* 0x010fec0000041838 */
[----:B------:R-:W-:Y:S01]  /*55d0*/  HMMA.16816.F32.BF16 R100, R20, R34, R100 ;  /* 0x000000221464723c */ /* 0x000fe20000041864 */
[----:B------:R-:W4:Y:S01]  /*55e0*/  LDSM.16.M88.4 R32, [R228+0xb000] ;  /* 0x00b00000e420783b */ /* 0x000f220000000200 */
[----:B------:R-:W3:Y:S04]  /*55f0*/  MUFU.TANH R76, R76 ;  /* 0x0000004c004c7308 */ /* 0x000ee80000002400 */
[----:B------:R-:W-:Y:S01]  /*5600*/  HMMA.16816.F32.BF16 R108, R12, R54, R108 ;  /* 0x000000360c6c723c */ /* 0x000fe2000004186c */
[----:B------:R-:W-:Y:S03]  /*5610*/  LDSM.16.M88.4 R52, [R226+0x7000] ;  /* 0x00700000e234783b */ /* 0x000fe60000000200 */
[----:B------:R-:W3:Y:S01]  /*5620*/  MUFU.TANH R77, R77 ;  /* 0x0000004d004d7308 */ /* 0x000ee20000002400 */
[----:B-----5:R-:W5:Y:S07]  /*5630*/  LDSM.16.M88.4 R68, [R226+0x6800] ;  /* 0x00680000e244783b */ /* 0x020f6e0000000200 */
[----:B------:R-:W-:Y:S01]  /*5640*/  FMUL.FTZ R56, R56, UR10 ;  /* 0x0000000a38387c20 */ /* 0x000fe20008410000 */
[----:B------:R-:W-:Y:S01]  /*5650*/  FMUL.FTZ R57, R57, UR10 ;  /* 0x0000000a39397c20 */ /* 0x000fe20008410000 */
[----:B------:R-:W-:Y:S01]  /*5660*/  FMUL.FTZ R58, R58, UR10 ;  /* 0x0000000a3a3a7c20 */ /* 0x000fe20008410000 */
[----:B------:R-:W3:Y:S01]  /*5670*/  MUFU.TANH R78, R78 ;  /* 0x0000004e004e7308 */ /* 0x000ee20000002400 */
[----:B------:R-:W-:Y:S01]  /*5680*/  FMUL.FTZ R59, R59, UR10 ;  /* 0x0000000a3b3b7c20 */ /* 0x000fe20008410000 */
[C---:B-1----:R-:W-:Y:S06]  /*5690*/  HMMA.16816.F32.BF16 R64, R8.reuse, R48, R64 ;  /* 0x000000300840723c */ /* 0x042fec0000041840 */
[----:B------:R1:W-:Y:S01]  /*56a0*/  MUFU.TANH R160, R56 ;  /* 0x0000003800a07308 */ /* 0x0003e20000002400 */
[----:B------:R-:W-:Y:S01]  /*56b0*/  HMMA.16816.F32.BF16 R60, R8, R50, R60 ;  /* 0x00000032083c723c */ /* 0x000fe2000004183c */
[----:B------:R-:W-:Y:S01]  /*56c0*/  LOP3.LUT R48, R135, 0xffffffe0, RZ, 0xc0, !PT ;  /* 0xffffffe087307812 */ /* 0x000fe200078ec0ff */
[----:B------:R-:W-:-:S05]  /*56d0*/  VIADD R135, R226, 0x7800 ;  /* 0x00007800e2877836 */ /* 0x000fca0000000000 */
[----:B------:R-:W-:Y:S01]  /*56e0*/  MUFU.TANH R161, R57 ;  /* 0x0000003900a17308 */ /* 0x000fe20000002400 */
[C---:B------:R-:W-:Y:S01]  /*56f0*/  IMAD.IADD R48, R42.reuse, 0x1, -R48 ;  /* 0x000000012a307824 */ /* 0x040fe200078e0a30 */
[----:B------:R-:W-:Y:S04]  /*5700*/  HMMA.16816.F32.BF16 R108, R8, R74, R108 ;  /* 0x0000004a086c723c */ /* 0x000fe8000004186c */
[----:B------:R-:W-:Y:S02]  /*5710*/  SHF.R.S32.HI R49, RZ, 0x1f, R48 ;  /* 0x0000001fff317819 */ /* 0x000fe40000011430 */
[----:B----4-:R-:W-:Y:S01]  /*5720*/  HMMA.16816.F32.BF16 R96, R20, R32, R96 ;  /* 0x000000201460723c */ /* 0x010fe20000041860 */
[----:B-1----:R-:W-:Y:S01]  /*5730*/  IMAD.SHL.U32 R56, R42, 0x2, RZ ;  /* 0x000000022a387824 */ /* 0x002fe200078e00ff */
[----:B------:R-:W-:Y:S01]  /*5740*/  LEA.HI R48, R49, R48, RZ, 0x2 ;  /* 0x0000003031307211 */ /* 0x000fe200078f10ff */
[----:B------:R2:W-:Y:S01]  /*5750*/  MUFU.TANH R164, R58 ;  /* 0x0000003a00a47308 */ /* 0x0005e20000002400 */
[----:B------:R-:W-:-:S02]  /*5760*/  FMUL.FTZ R64, R64, UR10 ;  /* 0x0000000a40407c20 */ /* 0x000fc40008410000 */
[----:B------:R-:W-:Y:S01]  /*5770*/  SHF.R.S32.HI R42, RZ, 0x2, R48 ;  /* 0x00000002ff2a7819 */ /* 0x000fe20000011430 */
[C---:B-----5:R-:W-:Y:S01]  /*5780*/  HMMA.16816.F32.BF16 R104, R16.reuse, R68, R104 ;  /* 0x000000441068723c */ /* 0x060fe20000041868 */
[----:B------:R-:W1:Y:S01]  /*5790*/  LDSM.16.M88.4 R48, [R228+0xb800] ;  /* 0x00b80000e430783b */ /* 0x000e620000000200 */
[----:B------:R-:W-:Y:S01]  /*57a0*/  LOP3.LUT R56, R56, 0x6, RZ, 0xc0, !PT ;  /* 0x0000000638387812 */ /* 0x000fe200078ec0ff */
[----:B------:R-:W-:Y:S01]  /*57b0*/  FMUL.FTZ R66, R66, UR10 ;  /* 0x0000000a42427c20 */ /* 0x000fe20008410000 */
[----:B------:R-:W-:Y:S01]  /*57c0*/  IADD3 R43, R43, 0x1, R42 ;  /* 0x000000012b2b7810 */ /* 0x000fe20007ffe02a */
[----:B------:R-:W4:Y:S01]  /*57d0*/  MUFU.TANH R167, R167 ;  /* 0x000000a700a77308 */ /* 0x000f220000002400 */
[----:B------:R-:W-:Y:S01]  /*57e0*/  HMMA.16816.F32.BF16 R100, R16, R70, R100 ;  /* 0x000000461064723c */ /* 0x000fe20000041864 */
[----:B------:R-:W-:Y:S01]  /*57f0*/  IMAD.IADD R56, R2, 0x1, R56 ;  /* 0x0000000102387824 */ /* 0x000fe200078e0238 */
[----:B------:R-:W-:Y:S01]  /*5800*/  IADD3 R43, R7, R43, -R139 ;  /* 0x0000002b072b7210 */ /* 0x000fe20007ffe88b */
[----:B------:R-:W-:Y:S01]  /*5810*/  FMUL.FTZ R61, R61, UR10 ;  /* 0x0000000a3d3d7c20 */ /* 0x000fe20008410000 */
[----:B------:R-:W-:Y:S01]  /*5820*/  FMUL.FTZ R63, R63, UR10 ;  /* 0x0000000a3f3f7c20 */ /* 0x000fe20008410000 */
[----:B------:R-:W-:Y:S01]  /*5830*/  FMUL.FTZ R60, R60, UR10 ;  /* 0x0000000a3c3c7c20 */ /* 0x000fe20008410000 */
[----:B------:R-:W-:Y:S01]  /*5840*/  HMMA.16816.F32.BF16 R92, R20, R34, R92 ;  /* 0x00000022145c723c */ /* 0x000fe2000004185c */
[----:B------:R-:W5:Y:S01]  /*5850*/  LDSM.16.M88.4 R32, [R226+0x7800] ;  /* 0x00780000e220783b */ /* 0x000f620000000200 */
[----:B------:R-:W-:Y:S01]  /*5860*/  IMAD.IADD R39, R43, 0x1, R39 ;  /* 0x000000012b277824 */ /* 0x000fe200078e0227 */
[----:B------:R-:W4:Y:S01]  /*5870*/  MUFU.TANH R144, R64 ;  /* 0x0000004000907308 */ /* 0x000f220000002400 */
[----:B------:R-:W-:Y:S01]  /*5880*/  FMUL.FTZ R62, R62, UR10 ;  /* 0x0000000a3e3e7c20 */ /* 0x000fe20008410000 */
[----:B------:R-:W-:Y:S01]  /*5890*/  FMUL.FTZ R65, R65, UR10 ;  /* 0x0000000a41417c20 */ /* 0x000fe20008410000 */
[----:B------:R-:W-:Y:S01]  /*58a0*/  HMMA.16816.F32.BF16 R96, R16, R52, R96 ;  /* 0x000000341060723c */ /* 0x000fe20000041860 */
[----:B------:R-:W-:Y:S01]  /*58b0*/  VIMNMX R196, R39, R7, PT ;  /* 0x0000000727c47248 */ /* 0x000fe20003fe0100 */
[----:B------:R-:W-:Y:S01]  /*58c0*/  FMUL.FTZ R67, R67, UR10 ;  /* 0x0000000a43437c20 */ /* 0x000fe20008410000 */
[----:B------:R-:W-:Y:S01]  /*58d0*/  VIADDMNMX R195, R39, 0x8, R7, PT ;  /* 0x0000000827c37846 */ /* 0x000fe20003800107 */
[C---:B------:R-:W-:Y:S01]  /*58e0*/  VIADD R7, R56.reuse, 0x8 ;  /* 0x0000000838077836 */ /* 0x040fe20000000000 */
[----:B------:R-:W4:Y:S01]  /*58f0*/  MUFU.TANH R148, R66 ;  /* 0x0000004200947308 */ /* 0x000f220000002400 */
[----:B------:R-:W-:Y:S01]  /*5900*/  HMMA.16816.F32.BF16 R104, R12, R28, R104 ;  /* 0x0000001c0c68723c */ /* 0x000fe20000041868 */
[----:B------:R-:W-:-:S02]  /*5910*/  VIADD R39, R56, 0x21 ;  /* 0x0000002138277836 */ /* 0x000fc40000000000 */
[----:B------:R-:W-:Y:S01]  /*5920*/  FMUL.FTZ R109, R109, UR10 ;  /* 0x0000000a6d6d7c20 */ /* 0x000fe20008410000 */
[CC--:B------:R-:W-:Y:S01]  /*5930*/  ISETP.GE.AND P5, PT, R7.reuse, R196.reuse, PT ;  /* 0x000000c40700720c */ /* 0x0c0fe20003fa6270 */
[----:B------:R-:W-:Y:S01]  /*5940*/  FMUL.FTZ R108, R108, UR10 ;  /* 0x0000000a6c6c7c20 */ /* 0x000fe20008410000 */
[-C--:B------:R-:W-:Y:S01]  /*5950*/  ISETP.GE.AND P1, PT, R7, R195.reuse, PT ;  /* 0x000000c30700720c */ /* 0x080fe20003f26270 */
[----:B------:R-:W-:Y:S01]  /*5960*/  HMMA.16816.F32.BF16 R100, R12, R30, R100 ;  /* 0x0000001e0c64723c */ /* 0x000fe20000041864 */
[C---:B------:R-:W-:Y:S01]  /*5970*/  VIADD R28, R56.reuse, 0x1 ;  /* 0x00000001381c7836 */ /* 0x040fe20000000000 */
[----:B--2---:R-:W-:Y:S01]  /*5980*/  FSEL R58, R25, -INF , !P5 ;  /* 0xff800000193a7808 */ /* 0x004fe20006800000 */
[----:B------:R-:W-:Y:S01]  /*5990*/  VIADD R7, R56, 0x10 ;  /* 0x0000001038077836 */ /* 0x000fe20000000000 */
[----:B------:R-:W-:Y:S01]  /*59a0*/  FSEL R113, R113, -INF , !P1 ;  /* 0xff80000071717808 */ /* 0x000fe20004800000 */
[----:B------:R-:W2:Y:S01]  /*59b0*/  MUFU.TANH R147, R61 ;  /* 0x0000003d00937308 */ /* 0x000ea20000002400 */
[CC--:B------:R-:W-:Y:S01]  /*59c0*/  ISETP.GE.AND P6, PT, R28.reuse, R196.reuse, PT ;  /* 0x000000c41c00720c */ /* 0x0c0fe20003fc6270 */
[----:B------:R-:W-:Y:S01]  /*59d0*/  HMMA.16816.F32.BF16 R92, R16, R54, R92 ;  /* 0x00000036105c723c */ /* 0x000fe2000004185c */
[-C--:B------:R-:W-:Y:S01]  /*59e0*/  ISETP.GE.AND P4, PT, R28, R195.reuse, PT ;  /* 0x000000c31c00720c */ /* 0x080fe20003f86270 */
[----:B------:R-:W-:Y:S01]  /*59f0*/  VIADD R28, R56, 0x9 ;  /* 0x00000009381c7836 */ /* 0x000fe20000000000 */
[----:B------:R-:W-:Y:S01]  /*5a00*/  LDSM.16.M88.4 R52, [R222+0xb800] ;  /* 0x00b80000de34783b */ /* 0x000fe20000000200 */
[----:B------:R-:W-:Y:S01]  /*5a10*/  FSEL R57, R24, -INF , !P6 ;  /* 0xff80000018397808 */ /* 0x000fe20007000000 */
[----:B------:R-:W-:Y:S01]  /*5a20*/  FMUL.FTZ R110, R110, UR10 ;  /* 0x0000000a6e6e7c20 */ /* 0x000fe20008410000 */
[----:B-1----:R-:W-:Y:S01]  /*5a30*/  HMMA.16816.F32.BF16 R88, R20, R48, R88 ;  /* 0x000000301458723c */ /* 0x002fe20000041858 */
[C---:B------:R-:W-:Y:S01]  /*5a40*/  ISETP.GE.AND P3, PT, R28.reuse, R196, PT ;  /* 0x000000c41c00720c */ /* 0x040fe20003f66270 */
[----:B------:R-:W1:Y:S01]  /*5a50*/  MUFU.TANH R153, R63 ;  /* 0x0000003f00997308 */ /* 0x000e620000002400 */
[----:B------:R-:W-:-:S02]  /*5a60*/  ISETP.GE.AND P2, PT, R28, R195, PT ;  /* 0x000000c31c00720c */ /* 0x000fc40003f46270 */
[----:B------:R-:W4:Y:S01]  /*5a70*/  LDSM.16.M88.4 R28, [R222+0xb000] ;  /* 0x00b00000de1c783b */ /* 0x000f220000000200 */
[----:B------:R-:W-:Y:S01]  /*5a80*/  HMMA.16816.F32.BF16 R84, R20, R50, R84 ;  /* 0x000000321454723c */ /* 0x000fe20000041854 */
[----:B------:R-:W-:Y:S02]  /*5a90*/  FSEL R27, R27, -INF , !P4 ;  /* 0xff8000001b1b7808 */ /* 0x000fe40006000000 */
[----:B------:R-:W-:Y:S01]  /*5aa0*/  LDSM.16.M88.4 R20, [R211+0x7800] ;  /* 0x00780000d314783b */ /* 0x000fe20000000200 */
[C---:B------:R-:W-:Y:S01]  /*5ab0*/  ISETP.GE.AND P6, PT, R7.reuse, R196, PT ;  /* 0x000000c40700720c */ /* 0x040fe20003fc6270 */
[----:B------:R2:W1:Y:S01]  /*5ac0*/  MUFU.TANH R146, R60 ;  /* 0x0000003c00927308 */ /* 0x0004620000002400 */
[----:B------:R-:W-:Y:S01]  /*5ad0*/  HMMA.16816.F32.BF16 R104, R8, R44, R104 ;  /* 0x0000002c0868723c */ /* 0x000fe20000041868 */
[----:B------:R-:W-:Y:S01]  /*5ae0*/  ISETP.GE.AND P4, PT, R7, R195, PT ;  /* 0x000000c30700720c */ /* 0x000fe20003f86270 */
[----:B------:R-:W-:Y:S01]  /*5af0*/  VIADD R7, R56, 0x11 ;  /* 0x0000001138077836 */ /* 0x000fe20000000000 */
[----:B------:R-:W-:-:S02]  /*5b00*/  FSEL R112, R112, -INF , !P3 ;  /* 0xff80000070707808 */ /* 0x000fc40005800000 */
[----:B------:R-:W-:Y:S01]  /*5b10*/  FSEL R49, R117, -INF , !P2 ;  /* 0xff80000075317808 */ /* 0x000fe20005000000 */
[----:B------:R-:W-:Y:S01]  /*5b20*/  HMMA.16816.F32.BF16 R100, R8, R46, R100 ;  /* 0x0000002e0864723c */ /* 0x000fe20000041864 */
[----:B------:R-:W1:Y:S01]  /*5b30*/  LDSM.16.M88.4 R44, [R211+0x7000] ;  /* 0x00700000d32c783b */ /* 0x000e620000000200 */
[C---:B------:R-:W-:Y:S01]  /*5b40*/  ISETP.GE.AND P5, PT, R7.reuse, R196, PT ;  /* 0x000000c40700720c */ /* 0x040fe20003fa6270 */
[----:B------:R-:W1:Y:S01]  /*5b50*/  MUFU.TANH R150, R62 ;  /* 0x0000003e00967308 */ /* 0x000e620000002400 */
[----:B------:R-:W-:Y:S01]  /*5b60*/  ISETP.GE.AND P1, PT, R7, R195, PT ;  /* 0x000000c30700720c */ /* 0x000fe20003f26270 */
[----:B------:R-:W-:Y:S01]  /*5b70*/  VIADD R7, R56, 0x18 ;  /* 0x0000001838077836 */ /* 0x000fe20000000000 */
[----:B-----5:R-:W-:Y:S01]  /*5b80*/  HMMA.16816.F32.BF16 R88, R16, R32, R88 ;  /* 0x000000201058723c */ /* 0x020fe20000041858 */
[----:B---3--:R-:W-:Y:S01]  /*5b90*/  FSEL R68, R116, -INF , !P6 ;  /* 0xff80000074447808 */ /* 0x008fe20007000000 */
[----:B------:R-:W-:-:S04]  /*5ba0*/  DEPBAR.LE SB0, 0x0 ;  /* 0x000080000000791a */ /* 0x000fc80000000000 */
[----:B------:R-:W-:Y:S01]  /*5bb0*/  HMMA.16816.F32.BF16 R84, R16, R34, R84 ;  /* 0x000000221054723c */ /* 0x000fe20000041854 */
[CC--:B------:R-:W-:Y:S01]  /*5bc0*/  ISETP.GE.AND P3, PT, R7.reuse, R196.reuse, PT ;  /* 0x000000c40700720c */ /* 0x0c0fe20003f66270 */
[----:B------:R-:W3:Y:S01]  /*5bd0*/  MUFU.TANH R145, R65 ;  /* 0x0000004100917308 */ /* 0x000ee20000002400 */
[-C--:B------:R-:W-:Y:S01]  /*5be0*/  ISETP.GE.AND P2, PT, R7, R195.reuse, PT ;  /* 0x000000c30700720c */ /* 0x080fe20003f46270 */
[----:B------:R-:W-:Y:S01]  /*5bf0*/  VIADD R7, R56, 0x19 ;  /* 0x0000001938077836 */ /* 0x000fe20000000000 */
[----:B------:R-:W-:Y:S01]  /*5c00*/  FSEL R25, R119, -INF , !P4 ;  /* 0xff80000077197808 */ /* 0x000fe20006000000 */
[----:B--2---:R-:W-:Y:S01]  /*5c10*/  FMUL.FTZ R60, R104, UR10 ;  /* 0x0000000a683c7c20 */ /* 0x004fe20008410000 */
[----:B------:R-:W-:Y:S01]  /*5c20*/  FSEL R69, R118, -INF , !P5 ;  /* 0xff80000076457808 */ /* 0x000fe20006800000 */
[----:B------:R-:W-:Y:S01]  /*5c30*/  FMUL.FTZ R106, R106, UR10 ;  /* 0x0000000a6a6a7c20 */ /* 0x000fe20008410000 */
[CC--:B------:R-:W-:Y:S01]  /*5c40*/  ISETP.GE.AND P6, PT, R7.reuse, R196.reuse, PT ;  /* 0x000000c40700720c */ /* 0x0c0fe20003fc6270 */
[----:B------:R-:W2:Y:S01]  /*5c50*/  MUFU.TANH R149, R67 ;  /* 0x0000004300957308 */ /* 0x000ea20000002400 */
[-C--:B------:R-:W-:Y:S01]  /*5c60*/  ISETP.GE.AND P4, PT, R7, R195.reuse, PT ;  /* 0x000000c30700720c */ /* 0x080fe20003f86270 */
[----:B------:R-:W-:Y:S01]  /*5c70*/  VIADD R7, R56, 0x20 ;  /* 0x0000002038077836 */ /* 0x000fe20000000000 */
[----:B------:R-:W-:Y:S01]  /*5c80*/  FSEL R76, R76, -INF , !P6 ;  /* 0xff8000004c4c7808 */ /* 0x000fe20007000000 */
[----:B------:R-:W-:Y:S01]  /*5c90*/  FMUL.FTZ R32, R100, UR10 ;  /* 0x0000000a64207c20 */ /* 0x000fe20008410000 */
[C---:B----4-:R-:W-:Y:S01]  /*5ca0*/  HMMA.16816.F32.BF16 R96, R12.reuse, R28, R96 ;  /* 0x0000001c0c60723c */ /* 0x050fe20000041860 */
[----:B------:R-:W-:Y:S01]  /*5cb0*/  FSEL R48, R77, -INF , !P4 ;  /* 0xff8000004d307808 */ /* 0x000fe20006000000 */
[----:B------:R-:W-:Y:S01]  /*5cc0*/  FMUL.FTZ R61, R105, UR10 ;  /* 0x0000000a693d7c20 */ /* 0x000fe20008410000 */
[----:B------:R-:W-:Y:S01]  /*5cd0*/  FSEL R24, R124, -INF , !P1 ;  /* 0xff8000007c187808 */ /* 0x000fe20004800000 */
[----:B------:R4:W5:Y:S01]  /*5ce0*/  MUFU.TANH R165, R59 ;  /* 0x0000003b00a57308 */ /* 0x0009620000002400 */
[CC--:B------:R-:W-:Y:S01]  /*5cf0*/  ISETP.GE.AND P5, PT, R7.reuse, R196.reuse, PT ;  /* 0x000000c40700720c */ /* 0x0c0fe20003fa6270 */
[C---:B------:R-:W-:Y:S01]  /*5d00*/  HMMA.16816.F32.BF16 R92, R12.reuse, R30, R92 ;  /* 0x0000001e0c5c723c */ /* 0x040fe2000004185c */
[----:B------:R-:W-:Y:S01]  /*5d10*/  VIADD R29, R56, 0x28 ;  /* 0x00000028381d7836 */ /* 0x000fe20000000000 */
[-C--:B------:R-:W-:Y:S01]  /*5d20*/  ISETP.GE.AND P1, PT, R7, R195.reuse, PT ;  /* 0x000000c30700720c */ /* 0x080fe20003f26270 */
[----:B------:R-:W-:Y:S01]  /*5d30*/  FMUL.FTZ R102, R102, UR10 ;  /* 0x0000000a66667c20 */ /* 0x000fe20008410000 */
[----:B------:R-:W-:Y:S01]  /*5d40*/  FSEL R174, R174, -INF , !P5 ;  /* 0xff800000aeae7808 */ /* 0x000fe20006800000 */
[C---:B------:R-:W-:Y:S01]  /*5d50*/  VIADD R17, R56.reuse, 0x48 ;  /* 0x0000004838117836 */ /* 0x040fe20000000000 */
[C---:B------:R-:W-:Y:S01]  /*5d60*/  HMMA.16816.F32.BF16 R88, R12.reuse, R52, R88 ;  /* 0x000000340c58723c */ /* 0x040fe20000041858 */
[CC--:B------:R-:W-:Y:S01]  /*5d70*/  ISETP.GE.AND P6, PT, R29.reuse, R196.reuse, PT ;  /* 0x000000c41d00720c */ /* 0x0c0fe20003fc6270 */
[C---:B------:R-:W-:Y:S01]  /*5d80*/  VIADD R30, R56.reuse, 0x30 ;  /* 0x00000030381e7836 */ /* 0x040fe20000000000 */
[-C--:B------:R-:W-:Y:S01]  /*5d90*/  ISETP.GE.AND P4, PT, R29, R195.reuse, PT ;  /* 0x000000c31d00720c */ /* 0x080fe20003f86270 */
[----:B------:R-:W-:Y:S01]  /*5da0*/  VIADD R29, R56, 0x29 ;  /* 0x00000029381d7836 */ /* 0x000fe20000000000 */
[----:B------:R-:W-:Y:S01]  /*5db0*/  FSEL R43, R80, -INF , !P1 ;  /* 0xff800000502b7808 */ /* 0x000fe20004800000 */
[----:B------:R-:W-:Y:S01]  /*5dc0*/  HMMA.16816.F32.BF16 R84, R12, R54, R84 ;  /* 0x000000360c54723c */ /* 0x000fe20000041854 */
[----:B------:R-:W-:Y:S01]  /*5dd0*/  FSEL R28, R125, -INF , !P3 ;  /* 0xff8000007d1c7808 */ /* 0x000fe20005800000 */
[----:B------:R-:W5:Y:S01]  /*5de0*/  MUFU.TANH R60, R60 ;  /* 0x0000003c003c7308 */ /* 0x000f620000002400 */
[-C--:B------:R-:W-:Y:S01]  /*5df0*/  ISETP.GE.AND P5, PT, R29, R196.reuse, PT ;  /* 0x000000c41d00720c */ /* 0x080fe20003fa6270 */
[----:B----4-:R-:W-:Y:S01]  /*5e00*/  FMUL.FTZ R59, R111, UR10 ;  /* 0x0000000a6f3b7c20 */ /* 0x010fe20008410000 */
[-C--:B------:R-:W-:Y:S01]  /*5e10*/  ISETP.GE.AND P1, PT, R29, R195.reuse, PT ;  /* 0x000000c31d00720c */ /* 0x080fe20003f26270 */
[C---:B-1----:R-:W-:Y:S01]  /*5e20*/  HMMA.16816.F32.BF16 R96, R8.reuse, R44, R96 ;  /* 0x0000002c0860723c */ /* 0x042fe20000041860 */
[----:B------:R-:W-:Y:S01]  /*5e30*/  VIADD R29, R56, 0x31 ;  /* 0x00000031381d7836 */ /* 0x000fe20000000000 */
[----:B------:R-:W-:Y:S01]  /*5e40*/  FSEL R7, R78, -INF , !P2 ;  /* 0xff8000004e077808 */ /* 0x000fe20005000000 */
[----:B------:R-:W-:Y:S01]  /*5e50*/  FMUL.FTZ R107, R107, UR10 ;  /* 0x0000000a6b6b7c20 */ /* 0x000fe20008410000 */
[CC--:B------:R-:W-:Y:S01]  /*5e60*/  ISETP.GE.AND P3, PT, R39.reuse, R196.reuse, PT ;  /* 0x000000c42700720c */ /* 0x0c0fe20003f66270 */
[----:B------:R-:W1:Y:S01]  /*5e70*/  MUFU.TANH R171, R106 ;  /* 0x0000006a00ab7308 */ /* 0x000e620000002400 */
[-C--:B------:R-:W-:Y:S01]  /*5e80*/  ISETP.GE.AND P2, PT, R39, R195.reuse, PT ;  /* 0x000000c32700720c */ /* 0x080fe20003f46270 */
[C---:B------:R-:W-:Y:S01]  /*5e90*/  HMMA.16816.F32.BF16 R92, R8.reuse, R46, R92 ;  /* 0x0000002e085c723c */ /* 0x040fe2000004185c */
[----:B------:R-:W-:Y:S01]  /*5ea0*/  FSEL R39, R81, -INF , !P6 ;  /* 0xff80000051277808 */ /* 0x000fe20007000000 */
[C---:B------:R-:W-:Y:S01]  /*5eb0*/  VIADD R16, R56.reuse, 0x49 ;  /* 0x0000004938107836 */ /* 0x040fe20000000000 */
[----:B------:R-:W-:Y:S01]  /*5ec0*/  FSEL R42, R83, -INF , !P4 ;  /* 0xff800000532a7808 */ /* 0x000fe20006000000 */
[C---:B------:R-:W-:Y:S01]  /*5ed0*/  VIADD R12, R56.reuse, 0x59 ;  /* 0x00000059380c7836 */ /* 0x040fe20000000000 */
[CC--:B------:R-:W-:Y:S01]  /*5ee0*/  ISETP.GE.AND P6, PT, R29.reuse, R196.reuse, PT ;  /* 0x000000c41d00720c */ /* 0x0c0fe20003fc6270 */
[C---:B------:R-:W-:Y:S01]  /*5ef0*/  HMMA.16816.F32.BF16 R88, R8.reuse, R20, R88 ;  /* 0x000000140858723c */ /* 0x040fe20000041858 */
[-C--:B------:R-:W-:Y:S01]  /*5f00*/  ISETP.GE.AND P4, PT, R29, R195.reuse, PT ;  /* 0x000000c31d00720c */ /* 0x080fe20003f86270 */
[----:B------:R-:W-:Y:S01]  /*5f10*/  VIADD R29, R56, 0x38 ;  /* 0x00000038381d7836 */ /* 0x000fe20000000000 */
[----:B------:R-:W-:Y:S01]  /*5f20*/  FSEL R45, R82, -INF , !P5 ;  /* 0xff800000522d7808 */ /* 0x000fe20006800000 */
[----:B------:R-:W4:Y:S01]  /*5f30*/  MUFU.TANH R163, R109 ;  /* 0x0000006d00a37308 */ /* 0x000f220000002400 */
[----:B------:R-:W-:Y:S01]  /*5f40*/  FSEL R167, R167, -INF , !P1 ;  /* 0xff800000a7a77808 */ /* 0x000fe20004800000 */
[----:B------:R-:W-:Y:S01]  /*5f50*/  HMMA.16816.F32.BF16 R8, R8, R22, R84 ;  /* 0x000000160808723c */ /* 0x000fe20000041854 */
[----:B------:R-:W-:Y:S01]  /*5f60*/  FSEL R44, R79, -INF , !P3 ;  /* 0xff8000004f2c7808 */ /* 0x000fe20005800000 */
[----:B------:R-:W-:Y:S01]  /*5f70*/  VIADD R13, R56, 0x58 ;  /* 0x00000058380d7836 */ /* 0x000fe20000000000 */
[----:B------:R-:W-:Y:S01]  /*5f80*/  FSEL R172, R172, -INF , !P2 ;  /* 0xff800000acac7808 */ /* 0x000fe20005000000 */
[----:B------:R-:W-:Y:S01]  /*5f90*/  FMUL.FTZ R101, R101, UR10 ;  /* 0x0000000a65657c20 */ /* 0x000fe20008410000 */
[CC--:B------:R-:W-:Y:S01]  /*5fa0*/  ISETP.GE.AND P5, PT, R29.reuse, R196.reuse, PT ;  /* 0x000000c41d00720c */ /* 0x0c0fe20003fa6270 */
[----:B------:R-:W4:Y:S01]  /*5fb0*/  MUFU.TANH R59, R59 ;  /* 0x0000003b003b7308 */ /* 0x000f220000002400 */
[-C--:B------:R-:W-:Y:S01]  /*5fc0*/  ISETP.GE.AND P1, PT, R29, R195.reuse, PT ;  /* 0x000000c31d00720c */ /* 0x080fe20003f26270 */
[----:B------:R-:W-:Y:S01]  /*5fd0*/  VIADD R29, R56, 0x39 ;  /* 0x00000039381d7836 */ /* 0x000fe20000000000 */
[-C--:B------:R-:W-:Y:S01]  /*5fe0*/  ISETP.GE.AND P3, PT, R30, R196.reuse, PT ;  /* 0x000000c41e00720c */ /* 0x080fe20003f66270 */
[----:B------:R-:W-:Y:S01]  /*5ff0*/  FMUL.FTZ R96, R96, UR10 ;  /* 0x0000000a60607c20 */ /* 0x000fe20008410000 */
[-C--:B------:R-:W-:Y:S01]  /*6000*/  ISETP.GE.AND P2, PT, R30, R195.reuse, PT ;  /* 0x000000c31e00720c */ /* 0x080fe20003f46270 */
[----:B------:R-:W-:Y:S01]  /*6010*/  VIADD R30, R56, 0x40 ;  /* 0x00000040381e7836 */ /* 0x000fe20000000000 */
[----:B------:R-:W-:Y:S01]  /*6020*/  FSEL R144, R144, -INF , !P3 ;  /* 0xff80000090907808 */ /* 0x000fe20005800000 */
[----:B------:R-:W4:Y:S01]  /*6030*/  MUFU.TANH R162, R108 ;  /* 0x0000006c00a27308 */ /* 0x000f220000002400 */
[----:B------:R-:W-:Y:S01]  /*6040*/  FSEL R148, R148, -INF , !P2 ;  /* 0xff80000094947808 */ /* 0x000fe20005000000 */
[----:B------:R-:W-:Y:S01]  /*6050*/  FMUL.FTZ R98, R98, UR10 ;  /* 0x0000000a62627c20 */ /* 0x000fe20008410000 */
        /* <DEDUP_REMOVED lines=8> */
[----:B------:R-:W-:Y:S01]  /*60e0*/  FSEL R146, R146, -INF , !P5 ;  /* 0xff80000092927808 */ /* 0x000fe20006800000 */
[----:B------:R-:W-:Y:S01]  /*60f0*/  FMUL.FTZ R141, R8, UR10 ;  /* 0x0000000a088d7c20 */ /* 0x000fe20008410000 */
[----:B------:R-:W-:Y:S01]  /*6100*/  FSEL R150, R150, -INF , !P1 ;  /* 0xff80000096967808 */ /* 0x000fe20004800000 */
[----:B------:R-:W-:Y:S01]  /*6110*/  FMUL.FTZ R103, R103, UR10 ;  /* 0x0000000a67677c20 */ /* 0x000fe20008410000 */
[CC--:B------:R-:W-:Y:S01]  /*6120*/  ISETP.GE.AND P3, PT, R17.reuse, R196.reuse, PT ;  /* 0x000000c41100720c */ /* 0x0c0fe20003f66270 */
[----:B------:R-:W4:Y:S01]  /*6130*/  MUFU.TANH R32, R32 ;  /* 0x0000002000207308 */ /* 0x000f220000002400 */
[-C--:B------:R-:W-:Y:S01]  /*6140*/  ISETP.GE.AND P2, PT, R17, R195.reuse, PT ;  /* 0x000000c31100720c */ /* 0x080fe20003f46270 */
[----:B------:R-:W-:Y:S01]  /*6150*/  VIADD R17, R56, 0x50 ;  /* 0x0000005038117836 */ /* 0x000fe20000000000 */
[----:B---3--:R-:W-:Y:S01]  /*6160*/  FSEL R145, R145, -INF , !P6 ;  /* 0xff80000091917808 */ /* 0x008fe20007000000 */
[----:B------:R-:W-:Y:S01]  /*6170*/  FMUL.FTZ R92, R92, UR10 ;  /* 0x0000000a5c5c7c20 */ /* 0x000fe20008410000 */
[----:B--2---:R-:W-:Y:S01]  /*6180*/  FSEL R149, R149, -INF , !P4 ;  /* 0xff80000095957808 */ /* 0x004fe20006000000 */
[----:B------:R-:W-:Y:S01]  /*6190*/  FMUL.FTZ R94, R94, UR10 ;  /* 0x0000000a5e5e7c20 */ /* 0x000fe20008410000 */
[CC--:B------:R-:W-:Y:S01]  /*61a0*/  ISETP.GE.AND P5, PT, R29.reuse, R196.reuse, PT ;  /* 0x000000c41d00720c */ /* 0x0c0fe20003fa6270 */
[----:B------:R-:W2:Y:S01]  /*61b0*/  MUFU.TANH R169, R102 ;  /* 0x0000006600a97308 */ /* 0x000ea20000002400 */
[-C--:B------:R-:W-:Y:S01]  /*61c0*/  ISETP.GE.AND P1, PT, R29, R195.reuse, PT ;  /* 0x000000c31d00720c */ /* 0x080fe20003f26270 */
[----:B------:R-:W-:Y:S01]  /*61d0*/  FMUL.FTZ R97, R97, UR10 ;  /* 0x0000000a61617c20 */ /* 0x000fe20008410000 */
[CC--:B------:R-:W-:Y:S01]  /*61e0*/  ISETP.GE.AND P6, PT, R30.reuse, R196.reuse, PT ;  /* 0x000000c41e00720c */ /* 0x0c0fe20003fc6270 */
[----:B------:R-:W-:Y:S01]  /*61f0*/  FMUL.FTZ R99, R99, UR10 ;  /* 0x0000000a63637c20 */ /* 0x000fe20008410000 */
[-C--:B------:R-:W-:Y:S01]  /*6200*/  ISETP.GE.AND P4, PT, R30, R195.reuse, PT ;  /* 0x000000c31e00720c */ /* 0x080fe20003f86270 */
[----:B------:R-:W-:Y:S01]  /*6210*/  FMUL.FTZ R67, R91, UR10 ;  /* 0x0000000a5b437c20 */ /* 0x000fe20008410000 */
[----:B------:R-:W-:Y:S01]  /*6220*/  FSEL R161, R161, -INF , !P5 ;  /* 0xff800000a1a17808 */ /* 0x000fe20006800000 */
[----:B------:R-:W3:Y:S01]  /*6230*/  MUFU.TANH R61, R61 ;  /* 0x0000003d003d7308 */ /* 0x000ee20000002400 */
[----:B-----5:R-:W-:Y:S01]  /*6240*/  FSEL R165, R165, -INF , !P1 ;  /* 0xff800000a5a57808 */ /* 0x020fe20004800000 */
[----:B------:R-:W-:Y:S01]  /*6250*/  FMUL.FTZ R88, R88, UR10 ;  /* 0x0000000a58587c20 */ /* 0x000fe20008410000 */
[----:B------:R-:W-:Y:S01]  /*6260*/  FSEL R160, R160, -INF , !P6 ;  /* 0xff800000a0a07808 */ /* 0x000fe20007000000 */
[----:B------:R-:W-:Y:S01]  /*6270*/  FMUL.FTZ R89, R89, UR10 ;  /* 0x0000000a59597c20 */ /* 0x000fe20008410000 */
[----:B------:R-:W-:Y:S01]  /*6280*/  FSEL R164, R164, -INF , !P4 ;  /* 0xff800000a4a47808 */ /* 0x000fe20006000000 */
[----:B------:R-:W-:Y:S01]  /*6290*/  FMUL.FTZ R90, R90, UR10 ;  /* 0x0000000a5a5a7c20 */ /* 0x000fe20008410000 */
[CC--:B------:R-:W-:Y:S01]  /*62a0*/  ISETP.GE.AND P5, PT, R17.reuse, R196.reuse, PT ;  /* 0x000000c41100720c */ /* 0x0c0fe20003fa6270 */
[----:B------:R-:W5:Y:S01]  /*62b0*/  MUFU.TANH R170, R107 ;  /* 0x0000006b00aa7308 */ /* 0x000f620000002400 */
[-C--:B------:R-:W-:Y:S01]  /*62c0*/  ISETP.GE.AND P1, PT, R17, R195.reuse, PT ;  /* 0x000000c31100720c */ /* 0x080fe20003f26270 */
[----:B------:R-:W-:Y:S01]  /*62d0*/  VIADD R8, R56, 0x78 ;  /* 0x0000007838087836 */ /* 0x000fe20000000000 */
[C---:B------:R-:W-:Y:S01]  /*62e0*/  ISETP.GE.AND P6, PT, R16.reuse, R196, PT ;  /* 0x000000c41000720c */ /* 0x040fe20003fc6270 */
[----:B------:R-:W-:Y:S01]  /*62f0*/  FMUL.FTZ R9, R9, UR10 ;  /* 0x0000000a09097c20 */ /* 0x000fe20008410000 */
[----:B------:R-:W-:Y:S01]  /*6300*/  ISETP.GE.AND P4, PT, R16, R195, PT ;  /* 0x000000c31000720c */ /* 0x000fe20003f86270 */
[----:B------:R-:W-:Y:S01]  /*6310*/  VIADD R16, R56, 0x51 ;  /* 0x0000005138107836 */ /* 0x000fe20000000000 */
[----:B------:R-:W-:Y:S01]  /*6320*/  FSEL R34, R60, -INF , !P5 ;  /* 0xff8000003c227808 */ /* 0x000fe20006800000 */
[----:B------:R-:W5:Y:S01]  /*6330*/  MUFU.TANH R159, R96 ;  /* 0x00000060009f7308 */ /* 0x000f620000002400 */
[----:B-1----:R-:W-:Y:S01]  /*6340*/  FSEL R171, R171, -INF , !P1 ;  /* 0xff800000abab7808 */ /* 0x002fe20004800000 */
[----:B------:R-:W-:Y:S01]  /*6350*/  FMUL.FTZ R10, R10, UR10 ;  /* 0x0000000a0a0a7c20 */ /* 0x000fe20008410000 */
[----:B----4-:R-:W-:Y:S01]  /*6360*/  FSEL R163, R163, -INF , !P6 ;  /* 0xff800000a3a37808 */ /* 0x010fe20007000000 */
[----:B------:R-:W-:Y:S01]  /*6370*/  FMUL.FTZ R11, R11, UR10 ;  /* 0x0000000a0b0b7c20 */ /* 0x000fe20008410000 */
[----:B------:R-:W-:-:S02]  /*6380*/  FSEL R35, R59, -INF , !P4 ;  /* 0xff8000003b237808 */ /* 0x000fc40006000000 */
[CC--:B------:R-:W-:Y:S01]  /*6390*/  ISETP.GE.AND P5, PT, R12.reuse, R196.reuse, PT ;  /* 0x000000c40c00720c */ /* 0x0c0fe20003fa6270 */
[----:B------:R-:W1:Y:S01]  /*63a0*/  MUFU.TANH R155, R98 ;  /* 0x00000062009b7308 */ /* 0x000e620000002400 */
[-C--:B------:R-:W-:Y:S01]  /*63b0*/  ISETP.GE.AND P1, PT, R12, R195.reuse, PT ;  /* 0x000000c30c00720c */ /* 0x080fe20003f26270 */
[----:B------:R-:W-:Y:S01]  /*63c0*/  VIADD R12, R56, 0x61 ;  /* 0x00000061380c7836 */ /* 0x000fe20000000000 */
[----:B------:R-:W-:Y:S02]  /*63d0*/  FSEL R162, R162, -INF , !P3 ;  /* 0xff800000a2a27808 */ /* 0x000fe40005800000 */
[CC--:B------:R-:W-:Y:S02]  /*63e0*/  ISETP.GE.AND P6, PT, R13.reuse, R196.reuse, PT ;  /* 0x000000c40d00720c */ /* 0x0c0fe40003fc6270 */
[----:B------:R-:W-:Y:S01]  /*63f0*/  ISETP.GE.AND P4, PT, R13, R195, PT ;  /* 0x000000c30d00720c */ /* 0x000fe20003f86270 */
[----:B------:R-:W4:Y:S01]  /*6400*/  MUFU.TANH R156, R93 ;  /* 0x0000005d009c7308 */ /* 0x000f220000002400 */
[----:B------:R-:W-:Y:S01]  /*6410*/  ISETP.GE.AND P3, PT, R16, R196, PT ;  /* 0x000000c41000720c */ /* 0x000fe20003f66270 */
[----:B------:R-:W-:Y:S01]  /*6420*/  VIADD R13, R56, 0x60 ;  /* 0x00000060380d7836 */ /* 0x000fe20000000000 */
[----:B------:R-:W-:-:S02]  /*6430*/  FSEL R166, R166, -INF , !P2 ;  /* 0xff800000a6a67808 */ /* 0x000fc40005000000 */
[-C--:B------:R-:W-:Y:S02]  /*6440*/  ISETP.GE.AND P2, PT, R16, R195.reuse, PT ;  /* 0x000000c31000720c */ /* 0x080fe40003f46270 */
[----:B------:R-:W-:Y:S01]  /*6450*/  FSEL R32, R32, -INF , !P6 ;  /* 0xff80000020207808 */ /* 0x000fe20007000000 */
[----:B------:R-:W4:Y:S01]  /*6460*/  MUFU.TANH R151, R95 ;  /* 0x0000005f00977308 */ /* 0x000f220000002400 */
[----:B--2---:R-:W-:Y:S02]  /*6470*/  FSEL R169, R169, -INF , !P4 ;  /* 0xff800000a9a97808 */ /* 0x004fe40006000000 */
[----:B---3--:R-:W-:Y:S02]  /*6480*/  FSEL R33, R61, -INF , !P3 ;  /* 0xff8000003d217808 */ /* 0x008fe40005800000 */
[CC--:B------:R-:W-:Y:S02]  /*6490*/  ISETP.GE.AND P6, PT, R12.reuse, R196.reuse, PT ;  /* 0x000000c40c00720c */ /* 0x0c0fe40003fc6270 */
[----:B------:R-:W-:Y:S01]  /*64a0*/  ISETP.GE.AND P4, PT, R12, R195, PT ;  /* 0x000000c30c00720c */ /* 0x000fe20003f86270 */
[----:B------:R-:W2:Y:S01]  /*64b0*/  MUFU.TANH R173, R101 ;  /* 0x0000006500ad7308 */ /* 0x000ea20000002400 */
[----:B------:R-:W-:Y:S01]  /*64c0*/  ISETP.GE.AND P3, PT, R13, R196, PT ;  /* 0x000000c40d00720c */ /* 0x000fe20003f66270 */
[----:B------:R-:W-:Y:S01]  /*64d0*/  VIADD R12, R56, 0x69 ;  /* 0x00000069380c7836 */ /* 0x000fe20000000000 */
[----:B-----5:R-:W-:-:S02]  /*64e0*/  FSEL R170, R170, -INF , !P2 ;  /* 0xff800000aaaa7808 */ /* 0x020fc40005000000 */
[-C--:B------:R-:W-:Y:S01]  /*64f0*/  ISETP.GE.AND P2, PT, R13, R195.reuse, PT ;  /* 0x000000c30d00720c */ /* 0x080fe20003f46270 */
[----:B------:R-:W-:Y:S01]  /*6500*/  VIADD R13, R56, 0x68 ;  /* 0x00000068380d7836 */ /* 0x000fe20000000000 */
[----:B------:R-:W-:Y:S01]  /*6510*/  FSEL R159, R159, -INF , !P3 ;  /* 0xff8000009f9f7808 */ /* 0x000fe20005800000 */
[----:B------:R-:W3:Y:S01]  /*6520*/  MUFU.TANH R168, R103 ;  /* 0x0000006700a87308 */ /* 0x000ee20000002400 */
[CC--:B------:R-:W-:Y:S02]  /*6530*/  ISETP.GE.AND P3, PT, R12.reuse, R196.reuse, PT ;  /* 0x000000c40c00720c */ /* 0x0c0fe40003f66270 */
[----:B-1----:R-:W-:Y:S02]  /*6540*/  FSEL R155, R155, -INF , !P2 ;  /* 0xff8000009b9b7808 */ /* 0x002fe40005000000 */
[----:B------:R-:W-:Y:S01]  /*6550*/  ISETP.GE.AND P2, PT, R12, R195, PT ;  /* 0x000000c30c00720c */ /* 0x000fe20003f46270 */
[----:B------:R-:W-:Y:S01]  /*6560*/  VIADD R12, R56, 0x71 ;  /* 0x00000071380c7836 */ /* 0x000fe20000000000 */
[----:B----4-:R-:W-:Y:S01]  /*6570*/  FSEL R156, R156, -INF , !P3 ;  /* 0xff8000009c9c7808 */ /* 0x010fe20005800000 */
[----:B------:R-:W1:Y:S01]  /*6580*/  MUFU.TANH R141, R141 ;  /* 0x0000008d008d7308 */ /* 0x000e620000002400 */
[----:B------:R-:W-:-:S02]  /*6590*/  ISETP.GE.AND P3, PT, R8, R196, PT ;  /* 0x000000c40800720c */ /* 0x000fc40003f66270 */
[----:B------:R-:W-:Y:S02]  /*65a0*/  FSEL R151, R151, -INF , !P2 ;  /* 0xff80000097977808 */ /* 0x000fe40005000000 */
[-C--:B------:R-:W-:Y:S02]  /*65b0*/  ISETP.GE.AND P2, PT, R8, R195.reuse, PT ;  /* 0x000000c30800720c */ /* 0x080fe40003f46270 */
[----:B--2---:R-:W-:Y:S01]  /*65c0*/  FSEL R173, R173, -INF , !P5 ;  /* 0xff800000adad7808 */ /* 0x004fe20006800000 */
[----:B------:R-:W2:Y:S01]  /*65d0*/  MUFU.TANH R157, R92 ;  /* 0x0000005c009d7308 */ /* 0x000ea20000002400 */
[----:B---3--:R-:W-:Y:S02]  /*65e0*/  FSEL R168, R168, -INF , !P1 ;  /* 0xff800000a8a87808 */ /* 0x008fe40004800000 */
[C---:B------:R-:W-:Y:S02]  /*65f0*/  ISETP.GE.AND P5, PT, R13.reuse, R196, PT ;  /* 0x000000c40d00720c */ /* 0x040fe40003fa6270 */
[----:B------:R-:W-:Y:S01]  /*6600*/  ISETP.GE.AND P1, PT, R13, R195, PT ;  /* 0x000000c30d00720c */ /* 0x000fe20003f26270 */
[----:B------:R-:W-:-:S02]  /*6610*/  VIADD R13, R56, 0x70 ;  /* 0x00000070380d7836 */ /* 0x000fc40000000000 */
[----:B------:R-:W3:Y:S01]  /*6620*/  MUFU.TANH R152, R94 ;  /* 0x0000005e00987308 */ /* 0x000ee20000002400 */
[----:B-1----:R-:W-:Y:S02]  /*6630*/  FSEL R141, R141, -INF , !P3 ;  /* 0xff8000008d8d7808 */ /* 0x002fe40005800000 */
[----:B------:R-:W-:-:S05]  /*6640*/  ISETP.GT.AND P3, PT, R236, R231, PT ;  /* 0x000000e7ec00720c */ /* 0x000fca0003f64270 */
[----:B------:R-:W1:Y:S01]  /*6650*/  MUFU.TANH R158, R97 ;  /* 0x00000061009e7308 */ /* 0x000e620000002400 */
[----:B--2---:R-:W-:Y:S02]  /*6660*/  FSEL R157, R157, -INF , !P5 ;  /* 0xff8000009d9d7808 */ /* 0x004fe40006800000 */
[----:B------:R-:W-:-:S05]  /*6670*/  ISETP.GE.AND P5, PT, R12, R196, PT ;  /* 0x000000c40c00720c */ /* 0x000fca0003fa6270 */
[----:B------:R-:W2:Y:S01]  /*6680*/  MUFU.TANH R154, R99 ;  /* 0x00000063009a7308 */ /* 0x000ea20000002400 */
[----:B---3--:R-:W-:Y:S02]  /*6690*/  FSEL R152, R152, -INF , !P1 ;  /* 0xff80000098987808 */ /* 0x008fe40004800000 */
[----:B------:R-:W-:Y:S01]  /*66a0*/  ISETP.GE.AND P1, PT, R12, R195, PT ;  /* 0x000000c30c00720c */ /* 0x000fe20003f26270 */
[----:B------:R-:W-:-:S04]  /*66b0*/  VIADD R12, R56, 0x79 ;  /* 0x00000079380c7836 */ /* 0x000fc80000000000 */
[----:B------:R-:W3:Y:S01]  /*66c0*/  MUFU.TANH R143, R88 ;  /* 0x00000058008f7308 */ /* 0x000ee20000002400 */
[----:B-1----:R-:W-:Y:S02]  /*66d0*/  FSEL R158, R158, -INF , !P6 ;  /* 0xff8000009e9e7808 */ /* 0x002fe40007000000 */
[----:B------:R-:W-:-:S05]  /*66e0*/  ISETP.GE.AND P6, PT, R13, R196, PT ;  /* 0x000000c40d00720c */ /* 0x000fca0003fc6270 */
[----:B------:R-:W1:Y:S01]  /*66f0*/  MUFU.TANH R142, R89 ;  /* 0x00000059008e7308 */ /* 0x000e620000002400 */
[----:B--2---:R-:W-:Y:S02]  /*6700*/  FSEL R154, R154, -INF , !P4 ;  /* 0xff8000009a9a7808 */ /* 0x004fe40006000000 */
[----:B------:R-:W-:-:S05]  /*6710*/  ISETP.GE.AND P4, PT, R13, R195, PT ;  /* 0x000000c30d00720c */ /* 0x000fca0003f86270 */
[----:B------:R-:W2:Y:S01]  /*6720*/  MUFU.TANH R138, R90 ;  /* 0x0000005a008a7308 */ /* 0x000ea20000002400 */
[----:B---3--:R-:W-:Y:S02]  /*6730*/  FSEL R143, R143, -INF , !P6 ;  /* 0xff8000008f8f7808 */ /* 0x008fe40007000000 */
[----:B------:R-:W-:-:S04]  /*6740*/  ISETP.GE.AND P6, PT, R56, R196, PT ;  /* 0x000000c43800720c */ /* 0x000fc80003fc6270 */
[----:B------:R-:W-:Y:S01]  /*6750*/  FSEL R0, R0, -INF , !P6 ;  /* 0xff80000000007808 */ /* 0x000fe20007000000 */
[----:B------:R-:W3:Y:S01]  /*6760*/  MUFU.TANH R67, R67 ;  /* 0x0000004300437308 */ /* 0x000ee20000002400 */
[----:B-1----:R-:W-:Y:S01]  /*6770*/  FSEL R142, R142, -INF , !P5 ;  /* 0xff8000008e8e7808 */ /* 0x002fe20006800000 */
[----:B------:R-:W-:Y:S01]  /*6780*/  BAR.SYNC.DEFER_BLOCKING 0x0 ;  /* 0x0000000000007b1d */ /* 0x000fe20000010000 */
[----:B------:R-:W-:-:S05]  /*6790*/  ISETP.GE.AND P5, PT, R12, R196, PT ;  /* 0x000000c40c00720c */ /* 0x000fca0003fa6270 */
[----:B------:R-:W1:Y:S01]  /*67a0*/  MUFU.TANH R8, R26 ;  /* 0x0000001a00087308 */ /* 0x000e620000002400 */
[----:B--2---:R-:W-:Y:S02]  /*67b0*/  FSEL R138, R138, -INF , !P4 ;  /* 0xff8000008a8a7808 */ /* 0x004fe40006000000 */
[----:B------:R-:W-:-:S05]  /*67c0*/  ISETP.GE.AND P4, PT, R56, R195, PT ;  /* 0x000000c33800720c */ /* 0x000fca0003f86270 */
[----:B------:R-:W2:Y:S01]  /*67d0*/  MUFU.TANH R139, R9 ;  /* 0x00000009008b7308 */ /* 0x000ea20000002400 */
[----:B---3--:R-:W-:Y:S02]  /*67e0*/  FSEL R67, R67, -INF , !P1 ;  /* 0xff80000043437808 */ /* 0x008fe40004800000 */
[----:B------:R-:W-:-:S05]  /*67f0*/  ISETP.GE.AND P1, PT, R12, R195, PT ;  /* 0x000000c30c00720c */ /* 0x000fca0003f26270 */
[----:B------:R-:W3:Y:S01]  /*6800*/  MUFU.TANH R66, R10 ;  /* 0x0000000a00427308 */ /* 0x000ee20000002400 */
[----:B-1----:R-:W-:-:S07]  /*6810*/  FSEL R5, R8, -INF , !P4 ;  /* 0xff80000008057808 */ /* 0x002fce0006000000 */
[----:B------:R-:W1:Y:S01]  /*6820*/  MUFU.TANH R64, R11 ;  /* 0x0000000b00407308 */ /* 0x000e620000002400 */
[----:B--2---:R-:W-:Y:S02]  /*6830*/  FSEL R139, R139, -INF , !P5 ;  /* 0xff8000008b8b7808 */ /* 0x004fe40006800000 */
[----:B---3--:R-:W-:Y:S02]  /*6840*/  FSEL R66, R66, -INF , !P2 ;  /* 0xff80000042427808 */ /* 0x008fe40005000000 */
[----:B-1----:R-:W-:Y:S01]  /*6850*/  FSEL R64, R64, -INF , !P1 ;  /* 0xff80000040407808 */ /* 0x002fe20004800000 */
[----:B------:R-:W-:Y:S06]  /*6860*/  @!P3 BRA `(.L_x_1645) ;  /* 0x0000000c00d8b947 */ /* 0x000fec0003800000 */
[----:B------:R-:W-:Y:S05]  /*6870*/  @!P0 BRA `(.L_x_1646) ;  /* 0x0000000000f08947 */ /* 0x000fea0003800000 */
[----:B------:R-:W1:Y:S01]  /*6880*/  LDC R8, c[0x0][0x380] ;  /* 0x0000e000ff087b82 */ /* 0x000e620000000800 */
[----:B------:R-:W-:Y:S01]  /*6890*/  IABS R12, R2 ;  /* 0x00000002000c7213 */ /* 0x000fe20000000000 */
[----:B------:R-:W-:Y:S01]  /*68a0*/  ULDC.64 UR8, c[0x0][0x230] ;  /* 0x00008c0000087ab9 */ /* 0x000fe20000000a00 */
[----:B------:R-:W-:-:S04]  /*68b0*/  IADD3 R14, R2, -0x80, RZ ;  /* 0xffffff80020e7810 */ /* 0x000fc80007ffe0ff */
        /* <DEDUP_REMOVED lines=28> */
[----:B------:R-:W-:Y:S02]  /*6a80*/  ISETP.GE.AND P1, PT, R14, RZ, PT ;  /* 0x000000ff0e00720c */ /* 0x000fe40003f26270 */
[----:B------:R-:W-:-:S07]  /*6a90*/  ISETP.NE.AND P2, PT, R8, RZ, PT ;  /* 0x000000ff0800720c */ /* 0x000fce0003f45270 */
[----:B------:R-:W-:Y:S02]  /*6aa0*/  @P6 IADD3 R15, R15, 0x1, RZ ;  /* 0x000000010f0f6810 */ /* 0x000fe40007ffe0ff */
[----:B------:R-:W-:Y:S02]  /*6ab0*/  @P5 VIADD R13, R13, 0x1 ;  /* 0x000000010d0d5836 */ /* 0x000fe40000000000 */
[----:B------:R-:W-:-:S03]  /*6ac0*/  MOV R2, R15 ;  /* 0x0000000f00027202 */ /* 0x000fc60000000f00 */
        /* <DEDUP_REMOVED lines=18> */
[----:B------:R-:W-:-:S04]  /*6bf0*/  IMAD R6, R6, UR8, RZ ;  /* 0x0000000806067c24 */ /* 0x000fc8000f8e02ff */
[----:B------:R-:W-:-:S05]  /*6c00*/  IMAD R6, R9, UR9, R6 ;  /* 0x0000000909067c24 */ /* 0x000fca000f8e0206 */
[----:B------:R-:W-:Y:S01]  /*6c10*/  IADD3 R2, R11, R6, RZ ;  /* 0x000000060b027210 */ /* 0x000fe20007ffe0ff */
[----:B------:R-:W-:Y:S01]  /*6c20*/  IMAD.MOV.U32 R6, RZ, RZ, R10 ;  /* 0x000000ffff067224 */ /* 0x000fe200078e000a */
[----:B------:R-:W-:Y:S06]  /*6c30*/  BRA `(.L_x_1647) ;  /* 0x0000000000087947 */ /* 0x000fec0003800000 */
.L_x_1646:
[----:B------:R-:W-:-:S04]  /*6c40*/  LEA R6, -R132, RZ, 0x7 ;  /* 0x000000ff84067211 */ /* 0x000fc800078e39ff */
[----:B------:R-:W-:-:S07]  /*6c50*/  SHF.R.S32.HI R2, RZ, 0x1f, R6 ;  /* 0x0000001fff027819 */ /* 0x000fce0000011406 */
.L_x_1647:
        /* <DEDUP_REMOVED lines=10> */
[----:B------:R-:W4:Y:S08]  /*6d00*/  @!P4 LDC.64 R8, c[0x0][0x218] ;  /* 0x00008600ff08cb82 */ /* 0x000f300000000a00 */
[----:B------:R-:W5:Y:S01]  /*6d10*/  @!P2 LDC.64 R14, c[0x0][0x218] ;  /* 0x00008600ff0eab82 */ /* 0x000f620000000a00 */
[----:B-1----:R-:W-:-:S04]  /*6d20*/  @!P4 LEA R46, P5, R18, R12, 0x1 ;  /* 0x0000000c122ec211 */ /* 0x002fc800078a08ff */
[----:B------:R-:W-:Y:S01]  /*6d30*/  @!P4 LEA.HI.X R47, R18, R13, R16, 0x1, P5 ;  /* 0x0000000d122fc211 */ /* 0x000fe200028f0c10 */
[----:B------:R-:W-:Y:S01]  /*6d40*/  IMAD.X R16, R232, 0x1, R2, P1 ;  /* 0x00000001e8107824 */ /* 0x000fe200008e0602 */
[-C--:B------:R-:W-:Y:S01]  /*6d50*/  @!P2 IADD3 R19, P1, R6, R194.reuse, RZ ;  /* 0x000000c20613a210 */ /* 0x080fe20007f3e0ff */
[----:B------:R-:W1:Y:S01]  /*6d60*/  @!P4 LDC.64 R12, c[0x0][0x218] ;  /* 0x00008600ff0ccb82 */ /* 0x000e620000000a00 */
[----:B------:R-:W-:Y:S01]  /*6d70*/  @!P4 IADD3 R21, P5, R17, R194, RZ ;  /* 0x000000c21115c210 */ /* 0x000fe20007fbe0ff */
[----:B------:R-:W-:Y:S01]  /*6d80*/  @!PT LDS RZ, [RZ] ;  /* 0x00000000fffff984 */ /* 0x000fe20000000800 */
[----:B------:R-:W-:Y:S01]  /*6d90*/  @!PT LDS RZ, [RZ] ;  /* 0x00000000fffff984 */ /* 0x000fe20000000800 */
[----:B------:R-:W-:Y:S01]  /*6da0*/  @!PT LDS RZ, [RZ] ;  /* 0x00000000fffff984 */ /* 0x000fe20000000800 */
[----:B------:R-:W-:Y:S02]  /*6db0*/  @!P4 LDGSTS.E.BYPASS.LTC128B.128 [R237+0x4000], desc[UR12][R46.64] ;  /* 0x040000002eedcfae */ /* 0x000fe4000b901d4c */
[--C-:B------:R-:W-:Y:S01]  /*6dc0*/  @!P2 IMAD.X R18, R2, 0x1, R134.reuse, P1 ;  /* 0x000000010212a824 */ /* 0x100fe200008e0686 */
[----:B---3--:R-:W-:Y:S01]  /*6dd0*/  @!P2 LEA R30, P1, R19, R10, 0x1 ;  /* 0x0000000a131ea211 */ /* 0x008fe200078208ff */
[----:B------:R-:W-:Y:S01]  /*6de0*/  @!P4 IMAD.X R20, R16, 0x1, R134, P5 ;  /* 0x000000011014c824 */ /* 0x000fe200028e0686 */
[----:B------:R2:W-:Y:S01]  /*6df0*/  @P2 STS.128 [R237+0x8000], RZ ;  /* 0x008000ffed002388 */ /* 0x0005e20000000c00 */
[----:B----4-:R-:W-:-:S02]  /*6e00*/  @!P4 LEA R22, P5, R21, R8, 0x1 ;  /* 0x000000081516c211 */ /* 0x010fc400078a08ff */
[----:B------:R-:W-:Y:S02]  /*6e10*/  @!P2 LEA.HI.X R31, R19, R11, R18, 0x1, P1 ;  /* 0x0000000b131fa211 */ /* 0x000fe400008f0c12 */
[----:B------:R-:W-:Y:S01]  /*6e20*/  @!P4 LEA.HI.X R23, R21, R9, R20, 0x1, P5 ;  /* 0x000000091517c211 */ /* 0x000fe200028f0c14 */
[----:B------:R-:W3:Y:S01]  /*6e30*/  @!P2 LDC.64 R10, c[0x0][0x218] ;  /* 0x00008600ff0aab82 */ /* 0x000ee20000000a00 */
[----:B------:R-:W-:Y:S01]  /*6e40*/  @!P2 IADD3 R20, P5, R17, R194, RZ ;  /* 0x000000c21114a210 */ /* 0x000fe20007fbe0ff */
[----:B------:R-:W-:Y:S01]  /*6e50*/  @!PT LDS RZ, [RZ] ;  /* 0x00000000fffff984 */ /* 0x000fe20000000800 */
[----:B------:R-:W-:Y:S01]  /*6e60*/  @!PT LDS RZ, [RZ] ;  /* 0x00000000fffff984 */ /* 0x000fe20000000800 */
[----:B------:R-:W-:Y:S01]  /*6e70*/  @!PT LDS RZ, [RZ] ;  /* 0x00000000fffff984 */ /* 0x000fe20000000800 */
[----:B------:R1:W-:Y:S01]  /*6e80*/  @!P2 LDGSTS.E.BYPASS.LTC128B.128 [R237+0x8000], desc[UR12][R30.64+0x80] ;  /* 0x080000801eedafae */ /* 0x0003e2000b901d4c */
[----:B------:R-:W-:-:S03]  /*6e90*/  IADD3 R17, P1, R233, R17, RZ ;  /* 0x00000011e9117210 */ /* 0x000fc60007f3e0ff */
[----:B------:R-:W-:Y:S01]  /*6ea0*/  @!P2 IMAD.X R19, R16, 0x1, R134, P5 ;  /* 0x000000011013a824 */ /* 0x000fe200028e0686 */
[----:B-----5:R-:W-:Y:S01]  /*6eb0*/  @!P2 LEA R50, P5, R20, R14, 0x1 ;  /* 0x0000000e1432a211 */ /* 0x020fe200078a08ff */
[----:B------:R-:W4:Y:S01]  /*6ec0*/  @!P4 LDC.64 R8, c[0x0][0x218] ;  /* 0x00008600ff08cb82 */ /* 0x000f220000000a00 */
[----:B------:R-:W-:Y:S01]  /*6ed0*/  IMAD.X R16, R232, 0x1, R16, P1 ;  /* 0x00000001e8107824 */ /* 0x000fe200008e0610 */
[----:B------:R-:W-:Y:S01]  /*6ee0*/  @!P4 IADD3 R18, P1, R17, R194, RZ ;  /* 0x000000c21112c210 */ /* 0x000fe20007f3e0ff */
[----:B------:R2:W-:Y:S01]  /*6ef0*/  @P4 STS.128 [R237+0x4800], RZ ;  /* 0x004800ffed004388 */ /* 0x0005e20000000c00 */
[----:B------:R-:W-:Y:S02]  /*6f00*/  @!P2 LEA.HI.X R51, R20, R15, R19, 0x1, P5 ;  /* 0x0000000f1433a211 */ /* 0x000fe400028f0c13 */
[----:B------:R-:W-:Y:S01]  /*6f10*/  IADD3 R21, P5, R233, R17, RZ ;  /* 0x00000011e9157210 */ /* 0x000fe20007fbe0ff */
[----:B------:R-:W-:Y:S01]  /*6f20*/  @!P4 IMAD.X R19, R16, 0x1, R134, P1 ;  /* 0x000000011013c824 */ /* 0x000fe200008e0686 */
[----:B------:R-:W5:Y:S01]  /*6f30*/  @!P2 LDC.64 R14, c[0x0][0x218] ;  /* 0x00008600ff0eab82 */ /* 0x000f620000000a00 */
        /* <DEDUP_REMOVED lines=8> */
[----:B------:R-:W-:Y:S01]  /*6fc0*/  @!P2 LDGSTS.E.BYPASS.LTC128B.128 [R237+0x8800], desc[UR12][R50.64+0x80] ;  /* 0x0880008032edafae */ /* 0x000fe2000b901d4c */
[----:B-1----:R-:W-:-:S03]  /*6fd0*/  @!P4 LEA R30, P1, R18, R12, 0x1 ;  /* 0x0000000c121ec211 */ /* 0x002fc600078208ff */
[----:B------:R2:W-:Y:S01]  /*6fe0*/  @P4 STS.128 [R237+0x5000], RZ ;  /* 0x005000ffed004388 */ /* 0x0005e20000000c00 */
        /* <DEDUP_REMOVED lines=8> */
[----:B------:R1:W-:Y:S02]  /*7070*/  @!P4 LDGSTS.E.BYPASS.LTC128B.128 [R237+0x5000], desc[UR12][R30.64] ;  /* 0x050000001eedcfae */ /* 0x0003e4000b901d4c */
[--C-:B------:R-:W-:Y:S01]  /*7080*/  @!P2 IMAD.X R16, R16, 0x1, R134.reuse, P1 ;  /* 0x000000011010a824 */ /* 0x100fe200008e0686 */
[----:B---3--:R-:W-:Y:S01]  /*7090*/  @!P2 LEA R46, P1, R17, R10, 0x1 ;  /* 0x0000000a112ea211 */ /* 0x008fe200078208ff */
[----:B------:R-:W-:Y:S01]  /*70a0*/  @!P4 IMAD.X R10, R19, 0x1, R134, P5 ;  /* 0x00000001130ac824 */ /* 0x000fe200028e0686 */
[----:B------:R2:W-:Y:S01]  /*70b0*/  @P2 STS.128 [R237+0x9000], RZ ;  /* 0x009000ffed002388 */ /* 0x0005e20000000c00 */
[----:B----4-:R-:W-:-:S02]  /*70c0*/  @!P4 LEA R22, P5, R18, R8, 0x1 ;  /* 0x000000081216c211 */ /* 0x010fc400078a08ff */
[----:B------:R-:W-:Y:S02]  /*70d0*/  @!P2 LEA.HI.X R47, R17, R11, R16, 0x1, P1 ;  /* 0x0000000b112fa211 */ /* 0x000fe400008f0c10 */
[----:B------:R-:W-:Y:S02]  /*70e0*/  @!P4 LEA.HI.X R23, R18, R9, R10, 0x1, P5 ;  /* 0x000000091217c211 */ /* 0x000fe400028f0c0a */
[----:B------:R-:W-:Y:S01]  /*70f0*/  @!P2 IADD3 R17, P5, R21, R194, RZ ;  /* 0x000000c21511a210 */ /* 0x000fe20007fbe0ff */
[----:B------:R-:W3:Y:S01]  /*7100*/  @!P2 LDC.64 R10, c[0x0][0x218] ;  /* 0x00008600ff0aab82 */ /* 0x000ee20000000a00 */
[----:B------:R-:W-:Y:S01]  /*7110*/  IADD3 R21, P1, R233, R21, RZ ;  /* 0x00000015e9157210 */ /* 0x000fe20007f3e0ff */
[----:B------:R-:W-:Y:S01]  /*7120*/  @!PT LDS RZ, [RZ] ;  /* 0x00000000fffff984 */ /* 0x000fe20000000800 */
[----:B------:R-:W-:Y:S01]  /*7130*/  @!PT LDS RZ, [RZ] ;  /* 0x00000000fffff984 */ /* 0x000fe20000000800 */
[----:B------:R-:W-:Y:S01]  /*7140*/  @!PT LDS RZ, [RZ] ;  /* 0x00000000fffff984 */ /* 0x000fe20000000800 */
[----:B------:R3:W-:Y:S02]  /*7150*/  @!P2 LDGSTS.E.BYPASS.LTC128B.128 [R237+0x9000], desc[UR12][R46.64+0x80] ;  /* 0x090000802eedafae */ /* 0x0007e4000b901d4c */
[----:B------:R-:W-:Y:S01]  /*7160*/  @!P2 IMAD.X R20, R19, 0x1, R134, P5 ;  /* 0x000000011314a824 */ /* 0x000fe200028e0686 */
[----:B-----5:R-:W-:Y:S01]  /*7170*/  @!P2 LEA R16, P5, R17, R14, 0x1 ;  /* 0x0000000e1110a211 */ /* 0x020fe200078a08ff */
[----:B------:R-:W-:Y:S01]  /*7180*/  IMAD.X R19, R232, 0x1, R19, P1 ;  /* 0x00000001e8137824 */ /* 0x000fe200008e0613 */
[----:B------:R-:W-:Y:S01]  /*7190*/  @!P4 IADD3 R18, P1, R21, R194, RZ ;  /* 0x000000c21512c210 */ /* 0x000fe20007f3e0ff */
[----:B------:R-:W4:Y:S01]  /*71a0*/  @!P4 LDC.64 R8, c[0x0][0x218] ;  /* 0x00008600ff08cb82 */ /* 0x000f220000000a00 */
[----:B------:R-:W-:Y:S01]  /*71b0*/  @!P2 LEA.HI.X R17, R17, R15, R20, 0x1, P5 ;  /* 0x0000000f1111a211 */ /* 0x000fe200028f0c14 */
[----:B------:R2:W-:Y:S01]  /*71c0*/  @P4 STS.128 [R237+0x5800], RZ ;  /* 0x005800ffed004388 */ /* 0x0005e20000000c00 */
[----:B------:R-:W-:Y:S01]  /*71d0*/  IADD3 R20, P5, R233, R21, RZ ;  /* 0x00000015e9147210 */ /* 0x000fe20007fbe0ff */
[----:B------:R-:W-:Y:S01]  /*71e0*/  @!P4 IMAD.X R26, R19, 0x1, R134, P1 ;  /* 0x00000001131ac824 */ /* 0x000fe200008e0686 */
[C---:B-1----:R-:W-:Y:S01]  /*71f0*/  @!P4 LEA R30, P1, R18.reuse, R12, 0x1 ;  /* 0x0000000c121ec211 */ /* 0x042fe200078208ff */
[----:B------:R-:W-:Y:S01]  /*7200*/  @!PT LDS RZ, [RZ] ;  /* 0x00000000fffff984 */ /* 0x000fe20000000800 */
[----:B------:R-:W-:Y:S01]  /*7210*/  @!PT LDS RZ, [RZ] ;  /* 0x00000000fffff984 */ /* 0x000fe20000000800 */
[----:B------:R-:W-:Y:S01]  /*7220*/  @!PT LDS RZ, [RZ] ;  /* 0x00000000fffff984 */ /* 0x000fe20000000800 */
[----:B------:R1:W-:Y:S02]  /*7230*/  @!P4 LDGSTS.E.BYPASS.LTC128B.128 [R237+0x5800], desc[UR12][R22.64] ;  /* 0x0580000016edcfae */ /* 0x0003e4000b901d4c */
[----:B------:R-:W5:Y:S01]  /*7240*/  @!P2 LDC.64 R14, c[0x0][0x218] ;  /* 0x00008600ff0eab82 */ /* 0x000f620000000a00 */
[----:B------:R-:W-:Y:S01]  /*7250*/  @!P4 LEA.HI.X R31, R18, R13, R26, 0x1, P1 ;  /* 0x0000000d121fc211 */ /* 0x000fe200008f0c1a */
[----:B------:R-:W-:Y:S01]  /*7260*/  IMAD.X R18, R232, 0x1, R19, P5 ;  /* 0x00000001e8127824 */ /* 0x000fe200028e0613 */
[-C--:B------:R-:W-:Y:S01]  /*7270*/  @!P2 IADD3 R21, P1, R21, R194.reuse, RZ ;  /* 0x000000c21515a210 */ /* 0x080fe20007f3e0ff */
[----:B------:R2:W-:Y:S01]  /*7280*/  @P2 STS.128 [R237+0x9800], RZ ;  /* 0x009800ffed002388 */ /* 0x0005e20000000c00 */
[----:B------:R-:W-:-:S03]  /*7290*/  @!P4 IADD3 R26, P5, R20, R194, RZ ;  /* 0x000000c2141ac210 */ /* 0x000fc60007fbe0ff */
[----:B------:R-:W2:Y:S01]  /*72a0*/  @!P4 LDC.64 R12, c[0x0][0x218] ;  /* 0x00008600ff0ccb82 */ /* 0x000ea20000000a00 */
[--C-:B------:R-:W-:Y:S01]  /*72b0*/  @!P2 IMAD.X R19, R19, 0x1, R134.reuse, P1 ;  /* 0x000000011313a824 */ /* 0x100fe200008e0686 */
[----:B------:R-:W-:Y:S01]  /*72c0*/  @!PT LDS RZ, [RZ] ;  /* 0x00000000fffff984 */ /* 0x000fe20000000800 */
[----:B------:R-:W-:Y:S01]  /*72d0*/  @!PT LDS RZ, [RZ] ;  /* 0x00000000fffff984 */ /* 0x000fe20000000800 */
[----:B------:R-:W-:Y:S01]  /*72e0*/  @!PT LDS RZ, [RZ] ;  /* 0x00000000fffff984 */ /* 0x000fe20000000800 */
[----:B------:R2:W-:Y:S01]  /*72f0*/  @!P2 LDGSTS.E.BYPASS.LTC128B.128 [R237+0x9800], desc[UR12][R16.64+0x80] ;  /* 0x0980008010edafae */ /* 0x0005e2000b901d4c */
[C---:B---3--:R-:W-:Y:S01]  /*7300*/  @!P2 LEA R46, P1, R21.reuse, R10, 0x1 ;  /* 0x0000000a152ea211 */ /* 0x048fe200078208ff */
[----:B------:R-:W-:Y:S02]  /*7310*/  @!P4 IMAD.X R10, R18, 0x1, R134, P5 ;  /* 0x00000001120ac824 */ /* 0x000fe400028e0686 */
[----:B------:R3:W-:Y:S01]  /*7320*/  @P4 STS.128 [R237+0x6000], RZ ;  /* 0x006000ffed004388 */ /* 0x0007e20000000c00 */
[C---:B----4-:R-:W-:Y:S02]  /*7330*/  @!P4 LEA R50, P5, R26.reuse, R8, 0x1 ;  /* 0x000000081a32c211 */ /* 0x050fe400078a08ff */
[----:B------:R-:W-:Y:S01]  /*7340*/  @!P2 LEA.HI.X R47, R21, R11, R19, 0x1, P1 ;  /* 0x0000000b152fa211 */ /* 0x000fe200008f0c13 */
[----:B------:R-:W-:Y:S01]  /*7350*/  @!PT LDS RZ, [RZ] ;  /* 0x00000000fffff984 */ /* 0x000fe20000000800 */
[----:B------:R-:W-:Y:S01]  /*7360*/  @!PT LDS RZ, [RZ] ;  /* 0x00000000fffff984 */ /* 0x000fe20000000800 */
[----:B------:R-:W-:Y:S01]  /*7370*/  @!PT LDS RZ, [RZ] ;  /* 0x00000000fffff984 */ /* 0x000fe20000000800 */
[----:B------:R3:W-:Y:S01]  /*7380*/  @!P4 LDGSTS.E.BYPASS.LTC128B.128 [R237+0x6000], desc[UR12][R30.64] ;  /* 0x060000001eedcfae */ /* 0x0007e2000b901d4c */
[----:B------:R-:W-:-:S02]  /*7390*/  @!P4 LEA.HI.X R51, R26, R9, R10, 0x1, P5 ;  /* 0x000000091a33c211 */ /* 0x000fc400028f0c0a */
[----:B------:R-:W-:Y:S01]  /*73a0*/  @!P2 IADD3 R19, P1, R20, R194, RZ ;  /* 0x000000c21413a210 */ /* 0x000fe20007f3e0ff */
[----:B------:R-:W4:Y:S01]  /*73b0*/  @!P2 LDC.64 R10, c[0x0][0x218] ;  /* 0x00008600ff0aab82 */ /* 0x000f220000000a00 */
[----:B------:R-:W-:Y:S01]  /*73c0*/  IADD3 R21, P5, R233, R20, RZ ;  /* 0x00000014e9157210 */ /* 0x000fe20007fbe0ff */
[----:B------:R3:W-:Y:S02]  /*73d0*/  @P2 STS.128 [R237+0xa000], RZ ;  /* 0x00a000ffed002388 */ /* 0x0007e40000000c00 */
[----:B------:R-:W-:Y:S01]  /*73e0*/  @!P2 IMAD.X R20, R18, 0x1, R134, P1 ;  /* 0x000000011214a824 */ /* 0x000fe200008e0686 */
[----:B-1----:R-:W-:Y:S01]  /*73f0*/  @!P4 IADD3 R22, P1, R21, R194, RZ ;  /* 0x000000c21516c210 */ /* 0x002fe20007f3e0ff */
[----:B------:R-:W-:Y:S01]  /*7400*/  IMAD.X R18, R232, 0x1, R18, P5 ;  /* 0x00000001e8127824 */ /* 0x000fe200028e0612 */
[C---:B-----5:R-:W-:Y:S01]  /*7410*/  @!P2 LEA R52, P5, R19.reuse, R14, 0x1 ;  /* 0x0000000e1334a211 */ /* 0x060fe200078a08ff */
[----:B------:R-:W1:Y:S01]  /*7420*/  @!P4 LDC.64 R8, c[0x0][0x218] ;  /* 0x00008600ff08cb82 */ /* 0x000e620000000a00 */
[----:B------:R-:W-:Y:S01]  /*7430*/  @!PT LDS RZ, [RZ] ;  /* 0x00000000fffff984 */ /* 0x000fe20000000800 */
[----:B------:R-:W-:Y:S01]  /*7440*/  @!PT LDS RZ, [RZ] ;  /* 0x00000000fffff984 */ /* 0x000fe20000000800 */
[----:B------:R-:W-:Y:S01]  /*7450*/  @!PT LDS RZ, [RZ] ;  /* 0x00000000fffff984 */ /* 0x000fe20000000800 */
[----:B------:R3:W-:Y:S02]  /*7460*/  @!P2 LDGSTS.E.BYPASS.LTC128B.128 [R237+0xa000], desc[UR12][R46.64+0x80] ;  /* 0x0a0000802eedafae */ /* 0x0007e4000b901d4c */
[----:B------:R-:W-:Y:S01]  /*7470*/  @!P2 LEA.HI.X R53, R19, R15, R20, 0x1, P5 ;  /* 0x0000000f1335a211 */ /* 0x000fe200028f0c14 */
[----:B------:R-:W-:Y:S01]  /*7480*/  @!P4 IMAD.X R15, R18, 0x1, R134, P1 ;  /* 0x00000001120fc824 */ /* 0x000fe200008e0686 */
[----:B------:R-:W-:Y:S01]  /*7490*/  IADD3 R14, P5, R233, R21, RZ ;  /* 0x00000015e90e7210 */ /* 0x000fe20007fbe0ff */
[----:B------:R3:W-:Y:S01]  /*74a0*/  @P4 STS.128 [R237+0x6800], RZ ;  /* 0x006800ffed004388 */ /* 0x0007e20000000c00 */
[----:B--2---:R-:W-:-:S03]  /*74b0*/  @!P4 LEA R16, P1, R22, R12, 0x1 ;  /* 0x0000000c1610c211 */ /* 0x004fc600078208ff */
[----:B------:R-:W-:Y:S01]  /*74c0*/  IMAD.X R12, R232, 0x1, R18, P5 ;  /* 0x00000001e80c7824 */ /* 0x000fe200028e0612 */
[----:B------:R-:W-:Y:S01]  /*74d0*/  @!P4 LEA.HI.X R17, R22, R13, R15, 0x1, P1 ;  /* 0x0000000d1611c211 */ /* 0x000fe200008f0c0f */
[----:B------:R-:W-:Y:S01]  /*74e0*/  @!PT LDS RZ, [RZ] ;  /* 0x00000000fffff984 */ /* 0x000fe20000000800 */
[----:B------:R-:W-:Y:S01]  /*74f0*/  @!PT LDS RZ, [RZ] ;  /* 0x00000000fffff984 */ /* 0x000fe20000000800 */
[----:B------:R-:W-:Y:S01]  /*7500*/  @!PT LDS RZ, [RZ] ;  /* 0x00000000fffff984 */ /* 0x000fe20000000800 */
[----:B------:R3:W-:Y:S01]  /*7510*/  @!P4 LDGSTS.E.BYPASS.LTC128B.128 [R237+0x6800], desc[UR12][R50.64] ;  /* 0x0680000032edcfae */ /* 0x0007e2000b901d4c */
[-C--:B------:R-:W-:Y:S02]  /*7520*/  @!P2 IADD3 R21, P1, R21, R194.reuse, RZ ;  /* 0x000000c21515a210 */ /* 0x080fe40007f3e0ff */
[----:B------:R-:W-:Y:S01]  /*7530*/  @!P4 IADD3 R13, P5, R14, R194, RZ ;  /* 0x000000c20e0dc210 */ /* 0x000fe20007fbe0ff */
[----:B------:R3:W-:Y:S02]  /*7540*/  @P2 STS.128 [R237+0xa800], RZ ;  /* 0x00a800ffed002388 */ /* 0x0007e40000000c00 */
[--C-:B------:R-:W-:Y:S01]  /*7550*/  @!P2 IMAD.X R18, R18, 0x1, R134.reuse, P1 ;  /* 0x000000011212a824 */ /* 0x100fe200008e0686 */
[C---:B----4-:R-:W-:Y:S01]  /*7560*/  @!P2 LEA R20, P1, R21.reuse, R10, 0x1 ;  /* 0x0000000a1514a211 */ /* 0x050fe200078208ff */
[----:B------:R-:W-:Y:S01]  /*7570*/  @!P4 IMAD.X R10, R12, 0x1, R134, P5 ;  /* 0x000000010c0ac824 */ /* 0x000fe200028e0686 */
[----:B------:R-:W-:Y:S01]  /*7580*/  @!PT LDS RZ, [RZ] ;  /* 0x00000000fffff984 */ /* 0x000fe20000000800 */
[----:B------:R-:W-:Y:S01]  /*7590*/  @!PT LDS RZ, [RZ] ;  /* 0x00000000fffff984 */ /* 0x000fe20000000800 */
[----:B------:R-:W-:Y:S01]  /*75a0*/  @!PT LDS RZ, [RZ] ;  /* 0x00000000fffff984 */ /* 0x000fe20000000800 */
[----:B------:R3:W-:Y:S02]  /*75b0*/  @!P2 LDGSTS.E.BYPASS.LTC128B.128 [R237+0xa800], desc[UR12][R52.64+0x80] ;  /* 0x0a80008034edafae */ /* 0x0007e4000b901d4c */
[----:B------:R-:W-:-:S02]  /*75c0*/  @!P2 LEA.HI.X R21, R21, R11, R18, 0x1, P1 ;  /* 0x0000000b1515a211 */ /* 0x000fc400008f0c12 */
[C---:B-1----:R-:W-:Y:S01]  /*75d0*/  @!P4 LEA R8, P5, R13.reuse, R8, 0x1 ;  /* 0x000000080d08c211 */ /* 0x042fe200078a08ff */
[----:B------:R3:W-:Y:S03]  /*75e0*/  @P4 STS.128 [R237+0x7000], RZ ;  /* 0x007000ffed004388 */ /* 0x0007e60000000c00 */
[----:B------:R-:W-:Y:S01]  /*75f0*/  @!P4 LEA.HI.X R9, R13, R9, R10, 0x1, P5 ;  /* 0x000000090d09c211 */ /* 0x000fe200028f0c0a */
        /* <DEDUP_REMOVED lines=25> */
.L_x_1649:
[----:B------:R-:W-:Y:S05]  /*7790*/  BSYNC B0 ;  /* 0x0000000000007941 */ /* 0x000fea0003800000 */
.L_x_1648:
[----:B------:R-:W0:Y:S01]  /*77a0*/  LDGDEPBAR ;  /* 0x00000000000079af */ /* 0x000e220000000000 */
[----:B------:R-:W-:-:S04]  /*77b0*/  IADD3 R194, P1, R6, R194, RZ ;  /* 0x000000c206c27210 */ /* 0x000fc80007f3e0ff */
[----:B------:R-:W-:-:S09]  /*77c0*/  IADD3.X R134, R2, R134, RZ, P1, !PT ;  /* 0x0000008602867210 */ /* 0x000fd20000ffe4ff */
.L_x_1645:
[----:B------:R-:W-:Y:S01]  /*77d0*/  FMNMX.FTZ R2, R0, R57, !PT ;  /* 0x0000003900027209 */ /* 0x000fe20007810000 */
        /* <DEDUP_REMOVED lines=64> */
[----:B-1-3--:R-:W1:Y:S03]  /*7be0*/  SHFL.BFLY PT, R9, R2, 0x2, 0x1f ;  /* 0x0c401f0002097f89 */ /* 0x00ae6600000e0000 */
        /* <DEDUP_REMOVED lines=13> */
[----:B------:R-:W3:Y:S04]  /*7cc0*/  LDSM.16.MT88.4 R84, [R221+0x10000] ;  /* 0x01000000dd54783b */ /* 0x000ee80000004200 */
[----:B------:R-:W4:Y:S04]  /*7cd0*/  LDSM.16.MT88.4 R100, [R219+0xc000] ;  /* 0x00c00000db64783b */ /* 0x000f280000004200 */
[----:B------:R-:W-:Y:S01]  /*7ce0*/  LDSM.16.MT88.4 R20, [R219+0xc800] ;  /* 0x00c80000db14783b */ /* 0x000fe20000004200 */
[----:B-1----:R-:W-:-:S04]  /*7cf0*/  FMNMX.FTZ R2, R9, R2, !PT ;  /* 0x0000000209027209 */ /* 0x002fc80007810000 */
[C---:B------:R-:W-:Y:S01]  /*7d00*/  FSETP.NEU.FTZ.AND P1, PT, R2.reuse, -INF , PT ;  /* 0xff8000000200780b */ /* 0x040fe20003f3d000 */
[----:B------:R-:W-:-:S05]  /*7d10*/  FMUL.FTZ R140, R2, UR11 ;  /* 0x0000000b028c7c20 */ /* 0x000fca0008410000 */
[----:B------:R-:W-:-:S05]  /*7d20*/  FSEL R140, R140, RZ, P1 ;  /* 0x000000ff8c8c7208 */ /* 0x000fca0000800000 */
[--C-:B------:R-:W-:Y:S01]  /*7d30*/  FFMA.FTZ R63, R0, UR11, -R140.reuse ;  /* 0x0000000b003f7c23 */ /* 0x100fe2000801088c */
[----:B--2---:R-:W-:Y:S01]  /*7d40*/  FMNMX.FTZ R0, R8, R6, !PT ;  /* 0x0000000608007209 */ /* 0x004fe20007810000 */
[--C-:B------:R-:W-:Y:S01]  /*7d50*/  FFMA.FTZ R62, R57, UR11, -R140.reuse ;  /* 0x0000000b393e7c23 */ /* 0x100fe2000801088c */
[--C-:B------:R-:W-:Y:S01]  /*7d60*/  FFMA.FTZ R58, R58, UR11, -R140.reuse ;  /* 0x0000000b3a3a7c23 */ /* 0x100fe2000801088c */
[--C-:B------:R-:W-:Y:S01]  /*7d70*/  FFMA.FTZ R57, R112, UR11, -R140.reuse ;  /* 0x0000000b70397c23 */ /* 0x100fe2000801088c */
[C---:B------:R-:W-:Y:S01]  /*7d80*/  FSETP.NEU.FTZ.AND P1, PT, R0.reuse, -INF , PT ;  /* 0xff8000000000780b */ /* 0x040fe20003f3d000 */
[----:B------:R-:W-:Y:S01]  /*7d90*/  FMUL.FTZ R65, R0, UR11 ;  /* 0x0000000b00417c20 */ /* 0x000fe20008410000 */
[----:B------:R-:W-:Y:S01]  /*7da0*/  MUFU.EX2 R63, R63 ;  /* 0x0000003f003f7308 */ /* 0x000fe20000000800 */
[----:B------:R-:W1:Y:S01]  /*7db0*/  LDSM.16.MT88.4 R8, [R221+0xc800] ;  /* 0x00c80000dd08783b */ /* 0x000e620000004200 */
[--C-:B------:R-:W-:Y:S01]  /*7dc0*/  FFMA.FTZ R54, R68, UR11, -R140.reuse ;  /* 0x0000000b44367c23 */ /* 0x100fe2000801088c */
[--C-:B------:R-:W-:Y:S01]  /*7dd0*/  FFMA.FTZ R53, R69, UR11, -R140.reuse ;  /* 0x0000000b45357c23 */ /* 0x100fe2000801088c */
[----:B------:R-:W-:Y:S01]  /*7de0*/  FSEL R65, R65, RZ, P1 ;  /* 0x000000ff41417208 */ /* 0x000fe20000800000 */
[--C-:B------:R-:W-:Y:S01]  /*7df0*/  FFMA.FTZ R52, R28, UR11, -R140.reuse ;  /* 0x0000000b1c347c23 */ /* 0x100fe2000801088c */
[--C-:B------:R-:W-:Y:S01]  /*7e00*/  FFMA.FTZ R46, R44, UR11, -R140.reuse ;  /* 0x0000000b2c2e7c23 */ /* 0x100fe2000801088c */
[----:B------:R-:W-:Y:S01]  /*7e10*/  LDSM.16.MT88.4 R28, [R219+0x10000] ;  /* 0x01000000db1c783b */ /* 0x000fe20000004200 */
[----:B------:R-:W2:Y:S01]  /*7e20*/  MUFU.EX2 R62, R62 ;  /* 0x0000003e003e7308 */ /* 0x000ea20000000800 */
[--C-:B------:R-:W-:Y:S01]  /*7e30*/  FFMA.FTZ R60, R5, UR11, -R65.reuse ;  /* 0x0000000b053c7c23 */ /* 0x100fe20008010841 */
[--C-:B------:R-:W-:Y:S01]  /*7e40*/  FFMA.FTZ R61, R27, UR11, -R65.reuse ;  /* 0x0000000b1b3d7c23 */ /* 0x100fe20008010841 */
[--C-:B------:R-:W-:Y:S01]  /*7e50*/  FFMA.FTZ R59, R113, UR11, -R65.reuse ;  /* 0x0000000b713b7c23 */ /* 0x100fe20008010841 */
[--C-:B------:R-:W-:Y:S01]  /*7e60*/  FFMA.FTZ R56, R49, UR11, -R65.reuse ;  /* 0x0000000b31387c23 */ /* 0x100fe20008010841 */
[--C-:B------:R-:W-:Y:S01]  /*7e70*/  FFMA.FTZ R55, R25, UR11, -R65.reuse ;  /* 0x0000000b19377c23 */ /* 0x100fe20008010841 */
[--C-:B------:R-:W-:Y:S01]  /*7e80*/  FFMA.FTZ R51, R24, UR11, -R65.reuse ;  /* 0x0000000b18337c23 */ /* 0x100fe20008010841 */
[--C-:B------:R-:W-:Y:S01]  /*7e90*/  FFMA.FTZ R49, R76, UR11, -R140.reuse ;  /* 0x0000000b4c317c23 */ /* 0x100fe2000801088c */
[----:B------:R-:W-:Y:S01]  /*7ea0*/  MUFU.EX2 R58, R58 ;  /* 0x0000003a003a7308 */ /* 0x000fe20000000800 */
[----:B------:R-:W5:Y:S01]  /*7eb0*/  LDSM.16.MT88.4 R24, [R223+0xc800] ;  /* 0x00c80000df18783b */ /* 0x000f620000004200 */
[--C-:B------:R-:W-:Y:S01]  /*7ec0*/  FFMA.FTZ R50, R7, UR11, -R65.reuse ;  /* 0x0000000b07327c23 */ /* 0x100fe20008010841 */
[--C-:B------:R-:W-:Y:S01]  /*7ed0*/  FFMA.FTZ R48, R48, UR11, -R65.reuse ;  /* 0x0000000b30307c23 */ /* 0x100fe20008010841 */
[--C-:B------:R-:W-:Y:S01]  /*7ee0*/  FFMA.FTZ R44, R39, UR11, -R140.reuse ;  /* 0x0000000b272c7c23 */ /* 0x100fe2000801088c */
[----:B------:R-:W5:Y:S01]  /*7ef0*/  LDSM.16.MT88.4 R4, [R223+0x10800] ;  /* 0x01080000df04783b */ /* 0x000f620000004200 */
[--C-:B------:R-:W-:Y:S01]  /*7f00*/  FFMA.FTZ R39, R45, UR11, -R140.reuse ;  /* 0x0000000b2d277c23 */ /* 0x100fe2000801088c */
[--C-:B------:R-:W-:Y:S01]  /*7f10*/  FFMA.FTZ R45, R43, UR11, -R65.reuse ;  /* 0x0000000b2b2d7c23 */ /* 0x100fe20008010841 */
[----:B------:R-:W3:Y:S01]  /*7f20*/  MUFU.EX2 R57, R57 ;  /* 0x0000003900397308 */ /* 0x000ee20000000800 */
[----:B--2---:R-:W-:Y:S01]  /*7f30*/  F2FP.BF16.F32.PACK_AB R68, R62, R63 ;  /* 0x0000003f3e44723e */ /* 0x004fe200000010ff */
[----:B------:R-:W2:Y:S01]  /*7f40*/  LDSM.16.MT88.4 R76, [R220+0x10000] ;  /* 0x01000000dc4c783b */ /* 0x000ea20000004200 */
        /* <DEDUP_REMOVED lines=28> */
[----:B------:R-:W-:Y:S01]  /*8110*/  LDSM.16.MT88.4 R32, [R223+0x12000] ;  /* 0x01200000df20783b */ /* 0x000fe20000004200 */
        /* <DEDUP_REMOVED lines=15> */
[----:B------:R-:W-:Y:S01]  /*8210*/  FADD.FTZ R62, R63, R62 ;  /* 0x0000003e3f3e7221 */ /* 0x000fe20000010000 */
[----:B------:R-:W1:Y:S01]  /*8220*/  MUFU.EX2 R53, R53 ;  /* 0x0000003500357308 */ /* 0x000e620000000800 */
        /* <DEDUP_REMOVED lines=10> */
[----:B----4-:R-:W-:Y:S01]  /*82d0*/  FADD.FTZ R57, R54, R57 ;  /* 0x0000003936397221 */ /* 0x010fe20000010000 */
[----:B------:R-:W-:-:S02]  /*82e0*/  LEA R247, P1, R194, UR8, 0x1 ;  /* 0x00000008c2f77c11 */ /* 0x000fc4000f8208ff */
[C---:B------:R-:W-:Y:S02]  /*82f0*/  HMMA.16816.F32.BF16 R116, R68.reuse, R118, RZ ;  /* 0x000000764474723c */ /* 0x040fe400000418ff */
[----:B------:R-:W-:Y:S01]  /*8300*/  LEA.HI.X R246, R194, UR9, R134, 0x1, P1 ;  /* 0x00000009c2f67c11 */ /* 0x000fe200088f0c86 */
[----:B------:R-:W3:Y:S01]  /*8310*/  MUFU.EX2 R49, R49 ;  /* 0x0000003100317308 */ /* 0x000ee20000000800 */
[C---:B-1----:R-:W-:Y:S01]  /*8320*/  F2FP.BF16.F32.PACK_AB R12, R53.reuse, R54 ;  /* 0x00000036350c723e */ /* 0x042fe200000010ff */
[----:B------:R-:W-:Y:S01]  /*8330*/  FADD.FTZ R57, R53, R57 ;  /* 0x0000003935397221 */ /* 0x000fe20000010000 */
[C---:B------:R-:W-:Y:S05]  /*8340*/  HMMA.16816.F32.BF16 R128, R68.reuse, R124, RZ ;  /* 0x0000007c4480723c */ /* 0x040fea00000418ff */
[----:B------:R-:W-:Y:S01]  /*8350*/  MUFU.EX2 R55, R55 ;  /* 0x0000003700377308 */ /* 0x000fe20000000800 */
[C---:B------:R-:W-:Y:S06]  /*8360*/  HMMA.16816.F32.BF16 R112, R68.reuse, R108, RZ ;  /* 0x0000006c4470723c */ /* 0x040fec00000418ff */
[----:B------:R-:W-:Y:S01]  /*8370*/  HMMA.16816.F32.BF16 R124, R68, R126, RZ ;  /* 0x0000007e447c723c */ /* 0x000fe200000418ff */
[----:B------:R-:W1:Y:S01]  /*8380*/  MUFU.EX2 R51, R51 ;  /* 0x0000003300337308 */ /* 0x000e620000000800 */
[----:B---3--:R-:W-:Y:S01]  /*8390*/  F2FP.BF16.F32.PACK_AB R14, R49, R52 ;  /* 0x00000034310e723e */ /* 0x008fe200000010ff */
[----:B------:R-:W-:-:S03]  /*83a0*/  FADD.FTZ R52, R52, R57 ;  /* 0x0000003934347221 */ /* 0x000fc60000010000 */
[C---:B------:R-:W-:Y:S01]  /*83b0*/  HMMA.16816.F32.BF16 R108, R68.reuse, R110, RZ ;  /* 0x0000006e446c723c */ /* 0x040fe200000418ff */
[----:B------:R-:W-:Y:S02]  /*83c0*/  FADD.FTZ R52, R49, R52 ;  /* 0x0000003431347221 */ /* 0x000fe40000010000 */
[----:B------:R-:W3:Y:S03]  /*83d0*/  MUFU.EX2 R50, R50 ;  /* 0x0000003200327308 */ /* 0x000ee60000000800 */
[C---:B------:R-:W-:Y:S05]  /*83e0*/  HMMA.16816.F32.BF16 R96, R68.reuse, R92, RZ ;  /* 0x0000005c4460723c */ /* 0x040fea00000418ff */
[----:B------:R-:W4:Y:S01]  /*83f0*/  MUFU.EX2 R48, R48 ;  /* 0x0000003000307308 */ /* 0x000f220000000800 */
[----:B------:R-:W-:Y:S01]  /*8400*/  HMMA.16816.F32.BF16 R92, R68, R94, RZ ;  /* 0x0000005e445c723c */ /* 0x000fe200000418ff */
[----:B-1----:R-:W-:Y:S01]  /*8410*/  F2FP.BF16.F32.PACK_AB R13, R51, R55 ;  /* 0x00000037330d723e */ /* 0x002fe200000010ff */
[----:B------:R-:W-:-:S04]  /*8420*/  FADD.FTZ R55, R55, R59 ;  /* 0x0000003b37377221 */ /* 0x000fc80000010000 */
[----:B------:R-:W-:Y:S01]  /*8430*/  HMMA.16816.F32.BF16 R88, R68, R84, RZ ;  /* 0x000000544458723c */ /* 0x000fe200000418ff */
[----:B------:R-:W1:Y:S01]  /*8440*/  MUFU.EX2 R47, R47 ;  /* 0x0000002f002f7308 */ /* 0x000e620000000800 */
[----:B------:R-:W-:-:S04]  /*8450*/  FADD.FTZ R55, R51, R55 ;  /* 0x0000003733377221 */ /* 0x000fc80000010000 */
[C---:B------:R-:W-:Y:S01]  /*8460*/  HMMA.16816.F32.BF16 R84, R68.reuse, R86, RZ ;  /* 0x000000564454723c */ /* 0x040fe200000418ff */
[----:B---3--:R-:W-:Y:S02]  /*8470*/  FADD.FTZ R55, R50, R55 ;  /* 0x0000003732377221 */ /* 0x008fe40000010000 */
[----:B------:R-:W-:Y:S01]  /*8480*/  MUFU.EX2 R46, R46 ;  /* 0x0000002e002e7308 */ /* 0x000fe20000000800 */
[C---:B----4-:R-:W-:Y:S01]  /*8490*/  F2FP.BF16.F32.PACK_AB R15, R48.reuse, R50 ;  /* 0x00000032300f723e */ /* 0x050fe200000010ff */
[----:B------:R-:W-:Y:S01]  /*84a0*/  FADD.FTZ R48, R48, R55 ;  /* 0x0000003730307221 */ /* 0x000fe20000010000 */
[----:B------:R-:W-:Y:S05]  /*84b0*/  HMMA.16816.F32.BF16 R104, R68, R100, RZ ;  /* 0x000000644468723c */ /* 0x000fea00000418ff */
[----:B------:R-:W-:Y:S01]  /*84c0*/  MUFU.EX2 R44, R44 ;  /* 0x0000002c002c7308 */ /* 0x000fe20000000800 */
[----:B------:R-:W-:Y:S01]  /*84d0*/  HMMA.16816.F32.BF16 R120, R12, R8, R120 ;  /* 0x000000080c78723c */ /* 0x000fe20000041878 */
[----:B-1----:R-:W-:-:S05]  /*84e0*/  FADD.FTZ R52, R47, R52 ;  /* 0x000000342f347221 */ /* 0x002fca0000010000 */
[C---:B------:R-:W-:Y:S01]  /*84f0*/  HMMA.16816.F32.BF16 R116, R12.reuse, R10, R116 ;  /* 0x0000000a0c74723c */ /* 0x040fe20000041874 */
[----:B------:R-:W1:Y:S01]  /*8500*/  LDSM.16.MT88.4 R8, [R221+0x10800] ;  /* 0x01080000dd08783b */ /* 0x000e620000004200 */
[----:B------:R-:W-:Y:S04]  /*8510*/  MUFU.EX2 R39, R39 ;  /* 0x0000002700277308 */ /* 0x000fe80000000800 */
[C---:B-----5:R-:W-:Y:S04]  /*8520*/  HMMA.16816.F32.BF16 R128, R12.reuse, R24, R128 ;  /* 0x000000180c80723c */ /* 0x060fe80000041880 */
[----:B------:R-:W3:Y:S02]  /*8530*/  MUFU.EX2 R45, R45 ;  /* 0x0000002d002d7308 */ /* 0x000ee40000000800 */
[C---:B------:R-:W-:Y:S01]  /*8540*/  HMMA.16816.F32.BF16 R124, R12.reuse, R26, R124 ;  /* 0x0000001a0c7c723c */ /* 0x040fe2000004187c */
[----:B------:R-:W-:Y:S05]  /*8550*/  LDSM.16.MT88.4 R24, [R219+0x10800] ;  /* 0x01080000db18783b */ /* 0x000fea0000004200 */
[C---:B------:R-:W-:Y:S01]  /*8560*/  HMMA.16816.F32.BF16 R112, R12.reuse, R16, R112 ;  /* 0x000000100c70723c */ /* 0x040fe20000041870 */
[----:B------:R-:W4:Y:S05]  /*8570*/  MUFU.EX2 R43, R43 ;  /* 0x0000002b002b7308 */ /* 0x000f2a0000000800 */
[----:B------:R-:W-:Y:S01]  /*8580*/  HMMA.16816.F32.BF16 R108, R12, R18, R108 ;  /* 0x000000120c6c723c */ /* 0x000fe2000004186c */
[----:B------:R-:W5:Y:S02]  /*8590*/  LDSM.16.MT88.4 R16, [R220+0x10800] ;  /* 0x01080000dc10783b */ /* 0x000f640000004200 */
[----:B------:R-:W-:Y:S01]  /*85a0*/  MUFU.EX2 R42, R42 ;  /* 0x0000002a002a7308 */ /* 0x000fe20000000800 */
[----:B---3--:R-:W-:-:S02]  /*85b0*/  FADD.FTZ R48, R45, R48 ;  /* 0x000000302d307221 */ /* 0x008fc40000010000 */
[C---:B------:R-:W-:Y:S05]  /*85c0*/  HMMA.16816.F32.BF16 R96, R12.reuse, R4, R96 ;  /* 0x000000040c60723c */ /* 0x040fea0000041860 */
[----:B------:R-:W3:Y:S01]  /*85d0*/  MUFU.EX2 R3, R3 ;  /* 0x0000000300037308 */ /* 0x000ee20000000800 */
[----:B------:R-:W-:Y:S01]  /*85e0*/  HMMA.16816.F32.BF16 R92, R12, R6, R92 ;  /* 0x000000060c5c723c */ /* 0x000fe2000004185c */
[----:B------:R-:W3:Y:S01]  /*85f0*/  LDSM.16.MT88.4 R4, [R221+0xd000] ;  /* 0x00d00000dd04783b */ /* 0x000ee20000004200 */
[----:B----4-:R-:W-:-:S04]  /*8600*/  FADD.FTZ R48, R43, R48 ;  /* 0x000000302b307221 */ /* 0x010fc80000010000 */
[C---:B--2---:R-:W-:Y:S01]  /*8610*/  HMMA.16816.F32.BF16 R80, R68.reuse, R76, RZ ;  /* 0x0000004c4450723c */ /* 0x044fe200000418ff */
        /* <DEDUP_REMOVED lines=12> */
[----:B------:R-:W2:Y:S05]  /*86e0*/  LDSM.16.MT88.4 R8, [R220+0xd000] ;  /* 0x00d00000dc08783b */ /* 0x000eaa0000004200 */
[C---:B------:R-:W-:Y:S01]  /*86f0*/  HMMA.16816.F32.BF16 R104, R12.reuse, R20, R104 ;  /* 0x000000140c68723c */ /* 0x040fe20000041868 */
[----:B------:R-:W4:Y:S05]  /*8700*/  MUFU.EX2 R149, R149 ;  /* 0x0000009500957308 */ /* 0x000f2a0000000800 */
[C---:B------:R-:W-:Y:S01]  /*8710*/  HMMA.16816.F32.BF16 R100, R12.reuse, R22, R100 ;  /* 0x000000160c64723c */ /* 0x040fe20000041864 */
[----:B------:R-:W4:Y:S02]  /*8720*/  LDSM.16.MT88.4 R20, [R223+0xd000] ;  /* 0x00d00000df14783b */ /* 0x000f240000004200 */
[----:B------:R-:W-:Y:S03]  /*8730*/  MUFU.EX2 R150, R150 ;  /* 0x0000009600967308 */ /* 0x000fe60000000800 */
[C---:B-----5:R-:W-:Y:S05]  /*8740*/  HMMA.16816.F32.BF16 R80, R12.reuse, R16, R80 ;  /* 0x000000100c50723c */ /* 0x060fea0000041850 */
[----:B------:R-:W5:Y:S01]  /*8750*/  MUFU.EX2 R153, R153 ;  /* 0x0000009900997308 */ /* 0x000f620000000800 */
[C---:B------:R-:W-:Y:S01]  /*8760*/  HMMA.16816.F32.BF16 R76, R12.reuse, R18, R76 ;  /* 0x000000120c4c723c */ /* 0x040fe2000004184c */
[----:B------:R-:W-:Y:S05]  /*8770*/  LDSM.16.MT88.4 R16, [R219+0xd000] ;  /* 0x00d00000db10783b */ /* 0x000fea0000004200 */
[C---:B------:R-:W-:Y:S01]  /*8780*/  HMMA.16816.F32.BF16 R72, R12.reuse, R24, R72 ;  /* 0x000000180c48723c */ /* 0x040fe20000041848 */
[----:B------:R-:W5:Y:S05]  /*8790*/  MUFU.EX2 R160, R160 ;  /* 0x000000a000a07308 */ /* 0x000f6a0000000800 */
[----:B------:R-:W-:Y:S01]  /*87a0*/  HMMA.16816.F32.BF16 R68, R12, R26, R68 ;  /* 0x0000001a0c44723c */ /* 0x000fe20000041844 */
[C---:B------:R-:W-:Y:S01]  /*87b0*/  F2FP.BF16.F32.PACK_AB R24, R46.reuse, R47 ;  /* 0x0000002f2e18723e */ /* 0x040fe200000010ff */
[----:B------:R-:W5:Y:S01]  /*87c0*/  LDSM.16.MT88.4 R12, [R223+0x11000] ;  /* 0x01100000df0c783b */ /* 0x000f620000004200 */
[----:B------:R-:W-:Y:S01]  /*87d0*/  F2FP.BF16.F32.PACK_AB R25, R43, R45 ;  /* 0x0000002d2b19723e */ /* 0x000fe200000010ff */
[----:B------:R-:W5:Y:S01]  /*87e0*/  MUFU.EX2 R161, R161 ;  /* 0x000000a100a17308 */ /* 0x000f620000000800 */
[----:B------:R-:W-:-:S02]  /*87f0*/  FADD.FTZ R46, R46, R52 ;  /* 0x000000342e2e7221 */ /* 0x000fc40000010000 */
[----:B------:R-:W-:Y:S02]  /*8800*/  F2FP.BF16.F32.PACK_AB R26, R39, R44 ;  /* 0x0000002c271a723e */ /* 0x000fe400000010ff */
[----:B---3--:R-:W-:Y:S01]  /*8810*/  F2FP.BF16.F32.PACK_AB R27, R3, R42 ;  /* 0x0000002a031b723e */ /* 0x008fe200000010ff */
[----:B------:R-:W-:Y:S01]  /*8820*/  FADD.FTZ R46, R44, R46 ;  /* 0x0000002e2c2e7221 */ /* 0x000fe20000010000 */
[----:B------:R-:W-:Y:S01]  /*8830*/  FADD.FTZ R42, R42, R48 ;  /* 0x000000302a2a7221 */ /* 0x000fe20000010000 */
[----:B------:R-:W-:Y:S02]  /*8840*/  MUFU.EX2 R162, R162 ;  /* 0x000000a200a27308 */ /* 0x000fe40000000800 */
[----:B------:R-:W-:Y:S01]  /*8850*/  FADD.FTZ R46, R39, R46 ;  /* 0x0000002e272e7221 */ /* 0x000fe20000010000 */
[----:B------:R-:W-:Y:S01]  /*8860*/  FADD.FTZ R42, R3, R42 ;  /* 0x0000002a032a7221 */ /* 0x000fe20000010000 */
[C---:B------:R-:W-:Y:S03]  /*8870*/  HMMA.16816.F32.BF16 R120, R24.reuse, R4, R120 ;  /* 0x000000041878723c */ /* 0x040fe60000041878 */
[----:B-1----:R-:W-:Y:S01]  /*8880*/  FADD.FTZ R42, R148, R42 ;  /* 0x0000002a942a7221 */ /* 0x002fe20000010000 */
[----:B------:R-:W-:Y:S02]  /*8890*/  MUFU.EX2 R163, R163 ;  /* 0x000000a300a37308 */ /* 0x000fe40000000800 */
[C---:B------:R-:W-:Y:S01]  /*88a0*/  HMMA.16816.F32.BF16 R116, R24.reuse, R6, R116 ;  /* 0x000000061874723c */ /* 0x040fe20000041874 */
[----:B------:R-:W1:Y:S05]  /*88b0*/  LDSM.16.MT88.4 R4, [R221+0x11000] ;  /* 0x01100000dd04783b */ /* 0x000e6a0000004200 */
[C---:B--2---:R-:W-:Y:S01]  /*88c0*/  HMMA.16816.F32.BF16 R112, R24.reuse, R8, R112 ;  /* 0x000000081870723c */ /* 0x044fe20000041870 */
[----:B------:R-:W-:Y:S05]  /*88d0*/  MUFU.EX2 R164, R164 ;  /* 0x000000a400a47308 */ /* 0x000fea0000000800 */
[C---:B------:R-:W-:Y:S01]  /*88e0*/  HMMA.16816.F32.BF16 R108, R24.reuse, R10, R108 ;  /* 0x0000000a186c723c */ /* 0x040fe2000004186c */
[----:B------:R-:W2:Y:S02]  /*88f0*/  LDSM.16.MT88.4 R8, [R220+0x11000] ;  /* 0x01100000dc08783b */ /* 0x000ea40000004200 */
[----:B------:R-:W3:Y:S03]  /*8900*/  MUFU.EX2 R165, R165 ;  /* 0x000000a500a57308 */ /* 0x000ee60000000800 */
[C---:B----4-:R-:W-:Y:S05]  /*8910*/  HMMA.16816.F32.BF16 R128, R24.reuse, R20, R128 ;  /* 0x000000141880723c */ /* 0x050fea0000041880 */
[----:B------:R-:W-:Y:S01]  /*8920*/  MUFU.EX2 R166, R166 ;  /* 0x000000a600a67308 */ /* 0x000fe20000000800 */
[C---:B------:R-:W-:Y:S01]  /*8930*/  HMMA.16816.F32.BF16 R124, R24.reuse, R22, R124 ;  /* 0x00000016187c723c */ /* 0x040fe2000004187c */
[----:B------:R-:W4:Y:S05]  /*8940*/  LDSM.16.MT88.4 R20, [R223+0xd800] ;  /* 0x00d80000df14783b */ /* 0x000f2a0000004200 */
[C---:B-----5:R-:W-:Y:S01]  /*8950*/  HMMA.16816.F32.BF16 R96, R24.reuse, R12, R96 ;  /* 0x0000000c1860723c */ /* 0x060fe20000041860 */
[----:B------:R-:W5:Y:S05]  /*8960*/  MUFU.EX2 R167, R167 ;  /* 0x000000a700a77308 */ /* 0x000f6a0000000800 */
[C---:B------:R-:W-:Y:S01]  /*8970*/  HMMA.16816.F32.BF16 R92, R24.reuse, R14, R92 ;  /* 0x0000000e185c723c */ /* 0x040fe2000004185c */
[----:B------:R-:W3:Y:S02]  /*8980*/  LDSM.16.MT88.4 R12, [R221+0xd800] ;  /* 0x00d80000dd0c783b */ /* 0x000ee40000004200 */
[----:B------:R-:W5:Y:S03]  /*8990*/  MUFU.EX2 R172, R172 ;  /* 0x000000ac00ac7308 */ /* 0x000f660000000800 */
        /* <DEDUP_REMOVED lines=19> */
[----:B------:R-:W2:Y:S01]  /*8ad0*/  MUFU.EX2 R171, R171 ;  /* 0x000000ab00ab7308 */ /* 0x000ea20000000800 */
[----:B------:R-:W-:Y:S01]  /*8ae0*/  FADD.FTZ R144, R146, R144 ;  /* 0x0000009092907221 */ /* 0x000fe20000010000 */
[----:B------:R-:W-:Y:S02]  /*8af0*/  FADD.FTZ R149, R153, R149 ;  /* 0x0000009599957221 */ /* 0x000fe40000010000 */
[----:B----4-:R-:W-:Y:S01]  /*8b00*/  HMMA.16816.F32.BF16 R128, R8, R20, R128 ;  /* 0x000000140880723c */ /* 0x010fe20000041880 */
[----:B------:R-:W-:-:S03]  /*8b10*/  FADD.FTZ R147, R147, R144 ;  /* 0x0000009093937221 */ /* 0x000fc60000010000 */
[----:B------:R-:W4:Y:S01]  /*8b20*/  MUFU.EX2 R170, R170 ;  /* 0x000000aa00aa7308 */ /* 0x000f220000000800 */
[----:B------:R-:W-:Y:S01]  /*8b30*/  FADD.FTZ R147, R160, R147 ;  /* 0x00000093a0937221 */ /* 0x000fe20000010000 */
[----:B------:R-:W-:Y:S01]  /*8b40*/  HMMA.16816.F32.BF16 R124, R8, R22, R124 ;  /* 0x00000016087c723c */ /* 0x000fe2000004187c */
[----:B------:R-:W5:Y:S02]  /*8b50*/  LDSM.16.MT88.4 R20, [R221+0x11800] ;  /* 0x01180000dd14783b */ /* 0x000f640000004200 */
[----:B------:R-:W-:-:S03]  /*8b60*/  FADD.FTZ R147, R161, R147 ;  /* 0x00000093a1937221 */ /* 0x000fc60000010000 */
[C---:B---3--:R-:W-:Y:S01]  /*8b70*/  HMMA.16816.F32.BF16 R120, R8.reuse, R12, R120 ;  /* 0x0000000c0878723c */ /* 0x048fe20000041878 */
[----:B------:R-:W-:Y:S05]  /*8b80*/  MUFU.EX2 R169, R169 ;  /* 0x000000a900a97308 */ /* 0x000fea0000000800 */
[----:B------:R-:W-:Y:S01]  /*8b90*/  HMMA.16816.F32.BF16 R116, R8, R14, R116 ;  /* 0x0000000e0874723c */ /* 0x000fe20000041874 */
[----:B------:R-:W3:Y:S02]  /*8ba0*/  LDSM.16.MT88.4 R12, [R220+0x11800] ;  /* 0x01180000dc0c783b */ /* 0x000ee40000004200 */
[----:B------:R-:W4:Y:S03]  /*8bb0*/  MUFU.EX2 R168, R168 ;  /* 0x000000a800a87308 */ /* 0x000f260000000800 */
[C---:B------:R-:W-:Y:S05]  /*8bc0*/  HMMA.16816.F32.BF16 R72, R24.reuse, R28, R72 ;  /* 0x0000001c1848723c */ /* 0x040fea0000041848 */
[----:B------:R-:W-:Y:S01]  /*8bd0*/  MUFU.EX2 R159, R159 ;  /* 0x0000009f009f7308 */ /* 0x000fe20000000800 */
[----:B------:R-:W-:Y:S01]  /*8be0*/  HMMA.16816.F32.BF16 R68, R24, R30, R68 ;  /* 0x0000001e1844723c */ /* 0x000fe20000041844 */
[----:B------:R-:W4:Y:S04]  /*8bf0*/  LDSM.16.MT88.4 R28, [R223+0x11800] ;  /* 0x01180000df1c783b */ /* 0x000f280000004200 */
[----:B------:R-:W4:Y:S01]  /*8c00*/  LDSM.16.MT88.4 R24, [R219+0x11800] ;  /* 0x01180000db18783b */ /* 0x000f220000004200 */
[C---:B-1----:R-:W-:Y:S01]  /*8c10*/  HMMA.16816.F32.BF16 R112, R8.reuse, R4, R112 ;  /* 0x000000040870723c */ /* 0x042fe20000041870 */
[----:B------:R-:W-:Y:S05]  /*8c20*/  MUFU.EX2 R158, R158 ;  /* 0x0000009e009e7308 */ /* 0x000fea0000000800 */
[C---:B------:R-:W-:Y:S01]  /*8c30*/  HMMA.16816.F32.BF16 R108, R8.reuse, R6, R108 ;  /* 0x00000006086c723c */ /* 0x040fe2000004186c */
[----:B------:R-:W1:Y:S02]  /*8c40*/  LDSM.16.MT88.4 R4, [R223+0xe000] ;  /* 0x00e00000df04783b */ /* 0x000e640000004200 */
[----:B------:R-:W-:Y:S03]  /*8c50*/  MUFU.EX2 R157, R157 ;  /* 0x0000009d009d7308 */ /* 0x000fe60000000800 */
[C---:B-----5:R-:W-:Y:S05]  /*8c60*/  HMMA.16816.F32.BF16 R88, R8.reuse, R20, R88 ;  /* 0x000000140858723c */ /* 0x060fea0000041858 */
[----:B------:R-:W-:Y:S01]  /*8c70*/  MUFU.EX2 R156, R156 ;  /* 0x0000009c009c7308 */ /* 0x000fe20000000800 */
[----:B------:R-:W-:Y:S01]  /*8c80*/  HMMA.16816.F32.BF16 R84, R8, R22, R84 ;  /* 0x000000160854723c */ /* 0x000fe20000041854 */
[----:B------:R-:W-:-:S02]  /*8c90*/  F2FP.BF16.F32.PACK_AB R20, R161, R160 ;  /* 0x000000a0a114723e */ /* 0x000fc400000010ff */
[----:B------:R-:W-:Y:S01]  /*8ca0*/  F2FP.BF16.F32.PACK_AB R21, R165, R164 ;  /* 0x000000a4a515723e */ /* 0x000fe200000010ff */
[----:B------:R-:W-:Y:S02]  /*8cb0*/  FADD.FTZ R164, R164, R149 ;  /* 0x00000095a4a47221 */ /* 0x000fe40000010000 */
[C---:B---3--:R-:W-:Y:S01]  /*8cc0*/  HMMA.16816.F32.BF16 R80, R8.reuse, R12, R80 ;  /* 0x0000000c0850723c */ /* 0x048fe20000041850 */
[----:B------:R-:W-:Y:S01]  /*8cd0*/  F2FP.BF16.F32.PACK_AB R22, R163, R162 ;  /* 0x000000a2a316723e */ /* 0x000fe200000010ff */
[----:B------:R-:W3:Y:S01]  /*8ce0*/  MUFU.EX2 R155, R155 ;  /* 0x0000009b009b7308 */ /* 0x000ee20000000800 */
[----:B------:R-:W-:Y:S01]  /*8cf0*/  F2FP.BF16.F32.PACK_AB R23, R167, R166 ;  /* 0x000000a6a717723e */ /* 0x000fe200000010ff */
[----:B------:R-:W-:Y:S01]  /*8d00*/  FADD.FTZ R164, R165, R164 ;  /* 0x000000a4a5a47221 */ /* 0x000fe20000010000 */
[----:B------:R-:W-:Y:S01]  /*8d10*/  FADD.FTZ R162, R162, R147 ;  /* 0x00000093a2a27221 */ /* 0x000fe20000010000 */
[C---:B------:R-:W-:Y:S01]  /*8d20*/  HMMA.16816.F32.BF16 R76, R8.reuse, R14, R76 ;  /* 0x0000000e084c723c */ /* 0x040fe2000004184c */
[----:B------:R-:W5:Y:S01]  /*8d30*/  LDSM.16.MT88.4 R12, [R220+0xe000] ;  /* 0x00e00000dc0c783b */ /* 0x000f620000004200 */
[----:B------:R-:W-:Y:S01]  /*8d40*/  FADD.FTZ R164, R166, R164 ;  /* 0x000000a4a6a47221 */ /* 0x000fe20000010000 */
[----:B------:R-:W-:Y:S01]  /*8d50*/  FADD.FTZ R162, R163, R162 ;  /* 0x000000a2a3a27221 */ /* 0x000fe20000010000 */
[----:B------:R-:W3:Y:S02]  /*8d60*/  MUFU.EX2 R154, R154 ;  /* 0x0000009a009a7308 */ /* 0x000ee40000000800 */
[----:B------:R-:W-:Y:S01]  /*8d70*/  HMMA.16816.F32.BF16 R104, R8, R16, R104 ;  /* 0x000000100868723c */ /* 0x000fe20000041868 */
[----:B------:R-:W-:Y:S01]  /*8d80*/  FADD.FTZ R167, R167, R164 ;  /* 0x000000a4a7a77221 */ /* 0x000fe20000010000 */
[----:B------:R-:W-:-:S03]  /*8d90*/  FADD.FTZ R162, R172, R162 ;  /* 0x000000a2aca27221 */ /* 0x000fc60000010000 */
[----:B--2---:R-:W-:Y:S01]  /*8da0*/  FADD.FTZ R167, R171, R167 ;  /* 0x000000a7aba77221 */ /* 0x004fe20000010000 */
[----:B------:R-:W-:Y:S01]  /*8db0*/  HMMA.16816.F32.BF16 R100, R8, R18, R100 ;  /* 0x000000120864723c */ /* 0x000fe20000041864 */
[----:B------:R-:W2:Y:S01]  /*8dc0*/  LDSM.16.MT88.4 R16, [R221+0xe000] ;  /* 0x00e00000dd10783b */ /* 0x000ea20000004200 */
[----:B------:R-:W-:Y:S01]  /*8dd0*/  MUFU.EX2 R152, R152 ;  /* 0x0000009800987308 */ /* 0x000fe20000000800 */
[----:B----4-:R-:W-:-:S03]  /*8de0*/  FADD.FTZ R167, R170, R167 ;  /* 0x000000a7aaa77221 */ /* 0x010fc60000010000 */
[C---:B------:R-:W-:Y:S04]  /*8df0*/  HMMA.16816.F32.BF16 R96, R8.reuse, R28, R96 ;  /* 0x0000001c0860723c */ /* 0x040fe80000041860 */
[----:B------:R-:W4:Y:S02]  /*8e00*/  MUFU.EX2 R151, R151 ;  /* 0x0000009700977308 */ /* 0x000f240000000800 */
[C---:B------:R-:W-:Y:S01]  /*8e10*/  HMMA.16816.F32.BF16 R92, R8.reuse, R30, R92 ;  /* 0x0000001e085c723c */ /* 0x040fe2000004185c */
[----:B------:R-:W-:Y:S05]  /*8e20*/  LDSM.16.MT88.4 R28, [R221+0x12000] ;  /* 0x01200000dd1c783b */ /* 0x000fea0000004200 */
[C---:B------:R-:W-:Y:S01]  /*8e30*/  HMMA.16816.F32.BF16 R72, R8.reuse, R24, R72 ;  /* 0x000000180848723c */ /* 0x040fe20000041848 */
[----:B------:R-:W-:Y:S05]  /*8e40*/  MUFU.EX2 R249, R249 ;  /* 0x000000f900f97308 */ /* 0x000fea0000000800 */
[----:B------:R-:W-:Y:S01]  /*8e50*/  HMMA.16816.F32.BF16 R68, R8, R26, R68 ;  /* 0x0000001a0844723c */ /* 0x000fe20000041844 */
[----:B------:R-:W3:Y:S02]  /*8e60*/  LDSM.16.MT88.4 R8, [R219+0xe000] ;  /* 0x00e00000db08783b */ /* 0x000ee40000004200 */
[----:B------:R-:W-:Y:S02]  /*8e70*/  MUFU.EX2 R248, R248 ;  /* 0x000000f800f87308 */ /* 0x000fe40000000800 */
[----:B------:R-:W-:Y:S01]  /*8e80*/  LDSM.16.MT88.4 R24, [R219+0x12000] ;  /* 0x01200000db18783b */ /* 0x000fe20000004200 */
[C---:B-1----:R-:W-:Y:S06]  /*8e90*/  HMMA.16816.F32.BF16 R128, R20.reuse, R4, R128 ;  /* 0x000000041480723c */ /* 0x042fec0000041880 */
        /* <DEDUP_REMOVED lines=14> */
[C---:B------:R-:W-:Y:S06]  /*8f80*/  HMMA.16816.F32.BF16 R88, R20.reuse, R28, R88 ;  /* 0x0000001c1458723c */ /* 0x040fec0000041858 */
[----:B------:R-:W-:Y:S01]  /*8f90*/  HMMA.16816.F32.BF16 R84, R20, R30, R84 ;  /* 0x0000001e1454723c */ /* 0x000fe20000041854 */
[C---:B------:R-:W-:Y:S01]  /*8fa0*/  F2FP.BF16.F32.PACK_AB R28, R174.reuse, R172 ;  /* 0x000000acae1c723e */ /* 0x040fe200000010ff */
[----:B------:R-:W-:Y:S01]  /*8fb0*/  FADD.FTZ R174, R174, R162 ;  /* 0x000000a2aeae7221 */ /* 0x000fe20000010000 */
[----:B------:R-:W-:-:S03]  /*8fc0*/  F2FP.BF16.F32.PACK_AB R29, R170, R171 ;  /* 0x000000abaa1d723e */ /* 0x000fc600000010ff */
[C---:B------:R-:W-:Y:S01]  /*8fd0*/  HMMA.16816.F32.BF16 R96, R20.reuse, R32, R96 ;  /* 0x000000201460723c */ /* 0x040fe20000041860 */
[----:B------:R-:W-:Y:S01]  /*8fe0*/  F2FP.BF16.F32.PACK_AB R30, R173, R175 ;  /* 0x000000afad1e723e */ /* 0x000fe200000010ff */
[----:B------:R-:W-:Y:S01]  /*8ff0*/  FADD.FTZ R174, R175, R174 ;  /* 0x000000aeafae7221 */ /* 0x000fe20000010000 */
[C---:B------:R-:W-:Y:S01]  /*9000*/  F2FP.BF16.F32.PACK_AB R31, R168.reuse, R169 ;  /* 0x000000a9a81f723e */ /* 0x040fe200000010ff */
[----:B------:R-:W-:Y:S02]  /*9010*/  FADD.FTZ R169, R169, R167 ;  /* 0x000000a7a9a97221 */ /* 0x000fe40000010000 */
[----:B------:R-:W-:Y:S01]  /*9020*/  HMMA.16816.F32.BF16 R92, R20, R34, R92 ;  /* 0x00000022145c723c */ /* 0x000fe2000004185c */
[----:B------:R-:W-:Y:S01]  /*9030*/  LDSM.16.MT88.4 R32, [R219+0x12800] ;  /* 0x01280000db20783b */ /* 0x000fe20000004200 */
[----:B------:R-:W-:Y:S01]  /*9040*/  FADD.FTZ R174, R173, R174 ;  /* 0x000000aeadae7221 */ /* 0x000fe20000010000 */
[----:B------:R-:W-:-:S03]  /*9050*/  FADD.FTZ R169, R168, R169 ;  /* 0x000000a9a8a97221 */ /* 0x000fc60000010000 */
[----:B-----5:R-:W-:Y:S01]  /*9060*/  HMMA.16816.F32.BF16 R120, R28, R12, R120 ;  /* 0x0000000c1c78723c */ /* 0x020fe20000041878 */
[----:B------:R-:W-:-:S05]  /*9070*/  FADD.FTZ R169, R155, R169 ;  /* 0x000000a99ba97221 */ /* 0x000fca0000010000 */
[----:B------:R-:W-:Y:S01]  /*9080*/  HMMA.16816.F32.BF16 R116, R28, R14, R116 ;  /* 0x0000000e1c74723c */ /* 0x000fe20000041874 */
[----:B------:R-:W5:Y:S05]  /*9090*/  LDSM.16.MT88.4 R12, [R221+0x12800] ;  /* 0x01280000dd0c783b */ /* 0x000f6a0000004200 */
[C---:B------:R-:W-:Y:S06]  /*90a0*/  HMMA.16816.F32.BF16 R72, R20.reuse, R24, R72 ;  /* 0x000000181448723c */ /* 0x040fec0000041848 */
[----:B------:R-:W-:Y:S01]  /*90b0*/  HMMA.16816.F32.BF16 R68, R20, R26, R68 ;  /* 0x0000001a1444723c */ /* 0x000fe20000041844 */
[----:B------:R-:W4:Y:S04]  /*90c0*/  LDSM.16.MT88.4 R20, [R223+0x12800] ;  /* 0x01280000df14783b */ /* 0x000f280000004200 */
[----:B------:R-:W-:Y:S01]  /*90d0*/  LDSM.16.MT88.4 R24, [R223+0xf000] ;  /* 0x00f00000df18783b */ /* 0x000fe20000004200 */
[C---:B--2---:R-:W-:Y:S06]  /*90e0*/  HMMA.16816.F32.BF16 R128, R28.reuse, R16, R128 ;  /* 0x000000101c80723c */ /* 0x044fec0000041880 */
[C---:B------:R-:W-:Y:S01]  /*90f0*/  HMMA.16816.F32.BF16 R124, R28.reuse, R18, R124 ;  /* 0x000000121c7c723c */ /* 0x040fe2000004187c */
[----:B------:R-:W-:Y:S05]  /*9100*/  LDSM.16.MT88.4 R16, [R221+0xf000] ;  /* 0x00f00000dd10783b */ /* 0x000fea0000004200 */
[C---:B---3--:R-:W-:Y:S06]  /*9110*/  HMMA.16816.F32.BF16 R112, R28.reuse, R8, R112 ;  /* 0x000000081c70723c */ /* 0x048fec0000041870 */
[C---:B------:R-:W-:Y:S01]  /*9120*/  HMMA.16816.F32.BF16 R108, R28.reuse, R10, R108 ;  /* 0x0000000a1c6c723c */ /* 0x040fe2000004186c */
[----:B------:R-:W2:Y:S05]  /*9130*/  LDSM.16.MT88.4 R8, [R220+0x12800] ;  /* 0x01280000dc08783b */ /* 0x000eaa0000004200 */
[C---:B-1----:R-:W-:Y:S06]  /*9140*/  HMMA.16816.F32.BF16 R104, R28.reuse, R4, R104 ;  /* 0x000000041c68723c */ /* 0x042fec0000041868 */
[C---:B------:R-:W-:Y:S01]  /*9150*/  HMMA.16816.F32.BF16 R100, R28.reuse, R6, R100 ;  /* 0x000000061c64723c */ /* 0x040fe20000041864 */
[----:B------:R-:W1:Y:S05]  /*9160*/  LDSM.16.MT88.4 R4, [R220+0xf000] ;  /* 0x00f00000dc04783b */ /* 0x000e6a0000004200 */
[C---:B-----5:R-:W-:Y:S06]  /*9170*/  HMMA.16816.F32.BF16 R88, R28.reuse, R12, R88 ;  /* 0x0000000c1c58723c */ /* 0x060fec0000041858 */
[----:B------:R-:W-:Y:S01]  /*9180*/  HMMA.16816.F32.BF16 R84, R28, R14, R84 ;  /* 0x0000000e1c54723c */ /* 0x000fe20000041854 */
[----:B------:R-:W-:Y:S01]  /*9190*/  F2FP.BF16.F32.PACK_AB R12, R158, R159 ;  /* 0x0000009f9e0c723e */ /* 0x000fe200000010ff */
[----:B------:R-:W-:Y:S01]  /*91a0*/  FADD.FTZ R159, R159, R174 ;  /* 0x000000ae9f9f7221 */ /* 0x000fe20000010000 */
[C---:B------:R-:W-:Y:S01]  /*91b0*/  F2FP.BF16.F32.PACK_AB R13, R154.reuse, R155 ;  /* 0x0000009b9a0d723e */ /* 0x040fe200000010ff */
[----:B------:R-:W-:-:S02]  /*91c0*/  FADD.FTZ R154, R154, R169 ;  /* 0x000000a99a9a7221 */ /* 0x000fc40000010000 */
[C---:B----4-:R-:W-:Y:S01]  /*91d0*/  HMMA.16816.F32.BF16 R96, R28.reuse, R20, R96 ;  /* 0x000000141c60723c */ /* 0x050fe20000041860 */
[----:B------:R-:W-:Y:S01]  /*91e0*/  F2FP.BF16.F32.PACK_AB R14, R156, R157 ;  /* 0x0000009d9c0e723e */ /* 0x000fe200000010ff */
[----:B------:R-:W-:Y:S01]  /*91f0*/  FADD.FTZ R159, R158, R159 ;  /* 0x0000009f9e9f7221 */ /* 0x000fe20000010000 */
[----:B------:R-:W-:Y:S01]  /*9200*/  F2FP.BF16.F32.PACK_AB R15, R151, R152 ;  /* 0x00000098970f723e */ /* 0x000fe200000010ff */
[----:B------:R-:W-:Y:S02]  /*9210*/  FADD.FTZ R154, R152, R154 ;  /* 0x0000009a989a7221 */ /* 0x000fe40000010000 */
[----:B------:R-:W-:Y:S01]  /*9220*/  HMMA.16816.F32.BF16 R92, R28, R22, R92 ;  /* 0x000000161c5c723c */ /* 0x000fe2000004185c */
[----:B------:R-:W3:Y:S01]  /*9230*/  LDSM.16.MT88.4 R20, [R219+0xf000] ;  /* 0x00f00000db14783b */ /* 0x000ee20000004200 */
[----:B------:R-:W-:Y:S01]  /*9240*/  FADD.FTZ R159, R157, R159 ;  /* 0x0000009f9d9f7221 */ /* 0x000fe20000010000 */
[----:B------:R-:W-:-:S03]  /*9250*/  FADD.FTZ R154, R151, R154 ;  /* 0x0000009a979a7221 */ /* 0x000fc60000010000 */
[----:B--2---:R-:W-:Y:S01]  /*9260*/  HMMA.16816.F32.BF16 R80, R28, R8, R80 ;  /* 0x000000081c50723c */ /* 0x004fe20000041850 */
[----:B------:R-:W-:-:S05]  /*9270*/  FADD.FTZ R156, R156, R159 ;  /* 0x0000009f9c9c7221 */ /* 0x000fca0000010000 */
[----:B------:R-:W-:Y:S01]  /*9280*/  HMMA.16816.F32.BF16 R76, R28, R10, R76 ;  /* 0x0000000a1c4c723c */ /* 0x000fe2000004184c */
[----:B------:R-:W2:Y:S05]  /*9290*/  LDSM.16.MT88.4 R8, [R223+0x13000] ;  /* 0x01300000df08783b */ /* 0x000eaa0000004200 */
[C---:B------:R-:W-:Y:S06]  /*92a0*/  HMMA.16816.F32.BF16 R128, R12.reuse, R24, R128 ;  /* 0x000000180c80723c */ /* 0x040fec0000041880 */
[C---:B------:R-:W-:Y:S01]  /*92b0*/  HMMA.16816.F32.BF16 R124, R12.reuse, R26, R124 ;  /* 0x0000001a0c7c723c */ /* 0x040fe2000004187c */
[----:B------:R-:W-:Y:S05]  /*92c0*/  LDSM.16.MT88.4 R24, [R219+0x13000] ;  /* 0x01300000db18783b */ /* 0x000fea0000004200 */
[C---:B------:R-:W-:Y:S06]  /*92d0*/  HMMA.16816.F32.BF16 R120, R12.reuse, R16, R120 ;  /* 0x000000100c78723c */ /* 0x040fec0000041878 */
[C---:B------:R-:W-:Y:S01]  /*92e0*/  HMMA.16816.F32.BF16 R116, R12.reuse, R18, R116 ;  /* 0x000000120c74723c */ /* 0x040fe20000041874 */
[----:B------:R-:W4:Y:S05]  /*92f0*/  LDSM.16.MT88.4 R16, [R221+0x13000] ;  /* 0x01300000dd10783b */ /* 0x000f2a0000004200 */
[C---:B-1----:R-:W-:Y:S06]  /*9300*/  HMMA.16816.F32.BF16 R112, R12.reuse, R4, R112 ;  /* 0x000000040c70723c */ /* 0x042fec0000041870 */
[----:B------:R-:W-:Y:S01]  /*9310*/  HMMA.16816.F32.BF16 R108, R12, R6, R108 ;  /* 0x000000060c6c723c */ /* 0x000fe2000004186c */
[----:B------:R-:W1:Y:S05]  /*9320*/  LDSM.16.MT88.4 R4, [R220+0x13000] ;  /* 0x01300000dc04783b */ /* 0x000e6a0000004200 */
        /* <DEDUP_REMOVED lines=13> */
[----:B------:R-:W2:Y:S05]  /*9400*/  MUFU.EX2 R28, R28 ;  /* 0x0000001c001c7308 */ /* 0x000eaa0000000800 */
[C---:B------:R-:W-:Y:S01]  /*9410*/  HMMA.16816.F32.BF16 R92, R12.reuse, R10, R92 ;  /* 0x0000000a0c5c723c */ /* 0x040fe2000004185c */
[----:B------:R-:W3:Y:S02]  /*9420*/  LDSM.16.MT88.4 R8, [R223+0xf800] ;  /* 0x00f80000df08783b */ /* 0x000ee40000004200 */
[----:B------:R-:W5:Y:S03]  /*9430*/  MUFU.EX2 R29, R29 ;  /* 0x0000001d001d7308 */ /* 0x000f660000000800 */
[C---:B----4-:R-:W-:Y:S05]  /*9440*/  HMMA.16816.F32.BF16 R88, R12.reuse, R16, R88 ;  /* 0x000000100c58723c */ /* 0x050fea0000041858 */
[----:B------:R-:W4:Y:S01]  /*9450*/  MUFU.EX2 R30, R30 ;  /* 0x0000001e001e7308 */ /* 0x000f220000000800 */
[----:B------:R-:W-:Y:S01]  /*9460*/  HMMA.16816.F32.BF16 R84, R12, R18, R84 ;  /* 0x000000120c54723c */ /* 0x000fe20000041854 */
[----:B------:R-:W3:Y:S01]  /*9470*/  LDSM.16.MT88.4 R16, [R220+0xf800] ;  /* 0x00f80000dc10783b */ /* 0x000ee20000004200 */
[----:B--2---:R-:W-:-:S04]  /*9480*/  FADD.FTZ R156, R28, R156 ;  /* 0x0000009c1c9c7221 */ /* 0x004fc80000010000 */
[----:B-1----:R-:W-:Y:S01]  /*9490*/  HMMA.16816.F32.BF16 R80, R12, R4, R80 ;  /* 0x000000040c50723c */ /* 0x002fe20000041850 */
[----:B------:R-:W1:Y:S01]  /*94a0*/  MUFU.EX2 R31, R31 ;  /* 0x0000001f001f7308 */ /* 0x000e620000000800 */
[----:B-----5:R-:W-:-:S04]  /*94b0*/  FADD.FTZ R156, R29, R156 ;  /* 0x0000009c1d9c7221 */ /* 0x020fc80000010000 */
[C---:B------:R-:W-:Y:S01]  /*94c0*/  HMMA.16816.F32.BF16 R76, R12.reuse, R6, R76 ;  /* 0x000000060c4c723c */ /* 0x040fe2000004184c */
[----:B------:R-:W-:Y:S02]  /*94d0*/  F2FP.BF16.F32.PACK_AB R4, R29, R28 ;  /* 0x0000001c1d04723e */ /* 0x000fe400000010ff */
[----:B------:R-:W2:Y:S01]  /*94e0*/  MUFU.EX2 R33, R33 ;  /* 0x0000002100217308 */ /* 0x000ea20000000800 */
[----:B----4-:R-:W-:Y:S02]  /*94f0*/  FADD.FTZ R156, R30, R156 ;  /* 0x0000009c1e9c7221 */ /* 0x010fe40000010000 */
[----:B------:R-:W-:Y:S01]  /*9500*/  HMMA.16816.F32.BF16 R72, R12, R24, R72 ;  /* 0x000000180c48723c */ /* 0x000fe20000041848 */
[C---:B------:R-:W-:Y:S01]  /*9510*/  F2FP.BF16.F32.PACK_AB R6, R249.reuse, R30 ;  /* 0x0000001ef906723e */ /* 0x040fe200000010ff */
[----:B------:R-:W-:-:S04]  /*9520*/  FADD.FTZ R249, R249, R156 ;  /* 0x0000009cf9f97221 */ /* 0x000fc80000010000 */
[----:B------:R-:W-:Y:S01]  /*9530*/  HMMA.16816.F32.BF16 R68, R12, R26, R68 ;  /* 0x0000001a0c44723c */ /* 0x000fe20000041844 */
[----:B------:R-:W4:Y:S01]  /*9540*/  LDSM.16.MT88.4 R12, [R219+0xf800] ;  /* 0x00f80000db0c783b */ /* 0x000f220000004200 */
[----:B-1----:R-:W-:Y:S01]  /*9550*/  F2FP.BF16.F32.PACK_AB R5, R32, R31 ;  /* 0x0000001f2005723e */ /* 0x002fe200000010ff */
[----:B------:R-:W-:-:S04]  /*9560*/  FADD.FTZ R154, R31, R154 ;  /* 0x0000009a1f9a7221 */ /* 0x000fc80000010000 */
[----:B------:R-:W-:Y:S01]  /*9570*/  FADD.FTZ R154, R32, R154 ;  /* 0x0000009a209a7221 */ /* 0x000fe20000010000 */
[----:B--2---:R-:W-:-:S03]  /*9580*/  F2FP.BF16.F32.PACK_AB R7, R248, R33 ;  /* 0x00000021f807723e */ /* 0x004fc600000010ff */
[----:B------:R-:W-:-:S04]  /*9590*/  FADD.FTZ R154, R33, R154 ;  /* 0x0000009a219a7221 */ /* 0x000fc80000010000 */
[----:B---3--:R-:W-:Y:S01]  /*95a0*/  HMMA.16816.F32.BF16 R128, R4, R8, R128 ;  /* 0x000000080480723c */ /* 0x008fe20000041880 */
[----:B------:R-:W-:-:S05]  /*95b0*/  FADD.FTZ R248, R248, R154 ;  /* 0x0000009af8f87221 */ /* 0x000fca0000010000 */
[C---:B------:R-:W-:Y:S01]  /*95c0*/  HMMA.16816.F32.BF16 R124, R4.reuse, R10, R124 ;  /* 0x0000000a047c723c */ /* 0x040fe2000004187c */
[----:B------:R-:W1:Y:S05]  /*95d0*/  LDSM.16.MT88.4 R8, [R223+0x13800] ;  /* 0x01380000df08783b */ /* 0x000e6a0000004200 */
[C---:B------:R-:W-:Y:S06]  /*95e0*/  HMMA.16816.F32.BF16 R120, R4.reuse, R20, R120 ;  /* 0x000000140478723c */ /* 0x040fec0000041878 */
[C---:B------:R-:W-:Y:S01]  /*95f0*/  HMMA.16816.F32.BF16 R116, R4.reuse, R22, R116 ;  /* 0x000000160474723c */ /* 0x040fe20000041874 */
[----:B------:R-:W2:Y:S05]  /*9600*/  LDSM.16.MT88.4 R20, [R221+0x13800] ;  /* 0x01380000dd14783b */ /* 0x000eaa0000004200 */
[C---:B------:R-:W-:Y:S06]  /*9610*/  HMMA.16816.F32.BF16 R112, R4.reuse, R16, R112 ;  /* 0x000000100470723c */ /* 0x040fec0000041870 */
[C---:B------:R-:W-:Y:S01]  /*9620*/  HMMA.16816.F32.BF16 R108, R4.reuse, R18, R108 ;  /* 0x00000012046c723c */ /* 0x040fe2000004186c */
[----:B------:R-:W3:Y:S05]  /*9630*/  LDSM.16.MT88.4 R16, [R220+0x13800] ;  /* 0x01380000dc10783b */ /* 0x000eea0000004200 */
[C---:B----4-:R-:W-:Y:S06]  /*9640*/  HMMA.16816.F32.BF16 R104, R4.reuse, R12, R104 ;  /* 0x0000000c0468723c */ /* 0x050fec0000041868 */
[C---:B------:R-:W-:Y:S01]  /*9650*/  HMMA.16816.F32.BF16 R100, R4.reuse, R14, R100 ;  /* 0x0000000e0464723c */ /* 0x040fe20000041864 */
[----:B------:R-:W4:Y:S05]  /*9660*/  LDSM.16.MT88.4 R12, [R219+0x13800] ;  /* 0x01380000db0c783b */ /* 0x000f2a0000004200 */
[C---:B-1----:R-:W-:Y:S06]  /*9670*/  HMMA.16816.F32.BF16 R96, R4.reuse, R8, R96 ;  /* 0x000000080460723c */ /* 0x042fec0000041860 */
[C---:B------:R-:W-:Y:S06]  /*9680*/  HMMA.16816.F32.BF16 R92, R4.reuse, R10, R92 ;  /* 0x0000000a045c723c */ /* 0x040fec000004185c */
[C---:B--2---:R-:W-:Y:S06]  /*9690*/  HMMA.16816.F32.BF16 R88, R4.reuse, R20, R88 ;  /* 0x000000140458723c */ /* 0x044fec0000041858 */
[C---:B------:R-:W-:Y:S06]  /*96a0*/  HMMA.16816.F32.BF16 R84, R4.reuse, R22, R84 ;  /* 0x000000160454723c */ /* 0x040fec0000041854 */
[C---:B---3--:R-:W-:Y:S06]  /*96b0*/  HMMA.16816.F32.BF16 R80, R4.reuse, R16, R80 ;  /* 0x000000100450723c */ /* 0x048fec0000041850 */
[C---:B------:R-:W-:Y:S06]  /*96c0*/  HMMA.16816.F32.BF16 R76, R4.reuse, R18, R76 ;  /* 0x00000012044c723c */ /* 0x040fec000004184c */
[C---:B----4-:R-:W-:Y:S06]  /*96d0*/  HMMA.16816.F32.BF16 R72, R4.reuse, R12, R72 ;  /* 0x0000000c0448723c */ /* 0x050fec0000041848 */
        /* <DEDUP_REMOVED lines=52> */
[----:B------:R1:W2:Y:S01]  /*9a20*/  LDG.E R5, desc[UR12][R8.64] ;  /* 0x0000000c08057981 */ /* 0x0002a2000c1e1900 */
[----:B------:R-:W-:-:S04]  /*9a30*/  IMAD.IADD R3, R3, 0x1, -R7 ;  /* 0x0000000103037824 */ /* 0x000fc800078e0a07 */
[----:B------:R-:W-:-:S05]  /*9a40*/  IMAD R4, R3, R4, -0x80 ;  /* 0xffffff8003047424 */ /* 0x000fca00078e0204 */
[----:B------:R-:W-:-:S05]  /*9a50*/  SHF.R.S32.HI R3, RZ, 0x1f, R4 ;  /* 0x0000001fff037819 */ /* 0x000fca0000011404 */
[----:B------:R-:W-:-:S04]  /*9a60*/  IMAD R3, R3, R192, RZ ;  /* 0x000000c003037224 */ /* 0x000fc800078e02ff */
[C---:B------:R-:W-:Y:S02]  /*9a70*/  IMAD R3, R4.reuse, R193, R3 ;  /* 0x000000c104037224 */ /* 0x040fe400078e0203 */
[----:B-1----:R-:W-:-:S04]  /*9a80*/  IMAD.WIDE.U32 R8, R4, R192, RZ ;  /* 0x000000c004087225 */ /* 0x002fc800078e00ff */
[----:B------:R-:W-:Y:S01]  /*9a90*/  IMAD.IADD R9, R9, 0x1, R3 ;  /* 0x0000000109097824 */ /* 0x000fe200078e0203 */
[----:B--2---:R-:W-:-:S04]  /*9aa0*/  IADD3 R5, -R6, R5, RZ ;  /* 0x0000000506057210 */ /* 0x004fc80007ffe1ff */
[----:B------:R-:W-:Y:S01]  /*9ab0*/  SHF.R.S32.HI R6, RZ, 0x1f, R5 ;  /* 0x0000001fff067819 */ /* 0x000fe20000011405 */
[----:B------:R-:W-:-:S04]  /*9ac0*/  IMAD.WIDE.U32 R8, R5, UR4, R8 ;  /* 0x0000000405087c25 */ /* 0x000fc8000f8e0008 */
[----:B------:R-:W-:-:S04]  /*9ad0*/  IMAD R6, R6, UR4, RZ ;  /* 0x0000000406067c24 */ /* 0x000fc8000f8e02ff */
[----:B------:R-:W-:Y:S02]  /*9ae0*/  IMAD R6, R5, UR5, R6 ;  /* 0x0000000505067c24 */ /* 0x000fe4000f8e0206 */
[----:B------:R-:W-:-:S03]  /*9af0*/  IMAD.MOV.U32 R5, RZ, RZ, R8 ;  /* 0x000000ffff057224 */ /* 0x000fc600078e0008 */
[----:B------:R-:W-:Y:S01]  /*9b00*/  IADD3 R4, R9, R6, RZ ;  /* 0x0000000609047210 */ /* 0x000fe20007ffe0ff */
[----:B------:R-:W-:Y:S06]  /*9b10*/  BRA `(.L_x_1652) ;  /* 0x0000000000087947 */ /* 0x000fec0003800000 */
.L_x_1651:
[----:B------:R-:W-:-:S04]  /*9b20*/  LEA R5, -R192, RZ, 0x7 ;  /* 0x000000ffc0057211 */ /* 0x000fc800078e39ff */
[----:B------:R-:W-:-:S07]  /*9b30*/  SHF.R.S32.HI R4, RZ, 0x1f, R5 ;  /* 0x0000001fff047819 */ /* 0x000fce0000011405 */
.L_x_1652:
[----:B------:R-:W-:Y:S01]  /*9b40*/  ULDC UR4, c[0x0][0x2d0] ;  /* 0x0000b40000047ab9 */ /* 0x000fe20000000800 */
[C---:B------:R-:W-:Y:S02]  /*9b50*/  LEA R198, P3, R5.reuse, R137, 0x1 ;  /* 0x0000008905c67211 */ /* 0x040fe400078608ff */
[----:B------:R-:W-:Y:S02]  /*9b60*/  ISETP.GE.AND P1, PT, R38, UR4, PT ;  /* 0x0000000426007c0c */ /* 0x000fe4000bf26270 */
[----:B------:R-:W-:Y:S02]  /*9b70*/  ISETP.GE.AND P2, PT, R238, UR4, PT ;  /* 0x00000004ee007c0c */ /* 0x000fe4000bf46270 */
[----:B------:R-:W-:-:S09]  /*9b80*/  LEA.HI.X R199, R5, R136, R4, 0x1, P3 ;  /* 0x0000008805c77211 */ /* 0x000fd200018f0c04 */
[-C--:B------:R-:W-:Y:S02]  /*9b90*/  @!P1 IADD3 R6, P4, R5, R40.reuse, RZ ;  /* 0x0000002805069210 */ /* 0x080fe40007f9e0ff */
        /* <DEDUP_REMOVED lines=24> */
[----:B------:R-:W-:Y:S01]  /*9d20*/  @!P2 LEA R18, P5, R6, R137, 0x1 ;  /* 0x000000890612a211 */ /* 0x000fe200078a08ff */
        /* <DEDUP_REMOVED lines=49> */
[----:B------:R2:W-:Y:S01]  /*a040*/  @!P1 LDGSTS.E.BYPASS.LTC128B.128 [R237+0x11000], desc[UR12][R16.64+0x80] ;  /* 0x1100008010ed9fae */ /* 0x0005e2000b901d4c */
[----:B------:R-:W-:-:S02]  /*a050*/  IADD3 R3, P4, R235, R6, RZ ;  /* 0x00000006eb037210 */ /* 0x000fc40007f9e0ff */
[CC--:B-1----:R-:W-:Y:S01]  /*a060*/  @!P2 LEA R28, P6, R6.reuse, R137.reuse, 0x1 ;  /* 0x00000089061ca211 */ /* 0x0c2fe200078c08ff */
[----:B------:R-:W-:Y:S01]  /*a070*/  @P2 STS.128 [R237+0xd800], RZ ;  /* 0x00d800ffed002388 */ /* 0x000fe20000000c00 */
[C---:B------:R-:W-:Y:S02]  /*a080*/  @!P1 IADD3 R5, P5, R6.reuse, R40, RZ ;  /* 0x0000002806059210 */ /* 0x040fe40007fbe0ff */
        /* <DEDUP_REMOVED lines=61> */
[----:B--2---:R-:W2:Y:S04]  /*a460*/  LDSM.16.M88.4 R16, [R228+0x4000] ;  /* 0x00400000e410783b */ /* 0x004ea80000000200 */
[----:B------:R-:W3:Y:S04]  /*a470*/  LDSM.16.M88.4 R48, [R228+0x4800] ;  /* 0x00480000e430783b */ /* 0x000ee80000000200 */
[----:B------:R-:W4:Y:S04]  /*a480*/  LDSM.16.M88.4 R40, [R228+0x5000] ;  /* 0x00500000e428783b */ /* 0x000f280000000200 */
[----:B------:R-:W5:Y:S04]  /*a490*/  LDSM.16.M88.4 R144, [R228+0x6800] ;  /* 0x00680000e490783b */ /* 0x000f680000000200 */
[----:B------:R-:W-:Y:S04]  /*a4a0*/  LDSM.16.M88.4 R172, [R227] ;  /* 0x00000000e3ac783b */ /* 0x000fe80000000200 */
[----:B-1----:R-:W1:Y:S04]  /*a4b0*/  LDSM.16.M88.4 R32, [R226] ;  /* 0x00000000e220783b */ /* 0x002e680000000200 */
[----:B------:R-:W1:Y:S04]  /*a4c0*/  LDSM.16.M88.4 R24, [R218] ;  /* 0x00000000da18783b */ /* 0x000e680000000200 */
[----:B------:R-:W1:Y:S04]  /*a4d0*/  LDSM.16.M88.4 R12, [R217] ;  /* 0x00000000d90c783b */ /* 0x000e680000000200 */
[----:B------:R-:W1:Y:S04]  /*a4e0*/  LDSM.16.M88.4 R152, [R228+0x6000] ;  /* 0x00600000e498783b */ /* 0x000e680000000200 */
[----:B------:R-:W1:Y:S01]  /*a4f0*/  LDSM.16.M88.4 R160, [R228+0x5800] ;  /* 0x00580000e4a0783b */ /* 0x000e620000000200 */
[C---:B--2---:R-:W-:Y:S03]  /*a500*/  HMMA.16816.F32.BF16 R4, R60.reuse, R16, RZ ;  /* 0x000000103c04723c */ /* 0x044fe600000418ff */
[----:B------:R-:W2:Y:S04]  /*a510*/  LDSM.16.M88.4 R168, [R214] ;  /* 0x00000000d6a8783b */ /* 0x000ea80000000200 */
[----:B------:R-:W2:Y:S01]  /*a520*/  LDSM.16.M88.4 R136, [R228+0x7000] ;  /* 0x00700000e488783b */ /* 0x000ea20000000200 */
[C---:B---3--:R-:W-:Y:S03]  /*a530*/  HMMA.16816.F32.BF16 R28, R60.reuse, R48, RZ ;  /* 0x000000303c1c723c */ /* 0x048fe600000418ff */
[----:B------:R-:W3:Y:S03]  /*a540*/  LDSM.16.M88.4 R36, [R228+0x7800] ;  /* 0x00780000e424783b */ /* 0x000ee60000000200 */
[C---:B------:R-:W-:Y:S01]  /*a550*/  HMMA.16816.F32.BF16 R16, R60.reuse, R18, RZ ;  /* 0x000000123c10723c */ /* 0x040fe200000418ff */
[----:B------:R-:W3:Y:S04]  /*a560*/  LDSM.16.M88.4 R8, [R215] ;  /* 0x00000000d708783b */ /* 0x000ee80000000200 */
[----:B------:R-:W-:Y:S01]  /*a570*/  LDSM.16.M88.4 R20, [R216] ;  /* 0x00000000d814783b */ /* 0x000fe20000000200 */
[C---:B------:R-:W-:Y:S03]  /*a580*/  HMMA.16816.F32.BF16 R48, R60.reuse, R50, RZ ;  /* 0x000000323c30723c */ /* 0x040fe600000418ff */
[----:B------:R-:W-:Y:S03]  /*a590*/  LDSM.16.M88.4 R56, [R222+0x4800] ;  /* 0x00480000de38783b */ /* 0x000fe60000000200 */
[C---:B----4-:R-:W-:Y:S01]  /*a5a0*/  HMMA.16816.F32.BF16 R44, R60.reuse, R40, RZ ;  /* 0x000000283c2c723c */ /* 0x050fe200000418ff */
[----:B------:R-:W-:Y:S04]  /*a5b0*/  LDSM.16.M88.4 R180, [R224] ;  /* 0x00000000e0b4783b */ /* 0x000fe80000000200 */
[----:B------:R-:W-:Y:S01]  /*a5c0*/  LDSM.16.M88.4 R184, [R213] ;  /* 0x00000000d5b8783b */ /* 0x000fe20000000200 */
[C---:B------:R-:W-:Y:S03]  /*a5d0*/  HMMA.16816.F32.BF16 R40, R60.reuse, R42, RZ ;  /* 0x0000002a3c28723c */ /* 0x040fe600000418ff */
[----:B------:R-:W-:Y:S03]  /*a5e0*/  LDSM.16.M88.4 R176, [R212] ;  /* 0x00000000d4b0783b */ /* 0x000fe60000000200 */
[C---:B-----5:R-:W-:Y:S01]  /*a5f0*/  HMMA.16816.F32.BF16 R148, R60.reuse, R144, RZ ;  /* 0x000000903c94723c */ /* 0x060fe200000418ff */
[----:B------:R-:W-:Y:S04]  /*a600*/  LDSM.16.M88.4 R52, [R222+0x5800] ;  /* 0x00580000de34783b */ /* 0x000fe80000000200 */
[----:B------:R-:W-:Y:S01]  /*a610*/  LDSM.16.M88.4 R188, [R228+0x8800] ;  /* 0x00880000e4bc783b */ /* 0x000fe20000000200 */
[----:B------:R-:W-:Y:S03]  /*a620*/  HMMA.16816.F32.BF16 R144, R60, R146, RZ ;  /* 0x000000923c90723c */ /* 0x000fe600000418ff */
[----:B------:R-:W0:Y:S03]  /*a630*/  LDGDEPBAR ;  /* 0x00000000000079af */ /* 0x000e260000000000 */
[C---:B-1----:R-:W-:Y:S06]  /*a640*/  HMMA.16816.F32.BF16 R4, R172.reuse, R32, R4 ;  /* 0x00000020ac04723c */ /* 0x042fec0000041804 */
[C---:B------:R-:W-:Y:S01]  /*a650*/  HMMA.16816.F32.BF16 R16, R172.reuse, R34, R16 ;  /* 0x00000022ac10723c */ /* 0x040fe20000041810 */
[----:B------:R-:W-:Y:S05]  /*a660*/  LDSM.16.M88.4 R32, [R222+0x4000] ;  /* 0x00400000de20783b */ /* 0x000fea0000000200 */
[C---:B------:R-:W-:Y:S06]  /*a670*/  HMMA.16816.F32.BF16 R28, R172.reuse, R24, R28 ;  /* 0x00000018ac1c723c */ /* 0x040fec000004181c */
[C---:B------:R-:W-:Y:S01]  /*a680*/  HMMA.16816.F32.BF16 R48, R172.reuse, R26, R48 ;  /* 0x0000001aac30723c */ /* 0x040fe20000041830 */
[----:B------:R-:W1:Y:S05]  /*a690*/  LDSM.16.M88.4 R24, [R225] ;  /* 0x00000000e118783b */ /* 0x000e6a0000000200 */
[C---:B------:R-:W-:Y:S06]  /*a6a0*/  HMMA.16816.F32.BF16 R44, R172.reuse, R12, R44 ;  /* 0x0000000cac2c723c */ /* 0x040fec000004182c */
[----:B------:R-:W-:Y:S01]  /*a6b0*/  HMMA.16816.F32.BF16 R40, R172, R14, R40 ;  /* 0x0000000eac28723c */ /* 0x000fe20000041828 */
[----:B------:R-:W4:Y:S05]  /*a6c0*/  LDSM.16.M88.4 R12, [R222+0x5000] ;  /* 0x00500000de0c783b */ /* 0x000f2a0000000200 */
[C---:B------:R-:W-:Y:S06]  /*a6d0*/  HMMA.16816.F32.BF16 R156, R60.reuse, R152, RZ ;  /* 0x000000983c9c723c */ /* 0x040fec00000418ff */
[C---:B------:R-:W-:Y:S06]  /*a6e0*/  HMMA.16816.F32.BF16 R152, R60.reuse, R154, RZ ;  /* 0x0000009a3c98723c */ /* 0x040fec00000418ff */
[C---:B------:R-:W-:Y:S06]  /*a6f0*/  HMMA.16816.F32.BF16 R164, R60.reuse, R160, RZ ;  /* 0x000000a03ca4723c */ /* 0x040fec00000418ff */
[----:B------:R-:W-:Y:S06]  /*a700*/  HMMA.16816.F32.BF16 R160, R60, R162, RZ ;  /* 0x000000a23ca0723c */ /* 0x000fec00000418ff */
[C---:B--2---:R-:W-:Y:S06]  /*a710*/  HMMA.16816.F32.BF16 R148, R172.reuse, R168, R148 ;  /* 0x000000a8ac94723c */ /* 0x044fec0000041894 */
[----:B------:R-:W-:Y:S01]  /*a720*/  HMMA.16816.F32.BF16 R144, R172, R170, R144 ;  /* 0x000000aaac90723c */ /* 0x000fe20000041890 */
[----:B------:R-:W2:Y:S05]  /*a730*/  LDSM.16.M88.4 R168, [R211] ;  /* 0x00000000d3a8783b */ /* 0x000eaa0000000200 */
[C---:B------:R-:W-:Y:S06]  /*a740*/  HMMA.16816.F32.BF16 R140, R60.reuse, R136, RZ ;  /* 0x000000883c8c723c */ /* 0x040fec00000418ff */
[C---:B------:R-:W-:Y:S06]  /*a750*/  HMMA.16816.F32.BF16 R136, R60.reuse, R138, RZ ;  /* 0x0000008a3c88723c */ /* 0x040fec00000418ff */
[C---:B---3--:R-:W-:Y:S06]  /*a760*/  HMMA.16816.F32.BF16 R64, R60.reuse, R36, RZ ;  /* 0x000000243c40723c */ /* 0x048fec00000418ff */
[----:B------:R-:W-:Y:S01]  /*a770*/  HMMA.16816.F32.BF16 R60, R60, R38, RZ ;  /* 0x000000263c3c723c */ /* 0x000fe200000418ff */
[----:B------:R-:W3:Y:S05]  /*a780*/  LDSM.16.M88.4 R36, [R222+0x6000] ;  /* 0x00600000de24783b */ /* 0x000eea0000000200 */
[C---:B------:R-:W-:Y:S06]  /*a790*/  HMMA.16816.F32.BF16 R156, R172.reuse, R8, R156 ;  /* 0x00000008ac9c723c */ /* 0x040fec000004189c */
[----:B------:R-:W-:Y:S01]  /*a7a0*/  HMMA.16816.F32.BF16 R152, R172, R10, R152 ;  /* 0x0000000aac98723c */ /* 0x000fe20000041898 */
[----:B------:R-:W5:Y:S05]  /*a7b0*/  LDSM.16.M88.4 R8, [R222+0x6800] ;  /* 0x00680000de08783b */ /* 0x000f6a0000000200 */
[----:B-1----:R-:W-:Y:S06]  /*a7c0*/  HMMA.16816.F32.BF16 R4, R24, R32, R4 ;  /* 0x000000201804723c */ /* 0x002fec0000041804 */
[C---:B------:R-:W-:Y:S06]  /*a7d0*/  HMMA.16816.F32.BF16 R164, R172.reuse, R20, R164 ;  /* 0x00000014aca4723c */ /* 0x040fec00000418a4 */
[----:B------:R-:W-:Y:S01]  /*a7e0*/  HMMA.16816.F32.BF16 R160, R172, R22, R160 ;  /* 0x00000016aca0723c */ /* 0x000fe200000418a0 */
[----:B------:R-:W-:Y:S05]  /*a7f0*/  LDSM.16.M88.4 R20, [R222+0x7000] ;  /* 0x00700000de14783b */ /* 0x000fea0000000200 */
[C---:B------:R-:W-:Y:S01]  /*a800*/  HMMA.16816.F32.BF16 R16, R24.reuse, R34, R16 ;  /* 0x000000221810723c */ /* 0x040fe20000041810 */
[----:B------:R-:W-:Y:S05]  /*a810*/  LDSM.16.M88.4 R32, [R222+0x7800] ;  /* 0x00780000de20783b */ /* 0x000fea0000000200 */
[C---:B------:R-:W-:Y:S06]  /*a820*/  HMMA.16816.F32.BF16 R28, R24.reuse, R56, R28 ;  /* 0x00000038181c723c */ /* 0x040fec000004181c */
[C---:B------:R-:W-:Y:S01]  /*a830*/  HMMA.16816.F32.BF16 R48, R24.reuse, R58, R48 ;  /* 0x0000003a1830723c */ /* 0x040fe20000041830 */
[----:B------:R-:W-:Y:S05]  /*a840*/  LDSM.16.M88.4 R56, [R229+0x2000] ;  /* 0x00200000e538783b */ /* 0x000fea0000000200 */
[C---:B----4-:R-:W-:Y:S06]  /*a850*/  HMMA.16816.F32.BF16 R44, R24.reuse, R12, R44 ;  /* 0x0000000c182c723c */ /* 0x050fec000004182c */
[----:B------:R-:W-:Y:S01]  /*a860*/  HMMA.16816.F32.BF16 R40, R24, R14, R40 ;  /* 0x0000000e1828723c */ /* 0x000fe20000041828 */
[----:B------:R-:W1:Y:S05]  /*a870*/  LDSM.16.M88.4 R12, [R228+0x8000] ;  /* 0x00800000e40c783b */ /* 0x000e6a0000000200 */
[----:B--2---:R-:W-:Y:S06]  /*a880*/  HMMA.16816.F32.BF16 R4, R180, R168, R4 ;  /* 0x000000a8b404723c */ /* 0x004fec0000041804 */
[C---:B------:R-:W-:Y:S06]  /*a890*/  HMMA.16816.F32.BF16 R140, R172.reuse, R184, R140 ;  /* 0x000000b8ac8c723c */ /* 0x040fec000004188c */
[C---:B------:R-:W-:Y:S01]  /*a8a0*/  HMMA.16816.F32.BF16 R136, R172.reuse, R186, R136 ;  /* 0x000000baac88723c */ /* 0x040fe20000041888 */
[----:B------:R-:W-:Y:S05]  /*a8b0*/  LDSM.16.M88.4 R184, [R222+0x8000] ;  /* 0x00800000deb8783b */ /* 0x000fea0000000200 */
[C---:B------:R-:W-:Y:S06]  /*a8c0*/  HMMA.16816.F32.BF16 R64, R172.reuse, R176, R64 ;  /* 0x000000b0ac40723c */ /* 0x040fec0000041840 */
[----:B------:R-:W-:Y:S01]  /*a8d0*/  HMMA.16816.F32.BF16 R60, R172, R178, R60 ;  /* 0x000000b2ac3c723c */ /* 0x000fe2000004183c */
[----:B------:R-:W-:Y:S04]  /*a8e0*/  LDSM.16.M88.4 R172, [R211+0x2000] ;  /* 0x00200000d3ac783b */ /* 0x000fe80000000200 */
[----:B------:R-:W-:Y:S01]  /*a8f0*/  LDSM.16.M88.4 R176, [R211+0x1800] ;  /* 0x00180000d3b0783b */ /* 0x000fe20000000200 */
[C---:B------:R-:W-:Y:S06]  /*a900*/  HMMA.16816.F32.BF16 R164, R24.reuse, R52, R164 ;  /* 0x0000003418a4723c */ /* 0x040fec00000418a4 */
[C---:B------:R-:W-:Y:S01]  /*a910*/  HMMA.16816.F32.BF16 R160, R24.reuse, R54, R160 ;  /* 0x0000003618a0723c */ /* 0x040fe200000418a0 */
[----:B------:R-:W-:Y:S05]  /*a920*/  LDSM.16.M88.4 R52, [R210] ;  /* 0x00000000d234783b */ /* 0x000fea0000000200 */
[C---:B---3--:R-:W-:Y:S06]  /*a930*/  HMMA.16816.F32.BF16 R156, R24.reuse, R36, R156 ;  /* 0x00000024189c723c */ /* 0x048fec000004189c */
[----:B------:R-:W-:Y:S01]  /*a940*/  HMMA.16816.F32.BF16 R152, R24, R38, R152 ;  /* 0x000000261898723c */ /* 0x000fe20000041898 */
[----:B------:R-:W2:Y:S05]  /*a950*/  LDSM.16.M88.4 R36, [R227+0x2000] ;  /* 0x00200000e324783b */ /* 0x000eaa0000000200 */
[----:B------:R-:W-:Y:S01]  /*a960*/  HMMA.16816.F32.BF16 R16, R180, R170, R16 ;  /* 0x000000aab410723c */ /* 0x000fe20000041810 */
[----:B------:R-:W-:Y:S05]  /*a970*/  LDSM.16.M88.4 R168, [R211+0x2800] ;  /* 0x00280000d3a8783b */ /* 0x000fea0000000200 */
[C---:B-----5:R-:W-:Y:S06]  /*a980*/  HMMA.16816.F32.BF16 R148, R24.reuse, R8, R148 ;  /* 0x000000081894723c */ /* 0x060fec0000041894 */
[----:B------:R-:W-:Y:S01]  /*a990*/  HMMA.16816.F32.BF16 R144, R24, R10, R144 ;  /* 0x0000000a1890723c */ /* 0x000fe20000041890 */
[----:B------:R-:W3:Y:S05]  /*a9a0*/  LDSM.16.M88.4 R8, [R211+0x800] ;  /* 0x00080000d308783b */ /* 0x000eea0000000200 */
[----:B-1----:R-:W-:Y:S06]  /*a9b0*/  HMMA.16816.F32.BF16 R4, R56, R12, R4 ;  /* 0x0000000c3804723c */ /* 0x002fec0000041804 */
[C---:B------:R-:W-:Y:S06]  /*a9c0*/  HMMA.16816.F32.BF16 R140, R24.reuse, R20, R140 ;  /* 0x00000014188c723c */ /* 0x040fec000004188c */
[C---:B------:R-:W-:Y:S01]  /*a9d0*/  HMMA.16816.F32.BF16 R136, R24.reuse, R22, R136 ;  /* 0x000000161888723c */ /* 0x040fe20000041888 */
[----:B------:R-:W1:Y:S05]  /*a9e0*/  LDSM.16.M88.4 R20, [R211+0x1000] ;  /* 0x00100000d314783b */ /* 0x000e6a0000000200 */
[C---:B------:R-:W-:Y:S06]  /*a9f0*/  HMMA.16816.F32.BF16 R64, R24.reuse, R32, R64 ;  /* 0x000000201840723c */ /* 0x040fec0000041840 */
[----:B------:R-:W-:Y:S01]  /*aa00*/  HMMA.16816.F32.BF16 R60, R24, R34, R60 ;  /* 0x00000022183c723c */ /* 0x000fe2000004183c */
[----:B------:R-:W4:Y:S04]  /*aa10*/  LDSM.16.M88.4 R24, [R225+0x2000] ;  /* 0x00200000e118783b */ /* 0x000f280000000200 */
[----:B------:R-:W-:Y:S01]  /*aa20*/  LDSM.16.M88.4 R32, [R209] ;  /* 0x00000000d120783b */ /* 0x000fe20000000200 */
[----:B------:R-:W-:Y:S03]  /*aa30*/  HMMA.16816.F32.BF16 R16, R56, R14, R16 ;  /* 0x0000000e3810723c */ /* 0x000fe60000041810 */
[----:B------:R-:W-:Y:S03]  /*aa40*/  LDSM.16.M88.4 R12, [R224+0x2000] ;  /* 0x00200000e00c783b */ /* 0x000fe60000000200 */
[----:B--2---:R-:W-:Y:S06]  /*aa50*/  HMMA.16816.F32.BF16 R4, R36, R52, R4 ;  /* 0x000000342404723c */ /* 0x004fec0000041804 */
[C---:B---3--:R-:W-:Y:S06]  /*aa60*/  HMMA.16816.F32.BF16 R28, R180.reuse, R8, R28 ;  /* 0x00000008b41c723c */ /* 0x048fec000004181c */
[----:B------:R-:W-:Y:S01]  /*aa70*/  HMMA.16816.F32.BF16 R48, R180, R10, R48 ;  /* 0x0000000ab430723c */ /* 0x000fe20000041830 */
[----:B------:R-:W2:Y:S05]  /*aa80*/  LDSM.16.M88.4 R8, [R211+0x4000] ;  /* 0x00400000d308783b */ /* 0x000eaa0000000200 */
[----:B------:R-:W-:Y:S01]  /*aa90*/  HMMA.16816.F32.BF16 R16, R36, R54, R16 ;  /* 0x000000362410723c */ /* 0x000fe20000041810 */
[----:B------:R-:W3:Y:S05]  /*aaa0*/  LDSM.16.M88.4 R52, [R228+0x9000] ;  /* 0x00900000e434783b */ /* 0x000eea0000000200 */
[----:B-1----:R-:W-:Y:S06]  /*aab0*/  HMMA.16816.F32.BF16 R44, R180, R20, R44 ;  /* 0x00000014b42c723c */ /* 0x002fec000004182c */
[----:B----4-:R-:W-:Y:S06]  /*aac0*/  HMMA.16816.F32.BF16 R4, R24, R184, R4 ;  /* 0x000000b81804723c */ /* 0x010fec0000041804 */
[----:B------:R-:W-:Y:S01]  /*aad0*/  HMMA.16816.F32.BF16 R40, R180, R22, R40 ;  /* 0x00000016b428723c */ /* 0x000fe20000041828 */
[----:B------:R-:W-:Y:S05]  /*aae0*/  LDSM.16.M88.4 R20, [R222+0x8800] ;  /* 0x00880000de14783b */ /* 0x000fea0000000200 */
[----:B------:R-:W-:Y:S06]  /*aaf0*/  HMMA.16816.F32.BF16 R28, R56, R188, R28 ;  /* 0x000000bc381c723c */ /* 0x000fec000004181c */
[C---:B------:R-:W-:Y:S06]  /*ab00*/  HMMA.16816.F32.BF16 R156, R180.reuse, R172, R156 ;  /* 0x000000acb49c723c */ /* 0x040fec000004189c */
[----:B------:R-:W-:Y:S01]  /*ab10*/  HMMA.16816.F32.BF16 R152, R180, R174, R152 ;  /* 0x000000aeb498723c */ /* 0x000fe20000041898 */
[----:B------:R-:W1:Y:S05]  /*ab20*/  LDSM.16.M88.4 R172, [R208] ;  /* 0x00000000d0ac783b */ /* 0x000e6a0000000200 */
[----:B------:R-:W-:Y:S01]  /*ab30*/  HMMA.16816.F32.BF16 R16, R24, R186, R16 ;  /* 0x000000ba1810723c */ /* 0x000fe20000041810 */
[----:B------:R-:W4:Y:S05]  /*ab40*/  LDSM.16.M88.4 R184, [R228+0x9800] ;  /* 0x00980000e4b8783b */ /* 0x000f2a0000000200 */
[----:B------:R-:W-:Y:S06]  /*ab50*/  HMMA.16816.F32.BF16 R48, R56, R190, R48 ;  /* 0x000000be3830723c */ /* 0x000fec0000041830 */
[----:B--2---:R-:W-:Y:S06]  /*ab60*/  HMMA.16816.F32.BF16 R4, R12, R8, R4 ;  /* 0x000000080c04723c */ /* 0x004fec0000041804 */
[C---:B---3--:R-:W-:Y:S06]  /*ab70*/  HMMA.16816.F32.BF16 R44, R56.reuse, R52, R44 ;  /* 0x00000034382c723c */ /* 0x048fec000004182c */
[----:B------:R-:W-:Y:S06]  /*ab80*/  HMMA.16816.F32.BF16 R40, R56, R54, R40 ;  /* 0x000000363828723c */ /* 0x000fec0000041828 */
[----:B------:R-:W-:Y:S06]  /*ab90*/  HMMA.16816.F32.BF16 R28, R36, R32, R28 ;  /* 0x00000020241c723c */ /* 0x000fec000004181c */
[----:B------:R-:W-:Y:S01]  /*aba0*/  HMMA.16816.F32.BF16 R16, R12, R10, R16 ;  /* 0x0000000a0c10723c */ /* 0x000fe20000041810 */
[----:B------:R-:W2:Y:S01]  /*abb0*/  LDSM.16.M88.4 R8, [R222+0x9000] ;  /* 0x00900000de08783b */ /* 0x000ea20000000200 */
[----:B------:R-:W-:Y:S01]  /*abc0*/  FMUL.FTZ R5, R5, UR10 ;  /* 0x0000000a05057c20 */ /* 0x000fe20008410000 */
[----:B------:R-:W-:Y:S01]  /*abd0*/  FMUL.FTZ R6, R6, UR10 ;  /* 0x0000000a06067c20 */ /* 0x000fe20008410000 */
[----:B------:R-:W-:Y:S01]  /*abe0*/  FMUL.FTZ R3, R4, UR10 ;  /* 0x0000000a04037c20 */ /* 0x000fe20008410000 */
[----:B------:R-:W-:Y:S01]  /*abf0*/  FMUL.FTZ R54, R7, UR10 ;  /* 0x0000000a07367c20 */ /* 0x000fe20008410000 */
[C---:B------:R-:W-:Y:S01]  /*ac00*/  HMMA.16816.F32.BF16 R164, R180.reuse, R176, R164 ;  /* 0x000000b0b4a4723c */ /* 0x040fe200000418a4 */
[----:B------:R-:W3:Y:S05]  /*ac10*/  MUFU.TANH R53, R5 ;  /* 0x0000000500357308 */ /* 0x000eea0000002400 */
[C---:B------:R-:W-:Y:S03]  /*ac20*/  HMMA.16816.F32.BF16 R160, R180.reuse, R178, R160 ;  /* 0x000000b2b4a0723c */ /* 0x040fe600000418a0 */
[----:B------:R5:W-:Y:S03]  /*ac30*/  MUFU.TANH R52, R6 ;  /* 0x0000000600347308 */ /* 0x000be60000002400 */
[----:B------:R-:W-:Y:S01]  /*ac40*/  HMMA.16816.F32.BF16 R176, R180, R168, R148 ;  /* 0x000000a8b4b0723c */ /* 0x000fe20000041894 */
[----:B------:R-:W3:Y:S04]  /*ac50*/  LDSM.16.M88.4 R148, [R211+0x4800] ;  /* 0x00480000d394783b */ /* 0x000ee80000000200 */
[----:B------:R-:W3:Y:S01]  /*ac60*/  MUFU.TANH R54, R54 ;  /* 0x0000003600367308 */ /* 0x000ee20000002400 */
[C---:B------:R-:W-:Y:S01]  /*ac70*/  HMMA.16816.F32.BF16 R48, R36.reuse, R34, R48 ;  /* 0x000000222430723c */ /* 0x040fe20000041830 */
[----:B------:R-:W3:Y:S01]  /*ac80*/  LDSM.16.M88.4 R32, [R228+0xa000] ;  /* 0x00a00000e420783b */ /* 0x000ee20000000200 */
[----:B------:R-:W-:Y:S01]  /*ac90*/  FMUL.FTZ R16, R16, UR10 ;  /* 0x0000000a10107c20 */ /* 0x000fe20008410000 */
[----:B------:R-:W-:Y:S01]  /*aca0*/  FMUL.FTZ R17, R17, UR10 ;  /* 0x0000000a11117c20 */ /* 0x000fe20008410000 */
[----:B------:R-:W-:Y:S01]  /*acb0*/  FMUL.FTZ R18, R18, UR10 ;  /* 0x0000000a12127c20 */ /* 0x000fe20008410000 */
[----:B------:R-:W-:Y:S01]  /*acc0*/  FMUL.FTZ R19, R19, UR10 ;  /* 0x0000000a13137c20 */ /* 0x000fe20008410000 */
[C---:B-1----:R-:W-:Y:S01]  /*acd0*/  HMMA.16816.F32.BF16 R44, R36.reuse, R172, R44 ;  /* 0x000000ac242c723c */ /* 0x042fe2000004182c */
[----:B------:R-:W1:Y:S01]  /*ace0*/  MUFU.TANH R55, R17 ;  /* 0x0000001100377308 */ /* 0x000e620000002400 */
[----:B-----5:R-:W5:Y:S04]  /*acf0*/  LDSM.16.M88.4 R4, [R207] ;  /* 0x00000000cf04783b */ /* 0x020f680000000200 */
[----:B------:R-:W-:Y:S03]  /*ad00*/  HMMA.16816.F32.BF16 R40, R36, R174, R40 ;  /* 0x000000ae2428723c */ /* 0x000fe60000041828 */
[----:B------:R-:W-:Y:S03]  /*ad10*/  MUFU.TANH R169, R18 ;  /* 0x0000001200a97308 */ /* 0x000fe60000002400 */
[----:B------:R-:W-:Y:S05]  /*ad20*/  HMMA.16816.F32.BF16 R28, R24, R20, R28 ;  /* 0x00000014181c723c */ /* 0x000fea000004181c */
[----:B------:R-:W1:Y:S01]  /*ad30*/  MUFU.TANH R168, R19 ;  /* 0x0000001300a87308 */ /* 0x000e620000002400 */
[C---:B----4-:R-:W-:Y:S06]  /*ad40*/  HMMA.16816.F32.BF16 R164, R56.reuse, R184, R164 ;  /* 0x000000b838a4723c */ /* 0x050fec00000418a4 */
[----:B------:R-:W-:Y:S01]  /*ad50*/  HMMA.16816.F32.BF16 R160, R56, R186, R160 ;  /* 0x000000ba38a0723c */ /* 0x000fe200000418a0 */
[----:B------:R-:W-:Y:S05]  /*ad60*/  MUFU.TANH R3, R3 ;  /* 0x0000000300037308 */ /* 0x000fea0000002400 */
[C---:B--2---:R-:W-:Y:S06]  /*ad70*/  HMMA.16816.F32.BF16 R44, R24.reuse, R8, R44 ;  /* 0x00000008182c723c */ /* 0x044fec000004182c */
[----:B------:R-:W-:Y:S01]  /*ad80*/  HMMA.16816.F32.BF16 R40, R24, R10, R40 ;  /* 0x0000000a1828723c */ /* 0x000fe20000041828 */
[----:B------:R-:W2:Y:S05]  /*ad90*/  LDSM.16.M88.4 R8, [R206] ;  /* 0x00000000ce08783b */ /* 0x000eaa0000000200 */
[----:B---3--:R-:W-:Y:S01]  /*ada0*/  HMMA.16816.F32.BF16 R28, R12, R148, R28 ;  /* 0x000000940c1c723c */ /* 0x008fe2000004181c */
[----:B------:R3:W4:Y:S05]  /*adb0*/  MUFU.TANH R148, R16 ;  /* 0x0000001000947308 */ /* 0x00072a0000002400 */
[----:B------:R-:W-:Y:S06]  /*adc0*/  HMMA.16816.F32.BF16 R156, R56, R32, R156 ;  /* 0x00000020389c723c */ /* 0x000fec000004189c */
[C---:B-----5:R-:W-:Y:S01]  /*add0*/  HMMA.16816.F32.BF16 R164, R36.reuse, R4, R164 ;  /* 0x0000000424a4723c */ /* 0x060fe200000418a4 */
[----:B---3--:R-:W3:Y:S05]  /*ade0*/  LDSM.16.M88.4 R16, [R222+0x9800] ;  /* 0x00980000de10783b */ /* 0x008eea0000000200 */
[----:B------:R-:W-:Y:S01]  /*adf0*/  HMMA.16816.F32.BF16 R160, R36, R6, R160 ;  /* 0x0000000624a0723c */ /* 0x000fe200000418a0 */
[----:B------:R-:W5:Y:S05]  /*ae00*/  LDSM.16.M88.4 R4, [R222+0xa000] ;  /* 0x00a00000de04783b */ /* 0x000f6a0000000200 */
[----:B------:R-:W-:Y:S01]  /*ae10*/  FMUL.FTZ R28, R28, UR10 ;  /* 0x0000000a1c1c7c20 */ /* 0x000fe20008410000 */
[----:B------:R-:W-:Y:S01]  /*ae20*/  HMMA.16816.F32.BF16 R48, R24, R22, R48 ;  /* 0x000000161830723c */ /* 0x000fe20000041830 */
[----:B------:R-:W1:Y:S01]  /*ae30*/  LDSM.16.M88.4 R20, [R211+0x5000] ;  /* 0x00500000d314783b */ /* 0x000e620000000200 */
[----:B------:R-:W-:Y:S01]  /*ae40*/  FMUL.FTZ R29, R29, UR10 ;  /* 0x0000000a1d1d7c20 */ /* 0x000fe20008410000 */
[----:B------:R-:W-:Y:S01]  /*ae50*/  FMUL.FTZ R30, R30, UR10 ;  /* 0x0000000a1e1e7c20 */ /* 0x000fe20008410000 */
[----:B------:R-:W-:Y:S01]  /*ae60*/  FMUL.FTZ R31, R31, UR10 ;  /* 0x0000000a1f1f7c20 */ /* 0x000fe20008410000 */
[----:B------:R-:W4:Y:S01]  /*ae70*/  MUFU.TANH R149, R28 ;  /* 0x0000001c00957308 */ /* 0x000f220000002400 */
[----:B------:R-:W-:Y:S01]  /*ae80*/  HMMA.16816.F32.BF16 R152, R56, R34, R152 ;  /* 0x000000223898723c */ /* 0x000fe20000041898 */
[----:B------:R-:W4:Y:S05]  /*ae90*/  LDSM.16.M88.4 R32, [R211+0x6000] ;  /* 0x00600000d320783b */ /* 0x000f2a0000000200 */
[----:B--2---:R-:W-:Y:S01]  /*aea0*/  HMMA.16816.F32.BF16 R156, R36, R8, R156 ;  /* 0x00000008249c723c */ /* 0x004fe2000004189c */
[----:B------:R-:W-:Y:S05]  /*aeb0*/  MUFU.TANH R172, R31 ;  /* 0x0000001f00ac7308 */ /* 0x000fea0000002400 */
[----:B------:R-:W-:Y:S06]  /*aec0*/  HMMA.16816.F32.BF16 R144, R180, R170, R144 ;  /* 0x000000aab490723c */ /* 0x000fec0000041890 */
[----:B------:R-:W-:Y:S01]  /*aed0*/  HMMA.16816.F32.BF16 R48, R12, R150, R48 ;  /* 0x000000960c30723c */ /* 0x000fe20000041830 */
[----:B------:R-:W-:Y:S05]  /*aee0*/  MUFU.TANH R150, R29 ;  /* 0x0000001d00967308 */ /* 0x000fea0000002400 */
[----:B------:R-:W-:Y:S01]  /*aef0*/  HMMA.16816.F32.BF16 R152, R36, R10, R152 ;  /* 0x0000000a2498723c */ /* 0x000fe20000041898 */
[----:B------:R-:W-:Y:S02]  /*af00*/  LDSM.16.M88.4 R8, [R205] ;  /* 0x00000000cd08783b */ /* 0x000fe40000000200 */
[----:B------:R2:W4:Y:S03]  /*af10*/  MUFU.TANH R151, R30 ;  /* 0x0000001e00977308 */ /* 0x0005260000002400 */
[C---:B---3--:R-:W-:Y:S06]  /*af20*/  HMMA.16816.F32.BF16 R164, R24.reuse, R16, R164 ;  /* 0x0000001018a4723c */ /* 0x048fec00000418a4 */
[C---:B------:R-:W-:Y:S01]  /*af30*/  HMMA.16816.F32.BF16 R160, R24.reuse, R18, R160 ;  /* 0x0000001218a0723c */ /* 0x040fe200000418a0 */
[----:B------:R-:W3:Y:S05]  /*af40*/  LDSM.16.M88.4 R16, [R228+0xa800] ;  /* 0x00a80000e410783b */ /* 0x000eea0000000200 */
[----:B-----5:R-:W-:Y:S01]  /*af50*/  HMMA.16816.F32.BF16 R156, R24, R4, R156 ;  /* 0x00000004189c723c */ /* 0x020fe2000004189c */
[----:B------:R-:W-:Y:S01]  /*af60*/  FMUL.FTZ R48, R48, UR10 ;  /* 0x0000000a30307c20 */ /* 0x000fe20008410000 */
[----:B--2---:R-:W2:Y:S01]  /*af70*/  LDSM.16.M88.4 R28, [R211+0x5800] ;  /* 0x00580000d31c783b */ /* 0x004ea20000000200 */
[----:B------:R-:W-:-:S02]  /*af80*/  FMUL.FTZ R50, R50, UR10 ;  /* 0x0000000a32327c20 */ /* 0x000fc40008410000 */
[----:B------:R5:W-:Y:S01]  /*af90*/  MUFU.TANH R173, R48 ;  /* 0x0000003000ad7308 */ /* 0x000be20000002400 */
[C---:B-1----:R-:W-:Y:S06]  /*afa0*/  HMMA.16816.F32.BF16 R44, R12.reuse, R20, R44 ;  /* 0x000000140c2c723c */ /* 0x042fec000004182c */
[----:B------:R-:W-:Y:S01]  /*afb0*/  HMMA.16816.F32.BF16 R40, R12, R22, R40 ;  /* 0x000000160c28723c */ /* 0x000fe20000041828 */
[----:B------:R-:W1:Y:S01]  /*afc0*/  LDSM.16.M88.4 R20, [R211+0x3000] ;  /* 0x00300000d314783b */ /* 0x000e620000000200 */
[----:B------:R-:W1:Y:S04]  /*afd0*/  MUFU.TANH R50, R50 ;  /* 0x0000003200327308 */ /* 0x000e680000002400 */
[----:B------:R-:W-:Y:S01]  /*afe0*/  HMMA.16816.F32.BF16 R152, R24, R6, R152 ;  /* 0x000000061898723c */ /* 0x000fe20000041898 */
[----:B------:R-:W-:Y:S01]  /*aff0*/  LDSM.16.M88.4 R4, [R222+0xa800] ;  /* 0x00a80000de04783b */ /* 0x000fe20000000200 */
[----:B-----5:R-:W-:Y:S01]  /*b000*/  FMUL.FTZ R48, R49, UR10 ;  /* 0x0000000a31307c20 */ /* 0x020fe20008410000 */
[----:B------:R-:W-:-:S03]  /*b010*/  FMUL.FTZ R49, R51, UR10 ;  /* 0x0000000a33317c20 */ /* 0x000fc60008410000 */
[----:B----4-:R-:W-:Y:S01]  /*b020*/  HMMA.16816.F32.BF16 R156, R12, R32, R156 ;  /* 0x000000200c9c723c */ /* 0x010fe2000004189c */
[----:B------:R-:W4:Y:S01]  /*b030*/  S2R R32, SR_TID.X ;  /* 0x0000000000207919 */ /* 0x000f220000002100 */
[----:B------:R-:W5:Y:S04]  /*b040*/  MUFU.TANH R48, R48 ;  /* 0x0000003000307308 */ /* 0x000f680000002400 */
[----:B------:R-:W-:Y:S01]  /*b050*/  FMUL.FTZ R44, R44, UR10 ;  /* 0x0000000a2c2c7c20 */ /* 0x000fe20008410000 */
[----:B------:R-:W-:Y:S01]  /*b060*/  FMUL.FTZ R46, R46, UR10 ;  /* 0x0000000a2e2e7c20 */ /* 0x000fe20008410000 */
[----:B------:R-:W-:Y:S01]  /*b070*/  FMUL.FTZ R45, R45, UR10 ;  /* 0x0000000a2d2d7c20 */ /* 0x000fe20008410000 */
[----:B------:R-:W-:Y:S01]  /*b080*/  FMUL.FTZ R47, R47, UR10 ;  /* 0x0000000a2f2f7c20 */ /* 0x000fe20008410000 */
[----:B---3--:R-:W-:Y:S01]  /*b090*/  HMMA.16816.F32.BF16 R176, R56, R16, R176 ;  /* 0x0000001038b0723c */ /* 0x008fe200000418b0 */
[----:B------:R-:W3:Y:S01]  /*b0a0*/  MUFU.TANH R49, R49 ;  /* 0x0000003100317308 */ /* 0x000ee20000002400 */
[----:B------:R-:W-:Y:S01]  /*b0b0*/  FMUL.FTZ R40, R40, UR10 ;  /* 0x0000000a28287c20 */ /* 0x000fe20008410000 */
[----:B------:R-:W-:Y:S01]  /*b0c0*/  FMUL.FTZ R42, R42, UR10 ;  /* 0x0000000a2a2a7c20 */ /* 0x000fe20008410000 */
[----:B------:R-:W-:-:S02]  /*b0d0*/  FMUL.FTZ R41, R41, UR10 ;  /* 0x0000000a29297c20 */ /* 0x000fc40008410000 */
[----:B------:R-:W-:Y:S01]  /*b0e0*/  HMMA.16816.F32.BF16 R144, R56, R18, R144 ;  /* 0x000000123890723c */ /* 0x000fe20000041890 */
[----:B------:R-:W5:Y:S02]  /*b0f0*/  LDSM.16.M88.4 R16, [R228+0xb000] ;  /* 0x00b00000e410783b */ /* 0x000f640000000200 */
[----:B------:R-:W3:Y:S03]  /*b100*/  MUFU.TANH R44, R44 ;  /* 0x0000002c002c7308 */ /* 0x000ee60000002400 */
[C---:B--2---:R-:W-:Y:S02]  /*b110*/  HMMA.16816.F32.BF16 R164, R12.reuse, R28, R164 ;  /* 0x0000001c0ca4723c */ /* 0x044fe400000418a4 */
[----:B------:R-:W-:Y:S01]  /*b120*/  FMUL.FTZ R156, R156, UR10 ;  /* 0x0000000a9c9c7c20 */ /* 0x000fe20008410000 */
[----:B------:R-:W-:Y:S02]  /*b130*/  FMUL.FTZ R158, R158, UR10 ;  /* 0x0000000a9e9e7c20 */ /* 0x000fe40008410000 */
[----:B------:R-:W2:Y:S01]  /*b140*/  MUFU.TANH R46, R46 ;  /* 0x0000002e002e7308 */ /* 0x000ea20000002400 */
[----:B------:R-:W-:Y:S01]  /*b150*/  HMMA.16816.F32.BF16 R160, R12, R30, R160 ;  /* 0x0000001e0ca0723c */ /* 0x000fe200000418a0 */
[----:B------:R-:W3:Y:S01]  /*b160*/  LDSM.16.M88.4 R28, [R211+0x3800] ;  /* 0x00380000d31c783b */ /* 0x000ee20000000200 */
[----:B----4-:R-:W-:-:S04]  /*b170*/  IMAD.SHL.U32 R32, R32, 0x2, RZ ;  /* 0x0000000220207824 */ /* 0x010fc800078e00ff */
[----:B-1----:R-:W-:Y:S01]  /*b180*/  HMMA.16816.F32.BF16 R140, R180, R20, R140 ;  /* 0x00000014b48c723c */ /* 0x002fe2000004188c */
[----:B------:R-:W1:Y:S01]  /*b190*/  MUFU.TANH R45, R45 ;  /* 0x0000002d002d7308 */ /* 0x000e620000002400 */
[----:B------:R-:W-:-:S04]  /*b1a0*/  LOP3.LUT R32, R32, 0x6, RZ, 0xc0, !PT ;  /* 0x0000000620207812 */ /* 0x000fc800078ec0ff */
[C---:B------:R-:W-:Y:S01]  /*b1b0*/  HMMA.16816.F32.BF16 R176, R36.reuse, R8, R176 ;  /* 0x0000000824b0723c */ /* 0x040fe200000418b0 */
[----:B------:R-:W-:Y:S02]  /*b1c0*/  IMAD R184, R236, 0x80, R32 ;  /* 0x00000080ecb87824 */ /* 0x000fe400078e0220 */
[----:B------:R-:W4:Y:S03]  /*b1d0*/  MUFU.TANH R47, R47 ;  /* 0x0000002f002f7308 */ /* 0x000f260000002400 */
[----:B------:R-:W-:Y:S01]  /*b1e0*/  HMMA.16816.F32.BF16 R144, R36, R10, R144 ;  /* 0x0000000a2490723c */ /* 0x000fe20000041890 */
[----:B------:R-:W2:Y:S04]  /*b1f0*/  LDSM.16.M88.4 R8, [R204] ;  /* 0x00000000cc08783b */ /* 0x000ea80000000200 */
[----:B------:R-:W4:Y:S01]  /*b200*/  MUFU.TANH R40, R40 ;  /* 0x0000002800287308 */ /* 0x000f220000002400 */
[----:B------:R-:W-:Y:S01]  /*b210*/  HMMA.16816.F32.BF16 R136, R180, R22, R136 ;  /* 0x00000016b488723c */ /* 0x000fe20000041888 */
[----:B------:R-:W1:Y:S01]  /*b220*/  LDSM.16.M88.4 R20, [R211+0x6800] ;  /* 0x00680000d314783b */ /* 0x000e620000000200 */
[----:B------:R-:W-:Y:S01]  /*b230*/  FMUL.FTZ R160, R160, UR10 ;  /* 0x0000000aa0a07c20 */ /* 0x000fe20008410000 */
[----:B------:R-:W-:Y:S01]  /*b240*/  FMUL.FTZ R162, R162, UR10 ;  /* 0x0000000aa2a27c20 */ /* 0x000fe20008410000 */
[----:B------:R-:W-:Y:S01]  /*b250*/  FMUL.FTZ R161, R161, UR10 ;  /* 0x0000000aa1a17c20 */ /* 0x000fe20008410000 */
[----:B------:R-:W-:Y:S01]  /*b260*/  FMUL.FTZ R163, R163, UR10 ;  /* 0x0000000aa3a37c20 */ /* 0x000fe20008410000 */
[----:B-----5:R-:W-:Y:S01]  /*b270*/  HMMA.16816.F32.BF16 R140, R56, R16, R140 ;  /* 0x00000010388c723c */ /* 0x020fe2000004188c */
[----:B------:R5:W4:Y:S05]  /*b280*/  MUFU.TANH R175, R42 ;  /* 0x0000002a00af7308 */ /* 0x000b2a0000002400 */
[----:B------:R-:W-:Y:S01]  /*b290*/  HMMA.16816.F32.BF16 R176, R24, R4, R176 ;  /* 0x0000000418b0723c */ /* 0x000fe200000418b0 */
[----:B------:R-:W-:-:S02]  /*b2a0*/  VIADD R16, R184, 0x8 ;  /* 0x00000008b8107836 */ /* 0x000fc40000000000 */
[----:B------:R-:W4:Y:S03]  /*b2b0*/  MUFU.TANH R41, R41 ;  /* 0x0000002900297308 */ /* 0x000f260000002400 */
[C---:B---3--:R-:W-:Y:S01]  /*b2c0*/  HMMA.16816.F32.BF16 R64, R180.reuse, R28, R64 ;  /* 0x0000001cb440723c */ /* 0x048fe20000041840 */
[----:B------:R-:W-:Y:S01]  /*b2d0*/  VIADD R4, R184, 0x1 ;  /* 0x00000001b8047836 */ /* 0x000fe20000000000 */
[CC--:B------:R-:W-:Y:S02]  /*b2e0*/  ISETP.GE.AND P6, PT, R16.reuse, R196.reuse, PT ;  /* 0x000000c41000720c */ /* 0x0c0fe40003fc6270 */
[-C--:B------:R-:W-:Y:S01]  /*b2f0*/  ISETP.GE.AND P4, PT, R16, R195.reuse, PT ;  /* 0x000000c31000720c */ /* 0x080fe20003f86270 */
[----:B------:R-:W-:Y:S01]  /*b300*/  VIADD R16, R184, 0x9 ;  /* 0x00000009b8107836 */ /* 0x000fe20000000000 */
[----:B------:R-:W-:Y:S01]  /*b310*/  HMMA.16816.F32.BF16 R60, R180, R30, R60 ;  /* 0x0000001eb43c723c */ /* 0x000fe2000004183c */
[CC--:B------:R-:W-:Y:S01]  /*b320*/  ISETP.GE.AND P3, PT, R4.reuse, R196.reuse, PT ;  /* 0x000000c40400720c */ /* 0x0c0fe20003f66270 */
[----:B------:R-:W3:Y:S01]  /*b330*/  LDSM.16.M88.4 R28, [R228+0xb800] ;  /* 0x00b80000e41c783b */ /* 0x000ee20000000200 */
[-C--:B------:R-:W-:Y:S01]  /*b340*/  ISETP.GE.AND P5, PT, R4, R195.reuse, PT ;  /* 0x000000c30400720c */ /* 0x080fe20003fa6270 */
[----:B-----5:R-:W-:Y:S01]  /*b350*/  FMUL.FTZ R42, R43, UR10 ;  /* 0x0000000a2b2a7c20 */ /* 0x020fe20008410000 */
[----:B------:R-:W-:Y:S01]  /*b360*/  FSEL R185, R53, -INF , !P3 ;  /* 0xff80000035b97808 */ /* 0x000fe20005800000 */
[----:B------:R-:W-:Y:S01]  /*b370*/  HMMA.16816.F32.BF16 R144, R24, R6, R144 ;  /* 0x000000061890723c */ /* 0x000fe20000041890 */
[----:B------:R-:W5:Y:S01]  /*b380*/  LDSM.16.M88.4 R4, [R222+0xb000] ;  /* 0x00b00000de04783b */ /* 0x000f620000000200 */
[----:B------:R-:W-:Y:S01]  /*b390*/  FSEL R183, R54, -INF , !P5 ;  /* 0xff80000036b77808 */ /* 0x000fe20006800000 */
[----:B------:R-:W-:Y:S01]  /*b3a0*/  FMUL.FTZ R43, R164, UR10 ;  /* 0x0000000aa42b7c20 */ /* 0x000fe20008410000 */
[CC--:B------:R-:W-:Y:S01]  /*b3b0*/  ISETP.GE.AND P3, PT, R16.reuse, R196.reuse, PT ;  /* 0x000000c41000720c */ /* 0x0c0fe20003f66270 */
[----:B------:R-:W-:Y:S01]  /*b3c0*/  FMUL.FTZ R164, R165, UR10 ;  /* 0x0000000aa5a47c20 */ /* 0x000fe20008410000 */
[----:B--2---:R-:W-:Y:S01]  /*b3d0*/  HMMA.16816.F32.BF16 R140, R36, R8, R140 ;  /* 0x00000008248c723c */ /* 0x004fe2000004188c */
[-C--:B------:R-:W-:Y:S01]  /*b3e0*/  ISETP.GE.AND P5, PT, R16, R195.reuse, PT ;  /* 0x000000c31000720c */ /* 0x080fe20003fa6270 */
[----:B------:R-:W-:Y:S01]  /*b3f0*/  VIADD R16, R184, 0x10 ;  /* 0x00000010b8107836 */ /* 0x000fe20000000000 */
[----:B------:R-:W-:Y:S01]  /*b400*/  FSEL R189, R55, -INF , !P3 ;  /* 0xff80000037bd7808 */ /* 0x000fe20005800000 */
[----:B------:R-:W2:Y:S01]  /*b410*/  MUFU.TANH R42, R42 ;  /* 0x0000002a002a7308 */ /* 0x000ea20000002400 */
[----:B------:R-:W-:Y:S01]  /*b420*/  FSEL R187, R168, -INF , !P5 ;  /* 0xff800000a8bb7808 */ /* 0x000fe20006800000 */
[----:B-1----:R-:W-:Y:S01]  /*b430*/  HMMA.16816.F32.BF16 R176, R12, R20, R176 ;  /* 0x000000140cb0723c */ /* 0x002fe200000418b0 */
[----:B------:R-:W-:Y:S01]  /*b440*/  VIADD R8, R184, 0x11 ;  /* 0x00000011b8087836 */ /* 0x000fe20000000000 */
[----:B------:R-:W-:Y:S01]  /*b450*/  FSEL R188, R148, -INF , !P6 ;  /* 0xff80000094bc7808 */ /* 0x000fe20007000000 */
[----:B------:R-:W-:Y:S01]  /*b460*/  FMUL.FTZ R165, R166, UR10 ;  /* 0x0000000aa6a57c20 */ /* 0x000fe20008410000 */
[----:B------:R-:W-:Y:S01]  /*b470*/  FSEL R186, R169, -INF , !P4 ;  /* 0xff800000a9ba7808 */ /* 0x000fe20006000000 */
[----:B------:R-:W-:Y:S01]  /*b480*/  FMUL.FTZ R166, R167, UR10 ;  /* 0x0000000aa7a67c20 */ /* 0x000fe20008410000 */
[----:B------:R-:W-:Y:S01]  /*b490*/  HMMA.16816.F32.BF16 R136, R56, R18, R136 ;  /* 0x000000123888723c */ /* 0x000fe20000041888 */
[CC--:B------:R-:W-:Y:S01]  /*b4a0*/  ISETP.GE.AND P3, PT, R8.reuse, R196.reuse, PT ;  /* 0x000000c40800720c */ /* 0x0c0fe20003f66270 */
[----:B------:R-:W1:Y:S01]  /*b4b0*/  MUFU.TANH R43, R43 ;  /* 0x0000002b002b7308 */ /* 0x000e620000002400 */
[-C--:B------:R-:W-:Y:S01]  /*b4c0*/  ISETP.GE.AND P5, PT, R8, R195.reuse, PT ;  /* 0x000000c30800720c */ /* 0x080fe20003fa6270 */
[----:B------:R-:W-:Y:S01]  /*b4d0*/  VIADD R8, R184, 0x18 ;  /* 0x00000018b8087836 */ /* 0x000fe20000000000 */
[C---:B------:R-:W-:Y:S01]  /*b4e0*/  ISETP.GE.AND P6, PT, R16.reuse, R196, PT ;  /* 0x000000c41000720c */ /* 0x040fe20003fc6270 */
[----:B------:R-:W-:Y:S01]  /*b4f0*/  HMMA.16816.F32.BF16 R144, R12, R22, R144 ;  /* 0x000000160c90723c */ /* 0x000fe20000041890 */
[----:B------:R-:W4:Y:S01]  /*b500*/  LDSM.16.M88.4 R20, [R135] ;  /* 0x000000008714783b */ /* 0x000f220000000200 */
[----:B------:R-:W-:-:S02]  /*b510*/  ISETP.GE.AND P4, PT, R16, R195, PT ;  /* 0x000000c31000720c */ /* 0x000fc40003f86270 */
[----:B------:R-:W-:Y:S01]  /*b520*/  FSEL R182, R149, -INF , !P6 ;  /* 0xff80000095b67808 */ /* 0x000fe20007000000 */
[----:B------:R-:W1:Y:S01]  /*b530*/  LDSM.16.M88.4 R16, [R211+0x7000] ;  /* 0x00700000d310783b */ /* 0x000e620000000200 */
[----:B------:R-:W-:Y:S01]  /*b540*/  FSEL R181, R151, -INF , !P4 ;  /* 0xff80000097b57808 */ /* 0x000fe20006000000 */
[----:B------:R-:W-:Y:S01]  /*b550*/  HMMA.16816.F32.BF16 R152, R12, R34, R152 ;  /* 0x000000220c98723c */ /* 0x000fe20000041898 */
[CC--:B------:R-:W-:Y:S01]  /*b560*/  ISETP.GE.AND P6, PT, R8.reuse, R196.reuse, PT ;  /* 0x000000c40800720c */ /* 0x0c0fe20003fc6270 */
[----:B------:R-:W1:Y:S01]  /*b570*/  MUFU.TANH R165, R165 ;  /* 0x000000a500a57308 */ /* 0x000e620000002400 */
[-C--:B------:R-:W-:Y:S01]  /*b580*/  ISETP.GE.AND P4, PT, R8, R195.reuse, PT ;  /* 0x000000c30800720c */ /* 0x080fe20003f86270 */
[----:B------:R-:W-:Y:S01]  /*b590*/  VIADD R8, R184, 0x19 ;  /* 0x00000019b8087836 */ /* 0x000fe20000000000 */
[----:B------:R-:W-:Y:S01]  /*b5a0*/  FSEL R51, R150, -INF , !P3 ;  /* 0xff80000096337808 */ /* 0x000fe20005800000 */
[----:B---3--:R-:W-:Y:S01]  /*b5b0*/  HMMA.16816.F32.BF16 R64, R56, R28, R64 ;  /* 0x0000001c3840723c */ /* 0x008fe20000041840 */
[----:B------:R-:W-:Y:S01]  /*b5c0*/  FSEL R53, R172, -INF , !P5 ;  /* 0xff800000ac357808 */ /* 0x000fe20006800000 */
[----:B------:R-:W-:Y:S01]  /*b5d0*/  FMUL.FTZ R150, R178, UR10 ;  /* 0x0000000ab2967c20 */ /* 0x000fe20008410000 */
[----:B------:R-:W-:Y:S01]  /*b5e0*/  FSEL R180, R50, -INF , !P4 ;  /* 0xff80000032b47808 */ /* 0x000fe20006000000 */
[----:B------:R-:W-:Y:S01]  /*b5f0*/  FMUL.FTZ R50, R179, UR10 ;  /* 0x0000000ab3327c20 */ /* 0x000fe20008410000 */
[CC--:B------:R-:W-:Y:S01]  /*b600*/  ISETP.GE.AND P3, PT, R8.reuse, R196.reuse, PT ;  /* 0x000000c40800720c */ /* 0x0c0fe20003f66270 */
[----:B-----5:R-:W-:Y:S01]  /*b610*/  HMMA.16816.F32.BF16 R140, R24, R4, R140 ;  /* 0x00000004188c723c */ /* 0x020fe2000004188c */
[----:B------:R-:W-:Y:S01]  /*b620*/  FSEL R29, R173, -INF , !P6 ;  /* 0xff800000ad1d7808 */ /* 0x000fe20007000000 */
[----:B------:R-:W-:Y:S01]  /*b630*/  MUFU.TANH R164, R164 ;  /* 0x000000a400a47308 */ /* 0x000fe20000002400 */
[-C--:B------:R-:W-:Y:S01]  /*b640*/  ISETP.GE.AND P5, PT, R8, R195.reuse, PT ;  /* 0x000000c30800720c */ /* 0x080fe20003fa6270 */
[----:B------:R-:W-:Y:S01]  /*b650*/  FMUL.FTZ R55, R176, UR10 ;  /* 0x0000000ab0377c20 */ /* 0x000fe20008410000 */
[----:B------:R-:W-:Y:S01]  /*b660*/  FSEL R28, R48, -INF , !P3 ;  /* 0xff800000301c7808 */ /* 0x000fe20005800000 */
[----:B------:R-:W-:Y:S01]  /*b670*/  HMMA.16816.F32.BF16 R136, R36, R10, R136 ;  /* 0x0000000a2488723c */ /* 0x000fe20000041888 */
[----:B------:R-:W-:Y:S01]  /*b680*/  VIADD R4, R184, 0x20 ;  /* 0x00000020b8047836 */ /* 0x000fe20000000000 */
[----:B------:R-:W3:Y:S01]  /*b690*/  LDSM.16.M88.4 R8, [R222+0xb800] ;  /* 0x00b80000de08783b */ /* 0x000ee20000000200 */
[----:B------:R-:W-:Y:S01]  /*b6a0*/  FSEL R179, R49, -INF , !P5 ;  /* 0xff80000031b37808 */ /* 0x000fe20006800000 */
[----:B------:R-:W-:Y:S01]  /*b6b0*/  MUFU.TANH R166, R166 ;  /* 0x000000a600a67308 */ /* 0x000fe20000002400 */
[----:B------:R-:W-:Y:S01]  /*b6c0*/  FMUL.FTZ R149, R177, UR10 ;  /* 0x0000000ab1957c20 */ /* 0x000fe20008410000 */
[CC--:B------:R-:W-:Y:S01]  /*b6d0*/  ISETP.GE.AND P6, PT, R4.reuse, R196.reuse, PT ;  /* 0x000000c40400720c */ /* 0x0c0fe20003fc6270 */
[----:B------:R-:W-:Y:S01]  /*b6e0*/  HMMA.16816.F32.BF16 R60, R56, R30, R60 ;  /* 0x0000001e383c723c */ /* 0x000fe2000004183c */
[-C--:B------:R-:W-:Y:S01]  /*b6f0*/  ISETP.GE.AND P4, PT, R4, R195.reuse, PT ;  /* 0x000000c30400720c */ /* 0x080fe20003f86270 */
[----:B------:R-:W-:Y:S01]  /*b700*/  VIADD R4, R184, 0x21 ;  /* 0x00000021b8047836 */ /* 0x000fe20000000000 */
[----:B------:R-:W-:Y:S01]  /*b710*/  FSEL R34, R44, -INF , !P6 ;  /* 0xff8000002c227808 */ /* 0x000fe20007000000 */
[----:B------:R-:W-:Y:S01]  /*b720*/  FMUL.FTZ R152, R152, UR10 ;  /* 0x0000000a98987c20 */ /* 0x000fe20008410000 */
[----:B------:R-:W-:Y:S01]  /*b730*/  FSEL R32, R46, -INF , !P4 ;  /* 0xff8000002e207808 */ /* 0x000fe20006000000 */
[----:B------:R-:W-:Y:S01]  /*b740*/  MUFU.TANH R160, R160 ;  /* 0x000000a000a07308 */ /* 0x000fe20000002400 */
[-C--:B------:R-:W-:Y:S01]  /*b750*/  ISETP.GE.AND P3, PT, R4, R196.reuse, PT ;  /* 0x000000c40400720c */ /* 0x080fe20003f66270 */
[----:B------:R-:W-:Y:S01]  /*b760*/  FMUL.FTZ R154, R154, UR10 ;  /* 0x0000000a9a9a7c20 */ /* 0x000fe20008410000 */
[-C--:B------:R-:W-:Y:S01]  /*b770*/  ISETP.GE.AND P5, PT, R4, R195.reuse, PT ;  /* 0x000000c30400720c */ /* 0x080fe20003fa6270 */
[----:B------:R-:W-:Y:S01]  /*b780*/  VIADD R4, R184, 0x28 ;  /* 0x00000028b8047836 */ /* 0x000fe20000000000 */
[----:B----4-:R-:W-:Y:S01]  /*b790*/  HMMA.16816.F32.BF16 R64, R36, R20, R64 ;  /* 0x000000142440723c */ /* 0x010fe20000041840 */
[----:B------:R-:W-:Y:S01]  /*b7a0*/  FSEL R178, R45, -INF , !P3 ;  /* 0xff8000002db27808 */ /* 0x000fe20005800000 */
[----:B------:R-:W-:Y:S01]  /*b7b0*/  FMUL.FTZ R148, R155, UR10 ;  /* 0x0000000a9b947c20 */ /* 0x000fe20008410000 */
        /* <DEDUP_REMOVED lines=9> */
[----:B------:R5:W-:Y:S01]  /*b850*/  MUFU.TANH R171, R156 ;  /* 0x0000009c00ab7308 */ /* 0x000be20000002400 */
[CC--:B------:R-:W-:Y:S01]  /*b860*/  ISETP.GE.AND P3, PT, R4.reuse, R196.reuse, PT ;  /* 0x000000c40400720c */ /* 0x0c0fe20003f66270 */
[----:B------:R-:W-:Y:S01]  /*b870*/  HMMA.16816.F32.BF16 R60, R36, R22, R60 ;  /* 0x00000016243c723c */ /* 0x000fe2000004183c */
[-C--:B------:R-:W-:Y:S01]  /*b880*/  ISETP.GE.AND P5, PT, R4, R195.reuse, PT ;  /* 0x000000c30400720c */ /* 0x080fe20003fa6270 */
[----:B------:R-:W-:Y:S01]  /*b890*/  VIADD R4, R184, 0x30 ;  /* 0x00000030b8047836 */ /* 0x000fe20000000000 */
[----:B------:R-:W-:Y:S01]  /*b8a0*/  FSEL R177, R41, -INF , !P3 ;  /* 0xff80000029b17808 */ /* 0x000fe20005800000 */
[----:B------:R-:W-:Y:S01]  /*b8b0*/  FMUL.FTZ R153, R153, UR10 ;  /* 0x0000000a99997c20 */ /* 0x000fe20008410000 */
[----:B--2---:R-:W-:Y:S01]  /*b8c0*/  FSEL R176, R42, -INF , !P5 ;  /* 0xff8000002ab07808 */ /* 0x004fe20006800000 */
[----:B------:R-:W-:Y:S01]  /*b8d0*/  MUFU.TANH R161, R161 ;  /* 0x000000a100a17308 */ /* 0x000fe20000002400 */
[CC--:B------:R-:W-:Y:S01]  /*b8e0*/  ISETP.GE.AND P6, PT, R4.reuse, R196.reuse, PT ;  /* 0x000000c40400720c */ /* 0x0c0fe20003fc6270 */
[----:B-1----:R-:W-:Y:S01]  /*b8f0*/  HMMA.16816.F32.BF16 R140, R12, R16, R140 ;  /* 0x000000100c8c723c */ /* 0x002fe2000004188c */
[-C--:B------:R-:W-:Y:S01]  /*b900*/  ISETP.GE.AND P4, PT, R4, R195.reuse, PT ;  /* 0x000000c30400720c */ /* 0x080fe20003f86270 */
[----:B------:R-:W-:Y:S01]  /*b910*/  FMUL.FTZ R145, R145, UR10 ;  /* 0x0000000a91917c20 */ /* 0x000fe20008410000 */
[----:B------:R-:W1:Y:S01]  /*b920*/  LDSM.16.M88.4 R4, [R211+0x7800] ;  /* 0x00780000d304783b */ /* 0x000e620000000200 */
[CC--:B------:R-:W-:Y:S01]  /*b930*/  ISETP.GE.AND P3, PT, R20.reuse, R196.reuse, PT ;  /* 0x000000c41400720c */ /* 0x0c0fe20003f66270 */
[----:B------:R-:W-:Y:S01]  /*b940*/  FMUL.FTZ R147, R147, UR10 ;  /* 0x0000000a93937c20 */ /* 0x000fe20008410000 */
[----:B---3--:R-:W-:Y:S01]  /*b950*/  HMMA.16816.F32.BF16 R64, R24, R8, R64 ;  /* 0x000000081840723c */ /* 0x008fe20000041840 */
[----:B-----5:R-:W-:Y:S01]  /*b960*/  FMUL.FTZ R156, R157, UR10 ;  /* 0x0000000a9d9c7c20 */ /* 0x020fe20008410000 */
[----:B------:R-:W-:Y:S01]  /*b970*/  MUFU.TANH R163, R163 ;  /* 0x000000a300a37308 */ /* 0x000fe20000002400 */
[----:B------:R-:W-:Y:S01]  /*b980*/  FMUL.FTZ R157, R159, UR10 ;  /* 0x0000000a9f9d7c20 */ /* 0x000fe20008410000 */
[-C--:B------:R-:W-:Y:S01]  /*b990*/  ISETP.GE.AND P5, PT, R20, R195.reuse, PT ;  /* 0x000000c31400720c */ /* 0x080fe20003fa6270 */
[----:B------:R-:W-:Y:S01]  /*b9a0*/  VIADD R20, R184, 0x38 ;  /* 0x00000038b8147836 */ /* 0x000fe20000000000 */
[----:B------:R-:W-:Y:S01]  /*b9b0*/  FSEL R151, R43, -INF , !P6 ;  /* 0xff8000002b977808 */ /* 0x000fe20007000000 */
[----:B------:R-:W-:Y:S01]  /*b9c0*/  HMMA.16816.F32.BF16 R136, R12, R18, R136 ;  /* 0x000000120c88723c */ /* 0x000fe20000041888 */
[----:B------:R-:W-:Y:S01]  /*b9d0*/  FSEL R162, R165, -INF , !P4 ;  /* 0xff800000a5a27808 */ /* 0x000fe20006000000 */
[----:B------:R-:W-:Y:S01]  /*b9e0*/  FMUL.FTZ R17, R146, UR10 ;  /* 0x0000000a92117c20 */ /* 0x000fe20008410000 */
[----:B------:R-:W2:Y:S01]  /*b9f0*/  MUFU.TANH R170, R158 ;  /* 0x0000009e00aa7308 */ /* 0x000ea20000002400 */
[----:B------:R-:W-:Y:S01]  /*ba00*/  ISETP.GE.AND P6, PT, R20, R196, PT ;  /* 0x000000c41400720c */ /* 0x000fe20003fc6270 */
[----:B------:R-:W-:Y:S01]  /*ba10*/  FMUL.FTZ R144, R144, UR10 ;  /* 0x0000000a90907c20 */ /* 0x000fe20008410000 */
[-C--:B------:R-:W-:Y:S01]  /*ba20*/  ISETP.GE.AND P4, PT, R20, R195.reuse, PT ;  /* 0x000000c31400720c */ /* 0x080fe20003f86270 */
[C---:B------:R-:W-:Y:S01]  /*ba30*/  VIADD R19, R184.reuse, 0x39 ;  /* 0x00000039b8137836 */ /* 0x040fe20000000000 */
[----:B------:R-:W-:Y:S01]  /*ba40*/  HMMA.16816.F32.BF16 R60, R24, R10, R60 ;  /* 0x0000000a183c723c */ /* 0x000fe2000004183c */
[----:B------:R-:W-:Y:S01]  /*ba50*/  VIADD R18, R184, 0x40 ;  /* 0x00000040b8127836 */ /* 0x000fe20000000000 */
[----:B----4-:R-:W-:Y:S01]  /*ba60*/  FSEL R165, R167, -INF , !P4 ;  /* 0xff800000a7a57808 */ /* 0x010fe20006000000 */
[----:B------:R3:W-:Y:S01]  /*ba70*/  MUFU.TANH R158, R152 ;  /* 0x00000098009e7308 */ /* 0x0007e20000002400 */
[----:B------:R-:W-:Y:S01]  /*ba80*/  FMUL.FTZ R9, R141, UR10 ;  /* 0x0000000a8d097c20 */ /* 0x000fe20008410000 */
[----:B------:R-:W-:Y:S01]  /*ba90*/  FMUL.FTZ R140, R140, UR10 ;  /* 0x0000000a8c8c7c20 */ /* 0x000fe20008410000 */
[----:B------:R-:W-:Y:S01]  /*baa0*/  ISETP.GE.AND P4, PT, R18, R195, PT ;  /* 0x000000c31200720c */ /* 0x000fe20003f86270 */
[----:B------:R-:W-:Y:S01]  /*bab0*/  FMUL.FTZ R142, R142, UR10 ;  /* 0x0000000a8e8e7c20 */ /* 0x000fe20008410000 */
[----:B------:R-:W-:-:S02]  /*bac0*/  VIADD R10, R184, 0x61 ;  /* 0x00000061b80a7836 */ /* 0x000fc40000000000 */
[----:B------:R-:W-:Y:S01]  /*bad0*/  FMUL.FTZ R143, R143, UR10 ;  /* 0x0000000a8f8f7c20 */ /* 0x000fe20008410000 */
[----:B------:R-:W-:Y:S01]  /*bae0*/  VIADD R11, R184, 0x60 ;  /* 0x00000060b80b7836 */ /* 0x000fe20000000000 */
[----:B------:R4:W-:Y:S01]  /*baf0*/  MUFU.TANH R54, R154 ;  /* 0x0000009a00367308 */ /* 0x0009e20000002400 */
[----:B--2---:R-:W-:Y:S01]  /*bb00*/  FSEL R170, R170, -INF , !P4 ;  /* 0xff800000aaaa7808 */ /* 0x004fe20006000000 */
[----:B------:R-:W-:-:S04]  /*bb10*/  DEPBAR.LE SB0, 0x0 ;  /* 0x000080000000791a */ /* 0x000fc80000000000 */
[----:B------:R-:W-:Y:S01]  /*bb20*/  FMUL.FTZ R137, R137, UR10 ;  /* 0x0000000a89897c20 */ /* 0x000fe20008410000 */
[----:B------:R-:W-:Y:S01]  /*bb30*/  FMUL.FTZ R138, R138, UR10 ;  /* 0x0000000a8a8a7c20 */ /* 0x000fe20008410000 */
[----:B------:R-:W2:Y:S01]  /*bb40*/  MUFU.TANH R156, R156 ;  /* 0x0000009c009c7308 */ /* 0x000ea20000002400 */
[----:B---3--:R-:W-:Y:S01]  /*bb50*/  FSEL R152, R164, -INF , !P3 ;  /* 0xff800000a4987808 */ /* 0x008fe20005800000 */
[----:B------:R-:W-:Y:S01]  /*bb60*/  FMUL.FTZ R136, R136, UR10 ;  /* 0x0000000a88887c20 */ /* 0x000fe20008410000 */
[----:B------:R-:W-:Y:S01]  /*bb70*/  FSEL R164, R166, -INF , !P5 ;  /* 0xff800000a6a47808 */ /* 0x000fe20006800000 */
[----:B-1----:R-:W-:Y:S01]  /*bb80*/  HMMA.16816.F32.BF16 R64, R12, R4, R64 ;  /* 0x000000040c40723c */ /* 0x002fe20000041840 */
[-C--:B------:R-:W-:Y:S01]  /*bb90*/  ISETP.GE.AND P3, PT, R19, R196.reuse, PT ;  /* 0x000000c41300720c */ /* 0x080fe20003f66270 */
[----:B------:R-:W-:Y:S01]  /*bba0*/  FMUL.FTZ R139, R139, UR10 ;  /* 0x0000000a8b8b7c20 */ /* 0x000fe20008410000 */
[----:B------:R-:W-:Y:S01]  /*bbb0*/  ISETP.GE.AND P5, PT, R19, R195, PT ;  /* 0x000000c31300720c */ /* 0x000fe20003fa6270 */
[----:B------:R-:W1:Y:S01]  /*bbc0*/  MUFU.TANH R157, R157 ;  /* 0x0000009d009d7308 */ /* 0x000e620000002400 */
[C---:B------:R-:W-:Y:S01]  /*bbd0*/  VIADD R19, R184.reuse, 0x41 ;  /* 0x00000041b8137836 */ /* 0x040fe20000000000 */
[----:B----4-:R-:W-:Y:S01]  /*bbe0*/  FSEL R154, R161, -INF , !P3 ;  /* 0xff800000a19a7808 */ /* 0x010fe20005800000 */
[C---:B------:R-:W-:Y:S01]  /*bbf0*/  VIADD R4, R184.reuse, 0x50 ;  /* 0x00000050b8047836 */ /* 0x040fe20000000000 */
[----:B------:R-:W-:Y:S01]  /*bc00*/  FSEL R166, R163, -INF , !P5 ;  /* 0xff800000a3a67808 */ /* 0x000fe20006800000 */
[----:B------:R-:W-:Y:S01]  /*bc10*/  VIADD R5, R184, 0x58 ;  /* 0x00000058b8057836 */ /* 0x000fe20000000000 */
[----:B------:R-:W-:-:S02]  /*bc20*/  ISETP.GE.AND P3, PT, R19, R196, PT ;  /* 0x000000c41300720c */ /* 0x000fc40003f66270 */
[----:B------:R3:W4:Y:S01]  /*bc30*/  MUFU.TANH R174, R153 ;  /* 0x0000009900ae7308 */ /* 0x0007220000002400 */
[----:B------:R-:W-:Y:S01]  /*bc40*/  ISETP.GE.AND P5, PT, R19, R195, PT ;  /* 0x000000c31300720c */ /* 0x000fe20003fa6270 */
[----:B------:R-:W-:Y:S01]  /*bc50*/  VIADD R19, R184, 0x49 ;  /* 0x00000049b8137836 */ /* 0x000fe20000000000 */
[----:B--2---:R-:W-:-:S04]  /*bc60*/  FSEL R172, R156, -INF , !P3 ;  /* 0xff8000009cac7808 */ /* 0x004fc80005800000 */
[----:B------:R-:W-:Y:S01]  /*bc70*/  ISETP.GE.AND P3, PT, R19, R196, PT ;  /* 0x000000c41300720c */ /* 0x000fe20003f66270 */
[----:B------:R-:W2:Y:S01]  /*bc80*/  MUFU.TANH R148, R148 ;  /* 0x0000009400947308 */ /* 0x000ea20000002400 */
[----:B-1----:R-:W-:Y:S02]  /*bc90*/  FSEL R169, R157, -INF , !P5 ;  /* 0xff8000009da97808 */ /* 0x002fe40006800000 */
[----:B------:R-:W-:Y:S01]  /*bca0*/  ISETP.GE.AND P5, PT, R19, R195, PT ;  /* 0x000000c31300720c */ /* 0x000fe20003fa6270 */
[----:B------:R-:W-:Y:S01]  /*bcb0*/  FMUL.FTZ R65, R65, UR10 ;  /* 0x0000000a41417c20 */ /* 0x000fe20008410000 */
[----:B------:R-:W-:-:S03]  /*bcc0*/  FMUL.FTZ R64, R64, UR10 ;  /* 0x0000000a40407c20 */ /* 0x000fc60008410000 */
[----:B------:R-:W1:Y:S01]  /*bcd0*/  MUFU.TANH R55, R55 ;  /* 0x0000003700377308 */ /* 0x000e620000002400 */
[----:B---3--:R-:W-:Y:S02]  /*bce0*/  FSEL R153, R160, -INF , !P6 ;  /* 0xff800000a0997808 */ /* 0x008fe40007000000 */
[-C--:B------:R-:W-:Y:S01]  /*bcf0*/  ISETP.GE.AND P6, PT, R18, R196.reuse, PT ;  /* 0x000000c41200720c */ /* 0x080fe20003fc6270 */
[----:B------:R-:W-:Y:S01]  /*bd00*/  VIADD R18, R184, 0x48 ;  /* 0x00000048b8127836 */ /* 0x000fe20000000000 */
[----:B----4-:R-:W-:Y:S02]  /*bd10*/  FSEL R174, R174, -INF , !P3 ;  /* 0xff800000aeae7808 */ /* 0x010fe40005800000 */
[----:B------:R-:W-:Y:S01]  /*bd20*/  FSEL R171, R171, -INF , !P6 ;  /* 0xff800000abab7808 */ /* 0x000fe20007000000 */
[----:B------:R-:W3:Y:S01]  /*bd30*/  MUFU.TANH R149, R149 ;  /* 0x0000009500957308 */ /* 0x000ee20000002400 */
[C---:B------:R-:W-:Y:S02]  /*bd40*/  ISETP.GE.AND P6, PT, R18.reuse, R196, PT ;  /* 0x000000c41200720c */ /* 0x040fe40003fc6270 */
[----:B------:R-:W-:-:S02]  /*bd50*/  ISETP.GE.AND P4, PT, R18, R195, PT ;  /* 0x000000c31200720c */ /* 0x000fc40003f86270 */
[----:B------:R-:W-:Y:S02]  /*bd60*/  FSEL R173, R158, -INF , !P6 ;  /* 0xff8000009ead7808 */ /* 0x000fe40007000000 */
[----:B------:R-:W-:Y:S01]  /*bd70*/  FSEL R168, R54, -INF , !P4 ;  /* 0xff80000036a87808 */ /* 0x000fe20006000000 */
[----:B------:R-:W4:Y:S01]  /*bd80*/  MUFU.TANH R150, R150 ;  /* 0x0000009600967308 */ /* 0x000f220000002400 */
[CC--:B------:R-:W-:Y:S02]  /*bd90*/  ISETP.GE.AND P6, PT, R4.reuse, R196.reuse, PT ;  /* 0x000000c40400720c */ /* 0x0c0fe40003fc6270 */
[----:B------:R-:W-:Y:S01]  /*bda0*/  ISETP.GE.AND P4, PT, R4, R195, PT ;  /* 0x000000c30400720c */ /* 0x000fe20003f86270 */
[----:B------:R-:W-:Y:S01]  /*bdb0*/  VIADD R4, R184, 0x51 ;  /* 0x00000051b8047836 */ /* 0x000fe20000000000 */
[----:B--2---:R-:W-:Y:S02]  /*bdc0*/  FSEL R167, R148, -INF , !P5 ;  /* 0xff80000094a77808 */ /* 0x004fe40006800000 */
[----:B-1----:R-:W-:Y:S01]  /*bdd0*/  FSEL R163, R55, -INF , !P6 ;  /* 0xff80000037a37808 */ /* 0x002fe20007000000 */
[----:B------:R-:W1:Y:S01]  /*bde0*/  MUFU.TANH R50, R50 ;  /* 0x0000003200327308 */ /* 0x000e620000002400 */
[----:B------:R-:W-:-:S02]  /*bdf0*/  ISETP.GE.AND P3, PT, R4, R196, PT ;  /* 0x000000c40400720c */ /* 0x000fc40003f66270 */
[-C--:B------:R-:W-:Y:S01]  /*be00*/  ISETP.GE.AND P5, PT, R4, R195.reuse, PT ;  /* 0x000000c30400720c */ /* 0x080fe20003fa6270 */
[----:B------:R-:W-:Y:S01]  /*be10*/  VIADD R4, R184, 0x59 ;  /* 0x00000059b8047836 */ /* 0x000fe20000000000 */
[----:B---3--:R-:W-:Y:S02]  /*be20*/  FSEL R161, R149, -INF , !P3 ;  /* 0xff80000095a17808 */ /* 0x008fe40005800000 */
[CC--:B------:R-:W-:Y:S01]  /*be30*/  ISETP.GE.AND P6, PT, R5.reuse, R196.reuse, PT ;  /* 0x000000c40500720c */ /* 0x0c0fe20003fc6270 */
[----:B------:R-:W2:Y:S01]  /*be40*/  MUFU.TANH R159, R145 ;  /* 0x00000091009f7308 */ /* 0x000ea20000002400 */
[----:B----4-:R-:W-:Y:S02]  /*be50*/  FSEL R158, R150, -INF , !P4 ;  /* 0xff800000969e7808 */ /* 0x010fe40006000000 */
[----:B------:R-:W-:Y:S02]  /*be60*/  ISETP.GE.AND P4, PT, R5, R195, PT ;  /* 0x000000c30500720c */ /* 0x000fe40003f86270 */
[----:B------:R-:W-:-:S03]  /*be70*/  ISETP.GE.AND P3, PT, R4, R196, PT ;  /* 0x000000c40400720c */ /* 0x000fc60003f66270 */
[----:B------:R-:W3:Y:S01]  /*be80*/  MUFU.TANH R155, R147 ;  /* 0x00000093009b7308 */ /* 0x000ee20000002400 */
[----:B-1----:R-:W-:Y:S02]  /*be90*/  FSEL R157, R50, -INF , !P5 ;  /* 0xff800000329d7808 */ /* 0x002fe40006800000 */
[----:B------:R-:W-:Y:S02]  /*bea0*/  ISETP.GE.AND P5, PT, R4, R195, PT ;  /* 0x000000c30400720c */ /* 0x000fe40003fa6270 */
[----:B------:R-:W-:Y:S03]  /*beb0*/  HMMA.16816.F32.BF16 R4, R12, R6, R60 ;  /* 0x000000060c04723c */ /* 0x000fe6000004183c */
[----:B------:R-:W1:Y:S01]  /*bec0*/  MUFU.TANH R9, R9 ;  /* 0x0000000900097308 */ /* 0x000e620000002400 */
[----:B--2---:R-:W-:Y:S02]  /*bed0*/  FSEL R159, R159, -INF , !P3 ;  /* 0xff8000009f9f7808 */ /* 0x004fe40005800000 */
[----:B------:R-:W-:Y:S01]  /*bee0*/  ISETP.GE.AND P3, PT, R10, R196, PT ;  /* 0x000000c40a00720c */ /* 0x000fe20003f66270 */
[----:B------:R-:W-:Y:S01]  /*bef0*/  FMUL.FTZ R61, R66, UR10 ;  /* 0x0000000a423d7c20 */ /* 0x000fe20008410000 */
[----:B------:R-:W-:-:S03]  /*bf00*/  FMUL.FTZ R60, R67, UR10 ;  /* 0x0000000a433c7c20 */ /* 0x000fc60008410000 */
[----:B------:R-:W2:Y:S01]  /*bf10*/  MUFU.TANH R16, R144 ;  /* 0x0000009000107308 */ /* 0x000ea20000002400 */
[----:B---3--:R-:W-:Y:S02]  /*bf20*/  FSEL R155, R155, -INF , !P5 ;  /* 0xff8000009b9b7808 */ /* 0x008fe40006800000 */
[----:B------:R-:W-:Y:S01]  /*bf30*/  ISETP.GE.AND P5, PT, R10, R195, PT ;  /* 0x000000c30a00720c */ /* 0x000fe20003fa6270 */
[----:B------:R-:W-:-:S04]  /*bf40*/  VIADD R10, R184, 0x69 ;  /* 0x00000069b80a7836 */ /* 0x000fc80000000000 */
[----:B------:R-:W3:Y:S01]  /*bf50*/  MUFU.TANH R17, R17 ;  /* 0x0000001100117308 */ /* 0x000ee20000002400 */
[----:B-1----:R-:W-:Y:S02]  /*bf60*/  FSEL R149, R9, -INF , !P3 ;  /* 0xff80000009957808 */ /* 0x002fe40005800000 */
[-C--:B------:R-:W-:Y:S02]  /*bf70*/  ISETP.GE.AND P3, PT, R10, R196.reuse, PT ;  /* 0x000000c40a00720c */ /* 0x080fe40003f66270 */
[----:B------:R-:W-:Y:S01]  /*bf80*/  FMUL.FTZ R62, R5, UR10 ;  /* 0x0000000a053e7c20 */ /* 0x000fe20008410000 */
[----:B------:R-:W-:Y:S02]  /*bf90*/  VIADD R5, R184, 0x71 ;  /* 0x00000071b8057836 */ /* 0x000fe40000000000 */
[----:B------:R-:W-:Y:S01]  /*bfa0*/  FMUL.FTZ R6, R6, UR10 ;  /* 0x0000000a06067c20 */ /* 0x000fe20008410000 */
[----:B------:R-:W1:Y:S01]  /*bfb0*/  MUFU.TANH R147, R137 ;  /* 0x0000008900937308 */ /* 0x000e620000002400 */
[----:B--2---:R-:W-:Y:S01]  /*bfc0*/  FSEL R160, R16, -INF , !P6 ;  /* 0xff80000010a07808 */ /* 0x004fe20007000000 */
[----:B------:R-:W-:Y:S01]  /*bfd0*/  FMUL.FTZ R7, R7, UR10 ;  /* 0x0000000a07077c20 */ /* 0x000fe20008410000 */
[----:B------:R-:W-:-:S05]  /*bfe0*/  ISETP.GE.AND P6, PT, R11, R196, PT ;  /* 0x000000c40b00720c */ /* 0x000fca0003fc6270 */
[----:B------:R-:W2:Y:S01]  /*bff0*/  MUFU.TANH R8, R140 ;  /* 0x0000008c00087308 */ /* 0x000ea20000002400 */
[----:B---3--:R-:W-:Y:S02]  /*c000*/  FSEL R156, R17, -INF , !P4 ;  /* 0xff800000119c7808 */ /* 0x008fe40006000000 */
[----:B------:R-:W-:Y:S01]  /*c010*/  ISETP.GE.AND P4, PT, R11, R195, PT ;  /* 0x000000c30b00720c */ /* 0x000fe20003f86270 */
[----:B------:R-:W-:-:S04]  /*c020*/  VIADD R11, R184, 0x68 ;  /* 0x00000068b80b7836 */ /* 0x000fc80000000000 */
[----:B------:R-:W3:Y:S01]  /*c030*/  MUFU.TANH R146, R142 ;  /* 0x0000008e00927308 */ /* 0x000ee20000002400 */
[----:B-1----:R-:W-:Y:S01]  /*c040*/  FSEL R147, R147, -INF , !P3 ;  /* 0xff80000093937808 */ /* 0x002fe20005800000 */
[----:B------:R-:W-:Y:S01]  /*c050*/  IMAD.MOV.U32 R137, RZ, RZ, R198 ;  /* 0x000000ffff897224 */ /* 0x000fe200078e00c6 */
[----:B------:R-:W-:-:S05]  /*c060*/  ISETP.GE.AND P3, PT, R5, R196, PT ;  /* 0x000000c40500720c */ /* 0x000fca0003f66270 */
[----:B------:R-:W1:Y:S01]  /*c070*/  MUFU.TANH R144, R138 ;  /* 0x0000008a00907308 */ /* 0x000e620000002400 */
[----:B--2---:R-:W-:Y:S02]  /*c080*/  FSEL R150, R8, -INF , !P6 ;  /* 0xff80000008967808 */ /* 0x004fe40007000000 */
[----:B------:R-:W-:-:S05]  /*c090*/  ISETP.GE.AND P6, PT, R11, R196, PT ;  /* 0x000000c40b00720c */ /* 0x000fca0003fc6270 */
[----:B------:R2:W4:Y:S01]  /*c0a0*/  MUFU.TANH R138, R65 ;  /* 0x00000041008a7308 */ /* 0x0005220000002400 */
[----:B---3--:R-:W-:Y:S02]  /*c0b0*/  FSEL R146, R146, -INF , !P4 ;  /* 0xff80000092927808 */ /* 0x008fe40006000000 */
[----:B------:R-:W-:-:S05]  /*c0c0*/  ISETP.GE.AND P4, PT, R11, R195, PT ;  /* 0x000000c30b00720c */ /* 0x000fca0003f86270 */
[----:B------:R-:W3:Y:S01]  /*c0d0*/  MUFU.TANH R18, R136 ;  /* 0x0000008800127308 */ /* 0x000ee20000002400 */
[----:B-1----:R-:W-:-:S07]  /*c0e0*/  FSEL R144, R144, -INF , !P4 ;  /* 0xff80000090907808 */ /* 0x002fce0006000000 */
[----:B------:R-:W1:Y:S01]  /*c0f0*/  MUFU.TANH R145, R143 ;  /* 0x0000008f00917308 */ /* 0x000e620000002400 */
[----:B--2---:R-:W-:Y:S01]  /*c100*/  FMUL.FTZ R65, R4, UR10 ;  /* 0x0000000a04417c20 */ /* 0x004fe20008410000 */
[----:B------:R-:W-:Y:S01]  /*c110*/  VIADD R4, R184, 0x70 ;  /* 0x00000070b8047836 */ /* 0x000fe20000000000 */
[----:B----4-:R-:W-:Y:S02]  /*c120*/  FSEL R138, R138, -INF , !P3 ;  /* 0xff8000008a8a7808 */ /* 0x010fe40005800000 */
[-C--:B------:R-:W-:Y:S02]  /*c130*/  ISETP.GE.AND P3, PT, R184, R196.reuse, PT ;  /* 0x000000c4b800720c */ /* 0x080fe40003f66270 */
[----:B------:R-:W-:Y:S01]  /*c140*/  ISETP.GE.AND P4, PT, R4, R195, PT ;  /* 0x000000c30400720c */ /* 0x000fe20003f86270 */
[----:B------:R-:W2:Y:S01]  /*c150*/  MUFU.TANH R143, R139 ;  /* 0x0000008b008f7308 */ /* 0x000ea20000002400 */
[----:B---3--:R-:W-:Y:S01]  /*c160*/  FSEL R148, R18, -INF , !P6 ;  /* 0xff80000012947808 */ /* 0x008fe20007000000 */
[----:B------:R-:W-:Y:S01]  /*c170*/  IMAD.MOV.U32 R136, RZ, RZ, R199 ;  /* 0x000000ffff887224 */ /* 0x000fe200078e00c7 */
[----:B------:R-:W-:Y:S01]  /*c180*/  ISETP.GE.AND P6, PT, R4, R196, PT ;  /* 0x000000c40400720c */ /* 0x000fe20003fc6270 */
[----:B------:R-:W-:Y:S01]  /*c190*/  VIADD R4, R184, 0x78 ;  /* 0x00000078b8047836 */ /* 0x000fe20000000000 */
[----:B------:R-:W-:-:S02]  /*c1a0*/  FSEL R3, R3, -INF , !P3 ;  /* 0xff80000003037808 */ /* 0x000fc40005800000 */
[----:B------:R-:W-:Y:S01]  /*c1b0*/  ISETP.GT.AND P3, PT, R236, R231, PT ;  /* 0x000000e7ec00720c */ /* 0x000fe20003f64270 */
        /* <DEDUP_REMOVED lines=20> */
[----:B------:R-:W-:-:S05]  /*c300*/  ISETP.GE.AND P6, PT, R4, R196, PT ;  /* 0x000000c40400720c */ /* 0x000fca0003fc6270 */
[----:B------:R-:W3:Y:S01]  /*c310*/  MUFU.TANH R54, R7 ;  /* 0x0000000700367308 */ /* 0x000ee20000002400 */
[----:B-1----:R-:W-:Y:S02]  /*c320*/  FSEL R59, R59, -INF , !P4 ;  /* 0xff8000003b3b7808 */ /* 0x002fe40006000000 */
[----:B------:R-:W-:Y:S02]  /*c330*/  ISETP.GE.AND P4, PT, R4, R195, PT ;  /* 0x000000c30400720c */ /* 0x000fe40003f86270 */
[----:B--2---:R-:W-:Y:S02]  /*c340*/  FSEL R62, R62, -INF , !P6 ;  /* 0xff8000003e3e7808 */ /* 0x004fe40007000000 */
[----:B---3--:R-:W-:Y:S01]  /*c350*/  FSEL R54, R54, -INF , !P4 ;  /* 0xff80000036367808 */ /* 0x008fe20006000000 */
[----:B------:R-:W-:Y:S08]  /*c360*/  @!P3 BRA `(.L_x_1653) ;  /* 0x0000000c0050b947 */ /* 0x000ff00003800000 */
        /* <DEDUP_REMOVED lines=9> */
[----:B-1----:R-:W-:-:S06]  /*c400*/  VIADD R8, R8, 0xffffffe ;  /* 0x0ffffffe08087836 */ /* 0x002fcc0000000000 */
[----:B------:R-:W1:Y:S02]  /*c410*/  F2I.FTZ.U32.TRUNC.NTZ R9, R8 ;  /* 0x0000000800097305 */ /* 0x000e64000021f000 */
[----:B-1----:R-:W-:Y:S01]  /*c420*/  IADD3 R4, RZ, -R9, RZ ;  /* 0x80000009ff047210 */ /* 0x002fe20007ffe0ff */
[----:B------:R-:W-:-:S04]  /*c430*/  IMAD.MOV.U32 R8, RZ, RZ, RZ ;  /* 0x000000ffff087224 */ /* 0x000fc800078e00ff */
[----:B------:R-:W-:-:S04]  /*c440*/  IMAD R4, R4, R5, RZ ;  /* 0x0000000504047224 */ /* 0x000fc800078e02ff */
[----:B------:R-:W-:Y:S01]  /*c450*/  IMAD.HI.U32 R4, R9, R4, R8 ;  /* 0x0000000409047227 */ /* 0x000fe200078e0008 */
[----:B------:R-:W-:Y:S02]  /*c460*/  IABS R8, R11 ;  /* 0x0000000b00087213 */ /* 0x000fe40000000000 */
[----:B------:R-:W-:-:S03]  /*c470*/  LOP3.LUT R11, R11, R6, RZ, 0x3c, !PT ;  /* 0x000000060b0b7212 */ /* 0x000fc600078e3cff */
        /* <DEDUP_REMOVED lines=16> */
[----:B------:R-:W-:-:S04]  /*c580*/  ISETP.GE.AND P6, PT, R7, RZ, PT ;  /* 0x000000ff0700720c */ /* 0x000fc80003fc6270 */
[----:B------:R-:W-:Y:S02]  /*c590*/  MOV R9, R12 ;  /* 0x0000000c00097202 */ /* 0x000fe40000000f00 */
[----:B------:R-:W-:Y:S01]  /*c5a0*/  @P4 VIADD R4, R4, 0x1 ;  /* 0x0000000104044836 */ /* 0x000fe20000000000 */
[----:B------:R-:W-:-:S03]  /*c5b0*/  ISETP.NE.AND P4, PT, R6, RZ, PT ;  /* 0x000000ff0600720c */ /* 0x000fc60003f85270 */
[----:B------:R-:W-:Y:S01]  /*c5c0*/  IMAD.MOV.U32 R5, RZ, RZ, R4 ;  /* 0x000000ffff057224 */ /* 0x000fe200078e0004 */
[----:B------:R-:W-:Y:S02]  /*c5d0*/  LOP3.LUT R4, RZ, R6, RZ, 0x33, !PT ;  /* 0x00000006ff047212 */ /* 0x000fe400078e33ff */
[----:B------:R-:W-:Y:S01]  /*c5e0*/  @!P6 IADD3 R9, -R9, RZ, RZ ;  /* 0x000000ff0909e210 */ /* 0x000fe20007ffe1ff */
[----:B------:R-:W-:-:S03]  /*c5f0*/  @!P5 IMAD.MOV R5, RZ, RZ, -R5 ;  /* 0x000000ffff05d224 */ /* 0x000fc600078e0a05 */
[C---:B------:R-:W-:Y:S02]  /*c600*/  SEL R9, R4.reuse, R9, !P4 ;  /* 0x0000000904097207 */ /* 0x040fe40006000000 */
[----:B------:R-:W-:-:S03]  /*c610*/  SEL R4, R4, R5, !P4 ;  /* 0x0000000504047207 */ /* 0x000fc60006000000 */
[----:B------:R-:W-:-:S04]  /*c620*/  IMAD.WIDE R12, R9, 0x4, R240 ;  /* 0x00000004090c7825 */ /* 0x000fc800078e02f0 */
[----:B------:R-:W-:Y:S01]  /*c630*/  IMAD.WIDE R10, R4, 0x4, R240 ;  /* 0x00000004040a7825 */ /* 0x000fe200078e02f0 */
[----:B------:R-:W2:Y:S04]  /*c640*/  LDG.E R8, desc[UR12][R12.64] ;  /* 0x0000000c0c087981 */ /* 0x000ea8000c1e1900 */
[----:B------:R1:W2:Y:S01]  /*c650*/  LDG.E R7, desc[UR12][R10.64] ;  /* 0x0000000c0a077981 */ /* 0x0002a2000c1e1900 */
[----:B------:R-:W-:Y:S02]  /*c660*/  IADD3 R9, R9, -R4, RZ ;  /* 0x8000000409097210 */ /* 0x000fe40007ffe0ff */
[----:B------:R-:W3:Y:S03]  /*c670*/  LDC.64 R4, c[0x0][0x230] ;  /* 0x00008c00ff047b82 */ /* 0x000ee60000000a00 */
[----:B------:R-:W-:-:S05]  /*c680*/  IMAD R9, R9, R6, -0x80 ;  /* 0xffffff8009097424 */ /* 0x000fca00078e0206 */
[----:B------:R-:W-:-:S05]  /*c690*/  SHF.R.S32.HI R6, RZ, 0x1f, R9 ;  /* 0x0000001fff067819 */ /* 0x000fca0000011409 */
[----:B------:R-:W-:-:S04]  /*c6a0*/  IMAD R6, R6, R132, RZ ;  /* 0x0000008406067224 */ /* 0x000fc800078e02ff */
[C---:B------:R-:W-:Y:S02]  /*c6b0*/  IMAD R6, R9.reuse, R133, R6 ;  /* 0x0000008509067224 */ /* 0x040fe400078e0206 */
[----:B-1----:R-:W-:-:S05]  /*c6c0*/  IMAD.WIDE.U32 R10, R9, R132, RZ ;  /* 0x00000084090a7225 */ /* 0x002fca00078e00ff */
[----:B------:R-:W-:Y:S01]  /*c6d0*/  IADD3 R11, R11, R6, RZ ;  /* 0x000000060b0b7210 */ /* 0x000fe20007ffe0ff */
[----:B--2---:R-:W-:-:S05]  /*c6e0*/  IMAD.IADD R7, R7, 0x1, -R8 ;  /* 0x0000000107077824 */ /* 0x004fca00078e0a08 */
[----:B------:R-:W-:-:S05]  /*c6f0*/  SHF.R.S32.HI R8, RZ, 0x1f, R7 ;  /* 0x0000001fff087819 */ /* 0x000fca0000011407 */
[----:B---3--:R-:W-:-:S04]  /*c700*/  IMAD R8, R8, R4, RZ ;  /* 0x0000000408087224 */ /* 0x008fc800078e02ff */
[C---:B------:R-:W-:Y:S02]  /*c710*/  IMAD R5, R7.reuse, R5, R8 ;  /* 0x0000000507057224 */ /* 0x040fe400078e0208 */
[----:B------:R-:W-:-:S04]  /*c720*/  IMAD.WIDE.U32 R8, R7, R4, R10 ;  /* 0x0000000407087225 */ /* 0x000fc800078e000a */
[----:B------:R-:W-:Y:S01]  /*c730*/  IMAD.IADD R7, R9, 0x1, R5 ;  /* 0x0000000109077824 */ /* 0x000fe200078e0205 */
[----:B------:R-:W-:Y:S06]  /*c740*/  BRA `(.L_x_1655) ;  /* 0x0000000000087947 */ /* 0x000fec0003800000 */
.L_x_1654:
[----:B------:R-:W-:-:S04]  /*c750*/  LEA R8, -R132, RZ, 0x7 ;  /* 0x000000ff84087211 */ /* 0x000fc800078e39ff */
[----:B------:R-:W-:-:S07]  /*c760*/  SHF.R.S32.HI R7, RZ, 0x1f, R8 ;  /* 0x0000001fff077819 */ /* 0x000fce0000011408 */
.L_x_1655:
        /* <DEDUP_REMOVED lines=14> */
[C---:B------:R-:W-:Y:S02]  /*c850*/  @!P1 LEA R24, P6, R9.reuse, UR8, 0x1 ;  /* 0x0000000809189c11 */ /* 0x040fe4000f8c08ff */
        /* <DEDUP_REMOVED lines=21> */
[----:B------:R3:W-:Y:S01]  /*c9b0*/  @!P1 LDGSTS.E.BYPASS.LTC128B.128 [R237+0x8000], desc[UR12][R30.64+0x80] ;  /* 0x080000801eed9fae */ /* 0x0007e2000b901d4c */
[----:B------:R-:W-:Y:S02]  /*c9c0*/  IADD3 R6, P4, R233, R4, RZ ;  /* 0x00000004e9067210 */ /* 0x000fe40007f9e0ff */
[--C-:B------:R-:W-:Y:S01]  /*c9d0*/  @!P2 LEA.HI.X R19, R4, R246, R5.reuse, 0x1, P6 ;  /* 0x000000f60413a211 */ /* 0x100fe200030f0c05 */
[--C-:B------:R-:W-:Y:S01]  /*c9e0*/  @!P1 IMAD.X R4, R134, 0x1, R5.reuse, P5 ;  /* 0x0000000186049824 */ /* 0x100fe200028e0605 */
[C---:B------:R-:W-:Y:S01]  /*c9f0*/  @!P1 LEA R16, P5, R9.reuse, UR8, 0x1 ;  /* 0x0000000809109c11 */ /* 0x040fe2000f8a08ff */
        /* <DEDUP_REMOVED lines=16> */
[----:B--2---:R-:W-:-:S02]  /*cb00*/  @!P2 LEA R36, P6, R4, R247, 0x1 ;  /* 0x000000f70424a211 */ /* 0x004fc400078c08ff */
        /* <DEDUP_REMOVED lines=8> */
[C---:B------:R-:W-:Y:S01]  /*cb90*/  @!P1 LEA R38, P5, R9.reuse, UR8, 0x1 ;  /* 0x0000000809269c11 */ /* 0x040fe2000f8a08ff */
[----:B------:R-:W-:Y:S01]  /*cba0*/  IMAD.X R6, R232, 0x1, R6, P4 ;  /* 0x00000001e8067824 */ /* 0x000fe200020e0606 */
[----:B------:R-:W-:Y:S01]  /*cbb0*/  @!P1 IADD3 R10, P4, R194, R5, RZ ;  /* 0x00000005c20a9210 */ /* 0x000fe20007f9e0ff */
[----:B------:R1:W-:Y:S01]  /*cbc0*/  @P2 STS.128 [R237+0x5000], RZ ;  /* 0x005000ffed002388 */ /* 0x0003e20000000c00 */
[----:B------:R-:W-:-:S03]  /*cbd0*/  @!P1 LEA.HI.X R39, R9, UR9, R4, 0x1, P5 ;  /* 0x0000000909279c11 */ /* 0x000fc6000a8f0c04 */
[----:B------:R-:W-:Y:S01]  /*cbe0*/  @!P1 IMAD.X R4, R134, 0x1, R6, P4 ;  /* 0x0000000186049824 */ /* 0x000fe200020e0606 */
[C---:B---3--:R-:W-:Y:S01]  /*cbf0*/  @!P1 LEA R30, P4, R10.reuse, UR8, 0x1 ;  /* 0x000000080a1e9c11 */ /* 0x048fe2000f8808ff */
[----:B------:R-:W-:Y:S01]  /*cc00*/  @!PT LDS RZ, [RZ] ;  /* 0x00000000fffff984 */ /* 0x000fe20000000800 */
[----:B------:R-:W-:Y:S01]  /*cc10*/  @!PT LDS RZ, [RZ] ;  /* 0x00000000fffff984 */ /* 0x000fe20000000800 */
[----:B------:R-:W-:Y:S01]  /*cc20*/  @!PT LDS RZ, [RZ] ;  /* 0x00000000fffff984 */ /* 0x000fe20000000800 */
[----:B------:R-:W-:Y:S03]  /*cc30*/  @!P2 LDGSTS.E.BYPASS.LTC128B.128 [R237+0x5000], desc[UR12][R22.64] ;  /* 0x0500000016edafae */ /* 0x000fe6000b901d4c */
[----:B------:R-:W-:Y:S01]  /*cc40*/  @!P1 LEA.HI.X R31, R10, UR9, R4, 0x1, P4 ;  /* 0x000000090a1f9c11 */ /* 0x000fe2000a0f0c04 */
[----:B------:R1:W-:Y:S01]  /*cc50*/  @P1 STS.128 [R237+0x9000], RZ ;  /* 0x009000ffed001388 */ /* 0x0003e20000000c00 */
[----:B------:R-:W-:Y:S02]  /*cc60*/  @!P2 LEA R10, P5, R5, R247, 0x1 ;  /* 0x000000f7050aa211 */ /* 0x000fe400078a08ff */
        /* <DEDUP_REMOVED lines=11> */
[----:B------:R-:W-:Y:S04]  /*cd20*/  @!P2 LDGSTS.E.BYPASS.LTC128B.128 [R237+0x5800], desc[UR12][R18.64] ;  /* 0x0580000012edafae */ /* 0x000fe8000b901d4c */
[----:B------:R1:W-:Y:S04]  /*cd30*/  @P1 STS.128 [R237+0x9800], RZ ;  /* 0x009800ffed001388 */ /* 0x0003e80000000c00 */
        /* <DEDUP_REMOVED lines=51> */
.L_x_1657:
[----:B------:R-:W-:Y:S05]  /*d070*/  BSYNC B0 ;  /* 0x0000000000007941 */ /* 0x000fea0003800000 */
.L_x_1656:
[----:B------:R-:W0:Y:S01]  /*d080*/  LDGDEPBAR ;  /* 0x00000000000079af */ /* 0x000e220000000000 */
[----:B------:R-:W-:-:S04]  /*d090*/  LEA R247, P1, R8, R247, 0x1 ;  /* 0x000000f708f77211 */ /* 0x000fc800078208ff */
[----:B------:R-:W-:-:S09]  /*d0a0*/  LEA.HI.X R246, R8, R246, R7, 0x1, P1 ;  /* 0x000000f608f67211 */ /* 0x000fd200008f0c07 */
.L_x_1653:
        /* <DEDUP_REMOVED lines=10> */
[----:B-1----:R-:W-:Y:S01]  /*d150*/  LDSM.16.MT88.4 R36, [R219+0x10800] ;  /* 0x01080000db24783b */ /* 0x002fe20000004200 */
        /* <DEDUP_REMOVED lines=63> */
[----:B-1----:R-:W-:Y:S02]  /*d550*/  FMNMX.FTZ R45, R4, R45, !PT ;  /* 0x0000002d042d7209 */ /* 0x002fe40007810000 */
[----:B---3--:R-:W-:-:S03]  /*d560*/  FMNMX.FTZ R46, R5, R46, !PT ;  /* 0x0000002e052e7209 */ /* 0x008fc60007810000 */
[C---:B------:R-:W-:Y:S01]  /*d570*/  FMUL.FTZ R55, R45.reuse, UR11 ;  /* 0x0000000b2d377c20 */ /* 0x040fe20008410000 */
[C---:B------:R-:W-:Y:S01]  /*d580*/  FSETP.NEU.FTZ.AND P1, PT, R45.reuse, -INF , PT ;  /* 0xff8000002d00780b */ /* 0x040fe20003f3d000 */
[----:B------:R-:W1:Y:S01]  /*d590*/  LDSM.16.MT88.4 R4, [R223+0xc000] ;  /* 0x00c00000df04783b */ /* 0x000e620000004200 */
[C---:B------:R-:W-:Y:S01]  /*d5a0*/  FSETP.NEU.FTZ.AND P2, PT, R46.reuse, -INF , PT ;  /* 0xff8000002e00780b */ /* 0x040fe20003f5d000 */
[C---:B------:R-:W-:Y:S01]  /*d5b0*/  FMUL.FTZ R64, R46.reuse, UR11 ;  /* 0x0000000b2e407c20 */ /* 0x040fe20008410000 */
[----:B------:R-:W-:Y:S02]  /*d5c0*/  FSEL R9, R45, RZ, P1 ;  /* 0x000000ff2d097208 */ /* 0x000fe40000800000 */
[----:B------:R-:W-:Y:S02]  /*d5d0*/  FSEL R8, R46, RZ, P2 ;  /* 0x000000ff2e087208 */ /* 0x000fe40001000000 */
[----:B------:R-:W-:Y:S01]  /*d5e0*/  FSEL R64, R64, RZ, P2 ;  /* 0x000000ff40407208 */ /* 0x000fe20001000000 */
[----:B------:R-:W-:Y:S01]  /*d5f0*/  FADD.FTZ R9, R0, -R9 ;  /* 0x8000000900097221 */ /* 0x000fe20000010000 */
[----:B------:R-:W-:Y:S01]  /*d600*/  FSEL R55, R55, RZ, P1 ;  /* 0x000000ff37377208 */ /* 0x000fe20000800000 */
[----:B------:R-:W-:-:S02]  /*d610*/  FADD.FTZ R8, R2, -R8 ;  /* 0x8000000802087221 */ /* 0x000fc40000010000 */
        /* <DEDUP_REMOVED lines=8> */
[----:B------:R-:W-:Y:S01]  /*d6a0*/  FMUL.FTZ R0, R9, UR11 ;  /* 0x0000000b09007c20 */ /* 0x000fe20008410000 */
[----:B------:R-:W-:Y:S01]  /*d6b0*/  FMUL.FTZ R8, R8, UR11 ;  /* 0x0000000b08087c20 */ /* 0x000fe20008410000 */
[----:B------:R-:W-:Y:S01]  /*d6c0*/  MUFU.EX2 R47, R47 ;  /* 0x0000002f002f7308 */ /* 0x000fe20000000800 */
[--C-:B------:R-:W-:Y:S01]  /*d6d0*/  FFMA.FTZ R49, R51, UR11, -R64.reuse ;  /* 0x0000000b33317c23 */ /* 0x100fe20008010840 */
[--C-:B------:R-:W-:Y:S01]  /*d6e0*/  FFMA.FTZ R52, R29, UR11, -R64.reuse ;  /* 0x0000000b1d347c23 */ /* 0x100fe20008010840 */
[--C-:B------:R-:W-:Y:S01]  /*d6f0*/  FFMA.FTZ R51, R28, UR11, -R64.reuse ;  /* 0x0000000b1c337c23 */ /* 0x100fe20008010840 */
[--C-:B------:R-:W-:Y:S01]  /*d700*/  FFMA.FTZ R50, R182, UR11, -R64.reuse ;  /* 0x0000000bb6327c23 */ /* 0x100fe20008010840 */
[----:B------:R-:W-:Y:S01]  /*d710*/  LDSM.16.MT88.4 R28, [R219+0x10000] ;  /* 0x01000000db1c783b */ /* 0x000fe20000004200 */
[--C-:B------:R-:W-:Y:S01]  /*d720*/  FFMA.FTZ R58, R181, UR11, -R55.reuse ;  /* 0x0000000bb53a7c23 */ /* 0x100fe20008010837 */
[--C-:B------:R-:W-:Y:S01]  /*d730*/  FFMA.FTZ R53, R53, UR11, -R55.reuse ;  /* 0x0000000b35357c23 */ /* 0x100fe20008010837 */
[----:B------:R-:W3:Y:S01]  /*d740*/  MUFU.EX2 R44, R44 ;  /* 0x0000002c002c7308 */ /* 0x000ee20000000800 */
        /* <DEDUP_REMOVED lines=11> */
[----:B------:R-:W-:Y:S01]  /*d800*/  LDSM.16.MT88.4 R32, [R223+0xd000] ;  /* 0x00d00000df20783b */ /* 0x000fe20000004200 */
        /* <DEDUP_REMOVED lines=39> */
[----:B------:R-:W-:Y:S01]  /*da80*/  FFMA.FTZ R143, R143, UR11, -R55 ;  /* 0x0000000b8f8f7c23 */ /* 0x000fe20008010837 */
[--C-:B------:R-:W-:Y:S01]  /*da90*/  FFMA.FTZ R139, R139, UR11, -R64.reuse ;  /* 0x0000000b8b8b7c23 */ /* 0x100fe20008010840 */
[--C-:B------:R-:W-:Y:S01]  /*daa0*/  FFMA.FTZ R138, R138, UR11, -R64.reuse ;  /* 0x0000000b8a8a7c23 */ /* 0x100fe20008010840 */
[--C-:B------:R-:W-:Y:S01]  /*dab0*/  FFMA.FTZ R65, R65, UR11, -R64.reuse ;  /* 0x0000000b41417c23 */ /* 0x100fe20008010840 */
[----:B------:R2:W3:Y:S01]  /*dac0*/  MUFU.EX2 R48, R8 ;  /* 0x0000000800307308 */ /* 0x0004e20000000800 */
[----:B------:R-:W-:-:S07]  /*dad0*/  FFMA.FTZ R62, R62, UR11, -R64 ;  /* 0x0000000b3e3e7c23 */ /* 0x000fce0008010840 */
[----:B------:R-:W5:Y:S01]  /*dae0*/  MUFU.EX2 R0, R0 ;  /* 0x0000000000007308 */ /* 0x000f620000000800 */
[----:B----4-:R-:W-:-:S07]  /*daf0*/  F2FP.BF16.F32.PACK_AB R15, R2, R3 ;  /* 0x00000003020f723e */ /* 0x010fce00000010ff */
[----:B------:R-:W4:Y:S01]  /*db00*/  MUFU.EX2 R50, R50 ;  /* 0x0000003200327308 */ /* 0x000f220000000800 */
[----:B--2---:R-:W2:Y:S01]  /*db10*/  LDSM.16.MT88.4 R8, [R220+0xc000] ;  /* 0x00c00000dc08783b */ /* 0x004ea20000004200 */
[-C--:B---3--:R-:W-:Y:S01]  /*db20*/  FMUL.FTZ R128, R128, R48.reuse ;  /* 0x0000003080807220 */ /* 0x088fe20000410000 */
        /* <DEDUP_REMOVED lines=33> */
[----:B------:R-:W3:Y:S01]  /*dd40*/  LDSM.16.MT88.4 R16, [R223+0x10000] ;  /* 0x01000000df10783b */ /* 0x000ee20000004200 */
        /* <DEDUP_REMOVED lines=39> */
[C---:B---3--:R-:W-:Y:S01]  /*dfc0*/  HMMA.16816.F32.BF16 R96, R12.reuse, R16, R96 ;  /* 0x000000100c60723c */ /* 0x048fe20000041860 */
[-C--:B------:R-:W-:Y:S01]  /*dfd0*/  FMUL.FTZ R74, R74, R0.reuse ;  /* 0x000000004a4a7220 */ /* 0x080fe20000410000 */
[----:B------:R-:W-:Y:S01]  /*dfe0*/  FMUL.FTZ R75, R75, R0 ;  /* 0x000000004b4b7220 */ /* 0x000fe20000410000 */
[-C--:B------:R-:W-:Y:S01]  /*dff0*/  FMUL.FTZ R68, R68, R48.reuse ;  /* 0x0000003044447220 */ /* 0x080fe20000410000 */
[----:B------:R-:W-:Y:S01]  /*e000*/  FMUL.FTZ R69, R69, R48 ;  /* 0x0000003045457220 */ /* 0x000fe20000410000 */
[-C--:B------:R-:W-:Y:S01]  /*e010*/  FMUL.FTZ R70, R70, R0.reuse ;  /* 0x0000000046467220 */ /* 0x080fe20000410000 */
[C---:B------:R-:W-:Y:S01]  /*e020*/  HMMA.16816.F32.BF16 R92, R12.reuse, R18, R92 ;  /* 0x000000120c5c723c */ /* 0x040fe2000004185c */
[----:B------:R-:W3:Y:S01]  /*e030*/  LDSM.16.MT88.4 R16, [R223+0xc800] ;  /* 0x00c80000df10783b */ /* 0x000ee20000004200 */
[----:B------:R-:W1:Y:S01]  /*e040*/  MUFU.EX2 R53, R53 ;  /* 0x0000003500357308 */ /* 0x000e620000000800 */
[----:B------:R-:W-:Y:S01]  /*e050*/  FMUL.FTZ R71, R71, R0 ;  /* 0x0000000047477220 */ /* 0x000fe20000410000 */
        /* <DEDUP_REMOVED lines=10> */
[----:B------:R-:W3:Y:S01]  /*e100*/  MUFU.EX2 R56, R56 ;  /* 0x0000003800387308 */ /* 0x000ee20000000800 */
[C---:B------:R-:W-:Y:S01]  /*e110*/  HMMA.16816.F32.BF16 R72, R12.reuse, R28, R72 ;  /* 0x0000001c0c48723c */ /* 0x040fe20000041848 */
[----:B------:R-:W-:Y:S01]  /*e120*/  FADD.FTZ R47, R42, R47 ;  /* 0x0000002f2a2f7221 */ /* 0x000fe20000010000 */
[----:B------:R-:W-:Y:S01]  /*e130*/  FADD.FTZ R0, R2, R0 ;  /* 0x0000000002007221 */ /* 0x000fe20000010000 */
[----:B------:R-:W-:Y:S02]  /*e140*/  MOV R2, R46 ;  /* 0x0000002e00027202 */ /* 0x000fe40000000f00 */
[----:B----4-:R-:W-:Y:S02]  /*e150*/  FADD.FTZ R47, R50, R47 ;  /* 0x0000002f322f7221 */ /* 0x010fe40000010000 */
[----:B------:R-:W4:Y:S02]  /*e160*/  MUFU.EX2 R63, R63 ;  /* 0x0000003f003f7308 */ /* 0x000f240000000800 */
[C---:B-----5:R-:W-:Y:S01]  /*e170*/  FADD.FTZ R47, R49.reuse, R47 ;  /* 0x0000002f312f7221 */ /* 0x060fe20000010000 */
[C---:B-1----:R-:W-:Y:S05]  /*e180*/  HMMA.16816.F32.BF16 R80, R12.reuse, R4, R80 ;  /* 0x000000040c50723c */ /* 0x042fea0000041850 */
[----:B------:R-:W-:Y:S01]  /*e190*/  MUFU.EX2 R66, R66 ;  /* 0x0000004200427308 */ /* 0x000fe20000000800 */
[----:B------:R-:W-:Y:S01]  /*e1a0*/  HMMA.16816.F32.BF16 R76, R12, R6, R76 ;  /* 0x000000060c4c723c */ /* 0x000fe2000004184c */
[----:B------:R-:W-:-:S02]  /*e1b0*/  F2FP.BF16.F32.PACK_AB R4, R49, R50 ;  /* 0x000000323104723e */ /* 0x000fc400000010ff */
[----:B------:R-:W-:Y:S01]  /*e1c0*/  F2FP.BF16.F32.PACK_AB R5, R53, R58 ;  /* 0x0000003a3505723e */ /* 0x000fe200000010ff */
        /* <DEDUP_REMOVED lines=14> */
[----:B----4-:R-:W-:Y:S01]  /*e2b0*/  FADD.FTZ R52, R63, R52 ;  /* 0x000000343f347221 */ /* 0x010fe20000010000 */
[C---:B------:R-:W-:Y:S01]  /*e2c0*/  HMMA.16816.F32.BF16 R124, R4.reuse, R18, R124 ;  /* 0x00000012047c723c */ /* 0x040fe2000004187c */
[----:B------:R-:W1:Y:S03]  /*e2d0*/  LDSM.16.MT88.4 R16, [R223+0x10800] ;  /* 0x01080000df10783b */ /* 0x000e660000004200 */
[----:B------:R-:W3:Y:S02]  /*e2e0*/  MUFU.EX2 R134, R134 ;  /* 0x0000008600867308 */ /* 0x000ee40000000800 */
[C---:B--2---:R-:W-:Y:S06]  /*e2f0*/  HMMA.16816.F32.BF16 R112, R4.reuse, R8, R112 ;  /* 0x000000080470723c */ /* 0x044fec0000041870 */
[C---:B------:R-:W-:Y:S01]  /*e300*/  HMMA.16816.F32.BF16 R108, R4.reuse, R10, R108 ;  /* 0x0000000a046c723c */ /* 0x040fe2000004186c */
[----:B------:R-:W2:Y:S01]  /*e310*/  LDSM.16.MT88.4 R8, [R220+0x10800] ;  /* 0x01080000dc08783b */ /* 0x000ea20000004200 */
[----:B------:R-:W4:Y:S04]  /*e320*/  MUFU.EX2 R140, R140 ;  /* 0x0000008c008c7308 */ /* 0x000f280000000800 */
[----:B------:R-:W-:Y:S01]  /*e330*/  HMMA.16816.F32.BF16 R120, R4, R24, R120 ;  /* 0x000000180478723c */ /* 0x000fe20000041878 */
[----:B---3--:R-:W-:-:S03]  /*e340*/  FADD.FTZ R56, R134, R56 ;  /* 0x0000003886387221 */ /* 0x008fc60000010000 */
[----:B------:R-:W-:Y:S02]  /*e350*/  MUFU.EX2 R141, R141 ;  /* 0x0000008d008d7308 */ /* 0x000fe40000000800 */
[C---:B------:R-:W-:Y:S01]  /*e360*/  HMMA.16816.F32.BF16 R116, R4.reuse, R26, R116 ;  /* 0x0000001a0474723c */ /* 0x040fe20000041874 */
[----:B------:R-:W3:Y:S05]  /*e370*/  LDSM.16.MT88.4 R24, [R221+0xd000] ;  /* 0x00d00000dd18783b */ /* 0x000eea0000004200 */
[C---:B------:R-:W-:Y:S01]  /*e380*/  HMMA.16816.F32.BF16 R104, R4.reuse, R20, R104 ;  /* 0x000000140468723c */ /* 0x040fe20000041868 */
[----:B------:R-:W5:Y:S05]  /*e390*/  MUFU.EX2 R142, R142 ;  /* 0x0000008e008e7308 */ /* 0x000f6a0000000800 */
[C---:B------:R-:W-:Y:S01]  /*e3a0*/  HMMA.16816.F32.BF16 R100, R4.reuse, R22, R100 ;  /* 0x000000160464723c */ /* 0x040fe20000041864 */
[----:B------:R-:W3:Y:S02]  /*e3b0*/  LDSM.16.MT88.4 R20, [R220+0xd000] ;  /* 0x00d00000dc14783b */ /* 0x000ee40000004200 */
[----:B------:R-:W3:Y:S03]  /*e3c0*/  MUFU.EX2 R151, R151 ;  /* 0x0000009700977308 */ /* 0x000ee60000000800 */
[C---:B-1----:R-:W-:Y:S05]  /*e3d0*/  HMMA.16816.F32.BF16 R96, R4.reuse, R16, R96 ;  /* 0x000000100460723c */ /* 0x042fea0000041860 */
[----:B------:R-:W-:Y:S01]  /*e3e0*/  MUFU.EX2 R152, R152 ;  /* 0x0000009800987308 */ /* 0x000fe20000000800 */
[C---:B------:R-:W-:Y:S01]  /*e3f0*/  HMMA.16816.F32.BF16 R92, R4.reuse, R18, R92 ;  /* 0x00000012045c723c */ /* 0x040fe2000004185c */
[----:B------:R-:W1:Y:S05]  /*e400*/  LDSM.16.MT88.4 R16, [R219+0xd000] ;  /* 0x00d00000db10783b */ /* 0x000e6a0000004200 */
[C---:B------:R-:W-:Y:S01]  /*e410*/  HMMA.16816.F32.BF16 R88, R4.reuse, R28, R88 ;  /* 0x0000001c0458723c */ /* 0x040fe20000041858 */
[----:B------:R-:W-:Y:S05]  /*e420*/  MUFU.EX2 R153, R153 ;  /* 0x0000009900997308 */ /* 0x000fea0000000800 */
[C---:B------:R-:W-:Y:S01]  /*e430*/  HMMA.16816.F32.BF16 R84, R4.reuse, R30, R84 ;  /* 0x0000001e0454723c */ /* 0x040fe20000041854 */
[----:B------:R-:W1:Y:S02]  /*e440*/  LDSM.16.MT88.4 R28, [R223+0x11000] ;  /* 0x01100000df1c783b */ /* 0x000e640000004200 */
[----:B------:R-:W-:Y:S03]  /*e450*/  MUFU.EX2 R154, R154 ;  /* 0x0000009a009a7308 */ /* 0x000fe60000000800 */
[C---:B--2---:R-:W-:Y:S05]  /*e460*/  HMMA.16816.F32.BF16 R80, R4.reuse, R8, R80 ;  /* 0x000000080450723c */ /* 0x044fea0000041850 */
[----:B------:R-:W2:Y:S01]  /*e470*/  MUFU.EX2 R162, R162 ;  /* 0x000000a200a27308 */ /* 0x000ea20000000800 */
[----:B------:R-:W-:Y:S01]  /*e480*/  HMMA.16816.F32.BF16 R76, R4, R10, R76 ;  /* 0x0000000a044c723c */ /* 0x000fe2000004184c */
[C---:B------:R-:W-:Y:S01]  /*e490*/  F2FP.BF16.F32.PACK_AB R8, R66.reuse, R63 ;  /* 0x0000003f4208723e */ /* 0x040fe200000010ff */
[----:B------:R-:W-:Y:S01]  /*e4a0*/  FADD.FTZ R66, R66, R52 ;  /* 0x0000003442427221 */ /* 0x000fe20000010000 */
[C---:B----4-:R-:W-:Y:S01]  /*e4b0*/  F2FP.BF16.F32.PACK_AB R9, R140.reuse, R134 ;  /* 0x000000868c09723e */ /* 0x050fe200000010ff */
[----:B------:R-:W-:-:S02]  /*e4c0*/  FADD.FTZ R140, R140, R56 ;  /* 0x000000388c8c7221 */ /* 0x000fc40000010000 */
[C---:B------:R-:W-:Y:S01]  /*e4d0*/  HMMA.16816.F32.BF16 R72, R4.reuse, R36, R72 ;  /* 0x000000240448723c */ /* 0x040fe20000041848 */
[----:B------:R-:W-:Y:S01]  /*e4e0*/  F2FP.BF16.F32.PACK_AB R10, R133, R67 ;  /* 0x00000043850a723e */ /* 0x000fe200000010ff */
[----:B------:R-:W4:Y:S01]  /*e4f0*/  MUFU.EX2 R164, R164 ;  /* 0x000000a400a47308 */ /* 0x000f220000000800 */
[C---:B-----5:R-:W-:Y:S01]  /*e500*/  F2FP.BF16.F32.PACK_AB R11, R142.reuse, R141 ;  /* 0x0000008d8e0b723e */ /* 0x060fe200000010ff */
        /* <DEDUP_REMOVED lines=8> */
[----:B---3--:R-:W-:Y:S01]  /*e590*/  HMMA.16816.F32.BF16 R120, R8, R24, R120 ;  /* 0x000000180878723c */ /* 0x008fe20000041878 */
[----:B------:R-:W-:Y:S01]  /*e5a0*/  FADD.FTZ R133, R151, R133 ;  /* 0x0000008597857221 */ /* 0x000fe20000010000 */
[----:B--2---:R-:W-:-:S04]  /*e5b0*/  FADD.FTZ R142, R162, R142 ;  /* 0x0000008ea28e7221 */ /* 0x004fc80000010000 */
[C---:B------:R-:W-:Y:S01]  /*e5c0*/  HMMA.16816.F32.BF16 R116, R8.reuse, R26, R116 ;  /* 0x0000001a0874723c */ /* 0x040fe20000041874 */
[----:B------:R-:W2:Y:S01]  /*e5d0*/  LDSM.16.MT88.4 R24, [R221+0x11000] ;  /* 0x01100000dd18783b */ /* 0x000ea20000004200 */
[----:B------:R-:W3:Y:S04]  /*e5e0*/  MUFU.EX2 R166, R166 ;  /* 0x000000a600a67308 */ /* 0x000ee80000000800 */
[C---:B------:R-:W-:Y:S04]  /*e5f0*/  HMMA.16816.F32.BF16 R112, R8.reuse, R20, R112 ;  /* 0x000000140870723c */ /* 0x040fe80000041870 */
[----:B------:R-:W5:Y:S02]  /*e600*/  MUFU.EX2 R171, R171 ;  /* 0x000000ab00ab7308 */ /* 0x000f640000000800 */
[C---:B------:R-:W-:Y:S01]  /*e610*/  HMMA.16816.F32.BF16 R108, R8.reuse, R22, R108 ;  /* 0x00000016086c723c */ /* 0x040fe2000004186c */
[----:B------:R-:W4:Y:S05]  /*e620*/  LDSM.16.MT88.4 R20, [R220+0x11000] ;  /* 0x01100000dc14783b */ /* 0x000f2a0000004200 */
[C---:B-1----:R-:W-:Y:S01]  /*e630*/  HMMA.16816.F32.BF16 R104, R8.reuse, R16, R104 ;  /* 0x000000100868723c */ /* 0x042fe20000041868 */
[----:B------:R-:W-:Y:S05]  /*e640*/  MUFU.EX2 R172, R172 ;  /* 0x000000ac00ac7308 */ /* 0x000fea0000000800 */
[C---:B------:R-:W-:Y:S01]  /*e650*/  HMMA.16816.F32.BF16 R100, R8.reuse, R18, R100 ;  /* 0x000000120864723c */ /* 0x040fe20000041864 */
[----:B------:R-:W-:Y:S02]  /*e660*/  LDSM.16.MT88.4 R16, [R223+0x11800] ;  /* 0x01180000df10783b */ /* 0x000fe40000004200 */
[----:B------:R-:W-:Y:S03]  /*e670*/  MUFU.EX2 R173, R173 ;  /* 0x000000ad00ad7308 */ /* 0x000fe60000000800 */
[C---:B------:R-:W-:Y:S05]  /*e680*/  HMMA.16816.F32.BF16 R96, R8.reuse, R28, R96 ;  /* 0x0000001c0860723c */ /* 0x040fea0000041860 */
[----:B------:R-:W-:Y:S01]  /*e690*/  MUFU.EX2 R174, R174 ;  /* 0x000000ae00ae7308 */ /* 0x000fe20000000800 */
[C---:B------:R-:W-:Y:S01]  /*e6a0*/  HMMA.16816.F32.BF16 R92, R8.reuse, R30, R92 ;  /* 0x0000001e085c723c */ /* 0x040fe2000004185c */
[----:B------:R-:W1:Y:S05]  /*e6b0*/  LDSM.16.MT88.4 R28, [R221+0xd800] ;  /* 0x00d80000dd1c783b */ /* 0x000e6a0000004200 */
[C---:B------:R-:W-:Y:S01]  /*e6c0*/  HMMA.16816.F32.BF16 R128, R8.reuse, R32, R128 ;  /* 0x000000200880723c */ /* 0x040fe20000041880 */
[----:B------:R-:W5:Y:S05]  /*e6d0*/  MUFU.EX2 R170, R170 ;  /* 0x000000aa00aa7308 */ /* 0x000f6a0000000800 */
[C---:B------:R-:W-:Y:S01]  /*e6e0*/  HMMA.16816.F32.BF16 R124, R8.reuse, R34, R124 ;  /* 0x00000022087c723c */ /* 0x040fe2000004187c */
[----:B------:R-:W5:Y:S02]  /*e6f0*/  LDSM.16.MT88.4 R32, [R223+0xd800] ;  /* 0x00d80000df20783b */ /* 0x000f640000004200 */
[----:B------:R-:W5:Y:S03]  /*e700*/  MUFU.EX2 R169, R169 ;  /* 0x000000a900a97308 */ /* 0x000f660000000800 */
[C---:B--2---:R-:W-:Y:S05]  /*e710*/  HMMA.16816.F32.BF16 R88, R8.reuse, R24, R88 ;  /* 0x000000180858723c */ /* 0x044fea0000041858 */
[----:B------:R-:W-:Y:S01]  /*e720*/  MUFU.EX2 R168, R168 ;  /* 0x000000a800a87308 */ /* 0x000fe20000000800 */
[C---:B------:R-:W-:Y:S01]  /*e730*/  HMMA.16816.F32.BF16 R84, R8.reuse, R26, R84 ;  /* 0x0000001a0854723c */ /* 0x040fe20000041854 */
[----:B------:R-:W2:Y:S05]  /*e740*/  LDSM.16.MT88.4 R24, [R220+0xd800] ;  /* 0x00d80000dc18783b */ /* 0x000eaa0000004200 */
[C---:B----4-:R-:W-:Y:S01]  /*e750*/  HMMA.16816.F32.BF16 R80, R8.reuse, R20, R80 ;  /* 0x000000140850723c */ /* 0x050fe20000041850 */
[----:B------:R-:W4:Y:S05]  /*e760*/  MUFU.EX2 R167, R167 ;  /* 0x000000a700a77308 */ /* 0x000f2a0000000800 */
[C---:B------:R-:W-:Y:S01]  /*e770*/  HMMA.16816.F32.BF16 R76, R8.reuse, R22, R76 ;  /* 0x00000016084c723c */ /* 0x040fe2000004184c */
[----:B------:R-:W-:Y:S02]  /*e780*/  LDSM.16.MT88.4 R20, [R219+0xd800] ;  /* 0x00d80000db14783b */ /* 0x000fe40000004200 */
[----:B------:R-:W4:Y:S03]  /*e790*/  MUFU.EX2 R163, R163 ;  /* 0x000000a300a37308 */ /* 0x000f260000000800 */
[C---:B------:R-:W-:Y:S05]  /*e7a0*/  HMMA.16816.F32.BF16 R72, R8.reuse, R12, R72 ;  /* 0x0000000c0848723c */ /* 0x040fea0000041848 */
[----:B------:R-:W-:Y:S01]  /*e7b0*/  MUFU.EX2 R161, R161 ;  /* 0x000000a100a17308 */ /* 0x000fe20000000800 */
[----:B------:R-:W-:Y:S01]  /*e7c0*/  HMMA.16816.F32.BF16 R4, R8, R14, R4 ;  /* 0x0000000e0804723c */ /* 0x000fe20000041804 */
[----:B------:R-:W-:Y:S01]  /*e7d0*/  F2FP.BF16.F32.PACK_AB R12, R152, R151 ;  /* 0x00000097980c723e */ /* 0x000fe200000010ff */
[----:B------:R-:W4:Y:S01]  /*e7e0*/  LDSM.16.MT88.4 R8, [R220+0x11800] ;  /* 0x01180000dc08783b */ /* 0x000f220000004200 */
[----:B------:R-:W-:Y:S01]  /*e7f0*/  F2FP.BF16.F32.PACK_AB R13, R164, R162 ;  /* 0x000000a2a40d723e */ /* 0x000fe200000010ff */
[----:B------:R-:W-:Y:S01]  /*e800*/  FADD.FTZ R152, R152, R133 ;  /* 0x0000008598987221 */ /* 0x000fe20000010000 */
[----:B------:R-:W-:-:S02]  /*e810*/  FADD.FTZ R164, R164, R142 ;  /* 0x0000008ea4a47221 */ /* 0x000fc40000010000 */
[----:B------:R-:W-:Y:S01]  /*e820*/  F2FP.BF16.F32.PACK_AB R14, R154, R153 ;  /* 0x000000999a0e723e */ /* 0x000fe200000010ff */
[----:B------:R-:W-:Y:S01]  /*e830*/  MUFU.EX2 R160, R160 ;  /* 0x000000a000a07308 */ /* 0x000fe20000000800 */
[----:B---3--:R-:W-:Y:S01]  /*e840*/  F2FP.BF16.F32.PACK_AB R15, R166, R165 ;  /* 0x000000a5a60f723e */ /* 0x008fe200000010ff */
[----:B------:R-:W-:Y:S01]  /*e850*/  FADD.FTZ R152, R153, R152 ;  /* 0x0000009899987221 */ /* 0x000fe20000010000 */
[----:B------:R-:W-:-:S03]  /*e860*/  FADD.FTZ R164, R165, R164 ;  /* 0x000000a4a5a47221 */ /* 0x000fc60000010000 */
[----:B------:R-:W-:Y:S01]  /*e870*/  FADD.FTZ R154, R154, R152 ;  /* 0x000000989a9a7221 */ /* 0x000fe20000010000 */
[----:B------:R-:W-:Y:S01]  /*e880*/  FADD.FTZ R166, R166, R164 ;  /* 0x000000a4a6a67221 */ /* 0x000fe20000010000 */
[----:B-1----:R-:W-:Y:S01]  /*e890*/  HMMA.16816.F32.BF16 R120, R12, R28, R120 ;  /* 0x0000001c0c78723c */ /* 0x002fe20000041878 */
[----:B------:R-:W-:Y:S01]  /*e8a0*/  MUFU.EX2 R159, R159 ;  /* 0x0000009f009f7308 */ /* 0x000fe20000000800 */
[----:B-----5:R-:W-:Y:S01]  /*e8b0*/  FADD.FTZ R154, R171, R154 ;  /* 0x0000009aab9a7221 */ /* 0x020fe20000010000 */
[----:B------:R-:W-:-:S03]  /*e8c0*/  FADD.FTZ R166, R170, R166 ;  /* 0x000000a6aaa67221 */ /* 0x000fc60000010000 */
[C---:B------:R-:W-:Y:S01]  /*e8d0*/  HMMA.16816.F32.BF16 R116, R12.reuse, R30, R116 ;  /* 0x0000001e0c74723c */ /* 0x040fe20000041874 */
[----:B------:R-:W1:Y:S02]  /*e8e0*/  LDSM.16.MT88.4 R28, [R221+0x11800] ;  /* 0x01180000dd1c783b */ /* 0x000e640000004200 */
[----:B------:R-:W3:Y:S03]  /*e8f0*/  MUFU.EX2 R158, R158 ;  /* 0x0000009e009e7308 */ /* 0x000ee60000000800 */
        /* <DEDUP_REMOVED lines=9> */
[C---:B--2---:R-:W-:Y:S05]  /*e990*/  HMMA.16816.F32.BF16 R112, R12.reuse, R24, R112 ;  /* 0x000000180c70723c */ /* 0x044fea0000041870 */
[----:B------:R-:W-:Y:S01]  /*e9a0*/  MUFU.EX2 R150, R150 ;  /* 0x0000009600967308 */ /* 0x000fe20000000800 */
[C---:B------:R-:W-:Y:S01]  /*e9b0*/  HMMA.16816.F32.BF16 R108, R12.reuse, R26, R108 ;  /* 0x0000001a0c6c723c */ /* 0x040fe2000004186c */
[----:B------:R-:W2:Y:S05]  /*e9c0*/  LDSM.16.MT88.4 R24, [R223+0xe000] ;  /* 0x00e00000df18783b */ /* 0x000eaa0000004200 */
[C---:B----4-:R-:W-:Y:S01]  /*e9d0*/  HMMA.16816.F32.BF16 R80, R12.reuse, R8, R80 ;  /* 0x000000080c50723c */ /* 0x050fe20000041850 */
        /* <DEDUP_REMOVED lines=17> */
[C---:B-1----:R-:W-:Y:S01]  /*eaf0*/  HMMA.16816.F32.BF16 R88, R12.reuse, R28, R88 ;  /* 0x0000001c0c58723c */ /* 0x042fe20000041858 */
[----:B------:R-:W-:Y:S01]  /*eb00*/  FADD.FTZ R174, R163, R174 ;  /* 0x000000aea3ae7221 */ /* 0x000fe20000010000 */
[----:B---3--:R-:W-:Y:S02]  /*eb10*/  FADD.FTZ R167, R158, R167 ;  /* 0x000000a79ea77221 */ /* 0x008fe40000010000 */
[----:B------:R-:W-:Y:S02]  /*eb20*/  MUFU.EX2 R146, R146 ;  /* 0x0000009200927308 */ /* 0x000fe40000000800 */
[----:B------:R-:W-:Y:S01]  /*eb30*/  HMMA.16816.F32.BF16 R84, R12, R30, R84 ;  /* 0x0000001e0c54723c */ /* 0x000fe20000041854 */
[----:B------:R-:W1:Y:S05]  /*eb40*/  LDSM.16.MT88.4 R28, [R220+0xe000] ;  /* 0x00e00000dc1c783b */ /* 0x000e6a0000004200 */
[C---:B-----5:R-:W-:Y:S01]  /*eb50*/  HMMA.16816.F32.BF16 R120, R8.reuse, R16, R120 ;  /* 0x000000100878723c */ /* 0x060fe20000041878 */
[----:B------:R-:W-:Y:S05]  /*eb60*/  MUFU.EX2 R145, R145 ;  /* 0x0000009100917308 */ /* 0x000fea0000000800 */
[----:B------:R-:W-:Y:S01]  /*eb70*/  HMMA.16816.F32.BF16 R116, R8, R18, R116 ;  /* 0x000000120874723c */ /* 0x000fe20000041874 */
[----:B------:R-:W3:Y:S02]  /*eb80*/  LDSM.16.MT88.4 R16, [R220+0x12000] ;  /* 0x01200000dc10783b */ /* 0x000ee40000004200 */
[----:B------:R-:W-:Y:S03]  /*eb90*/  MUFU.EX2 R144, R144 ;  /* 0x0000009000907308 */ /* 0x000fe60000000800 */
[C---:B------:R-:W-:Y:S05]  /*eba0*/  HMMA.16816.F32.BF16 R72, R12.reuse, R32, R72 ;  /* 0x000000200c48723c */ /* 0x040fea0000041848 */
[----:B------:R-:W-:Y:S01]  /*ebb0*/  MUFU.EX2 R143, R143 ;  /* 0x0000008f008f7308 */ /* 0x000fe20000000800 */
[----:B------:R-:W-:Y:S01]  /*ebc0*/  HMMA.16816.F32.BF16 R4, R12, R34, R4 ;  /* 0x000000220c04723c */ /* 0x000fe20000041804 */
[----:B------:R-:W4:Y:S04]  /*ebd0*/  LDSM.16.MT88.4 R32, [R223+0x12000] ;  /* 0x01200000df20783b */ /* 0x000f280000004200 */
[----:B------:R-:W-:Y:S01]  /*ebe0*/  LDSM.16.MT88.4 R12, [R219+0x12000] ;  /* 0x01200000db0c783b */ /* 0x000fe20000004200 */
[C---:B--2---:R-:W-:Y:S01]  /*ebf0*/  HMMA.16816.F32.BF16 R128, R8.reuse, R24, R128 ;  /* 0x000000180880723c */ /* 0x044fe20000041880 */
[----:B------:R-:W-:Y:S05]  /*ec00*/  MUFU.EX2 R139, R139 ;  /* 0x0000008b008b7308 */ /* 0x000fea0000000800 */
[C---:B------:R-:W-:Y:S01]  /*ec10*/  HMMA.16816.F32.BF16 R124, R8.reuse, R26, R124 ;  /* 0x0000001a087c723c */ /* 0x040fe2000004187c */
[----:B------:R-:W2:Y:S02]  /*ec20*/  LDSM.16.MT88.4 R24, [R221+0x12000] ;  /* 0x01200000dd18783b */ /* 0x000ea40000004200 */
[----:B------:R-:W5:Y:S03]  /*ec30*/  MUFU.EX2 R138, R138 ;  /* 0x0000008a008a7308 */ /* 0x000f660000000800 */
[C---:B-1----:R-:W-:Y:S05]  /*ec40*/  HMMA.16816.F32.BF16 R112, R8.reuse, R28, R112 ;  /* 0x0000001c0870723c */ /* 0x042fea0000041870 */
[----:B------:R-:W-:Y:S01]  /*ec50*/  MUFU.EX2 R65, R65 ;  /* 0x0000004100417308 */ /* 0x000fe20000000800 */
[C---:B------:R-:W-:Y:S01]  /*ec60*/  HMMA.16816.F32.BF16 R108, R8.reuse, R30, R108 ;  /* 0x0000001e086c723c */ /* 0x040fe2000004186c */
[----:B------:R-:W1:Y:S05]  /*ec70*/  LDSM.16.MT88.4 R28, [R223+0xe800] ;  /* 0x00e80000df1c783b */ /* 0x000e6a0000004200 */
[----:B------:R-:W-:Y:S01]  /*ec80*/  HMMA.16816.F32.BF16 R104, R8, R20, R104 ;  /* 0x000000140868723c */ /* 0x000fe20000041868 */
[----:B------:R-:W4:Y:S01]  /*ec90*/  MUFU.EX2 R62, R62 ;  /* 0x0000003e003e7308 */ /* 0x000f220000000800 */
[----:B-----5:R-:W-:-:S04]  /*eca0*/  F2FP.BF16.F32.PACK_AB R68, R138, R139 ;  /* 0x0000008b8a44723e */ /* 0x020fc800000010ff */
[C---:B------:R-:W-:Y:S01]  /*ecb0*/  HMMA.16816.F32.BF16 R100, R8.reuse, R22, R100 ;  /* 0x000000160864723c */ /* 0x040fe20000041864 */
[----:B------:R-:W5:Y:S05]  /*ecc0*/  LDSM.16.MT88.4 R20, [R221+0xe800] ;  /* 0x00e80000dd14783b */ /* 0x000f6a0000004200 */
[C---:B---3--:R-:W-:Y:S06]  /*ecd0*/  HMMA.16816.F32.BF16 R80, R8.reuse, R16, R80 ;  /* 0x000000100850723c */ /* 0x048fec0000041850 */
[----:B------:R-:W-:Y:S01]  /*ece0*/  HMMA.16816.F32.BF16 R76, R8, R18, R76 ;  /* 0x00000012084c723c */ /* 0x000fe2000004184c */
[----:B------:R-:W3:Y:S01]  /*ecf0*/  LDSM.16.MT88.4 R16, [R220+0xe800] ;  /* 0x00e80000dc10783b */ /* 0x000ee20000004200 */
[----:B----4-:R-:W-:-:S04]  /*ed00*/  F2FP.BF16.F32.PACK_AB R70, R62, R65 ;  /* 0x000000413e46723e */ /* 0x010fc800000010ff */
[C---:B------:R-:W-:Y:S06]  /*ed10*/  HMMA.16816.F32.BF16 R96, R8.reuse, R32, R96 ;  /* 0x000000200860723c */ /* 0x040fec0000041860 */
[C---:B------:R-:W-:Y:S01]  /*ed20*/  HMMA.16816.F32.BF16 R92, R8.reuse, R34, R92 ;  /* 0x00000022085c723c */ /* 0x040fe2000004185c */
[----:B------:R-:W-:Y:S05]  /*ed30*/  LDSM.16.MT88.4 R32, [R221+0x12800] ;  /* 0x01280000dd20783b */ /* 0x000fea0000004200 */
[C---:B--2---:R-:W-:Y:S06]  /*ed40*/  HMMA.16816.F32.BF16 R88, R8.reuse, R24, R88 ;  /* 0x000000180858723c */ /* 0x044fec0000041858 */
        /* <DEDUP_REMOVED lines=8> */
[----:B------:R-:W-:Y:S01]  /*edd0*/  F2FP.BF16.F32.PACK_AB R27, R155, R156 ;  /* 0x0000009c9b1b723e */ /* 0x000fe200000010ff */
[----:B------:R-:W-:Y:S02]  /*ede0*/  FADD.FTZ R157, R156, R157 ;  /* 0x0000009d9c9d7221 */ /* 0x000fe40000010000 */
[----:B------:R-:W-:Y:S01]  /*edf0*/  HMMA.16816.F32.BF16 R4, R8, R14, R4 ;  /* 0x0000000e0804723c */ /* 0x000fe20000041804 */
[----:B------:R-:W2:Y:S01]  /*ee00*/  LDSM.16.MT88.4 R8, [R220+0x12800] ;  /* 0x01280000dc08783b */ /* 0x000ea20000004200 */
        /* <DEDUP_REMOVED lines=11> */
[C---:B---3--:R-:W-:Y:S06]  /*eec0*/  HMMA.16816.F32.BF16 R112, R24.reuse, R16, R112 ;  /* 0x000000101870723c */ /* 0x048fec0000041870 */
[C---:B------:R-:W-:Y:S01]  /*eed0*/  HMMA.16816.F32.BF16 R108, R24.reuse, R18, R108 ;  /* 0x00000012186c723c */ /* 0x040fe2000004186c */
[----:B------:R-:W3:Y:S05]  /*eee0*/  LDSM.16.MT88.4 R16, [R221+0xf000] ;  /* 0x00f00000dd10783b */ /* 0x000eea0000004200 */
[C---:B--2---:R-:W-:Y:S06]  /*eef0*/  HMMA.16816.F32.BF16 R80, R24.reuse, R8, R80 ;  /* 0x000000081850723c */ /* 0x044fec0000041850 */
        /* <DEDUP_REMOVED lines=11> */
[----:B------:R-:W2:Y:S01]  /*efb0*/  LDSM.16.MT88.4 R12, [R220+0xf000] ;  /* 0x00f00000dc0c783b */ /* 0x000ea20000004200 */
[----:B------:R-:W-:Y:S01]  /*efc0*/  FADD.FTZ R147, R147, R149 ;  /* 0x0000009593937221 */ /* 0x000fe20000010000 */
[----:B------:R-:W-:-:S03]  /*efd0*/  FADD.FTZ R143, R143, R145 ;  /* 0x000000918f8f7221 */ /* 0x000fc60000010000 */
[----:B------:R-:W-:Y:S01]  /*efe0*/  HMMA.16816.F32.BF16 R96, R24, R36, R96 ;  /* 0x000000241860723c */ /* 0x000fe20000041860 */
[----:B------:R-:W-:-:S04]  /*eff0*/  FADD.FTZ R147, R139, R147 ;  /* 0x000000938b937221 */ /* 0x000fc80000010000 */
[----:B------:R-:W-:Y:S01]  /*f000*/  FADD.FTZ R147, R138, R147 ;  /* 0x000000938a937221 */ /* 0x000fe20000010000 */
[----:B------:R-:W-:Y:S01]  /*f010*/  HMMA.16816.F32.BF16 R92, R24, R38, R92 ;  /* 0x00000026185c723c */ /* 0x000fe2000004185c */
[----:B------:R-:W-:Y:S02]  /*f020*/  LDSM.16.MT88.4 R36, [R221+0x13000] ;  /* 0x01300000dd24783b */ /* 0x000fe40000004200 */
[----:B------:R-:W-:-:S03]  /*f030*/  FADD.FTZ R147, R65, R147 ;  /* 0x0000009341937221 */ /* 0x000fc60000010000 */
        /* <DEDUP_REMOVED lines=18> */
[----:B------:R-:W-:Y:S01]  /*f160*/  HMMA.16816.F32.BF16 R100, R8, R34, R100 ;  /* 0x000000220864723c */ /* 0x000fe20000041864 */
[--C-:B------:R-:W-:Y:S01]  /*f170*/  FFMA.FTZ R32, R61, UR11, -R55.reuse ;  /* 0x0000000b3d207c23 */ /* 0x100fe20008010837 */
[----:B------:R-:W-:-:S04]  /*f180*/  FFMA.FTZ R33, R60, UR11, -R55 ;  /* 0x0000000b3c217c23 */ /* 0x000fc80008010837 */
[C---:B-1----:R-:W-:Y:S01]  /*f190*/  HMMA.16816.F32.BF16 R96, R8.reuse, R20, R96 ;  /* 0x000000140860723c */ /* 0x042fe20000041860 */
[--C-:B------:R-:W-:Y:S01]  /*f1a0*/  FFMA.FTZ R34, R59, UR11, -R55.reuse ;  /* 0x0000000b3b227c23 */ /* 0x100fe20008010837 */
[----:B------:R-:W-:Y:S01]  /*f1b0*/  FFMA.FTZ R35, R54, UR11, -R55 ;  /* 0x0000000b36237c23 */ /* 0x000fe20008010837 */
[----:B------:R-:W1:Y:S03]  /*f1c0*/  MUFU.EX2 R32, R32 ;  /* 0x0000002000207308 */ /* 0x000e660000000800 */
[C---:B------:R-:W-:Y:S01]  /*f1d0*/  HMMA.16816.F32.BF16 R92, R8.reuse, R22, R92 ;  /* 0x00000016085c723c */ /* 0x040fe2000004185c */
[----:B------:R-:W4:Y:S04]  /*f1e0*/  LDSM.16.MT88.4 R20, [R220+0xf800] ;  /* 0x00f80000dc14783b */ /* 0x000f280000004200 */
[----:B------:R-:W5:Y:S01]  /*f1f0*/  MUFU.EX2 R33, R33 ;  /* 0x0000002100217308 */ /* 0x000f620000000800 */
[C---:B------:R-:W-:Y:S06]  /*f200*/  HMMA.16816.F32.BF16 R88, R8.reuse, R36, R88 ;  /* 0x000000240858723c */ /* 0x040fec0000041858 */
[----:B------:R-:W-:Y:S01]  /*f210*/  HMMA.16816.F32.BF16 R84, R8, R38, R84 ;  /* 0x000000260854723c */ /* 0x000fe20000041854 */
[----:B------:R-:W2:Y:S01]  /*f220*/  MUFU.EX2 R34, R34 ;  /* 0x0000002200227308 */ /* 0x000ea20000000800 */
[----:B-1----:R-:W-:-:S04]  /*f230*/  FADD.FTZ R143, R32, R143 ;  /* 0x0000008f208f7221 */ /* 0x002fc80000010000 */
[C---:B------:R-:W-:Y:S03]  /*f240*/  HMMA.16816.F32.BF16 R80, R8.reuse, R28, R80 ;  /* 0x0000001c0850723c */ /* 0x040fe60000041850 */
[----:B------:R-:W1:Y:S01]  /*f250*/  MUFU.EX2 R35, R35 ;  /* 0x0000002300237308 */ /* 0x000e620000000800 */
[C---:B-----5:R-:W-:Y:S01]  /*f260*/  F2FP.BF16.F32.PACK_AB R69, R33.reuse, R32 ;  /* 0x000000202145723e */ /* 0x060fe200000010ff */
[----:B------:R-:W-:Y:S01]  /*f270*/  FADD.FTZ R143, R33, R143 ;  /* 0x0000008f218f7221 */ /* 0x000fe20000010000 */
[C---:B------:R-:W-:Y:S06]  /*f280*/  HMMA.16816.F32.BF16 R76, R8.reuse, R30, R76 ;  /* 0x0000001e084c723c */ /* 0x040fec000004184c */
[----:B---3--:R-:W-:Y:S01]  /*f290*/  HMMA.16816.F32.BF16 R72, R8, R16, R72 ;  /* 0x000000100848723c */ /* 0x008fe20000041848 */
[----:B--2---:R-:W-:-:S05]  /*f2a0*/  FADD.FTZ R143, R34, R143 ;  /* 0x0000008f228f7221 */ /* 0x004fca0000010000 */
[----:B------:R-:W-:Y:S01]  /*f2b0*/  HMMA.16816.F32.BF16 R4, R8, R18, R4 ;  /* 0x000000120804723c */ /* 0x000fe20000041804 */
[----:B------:R-:W2:Y:S01]  /*f2c0*/  LDSM.16.MT88.4 R8, [R219+0xf800] ;  /* 0x00f80000db08783b */ /* 0x000ea20000004200 */
[C---:B-1----:R-:W-:Y:S01]  /*f2d0*/  F2FP.BF16.F32.PACK_AB R71, R35.reuse, R34 ;  /* 0x000000222347723e */ /* 0x042fe200000010ff */
[----:B------:R-:W-:Y:S02]  /*f2e0*/  FADD.FTZ R248, R35, R143 ;  /* 0x0000008f23f87221 */ /* 0x000fe40000010000 */
[----:B------:R-:W1:Y:S04]  /*f2f0*/  LDSM.16.MT88.4 R16, [R223+0x13800] ;  /* 0x01380000df10783b */ /* 0x000e680000004200 */
[C---:B------:R-:W-:Y:S06]  /*f300*/  HMMA.16816.F32.BF16 R120, R68.reuse, R12, R120 ;  /* 0x0000000c4478723c */ /* 0x040fec0000041878 */
        /* <DEDUP_REMOVED lines=19> */
.L_x_1650:
        /* <DEDUP_REMOVED lines=14> */
.L_x_1662:
[----:B------:R-:W-:Y:S04]  /*f520*/  DEPBAR.LE SB0, 0x0 ;  /* 0x000080000000791a */ /* 0x000fe80000000000 */
[----:B------:R-:W-:Y:S01]  /*f530*/  BAR.SYNC.DEFER_BLOCKING 0x0 ;  /* 0x0000000000007b1d */ /* 0x000fe20000010000 */
[C---:B------:R-:W-:Y:S01]  /*f540*/  ISETP.GE.AND P4, PT, R238.reuse, UR14, PT ;  /* 0x0000000eee007c0c */ /* 0x040fe2000bf86270 */
[----:B------:R-:W-:Y:S01]  /*f550*/  VIADD R0, R238, 0x40 ;  /* 0x00000040ee007836 */ /* 0x000fe20000000000 */
[----:B------:R-:W-:Y:S01]  /*f560*/  MOV R6, R245 ;  /* 0x000000f500067202 */ /* 0x000fe20000000f00 */
[----:B------:R-:W-:Y:S02]  /*f570*/  VIADD R236, R236, 0xffffffff ;  /* 0xffffffffecec7836 */ /* 0x000fe40000000000 */
[----:B------:R-:W-:Y:S01]  /*f580*/  IMAD.MOV.U32 R5, RZ, RZ, R244 ;  /* 0x000000ffff057224 */ /* 0x000fe200078e00f4 */
[----:B------:R-:W-:Y:S01]  /*f590*/  ISETP.GE.AND P3, PT, R0, UR14, PT ;  /* 0x0000000e00007c0c */ /* 0x000fe2000bf66270 */
[----:B------:R-:W-:Y:S01]  /*f5a0*/  UMOV UR16, UR6 ;  /* 0x0000000600107c82 */ /* 0x000fe20008000000 */
[----:B------:R-:W-:Y:S01]  /*f5b0*/  UMOV UR15, UR7 ;  /* 0x00000007000f7c82 */ /* 0x000fe20008000000 */
[----:B------:R-:W-:Y:S10]  /*f5c0*/  @!P0 BRA `(.L_x_1659) ;  /* 0x0000000000f88947 */ /* 0x000ff40003800000 */
[----:B------:R-:W1:Y:S01]  /*f5d0*/  LDC R0, c[0x0][0x380] ;  /* 0x0000e000ff007b82 */ /* 0x000e620000000800 */
[----:B------:R-:W-:Y:S01]  /*f5e0*/  SHF.L.U32 R3, R236, 0x7, RZ ;  /* 0x00000007ec037819 */ /* 0x000fe200000006ff */
[----:B------:R-:W-:Y:S01]  /*f5f0*/  UMOV UR16, UR11 ;  /* 0x0000000b00107c82 */ /* 0x000fe20008000000 */
[----:B------:R-:W-:Y:S02]  /*f600*/  UMOV UR15, UR10 ;  /* 0x0000000a000f7c82 */ /* 0x000fe40008000000 */
[----:B------:R-:W-:Y:S01]  /*f610*/  IABS R5, R3 ;  /* 0x0000000300057213 */ /* 0x000fe20000000000 */
[C---:B------:R-:W-:Y:S05]  /*f620*/  VIADD R10, R3.reuse, 0x80 ;  /* 0x00000080030a7836 */ /* 0x040fea0000000000 */
[----:B------:R-:W-:Y:S02]  /*f630*/  IABS R7, R10 ;  /* 0x0000000a00077213 */ /* 0x000fe40000000000 */
[-C--:B-1----:R-:W-:Y:S02]  /*f640*/  IABS R2, R0.reuse ;  /* 0x0000000000027213 */ /* 0x082fe40000000000 */
[-C--:B------:R-:W-:Y:S02]  /*f650*/  LOP3.LUT R3, R3, R0.reuse, RZ, 0x3c, !PT ;  /* 0x0000000003037212 */ /* 0x080fe400078e3cff */
[----:B------:R-:W1:Y:S01]  /*f660*/  I2F.RP R8, R2 ;  /* 0x0000000200087306 */ /* 0x000e620000209400 */
[----:B------:R-:W-:Y:S09]  /*f670*/  LOP3.LUT R10, R10, R0, RZ, 0x3c, !PT ;  /* 0x000000000a0a7212 */ /* 0x000ff200078e3cff */
[----:B-1----:R-:W1:Y:S02]  /*f680*/  MUFU.RCP R8, R8 ;  /* 0x0000000800087308 */ /* 0x002e640000001000 */
[----:B-1----:R-:W-:Y:S08]  /*f690*/  VIADD R8, R8, 0xffffffe ;  /* 0x0ffffffe08087836 */ /* 0x002ff00000000000 */
        /* <DEDUP_REMOVED lines=10> */
[C---:B------:R-:W-:Y:S03]  /*f740*/  IMAD R7, R2.reuse, R6, R7 ;  /* 0x0000000602077224 */ /* 0x040fe600078e0207 */
        /* <DEDUP_REMOVED lines=9> */
[----:B------:R-:W-:Y:S02]  /*f7e0*/  ISETP.GE.AND P2, PT, R10, RZ, PT ;  /* 0x000000ff0a00720c */ /* 0x000fe40003f46270 */
[----:B------:R-:W-:Y:S07]  /*f7f0*/  LOP3.LUT R7, RZ, R0, RZ, 0x33, !PT ;  /* 0x00000000ff077212 */ /* 0x000fee00078e33ff */
[----:B------:R-:W-:Y:S02]  /*f800*/  @P5 IADD3 R8, R8, 0x1, RZ ;  /* 0x0000000108085810 */ /* 0x000fe40007ffe0ff */
[----:B------:R-:W-:Y:S01]  /*f810*/  @P6 VIADD R9, R9, 0x1 ;  /* 0x0000000109096836 */ /* 0x000fe20000000000 */
[----:B------:R-:W-:Y:S02]  /*f820*/  ISETP.NE.AND P5, PT, R0, RZ, PT ;  /* 0x000000ff0000720c */ /* 0x000fe40003fa5270 */
[----:B------:R-:W-:Y:S02]  /*f830*/  @!P1 IMAD.MOV R8, RZ, RZ, -R8 ;  /* 0x000000ffff089224 */ /* 0x000fe400078e0a08 */
[----:B------:R-:W-:Y:S03]  /*f840*/  @!P2 IADD3 R9, -R9, RZ, RZ ;  /* 0x000000ff0909a210 */ /* 0x000fe60007ffe1ff */
[C---:B------:R-:W-:Y:S02]  /*f850*/  SEL R8, R7.reuse, R8, !P5 ;  /* 0x0000000807087207 */ /* 0x040fe40006800000 */
[----:B------:R-:W-:Y:S02]  /*f860*/  SEL R7, R7, R9, !P5 ;  /* 0x0000000907077207 */ /* 0x000fe40006800000 */
[CC--:B------:R-:W-:Y:S02]  /*f870*/  LEA R4, P2, R8.reuse, R240.reuse, 0x2 ;  /* 0x000000f008047211 */ /* 0x0c0fe400078410ff */
[C---:B------:R-:W-:Y:S02]  /*f880*/  LEA R2, P1, R7.reuse, R240, 0x2 ;  /* 0x000000f007027211 */ /* 0x040fe400078210ff */
[-C--:B------:R-:W-:Y:S02]  /*f890*/  LEA.HI.X.SX32 R5, R8, R241.reuse, 0x2, P2 ;  /* 0x000000f108057211 */ /* 0x080fe400010f16ff */
[C---:B------:R-:W-:Y:S01]  /*f8a0*/  LEA.HI.X.SX32 R3, R7.reuse, R241, 0x2, P1 ;  /* 0x000000f107037211 */ /* 0x040fe200008f16ff */
[----:B------:R-:W-:Y:S02]  /*f8b0*/  IMAD.IADD R7, R7, 0x1, -R8 ;  /* 0x0000000107077824 */ /* 0x000fe400078e0a08 */
[----:B------:R-:W2:Y:S02]  /*f8c0*/  LDG.E R4, desc[UR12][R4.64] ;  /* 0x0000000c04047981 */ /* 0x000ea4000c1e1900 */
[----:B------:R-:W-:Y:S04]  /*f8d0*/  IMAD R7, R7, R0, -0x80 ;  /* 0xffffff8007077424 */ /* 0x000fe800078e0200 */
[C---:B------:R-:W-:Y:S01]  /*f8e0*/  IMAD R0, R7.reuse, UR10, RZ ;  /* 0x0000000a07007c24 */ /* 0x040fe2000f8e02ff */
[----:B------:R-:W-:Y:S05]  /*f8f0*/  SHF.R.S32.HI R6, RZ, 0x1f, R7 ;  /* 0x0000001fff067819 */ /* 0x000fea0000011407 */
[----:B------:R-:W-:Y:S02]  /*f900*/  IMAD R0, R6, UR11, R0 ;  /* 0x0000000b06007c24 */ /* 0x000fe4000f8e0200 */
[----:B------:R-:W-:Y:S04]  /*f910*/  IMAD.WIDE.U32 R6, R7, UR11, RZ ;  /* 0x0000000b07067c25 */ /* 0x000fe8000f8e00ff */
[----:B------:R-:W-:Y:S01]  /*f920*/  IMAD.IADD R7, R7, 0x1, R0 ;  /* 0x0000000107077824 */ /* 0x000fe200078e0200 */
[----:B------:R1:W2:Y:S02]  /*f930*/  LDG.E R5, desc[UR12][R2.64] ;  /* 0x0000000c02057981 */ /* 0x0002a4000c1e1900 */
[----:B-1----:R-:W1:Y:S01]  /*f940*/  LDC.64 R2, c[0x0][0x238] ;  /* 0x00008e00ff027b82 */ /* 0x002e620000000a00 */
[----:B--2---:R-:W-:Y:S04]  /*f950*/  IADD3 R4, -R5, R4, RZ ;  /* 0x0000000405047210 */ /* 0x004fe80007ffe1ff */
[----:B------:R-:W-:Y:S01]  /*f960*/  SHF.R.S32.HI R5, RZ, 0x1f, R4 ;  /* 0x0000001fff057819 */ /* 0x000fe20000011404 */
[CC--:B-1----:R-:W-:Y:S04]  /*f970*/  IMAD.WIDE.U32 R6, R4.reuse, R2.reuse, R6 ;  /* 0x0000000204067225 */ /* 0x0c2fe800078e0006 */
[----:B------:R-:W-:Y:S04]  /*f980*/  IMAD R5, R5, R2, RZ ;  /* 0x0000000205057224 */ /* 0x000fe800078e02ff */
[----:B------:R-:W-:Y:S05]  /*f990*/  IMAD R5, R4, R3, R5 ;  /* 0x0000000304057224 */ /* 0x000fea00078e0205 */
[----:B------:R-:W-:Y:S07]  /*f9a0*/  IADD3 R5, R7, R5, RZ ;  /* 0x0000000507057210 */ /* 0x000fee0007ffe0ff */
.L_x_1659:
[CC--:B------:R-:W-:Y:S01]  /*f9b0*/  LEA R250, P2, R6.reuse, R137.reuse, 0x1 ;  /* 0x0000008906fa7211 */ /* 0x0c0fe200078408ff */
[----:B------:R-:W-:Y:S01]  /*f9c0*/  @P4 STS.128 [R237+0xc000], RZ ;  /* 0x00c000ffed004388 */ /* 0x000fe20000000c00 */
[C---:B------:R-:W-:Y:S02]  /*f9d0*/  IADD3 R0, P1, R235.reuse, R6, RZ ;  /* 0x00000006eb007210 */ /* 0x040fe40007f3e0ff */
[-C--:B------:R-:W-:Y:S02]  /*f9e0*/  LEA.HI.X R251, R6, R136.reuse, R5, 0x1, P2 ;  /* 0x0000008806fb7211 */ /* 0x080fe400010f0c05 */
[----:B------:R-:W-:Y:S02]  /*f9f0*/  @!P4 LEA R16, P5, R0, R137, 0x1 ;  /* 0x000000890010c211 */ /* 0x000fe400078a08ff */
[----:B------:R-:W-:Y:S01]  /*fa00*/  IADD3.X R3, R234, R5, RZ, P1, !PT ;  /* 0x00000005ea037210 */ /* 0x000fe20000ffe4ff */
        /* <DEDUP_REMOVED lines=8> */
[C---:B------:R-:W-:Y:S02]  /*fa90*/  IADD3 R2, P2, R235.reuse, R0, RZ ;  /* 0x00000000eb027210 */ /* 0x040fe40007f5e0ff */
[----:B------:R-:W-:Y:S01]  /*faa0*/  @!PT LDS RZ, [RZ] ;  /* 0x00000000fffff984 */ /* 0x000fe20000000800 */
[----:B------:R-:W-:Y:S01]  /*fab0*/  @!PT LDS RZ, [RZ] ;  /* 0x00000000fffff984 */ /* 0x000fe20000000800 */
[----:B------:R-:W-:Y:S01]  /*fac0*/  @!PT LDS RZ, [RZ] ;  /* 0x00000000fffff984 */ /* 0x000fe20000000800 */
[----:B------:R-:W-:Y:S02]  /*fad0*/  @!P3 LDGSTS.E.BYPASS.LTC128B.128 [R237+0x10000], desc[UR12][R250.64+0x80] ;  /* 0x10000080faedbfae */ /* 0x000fe4000b901d4c */
[----:B------:R-:W-:Y:S03]  /*fae0*/  @!P4 LEA R14, P5, R2, R137, 0x1 ;  /* 0x00000089020ec211 */ /* 0x000fe600078a08ff */
[----:B------:R-:W-:Y:S01]  /*faf0*/  @P4 STS.128 [R237+0xc800], RZ ;  /* 0x00c800ffed004388 */ /* 0x000fe20000000c00 */
[----:B------:R-:W-:Y:S02]  /*fb00*/  IADD3.X R3, R234, R3, RZ, P2, !PT ;  /* 0x00000003ea037210 */ /* 0x000fe400017fe4ff */
[CC--:B------:R-:W-:Y:S02]  /*fb10*/  @!P3 LEA R8, P1, R2.reuse, R137.reuse, 0x1 ;  /* 0x000000890208b211 */ /* 0x0c0fe400078208ff */
[----:B------:R-:W-:Y:S01]  /*fb20*/  @!PT LDS RZ, [RZ] ;  /* 0x00000000fffff984 */ /* 0x000fe20000000800 */
[----:B------:R-:W-:Y:S01]  /*fb30*/  @!PT LDS RZ, [RZ] ;  /* 0x00000000fffff984 */ /* 0x000fe20000000800 */
[----:B------:R-:W-:Y:S01]  /*fb40*/  @!PT LDS RZ, [RZ] ;  /* 0x00000000fffff984 */ /* 0x000fe20000000800 */
[----:B------:R1:W-:Y:S01]  /*fb50*/  @!P4 LDGSTS.E.BYPASS.LTC128B.128 [R237+0xc800], desc[UR12][R16.64] ;  /* 0x0c80000010edcfae */ /* 0x0003e2000b901d4c */
[CCC-:B------:R-:W-:Y:S02]  /*fb60*/  @!P4 LEA.HI.X R15, R2.reuse, R136.reuse, R3.reuse, 0x1, P5 ;  /* 0x00000088020fc211 */ /* 0x1c0fe400028f0c03 */
[----:B------:R-:W-:Y:S02]  /*fb70*/  @!P3 LEA.HI.X R9, R2, R136, R3, 0x1, P1 ;  /* 0x000000880209b211 */ /* 0x000fe400008f0c03 */
[----:B------:R-:W-:Y:S01]  /*fb80*/  @P3 STS.128 [R237+0x10800], RZ ;  /* 0x010800ffed003388 */ /* 0x000fe20000000c00 */
[C---:B------:R-:W-:Y:S04]  /*fb90*/  IADD3 R0, P2, R235.reuse, R2, RZ ;  /* 0x00000002eb007210 */ /* 0x040fe80007f5e0ff */
[----:B------:R-:W-:Y:S01]  /*fba0*/  @!PT LDS RZ, [RZ] ;  /* 0x00000000fffff984 */ /* 0x000fe20000000800 */
[----:B------:R-:W-:Y:S01]  /*fbb0*/  @!PT LDS RZ, [RZ] ;  /* 0x00000000fffff984 */ /* 0x000fe20000000800 */
[----:B------:R-:W-:Y:S01]  /*fbc0*/  @!PT LDS RZ, [RZ] ;  /* 0x00000000fffff984 */ /* 0x000fe20000000800 */
[----:B------:R-:W-:Y:S01]  /*fbd0*/  @!P3 LDGSTS.E.BYPASS.LTC128B.128 [R237+0x10800], desc[UR12][R10.64+0x80] ;  /* 0x108000800aedbfae */ /* 0x000fe2000b901d4c */
[----:B------:R-:W-:Y:S02]  /*fbe0*/  @!P4 LEA R12, P5, R0, R137, 0x1 ;  /* 0x00000089000cc211 */ /* 0x000fe400078a08ff */
[----:B------:R-:W-:Y:S02]  /*fbf0*/  IADD3.X R3, R234, R3, RZ, P2, !PT ;  /* 0x00000003ea037210 */ /* 0x000fe400017fe4ff */
        /* <DEDUP_REMOVED lines=8> */
[C---:B------:R-:W-:Y:S02]  /*fc80*/  IADD3 R2, P2, R235.reuse, R0, RZ ;  /* 0x00000000eb027210 */ /* 0x040fe40007f5e0ff */
[----:B------:R-:W-:Y:S02]  /*fc90*/  @P3 STS.128 [R237+0x11000], RZ ;  /* 0x011000ffed003388 */ /* 0x000fe40000000c00 */
[----:B------:R-:W-:Y:S03]  /*fca0*/  @!P4 LEA R20, P5, R2, R137, 0x1 ;  /* 0x000000890214c211 */ /* 0x000fe600078a08ff */
[----:B------:R-:W-:Y:S01]  /*fcb0*/  @!PT LDS RZ, [RZ] ;  /* 0x00000000fffff984 */ /* 0x000fe20000000800 */
[----:B------:R-:W-:Y:S01]  /*fcc0*/  @!PT LDS RZ, [RZ] ;  /* 0x00000000fffff984 */ /* 0x000fe20000000800 */
[----:B------:R-:W-:Y:S01]  /*fcd0*/  @!PT LDS RZ, [RZ] ;  /* 0x00000000fffff984 */ /* 0x000fe20000000800 */
[----:B------:R2:W-:Y:S01]  /*fce0*/  @!P3 LDGSTS.E.BYPASS.LTC128B.128 [R237+0x11000], desc[UR12][R8.64+0x80] ;  /* 0x1100008008edbfae */ /* 0x0005e2000b901d4c */
[----:B------:R-:W-:Y:S02]  /*fcf0*/  IADD3.X R3, R234, R3, RZ, P2, !PT ;  /* 0x00000003ea037210 */ /* 0x000fe400017fe4ff */
        /* <DEDUP_REMOVED lines=8> */
[C---:B------:R-:W-:Y:S04]  /*fd80*/  IADD3 R0, P2, R235.reuse, R2, RZ ;  /* 0x00000002eb007210 */ /* 0x040fe80007f5e0ff */
[----:B------:R-:W-:Y:S01]  /*fd90*/  @P3 STS.128 [R237+0x11800], RZ ;  /* 0x011800ffed003388 */ /* 0x000fe20000000c00 */
[----:B------:R-:W-:Y:S02]  /*fda0*/  @!P4 LEA R24, P5, R0, R137, 0x1 ;  /* 0x000000890018c211 */ /* 0x000fe400078a08ff */
[----:B------:R-:W-:Y:S02]  /*fdb0*/  IADD3.X R3, R234, R3, RZ, P2, !PT ;  /* 0x00000003ea037210 */ /* 0x000fe400017fe4ff */
        /* <DEDUP_REMOVED lines=16> */
[CC--:B-1----:R-:W-:Y:S02]  /*fec0*/  @!P3 LEA R16, P2, R4.reuse, R137.reuse, 0x1 ;  /* 0x000000890410b211 */ /* 0x0c2fe400078408ff */
        /* <DEDUP_REMOVED lines=12> */
[----:B------:R-:W-:Y:S02]  /*ff90*/  @!P4 LEA R26, P5, R2, R137, 0x1 ;  /* 0x00000089021ac211 */ /* 0x000fe400078a08ff */
[----:B------:R-:W-:Y:S02]  /*ffa0*/  IADD3.X R0, R234, R3, RZ, P1, !PT ;  /* 0x00000003ea007210 */ /* 0x000fe40000ffe4ff */
[----:B------:R-:W-:Y:S01]  /*ffb0*/  @P3 STS.128 [R237+0x12800], RZ ;  /* 0x012800ffed003388 */ /* 0x000fe20000000c00 */
[C---:B------:R-:W-:Y:S02]  /*ffc0*/  @!P3 LEA R30, P1, R2.reuse, R137, 0x1 ;  /* 0x00000089021eb211 */ /* 0x040fe400078208ff */
[CCC-:B------:R-:W-:Y:S02]  /*ffd0*/  @!P4 LEA.HI.X R27, R2.reuse, R136.reuse, R0.reuse, 0x1, P5 ;  /* 0x00000088021bc211 */ /* 0x1c0fe400028f0c00 */
[----:B------:R-:W-:Y:S01]  /*ffe0*/  @!PT LDS RZ, [RZ] ;  /* 0x00000000fffff984 */ /* 0x000fe20000000800 */
[----:B------:R-:W-:Y:S01]  /*fff0*/  @!PT LDS RZ, [RZ] ;  /* 0x00000000fffff984 */ /* 0x000fe20000000800 */
[----:B------:R-:W-:Y:S01]  /*10000*/  @!PT LDS RZ, [RZ] ;  /* 0x00000000fffff984 */ /* 0x000fe20000000800 */
[----:B------:R-:W-:Y:S01]  /*10010*/  @!P3 LDGSTS.E.BYPASS.LTC128B.128 [R237+0x12800], desc[UR12][R22.64+0x80] ;  /* 0x1280008016edbfae */ /* 0x000fe2000b901d4c */
[----:B------:R-:W-:Y:S02]  /*10020*/  @!P3 LEA.HI.X R31, R2, R136, R0, 0x1, P1 ;  /* 0x00000088021fb211 */ /* 0x000fe400008f0c00 */
[----:B------:R-:W-:Y:S02]  /*10030*/  ISETP.GT.AND P1, PT, R236, R231, PT ;  /* 0x000000e7ec00720c */ /* 0x000fe40003f24270 */
        /* <DEDUP_REMOVED lines=20> */
[----:B------:R-:W-:Y:S05]  /*10180*/  LDSM.16.M88.4 R64, [R229] ;  /* 0x00000000e540783b */ /* 0x000fea0000000200 */
[----:B--2---:R-:W2:Y:S05]  /*10190*/  LDSM.16.M88.4 R8, [R228+0x4000] ;  /* 0x00400000e408783b */ /* 0x004eaa0000000200 */
[----:B-1----:R-:W1:Y:S05]  /*101a0*/  LDSM.16.M88.4 R16, [R228+0x4800] ;  /* 0x00480000e410783b */ /* 0x002e6a0000000200 */
[----:B---3--:R-:W3:Y:S05]  /*101b0*/  LDSM.16.M88.4 R24, [R228+0x5000] ;  /* 0x00500000e418783b */ /* 0x008eea0000000200 */
[----:B------:R-:W4:Y:S05]  /*101c0*/  LDSM.16.M88.4 R32, [R228+0x5800] ;  /* 0x00580000e420783b */ /* 0x000f2a0000000200 */
[----:B------:R-:W0:Y:S05]  /*101d0*/  LDGDEPBAR ;  /* 0x00000000000079af */ /* 0x000e2a0000000000 */
[----:B------:R-:W5:Y:S05]  /*101e0*/  LDSM.16.M88.4 R40, [R228+0x6000] ;  /* 0x00600000e428783b */ /* 0x000f6a0000000200 */
[----:B------:R-:W5:Y:S05]  /*101f0*/  LDSM.16.M88.4 R48, [R228+0x6800] ;  /* 0x00680000e430783b */ /* 0x000f6a0000000200 */
[----:B------:R-:W5:Y:S05]  /*10200*/  LDSM.16.M88.4 R56, [R228+0x7000] ;  /* 0x00700000e438783b */ /* 0x000f6a0000000200 */
[----:B------:R-:W5:Y:S01]  /*10210*/  LDSM.16.M88.4 R136, [R228+0x7800] ;  /* 0x00780000e488783b */ /* 0x000f620000000200 */
[C---:B--2---:R-:W-:Y:S04]  /*10220*/  HMMA.16816.F32.BF16 R4, R64.reuse, R8, RZ ;  /* 0x000000084004723c */ /* 0x044fe800000418ff */
[----:B------:R-:W-:Y:S02]  /*10230*/  LDSM.16.M88.4 R140, [R227] ;  /* 0x00000000e38c783b */ /* 0x000fe40000000200 */
[C---:B------:R-:W-:Y:S03]  /*10240*/  HMMA.16816.F32.BF16 R8, R64.reuse, R10, RZ ;  /* 0x0000000a4008723c */ /* 0x040fe600000418ff */
[----:B------:R-:W2:Y:S03]  /*10250*/  LDSM.16.M88.4 R144, [R226] ;  /* 0x00000000e290783b */ /* 0x000ea60000000200 */
[C---:B-1----:R-:W-:Y:S02]  /*10260*/  HMMA.16816.F32.BF16 R12, R64.reuse, R16, RZ ;  /* 0x00000010400c723c */ /* 0x042fe400000418ff */
[----:B------:R-:W1:Y:S04]  /*10270*/  LDSM.16.M88.4 R148, [R218] ;  /* 0x00000000da94783b */ /* 0x000e680000000200 */
[C---:B------:R-:W-:Y:S01]  /*10280*/  HMMA.16816.F32.BF16 R16, R64.reuse, R18, RZ ;  /* 0x000000124010723c */ /* 0x040fe200000418ff */
[----:B------:R-:W1:Y:S05]  /*10290*/  LDSM.16.M88.4 R152, [R217] ;  /* 0x00000000d998783b */ /* 0x000e6a0000000200 */
[C---:B---3--:R-:W-:Y:S01]  /*102a0*/  HMMA.16816.F32.BF16 R20, R64.reuse, R24, RZ ;  /* 0x000000184014723c */ /* 0x048fe200000418ff */
[----:B------:R-:W3:Y:S05]  /*102b0*/  LDSM.16.M88.4 R156, [R216] ;  /* 0x00000000d89c783b */ /* 0x000eea0000000200 */
[C---:B------:R-:W-:Y:S01]  /*102c0*/  HMMA.16816.F32.BF16 R24, R64.reuse, R26, RZ ;  /* 0x0000001a4018723c */ /* 0x040fe200000418ff */
[----:B------:R-:W3:Y:S05]  /*102d0*/  LDSM.16.M88.4 R160, [R215] ;  /* 0x00000000d7a0783b */ /* 0x000eea0000000200 */
[C---:B----4-:R-:W-:Y:S01]  /*102e0*/  HMMA.16816.F32.BF16 R28, R64.reuse, R32, RZ ;  /* 0x00000020401c723c */ /* 0x050fe200000418ff */
[----:B------:R-:W4:Y:S05]  /*102f0*/  LDSM.16.M88.4 R164, [R214] ;  /* 0x00000000d6a4783b */ /* 0x000f2a0000000200 */
[C---:B------:R-:W-:Y:S01]  /*10300*/  HMMA.16816.F32.BF16 R32, R64.reuse, R34, RZ ;  /* 0x000000224020723c */ /* 0x040fe200000418ff */
[----:B------:R-:W4:Y:S05]  /*10310*/  LDSM.16.M88.4 R168, [R213] ;  /* 0x00000000d5a8783b */ /* 0x000f2a0000000200 */
[C---:B-----5:R-:W-:Y:S01]  /*10320*/  HMMA.16816.F32.BF16 R36, R64.reuse, R40, RZ ;  /* 0x000000284024723c */ /* 0x060fe200000418ff */
[----:B------:R-:W5:Y:S05]  /*10330*/  LDSM.16.M88.4 R172, [R212] ;  /* 0x00000000d4ac783b */ /* 0x000f6a0000000200 */
[C---:B------:R-:W-:Y:S01]  /*10340*/  HMMA.16816.F32.BF16 R40, R64.reuse, R42, RZ ;  /* 0x0000002a4028723c */ /* 0x040fe200000418ff */
[----:B------:R-:W-:Y:S05]  /*10350*/  LDSM.16.M88.4 R176, [R225] ;  /* 0x00000000e1b0783b */ /* 0x000fea0000000200 */
[C---:B------:R-:W-:Y:S01]  /*10360*/  HMMA.16816.F32.BF16 R44, R64.reuse, R48, RZ ;  /* 0x00000030402c723c */ /* 0x040fe200000418ff */
[----:B------:R-:W5:Y:S05]  /*10370*/  LDSM.16.M88.4 R180, [R222+0x4000] ;  /* 0x00400000deb4783b */ /* 0x000f6a0000000200 */
[C---:B------:R-:W-:Y:S01]  /*10380*/  HMMA.16816.F32.BF16 R48, R64.reuse, R50, RZ ;  /* 0x000000324030723c */ /* 0x040fe200000418ff */
[----:B------:R-:W-:Y:S05]  /*10390*/  LDSM.16.M88.4 R184, [R211+0x3000] ;  /* 0x00300000d3b8783b */ /* 0x000fea0000000200 */
[C---:B------:R-:W-:Y:S01]  /*103a0*/  HMMA.16816.F32.BF16 R52, R64.reuse, R56, RZ ;  /* 0x000000384034723c */ /* 0x040fe200000418ff */
[----:B------:R-:W-:Y:S05]  /*103b0*/  LDSM.16.M88.4 R188, [R222+0xb000] ;  /* 0x00b00000debc783b */ /* 0x000fea0000000200 */
[C---:B------:R-:W-:Y:S01]  /*103c0*/  HMMA.16816.F32.BF16 R56, R64.reuse, R58, RZ ;  /* 0x0000003a4038723c */ /* 0x040fe200000418ff */
[----:B------:R-:W-:Y:S05]  /*103d0*/  LDSM.16.M88.4 R192, [R222+0xb800] ;  /* 0x00b80000dec0783b */ /* 0x000fea0000000200 */
[C---:B------:R-:W-:Y:S01]  /*103e0*/  HMMA.16816.F32.BF16 R60, R64.reuse, R136, RZ ;  /* 0x00000088403c723c */ /* 0x040fe200000418ff */
[----:B------:R-:W-:Y:S05]  /*103f0*/  LDSM.16.M88.4 R196, [R224+0x2000] ;  /* 0x00200000e0c4783b */ /* 0x000fea0000000200 */
[----:B------:R-:W-:Y:S01]  /*10400*/  HMMA.16816.F32.BF16 R64, R64, R138, RZ ;  /* 0x0000008a4040723c */ /* 0x000fe200000418ff */
[----:B------:R-:W5:Y:S05]  /*10410*/  LDSM.16.M88.4 R136, [R222+0x4800] ;  /* 0x00480000de88783b */ /* 0x000f6a0000000200 */
[C---:B--2---:R-:W-:Y:S01]  /*10420*/  HMMA.16816.F32.BF16 R4, R140.reuse, R144, R4 ;  /* 0x000000908c04723c */ /* 0x044fe20000041804 */
[----:B------:R-:W-:Y:S05]  /*10430*/  LDSM.16.M88.4 R200, [R211+0x4000] ;  /* 0x00400000d3c8783b */ /* 0x000fea0000000200 */
[C---:B------:R-:W-:Y:S01]  /*10440*/  HMMA.16816.F32.BF16 R8, R140.reuse, R146, R8 ;  /* 0x000000928c08723c */ /* 0x040fe20000041808 */
[----:B------:R-:W2:Y:S05]  /*10450*/  LDSM.16.M88.4 R144, [R222+0x5000] ;  /* 0x00500000de90783b */ /* 0x000eaa0000000200 */
        /* <DEDUP_REMOVED lines=14> */
[----:B------:R-:W-:Y:S05]  /*10540*/  LDSM.16.M88.4 R164, [R211] ;  /* 0x00000000d3a4783b */ /* 0x000fea0000000200 */
[C---:B------:R-:W-:Y:S06]  /*10550*/  HMMA.16816.F32.BF16 R52, R140.reuse, R168, R52 ;  /* 0x000000a88c34723c */ /* 0x040fec0000041834 */
[C---:B------:R-:W-:Y:S01]  /*10560*/  HMMA.16816.F32.BF16 R56, R140.reuse, R170, R56 ;  /* 0x000000aa8c38723c */ /* 0x040fe20000041838 */
[----:B------:R-:W-:Y:S05]  /*10570*/  LDSM.16.M88.4 R168, [R211+0x800] ;  /* 0x00080000d3a8783b */ /* 0x000fea0000000200 */
[C---:B-----5:R-:W-:Y:S06]  /*10580*/  HMMA.16816.F32.BF16 R60, R140.reuse, R172, R60 ;  /* 0x000000ac8c3c723c */ /* 0x060fec000004183c */
[----:B------:R-:W-:Y:S01]  /*10590*/  HMMA.16816.F32.BF16 R64, R140, R174, R64 ;  /* 0x000000ae8c40723c */ /* 0x000fe20000041840 */
[----:B------:R-:W3:Y:S05]  /*105a0*/  LDSM.16.M88.4 R140, [R222+0x6800] ;  /* 0x00680000de8c783b */ /* 0x000eea0000000200 */
[C---:B------:R-:W-:Y:S01]  /*105b0*/  HMMA.16816.F32.BF16 R4, R176.reuse, R180, R4 ;  /* 0x000000b4b004723c */ /* 0x040fe20000041804 */
[----:B------:R-:W-:Y:S05]  /*105c0*/  LDSM.16.M88.4 R172, [R211+0x1000] ;  /* 0x00100000d3ac783b */ /* 0x000fea0000000200 */
[C---:B------:R-:W-:Y:S01]  /*105d0*/  HMMA.16816.F32.BF16 R8, R176.reuse, R182, R8 ;  /* 0x000000b6b008723c */ /* 0x040fe20000041808 */
[----:B------:R-:W-:Y:S05]  /*105e0*/  LDSM.16.M88.4 R180, [R211+0x1800] ;  /* 0x00180000d3b4783b */ /* 0x000fea0000000200 */
[C---:B------:R-:W-:Y:S06]  /*105f0*/  HMMA.16816.F32.BF16 R12, R176.reuse, R136, R12 ;  /* 0x00000088b00c723c */ /* 0x040fec000004180c */
[C---:B------:R-:W-:Y:S01]  /*10600*/  HMMA.16816.F32.BF16 R16, R176.reuse, R138, R16 ;  /* 0x0000008ab010723c */ /* 0x040fe20000041810 */
[----:B------:R-:W4:Y:S05]  /*10610*/  LDSM.16.M88.4 R136, [R224] ;  /* 0x00000000e088783b */ /* 0x000f2a0000000200 */
[C---:B--2---:R-:W-:Y:S06]  /*10620*/  HMMA.16816.F32.BF16 R20, R176.reuse, R144, R20 ;  /* 0x00000090b014723c */ /* 0x044fec0000041814 */
[C---:B------:R-:W-:Y:S01]  /*10630*/  HMMA.16816.F32.BF16 R24, R176.reuse, R146, R24 ;  /* 0x00000092b018723c */ /* 0x040fe20000041818 */
[----:B------:R-:W2:Y:S05]  /*10640*/  LDSM.16.M88.4 R144, [R211+0x2000] ;  /* 0x00200000d390783b */ /* 0x000eaa0000000200 */
[C---:B-1----:R-:W-:Y:S06]  /*10650*/  HMMA.16816.F32.BF16 R28, R176.reuse, R148, R28 ;  /* 0x00000094b01c723c */ /* 0x042fec000004181c */
[C---:B------:R-:W-:Y:S01]  /*10660*/  HMMA.16816.F32.BF16 R32, R176.reuse, R150, R32 ;  /* 0x00000096b020723c */ /* 0x040fe20000041820 */
[----:B------:R-:W1:Y:S05]  /*10670*/  LDSM.16.M88.4 R148, [R211+0x2800] ;  /* 0x00280000d394783b */ /* 0x000e6a0000000200 */
[C---:B------:R-:W-:Y:S06]  /*10680*/  HMMA.16816.F32.BF16 R36, R176.reuse, R152, R36 ;  /* 0x00000098b024723c */ /* 0x040fec0000041824 */
[C---:B------:R-:W-:Y:S01]  /*10690*/  HMMA.16816.F32.BF16 R40, R176.reuse, R154, R40 ;  /* 0x0000009ab028723c */ /* 0x040fe20000041828 */
[----:B------:R-:W-:Y:S05]  /*106a0*/  LDSM.16.M88.4 R152, [R229+0x2000] ;  /* 0x00200000e598783b */ /* 0x000fea0000000200 */
[C---:B---3--:R-:W-:Y:S06]  /*106b0*/  HMMA.16816.F32.BF16 R44, R176.reuse, R140, R44 ;  /* 0x0000008cb02c723c */ /* 0x048fec000004182c */
[C---:B------:R-:W-:Y:S01]  /*106c0*/  HMMA.16816.F32.BF16 R48, R176.reuse, R142, R48 ;  /* 0x0000008eb030723c */ /* 0x040fe20000041830 */
[----:B------:R-:W3:Y:S05]  /*106d0*/  LDSM.16.M88.4 R140, [R211+0x3800] ;  /* 0x00380000d38c783b */ /* 0x000eea0000000200 */
[C---:B------:R-:W-:Y:S06]  /*106e0*/  HMMA.16816.F32.BF16 R52, R176.reuse, R156, R52 ;  /* 0x0000009cb034723c */ /* 0x040fec0000041834 */
[C---:B------:R-:W-:Y:S01]  /*106f0*/  HMMA.16816.F32.BF16 R56, R176.reuse, R158, R56 ;  /* 0x0000009eb038723c */ /* 0x040fe20000041838 */
[----:B------:R-:W5:Y:S05]  /*10700*/  LDSM.16.M88.4 R156, [R228+0x8000] ;  /* 0x00800000e49c783b */ /* 0x000f6a0000000200 */
[C---:B------:R-:W-:Y:S06]  /*10710*/  HMMA.16816.F32.BF16 R60, R176.reuse, R160, R60 ;  /* 0x000000a0b03c723c */ /* 0x040fec000004183c */
[----:B------:R-:W-:Y:S01]  /*10720*/  HMMA.16816.F32.BF16 R64, R176, R162, R64 ;  /* 0x000000a2b040723c */ /* 0x000fe20000041840 */
[----:B------:R-:W5:Y:S05]  /*10730*/  LDSM.16.M88.4 R160, [R228+0x8800] ;  /* 0x00880000e4a0783b */ /* 0x000f6a0000000200 */
[C---:B----4-:R-:W-:Y:S01]  /*10740*/  HMMA.16816.F32.BF16 R4, R136.reuse, R164, R4 ;  /* 0x000000a48804723c */ /* 0x050fe20000041804 */
[----:B------:R-:W-:Y:S05]  /*10750*/  LDSM.16.M88.4 R176, [R222+0x8000] ;  /* 0x00800000deb0783b */ /* 0x000fea0000000200 */
        /* <DEDUP_REMOVED lines=8> */
[C---:B------:R-:W-:Y:S06]  /*107e0*/  HMMA.16816.F32.BF16 R28, R136.reuse, R180, R28 ;  /* 0x000000b4881c723c */ /* 0x040fec000004181c */
[C---:B------:R-:W-:Y:S01]  /*107f0*/  HMMA.16816.F32.BF16 R32, R136.reuse, R182, R32 ;  /* 0x000000b68820723c */ /* 0x040fe20000041820 */
[----:B------:R-:W-:Y:S05]  /*10800*/  LDSM.16.M88.4 R180, [R222+0x9800] ;  /* 0x00980000deb4783b */ /* 0x000fea0000000200 */
        /* <DEDUP_REMOVED lines=10> */
[----:B------:R-:W-:Y:S01]  /*108b0*/  HMMA.16816.F32.BF16 R64, R136, R142, R64 ;  /* 0x0000008e8840723c */ /* 0x000fe20000041840 */
[----:B------:R-:W3:Y:S05]  /*108c0*/  LDSM.16.M88.4 R136, [R228+0xb000] ;  /* 0x00b00000e488783b */ /* 0x000eea0000000200 */
[C---:B-----5:R-:W-:Y:S01]  /*108d0*/  HMMA.16816.F32.BF16 R4, R152.reuse, R156, R4 ;  /* 0x0000009c9804723c */ /* 0x060fe20000041804 */
[----:B------:R-:W5:Y:S05]  /*108e0*/  LDSM.16.M88.4 R140, [R228+0xb800] ;  /* 0x00b80000e48c783b */ /* 0x000f6a0000000200 */
[C---:B------:R-:W-:Y:S01]  /*108f0*/  HMMA.16816.F32.BF16 R8, R152.reuse, R158, R8 ;  /* 0x0000009e9808723c */ /* 0x040fe20000041808 */
[----:B------:R-:W5:Y:S05]  /*10900*/  LDSM.16.M88.4 R156, [R227+0x2000] ;  /* 0x00200000e39c783b */ /* 0x000f6a0000000200 */
[C---:B------:R-:W-:Y:S06]  /*10910*/  HMMA.16816.F32.BF16 R12, R152.reuse, R160, R12 ;  /* 0x000000a0980c723c */ /* 0x040fec000004180c */
[C---:B------:R-:W-:Y:S01]  /*10920*/  HMMA.16816.F32.BF16 R16, R152.reuse, R162, R16 ;  /* 0x000000a29810723c */ /* 0x040fe20000041810 */
[----:B------:R-:W5:Y:S05]  /*10930*/  LDSM.16.M88.4 R160, [R209] ;  /* 0x00000000d1a0783b */ /* 0x000f6a0000000200 */
[C---:B----4-:R-:W-:Y:S06]  /*10940*/  HMMA.16816.F32.BF16 R20, R152.reuse, R164, R20 ;  /* 0x000000a49814723c */ /* 0x050fec0000041814 */
[C---:B------:R-:W-:Y:S01]  /*10950*/  HMMA.16816.F32.BF16 R24, R152.reuse, R166, R24 ;  /* 0x000000a69818723c */ /* 0x040fe20000041818 */
[----:B------:R-:W4:Y:S05]  /*10960*/  LDSM.16.M88.4 R164, [R208] ;  /* 0x00000000d0a4783b */ /* 0x000f2a0000000200 */
[C---:B--2---:R-:W-:Y:S06]  /*10970*/  HMMA.16816.F32.BF16 R28, R152.reuse, R144, R28 ;  /* 0x00000090981c723c */ /* 0x044fec000004181c */
[C---:B------:R-:W-:Y:S01]  /*10980*/  HMMA.16816.F32.BF16 R32, R152.reuse, R146, R32 ;  /* 0x000000929820723c */ /* 0x040fe20000041820 */
[----:B------:R-:W2:Y:S05]  /*10990*/  LDSM.16.M88.4 R144, [R207] ;  /* 0x00000000cf90783b */ /* 0x000eaa0000000200 */
[C---:B-1----:R-:W-:Y:S06]  /*109a0*/  HMMA.16816.F32.BF16 R36, R152.reuse, R148, R36 ;  /* 0x000000949824723c */ /* 0x042fec0000041824 */
[C---:B------:R-:W-:Y:S01]  /*109b0*/  HMMA.16816.F32.BF16 R40, R152.reuse, R150, R40 ;  /* 0x000000969828723c */ /* 0x040fe20000041828 */
[----:B------:R-:W-:Y:S05]  /*109c0*/  LDSM.16.M88.4 R148, [R204] ;  /* 0x00000000cc94783b */ /* 0x000fea0000000200 */
[C---:B------:R-:W-:Y:S06]  /*109d0*/  HMMA.16816.F32.BF16 R44, R152.reuse, R168, R44 ;  /* 0x000000a8982c723c */ /* 0x040fec000004182c */
[C---:B------:R-:W-:Y:S01]  /*109e0*/  HMMA.16816.F32.BF16 R48, R152.reuse, R170, R48 ;  /* 0x000000aa9830723c */ /* 0x040fe20000041830 */
[----:B------:R-:W-:Y:S05]  /*109f0*/  LDSM.16.M88.4 R168, [R225+0x2000] ;  /* 0x00200000e1a8783b */ /* 0x000fea0000000200 */
[C---:B---3--:R-:W-:Y:S06]  /*10a00*/  HMMA.16816.F32.BF16 R52, R152.reuse, R136, R52 ;  /* 0x000000889834723c */ /* 0x048fec0000041834 */
[C---:B------:R-:W-:Y:S01]  /*10a10*/  HMMA.16816.F32.BF16 R56, R152.reuse, R138, R56 ;  /* 0x0000008a9838723c */ /* 0x040fe20000041838 */
[----:B------:R-:W1:Y:S05]  /*10a20*/  LDSM.16.M88.4 R136, [R206] ;  /* 0x00000000ce88783b */ /* 0x000e6a0000000200 */
[C---:B-----5:R-:W-:Y:S06]  /*10a30*/  HMMA.16816.F32.BF16 R60, R152.reuse, R140, R60 ;  /* 0x0000008c983c723c */ /* 0x060fec000004183c */
[----:B------:R-:W-:Y:S01]  /*10a40*/  HMMA.16816.F32.BF16 R64, R152, R142, R64 ;  /* 0x0000008e9840723c */ /* 0x000fe20000041840 */
[----:B------:R-:W3:Y:S05]  /*10a50*/  LDSM.16.M88.4 R140, [R205] ;  /* 0x00000000cd8c783b */ /* 0x000eea0000000200 */
[----:B------:R-:W5:Y:S01]  /*10a60*/  LDSM.16.M88.4 R152, [R135] ;  /* 0x000000008798783b */ /* 0x000f620000000200 */
[C---:B------:R-:W-:Y:S06]  /*10a70*/  HMMA.16816.F32.BF16 R4, R156.reuse, R172, R4 ;  /* 0x000000ac9c04723c */ /* 0x040fec0000041804 */
[C---:B------:R-:W-:Y:S01]  /*10a80*/  HMMA.16816.F32.BF16 R8, R156.reuse, R174, R8 ;  /* 0x000000ae9c08723c */ /* 0x040fe20000041808 */
[----:B------:R-:W-:Y:S05]  /*10a90*/  LDSM.16.M88.4 R172, [R222+0x9000] ;  /* 0x00900000deac783b */ /* 0x000fea0000000200 */
[C---:B------:R-:W-:Y:S06]  /*10aa0*/  HMMA.16816.F32.BF16 R12, R156.reuse, R160, R12 ;  /* 0x000000a09c0c723c */ /* 0x040fec000004180c */
[C---:B------:R-:W-:Y:S01]  /*10ab0*/  HMMA.16816.F32.BF16 R16, R156.reuse, R162, R16 ;  /* 0x000000a29c10723c */ /* 0x040fe20000041810 */
[----:B------:R-:W5:Y:S05]  /*10ac0*/  LDSM.16.M88.4 R160, [R222+0x8800] ;  /* 0x00880000dea0783b */ /* 0x000f6a0000000200 */
[C---:B----4-:R-:W-:Y:S06]  /*10ad0*/  HMMA.16816.F32.BF16 R20, R156.reuse, R164, R20 ;  /* 0x000000a49c14723c */ /* 0x050fec0000041814 */
[C---:B------:R-:W-:Y:S01]  /*10ae0*/  HMMA.16816.F32.BF16 R24, R156.reuse, R166, R24 ;  /* 0x000000a69c18723c */ /* 0x040fe20000041818 */
[----:B------:R-:W4:Y:S05]  /*10af0*/  LDSM.16.M88.4 R164, [R222+0xa800] ;  /* 0x00a80000dea4783b */ /* 0x000f2a0000000200 */
[C---:B--2---:R-:W-:Y:S06]  /*10b00*/  HMMA.16816.F32.BF16 R28, R156.reuse, R144, R28 ;  /* 0x000000909c1c723c */ /* 0x044fec000004181c */
[C---:B------:R-:W-:Y:S06]  /*10b10*/  HMMA.16816.F32.BF16 R32, R156.reuse, R146, R32 ;  /* 0x000000929c20723c */ /* 0x040fec0000041820 */
[C---:B-1----:R-:W-:Y:S06]  /*10b20*/  HMMA.16816.F32.BF16 R36, R156.reuse, R136, R36 ;  /* 0x000000889c24723c */ /* 0x042fec0000041824 */
[C---:B------:R-:W-:Y:S01]  /*10b30*/  HMMA.16816.F32.BF16 R40, R156.reuse, R138, R40 ;  /* 0x0000008a9c28723c */ /* 0x040fe20000041828 */
[----:B------:R-:W1:Y:S05]  /*10b40*/  LDSM.16.M88.4 R136, [R211+0x4800] ;  /* 0x00480000d388783b */ /* 0x000e6a0000000200 */
[C---:B---3--:R-:W-:Y:S06]  /*10b50*/  HMMA.16816.F32.BF16 R44, R156.reuse, R140, R44 ;  /* 0x0000008c9c2c723c */ /* 0x048fec000004182c */
[C---:B------:R-:W-:Y:S06]  /*10b60*/  HMMA.16816.F32.BF16 R48, R156.reuse, R142, R48 ;  /* 0x0000008e9c30723c */ /* 0x040fec0000041830 */
[C---:B------:R-:W-:Y:S06]  /*10b70*/  HMMA.16816.F32.BF16 R52, R156.reuse, R148, R52 ;  /* 0x000000949c34723c */ /* 0x040fec0000041834 */
[C---:B------:R-:W-:Y:S06]  /*10b80*/  HMMA.16816.F32.BF16 R56, R156.reuse, R150, R56 ;  /* 0x000000969c38723c */ /* 0x040fec0000041838 */
[C---:B-----5:R-:W-:Y:S06]  /*10b90*/  HMMA.16816.F32.BF16 R60, R156.reuse, R152, R60 ;  /* 0x000000989c3c723c */ /* 0x060fec000004183c */
[----:B------:R-:W-:Y:S06]  /*10ba0*/  HMMA.16816.F32.BF16 R64, R156, R154, R64 ;  /* 0x0000009a9c40723c */ /* 0x000fec0000041840 */
        /* <DEDUP_REMOVED lines=19> */
[C---:B------:R-:W-:Y:S05]  /*10ce0*/  HMMA.16816.F32.BF16 R16, R196.reuse, R138, R16 ;  /* 0x0000008ac410723c */ /* 0x040fea0000041810 */
[----:B------:R-:W-:Y:S01]  /*10cf0*/  MOV R137, R250 ;  /* 0x000000fa00897202 */ /* 0x000fe20000000f00 */
[----:B------:R-:W-:Y:S01]  /*10d00*/  FMUL.FTZ R4, R4, UR5 ;  /* 0x0000000504047c20 */ /* 0x000fe20008410000 */
[----:B------:R-:W-:Y:S01]  /*10d10*/  FMUL.FTZ R5, R5, UR5 ;  /* 0x0000000505057c20 */ /* 0x000fe20008410000 */
[----:B------:R-:W-:Y:S02]  /*10d20*/  FMUL.FTZ R6, R6, UR5 ;  /* 0x0000000506067c20 */ /* 0x000fe40008410000 */
[----:B------:R-:W1:Y:S01]  /*10d30*/  MUFU.TANH R146, R4 ;  /* 0x0000000400927308 */ /* 0x000e620000002400 */
[----:B------:R-:W-:Y:S01]  /*10d40*/  FMUL.FTZ R7, R7, UR5 ;  /* 0x0000000507077c20 */ /* 0x000fe20008410000 */
[----:B------:R-:W-:Y:S01]  /*10d50*/  FMUL.FTZ R8, R8, UR5 ;  /* 0x0000000508087c20 */ /* 0x000fe20008410000 */
[----:B------:R-:W-:Y:S01]  /*10d60*/  FMUL.FTZ R9, R9, UR5 ;  /* 0x0000000509097c20 */ /* 0x000fe20008410000 */
[----:B------:R-:W-:Y:S01]  /*10d70*/  FMUL.FTZ R10, R10, UR5 ;  /* 0x000000050a0a7c20 */ /* 0x000fe20008410000 */
[----:B------:R-:W-:Y:S01]  /*10d80*/  FMUL.FTZ R11, R11, UR5 ;  /* 0x000000050b0b7c20 */ /* 0x000fe20008410000 */
[----:B------:R-:W-:Y:S04]  /*10d90*/  MOV R136, R251 ;  /* 0x000000fb00887202 */ /* 0x000fe80000000f00 */
[----:B------:R-:W2:Y:S01]  /*10da0*/  MUFU.TANH R145, R5 ;  /* 0x0000000500917308 */ /* 0x000ea20000002400 */
[----:B------:R-:W-:Y:S01]  /*10db0*/  FMUL.FTZ R12, R12, UR5 ;  /* 0x000000050c0c7c20 */ /* 0x000fe20008410000 */
[----:B------:R-:W-:Y:S01]  /*10dc0*/  FMUL.FTZ R13, R13, UR5 ;  /* 0x000000050d0d7c20 */ /* 0x000fe20008410000 */
[----:B------:R-:W-:Y:S01]  /*10dd0*/  FMUL.FTZ R14, R14, UR5 ;  /* 0x000000050e0e7c20 */ /* 0x000fe20008410000 */
[----:B------:R-:W-:Y:S01]  /*10de0*/  FMUL.FTZ R15, R15, UR5 ;  /* 0x000000050f0f7c20 */ /* 0x000fe20008410000 */
[----:B------:R-:W-:Y:S01]  /*10df0*/  FMUL.FTZ R16, R16, UR5 ;  /* 0x0000000510107c20 */ /* 0x000fe20008410000 */
[----:B------:R-:W-:Y:S04]  /*10e00*/  FMUL.FTZ R17, R17, UR5 ;  /* 0x0000000511117c20 */ /* 0x000fe80008410000 */
[----:B------:R-:W3:Y:S01]  /*10e10*/  MUFU.TANH R144, R6 ;  /* 0x0000000600907308 */ /* 0x000ee20000002400 */
[----:B------:R-:W-:Y:S01]  /*10e20*/  FMUL.FTZ R18, R18, UR5 ;  /* 0x0000000512127c20 */ /* 0x000fe20008410000 */
[----:B------:R-:W-:Y:S08]  /*10e30*/  FMUL.FTZ R19, R19, UR5 ;  /* 0x0000000513137c20 */ /* 0x000ff00008410000 */
        /* <DEDUP_REMOVED lines=10> */
[C---:B----4-:R-:W-:Y:S06]  /*10ee0*/  HMMA.16816.F32.BF16 R20, R196.reuse, R4, R20 ;  /* 0x00000004c414723c */ /* 0x050fec0000041814 */
[C---:B------:R-:W-:Y:S03]  /*10ef0*/  HMMA.16816.F32.BF16 R24, R196.reuse, R6, R24 ;  /* 0x00000006c418723c */ /* 0x040fe60000041818 */
[----:B------:R4:W1:Y:S01]  /*10f00*/  MUFU.TANH R202, R15 ;  /* 0x0000000f00ca7308 */ /* 0x0008620000002400 */
[----:B------:R-:W2:Y:S09]  /*10f10*/  LDSM.16.M88.4 R4, [R211+0x6000] ;  /* 0x00600000d304783b */ /* 0x000eb20000000200 */
[----:B------:R4:W1:Y:S10]  /*10f20*/  MUFU.TANH R201, R16 ;  /* 0x0000001000c97308 */ /* 0x0008740000002400 */
[----:B------:R4:W1:Y:S01]  /*10f30*/  MUFU.TANH R200, R17 ;  /* 0x0000001100c87308 */ /* 0x0008620000002400 */
[----:B------:R-:W-:Y:S01]  /*10f40*/  FMUL.FTZ R20, R20, UR5 ;  /* 0x0000000514147c20 */ /* 0x000fe20008410000 */
[----:B------:R-:W-:Y:S01]  /*10f50*/  FMUL.FTZ R21, R21, UR5 ;  /* 0x0000000515157c20 */ /* 0x000fe20008410000 */
[----:B------:R-:W-:Y:S01]  /*10f60*/  FMUL.FTZ R22, R22, UR5 ;  /* 0x0000000516167c20 */ /* 0x000fe20008410000 */
[----:B------:R-:W-:Y:S01]  /*10f70*/  FMUL.FTZ R23, R23, UR5 ;  /* 0x0000000517177c20 */ /* 0x000fe20008410000 */
[----:B------:R-:W-:Y:S05]  /*10f80*/  FMUL.FTZ R24, R24, UR5 ;  /* 0x0000000518187c20 */ /* 0x000fea0008410000 */
[----:B------:R4:W1:Y:S01]  /*10f90*/  MUFU.TANH R195, R18 ;  /* 0x0000001200c37308 */ /* 0x0008620000002400 */
[C---:B-----5:R-:W-:Y:S03]  /*10fa0*/  HMMA.16816.F32.BF16 R28, R196.reuse, R8, R28 ;  /* 0x00000008c41c723c */ /* 0x060fe6000004181c */
[----:B------:R-:W-:Y:S01]  /*10fb0*/  FMUL.FTZ R25, R25, UR5 ;  /* 0x0000000519197c20 */ /* 0x000fe20008410000 */
[----:B------:R-:W-:Y:S01]  /*10fc0*/  FMUL.FTZ R26, R26, UR5 ;  /* 0x000000051a1a7c20 */ /* 0x000fe20008410000 */
[----:B------:R-:W-:Y:S01]  /*10fd0*/  FMUL.FTZ R27, R27, UR5 ;  /* 0x000000051b1b7c20 */ /* 0x000fe20008410000 */
[C---:B------:R-:W-:Y:S03]  /*10fe0*/  HMMA.16816.F32.BF16 R32, R196.reuse, R10, R32 ;  /* 0x0000000ac420723c */ /* 0x040fe60000041820 */
[----:B------:R4:W1:Y:S01]  /*10ff0*/  MUFU.TANH R194, R19 ;  /* 0x0000001300c27308 */ /* 0x0008620000002400 */
[----:B------:R-:W5:Y:S09]  /*11000*/  LDSM.16.M88.4 R8, [R211+0x6800] ;  /* 0x00680000d308783b */ /* 0x000f720000000200 */
[----:B------:R4:W1:Y:S01]  /*11010*/  MUFU.TANH R193, R20 ;  /* 0x0000001400c17308 */ /* 0x0008620000002400 */
[C---:B--2---:R-:W-:Y:S06]  /*11020*/  HMMA.16816.F32.BF16 R36, R196.reuse, R4, R36 ;  /* 0x00000004c424723c */ /* 0x044fec0000041824 */
[C---:B------:R-:W-:Y:S03]  /*11030*/  HMMA.16816.F32.BF16 R40, R196.reuse, R6, R40 ;  /* 0x00000006c428723c */ /* 0x040fe60000041828 */
[----:B------:R4:W2:Y:S01]  /*11040*/  MUFU.TANH R192, R21 ;  /* 0x0000001500c07308 */ /* 0x0008a20000002400 */
[----:B------:R-:W3:Y:S01]  /*11050*/  LDSM.16.M88.4 R4, [R211+0x7000] ;  /* 0x00700000d304783b */ /* 0x000ee20000000200 */
[----:B------:R-:W-:Y:S01]  /*11060*/  FMUL.FTZ R28, R28, UR5 ;  /* 0x000000051c1c7c20 */ /* 0x000fe20008410000 */
[----:B------:R-:W-:Y:S01]  /*11070*/  FMUL.FTZ R29, R29, UR5 ;  /* 0x000000051d1d7c20 */ /* 0x000fe20008410000 */
[----:B------:R-:W-:Y:S01]  /*11080*/  FMUL.FTZ R30, R30, UR5 ;  /* 0x000000051e1e7c20 */ /* 0x000fe20008410000 */
[----:B------:R-:W-:Y:S05]  /*11090*/  FMUL.FTZ R31, R31, UR5 ;  /* 0x000000051f1f7c20 */ /* 0x000fea0008410000 */
[----:B------:R4:W1:Y:S01]  /*110a0*/  MUFU.TANH R191, R22 ;  /* 0x0000001600bf7308 */ /* 0x0008620000002400 */
[----:B------:R-:W-:Y:S01]  /*110b0*/  FMUL.FTZ R32, R32, UR5 ;  /* 0x0000000520207c20 */ /* 0x000fe20008410000 */
[----:B------:R-:W-:Y:S01]  /*110c0*/  FMUL.FTZ R33, R33, UR5 ;  /* 0x0000000521217c20 */ /* 0x000fe20008410000 */
[----:B------:R-:W-:Y:S01]  /*110d0*/  FMUL.FTZ R34, R34, UR5 ;  /* 0x0000000522227c20 */ /* 0x000fe20008410000 */
[----:B------:R-:W-:Y:S06]  /*110e0*/  FMUL.FTZ R35, R35, UR5 ;  /* 0x0000000523237c20 */ /* 0x000fec0008410000 */
        /* <DEDUP_REMOVED lines=13> */
[----:B------:R-:W5:Y:S02]  /*111c0*/  LDSM.16.M88.4 R8, [R211+0x7800] ;  /* 0x00780000d308783b */ /* 0x000f640000000200 */
[----:B------:R-:W-:Y:S07]  /*111d0*/  DEPBAR.LE SB0, 0x0 ;  /* 0x000080000000791a */ /* 0x000fee0000000000 */
[----:B------:R4:W1:Y:S01]  /*111e0*/  MUFU.TANH R187, R26 ;  /* 0x0000001a00bb7308 */ /* 0x0008620000002400 */
[----:B------:R-:W-:Y:S01]  /*111f0*/  BAR.SYNC.DEFER_BLOCKING 0x0 ;  /* 0x0000000000007b1d */ /* 0x000fe20000010000 */
[C---:B---3--:R-:W-:Y:S08]  /*11200*/  HMMA.16816.F32.BF16 R52, R196.reuse, R4, R52 ;  /* 0x00000004c434723c */ /* 0x048ff00000041834 */
[----:B------:R4:W3:Y:S01]  /*11210*/  MUFU.TANH R186, R27 ;  /* 0x0000001b00ba7308 */ /* 0x0008e20000002400 */
[C---:B------:R-:W-:Y:S03]  /*11220*/  HMMA.16816.F32.BF16 R56, R196.reuse, R6, R56 ;  /* 0x00000006c438723c */ /* 0x040fe60000041838 */
[----:B------:R-:W-:Y:S01]  /*11230*/  FMUL.FTZ R44, R44, UR5 ;  /* 0x000000052c2c7c20 */ /* 0x000fe20008410000 */
[----:B------:R-:W-:Y:S01]  /*11240*/  FMUL.FTZ R45, R45, UR5 ;  /* 0x000000052d2d7c20 */ /* 0x000fe20008410000 */
[----:B------:R-:W-:Y:S04]  /*11250*/  FMUL.FTZ R46, R46, UR5 ;  /* 0x000000052e2e7c20 */ /* 0x000fe80008410000 */
[----:B------:R4:W1:Y:S02]  /*11260*/  MUFU.TANH R170, R28 ;  /* 0x0000001c00aa7308 */ /* 0x0008640000002400 */
[----:B------:R-:W-:Y:S01]  /*11270*/  FMUL.FTZ R47, R47, UR5 ;  /* 0x000000052f2f7c20 */ /* 0x000fe20008410000 */
[----:B------:R-:W-:Y:S01]  /*11280*/  FMUL.FTZ R48, R48, UR5 ;  /* 0x0000000530307c20 */ /* 0x000fe20008410000 */
[----:B------:R-:W-:Y:S01]  /*11290*/  FMUL.FTZ R49, R49, UR5 ;  /* 0x0000000531317c20 */ /* 0x000fe20008410000 */
[----:B------:R-:W-:Y:S01]  /*112a0*/  FMUL.FTZ R50, R50, UR5 ;  /* 0x0000000532327c20 */ /* 0x000fe20008410000 */
[----:B------:R-:W-:Y:S04]  /*112b0*/  FMUL.FTZ R51, R51, UR5 ;  /* 0x0000000533337c20 */ /* 0x000fe80008410000 */
[----:B------:R4:W1:Y:S01]  /*112c0*/  MUFU.TANH R172, R29 ;  /* 0x0000001d00ac7308 */ /* 0x0008620000002400 */
[----:B------:R-:W-:Y:S01]  /*112d0*/  FMUL.FTZ R52, R52, UR5 ;  /* 0x0000000534347c20 */ /* 0x000fe20008410000 */
[----:B------:R-:W-:Y:S01]  /*112e0*/  FMUL.FTZ R53, R53, UR5 ;  /* 0x0000000535357c20 */ /* 0x000fe20008410000 */
[----:B------:R-:W-:Y:S01]  /*112f0*/  FMUL.FTZ R54, R54, UR5 ;  /* 0x0000000536367c20 */ /* 0x000fe20008410000 */
[----:B------:R-:W-:Y:S06]  /*11300*/  FMUL.FTZ R55, R55, UR5 ;  /* 0x0000000537377c20 */ /* 0x000fec0008410000 */
[----:B------:R4:W1:Y:S01]  /*11310*/  MUFU.TANH R175, R30 ;  /* 0x0000001e00af7308 */ /* 0x0008620000002400 */
[C---:B-----5:R-:W-:Y:S03]  /*11320*/  HMMA.16816.F32.BF16 R60, R196.reuse, R8, R60 ;  /* 0x00000008c43c723c */ /* 0x060fe6000004183c */
[----:B------:R-:W-:Y:S01]  /*11330*/  FMUL.FTZ R56, R56, UR5 ;  /* 0x0000000538387c20 */ /* 0x000fe20008410000 */
[----:B------:R-:W-:Y:S01]  /*11340*/  FMUL.FTZ R57, R57, UR5 ;  /* 0x0000000539397c20 */ /* 0x000fe20008410000 */
[----:B------:R-:W-:Y:S01]  /*11350*/  FMUL.FTZ R58, R58, UR5 ;  /* 0x000000053a3a7c20 */ /* 0x000fe20008410000 */
[----:B------:R-:W-:Y:S03]  /*11360*/  HMMA.16816.F32.BF16 R64, R196, R10, R64 ;  /* 0x0000000ac440723c */ /* 0x000fe60000041840 */
[----:B------:R4:W1:Y:S02]  /*11370*/  MUFU.TANH R174, R31 ;  /* 0x0000001f00ae7308 */ /* 0x0008640000002400 */
[----:B------:R-:W-:Y:S08]  /*11380*/  FMUL.FTZ R59, R59, UR5 ;  /* 0x000000053b3b7c20 */ /* 0x000ff00008410000 */
        /* <DEDUP_REMOVED lines=45> */
[----:B------:R-:W-:Y:S01]  /*11660*/  ULDC.64 UR10, c[0x0][0x248] ;  /* 0x00009200000a7ab9 */ /* 0x000fe20000000a00 */
[----:B------:R-:W-:Y:S02]  /*11670*/  MOV R8, R243 ;  /* 0x000000f300087202 */ /* 0x000fe40000000f00 */
[----:B------:R-:W-:Y:S01]  /*11680*/  MOV R6, R242 ;  /* 0x000000f200067202 */ /* 0x000fe20000000f00 */
[----:B------:R-:W-:Y:S06]  /*11690*/  @!P0 BRA `(.L_x_1661) ;  /* 0x0000000000f88947 */ /* 0x000fec0003800000 */
[----:B------:R-:W2:Y:S01]  /*116a0*/  LDC R0, c[0x0][0x380] ;  /* 0x0000e000ff007b82 */ /* 0x000ea20000000800 */
[----:B------:R-:W-:Y:S01]  /*116b0*/  SHF.L.U32 R4, R236, 0x7, RZ ;  /* 0x00000007ec047819 */ /* 0x000fe200000006ff */
[----:B------:R-:W-:Y:S01]  /*116c0*/  UMOV UR10, UR8 ;  /* 0x00000008000a7c82 */ /* 0x000fe20008000000 */
[----:B------:R-:W-:Y:S02]  /*116d0*/  UMOV UR11, UR9 ;  /* 0x00000009000b7c82 */ /* 0x000fe40008000000 */
[----:B------:R-:W-:Y:S01]  /*116e0*/  IABS R8, R4 ;  /* 0x0000000400087213 */ /* 0x000fe20000000000 */
[----:B------:R-:W-:Y:S05]  /*116f0*/  VIADD R10, R4, 0xffffff80 ;  /* 0xffffff80040a7836 */ /* 0x000fea0000000000 */
[----:B------:R-:W-:Y:S02]  /*11700*/  IABS R6, R10 ;  /* 0x0000000a00067213 */ /* 0x000fe40000000000 */
[-C--:B--2---:R-:W-:Y:S02]  /*11710*/  IABS R2, R0.reuse ;  /* 0x0000000000027213 */ /* 0x084fe40000000000 */
[-C--:B------:R-:W-:Y:S02]  /*11720*/  LOP3.LUT R10, R10, R0.reuse, RZ, 0x3c, !PT ;  /* 0x000000000a0a7212 */ /* 0x080fe400078e3cff */
[----:B-1----:R-:W1:Y:S01]  /*11730*/  I2F.RP R12, R2 ;  /* 0x00000002000c7306 */ /* 0x002e620000209400 */
        /* <DEDUP_REMOVED lines=10> */
[C---:B------:R-:W-:Y:S03]  /*117e0*/  IADD3 R5, -R9.reuse, RZ, RZ ;  /* 0x000000ff09057210 */ /* 0x040fe60007ffe1ff */
        /* <DEDUP_REMOVED lines=26> */
[----:B------:R1:W2:Y:S02]  /*11990*/  LDG.E R2, desc[UR12][R4.64] ;  /* 0x0000000c04027981 */ /* 0x0002a4000c1e1900 */
[----:B------:R-:W-:Y:S02]  /*119a0*/  IMAD R8, R8, R0, -0x80 ;  /* 0xffffff8008087424 */ /* 0x000fe400078e0200 */
[----:B------:R3:W2:Y:S02]  /*119b0*/  LDG.E R6, desc[UR12][R6.64] ;  /* 0x0000000c06067981 */ /* 0x0006a4000c1e1900 */
[C---:B------:R-:W-:Y:S01]  /*119c0*/  IMAD R0, R8.reuse, UR9, RZ ;  /* 0x0000000908007c24 */ /* 0x040fe2000f8e02ff */
[----:B-1----:R-:W1:Y:S01]  /*119d0*/  LDC.64 R4, c[0x0][0x230] ;  /* 0x00008c00ff047b82 */ /* 0x002e620000000a00 */
[----:B---3--:R-:W-:Y:S01]  /*119e0*/  SHF.R.S32.HI R7, RZ, 0x1f, R8 ;  /* 0x0000001fff077819 */ /* 0x008fe20000011408 */
[----:B------:R-:W-:Y:S04]  /*119f0*/  IMAD.WIDE.U32 R8, R8, UR8, RZ ;  /* 0x0000000808087c25 */ /* 0x000fe8000f8e00ff */
[----:B------:R-:W-:Y:S04]  /*11a00*/  IMAD R0, R7, UR8, R0 ;  /* 0x0000000807007c24 */ /* 0x000fe8000f8e0200 */
[----:B------:R-:W-:Y:S01]  /*11a10*/  IMAD.IADD R9, R9, 0x1, R0 ;  /* 0x0000000109097824 */ /* 0x000fe200078e0200 */
[----:B--2---:R-:W-:Y:S04]  /*11a20*/  IADD3 R2, -R6, R2, RZ ;  /* 0x0000000206027210 */ /* 0x004fe80007ffe1ff */
[----:B------:R-:W-:Y:S01]  /*11a30*/  SHF.R.S32.HI R6, RZ, 0x1f, R2 ;  /* 0x0000001fff067819 */ /* 0x000fe20000011402 */
[-C--:B-1----:R-:W-:Y:S04]  /*11a40*/  IMAD.WIDE.U32 R8, R2, R4.reuse, R8 ;  /* 0x0000000402087225 */ /* 0x082fe800078e0008 */
[----:B------:R-:W-:Y:S04]  /*11a50*/  IMAD R6, R6, R4, RZ ;  /* 0x0000000406067224 */ /* 0x000fe800078e02ff */
[----:B------:R-:W-:Y:S05]  /*11a60*/  IMAD R6, R2, R5, R6 ;  /* 0x0000000502067224 */ /* 0x000fea00078e0206 */
[----:B------:R-:W-:Y:S07]  /*11a70*/  IADD3 R6, R9, R6, RZ ;  /* 0x0000000609067210 */ /* 0x000fee0007ffe0ff */
.L_x_1661:
[----:B------:R2:W-:Y:S01]  /*11a80*/  @P4 STS.128 [R237+0x4000], RZ ;  /* 0x004000ffed004388 */ /* 0x0005e20000000c00 */
[CC--:B----4-:R-:W-:Y:S01]  /*11a90*/  LEA R16, P2, R8.reuse, R247.reuse, 0x1 ;  /* 0x000000f708107211 */ /* 0x0d0fe200078408ff */
[----:B------:R-:W-:Y:S01]  /*11aa0*/  UMOV UR8, UR10 ;  /* 0x0000000a00087c82 */ /* 0x000fe20008000000 */
[C---:B------:R-:W-:Y:S01]  /*11ab0*/  IADD3 R0, P1, R233.reuse, R8, RZ ;  /* 0x00000008e9007210 */ /* 0x040fe20007f3e0ff */
        /* <DEDUP_REMOVED lines=11> */
[----:B------:R2:W-:Y:S01]  /*11b70*/  @P3 STS.128 [R237+0x8000], RZ ;  /* 0x008000ffed003388 */ /* 0x0005e20000000c00 */
[-CC-:B------:R-:W-:Y:S01]  /*11b80*/  @!P3 LEA.HI.X R11, R0, R246.reuse, R4.reuse, 0x1, P1 ;  /* 0x000000f6000bb211 */ /* 0x180fe200008f0c04 */
[----:B------:R-:W-:Y:S01]  /*11b90*/  IMAD.X R4, R232, 0x1, R4, P2 ;  /* 0x00000001e8047824 */ /* 0x000fe200010e0604 */
[CC--:B-1----:R-:W-:Y:S01]  /*11ba0*/  @!P4 LEA R14, P5, R2.reuse, R247.reuse, 0x1 ;  /* 0x000000f7020ec211 */ /* 0x0c2fe200078a08ff */
[----:B------:R-:W-:Y:S01]  /*11bb0*/  @!PT LDS RZ, [RZ] ;  /* 0x00000000fffff984 */ /* 0x000fe20000000800 */
[----:B------:R-:W-:Y:S01]  /*11bc0*/  @!PT LDS RZ, [RZ] ;  /* 0x00000000fffff984 */ /* 0x000fe20000000800 */
[----:B------:R-:W-:Y:S01]  /*11bd0*/  @!PT LDS RZ, [RZ] ;  /* 0x00000000fffff984 */ /* 0x000fe20000000800 */
[----:B------:R-:W-:Y:S01]  /*11be0*/  @!P3 LDGSTS.E.BYPASS.LTC128B.128 [R237+0x8000], desc[UR12][R16.64+0x80] ;  /* 0x0800008010edbfae */ /* 0x000fe2000b901d4c */
        /* <DEDUP_REMOVED lines=54> */
[C---:B-1----:R-:W-:Y:S02]  /*11f50*/  @!P3 LEA R18, P2, R5.reuse, R247, 0x1 ;  /* 0x000000f70512b211 */ /* 0x042fe400078408ff */
[CCC-:B------:R-:W-:Y:S01]  /*11f60*/  @!P4 LEA.HI.X R31, R5.reuse, R246.reuse, R4.reuse, 0x1, P6 ;  /* 0x000000f6051fc211 */ /* 0x1c0fe200030f0c04 */
[----:B------:R2:W-:Y:S01]  /*11f70*/  @P4 STS.128 [R237+0x6000], RZ ;  /* 0x006000ffed004388 */ /* 0x0005e20000000c00 */
[-CC-:B------:R-:W-:Y:S02]  /*11f80*/  @!P3 LEA.HI.X R19, R5, R246.reuse, R4.reuse, 0x1, P2 ;  /* 0x000000f60513b211 */ /* 0x180fe400010f0c04 */
[----:B------:R-:W-:Y:S01]  /*11f90*/  IADD3 R2, P1, R233, R5, RZ ;  /* 0x00000005e9027210 */ /* 0x000fe20007f3e0ff */
[----:B------:R-:W-:Y:S01]  /*11fa0*/  @!PT LDS RZ, [RZ] ;  /* 0x00000000fffff984 */ /* 0x000fe20000000800 */
[----:B------:R-:W-:Y:S01]  /*11fb0*/  @!PT LDS RZ, [RZ] ;  /* 0x00000000fffff984 */ /* 0x000fe20000000800 */
[----:B------:R-:W-:Y:S01]  /*11fc0*/  @!PT LDS RZ, [RZ] ;  /* 0x00000000fffff984 */ /* 0x000fe20000000800 */
[----:B------:R2:W-:Y:S03]  /*11fd0*/  @!P4 LDGSTS.E.BYPASS.LTC128B.128 [R237+0x6000], desc[UR12][R22.64] ;  /* 0x0600000016edcfae */ /* 0x0005e6000b901d4c */
[-C--:B------:R-:W-:Y:S01]  /*11fe0*/  @!P4 LEA R28, P5, R2, R247.reuse, 0x1 ;  /* 0x000000f7021cc211 */ /* 0x080fe200078a08ff */
[----:B------:R2:W-:Y:S01]  /*11ff0*/  @P3 STS.128 [R237+0xa000], RZ ;  /* 0x00a000ffed003388 */ /* 0x0005e20000000c00 */
[----:B------:R-:W-:Y:S01]  /*12000*/  IMAD.X R0, R232, 0x1, R4, P1 ;  /* 0x00000001e8007824 */ /* 0x000fe200008e0604 */
[C---:B------:R-:W-:Y:S01]  /*12010*/  @!P3 LEA R32, P1, R2.reuse, R247, 0x1 ;  /* 0x000000f70220b211 */ /* 0x040fe200078208ff */
[----:B------:R-:W-:Y:S01]  /*12020*/  IMAD.MOV.U32 R247, RZ, RZ, R16 ;  /* 0x000000fffff77224 */ /* 0x000fe200078e0010 */
[----:B------:R-:W-:Y:S01]  /*12030*/  @!PT LDS RZ, [RZ] ;  /* 0x00000000fffff984 */ /* 0x000fe20000000800 */
[----:B------:R-:W-:Y:S01]  /*12040*/  @!PT LDS RZ, [RZ] ;  /* 0x00000000fffff984 */ /* 0x000fe20000000800 */
[----:B------:R-:W-:Y:S01]  /*12050*/  @!PT LDS RZ, [RZ] ;  /* 0x00000000fffff984 */ /* 0x000fe20000000800 */
[----:B------:R2:W-:Y:S02]  /*12060*/  @!P3 LDGSTS.E.BYPASS.LTC128B.128 [R237+0xa000], desc[UR12][R20.64+0x80] ;  /* 0x0a00008014edbfae */ /* 0x0005e4000b901d4c */
[CCC-:B------:R-:W-:Y:S02]  /*12070*/  @!P4 LEA.HI.X R29, R2.reuse, R246.reuse, R0.reuse, 0x1, P5 ;  /* 0x000000f6021dc211 */ /* 0x1c0fe400028f0c00 */
[----:B------:R2:W-:Y:S01]  /*12080*/  @P4 STS.128 [R237+0x6800], RZ ;  /* 0x006800ffed004388 */ /* 0x0005e20000000c00 */
[----:B------:R-:W-:Y:S01]  /*12090*/  @!P3 LEA.HI.X R33, R2, R246, R0, 0x1, P1 ;  /* 0x000000f60221b211 */ /* 0x000fe200008f0c00 */
[----:B------:R-:W-:Y:S02]  /*120a0*/  IMAD.MOV.U32 R246, RZ, RZ, R17 ;  /* 0x000000fffff67224 */ /* 0x000fe400078e0011 */
        /* <DEDUP_REMOVED lines=30> */
.L_x_1660:
[----:B-1----:R-:W-:Y:S01]  /*12290*/  FMNMX.FTZ R4, R146, R134, !PT ;  /* 0x0000008692047209 */ /* 0x002fe20007810000 */
[----:B--2-4-:R-:W-:Y:S01]  /*122a0*/  LDSM.16.MT88.4 R12, [R223+0xc000] ;  /* 0x00c00000df0c783b */ /* 0x014fe20000004200 */
[----:B------:R-:W-:Y:S01]  /*122b0*/  FMNMX.FTZ R0, R144, R133, !PT ;  /* 0x0000008590007209 */ /* 0x000fe20007810000 */
[----:B------:R-:W-:Y:S01]  /*122c0*/  UMOV UR11, UR16 ;  /* 0x00000010000b7c82 */ /* 0x000fe20008000000 */
[----:B------:R-:W-:Y:S01]  /*122d0*/  FMNMX.FTZ R4, R145, R4, !PT ;  /* 0x0000000491047209 */ /* 0x000fe20007810000 */
[----:B------:R-:W-:Y:S01]  /*122e0*/  UMOV UR10, UR15 ;  /* 0x0000000f000a7c82 */ /* 0x000fe20008000000 */
[----:B------:R-:W-:Y:S02]  /*122f0*/  MOV R8, R152 ;  /* 0x0000009800087202 */ /* 0x000fe40000000f00 */
[----:B------:R-:W-:Y:S01]  /*12300*/  FMNMX.FTZ R4, R148, R4, !PT ;  /* 0x0000000494047209 */ /* 0x000fe20007810000 */
[----:B------:R-:W-:Y:S01]  /*12310*/  LDSM.16.MT88.4 R20, [R221+0xc000] ;  /* 0x00c00000dd14783b */ /* 0x000fe20000004200 */
[----:B------:R-:W-:Y:S02]  /*12320*/  MOV R7, R153 ;  /* 0x0000009900077202 */ /* 0x000fe40000000f00 */
[----:B------:R-:W-:Y:S02]  /*12330*/  FMNMX.FTZ R0, R149, R0, !PT ;  /* 0x0000000095007209 */ /* 0x000fe40007810000 */
[----:B------:R-:W-:Y:S02]  /*12340*/  MOV R40, R143 ;  /* 0x0000008f00287202 */ /* 0x000fe40000000f00 */
[----:B------:R-:W-:Y:S01]  /*12350*/  FMNMX.FTZ R4, R8, R4, !PT ;  /* 0x0000000408047209 */ /* 0x000fe20007810000 */
[----:B------:R-:W-:Y:S01]  /*12360*/  LDSM.16.MT88.4 R28, [R220+0xc000] ;  /* 0x00c00000dc1c783b */ /* 0x000fe20000004200 */
[----:B------:R-:W-:Y:S02]  /*12370*/  MOV R6, R150 ;  /* 0x0000009600067202 */ /* 0x000fe40000000f00 */
        /* <DEDUP_REMOVED lines=61> */
[----:B------:R-:W-:Y:S01]  /*12750*/  SHFL.BFLY PT, R2, R4, 0x2, 0x1f ;  /* 0x0c401f0004027f89 */ /* 0x000fe200000e0000 */
[----:B------:R-:W-:Y:S07]  /*12760*/  FMNMX.FTZ R0, R3, R0, !PT ;  /* 0x0000000003007209 */ /* 0x000fee0007810000 */
[----:B------:R-:W1:Y:S02]  /*12770*/  SHFL.BFLY PT, R5, R0, 0x2, 0x1f ;  /* 0x0c401f0000057f89 */ /* 0x000e6400000e0000 */
[----:B-1----:R-:W-:Y:S02]  /*12780*/  FMNMX.FTZ R5, R0, R5, !PT ;  /* 0x0000000500057209 */ /* 0x002fe40007810000 */
[----:B------:R-:W-:Y:S04]  /*12790*/  FMNMX.FTZ R4, R4, R2, !PT ;  /* 0x0000000204047209 */ /* 0x000fe80007810000 */
[----:B------:R-:W1:Y:S08]  /*127a0*/  SHFL.BFLY PT, R0, R5, 0x1, 0x1f ;  /* 0x0c201f0005007f89 */ /* 0x000e7000000e0000 */
[----:B------:R-:W2:Y:S01]  /*127b0*/  SHFL.BFLY PT, R2, R4, 0x1, 0x1f ;  /* 0x0c201f0004027f89 */ /* 0x000ea200000e0000 */
[----:B-1----:R-:W-:Y:S02]  /*127c0*/  FMNMX.FTZ R0, R5, R0, !PT ;  /* 0x0000000005007209 */ /* 0x002fe40007810000 */
[----:B--2---:R-:W-:Y:S03]  /*127d0*/  FMNMX.FTZ R2, R4, R2, !PT ;  /* 0x0000000204027209 */ /* 0x004fe60007810000 */
[----:B------:R-:W-:Y:S01]  /*127e0*/  FMUL.FTZ R139, R0, UR4 ;  /* 0x00000004008b7c20 */ /* 0x000fe20008410000 */
[C---:B------:R-:W-:Y:S01]  /*127f0*/  FSETP.NEU.FTZ.AND P1, PT, R2.reuse, -INF , PT ;  /* 0xff8000000200780b */ /* 0x040fe20003f3d000 */
[C---:B------:R-:W-:Y:S01]  /*12800*/  FMUL.FTZ R143, R2.reuse, UR4 ;  /* 0x00000004028f7c20 */ /* 0x040fe20008410000 */
[----:B------:R-:W-:Y:S04]  /*12810*/  FADD.FTZ R4, -R2, R134 ;  /* 0x0000008602047221 */ /* 0x000fe80000010100 */
[----:B------:R-:W-:Y:S01]  /*12820*/  FSEL R143, R143, RZ, P1 ;  /* 0x000000ff8f8f7208 */ /* 0x000fe20000800000 */
[----:B------:R-:W-:Y:S01]  /*12830*/  FMUL.FTZ R134, R4, UR4 ;  /* 0x0000000404867c20 */ /* 0x000fe20008410000 */
[C---:B------:R-:W-:Y:S01]  /*12840*/  FSETP.NEU.FTZ.AND P1, PT, R0.reuse, -INF , PT ;  /* 0xff8000000000780b */ /* 0x040fe20003f3d000 */
[----:B------:R-:W-:Y:S02]  /*12850*/  FADD.FTZ R4, -R0, R133 ;  /* 0x0000008500047221 */ /* 0x000fe40000010100 */
[--C-:B------:R-:W-:Y:S01]  /*12860*/  FFMA.FTZ R153, R146, UR4, -R143.reuse ;  /* 0x0000000492997c23 */ /* 0x100fe2000801088f */
[----:B------:R-:W-:Y:S01]  /*12870*/  FSEL R139, R139, RZ, P1 ;  /* 0x000000ff8b8b7208 */ /* 0x000fe20000800000 */
[--C-:B------:R-:W-:Y:S01]  /*12880*/  FFMA.FTZ R150, R145, UR4, -R143.reuse ;  /* 0x0000000491967c23 */ /* 0x100fe2000801088f */
[--C-:B------:R-:W-:Y:S01]  /*12890*/  FFMA.FTZ R146, R8, UR4, -R143.reuse ;  /* 0x0000000408927c23 */ /* 0x100fe2000801088f */
[----:B------:R-:W-:Y:S01]  /*128a0*/  FFMA.FTZ R148, R148, UR4, -R143 ;  /* 0x0000000494947c23 */ /* 0x000fe2000801088f */
[----:B------:R-:W-:Y:S01]  /*128b0*/  FMUL.FTZ R4, R4, UR4 ;  /* 0x0000000404047c20 */ /* 0x000fe20008410000 */
[--C-:B------:R-:W-:Y:S01]  /*128c0*/  FFMA.FTZ R152, R144, UR4, -R139.reuse ;  /* 0x0000000490987c23 */ /* 0x100fe2000801088b */
[--C-:B------:R-:W-:Y:S01]  /*128d0*/  FFMA.FTZ R149, R149, UR4, -R139.reuse ;  /* 0x0000000495957c23 */ /* 0x100fe2000801088b */
[--C-:B------:R-:W-:Y:S01]  /*128e0*/  FFMA.FTZ R145, R7, UR4, -R139.reuse ;  /* 0x0000000407917c23 */ /* 0x100fe2000801088b */
[----:B------:R-:W-:Y:S01]  /*128f0*/  FFMA.FTZ R144, R6, UR4, -R139 ;  /* 0x0000000406907c23 */ /* 0x000fe2000801088b */
[----:B------:R-:W1:Y:S01]  /*12900*/  MUFU.EX2 R134, R134 ;  /* 0x0000008600867308 */ /* 0x000e620000000800 */
[--C-:B------:R-:W-:Y:S01]  /*12910*/  FFMA.FTZ R170, R170, UR4, -R143.reuse ;  /* 0x00000004aaaa7c23 */ /* 0x100fe2000801088f */
[----:B------:R-:W-:Y:S01]  /*12920*/  FFMA.FTZ R172, R172, UR4, -R143 ;  /* 0x00000004acac7c23 */ /* 0x000fe2000801088f */
[--C-:B------:R-:W-:Y:S01]  /*12930*/  FFMA.FTZ R175, R175, UR4, -R139.reuse ;  /* 0x00000004afaf7c23 */ /* 0x100fe2000801088b */
[----:B------:R-:W-:Y:S01]  /*12940*/  FFMA.FTZ R174, R174, UR4, -R139 ;  /* 0x00000004aeae7c23 */ /* 0x000fe2000801088b */
[--C-:B------:R-:W-:Y:S01]  /*12950*/  FFMA.FTZ R176, R176, UR4, -R143.reuse ;  /* 0x00000004b0b07c23 */ /* 0x100fe2000801088f */
[----:B------:R-:W-:Y:S01]  /*12960*/  FFMA.FTZ R178, R178, UR4, -R143 ;  /* 0x00000004b2b27c23 */ /* 0x000fe2000801088f */
[--C-:B------:R-:W-:Y:S03]  /*12970*/  FFMA.FTZ R180, R180, UR4, -R139.reuse ;  /* 0x00000004b4b47c23 */ /* 0x100fe6000801088b */
[----:B------:R2:W3:Y:S01]  /*12980*/  MUFU.EX2 R133, R4 ;  /* 0x0000000400857308 */ /* 0x0004e20000000800 */
[----:B------:R-:W-:Y:S01]  /*12990*/  FFMA.FTZ R182, R182, UR4, -R139 ;  /* 0x00000004b6b67c23 */ /* 0x000fe2000801088b */
[--C-:B------:R-:W-:Y:S01]  /*129a0*/  FFMA.FTZ R185, R185, UR4, -R143.reuse ;  /* 0x00000004b9b97c23 */ /* 0x100fe2000801088f */
[----:B------:R-:W-:Y:S01]  /*129b0*/  FFMA.FTZ R184, R184, UR4, -R143 ;  /* 0x00000004b8b87c23 */ /* 0x000fe2000801088f */
[--C-:B------:R-:W-:Y:S01]  /*129c0*/  FFMA.FTZ R183, R183, UR4, -R139.reuse ;  /* 0x00000004b7b77c23 */ /* 0x100fe2000801088b */
[----:B------:R-:W-:Y:S01]  /*129d0*/  FFMA.FTZ R181, R181, UR4, -R139 ;  /* 0x00000004b5b57c23 */ /* 0x000fe2000801088b */
[--C-:B------:R-:W-:Y:S01]  /*129e0*/  FFMA.FTZ R179, R179, UR4, -R143.reuse ;  /* 0x00000004b3b37c23 */ /* 0x100fe2000801088f */
[--C-:B------:R-:W-:Y:S03]  /*129f0*/  FFMA.FTZ R177, R177, UR4, -R143.reuse ;  /* 0x00000004b1b17c23 */ /* 0x100fe6000801088f */
        /* <DEDUP_REMOVED lines=10> */
[C---:B---3--:R-:W-:Y:S01]  /*12aa0*/  FMUL.FTZ R6, R133.reuse, R130 ;  /* 0x0000008285067220 */ /* 0x048fe20000410000 */
        /* <DEDUP_REMOVED lines=8> */
[----:B------:R-:W-:Y:S01]  /*12b30*/  LDSM.16.MT88.4 R124, [R223+0xf800] ;  /* 0x00f80000df7c783b */ /* 0x000fe20000004200 */
[C---:B------:R-:W-:Y:S01]  /*12b40*/  FMUL.FTZ R32, R134.reuse, R100 ;  /* 0x0000006486207220 */ /* 0x040fe20000410000 */
[----:B------:R-:W-:Y:S01]  /*12b50*/  FMUL.FTZ R33, R134, R101 ;  /* 0x0000006586217220 */ /* 0x000fe20000410000 */
[C---:B------:R-:W-:Y:S01]  /*12b60*/  FMUL.FTZ R34, R133.reuse, R102 ;  /* 0x0000006685227220 */ /* 0x040fe20000410000 */
[C---:B------:R-:W-:Y:S03]  /*12b70*/  FMUL.FTZ R35, R133.reuse, R103 ;  /* 0x0000006785237220 */ /* 0x040fe60000410000 */
[----:B------:R-:W2:Y:S01]  /*12b80*/  MUFU.EX2 R149, R149 ;  /* 0x0000009500957308 */ /* 0x000ea20000000800 */
[----:B-1----:R-:W-:Y:S01]  /*12b90*/  F2FP.BF16.F32.PACK_AB R128, R150, R153 ;  /* 0x000000999680723e */ /* 0x002fe200000010ff */
[C---:B------:R-:W-:Y:S01]  /*12ba0*/  FMUL.FTZ R41, R134.reuse, R93 ;  /* 0x0000005d86297220 */ /* 0x040fe20000410000 */
[----:B------:R-:W-:Y:S01]  /*12bb0*/  LDSM.16.MT88.4 R100, [R220+0xe000] ;  /* 0x00e00000dc64783b */ /* 0x000fe20000004200 */
        /* <DEDUP_REMOVED lines=9> */
[C---:B------:R-:W-:Y:S01]  /*12c50*/  FMUL.FTZ R53, R134.reuse, R81 ;  /* 0x0000005186357220 */ /* 0x040fe20000410000 */
[C---:B------:R-:W-:Y:S01]  /*12c60*/  FMUL.FTZ R54, R133.reuse, R82 ;  /* 0x0000005285367220 */ /* 0x040fe20000410000 */
[----:B------:R-:W-:Y:S03]  /*12c70*/  FMUL.FTZ R55, R133, R83 ;  /* 0x0000005385377220 */ /* 0x000fe60000410000 */
[----:B------:R-:W1:Y:S01]  /*12c80*/  MUFU.EX2 R146, R146 ;  /* 0x0000009200927308 */ /* 0x000e620000000800 */
[----:B--2---:R-:W-:Y:S01]  /*12c90*/  F2FP.BF16.F32.PACK_AB R129, R149, R152 ;  /* 0x000000989581723e */ /* 0x004fe200000010ff */
[C---:B------:R-:W-:Y:S01]  /*12ca0*/  FMUL.FTZ R60, R134.reuse, R72 ;  /* 0x00000048863c7220 */ /* 0x040fe20000410000 */
[----:B------:R-:W2:Y:S01]  /*12cb0*/  LDSM.16.MT88.4 R88, [R219+0x10000] ;  /* 0x01000000db58783b */ /* 0x000ea20000004200 */
[----:B------:R-:W-:Y:S01]  /*12cc0*/  FMUL.FTZ R61, R134, R73 ;  /* 0x00000049863d7220 */ /* 0x000fe20000410000 */
[C---:B------:R-:W-:Y:S01]  /*12cd0*/  FMUL.FTZ R62, R133.reuse, R74 ;  /* 0x0000004a853e7220 */ /* 0x040fe20000410000 */
[----:B------:R-:W-:Y:S01]  /*12ce0*/  FMUL.FTZ R63, R133, R75 ;  /* 0x0000004b853f7220 */ /* 0x000fe20000410000 */
[--C-:B------:R-:W-:Y:S03]  /*12cf0*/  FFMA.FTZ R108, R201, UR4, -R143.reuse ;  /* 0x00000004c96c7c23 */ /* 0x100fe6000801088f */
[----:B------:R-:W-:Y:S01]  /*12d00*/  MUFU.EX2 R145, R145 ;  /* 0x0000009100917308 */ /* 0x000fe20000000800 */
[----:B------:R-:W-:Y:S01]  /*12d10*/  FFMA.FTZ R109, R200, UR4, -R143 ;  /* 0x00000004c86d7c23 */ /* 0x000fe2000801088f */
[--C-:B------:R-:W-:Y:S01]  /*12d20*/  FFMA.FTZ R110, R195, UR4, -R139.reuse ;  /* 0x00000004c36e7c23 */ /* 0x100fe2000801088b */
[----:B------:R-:W3:Y:S01]  /*12d30*/  LDSM.16.MT88.4 R80, [R223+0xc800] ;  /* 0x00c80000df50783b */ /* 0x000ee20000004200 */
[--C-:B------:R-:W-:Y:S01]  /*12d40*/  FFMA.FTZ R111, R194, UR4, -R139.reuse ;  /* 0x00000004c26f7c23 */ /* 0x100fe2000801088b */
[--C-:B------:R-:W-:Y:S01]  /*12d50*/  FFMA.FTZ R171, R171, UR4, -R139.reuse ;  /* 0x00000004abab7c23 */ /* 0x100fe2000801088b */
[----:B------:R-:W-:Y:S01]  /*12d60*/  FFMA.FTZ R173, R173, UR4, -R139 ;  /* 0x00000004adad7c23 */ /* 0x000fe2000801088b */
[--C-:B------:R-:W-:Y:S03]  /*12d70*/  FFMA.FTZ R169, R169, UR4, -R143.reuse ;  /* 0x00000004a9a97c23 */ /* 0x100fe6000801088f */
[----:B------:R-:W4:Y:S01]  /*12d80*/  MUFU.EX2 R144, R144 ;  /* 0x0000009000907308 */ /* 0x000f220000000800 */
[----:B-1----:R-:W-:Y:S01]  /*12d90*/  F2FP.BF16.F32.PACK_AB R130, R146, R148 ;  /* 0x000000949282723e */ /* 0x002fe200000010ff */
[----:B------:R-:W-:Y:S01]  /*12da0*/  FFMA.FTZ R168, R168, UR4, -R143 ;  /* 0x00000004a8a87c23 */ /* 0x000fe2000801088f */
[----:B------:R-:W-:Y:S01]  /*12db0*/  LDSM.16.MT88.4 R72, [R219+0xc800] ;  /* 0x00c80000db48783b */ /* 0x000fe20000004200 */
[--C-:B------:R-:W-:Y:S01]  /*12dc0*/  FFMA.FTZ R167, R167, UR4, -R139.reuse ;  /* 0x00000004a7a77c23 */ /* 0x100fe2000801088b */
[----:B------:R-:W-:Y:S01]  /*12dd0*/  FFMA.FTZ R166, R166, UR4, -R139 ;  /* 0x00000004a6a67c23 */ /* 0x000fe2000801088b */
[--C-:B------:R-:W-:Y:S01]  /*12de0*/  FFMA.FTZ R165, R165, UR4, -R143.reuse ;  /* 0x00000004a5a57c23 */ /* 0x100fe2000801088f */
[----:B------:R-:W-:Y:S03]  /*12df0*/  FFMA.FTZ R164, R164, UR4, -R143 ;  /* 0x00000004a4a47c23 */ /* 0x000fe6000801088f */
[----:B------:R-:W-:Y:S01]  /*12e00*/  MUFU.EX2 R108, R108 ;  /* 0x0000006c006c7308 */ /* 0x000fe20000000800 */
[--C-:B------:R-:W-:Y:S01]  /*12e10*/  FFMA.FTZ R163, R163, UR4, -R139.reuse ;  /* 0x00000004a3a37c23 */ /* 0x100fe2000801088b */
[----:B------:R-:W-:Y:S01]  /*12e20*/  FFMA.FTZ R162, R162, UR4, -R139 ;  /* 0x00000004a2a27c23 */ /* 0x000fe2000801088b */
[--C-:B------:R-:W-:Y:S01]  /*12e30*/  FFMA.FTZ R161, R161, UR4, -R143.reuse ;  /* 0x00000004a1a17c23 */ /* 0x100fe2000801088f */
[----:B------:R-:W-:Y:S01]  /*12e40*/  FFMA.FTZ R160, R160, UR4, -R143 ;  /* 0x00000004a0a07c23 */ /* 0x000fe2000801088f */
[--C-:B------:R-:W-:Y:S01]  /*12e50*/  FFMA.FTZ R159, R159, UR4, -R139.reuse ;  /* 0x000000049f9f7c23 */ /* 0x100fe2000801088b */
[----:B------:R-:W-:Y:S01]  /*12e60*/  FFMA.FTZ R158, R158, UR4, -R139 ;  /* 0x000000049e9e7c23 */ /* 0x000fe2000801088b */
[--C-:B------:R-:W-:Y:S03]  /*12e70*/  FFMA.FTZ R157, R157, UR4, -R143.reuse ;  /* 0x000000049d9d7c23 */ /* 0x100fe6000801088f */
[----:B------:R-:W-:Y:S01]  /*12e80*/  MUFU.EX2 R109, R109 ;  /* 0x0000006d006d7308 */ /* 0x000fe20000000800 */
[----:B----4-:R-:W-:Y:S01]  /*12e90*/  F2FP.BF16.F32.PACK_AB R131, R144, R145 ;  /* 0x000000919083723e */ /* 0x010fe200000010ff */
[----:B------:R-:W-:Y:S01]  /*12ea0*/  FFMA.FTZ R156, R156, UR4, -R143 ;  /* 0x000000049c9c7c23 */ /* 0x000fe2000801088f */
[--C-:B------:R-:W-:Y:S01]  /*12eb0*/  FFMA.FTZ R155, R155, UR4, -R139.reuse ;  /* 0x000000049b9b7c23 */ /* 0x100fe2000801088b */
[----:B------:R-:W-:Y:S01]  /*12ec0*/  FFMA.FTZ R154, R154, UR4, -R139 ;  /* 0x000000049a9a7c23 */ /* 0x000fe2000801088b */
[----:B------:R-:W-:Y:S01]  /*12ed0*/  FFMA.FTZ R152, R133, R248, R152 ;  /* 0x000000f885987223 */ /* 0x000fe20000010098 */
[--C-:B------:R-:W-:Y:S01]  /*12ee0*/  FFMA.FTZ R151, R151, UR4, -R143.reuse ;  /* 0x0000000497977c23 */ /* 0x100fe2000801088f */
[----:B------:R-:W-:Y:S01]  /*12ef0*/  FFMA.FTZ R147, R147, UR4, -R143 ;  /* 0x0000000493937c23 */ /* 0x000fe2000801088f */
[C---:B------:R-:W-:Y:S02]  /*12f00*/  HMMA.16816.F32.BF16 R4, R128.reuse, R12, R4 ;  /* 0x0000000c8004723c */ /* 0x040fe40000041804 */
[----:B------:R-:W-:Y:S03]  /*12f10*/  MUFU.EX2 R110, R110 ;  /* 0x0000006e006e7308 */ /* 0x000fe60000000800 */
[--C-:B------:R-:W-:Y:S01]  /*12f20*/  FFMA.FTZ R142, R142, UR4, -R139.reuse ;  /* 0x000000048e8e7c23 */ /* 0x100fe2000801088b */
[C---:B------:R-:W-:Y:S06]  /*12f30*/  HMMA.16816.F32.BF16 R8, R128.reuse, R14, R8 ;  /* 0x0000000e8008723c */ /* 0x040fec0000041808 */
[----:B------:R-:W-:Y:S01]  /*12f40*/  MUFU.EX2 R111, R111 ;  /* 0x0000006f006f7308 */ /* 0x000fe20000000800 */
[----:B------:R-:W-:Y:S01]  /*12f50*/  ISETP.GT.AND P1, PT, R236, R231, PT ;  /* 0x000000e7ec00720c */ /* 0x000fe20003f24270 */
[C---:B------:R-:W-:Y:S03]  /*12f60*/  FMUL.FTZ R12, R134.reuse, R120 ;  /* 0x00000078860c7220 */ /* 0x040fe60000410000 */
[----:B------:R-:W-:Y:S01]  /*12f70*/  FMUL.FTZ R13, R134, R121 ;  /* 0x00000079860d7220 */ /* 0x000fe20000410000 */
[C---:B------:R-:W-:Y:S01]  /*12f80*/  FMUL.FTZ R14, R133.reuse, R122 ;  /* 0x0000007a850e7220 */ /* 0x040fe20000410000 */
[----:B------:R-:W-:Y:S03]  /*12f90*/  FMUL.FTZ R15, R133, R123 ;  /* 0x0000007b850f7220 */ /* 0x000fe60000410000 */
[----:B------:R-:W-:Y:S01]  /*12fa0*/  MUFU.EX2 R170, R170 ;  /* 0x000000aa00aa7308 */ /* 0x000fe20000000800 */
[----:B------:R-:W-:Y:S01]  /*12fb0*/  FFMA.FTZ R120, R191, UR4, -R139 ;  /* 0x00000004bf787c23 */ /* 0x000fe2000801088b */
[----:B------:R-:W-:Y:S01]  /*12fc0*/  FFMA.FTZ R122, R189, UR4, -R143 ;  /* 0x00000004bd7a7c23 */ /* 0x000fe2000801088f */
[--C-:B------:R-:W-:Y:S01]  /*12fd0*/  FFMA.FTZ R121, R187, UR4, -R139.reuse ;  /* 0x00000004bb797c23 */ /* 0x100fe2000801088b */
[C---:B------:R-:W-:Y:S03]  /*12fe0*/  HMMA.16816.F32.BF16 R12, R128.reuse, R20, R12 ;  /* 0x00000014800c723c */ /* 0x040fe6000004180c */
[--C-:B------:R-:W-:Y:S03]  /*12ff0*/  FFMA.FTZ R123, R186, UR4, -R139.reuse ;  /* 0x00000004ba7b7c23 */ /* 0x100fe6000801088b */
[----:B------:R-:W-:Y:S01]  /*13000*/  MUFU.EX2 R120, R120 ;  /* 0x0000007800787308 */ /* 0x000fe20000000800 */
[----:B------:R-:W-:Y:S01]  /*13010*/  FFMA.FTZ R141, R141, UR4, -R139 ;  /* 0x000000048d8d7c23 */ /* 0x000fe2000801088b */
[C---:B------:R-:W-:Y:S03]  /*13020*/  HMMA.16816.F32.BF16 R16, R128.reuse, R22, R16 ;  /* 0x000000168010723c */ /* 0x040fe60000041810 */
[C---:B------:R-:W-:Y:S01]  /*13030*/  FMUL.FTZ R20, R134.reuse, R112 ;  /* 0x0000007086147220 */ /* 0x040fe20000410000 */
[----:B------:R-:W-:Y:S03]  /*13040*/  FMUL.FTZ R21, R134, R113 ;  /* 0x0000007186157220 */ /* 0x000fe60000410000 */
[C---:B------:R-:W-:Y:S01]  /*13050*/  FMUL.FTZ R22, R133.reuse, R114 ;  /* 0x0000007285167220 */ /* 0x040fe20000410000 */
[----:B------:R-:W-:Y:S01]  /*13060*/  FMUL.FTZ R23, R133, R115 ;  /* 0x0000007385177220 */ /* 0x000fe20000410000 */
[----:B------:R-:W-:Y:S02]  /*13070*/  MUFU.EX2 R122, R122 ;  /* 0x0000007a007a7308 */ /* 0x000fe40000000800 */
[--C-:B------:R-:W-:Y:S01]  /*13080*/  FFMA.FTZ R113, R193, UR4, -R143.reuse ;  /* 0x00000004c1717c23 */ /* 0x100fe2000801088f */
[----:B------:R-:W-:Y:S01]  /*13090*/  FFMA.FTZ R112, R192, UR4, -R143 ;  /* 0x00000004c0707c23 */ /* 0x000fe2000801088f */
[----:B------:R-:W-:Y:S01]  /*130a0*/  FFMA.FTZ R115, R190, UR4, -R139 ;  /* 0x00000004be737c23 */ /* 0x000fe2000801088b */
[----:B------:R-:W-:Y:S01]  /*130b0*/  FFMA.FTZ R114, R188, UR4, -R143 ;  /* 0x00000004bc727c23 */ /* 0x000fe2000801088f */
[C---:B------:R-:W-:Y:S04]  /*130c0*/  HMMA.16816.F32.BF16 R20, R128.reuse, R28, R20 ;  /* 0x0000001c8014723c */ /* 0x040fe80000041814 */
[----:B------:R-:W-:Y:S01]  /*130d0*/  MUFU.EX2 R113, R113 ;  /* 0x0000007100717308 */ /* 0x000fe20000000800 */
[----:B------:R-:W-:Y:S01]  /*130e0*/  FFMA.FTZ R132, R132, UR4, -R139 ;  /* 0x0000000484847c23 */ /* 0x000fe2000801088b */
[C---:B------:R-:W-:Y:S01]  /*130f0*/  FFMA.FTZ R153, R134.reuse, R249, R153 ;  /* 0x000000f986997223 */ /* 0x040fe20000010099 */
[----:B------:R-:W-:Y:S01]  /*13100*/  FADD.FTZ R152, R149, R152 ;  /* 0x0000009895987221 */ /* 0x000fe20000010000 */
[C---:B------:R-:W-:Y:S06]  /*13110*/  HMMA.16816.F32.BF16 R24, R128.reuse, R30, R24 ;  /* 0x0000001e8018723c */ /* 0x040fec0000041818 */
[----:B------:R-:W-:Y:S01]  /*13120*/  MUFU.EX2 R112, R112 ;  /* 0x0000007000707308 */ /* 0x000fe20000000800 */
[C---:B------:R-:W-:Y:S01]  /*13130*/  FMUL.FTZ R28, R134.reuse, R104 ;  /* 0x00000068861c7220 */ /* 0x040fe20000410000 */
[----:B------:R-:W-:Y:S03]  /*13140*/  FMUL.FTZ R29, R134, R105 ;  /* 0x00000069861d7220 */ /* 0x000fe60000410000 */
[C---:B------:R-:W-:Y:S01]  /*13150*/  FMUL.FTZ R30, R133.reuse, R106 ;  /* 0x0000006a851e7220 */ /* 0x040fe20000410000 */
[----:B------:R-:W-:Y:S01]  /*13160*/  FMUL.FTZ R31, R133, R107 ;  /* 0x0000006b851f7220 */ /* 0x000fe20000410000 */
[--C-:B------:R-:W-:Y:S01]  /*13170*/  FFMA.FTZ R105, R40, UR4, -R143.reuse ;  /* 0x0000000428697c23 */ /* 0x100fe2000801088f */
[----:B------:R-:W-:Y:S02]  /*13180*/  FMUL.FTZ R40, R134, R92 ;  /* 0x0000005c86287220 */ /* 0x000fe40000410000 */
[----:B------:R-:W-:Y:S01]  /*13190*/  MUFU.EX2 R115, R115 ;  /* 0x0000007300737308 */ /* 0x000fe20000000800 */
[----:B------:R-:W-:Y:S02]  /*131a0*/  LDSM.16.MT88.4 R92, [R220+0xc800] ;  /* 0x00c80000dc5c783b */ /* 0x000fe40000004200 */
[C---:B------:R-:W-:Y:S03]  /*131b0*/  HMMA.16816.F32.BF16 R28, R128.reuse, R36, R28 ;  /* 0x00000024801c723c */ /* 0x040fe6000004181c */
[----:B------:R-:W-:Y:S01]  /*131c0*/  FFMA.FTZ R104, R252, UR4, -R143 ;  /* 0x00000004fc687c23 */ /* 0x000fe2000801088f */
[--C-:B------:R-:W-:Y:S01]  /*131d0*/  FFMA.FTZ R106, R203, UR4, -R139.reuse ;  /* 0x00000004cb6a7c23 */ /* 0x100fe2000801088b */
[--C-:B------:R-:W-:Y:S01]  /*131e0*/  FFMA.FTZ R107, R202, UR4, -R139.reuse ;  /* 0x00000004ca6b7c23 */ /* 0x100fe2000801088b */
[C---:B------:R-:W-:Y:S01]  /*131f0*/  HMMA.16816.F32.BF16 R32, R128.reuse, R38, R32 ;  /* 0x000000268020723c */ /* 0x040fe20000041820 */
[----:B------:R-:W-:Y:S04]  /*13200*/  MUFU.EX2 R105, R105 ;  /* 0x0000006900697308 */ /* 0x000fe80000000800 */
[C---:B------:R-:W-:Y:S01]  /*13210*/  FMUL.FTZ R36, R134.reuse, R96 ;  /* 0x0000006086247220 */ /* 0x040fe20000410000 */
[----:B------:R-:W-:Y:S01]  /*13220*/  FMUL.FTZ R37, R134, R97 ;  /* 0x0000006186257220 */ /* 0x000fe20000410000 */
[C---:B------:R-:W-:Y:S01]  /*13230*/  FMUL.FTZ R38, R133.reuse, R98 ;  /* 0x0000006285267220 */ /* 0x040fe20000410000 */
[----:B------:R-:W-:Y:S03]  /*13240*/  FMUL.FTZ R39, R133, R99 ;  /* 0x0000006385277220 */ /* 0x000fe60000410000 */
[----:B------:R-:W-:Y:S01]  /*13250*/  MUFU.EX2 R104, R104 ;  /* 0x0000006800687308 */ /* 0x000fe20000000800 */
[----:B------:R-:W-:Y:S01]  /*13260*/  LDSM.16.MT88.4 R96, [R221+0xd000] ;  /* 0x00d00000dd60783b */ /* 0x000fe20000004200 */
[----:B------:R-:W-:Y:S01]  /*13270*/  FFMA.FTZ R139, R3, UR4, -R139 ;  /* 0x00000004038b7c23 */ /* 0x000fe2000801088b */
[----:B------:R-:W-:Y:S01]  /*13280*/  FADD.FTZ R152, R145, R152 ;  /* 0x0000009891987221 */ /* 0x000fe20000010000 */
[----:B------:R-:W-:Y:S01]  /*13290*/  FADD.FTZ R153, R150, R153 ;  /* 0x0000009996997221 */ /* 0x000fe20000010000 */
[C---:B------:R-:W-:Y:S05]  /*132a0*/  HMMA.16816.F32.BF16 R36, R128.reuse, R48, R36 ;  /* 0x000000308024723c */ /* 0x040fea0000041824 */
[----:B------:R-:W1:Y:S01]  /*132b0*/  MUFU.EX2 R106, R106 ;  /* 0x0000006a006a7308 */ /* 0x000e620000000800 */
[----:B------:R-:W-:Y:S01]  /*132c0*/  FADD.FTZ R144, R144, R152 ;  /* 0x0000009890907221 */ /* 0x000fe20000010000 */
[----:B------:R-:W-:Y:S01]  /*132d0*/  FADD.FTZ R148, R148, R153 ;  /* 0x0000009994947221 */ /* 0x000fe20000010000 */
[C---:B------:R-:W-:Y:S07]  /*132e0*/  HMMA.16816.F32.BF16 R40, R128.reuse, R50, R40 ;  /* 0x000000328028723c */ /* 0x040fee0000041828 */
[----:B------:R-:W4:Y:S01]  /*132f0*/  MUFU.EX2 R107, R107 ;  /* 0x0000006b006b7308 */ /* 0x000f220000000800 */
[C---:B------:R-:W-:Y:S01]  /*13300*/  FMUL.FTZ R48, R134.reuse, R84 ;  /* 0x0000005486307220 */ /* 0x040fe20000410000 */
[C---:B------:R-:W-:Y:S03]  /*13310*/  HMMA.16816.F32.BF16 R44, R128.reuse, R56, R44 ;  /* 0x00000038802c723c */ /* 0x040fe6000004182c */
[C---:B------:R-:W-:Y:S01]  /*13320*/  FMUL.FTZ R49, R134.reuse, R85 ;  /* 0x0000005586317220 */ /* 0x040fe20000410000 */
[C---:B------:R-:W-:Y:S01]  /*13330*/  FMUL.FTZ R50, R133.reuse, R86 ;  /* 0x0000005685327220 */ /* 0x040fe20000410000 */
[----:B------:R-:W-:Y:S02]  /*13340*/  FMUL.FTZ R51, R133, R87 ;  /* 0x0000005785337220 */ /* 0x000fe40000410000 */
[C---:B------:R-:W-:Y:S01]  /*13350*/  FMUL.FTZ R56, R134.reuse, R76 ;  /* 0x0000004c86387220 */ /* 0x040fe20000410000 */
[----:B------:R-:W5:Y:S01]  /*13360*/  LDSM.16.MT88.4 R84, [R221+0xc800] ;  /* 0x00c80000dd54783b */ /* 0x000f620000004200 */
[----:B------:R-:W5:Y:S02]  /*13370*/  MUFU.EX2 R114, R114 ;  /* 0x0000007200727308 */ /* 0x000f640000000800 */
[----:B------:R-:W-:Y:S01]  /*13380*/  FMUL.FTZ R57, R134, R77 ;  /* 0x0000004d86397220 */ /* 0x000fe20000410000 */
[----:B-1----:R-:W-:Y:S01]  /*13390*/  FADD.FTZ R144, R106, R144 ;  /* 0x000000906a907221 */ /* 0x002fe20000010000 */
[----:B------:R-:W-:Y:S01]  /*133a0*/  FADD.FTZ R148, R146, R148 ;  /* 0x0000009492947221 */ /* 0x000fe20000010000 */
[C---:B------:R-:W-:Y:S03]  /*133b0*/  HMMA.16816.F32.BF16 R48, R128.reuse, R58, R48 ;  /* 0x0000003a8030723c */ /* 0x040fe60000041830 */
[----:B----4-:R-:W-:Y:S02]  /*133c0*/  FADD.FTZ R144, R107, R144 ;  /* 0x000000906b907221 */ /* 0x010fe40000010000 */
[----:B------:R-:W-:Y:S01]  /*133d0*/  MUFU.EX2 R121, R121 ;  /* 0x0000007900797308 */ /* 0x000fe20000000800 */
[----:B------:R-:W-:Y:S01]  /*133e0*/  FADD.FTZ R148, R105, R148 ;  /* 0x0000009469947221 */ /* 0x000fe20000010000 */
[C---:B------:R-:W-:Y:S04]  /*133f0*/  HMMA.16816.F32.BF16 R52, R128.reuse, R64, R52 ;  /* 0x000000408034723c */ /* 0x040fe80000041834 */
[C---:B------:R-:W-:Y:S01]  /*13400*/  FMUL.FTZ R58, R133.reuse, R78 ;  /* 0x0000004e853a7220 */ /* 0x040fe20000410000 */
[----:B------:R-:W-:Y:S01]  /*13410*/  FMUL.FTZ R59, R133, R79 ;  /* 0x0000004f853b7220 */ /* 0x000fe20000410000 */
[----:B------:R-:W-:Y:S01]  /*13420*/  FADD.FTZ R144, R110, R144 ;  /* 0x000000906e907221 */ /* 0x000fe20000010000 */
[----:B------:R-:W1:Y:S01]  /*13430*/  LDSM.16.MT88.4 R76, [R223+0x10800] ;  /* 0x01080000df4c783b */ /* 0x000e620000004200 */
[----:B------:R-:W4:Y:S03]  /*13440*/  MUFU.EX2 R123, R123 ;  /* 0x0000007b007b7308 */ /* 0x000f260000000800 */
[----:B------:R-:W-:Y:S01]  /*13450*/  FMUL.FTZ R64, R134, R68 ;  /* 0x0000004486407220 */ /* 0x000fe20000410000 */
[----:B------:R-:W-:Y:S01]  /*13460*/  F2FP.BF16.F32.PACK_AB R68, R104, R105 ;  /* 0x000000696844723e */ /* 0x000fe200000010ff */
[C---:B------:R-:W-:Y:S03]  /*13470*/  HMMA.16816.F32.BF16 R56, R128.reuse, R66, R56 ;  /* 0x000000428038723c */ /* 0x040fe60000041838 */
[----:B------:R-:W-:Y:S01]  /*13480*/  FMUL.FTZ R65, R134, R69 ;  /* 0x0000004586417220 */ /* 0x000fe20000410000 */
[----:B------:R-:W-:Y:S01]  /*13490*/  F2FP.BF16.F32.PACK_AB R69, R107, R106 ;  /* 0x0000006a6b45723e */ /* 0x000fe200000010ff */
[----:B------:R-:W-:Y:S01]  /*134a0*/  MUFU.EX2 R172, R172 ;  /* 0x000000ac00ac7308 */ /* 0x000fe20000000800 */
[C---:B--2---:R-:W-:Y:S05]  /*134b0*/  HMMA.16816.F32.BF16 R60, R128.reuse, R88, R60 ;  /* 0x00000058803c723c */ /* 0x044fea000004183c */
[C---:B------:R-:W-:Y:S01]  /*134c0*/  FMUL.FTZ R66, R133.reuse, R70 ;  /* 0x0000004685427220 */ /* 0x040fe20000410000 */
[----:B------:R-:W-:Y:S01]  /*134d0*/  FMUL.FTZ R67, R133, R71 ;  /* 0x0000004785437220 */ /* 0x000fe20000410000 */
[----:B------:R-:W-:Y:S02]  /*134e0*/  F2FP.BF16.F32.PACK_AB R70, R109, R108 ;  /* 0x0000006c6d46723e */ /* 0x000fe400000010ff */
[----:B------:R-:W2:Y:S02]  /*134f0*/  MUFU.EX2 R175, R175 ;  /* 0x000000af00af7308 */ /* 0x000ea40000000800 */
[C---:B------:R-:W-:Y:S01]  /*13500*/  F2FP.BF16.F32.PACK_AB R71, R111.reuse, R110 ;  /* 0x0000006e6f47723e */ /* 0x040fe200000010ff */
[----:B------:R-:W-:Y:S01]  /*13510*/  FADD.FTZ R111, R111, R144 ;  /* 0x000000906f6f7221 */ /* 0x000fe20000010000 */
[----:B------:R-:W-:Y:S01]  /*13520*/  HMMA.16816.F32.BF16 R64, R128, R90, R64 ;  /* 0x0000005a8040723c */ /* 0x000fe20000041840 */
[----:B------:R-:W-:Y:S05]  /*13530*/  LDSM.16.MT88.4 R88, [R219+0x10800] ;  /* 0x01080000db58783b */ /* 0x000fea0000004200 */
[----:B------:R-:W2:Y:S01]  /*13540*/  MUFU.EX2 R174, R174 ;  /* 0x000000ae00ae7308 */ /* 0x000ea20000000800 */
[----:B------:R-:W-:Y:S01]  /*13550*/  FADD.FTZ R104, R104, R148 ;  /* 0x0000009468687221 */ /* 0x000fe20000010000 */
[--C-:B------:R-:W-:Y:S01]  /*13560*/  FFMA.FTZ R134, R140, UR4, -R143.reuse ;  /* 0x000000048c867c23 */ /* 0x100fe2000801088f */
[C---:B---3--:R-:W-:Y:S05]  /*13570*/  HMMA.16816.F32.BF16 R4, R68.reuse, R80, R4 ;  /* 0x000000504404723c */ /* 0x048fea0000041804 */
[----:B------:R-:W-:Y:S01]  /*13580*/  FADD.FTZ R104, R108, R104 ;  /* 0x000000686c687221 */ /* 0x000fe20000010000 */
[C---:B------:R-:W-:Y:S01]  /*13590*/  HMMA.16816.F32.BF16 R8, R68.reuse, R82, R8 ;  /* 0x000000524408723c */ /* 0x040fe20000041808 */
[----:B------:R-:W3:Y:S01]  /*135a0*/  LDSM.16.MT88.4 R80, [R221+0x10800] ;  /* 0x01080000dd50783b */ /* 0x000ee20000004200 */
[----:B------:R-:W-:Y:S03]  /*135b0*/  MUFU.EX2 R176, R176 ;  /* 0x000000b000b07308 */ /* 0x000fe60000000800 */
[----:B------:R-:W-:Y:S01]  /*135c0*/  FADD.FTZ R104, R109, R104 ;  /* 0x000000686d687221 */ /* 0x000fe20000010000 */
[C---:B-----5:R-:W-:Y:S06]  /*135d0*/  HMMA.16816.F32.BF16 R12, R68.reuse, R84, R12 ;  /* 0x00000054440c723c */ /* 0x060fec000004180c */
[----:B------:R-:W5:Y:S01]  /*135e0*/  MUFU.EX2 R178, R178 ;  /* 0x000000b200b27308 */ /* 0x000f620000000800 */
[----:B------:R-:W-:Y:S01]  /*135f0*/  FFMA.FTZ R143, R138, UR4, -R143 ;  /* 0x000000048a8f7c23 */ /* 0x000fe2000801088f */
[C---:B------:R-:W-:Y:S01]  /*13600*/  HMMA.16816.F32.BF16 R16, R68.reuse, R86, R16 ;  /* 0x000000564410723c */ /* 0x040fe20000041810 */
[----:B------:R-:W4:Y:S02]  /*13610*/  LDSM.16.MT88.4 R84, [R220+0x10800] ;  /* 0x01080000dc54783b */ /* 0x000f240000004200 */
[----:B------:R-:W-:Y:S03]  /*13620*/  FADD.FTZ R104, R113, R104 ;  /* 0x0000006871687221 */ /* 0x000fe60000010000 */
[C---:B------:R-:W-:Y:S02]  /*13630*/  HMMA.16816.F32.BF16 R20, R68.reuse, R92, R20 ;  /* 0x0000005c4414723c */ /* 0x040fe40000041814 */
[----:B------:R-:W-:Y:S03]  /*13640*/  MUFU.EX2 R180, R180 ;  /* 0x000000b400b47308 */ /* 0x000fe60000000800 */
[C---:B------:R-:W-:Y:S01]  /*13650*/  FADD.FTZ R104, R112.reuse, R104 ;  /* 0x0000006870687221 */ /* 0x040fe20000010000 */
[C---:B------:R-:W-:Y:S01]  /*13660*/  HMMA.16816.F32.BF16 R24, R68.reuse, R94, R24 ;  /* 0x0000005e4418723c */ /* 0x040fe20000041818 */
[----:B------:R-:W2:Y:S05]  /*13670*/  LDSM.16.MT88.4 R92, [R223+0xd000] ;  /* 0x00d00000df5c783b */ /* 0x000eaa0000004200 */
[----:B------:R-:W5:Y:S01]  /*13680*/  MUFU.EX2 R182, R182 ;  /* 0x000000b600b67308 */ /* 0x000f620000000800 */
[C---:B------:R-:W-:Y:S09]  /*13690*/  HMMA.16816.F32.BF16 R28, R68.reuse, R72, R28 ;  /* 0x00000048441c723c */ /* 0x040ff2000004181c */
[----:B------:R-:W5:Y:S01]  /*136a0*/  MUFU.EX2 R185, R185 ;  /* 0x000000b900b97308 */ /* 0x000f620000000800 */
[C---:B------:R-:W-:Y:S03]  /*136b0*/  HMMA.16816.F32.BF16 R32, R68.reuse, R74, R32 ;  /* 0x0000004a4420723c */ /* 0x040fe60000041820 */
[----:B------:R-:W-:Y:S03]  /*136c0*/  F2FP.BF16.F32.PACK_AB R72, R112, R113 ;  /* 0x000000717048723e */ /* 0x000fe600000010ff */
[C---:B-1----:R-:W-:Y:S03]  /*136d0*/  HMMA.16816.F32.BF16 R36, R68.reuse, R76, R36 ;  /* 0x0000004c4424723c */ /* 0x042fe60000041824 */
[----:B------:R-:W1:Y:S02]  /*136e0*/  MUFU.EX2 R184, R184 ;  /* 0x000000b800b87308 */ /* 0x000e640000000800 */
[----:B------:R-:W-:Y:S01]  /*136f0*/  F2FP.BF16.F32.PACK_AB R73, R115, R120 ;  /* 0x000000787349723e */ /* 0x000fe200000010ff */
[C---:B------:R-:W-:Y:S01]  /*13700*/  HMMA.16816.F32.BF16 R40, R68.reuse, R78, R40 ;  /* 0x0000004e4428723c */ /* 0x040fe20000041828 */
[----:B------:R-:W5:Y:S06]  /*13710*/  LDSM.16.MT88.4 R76, [R220+0xd000] ;  /* 0x00d00000dc4c783b */ /* 0x000f6c0000004200 */
[----:B------:R-:W-:Y:S01]  /*13720*/  MUFU.EX2 R183, R183 ;  /* 0x000000b700b77308 */ /* 0x000fe20000000800 */
[----:B------:R-:W-:Y:S01]  /*13730*/  FADD.FTZ R120, R120, R111 ;  /* 0x0000006f78787221 */ /* 0x000fe20000010000 */
[C---:B---3--:R-:W-:Y:S01]  /*13740*/  HMMA.16816.F32.BF16 R44, R68.reuse, R80, R44 ;  /* 0x00000050442c723c */ /* 0x048fe2000004182c */
[----:B------:R-:W-:Y:S02]  /*13750*/  LDSM.16.MT88.4 R108, [R220+0xf800] ;  /* 0x00f80000dc6c783b */ /* 0x000fe40000004200 */
[----:B------:R-:W-:Y:S03]  /*13760*/  F2FP.BF16.F32.PACK_AB R74, R114, R122 ;  /* 0x0000007a724a723e */ /* 0x000fe600000010ff */
[C---:B------:R-:W-:Y:S02]  /*13770*/  HMMA.16816.F32.BF16 R48, R68.reuse, R82, R48 ;  /* 0x000000524430723c */ /* 0x040fe40000041830 */
[----:B------:R-:W-:Y:S01]  /*13780*/  MUFU.EX2 R181, R181 ;  /* 0x000000b500b57308 */ /* 0x000fe20000000800 */
[----:B------:R-:W3:Y:S03]  /*13790*/  LDSM.16.MT88.4 R80, [R219+0xd000] ;  /* 0x00d00000db50783b */ /* 0x000ee60000004200 */
[C---:B----4-:R-:W-:Y:S06]  /*137a0*/  HMMA.16816.F32.BF16 R52, R68.reuse, R84, R52 ;  /* 0x000000544434723c */ /* 0x050fec0000041834 */
[----:B------:R-:W4:Y:S01]  /*137b0*/  MUFU.EX2 R179, R179 ;  /* 0x000000b300b37308 */ /* 0x000f220000000800 */
[----:B------:R-:W-:Y:S01]  /*137c0*/  F2FP.BF16.F32.PACK_AB R75, R123, R121 ;  /* 0x000000797b4b723e */ /* 0x000fe200000010ff */
[C---:B------:R-:W-:Y:S01]  /*137d0*/  HMMA.16816.F32.BF16 R56, R68.reuse, R86, R56 ;  /* 0x000000564438723c */ /* 0x040fe20000041838 */
[----:B------:R-:W-:Y:S07]  /*137e0*/  LDSM.16.MT88.4 R84, [R221+0x11000] ;  /* 0x01100000dd54783b */ /* 0x000fee0000004200 */
[----:B------:R-:W4:Y:S01]  /*137f0*/  MUFU.EX2 R177, R177 ;  /* 0x000000b100b17308 */ /* 0x000f220000000800 */
[C---:B------:R-:W-:Y:S03]  /*13800*/  HMMA.16816.F32.BF16 R60, R68.reuse, R88, R60 ;  /* 0x00000058443c723c */ /* 0x040fe6000004183c */
[----:B------:R-:W-:Y:S03]  /*13810*/  FADD.FTZ R115, R115, R120 ;  /* 0x0000007873737221 */ /* 0x000fe60000010000 */
[----:B------:R-:W-:Y:S01]  /*13820*/  HMMA.16816.F32.BF16 R64, R68, R90, R64 ;  /* 0x0000005a4440723c */ /* 0x000fe20000041840 */
[----:B------:R-:W1:Y:S02]  /*13830*/  LDSM.16.MT88.4 R68, [R223+0x11000] ;  /* 0x01100000df44783b */ /* 0x000e640000004200 */
[----:B------:R-:W-:Y:S02]  /*13840*/  MUFU.EX2 R171, R171 ;  /* 0x000000ab00ab7308 */ /* 0x000fe40000000800 */
[----:B------:R-:W-:Y:S01]  /*13850*/  FADD.FTZ R122, R122, R104 ;  /* 0x000000687a7a7221 */ /* 0x000fe20000010000 */
[C---:B--2---:R-:W-:Y:S03]  /*13860*/  HMMA.16816.F32.BF16 R4, R72.reuse, R92, R4 ;  /* 0x0000005c4804723c */ /* 0x044fe60000041804 */
[----:B------:R-:W2:Y:S04]  /*13870*/  LDSM.16.MT88.4 R88, [R220+0x11000] ;  /* 0x01100000dc58783b */ /* 0x000ea80000004200 */
[----:B------:R-:W4:Y:S01]  /*13880*/  MUFU.EX2 R173, R173 ;  /* 0x000000ad00ad7308 */ /* 0x000f220000000800 */
[----:B------:R-:W-:Y:S01]  /*13890*/  FADD.FTZ R115, R121, R115 ;  /* 0x0000007379737221 */ /* 0x000fe20000010000 */
[C---:B------:R-:W-:Y:S02]  /*138a0*/  HMMA.16816.F32.BF16 R8, R72.reuse, R94, R8 ;  /* 0x0000005e4808723c */ /* 0x040fe40000041808 */
[----:B------:R-:W4:Y:S04]  /*138b0*/  LDSM.16.MT88.4 R92, [R219+0x11000] ;  /* 0x01100000db5c783b */ /* 0x000f280000004200 */
[C---:B------:R-:W-:Y:S02]  /*138c0*/  HMMA.16816.F32.BF16 R12, R72.reuse, R96, R12 ;  /* 0x00000060480c723c */ /* 0x040fe4000004180c */
[----:B------:R-:W4:Y:S03]  /*138d0*/  MUFU.EX2 R169, R169 ;  /* 0x000000a900a97308 */ /* 0x000f260000000800 */
[----:B------:R-:W-:Y:S01]  /*138e0*/  FADD.FTZ R122, R114, R122 ;  /* 0x0000007a727a7221 */ /* 0x000fe20000010000 */
[C---:B------:R-:W-:Y:S01]  /*138f0*/  HMMA.16816.F32.BF16 R16, R72.reuse, R98, R16 ;  /* 0x000000624810723c */ /* 0x040fe20000041810 */
[----:B------:R-:W-:Y:S05]  /*13900*/  LDSM.16.MT88.4 R96, [R221+0xe000] ;  /* 0x00e00000dd60783b */ /* 0x000fea0000004200 */
[----:B------:R-:W-:Y:S01]  /*13910*/  MUFU.EX2 R168, R168 ;  /* 0x000000a800a87308 */ /* 0x000fe20000000800 */
[----:B------:R-:W-:Y:S01]  /*13920*/  FADD.FTZ R115, R123, R115 ;  /* 0x000000737b737221 */ /* 0x000fe20000010000 */
[C---:B-----5:R-:W-:Y:S08]  /*13930*/  HMMA.16816.F32.BF16 R20, R72.reuse, R76, R20 ;  /* 0x0000004c4814723c */ /* 0x060ff00000041814 */
[----:B------:R-:W5:Y:S01]  /*13940*/  MUFU.EX2 R167, R167 ;  /* 0x000000a700a77308 */ /* 0x000f620000000800 */
[C---:B------:R-:W-:Y:S01]  /*13950*/  HMMA.16816.F32.BF16 R24, R72.reuse, R78, R24 ;  /* 0x0000004e4818723c */ /* 0x040fe20000041818 */
[----:B------:R-:W5:Y:S02]  /*13960*/  LDSM.16.MT88.4 R76, [R223+0xd800] ;  /* 0x00d80000df4c783b */ /* 0x000f640000004200 */
[----:B------:R-:W-:Y:S03]  /*13970*/  FADD.FTZ R122, R170, R122 ;  /* 0x0000007aaa7a7221 */ /* 0x000fe60000010000 */
[C---:B---3--:R-:W-:Y:S03]  /*13980*/  HMMA.16816.F32.BF16 R28, R72.reuse, R80, R28 ;  /* 0x00000050481c723c */ /* 0x048fe6000004181c */
[----:B------:R-:W3:Y:S02]  /*13990*/  MUFU.EX2 R166, R166 ;  /* 0x000000a600a67308 */ /* 0x000ee40000000800 */
[----:B------:R-:W-:Y:S01]  /*139a0*/  FADD.FTZ R115, R175, R115 ;  /* 0x00000073af737221 */ /* 0x000fe20000010000 */
[C---:B------:R-:W-:Y:S01]  /*139b0*/  HMMA.16816.F32.BF16 R32, R72.reuse, R82, R32 ;  /* 0x000000524820723c */ /* 0x040fe20000041820 */
[----:B------:R-:W3:Y:S06]  /*139c0*/  LDSM.16.MT88.4 R80, [R221+0xd800] ;  /* 0x00d80000dd50783b */ /* 0x000eec0000004200 */
[----:B------:R-:W3:Y:S01]  /*139d0*/  MUFU.EX2 R165, R165 ;  /* 0x000000a500a57308 */ /* 0x000ee20000000800 */
[----:B------:R-:W-:Y:S01]  /*139e0*/  FADD.FTZ R115, R174, R115 ;  /* 0x00000073ae737221 */ /* 0x000fe20000010000 */
[C---:B-1----:R-:W-:Y:S08]  /*139f0*/  HMMA.16816.F32.BF16 R36, R72.reuse, R68, R36 ;  /* 0x000000444824723c */ /* 0x042ff00000041824 */
[----:B------:R-:W-:Y:S01]  /*13a00*/  MUFU.EX2 R164, R164 ;  /* 0x000000a400a47308 */ /* 0x000fe20000000800 */
[C---:B------:R-:W-:Y:S03]  /*13a10*/  HMMA.16816.F32.BF16 R40, R72.reuse, R70, R40 ;  /* 0x000000464828723c */ /* 0x040fe60000041828 */
[----:B------:R-:W-:Y:S03]  /*13a20*/  F2FP.BF16.F32.PACK_AB R68, R172, R170 ;  /* 0x000000aaac44723e */ /* 0x000fe600000010ff */
[C---:B------:R-:W-:Y:S03]  /*13a30*/  HMMA.16816.F32.BF16 R44, R72.reuse, R84, R44 ;  /* 0x00000054482c723c */ /* 0x040fe6000004182c */
[----:B------:R-:W1:Y:S02]  /*13a40*/  MUFU.EX2 R163, R163 ;  /* 0x000000a300a37308 */ /* 0x000e640000000800 */
[----:B------:R-:W-:Y:S01]  /*13a50*/  F2FP.BF16.F32.PACK_AB R69, R174, R175 ;  /* 0x000000afae45723e */ /* 0x000fe200000010ff */
[C---:B------:R-:W-:Y:S01]  /*13a60*/  HMMA.16816.F32.BF16 R48, R72.reuse, R86, R48 ;  /* 0x000000564830723c */ /* 0x040fe20000041830 */
[----:B------:R-:W1:Y:S06]  /*13a70*/  LDSM.16.MT88.4 R84, [R220+0xd800] ;  /* 0x00d80000dc54783b */ /* 0x000e6c0000004200 */
[----:B------:R-:W1:Y:S01]  /*13a80*/  MUFU.EX2 R162, R162 ;  /* 0x000000a200a27308 */ /* 0x000e620000000800 */
[----:B------:R-:W-:Y:S01]  /*13a90*/  F2FP.BF16.F32.PACK_AB R70, R178, R176 ;  /* 0x000000b0b246723e */ /* 0x000fe200000010ff */
[C---:B--2---:R-:W-:Y:S03]  /*13aa0*/  HMMA.16816.F32.BF16 R52, R72.reuse, R88, R52 ;  /* 0x000000584834723c */ /* 0x044fe60000041834 */
[----:B------:R-:W-:Y:S03]  /*13ab0*/  F2FP.BF16.F32.PACK_AB R71, R182, R180 ;  /* 0x000000b4b647723e */ /* 0x000fe600000010ff */
[C---:B------:R-:W-:Y:S01]  /*13ac0*/  HMMA.16816.F32.BF16 R56, R72.reuse, R90, R56 ;  /* 0x0000005a4838723c */ /* 0x040fe20000041838 */
[----:B------:R-:W-:Y:S01]  /*13ad0*/  LDSM.16.MT88.4 R88, [R221+0x11800] ;  /* 0x01180000dd58783b */ /* 0x000fe20000004200 */
[----:B------:R-:W2:Y:S03]  /*13ae0*/  MUFU.EX2 R161, R161 ;  /* 0x000000a100a17308 */ /* 0x000ea60000000800 */
[----:B------:R-:W-:Y:S01]  /*13af0*/  FADD.FTZ R172, R172, R122 ;  /* 0x0000007aacac7221 */ /* 0x000fe20000010000 */
[C---:B----4-:R-:W-:Y:S06]  /*13b00*/  HMMA.16816.F32.BF16 R60, R72.reuse, R92, R60 ;  /* 0x0000005c483c723c */ /* 0x050fec000004183c */
[----:B------:R-:W-:Y:S01]  /*13b10*/  MUFU.EX2 R160, R160 ;  /* 0x000000a000a07308 */ /* 0x000fe20000000800 */
[----:B------:R-:W-:Y:S01]  /*13b20*/  FADD.FTZ R115, R180, R115 ;  /* 0x00000073b4737221 */ /* 0x000fe20000010000 */
[----:B------:R-:W-:Y:S01]  /*13b30*/  HMMA.16816.F32.BF16 R64, R72, R94, R64 ;  /* 0x0000005e4840723c */ /* 0x000fe20000041840 */
[----:B------:R-:W4:Y:S02]  /*13b40*/  LDSM.16.MT88.4 R72, [R219+0xd800] ;  /* 0x00d80000db48783b */ /* 0x000f240000004200 */
[----:B------:R-:W-:Y:S03]  /*13b50*/  FADD.FTZ R115, R182, R115 ;  /* 0x00000073b6737221 */ /* 0x000fe60000010000 */
[C---:B-----5:R-:W-:Y:S02]  /*13b60*/  HMMA.16816.F32.BF16 R4, R68.reuse, R76, R4 ;  /* 0x0000004c4404723c */ /* 0x060fe40000041804 */
[----:B------:R-:W5:Y:S01]  /*13b70*/  MUFU.EX2 R159, R159 ;  /* 0x0000009f009f7308 */ /* 0x000f620000000800 */
[----:B------:R-:W-:Y:S02]  /*13b80*/  LDSM.16.MT88.4 R92, [R219+0x11800] ;  /* 0x01180000db5c783b */ /* 0x000fe40000004200 */
[----:B------:R-:W-:Y:S01]  /*13b90*/  FADD.FTZ R172, R176, R172 ;  /* 0x000000acb0ac7221 */ /* 0x000fe20000010000 */
[C---:B------:R-:W-:Y:S06]  /*13ba0*/  HMMA.16816.F32.BF16 R8, R68.reuse, R78, R8 ;  /* 0x0000004e4408723c */ /* 0x040fec0000041808 */
[----:B------:R-:W5:Y:S01]  /*13bb0*/  MUFU.EX2 R158, R158 ;  /* 0x0000009e009e7308 */ /* 0x000f620000000800 */
[----:B------:R-:W2:Y:S01]  /*13bc0*/  LDSM.16.MT88.4 R76, [R223+0x11800] ;  /* 0x01180000df4c783b */ /* 0x000ea20000004200 */
[C---:B---3--:R-:W-:Y:S08]  /*13bd0*/  HMMA.16816.F32.BF16 R12, R68.reuse, R80, R12 ;  /* 0x00000050440c723c */ /* 0x048ff0000004180c */
[----:B------:R-:W3:Y:S01]  /*13be0*/  MUFU.EX2 R157, R157 ;  /* 0x0000009d009d7308 */ /* 0x000ee20000000800 */
[C---:B------:R-:W-:Y:S01]  /*13bf0*/  HMMA.16816.F32.BF16 R16, R68.reuse, R82, R16 ;  /* 0x000000524410723c */ /* 0x040fe20000041810 */
[----:B------:R-:W5:Y:S02]  /*13c00*/  LDSM.16.MT88.4 R80, [R220+0x11800] ;  /* 0x01180000dc50783b */ /* 0x000f640000004200 */
[----:B------:R-:W-:Y:S03]  /*13c10*/  FADD.FTZ R172, R178, R172 ;  /* 0x000000acb2ac7221 */ /* 0x000fe60000010000 */
[C---:B-1----:R-:W-:Y:S03]  /*13c20*/  HMMA.16816.F32.BF16 R20, R68.reuse, R84, R20 ;  /* 0x000000544414723c */ /* 0x042fe60000041814 */
[----:B------:R-:W-:Y:S02]  /*13c30*/  MUFU.EX2 R156, R156 ;  /* 0x0000009c009c7308 */ /* 0x000fe40000000800 */
[----:B------:R-:W-:Y:S01]  /*13c40*/  FADD.FTZ R172, R185, R172 ;  /* 0x000000acb9ac7221 */ /* 0x000fe20000010000 */
[C---:B------:R-:W-:Y:S01]  /*13c50*/  HMMA.16816.F32.BF16 R24, R68.reuse, R86, R24 ;  /* 0x000000564418723c */ /* 0x040fe20000041818 */
[----:B------:R-:W1:Y:S06]  /*13c60*/  LDSM.16.MT88.4 R84, [R223+0xe000] ;  /* 0x00e00000df54783b */ /* 0x000e6c0000004200 */
[----:B------:R-:W3:Y:S01]  /*13c70*/  MUFU.EX2 R155, R155 ;  /* 0x0000009b009b7308 */ /* 0x000ee20000000800 */
[C---:B------:R-:W-:Y:S01]  /*13c80*/  FADD.FTZ R172, R184.reuse, R172 ;  /* 0x000000acb8ac7221 */ /* 0x040fe20000010000 */
[C---:B----4-:R-:W-:Y:S08]  /*13c90*/  HMMA.16816.F32.BF16 R28, R68.reuse, R72, R28 ;  /* 0x00000048441c723c */ /* 0x050ff0000004181c */
[----:B------:R-:W4:Y:S01]  /*13ca0*/  MUFU.EX2 R154, R154 ;  /* 0x0000009a009a7308 */ /* 0x000f220000000800 */
[C---:B------:R-:W-:Y:S03]  /*13cb0*/  HMMA.16816.F32.BF16 R32, R68.reuse, R74, R32 ;  /* 0x0000004a4420723c */ /* 0x040fe60000041820 */
[----:B------:R-:W-:Y:S01]  /*13cc0*/  F2FP.BF16.F32.PACK_AB R72, R184, R185 ;  /* 0x000000b9b848723e */ /* 0x000fe200000010ff */
[----:B------:R-:W-:Y:S01]  /*13cd0*/  FADD.FTZ R172, R179, R172 ;  /* 0x000000acb3ac7221 */ /* 0x000fe20000010000 */
[----:B------:R-:W-:Y:S04]  /*13ce0*/  F2FP.BF16.F32.PACK_AB R73, R181, R183 ;  /* 0x000000b7b549723e */ /* 0x000fe800000010ff */
[----:B------:R-:W4:Y:S01]  /*13cf0*/  MUFU.EX2 R151, R151 ;  /* 0x0000009700977308 */ /* 0x000f220000000800 */
[C---:B--2---:R-:W-:Y:S03]  /*13d00*/  HMMA.16816.F32.BF16 R36, R68.reuse, R76, R36 ;  /* 0x0000004c4424723c */ /* 0x044fe60000041824 */
[----:B------:R-:W-:Y:S01]  /*13d10*/  F2FP.BF16.F32.PACK_AB R74, R177, R179 ;  /* 0x000000b3b14a723e */ /* 0x000fe200000010ff */
[----:B------:R-:W-:Y:S01]  /*13d20*/  FADD.FTZ R183, R183, R115 ;  /* 0x00000073b7b77221 */ /* 0x000fe20000010000 */
[----:B------:R-:W-:Y:S01]  /*13d30*/  F2FP.BF16.F32.PACK_AB R75, R173, R171 ;  /* 0x000000abad4b723e */ /* 0x000fe200000010ff */
[C---:B------:R-:W-:Y:S01]  /*13d40*/  HMMA.16816.F32.BF16 R40, R68.reuse, R78, R40 ;  /* 0x0000004e4428723c */ /* 0x040fe20000041828 */
[----:B------:R-:W2:Y:S02]  /*13d50*/  LDSM.16.MT88.4 R76, [R219+0xe000] ;  /* 0x00e00000db4c783b */ /* 0x000ea40000004200 */
[----:B------:R-:W-:Y:S02]  /*13d60*/  MUFU.EX2 R147, R147 ;  /* 0x0000009300937308 */ /* 0x000fe40000000800 */
[----:B------:R-:W-:Y:S01]  /*13d70*/  FADD.FTZ R183, R181, R183 ;  /* 0x000000b7b5b77221 */ /* 0x000fe20000010000 */
[C---:B------:R-:W-:Y:S07]  /*13d80*/  HMMA.16816.F32.BF16 R44, R68.reuse, R88, R44 ;  /* 0x00000058442c723c */ /* 0x040fee000004182c */
[----:B------:R-:W4:Y:S01]  /*13d90*/  MUFU.EX2 R142, R142 ;  /* 0x0000008e008e7308 */ /* 0x000f220000000800 */
[----:B------:R-:W-:Y:S01]  /*13da0*/  FADD.FTZ R183, R171, R183 ;  /* 0x000000b7abb77221 */ /* 0x000fe20000010000 */
[C---:B------:R-:W-:Y:S01]  /*13db0*/  HMMA.16816.F32.BF16 R48, R68.reuse, R90, R48 ;  /* 0x0000005a4430723c */ /* 0x040fe20000041830 */
[----:B------:R-:W-:Y:S02]  /*13dc0*/  LDSM.16.MT88.4 R88, [R219+0x12000] ;  /* 0x01200000db58783b */ /* 0x000fe40000004200 */
[----:B------:R-:W-:Y:S03]  /*13dd0*/  FADD.FTZ R172, R177, R172 ;  /* 0x000000acb1ac7221 */ /* 0x000fe60000010000 */
[C---:B-----5:R-:W-:Y:S02]  /*13de0*/  HMMA.16816.F32.BF16 R52, R68.reuse, R80, R52 ;  /* 0x000000504434723c */ /* 0x060fe40000041834 */
[----:B------:R-:W5:Y:S03]  /*13df0*/  MUFU.EX2 R133, R141 ;  /* 0x0000008d00857308 */ /* 0x000f660000000800 */
[----:B------:R-:W-:Y:S01]  /*13e00*/  FADD.FTZ R183, R173, R183 ;  /* 0x000000b7adb77221 */ /* 0x000fe20000010000 */
[C---:B------:R-:W-:Y:S01]  /*13e10*/  HMMA.16816.F32.BF16 R56, R68.reuse, R82, R56 ;  /* 0x000000524438723c */ /* 0x040fe20000041838 */
[----:B------:R-:W-:Y:S05]  /*13e20*/  LDSM.16.MT88.4 R80, [R221+0x12000] ;  /* 0x01200000dd50783b */ /* 0x000fea0000004200 */
[----:B------:R-:W5:Y:S01]  /*13e30*/  MUFU.EX2 R134, R134 ;  /* 0x0000008600867308 */ /* 0x000f620000000800 */
[----:B------:R-:W-:Y:S01]  /*13e40*/  FADD.FTZ R172, R169, R172 ;  /* 0x000000aca9ac7221 */ /* 0x000fe20000010000 */
[C---:B------:R-:W-:Y:S08]  /*13e50*/  HMMA.16816.F32.BF16 R60, R68.reuse, R92, R60 ;  /* 0x0000005c443c723c */ /* 0x040ff0000004183c */
[----:B------:R-:W-:Y:S01]  /*13e60*/  MUFU.EX2 R143, R143 ;  /* 0x0000008f008f7308 */ /* 0x000fe20000000800 */
[----:B------:R-:W-:Y:S01]  /*13e70*/  HMMA.16816.F32.BF16 R64, R68, R94, R64 ;  /* 0x0000005e4440723c */ /* 0x000fe20000041840 */
[----:B------:R-:W3:Y:S02]  /*13e80*/  LDSM.16.MT88.4 R68, [R223+0x12000] ;  /* 0x01200000df44783b */ /* 0x000ee40000004200 */
[----:B------:R-:W-:Y:S03]  /*13e90*/  FADD.FTZ R183, R167, R183 ;  /* 0x000000b7a7b77221 */ /* 0x000fe60000010000 */
[C---:B-1----:R-:W-:Y:S03]  /*13ea0*/  HMMA.16816.F32.BF16 R4, R72.reuse, R84, R4 ;  /* 0x000000544804723c */ /* 0x042fe60000041804 */
[----:B------:R-:W1:Y:S01]  /*13eb0*/  MUFU.EX2 R132, R132 ;  /* 0x0000008400847308 */ /* 0x000e620000000800 */
[----:B------:R-:W-:Y:S01]  /*13ec0*/  LDSM.16.MT88.4 R92, [R221+0xe800] ;  /* 0x00e80000dd5c783b */ /* 0x000fe20000004200 */
[----:B------:R-:W-:Y:S01]  /*13ed0*/  FADD.FTZ R172, R168, R172 ;  /* 0x000000aca8ac7221 */ /* 0x000fe20000010000 */
[C---:B------:R-:W-:Y:S07]  /*13ee0*/  HMMA.16816.F32.BF16 R8, R72.reuse, R86, R8 ;  /* 0x000000564808723c */ /* 0x040fee0000041808 */
[----:B------:R-:W1:Y:S01]  /*13ef0*/  MUFU.EX2 R139, R139 ;  /* 0x0000008b008b7308 */ /* 0x000e620000000800 */
[----:B------:R-:W4:Y:S01]  /*13f00*/  LDSM.16.MT88.4 R84, [R220+0x12000] ;  /* 0x01200000dc54783b */ /* 0x000f220000004200 */
[C---:B------:R-:W-:Y:S03]  /*13f10*/  HMMA.16816.F32.BF16 R12, R72.reuse, R96, R12 ;  /* 0x00000060480c723c */ /* 0x040fe6000004180c */
[----:B------:R-:W-:Y:S03]  /*13f20*/  FADD.FTZ R183, R166, R183 ;  /* 0x000000b7a6b77221 */ /* 0x000fe60000010000 */
        /* <DEDUP_REMOVED lines=8> */
[C---:B--2---:R-:W-:Y:S05]  /*13fb0*/  HMMA.16816.F32.BF16 R28, R72.reuse, R76, R28 ;  /* 0x0000004c481c723c */ /* 0x044fea000004181c */
[----:B------:R-:W-:Y:S01]  /*13fc0*/  FADD.FTZ R183, R162, R183 ;  /* 0x000000b7a2b77221 */ /* 0x000fe20000010000 */
[C---:B------:R-:W-:Y:S01]  /*13fd0*/  HMMA.16816.F32.BF16 R32, R72.reuse, R78, R32 ;  /* 0x0000004e4820723c */ /* 0x040fe20000041820 */
[----:B------:R-:W2:Y:S04]  /*13fe0*/  LDSM.16.MT88.4 R76, [R223+0xe800] ;  /* 0x00e80000df4c783b */ /* 0x000ea80000004200 */
[----:B------:R-:W-:Y:S01]  /*13ff0*/  FADD.FTZ R172, R161, R172 ;  /* 0x000000aca1ac7221 */ /* 0x000fe20000010000 */
[C---:B---3--:R-:W-:Y:S05]  /*14000*/  HMMA.16816.F32.BF16 R36, R72.reuse, R68, R36 ;  /* 0x000000444824723c */ /* 0x048fea0000041824 */
[----:B------:R-:W-:Y:S01]  /*14010*/  FADD.FTZ R183, R159, R183 ;  /* 0x000000b79fb77221 */ /* 0x000fe20000010000 */
[C---:B------:R-:W-:Y:S05]  /*14020*/  HMMA.16816.F32.BF16 R40, R72.reuse, R70, R40 ;  /* 0x000000464828723c */ /* 0x040fea0000041828 */
[----:B------:R-:W-:Y:S01]  /*14030*/  F2FP.BF16.F32.PACK_AB R68, R168, R169 ;  /* 0x000000a9a844723e */ /* 0x000fe200000010ff */
[C---:B------:R-:W-:Y:S05]  /*14040*/  HMMA.16816.F32.BF16 R44, R72.reuse, R80, R44 ;  /* 0x00000050482c723c */ /* 0x040fea000004182c */
[----:B------:R-:W-:Y:S01]  /*14050*/  F2FP.BF16.F32.PACK_AB R69, R166, R167 ;  /* 0x000000a7a645723e */ /* 0x000fe200000010ff */
[C---:B------:R-:W-:Y:S01]  /*14060*/  HMMA.16816.F32.BF16 R48, R72.reuse, R82, R48 ;  /* 0x000000524830723c */ /* 0x040fe20000041830 */
[----:B------:R-:W3:Y:S04]  /*14070*/  LDSM.16.MT88.4 R80, [R223+0x12800] ;  /* 0x01280000df50783b */ /* 0x000ee80000004200 */
        /* <DEDUP_REMOVED lines=30> */
[----:B-----5:R-:W-:Y:S01]  /*14260*/  FADD.FTZ R183, R133, R183 ;  /* 0x000000b785b77221 */ /* 0x020fe20000010000 */
[C---:B---3--:R-:W-:Y:S05]  /*14270*/  HMMA.16816.F32.BF16 R36, R68.reuse, R80, R36 ;  /* 0x000000504424723c */ /* 0x048fea0000041824 */
[----:B------:R-:W-:Y:S01]  /*14280*/  FADD.FTZ R172, R134, R172 ;  /* 0x000000ac86ac7221 */ /* 0x000fe20000010000 */
[C---:B------:R-:W-:Y:S01]  /*14290*/  HMMA.16816.F32.BF16 R40, R68.reuse, R82, R40 ;  /* 0x000000524428723c */ /* 0x040fe20000041828 */
[----:B------:R-:W3:Y:S04]  /*142a0*/  LDSM.16.MT88.4 R80, [R223+0xf000] ;  /* 0x00f00000df50783b */ /* 0x000ee80000004200 */
[----:B-1----:R-:W-:Y:S01]  /*142b0*/  FADD.FTZ R183, R132, R183 ;  /* 0x000000b784b77221 */ /* 0x002fe20000010000 */
[C---:B----4-:R-:W-:Y:S05]  /*142c0*/  HMMA.16816.F32.BF16 R44, R68.reuse, R72, R44 ;  /* 0x00000048442c723c */ /* 0x050fea000004182c */
[----:B------:R-:W-:Y:S01]  /*142d0*/  FADD.FTZ R249, R143, R172 ;  /* 0x000000ac8ff97221 */ /* 0x000fe20000010000 */
[C---:B------:R-:W-:Y:S05]  /*142e0*/  HMMA.16816.F32.BF16 R48, R68.reuse, R74, R48 ;  /* 0x0000004a4430723c */ /* 0x040fea0000041830 */
[----:B------:R-:W-:Y:S01]  /*142f0*/  F2FP.BF16.F32.PACK_AB R72, R160, R161 ;  /* 0x000000a1a048723e */ /* 0x000fe200000010ff */
[C---:B--2---:R-:W-:Y:S05]  /*14300*/  HMMA.16816.F32.BF16 R52, R68.reuse, R76, R52 ;  /* 0x0000004c4434723c */ /* 0x044fea0000041834 */
[----:B------:R-:W-:Y:S01]  /*14310*/  F2FP.BF16.F32.PACK_AB R73, R158, R159 ;  /* 0x0000009f9e49723e */ /* 0x000fe200000010ff */
[C---:B------:R-:W-:Y:S01]  /*14320*/  HMMA.16816.F32.BF16 R56, R68.reuse, R78, R56 ;  /* 0x0000004e4438723c */ /* 0x040fe20000041838 */
[----:B------:R-:W1:Y:S04]  /*14330*/  LDSM.16.MT88.4 R76, [R219+0xf000] ;  /* 0x00f00000db4c783b */ /* 0x000e680000004200 */
[----:B------:R-:W-:Y:S01]  /*14340*/  F2FP.BF16.F32.PACK_AB R74, R156, R157 ;  /* 0x0000009d9c4a723e */ /* 0x000fe200000010ff */
[C---:B------:R-:W-:Y:S05]  /*14350*/  HMMA.16816.F32.BF16 R60, R68.reuse, R84, R60 ;  /* 0x00000054443c723c */ /* 0x040fea000004183c */
[----:B------:R-:W-:Y:S01]  /*14360*/  F2FP.BF16.F32.PACK_AB R75, R154, R155 ;  /* 0x0000009b9a4b723e */ /* 0x000fe200000010ff */
[----:B------:R-:W-:Y:S01]  /*14370*/  HMMA.16816.F32.BF16 R64, R68, R86, R64 ;  /* 0x000000564440723c */ /* 0x000fe20000041840 */
[----:B------:R-:W2:Y:S04]  /*14380*/  LDSM.16.MT88.4 R68, [R221+0x13000] ;  /* 0x01300000dd44783b */ /* 0x000ea80000004200 */
[----:B------:R-:W-:Y:S01]  /*14390*/  FADD.FTZ R248, R139, R183 ;  /* 0x000000b78bf87221 */ /* 0x000fe20000010000 */
[C---:B---3--:R-:W-:Y:S03]  /*143a0*/  HMMA.16816.F32.BF16 R4, R72.reuse, R80, R4 ;  /* 0x000000504804723c */ /* 0x048fe60000041804 */
[----:B------:R-:W-:Y:S03]  /*143b0*/  LDSM.16.MT88.4 R84, [R221+0x13800] ;  /* 0x01380000dd54783b */ /* 0x000fe60000004200 */
[C---:B------:R-:W-:Y:S05]  /*143c0*/  HMMA.16816.F32.BF16 R8, R72.reuse, R82, R8 ;  /* 0x000000524808723c */ /* 0x040fea0000041808 */
[----:B------:R-:W3:Y:S01]  /*143d0*/  LDSM.16.MT88.4 R80, [R220+0x13000] ;  /* 0x01300000dc50783b */ /* 0x000ee20000004200 */
[C---:B------:R-:W-:Y:S06]  /*143e0*/  HMMA.16816.F32.BF16 R12, R72.reuse, R88, R12 ;  /* 0x00000058480c723c */ /* 0x040fec000004180c */
[C---:B------:R-:W-:Y:S06]  /*143f0*/  HMMA.16816.F32.BF16 R16, R72.reuse, R90, R16 ;  /* 0x0000005a4810723c */ /* 0x040fec0000041810 */
[C---:B------:R-:W-:Y:S06]  /*14400*/  HMMA.16816.F32.BF16 R20, R72.reuse, R92, R20 ;  /* 0x0000005c4814723c */ /* 0x040fec0000041814 */
[C---:B------:R-:W-:Y:S01]  /*14410*/  HMMA.16816.F32.BF16 R24, R72.reuse, R94, R24 ;  /* 0x0000005e4818723c */ /* 0x040fe20000041818 */
[----:B------:R-:W-:Y:S05]  /*14420*/  LDSM.16.MT88.4 R92, [R223+0x13800] ;  /* 0x01380000df5c783b */ /* 0x000fea0000004200 */
[C---:B-1----:R-:W-:Y:S06]  /*14430*/  HMMA.16816.F32.BF16 R28, R72.reuse, R76, R28 ;  /* 0x0000004c481c723c */ /* 0x042fec000004181c */
[C---:B------:R-:W-:Y:S01]  /*14440*/  HMMA.16816.F32.BF16 R32, R72.reuse, R78, R32 ;  /* 0x0000004e4820723c */ /* 0x040fe20000041820 */
[----:B------:R-:W1:Y:S05]  /*14450*/  LDSM.16.MT88.4 R76, [R219+0x13000] ;  /* 0x01300000db4c783b */ /* 0x000e6a0000004200 */
[C---:B------:R-:W-:Y:S06]  /*14460*/  HMMA.16816.F32.BF16 R36, R72.reuse, R96, R36 ;  /* 0x000000604824723c */ /* 0x040fec0000041824 */
[C---:B------:R-:W-:Y:S06]  /*14470*/  HMMA.16816.F32.BF16 R40, R72.reuse, R98, R40 ;  /* 0x000000624828723c */ /* 0x040fec0000041828 */
[C---:B--2---:R-:W-:Y:S06]  /*14480*/  HMMA.16816.F32.BF16 R44, R72.reuse, R68, R44 ;  /* 0x00000044482c723c */ /* 0x044fec000004182c */
[C---:B------:R-:W-:Y:S05]  /*14490*/  HMMA.16816.F32.BF16 R48, R72.reuse, R70, R48 ;  /* 0x000000464830723c */ /* 0x040fea0000041830 */
[----:B------:R-:W-:Y:S01]  /*144a0*/  F2FP.BF16.F32.PACK_AB R68, R147, R151 ;  /* 0x000000979344723e */ /* 0x000fe200000010ff */
[C---:B---3--:R-:W-:Y:S05]  /*144b0*/  HMMA.16816.F32.BF16 R52, R72.reuse, R80, R52 ;  /* 0x000000504834723c */ /* 0x048fea0000041834 */
[----:B------:R-:W-:Y:S01]  /*144c0*/  F2FP.BF16.F32.PACK_AB R69, R133, R142 ;  /* 0x0000008e8545723e */ /* 0x000fe200000010ff */
[C---:B------:R-:W-:Y:S05]  /*144d0*/  HMMA.16816.F32.BF16 R56, R72.reuse, R82, R56 ;  /* 0x000000524838723c */ /* 0x040fea0000041838 */
[----:B------:R-:W-:Y:S01]  /*144e0*/  F2FP.BF16.F32.PACK_AB R70, R143, R134 ;  /* 0x000000868f46723e */ /* 0x000fe200000010ff */
[C---:B-1----:R-:W-:Y:S05]  /*144f0*/  HMMA.16816.F32.BF16 R60, R72.reuse, R76, R60 ;  /* 0x0000004c483c723c */ /* 0x042fea000004183c */
[----:B------:R-:W-:Y:S01]  /*14500*/  F2FP.BF16.F32.PACK_AB R71, R139, R132 ;  /* 0x000000848b47723e */ /* 0x000fe200000010ff */
[----:B------:R-:W-:Y:S01]  /*14510*/  HMMA.16816.F32.BF16 R64, R72, R78, R64 ;  /* 0x0000004e4840723c */ /* 0x000fe20000041840 */
[----:B------:R-:W1:Y:S04]  /*14520*/  LDSM.16.MT88.4 R76, [R220+0x13800] ;  /* 0x01380000dc4c783b */ /* 0x000e680000004200 */
[----:B------:R-:W-:Y:S01]  /*14530*/  MOV R133, R0 ;  /* 0x0000000000857202 */ /* 0x000fe20000000f00 */
[C---:B------:R-:W-:Y:S03]  /*14540*/  HMMA.16816.F32.BF16 R128, R68.reuse, R124, R4 ;  /* 0x0000007c4480723c */ /* 0x040fe60000041804 */
[----:B------:R-:W2:Y:S02]  /*14550*/  LDSM.16.MT88.4 R4, [R219+0x13800] ;  /* 0x01380000db04783b */ /* 0x000ea40000004200 */
[----:B------:R-:W-:Y:S01]  /*14560*/  MOV R134, R2 ;  /* 0x0000000200867202 */ /* 0x000fe20000000f00 */
        /* <DEDUP_REMOVED lines=11> */
[C---:B-1----:R-:W-:Y:S06]  /*14620*/  HMMA.16816.F32.BF16 R80, R68.reuse, R76, R52 ;  /* 0x0000004c4450723c */ /* 0x042fec0000041834 */
[C---:B------:R-:W-:Y:S06]  /*14630*/  HMMA.16816.F32.BF16 R76, R68.reuse, R78, R56 ;  /* 0x0000004e444c723c */ /* 0x040fec0000041838 */
[C---:B--2---:R-:W-:Y:S06]  /*14640*/  HMMA.16816.F32.BF16 R72, R68.reuse, R4, R60 ;  /* 0x000000044448723c */ /* 0x044fec000004183c */
[----:B------:R-:W-:Y:S01]  /*14650*/  HMMA.16816.F32.BF16 R68, R68, R6, R64 ;  /* 0x000000064444723c */ /* 0x000fe20000041840 */
[----:B------:R-:W-:Y:S11]  /*14660*/  @!UPT UIADD3 URZ, URZ, URZ, URZ ;  /* 0x0000003f3f3ff290 */ /* 0x000ff6000fffe03f */
[----:B------:R-:W-:Y:S01]  /*14670*/  @!UPT UIADD3 URZ, URZ, URZ, URZ ;  /* 0x0000003f3f3ff290 */ /* 0x000fe2000fffe03f */
[----:B------:R-:W-:Y:S11]  /*14680*/  @P1 BRA `(.L_x_1662) ;  /* 0xffffffac00a41947 */ /* 0x000ff6000383ffff */
.L_x_1658:
        /* <DEDUP_REMOVED lines=26> */
[----:B------:R-:W-:Y:S01]  /*14830*/  SHF.R.S32.HI R10, RZ, 0x5, R3 ;  /* 0x00000005ff0a7819 */ /* 0x000fe20000011403 */
[----:B------:R-:W3:Y:S01]  /*14840*/  @P4 LDC R28, c[0x0][0x2e8] ;  /* 0x0000ba00ff1c4b82 */ /* 0x000ee20000000800 */
[----:B------:R-:W-:Y:S02]  /*14850*/  LOP3.LUT R7, R7, 0xfffffff8, RZ, 0xc0, !PT ;  /* 0xfffffff807077812 */ /* 0x000fe400078ec0ff */
[----:B------:R-:W-:Y:S02]  /*14860*/  IADD3 R13, -R13, R4, RZ ;  /* 0x000000040d0d7210 */ /* 0x000fe40007ffe1ff */
[----:B------:R-:W-:Y:S01]  /*14870*/  IADD3 R7, R12, -R7, RZ ;  /* 0x800000070c077210 */ /* 0x000fe20007ffe0ff */
[----:B------:R-:W-:Y:S01]  /*14880*/  @P4 MUFU.LG2 R6, R6 ;  /* 0x0000000600064308 */ /* 0x000fe20000000c00 */
[----:B------:R-:W4:Y:S01]  /*14890*/  S2R R12, SR_TID.X ;  /* 0x00000000000c7919 */ /* 0x000f220000002100 */
[----:B------:R-:W-:-:S02]  /*148a0*/  FSETP.NE.FTZ.AND P3, PT, R5, RZ, PT ;  /* 0x000000ff0500720b */ /* 0x000fc40003f75000 */
[----:B------:R-:W-:Y:S02]  /*148b0*/  LEA R10, R10, R13, 0x9 ;  /* 0x0000000d0a0a7211 */ /* 0x000fe400078e48ff */
[----:B------:R-:W-:Y:S02]  /*148c0*/  LEA.HI R11, R11, R4, RZ, 0x4 ;  /* 0x000000040b0b7211 */ /* 0x000fe400078f20ff */
[----:B------:R-:W-:Y:S01]  /*148d0*/  SHF.L.U32 R17, R7, 0x6, RZ ;  /* 0x0000000607117819 */ /* 0x000fe200000006ff */
[----:B-1----:R-:W-:Y:S01]  /*148e0*/  FMUL.FTZ R128, R9, R128 ;  /* 0x0000008009807220 */ /* 0x002fe20000410000 */
[----:B------:R-:W-:Y:S01]  /*148f0*/  LOP3.LUT R16, R11, 0xfffffff0, RZ, 0xc0, !PT ;  /* 0xfffffff00b107812 */ /* 0x000fe200078ec0ff */
[----:B------:R-:W-:Y:S01]  /*14900*/  FMUL.FTZ R129, R9, R129 ;  /* 0x0000008109817220 */ /* 0x000fe20000410000 */
[----:B------:R-:W-:Y:S01]  /*14910*/  LOP3.LUT R17, R17, 0x1c0, RZ, 0xc0, !PT ;  /* 0x000001c011117812 */ /* 0x000fe200078ec0ff */
[----:B------:R-:W-:Y:S01]  /*14920*/  FMUL.FTZ R124, R9, R124 ;  /* 0x0000007c097c7220 */ /* 0x000fe20000410000 */
[----:B------:R-:W-:Y:S01]  /*14930*/  LOP3.LUT R15, R7, 0x1, RZ, 0xc0, !PT ;  /* 0x00000001070f7812 */ /* 0x000fe200078ec0ff */
[----:B------:R-:W1:Y:S01]  /*14940*/  @P3 MUFU.RCP R8, R5 ;  /* 0x0000000500083308 */ /* 0x000e620000001000 */
[----:B------:R-:W-:Y:S01]  /*14950*/  LEA.HI R17, R17, R17, RZ, 0x1d ;  /* 0x0000001111117211 */ /* 0x000fe200078fe8ff */
[----:B------:R-:W-:Y:S01]  /*14960*/  FMUL.FTZ R125, R9, R125 ;  /* 0x0000007d097d7220 */ /* 0x000fe20000410000 */
        /* <DEDUP_REMOVED lines=9> */
[C---:B------:R-:W-:Y:S01]  /*14a00*/  FMUL.FTZ R112, R9.reuse, R112 ;  /* 0x0000007009707220 */ /* 0x040fe20000410000 */
[C---:B------:R-:W-:Y:S01]  /*14a10*/  FMUL.FTZ R113, R9.reuse, R113 ;  /* 0x0000007109717220 */ /* 0x040fe20000410000 */
[C---:B------:R-:W-:Y:S01]  /*14a20*/  FMUL.FTZ R108, R9.reuse, R108 ;  /* 0x0000006c096c7220 */ /* 0x040fe20000410000 */
[C---:B------:R-:W-:Y:S01]  /*14a30*/  FMUL.FTZ R109, R9.reuse, R109 ;  /* 0x0000006d096d7220 */ /* 0x040fe20000410000 */
[C---:B------:R-:W-:Y:S01]  /*14a40*/  FMUL.FTZ R104, R9.reuse, R104 ;  /* 0x0000006809687220 */ /* 0x040fe20000410000 */
[C---:B------:R-:W-:Y:S01]  /*14a50*/  FMUL.FTZ R105, R9.reuse, R105 ;  /* 0x0000006909697220 */ /* 0x040fe20000410000 */
[----:B----4-:R-:W-:Y:S01]  /*14a60*/  SHF.R.S32.HI R13, RZ, 0x1f, R12 ;  /* 0x0000001fff0d7819 */ /* 0x010fe2000001140c */
[C---:B------:R-:W-:Y:S01]  /*14a70*/  FMUL.FTZ R100, R9.reuse, R100 ;  /* 0x0000006409647220 */ /* 0x040fe20000410000 */
[C---:B------:R-:W-:Y:S01]  /*14a80*/  FMUL.FTZ R101, R9.reuse, R101 ;  /* 0x0000006509657220 */ /* 0x040fe20000410000 */
[----:B------:R-:W-:Y:S01]  /*14a90*/  FMUL.FTZ R96, R9, R96 ;  /* 0x0000006009607220 */ /* 0x000fe20000410000 */
[----:B------:R-:W-:Y:S01]  /*14aa0*/  LEA.HI R14, R13, R12, RZ, 0x4 ;  /* 0x0000000c0d0e7211 */ /* 0x000fe200078f20ff */
[C---:B------:R-:W-:Y:S01]  /*14ab0*/  FMUL.FTZ R97, R9.reuse, R97 ;  /* 0x0000006109617220 */ /* 0x040fe20000410000 */
[C---:B------:R-:W-:Y:S01]  /*14ac0*/  FMUL.FTZ R92, R9.reuse, R92 ;  /* 0x0000005c095c7220 */ /* 0x040fe20000410000 */
[C---:B------:R-:W-:Y:S01]  /*14ad0*/  FMUL.FTZ R93, R9.reuse, R93 ;  /* 0x0000005d095d7220 */ /* 0x040fe20000410000 */
[----:B------:R-:W-:Y:S01]  /*14ae0*/  SHF.R.S32.HI R11, RZ, 0x4, R14 ;  /* 0x00000004ff0b7819 */ /* 0x000fe2000001140e */
[C---:B------:R-:W-:Y:S01]  /*14af0*/  FMUL.FTZ R88, R9.reuse, R88 ;  /* 0x0000005809587220 */ /* 0x040fe20000410000 */
[----:B------:R-:W-:Y:S01]  /*14b00*/  IADD3 R14, -R16, R4, RZ ;  /* 0x00000004100e7210 */ /* 0x000fe20007ffe1ff */
[----:B------:R-:W-:Y:S01]  /*14b10*/  FMUL.FTZ R89, R9, R89 ;  /* 0x0000005909597220 */ /* 0x000fe20000410000 */
[----:B------:R-:W-:Y:S01]  /*14b20*/  SHF.L.U32 R16, R11, 0x6, RZ ;  /* 0x000000060b107819 */ /* 0x000fe200000006ff */
[C---:B------:R-:W-:Y:S01]  /*14b30*/  FMUL.FTZ R84, R9.reuse, R84 ;  /* 0x0000005409547220 */ /* 0x040fe20000410000 */
[----:B------:R-:W-:Y:S01]  /*14b40*/  LEA.HI R15, R14, R14, RZ, 0x1 ;  /* 0x0000000e0e0f7211 */ /* 0x000fe200078f08ff */
[C---:B------:R-:W-:Y:S01]  /*14b50*/  FMUL.FTZ R85, R9.reuse, R85 ;  /* 0x0000005509557220 */ /* 0x040fe20000410000 */
[----:B------:R-:W-:Y:S01]  /*14b60*/  LOP3.LUT R16, R16, 0x1c0, RZ, 0xc0, !PT ;  /* 0x000001c010107812 */ /* 0x000fe200078ec0ff */
[----:B------:R-:W-:Y:S01]  /*14b70*/  FMUL.FTZ R80, R9, R80 ;  /* 0x0000005009507220 */ /* 0x000fe20000410000 */
[----:B------:R-:W-:Y:S01]  /*14b80*/  SHF.L.U32 R17, R15, 0x2, RZ ;  /* 0x000000020f117819 */ /* 0x000fe200000006ff */
[----:B------:R-:W-:Y:S01]  /*14b90*/  FMUL.FTZ R81, R9, R81 ;  /* 0x0000005109517220 */ /* 0x000fe20000410000 */
[----:B------:R-:W-:Y:S01]  /*14ba0*/  LOP3.LUT R15, R15, 0xffffffe, RZ, 0xc0, !PT ;  /* 0x0ffffffe0f0f7812 */ /* 0x000fe200078ec0ff */
[C---:B------:R-:W-:Y:S01]  /*14bb0*/  FMUL.FTZ R76, R9.reuse, R76 ;  /* 0x0000004c094c7220 */ /* 0x040fe20000410000 */
[----:B------:R-:W-:Y:S01]  /*14bc0*/  LOP3.LUT R17, R16, 0x38, R17, 0xf8, !PT ;  /* 0x0000003810117812 */ /* 0x000fe200078ef811 */
[C---:B------:R-:W-:Y:S01]  /*14bd0*/  FMUL.FTZ R77, R9.reuse, R77 ;  /* 0x0000004d094d7220 */ /* 0x040fe20000410000 */
[----:B------:R-:W-:Y:S01]  /*14be0*/  SHF.R.U32.HI R16, RZ, 0x3, R16 ;  /* 0x00000003ff107819 */ /* 0x000fe20000011610 */
[C---:B------:R-:W-:Y:S01]  /*14bf0*/  FMUL.FTZ R72, R9.reuse, R72 ;  /* 0x0000004809487220 */ /* 0x040fe20000410000 */
[C---:B------:R-:W-:Y:S01]  /*14c00*/  FMUL.FTZ R73, R9.reuse, R73 ;  /* 0x0000004909497220 */ /* 0x040fe20000410000 */
[C---:B------:R-:W-:Y:S01]  /*14c10*/  FMUL.FTZ R68, R9.reuse, R68 ;  /* 0x0000004409447220 */ /* 0x040fe20000410000 */
[----:B------:R-:W-:Y:S01]  /*14c20*/  FMUL.FTZ R69, R9, R69 ;  /* 0x0000004509457220 */ /* 0x000fe20000410000 */
[----:B------:R-:W-:Y:S01]  /*14c30*/  MOV R9, 0x80 ;  /* 0x0000008000097802 */ /* 0x000fe20000000f00 */
        /* <DEDUP_REMOVED lines=35> */
[----:B------:R-:W1:Y:S01]  /*14e70*/  @P3 LDC R27, c[0x0][0x2e8] ;  /* 0x0000ba00ff1b3b82 */ /* 0x000e620000000800 */
[C---:B------:R-:W-:Y:S01]  /*14e80*/  IADD3 R8, R10.reuse, -0x20, RZ ;  /* 0xffffffe00a087810 */ /* 0x040fe20007ffe0ff */
[----:B------:R-:W-:Y:S01]  /*14e90*/  STS.64 [R10+0x800], R130 ;  /* 0x000800820a007388 */ /* 0x000fe20000000a00 */
[----:B------:R-:W-:Y:S01]  /*14ea0*/  SEL R7, R7, 0xffffffc0, !P1 ;  /* 0xffffffc007077807 */ /* 0x000fe20004800000 */
[----:B------:R-:W4:Y:S01]  /*14eb0*/  @P3 MUFU.LG2 R5, R5 ;  /* 0x0000000500053308 */ /* 0x000f220000000c00 */
[----:B------:R-:W-:Y:S01]  /*14ec0*/  @P0 IADD3 R8, R10, 0x20, RZ ;  /* 0x000000200a080810 */ /* 0x000fe20007ffe0ff */
[----:B------:R-:W-:Y:S01]  /*14ed0*/  @P4 FMUL.FTZ R6, R6, 0.69314718246459960938 ;  /* 0x3f31721806064820 */ /* 0x000fe20000410000 */
[----:B------:R-:W-:-:S02]  /*14ee0*/  SEL R9, R9, 0xffffff80, !P2 ;  /* 0xffffff8009097807 */ /* 0x000fc40005000000 */
[----:B------:R-:W-:Y:S01]  /*14ef0*/  LEA R15, R15, R16, 0x2 ;  /* 0x000000100f0f7211 */ /* 0x000fe200078e10ff */
[----:B------:R-:W-:Y:S01]  /*14f00*/  STS.64 [R8], R124 ;  /* 0x0000007c08007388 */ /* 0x000fe20000000a00 */
[C---:B------:R-:W-:Y:S02]  /*14f10*/  IADD3 R16, R10.reuse, R7, RZ ;  /* 0x000000070a107210 */ /* 0x040fe40007ffe0ff */
[-C--:B------:R-:W-:Y:S01]  /*14f20*/  IADD3 R7, R7, R8.reuse, RZ ;  /* 0x0000000807077210 */ /* 0x080fe20007ffe0ff */
[----:B------:R-:W-:Y:S01]  /*14f30*/  STS.64 [R8+0x800], R126 ;  /* 0x0008007e08007388 */ /* 0x000fe20000000a00 */
[-C--:B------:R-:W-:Y:S02]  /*14f40*/  IADD3 R17, R10, R9.reuse, RZ ;  /* 0x000000090a117210 */ /* 0x080fe40007ffe0ff */
[----:B------:R-:W-:Y:S01]  /*14f50*/  IADD3 R18, R9, R8, RZ ;  /* 0x0000000809127210 */ /* 0x000fe20007ffe0ff */
[----:B------:R-:W-:Y:S01]  /*14f60*/  STS.64 [R16], R120 ;  /* 0x0000007810007388 */ /* 0x000fe20000000a00 */
[----:B------:R-:W-:-:S02]  /*14f70*/  IADD3 R19, R16, R9, RZ ;  /* 0x0000000910137210 */ /* 0x000fc40007ffe0ff */
[----:B------:R-:W-:Y:S01]  /*14f80*/  IADD3 R9, R7, R9, RZ ;  /* 0x0000000907097210 */ /* 0x000fe20007ffe0ff */
[----:B------:R-:W-:Y:S01]  /*14f90*/  STS.64 [R16+0x800], R122 ;  /* 0x0008007a10007388 */ /* 0x000fe20000000a00 */
[----:B------:R-:W-:Y:S01]  /*14fa0*/  LEA R24, R15, UR5, 0x2 ;  /* 0x000000050f187c11 */ /* 0x000fe2000f8e10ff */
[----:B----4-:R-:W-:Y:S01]  /*14fb0*/  @P3 FMUL.FTZ R5, R5, 0.69314718246459960938 ;  /* 0x3f31721805053820 */ /* 0x010fe20000410000 */
[----:B------:R-:W2:Y:S01]  /*14fc0*/  LDC R15, c[0x0][0x270] ;  /* 0x00009c00ff0f7b82 */ /* 0x000ea20000000800 */
[----:B------:R-:W-:Y:S01]  /*14fd0*/  STS.64 [R7], R116 ;  /* 0x0000007407007388 */ /* 0x000fe20000000a00 */
[----:B------:R-:W-:Y:S02]  /*14fe0*/  LEA.HI R13, R13, R12, RZ, 0x5 ;  /* 0x0000000c0d0d7211 */ /* 0x000fe400078f28ff */
[----:B------:R-:W-:Y:S01]  /*14ff0*/  LOP3.LUT R3, R3, 0xffffffe0, RZ, 0xc0, !PT ;  /* 0xffffffe003037812 */ /* 0x000fe200078ec0ff */
[----:B------:R-:W-:Y:S01]  /*15000*/  STS.64 [R7+0x800], R118 ;  /* 0x0008007607007388 */ /* 0x000fe20000000a00 */
[----:B------:R-:W-:-:S02]  /*15010*/  LOP3.LUT R26, R13, 0xffffffe0, RZ, 0xc0, !PT ;  /* 0xffffffe00d1a7812 */ /* 0x000fc400078ec0ff */
[----:B------:R-:W-:Y:S01]  /*15020*/  SHF.R.S32.HI R13, RZ, 0x5, R13 ;  /* 0x00000005ff0d7819 */ /* 0x000fe2000001140d */
[----:B------:R-:W-:Y:S01]  /*15030*/  STS.64 [R17], R112 ;  /* 0x0000007011007388 */ /* 0x000fe20000000a00 */
[----:B------:R-:W-:Y:S02]  /*15040*/  IADD3 R3, -R3, R4, RZ ;  /* 0x0000000403037210 */ /* 0x000fe40007ffe1ff */
[----:B------:R-:W-:Y:S01]  /*15050*/  SHF.R.S32.HI R25, RZ, 0x1f, R13 ;  /* 0x0000001fff197819 */ /* 0x000fe2000001140d */
[----:B------:R-:W-:Y:S01]  /*15060*/  STS.64 [R17+0x800], R114 ;  /* 0x0008007211007388 */ /* 0x000fe20000000a00 */
[----:B------:R-:W-:Y:S02]  /*15070*/  IADD3 R26, -R26, R12, RZ ;  /* 0x0000000c1a1a7210 */ /* 0x000fe40007ffe1ff */
[----:B------:R-:W-:Y:S01]  /*15080*/  LOP3.LUT P0, RZ, R3, 0x3, RZ, 0xc0, !PT ;  /* 0x0000000303ff7812 */ /* 0x000fe2000780c0ff */
[----:B------:R-:W-:Y:S01]  /*15090*/  STS.64 [R18], R108 ;  /* 0x0000006c12007388 */ /* 0x000fe20000000a00 */
[----:B------:R-:W-:-:S02]  /*150a0*/  LEA.HI R12, R25, R13, RZ, 0x2 ;  /* 0x0000000d190c7211 */ /* 0x000fc400078f10ff */
[----:B------:R-:W-:Y:S01]  /*150b0*/  IADD3 R3, -R239, RZ, RZ ;  /* 0x000000ffef037210 */ /* 0x000fe20007ffe1ff */
[----:B------:R-:W-:Y:S01]  /*150c0*/  STS.64 [R18+0x800], R110 ;  /* 0x0008006e12007388 */ /* 0x000fe20000000a00 */
[----:B------:R-:W-:Y:S02]  /*150d0*/  SHF.R.S32.HI R25, RZ, 0x1f, R26 ;  /* 0x0000001fff197819 */ /* 0x000fe4000001141a */
[----:B------:R-:W-:Y:S01]  /*150e0*/  LOP3.LUT R12, R12, 0xfffffffc, RZ, 0xc0, !PT ;  /* 0xfffffffc0c0c7812 */ /* 0x000fe200078ec0ff */
[----:B------:R-:W-:Y:S01]  /*150f0*/  STS.64 [R19], R104 ;  /* 0x0000006813007388 */ /* 0x000fe20000000a00 */
[----:B------:R-:W-:Y:S01]  /*15100*/  LEA.HI R25, R25, R26, RZ, 0x2 ;  /* 0x0000001a19197211 */ /* 0x000fe200078f10ff */
[----:B--2---:R-:W-:Y:S01]  /*15110*/  IMAD R3, R15, R3, UR4 ;  /* 0x000000040f037e24 */ /* 0x004fe2000f8e0203 */
[----:B------:R-:W-:Y:S01]  /*15120*/  IADD3 R12, R13, -R12, RZ ;  /* 0x8000000c0d0c7210 */ /* 0x000fe20007ffe0ff */
[----:B------:R-:W-:Y:S01]  /*15130*/  STS.64 [R19+0x800], R106 ;  /* 0x0008006a13007388 */ /* 0x000fe20000000a00 */
[----:B------:R-:W-:-:S02]  /*15140*/  SHF.R.S32.HI R25, RZ, 0x2, R25 ;  /* 0x00000002ff197819 */ /* 0x000fc40000011419 */
[----:B------:R-:W-:Y:S01]  /*15150*/  SHF.L.U32 R14, R14, 0x2, RZ ;  /* 0x000000020e0e7819 */ /* 0x000fe200000006ff */
[----:B------:R-:W-:Y:S01]  /*15160*/  STS.64 [R9], R100 ;  /* 0x0000006409007388 */ /* 0x000fe20000000a00 */
[----:B------:R-:W-:Y:S01]  /*15170*/  MOV R4, 0xff800000 ;  /* 0xff80000000047802 */ /* 0x000fe20000000f00 */
[----:B---3--:R-:W-:Y:S01]  /*15180*/  @P4 FFMA.FTZ R4, R2, R28, R6 ;  /* 0x0000001c02044223 */ /* 0x008fe20000010006 */
[----:B------:R-:W-:Y:S01]  /*15190*/  LEA R12, R12, R25, 0x4 ;  /* 0x000000190c0c7211 */ /* 0x000fe200078e20ff */
[----:B------:R-:W-:Y:S04]  /*151a0*/  STS.64 [R9+0x800], R102 ;  /* 0x0008006609007388 */ /* 0x000fe80000000a00 */
[----:B------:R-:W-:Y:S04]  /*151b0*/  STS.64 [R10+0x4000], R96 ;  /* 0x004000600a007388 */ /* 0x000fe80000000a00 */
[----:B------:R-:W-:Y:S04]  /*151c0*/  STS.64 [R10+0x4800], R98 ;  /* 0x004800620a007388 */ /* 0x000fe80000000a00 */
[----:B------:R-:W-:Y:S04]  /*151d0*/  STS.64 [R8+0x4000], R92 ;  /* 0x0040005c08007388 */ /* 0x000fe80000000a00 */
[----:B------:R-:W-:Y:S04]  /*151e0*/  STS.64 [R8+0x4800], R94 ;  /* 0x0048005e08007388 */ /* 0x000fe80000000a00 */
[----:B------:R-:W-:Y:S04]  /*151f0*/  STS.64 [R16+0x4000], R88 ;  /* 0x0040005810007388 */ /* 0x000fe80000000a00 */
[----:B------:R-:W-:Y:S04]  /*15200*/  STS.64 [R16+0x4800], R90 ;  /* 0x0048005a10007388 */ /* 0x000fe80000000a00 */
[----:B------:R-:W-:Y:S04]  /*15210*/  STS.64 [R7+0x4000], R84 ;  /* 0x0040005407007388 */ /* 0x000fe80000000a00 */
[----:B------:R2:W-:Y:S04]  /*15220*/  STS.64 [R7+0x4800], R86 ;  /* 0x0048005607007388 */ /* 0x0005e80000000a00 */
[----:B------:R-:W-:Y:S04]  /*15230*/  STS.64 [R17+0x4000], R80 ;  /* 0x0040005011007388 */ /* 0x000fe80000000a00 */
[----:B------:R-:W-:Y:S04]  /*15240*/  STS.64 [R17+0x4800], R82 ;  /* 0x0048005211007388 */ /* 0x000fe80000000a00 */
[----:B------:R-:W-:Y:S04]  /*15250*/  STS.64 [R18+0x4000], R76 ;  /* 0x0040004c12007388 */ /* 0x000fe80000000a00 */
[----:B------:R-:W-:Y:S04]  /*15260*/  STS.64 [R18+0x4800], R78 ;  /* 0x0048004e12007388 */ /* 0x000fe80000000a00 */
[----:B------:R-:W-:Y:S04]  /*15270*/  STS.64 [R19+0x4000], R72 ;  /* 0x0040004813007388 */ /* 0x000fe80000000a00 */
[----:B------:R-:W-:Y:S04]  /*15280*/  STS.64 [R19+0x4800], R74 ;  /* 0x0048004a13007388 */ /* 0x000fe80000000a00 */
[----:B------:R-:W-:Y:S04]  /*15290*/  STS.64 [R9+0x4000], R68 ;  /* 0x0040004409007388 */ /* 0x000fe80000000a00 */
[----:B------:R3:W-:Y:S01]  /*152a0*/  STS.64 [R9+0x4800], R70 ;  /* 0x0048004609007388 */ /* 0x0007e20000000a00 */
[----:B------:R-:W-:Y:S06]  /*152b0*/  BAR.SYNC.DEFER_BLOCKING 0x0 ;  /* 0x0000000000007b1d */ /* 0x000fec0000010000 */
[----:B--2---:R-:W2:Y:S01]  /*152c0*/  S2R R7, SR_CTAID.Y ;  /* 0x0000000000077919 */ /* 0x004ea20000002600 */
[----:B------:R-:W4:Y:S01]  /*152d0*/  S2R R10, SR_CTAID.X ;  /* 0x00000000000a7919 */ /* 0x000f220000002500 */
[----:B---3--:R-:W2:Y:S01]  /*152e0*/  LDC.64 R8, c[0x0][0x2c0] ;  /* 0x0000b000ff087b82 */ /* 0x008ea20000000a00 */
[----:B------:R3:W1:Y:S04]  /*152f0*/  LDS.128 R20, [R24+0x3800] ;  /* 0x0038000018147984 */ /* 0x0006680000000c00 */
[----:B------:R3:W1:Y:S01]  /*15300*/  LDS.128 R16, [R24+0x7800] ;  /* 0x0078000018107984 */ /* 0x0006620000000c00 */
[----:B----4-:R-:W-:Y:S01]  /*15310*/  SHF.L.U32 R10, R10, 0x6, RZ ;  /* 0x000000060a0a7819 */ /* 0x010fe200000006ff */
[----:B--2---:R-:W-:Y:S01]  /*15320*/  IMAD R7, R7, R8, R239 ;  /* 0x0000000807077224 */ /* 0x004fe200078e02ef */
[----:B------:R-:W-:Y:S01]  /*15330*/  MOV R8, 0xff800000 ;  /* 0xff80000000087802 */ /* 0x000fe20000000f00 */
[----:B-1----:R-:W-:-:S02]  /*15340*/  @P3 FFMA.FTZ R8, R0, R27, R5 ;  /* 0x0000001b00083223 */ /* 0x002fc40000010005 */
[----:B------:R-:W-:Y:S01]  /*15350*/  IMAD R3, R7, R15, R3 ;  /* 0x0000000f07037224 */ /* 0x000fe200078e0203 */
[----:B------:R-:W-:-:S03]  /*15360*/  SHF.R.S32.HI R15, RZ, 0x1f, R14 ;  /* 0x0000001fff0f7819 */ /* 0x000fc6000001140e */
[----:B------:R-:W-:Y:S01]  /*15370*/  IMAD R3, R3, R9, R10 ;  /* 0x0000000903037224 */ /* 0x000fe200078e020a */
[----:B---3--:R-:W-:Y:S06]  /*15380*/  @P0 BRA `(.L_x_1664) ;  /* 0x00000000002c0947 */ /* 0x008fec0003800000 */
[C---:B------:R-:W-:Y:S01]  /*15390*/  VIADD R5, R12.reuse, 0x8 ;  /* 0x000000080c057836 */ /* 0x040fe20000000000 */
[----:B------:R-:W-:Y:S01]  /*153a0*/  SHF.R.S32.HI R2, RZ, 0x1f, R12 ;  /* 0x0000001fff027819 */ /* 0x000fe2000001140c */
[----:B------:R-:W-:Y:S01]  /*153b0*/  ULDC.64 UR4, c[0x0][0x2b8] ;  /* 0x0000ae0000047ab9 */ /* 0x000fe20000000a00 */
[----:B------:R-:W-:Y:S02]  /*153c0*/  IADD3 R0, P0, R3, R12, RZ ;  /* 0x0000000c03007210 */ /* 0x000fe40007f1e0ff */
[-C--:B------:R-:W-:Y:S02]  /*153d0*/  ISETP.GE.AND P2, PT, R12, R230.reuse, PT ;  /* 0x000000e60c00720c */ /* 0x080fe40003f46270 */
[----:B------:R-:W-:Y:S02]  /*153e0*/  ISETP.GE.AND P1, PT, R5, R230, PT ;  /* 0x000000e60500720c */ /* 0x000fe40003f26270 */
[----:B------:R-:W-:Y:S02]  /*153f0*/  LEA.HI.X.SX32 R2, R3, R2, 0x1, P0 ;  /* 0x0000000203027211 */ /* 0x000fe400000f0eff */
[----:B------:R-:W-:-:S04]  /*15400*/  LEA R6, P0, R0, UR4, 0x2 ;  /* 0x0000000400067c11 */ /* 0x000fc8000f8010ff */
[----:B------:R-:W-:-:S05]  /*15410*/  LEA.HI.X R7, R0, UR5, R2, 0x2, P0 ;  /* 0x0000000500077c11 */ /* 0x000fca00080f1402 */
[----:B------:R1:W-:Y:S04]  /*15420*/  @!P2 STG.E desc[UR12][R6.64], R4 ;  /* 0x000000040600a986 */ /* 0x0003e8000c10190c */
[----:B------:R1:W-:Y:S02]  /*15430*/  @!P1 STG.E desc[UR12][R6.64+0x20], R8 ;  /* 0x0000200806009986 */ /* 0x0003e4000c10190c */
.L_x_1664:
[----:B------:R-:W-:Y:S05]  /*15440*/  BSYNC B0 ;  /* 0x0000000000007941 */ /* 0x000fea0003800000 */
.L_x_1663:
[C---:B------:R-:W-:Y:S01]  /*15450*/  VIADD R0, R11.reuse, 0x18 ;  /* 0x000000180b007836 */ /* 0x040fe20000000000 */
[----:B------:R-:W-:Y:S01]  /*15460*/  ULDC UR4, c[0x0][0x2dc] ;  /* 0x0000b70000047ab9 */ /* 0x000fe20000000800 */
[----:B-1----:R-:W-:Y:S01]  /*15470*/  IMAD.WIDE R6, R11, 0x80, R14 ;  /* 0x000000800b067825 */ /* 0x002fe200078e020e */
[----:B------:R-:W-:Y:S02]  /*15480*/  BSSY B0, `(.L_x_1665) ;  /* 0x000001e000007945 */ /* 0x000fe40003800000 */
[----:B------:R-:W-:Y:S01]  /*15490*/  ISETP.GE.AND P6, PT, R0, R230, PT ;  /* 0x000000e60000720c */ /* 0x000fe20003fc6270 */
[----:B------:R-:W-:Y:S01]  /*154a0*/  IMAD R5, R3, UR4, RZ ;  /* 0x0000000403057c24 */ /* 0x000fe2000f8e02ff */
[----:B------:R-:W-:Y:S01]  /*154b0*/  ULDC.64 UR4, c[0x0][0x288] ;  /* 0x0000a20000047ab9 */ /* 0x000fe20000000a00 */
[C---:B------:R-:W-:Y:S02]  /*154c0*/  VIADD R3, R11.reuse, 0x8 ;  /* 0x000000080b037836 */ /* 0x040fe40000000000 */
[----:B------:R-:W-:Y:S01]  /*154d0*/  VIADD R0, R11, 0x20 ;  /* 0x000000200b007836 */ /* 0x000fe20000000000 */
[----:B------:R-:W-:Y:S01]  /*154e0*/  IADD3 R4, P2, R5, R6, RZ ;  /* 0x0000000605047210 */ /* 0x000fe20007f5e0ff */
[----:B------:R-:W-:Y:S01]  /*154f0*/  VIADD R2, R11, 0x10 ;  /* 0x000000100b027836 */ /* 0x000fe20000000000 */
[----:B------:R-:W-:-:S02]  /*15500*/  ISETP.GE.AND P0, PT, R3, R230, PT ;  /* 0x000000e60300720c */ /* 0x000fc40003f06270 */
[-C--:B------:R-:W-:Y:S01]  /*15510*/  ISETP.GE.AND P5, PT, R0, R230.reuse, PT ;  /* 0x000000e60000720c */ /* 0x080fe20003fa6270 */
[----:B------:R-:W-:Y:S01]  /*15520*/  VIADD R0, R11, 0x30 ;  /* 0x000000300b007836 */ /* 0x000fe20000000000 */
[----:B------:R-:W-:Y:S02]  /*15530*/  LEA.HI.X.SX32 R3, R5, R7, 0x1, P2 ;  /* 0x0000000705037211 */ /* 0x000fe400010f0eff */
[----:B------:R-:W-:Y:S02]  /*15540*/  LEA R12, P2, R4, UR4, 0x2 ;  /* 0x00000004040c7c11 */ /* 0x000fe4000f8410ff */
[-C--:B------:R-:W-:Y:S01]  /*15550*/  ISETP.GE.AND P1, PT, R2, R230.reuse, PT ;  /* 0x000000e60200720c */ /* 0x080fe20003f26270 */
[C---:B------:R-:W-:Y:S01]  /*15560*/  VIADD R2, R11.reuse, 0x28 ;  /* 0x000000280b027836 */ /* 0x040fe20000000000 */
[----:B------:R-:W-:Y:S02]  /*15570*/  LEA.HI.X R13, R4, UR5, R3, 0x2, P2 ;  /* 0x00000005040d7c11 */ /* 0x000fe400090f1403 */
[-C--:B------:R-:W-:Y:S01]  /*15580*/  ISETP.GE.AND P3, PT, R0, R230.reuse, PT ;  /* 0x000000e60000720c */ /* 0x080fe20003f66270 */
[C---:B------:R-:W-:Y:S01]  /*15590*/  VIADD R0, R11.reuse, 0x38 ;  /* 0x000000380b007836 */ /* 0x040fe20000000000 */
[-C--:B------:R-:W-:Y:S01]  /*155a0*/  ISETP.GE.AND P2, PT, R11, R230.reuse, PT ;  /* 0x000000e60b00720c */ /* 0x080fe20003f46270 */
[----:B------:R1:W2:Y:S01]  /*155b0*/  LDS.128 R4, [R24+0x4000] ;  /* 0x0040000018047984 */ /* 0x0002a20000000c00 */
[----:B------:R-:W-:Y:S01]  /*155c0*/  ISETP.GE.AND P4, PT, R2, R230, PT ;  /* 0x000000e60200720c */ /* 0x000fe20003f86270 */
[----:B------:R-:W-:-:S02]  /*155d0*/  VIADD R2, R14, 0x40 ;  /* 0x000000400e027836 */ /* 0x000fc40000000000 */
[----:B------:R1:W3:Y:S08]  /*155e0*/  LDS.128 R8, [R24] ;  /* 0x0000000018087984 */ /* 0x0002f00000000c00 */
[----:B------:R-:W-:Y:S05]  /*155f0*/  @P2 BRA `(.L_x_1666) ;  /* 0x0000000000182947 */ /* 0x000fea0003800000 */
[----:B------:R-:W-:Y:S02]  /*15600*/  ULDC UR4, c[0x0][0x2d0] ;  /* 0x0000b40000047ab9 */ /* 0x000fe40000000800 */
[----:B------:R-:W-:-:S13]  /*15610*/  ISETP.GE.AND P2, PT, R14, UR4, PT ;  /* 0x000000040e007c0c */ /* 0x000fda000bf46270 */
[----:B---3--:R4:W-:Y:S04]  /*15620*/  @!P2 STG.E.64 desc[UR12][R12.64], R8 ;  /* 0x000000080c00a986 */ /* 0x0089e8000c101b0c */
[----:B------:R4:W-:Y:S01]  /*15630*/  @!P2 STG.E.64 desc[UR12][R12.64+0x8], R10 ;  /* 0x0000080a0c00a986 */ /* 0x0009e2000c101b0c */
[----:B------:R-:W-:-:S13]  /*15640*/  ISETP.GE.AND P2, PT, R2, UR4, PT ;  /* 0x0000000402007c0c */ /* 0x000fda000bf46270 */
[----:B--2---:R4:W-:Y:S02]  /*15650*/  @!P2 STG.E.128 desc[UR12][R12.64+0x100], R4 ;  /* 0x000100040c00a986 */ /* 0x0049e4000c101d0c */
.L_x_1666:
[----:B------:R-:W-:Y:S05]  /*15660*/  BSYNC B0 ;  /* 0x0000000000007941 */ /* 0x000fea0003800000 */
.L_x_1665:
[----:B---34-:R3:W4:Y:S01]  /*15670*/  LDS.128 R8, [R24+0x800] ;  /* 0x0008000018087984 */ /* 0x0187220000000c00 */
[----:B------:R-:W-:Y:S01]  /*15680*/  BSSY B0, `(.L_x_1667) ;  /* 0x0000009000007945 */ /* 0x000fe20003800000 */
[----:B------:R-:W-:Y:S02]  /*15690*/  ISETP.GE.AND P2, PT, R0, R230, PT ;  /* 0x000000e60000720c */ /* 0x000fe40003f46270 */
[----:B--2---:R3:W2:Y:S01]  /*156a0*/  LDS.128 R4, [R24+0x4800] ;  /* 0x0048000018047984 */ /* 0x0046a20000000c00 */
[----:B------:R-:W-:Y:S05]  /*156b0*/  @P0 BRA `(.L_x_1668) ;  /* 0x0000000000140947 */ /* 0x000fea0003800000 */
[----:B------:R-:W-:Y:S02]  /*156c0*/  ULDC UR4, c[0x0][0x2d0] ;  /* 0x0000b40000047ab9 */ /* 0x000fe40000000800 */
[----:B------:R-:W-:-:S13]  /*156d0*/  ISETP.GE.AND P0, PT, R14, UR4, PT ;  /* 0x000000040e007c0c */ /* 0x000fda000bf06270 */
[----:B----4-:R4:W-:Y:S01]  /*156e0*/  @!P0 STG.E.128 desc[UR12][R12.64+0x1000], R8 ;  /* 0x001000080c008986 */ /* 0x0109e2000c101d0c */
[----:B------:R-:W-:-:S13]  /*156f0*/  ISETP.GE.AND P0, PT, R2, UR4, PT ;  /* 0x0000000402007c0c */ /* 0x000fda000bf06270 */
[----:B--2---:R4:W-:Y:S02]  /*15700*/  @!P0 STG.E.128 desc[UR12][R12.64+0x1100], R4 ;  /* 0x001100040c008986 */ /* 0x0049e4000c101d0c */
.L_x_1668:
[----:B------:R-:W-:Y:S05]  /*15710*/  BSYNC B0 ;  /* 0x0000000000007941 */ /* 0x000fea0003800000 */
.L_x_1667:
[----:B----4-:R4:W1:Y:S01]  /*15720*/  LDS.128 R8, [R24+0x1000] ;  /* 0x0010000018087984 */ /* 0x0108620000000c00 */
[----:B------:R-:W-:Y:S03]  /*15730*/  BSSY B0, `(.L_x_1669) ;  /* 0x0000008000007945 */ /* 0x000fe60003800000 */
[----:B--2---:R4:W2:Y:S01]  /*15740*/  LDS.128 R4, [R24+0x5000] ;  /* 0x0050000018047984 */ /* 0x0048a20000000c00 */
[----:B------:R-:W-:Y:S05]  /*15750*/  @P1 BRA `(.L_x_1670) ;  /* 0x0000000000141947 */ /* 0x000fea0003800000 */
[----:B------:R-:W-:Y:S02]  /*15760*/  ULDC UR4, c[0x0][0x2d0] ;  /* 0x0000b40000047ab9 */ /* 0x000fe40000000800 */
[----:B------:R-:W-:Y:S02]  /*15770*/  ISETP.GE.AND P1, PT, R14, UR4, PT ;  /* 0x000000040e007c0c */ /* 0x000fe4000bf26270 */
[----:B------:R-:W-:-:S11]  /*15780*/  ISETP.GE.AND P0, PT, R2, UR4, PT ;  /* 0x0000000402007c0c */ /* 0x000fd6000bf06270 */
[----:B-1----:R1:W-:Y:S04]  /*15790*/  @!P1 STG.E.128 desc[UR12][R12.64+0x2000], R8 ;  /* 0x002000080c009986 */ /* 0x0023e8000c101d0c */
[----:B--2---:R1:W-:Y:S02]  /*157a0*/  @!P0 STG.E.128 desc[UR12][R12.64+0x2100], R4 ;  /* 0x002100040c008986 */ /* 0x0043e4000c101d0c */
.L_x_1670:
[----:B------:R-:W-:Y:S05]  /*157b0*/  BSYNC B0 ;  /* 0x0000000000007941 */ /* 0x000fea0003800000 */
.L_x_1669:
[----:B-1----:R1:W1:Y:S01]  /*157c0*/  LDS.128 R8, [R24+0x1800] ;  /* 0x0018000018087984 */ /* 0x0022620000000c00 */
[----:B------:R-:W-:Y:S03]  /*157d0*/  BSSY B0, `(.L_x_1671) ;  /* 0x0000008000007945 */ /* 0x000fe60003800000 */
[----:B--2---:R2:W1:Y:S01]  /*157e0*/  LDS.128 R4, [R24+0x5800] ;  /* 0x0058000018047984 */ /* 0x0044620000000c00 */
[----:B------:R-:W-:Y:S05]  /*157f0*/  @P6 BRA `(.L_x_1672) ;  /* 0x0000000000146947 */ /* 0x000fea0003800000 */
[----:B------:R-:W-:Y:S02]  /*15800*/  ULDC UR4, c[0x0][0x2d0] ;  /* 0x0000b40000047ab9 */ /* 0x000fe40000000800 */
[----:B------:R-:W-:Y:S02]  /*15810*/  ISETP.GE.AND P1, PT, R14, UR4, PT ;  /* 0x000000040e007c0c */ /* 0x000fe4000bf26270 */
[----:B------:R-:W-:-:S11]  /*15820*/  ISETP.GE.AND P0, PT, R2, UR4, PT ;  /* 0x0000000402007c0c */ /* 0x000fd6000bf06270 */
[----:B-1----:R1:W-:Y:S04]  /*15830*/  @!P1 STG.E.128 desc[UR12][R12.64+0x3000], R8 ;  /* 0x003000080c009986 */ /* 0x0023e8000c101d0c */
[----:B------:R1:W-:Y:S02]  /*15840*/  @!P0 STG.E.128 desc[UR12][R12.64+0x3100], R4 ;  /* 0x003100040c008986 */ /* 0x0003e4000c101d0c */
.L_x_1672:
[----:B------:R-:W-:Y:S05]  /*15850*/  BSYNC B0 ;  /* 0x0000000000007941 */ /* 0x000fea0003800000 */
.L_x_1671:
        /* <DEDUP_REMOVED lines=9> */
.L_x_1674:
[----:B------:R-:W-:Y:S05]  /*158f0*/  BSYNC B0 ;  /* 0x0000000000007941 */ /* 0x000fea0003800000 */
.L_x_1673:
        /* <DEDUP_REMOVED lines=9> */
.L_x_1676:
[----:B------:R-:W-:Y:S05]  /*15990*/  BSYNC B0 ;  /* 0x0000000000007941 */ /* 0x000fea0003800000 */
.L_x_1675:
[----:B-1----:R1:W1:Y:S01]  /*159a0*/  LDS.128 R4, [R24+0x3000] ;  /* 0x0030000018047984 */ /* 0x0022620000000c00 */
[----:B------:R-:W-:Y:S03]  /*159b0*/  BSSY B0, `(.L_x_1677) ;  /* 0x0000008000007945 */ /* 0x000fe60003800000 */
[----:B--234-:R-:W2:Y:S01]  /*159c0*/  LDS.128 R24, [R24+0x7000] ;  /* 0x0070000018187984 */ /* 0x01cea20000000c00 */
[----:B------:R-:W-:Y:S05]  /*159d0*/  @P3 BRA `(.L_x_1678) ;  /* 0x0000000000143947 */ /* 0x000fea0003800000 */
[----:B------:R-:W-:Y:S02]  /*159e0*/  ULDC UR4, c[0x0][0x2d0] ;  /* 0x0000b40000047ab9 */ /* 0x000fe40000000800 */
[----:B------:R-:W-:Y:S02]  /*159f0*/  ISETP.GE.AND P1, PT, R14, UR4, PT ;  /* 0x000000040e007c0c */ /* 0x000fe4000bf26270 */
[----:B------:R-:W-:-:S11]  /*15a00*/  ISETP.GE.AND P0, PT, R2, UR4, PT ;  /* 0x0000000402007c0c */ /* 0x000fd6000bf06270 */
[----:B-1----:R3:W-:Y:S04]  /*15a10*/  @!P1 STG.E.128 desc[UR12][R12.64+0x6000], R4 ;  /* 0x006000040c009986 */ /* 0x0027e8000c101d0c */
[----:B--2---:R3:W-:Y:S02]  /*15a20*/  @!P0 STG.E.128 desc[UR12][R12.64+0x6100], R24 ;  /* 0x006100180c008986 */ /* 0x0047e4000c101d0c */
.L_x_1678:
[----:B------:R-:W-:Y:S05]  /*15a30*/  BSYNC B0 ;  /* 0x0000000000007941 */ /* 0x000fea0003800000 */
.L_x_1677:
        /* <DEDUP_REMOVED lines=8> */
.L_x_1679:
        /* <DEDUP_REMOVED lines=12> */
.L_x_8477:


//--------------------- .text._ZN5flash24flash_fwd_splitkv_kernelI23Flash_fwd_kernel_traitsILi128ELi64ELi128ELi4ELb0ELb0EN7cutlass10bfloat16_tE19Flash_kernel_traitsILi128ELi64ELi128ELi4ES3_EELb1ELb0ELb0ELb0ELb0ELb0ELb1ELb1EEEvNS_16Flash_fwd_paramsE --------------------------
	.section	.text._ZN5flash24flash_fwd_splitkv_kernelI23Flash_fwd_kernel_traitsILi128ELi64ELi128ELi4ELb0ELb0EN7cutlass10bfloat16_tE19Flash_kernel_traitsILi128ELi64ELi128ELi4ES3_EELb1ELb0ELb0ELb0ELb0ELb0ELb1ELb1EEEvNS_16Flash_fwd_paramsE,"ax",@progbits
	.align	128
        .global         _ZN5flash24flash_fwd_splitkv_kernelI23Flash_fwd_kernel_traitsILi128ELi64ELi128ELi4ELb0ELb0EN7cutlass10bfloat16_tE19Flash_kernel_traitsILi128ELi64ELi128ELi4ES3_EELb1ELb0ELb0ELb0ELb0ELb0ELb1ELb1EEEvNS_16Flash_fwd_paramsE
        .type           _ZN5flash24flash_fwd_splitkv_kernelI23Flash_fwd_kernel_traitsILi128ELi64ELi128ELi4ELb0ELb0EN7cutlass10bfloat16_tE19Flash_kernel_traitsILi128ELi64ELi128ELi4ES3_EELb1ELb0ELb0ELb0ELb0ELb0ELb1ELb1EEEvNS_16Flash_fwd_paramsE,@function
        .size           _ZN5flash24flash_fwd_splitkv_kernelI23Flash_fwd_kernel_traitsILi128ELi64ELi128ELi4ELb0ELb0EN7cutlass10bfloat16_tE19Flash_kernel_traitsILi128ELi64ELi128ELi4ES3_EELb1ELb0ELb0ELb0ELb0ELb0ELb1ELb1EEEvNS_16Flash_fwd_paramsE,(.L_x_8434 - _ZN5flash24flash_fwd_splitkv_kernelI23Flash_fwd_kernel_traitsILi128ELi64ELi128ELi4ELb0ELb0EN7cutlass10bfloat16_tE19Flash_kernel_traitsILi128ELi64ELi128ELi4ES3_EELb1ELb0ELb0ELb0ELb0ELb0ELb1ELb1EEEvNS_16Flash_fwd_paramsE)
        .other          _ZN5flash24flash_fwd_splitkv_kernelI23Flash_fwd_kernel_traitsILi128ELi64ELi128ELi4ELb0ELb0EN7cutlass10bfloat16_tE19Flash_kernel_traitsILi128ELi64ELi128ELi4ES3_EELb1ELb0ELb0ELb0ELb0ELb0ELb1ELb1EEEvNS_16Flash_fwd_paramsE,@"STO_CUDA_ENTRY STV_DEFAULT"
_ZN5flash24flash_fwd_splitkv_kernelI23Flash_fwd_kernel_traitsILi128ELi64ELi128ELi4ELb0ELb0EN7cutlass10bfloat16_tE19Flash_kernel_traitsILi128ELi64ELi128ELi4ES3_EELb1ELb0ELb0ELb0ELb0ELb0ELb1ELb1EEEvNS_16Flash_fwd_paramsE:
.text._ZN5flash24flash_fwd_splitkv_kernelI23Flash_fwd_kernel_traitsILi128ELi64ELi128ELi4ELb0ELb0EN7cutlass10bfloat16_tE19Flash_kernel_traitsILi128ELi64ELi128ELi4ES3_EELb1ELb0ELb0ELb0ELb0ELb0ELb1ELb1EEEvNS_16Flash_fwd_paramsE:
[----:B------:R-:W-:Y:S08]  /*0000*/  LDC R1, c[0x0][0x28] ;  /* 0x00000a00ff017b82 */ /* 0x000ff00000000800 */
[----:B------:R-:W1:Y:S01]  /*0010*/  LDC R0, c[0x0][0x270] ;  /* 0x00009c00ff007b82 */ /* 0x000e620000000800 */
[----:B------:R-:W2:Y:S01]  /*0020*/  S2R R237, SR_CTAID.X ;  /* 0x0000000000ed7919 */ /* 0x000ea20000002500 */
[----:B------:R-:W-:Y:S01]  /*0030*/  BSSY B4, `(.L_x_1680) ;  /* 0x000001b000047945 */ /* 0x000fe20003800000 */
[----:B------:R-:W-:-:S05]  /*0040*/  MOV R238, 0x1e0 ;  /* 0x000001e000ee7802 */ /* 0x000fca0000000f00 */
[----:B------:R-:W3:Y:S08]  /*0050*/  S2UR UR4, SR_CTAID.Z ;  /* 0x00000000000479c3 */ /* 0x000ef00000002700 */
[----:B------:R-:W4:Y:S01]  /*0060*/  S2UR UR8, SR_CTAID.Y ;  /* 0x00000000000879c3 */ /* 0x000f220000002600 */
[----:B-1----:R-:W1:Y:S01]  /*0070*/  I2F.U32.RP R6, R0 ;  /* 0x0000000000067306 */ /* 0x002e620000209000 */
[----:B------:R-:W-:-:S06]  /*0080*/  ISETP.NE.U32.AND P0, PT, R0, RZ, PT ;  /* 0x000000ff0000720c */ /* 0x000fcc0003f05070 */
[----:B------:R-:W2:Y:S01]  /*0090*/  LDC.64 R10, c[0x0][0x198] ;  /* 0x00006600ff0a7b82 */ /* 0x000ea20000000a00 */
[----:B-1----:R-:W1:Y:S02]  /*00a0*/  MUFU.RCP R4, R6 ;  /* 0x0000000600047308 */ /* 0x002e640000001000 */
[----:B-1----:R-:W-:-:S06]  /*00b0*/  VIADD R4, R4, 0xffffffe ;  /* 0x0ffffffe04047836 */ /* 0x002fcc0000000000 */
[----:B------:R-:W1:Y:S02]  /*00c0*/  F2I.FTZ.U32.TRUNC.NTZ R3, R4 ;  /* 0x0000000400037305 */ /* 0x000e64000021f000 */
[----:B-1----:R-:W-:Y:S01]  /*00d0*/  IMAD.MOV R2, RZ, RZ, -R3 ;  /* 0x000000ffff027224 */ /* 0x002fe200078e0a03 */
[----:B------:R-:W1:Y:S03]  /*00e0*/  LDC R4, c[0x0][0x10] ;  /* 0x00000400ff047b82 */ /* 0x000e660000000800 */
[----:B------:R-:W-:Y:S01]  /*00f0*/  IMAD R5, R2, R0, RZ ;  /* 0x0000000002057224 */ /* 0x000fe200078e02ff */
[----:B------:R-:W-:-:S05]  /*0100*/  MOV R2, RZ ;  /* 0x000000ff00027202 */ /* 0x000fca0000000f00 */
[----:B------:R-:W-:-:S06]  /*0110*/  IMAD.HI.U32 R5, R3, R5, R2 ;  /* 0x0000000503057227 */ /* 0x000fcc00078e0002 */
[----:B---3--:R-:W-:-:S04]  /*0120*/  IMAD.HI.U32 R241, R5, UR4, RZ ;  /* 0x0000000405f17c27 */ /* 0x008fc8000f8e00ff */
[----:B------:R-:W-:-:S04]  /*0130*/  IMAD.MOV R3, RZ, RZ, -R241 ;  /* 0x000000ffff037224 */ /* 0x000fc800078e0af1 */
[----:B------:R-:W-:-:S05]  /*0140*/  IMAD R3, R0, R3, UR4 ;  /* 0x0000000400037e24 */ /* 0x000fca000f8e0203 */
[----:B------:R-:W-:-:S13]  /*0150*/  ISETP.GE.U32.AND P2, PT, R3, R0, PT ;  /* 0x000000000300720c */ /* 0x000fda0003f46070 */
[----:B------:R-:W-:Y:S01]  /*0160*/  @P2 IADD3 R3, R3, -R0, RZ ;  /* 0x8000000003032210 */ /* 0x000fe20007ffe0ff */
[----:B------:R-:W-:-:S03]  /*0170*/  @P2 VIADD R241, R241, 0x1 ;  /* 0x00000001f1f12836 */ /* 0x000fc60000000000 */
[----:B------:R-:W-:-:S13]  /*0180*/  ISETP.GE.U32.AND P1, PT, R3, R0, PT ;  /* 0x000000000300720c */ /* 0x000fda0003f26070 */
[----:B------:R-:W-:Y:S02]  /*0190*/  @P1 IADD3 R241, R241, 0x1, RZ ;  /* 0x00000001f1f11810 */ /* 0x000fe40007ffe0ff */
[----:B------:R-:W-:-:S04]  /*01a0*/  @!P0 LOP3.LUT R241, RZ, R0, RZ, 0x33, !PT ;  /* 0x00000000fff18212 */ /* 0x000fc800078e33ff */
[----:B------:R-:W-:-:S05]  /*01b0*/  IADD3 R239, -R241, RZ, RZ ;  /* 0x000000fff1ef7210 */ /* 0x000fca0007ffe1ff */
[----:B-12-4-:R-:W-:Y:S02]  /*01c0*/  IMAD R239, R0, R239, UR4 ;  /* 0x0000000400ef7e24 */ /* 0x016fe4000f8e02ef */
[----:B------:R-:W-:Y:S05]  /*01d0*/  CALL.REL.NOINC `($_ZN5flash24flash_fwd_splitkv_kernelI23Flash_fwd_kernel_traitsILi128ELi64ELi128ELi4ELb0ELb0EN7cutlass10bfloat16_tE19Flash_kernel_traitsILi128ELi64ELi128ELi4ES3_EELb1ELb0ELb0ELb0ELb0ELb0ELb1ELb1EEEvNS_16Flash_fwd_paramsE$_ZN5flash30compute_attn_1rowblock_splitkvI23Flash_fwd_kernel_traitsILi128ELi64ELi128ELi4ELb0ELb0EN7cutlass10bfloat16_tE19Flash_kernel_traitsILi128ELi64ELi128ELi4ES3_EELb1ELb0ELb0ELb0ELb0ELb0ELb1ELb1ENS_16Flash_fwd_paramsEEEvRKT8_iiiii) ;  /* 0x0000000000087944 */ /* 0x000fea0003c00000 */
[----:B------:R-:W-:Y:S05]  /*01e0*/  BSYNC B4 ;  /* 0x0000000000047941 */ /* 0x000fea0003800000 */
.L_x_1680:
[----:B------:R-:W-:Y:S05]  /*01f0*/  EXIT ;  /* 0x000000000000794d */ /* 0x000fea0003800000 */
        .type           $_ZN5flash24flash_fwd_splitkv_kernelI23Flash_fwd_kernel_traitsILi128ELi64ELi128ELi4ELb0ELb0EN7cutlass10bfloat16_tE19Flash_kernel_traitsILi128ELi64ELi128ELi4ES3_EELb1ELb0ELb0ELb0ELb0ELb0ELb1ELb1EEEvNS_16Flash_fwd_paramsE$_ZN5flash30compute_attn_1rowblock_splitkvI23Flash_fwd_kernel_traitsILi128ELi64ELi128ELi4ELb0ELb0EN7cutlass10bfloat16_tE19Flash_kernel_traitsILi128ELi64ELi128ELi4ES3_EELb1ELb0ELb0ELb0ELb0ELb0ELb1ELb1ENS_16Flash_fwd_paramsEEEvRKT8_iiiii,@function
        .size           $_ZN5flash24flash_fwd_splitkv_kernelI23Flash_fwd_kernel_traitsILi128ELi64ELi128ELi4ELb0ELb0EN7cutlass10bfloat16_tE19Flash_kernel_traitsILi128ELi64ELi128ELi4ES3_EELb1ELb0ELb0ELb0ELb0ELb0ELb1ELb1EEEvNS_16Flash_fwd_paramsE$_ZN5flash30compute_attn_1rowblock_splitkvI23Flash_fwd_kernel_traitsILi128ELi64ELi128ELi4ELb0ELb0EN7cutlass10bfloat16_tE19Flash_kernel_traitsILi128ELi64ELi128ELi4ES3_EELb1ELb0ELb0ELb0ELb0ELb0ELb1ELb1ENS_16Flash_fwd_paramsEEEvRKT8_iiiii,(.L_x_8434 - $_ZN5flash24flash_fwd_splitkv_kernelI23Flash_fwd_kernel_traitsILi128ELi64ELi128ELi4ELb0ELb0EN7cutlass10bfloat16_tE19Flash_kernel_traitsILi128ELi64ELi128ELi4ES3_EELb1ELb0ELb0ELb0ELb0ELb0ELb1ELb1EEEvNS_16Flash_fwd_paramsE$_ZN5flash30compute_attn_1rowblock_splitkvI23Flash_fwd_kernel_traitsILi128ELi64ELi128ELi4ELb0ELb0EN7cutlass10bfloat16_tE19Flash_kernel_traitsILi128ELi64ELi128ELi4ES3_EELb1ELb0ELb0ELb0ELb0ELb0ELb1ELb1ENS_16Flash_fwd_paramsEEEvRKT8_iiiii)
$_ZN5flash24flash_fwd_splitkv_kernelI23Flash_fwd_kernel_traitsILi128ELi64ELi128ELi4ELb0ELb0EN7cutlass10bfloat16_tE19Flash_kernel_traitsILi128ELi64ELi128ELi4ES3_EELb1ELb0ELb0ELb0ELb0ELb0ELb1ELb1EEEvNS_16Flash_fwd_paramsE$_ZN5flash30compute_attn_1rowblock_splitkvI23Flash_fwd_kernel_traitsILi128ELi64ELi128ELi4ELb0ELb0EN7cutlass10bfloat16_tE19Flash_kernel_traitsILi128ELi64ELi128ELi4ES3_EELb1ELb0ELb0ELb0ELb0ELb0ELb1ELb1ENS_16Flash_fwd_paramsEEEvRKT8_iiiii:
        /* <DEDUP_REMOVED lines=17> */
[----:B--2---:R-:W-:-:S06]  /*0310*/  @P0 IADD3 R240, R240, -R17, RZ ;  /* 0x80000011f0f00210 */ /* 0x004fcc0007ffe0ff */
        /* <DEDUP_REMOVED lines=9> */
.L_x_1682:
[----:B------:R-:W-:Y:S05]  /*03b0*/  BSYNC B0 ;  /* 0x0000000000007941 */ /* 0x000fea0003800000 */
.L_x_1681:
        /* <DEDUP_REMOVED lines=8> */
.L_x_1684:
[----:B------:R3:W5:Y:S02]  /*0440*/  LD.E R3, desc[UR6][R10.64+0xb8] ;  /* 0x0000b8060a037980 */ /* 0x000764000c101900 */
.L_x_1685:
[----:B------:R-:W-:Y:S05]  /*0450*/  BSYNC B0 ;  /* 0x0000000000007941 */ /* 0x000fea0003800000 */
.L_x_1683:
[----:B--2-4-:R-:W2:Y:S01]  /*0460*/  LD.E.64 R6, desc[UR6][R10.64+0xf8] ;  /* 0x0000f8060a067980 */ /* 0x014ea2000c101b00 */
[----:B------:R-:W-:Y:S01]  /*0470*/  BSSY B1, `(.L_x_1686) ;  /* 0x0000012000017945 */ /* 0x000fe20003800000 */
[----:B-----5:R-:W-:Y:S01]  /*0480*/  IMAD.IADD R78, R3, 0x1, -R16 ;  /* 0x00000001034e7824 */ /* 0x020fe200078e0a10 */
[----:B--2---:R-:W-:-:S04]  /*0490*/  ISETP.NE.U32.AND P0, PT, R6, RZ, PT ;  /* 0x000000ff0600720c */ /* 0x004fc80003f05070 */
[----:B------:R-:W-:-:S13]  /*04a0*/  ISETP.NE.AND.EX P0, PT, R7, RZ, PT, P0 ;  /* 0x000000ff0700720c */ /* 0x000fda0003f05300 */
[----:B------:R-:W-:Y:S05]  /*04b0*/  @!P0 BRA `(.L_x_1687) ;  /* 0x0000000000108947 */ /* 0x000fea0003800000 */
[----:B------:R-:W-:-:S05]  /*04c0*/  IMAD.WIDE R6, R241, 0x4, R6 ;  /* 0x00000004f1067825 */ /* 0x000fca00078e0206 */
[----:B------:R-:W2:Y:S02]  /*04d0*/  LD.E R3, desc[UR6][R6.64] ;  /* 0x0000000606037980 */ /* 0x000ea4000c101900 */
[----:B--2---:R-:W-:Y:S01]  /*04e0*/  IADD3 R70, R3, -R16, RZ ;  /* 0x8000001003467210 */ /* 0x004fe20007ffe0ff */
[----:B------:R-:W-:Y:S05]  /*04f0*/  BRA `(.L_x_1688) ;  /* 0x0000000000247947 */ /* 0x000fea0003800000 */
.L_x_1687:
[----:B------:R-:W2:Y:S01]  /*0500*/  LD.E.64 R2, desc[UR6][R10.64+0x108] ;  /* 0x000108060a027980 */ /* 0x000ea2000c101b00 */
[----:B------:R-:W-:Y:S01]  /*0510*/  BSSY B0, `(.L_x_1689) ;  /* 0x0000006000007945 */ /* 0x000fe20003800000 */
[----:B--2---:R-:W-:-:S04]  /*0520*/  ISETP.NE.U32.AND P0, PT, R2, RZ, PT ;  /* 0x000000ff0200720c */ /* 0x004fc80003f05070 */
[----:B------:R-:W-:Y:S01]  /*0530*/  ISETP.NE.AND.EX P0, PT, R3, RZ, PT, P0 ;  /* 0x000000ff0300720c */ /* 0x000fe20003f05300 */
[----:B------:R-:W-:-:S12]  /*0540*/  IMAD.MOV.U32 R3, RZ, RZ, RZ ;  /* 0x000000ffff037224 */ /* 0x000fd800078e00ff */
[----:B------:R-:W-:Y:S05]  /*0550*/  @!P0 BRA `(.L_x_1690) ;  /* 0x0000000000048947 */ /* 0x000fea0003800000 */
[----:B------:R2:W5:Y:S02]  /*0560*/  LD.E R3, desc[UR6][R10.64+0xbc] ;  /* 0x0000bc060a037980 */ /* 0x000564000c101900 */
.L_x_1690:
[----:B------:R-:W-:Y:S05]  /*0570*/  BSYNC B0 ;  /* 0x0000000000007941 */ /* 0x000fea0003800000 */
.L_x_1689:
[----:B-----5:R-:W-:Y:S02]  /*0580*/  IADD3 R70, R78, R3, RZ ;  /* 0x000000034e467210 */ /* 0x020fe40007ffe0ff */
.L_x_1688:
[----:B------:R-:W-:Y:S05]  /*0590*/  BSYNC B1 ;  /* 0x0000000000017941 */ /* 0x000fea0003800000 */
.L_x_1686:
[----:B------:R-:W-:Y:S01]  /*05a0*/  IMAD.SHL.U32 R69, R237, 0x40, RZ ;  /* 0x00000040ed457824 */ /* 0x000fe200078e00ff */
[----:B------:R-:W-:Y:S01]  /*05b0*/  MOV R2, R238 ;  /* 0x000000ee00027202 */ /* 0x000fe20000000f00 */
[----:B------:R-:W-:-:S03]  /*05c0*/  IMAD.MOV.U32 R3, RZ, RZ, 0x0 ;  /* 0x00000000ff037424 */ /* 0x000fc600078e00ff */
[----:B------:R-:W-:-:S13]  /*05d0*/  ISETP.GT.AND P0, PT, R240, R69, PT ;  /* 0x00000045f000720c */ /* 0x000fda0003f04270 */
[----:B-123--:R-:W-:Y:S05]  /*05e0*/  @!P0 RET.REL.NODEC R2 `(_ZN5flash24flash_fwd_splitkv_kernelI23Flash_fwd_kernel_traitsILi128ELi64ELi128ELi4ELb0ELb0EN7cutlass10bfloat16_tE19Flash_kernel_traitsILi128ELi64ELi128ELi4ES3_EELb1ELb0ELb0ELb0ELb0ELb0ELb1ELb1EEEvNS_16Flash_fwd_paramsE) ;  /* 0xfffffff802848950 */ /* 0x00efea0003c3ffff */
[----:B------:R-:W2:Y:S04]  /*05f0*/  LD.E R0, desc[UR6][R10.64+0xb8] ;  /* 0x0000b8060a007980 */ /* 0x000ea8000c101900 */
[----:B------:R-:W3:Y:S01]  /*0600*/  LD.E R5, desc[UR6][R10.64+0x188] ;  /* 0x000188060a057980 */ /* 0x000ee2000c101900 */
[----:B------:R-:W-:Y:S01]  /*0610*/  IABS R3, R4 ;  /* 0x0000000400037213 */ /* 0x000fe20000000000 */
[----:B------:R-:W1:Y:S03]  /*0620*/  S2R R57, SR_TID.X ;  /* 0x0000000000397919 */ /* 0x000e660000002100 */
[----:B------:R-:W4:Y:S08]  /*0630*/  I2F.RP R2, R3 ;  /* 0x0000000300027306 */ /* 0x000f300000209400 */
[----:B----4-:R-:W4:Y:S02]  /*0640*/  MUFU.RCP R8, R2 ;  /* 0x0000000200087308 */ /* 0x010f240000001000 */
[----:B----4-:R-:W-:-:S06]  /*0650*/  VIADD R8, R8, 0xffffffe ;  /* 0x0ffffffe08087836 */ /* 0x010fcc0000000000 */
[----:B------:R-:W4:Y:S02]  /*0660*/  F2I.FTZ.U32.TRUNC.NTZ R9, R8 ;  /* 0x0000000800097305 */ /* 0x000f24000021f000 */
[----:B----4-:R-:W-:Y:S02]  /*0670*/  IMAD.MOV R6, RZ, RZ, -R9 ;  /* 0x000000ffff067224 */ /* 0x010fe400078e0a09 */
[----:B------:R-:W-:Y:S02]  /*0680*/  IMAD.MOV.U32 R8, RZ, RZ, RZ ;  /* 0x000000ffff087224 */ /* 0x000fe400078e00ff */
[----:B------:R-:W-:-:S04]  /*0690*/  IMAD R6, R6, R3, RZ ;  /* 0x0000000306067224 */ /* 0x000fc800078e02ff */
[----:B------:R-:W-:-:S04]  /*06a0*/  IMAD.HI.U32 R6, R9, R6, R8 ;  /* 0x0000000609067227 */ /* 0x000fc800078e0008 */
[----:B--2---:R-:W-:-:S05]  /*06b0*/  VIADD R0, R0, 0x7f ;  /* 0x0000007f00007836 */ /* 0x004fca0000000000 */
[----:B------:R-:W-:-:S04]  /*06c0*/  SHF.R.S32.HI R7, RZ, 0x1f, R0 ;  /* 0x0000001fff077819 */ /* 0x000fc80000011400 */
[----:B------:R-:W-:Y:S02]  /*06d0*/  LEA.HI R7, R7, R0, RZ, 0x7 ;  /* 0x0000000007077211 */ /* 0x000fe400078f38ff */
[-C--:B------:R-:W-:Y:S02]  /*06e0*/  IABS R0, R4.reuse ;  /* 0x0000000400007213 */ /* 0x080fe40000000000 */
[----:B------:R-:W-:-:S03]  /*06f0*/  LEA.HI.SX32 R7, R7, R4, 0x19 ;  /* 0x0000000407077211 */ /* 0x000fc600078fcaff */
[----:B------:R-:W-:Y:S02]  /*0700*/  IMAD.MOV R0, RZ, RZ, -R0 ;  /* 0x000000ffff007224 */ /* 0x000fe400078e0a00 */
[----:B------:R-:W-:-:S05]  /*0710*/  VIADD R7, R7, 0xffffffff ;  /* 0xffffffff07077836 */ /* 0x000fca0000000000 */
[----:B------:R-:W-:Y:S02]  /*0720*/  IABS R2, R7 ;  /* 0x0000000700027213 */ /* 0x000fe40000000000 */
[----:B------:R-:W-:-:S03]  /*0730*/  LOP3.LUT R7, R7, R4, RZ, 0x3c, !PT ;  /* 0x0000000407077212 */ /* 0x000fc600078e3cff */
[----:B------:R-:W-:Y:S01]  /*0740*/  IMAD.HI.U32 R9, R6, R2, RZ ;  /* 0x0000000206097227 */ /* 0x000fe200078e00ff */
[----:B------:R-:W-:-:S03]  /*0750*/  ISETP.GE.AND P0, PT, R7, RZ, PT ;  /* 0x000000ff0700720c */ /* 0x000fc60003f06270 */
[----:B------:R-:W-:Y:S01]  /*0760*/  IMAD R0, R9, R0, R2 ;  /* 0x0000000009007224 */ /* 0x000fe200078e0202 */
[----:B------:R-:W-:-:S04]  /*0770*/  IADD3 R2, -R240, 0xbf, R69 ;  /* 0x000000bff0027810 */ /* 0x000fc80007ffe145 */
[----:B------:R-:W-:Y:S02]  /*0780*/  ISETP.GT.U32.AND P1, PT, R3, R0, PT ;  /* 0x000000000300720c */ /* 0x000fe40003f24070 */
[----:B---3--:R-:W-:-:S04]  /*0790*/  IADD3 R5, R5, R2, R70 ;  /* 0x0000000205057210 */ /* 0x008fc80007ffe046 */
[----:B------:R-:W-:-:S04]  /*07a0*/  SHF.R.S32.HI R2, RZ, 0x1f, R5 ;  /* 0x0000001fff027819 */ /* 0x000fc80000011405 */
[----:B------:R-:W-:-:S03]  /*07b0*/  LEA.HI R2, R2, R5, RZ, 0x7 ;  /* 0x0000000502027211 */ /* 0x000fc600078f38ff */
[----:B------:R-:W-:Y:S01]  /*07c0*/  @!P1 IMAD.IADD R0, R0, 0x1, -R3 ;  /* 0x0000000100009824 */ /* 0x000fe200078e0a03 */
[----:B------:R-:W-:Y:S01]  /*07d0*/  SHF.R.S32.HI R2, RZ, 0x7, R2 ;  /* 0x00000007ff027819 */ /* 0x000fe20000011402 */
[----:B------:R-:W-:Y:S01]  /*07e0*/  @!P1 VIADD R9, R9, 0x1 ;  /* 0x0000000109099836 */ /* 0x000fe20000000000 */
[----:B------:R-:W-:Y:S02]  /*07f0*/  ISETP.NE.AND P1, PT, R4, RZ, PT ;  /* 0x000000ff0400720c */ /* 0x000fe40003f25270 */
[----:B------:R-:W-:Y:S01]  /*0800*/  ISETP.GE.U32.AND P2, PT, R0, R3, PT ;  /* 0x000000030000720c */ /* 0x000fe20003f46070 */
[----:B------:R-:W-:-:S05]  /*0810*/  VIADD R0, R70, 0x7f ;  /* 0x0000007f46007836 */ /* 0x000fca0000000000 */
[----:B------:R-:W-:-:S04]  /*0820*/  SHF.R.S32.HI R3, RZ, 0x1f, R0 ;  /* 0x0000001fff037819 */ /* 0x000fc80000011400 */
[----:B------:R-:W-:-:S03]  /*0830*/  LEA.HI R3, R3, R0, RZ, 0x7 ;  /* 0x0000000003037211 */ /* 0x000fc600078f38ff */
[----:B------:R-:W-:Y:S01]  /*0840*/  @P2 VIADD R9, R9, 0x1 ;  /* 0x0000000109092836 */ /* 0x000fe20000000000 */
[----:B------:R-:W-:-:S03]  /*0850*/  SHF.R.S32.HI R3, RZ, 0x7, R3 ;  /* 0x00000007ff037819 */ /* 0x000fc60000011403 */
[----:B------:R-:W-:Y:S01]  /*0860*/  @!P0 IMAD.MOV R9, RZ, RZ, -R9 ;  /* 0x000000ffff098224 */ /* 0x000fe200078e0a09 */
[----:B------:R-:W-:-:S05]  /*0870*/  @!P1 LOP3.LUT R9, RZ, R4, RZ, 0x33, !PT ;  /* 0x00000004ff099212 */ /* 0x000fca00078e33ff */
[----:B------:R-:W-:-:S05]  /*0880*/  IMAD R234, R9, UR8, RZ ;  /* 0x0000000809ea7c24 */ /* 0x000fca000f8e02ff */
[----:B------:R-:W-:-:S04]  /*0890*/  VIADDMNMX R3, R234, R9, R3, PT ;  /* 0x00000009ea037246 */ /* 0x000fc80003800103 */
[----:B------:R-:W-:-:S04]  /*08a0*/  VIMNMX R55, R3, R2, PT ;  /* 0x0000000203377248 */ /* 0x000fc80003fe0100 */
[----:B------:R-:W-:-:S13]  /*08b0*/  ISETP.GE.AND P0, PT, R234, R55, PT ;  /* 0x00000037ea00720c */ /* 0x000fda0003f06270 */
[----:B-1----:R-:W-:Y:S05]  /*08c0*/  @!P0 BRA `(.L_x_1691) ;  /* 0x0000000800048947 */ /* 0x002fea0003800000 */
[----:B------:R-:W2:Y:S04]  /*08d0*/  LD.E.64 R2, desc[UR6][R10.64+0xb0] ;  /* 0x0000b0060a027980 */ /* 0x000ea8000c101b00 */
[----:B------:R-:W3:Y:S04]  /*08e0*/  LD.E R4, desc[UR6][R10.64+0x60] ;  /* 0x000060060a047980 */ /* 0x000ee8000c101900 */
[----:B------:R-:W4:Y:S04]  /*08f0*/  LD.E R0, desc[UR6][R10.64+0xcc] ;  /* 0x0000cc060a007980 */ /* 0x000f28000c101900 */
[----:B------:R-:W4:Y:S04]  /*0900*/  LD.E.64 R6, desc[UR6][R10.64+0x78] ;  /* 0x000078060a067980 */ /* 0x000f28000c101b00 */
[----:B------:R-:W4:Y:S01]  /*0910*/  LD.E.64 R12, desc[UR6][R10.64+0xa8] ;  /* 0x0000a8060a0c7980 */ /* 0x000f22000c101b00 */
[----:B------:R-:W-:-:S03]  /*0920*/  SHF.R.S32.HI R8, RZ, 0x1f, R57 ;  /* 0x0000001fff087819 */ /* 0x000fc60000011439 */
[----:B------:R1:W5:Y:S01]  /*0930*/  LD.E R9, desc[UR6][R10.64+0xc0] ;  /* 0x0000c0060a097980 */ /* 0x000362000c101900 */
[----:B------:R-:W-:Y:S01]  /*0940*/  LEA.HI R5, R8, R57, RZ, 0x4 ;  /* 0x0000003908057211 */ /* 0x000fe200078f20ff */
[----:B------:R-:W-:Y:S03]  /*0950*/  BSSY B0, `(.L_x_1692) ;  /* 0x0000025000007945 */ /* 0x000fe60003800000 */
[----:B------:R-:W-:-:S05]  /*0960*/  LOP3.LUT R8, R5, 0xfffffff0, RZ, 0xc0, !PT ;  /* 0xfffffff005087812 */ /* 0x000fca00078ec0ff */
[----:B------:R-:W-:-:S04]  /*0970*/  IMAD.IADD R8, R57, 0x1, -R8 ;  /* 0x0000000139087824 */ /* 0x000fc800078e0a08 */
[C---:B------:R-:W-:Y:S01]  /*0980*/  IMAD.SHL.U32 R14, R8.reuse, 0x4, RZ ;  /* 0x00000004080e7824 */ /* 0x040fe200078e00ff */
[----:B------:R-:W-:-:S04]  /*0990*/  ISETP.NE.AND P6, PT, R8, RZ, PT ;  /* 0x000000ff0800720c */ /* 0x000fc80003fc5270 */
[----:B------:R-:W-:Y:S01]  /*09a0*/  SHF.R.S32.HI R15, RZ, 0x1f, R14 ;  /* 0x0000001fff0f7819 */ /* 0x000fe2000001140e */
[----:B--2---:R-:W-:-:S04]  /*09b0*/  IMAD R2, R2, UR8, R241 ;  /* 0x0000000802027c24 */ /* 0x004fc8000f8e02f1 */
[----:B---3--:R-:W-:-:S04]  /*09c0*/  IMAD R2, R2, R4, R239 ;  /* 0x0000000402027224 */ /* 0x008fc800078e02ef */
[----:B------:R-:W-:Y:S01]  /*09d0*/  IMAD R3, R3, R2, R69 ;  /* 0x0000000203037224 */ /* 0x000fe200078e0245 */
[----:B------:R-:W-:Y:S01]  /*09e0*/  SHF.R.S32.HI R2, RZ, 0x4, R5 ;  /* 0x00000004ff027819 */ /* 0x000fe20000011405 */
[----:B------:R-:W-:Y:S02]  /*09f0*/  IMAD.IADD R69, R240, 0x1, -R69 ;  /* 0x00000001f0457824 */ /* 0x000fe400078e0a45 */
[----:B----4-:R-:W-:Y:S02]  /*0a00*/  IMAD R0, R3, R0, RZ ;  /* 0x0000000003007224 */ /* 0x010fe400078e02ff */
[C---:B-1----:R-:W-:Y:S01]  /*0a10*/  IMAD.WIDE R10, R2.reuse, 0x80, R14 ;  /* 0x00000080020a7825 */ /* 0x042fe200078e020e */
[----:B------:R-:W-:-:S03]  /*0a20*/  ISETP.GE.AND P2, PT, R2, R69, PT ;  /* 0x000000450200720c */ /* 0x000fc60003f46270 */
[----:B------:R-:W-:Y:S01]  /*0a30*/  VIADD R4, R2, 0x8 ;  /* 0x0000000802047836 */ /* 0x000fe20000000000 */
[----:B------:R-:W-:-:S04]  /*0a40*/  IADD3 R5, P0, R0, R10, RZ ;  /* 0x0000000a00057210 */ /* 0x000fc80007f1e0ff */
[----:B------:R-:W-:Y:S02]  /*0a50*/  LEA.HI.X.SX32 R0, R0, R11, 0x1, P0 ;  /* 0x0000000b00007211 */ /* 0x000fe400000f0eff */
[----:B------:R-:W-:Y:S02]  /*0a60*/  LEA R6, P1, R5, R6, 0x2 ;  /* 0x0000000605067211 */ /* 0x000fe400078210ff */
[----:B------:R-:W-:Y:S02]  /*0a70*/  SHF.R.S32.HI R11, RZ, 0x1f, R3 ;  /* 0x0000001fff0b7819 */ /* 0x000fe40000011403 */
[----:B------:R-:W-:Y:S02]  /*0a80*/  IADD3 R3, P0, R3, R2, RZ ;  /* 0x0000000203037210 */ /* 0x000fe40007f1e0ff */
[----:B------:R-:W-:Y:S01]  /*0a90*/  LEA.HI.X R7, R5, R7, R0, 0x2, P1 ;  /* 0x0000000705077211 */ /* 0x000fe200008f1400 */
[----:B------:R-:W-:Y:S01]  /*0aa0*/  VIADD R0, R2, 0x10 ;  /* 0x0000001002007836 */ /* 0x000fe20000000000 */
[----:B------:R-:W-:-:S02]  /*0ab0*/  ISETP.GE.AND P5, PT, R4, R69, PT ;  /* 0x000000450400720c */ /* 0x000fc40003fa6270 */
[----:B------:R-:W-:Y:S01]  /*0ac0*/  ISETP.GE.OR P4, PT, R4, R69, P6 ;  /* 0x000000450400720c */ /* 0x000fe20003786670 */
[C---:B------:R-:W-:Y:S01]  /*0ad0*/  VIADD R4, R2.reuse, 0x18 ;  /* 0x0000001802047836 */ /* 0x040fe20000000000 */
[----:B------:R-:W-:Y:S02]  /*0ae0*/  LEA.HI.X.SX32 R11, R2, R11, 0x1, P0 ;  /* 0x0000000b020b7211 */ /* 0x000fe400000f0eff */
[C---:B------:R-:W-:Y:S02]  /*0af0*/  LEA R10, P1, R3.reuse, R12, 0x2 ;  /* 0x0000000c030a7211 */ /* 0x040fe400078210ff */
[CC--:B------:R-:W-:Y:S02]  /*0b00*/  ISETP.GE.AND P0, PT, R0.reuse, R69.reuse, PT ;  /* 0x000000450000720c */ /* 0x0c0fe40003f06270 */
[----:B------:R-:W-:Y:S01]  /*0b10*/  ISETP.GE.OR P3, PT, R0, R69, P6 ;  /* 0x000000450000720c */ /* 0x000fe20003766670 */
[----:B------:R-:W-:Y:S01]  /*0b20*/  VIADD R0, R14, 0x40 ;  /* 0x000000400e007836 */ /* 0x000fe20000000000 */
[----:B------:R-:W-:-:S02]  /*0b30*/  LEA.HI.X R11, R3, R13, R11, 0x2, P1 ;  /* 0x0000000d030b7211 */ /* 0x000fc400008f140b */
[----:B------:R-:W-:Y:S01]  /*0b40*/  ISETP.GE.AND P1, PT, R4, R69, PT ;  /* 0x000000450400720c */ /* 0x000fe20003f26270 */
[----:B------:R-:W-:-:S12]  /*0b50*/  @P2 BRA `(.L_x_1693) ;  /* 0x0000000000102947 */ /* 0x000fd80003800000 */
[----:B-----5:R-:W-:-:S13]  /*0b60*/  ISETP.GE.AND P2, PT, R14, R9, PT ;  /* 0x000000090e00720c */ /* 0x020fda0003f46270 */
[----:B------:R1:W-:Y:S01]  /*0b70*/  @!P2 ST.E.128 desc[UR6][R6.64], RZ ;  /* 0x000000ff0600a985 */ /* 0x0003e2000c101d06 */
[----:B------:R-:W-:-:S13]  /*0b80*/  ISETP.GE.AND P2, PT, R0, R9, PT ;  /* 0x000000090000720c */ /* 0x000fda0003f46270 */
[----:B------:R1:W-:Y:S02]  /*0b90*/  @!P2 ST.E.128 desc[UR6][R6.64+0x100], RZ ;  /* 0x000100ff0600a985 */ /* 0x0003e4000c101d06 */
.L_x_1693:
[----:B------:R-:W-:Y:S05]  /*0ba0*/  BSYNC B0 ;  /* 0x0000000000007941 */ /* 0x000fea0003800000 */
.L_x_1692:
[----:B------:R-:W-:Y:S01]  /*0bb0*/  BSSY B0, `(.L_x_1694) ;  /* 0x0000008000007945 */ /* 0x000fe20003800000 */
[----:B------:R-:W-:Y:S02]  /*0bc0*/  ISETP.GE.OR P2, PT, R4, R69, P6 ;  /* 0x000000450400720c */ /* 0x000fe40003746670 */
[----:B------:R-:W-:Y:S01]  /*0bd0*/  IADD3 R12, R2, 0x20, RZ ;  /* 0x00000020020c7810 */ /* 0x000fe20007ffe0ff */
[----:B------:R-:W-:Y:S05]  /*0be0*/  @P5 BRA `(.L_x_1695) ;  /* 0x0000000000105947 */ /* 0x000fea0003800000 */
[----:B-----5:R-:W-:-:S13]  /*0bf0*/  ISETP.GE.AND P5, PT, R14, R9, PT ;  /* 0x000000090e00720c */ /* 0x020fda0003fa6270 */
[----:B------:R2:W-:Y:S01]  /*0c00*/  @!P5 ST.E.128 desc[UR6][R6.64+0x1000], RZ ;  /* 0x001000ff0600d985 */ /* 0x0005e2000c101d06 */
[----:B------:R-:W-:-:S13]  /*0c10*/  ISETP.GE.AND P5, PT, R0, R9, PT ;  /* 0x000000090000720c */ /* 0x000fda0003fa6270 */
[----:B------:R2:W-:Y:S02]  /*0c20*/  @!P5 ST.E.128 desc[UR6][R6.64+0x1100], RZ ;  /* 0x001100ff0600d985 */ /* 0x0005e4000c101d06 */
.L_x_1695:
[----:B------:R-:W-:Y:S05]  /*0c30*/  BSYNC B0 ;  /* 0x0000000000007941 */ /* 0x000fea0003800000 */
.L_x_1694:
[----:B------:R-:W-:Y:S01]  /*0c40*/  BSSY B0, `(.L_x_1696) ;  /* 0x0000008000007945 */ /* 0x000fe20003800000 */
[----:B------:R-:W-:Y:S02]  /*0c50*/  ISETP.GE.AND P5, PT, R12, R69, PT ;  /* 0x000000450c00720c */ /* 0x000fe40003fa6270 */
[----:B------:R-:W-:Y:S01]  /*0c60*/  IADD3 R8, R2, 0x28, RZ ;  /* 0x0000002802087810 */ /* 0x000fe20007ffe0ff */
[----:B------:R-:W-:Y:S05]  /*0c70*/  @P0 BRA `(.L_x_1697) ;  /* 0x0000000000100947 */ /* 0x000fea0003800000 */
[----:B-----5:R-:W-:-:S13]  /*0c80*/  ISETP.GE.AND P0, PT, R14, R9, PT ;  /* 0x000000090e00720c */ /* 0x020fda0003f06270 */
[----:B------:R3:W-:Y:S01]  /*0c90*/  @!P0 ST.E.128 desc[UR6][R6.64+0x2000], RZ ;  /* 0x002000ff06008985 */ /* 0x0007e2000c101d06 */
[----:B------:R-:W-:-:S13]  /*0ca0*/  ISETP.GE.AND P0, PT, R0, R9, PT ;  /* 0x000000090000720c */ /* 0x000fda0003f06270 */
[----:B------:R3:W-:Y:S02]  /*0cb0*/  @!P0 ST.E.128 desc[UR6][R6.64+0x2100], RZ ;  /* 0x002100ff06008985 */ /* 0x0007e4000c101d06 */
.L_x_1697:
[----:B------:R-:W-:Y:S05]  /*0cc0*/  BSYNC B0 ;  /* 0x0000000000007941 */ /* 0x000fea0003800000 */
.L_x_1696:
        /* <DEDUP_REMOVED lines=8> */
.L_x_1699:
[----:B------:R-:W-:Y:S05]  /*0d50*/  BSYNC B0 ;  /* 0x0000000000007941 */ /* 0x000fea0003800000 */
.L_x_1698:
[----:B------:R-:W-:Y:S01]  /*0d60*/  BSSY B0, `(.L_x_1700) ;  /* 0x0000007000007945 */ /* 0x000fe20003800000 */
[----:B------:R-:W-:-:S03]  /*0d70*/  ISETP.GE.AND P1, PT, R4, R69, PT ;  /* 0x000000450400720c */ /* 0x000fc60003f26270 */
[----:B------:R-:W-:Y:S10]  /*0d80*/  @P5 BRA `(.L_x_1701) ;  /* 0x0000000000105947 */ /* 0x000ff40003800000 */
[----:B-----5:R-:W-:-:S13]  /*0d90*/  ISETP.GE.AND P5, PT, R14, R9, PT ;  /* 0x000000090e00720c */ /* 0x020fda0003fa6270 */
[----:B------:R1:W-:Y:S01]  /*0da0*/  @!P5 ST.E.128 desc[UR6][R6.64+0x4000], RZ ;  /* 0x004000ff0600d985 */ /* 0x0003e2000c101d06 */
[----:B------:R-:W-:-:S13]  /*0db0*/  ISETP.GE.AND P5, PT, R0, R9, PT ;  /* 0x000000090000720c */ /* 0x000fda0003fa6270 */
[----:B------:R1:W-:Y:S02]  /*0dc0*/  @!P5 ST.E.128 desc[UR6][R6.64+0x4100], RZ ;  /* 0x004100ff0600d985 */ /* 0x0003e4000c101d06 */
.L_x_1701:
[----:B------:R-:W-:Y:S05]  /*0dd0*/  BSYNC B0 ;  /* 0x0000000000007941 */ /* 0x000fea0003800000 */
.L_x_1700:
[----:B------:R-:W-:Y:S01]  /*0de0*/  BSSY B0, `(.L_x_1702) ;  /* 0x0000008000007945 */ /* 0x000fe20003800000 */
[C---:B------:R-:W-:Y:S02]  /*0df0*/  ISETP.GE.OR P5, PT, R2.reuse, R69, P6 ;  /* 0x000000450200720c */ /* 0x040fe400037a6670 */
[----:B------:R-:W-:Y:S01]  /*0e00*/  IADD3 R2, R2, 0x38, RZ ;  /* 0x0000003802027810 */ /* 0x000fe20007ffe0ff */
[----:B------:R-:W-:Y:S05]  /*0e10*/  @P0 BRA `(.L_x_1703) ;  /* 0x0000000000100947 */ /* 0x000fea0003800000 */
[----:B-----5:R-:W-:-:S13]  /*0e20*/  ISETP.GE.AND P0, PT, R14, R9, PT ;  /* 0x000000090e00720c */ /* 0x020fda0003f06270 */
[----:B------:R1:W-:Y:S01]  /*0e30*/  @!P0 ST.E.128 desc[UR6][R6.64+0x5000], RZ ;  /* 0x005000ff06008985 */ /* 0x0003e2000c101d06 */
[----:B------:R-:W-:-:S13]  /*0e40*/  ISETP.GE.AND P0, PT, R0, R9, PT ;  /* 0x000000090000720c */ /* 0x000fda0003f06270 */
[----:B------:R1:W-:Y:S02]  /*0e50*/  @!P0 ST.E.128 desc[UR6][R6.64+0x5100], RZ ;  /* 0x005100ff06008985 */ /* 0x0003e4000c101d06 */
.L_x_1703:
[----:B------:R-:W-:Y:S05]  /*0e60*/  BSYNC B0 ;  /* 0x0000000000007941 */ /* 0x000fea0003800000 */
.L_x_1702:
[----:B------:R-:W-:Y:S01]  /*0e70*/  BSSY B0, `(.L_x_1704) ;  /* 0x0000007000007945 */ /* 0x000fe20003800000 */
[----:B------:R-:W-:-:S03]  /*0e80*/  ISETP.GE.AND P0, PT, R2, R69, PT ;  /* 0x000000450200720c */ /* 0x000fc60003f06270 */
[----:B------:R-:W-:Y:S10]  /*0e90*/  @P1 BRA `(.L_x_1705) ;  /* 0x0000000000101947 */ /* 0x000ff40003800000 */
[----:B-----5:R-:W-:-:S13]  /*0ea0*/  ISETP.GE.AND P1, PT, R14, R9, PT ;  /* 0x000000090e00720c */ /* 0x020fda0003f26270 */
[----:B------:R1:W-:Y:S01]  /*0eb0*/  @!P1 ST.E.128 desc[UR6][R6.64+0x6000], RZ ;  /* 0x006000ff06009985 */ /* 0x0003e2000c101d06 */
[----:B------:R-:W-:-:S13]  /*0ec0*/  ISETP.GE.AND P1, PT, R0, R9, PT ;  /* 0x000000090000720c */ /* 0x000fda0003f26270 */
[----:B------:R1:W-:Y:S02]  /*0ed0*/  @!P1 ST.E.128 desc[UR6][R6.64+0x6100], RZ ;  /* 0x006100ff06009985 */ /* 0x0003e4000c101d06 */
.L_x_1705:
[----:B------:R-:W-:Y:S05]  /*0ee0*/  BSYNC B0 ;  /* 0x0000000000007941 */ /* 0x000fea0003800000 */
.L_x_1704:
[----:B------:R-:W-:Y:S01]  /*0ef0*/  BSSY B0, `(.L_x_1706) ;  /* 0x0000008000007945 */ /* 0x000fe20003800000 */
[----:B------:R-:W-:Y:S02]  /*0f00*/  ISETP.GE.OR P1, PT, R12, R69, P6 ;  /* 0x000000450c00720c */ /* 0x000fe40003726670 */
[----:B------:R-:W-:Y:S01]  /*0f10*/  @!P5 MOV R3, 0xff800000 ;  /* 0xff8000000003d802 */ /* 0x000fe20000000f00 */
[----:B------:R-:W-:Y:S05]  /*0f20*/  @P0 BRA `(.L_x_1707) ;  /* 0x0000000000100947 */ /* 0x000fea0003800000 */
[----:B-----5:R-:W-:-:S13]  /*0f30*/  ISETP.GE.AND P0, PT, R14, R9, PT ;  /* 0x000000090e00720c */ /* 0x020fda0003f06270 */
[----:B------:R1:W-:Y:S01]  /*0f40*/  @!P0 ST.E.128 desc[UR6][R6.64+0x7000], RZ ;  /* 0x007000ff06008985 */ /* 0x0003e2000c101d06 */
[----:B------:R-:W-:-:S13]  /*0f50*/  ISETP.GE.AND P0, PT, R0, R9, PT ;  /* 0x000000090000720c */ /* 0x000fda0003f06270 */
[----:B------:R1:W-:Y:S02]  /*0f60*/  @!P0 ST.E.128 desc[UR6][R6.64+0x7100], RZ ;  /* 0x007100ff06008985 */ /* 0x0003e4000c101d06 */
.L_x_1707:
[----:B------:R-:W-:Y:S05]  /*0f70*/  BSYNC B0 ;  /* 0x0000000000007941 */ /* 0x000fea0003800000 */
.L_x_1706:
[----:B------:R-:W-:Y:S01]  /*0f80*/  @!P5 ST.E desc[UR6][R10.64], R3 ;  /* 0x000000030a00d985 */ /* 0x000fe2000c101906 */
[-C--:B------:R-:W-:Y:S01]  /*0f90*/  ISETP.GE.OR P0, PT, R8, R69.reuse, P6 ;  /* 0x000000450800720c */ /* 0x080fe20003706670 */
[----:B------:R-:W-:Y:S01]  /*0fa0*/  @!P4 IMAD.MOV.U32 R17, RZ, RZ, -0x800000 ;  /* 0xff800000ff11c424 */ /* 0x000fe200078e00ff */
[-C--:B------:R-:W-:Y:S01]  /*0fb0*/  ISETP.GE.OR P5, PT, R4, R69.reuse, P6 ;  /* 0x000000450400720c */ /* 0x080fe200037a6670 */
[----:B------:R-:W-:Y:S01]  /*0fc0*/  @!P3 IMAD.MOV.U32 R15, RZ, RZ, -0x800000 ;  /* 0xff800000ff0fb424 */ /* 0x000fe200078e00ff */
[----:B------:R-:W-:Y:S01]  /*0fd0*/  ISETP.GE.OR P6, PT, R2, R69, P6 ;  /* 0x000000450200720c */ /* 0x000fe200037c6670 */
[----:B-----5:R-:W-:Y:S01]  /*0fe0*/  @!P1 IMAD.MOV.U32 R9, RZ, RZ, -0x800000 ;  /* 0xff800000ff099424 */ /* 0x020fe200078e00ff */
[----:B------:R-:W-:Y:S01]  /*0ff0*/  @!P2 MOV R13, 0xff800000 ;  /* 0xff800000000da802 */ /* 0x000fe20000000f00 */
[----:B------:R-:W-:Y:S01]  /*1000*/  @!P4 ST.E desc[UR6][R10.64+0x20], R17 ;  /* 0x000020110a00c985 */ /* 0x000fe2000c101906 */
[----:B------:R-:W-:-:S03]  /*1010*/  MOV R239, 0x0 ;  /* 0x0000000000ef7802 */ /* 0x000fc60000000f00 */
[----:B------:R-:W-:Y:S02]  /*1020*/  @!P3 ST.E desc[UR6][R10.64+0x40], R15 ;  /* 0x0000400f0a00b985 */ /* 0x000fe4000c101906 */
[----:B-1234-:R-:W-:Y:S02]  /*1030*/  @!P0 MOV R7, 0xff800000 ;  /* 0xff80000000078802 */ /* 0x01efe40000000f00 */
[----:B------:R-:W-:Y:S01]  /*1040*/  @!P5 IMAD.MOV.U32 R5, RZ, RZ, -0x800000 ;  /* 0xff800000ff05d424 */ /* 0x000fe200078e00ff */
[----:B------:R-:W-:Y:S04]  /*1050*/  @!P2 ST.E desc[UR6][R10.64+0x60], R13 ;  /* 0x0000600d0a00a985 */ /* 0x000fe8000c101906 */
[----:B------:R-:W-:Y:S04]  /*1060*/  @!P1 ST.E desc[UR6][R10.64+0x80], R9 ;  /* 0x000080090a009985 */ /* 0x000fe8000c101906 */
[----:B------:R-:W-:Y:S04]  /*1070*/  @!P0 ST.E desc[UR6][R10.64+0xa0], R7 ;  /* 0x0000a0070a008985 */ /* 0x000fe8000c101906 */
[----:B------:R1:W-:Y:S02]  /*1080*/  @!P5 ST.E desc[UR6][R10.64+0xc0], R5 ;  /* 0x0000c0050a00d985 */ /* 0x0003e4000c101906 */
[----:B-1----:R-:W-:Y:S05]  /*1090*/  @P6 RET.REL.NODEC R238 `(_ZN5flash24flash_fwd_splitkv_kernelI23Flash_fwd_kernel_traitsILi128ELi64ELi128ELi4ELb0ELb0EN7cutlass10bfloat16_tE19Flash_kernel_traitsILi128ELi64ELi128ELi4ES3_EELb1ELb0ELb0ELb0ELb0ELb0ELb1ELb1EEEvNS_16Flash_fwd_paramsE) ;  /* 0xffffffeceed86950 */ /* 0x002fea0003c3ffff */
[----:B------:R-:W-:Y:S02]  /*10a0*/  MOV R3, 0xff800000 ;  /* 0xff80000000037802 */ /* 0x000fe40000000f00 */
[----:B------:R-:W-:-:S03]  /*10b0*/  MOV R239, 0x0 ;  /* 0x0000000000ef7802 */ /* 0x000fc60000000f00 */
[----:B------:R1:W-:Y:S02]  /*10c0*/  ST.E desc[UR6][R10.64+0xe0], R3 ;  /* 0x0000e0030a007985 */ /* 0x0003e4000c101906 */
[----:B-1----:R-:W-:Y:S05]  /*10d0*/  RET.REL.NODEC R238 `(_ZN5flash24flash_fwd_splitkv_kernelI23Flash_fwd_kernel_traitsILi128ELi64ELi128ELi4ELb0ELb0EN7cutlass10bfloat16_tE19Flash_kernel_traitsILi128ELi64ELi128ELi4ES3_EELb1ELb0ELb0ELb0ELb0ELb0ELb1ELb1EEEvNS_16Flash_fwd_paramsE) ;  /* 0xffffffeceec87950 */ /* 0x002fea0003c3ffff */
.L_x_1691:
        /* <DEDUP_REMOVED lines=25> */
[----:B------:R-:W4:Y:S01]  /*1270*/  LD.E.64 R22, desc[UR6][R10.64+0x20] ;  /* 0x000020060a167980 */ /* 0x000f22000c101b00 */
[----:B------:R-:W-:-:S03]  /*1280*/  IABS R2, R9 ;  /* 0x0000000900027213 */ /* 0x000fc60000000000 */
        /* <DEDUP_REMOVED lines=8> */
[----:B------:R-:W1:Y:S02]  /*1310*/  F2I.FTZ.U32.TRUNC.NTZ R13, R12 ;  /* 0x0000000c000d7305 */ /* 0x000e64000021f000 */
[----:B-1----:R-:W-:Y:S01]  /*1320*/  IADD3 R0, RZ, -R13, RZ ;  /* 0x8000000dff007210 */ /* 0x002fe20007ffe0ff */
[----:B------:R-:W-:-:S04]  /*1330*/  IMAD.MOV.U32 R12, RZ, RZ, RZ ;  /* 0x000000ffff0c7224 */ /* 0x000fc800078e00ff */
[----:B------:R-:W-:Y:S01]  /*1340*/  IMAD R5, R0, R3, RZ ;  /* 0x0000000300057224 */ /* 0x000fe200078e02ff */
[----:B------:R-:W-:-:S03]  /*1350*/  IABS R0, R4 ;  /* 0x0000000400007213 */ /* 0x000fc60000000000 */
[----:B------:R-:W-:Y:S01]  /*1360*/  IMAD.HI.U32 R5, R13, R5, R12 ;  /* 0x000000050d057227 */ /* 0x000fe200078e000c */
[----:B------:R-:W-:Y:S01]  /*1370*/  IADD3 R0, RZ, -R0, RZ ;  /* 0x80000000ff007210 */ /* 0x000fe20007ffe0ff */
[----:B------:R-:W2:Y:S04]  /*1380*/  LD.E.64 R12, desc[UR6][R10.64+0x28] ;  /* 0x000028060a0c7980 */ /* 0x000ea8000c101b00 */
[----:B------:R-:W-:-:S04]  /*1390*/  IMAD.HI.U32 R7, R5, R2, RZ ;  /* 0x0000000205077227 */ /* 0x000fc800078e00ff */
[----:B------:R-:W-:-:S05]  /*13a0*/  IMAD R0, R7, R0, R2 ;  /* 0x0000000007007224 */ /* 0x000fca00078e0202 */
[----:B------:R-:W-:-:S13]  /*13b0*/  ISETP.GT.U32.AND P1, PT, R3, R0, PT ;  /* 0x000000000300720c */ /* 0x000fda0003f24070 */
[----:B------:R-:W-:-:S05]  /*13c0*/  @!P1 IMAD.IADD R0, R0, 0x1, -R3 ;  /* 0x0000000100009824 */ /* 0x000fca00078e0a03 */
[----:B------:R-:W-:Y:S02]  /*13d0*/  ISETP.GE.U32.AND P2, PT, R0, R3, PT ;  /* 0x000000030000720c */ /* 0x000fe40003f46070 */
[----:B------:R-:W-:Y:S02]  /*13e0*/  LOP3.LUT R0, R9, R4, RZ, 0x3c, !PT ;  /* 0x0000000409007212 */ /* 0x000fe400078e3cff */
[----:B------:R-:W-:Y:S02]  /*13f0*/  @!P1 IADD3 R7, R7, 0x1, RZ ;  /* 0x0000000107079810 */ /* 0x000fe40007ffe0ff */
[----:B------:R-:W-:Y:S02]  /*1400*/  ISETP.GE.AND P0, PT, R0, RZ, PT ;  /* 0x000000ff0000720c */ /* 0x000fe40003f06270 */
[----:B------:R-:W-:-:S05]  /*1410*/  ISETP.NE.AND P1, PT, R4, RZ, PT ;  /* 0x000000ff0400720c */ /* 0x000fca0003f25270 */
[----:B------:R-:W-:-:S06]  /*1420*/  @P2 VIADD R7, R7, 0x1 ;  /* 0x0000000107072836 */ /* 0x000fcc0000000000 */
[----:B------:R-:W-:Y:S02]  /*1430*/  @!P0 IADD3 R7, -R7, RZ, RZ ;  /* 0x000000ff07078210 */ /* 0x000fe40007ffe1ff */
[----:B------:R-:W-:-:S05]  /*1440*/  @!P1 LOP3.LUT R7, RZ, R4, RZ, 0x33, !PT ;  /* 0x00000004ff079212 */ /* 0x000fca00078e33ff */
[----:B------:R-:W-:-:S06]  /*1450*/  IMAD.WIDE R2, R7, 0x4, R242 ;  /* 0x0000000407027825 */ /* 0x000fcc00078e02f2 */
[----:B------:R1:W2:Y:S01]  /*1460*/  LD.E R2, desc[UR6][R2.64] ;  /* 0x0000000602027980 */ /* 0x0002a2000c101900 */
[----:B---3--:R-:W-:-:S04]  /*1470*/  IABS R5, R6 ;  /* 0x0000000600057213 */ /* 0x008fc80000000000 */
[----:B------:R-:W3:Y:S08]  /*1480*/  I2F.RP R16, R5 ;  /* 0x0000000500107306 */ /* 0x000ef00000209400 */
[----:B---3-5:R-:W3:Y:S02]  /*1490*/  MUFU.RCP R8, R16 ;  /* 0x0000001000087308 */ /* 0x028ee40000001000 */
[----:B---3--:R-:W-:-:S06]  /*14a0*/  VIADD R8, R8, 0xffffffe ;  /* 0x0ffffffe08087836 */ /* 0x008fcc0000000000 */
[----:B------:R-:W3:Y:S01]  /*14b0*/  F2I.FTZ.U32.TRUNC.NTZ R27, R8 ;  /* 0x00000008001b7305 */ /* 0x000ee2000021f000 */
[----:B------:R-:W-:Y:S01]  /*14c0*/  IMAD.MOV.U32 R26, RZ, RZ, RZ ;  /* 0x000000ffff1a7224 */ /* 0x000fe200078e00ff */
[----:B-1----:R-:W-:Y:S02]  /*14d0*/  IABS R3, R6 ;  /* 0x0000000600037213 */ /* 0x002fe40000000000 */
[----:B---3--:R-:W-:-:S05]  /*14e0*/  IADD3 R0, RZ, -R27, RZ ;  /* 0x8000001bff007210 */ /* 0x008fca0007ffe0ff */
        /* <DEDUP_REMOVED lines=14> */
[----:B------:R-:W-:-:S06]  /*15d0*/  IMAD R4, R4, R7, R9 ;  /* 0x0000000704047224 */ /* 0x000fcc00078e0209 */
[----:B------:R-:W-:Y:S01]  /*15e0*/  @P2 IADD3 R8, R8, 0x1, RZ ;  /* 0x0000000108082810 */ /* 0x000fe20007ffe0ff */
[----:B----4-:R-:W-:-:S05]  /*15f0*/  IMAD R7, R67, R4, RZ ;  /* 0x0000000443077224 */ /* 0x010fca00078e02ff */
[----:B------:R-:W-:Y:S02]  /*1600*/  @!P0 IADD3 R8, -R8, RZ, RZ ;  /* 0x000000ff08088210 */ /* 0x000fe40007ffe1ff */
[----:B------:R-:W-:-:S05]  /*1610*/  @!P1 LOP3.LUT R8, RZ, R6, RZ, 0x33, !PT ;  /* 0x00000006ff089212 */ /* 0x000fca00078e33ff */
[----:B------:R-:W-:Y:S01]  /*1620*/  IMAD R6, R19, R8, RZ ;  /* 0x0000000813067224 */ /* 0x000fe200078e02ff */
[----:B--2---:R-:W-:Y:S01]  /*1630*/  SHF.R.S32.HI R0, RZ, 0x1f, R2 ;  /* 0x0000001fff007819 */ /* 0x004fe20000011402 */
[-C--:B------:R-:W-:Y:S02]  /*1640*/  IMAD R3, R23, R2.reuse, RZ ;  /* 0x0000000217037224 */ /* 0x080fe400078e02ff */
[----:B------:R-:W-:-:S04]  /*1650*/  IMAD.WIDE.U32 R20, R22, R2, RZ ;  /* 0x0000000216147225 */ /* 0x000fc800078e00ff */
[----:B------:R-:W-:-:S04]  /*1660*/  IMAD R3, R22, R0, R3 ;  /* 0x0000000016037224 */ /* 0x000fc800078e0203 */
[----:B------:R-:W-:Y:S01]  /*1670*/  IMAD.IADD R21, R21, 0x1, R3 ;  /* 0x0000000115157824 */ /* 0x000fe200078e0203 */
[----:B------:R-:W-:Y:S01]  /*1680*/  SHF.R.S32.HI R3, RZ, 0x1f, R4 ;  /* 0x0000001fff037819 */ /* 0x000fe20000011404 */
[----:B------:R-:W-:Y:S02]  /*1690*/  IMAD R5, R13, R2, RZ ;  /* 0x000000020d057224 */ /* 0x000fe400078e02ff */
[----:B------:R-:W-:Y:S01]  /*16a0*/  IMAD.WIDE.U32 R20, R4, R66, R20 ;  /* 0x0000004204147225 */ /* 0x000fe200078e0014 */
[----:B------:R-:W-:-:S03]  /*16b0*/  SHF.R.S32.HI R13, RZ, 0x1f, R8 ;  /* 0x0000001fff0d7819 */ /* 0x000fc60000011408 */
[----:B------:R-:W-:Y:S02]  /*16c0*/  IMAD R7, R66, R3, R7 ;  /* 0x0000000342077224 */ /* 0x000fe400078e0207 */
[----:B------:R-:W-:Y:S02]  /*16d0*/  IMAD R5, R12, R0, R5 ;  /* 0x000000000c057224 */ /* 0x000fe400078e0205 */
[----:B------:R-:W-:Y:S02]  /*16e0*/  IMAD.IADD R21, R21, 0x1, R7 ;  /* 0x0000000115157824 */ /* 0x000fe400078e0207 */
[----:B------:R-:W-:Y:S02]  /*16f0*/  IMAD R0, R18, R13, R6 ;  /* 0x0000000d12007224 */ /* 0x000fe400078e0206 */
[----:B------:R-:W-:-:S04]  /*1700*/  IMAD.WIDE.U32 R22, R12, R2, RZ ;  /* 0x000000020c167225 */ /* 0x000fc800078e00ff */
[----:B------:R-:W-:Y:S01]  /*1710*/  IMAD.WIDE.U32 R18, R8, R18, R20 ;  /* 0x0000001208127225 */ /* 0x000fe200078e0014 */
[----:B------:R-:W-:-:S03]  /*1720*/  MOV R6, R22 ;  /* 0x0000001600067202 */ /* 0x000fc60000000f00 */
[----:B------:R-:W-:Y:S01]  /*1730*/  IMAD.IADD R7, R23, 0x1, R5 ;  /* 0x0000000117077824 */ /* 0x000fe200078e0205 */
[----:B------:R-:W-:Y:S01]  /*1740*/  IADD3 R5, R19, R0, RZ ;  /* 0x0000000013057210 */ /* 0x000fe20007ffe0ff */
[----:B------:R-:W-:Y:S01]  /*1750*/  IMAD.MOV.U32 R0, RZ, RZ, R18 ;  /* 0x000000ffff007224 */ /* 0x000fe200078e0012 */
[----:B------:R-:W-:Y:S05]  /*1760*/  BRA `(.L_x_1710) ;  /* 0x0000000400387947 */ /* 0x000fea0003800000 */
.L_x_1709:
        /* <DEDUP_REMOVED lines=9> */
[----:B------:R-:W-:-:S02]  /*1800*/  LEA R9, R55, 0xffffff80, 0x7 ;  /* 0xffffff8037097811 */ /* 0x000fc400078e38ff */
        /* <DEDUP_REMOVED lines=12> */
[----:B------:R-:W-:Y:S01]  /*18d0*/  IMAD R0, R2, R7, R0 ;  /* 0x0000000702007224 */ /* 0x000fe200078e0200 */
[----:B------:R-:W-:Y:S01]  /*18e0*/  @!P3 SHF.R.S32.HI R6, RZ, 0x1f, R16 ;  /* 0x0000001fff06b819 */ /* 0x000fe20000011410 */
[----:B---3--:R-:W-:-:S03]  /*18f0*/  @!P3 IMAD R5, R67, R16, RZ ;  /* 0x000000104305b224 */ /* 0x008fc600078e02ff */
[----:B------:R-:W-:Y:S01]  /*1900*/  ISETP.GT.U32.AND P0, PT, R3, R0, PT ;  /* 0x000000000300720c */ /* 0x000fe20003f04070 */
[----:B------:R-:W-:Y:S02]  /*1910*/  @!P3 IMAD R5, R6, R66, R5 ;  /* 0x000000420605b224 */ /* 0x000fe400078e0205 */
[----:B------:R-:W-:Y:S01]  /*1920*/  @!P3 IMAD.WIDE.U32 R28, R66, R16, RZ ;  /* 0x00000010421cb225 */ /* 0x000fe200078e00ff */
[----:B-----5:R-:W-:-:S03]  /*1930*/  @!P3 SHF.R.S32.HI R6, RZ, 0x1f, R8 ;  /* 0x0000001fff06b819 */ /* 0x020fc60000011408 */
[----:B------:R-:W-:Y:S01]  /*1940*/  @P3 IMAD.IADD R7, R16, 0x1, R19 ;  /* 0x0000000110073824 */ /* 0x000fe200078e0213 */
[----:B------:R-:W-:Y:S01]  /*1950*/  @!P3 IADD3 R29, R29, R5, RZ ;  /* 0x000000051d1db210 */ /* 0x000fe20007ffe0ff */
[----:B----4-:R-:W-:Y:S02]  /*1960*/  @!P3 IMAD R5, R27, R8, RZ ;  /* 0x000000081b05b224 */ /* 0x010fe400078e02ff */
[----:B------:R-:W-:Y:S02]  /*1970*/  @P3 IMAD R13, R67, R7, RZ ;  /* 0x00000007430d3224 */ /* 0x000fe400078e02ff */
[----:B------:R-:W-:Y:S01]  /*1980*/  @!P0 IADD3 R0, R0, -R3, RZ ;  /* 0x8000000300008210 */ /* 0x000fe20007ffe0ff */
[----:B------:R-:W-:-:S04]  /*1990*/  @P3 IMAD.WIDE.U32 R30, R66, R7, RZ ;  /* 0x00000007421e3225 */ /* 0x000fc800078e00ff */
[----:B------:R-:W-:Y:S01]  /*19a0*/  @!P3 IMAD R5, R26, R6, R5 ;  /* 0x000000061a05b224 */ /* 0x000fe200078e0205 */
[----:B------:R-:W-:Y:S01]  /*19b0*/  ISETP.GE.U32.AND P2, PT, R0, R3, PT ;  /* 0x000000030000720c */ /* 0x000fe20003f46070 */
[----:B------:R-:W-:Y:S01]  /*19c0*/  @!P3 IMAD.WIDE.U32 R26, R26, R8, R28 ;  /* 0x000000081a1ab225 */ /* 0x000fe200078e001c */
[----:B------:R-:W-:Y:S02]  /*19d0*/  LOP3.LUT R0, R239, R4, RZ, 0x3c, !PT ;  /* 0x00000004ef007212 */ /* 0x000fe400078e3cff */
[----:B------:R-:W-:Y:S01]  /*19e0*/  @P3 IADD3 R13, R31, R13, RZ ;  /* 0x0000000d1f0d3210 */ /* 0x000fe20007ffe0ff */
[----:B------:R-:W-:Y:S01]  /*19f0*/  @P3 IMAD.MOV.U32 R12, RZ, RZ, R30 ;  /* 0x000000ffff0c3224 */ /* 0x000fe200078e001e */
[----:B------:R-:W-:Y:S01]  /*1a00*/  @!P3 IADD3 R13, R27, R5, RZ ;  /* 0x000000051b0db210 */ /* 0x000fe20007ffe0ff */
[----:B------:R-:W-:Y:S01]  /*1a10*/  @!P3 IMAD.MOV.U32 R12, RZ, RZ, R26 ;  /* 0x000000ffff0cb224 */ /* 0x000fe200078e001a */
[----:B------:R-:W-:Y:S01]  /*1a20*/  @!P3 SHF.R.S32.HI R5, RZ, 0x1f, R16 ;  /* 0x0000001fff05b819 */ /* 0x000fe20000011410 */
[----:B------:R-:W-:Y:S01]  /*1a30*/  @!P3 IMAD R6, R65, R16, RZ ;  /* 0x000000104106b224 */ /* 0x000fe200078e02ff */
[----:B------:R-:W-:-:S02]  /*1a40*/  ISETP.GE.AND P1, PT, R0, RZ, PT ;  /* 0x000000ff0000720c */ /* 0x000fc40003f26270 */
[----:B------:R-:W-:Y:S02]  /*1a50*/  @!P0 IADD3 R2, R2, 0x1, RZ ;  /* 0x0000000102028810 */ /* 0x000fe40007ffe0ff */
[----:B------:R-:W-:Y:S01]  /*1a60*/  ISETP.NE.AND P0, PT, R4, RZ, PT ;  /* 0x000000ff0400720c */ /* 0x000fe20003f05270 */
[----:B------:R-:W-:Y:S01]  /*1a70*/  IMAD.WIDE.U32 R26, R66, R9, R12 ;  /* 0x00000009421a7225 */ /* 0x000fe200078e000c */
[----:B------:R-:W-:-:S03]  /*1a80*/  @P2 IADD3 R2, R2, 0x1, RZ ;  /* 0x0000000102022810 */ /* 0x000fc60007ffe0ff */
[----:B------:R-:W-:Y:S02]  /*1a90*/  @!P3 IMAD R5, R5, R64, R6 ;  /* 0x000000400505b224 */ /* 0x000fe400078e0206 */
[----:B------:R-:W-:Y:S01]  /*1aa0*/  @!P3 IMAD.WIDE.U32 R12, R64, R16, RZ ;  /* 0x00000010400cb225 */ /* 0x000fe200078e00ff */
[----:B------:R-:W-:-:S03]  /*1ab0*/  SHF.R.S32.HI R3, RZ, 0x1f, R9 ;  /* 0x0000001fff037819 */ /* 0x000fc60000011409 */
[----:B------:R-:W-:Y:S01]  /*1ac0*/  IMAD R7, R67, R9, RZ ;  /* 0x0000000943077224 */ /* 0x000fe200078e02ff */
[----:B------:R-:W-:Y:S01]  /*1ad0*/  @!P3 IADD3 R13, R13, R5, RZ ;  /* 0x000000050d0db210 */ /* 0x000fe20007ffe0ff */
[----:B------:R-:W-:Y:S01]  /*1ae0*/  @!P3 IMAD R0, R23, R8, RZ ;  /* 0x000000081700b224 */ /* 0x000fe200078e02ff */
[----:B------:R-:W-:Y:S01]  /*1af0*/  @!P3 SHF.R.S32.HI R5, RZ, 0x1f, R8 ;  /* 0x0000001fff05b819 */ /* 0x000fe20000011408 */
[----:B------:R-:W-:Y:S01]  /*1b00*/  @!P1 IMAD.MOV R2, RZ, RZ, -R2 ;  /* 0x000000ffff029224 */ /* 0x000fe200078e0a02 */
[----:B------:R-:W-:Y:S01]  /*1b10*/  @!P0 LOP3.LUT R2, RZ, R4, RZ, 0x33, !PT ;  /* 0x00000004ff028212 */ /* 0x000fe200078e33ff */
[----:B------:R-:W-:Y:S01]  /*1b20*/  IMAD R7, R3, R66, R7 ;  /* 0x0000004203077224 */ /* 0x000fe200078e0207 */
[----:B------:R-:W-:Y:S01]  /*1b30*/  @P3 IADD3 R16, R16, R19, RZ ;  /* 0x0000001310103210 */ /* 0x000fe20007ffe0ff */
[C---:B------:R-:W-:Y:S02]  /*1b40*/  @!P3 IMAD R0, R22.reuse, R5, R0 ;  /* 0x000000051600b224 */ /* 0x040fe400078e0200 */
[----:B------:R-:W-:Y:S01]  /*1b50*/  @!P3 IMAD.WIDE.U32 R22, R22, R8, R12 ;  /* 0x000000081616b225 */ /* 0x000fe200078e000c */
[----:B------:R-:W-:-:S03]  /*1b60*/  SHF.R.S32.HI R13, RZ, 0x1f, R2 ;  /* 0x0000001fff0d7819 */ /* 0x000fc60000011402 */
[----:B------:R-:W-:Y:S02]  /*1b70*/  IMAD.IADD R27, R27, 0x1, R7 ;  /* 0x000000011b1b7824 */ /* 0x000fe400078e0207 */
[----:B------:R-:W-:Y:S02]  /*1b80*/  IMAD R4, R21, R2, RZ ;  /* 0x0000000215047224 */ /* 0x000fe400078e02ff */
        /* <DEDUP_REMOVED lines=12> */
.L_x_1710:
[----:B------:R-:W-:Y:S05]  /*1c50*/  BSYNC B0 ;  /* 0x0000000000007941 */ /* 0x000fea0003800000 */
.L_x_1708:
        /* <DEDUP_REMOVED lines=12> */
[----:B------:R-:W-:Y:S01]  /*1d20*/  IMAD.IADD R71, R57, 0x1, -R12 ;  /* 0x0000000139477824 */ /* 0x000fe200078e0a0c */
[----:B------:R-:W-:-:S03]  /*1d30*/  SHF.R.S32.HI R186, RZ, 0x3, R186 ;  /* 0x00000003ffba7819 */ /* 0x000fc600000114ba */
[----:B------:R-:W-:-:S05]  /*1d40*/  IMAD.SHL.U32 R18, R71, 0x8, RZ ;  /* 0x0000000847127824 */ /* 0x000fca00078e00ff */
[----:B------:R-:W-:Y:S02]  /*1d50*/  IADD3 R28, P0, R18, R6, RZ ;  /* 0x00000006121c7210 */ /* 0x000fe40007f1e0ff */
[----:B------:R-:W-:Y:S01]  /*1d60*/  SHF.R.S32.HI R19, RZ, 0x1f, R18 ;  /* 0x0000001fff137819 */ /* 0x000fe20000011412 */
[----:B------:R-:W-:Y:S02]  /*1d70*/  IMAD.SHL.U32 R6, R186, 0x40, RZ ;  /* 0x00000040ba067824 */ /* 0x000fe400078e00ff */
[-C--:B------:R-:W-:Y:S02]  /*1d80*/  IMAD R3, R3, R64.reuse, RZ ;  /* 0x0000004003037224 */ /* 0x080fe400078e02ff */
[----:B------:R-:W-:Y:S01]  /*1d90*/  IMAD.X R29, R19, 0x1, R7, P0 ;  /* 0x00000001131d7824 */ /* 0x000fe200000e0607 */
[----:B-1----:R-:W-:Y:S01]  /*1da0*/  LOP3.LUT R15, R6, 0x1c0, RZ, 0xc0, !PT ;  /* 0x000001c0060f7812 */ /* 0x002fe200078ec0ff */
[----:B------:R-:W-:Y:S01]  /*1db0*/  IMAD R3, R4, R65, R3 ;  /* 0x0000004104037224 */ /* 0x000fe200078e0203 */
[----:B------:R-:W-:Y:S01]  /*1dc0*/  LEA.HI R72, R2, R57, RZ, 0x4 ;  /* 0x0000003902487211 */ /* 0x000fe200078f20ff */
[----:B------:R-:W-:Y:S01]  /*1dd0*/  IMAD.WIDE.U32 R28, R4, R64, R28 ;  /* 0x00000040041c7225 */ /* 0x000fe200078e001c */
[----:B------:R-:W-:-:S02]  /*1de0*/  LOP3.LUT R7, R15, 0x38, R18, 0xf8, !PT ;  /* 0x000000380f077812 */ /* 0x000fc400078ef812 */
[----:B------:R-:W-:Y:S01]  /*1df0*/  SHF.R.U32.HI R178, RZ, 0x3, R15 ;  /* 0x00000003ffb27819 */ /* 0x000fe2000001160f */
[----:B------:R-:W-:Y:S01]  /*1e00*/  IMAD.IADD R15, R29, 0x1, R3 ;  /* 0x000000011d0f7824 */ /* 0x000fe200078e0203 */
[----:B------:R-:W-:Y:S02]  /*1e10*/  LOP3.LUT R6, R72, 0xfffffff0, RZ, 0xc0, !PT ;  /* 0xfffffff048067812 */ /* 0x000fe400078ec0ff */
[----:B------:R-:W-:Y:S01]  /*1e20*/  SHF.R.S32.HI R76, RZ, 0x1f, R241 ;  /* 0x0000001fff4c7819 */ /* 0x000fe200000114f1 */
[----:B------:R-:W-:Y:S01]  /*1e30*/  IMAD R4, R25, R8, RZ ;  /* 0x0000000819047224 */ /* 0x000fe200078e02ff */
[----:B------:R-:W-:Y:S01]  /*1e40*/  MOV R14, R28 ;  /* 0x0000001c000e7202 */ /* 0x000fe20000000f00 */
[----:B------:R-:W-:Y:S02]  /*1e50*/  IMAD.IADD R73, R57, 0x1, -R6 ;  /* 0x0000000139497824 */ /* 0x000fe400078e0a06 */
[-C--:B------:R-:W-:Y:S02]  /*1e60*/  IMAD R4, R13, R24.reuse, R4 ;  /* 0x000000180d047224 */ /* 0x080fe400078e0204 */
[----:B------:R-:W-:Y:S01]  /*1e70*/  IMAD.WIDE.U32 R24, R8, R24, R14 ;  /* 0x0000001808187225 */ /* 0x000fe200078e000e */
[----:B------:R-:W-:-:S02]  /*1e80*/  LEA.HI R15, R2, R57, RZ, 0x6 ;  /* 0x00000039020f7211 */ /* 0x000fc400078f30ff */
[----:B------:R-:W-:-:S03]  /*1e90*/  LOP3.LUT R178, R7, R178, RZ, 0x3c, !PT ;  /* 0x000000b207b27212 */ /* 0x000fc600078e3cff */
[----:B------:R-:W-:Y:S02]  /*1ea0*/  IMAD.SHL.U32 R15, R15, 0x8, RZ ;  /* 0x000000080f0f7824 */ /* 0x000fe400078e00ff */
[----:B------:R-:W-:Y:S01]  /*1eb0*/  IMAD.IADD R25, R25, 0x1, R4 ;  /* 0x0000000119197824 */ /* 0x000fe200078e0204 */
[----:B------:R-:W-:Y:S02]  /*1ec0*/  SHF.R.S32.HI R4, RZ, 0x1f, R239 ;  /* 0x0000001fff047819 */ /* 0x000fe400000114ef */
[----:B------:R-:W-:Y:S01]  /*1ed0*/  LOP3.LUT R178, R178, 0xfffffe00, R15, 0xf8, !PT ;  /* 0xfffffe00b2b27812 */ /* 0x000fe200078ef80f */
[----:B------:R-:W-:Y:S01]  /*1ee0*/  IMAD R157, R65, R186, RZ ;  /* 0x000000ba419d7224 */ /* 0x000fe200078e02ff */
[----:B------:R-:W-:Y:S02]  /*1ef0*/  SHF.R.S32.HI R187, RZ, 0x1f, R186 ;  /* 0x0000001fffbb7819 */ /* 0x000fe400000114ba */
[----:B------:R-:W-:Y:S01]  /*1f00*/  SHF.R.S32.HI R74, RZ, 0x1f, R73 ;  /* 0x0000001fff4a7819 */ /* 0x000fe20000011449 */
[----:B------:R-:W-:-:S03]  /*1f10*/  IMAD.WIDE.U32 R24, R186, R64, R24 ;  /* 0x00000040ba187225 */ /* 0x000fc600078e0018 */
[----:B------:R-:W-:Y:S01]  /*1f20*/  LEA.HI R74, R74, R73, RZ, 0x3 ;  /* 0x000000494a4a7211 */ /* 0x000fe200078f18ff */
[----:B------:R-:W-:-:S04]  /*1f30*/  IMAD R157, R187, R64, R157 ;  /* 0x00000040bb9d7224 */ /* 0x000fc800078e029d */
[----:B------:R-:W-:Y:S02]  /*1f40*/  IMAD.IADD R157, R25, 0x1, R157 ;  /* 0x00000001199d7824 */ /* 0x000fe400078e029d */
[----:B------:R-:W-:Y:S01]  /*1f50*/  IMAD R185, R67, R186, RZ ;  /* 0x000000ba43b97224 */ /* 0x000fe200078e02ff */
[----:B------:R-:W-:-:S03]  /*1f60*/  LEA.HI R59, R2, R57, RZ, 0x5 ;  /* 0x00000039023b7211 */ /* 0x000fc600078f28ff */
[----:B------:R-:W-:Y:S01]  /*1f70*/  IMAD R185, R187, R66, R185 ;  /* 0x00000042bbb97224 */ /* 0x000fe200078e02b9 */
[----:B------:R-:W-:Y:S01]  /*1f80*/  MOV R54, 0x20 ;  /* 0x0000002000367802 */ /* 0x000fe20000000f00 */
[----:B------:R-:W-:Y:S01]  /*1f90*/  IMAD.MOV.U32 R56, RZ, RZ, 0x10 ;  /* 0x00000010ff387424 */ /* 0x000fe200078e00ff */
[----:B------:R-:W-:Y:S01]  /*1fa0*/  LOP3.LUT R68, R59, 0xffffffe0, RZ, 0xc0, !PT ;  /* 0xffffffe03b447812 */ /* 0x000fe200078ec0ff */
[C---:B------:R-:W-:Y:S01]  /*1fb0*/  IMAD.SHL.U32 R232, R66.reuse, 0x10, RZ ;  /* 0x0000001042e87824 */ /* 0x040fe200078e00ff */
[----:B------:R-:W-:Y:S01]  /*1fc0*/  SHF.L.U64.HI R233, R66, 0x4, R67 ;  /* 0x0000000442e97819 */ /* 0x000fe20000010243 */
[C---:B------:R-:W-:Y:S01]  /*1fd0*/  IMAD.SHL.U32 R230, R64.reuse, 0x10, RZ ;  /* 0x0000001040e67824 */ /* 0x040fe200078e00ff */
[----:B------:R-:W-:Y:S01]  /*1fe0*/  SHF.L.U64.HI R231, R64, 0x4, R65 ;  /* 0x0000000440e77819 */ /* 0x000fe20000010241 */
[----:B------:R-:W-:Y:S01]  /*1ff0*/  IMAD.SHL.U32 R77, R71, 0x4, RZ ;  /* 0x00000004474d7824 */ /* 0x000fe200078e00ff */
[----:B------:R-:W-:Y:S02]  /*2000*/  SHF.R.S32.HI R72, RZ, 0x4, R72 ;  /* 0x00000004ff487819 */ /* 0x000fe40000011448 */
[----:B------:R-:W-:-:S02]  /*2010*/  SHF.R.S32.HI R59, RZ, 0x5, R59 ;  /* 0x00000005ff3b7819 */ /* 0x000fc4000001143b */
[----:B------:R-:W-:Y:S01]  /*2020*/  IADD3 R68, -R68, R57, RZ ;  /* 0x0000003944447210 */ /* 0x000fe20007ffe1ff */
[----:B--2---:R-:W-:-:S04]  /*2030*/  @P1 IMAD.WIDE.U32 R28, R194, R17, RZ ;  /* 0x00000011c21c1225 */ /* 0x004fc800078e00ff */
[----:B---3--:R-:W-:-:S04]  /*2040*/  @!P1 IMAD R3, R27, R241, RZ ;  /* 0x000000f11b039224 */ /* 0x008fc800078e02ff */
[C---:B------:R-:W-:Y:S02]  /*2050*/  @!P1 IMAD R6, R26.reuse, R76, R3 ;  /* 0x0000004c1a069224 */ /* 0x040fe400078e0203 */
[----:B------:R-:W-:-:S04]  /*2060*/  @!P1 IMAD.WIDE.U32 R26, R26, R241, RZ ;  /* 0x000000f11a1a9225 */ /* 0x000fc800078e00ff */
[----:B------:R-:W-:Y:S01]  /*2070*/  @P1 IMAD.MOV.U32 R3, RZ, RZ, R28 ;  /* 0x000000ffff031224 */ /* 0x000fe200078e001c */
[----:B------:R-:W-:Y:S01]  /*2080*/  @!P1 MOV R3, R26 ;  /* 0x0000001a00039202 */ /* 0x000fe20000000f00 */
[----:B------:R-:W-:-:S03]  /*2090*/  @P1 IMAD R7, R195, R17, RZ ;  /* 0x00000011c3071224 */ /* 0x000fc600078e02ff */
[----:B------:R-:W-:Y:S01]  /*20a0*/  IADD3 R14, P0, R18, R3, RZ ;  /* 0x00000003120e7210 */ /* 0x000fe20007f1e0ff */
[----:B------:R-:W-:Y:S02]  /*20b0*/  @P1 IMAD.IADD R7, R29, 0x1, R7 ;  /* 0x000000011d071824 */ /* 0x000fe400078e0207 */
[----:B------:R-:W-:Y:S02]  /*20c0*/  @!P1 IMAD.IADD R7, R27, 0x1, R6 ;  /* 0x000000011b079824 */ /* 0x000fe400078e0206 */
[----:B------:R-:W-:Y:S02]  /*20d0*/  IMAD R3, R23, R239, RZ ;  /* 0x000000ef17037224 */ /* 0x000fe400078e02ff */
[----:B------:R-:W-:Y:S02]  /*20e0*/  IMAD.X R15, R19, 0x1, R7, P0 ;  /* 0x00000001130f7824 */ /* 0x000fe400000e0607 */
[----:B------:R-:W-:Y:S02]  /*20f0*/  IMAD R3, R22, R4, R3 ;  /* 0x0000000416037224 */ /* 0x000fe400078e0203 */
[----:B------:R-:W-:Y:S01]  /*2100*/  IMAD.WIDE.U32 R190, R239, R22, R14 ;  /* 0x00000016efbe7225 */ /* 0x000fe200078e000e */
[----:B------:R-:W-:-:S03]  /*2110*/  IADD3 R14, R18, 0x40, RZ ;  /* 0x00000040120e7810 */ /* 0x000fc60007ffe0ff */
[----:B------:R-:W-:Y:S01]  /*2120*/  IMAD.IADD R191, R191, 0x1, R3 ;  /* 0x00000001bfbf7824 */ /* 0x000fe200078e0203 */
[----:B------:R-:W-:Y:S02]  /*2130*/  SHF.R.S32.HI R3, RZ, 0x1f, R78 ;  /* 0x0000001fff037819 */ /* 0x000fe4000001144e */
[----:B----4-:R-:W-:Y:S02]  /*2140*/  ISETP.GE.AND P0, PT, R14, R79, PT ;  /* 0x0000004f0e00720c */ /* 0x010fe40003f06270 */
[----:B------:R-:W-:Y:S02]  /*2150*/  LEA.HI R3, R3, R78, RZ, 0x7 ;  /* 0x0000004e03037211 */ /* 0x000fe400078f38ff */
[----:B------:R-:W-:Y:S02]  /*2160*/  LOP3.LUT R6, R74, 0xfffffff8, RZ, 0xc0, !PT ;  /* 0xfffffff84a067812 */ /* 0x000fe400078ec0ff */
[----:B------:R-:W-:Y:S02]  /*2170*/  SEL R75, RZ, 0xffffffff, P0 ;  /* 0xffffffffff4b7807 */ /* 0x000fe40000000000 */
[----:B------:R-:W-:-:S02]  /*2180*/  LEA R156, P0, R24, R20, 0x1 ;  /* 0x00000014189c7211 */ /* 0x000fc400078008ff */
[----:B------:R-:W-:Y:S01]  /*2190*/  SHF.R.S32.HI R3, RZ, 0x7, R3 ;  /* 0x00000007ff037819 */ /* 0x000fe20000011403 */
[----:B------:R-:W-:Y:S01]  /*21a0*/  IMAD.IADD R73, R73, 0x1, -R6 ;  /* 0x0000000149497824 */ /* 0x000fe200078e0a06 */
[----:B------:R-:W-:Y:S02]  /*21b0*/  ISETP.GE.AND P1, PT, R18, R79, PT ;  /* 0x0000004f1200720c */ /* 0x000fe40003f26270 */
[----:B------:R-:W-:Y:S02]  /*21c0*/  LEA.HI.X R157, R24, R21, R157, 0x1, P0 ;  /* 0x00000015189d7211 */ /* 0x000fe400000f0c9d */
[----:B------:R-:W-:Y:S02]  /*21d0*/  IADD3 R182, P0, R18, R0, RZ ;  /* 0x0000000012b67210 */ /* 0x000fe40007f1e0ff */
[----:B------:R-:W-:Y:S02]  /*21e0*/  VIMNMX R98, R234, R3, !PT ;  /* 0x00000003ea627248 */ /* 0x000fe40007fe0100 */
[----:B------:R-:W-:-:S02]  /*21f0*/  SEL R4, RZ, 0x1, P1 ;  /* 0x00000001ff047807 */ /* 0x000fc40000800000 */
[----:B------:R-:W-:Y:S02]  /*2200*/  R2P PR, R73, 0x6 ;  /* 0x0000000649007804 */ /* 0x000fe40000000000 */
[----:B------:R-:W-:Y:S01]  /*2210*/  ISETP.GT.AND P3, PT, R55, R98, PT ;  /* 0x000000623700720c */ /* 0x000fe20003f64270 */
[----:B------:R-:W-:Y:S02]  /*2220*/  IMAD.X R183, R19, 0x1, R5, P0 ;  /* 0x0000000113b77824 */ /* 0x000fe400000e0605 */
[----:B------:R-:W-:-:S04]  /*2230*/  IMAD.WIDE R6, R237, 0x40, R186 ;  /* 0x00000040ed067825 */ /* 0x000fc800078e02ba */
[----:B------:R-:W-:-:S04]  /*2240*/  IMAD.WIDE.U32 R182, R186, R66, R182 ;  /* 0x00000042bab67225 */ /* 0x000fc800078e00b6 */
[----:B------:R-:W-:Y:S01]  /*2250*/  IMAD R193, R7, R194, RZ ;  /* 0x000000c207c17224 */ /* 0x000fe200078e02ff */
[----:B------:R-:W-:Y:S01]  /*2260*/  LEA R236, P0, R182, R188, 0x1 ;  /* 0x000000bcb6ec7211 */ /* 0x000fe200078008ff */
[----:B------:R-:W-:Y:S02]  /*2270*/  IMAD.SHL.U32 R75, R75, 0x2, RZ ;  /* 0x000000024b4b7824 */ /* 0x000fe400078e00ff */
[----:B------:R-:W-:Y:S02]  /*2280*/  IMAD.IADD R185, R183, 0x1, R185 ;  /* 0x00000001b7b97824 */ /* 0x000fe400078e02b9 */
[C---:B------:R-:W-:Y:S02]  /*2290*/  IMAD R193, R6.reuse, R195, R193 ;  /* 0x000000c306c17224 */ /* 0x040fe400078e02c1 */
[----:B------:R-:W-:Y:S01]  /*22a0*/  IMAD.WIDE.U32 R190, R6, R194, R190 ;  /* 0x000000c206be7225 */ /* 0x000fe200078e00be */
[----:B------:R-:W-:Y:S02]  /*22b0*/  LOP3.LUT R75, R75, 0x2, R4, 0xe2, !PT ;  /* 0x000000024b4b7812 */ /* 0x000fe400078ee204 */
[----:B------:R-:W-:Y:S01]  /*22c0*/  SEL R56, R56, 0xfffffff0, !P1 ;  /* 0xfffffff038387807 */ /* 0x000fe20004800000 */
[----:B------:R-:W-:Y:S01]  /*22d0*/  @!P4 IMAD.MOV.U32 R16, RZ, RZ, RZ ;  /* 0x000000ffff10c224 */ /* 0x000fe200078e00ff */
[----:B------:R-:W-:Y:S01]  /*22e0*/  SEL R54, R54, 0xffffffe0, !P2 ;  /* 0xffffffe036367807 */ /* 0x000fe20005000000 */
[----:B------:R-:W-:Y:S01]  /*22f0*/  IMAD.IADD R193, R191, 0x1, R193 ;  /* 0x00000001bfc17824 */ /* 0x000fe200078e02c1 */
[----:B------:R-:W-:Y:S01]  /*2300*/  LEA.HI.X R235, R182, R189, R185, 0x1, P0 ;  /* 0x000000bdb6eb7211 */ /* 0x000fe200000f0cb9 */
[----:B------:R-:W-:Y:S06]  /*2310*/  @!P3 BRA `(.L_x_1711) ;  /* 0x000000c000a4b947 */ /* 0x000fec0003800000 */
[----:B------:R-:W2:Y:S04]  /*2320*/  LD.E.64 R30, desc[UR6][R10.64+0x120] ;  /* 0x000120060a1e7980 */ /* 0x000ea8000c101b00 */
[----:B------:R-:W3:Y:S04]  /*2330*/  LD.E.64 R32, desc[UR6][R10.64+0x118] ;  /* 0x000118060a207980 */ /* 0x000ee8000c101b00 */
[----:B------:R-:W4:Y:S04]  /*2340*/  LD.E.64 R212, desc[UR6][R10.64+0x130] ;  /* 0x000130060ad47980 */ /* 0x000f28000c101b00 */
[----:B------:R-:W4:Y:S04]  /*2350*/  LD.E.64 R226, desc[UR6][R10.64+0x128] ;  /* 0x000128060ae27980 */ /* 0x000f28000c101b00 */
[----:B------:R-:W4:Y:S04]  /*2360*/  LD.E.64 R26, desc[UR6][R10.64+0x140] ;  /* 0x000140060a1a7980 */ /* 0x000f28000c101b00 */
[----:B------:R-:W4:Y:S04]  /*2370*/  LD.E.64 R24, desc[UR6][R10.64+0x138] ;  /* 0x000138060a187980 */ /* 0x000f28000c101b00 */
[----:B------:R-:W4:Y:S04]  /*2380*/  LD.E R12, desc[UR6][R10.64+0xd0] ;  /* 0x0000d0060a0c7980 */ /* 0x000f28000c101900 */
[----:B------:R-:W4:Y:S04]  /*2390*/  LD.E.64 R20, desc[UR6][R10.64+0x108] ;  /* 0x000108060a147980 */ /* 0x000f28000c101b00 */
[----:B------:R-:W4:Y:S04]  /*23a0*/  LD.E.64 R22, desc[UR6][R10.64+0x110] ;  /* 0x000110060a167980 */ /* 0x000f28000c101b00 */
[----:B------:R-:W4:Y:S04]  /*23b0*/  LD.E.64 R6, desc[UR6][R10.64+0x150] ;  /* 0x000150060a067980 */ /* 0x000f28000c101b00 */
[----:B------:R-:W4:Y:S01]  /*23c0*/  LD.E.64 R4, desc[UR6][R10.64+0x148] ;  /* 0x000148060a047980 */ /* 0x000f22000c101b00 */
[----:B------:R-:W-:Y:S01]  /*23d0*/  SHF.R.S32.HI R15, RZ, 0x1f, R78 ;  /* 0x0000001fff0f7819 */ /* 0x000fe2000001144e */
[----:B-----5:R-:W-:-:S02]  /*23e0*/  IMAD.IADD R16, R16, 0x1, R9 ;  /* 0x0000000110107824 */ /* 0x020fc400078e0209 */
[C---:B------:R-:W-:Y:S01]  /*23f0*/  IMAD.SHL.U32 R91, R66.reuse, 0x40, RZ ;  /* 0x00000040425b7824 */ /* 0x040fe200078e00ff */
[----:B------:R-:W-:Y:S01]  /*2400*/  SHF.L.U64.HI R92, R66, 0x6, R67 ;  /* 0x00000006425c7819 */ /* 0x000fe20000010243 */
[----:B------:R-:W-:-:S04]  /*2410*/  IMAD.WIDE.U32 R202, R64, 0xa0, RZ ;  /* 0x000000a040ca7825 */ /* 0x000fc800078e00ff */
[C---:B------:R-:W-:Y:S01]  /*2420*/  IMAD.WIDE.U32 R198, R64.reuse, 0xe0, RZ ;  /* 0x000000e040c67825 */ /* 0x040fe200078e00ff */
[----:B------:R-:W-:Y:S02]  /*2430*/  LOP3.LUT R175, R75, 0xffff, RZ, 0xc0, !PT ;  /* 0x0000ffff4baf7812 */ /* 0x000fe400078ec0ff */
[C-C-:B------:R-:W-:Y:S01]  /*2440*/  SHF.L.U64.HI R87, R64.reuse, 0x5, R65.reuse ;  /* 0x0000000540577819 */ /* 0x140fe20000010241 */
[----:B------:R-:W-:Y:S01]  /*2450*/  IMAD R89, R67, 0x30, RZ ;  /* 0x0000003043597824 */ /* 0x000fe200078e02ff */
[C---:B------:R-:W-:Y:S01]  /*2460*/  SHF.L.U64.HI R84, R64.reuse, 0x6, R65 ;  /* 0x0000000640547819 */ /* 0x040fe20000010241 */
[C---:B------:R-:W-:Y:S01]  /*2470*/  IMAD.SHL.U32 R86, R64.reuse, 0x20, RZ ;  /* 0x0000002040567824 */ /* 0x040fe200078e00ff */
[----:B------:R-:W-:Y:S01]  /*2480*/  SHF.L.U32 R83, R64, 0x6, RZ ;  /* 0x0000000640537819 */ /* 0x000fe200000006ff */
[C---:B------:R-:W-:Y:S02]  /*2490*/  IMAD R85, R65.reuse, 0x60, RZ ;  /* 0x0000006041557824 */ /* 0x040fe400078e02ff */
[----:B------:R-:W-:-:S02]  /*24a0*/  IMAD R81, R65, 0xc0, RZ ;  /* 0x000000c041517824 */ /* 0x000fc400078e02ff */
[----:B------:R-:W-:-:S04]  /*24b0*/  IMAD.WIDE.U32 R204, R64, 0x60, RZ ;  /* 0x0000006040cc7825 */ /* 0x000fc800078e00ff */
[----:B------:R-:W-:Y:S01]  /*24c0*/  IMAD.WIDE.U32 R200, R64, 0xc0, RZ ;  /* 0x000000c040c87825 */ /* 0x000fe200078e00ff */
[----:B------:R-:W-:Y:S02]  /*24d0*/  LOP3.LUT R177, R175, 0x1, RZ, 0xc0, !PT ;  /* 0x00000001afb17812 */ /* 0x000fe400078ec0ff */
[----:B------:R-:W-:Y:S01]  /*24e0*/  SHF.L.U64.HI R87, R86, 0x1, R87 ;  /* 0x0000000156577819 */ /* 0x000fe20000010257 */
[C---:B------:R-:W-:Y:S01]  /*24f0*/  VIADD R176, R186.reuse, 0x10 ;  /* 0x00000010bab07836 */ /* 0x040fe20000000000 */
[----:B------:R-:W-:Y:S01]  /*2500*/  SHF.L.U64.HI R84, R83, 0x1, R84 ;  /* 0x0000000153547819 */ /* 0x000fe20000010254 */
[C---:B------:R-:W-:Y:S01]  /*2510*/  VIADD R174, R186.reuse, 0x20 ;  /* 0x00000020baae7836 */ /* 0x040fe20000000000 */
[C---:B------:R-:W-:Y:S01]  /*2520*/  IADD3 R173, R186.reuse, 0x30, RZ ;  /* 0x00000030baad7810 */ /* 0x040fe20007ffe0ff */
[C---:B------:R-:W-:Y:S01]  /*2530*/  VIADD R172, R186.reuse, 0x40 ;  /* 0x00000040baac7836 */ /* 0x040fe20000000000 */
[C---:B------:R-:W-:Y:S01]  /*2540*/  IADD3 R170, R186.reuse, 0x60, RZ ;  /* 0x00000060baaa7810 */ /* 0x040fe20007ffe0ff */
[----:B------:R-:W-:Y:S01]  /*2550*/  VIADD R171, R186, 0x50 ;  /* 0x00000050baab7836 */ /* 0x000fe20000000000 */
[----:B------:R-:W-:Y:S01]  /*2560*/  SHF.L.U64.HI R96, R66, 0x5, R67 ;  /* 0x0000000542607819 */ /* 0x000fe20000010243 */
[----:B------:R-:W-:Y:S01]  /*2570*/  VIADD R168, R186, 0x70 ;  /* 0x00000070baa87836 */ /* 0x000fe20000000000 */
[----:B------:R-:W-:Y:S01]  /*2580*/  MOV R138, R156 ;  /* 0x0000009c008a7202 */ /* 0x000fe20000000f00 */
[----:B------:R-:W-:Y:S01]  /*2590*/  IMAD.SHL.U32 R95, R66, 0x20, RZ ;  /* 0x00000020425f7824 */ /* 0x000fe200078e00ff */
[----:B------:R-:W-:Y:S01]  /*25a0*/  LOP3.LUT R175, R175, 0x2, RZ, 0xc0, !PT ;  /* 0x00000002afaf7812 */ /* 0x000fe200078ec0ff */
[----:B------:R-:W-:Y:S01]  /*25b0*/  IMAD.MOV.U32 R136, RZ, RZ, R236 ;  /* 0x000000ffff887224 */ /* 0x000fe200078e00ec */
[----:B------:R-:W-:Y:S01]  /*25c0*/  SHF.L.U32 R86, R86, 0x1, RZ ;  /* 0x0000000156567819 */ /* 0x000fe200000006ff */
[----:B------:R-:W-:Y:S01]  /*25d0*/  IMAD.MOV.U32 R137, RZ, RZ, R235 ;  /* 0x000000ffff897224 */ /* 0x000fe200078e00eb */
[----:B------:R-:W-:Y:S01]  /*25e0*/  IADD3 R85, R205, R85, RZ ;  /* 0x00000055cd557210 */ /* 0x000fe20007ffe0ff */
[----:B------:R-:W-:Y:S01]  /*25f0*/  IMAD.MOV.U32 R139, RZ, RZ, R157 ;  /* 0x000000ffff8b7224 */ /* 0x000fe200078e009d */
[----:B------:R-:W-:Y:S01]  /*2600*/  IADD3 R81, R201, R81, RZ ;  /* 0x00000051c9517210 */ /* 0x000fe20007ffe0ff */
[----:B------:R-:W-:-:S02]  /*2610*/  IMAD.SHL.U32 R83, R83, 0x2, RZ ;  /* 0x0000000253537824 */ /* 0x000fc400078e00ff */
[----:B--2---:R-:W-:-:S04]  /*2620*/  IMAD R3, R31, R241, RZ ;  /* 0x000000f11f037224 */ /* 0x004fc800078e02ff */
[----:B------:R-:W-:Y:S02]  /*2630*/  IMAD R0, R30, R76, R3 ;  /* 0x0000004c1e007224 */ /* 0x000fe400078e0203 */
[----:B------:R-:W-:-:S04]  /*2640*/  IMAD.WIDE.U32 R30, R241, R30, R18 ;  /* 0x0000001ef11e7225 */ /* 0x000fc800078e0012 */
[----:B---3--:R-:W-:Y:S02]  /*2650*/  IMAD R3, R33, R241, RZ ;  /* 0x000000f121037224 */ /* 0x008fe400078e02ff */
[----:B------:R-:W-:Y:S02]  /*2660*/  IMAD.IADD R31, R31, 0x1, R0 ;  /* 0x000000011f1f7824 */ /* 0x000fe400078e0200 */
[----:B------:R-:W-:-:S04]  /*2670*/  IMAD.WIDE.U32 R28, R241, R32, R18 ;  /* 0x00000020f11c7225 */ /* 0x000fc800078e0012 */
[----:B------:R-:W-:Y:S01]  /*2680*/  IMAD R0, R32, R76, R3 ;  /* 0x0000004c20007224 */ /* 0x000fe200078e0203 */
[----:B------:R-:W-:Y:S01]  /*2690*/  SHF.R.S32.HI R3, RZ, 0x1f, R9 ;  /* 0x0000001fff037819 */ /* 0x000fe20000011409 */
[-C--:B----4-:R-:W-:Y:S02]  /*26a0*/  IMAD R2, R213, R9.reuse, RZ ;  /* 0x00000009d5027224 */ /* 0x090fe400078e02ff */
[----:B------:R-:W-:Y:S02]  /*26b0*/  IMAD.IADD R29, R29, 0x1, R0 ;  /* 0x000000011d1d7824 */ /* 0x000fe400078e0200 */
[----:B------:R-:W-:Y:S02]  /*26c0*/  IMAD R0, R227, R9, RZ ;  /* 0x00000009e3007224 */ /* 0x000fe400078e02ff */
[C---:B------:R-:W-:Y:S02]  /*26d0*/  IMAD R2, R212.reuse, R3, R2 ;  /* 0x00000003d4027224 */ /* 0x040fe400078e0202 */
[----:B------:R-:W-:-:S04]  /*26e0*/  IMAD.WIDE.U32 R30, R212, R9, R30 ;  /* 0x00000009d41e7225 */ /* 0x000fc800078e001e */
[C---:B------:R-:W-:Y:S02]  /*26f0*/  IMAD R0, R226.reuse, R3, R0 ;  /* 0x00000003e2007224 */ /* 0x040fe400078e0200 */
[----:B------:R-:W-:Y:S01]  /*2700*/  IMAD.WIDE.U32 R28, R226, R9, R28 ;  /* 0x00000009e21c7225 */ /* 0x000fe200078e001c */
[----:B------:R-:W-:-:S03]  /*2710*/  IADD3 R31, R31, R2, RZ ;  /* 0x000000021f1f7210 */ /* 0x000fc60007ffe0ff */
[----:B------:R-:W-:Y:S02]  /*2720*/  IMAD.IADD R29, R29, 0x1, R0 ;  /* 0x000000011d1d7824 */ /* 0x000fe400078e0200 */
[-C--:B------:R-:W-:Y:S02]  /*2730*/  IMAD R2, R27, R8.reuse, RZ ;  /* 0x000000081b027224 */ /* 0x080fe400078e02ff */
[----:B------:R-:W-:Y:S01]  /*2740*/  IMAD R0, R25, R8, RZ ;  /* 0x0000000819007224 */ /* 0x000fe200078e02ff */
[----:B------:R-:W-:Y:S01]  /*2750*/  IADD3 R3, P0, -R78, R186, RZ ;  /* 0x000000ba4e037210 */ /* 0x000fe20007f1e1ff */
[-C--:B------:R-:W-:Y:S02]  /*2760*/  IMAD R2, R26, R13.reuse, R2 ;  /* 0x0000000d1a027224 */ /* 0x080fe400078e0202 */
[----:B------:R-:W-:Y:S01]  /*2770*/  IMAD R0, R24, R13, R0 ;  /* 0x0000000d18007224 */ /* 0x000fe200078e0200 */
[----:B------:R-:W-:Y:S01]  /*2780*/  LEA.HI R159, R12, R12, RZ, 0x1 ;  /* 0x0000000c0c9f7211 */ /* 0x000fe200078f08ff */
[----:B------:R-:W-:-:S04]  /*2790*/  IMAD.WIDE.U32 R26, R26, R8, R30 ;  /* 0x000000081a1a7225 */ /* 0x000fc800078e001e */
[----:B------:R-:W-:Y:S01]  /*27a0*/  IMAD.WIDE.U32 R24, R24, R8, R28 ;  /* 0x0000000818187225 */ /* 0x000fe200078e001c */
[----:B------:R-:W-:-:S03]  /*27b0*/  IADD3 R27, R27, R2, RZ ;  /* 0x000000021b1b7210 */ /* 0x000fc60007ffe0ff */
[----:B------:R-:W-:Y:S01]  /*27c0*/  IMAD.X R15, R187, 0x1, ~R15, P0 ;  /* 0x00000001bb0f7824 */ /* 0x000fe200000e0e0f */
[----:B------:R-:W-:Y:S01]  /*27d0*/  SHF.R.S32.HI R159, RZ, 0x1, R159 ;  /* 0x00000001ff9f7819 */ /* 0x000fe2000001149f */
[----:B------:R-:W-:Y:S01]  /*27e0*/  IMAD.IADD R13, R25, 0x1, R0 ;  /* 0x00000001190d7824 */ /* 0x000fe200078e0200 */
[----:B------:R-:W-:Y:S01]  /*27f0*/  MOV R12, R24 ;  /* 0x00000018000c7202 */ /* 0x000fe20000000f00 */
[C---:B------:R-:W-:Y:S02]  /*2800*/  IMAD R129, R15.reuse, R212, RZ ;  /* 0x000000d40f817224 */ /* 0x040fe400078e02ff */
[----:B------:R-:W-:Y:S02]  /*2810*/  IMAD R131, R15, R226, RZ ;  /* 0x000000e20f837224 */ /* 0x000fe400078e02ff */
[----:B------:R-:W-:Y:S02]  /*2820*/  IMAD R129, R213, R3, R129 ;  /* 0x00000003d5817224 */ /* 0x000fe400078e0281 */
[----:B------:R-:W-:-:S02]  /*2830*/  IMAD R135, R159, R16, RZ ;  /* 0x000000109f877224 */ /* 0x000fc400078e02ff */
[----:B------:R-:W-:Y:S02]  /*2840*/  IMAD R2, R186, R159, R77 ;  /* 0x0000009fba027224 */ /* 0x000fe400078e024d */
[----:B------:R-:W-:-:S04]  /*2850*/  IMAD.WIDE.U32 R8, R212, R3, R26 ;  /* 0x00000003d4087225 */ /* 0x000fc800078e001a */
[-C--:B------:R-:W-:Y:S02]  /*2860*/  IMAD R131, R227, R3.reuse, R131 ;  /* 0x00000003e3837224 */ /* 0x080fe400078e0283 */
[----:B------:R-:W-:-:S04]  /*2870*/  IMAD.WIDE.U32 R12, R226, R3, R12 ;  /* 0x00000003e20c7225 */ /* 0x000fc800078e000c */
[----:B------:R-:W-:Y:S01]  /*2880*/  IMAD.IADD R129, R9, 0x1, R129 ;  /* 0x0000000109817824 */ /* 0x000fe200078e0281 */
[----:B------:R-:W-:Y:S02]  /*2890*/  IADD3 R131, R13, R131, RZ ;  /* 0x000000830d837210 */ /* 0x000fe40007ffe0ff */
[C---:B------:R-:W-:Y:S02]  /*28a0*/  LEA R130, P0, R12.reuse, R20, 0x1 ;  /* 0x000000140c827211 */ /* 0x040fe400078008ff */
[----:B------:R-:W-:Y:S02]  /*28b0*/  IADD3 R9, P3, R135, R2, RZ ;  /* 0x0000000287097210 */ /* 0x000fe40007f7e0ff */
[----:B------:R-:W-:Y:S02]  /*28c0*/  SHF.R.S32.HI R0, RZ, 0x1f, R135 ;  /* 0x0000001fff007819 */ /* 0x000fe40000011487 */
[----:B------:R-:W-:Y:S01]  /*28d0*/  LEA.HI.X R131, R12, R21, R131, 0x1, P0 ;  /* 0x000000150c837211 */ /* 0x000fe200000f0c83 */
[----:B------:R-:W-:Y:S01]  /*28e0*/  IMAD.SHL.U32 R12, R9, 0x2, RZ ;  /* 0x00000002090c7824 */ /* 0x000fe200078e00ff */
[----:B------:R-:W-:Y:S01]  /*28f0*/  LEA R128, P1, R8, R22, 0x1 ;  /* 0x0000001608807211 */ /* 0x000fe200078208ff */
[----:B------:R-:W-:Y:S01]  /*2900*/  IMAD.IADD R3, R77, 0x1, R2 ;  /* 0x000000014d037824 */ /* 0x000fe200078e0202 */
[----:B------:R-:W-:-:S02]  /*2910*/  LEA.HI.X.SX32 R2, R2, R0, 0x1, P3 ;  /* 0x0000000002027211 */ /* 0x000fc400018f0eff */
[----:B------:R-:W-:Y:S02]  /*2920*/  LEA.HI.X R129, R8, R23, R129, 0x1, P1 ;  /* 0x0000001708817211 */ /* 0x000fe400008f0c81 */
[-C--:B------:R-:W-:Y:S02]  /*2930*/  IADD3 R58, P1, R6, R12.reuse, RZ ;  /* 0x0000000c063a7210 */ /* 0x080fe40007f3e0ff */
[----:B------:R-:W-:Y:S02]  /*2940*/  SHF.L.U64.HI R9, R9, 0x1, R2 ;  /* 0x0000000109097819 */ /* 0x000fe40000010202 */
[----:B------:R-:W-:Y:S02]  /*2950*/  IADD3 R12, P0, R4, R12, RZ ;  /* 0x0000000c040c7210 */ /* 0x000fe40007f1e0ff */
[----:B------:R-:W-:Y:S02]  /*2960*/  SHF.L.U32 R179, R159, 0x4, RZ ;  /* 0x000000049fb37819 */ /* 0x000fe400000006ff */
[----:B------:R-:W-:Y:S01]  /*2970*/  IADD3.X R53, R7, R9, RZ, P1, !PT ;  /* 0x0000000907357210 */ /* 0x000fe20000ffe4ff */
[----:B------:R-:W-:Y:S01]  /*2980*/  IMAD.X R9, R5, 0x1, R9, P0 ;  /* 0x0000000105097824 */ /* 0x000fe200000e0609 */
[----:B------:R-:W-:Y:S01]  /*2990*/  IADD3 R93, P0, R232, 0x40, RZ ;  /* 0x00000040e85d7810 */ /* 0x000fe20007f1e0ff */
[----:B------:R-:W-:Y:S01]  /*29a0*/  VIADD R166, R179, 0x40 ;  /* 0x00000040b3a67836 */ /* 0x000fe20000000000 */
[----:B------:R-:W-:-:S02]  /*29b0*/  IADD3 R135, P2, R135, R3, RZ ;  /* 0x0000000387877210 */ /* 0x000fc40007f5e0ff */
[----:B------:R-:W-:Y:S02]  /*29c0*/  IADD3.X R94, RZ, R233, RZ, P0, !PT ;  /* 0x000000e9ff5e7210 */ /* 0x000fe400007fe4ff */
[----:B------:R-:W-:Y:S02]  /*29d0*/  IADD3 R224, P1, R93, R232, RZ ;  /* 0x000000e85de07210 */ /* 0x000fe40007f3e0ff */
[----:B------:R-:W-:Y:S02]  /*29e0*/  IADD3 R220, P0, R91, 0x40, RZ ;  /* 0x000000405bdc7810 */ /* 0x000fe40007f1e0ff */
[----:B------:R-:W-:Y:S02]  /*29f0*/  IADD3 R164, R179, R166, RZ ;  /* 0x000000a6b3a47210 */ /* 0x000fe40007ffe0ff */
[----:B------:R-:W-:Y:S01]  /*2a00*/  SHF.L.U32 R100, R226, 0x4, RZ ;  /* 0x00000004e2647819 */ /* 0x000fe200000006ff */
[----:B------:R-:W-:Y:S01]  /*2a10*/  IMAD.SHL.U32 R134, R135, 0x2, RZ ;  /* 0x0000000287867824 */ /* 0x000fe200078e00ff */
[----:B------:R-:W-:Y:S01]  /*2a20*/  IADD3.X R221, RZ, R92, RZ, P0, !PT ;  /* 0x0000005cffdd7210 */ /* 0x000fe200007fe4ff */
[----:B------:R-:W-:Y:S01]  /*2a30*/  IMAD.X R225, R94, 0x1, R233, P1 ;  /* 0x000000015ee17824 */ /* 0x000fe200008e06e9 */
[----:B------:R-:W-:Y:S01]  /*2a40*/  LEA.HI.X.SX32 R0, R3, R0, 0x1, P2 ;  /* 0x0000000003007211 */ /* 0x000fe200010f0eff */
[----:B------:R-:W-:Y:S01]  /*2a50*/  IMAD.IADD R162, R179, 0x1, R164 ;  /* 0x00000001b3a27824 */ /* 0x000fe200078e02a4 */
[C---:B------:R-:W-:Y:S01]  /*2a60*/  SHF.L.U64.HI R97, R226.reuse, 0x4, R227 ;  /* 0x00000004e2617819 */ /* 0x040fe200000102e3 */
[----:B------:R-:W-:Y:S01]  /*2a70*/  IMAD.SHL.U32 R108, R226, 0x20, RZ ;  /* 0x00000020e26c7824 */ /* 0x000fe200078e00ff */
[----:B------:R-:W-:-:S02]  /*2a80*/  IADD3 R222, P1, R224, R232, RZ ;  /* 0x000000e8e0de7210 */ /* 0x000fc40007f3e0ff */
[----:B------:R-:W-:Y:S01]  /*2a90*/  IADD3 R99, P0, R100, 0x40, RZ ;  /* 0x0000004064637810 */ /* 0x000fe20007f1e0ff */
[----:B------:R-:W-:Y:S01]  /*2aa0*/  IMAD.IADD R160, R179, 0x1, R162 ;  /* 0x00000001b3a07824 */ /* 0x000fe200078e02a2 */
[----:B------:R-:W-:Y:S02]  /*2ab0*/  SHF.L.U64.HI R135, R135, 0x1, R0 ;  /* 0x0000000187877819 */ /* 0x000fe40000010200 */
[----:B------:R-:W-:Y:S01]  /*2ac0*/  IADD3 R132, P3, R6, R134, RZ ;  /* 0x0000008606847210 */ /* 0x000fe20007f7e0ff */
[----:B------:R-:W-:Y:S01]  /*2ad0*/  IMAD.X R102, RZ, RZ, R97, P0 ;  /* 0x000000ffff667224 */ /* 0x000fe200000e0661 */
[----:B------:R-:W-:Y:S02]  /*2ae0*/  IADD3.X R223, R225, R233, RZ, P1, !PT ;  /* 0x000000e9e1df7210 */ /* 0x000fe40000ffe4ff */
[----:B------:R-:W-:Y:S02]  /*2af0*/  IADD3 R104, P1, R99, R100, RZ ;  /* 0x0000006463687210 */ /* 0x000fe40007f3e0ff */
[----:B------:R-:W-:-:S02]  /*2b00*/  IADD3 R134, P2, R4, R134, RZ ;  /* 0x0000008604867210 */ /* 0x000fc40007f5e0ff */
[----:B------:R-:W-:Y:S02]  /*2b10*/  SHF.L.U64.HI R105, R226, 0x5, R227 ;  /* 0x00000005e2697819 */ /* 0x000fe400000102e3 */
[----:B------:R-:W-:Y:S01]  /*2b20*/  IADD3 R107, P0, R108, R99, RZ ;  /* 0x000000636c6b7210 */ /* 0x000fe20007f1e0ff */
[----:B------:R-:W-:Y:S02]  /*2b30*/  IMAD.IADD R158, R179, 0x1, R160 ;  /* 0x00000001b39e7824 */ /* 0x000fe400078e02a0 */
[----:B------:R-:W-:Y:S01]  /*2b40*/  IMAD.X R133, R7, 0x1, R135, P3 ;  /* 0x0000000107857824 */ /* 0x000fe200018e0687 */
[----:B------:R-:W-:Y:S01]  /*2b50*/  IADD3.X R135, R5, R135, RZ, P2, !PT ;  /* 0x0000008705877210 */ /* 0x000fe200017fe4ff */
[----:B------:R-:W-:Y:S01]  /*2b60*/  IMAD.X R101, R102, 0x1, R97, P1 ;  /* 0x0000000166657824 */ /* 0x000fe200008e0661 */
[----:B------:R-:W-:Y:S01]  /*2b70*/  IADD3.X R110, R105, R102, RZ, P0, !PT ;  /* 0x00000066696e7210 */ /* 0x000fe200007fe4ff */
[C---:B------:R-:W-:Y:S01]  /*2b80*/  IMAD R5, R65.reuse, 0xa0, RZ ;  /* 0x000000a041057824 */ /* 0x040fe200078e02ff */
[----:B------:R-:W-:Y:S01]  /*2b90*/  IADD3 R109, P1, R108, R104, RZ ;  /* 0x000000686c6d7210 */ /* 0x000fe20007f3e0ff */
[----:B------:R-:W-:Y:S01]  /*2ba0*/  IMAD R3, R65, 0xe0, RZ ;  /* 0x000000e041037824 */ /* 0x000fe200078e02ff */
[----:B------:R-:W-:-:S02]  /*2bb0*/  IADD3 R111, P0, R107, R108, RZ ;  /* 0x0000006c6b6f7210 */ /* 0x000fc40007f1e0ff */
[----:B------:R-:W-:Y:S01]  /*2bc0*/  IADD3 R155, R179, R158, RZ ;  /* 0x0000009eb39b7210 */ /* 0x000fe20007ffe0ff */
[----:B------:R-:W-:Y:S01]  /*2bd0*/  IMAD.IADD R82, R203, 0x1, R5 ;  /* 0x00000001cb527824 */ /* 0x000fe200078e0205 */
[----:B------:R-:W-:Y:S01]  /*2be0*/  SHF.L.U32 R165, R159, 0x6, RZ ;  /* 0x000000069fa57819 */ /* 0x000fe200000006ff */
[----:B------:R-:W-:Y:S01]  /*2bf0*/  IMAD.IADD R80, R199, 0x1, R3 ;  /* 0x00000001c7507824 */ /* 0x000fe200078e0203 */
[----:B------:R-:W-:Y:S01]  /*2c00*/  IADD3.X R112, R105, R101, RZ, P1, !PT ;  /* 0x0000006569707210 */ /* 0x000fe20000ffe4ff */
[----:B------:R-:W-:Y:S01]  /*2c10*/  IMAD.SHL.U32 R119, R212, 0x10, RZ ;  /* 0x00000010d4777824 */ /* 0x000fe200078e00ff */
[----:B------:R-:W-:Y:S01]  /*2c20*/  IADD3.X R114, R110, R105, RZ, P0, !PT ;  /* 0x000000696e727210 */ /* 0x000fe200007fe4ff */
[C---:B------:R-:W-:Y:S01]  /*2c30*/  IMAD.SHL.U32 R124, R212.reuse, 0x40, RZ ;  /* 0x00000040d47c7824 */ /* 0x040fe200078e00ff */
[C-C-:B------:R-:W-:Y:S01]  /*2c40*/  SHF.L.U64.HI R0, R212.reuse, 0x4, R213.reuse ;  /* 0x00000004d4007819 */ /* 0x140fe200000102d5 */
[C---:B------:R-:W-:Y:S01]  /*2c50*/  IMAD.SHL.U32 R169, R159.reuse, 0x20, RZ ;  /* 0x000000209fa97824 */ /* 0x040fe200078e00ff */
[C-C-:B------:R-:W-:Y:S01]  /*2c60*/  SHF.L.U64.HI R120, R212.reuse, 0x5, R213.reuse ;  /* 0x00000005d4787819 */ /* 0x140fe200000102d5 */
[C---:B------:R-:W-:Y:S01]  /*2c70*/  IMAD R167, R159.reuse, 0x30, RZ ;  /* 0x000000309fa77824 */ /* 0x040fe200078e02ff */
[C---:B------:R-:W-:Y:S01]  /*2c80*/  SHF.L.U32 R121, R212.reuse, 0x5, RZ ;  /* 0x00000005d4797819 */ /* 0x040fe200000006ff */
[C---:B------:R-:W-:Y:S01]  /*2c90*/  IMAD R163, R159.reuse, 0x50, RZ ;  /* 0x000000509fa37824 */ /* 0x040fe200078e02ff */
[----:B------:R-:W-:Y:S01]  /*2ca0*/  SHF.L.U64.HI R123, R212, 0x6, R213 ;  /* 0x00000006d47b7819 */ /* 0x000fe200000102d5 */
[----:B------:R-:W-:Y:S01]  /*2cb0*/  IMAD R161, R159, 0x60, RZ ;  /* 0x000000609fa17824 */ /* 0x000fe200078e02ff */
[-C--:B------:R-:W-:Y:S01]  /*2cc0*/  IADD3 R116, P1, R109, R108.reuse, RZ ;  /* 0x0000006c6d747210 */ /* 0x080fe20007f3e0ff */
[----:B------:R-:W-:Y:S01]  /*2cd0*/  IMAD.WIDE.U32 R210, R66, 0x30, R224 ;  /* 0x0000003042d27825 */ /* 0x000fe200078e00e0 */
[----:B------:R-:W-:-:S02]  /*2ce0*/  IADD3 R118, P0, R111, R108, RZ ;  /* 0x0000006c6f767210 */ /* 0x000fc40007f1e0ff */
[----:B------:R-:W-:Y:S01]  /*2cf0*/  IADD3 R154, R179, R155, RZ ;  /* 0x0000009bb39a7210 */ /* 0x000fe20007ffe0ff */
[C---:B------:R-:W-:Y:S02]  /*2d00*/  IMAD R5, R213.reuse, 0x60, RZ ;  /* 0x00000060d5057824 */ /* 0x040fe400078e02ff */
[C---:B------:R-:W-:Y:S02]  /*2d10*/  IMAD R125, R213.reuse, 0xa0, RZ ;  /* 0x000000a0d57d7824 */ /* 0x040fe400078e02ff */
[C---:B------:R-:W-:Y:S02]  /*2d20*/  IMAD R3, R213.reuse, 0xc0, RZ ;  /* 0x000000c0d5037824 */ /* 0x040fe400078e02ff */
[----:B------:R-:W-:Y:S02]  /*2d30*/  IMAD R127, R213, 0xe0, RZ ;  /* 0x000000e0d57f7824 */ /* 0x000fe400078e02ff */
[----:B------:R-:W-:-:S04]  /*2d40*/  IMAD.WIDE.U32 R218, R212, 0x60, RZ ;  /* 0x00000060d4da7825 */ /* 0x000fc800078e00ff */
[----:B------:R-:W-:-:S04]  /*2d50*/  IMAD.WIDE.U32 R216, R212, 0xa0, RZ ;  /* 0x000000a0d4d87825 */ /* 0x000fc800078e00ff */
[----:B------:R-:W-:-:S04]  /*2d60*/  IMAD.WIDE.U32 R214, R212, 0xc0, RZ ;  /* 0x000000c0d4d67825 */ /* 0x000fc800078e00ff */
[----:B------:R-:W-:Y:S02]  /*2d70*/  IMAD R159, R159, 0x70, RZ ;  /* 0x000000709f9f7824 */ /* 0x000fe400078e02ff */
[----:B------:R-:W-:-:S04]  /*2d80*/  IMAD.WIDE.U32 R206, R66, 0x30, R220 ;  /* 0x0000003042ce7825 */ /* 0x000fc800078e00dc */
[----:B------:R-:W-:Y:S01]  /*2d90*/  IMAD.WIDE.U32 R208, R66, 0x30, R222 ;  /* 0x0000003042d07825 */ /* 0x000fe200078e00de */
[----:B------:R-:W-:-:S03]  /*2da0*/  SHF.L.U64.HI R117, R119, 0x1, R0 ;  /* 0x0000000177757819 */ /* 0x000fc60000010200 */
[----:B------:R-:W-:Y:S01]  /*2db0*/  IMAD.WIDE.U32 R212, R212, 0xe0, RZ ;  /* 0x000000e0d4d47825 */ /* 0x000fe200078e00ff */
[----:B------:R-:W-:Y:S02]  /*2dc0*/  SHF.L.U64.HI R120, R121, 0x1, R120 ;  /* 0x0000000179787819 */ /* 0x000fe40000010278 */
[C---:B------:R-:W-:Y:S01]  /*2dd0*/  SHF.L.U64.HI R123, R124.reuse, 0x1, R123 ;  /* 0x000000017c7b7819 */ /* 0x040fe2000001027b */
[----:B------:R-:W-:Y:S01]  /*2de0*/  IMAD.IADD R88, R89, 0x1, R207 ;  /* 0x0000000159587824 */ /* 0x000fe200078e02cf */
[----:B------:R-:W-:Y:S01]  /*2df0*/  IADD3 R90, R211, R89, RZ ;  /* 0x00000059d35a7210 */ /* 0x000fe20007ffe0ff */
[----:B------:R-:W-:Y:S01]  /*2e00*/  IMAD.SHL.U32 R119, R119, 0x2, RZ ;  /* 0x0000000277777824 */ /* 0x000fe200078e00ff */
[----:B------:R-:W-:Y:S01]  /*2e10*/  MOV R13, R55 ;  /* 0x00000037000d7202 */ /* 0x000fe20000000f00 */
[----:B------:R-:W-:Y:S01]  /*2e20*/  IMAD.SHL.U32 R124, R124, 0x2, RZ ;  /* 0x000000027c7c7824 */ /* 0x000fe200078e00ff */
[C---:B------:R-:W-:Y:S01]  /*2e30*/  SHF.L.U64.HI R103, R226.reuse, 0x6, R227 ;  /* 0x00000006e2677819 */ /* 0x040fe200000102e3 */
[----:B------:R-:W-:Y:S01]  /*2e40*/  IMAD.IADD R125, R217, 0x1, R125 ;  /* 0x00000001d97d7824 */ /* 0x000fe200078e027d */
[----:B------:R-:W-:Y:S01]  /*2e50*/  SHF.L.U32 R106, R226, 0x6, RZ ;  /* 0x00000006e26a7819 */ /* 0x000fe200000006ff */
[----:B------:R-:W-:Y:S01]  /*2e60*/  IMAD.IADD R127, R213, 0x1, R127 ;  /* 0x00000001d57f7824 */ /* 0x000fe200078e027f */
[----:B------:R-:W-:Y:S01]  /*2e70*/  SHF.L.U32 R121, R121, 0x1, RZ ;  /* 0x0000000179797819 */ /* 0x000fe200000006ff */
[--C-:B------:R-:W-:Y:S01]  /*2e80*/  IMAD.X R113, R112, 0x1, R105.reuse, P1 ;  /* 0x0000000170717824 */ /* 0x100fe200008e0669 */
[----:B------:R-:W-:Y:S01]  /*2e90*/  IADD3 R122, R219, R5, RZ ;  /* 0x00000005db7a7210 */ /* 0x000fe20007ffe0ff */
[----:B------:R-:W-:Y:S01]  /*2ea0*/  IMAD.X R115, R114, 0x1, R105, P0 ;  /* 0x0000000172737824 */ /* 0x000fe200000e0669 */
[----:B------:R-:W-:-:S02]  /*2eb0*/  IADD3 R126, R215, R3, RZ ;  /* 0x00000003d77e7210 */ /* 0x000fc40007ffe0ff */
[----:B------:R-:W-:Y:S02]  /*2ec0*/  SHF.R.S32.HI R153, RZ, 0x1f, R179 ;  /* 0x0000001fff997819 */ /* 0x000fe400000114b3 */
[----:B------:R-:W-:Y:S02]  /*2ed0*/  SHF.R.S32.HI R152, RZ, 0x1f, R169 ;  /* 0x0000001fff987819 */ /* 0x000fe400000114a9 */
[----:B------:R-:W-:Y:S02]  /*2ee0*/  SHF.R.S32.HI R150, RZ, 0x1f, R167 ;  /* 0x0000001fff967819 */ /* 0x000fe400000114a7 */
[----:B------:R-:W-:Y:S02]  /*2ef0*/  SHF.R.S32.HI R148, RZ, 0x1f, R165 ;  /* 0x0000001fff947819 */ /* 0x000fe400000114a5 */
[----:B------:R-:W-:Y:S02]  /*2f00*/  SHF.R.S32.HI R146, RZ, 0x1f, R163 ;  /* 0x0000001fff927819 */ /* 0x000fe400000114a3 */
[----:B------:R-:W-:-:S02]  /*2f10*/  SHF.R.S32.HI R144, RZ, 0x1f, R161 ;  /* 0x0000001fff907819 */ /* 0x000fc400000114a1 */
[----:B------:R-:W-:Y:S02]  /*2f20*/  SHF.R.S32.HI R142, RZ, 0x1f, R159 ;  /* 0x0000001fff8e7819 */ /* 0x000fe4000001149f */
[----:B------:R-:W-:Y:S02]  /*2f30*/  SHF.R.S32.HI R151, RZ, 0x1f, R166 ;  /* 0x0000001fff977819 */ /* 0x000fe400000114a6 */
[----:B------:R-:W-:Y:S02]  /*2f40*/  IADD3 R89, R89, R209, RZ ;  /* 0x000000d159597210 */ /* 0x000fe40007ffe0ff */
[----:B------:R-:W-:Y:S02]  /*2f50*/  SHF.R.S32.HI R149, RZ, 0x1f, R164 ;  /* 0x0000001fff957819 */ /* 0x000fe400000114a4 */
[----:B------:R-:W-:Y:S02]  /*2f60*/  SHF.R.S32.HI R147, RZ, 0x1f, R162 ;  /* 0x0000001fff937819 */ /* 0x000fe400000114a2 */
[----:B------:R-:W-:-:S02]  /*2f70*/  SHF.R.S32.HI R145, RZ, 0x1f, R160 ;  /* 0x0000001fff917819 */ /* 0x000fc400000114a0 */
[----:B------:R-:W-:Y:S02]  /*2f80*/  SHF.R.S32.HI R143, RZ, 0x1f, R158 ;  /* 0x0000001fff8f7819 */ /* 0x000fe4000001149e */
[----:B------:R-:W-:Y:S02]  /*2f90*/  SHF.R.S32.HI R141, RZ, 0x1f, R155 ;  /* 0x0000001fff8d7819 */ /* 0x000fe4000001149b */
[----:B------:R-:W-:-:S07]  /*2fa0*/  SHF.R.S32.HI R140, RZ, 0x1f, R154 ;  /* 0x0000001fff8c7819 */ /* 0x000fce000001149a */
.L_x_1845:
        /* <DEDUP_REMOVED lines=15> */
[----:B------:R-:W2:Y:S04]  /*30a0*/  @P5 LD.E.128 R20, desc[UR6][R128.64] ;  /* 0x0000000680145980 */ /* 0x000ea8000c101d00 */
[----:B--2---:R1:W-:Y:S04]  /*30b0*/  @P5 ST.E.128 desc[UR6][R138.64], R20 ;  /* 0x000000148a005985 */ /* 0x0043e8000c101d06 */
[----:B------:R-:W2:Y:S04]  /*30c0*/  @P4 LD.E.128 R4, desc[UR6][R128.64+0x80] ;  /* 0x0000800680044980 */ /* 0x000ea8000c101d00 */
[----:B--2---:R1:W-:Y:S02]  /*30d0*/  @P4 ST.E.128 desc[UR6][R138.64+0x80], R4 ;  /* 0x000080048a004985 */ /* 0x0043e4000c101d06 */
.L_x_1713:
[----:B------:R-:W-:Y:S05]  /*30e0*/  BSYNC B0 ;  /* 0x0000000000007941 */ /* 0x000fea0003800000 */
.L_x_1712:
[----:B------:R-:W-:Y:S04]  /*30f0*/  BSSY B0, `(.L_x_1714) ;  /* 0x000000c000007945 */ /* 0x000fe80003800000 */
[----:B------:R-:W-:Y:S05]  /*3100*/  @!P3 BRA `(.L_x_1715) ;  /* 0x000000000028b947 */ /* 0x000fea0003800000 */
[----:B------:R-:W-:Y:S02]  /*3110*/  ISETP.NE.AND P4, PT, R177, RZ, PT ;  /* 0x000000ffb100720c */ /* 0x000fe40003f85270 */
[----:B------:R-:W-:Y:S02]  /*3120*/  IADD3 R24, P3, R128, R119, RZ ;  /* 0x0000007780187210 */ /* 0x000fe40007f7e0ff */
[C---:B------:R-:W-:Y:S03]  /*3130*/  LEA R2, P5, R230.reuse, R138, 0x1 ;  /* 0x0000008ae6027211 */ /* 0x040fe600078a08ff */
[----:B------:R-:W-:Y:S01]  /*3140*/  IMAD.X R25, R129, 0x1, R117, P3 ;  /* 0x0000000181197824 */ /* 0x000fe200018e0675 */
[----:B------:R-:W-:Y:S02]  /*3150*/  ISETP.NE.AND P3, PT, R175, RZ, PT ;  /* 0x000000ffaf00720c */ /* 0x000fe40003f65270 */
[----:B------:R-:W-:Y:S03]  /*3160*/  LEA.HI.X R3, R230, R139, R231, 0x1, P5 ;  /* 0x0000008be6037211 */ /* 0x000fe600028f0ce7 */
[----:B-1----:R-:W2:Y:S04]  /*3170*/  @P4 LD.E.128 R20, desc[UR6][R24.64] ;  /* 0x0000000618144980 */ /* 0x002ea8000c101d00 */
[----:B--2---:R2:W-:Y:S04]  /*3180*/  @P4 ST.E.128 desc[UR6][R2.64], R20 ;  /* 0x0000001402004985 */ /* 0x0045e8000c101d06 */
[----:B------:R-:W3:Y:S04]  /*3190*/  @P3 LD.E.128 R4, desc[UR6][R24.64+0x80] ;  /* 0x0000800618043980 */ /* 0x000ee8000c101d00 */
[----:B---3--:R2:W-:Y:S02]  /*31a0*/  @P3 ST.E.128 desc[UR6][R2.64+0x80], R4 ;  /* 0x0000800402003985 */ /* 0x0085e4000c101d06 */
.L_x_1715:
[----:B------:R-:W-:Y:S05]  /*31b0*/  BSYNC B0 ;  /* 0x0000000000007941 */ /* 0x000fea0003800000 */
.L_x_1714:
        /* <DEDUP_REMOVED lines=15> */
.L_x_1717:
[----:B------:R-:W-:Y:S05]  /*32b0*/  BSYNC B0 ;  /* 0x0000000000007941 */ /* 0x000fea0003800000 */
.L_x_1716:
        /* <DEDUP_REMOVED lines=13> */
.L_x_1719:
[----:B------:R-:W-:Y:S05]  /*3390*/  BSYNC B0 ;  /* 0x0000000000007941 */ /* 0x000fea0003800000 */
.L_x_1718:
        /* <DEDUP_REMOVED lines=17> */
.L_x_1721:
[----:B------:R-:W-:Y:S05]  /*34b0*/  BSYNC B0 ;  /* 0x0000000000007941 */ /* 0x000fea0003800000 */
.L_x_1720:
        /* <DEDUP_REMOVED lines=12> */
.L_x_1723:
[----:B------:R-:W-:Y:S05]  /*3580*/  BSYNC B0 ;  /* 0x0000000000007941 */ /* 0x000fea0003800000 */
.L_x_1722:
        /* <DEDUP_REMOVED lines=12> */
.L_x_1725:
[----:B------:R-:W-:Y:S05]  /*3650*/  BSYNC B0 ;  /* 0x0000000000007941 */ /* 0x000fea0003800000 */
.L_x_1724:
        /* <DEDUP_REMOVED lines=12> */
.L_x_1727:
[----:B------:R-:W-:Y:S05]  /*3720*/  BSYNC B0 ;  /* 0x0000000000007941 */ /* 0x000fea0003800000 */
.L_x_1726:
[----:B------:R-:W5:Y:S01]  /*3730*/  LD.E R17, desc[UR6][R10.64+0xd0] ;  /* 0x0000d0060a117980 */ /* 0x000f62000c101900 */
[----:B------:R-:W-:Y:S03]  /*3740*/  BSSY B3, `(.L_x_1728) ;  /* 0x0000a80000037945 */ /* 0x000fe60003800000 */
        /* <DEDUP_REMOVED lines=20> */
[----:B------:R-:W-:Y:S01]  /*3890*/  @!P0 MOV R8, R12 ;  /* 0x0000000c00088202 */ /* 0x000fe20000000f00 */
[----:B------:R-:W-:Y:S04]  /*38a0*/  @!P0 IMAD.MOV.U32 R52, RZ, RZ, R58 ;  /* 0x000000ffff348224 */ /* 0x000fe800078e003a */
[----:B------:R1:W3:Y:S06]  /*38b0*/  @!P0 LD.E.64 R6, desc[UR6][R8.64] ;  /* 0x0000000608068980 */ /* 0x0002ec000c101b00 */
[----:B------:R-:W4:Y:S01]  /*38c0*/  @!P0 LD.E.64 R34, desc[UR6][R52.64] ;  /* 0x0000000634228980 */ /* 0x000f22000c101b00 */
[C---:B--2---:R-:W-:Y:S01]  /*38d0*/  @!P0 LOP3.LUT R25, R20.reuse, 0xffff0000, RZ, 0xc0, !PT ;  /* 0xffff000014198812 */ /* 0x044fe200078ec0ff */
[----:B------:R-:W-:Y:S01]  /*38e0*/  @!P0 IMAD.U32 R31, R20, 0x10000, RZ ;  /* 0x00010000141f8824 */ /* 0x000fe200078e00ff */
[----:B------:R-:W-:Y:S01]  /*38f0*/  @!P0 LOP3.LUT R27, R21, 0xffff0000, RZ, 0xc0, !PT ;  /* 0xffff0000151b8812 */ /* 0x000fe200078ec0ff */
[----:B------:R-:W-:Y:S01]  /*3900*/  @!P0 IMAD.U32 R28, R22, 0x10000, RZ ;  /* 0x00010000161c8824 */ /* 0x000fe200078e00ff */
[C---:B-1----:R-:W-:Y:S02]  /*3910*/  @!P0 LOP3.LUT R8, R23.reuse, 0xffff0000, RZ, 0xc0, !PT ;  /* 0xffff000017088812 */ /* 0x042fe400078ec0ff */
[----:B------:R-:W-:Y:S02]  /*3920*/  @!P0 SHF.L.U32 R30, R23, 0x10, RZ ;  /* 0x00000010171e8819 */ /* 0x000fe400000006ff */
[C---:B---3--:R-:W-:Y:S01]  /*3930*/  @!P0 SHF.L.U32 R24, R6.reuse, 0x10, RZ ;  /* 0x0000001006188819 */ /* 0x048fe200000006ff */
[C---:B------:R-:W-:Y:S01]  /*3940*/  @!P0 IMAD.U32 R5, R7.reuse, 0x10000, RZ ;  /* 0x0001000007058824 */ /* 0x040fe200078e00ff */
[----:B------:R-:W-:Y:S02]  /*3950*/  @!P0 LOP3.LUT R6, R6, 0xffff0000, RZ, 0xc0, !PT ;  /* 0xffff000006068812 */ /* 0x000fe400078ec0ff */
[----:B------:R-:W-:Y:S01]  /*3960*/  @!P0 LOP3.LUT R7, R7, 0xffff0000, RZ, 0xc0, !PT ;  /* 0xffff000007078812 */ /* 0x000fe200078ec0ff */
[----:B------:R-:W-:Y:S01]  /*3970*/  @!P0 FMUL.FTZ R0, R25, R24 ;  /* 0x0000001819008220 */ /* 0x000fe20000410000 */
[C---:B----4-:R-:W-:Y:S01]  /*3980*/  @!P0 SHF.L.U32 R29, R34.reuse, 0x10, RZ ;  /* 0x00000010221d8819 */ /* 0x050fe200000006ff */
[----:B------:R-:W-:Y:S01]  /*3990*/  @!P0 FMUL.FTZ R2, R27, R6 ;  /* 0x000000061b028220 */ /* 0x000fe20000410000 */
[----:B------:R-:W-:Y:S01]  /*39a0*/  @!P0 LOP3.LUT R33, R34, 0xffff0000, RZ, 0xc0, !PT ;  /* 0xffff000022218812 */ /* 0x000fe200078ec0ff */
[----:B------:R-:W-:Y:S01]  /*39b0*/  @!P0 FMUL.FTZ R4, R8, R7 ;  /* 0x0000000708048220 */ /* 0x000fe20000410000 */
[----:B------:R-:W-:Y:S01]  /*39c0*/  @!P0 SHF.L.U32 R26, R35, 0x10, RZ ;  /* 0x00000010231a8819 */ /* 0x000fe200000006ff */
[----:B------:R-:W-:Y:S01]  /*39d0*/  @!P0 FMUL.FTZ R37, R25, R29 ;  /* 0x0000001d19258220 */ /* 0x000fe20000410000 */
[----:B------:R-:W-:Y:S01]  /*39e0*/  @!P0 LOP3.LUT R35, R35, 0xffff0000, RZ, 0xc0, !PT ;  /* 0xffff000023238812 */ /* 0x000fe200078ec0ff */
[----:B------:R-:W-:Y:S01]  /*39f0*/  @!P0 FFMA.FTZ R0, R29, R31, R0 ;  /* 0x0000001f1d008223 */ /* 0x000fe20000010000 */
[----:B------:R-:W-:Y:S01]  /*3a00*/  @!P0 SHF.L.U32 R29, R21, 0x10, RZ ;  /* 0x00000010151d8819 */ /* 0x000fe200000006ff */
[----:B------:R-:W-:Y:S01]  /*3a10*/  @!P0 FFMA.FTZ R37, R31, R24, -R37 ;  /* 0x000000181f258223 */ /* 0x000fe20000010825 */
[----:B------:R-:W-:Y:S01]  /*3a20*/  @!P0 LOP3.LUT R24, R22, 0xffff0000, RZ, 0xc0, !PT ;  /* 0xffff000016188812 */ /* 0x000fe200078ec0ff */
[----:B------:R-:W-:Y:S01]  /*3a30*/  @!P0 FMUL.FTZ R39, R27, R33 ;  /* 0x000000211b278220 */ /* 0x000fe20000410000 */
[----:B------:R-:W-:Y:S01]  /*3a40*/  @!P0 FMUL.FTZ R41, R8, R35 ;  /* 0x0000002308298220 */ /* 0x000fe20000410000 */
[----:B------:R-:W-:Y:S01]  /*3a50*/  @!P0 FFMA.FTZ R2, R33, R29, R2 ;  /* 0x0000001d21028223 */ /* 0x000fe20000010002 */
[----:B------:R-:W-:Y:S01]  /*3a60*/  @!P0 F2FP.BF16.F32.PACK_AB R37, R0, R37 ;  /* 0x000000250025823e */ /* 0x000fe200000010ff */
[C---:B------:R-:W-:Y:S01]  /*3a70*/  @!P0 FMUL.FTZ R3, R24.reuse, R5 ;  /* 0x0000000518038220 */ /* 0x040fe20000410000 */
[----:B------:R-:W-:Y:S01]  /*3a80*/  @!P0 FMUL.FTZ R32, R24, R26 ;  /* 0x0000001a18208220 */ /* 0x000fe20000410000 */
        /* <DEDUP_REMOVED lines=13> */
.L_x_1734:
[----:B------:R-:W-:Y:S05]  /*3b60*/  BSYNC B0 ;  /* 0x0000000000007941 */ /* 0x000fea0003800000 */
.L_x_1733:
[----:B------:R-:W-:Y:S05]  /*3b70*/  @P1 BRA `(.L_x_1732) ;  /* 0x0000000000c01947 */ /* 0x000fea0003800000 */
[----:B------:R-:W-:Y:S01]  /*3b80*/  ISETP.GE.AND P0, PT, R14, R17, PT ;  /* 0x000000110e00720c */ /* 0x000fe20003f06270 */
[----:B-1----:R-:W2:Y:S11]  /*3b90*/  LD.E.128 R20, desc[UR6][R130.64+0x80] ;  /* 0x0000800682147980 */ /* 0x002eb6000c101d00 */
        /* <DEDUP_REMOVED lines=46> */
.L_x_1732:
[----:B------:R-:W-:Y:S05]  /*3e80*/  BSYNC B1 ;  /* 0x0000000000017941 */ /* 0x000fea0003800000 */
.L_x_1731:
        /* <DEDUP_REMOVED lines=64> */
.L_x_1738:
[----:B------:R-:W-:Y:S05]  /*4290*/  BSYNC B0 ;  /* 0x0000000000007941 */ /* 0x000fea0003800000 */
.L_x_1737:
        /* <DEDUP_REMOVED lines=50> */
.L_x_1736:
[----:B------:R-:W-:Y:S05]  /*45c0*/  BSYNC B1 ;  /* 0x0000000000017941 */ /* 0x000fea0003800000 */
.L_x_1735:
        /* <DEDUP_REMOVED lines=64> */
.L_x_1742:
[----:B------:R-:W-:Y:S05]  /*49d0*/  BSYNC B0 ;  /* 0x0000000000007941 */ /* 0x000fea0003800000 */
.L_x_1741:
        /* <DEDUP_REMOVED lines=50> */
.L_x_1740:
[----:B------:R-:W-:Y:S05]  /*4d00*/  BSYNC B1 ;  /* 0x0000000000017941 */ /* 0x000fea0003800000 */
.L_x_1739:
        /* <DEDUP_REMOVED lines=66> */
.L_x_1746:
[----:B------:R-:W-:Y:S05]  /*5130*/  BSYNC B0 ;  /* 0x0000000000007941 */ /* 0x000fea0003800000 */
.L_x_1745:
        /* <DEDUP_REMOVED lines=50> */
.L_x_1744:
[----:B------:R-:W-:Y:S05]  /*5460*/  BSYNC B1 ;  /* 0x0000000000017941 */ /* 0x000fea0003800000 */
.L_x_1743:
        /* <DEDUP_REMOVED lines=64> */
.L_x_1750:
[----:B------:R-:W-:Y:S05]  /*5870*/  BSYNC B0 ;  /* 0x0000000000007941 */ /* 0x000fea0003800000 */
.L_x_1749:
        /* <DEDUP_REMOVED lines=50> */
.L_x_1748:
[----:B------:R-:W-:Y:S05]  /*5ba0*/  BSYNC B1 ;  /* 0x0000000000017941 */ /* 0x000fea0003800000 */
.L_x_1747:
        /* <DEDUP_REMOVED lines=66> */
.L_x_1754:
[----:B------:R-:W-:Y:S05]  /*5fd0*/  BSYNC B0 ;  /* 0x0000000000007941 */ /* 0x000fea0003800000 */
.L_x_1753:
        /* <DEDUP_REMOVED lines=50> */
.L_x_1752:
[----:B------:R-:W-:Y:S05]  /*6300*/  BSYNC B1 ;  /* 0x0000000000017941 */ /* 0x000fea0003800000 */
.L_x_1751:
        /* <DEDUP_REMOVED lines=66> */
.L_x_1758:
[----:B------:R-:W-:Y:S05]  /*6730*/  BSYNC B0 ;  /* 0x0000000000007941 */ /* 0x000fea0003800000 */
.L_x_1757:
        /* <DEDUP_REMOVED lines=50> */
.L_x_1756:
[----:B------:R-:W-:Y:S05]  /*6a60*/  BSYNC B1 ;  /* 0x0000000000017941 */ /* 0x000fea0003800000 */
.L_x_1755:
        /* <DEDUP_REMOVED lines=66> */
.L_x_1762:
[----:B------:R-:W-:Y:S05]  /*6e90*/  BSYNC B0 ;  /* 0x0000000000007941 */ /* 0x000fea0003800000 */
.L_x_1761:
        /* <DEDUP_REMOVED lines=50> */
.L_x_1760:
[----:B------:R-:W-:Y:S05]  /*71c0*/  BSYNC B1 ;  /* 0x0000000000017941 */ /* 0x000fea0003800000 */
.L_x_1759:
[----:B------:R-:W2:Y:S01]  /*71d0*/  LD.E R3, desc[UR6][R10.64+0xd0] ;  /* 0x0000d0060a037980 */ /* 0x000ea2000c101900 */
        /* <DEDUP_REMOVED lines=8> */
.L_x_1730:
        /* <DEDUP_REMOVED lines=89> */
.L_x_1769:
[----:B------:R-:W-:Y:S05]  /*77f0*/  BSYNC B0 ;  /* 0x0000000000007941 */ /* 0x000fea0003800000 */
.L_x_1768:
[----:B-----5:R2:W-:Y:S02]  /*7800*/  ST.E.128 desc[UR6][R136.64], R48 ;  /* 0x0000003088007985 */ /* 0x0205e4000c101d06 */
.L_x_1767:
[----:B------:R-:W-:Y:S05]  /*7810*/  BSYNC B1 ;  /* 0x0000000000017941 */ /* 0x000fea0003800000 */
.L_x_1766:
        /* <DEDUP_REMOVED lines=86> */
.L_x_1771:
[----:B------:R-:W-:Y:S05]  /*7d80*/  BSYNC B0 ;  /* 0x0000000000007941 */ /* 0x000fea0003800000 */
.L_x_1770:
[----:B-----5:R3:W-:Y:S02]  /*7d90*/  ST.E.128 desc[UR6][R136.64+0x80], R48 ;  /* 0x0000803088007985 */ /* 0x0207e4000c101d06 */
.L_x_1765:
[----:B------:R-:W-:Y:S05]  /*7da0*/  BSYNC B2 ;  /* 0x0000000000027941 */ /* 0x000fea0003800000 */
.L_x_1764:
        /* <DEDUP_REMOVED lines=9> */
[----:B------:R-:W-:Y:S01]  /*7e40*/  LEA R250, P0, R100, R130, 0x1 ;  /* 0x0000008264fa7211 */ /* 0x000fe200078008ff */
        /* <DEDUP_REMOVED lines=35> */
[----:B------:R-:W-:Y:S06]  /*8080*/  LEA.HI.X R61, R180, R135, R52, 0x1, P0 ;  /* 0x00000087b43d7211 */ /* 0x000fec00000f0c34 */
        /* <DEDUP_REMOVED lines=53> */
.L_x_1777:
[----:B------:R-:W-:Y:S05]  /*83e0*/  BSYNC B0 ;  /* 0x0000000000007941 */ /* 0x000fea0003800000 */
.L_x_1776:
[----:B-----5:R4:W-:Y:S02]  /*83f0*/  ST.E.128 desc[UR6][R246.64], R48 ;  /* 0x00000030f6007985 */ /* 0x0209e4000c101d06 */
.L_x_1775:
[----:B------:R-:W-:Y:S05]  /*8400*/  BSYNC B1 ;  /* 0x0000000000017941 */ /* 0x000fea0003800000 */
.L_x_1774:
        /* <DEDUP_REMOVED lines=93> */
.L_x_1779:
[----:B------:R-:W-:Y:S05]  /*89e0*/  BSYNC B0 ;  /* 0x0000000000007941 */ /* 0x000fea0003800000 */
.L_x_1778:
[----:B-----5:R3:W-:Y:S02]  /*89f0*/  ST.E.128 desc[UR6][R246.64], R48 ;  /* 0x00000030f6007985 */ /* 0x0207e4000c101d06 */
.L_x_1773:
[----:B------:R-:W-:Y:S05]  /*8a00*/  BSYNC B2 ;  /* 0x0000000000027941 */ /* 0x000fea0003800000 */
.L_x_1772:
        /* <DEDUP_REMOVED lines=99> */
.L_x_1785:
[----:B------:R-:W-:Y:S05]  /*9040*/  BSYNC B0 ;  /* 0x0000000000007941 */ /* 0x000fea0003800000 */
.L_x_1784:
[----:B-----5:R3:W-:Y:S02]  /*9050*/  ST.E.128 desc[UR6][R246.64], R48 ;  /* 0x00000030f6007985 */ /* 0x0207e4000c101d06 */
.L_x_1783:
[----:B------:R-:W-:Y:S05]  /*9060*/  BSYNC B1 ;  /* 0x0000000000017941 */ /* 0x000fea0003800000 */
.L_x_1782:
        /* <DEDUP_REMOVED lines=93> */
.L_x_1787:
[----:B------:R-:W-:Y:S05]  /*9640*/  BSYNC B0 ;  /* 0x0000000000007941 */ /* 0x000fea0003800000 */
.L_x_1786:
[----:B-----5:R3:W-:Y:S02]  /*9650*/  ST.E.128 desc[UR6][R246.64], R48 ;  /* 0x00000030f6007985 */ /* 0x0207e4000c101d06 */
.L_x_1781:
[----:B------:R-:W-:Y:S05]  /*9660*/  BSYNC B2 ;  /* 0x0000000000027941 */ /* 0x000fea0003800000 */
.L_x_1780:
        /* <DEDUP_REMOVED lines=101> */
.L_x_1793:
[----:B------:R-:W-:Y:S05]  /*9cc0*/  BSYNC B0 ;  /* 0x0000000000007941 */ /* 0x000fea0003800000 */
.L_x_1792:
[----:B-----5:R3:W-:Y:S02]  /*9cd0*/  ST.E.128 desc[UR6][R246.64], R48 ;  /* 0x00000030f6007985 */ /* 0x0207e4000c101d06 */
.L_x_1791:
[----:B------:R-:W-:Y:S05]  /*9ce0*/  BSYNC B1 ;  /* 0x0000000000017941 */ /* 0x000fea0003800000 */
.L_x_1790:
        /* <DEDUP_REMOVED lines=93> */
.L_x_1795:
[----:B------:R-:W-:Y:S05]  /*a2c0*/  BSYNC B0 ;  /* 0x0000000000007941 */ /* 0x000fea0003800000 */
.L_x_1794:
[----:B-----5:R3:W-:Y:S02]  /*a2d0*/  ST.E.128 desc[UR6][R246.64], R48 ;  /* 0x00000030f6007985 */ /* 0x0207e4000c101d06 */
.L_x_1789:
[----:B------:R-:W-:Y:S05]  /*a2e0*/  BSYNC B2 ;  /* 0x0000000000027941 */ /* 0x000fea0003800000 */
.L_x_1788:
        /* <DEDUP_REMOVED lines=99> */
.L_x_1801:
[----:B------:R-:W-:Y:S05]  /*a920*/  BSYNC B0 ;  /* 0x0000000000007941 */ /* 0x000fea0003800000 */
.L_x_1800:
[----:B-----5:R3:W-:Y:S02]  /*a930*/  ST.E.128 desc[UR6][R246.64], R48 ;  /* 0x00000030f6007985 */ /* 0x0207e4000c101d06 */
.L_x_1799:
[----:B------:R-:W-:Y:S05]  /*a940*/  BSYNC B1 ;  /* 0x0000000000017941 */ /* 0x000fea0003800000 */
.L_x_1798:
        /* <DEDUP_REMOVED lines=93> */
.L_x_1803:
[----:B------:R-:W-:Y:S05]  /*af20*/  BSYNC B0 ;  /* 0x0000000000007941 */ /* 0x000fea0003800000 */
.L_x_1802:
[----:B-----5:R3:W-:Y:S02]  /*af30*/  ST.E.128 desc[UR6][R246.64], R48 ;  /* 0x00000030f6007985 */ /* 0x0207e4000c101d06 */
.L_x_1797:
[----:B------:R-:W-:Y:S05]  /*af40*/  BSYNC B2 ;  /* 0x0000000000027941 */ /* 0x000fea0003800000 */
.L_x_1796:
        /* <DEDUP_REMOVED lines=101> */
.L_x_1809:
[----:B------:R-:W-:Y:S05]  /*b5a0*/  BSYNC B0 ;  /* 0x0000000000007941 */ /* 0x000fea0003800000 */
.L_x_1808:
[----:B-----5:R3:W-:Y:S02]  /*b5b0*/  ST.E.128 desc[UR6][R246.64], R48 ;  /* 0x00000030f6007985 */ /* 0x0207e4000c101d06 */
.L_x_1807:
[----:B------:R-:W-:Y:S05]  /*b5c0*/  BSYNC B1 ;  /* 0x0000000000017941 */ /* 0x000fea0003800000 */
.L_x_1806:
        /* <DEDUP_REMOVED lines=93> */
.L_x_1811:
[----:B------:R-:W-:Y:S05]  /*bba0*/  BSYNC B0 ;  /* 0x0000000000007941 */ /* 0x000fea0003800000 */
.L_x_1810:
[----:B-----5:R3:W-:Y:S02]  /*bbb0*/  ST.E.128 desc[UR6][R246.64], R48 ;  /* 0x00000030f6007985 */ /* 0x0207e4000c101d06 */
.L_x_1805:
[----:B------:R-:W-:Y:S05]  /*bbc0*/  BSYNC B2 ;  /* 0x0000000000027941 */ /* 0x000fea0003800000 */
.L_x_1804:
        /* <DEDUP_REMOVED lines=101> */
.L_x_1817:
[----:B------:R-:W-:Y:S05]  /*c220*/  BSYNC B0 ;  /* 0x0000000000007941 */ /* 0x000fea0003800000 */
.L_x_1816:
[----:B-----5:R3:W-:Y:S02]  /*c230*/  ST.E.128 desc[UR6][R246.64], R48 ;  /* 0x00000030f6007985 */ /* 0x0207e4000c101d06 */
.L_x_1815:
[----:B------:R-:W-:Y:S05]  /*c240*/  BSYNC B1 ;  /* 0x0000000000017941 */ /* 0x000fea0003800000 */
.L_x_1814:
        /* <DEDUP_REMOVED lines=93> */
.L_x_1819:
[----:B------:R-:W-:Y:S05]  /*c820*/  BSYNC B0 ;  /* 0x0000000000007941 */ /* 0x000fea0003800000 */
.L_x_1818:
[----:B-----5:R3:W-:Y:S02]  /*c830*/  ST.E.128 desc[UR6][R246.64], R48 ;  /* 0x00000030f6007985 */ /* 0x0207e4000c101d06 */
.L_x_1813:
[----:B------:R-:W-:Y:S05]  /*c840*/  BSYNC B2 ;  /* 0x0000000000027941 */ /* 0x000fea0003800000 */
.L_x_1812:
        /* <DEDUP_REMOVED lines=101> */
.L_x_1825:
[----:B------:R-:W-:Y:S05]  /*cea0*/  BSYNC B0 ;  /* 0x0000000000007941 */ /* 0x000fea0003800000 */
.L_x_1824:
[----:B-----5:R3:W-:Y:S02]  /*ceb0*/  ST.E.128 desc[UR6][R48.64], R36 ;  /* 0x0000002430007985 */ /* 0x0207e4000c101d06 */
.L_x_1823:
[----:B------:R-:W-:Y:S05]  /*cec0*/  BSYNC B1 ;  /* 0x0000000000017941 */ /* 0x000fea0003800000 */
.L_x_1822:
        /* <DEDUP_REMOVED lines=93> */
.L_x_1827:
[----:B------:R-:W-:Y:S05]  /*d4a0*/  BSYNC B0 ;  /* 0x0000000000007941 */ /* 0x000fea0003800000 */
.L_x_1826:
[----:B-----5:R1:W-:Y:S02]  /*d4b0*/  ST.E.128 desc[UR6][R38.64], R20 ;  /* 0x0000001426007985 */ /* 0x0203e4000c101d06 */
.L_x_1821:
[----:B------:R-:W-:Y:S05]  /*d4c0*/  BSYNC B2 ;  /* 0x0000000000027941 */ /* 0x000fea0003800000 */
.L_x_1820:
[----:B---3--:R-:W3:Y:S02]  /*d4d0*/  LD.E R3, desc[UR6][R10.64+0xd0] ;  /* 0x0000d0060a037980 */ /* 0x008ee4000c101900 */
[----:B---3--:R-:W-:Y:S05]  /*d4e0*/  IMAD.U32 R3, R3, -0x40, RZ ;  /* 0xffffffc003037824 */ /* 0x008fea00078e00ff */
[C---:B------:R-:W-:Y:S02]  /*d4f0*/  LEA R134, P1, R3.reuse, R134, 0x1 ;  /* 0x0000008603867211 */ /* 0x040fe400078208ff */
[C---:B------:R-:W-:Y:S02]  /*d500*/  LEA R132, P0, R3.reuse, R132, 0x1 ;  /* 0x0000008403847211 */ /* 0x040fe400078008ff */
[C---:B------:R-:W-:Y:S02]  /*d510*/  LEA.HI.X.SX32 R135, R3.reuse, R135, 0x1, P1 ;  /* 0x0000008703877211 */ /* 0x040fe400008f0eff */
[----:B------:R-:W-:Y:S01]  /*d520*/  LEA.HI.X.SX32 R133, R3, R133, 0x1, P0 ;  /* 0x0000008503857211 */ /* 0x000fe200000f0eff */
[----:B------:R-:W-:Y:S05]  /*d530*/  BRA `(.L_x_1763) ;  /* 0x0000000800807947 */ /* 0x000fea0003800000 */
.L_x_1729:
        /* <DEDUP_REMOVED lines=18> */
.L_x_1829:
[----:B------:R-:W-:Y:S05]  /*d660*/  BSYNC B0 ;  /* 0x0000000000007941 */ /* 0x000fea0003800000 */
.L_x_1828:
        /* <DEDUP_REMOVED lines=20> */
.L_x_1831:
[----:B------:R-:W-:Y:S05]  /*d7b0*/  BSYNC B0 ;  /* 0x0000000000007941 */ /* 0x000fea0003800000 */
.L_x_1830:
        /* <DEDUP_REMOVED lines=28> */
.L_x_1833:
[----:B------:R-:W-:Y:S05]  /*d980*/  BSYNC B0 ;  /* 0x0000000000007941 */ /* 0x000fea0003800000 */
.L_x_1832:
        /* <DEDUP_REMOVED lines=18> */
.L_x_1835:
[----:B------:R-:W-:Y:S05]  /*dab0*/  BSYNC B0 ;  /* 0x0000000000007941 */ /* 0x000fea0003800000 */
.L_x_1834:
        /* <DEDUP_REMOVED lines=16> */
.L_x_1837:
[----:B------:R-:W-:Y:S05]  /*dbc0*/  BSYNC B0 ;  /* 0x0000000000007941 */ /* 0x000fea0003800000 */
.L_x_1836:
        /* <DEDUP_REMOVED lines=18> */
.L_x_1839:
[----:B------:R-:W-:Y:S05]  /*dcf0*/  BSYNC B0 ;  /* 0x0000000000007941 */ /* 0x000fea0003800000 */
.L_x_1838:
        /* <DEDUP_REMOVED lines=18> */
.L_x_1841:
[----:B------:R-:W-:Y:S05]  /*de20*/  BSYNC B0 ;  /* 0x0000000000007941 */ /* 0x000fea0003800000 */
.L_x_1840:
        /* <DEDUP_REMOVED lines=17> */
.L_x_1763:
[----:B------:R-:W-:Y:S05]  /*df40*/  BSYNC B3 ;  /* 0x0000000000037941 */ /* 0x000fea0003800000 */
.L_x_1728:
        /* <DEDUP_REMOVED lines=89> */
.L_x_1843:
        /* <DEDUP_REMOVED lines=8> */
.L_x_1844:
[----:B------:R-:W-:Y:S05]  /*e560*/  BSYNC B0 ;  /* 0x0000000000007941 */ /* 0x000fea0003800000 */
.L_x_1842:
[----:B------:R-:W-:Y:S04]  /*e570*/  IADD3 R13, R13, -0x1, RZ ;  /* 0xffffffff0d0d7810 */ /* 0x000fe80007ffe0ff */
[----:B------:R-:W-:Y:S11]  /*e580*/  ISETP.GT.AND P0, PT, R13, R98, PT ;  /* 0x000000620d00720c */ /* 0x000ff60003f04270 */
[----:B------:R-:W-:Y:S02]  /*e590*/  @!UPT UIADD3 URZ, URZ, URZ, URZ ;  /* 0x0000003f3f3ff290 */ /* 0x000fe4000fffe03f */
[----:B------:R-:W-:Y:S05]  /*e5a0*/  @P0 BRA `(.L_x_1845) ;  /* 0xffffff4800800947 */ /* 0x000fea000383ffff */
.L_x_1711:
[----:B------:R-:W-:Y:S05]  /*e5b0*/  WARPSYNC.ALL ;  /* 0x0000000000007948 */ /* 0x000fea0003800000 */
[----:B------:R-:W-:Y:S06]  /*e5c0*/  BAR.SYNC.DEFER_BLOCKING 0x0 ;  /* 0x0000000000007b1d */ /* 0x000fec0000010000 */
[----:B---34-:R-:W2:Y:S02]  /*e5d0*/  LD.E R7, desc[UR6][R10.64+0xd0] ;  /* 0x0000d0060a077980 */ /* 0x018ea4000c101900 */
        /* <DEDUP_REMOVED lines=9> */
[----:B------:R-:W2:Y:S01]  /*e670*/  LD.E.64 R8, desc[UR6][R10.64+0xf0] ;  /* 0x0000f0060a087980 */ /* 0x000ea2000c101b00 */
[----:B------:R-:W-:-:S03]  /*e680*/  IMAD.MOV.U32 R2, RZ, RZ, RZ ;  /* 0x000000ffff027224 */ /* 0x000fc600078e00ff */
[----:B------:R-:W3:Y:S04]  /*e690*/  LD.E.U8 R0, desc[UR6][R10.64+0x1b3] ;  /* 0x0001b3060a007980 */ /* 0x000ee8000c101100 */
[----:B------:R-:W5:Y:S04]  /*e6a0*/  LD.E.64 R36, desc[UR6][R10.64+0x148] ;  /* 0x000148060a247980 */ /* 0x000f68000c101b00 */
[----:B-----5:R-:W5:Y:S01]  /*e6b0*/  LD.E.64 R16, desc[UR6][R10.64+0x150] ;  /* 0x000150060a107980 */ /* 0x020f62000c101b00 */
[----:B--2---:R-:W-:-:S04]  /*e6c0*/  ISETP.NE.U32.AND P1, PT, R8, RZ, PT ;  /* 0x000000ff0800720c */ /* 0x004fc80003f25070 */
[----:B------:R-:W-:-:S13]  /*e6d0*/  ISETP.NE.AND.EX P1, PT, R9, RZ, PT, P1 ;  /* 0x000000ff0900720c */ /* 0x000fda0003f25310 */
[----:B------:R-:W-:-:S04]  /*e6e0*/  @P1 LEA R12, P0, R241, R8, 0x2 ;  /* 0x00000008f10c1211 */ /* 0x000fc800078010ff */
[----:B------:R-:W-:Y:S02]  /*e6f0*/  @P1 LEA.HI.X R13, R241, R9, R76, 0x2, P0 ;  /* 0x00000009f10d1211 */ /* 0x000fe400000f144c */
[----:B------:R-:W5:Y:S04]  /*e700*/  LD.E R9, desc[UR6][R10.64+0xc0] ;  /* 0x0000c0060a097980 */ /* 0x000f68000c101900 */
[----:B------:R1:W2:Y:S01]  /*e710*/  @P1 LD.E R2, desc[UR6][R12.64] ;  /* 0x000000060c021980 */ /* 0x0002a2000c101900 */
[-C--:B------:R-:W-:Y:S02]  /*e720*/  LEA R15, P0, R194, R190.reuse, 0x5 ;  /* 0x000000bec20f7211 */ /* 0x080fe400078028ff */
[----:B------:R-:W-:Y:S01]  /*e730*/  IADD3 R5, P1, R5, R190, RZ ;  /* 0x000000be05057210 */ /* 0x000fe20007f3e0ff */
[----:B------:R-:W-:Y:S01]  /*e740*/  IMAD.MOV.U32 R192, RZ, RZ, R190 ;  /* 0x000000ffffc07224 */ /* 0x000fe200078e00be */
[----:B------:R-:W-:-:S02]  /*e750*/  LEA R46, P2, R190, R196, 0x1 ;  /* 0x000000c4be2e7211 */ /* 0x000fc400078408ff */
[----:B------:R-:W-:Y:S02]  /*e760*/  LEA.HI.X R6, R194, R193, R195, 0x5, P0 ;  /* 0x000000c1c2067211 */ /* 0x000fe400000f2cc3 */
[----:B---3--:R-:W-:Y:S02]  /*e770*/  ISETP.NE.AND P4, PT, R0, RZ, PT ;  /* 0x000000ff0000720c */ /* 0x008fe40003f85270 */
[----:B------:R-:W-:Y:S01]  /*e780*/  LEA R40, P0, R15, R196, 0x1 ;  /* 0x000000c40f287211 */ /* 0x000fe200078008ff */
[--C-:B------:R-:W-:Y:S01]  /*e790*/  IMAD.X R3, R3, 0x1, R193.reuse, P1 ;  /* 0x0000000103037824 */ /* 0x100fe200008e06c1 */
[----:B------:R-:W-:Y:S02]  /*e7a0*/  LEA.HI.X R47, R190, R197, R193, 0x1, P2 ;  /* 0x000000c5be2f7211 */ /* 0x000fe400010f0cc1 */
[----:B-1----:R-:W-:-:S04]  /*e7b0*/  LEA.HI R13, R7, R7, RZ, 0x1 ;  /* 0x00000007070d7211 */ /* 0x002fc800078f08ff */
[----:B------:R-:W-:Y:S01]  /*e7c0*/  SHF.R.S32.HI R13, RZ, 0x1, R13 ;  /* 0x00000001ff0d7819 */ /* 0x000fe2000001140d */
[----:B------:R-:W-:Y:S01]  /*e7d0*/  IMAD R4, R195, 0x30, RZ ;  /* 0x00000030c3047824 */ /* 0x000fe200078e02ff */
[----:B------:R-:W-:-:S03]  /*e7e0*/  LEA R42, P1, R5, R196, 0x1 ;  /* 0x000000c4052a7211 */ /* 0x000fc600078208ff */
[----:B------:R-:W-:Y:S01]  /*e7f0*/  IMAD R8, R186, R13, R77 ;  /* 0x0000000dba087224 */ /* 0x000fe200078e024d */
[-C--:B------:R-:W-:Y:S01]  /*e800*/  LEA.HI.X R41, R15, R197.reuse, R6, 0x1, P0 ;  /* 0x000000c50f297211 */ /* 0x080fe200000f0c06 */
[----:B------:R-:W-:Y:S01]  /*e810*/  IMAD.WIDE.U32 R192, R194, 0x30, R192 ;  /* 0x00000030c2c07825 */ /* 0x000fe200078e00c0 */
[----:B------:R-:W-:-:S03]  /*e820*/  LEA.HI.X R43, R5, R197, R3, 0x1, P1 ;  /* 0x000000c5052b7211 */ /* 0x000fc600008f0c03 */
[----:B------:R-:W-:Y:S02]  /*e830*/  IMAD.IADD R15, R240, 0x1, -R69 ;  /* 0x00000001f00f7824 */ /* 0x000fe400078e0a45 */
[----:B------:R-:W-:Y:S01]  /*e840*/  IMAD.IADD R0, R77, 0x1, R8 ;  /* 0x000000014d007824 */ /* 0x000fe200078e0208 */
[----:B------:R-:W-:Y:S01]  /*e850*/  LEA R38, P1, R192, R196, 0x1 ;  /* 0x000000c4c0267211 */ /* 0x000fe200078208ff */
[----:B------:R-:W-:Y:S01]  /*e860*/  IMAD.IADD R3, R193, 0x1, R4 ;  /* 0x00000001c1037824 */ /* 0x000fe200078e0204 */
[----:B------:R-:W-:Y:S01]  /*e870*/  ISETP.GE.AND P0, PT, R186, R15, PT ;  /* 0x0000000fba00720c */ /* 0x000fe20003f06270 */
[----:B------:R-:W-:-:S03]  /*e880*/  IMAD.SHL.U32 R6, R13, 0x10, RZ ;  /* 0x000000100d067824 */ /* 0x000fc600078e00ff */
[----:B------:R-:W-:Y:S02]  /*e890*/  LEA.HI.X R39, R192, R197, R3, 0x1, P1 ;  /* 0x000000c5c0277211 */ /* 0x000fe400008f0c03 */
        /* <DEDUP_REMOVED lines=11> */
[----:B-----5:R-:W-:Y:S01]  /*e950*/  ISETP.GE.AND P2, PT, R18, R9, PT ;  /* 0x000000091200720c */ /* 0x020fe20003f46270 */
        /* <DEDUP_REMOVED lines=23> */
[----:B---3--:R-:W-:Y:S02]  /*ead0*/  LOP3.LUT R27, R2, 0xffff0000, RZ, 0xc0, !PT ;  /* 0xffff0000021b7812 */ /* 0x008fe400078ec0ff */
[----:B------:R-:W-:Y:S02]  /*eae0*/  LOP3.LUT R20, R3, 0xffff0000, RZ, 0xc0, !PT ;  /* 0xffff000003147812 */ /* 0x000fe400078ec0ff */
[----:B----4-:R-:W-:Y:S01]  /*eaf0*/  LOP3.LUT R29, R4, 0xffff0000, RZ, 0xc0, !PT ;  /* 0xffff0000041d7812 */ /* 0x010fe200078ec0ff */
        /* <DEDUP_REMOVED lines=25> */
.L_x_1854:
[----:B------:R-:W-:Y:S05]  /*ec90*/  BSYNC B0 ;  /* 0x0000000000007941 */ /* 0x000fea0003800000 */
.L_x_1853:
[----:B-----5:R3:W-:Y:S02]  /*eca0*/  STS.128 [R244], R20 ;  /* 0x00000014f4007388 */ /* 0x0207e40000000c00 */
.L_x_1852:
[----:B------:R-:W-:Y:S05]  /*ecb0*/  BSYNC B1 ;  /* 0x0000000000017941 */ /* 0x000fea0003800000 */
.L_x_1851:
        /* <DEDUP_REMOVED lines=45> */
.L_x_1856:
[----:B------:R-:W-:Y:S05]  /*ef90*/  BSYNC B0 ;  /* 0x0000000000007941 */ /* 0x000fea0003800000 */
.L_x_1855:
[----:B-----5:R1:W-:Y:S02]  /*efa0*/  STS.128 [R244+0x2000], R20 ;  /* 0x00200014f4007388 */ /* 0x0203e40000000c00 */
.L_x_1850:
[----:B------:R-:W-:Y:S05]  /*efb0*/  BSYNC B2 ;  /* 0x0000000000027941 */ /* 0x000fea0003800000 */
.L_x_1849:
[----:B------:R-:W-:Y:S01]  /*efc0*/  VIADD R0, R186, 0x10 ;  /* 0x00000010ba007836 */ /* 0x000fe20000000000 */
[----:B------:R-:W-:Y:S04]  /*efd0*/  BSSY B2, `(.L_x_1857) ;  /* 0x000006c000027945 */ /* 0x000fe80003800000 */
[----:B------:R-:W-:-:S04]  /*efe0*/  ISETP.GE.AND P0, PT, R0, R15, PT ;  /* 0x0000000f0000720c */ /* 0x000fc80003f06270 */
[----:B------:R-:W-:-:S13]  /*eff0*/  ISETP.LT.OR P0, PT, R57, -0x87, P0 ;  /* 0xffffff793900780c */ /* 0x000fda0000701670 */
[----:B------:R-:W-:Y:S05]  /*f000*/  @P0 BRA `(.L_x_1858) ;  /* 0x0000000400a00947 */ /* 0x000fea0003800000 */
[----:B-----5:R-:W-:Y:S01]  /*f010*/  ISETP.GE.AND P0, PT, R18, R9, PT ;  /* 0x000000091200720c */ /* 0x020fe20003f06270 */
        /* <DEDUP_REMOVED lines=53> */
.L_x_1862:
[----:B------:R-:W-:Y:S05]  /*f370*/  BSYNC B0 ;  /* 0x0000000000007941 */ /* 0x000fea0003800000 */
.L_x_1861:
[----:B-----5:R3:W-:Y:S02]  /*f380*/  STS.128 [R244+0x800], R20 ;  /* 0x00080014f4007388 */ /* 0x0207e40000000c00 */
.L_x_1860:
[----:B------:R-:W-:Y:S05]  /*f390*/  BSYNC B1 ;  /* 0x0000000000017941 */ /* 0x000fea0003800000 */
.L_x_1859:
        /* <DEDUP_REMOVED lines=45> */
.L_x_1864:
[----:B------:R-:W-:Y:S05]  /*f670*/  BSYNC B0 ;  /* 0x0000000000007941 */ /* 0x000fea0003800000 */
.L_x_1863:
[----:B-----5:R3:W-:Y:S02]  /*f680*/  STS.128 [R244+0x2800], R20 ;  /* 0x00280014f4007388 */ /* 0x0207e40000000c00 */
.L_x_1858:
[----:B------:R-:W-:Y:S05]  /*f690*/  BSYNC B2 ;  /* 0x0000000000027941 */ /* 0x000fea0003800000 */
.L_x_1857:
[----:B------:R-:W-:Y:S01]  /*f6a0*/  VIADD R6, R186, 0x20 ;  /* 0x00000020ba067836 */ /* 0x000fe20000000000 */
[----:B------:R-:W-:Y:S04]  /*f6b0*/  BSSY B2, `(.L_x_1865) ;  /* 0x000006d000027945 */ /* 0x000fe80003800000 */
[----:B------:R-:W-:-:S04]  /*f6c0*/  ISETP.GE.AND P0, PT, R6, R15, PT ;  /* 0x0000000f0600720c */ /* 0x000fc80003f06270 */
[----:B------:R-:W-:-:S13]  /*f6d0*/  ISETP.LT.OR P0, PT, R57, -0x107, P0 ;  /* 0xfffffef93900780c */ /* 0x000fda0000701670 */
[----:B------:R-:W-:Y:S05]  /*f6e0*/  @P0 BRA `(.L_x_1866) ;  /* 0x0000000400a40947 */ /* 0x000fea0003800000 */
[----:B-----5:R-:W-:Y:S01]  /*f6f0*/  ISETP.GE.AND P0, PT, R18, R9, PT ;  /* 0x000000091200720c */ /* 0x020fe20003f06270 */
        /* <DEDUP_REMOVED lines=54> */
.L_x_1870:
[----:B------:R-:W-:Y:S05]  /*fa60*/  BSYNC B0 ;  /* 0x0000000000007941 */ /* 0x000fea0003800000 */
.L_x_1869:
[----:B-----5:R3:W-:Y:S02]  /*fa70*/  STS.128 [R244+0x1000], R20 ;  /* 0x00100014f4007388 */ /* 0x0207e40000000c00 */
.L_x_1868:
[----:B------:R-:W-:Y:S05]  /*fa80*/  BSYNC B1 ;  /* 0x0000000000017941 */ /* 0x000fea0003800000 */
.L_x_1867:
        /* <DEDUP_REMOVED lines=9> */
[C---:B-----5:R-:W-:Y:S01]  /*fb20*/  LOP3.LUT R12, R41.reuse, 0xffff0000, RZ, 0xc0, !PT ;  /* 0xffff0000290c7812 */ /* 0x060fe200078ec0ff */
[----:B------:R-:W-:Y:S01]  /*fb30*/  IMAD.U32 R26, R42, 0x10000, RZ ;  /* 0x000100002a1a7824 */ /* 0x000fe200078e00ff */
[----:B---3--:R-:W-:Y:S02]  /*fb40*/  SHF.L.U32 R20, R41, 0x10, RZ ;  /* 0x0000001029147819 */ /* 0x008fe400000006ff */
[C---:B------:R-:W-:Y:S02]  /*fb50*/  LOP3.LUT R31, R43.reuse, 0xffff0000, RZ, 0xc0, !PT ;  /* 0xffff00002b1f7812 */ /* 0x040fe400078ec0ff */
[----:B------:R-:W-:-:S02]  /*fb60*/  SHF.L.U32 R33, R43, 0x10, RZ ;  /* 0x000000102b217819 */ /* 0x000fc400000006ff */
[----:B------:R-:W-:Y:S02]  /*fb70*/  SHF.L.U32 R21, R40, 0x10, RZ ;  /* 0x0000001028157819 */ /* 0x000fe400000006ff */
        /* <DEDUP_REMOVED lines=30> */
.L_x_1872:
[----:B------:R-:W-:Y:S05]  /*fd60*/  BSYNC B0 ;  /* 0x0000000000007941 */ /* 0x000fea0003800000 */
.L_x_1871:
[----:B-----5:R1:W-:Y:S02]  /*fd70*/  STS.128 [R244+0x3000], R40 ;  /* 0x00300028f4007388 */ /* 0x0203e40000000c00 */
.L_x_1866:
[----:B------:R-:W-:Y:S05]  /*fd80*/  BSYNC B2 ;  /* 0x0000000000027941 */ /* 0x000fea0003800000 */
.L_x_1865:
[----:B------:R-:W-:-:S05]  /*fd90*/  VIADD R12, R186, 0x30 ;  /* 0x00000030ba0c7836 */ /* 0x000fca0000000000 */
[----:B------:R-:W-:-:S04]  /*fda0*/  ISETP.GE.AND P0, PT, R12, R15, PT ;  /* 0x0000000f0c00720c */ /* 0x000fc80003f06270 */
[----:B------:R-:W-:-:S13]  /*fdb0*/  ISETP.LT.OR P0, PT, R57, -0x187, P0 ;  /* 0xfffffe793900780c */ /* 0x000fda0000701670 */
[----:B------:R-:W-:Y:S05]  /*fdc0*/  @P0 BRA `(.L_x_1873) ;  /* 0x0000003800e00947 */ /* 0x000fea0003800000 */
[----:B-----5:R-:W-:Y:S01]  /*fdd0*/  ISETP.GE.AND P0, PT, R18, R9, PT ;  /* 0x000000091200720c */ /* 0x020fe20003f06270 */
        /* <DEDUP_REMOVED lines=18> */
[C---:B-----5:R-:W-:Y:S02]  /*ff00*/  SHF.L.U32 R13, R21.reuse, 0x10, RZ ;  /* 0x00000010150d7819 */ /* 0x060fe400000006ff */
[----:B------:R-:W-:Y:S02]  /*ff10*/  LOP3.LUT R8, R21, 0xffff0000, RZ, 0xc0, !PT ;  /* 0xffff000015087812 */ /* 0x000fe400078ec0ff */
[C---:B------:R-:W-:Y:S02]  /*ff20*/  SHF.L.U32 R15, R20.reuse, 0x10, RZ ;  /* 0x00000010140f7819 */ /* 0x040fe400000006ff */
[----:B------:R-:W-:-:S02]  /*ff30*/  LOP3.LUT R25, R20, 0xffff0000, RZ, 0xc0, !PT ;  /* 0xffff000014197812 */ /* 0x000fc400078ec0ff */
[C---:B------:R-:W-:Y:S02]  /*ff40*/  SHF.L.U32 R24, R23.reuse, 0x10, RZ ;  /* 0x0000001017187819 */ /* 0x040fe400000006ff */
[----:B------:R-:W-:Y:S01]  /*ff50*/  LOP3.LUT R20, R23, 0xffff0000, RZ, 0xc0, !PT ;  /* 0xffff000017147812 */ /* 0x000fe200078ec0ff */
[C---:B------:R-:W-:Y:S01]  /*ff60*/  IMAD.U32 R23, R22.reuse, 0x10000, RZ ;  /* 0x0001000016177824 */ /* 0x040fe200078e00ff */
[----:B------:R-:W-:Y:S02]  /*ff70*/  LOP3.LUT R22, R22, 0xffff0000, RZ, 0xc0, !PT ;  /* 0xffff000016167812 */ /* 0x000fe400078ec0ff */
[----:B---3--:R-:W-:Y:S02]  /*ff80*/  LOP3.LUT R21, R4, 0xffff0000, RZ, 0xc0, !PT ;  /* 0xffff000004157812 */ /* 0x008fe400078ec0ff */
[----:B--2---:R-:W-:-:S03]  /*ff90*/  LOP3.LUT R18, R2, 0xffff0000, RZ, 0xc0, !PT ;  /* 0xffff000002127812 */ /* 0x004fc600078ec0ff */
[C---:B------:R-:W-:Y:S01]  /*ffa0*/  FMUL.FTZ R27, R8.reuse, R21 ;  /* 0x00000015081b7220 */ /* 0x040fe20000410000 */
[----:B------:R-:W-:Y:S02]  /*ffb0*/  LOP3.LUT R17, R3, 0xffff0000, RZ, 0xc0, !PT ;  /* 0xffff000003117812 */ /* 0x000fe400078ec0ff */
[----:B------:R-:W-:Y:S01]  /*ffc0*/  LOP3.LUT R19, R5, 0xffff0000, RZ, 0xc0, !PT ;  /* 0xffff000005137812 */ /* 0x000fe200078ec0ff */
[-C--:B------:R-:W-:Y:S01]  /*ffd0*/  FMUL.FTZ R16, R8, R18.reuse ;  /* 0x0000001208107220 */ /* 0x080fe20000410000 */
[----:B------:R-:W-:Y:S02]  /*ffe0*/  SHF.L.U32 R2, R2, 0x10, RZ ;  /* 0x0000001002027819 */ /* 0x000fe400000006ff */
[----:B------:R-:W-:Y:S01]  /*fff0*/  SHF.L.U32 R3, R3, 0x10, RZ ;  /* 0x0000001003037819 */ /* 0x000fe200000006ff */
[----:B------:R-:W-:Y:S01]  /*10000*/  IMAD.U32 R4, R4, 0x10000, RZ ;  /* 0x0001000004047824 */ /* 0x000fe200078e00ff */
[----:B------:R-:W-:Y:S01]  /*10010*/  SHF.L.U32 R5, R5, 0x10, RZ ;  /* 0x0000001005057819 */ /* 0x000fe200000006ff */
[C---:B------:R-:W-:Y:S01]  /*10020*/  FFMA.FTZ R27, R13.reuse, R18, R27 ;  /* 0x000000120d1b7223 */ /* 0x040fe2000001001b */
[----:B------:R-:W-:Y:S01]  /*10030*/  FMUL.FTZ R31, R20, R17 ;  /* 0x00000011141f7220 */ /* 0x000fe20000410000 */
[----:B------:R-:W-:Y:S01]  /*10040*/  FFMA.FTZ R16, R13, R21, -R16 ;  /* 0x000000150d107223 */ /* 0x000fe20000010810 */
[C---:B------:R-:W-:Y:S01]  /*10050*/  FMUL.FTZ R8, R25.reuse, R2 ;  /* 0x0000000219087220 */ /* 0x040fe20000410000 */
[----:B------:R-:W-:Y:S01]  /*10060*/  FMUL.FTZ R18, R22, R3 ;  /* 0x0000000316127220 */ /* 0x000fe20000410000 */
[----:B------:R-:W-:Y:S01]  /*10070*/  FMUL.FTZ R13, R20, R19 ;  /* 0x00000013140d7220 */ /* 0x000fe20000410000 */
[-C--:B------:R-:W-:Y:S01]  /*10080*/  FMUL.FTZ R25, R25, R4.reuse ;  /* 0x0000000419197220 */ /* 0x080fe20000410000 */
        /* <DEDUP_REMOVED lines=11> */
.L_x_1877:
[----:B------:R-:W-:Y:S05]  /*10140*/  BSYNC B0 ;  /* 0x0000000000007941 */ /* 0x000fea0003800000 */
.L_x_1876:
[----:B-----5:R3:W-:Y:S02]  /*10150*/  STS.128 [R244+0x1800], R20 ;  /* 0x00180014f4007388 */ /* 0x0207e40000000c00 */
.L_x_1875:
[----:B------:R-:W-:Y:S05]  /*10160*/  BSYNC B1 ;  /* 0x0000000000017941 */ /* 0x000fea0003800000 */
.L_x_1874:
        /* <DEDUP_REMOVED lines=10> */
[----:B---3--:R-:W-:Y:S01]  /*10210*/  IMAD.U32 R20, R38, 0x10000, RZ ;  /* 0x0001000026147824 */ /* 0x008fe200078e00ff */
[----:B------:R-:W-:Y:S02]  /*10220*/  SHF.L.U32 R8, R37, 0x10, RZ ;  /* 0x0000001025087819 */ /* 0x000fe400000006ff */
        /* <DEDUP_REMOVED lines=33> */
.L_x_1879:
[----:B------:R-:W-:Y:S05]  /*10440*/  BSYNC B0 ;  /* 0x0000000000007941 */ /* 0x000fea0003800000 */
.L_x_1878:
[----:B-----5:R1:W-:Y:S01]  /*10450*/  STS.128 [R244+0x3800], R36 ;  /* 0x00380024f4007388 */ /* 0x0203e20000000c00 */
[----:B------:R-:W-:Y:S05]  /*10460*/  BRA `(.L_x_1873) ;  /* 0x0000003400387947 */ /* 0x000fea0003800000 */
.L_x_1848:
[----:B------:R-:W-:Y:S04]  /*10470*/  BSSY B2, `(.L_x_1880) ;  /* 0x00000b4000027945 */ /* 0x000fe80003800000 */
[----:B------:R-:W-:Y:S05]  /*10480*/  @!P0 BRA `(.L_x_1881) ;  /* 0x0000000800c88947 */ /* 0x000fea0003800000 */
[----:B-----5:R-:W-:Y:S01]  /*10490*/  ISETP.GE.AND P0, PT, R18, R9, PT ;  /* 0x000000091200720c */ /* 0x020fe20003f06270 */
        /* <DEDUP_REMOVED lines=14> */
[----:B------:R-:W-:Y:S02]  /*10580*/  LEA.HI.X.SX32 R5, R5, R3, 0x1, P0 ;  /* 0x0000000305057211 */ /* 0x000fe400000f0eff */
[C---:B------:R-:W-:Y:S01]  /*10590*/  LEA R24, P0, R25.reuse, R16, 0x1 ;  /* 0x0000001019187211 */ /* 0x040fe200078008ff */
[----:B------:R-:W3:Y:S03]  /*105a0*/  LD.E.128 R20, desc[UR6][R20.64] ;  /* 0x0000000614147980 */ /* 0x000ee6000c101d00 */
[----:B------:R-:W-:Y:S01]  /*105b0*/  LEA.HI.X R25, R25, R17, R5, 0x1, P0 ;  /* 0x0000001119197211 */ /* 0x000fe200000f0c05 */
[----:B------:R-:W-:Y:S01]  /*105c0*/  IMAD.MOV.U32 R5, RZ, RZ, RZ ;  /* 0x000000ffff057224 */ /* 0x000fe200078e00ff */
[----:B------:R-:W-:-:S04]  /*105d0*/  @P1 IADD3 R5, -R13, RZ, RZ ;  /* 0x000000ff0d051210 */ /* 0x000fc80007ffe1ff */
[C---:B------:R-:W-:Y:S01]  /*105e0*/  IADD3 R29, P0, R5.reuse, R2, RZ ;  /* 0x00000002051d7210 */ /* 0x040fe20007f1e0ff */
[----:B------:R-:W4:Y:S03]  /*105f0*/  LD.E.128 R24, desc[UR6][R24.64] ;  /* 0x0000000618187980 */ /* 0x000f26000c101d00 */
[----:B------:R-:W-:Y:S02]  /*10600*/  LEA.HI.X.SX32 R5, R5, R3, 0x1, P0 ;  /* 0x0000000305057211 */ /* 0x000fe400000f0eff */
[----:B------:R-:W-:-:S04]  /*10610*/  LEA R28, P0, R29, R36, 0x1 ;  /* 0x000000241d1c7211 */ /* 0x000fc800078008ff */
[----:B------:R-:W-:-:S06]  /*10620*/  LEA.HI.X R29, R29, R37, R5, 0x1, P0 ;  /* 0x000000251d1d7211 */ /* 0x000fcc00000f0c05 */
[----:B------:R-:W2:Y:S01]  /*10630*/  LD.E.128 R28, desc[UR6][R28.64] ;  /* 0x000000061c1c7980 */ /* 0x000ea2000c101d00 */
[C---:B-----5:R-:W-:Y:S01]  /*10640*/  IMAD.U32 R5, R32.reuse, 0x10000, RZ ;  /* 0x0001000020057824 */ /* 0x060fe200078e00ff */
[----:B------:R-:W-:Y:S01]  /*10650*/  LOP3.LUT R4, R32, 0xffff0000, RZ, 0xc0, !PT ;  /* 0xffff000020047812 */ /* 0x000fe200078ec0ff */
[C---:B------:R-:W-:Y:S01]  /*10660*/  IMAD.U32 R32, R34.reuse, 0x10000, RZ ;  /* 0x0001000022207824 */ /* 0x040fe200078e00ff */
[----:B------:R-:W-:Y:S02]  /*10670*/  LOP3.LUT R12, R34, 0xffff0000, RZ, 0xc0, !PT ;  /* 0xffff0000220c7812 */ /* 0x000fe400078ec0ff */
[C---:B------:R-:W-:Y:S02]  /*10680*/  LOP3.LUT R8, R35.reuse, 0xffff0000, RZ, 0xc0, !PT ;  /* 0xffff000023087812 */ /* 0x040fe400078ec0ff */
[----:B------:R-:W-:Y:S02]  /*10690*/  SHF.L.U32 R44, R35, 0x10, RZ ;  /* 0x00000010232c7819 */ /* 0x000fe400000006ff */
[----:B------:R-:W-:-:S02]  /*106a0*/  LOP3.LUT R0, R33, 0xffff0000, RZ, 0xc0, !PT ;  /* 0xffff000021007812 */ /* 0x000fc400078ec0ff */
[----:B------:R-:W-:Y:S01]  /*106b0*/  SHF.L.U32 R33, R33, 0x10, RZ ;  /* 0x0000001021217819 */ /* 0x000fe200000006ff */
[C---:B---3--:R-:W-:Y:S01]  /*106c0*/  IMAD.U32 R35, R20.reuse, 0x10000, RZ ;  /* 0x0001000014237824 */ /* 0x048fe200078e00ff */
[----:B------:R-:W-:Y:S01]  /*106d0*/  LOP3.LUT R34, R20, 0xffff0000, RZ, 0xc0, !PT ;  /* 0xffff000014227812 */ /* 0x000fe200078ec0ff */
[----:B------:R-:W-:Y:S01]  /*106e0*/  IMAD.U32 R45, R22, 0x10000, RZ ;  /* 0x00010000162d7824 */ /* 0x000fe200078e00ff */
[C---:B------:R-:W-:Y:S02]  /*106f0*/  SHF.L.U32 R20, R21.reuse, 0x10, RZ ;  /* 0x0000001015147819 */ /* 0x040fe400000006ff */
[----:B------:R-:W-:Y:S02]  /*10700*/  LOP3.LUT R48, R21, 0xffff0000, RZ, 0xc0, !PT ;  /* 0xffff000015307812 */ /* 0x000fe400078ec0ff */
[C---:B------:R-:W-:Y:S02]  /*10710*/  SHF.L.U32 R21, R23.reuse, 0x10, RZ ;  /* 0x0000001017157819 */ /* 0x040fe400000006ff */
[----:B------:R-:W-:Y:S01]  /*10720*/  LOP3.LUT R51, R23, 0xffff0000, RZ, 0xc0, !PT ;  /* 0xffff000017337812 */ /* 0x000fe200078ec0ff */
[C---:B----4-:R-:W-:Y:S01]  /*10730*/  IMAD.U32 R50, R24.reuse, 0x10000, RZ ;  /* 0x0001000018327824 */ /* 0x050fe200078e00ff */
[----:B------:R-:W-:Y:S01]  /*10740*/  LOP3.LUT R49, R24, 0xffff0000, RZ, 0xc0, !PT ;  /* 0xffff000018317812 */ /* 0x000fe200078ec0ff */
[----:B------:R-:W-:Y:S01]  /*10750*/  IMAD.U32 R52, R26, 0x10000, RZ ;  /* 0x000100001a347824 */ /* 0x000fe200078e00ff */
[C---:B------:R-:W-:Y:S01]  /*10760*/  SHF.L.U32 R23, R25.reuse, 0x10, RZ ;  /* 0x0000001019177819 */ /* 0x040fe200000006ff */
        /* <DEDUP_REMOVED lines=11> */
[----:B------:R-:W-:Y:S01]  /*10820*/  FMUL.FTZ R20, R20, R23 ;  /* 0x0000001714147220 */ /* 0x000fe20000410000 */
[----:B------:R-:W-:Y:S01]  /*10830*/  @!P1 FADD.FTZ R26, -R26, -RZ ;  /* 0x800000ff1a1a9221 */ /* 0x000fe20000010100 */
[----:B------:R-:W-:Y:S01]  /*10840*/  @!P1 FADD.FTZ R52, -R52, -RZ ;  /* 0x800000ff34349221 */ /* 0x000fe20000010100 */
        /* <DEDUP_REMOVED lines=27> */
.L_x_1885:
[----:B------:R-:W-:Y:S05]  /*10a00*/  BSYNC B0 ;  /* 0x0000000000007941 */ /* 0x000fea0003800000 */
.L_x_1884:
[----:B-----5:R3:W-:Y:S02]  /*10a10*/  STS.128 [R244], R32 ;  /* 0x00000020f4007388 */ /* 0x0207e40000000c00 */
.L_x_1883:
[----:B------:R-:W-:Y:S05]  /*10a20*/  BSYNC B1 ;  /* 0x0000000000017941 */ /* 0x000fea0003800000 */
.L_x_1882:
        /* <DEDUP_REMOVED lines=16> */
[----:B------:R-:W2:Y:S03]  /*10b30*/  LD.E.128 R20, desc[UR6][R20.64+0x80] ;  /* 0x0000800614147980 */ /* 0x000ea6000c101d00 */
        /* <DEDUP_REMOVED lines=8> */
[----:B------:R-:W4:Y:S01]  /*10bc0*/  LD.E.128 R28, desc[UR6][R28.64+0x80] ;  /* 0x000080061c1c7980 */ /* 0x000f22000c101d00 */
        /* <DEDUP_REMOVED lines=8> */
[C---:B--2---:R-:W-:Y:S01]  /*10c50*/  IMAD.U32 R35, R20.reuse, 0x10000, RZ ;  /* 0x0001000014237824 */ /* 0x044fe200078e00ff */
[----:B------:R-:W-:Y:S01]  /*10c60*/  LOP3.LUT R34, R20, 0xffff0000, RZ, 0xc0, !PT ;  /* 0xffff000014227812 */ /* 0x000fe200078ec0ff */
[----:B------:R-:W-:Y:S01]  /*10c70*/  IMAD.U32 R45, R22, 0x10000, RZ ;  /* 0x00010000162d7824 */ /* 0x000fe200078e00ff */
[C---:B------:R-:W-:Y:S02]  /*10c80*/  SHF.L.U32 R20, R21.reuse, 0x10, RZ ;  /* 0x0000001015147819 */ /* 0x040fe400000006ff */
[----:B---3--:R-:W-:Y:S02]  /*10c90*/  LOP3.LUT R46, R21, 0xffff0000, RZ, 0xc0, !PT ;  /* 0xffff0000152e7812 */ /* 0x008fe400078ec0ff */
        /* <DEDUP_REMOVED lines=47> */
.L_x_1887:
[----:B------:R-:W-:Y:S05]  /*10f90*/  BSYNC B0 ;  /* 0x0000000000007941 */ /* 0x000fea0003800000 */
.L_x_1886:
[----:B-----5:R1:W-:Y:S02]  /*10fa0*/  STS.128 [R244+0x2000], R32 ;  /* 0x00200020f4007388 */ /* 0x0203e40000000c00 */
.L_x_1881:
[----:B------:R-:W-:Y:S05]  /*10fb0*/  BSYNC B2 ;  /* 0x0000000000027941 */ /* 0x000fea0003800000 */
.L_x_1880:
[----:B------:R-:W-:Y:S01]  /*10fc0*/  VIADD R0, R186, 0x10 ;  /* 0x00000010ba007836 */ /* 0x000fe20000000000 */
[----:B------:R-:W-:Y:S04]  /*10fd0*/  BSSY B2, `(.L_x_1888) ;  /* 0x00000bb000027945 */ /* 0x000fe80003800000 */
[----:B------:R-:W-:-:S04]  /*10fe0*/  ISETP.GE.AND P0, PT, R0, R15, PT ;  /* 0x0000000f0000720c */ /* 0x000fc80003f06270 */
[----:B------:R-:W-:-:S13]  /*10ff0*/  ISETP.LT.OR P0, PT, R57, -0x87, P0 ;  /* 0xffffff793900780c */ /* 0x000fda0000701670 */
[----:B------:R-:W-:Y:S05]  /*11000*/  @P0 BRA `(.L_x_1889) ;  /* 0x0000000800dc0947 */ /* 0x000fea0003800000 */
[----:B-----5:R-:W-:Y:S01]  /*11010*/  ISETP.GE.AND P0, PT, R18, R9, PT ;  /* 0x000000091200720c */ /* 0x020fe20003f06270 */
        /* <DEDUP_REMOVED lines=25> */
[----:B------:R-:W4:Y:S03]  /*111b0*/  LD.E.128 R20, desc[UR6][R20.64] ;  /* 0x0000000614147980 */ /* 0x000f26000c101d00 */
[----:B------:R-:W-:-:S06]  /*111c0*/  LEA.HI.X R29, R5, R37, R4, 0x1, P1 ;  /* 0x00000025051d7211 */ /* 0x000fcc00008f0c04 */
[----:B------:R-:W4:Y:S01]  /*111d0*/  LD.E.128 R28, desc[UR6][R28.64] ;  /* 0x000000061c1c7980 */ /* 0x000f22000c101d00 */
[C---:B-----5:R-:W-:Y:S01]  /*111e0*/  IMAD.U32 R8, R32.reuse, 0x10000, RZ ;  /* 0x0001000020087824 */ /* 0x060fe200078e00ff */
[----:B------:R-:W-:Y:S01]  /*111f0*/  LOP3.LUT R5, R32, 0xffff0000, RZ, 0xc0, !PT ;  /* 0xffff000020057812 */ /* 0x000fe200078ec0ff */
[C---:B------:R-:W-:Y:S01]  /*11200*/  IMAD.U32 R44, R33.reuse, 0x10000, RZ ;  /* 0x00010000212c7824 */ /* 0x040fe200078e00ff */
[----:B------:R-:W-:Y:S01]  /*11210*/  LOP3.LUT R4, R33, 0xffff0000, RZ, 0xc0, !PT ;  /* 0xffff000021047812 */ /* 0x000fe200078ec0ff */
[C---:B------:R-:W-:Y:S01]  /*11220*/  IMAD.U32 R45, R35.reuse, 0x10000, RZ ;  /* 0x00010000232d7824 */ /* 0x040fe200078e00ff */
[C---:B------:R-:W-:Y:S02]  /*11230*/  SHF.L.U32 R33, R34.reuse, 0x10, RZ ;  /* 0x0000001022217819 */ /* 0x040fe400000006ff */
[----:B------:R-:W-:Y:S02]  /*11240*/  LOP3.LUT R32, R34, 0xffff0000, RZ, 0xc0, !PT ;  /* 0xffff000022207812 */ /* 0x000fe400078ec0ff */
[----:B------:R-:W-:Y:S01]  /*11250*/  LOP3.LUT R12, R35, 0xffff0000, RZ, 0xc0, !PT ;  /* 0xffff0000230c7812 */ /* 0x000fe200078ec0ff */
[C---:B---3--:R-:W-:Y:S01]  /*11260*/  IMAD.U32 R35, R24.reuse, 0x10000, RZ ;  /* 0x0001000018237824 */ /* 0x048fe200078e00ff */
[----:B------:R-:W-:Y:S01]  /*11270*/  LOP3.LUT R34, R24, 0xffff0000, RZ, 0xc0, !PT ;  /* 0xffff000018227812 */ /* 0x000fe200078ec0ff */
[----:B--2---:R-:W-:Y:S01]  /*11280*/  IMAD.U32 R46, R26, 0x10000, RZ ;  /* 0x000100001a2e7824 */ /* 0x004fe200078e00ff */
[C---:B------:R-:W-:Y:S01]  /*11290*/  SHF.L.U32 R24, R25.reuse, 0x10, RZ ;  /* 0x0000001019187819 */ /* 0x040fe200000006ff */
[----:B----4-:R-:W-:Y:S01]  /*112a0*/  IMAD.U32 R53, R22, 0x10000, RZ ;  /* 0x0001000016357824 */ /* 0x010fe200078e00ff */
        /* <DEDUP_REMOVED lines=16> */
[----:B------:R-:W-:Y:S01]  /*113b0*/  LOP3.LUT R22, R23, 0xffff0000, RZ, 0xc0, !PT ;  /* 0xffff000017167812 */ /* 0x000fe200078ec0ff */
[----:B------:R-:W-:Y:S01]  /*113c0*/  FMUL.FTZ R49, R49, R24 ;  /* 0x0000001831317220 */ /* 0x000fe20000410000 */
[----:B------:R-:W-:Y:S01]  /*113d0*/  SHF.L.U32 R20, R23, 0x10, RZ ;  /* 0x0000001017147819 */ /* 0x000fe200000006ff */
[----:B------:R-:W-:Y:S01]  /*113e0*/  @!P0 FADD.FTZ R46, -R46, -RZ ;  /* 0x800000ff2e2e8221 */ /* 0x000fe20000010100 */
[----:B------:R-:W-:Y:S01]  /*113f0*/  FMUL.FTZ R21, R21, R26 ;  /* 0x0000001a15157220 */ /* 0x000fe20000410000 */
[----:B------:R-:W-:Y:S01]  /*11400*/  FMUL.FTZ R27, R22, R27 ;  /* 0x0000001b161b7220 */ /* 0x000fe20000410000 */
[C---:B------:R-:W-:Y:S01]  /*11410*/  IMAD.U32 R24, R28.reuse, 0x10000, RZ ;  /* 0x000100001c187824 */ /* 0x040fe200078e00ff */
[----:B------:R-:W-:Y:S01]  /*11420*/  LOP3.LUT R23, R28, 0xffff0000, RZ, 0xc0, !PT ;  /* 0xffff00001c177812 */ /* 0x000fe200078ec0ff */
[----:B------:R-:W-:Y:S01]  /*11430*/  FMUL.FTZ R20, R20, R25 ;  /* 0x0000001914147220 */ /* 0x000fe20000410000 */
[C---:B------:R-:W-:Y:S01]  /*11440*/  SHF.L.U32 R22, R29.reuse, 0x10, RZ ;  /* 0x000000101d167819 */ /* 0x040fe200000006ff */
        /* <DEDUP_REMOVED lines=21> */
.L_x_1893:
[----:B------:R-:W-:Y:S05]  /*115a0*/  BSYNC B0 ;  /* 0x0000000000007941 */ /* 0x000fea0003800000 */
.L_x_1892:
[----:B-----5:R3:W-:Y:S02]  /*115b0*/  STS.128 [R244+0x800], R32 ;  /* 0x00080020f4007388 */ /* 0x0207e40000000c00 */
.L_x_1891:
[----:B------:R-:W-:Y:S05]  /*115c0*/  BSYNC B1 ;  /* 0x0000000000017941 */ /* 0x000fea0003800000 */
.L_x_1890:
        /* <DEDUP_REMOVED lines=15> */
[----:B------:R-:W-:-:S04]  /*116c0*/  IADD3 R25, P1, R23, R5, RZ ;  /* 0x0000000517197210 */ /* 0x000fc80007f3e0ff */
[----:B------:R-:W-:Y:S02]  /*116d0*/  LEA.HI.X.SX32 R23, R23, R4, 0x1, P1 ;  /* 0x0000000417177211 */ /* 0x000fe400008f0eff */
[C---:B------:R-:W-:Y:S02]  /*116e0*/  LEA R24, P1, R25.reuse, R16, 0x1 ;  /* 0x0000001019187211 */ /* 0x040fe400078208ff */
[----:B------:R-:W-:Y:S01]  /*116f0*/  MOV R6, RZ ;  /* 0x000000ff00067202 */ /* 0x000fe20000000f00 */
[----:B------:R-:W-:Y:S01]  /*11700*/  @P0 IMAD.MOV R6, RZ, RZ, -R13 ;  /* 0x000000ffff060224 */ /* 0x000fe200078e0a0d */
[----:B------:R-:W-:Y:S01]  /*11710*/  LEA.HI.X R25, R25, R17, R23, 0x1, P1 ;  /* 0x0000001119197211 */ /* 0x000fe200008f0c17 */
[----:B------:R-:W-:-:S03]  /*11720*/  IMAD.WIDE R20, R21, 0x2, R42 ;  /* 0x0000000215147825 */ /* 0x000fc600078e022a */
[C---:B------:R-:W-:Y:S02]  /*11730*/  IADD3 R5, P1, R6.reuse, R5, RZ ;  /* 0x0000000506057210 */ /* 0x040fe40007f3e0ff */
[----:B------:R-:W3:Y:S02]  /*11740*/  LD.E.128 R24, desc[UR6][R24.64] ;  /* 0x0000000618187980 */ /* 0x000ee4000c101d00 */
        /* <DEDUP_REMOVED lines=8> */
[----:B------:R-:W-:Y:S02]  /*117d0*/  LOP3.LUT R12, R34, 0xffff0000, RZ, 0xc0, !PT ;  /* 0xffff0000220c7812 */ /* 0x000fe400078ec0ff */
[C---:B------:R-:W-:Y:S02]  /*117e0*/  LOP3.LUT R8, R35.reuse, 0xffff0000, RZ, 0xc0, !PT ;  /* 0xffff000023087812 */ /* 0x040fe400078ec0ff */
[----:B-1----:R-:W-:Y:S02]  /*117f0*/  SHF.L.U32 R42, R35, 0x10, RZ ;  /* 0x00000010232a7819 */ /* 0x002fe400000006ff */
[----:B------:R-:W-:-:S02]  /*11800*/  LOP3.LUT R4, R33, 0xffff0000, RZ, 0xc0, !PT ;  /* 0xffff000021047812 */ /* 0x000fc400078ec0ff */
[----:B------:R-:W-:Y:S01]  /*11810*/  SHF.L.U32 R33, R33, 0x10, RZ ;  /* 0x0000001021217819 */ /* 0x000fe200000006ff */
[C---:B---3--:R-:W-:Y:S01]  /*11820*/  IMAD.U32 R35, R24.reuse, 0x10000, RZ ;  /* 0x0001000018237824 */ /* 0x048fe200078e00ff */
[----:B------:R-:W-:Y:S01]  /*11830*/  LOP3.LUT R34, R24, 0xffff0000, RZ, 0xc0, !PT ;  /* 0xffff000018227812 */ /* 0x000fe200078ec0ff */
[----:B------:R-:W-:Y:S01]  /*11840*/  IMAD.U32 R43, R26, 0x10000, RZ ;  /* 0x000100001a2b7824 */ /* 0x000fe200078e00ff */
[----:B------:R-:W-:Y:S01]  /*11850*/  SHF.L.U32 R24, R25, 0x10, RZ ;  /* 0x0000001019187819 */ /* 0x000fe200000006ff */
[----:B------:R-:W-:Y:S01]  /*11860*/  @!P0 FADD.FTZ R35, -R35, -RZ ;  /* 0x800000ff23238221 */ /* 0x000fe20000010100 */
[----:B------:R-:W-:Y:S01]  /*11870*/  LOP3.LUT R44, R25, 0xffff0000, RZ, 0xc0, !PT ;  /* 0xffff0000192c7812 */ /* 0x000fe200078ec0ff */
[----:B--2---:R-:W-:Y:S01]  /*11880*/  IMAD.U32 R46, R20, 0x10000, RZ ;  /* 0x00010000142e7824 */ /* 0x004fe200078e00ff */
[C---:B------:R-:W-:Y:S01]  /*11890*/  SHF.L.U32 R25, R27.reuse, 0x10, RZ ;  /* 0x000000101b197819 */ /* 0x040fe200000006ff */
[----:B------:R-:W-:Y:S01]  /*118a0*/  IMAD.U32 R48, R22, 0x10000, RZ ;  /* 0x0001000016307824 */ /* 0x000fe200078e00ff */
        /* <DEDUP_REMOVED lines=18> */
[----:B------:R-:W-:Y:S01]  /*119d0*/  SHF.L.U32 R20, R29, 0x10, RZ ;  /* 0x000000101d147819 */ /* 0x000fe200000006ff */
[----:B------:R-:W-:Y:S01]  /*119e0*/  FMUL.FTZ R27, R22, R27 ;  /* 0x0000001b161b7220 */ /* 0x000fe20000410000 */
[----:B------:R-:W-:Y:S01]  /*119f0*/  LOP3.LUT R22, R28, 0xffff0000, RZ, 0xc0, !PT ;  /* 0xffff00001c167812 */ /* 0x000fe200078ec0ff */
        /* <DEDUP_REMOVED lines=22> */
.L_x_1895:
[----:B------:R-:W-:Y:S05]  /*11b60*/  BSYNC B0 ;  /* 0x0000000000007941 */ /* 0x000fea0003800000 */
.L_x_1894:
[----:B-----5:R3:W-:Y:S02]  /*11b70*/  STS.128 [R244+0x2800], R32 ;  /* 0x00280020f4007388 */ /* 0x0207e40000000c00 */
.L_x_1889:
[----:B------:R-:W-:Y:S05]  /*11b80*/  BSYNC B2 ;  /* 0x0000000000027941 */ /* 0x000fea0003800000 */
.L_x_1888:
        /* <DEDUP_REMOVED lines=36> */
[----:B------:R-:W-:Y:S02]  /*11dd0*/  LOP3.LUT R5, R32, 0xffff0000, RZ, 0xc0, !PT ;  /* 0xffff000020057812 */ /* 0x000fe400078ec0ff */
[C---:B------:R-:W-:Y:S02]  /*11de0*/  LOP3.LUT R4, R33.reuse, 0xffff0000, RZ, 0xc0, !PT ;  /* 0xffff000021047812 */ /* 0x040fe400078ec0ff */
[----:B------:R-:W-:Y:S01]  /*11df0*/  SHF.L.U32 R42, R33, 0x10, RZ ;  /* 0x00000010212a7819 */ /* 0x000fe200000006ff */
[C---:B------:R-:W-:Y:S01]  /*11e00*/  IMAD.U32 R33, R34.reuse, 0x10000, RZ ;  /* 0x0001000022217824 */ /* 0x040fe200078e00ff */
[----:B------:R-:W-:Y:S02]  /*11e10*/  LOP3.LUT R32, R34, 0xffff0000, RZ, 0xc0, !PT ;  /* 0xffff000022207812 */ /* 0x000fe400078ec0ff */
[----:B------:R-:W-:-:S02]  /*11e20*/  LOP3.LUT R12, R35, 0xffff0000, RZ, 0xc0, !PT ;  /* 0xffff0000230c7812 */ /* 0x000fc400078ec0ff */
[----:B------:R-:W-:Y:S01]  /*11e30*/  SHF.L.U32 R43, R35, 0x10, RZ ;  /* 0x00000010232b7819 */ /* 0x000fe200000006ff */
[C---:B---3--:R-:W-:Y:S01]  /*11e40*/  IMAD.U32 R35, R24.reuse, 0x10000, RZ ;  /* 0x0001000018237824 */ /* 0x048fe200078e00ff */
[----:B------:R-:W-:Y:S01]  /*11e50*/  LOP3.LUT R34, R24, 0xffff0000, RZ, 0xc0, !PT ;  /* 0xffff000018227812 */ /* 0x000fe200078ec0ff */
[----:B------:R-:W-:Y:S01]  /*11e60*/  IMAD.U32 R44, R26, 0x10000, RZ ;  /* 0x000100001a2c7824 */ /* 0x000fe200078e00ff */
[C---:B------:R-:W-:Y:S01]  /*11e70*/  SHF.L.U32 R24, R25.reuse, 0x10, RZ ;  /* 0x0000001019187819 */ /* 0x040fe200000006ff */
[----:B--2---:R-:W-:Y:S01]  /*11e80*/  IMAD.U32 R51, R22, 0x10000, RZ ;  /* 0x0001000016337824 */ /* 0x004fe200078e00ff */
        /* <DEDUP_REMOVED lines=22> */
[C---:B----4-:R-:W-:Y:S01]  /*11ff0*/  IMAD.U32 R24, R28.reuse, 0x10000, RZ ;  /* 0x000100001c187824 */ /* 0x050fe200078e00ff */
        /* <DEDUP_REMOVED lines=24> */
.L_x_1901:
[----:B------:R-:W-:Y:S05]  /*12180*/  BSYNC B0 ;  /* 0x0000000000007941 */ /* 0x000fea0003800000 */
.L_x_1900:
[----:B-----5:R3:W-:Y:S02]  /*12190*/  STS.128 [R244+0x1000], R32 ;  /* 0x00100020f4007388 */ /* 0x0207e40000000c00 */
.L_x_1899:
[----:B------:R-:W-:Y:S05]  /*121a0*/  BSYNC B1 ;  /* 0x0000000000017941 */ /* 0x000fea0003800000 */
.L_x_1898:
        /* <DEDUP_REMOVED lines=9> */
[----:B------:R-:W-:Y:S02]  /*12240*/  LEA R4, R13, 0x40, 0x5 ;  /* 0x000000400d047811 */ /* 0x000fe400078e28ff */
        /* <DEDUP_REMOVED lines=13> */
[----:B------:R-:W2:Y:S01]  /*12320*/  LD.E.128 R20, desc[UR6][R20.64] ;  /* 0x0000000614147980 */ /* 0x000ea2000c101d00 */
[----:B------:R-:W-:Y:S02]  /*12330*/  LEA.HI.X.SX32 R4, R8, R4, 0x1, P1 ;  /* 0x0000000408047211 */ /* 0x000fe400008f0eff */
[C---:B-1-3--:R-:W-:Y:S01]  /*12340*/  LEA R32, P1, R5.reuse, R36, 0x1 ;  /* 0x0000002405207211 */ /* 0x04afe200078208ff */
[----:B------:R-:W3:Y:S03]  /*12350*/  LD.E.128 R28, desc[UR6][R28.64+0x80] ;  /* 0x000080061c1c7980 */ /* 0x000ee6000c101d00 */
        /* <DEDUP_REMOVED lines=10> */
[C---:B--2---:R-:W-:Y:S01]  /*12400*/  IMAD.U32 R27, R20.reuse, 0x10000, RZ ;  /* 0x00010000141b7824 */ /* 0x044fe200078e00ff */
[----:B------:R-:W-:Y:S01]  /*12410*/  LOP3.LUT R26, R20, 0xffff0000, RZ, 0xc0, !PT ;  /* 0xffff0000141a7812 */ /* 0x000fe200078ec0ff */
[----:B------:R-:W-:Y:S01]  /*12420*/  IMAD.U32 R42, R22, 0x10000, RZ ;  /* 0x00010000162a7824 */ /* 0x000fe200078e00ff */
[C---:B------:R-:W-:Y:S01]  /*12430*/  SHF.L.U32 R20, R21.reuse, 0x10, RZ ;  /* 0x0000001015147819 */ /* 0x040fe200000006ff */
[----:B---3--:R-:W-:Y:S01]  /*12440*/  IMAD.U32 R44, R28, 0x10000, RZ ;  /* 0x000100001c2c7824 */ /* 0x008fe200078e00ff */
        /* <DEDUP_REMOVED lines=12> */
[----:B------:R-:W-:Y:S01]  /*12510*/  SHF.L.U32 R28, R31, 0x10, RZ ;  /* 0x000000101f1c7819 */ /* 0x000fe200000006ff */
[----:B------:R-:W-:Y:S01]  /*12520*/  @!P0 FADD.FTZ R43, -R43, -RZ ;  /* 0x800000ff2b2b8221 */ /* 0x000fe20000010100 */
[----:B------:R-:W-:Y:S01]  /*12530*/  LOP3.LUT R23, R23, 0xffff0000, RZ, 0xc0, !PT ;  /* 0xffff000017177812 */ /* 0x000fe200078ec0ff */
[----:B------:R-:W-:Y:S01]  /*12540*/  FMUL.FTZ R45, R45, R20 ;  /* 0x000000142d2d7220 */ /* 0x000fe20000410000 */
[----:B------:R-:W-:Y:S01]  /*12550*/  LOP3.LUT R29, R30, 0xffff0000, RZ, 0xc0, !PT ;  /* 0xffff00001e1d7812 */ /* 0x000fe200078ec0ff */
[----:B------:R-:W-:Y:S01]  /*12560*/  FMUL.FTZ R28, R28, R21 ;  /* 0x000000151c1c7220 */ /* 0x000fe20000410000 */
[----:B------:R-:W-:Y:S01]  /*12570*/  LOP3.LUT R30, R31, 0xffff0000, RZ, 0xc0, !PT ;  /* 0xffff00001f1e7812 */ /* 0x000fe200078ec0ff */
[----:B------:R-:W-:Y:S01]  /*12580*/  @!P0 FADD.FTZ R23, -R23, -RZ ;  /* 0x800000ff17178221 */ /* 0x000fe20000010100 */
[----:B----4-:R-:W-:Y:S01]  /*12590*/  LOP3.LUT R21, R32, 0xffff0000, RZ, 0xc0, !PT ;  /* 0xffff000020157812 */ /* 0x010fe200078ec0ff */
[----:B------:R-:W-:Y:S01]  /*125a0*/  FMUL.FTZ R29, R29, R22 ;  /* 0x000000161d1d7220 */ /* 0x000fe20000410000 */
[----:B------:R-:W-:Y:S01]  /*125b0*/  SHF.L.U32 R20, R33, 0x10, RZ ;  /* 0x0000001021147819 */ /* 0x000fe200000006ff */
[----:B------:R-:W-:Y:S01]  /*125c0*/  FMUL.FTZ R27, R44, R27 ;  /* 0x0000001b2c1b7220 */ /* 0x000fe20000410000 */
[----:B------:R-:W-:Y:S01]  /*125d0*/  FMUL.FTZ R26, R47, R26 ;  /* 0x0000001a2f1a7220 */ /* 0x000fe20000410000 */
[----:B------:R-:W-:Y:S01]  /*125e0*/  @!P0 FADD.FTZ R42, -R42, -RZ ;  /* 0x800000ff2a2a8221 */ /* 0x000fe20000010100 */
[----:B------:R-:W-:Y:S01]  /*125f0*/  IMAD.U32 R22, R32, 0x10000, RZ ;  /* 0x0001000020167824 */ /* 0x000fe200078e00ff */
[----:B------:R-:W-:Y:S01]  /*12600*/  LOP3.LUT R33, R33, 0xffff0000, RZ, 0xc0, !PT ;  /* 0xffff000021217812 */ /* 0x000fe200078ec0ff */
[----:B------:R-:W-:Y:S01]  /*12610*/  FMUL.FTZ R43, R46, R43 ;  /* 0x0000002b2e2b7220 */ /* 0x000fe20000410000 */
[----:B------:R-:W-:Y:S01]  /*12620*/  FMUL.FTZ R23, R30, R23 ;  /* 0x000000171e177220 */ /* 0x000fe20000410000 */
[C---:B------:R-:W-:Y:S01]  /*12630*/  IMAD.U32 R32, R34.reuse, 0x10000, RZ ;  /* 0x0001000022207824 */ /* 0x040fe200078e00ff */
        /* <DEDUP_REMOVED lines=18> */
.L_x_1903:
[----:B------:R-:W-:Y:S05]  /*12760*/  BSYNC B0 ;  /* 0x0000000000007941 */ /* 0x000fea0003800000 */
.L_x_1902:
[----:B-----5:R1:W-:Y:S02]  /*12770*/  STS.128 [R244+0x3000], R24 ;  /* 0x00300018f4007388 */ /* 0x0203e40000000c00 */
.L_x_1897:
[----:B------:R-:W-:Y:S05]  /*12780*/  BSYNC B2 ;  /* 0x0000000000027941 */ /* 0x000fea0003800000 */
.L_x_1896:
[----:B------:R-:W-:-:S05]  /*12790*/  VIADD R12, R186, 0x30 ;  /* 0x00000030ba0c7836 */ /* 0x000fca0000000000 */
[----:B------:R-:W-:-:S04]  /*127a0*/  ISETP.GE.AND P0, PT, R12, R15, PT ;  /* 0x0000000f0c00720c */ /* 0x000fc80003f06270 */
[----:B------:R-:W-:-:S13]  /*127b0*/  ISETP.LT.OR P0, PT, R57, -0x187, P0 ;  /* 0xfffffe793900780c */ /* 0x000fda0000701670 */
[----:B------:R-:W-:Y:S05]  /*127c0*/  @P0 BRA `(.L_x_1873) ;  /* 0x0000001000600947 */ /* 0x000fea0003800000 */
[----:B-----5:R-:W-:Y:S01]  /*127d0*/  ISETP.GE.AND P0, PT, R18, R9, PT ;  /* 0x000000091200720c */ /* 0x020fe20003f06270 */
        /* <DEDUP_REMOVED lines=14> */
[----:B------:R-:W-:Y:S02]  /*128c0*/  IMAD.MOV.U32 R8, RZ, RZ, RZ ;  /* 0x000000ffff087224 */ /* 0x000fe400078e00ff */
[----:B------:R-:W-:Y:S01]  /*128d0*/  @P0 IMAD.MOV R15, RZ, RZ, -R13 ;  /* 0x000000ffff0f0224 */ /* 0x000fe200078e0a0d */
[----:B-1----:R-:W-:-:S04]  /*128e0*/  IADD3 R25, P1, R19, R5, RZ ;  /* 0x0000000513197210 */ /* 0x002fc80007f3e0ff */
[----:B------:R-:W-:Y:S02]  /*128f0*/  LEA.HI.X.SX32 R19, R19, R4, 0x1, P1 ;  /* 0x0000000413137211 */ /* 0x000fe400008f0eff */
[----:B------:R-:W-:Y:S02]  /*12900*/  LEA R28, P1, R25, R16, 0x1 ;  /* 0x00000010191c7211 */ /* 0x000fe400078208ff */
[----:B------:R-:W-:Y:S02]  /*12910*/  @P0 IADD3 R8, -R13, RZ, RZ ;  /* 0x000000ff0d080210 */ /* 0x000fe40007ffe1ff */
[----:B------:R-:W-:Y:S01]  /*12920*/  LEA.HI.X R29, R25, R17, R19, 0x1, P1 ;  /* 0x00000011191d7211 */ /* 0x000fe200008f0c13 */
[----:B------:R-:W-:Y:S01]  /*12930*/  IMAD.WIDE R24, R15, 0x2, R38 ;  /* 0x000000020f187825 */ /* 0x000fe200078e0226 */
[----:B------:R-:W-:-:S04]  /*12940*/  IADD3 R5, P1, R8, R5, RZ ;  /* 0x0000000508057210 */ /* 0x000fc80007f3e0ff */
[----:B------:R-:W2:Y:S01]  /*12950*/  LD.E.128 R28, desc[UR6][R28.64] ;  /* 0x000000061c1c7980 */ /* 0x000ea2000c101d00 */
[----:B------:R-:W-:Y:S02]  /*12960*/  LEA.HI.X.SX32 R4, R8, R4, 0x1, P1 ;  /* 0x0000000408047211 */ /* 0x000fe400008f0eff */
[C---:B---3--:R-:W-:Y:S01]  /*12970*/  LEA R32, P1, R5.reuse, R36, 0x1 ;  /* 0x0000002405207211 */ /* 0x048fe200078208ff */
        /* <DEDUP_REMOVED lines=12> */
[----:B------:R-:W-:-:S02]  /*12a40*/  LOP3.LUT R42, R29, 0xffff0000, RZ, 0xc0, !PT ;  /* 0xffff00001d2a7812 */ /* 0x000fc400078ec0ff */
        /* <DEDUP_REMOVED lines=10> */
[C---:B---3--:R-:W-:Y:S01]  /*12af0*/  SHF.L.U32 R44, R24.reuse, 0x10, RZ ;  /* 0x00000010182c7819 */ /* 0x048fe200000006ff */
[----:B------:R-:W-:Y:S01]  /*12b00*/  @!P0 FADD.FTZ R29, -R29, -RZ ;  /* 0x800000ff1d1d8221 */ /* 0x000fe20000010100 */
[----:B------:R-:W-:Y:S01]  /*12b10*/  LOP3.LUT R31, R24, 0xffff0000, RZ, 0xc0, !PT ;  /* 0xffff0000181f7812 */ /* 0x000fe200078ec0ff */
[C---:B------:R-:W-:Y:S01]  /*12b20*/  IMAD.U32 R24, R25.reuse, 0x10000, RZ ;  /* 0x0001000019187824 */ /* 0x040fe200078e00ff */
[----:B------:R-:W-:Y:S01]  /*12b30*/  LOP3.LUT R43, R25, 0xffff0000, RZ, 0xc0, !PT ;  /* 0xffff0000192b7812 */ /* 0x000fe200078ec0ff */
[C---:B------:R-:W-:Y:S01]  /*12b40*/  IMAD.U32 R25, R27.reuse, 0x10000, RZ ;  /* 0x000100001b197824 */ /* 0x040fe200078e00ff */
[----:B------:R-:W-:Y:S01]  /*12b50*/  SHF.L.U32 R46, R26, 0x10, RZ ;  /* 0x000000101a2e7819 */ /* 0x000fe200000006ff */
[----:B------:R-:W-:Y:S01]  /*12b60*/  @!P0 FADD.FTZ R30, -R30, -RZ ;  /* 0x800000ff1e1e8221 */ /* 0x000fe20000010100 */
[----:B------:R-:W-:Y:S01]  /*12b70*/  LOP3.LUT R26, R26, 0xffff0000, RZ, 0xc0, !PT ;  /* 0xffff00001a1a7812 */ /* 0x000fe200078ec0ff */
[----:B------:R-:W-:Y:S01]  /*12b80*/  @!P0 FADD.FTZ R28, -R28, -RZ ;  /* 0x800000ff1c1c8221 */ /* 0x000fe20000010100 */
[----:B------:R-:W-:Y:S01]  /*12b90*/  LOP3.LUT R27, R27, 0xffff0000, RZ, 0xc0, !PT ;  /* 0xffff00001b1b7812 */ /* 0x000fe200078ec0ff */
[----:B------:R-:W-:Y:S01]  /*12ba0*/  FMUL.FTZ R23, R44, R23 ;  /* 0x000000172c177220 */ /* 0x000fe20000410000 */
[----:B------:R-:W-:Y:S01]  /*12bb0*/  FMUL.FTZ R22, R31, R22 ;  /* 0x000000161f167220 */ /* 0x000fe20000410000 */
[----:B------:R-:W-:Y:S01]  /*12bc0*/  FMUL.FTZ R29, R26, R29 ;  /* 0x0000001d1a1d7220 */ /* 0x000fe20000410000 */
[C---:B----4-:R-:W-:Y:S01]  /*12bd0*/  LOP3.LUT R26, R32.reuse, 0xffff0000, RZ, 0xc0, !PT ;  /* 0xffff0000201a7812 */ /* 0x050fe200078ec0ff */
[----:B------:R-:W-:Y:S01]  /*12be0*/  FMUL.FTZ R30, R27, R30 ;  /* 0x0000001e1b1e7220 */ /* 0x000fe20000410000 */
[----:B------:R-:W-:Y:S01]  /*12bf0*/  SHF.L.U32 R27, R32, 0x10, RZ ;  /* 0x00000010201b7819 */ /* 0x000fe200000006ff */
[----:B------:R-:W-:Y:S01]  /*12c00*/  FMUL.FTZ R21, R24, R21 ;  /* 0x0000001518157220 */ /* 0x000fe20000410000 */
[----:B------:R-:W-:Y:S01]  /*12c10*/  @!P0 FADD.FTZ R41, -R41, -RZ ;  /* 0x800000ff29298221 */ /* 0x000fe20000010100 */
[C---:B------:R-:W-:Y:S01]  /*12c20*/  IMAD.U32 R24, R33.reuse, 0x10000, RZ ;  /* 0x0001000021187824 */ /* 0x040fe200078e00ff */
[----:B------:R-:W-:Y:S01]  /*12c30*/  LOP3.LUT R33, R33, 0xffff0000, RZ, 0xc0, !PT ;  /* 0xffff000021217812 */ /* 0x000fe200078ec0ff */
[----:B------:R-:W-:Y:S01]  /*12c40*/  FMUL.FTZ R43, R43, R42 ;  /* 0x0000002a2b2b7220 */ /* 0x000fe20000410000 */
[C---:B------:R-:W-:Y:S01]  /*12c50*/  SHF.L.U32 R32, R34.reuse, 0x10, RZ ;  /* 0x0000001022207819 */ /* 0x040fe200000006ff */
[----:B------:R-:W-:Y:S01]  /*12c60*/  FMUL.FTZ R25, R25, R28 ;  /* 0x0000001c19197220 */ /* 0x000fe20000410000 */
[----:B------:R-:W-:Y:S01]  /*12c70*/  LOP3.LUT R31, R34, 0xffff0000, RZ, 0xc0, !PT ;  /* 0xffff0000221f7812 */ /* 0x000fe200078ec0ff */
[----:B------:R-:W-:Y:S01]  /*12c80*/  FMUL.FTZ R46, R46, R41 ;  /* 0x000000292e2e7220 */ /* 0x000fe20000410000 */
[C---:B------:R-:W-:Y:S01]  /*12c90*/  LOP3.LUT R34, R35.reuse, 0xffff0000, RZ, 0xc0, !PT ;  /* 0xffff000023227812 */ /* 0x040fe200078ec0ff */
[----:B------:R-:W-:-:S02]  /*12ca0*/  IMAD.U32 R28, R35, 0x10000, RZ ;  /* 0x00010000231c7824 */ /* 0x000fc400078e00ff */
        /* <DEDUP_REMOVED lines=8> */
[----:B------:R-:W-:Y:S02]  /*12d30*/  F2FP.BF16.F32.PACK_AB R5, R5, R8 ;  /* 0x000000080505723e */ /* 0x000fe400000010ff */
[----:B------:R-:W-:-:S02]  /*12d40*/  F2FP.BF16.F32.PACK_AB R21, R33, R20 ;  /* 0x000000142115723e */ /* 0x000fc400000010ff */
[----:B------:R-:W-:Y:S02]  /*12d50*/  F2FP.BF16.F32.PACK_AB R22, R18, R19 ;  /* 0x000000131216723e */ /* 0x000fe400000010ff */
[----:B------:R-:W-:Y:S02]  /*12d60*/  F2FP.BF16.F32.PACK_AB R23, R30, R25 ;  /* 0x000000191e17723e */ /* 0x000fe400000010ff */
[----:B------:R-:W-:Y:S02]  /*12d70*/  MOV R20, R5 ;  /* 0x0000000500147202 */ /* 0x000fe40000000f00 */
.L_x_1907:
[----:B------:R-:W-:Y:S05]  /*12d80*/  BSYNC B0 ;  /* 0x0000000000007941 */ /* 0x000fea0003800000 */
.L_x_1906:
[----:B-----5:R1:W-:Y:S02]  /*12d90*/  STS.128 [R244+0x1800], R20 ;  /* 0x00180014f4007388 */ /* 0x0203e40000000c00 */
.L_x_1905:
[----:B------:R-:W-:Y:S05]  /*12da0*/  BSYNC B1 ;  /* 0x0000000000017941 */ /* 0x000fea0003800000 */
.L_x_1904:
        /* <DEDUP_REMOVED lines=10> */
[----:B------:R-:W-:Y:S02]  /*12e50*/  IMAD.MOV.U32 R4, RZ, RZ, 0x30 ;  /* 0x00000030ff047424 */ /* 0x000fe400078e00ff */
[----:B------:R-:W-:Y:S02]  /*12e60*/  IMAD.MOV.U32 R5, RZ, RZ, RZ ;  /* 0x000000ffff057224 */ /* 0x000fe400078e00ff */
[----:B------:R-:W-:Y:S01]  /*12e70*/  IMAD R7, R13, R4, 0x40 ;  /* 0x000000400d077424 */ /* 0x000fe200078e0204 */
[----:B------:R-:W-:-:S04]  /*12e80*/  MOV R4, R13 ;  /* 0x0000000d00047202 */ /* 0x000fc80000000f00 */
        /* <DEDUP_REMOVED lines=10> */
[----:B------:R2:W3:Y:S03]  /*12f30*/  LD.E.128 R24, desc[UR6][R8.64] ;  /* 0x0000000608187980 */ /* 0x0004e6000c101d00 */
[----:B------:R-:W-:-:S02]  /*12f40*/  LEA.HI.X R17, R7, R17, R5, 0x1, P1 ;  /* 0x0000001107117211 */ /* 0x000fc400008f0c05 */
[----:B------:R-:W-:-:S04]  /*12f50*/  IADD3 R5, P1, R4, R2, RZ ;  /* 0x0000000204057210 */ /* 0x000fc80007f3e0ff */
[----:B------:R-:W4:Y:S01]  /*12f60*/  LD.E.128 R16, desc[UR6][R16.64] ;  /* 0x0000000610107980 */ /* 0x000f22000c101d00 */
[----:B------:R-:W-:Y:S02]  /*12f70*/  LEA.HI.X.SX32 R3, R4, R3, 0x1, P1 ;  /* 0x0000000304037211 */ /* 0x000fe400008f0eff */
[----:B------:R-:W-:-:S04]  /*12f80*/  LEA R28, P1, R5, R36, 0x1 ;  /* 0x00000024051c7211 */ /* 0x000fc800078208ff */
[----:B------:R-:W-:-:S06]  /*12f90*/  LEA.HI.X R29, R5, R37, R3, 0x1, P1 ;  /* 0x00000025051d7211 */ /* 0x000fcc00008f0c03 */
[----:B------:R-:W4:Y:S01]  /*12fa0*/  LD.E.128 R28, desc[UR6][R28.64] ;  /* 0x000000061c1c7980 */ /* 0x000f22000c101d00 */
[C---:B-----5:R-:W-:Y:S01]  /*12fb0*/  IMAD.U32 R4, R20.reuse, 0x10000, RZ ;  /* 0x0001000014047824 */ /* 0x060fe200078e00ff */
[----:B------:R-:W-:Y:S01]  /*12fc0*/  LOP3.LUT R3, R20, 0xffff0000, RZ, 0xc0, !PT ;  /* 0xffff000014037812 */ /* 0x000fe200078ec0ff */
[C---:B--2---:R-:W-:Y:S01]  /*12fd0*/  IMAD.U32 R8, R22.reuse, 0x10000, RZ ;  /* 0x0001000016087824 */ /* 0x044fe200078e00ff */
[----:B------:R-:W-:Y:S02]  /*12fe0*/  LOP3.LUT R7, R22, 0xffff0000, RZ, 0xc0, !PT ;  /* 0xffff000016077812 */ /* 0x000fe400078ec0ff */
[C---:B------:R-:W-:Y:S02]  /*12ff0*/  LOP3.LUT R2, R21.reuse, 0xffff0000, RZ, 0xc0, !PT ;  /* 0xffff000015027812 */ /* 0x040fe400078ec0ff */
[----:B------:R-:W-:Y:S02]  /*13000*/  SHF.L.U32 R20, R21, 0x10, RZ ;  /* 0x0000001015147819 */ /* 0x000fe400000006ff */
[----:B------:R-:W-:-:S02]  /*13010*/  LOP3.LUT R5, R23, 0xffff0000, RZ, 0xc0, !PT ;  /* 0xffff000017057812 */ /* 0x000fc400078ec0ff */
[----:B------:R-:W-:Y:S01]  /*13020*/  SHF.L.U32 R22, R23, 0x10, RZ ;  /* 0x0000001017167819 */ /* 0x000fe200000006ff */
[C---:B---3--:R-:W-:Y:S01]  /*13030*/  IMAD.U32 R14, R24.reuse, 0x10000, RZ ;  /* 0x00010000180e7824 */ /* 0x048fe200078e00ff */
[----:B------:R-:W-:Y:S01]  /*13040*/  LOP3.LUT R13, R24, 0xffff0000, RZ, 0xc0, !PT ;  /* 0xffff0000180d7812 */ /* 0x000fe200078ec0ff */
[C---:B------:R-:W-:Y:S01]  /*13050*/  IMAD.U32 R23, R26.reuse, 0x10000, RZ ;  /* 0x000100001a177824 */ /* 0x040fe200078e00ff */
[C---:B------:R-:W-:Y:S02]  /*13060*/  SHF.L.U32 R9, R25.reuse, 0x10, RZ ;  /* 0x0000001019097819 */ /* 0x040fe400000006ff */
[----:B------:R-:W-:Y:S02]  /*13070*/  LOP3.LUT R24, R25, 0xffff0000, RZ, 0xc0, !PT ;  /* 0xffff000019187812 */ /* 0x000fe400078ec0ff */
[----:B------:R-:W-:Y:S01]  /*13080*/  LOP3.LUT R21, R26, 0xffff0000, RZ, 0xc0, !PT ;  /* 0xffff00001a157812 */ /* 0x000fe200078ec0ff */
[C---:B----4-:R-:W-:Y:S01]  /*13090*/  IMAD.U32 R25, R16.reuse, 0x10000, RZ ;  /* 0x0001000010197824 */ /* 0x050fe200078e00ff */
[----:B------:R-:W-:Y:S01]  /*130a0*/  LOP3.LUT R26, R16, 0xffff0000, RZ, 0xc0, !PT ;  /* 0xffff0000101a7812 */ /* 0x000fe200078ec0ff */
[C---:B------:R-:W-:Y:S01]  /*130b0*/  IMAD.U32 R34, R18.reuse, 0x10000, RZ ;  /* 0x0001000012227824 */ /* 0x040fe200078e00ff */
[----:B------:R-:W-:Y:S01]  /*130c0*/  SHF.L.U32 R16, R17, 0x10, RZ ;  /* 0x0000001011107819 */ /* 0x000fe200000006ff */
        /* <DEDUP_REMOVED lines=13> */
[----:B------:R-:W-:Y:S01]  /*131a0*/  @!P0 FADD.FTZ R36, -R36, -RZ ;  /* 0x800000ff24248221 */ /* 0x000fe20000010100 */
[----:B------:R-:W-:Y:S01]  /*131b0*/  FMUL.FTZ R25, R14, R25 ;  /* 0x000000190e197220 */ /* 0x000fe20000410000 */
[----:B------:R-:W-:Y:S01]  /*131c0*/  FMUL.FTZ R9, R9, R16 ;  /* 0x0000001009097220 */ /* 0x000fe20000410000 */
[----:B------:R-:W-:Y:S01]  /*131d0*/  FMUL.FTZ R32, R21, R32 ;  /* 0x0000002015207220 */ /* 0x000fe20000410000 */
[----:B------:R-:W-:Y:S01]  /*131e0*/  FMUL.FTZ R26, R13, R26 ;  /* 0x0000001a0d1a7220 */ /* 0x000fe20000410000 */
[----:B------:R-:W-:Y:S01]  /*131f0*/  FMUL.FTZ R15, R15, R18 ;  /* 0x000000120f0f7220 */ /* 0x000fe20000410000 */
[C---:B------:R-:W-:Y:S01]  /*13200*/  IMAD.U32 R16, R28.reuse, 0x10000, RZ ;  /* 0x000100001c107824 */ /* 0x040fe200078e00ff */
        /* <DEDUP_REMOVED lines=22> */
.L_x_1909:
[----:B------:R-:W-:Y:S05]  /*13370*/  BSYNC B0 ;  /* 0x0000000000007941 */ /* 0x000fea0003800000 */
.L_x_1908:
[----:B-----5:R1:W-:Y:S01]  /*13380*/  STS.128 [R244+0x3800], R20 ;  /* 0x00380014f4007388 */ /* 0x0203e20000000c00 */
[----:B------:R-:W-:Y:S05]  /*13390*/  BRA `(.L_x_1873) ;  /* 0x00000004006c7947 */ /* 0x000fea0003800000 */
.L_x_1847:
[----:B------:R-:W-:Y:S01]  /*133a0*/  IMAD.IADD R7, R240, 0x1, -R69 ;  /* 0x00000001f0077824 */ /* 0x000fe200078e0a45 */
[----:B------:R-:W-:Y:S01]  /*133b0*/  BSSY B0, `(.L_x_1910) ;  /* 0x000001a000007945 */ /* 0x000fe20003800000 */
[----:B------:R-:W-:Y:S01]  /*133c0*/  VIADD R0, R186, 0x10 ;  /* 0x00000010ba007836 */ /* 0x000fe20000000000 */
        /* <DEDUP_REMOVED lines=24> */
.L_x_1911:
[----:B------:R-:W-:Y:S05]  /*13550*/  BSYNC B0 ;  /* 0x0000000000007941 */ /* 0x000fea0003800000 */
.L_x_1910:
        /* <DEDUP_REMOVED lines=20> */
.L_x_1913:
[----:B------:R-:W-:Y:S05]  /*136a0*/  BSYNC B0 ;  /* 0x0000000000007941 */ /* 0x000fea0003800000 */
.L_x_1912:
        /* <DEDUP_REMOVED lines=20> */
.L_x_1915:
[----:B------:R-:W-:Y:S05]  /*137f0*/  BSYNC B0 ;  /* 0x0000000000007941 */ /* 0x000fea0003800000 */
.L_x_1914:
[----:B------:R-:W-:Y:S05]  /*13800*/  @P3 BRA `(.L_x_1873) ;  /* 0x0000000000503947 */ /* 0x000fea0003800000 */
[----:B------:R-:W-:Y:S01]  /*13810*/  ISETP.GE.AND P1, PT, R18, R79, PT ;  /* 0x0000004f1200720c */ /* 0x000fe20003f26270 */
[----:B------:R-:W-:Y:S02]  /*13820*/  IMAD.MOV.U32 R191, RZ, RZ, R193 ;  /* 0x000000ffffbf7224 */ /* 0x000fe400078e00c1 */
[----:B--2-4-:R-:W-:Y:S02]  /*13830*/  IMAD R2, R195, 0x30, RZ ;  /* 0x00000030c3027824 */ /* 0x014fe400078e02ff */
[----:B------:R-:W-:-:S05]  /*13840*/  IMAD.WIDE.U32 R194, R194, 0x30, R190 ;  /* 0x00000030c2c27825 */ /* 0x000fca00078e00be */
[----:B------:R-:W-:-:S03]  /*13850*/  IADD3 R3, R2, R195, RZ ;  /* 0x000000c302037210 */ /* 0x000fc60007ffe0ff */
        /* <DEDUP_REMOVED lines=15> */
.L_x_1873:
[----:B------:R-:W-:Y:S05]  /*13950*/  BSYNC B3 ;  /* 0x0000000000037941 */ /* 0x000fea0003800000 */
.L_x_1846:
[----:B------:R-:W-:Y:S01]  /*13960*/  VIADD R245, R55, 0xffffffff ;  /* 0xffffffff37f57836 */ /* 0x000fe20000000000 */
[----:B------:R-:W-:Y:S01]  /*13970*/  BSSY B0, `(.L_x_1916) ;  /* 0x000001f000007945 */ /* 0x000fe20003800000 */
[C---:B------:R-:W-:Y:S01]  /*13980*/  VIADD R14, R186.reuse, 0x40 ;  /* 0x00000040ba0e7836 */ /* 0x040fe20000000000 */
[----:B------:R-:W-:Y:S01]  /*13990*/  LOP3.LUT R246, R75, 0xff, RZ, 0xc0, !PT ;  /* 0x000000ff4bf67812 */ /* 0x000fe200078ec0ff */
[----:B-123-5:R-:W-:Y:S02]  /*139a0*/  IMAD.SHL.U32 R9, R245, 0x80, RZ ;  /* 0x00000080f5097824 */ /* 0x02efe400078e00ff */
[----:B------:R-:W-:Y:S02]  /*139b0*/  VIADD R8, R186, 0x50 ;  /* 0x00000050ba087836 */ /* 0x000fe40000000000 */
[----:B----4-:R-:W-:Y:S02]  /*139c0*/  IMAD.IADD R3, R70, 0x1, -R9 ;  /* 0x0000000146037824 */ /* 0x010fe400078e0a09 */
        /* <DEDUP_REMOVED lines=25> */
.L_x_1917:
[----:B------:R-:W-:Y:S05]  /*13b60*/  BSYNC B0 ;  /* 0x0000000000007941 */ /* 0x000fea0003800000 */
.L_x_1916:
[----:B------:R-:W-:Y:S04]  /*13b70*/  BSSY B0, `(.L_x_1918) ;  /* 0x0000015000007945 */ /* 0x000fe80003800000 */
[----:B------:R-:W-:Y:S05]  /*13b80*/  @P2 BRA `(.L_x_1919) ;  /* 0x00000000004c2947 */ /* 0x000fea0003800000 */
[C---:B-1----:R-:W-:Y:S02]  /*13b90*/  LOP3.LUT R4, R246.reuse, 0x1, RZ, 0xc0, !PT ;  /* 0x00000001f6047812 */ /* 0x042fe400078ec0ff */
[----:B------:R-:W-:Y:S02]  /*13ba0*/  LOP3.LUT P2, RZ, R246, 0x2, RZ, 0xc0, !PT ;  /* 0x00000002f6ff7812 */ /* 0x000fe4000784c0ff */
[----:B------:R-:W-:-:S13]  /*13bb0*/  ISETP.NE.U32.AND P4, PT, R4, 0x1, PT ;  /* 0x000000010400780c */ /* 0x000fda0003f85070 */
        /* <DEDUP_REMOVED lines=16> */
.L_x_1919:
[----:B------:R-:W-:Y:S05]  /*13cc0*/  BSYNC B0 ;  /* 0x0000000000007941 */ /* 0x000fea0003800000 */
.L_x_1918:
[----:B------:R-:W-:Y:S01]  /*13cd0*/  BSSY B0, `(.L_x_1920) ;  /* 0x0000019000007945 */ /* 0x000fe20003800000 */
[----:B------:R-:W-:Y:S02]  /*13ce0*/  ISETP.GE.AND P5, PT, R2, R3, PT ;  /* 0x000000030200720c */ /* 0x000fe40003fa6270 */
[----:B-12---:R-:W-:Y:S01]  /*13cf0*/  IADD3 R4, R186, 0x70, RZ ;  /* 0x00000070ba047810 */ /* 0x006fe20007ffe0ff */
[----:B------:R-:W-:Y:S05]  /*13d00*/  @P1 BRA `(.L_x_1921) ;  /* 0x0000000000541947 */ /* 0x000fea0003800000 */
[C---:B------:R-:W-:Y:S02]  /*13d10*/  LOP3.LUT R5, R246.reuse, 0x1, RZ, 0xc0, !PT ;  /* 0x00000001f6057812 */ /* 0x040fe400078ec0ff */
[----:B------:R-:W-:Y:S02]  /*13d20*/  LOP3.LUT P1, RZ, R246, 0x2, RZ, 0xc0, !PT ;  /* 0x00000002f6ff7812 */ /* 0x000fe4000782c0ff */
[----:B------:R-:W-:Y:S01]  /*13d30*/  ISETP.NE.U32.AND P2, PT, R5, 0x1, PT ;  /* 0x000000010500780c */ /* 0x000fe20003f45070 */
[C---:B------:R-:W-:Y:S01]  /*13d40*/  IMAD.SHL.U32 R5, R66.reuse, 0x20, RZ ;  /* 0x0000002042057824 */ /* 0x040fe200078e00ff */
[----:B------:R-:W-:-:S11]  /*13d50*/  SHF.L.U64.HI R16, R66, 0x5, R67 ;  /* 0x0000000542107819 */ /* 0x000fd60000010243 */
        /* <DEDUP_REMOVED lines=16> */
.L_x_1921:
[----:B------:R-:W-:Y:S05]  /*13e60*/  BSYNC B0 ;  /* 0x0000000000007941 */ /* 0x000fea0003800000 */
.L_x_1920:
[----:B------:R-:W-:Y:S01]  /*13e70*/  BSSY B0, `(.L_x_1922) ;  /* 0x000001b000007945 */ /* 0x000fe20003800000 */
[----:B------:R-:W-:-:S03]  /*13e80*/  ISETP.GE.AND P4, PT, R4, R3, PT ;  /* 0x000000030400720c */ /* 0x000fc60003f86270 */
[----:B------:R-:W-:Y:S10]  /*13e90*/  @P0 BRA `(.L_x_1923) ;  /* 0x0000000000600947 */ /* 0x000ff40003800000 */
[C---:B------:R-:W-:Y:S02]  /*13ea0*/  LOP3.LUT R5, R246.reuse, 0x1, RZ, 0xc0, !PT ;  /* 0x00000001f6057812 */ /* 0x040fe400078ec0ff */
[----:B------:R-:W-:Y:S02]  /*13eb0*/  LOP3.LUT P0, RZ, R246, 0x2, RZ, 0xc0, !PT ;  /* 0x00000002f6ff7812 */ /* 0x000fe4000780c0ff */
[----:B------:R-:W-:-:S11]  /*13ec0*/  ISETP.NE.U32.AND P1, PT, R5, 0x1, PT ;  /* 0x000000010500780c */ /* 0x000fd60003f25070 */
[----:B------:R-:W-:Y:S02]  /*13ed0*/  @P0 IMAD.MOV.U32 R184, RZ, RZ, R182 ;  /* 0x000000ffffb80224 */ /* 0x000fe400078e00b6 */
[----:B-1----:R-:W-:Y:S01]  /*13ee0*/  @!P1 MOV R18, R236 ;  /* 0x000000ec00129202 */ /* 0x002fe20000000f00 */
[----:B------:R-:W-:Y:S02]  /*13ef0*/  @!P1 IMAD.MOV.U32 R19, RZ, RZ, R235 ;  /* 0x000000ffff139224 */ /* 0x000fe400078e00eb */
[----:B------:R-:W-:Y:S02]  /*13f00*/  @P0 IMAD R5, R67, 0x30, RZ ;  /* 0x0000003043050824 */ /* 0x000fe400078e02ff */
[----:B------:R-:W-:-:S04]  /*13f10*/  @P0 IMAD.WIDE.U32 R16, R66, 0x30, R184 ;  /* 0x0000003042100825 */ /* 0x000fc800078e00b8 */
        /* <DEDUP_REMOVED lines=16> */
.L_x_1923:
[----:B------:R-:W-:Y:S05]  /*14020*/  BSYNC B0 ;  /* 0x0000000000007941 */ /* 0x000fea0003800000 */
.L_x_1922:
[----:B------:R-:W-:Y:S04]  /*14030*/  BSSY B0, `(.L_x_1924) ;  /* 0x0000017000007945 */ /* 0x000fe80003800000 */
[----:B------:R-:W-:Y:S05]  /*14040*/  @P3 BRA `(.L_x_1925) ;  /* 0x0000000000543947 */ /* 0x000fea0003800000 */
[C---:B------:R-:W-:Y:S02]  /*14050*/  LOP3.LUT R5, R246.reuse, 0x1, RZ, 0xc0, !PT ;  /* 0x00000001f6057812 */ /* 0x040fe400078ec0ff */
[----:B------:R-:W-:Y:S02]  /*14060*/  LOP3.LUT P0, RZ, R246, 0x2, RZ, 0xc0, !PT ;  /* 0x00000002f6ff7812 */ /* 0x000fe4000780c0ff */
[----:B------:R-:W-:Y:S01]  /*14070*/  ISETP.NE.U32.AND P1, PT, R5, 0x1, PT ;  /* 0x000000010500780c */ /* 0x000fe20003f25070 */
[C---:B------:R-:W-:Y:S01]  /*14080*/  IMAD.SHL.U32 R5, R66.reuse, 0x40, RZ ;  /* 0x0000004042057824 */ /* 0x040fe200078e00ff */
[----:B------:R-:W-:-:S09]  /*14090*/  SHF.L.U64.HI R16, R66, 0x6, R67 ;  /* 0x0000000642107819 */ /* 0x000fd20000010243 */
[C---:B------:R-:W-:Y:S02]  /*140a0*/  @P0 IADD3 R13, P2, R5.reuse, R182, RZ ;  /* 0x000000b6050d0210 */ /* 0x040fe40007f5e0ff */
[----:B-12---:R-:W-:-:S03]  /*140b0*/  @!P1 LEA R18, P3, R5, R236, 0x1 ;  /* 0x000000ec05129211 */ /* 0x006fc600078608ff */
        /* <DEDUP_REMOVED lines=14> */
.L_x_1925:
[----:B------:R-:W-:Y:S05]  /*141a0*/  BSYNC B0 ;  /* 0x0000000000007941 */ /* 0x000fea0003800000 */
.L_x_1924:
[----:B------:R-:W-:Y:S04]  /*141b0*/  BSSY B0, `(.L_x_1926) ;  /* 0x000001b000007945 */ /* 0x000fe80003800000 */
[----:B------:R-:W-:Y:S05]  /*141c0*/  @P6 BRA `(.L_x_1927) ;  /* 0x0000000000646947 */ /* 0x000fea0003800000 */
[C---:B------:R-:W-:Y:S02]  /*141d0*/  LOP3.LUT R5, R246.reuse, 0x1, RZ, 0xc0, !PT ;  /* 0x00000001f6057812 */ /* 0x040fe400078ec0ff */
[----:B------:R-:W-:Y:S02]  /*141e0*/  LOP3.LUT P0, RZ, R246, 0x2, RZ, 0xc0, !PT ;  /* 0x00000002f6ff7812 */ /* 0x000fe4000780c0ff */
[----:B------:R-:W-:-:S11]  /*141f0*/  ISETP.NE.U32.AND P1, PT, R5, 0x1, PT ;  /* 0x000000010500780c */ /* 0x000fd60003f25070 */
[----:B---3--:R-:W-:Y:S02]  /*14200*/  @P0 IMAD.MOV.U32 R16, RZ, RZ, R182 ;  /* 0x000000ffff100224 */ /* 0x008fe400078e00b6 */
[----:B------:R-:W-:Y:S01]  /*14210*/  @P0 IMAD.MOV.U32 R17, RZ, RZ, R185 ;  /* 0x000000ffff110224 */ /* 0x000fe200078e00b9 */
[----:B-12---:R-:W-:Y:S01]  /*14220*/  @!P1 MOV R18, R236 ;  /* 0x000000ec00129202 */ /* 0x006fe20000000f00 */
        /* <DEDUP_REMOVED lines=19> */
.L_x_1927:
[----:B------:R-:W-:Y:S05]  /*14360*/  BSYNC B0 ;  /* 0x0000000000007941 */ /* 0x000fea0003800000 */
.L_x_1926:
[----:B------:R-:W-:Y:S04]  /*14370*/  BSSY B0, `(.L_x_1928) ;  /* 0x000001b000007945 */ /* 0x000fe80003800000 */
[----:B------:R-:W-:Y:S05]  /*14380*/  @P5 BRA `(.L_x_1929) ;  /* 0x0000000000645947 */ /* 0x000fea0003800000 */
[C---:B------:R-:W-:Y:S02]  /*14390*/  LOP3.LUT R5, R246.reuse, 0x1, RZ, 0xc0, !PT ;  /* 0x00000001f6057812 */ /* 0x040fe400078ec0ff */
[----:B------:R-:W-:Y:S02]  /*143a0*/  LOP3.LUT P0, RZ, R246, 0x2, RZ, 0xc0, !PT ;  /* 0x00000002f6ff7812 */ /* 0x000fe4000780c0ff */
[----:B------:R-:W-:-:S11]  /*143b0*/  ISETP.NE.U32.AND P1, PT, R5, 0x1, PT ;  /* 0x000000010500780c */ /* 0x000fd60003f25070 */
[----:B---3--:R-:W-:Y:S02]  /*143c0*/  @P0 IMAD.MOV.U32 R16, RZ, RZ, R182 ;  /* 0x000000ffff100224 */ /* 0x008fe400078e00b6 */
[----:B------:R-:W-:Y:S01]  /*143d0*/  @P0 IMAD.MOV.U32 R17, RZ, RZ, R185 ;  /* 0x000000ffff110224 */ /* 0x000fe200078e00b9 */
[----:B-12-4-:R-:W-:Y:S01]  /*143e0*/  @!P1 MOV R18, R236 ;  /* 0x000000ec00129202 */ /* 0x016fe20000000f00 */
        /* <DEDUP_REMOVED lines=19> */
.L_x_1929:
[----:B------:R-:W-:Y:S05]  /*14520*/  BSYNC B0 ;  /* 0x0000000000007941 */ /* 0x000fea0003800000 */
.L_x_1928:
[----:B------:R-:W-:Y:S04]  /*14530*/  BSSY B0, `(.L_x_1930) ;  /* 0x000001b000007945 */ /* 0x000fe80003800000 */
[----:B------:R-:W-:Y:S05]  /*14540*/  @P4 BRA `(.L_x_1931) ;  /* 0x0000000000644947 */ /* 0x000fea0003800000 */
[C---:B------:R-:W-:Y:S01]  /*14550*/  LOP3.LUT R5, R246.reuse, 0x1, RZ, 0xc0, !PT ;  /* 0x00000001f6057812 */ /* 0x040fe200078ec0ff */
[----:B---3--:R-:W-:Y:S01]  /*14560*/  IMAD.MOV.U32 R16, RZ, RZ, R182 ;  /* 0x000000ffff107224 */ /* 0x008fe200078e00b6 */
[----:B------:R-:W-:Y:S01]  /*14570*/  LOP3.LUT P0, RZ, R246, 0x2, RZ, 0xc0, !PT ;  /* 0x00000002f6ff7812 */ /* 0x000fe2000780c0ff */
[----:B------:R-:W-:Y:S01]  /*14580*/  IMAD.MOV.U32 R17, RZ, RZ, R185 ;  /* 0x000000ffff117224 */ /* 0x000fe200078e00b9 */
[----:B------:R-:W-:Y:S01]  /*14590*/  ISETP.NE.U32.AND P1, PT, R5, 0x1, PT ;  /* 0x000000010500780c */ /* 0x000fe20003f25070 */
[----:B------:R-:W-:Y:S02]  /*145a0*/  IMAD R5, R67, 0x70, RZ ;  /* 0x0000007043057824 */ /* 0x000fe400078e02ff */
[----:B------:R-:W-:-:S05]  /*145b0*/  IMAD.WIDE.U32 R16, R66, 0x70, R16 ;  /* 0x0000007042107825 */ /* 0x000fca00078e0010 */
[----:B------:R-:W-:-:S03]  /*145c0*/  IADD3 R5, R17, R5, RZ ;  /* 0x0000000511057210 */ /* 0x000fc60007ffe0ff */
[C---:B-12-4-:R-:W-:Y:S02]  /*145d0*/  @P0 LEA R20, P2, R16.reuse, R188, 0x1 ;  /* 0x000000bc10140211 */ /* 0x056fe400078408ff */
        /* <DEDUP_REMOVED lines=16> */
.L_x_1931:
[----:B------:R-:W-:Y:S05]  /*146e0*/  BSYNC B0 ;  /* 0x0000000000007941 */ /* 0x000fea0003800000 */
.L_x_1930:
[----:B------:R-:W0:Y:S01]  /*146f0*/  LDGDEPBAR ;  /* 0x00000000000079af */ /* 0x000e220000000000 */
[-C--:B------:R-:W-:Y:S01]  /*14700*/  ISETP.GE.AND P3, PT, R0, R3.reuse, PT ;  /* 0x000000030000720c */ /* 0x080fe20003f66270 */
[----:B------:R-:W-:Y:S01]  /*14710*/  IMAD.SHL.U32 R73, R73, 0x40, RZ ;  /* 0x0000004049497824 */ /* 0x000fe200078e00ff */
[-C--:B------:R-:W-:Y:S01]  /*14720*/  ISETP.GE.AND P1, PT, R186, R3.reuse, PT ;  /* 0x00000003ba00720c */ /* 0x080fe20003f26270 */
[----:B------:R1:W5:Y:S01]  /*14730*/  LD.E R0, desc[UR6][R10.64+0x188] ;  /* 0x000188060a007980 */ /* 0x000362000c101900 */
[----:B------:R-:W-:Y:S01]  /*14740*/  LEA.HI R5, R72, R72, RZ, 0x1 ;  /* 0x0000004848057211 */ /* 0x000fe200078f08ff */
[----:B------:R-:W-:Y:S01]  /*14750*/  BSSY B0, `(.L_x_1932) ;  /* 0x000001c000007945 */ /* 0x000fe20003800000 */
[-C--:B------:R-:W-:Y:S01]  /*14760*/  ISETP.GE.AND P0, PT, R6, R3.reuse, PT ;  /* 0x000000030600720c */ /* 0x080fe20003f06270 */
[----:B------:R-:W-:Y:S01]  /*14770*/  IMAD.SHL.U32 R6, R71, 0x40, RZ ;  /* 0x0000004047067824 */ /* 0x000fe200078e00ff */
[----:B------:R-:W-:Y:S02]  /*14780*/  LOP3.LUT R5, R5, 0xfffffffe, RZ, 0xc0, !PT ;  /* 0xfffffffe05057812 */ /* 0x000fe400078ec0ff */
[----:B------:R-:W-:-:S02]  /*14790*/  ISETP.GE.AND P6, PT, R12, R3, PT ;  /* 0x000000030c00720c */ /* 0x000fc40003fc6270 */
[-C--:B------:R-:W-:Y:S01]  /*147a0*/  ISETP.GE.AND P5, PT, R14, R3.reuse, PT ;  /* 0x000000030e00720c */ /* 0x080fe20003fa6270 */
[----:B------:R-:W-:Y:S01]  /*147b0*/  IMAD.IADD R72, R72, 0x1, -R5 ;  /* 0x0000000148487824 */ /* 0x000fe200078e0a05 */
[----:B------:R-:W-:Y:S01]  /*147c0*/  ISETP.GE.AND P4, PT, R8, R3, PT ;  /* 0x000000030800720c */ /* 0x000fe20003f86270 */
        /* <DEDUP_REMOVED lines=20> */
.L_x_1933:
[----:B------:R-:W-:Y:S05]  /*14910*/  BSYNC B0 ;  /* 0x0000000000007941 */ /* 0x000fea0003800000 */
.L_x_1932:
[----:B------:R1:W-:Y:S01]  /*14920*/  @P3 STS.128 [R244+0xc800], RZ ;  /* 0x00c800fff4003388 */ /* 0x0003e20000000c00 */
[----:B------:R-:W-:Y:S03]  /*14930*/  BSSY B0, `(.L_x_1934) ;  /* 0x0000014000007945 */ /* 0x000fe60003800000 */
[----:B------:R1:W-:Y:S01]  /*14940*/  @P3 STS.128 [R244+0x10800], RZ ;  /* 0x010800fff4003388 */ /* 0x0003e20000000c00 */
[----:B------:R-:W-:Y:S05]  /*14950*/  @P3 BRA `(.L_x_1935) ;  /* 0x0000000000443947 */ /* 0x000fea0003800000 */
[C---:B------:R-:W-:Y:S02]  /*14960*/  LOP3.LUT R5, R246.reuse, 0x1, RZ, 0xc0, !PT ;  /* 0x00000001f6057812 */ /* 0x040fe400078ec0ff */
[----:B------:R-:W-:Y:S02]  /*14970*/  LOP3.LUT P2, RZ, R246, 0x2, RZ, 0xc0, !PT ;  /* 0x00000002f6ff7812 */ /* 0x000fe4000784c0ff */
[----:B------:R-:W-:-:S13]  /*14980*/  ISETP.NE.U32.AND P3, PT, R5, 0x1, PT ;  /* 0x000000010500780c */ /* 0x000fda0003f65070 */
[----:B------:R-:W-:-:S04]  /*14990*/  @!P3 LEA R14, P1, R230, R156, 0x1 ;  /* 0x0000009ce60eb211 */ /* 0x000fc800078208ff */
[C---:B------:R-:W-:Y:S02]  /*149a0*/  @!P3 LEA.HI.X R15, R230.reuse, R157, R231, 0x1, P1 ;  /* 0x0000009de60fb211 */ /* 0x040fe400008f0ce7 */
[----:B-1----:R-:W-:-:S03]  /*149b0*/  @P2 LEA R12, P1, R230, R156, 0x1 ;  /* 0x0000009ce60c2211 */ /* 0x002fc600078208ff */
        /* <DEDUP_REMOVED lines=11> */
.L_x_1935:
[----:B------:R-:W-:Y:S05]  /*14a70*/  BSYNC B0 ;  /* 0x0000000000007941 */ /* 0x000fea0003800000 */
.L_x_1934:
[----:B------:R1:W-:Y:S01]  /*14a80*/  @P0 STS.128 [R244+0xd000], RZ ;  /* 0x00d000fff4000388 */ /* 0x0003e20000000c00 */
[----:B------:R-:W-:Y:S01]  /*14a90*/  ISETP.GE.AND P3, PT, R2, R3, PT ;  /* 0x000000030200720c */ /* 0x000fe20003f66270 */
[----:B------:R-:W-:Y:S01]  /*14aa0*/  IMAD.SHL.U32 R186, R186, 0x8, RZ ;  /* 0x00000008baba7824 */ /* 0x000fe200078e00ff */
[----:B------:R-:W-:Y:S01]  /*14ab0*/  LOP3.LUT R5, R6, 0x1c0, RZ, 0xc0, !PT ;  /* 0x000001c006057812 */ /* 0x000fe200078ec0ff */
[----:B------:R1:W-:Y:S01]  /*14ac0*/  @P0 STS.128 [R244+0x11000], RZ ;  /* 0x011000fff4000388 */ /* 0x0003e20000000c00 */
[----:B------:R-:W-:Y:S01]  /*14ad0*/  IMAD.SHL.U32 R2, R72, 0x8, RZ ;  /* 0x0000000848027824 */ /* 0x000fe200078e00ff */
[----:B------:R-:W-:Y:S01]  /*14ae0*/  LOP3.LUT R73, R73, 0x1c0, RZ, 0xc0, !PT ;  /* 0x000001c049497812 */ /* 0x000fe200078ec0ff */
[----:B------:R-:W-:Y:S01]  /*14af0*/  IMAD.SHL.U32 R8, R74, 0x40, RZ ;  /* 0x000000404a087824 */ /* 0x000fe200078e00ff */
[----:B------:R-:W-:Y:S01]  /*14b00*/  LOP3.LUT R186, R5, 0x8, R186, 0xf8, !PT ;  /* 0x0000000805ba7812 */ /* 0x000fe200078ef8ba */
[----:B------:R-:W-:Y:S01]  /*14b10*/  BSSY B0, `(.L_x_1936) ;  /* 0x000001c000007945 */ /* 0x000fe20003800000 */
[----:B------:R-:W-:-:S02]  /*14b20*/  LOP3.LUT R2, R73, 0x8, R2, 0xf8, !PT ;  /* 0x0000000849027812 */ /* 0x000fc400078ef802 */
[----:B------:R-:W-:Y:S02]  /*14b30*/  LOP3.LUT R8, R8, 0xfffffe00, RZ, 0xc0, !PT ;  /* 0xfffffe0008087812 */ /* 0x000fe400078ec0ff */
[----:B------:R-:W-:Y:S02]  /*14b40*/  SHF.R.U32.HI R5, RZ, 0x3, R5 ;  /* 0x00000003ff057819 */ /* 0x000fe40000011605 */
[----:B------:R-:W-:Y:S01]  /*14b50*/  SHF.R.U32.HI R73, RZ, 0x3, R73 ;  /* 0x00000003ff497819 */ /* 0x000fe20000011649 */
[----:B------:R-:W-:Y:S01]  /*14b60*/  IMAD R229, R59, 0x400, R8 ;  /* 0x000004003be57824 */ /* 0x000fe200078e0208 */
[----:B------:R-:W-:Y:S02]  /*14b70*/  LOP3.LUT R5, R186, R5, RZ, 0x3c, !PT ;  /* 0x00000005ba057212 */ /* 0x000fe400078e3cff */
[----:B------:R-:W-:Y:S01]  /*14b80*/  LOP3.LUT R2, R2, R73, RZ, 0x3c, !PT ;  /* 0x0000004902027212 */ /* 0x000fe200078e3cff */
[----:B------:R-:W-:Y:S06]  /*14b90*/  @P0 BRA `(.L_x_1937) ;  /* 0x00000000004c0947 */ /* 0x000fec0003800000 */
[C---:B------:R-:W-:Y:S02]  /*14ba0*/  LOP3.LUT R6, R246.reuse, 0x1, RZ, 0xc0, !PT ;  /* 0x00000001f6067812 */ /* 0x040fe400078ec0ff */
[----:B------:R-:W-:Y:S02]  /*14bb0*/  LOP3.LUT P1, RZ, R246, 0x2, RZ, 0xc0, !PT ;  /* 0x00000002f6ff7812 */ /* 0x000fe4000782c0ff */
[----:B------:R-:W-:Y:S01]  /*14bc0*/  ISETP.NE.U32.AND P2, PT, R6, 0x1, PT ;  /* 0x000000010600780c */ /* 0x000fe20003f45070 */
[C---:B------:R-:W-:Y:S01]  /*14bd0*/  IMAD.SHL.U32 R6, R64.reuse, 0x20, RZ ;  /* 0x0000002040067824 */ /* 0x040fe200078e00ff */
[----:B------:R-:W-:-:S11]  /*14be0*/  SHF.L.U64.HI R7, R64, 0x5, R65 ;  /* 0x0000000540077819 */ /* 0x000fd60000010241 */
[----:B-1----:R-:W-:-:S04]  /*14bf0*/  @!P2 LEA R14, P0, R6, R156, 0x1 ;  /* 0x0000009c060ea211 */ /* 0x002fc800078008ff */
        /* <DEDUP_REMOVED lines=13> */
.L_x_1937:
[----:B------:R-:W-:Y:S05]  /*14cd0*/  BSYNC B0 ;  /* 0x0000000000007941 */ /* 0x000fea0003800000 */
.L_x_1936:
        /* <DEDUP_REMOVED lines=14> */
[----:B-1----:R-:W-:-:S04]  /*14dc0*/  @!P2 IMAD.WIDE.U32 R12, R64, 0x60, R156 ;  /* 0x00000060400ca825 */ /* 0x002fc800078e009c */
        /* <DEDUP_REMOVED lines=13> */
.L_x_1939:
[----:B------:R-:W-:Y:S05]  /*14ea0*/  BSYNC B0 ;  /* 0x0000000000007941 */ /* 0x000fea0003800000 */
.L_x_1938:
        /* <DEDUP_REMOVED lines=10> */
[C---:B------:R-:W-:Y:S02]  /*14f50*/  @!P5 LEA R12, P6, R3.reuse, R156, 0x1 ;  /* 0x0000009c030cd211 */ /* 0x040fe400078c08ff */
        /* <DEDUP_REMOVED lines=12> */
.L_x_1941:
[----:B------:R-:W-:Y:S05]  /*15020*/  BSYNC B0 ;  /* 0x0000000000007941 */ /* 0x000fea0003800000 */
.L_x_1940:
        /* <DEDUP_REMOVED lines=23> */
.L_x_1943:
[----:B------:R-:W-:Y:S05]  /*151a0*/  BSYNC B0 ;  /* 0x0000000000007941 */ /* 0x000fea0003800000 */
.L_x_1942:
        /* <DEDUP_REMOVED lines=23> */
.L_x_1945:
[----:B------:R-:W-:Y:S05]  /*15320*/  BSYNC B0 ;  /* 0x0000000000007941 */ /* 0x000fea0003800000 */
.L_x_1944:
        /* <DEDUP_REMOVED lines=23> */
.L_x_1947:
[----:B------:R-:W-:Y:S05]  /*154a0*/  BSYNC B0 ;  /* 0x0000000000007941 */ /* 0x000fea0003800000 */
.L_x_1946:
[----:B------:R-:W-:Y:S01]  /*154b0*/  LDSM.16.M88.4 R124, [R229] ;  /* 0x00000000e57c783b */ /* 0x000fe20000000200 */
[----:B------:R-:W-:Y:S01]  /*154c0*/  R2P PR, R71, 0x6 ;  /* 0x0000000647007804 */ /* 0x000fe20000000000 */
[C---:B------:R-:W-:Y:S01]  /*154d0*/  VIADD R3, R228.reuse, 0x4000 ;  /* 0x00004000e4037836 */ /* 0x040fe20000000000 */
[----:B------:R-:W-:Y:S01]  /*154e0*/  BSSY B1, `(.L_x_1948) ;  /* 0x0000256000017945 */ /* 0x000fe20003800000 */
[----:B------:R-:W3:Y:S01]  /*154f0*/  LDSM.16.M88.4 R80, [R228+0x4000] ;  /* 0x00400000e450783b */ /* 0x000ee20000000200 */
[----:B------:R-:W-:Y:S02]  /*15500*/  VIADD R226, R228, 0x4020 ;  /* 0x00004020e4e27836 */ /* 0x000fe40000000000 */
[--C-:B------:R-:W-:Y:S01]  /*15510*/  IMAD R227, R56, 0x2, R229.reuse ;  /* 0x0000000238e37824 */ /* 0x100fe200078e02e5 */
[----:B------:R-:W3:Y:S01]  /*15520*/  LDSM.16.M88.4 R72, [R228+0x4800] ;  /* 0x00480000e448783b */ /* 0x000ee20000000200 */
[C---:B------:R-:W-:Y:S02]  /*15530*/  IMAD R225, R54.reuse, 0x2, R229 ;  /* 0x0000000236e17824 */ /* 0x040fe400078e02e5 */
[----:B------:R-:W-:Y:S01]  /*15540*/  IMAD R224, R54, 0x2, R227 ;  /* 0x0000000236e07824 */ /* 0x000fe200078e02e3 */
[----:B------:R-:W3:Y:S01]  /*15550*/  LDSM.16.M88.4 R60, [R228+0x5000] ;  /* 0x00500000e43c783b */ /* 0x000ee20000000200 */
[----:B------:R-:W-:-:S02]  /*15560*/  IMAD.SHL.U32 R57, R57, 0x2, RZ ;  /* 0x0000000239397824 */ /* 0x000fc400078e00ff */
[----:B------:R-:W-:Y:S01]  /*15570*/  @P1 VIADD R226, R3, 0xffffffe0 ;  /* 0xffffffe003e21836 */ /* 0x000fe20000000000 */
[----:B------:R-:W3:Y:S01]  /*15580*/  LDSM.16.M88.4 R44, [R228+0x5800] ;  /* 0x00580000e42c783b */ /* 0x000ee20000000200 */
[----:B------:R-:W-:Y:S02]  /*15590*/  IMAD.MOV.U32 R3, RZ, RZ, 0x40 ;  /* 0x00000040ff037424 */ /* 0x000fe400078e00ff */
[C---:B------:R-:W-:Y:S01]  /*155a0*/  VIADD R218, R226.reuse, 0x800 ;  /* 0x00000800e2da7836 */ /* 0x040fe20000000000 */
[----:B------:R-:W3:Y:S01]  /*155b0*/  LDSM.16.M88.4 R36, [R228+0x6000] ;  /* 0x00600000e424783b */ /* 0x000ee20000000200 */
[C---:B------:R-:W-:Y:S01]  /*155c0*/  VIADD R217, R226.reuse, 0x1000 ;  /* 0x00001000e2d97836 */ /* 0x040fe20000000000 */
[----:B------:R-:W-:Y:S01]  /*155d0*/  SEL R3, R3, 0xffffffc0, !P2 ;  /* 0xffffffc003037807 */ /* 0x000fe20005000000 */
[C---:B------:R-:W-:Y:S01]  /*155e0*/  VIADD R216, R226.reuse, 0x1800 ;  /* 0x00001800e2d87836 */ /* 0x040fe20000000000 */
[----:B------:R-:W3:Y:S01]  /*155f0*/  LDSM.16.M88.4 R28, [R228+0x6800] ;  /* 0x00680000e41c783b */ /* 0x000ee20000000200 */
[----:B------:R-:W-:-:S02]  /*15600*/  VIADD R215, R226, 0x2000 ;  /* 0x00002000e2d77836 */ /* 0x000fc40000000000 */
[----:B------:R-:W-:Y:S01]  /*15610*/  IMAD.IADD R222, R228, 0x1, R3 ;  /* 0x00000001e4de7824 */ /* 0x000fe200078e0203 */
[----:B-12-4-:R-:W1:Y:S01]  /*15620*/  LDSM.16.M88.4 R20, [R228+0x7000] ;  /* 0x00700000e414783b */ /* 0x016e620000000200 */
[----:B------:R-:W-:Y:S01]  /*15630*/  IMAD.IADD R211, R3, 0x1, R226 ;  /* 0x0000000103d37824 */ /* 0x000fe200078e02e2 */
[----:B------:R-:W-:Y:S01]  /*15640*/  SHF.R.S32.HI R3, RZ, 0x1f, R68 ;  /* 0x0000001fff037819 */ /* 0x000fe20000011444 */
[C---:B------:R-:W-:Y:S01]  /*15650*/  VIADD R214, R226.reuse, 0x2800 ;  /* 0x00002800e2d67836 */ /* 0x040fe20000000000 */
[----:B------:R-:W2:Y:S01]  /*15660*/  LDSM.16.M88.4 R88, [R228+0x7800] ;  /* 0x00780000e458783b */ /* 0x000ea20000000200 */
[C---:B------:R-:W-:Y:S01]  /*15670*/  VIADD R213, R226.reuse, 0x3000 ;  /* 0x00003000e2d57836 */ /* 0x040fe20000000000 */
[----:B------:R-:W-:Y:S01]  /*15680*/  LEA.HI R3, R3, R68, RZ, 0x2 ;  /* 0x0000004403037211 */ /* 0x000fe200078f10ff */
[C---:B------:R-:W-:Y:S01]  /*15690*/  VIADD R212, R226.reuse, 0x3800 ;  /* 0x00003800e2d47836 */ /* 0x040fe20000000000 */
[----:B------:R-:W-:Y:S01]  /*156a0*/  LDSM.16.M88.4 R4, [R227] ;  /* 0x00000000e304783b */ /* 0x000fe20000000200 */
[C---:B------:R-:W-:Y:S01]  /*156b0*/  VIADD R210, R226.reuse, 0x4000 ;  /* 0x00004000e2d27836 */ /* 0x040fe20000000000 */
[----:B------:R-:W-:Y:S01]  /*156c0*/  SHF.R.S32.HI R52, RZ, 0x2, R3 ;  /* 0x00000002ff347819 */ /* 0x000fe20000011403 */
[----:B------:R-:W-:Y:S01]  /*156d0*/  VIADD R209, R226, 0x4800 ;  /* 0x00004800e2d17836 */ /* 0x000fe20000000000 */
[----:B---3--:R-:W3:Y:S01]  /*156e0*/  LDSM.16.M88.4 R16, [R226] ;  /* 0x00000000e210783b */ /* 0x008ee20000000200 */
[----:B------:R-:W-:Y:S01]  /*156f0*/  LOP3.LUT R3, R2, R8, RZ, 0xfc, !PT ;  /* 0x0000000802037212 */ /* 0x000fe200078efcff */
[----:B------:R-:W-:Y:S01]  /*15700*/  VIADD R208, R226, 0x5000 ;  /* 0x00005000e2d07836 */ /* 0x000fe20000000000 */
[----:B------:R-:W-:Y:S01]  /*15710*/  HMMA.16816.F32.BF16 R84, R124, R80, RZ ;  /* 0x000000507c54723c */ /* 0x000fe200000418ff */
[----:B------:R-:W4:Y:S01]  /*15720*/  LDSM.16.M88.4 R96, [R226+0x800] ;  /* 0x00080000e260783b */ /* 0x000f220000000200 */
[----:B------:R-:W-:-:S02]  /*15730*/  IMAD R52, R59, 0x10, R52 ;  /* 0x000000103b347824 */ /* 0x000fc400078e0234 */
[----:B------:R-:W-:Y:S01]  /*15740*/  VIADD R207, R226, 0x5800 ;  /* 0x00005800e2cf7836 */ /* 0x000fe20000000000 */
[----:B------:R-:W4:Y:S01]  /*15750*/  LDSM.16.M88.4 R12, [R226+0x1000] ;  /* 0x00100000e20c783b */ /* 0x000f220000000200 */
[C---:B------:R-:W-:Y:S01]  /*15760*/  HMMA.16816.F32.BF16 R80, R124.reuse, R82, RZ ;  /* 0x000000527c50723c */ /* 0x040fe200000418ff */
[----:B------:R-:W-:Y:S01]  /*15770*/  IADD3 R69, R52, 0x1, R69 ;  /* 0x0000000134457810 */ /* 0x000fe20007ffe045 */
[C---:B------:R-:W-:Y:S01]  /*15780*/  VIADD R206, R226.reuse, 0x6000 ;  /* 0x00006000e2ce7836 */ /* 0x040fe20000000000 */
[----:B------:R-:W4:Y:S01]  /*15790*/  LDSM.16.M88.4 R92, [R226+0x1800] ;  /* 0x00180000e25c783b */ /* 0x000f220000000200 */
[----:B------:R-:W-:Y:S01]  /*157a0*/  LOP3.LUT R52, R57, 0x6, RZ, 0xc0, !PT ;  /* 0x0000000639347812 */ /* 0x000fe200078ec0ff */
[----:B------:R-:W-:Y:S01]  /*157b0*/  VIADD R205, R226, 0x6800 ;  /* 0x00006800e2cd7836 */ /* 0x000fe20000000000 */
[----:B------:R-:W-:Y:S01]  /*157c0*/  HMMA.16816.F32.BF16 R76, R124, R72, RZ ;  /* 0x000000487c4c723c */ /* 0x000fe200000418ff */
[----:B------:R-:W4:Y:S01]  /*157d0*/  LDSM.16.M88.4 R104, [R226+0x2000] ;  /* 0x00200000e268783b */ /* 0x000f220000000200 */
[----:B------:R-:W-:Y:S01]  /*157e0*/  IADD3 R69, R70, R69, -R240 ;  /* 0x0000004546457210 */ /* 0x000fe20007ffe8f0 */
[----:B------:R-:W-:-:S02]  /*157f0*/  IMAD.IADD R53, R9, 0x1, R52 ;  /* 0x0000000109357824 */ /* 0x000fc400078e0234 */
[----:B------:R-:W-:Y:S01]  /*15800*/  LDSM.16.M88.4 R100, [R226+0x3800] ;  /* 0x00380000e264783b */ /* 0x000fe20000000200 */
[C---:B------:R-:W-:Y:S01]  /*15810*/  HMMA.16816.F32.BF16 R64, R124.reuse, R60, RZ ;  /* 0x0000003c7c40723c */ /* 0x040fe200000418ff */
[C---:B------:R-:W-:Y:S02]  /*15820*/  VIADD R52, R53.reuse, 0x1 ;  /* 0x0000000135347836 */ /* 0x040fe40000000000 */
[----:B------:R-:W-:Y:S01]  /*15830*/  LDSM.16.M88.4 R116, [R222+0x5000] ;  /* 0x00500000de74783b */ /* 0x000fe20000000200 */
[----:B------:R-:W-:Y:S02]  /*15840*/  VIADD R2, R53, 0x9 ;  /* 0x0000000935027836 */ /* 0x000fe40000000000 */
[----:B------:R-:W-:Y:S01]  /*15850*/  HMMA.16816.F32.BF16 R72, R124, R74, RZ ;  /* 0x0000004a7c48723c */ /* 0x000fe200000418ff */
[----:B------:R-:W-:Y:S01]  /*15860*/  LDSM.16.M88.4 R112, [R222+0x6000] ;  /* 0x00600000de70783b */ /* 0x000fe20000000200 */
[----:B------:R-:W-:-:S03]  /*15870*/  VIADD R204, R226, 0x7000 ;  /* 0x00007000e2cc7836 */ /* 0x000fc60000000000 */
[----:B------:R-:W-:Y:S01]  /*15880*/  LDSM.16.M88.4 R108, [R222+0x6800] ;  /* 0x00680000de6c783b */ /* 0x000fe20000000200 */
[C---:B------:R-:W-:Y:S03]  /*15890*/  HMMA.16816.F32.BF16 R60, R124.reuse, R62, RZ ;  /* 0x0000003e7c3c723c */ /* 0x040fe600000418ff */
[----:B------:R-:W-:Y:S03]  /*158a0*/  LDSM.16.M88.4 R136, [R229+0x2000] ;  /* 0x00200000e588783b */ /* 0x000fe60000000200 */
[C---:B------:R-:W-:Y:S01]  /*158b0*/  HMMA.16816.F32.BF16 R48, R124.reuse, R44, RZ ;  /* 0x0000002c7c30723c */ /* 0x040fe200000418ff */
[----:B------:R-:W-:Y:S04]  /*158c0*/  LDSM.16.M88.4 R120, [R227+0x2000] ;  /* 0x00200000e378783b */ /* 0x000fe80000000200 */
[----:B------:R-:W-:Y:S01]  /*158d0*/  LDSM.16.M88.4 R132, [R228+0xb800] ;  /* 0x00b80000e484783b */ /* 0x000fe20000000200 */
[C---:B------:R-:W-:Y:S03]  /*158e0*/  HMMA.16816.F32.BF16 R40, R124.reuse, R36, RZ ;  /* 0x000000247c28723c */ /* 0x040fe600000418ff */
[----:B------:R-:W-:Y:S03]  /*158f0*/  LDSM.16.M88.4 R140, [R228+0xb000] ;  /* 0x00b00000e48c783b */ /* 0x000fe60000000200 */
[C---:B------:R-:W-:Y:S01]  /*15900*/  HMMA.16816.F32.BF16 R32, R124.reuse, R28, RZ ;  /* 0x0000001c7c20723c */ /* 0x040fe200000418ff */
[----:B------:R-:W0:Y:S05]  /*15910*/  LDGDEPBAR ;  /* 0x00000000000079af */ /* 0x000e2a0000000000 */
[C---:B-1----:R-:W-:Y:S06]  /*15920*/  HMMA.16816.F32.BF16 R24, R124.reuse, R20, RZ ;  /* 0x000000147c18723c */ /* 0x042fec00000418ff */
[C---:B------:R-:W-:Y:S06]  /*15930*/  HMMA.16816.F32.BF16 R44, R124.reuse, R46, RZ ;  /* 0x0000002e7c2c723c */ /* 0x040fec00000418ff */
[C---:B------:R-:W-:Y:S06]  /*15940*/  HMMA.16816.F32.BF16 R36, R124.reuse, R38, RZ ;  /* 0x000000267c24723c */ /* 0x040fec00000418ff */
[C---:B------:R-:W-:Y:S06]  /*15950*/  HMMA.16816.F32.BF16 R28, R124.reuse, R30, RZ ;  /* 0x0000001e7c1c723c */ /* 0x040fec00000418ff */
[C---:B------:R-:W-:Y:S06]  /*15960*/  HMMA.16816.F32.BF16 R20, R124.reuse, R22, RZ ;  /* 0x000000167c14723c */ /* 0x040fec00000418ff */
[C---:B--2---:R-:W-:Y:S06]  /*15970*/  HMMA.16816.F32.BF16 R128, R124.reuse, R88, RZ ;  /* 0x000000587c80723c */ /* 0x044fec00000418ff */
[----:B------:R-:W-:Y:S01]  /*15980*/  HMMA.16816.F32.BF16 R124, R124, R90, RZ ;  /* 0x0000005a7c7c723c */ /* 0x000fe200000418ff */
[----:B------:R-:W1:Y:S05]  /*15990*/  LDSM.16.M88.4 R88, [R226+0x2800] ;  /* 0x00280000e258783b */ /* 0x000e6a0000000200 */
[C---:B---3--:R-:W-:Y:S06]  /*159a0*/  HMMA.16816.F32.BF16 R84, R4.reuse, R16, R84 ;  /* 0x000000100454723c */ /* 0x048fec0000041854 */
[C---:B------:R-:W-:Y:S01]  /*159b0*/  HMMA.16816.F32.BF16 R80, R4.reuse, R18, R80 ;  /* 0x000000120450723c */ /* 0x040fe20000041850 */
[----:B------:R-:W2:Y:S05]  /*159c0*/  LDSM.16.M88.4 R16, [R226+0x3000] ;  /* 0x00300000e210783b */ /* 0x000eaa0000000200 */
[C---:B----4-:R-:W-:Y:S06]  /*159d0*/  HMMA.16816.F32.BF16 R76, R4.reuse, R96, R76 ;  /* 0x00000060044c723c */ /* 0x050fec000004184c */
[C---:B------:R-:W-:Y:S01]  /*159e0*/  HMMA.16816.F32.BF16 R72, R4.reuse, R98, R72 ;  /* 0x000000620448723c */ /* 0x040fe20000041848 */
[----:B------:R-:W-:Y:S05]  /*159f0*/  LDSM.16.M88.4 R96, [R222+0x4000] ;  /* 0x00400000de60783b */ /* 0x000fea0000000200 */
[C---:B------:R-:W-:Y:S06]  /*15a00*/  HMMA.16816.F32.BF16 R64, R4.reuse, R12, R64 ;  /* 0x0000000c0440723c */ /* 0x040fec0000041840 */
[C---:B------:R-:W-:Y:S01]  /*15a10*/  HMMA.16816.F32.BF16 R60, R4.reuse, R14, R60 ;  /* 0x0000000e043c723c */ /* 0x040fe2000004183c */
[----:B------:R-:W3:Y:S05]  /*15a20*/  LDSM.16.M88.4 R12, [R225] ;  /* 0x00000000e10c783b */ /* 0x000eea0000000200 */
        /* <DEDUP_REMOVED lines=11> */
[----:B------:R-:W1:Y:S05]  /*15ae0*/  LDSM.16.M88.4 R16, [R222+0x7000] ;  /* 0x00700000de10783b */ /* 0x000e6a0000000200 */
[C---:B------:R-:W-:Y:S06]  /*15af0*/  HMMA.16816.F32.BF16 R128, R4.reuse, R100, R128 ;  /* 0x000000640480723c */ /* 0x040fec0000041880 */
[----:B------:R-:W-:Y:S01]  /*15b00*/  HMMA.16816.F32.BF16 R124, R4, R102, R124 ;  /* 0x00000066047c723c */ /* 0x000fe2000004187c */
[----:B------:R-:W-:Y:S04]  /*15b10*/  LDSM.16.M88.4 R100, [R224] ;  /* 0x00000000e064783b */ /* 0x000fe80000000200 */
[----:B------:R-:W2:Y:S01]  /*15b20*/  LDSM.16.M88.4 R4, [R211] ;  /* 0x00000000d304783b */ /* 0x000ea20000000200 */
[C---:B---3--:R-:W-:Y:S06]  /*15b30*/  HMMA.16816.F32.BF16 R84, R12.reuse, R96, R84 ;  /* 0x000000600c54723c */ /* 0x048fec0000041854 */
[C---:B------:R-:W-:Y:S01]  /*15b40*/  HMMA.16816.F32.BF16 R80, R12.reuse, R98, R80 ;  /* 0x000000620c50723c */ /* 0x040fe20000041850 */
[----:B------:R-:W3:Y:S05]  /*15b50*/  LDSM.16.M88.4 R96, [R211+0x800] ;  /* 0x00080000d360783b */ /* 0x000eea0000000200 */
[C---:B----4-:R-:W-:Y:S06]  /*15b60*/  HMMA.16816.F32.BF16 R76, R12.reuse, R92, R76 ;  /* 0x0000005c0c4c723c */ /* 0x050fec000004184c */
[C---:B------:R-:W-:Y:S01]  /*15b70*/  HMMA.16816.F32.BF16 R72, R12.reuse, R94, R72 ;  /* 0x0000005e0c48723c */ /* 0x040fe20000041848 */
[----:B------:R-:W-:Y:S05]  /*15b80*/  LDSM.16.M88.4 R92, [R211+0x1000] ;  /* 0x00100000d35c783b */ /* 0x000fea0000000200 */
[C---:B-1----:R-:W-:Y:S06]  /*15b90*/  HMMA.16816.F32.BF16 R24, R12.reuse, R16, R24 ;  /* 0x000000100c18723c */ /* 0x042fec0000041818 */
[C---:B------:R-:W-:Y:S01]  /*15ba0*/  HMMA.16816.F32.BF16 R20, R12.reuse, R18, R20 ;  /* 0x000000120c14723c */ /* 0x040fe20000041814 */
[----:B------:R-:W1:Y:S05]  /*15bb0*/  LDSM.16.M88.4 R16, [R211+0x2000] ;  /* 0x00200000d310783b */ /* 0x000e6a0000000200 */
[----:B------:R-:W-:Y:S06]  /*15bc0*/  HMMA.16816.F32.BF16 R48, R12, R88, R48 ;  /* 0x000000580c30723c */ /* 0x000fec0000041830 */
[C---:B--2---:R-:W-:Y:S06]  /*15bd0*/  HMMA.16816.F32.BF16 R84, R100.reuse, R4, R84 ;  /* 0x000000046454723c */ /* 0x044fec0000041854 */
[----:B------:R-:W-:Y:S01]  /*15be0*/  HMMA.16816.F32.BF16 R80, R100, R6, R80 ;  /* 0x000000066450723c */ /* 0x000fe20000041850 */
[----:B------:R-:W2:Y:S05]  /*15bf0*/  LDSM.16.M88.4 R4, [R211+0x3000] ;  /* 0x00300000d304783b */ /* 0x000eaa0000000200 */
        /* <DEDUP_REMOVED lines=15> */
[C---:B---3--:R-:W-:Y:S06]  /*15cf0*/  HMMA.16816.F32.BF16 R76, R100.reuse, R96, R76 ;  /* 0x00000060644c723c */ /* 0x048fec000004184c */
[C---:B------:R-:W-:Y:S01]  /*15d00*/  HMMA.16816.F32.BF16 R72, R100.reuse, R98, R72 ;  /* 0x000000626448723c */ /* 0x040fe20000041848 */
[----:B------:R-:W3:Y:S05]  /*15d10*/  LDSM.16.M88.4 R96, [R228+0x8000] ;  /* 0x00800000e460783b */ /* 0x000eea0000000200 */
        /* <DEDUP_REMOVED lines=8> */
[----:B------:R-:W2:Y:S05]  /*15da0*/  LDSM.16.M88.4 R92, [R228+0x8800] ;  /* 0x00880000e45c783b */ /* 0x000eaa0000000200 */
        /* <DEDUP_REMOVED lines=10> */
[C---:B---3--:R-:W-:Y:S06]  /*15e50*/  HMMA.16816.F32.BF16 R84, R136.reuse, R96, R84 ;  /* 0x000000608854723c */ /* 0x048fec0000041854 */
        /* <DEDUP_REMOVED lines=18> */
[----:B------:R-:W-:Y:S06]  /*15f80*/  HMMA.16816.F32.BF16 R80, R120, R118, R80 ;  /* 0x000000767850723c */ /* 0x000fec0000041850 */
[C---:B------:R-:W-:Y:S06]  /*15f90*/  HMMA.16816.F32.BF16 R128, R136.reuse, R132, R128 ;  /* 0x000000848880723c */ /* 0x040fec0000041880 */
[----:B------:R-:W-:Y:S06]  /*15fa0*/  HMMA.16816.F32.BF16 R124, R136, R134, R124 ;  /* 0x00000086887c723c */ /* 0x000fec000004187c */
        /* <DEDUP_REMOVED lines=14> */
[----:B--2---:R-:W-:Y:S01]  /*16090*/  HMMA.16816.F32.BF16 R128, R120, R88, R128 ;  /* 0x000000587880723c */ /* 0x004fe20000041880 */
[----:B-----5:R-:W-:-:S02]  /*160a0*/  IMAD.IADD R137, R0, 0x1, R69 ;  /* 0x0000000100897824 */ /* 0x020fc400078e0245 */
[----:B------:R-:W-:Y:S02]  /*160b0*/  VIADD R0, R53, 0x8 ;  /* 0x0000000835007836 */ /* 0x000fe40000000000 */
[----:B------:R-:W-:Y:S01]  /*160c0*/  VIADD R138, R226, 0x7800 ;  /* 0x00007800e28a7836 */ /* 0x000fe20000000000 */
[----:B------:R-:W-:Y:S01]  /*160d0*/  HMMA.16816.F32.BF16 R124, R120, R90, R124 ;  /* 0x0000005a787c723c */ /* 0x000fe2000004187c */
[----:B------:R-:W2:Y:S01]  /*160e0*/  LDSM.16.M88.4 R88, [R211+0x5000] ;  /* 0x00500000d358783b */ /* 0x000ea20000000200 */
[C---:B------:R-:W-:Y:S02]  /*160f0*/  VIMNMX R136, R137.reuse, R70, PT ;  /* 0x0000004689887248 */ /* 0x040fe40003fe0100 */
[----:B------:R-:W-:Y:S02]  /*16100*/  VIADDMNMX R137, R137, 0x8, R70, PT ;  /* 0x0000000889897846 */ /* 0x000fe40003800146 */
[C---:B---3--:R-:W-:Y:S01]  /*16110*/  HMMA.16816.F32.BF16 R76, R4.reuse, R12, R76 ;  /* 0x0000000c044c723c */ /* 0x048fe2000004184c */
[CC--:B------:R-:W-:Y:S01]  /*16120*/  ISETP.GE.AND P5, PT, R0.reuse, R136.reuse, PT ;  /* 0x000000880000720c */ /* 0x0c0fe20003fa6270 */
[----:B------:R-:W-:Y:S01]  /*16130*/  LDSM.16.M88.4 R68, [R211+0x5800] ;  /* 0x00580000d344783b */ /* 0x000fe20000000200 */
[----:B------:R-:W-:Y:S01]  /*16140*/  ISETP.GE.AND P1, PT, R0, R137, PT ;  /* 0x000000890000720c */ /* 0x000fe20003f26270 */
[----:B------:R-:W-:Y:S01]  /*16150*/  VIADD R0, R53, 0x10 ;  /* 0x0000001035007836 */ /* 0x000fe20000000000 */
[-C--:B------:R-:W-:Y:S01]  /*16160*/  ISETP.GE.AND P6, PT, R52, R136.reuse, PT ;  /* 0x000000883400720c */ /* 0x080fe20003fc6270 */
[----:B------:R-:W-:Y:S01]  /*16170*/  HMMA.16816.F32.BF16 R72, R4, R14, R72 ;  /* 0x0000000e0448723c */ /* 0x000fe20000041848 */
[----:B------:R-:W3:Y:S01]  /*16180*/  LDSM.16.M88.4 R12, [R222+0x9800] ;  /* 0x00980000de0c783b */ /* 0x000ee20000000200 */
[----:B------:R-:W-:-:S02]  /*16190*/  ISETP.GE.AND P0, PT, R2, R136, PT ;  /* 0x000000880200720c */ /* 0x000fc40003f06270 */
[----:B------:R-:W-:Y:S02]  /*161a0*/  ISETP.GE.AND P4, PT, R0, R136, PT ;  /* 0x000000880000720c */ /* 0x000fe40003f86270 */
[----:B----4-:R-:W-:Y:S01]  /*161b0*/  HMMA.16816.F32.BF16 R64, R4, R112, R64 ;  /* 0x000000700440723c */ /* 0x010fe20000041840 */
[-C--:B------:R-:W-:Y:S01]  /*161c0*/  ISETP.GE.AND P3, PT, R2, R137.reuse, PT ;  /* 0x000000890200720c */ /* 0x080fe20003f66270 */
[----:B------:R-:W-:Y:S01]  /*161d0*/  VIADD R2, R53, 0x11 ;  /* 0x0000001135027836 */ /* 0x000fe20000000000 */
[----:B------:R-:W-:-:S03]  /*161e0*/  ISETP.GE.AND P2, PT, R52, R137, PT ;  /* 0x000000893400720c */ /* 0x000fc60003f46270 */
[----:B------:R-:W-:Y:S06]  /*161f0*/  HMMA.16816.F32.BF16 R84, R44, R108, R84 ;  /* 0x0000006c2c54723c */ /* 0x000fec0000041854 */
[C---:B------:R-:W-:Y:S06]  /*16200*/  HMMA.16816.F32.BF16 R24, R120.reuse, R92, R24 ;  /* 0x0000005c7818723c */ /* 0x040fec0000041818 */
[----:B------:R-:W-:Y:S01]  /*16210*/  HMMA.16816.F32.BF16 R20, R120, R94, R20 ;  /* 0x0000005e7814723c */ /* 0x000fe20000041814 */
[----:B------:R-:W4:Y:S05]  /*16220*/  LDSM.16.M88.4 R92, [R222+0xa000] ;  /* 0x00a00000de5c783b */ /* 0x000f2a0000000200 */
[C---:B------:R-:W-:Y:S06]  /*16230*/  HMMA.16816.F32.BF16 R80, R44.reuse, R110, R80 ;  /* 0x0000006e2c50723c */ /* 0x040fec0000041850 */
[----:B-1----:R-:W-:Y:S01]  /*16240*/  HMMA.16816.F32.BF16 R76, R44, R16, R76 ;  /* 0x000000102c4c723c */ /* 0x002fe2000004184c */
[----:B------:R-:W-:-:S02]  /*16250*/  FSEL R58, R87, -INF , !P2 ;  /* 0xff800000573a7808 */ /* 0x000fc40005000000 */
[----:B------:R-:W-:-:S03]  /*16260*/  ISETP.GE.AND P2, PT, R2, R136, PT ;  /* 0x000000880200720c */ /* 0x000fc60003f46270 */
[----:B------:R-:W-:Y:S01]  /*16270*/  HMMA.16816.F32.BF16 R72, R44, R18, R72 ;  /* 0x000000122c48723c */ /* 0x000fe20000041848 */
[----:B------:R-:W1:Y:S05]  /*16280*/  LDSM.16.M88.4 R16, [R222+0xa800] ;  /* 0x00a80000de10783b */ /* 0x000e6a0000000200 */
[----:B------:R-:W-:Y:S06]  /*16290*/  HMMA.16816.F32.BF16 R60, R4, R114, R60 ;  /* 0x00000072043c723c */ /* 0x000fec000004183c */
[----:B------:R-:W-:Y:S01]  /*162a0*/  HMMA.16816.F32.BF16 R40, R120, R100, R40 ;  /* 0x000000647828723c */ /* 0x000fe20000041828 */
[----:B------:R-:W-:-:S02]  /*162b0*/  FSEL R80, R80, -INF , !P5 ;  /* 0xff80000050507808 */ /* 0x000fc40006800000 */
[-C--:B------:R-:W-:Y:S01]  /*162c0*/  ISETP.GE.AND P5, PT, R2, R137.reuse, PT ;  /* 0x000000890200720c */ /* 0x080fe20003fa6270 */
[----:B------:R-:W-:Y:S02]  /*162d0*/  VIADD R2, R53, 0x20 ;  /* 0x0000002035027836 */ /* 0x000fe40000000000 */
[C---:B------:R-:W-:Y:S01]  /*162e0*/  HMMA.16816.F32.BF16 R36, R120.reuse, R102, R36 ;  /* 0x000000667824723c */ /* 0x040fe20000041824 */
[----:B------:R-:W-:Y:S02]  /*162f0*/  FSEL R110, R76, -INF , !P4 ;  /* 0xff8000004c6e7808 */ /* 0x000fe40006000000 */
[----:B------:R-:W-:Y:S02]  /*16300*/  FSEL R52, R77, -INF , !P2 ;  /* 0xff8000004d347808 */ /* 0x000fe40005000000 */
[----:B------:R-:W-:Y:S01]  /*16310*/  ISETP.GE.AND P2, PT, R2, R137, PT ;  /* 0x000000890200720c */ /* 0x000fe20003f46270 */
[----:B------:R-:W-:Y:S01]  /*16320*/  HMMA.16816.F32.BF16 R32, R120, R96, R32 ;  /* 0x000000607820723c */ /* 0x000fe20000041820 */
[----:B------:R-:W-:-:S05]  /*16330*/  FSEL R102, R83, -INF , !P3 ;  /* 0xff80000053667808 */ /* 0x000fca0005800000 */
[----:B--2---:R-:W-:Y:S01]  /*16340*/  HMMA.16816.F32.BF16 R64, R44, R88, R64 ;  /* 0x000000582c40723c */ /* 0x004fe20000041840 */
[----:B------:R-:W-:Y:S02]  /*16350*/  FSEL R96, R85, -INF , !P6 ;  /* 0xff80000055607808 */ /* 0x000fe40007000000 */
[----:B------:R-:W-:Y:S01]  /*16360*/  ISETP.GE.AND P6, PT, R0, R137, PT ;  /* 0x000000890000720c */ /* 0x000fe20003fc6270 */
[C---:B------:R-:W-:Y:S02]  /*16370*/  VIADD R0, R53.reuse, 0x18 ;  /* 0x0000001835007836 */ /* 0x040fe40000000000 */
[----:B------:R-:W-:Y:S01]  /*16380*/  HMMA.16816.F32.BF16 R28, R120, R98, R28 ;  /* 0x00000062781c723c */ /* 0x000fe2000004181c */
[----:B------:R-:W-:Y:S02]  /*16390*/  FSEL R88, R78, -INF , !P6 ;  /* 0xff8000004e587808 */ /* 0x000fe40007000000 */
[----:B------:R-:W-:Y:S01]  /*163a0*/  ISETP.GE.AND P6, PT, R2, R136, PT ;  /* 0x000000880200720c */ /* 0x000fe20003fc6270 */
[----:B------:R-:W-:-:S02]  /*163b0*/  VIADD R2, R53, 0x28 ;  /* 0x0000002835027836 */ /* 0x000fc40000000000 */
[C---:B---3--:R-:W-:Y:S01]  /*163c0*/  HMMA.16816.F32.BF16 R48, R4.reuse, R12, R48 ;  /* 0x0000000c0430723c */ /* 0x048fe20000041830 */
[----:B------:R-:W-:Y:S02]  /*163d0*/  FSEL R98, R82, -INF , !P1 ;  /* 0xff80000052627808 */ /* 0x000fe40004800000 */
[----:B------:R-:W-:Y:S02]  /*163e0*/  FSEL R82, R81, -INF , !P0 ;  /* 0xff80000051527808 */ /* 0x000fe40004000000 */
[C---:B------:R-:W-:Y:S01]  /*163f0*/  ISETP.GE.AND P1, PT, R0.reuse, R136, PT ;  /* 0x000000880000720c */ /* 0x040fe20003f26270 */
[----:B------:R-:W-:Y:S01]  /*16400*/  HMMA.16816.F32.BF16 R104, R4, R14, R104 ;  /* 0x0000000e0468723c */ /* 0x000fe20000041868 */
[----:B------:R-:W-:Y:S01]  /*16410*/  ISETP.GE.AND P0, PT, R0, R137, PT ;  /* 0x000000890000720c */ /* 0x000fe20003f06270 */
[----:B------:R-:W2:Y:S01]  /*16420*/  LDSM.16.M88.4 R12, [R211+0x6000] ;  /* 0x00600000d30c783b */ /* 0x000ea20000000200 */
[----:B------:R-:W-:Y:S01]  /*16430*/  VIADD R0, R53, 0x19 ;  /* 0x0000001935007836 */ /* 0x000fe20000000000 */
[----:B------:R-:W-:-:S02]  /*16440*/  FSEL R108, R72, -INF , !P1 ;  /* 0xff800000486c7808 */ /* 0x000fc40004800000 */
[----:B------:R-:W-:Y:S01]  /*16450*/  HMMA.16816.F32.BF16 R60, R44, R90, R60 ;  /* 0x0000005a2c3c723c */ /* 0x000fe2000004183c */
[----:B------:R-:W-:Y:S02]  /*16460*/  FSEL R100, R74, -INF , !P0 ;  /* 0xff8000004a647808 */ /* 0x000fe40004000000 */
[C---:B------:R-:W-:Y:S02]  /*16470*/  ISETP.GE.AND P3, PT, R0.reuse, R136, PT ;  /* 0x000000880000720c */ /* 0x040fe40003f66270 */
[----:B------:R-:W-:Y:S01]  /*16480*/  ISETP.GE.AND P4, PT, R0, R137, PT ;  /* 0x000000890000720c */ /* 0x000fe20003f86270 */
[----:B------:R-:W-:Y:S01]  /*16490*/  VIADD R0, R53, 0x21 ;  /* 0x0000002135007836 */ /* 0x000fe20000000000 */
[----:B------:R-:W-:Y:S01]  /*164a0*/  FSEL R90, R79, -INF , !P5 ;  /* 0xff8000004f5a7808 */ /* 0x000fe20006800000 */
[----:B----4-:R-:W-:Y:S01]  /*164b0*/  HMMA.16816.F32.BF16 R40, R4, R92, R40 ;  /* 0x0000005c0428723c */ /* 0x010fe20000041828 */
[----:B------:R-:W3:Y:S01]  /*164c0*/  LDSM.16.M88.4 R76, [R222+0xb000] ;  /* 0x00b00000de4c783b */ /* 0x000ee20000000200 */
[----:B------:R-:W-:-:S02]  /*164d0*/  FSEL R143, R64, -INF , !P6 ;  /* 0xff800000408f7808 */ /* 0x000fc40007000000 */
[C---:B------:R-:W-:Y:S02]  /*164e0*/  ISETP.GE.AND P5, PT, R0.reuse, R136, PT ;  /* 0x000000880000720c */ /* 0x040fe40003fa6270 */
        /* <DEDUP_REMOVED lines=8> */
[----:B------:R-:W-:Y:S02]  /*16570*/  FSEL R151, R67, -INF , !P1 ;  /* 0xff80000043977808 */ /* 0x000fe40004800000 */
[----:B------:R-:W4:Y:S01]  /*16580*/  LDSM.16.M88.4 R64, [R222+0xb800] ;  /* 0x00b80000de40783b */ /* 0x000f220000000200 */
[C---:B-1----:R-:W-:Y:S01]  /*16590*/  HMMA.16816.F32.BF16 R72, R4.reuse, R16, R32 ;  /* 0x000000100448723c */ /* 0x042fe20000041820 */
[CC--:B------:R-:W-:Y:S02]  /*165a0*/  ISETP.GE.AND P4, PT, R0.reuse, R136.reuse, PT ;  /* 0x000000880000720c */ /* 0x0c0fe40003f86270 */
[----:B------:R-:W1:Y:S01]  /*165b0*/  LDSM.16.M88.4 R32, [R211+0x6800] ;  /* 0x00680000d320783b */ /* 0x000e620000000200 */
[----:B------:R-:W-:Y:S01]  /*165c0*/  ISETP.GE.AND P6, PT, R0, R137, PT ;  /* 0x000000890000720c */ /* 0x000fe20003fc6270 */
[----:B------:R-:W-:Y:S01]  /*165d0*/  VIADD R0, R53, 0x31 ;  /* 0x0000003135007836 */ /* 0x000fe20000000000 */
[----:B------:R-:W-:Y:S01]  /*165e0*/  HMMA.16816.F32.BF16 R28, R4, R18, R28 ;  /* 0x00000012041c723c */ /* 0x000fe2000004181c */
[----:B------:R-:W1:Y:S01]  /*165f0*/  LDSM.16.M88.4 R16, [R211+0x7000] ;  /* 0x00700000d310783b */ /* 0x000e620000000200 */
[----:B------:R-:W-:-:S02]  /*16600*/  ISETP.GE.AND P0, PT, R2, R136, PT ;  /* 0x000000880200720c */ /* 0x000fc40003f06270 */
[-C--:B------:R-:W-:Y:S01]  /*16610*/  ISETP.GE.AND P3, PT, R2, R137.reuse, PT ;  /* 0x000000890200720c */ /* 0x080fe20003f66270 */
[C---:B------:R-:W-:Y:S01]  /*16620*/  VIADD R2, R53.reuse, 0x30 ;  /* 0x0000003035027836 */ /* 0x040fe20000000000 */
[C---:B------:R-:W-:Y:S01]  /*16630*/  HMMA.16816.F32.BF16 R104, R44.reuse, R70, R104 ;  /* 0x000000462c68723c */ /* 0x040fe20000041868 */
[----:B------:R-:W-:Y:S02]  /*16640*/  FSEL R145, R60, -INF , !P0 ;  /* 0xff8000003c917808 */ /* 0x000fe40004000000 */
[CC--:B------:R-:W-:Y:S02]  /*16650*/  ISETP.GE.AND P1, PT, R0.reuse, R136.reuse, PT ;  /* 0x000000880000720c */ /* 0x0c0fe40003f26270 */
[-C--:B------:R-:W-:Y:S01]  /*16660*/  ISETP.GE.AND P0, PT, R0, R137.reuse, PT ;  /* 0x000000890000720c */ /* 0x080fe20003f06270 */
[C---:B--2---:R-:W-:Y:S01]  /*16670*/  HMMA.16816.F32.BF16 R40, R44.reuse, R12, R40 ;  /* 0x0000000c2c28723c */ /* 0x044fe20000041828 */
[C---:B------:R-:W-:Y:S01]  /*16680*/  ISETP.GE.AND P2, PT, R2.reuse, R136, PT ;  /* 0x000000880200720c */ /* 0x040fe20003f46270 */
[C---:B------:R-:W-:Y:S01]  /*16690*/  VIADD R0, R53.reuse, 0x39 ;  /* 0x0000003935007836 */ /* 0x040fe20000000000 */
[----:B------:R-:W-:Y:S01]  /*166a0*/  ISETP.GE.AND P5, PT, R2, R137, PT ;  /* 0x000000890200720c */ /* 0x000fe20003fa6270 */
[----:B------:R-:W-:Y:S01]  /*166b0*/  VIADD R2, R53, 0x38 ;  /* 0x0000003835027836 */ /* 0x000fe20000000000 */
[----:B------:R-:W-:Y:S01]  /*166c0*/  FSEL R252, R63, -INF , !P6 ;  /* 0xff8000003ffc7808 */ /* 0x000fe20007000000 */
[----:B------:R-:W-:Y:S01]  /*166d0*/  HMMA.16816.F32.BF16 R36, R44, R14, R36 ;  /* 0x0000000e2c24723c */ /* 0x000fe20000041824 */
[----:B------:R-:W2:Y:S01]  /*166e0*/  LDSM.16.M88.4 R12, [R211+0x7800] ;  /* 0x00780000d30c783b */ /* 0x000ea20000000200 */
[----:B------:R-:W-:Y:S01]  /*166f0*/  FSEL R150, R48, -INF , !P2 ;  /* 0xff80000030967808 */ /* 0x000fe20005000000 */
[----:B------:R-:W-:-:S04]  /*16700*/  DEPBAR.LE SB0, 0x0 ;  /* 0x000080000000791a */ /* 0x000fc80000000000 */
[C---:B---3--:R-:W-:Y:S01]  /*16710*/  HMMA.16816.F32.BF16 R24, R4.reuse, R76, R24 ;  /* 0x0000004c0418723c */ /* 0x048fe20000041818 */
[----:B------:R-:W-:Y:S02]  /*16720*/  FSEL R149, R62, -INF , !P3 ;  /* 0xff8000003e957808 */ /* 0x000fe40005800000 */
[----:B------:R-:W-:Y:S02]  /*16730*/  FSEL R139, R61, -INF , !P4 ;  /* 0xff8000003d8b7808 */ /* 0x000fe40006000000 */
[CC--:B------:R-:W-:Y:S01]  /*16740*/  ISETP.GE.AND P6, PT, R0.reuse, R136.reuse, PT ;  /* 0x000000880000720c */ /* 0x0c0fe20003fc6270 */
[C---:B------:R-:W-:Y:S01]  /*16750*/  HMMA.16816.F32.BF16 R20, R4.reuse, R78, R20 ;  /* 0x0000004e0414723c */ /* 0x040fe20000041814 */
[-C--:B------:R-:W-:Y:S01]  /*16760*/  ISETP.GE.AND P2, PT, R0, R137.reuse, PT ;  /* 0x000000890000720c */ /* 0x080fe20003f46270 */
[C---:B------:R-:W-:Y:S01]  /*16770*/  VIADD R0, R53.reuse, 0x41 ;  /* 0x0000004135007836 */ /* 0x040fe20000000000 */
[C---:B------:R-:W-:Y:S02]  /*16780*/  ISETP.GE.AND P3, PT, R2.reuse, R136, PT ;  /* 0x000000880200720c */ /* 0x040fe40003f66270 */
[----:B------:R-:W-:Y:S01]  /*16790*/  ISETP.GE.AND P4, PT, R2, R137, PT ;  /* 0x000000890200720c */ /* 0x000fe20003f86270 */
[----:B------:R-:W-:Y:S01]  /*167a0*/  VIADD R2, R53, 0x40 ;  /* 0x0000004035027836 */ /* 0x000fe20000000000 */
[----:B----4-:R-:W-:Y:S01]  /*167b0*/  HMMA.16816.F32.BF16 R128, R4, R64, R128 ;  /* 0x000000400480723c */ /* 0x010fe20000041880 */
[----:B------:R-:W-:-:S02]  /*167c0*/  FSEL R8, R51, -INF , !P0 ;  /* 0xff80000033087808 */ /* 0x000fc40004000000 */
[----:B------:R-:W-:Y:S02]  /*167d0*/  FSEL R202, R104, -INF , !P3 ;  /* 0xff80000068ca7808 */ /* 0x000fe40005800000 */
[----:B------:R-:W-:Y:S01]  /*167e0*/  FSEL R250, R50, -INF , !P5 ;  /* 0xff80000032fa7808 */ /* 0x000fe20006800000 */
[C---:B-1----:R-:W-:Y:S01]  /*167f0*/  HMMA.16816.F32.BF16 R72, R44.reuse, R32, R72 ;  /* 0x000000202c48723c */ /* 0x042fe20000041848 */
        /* <DEDUP_REMOVED lines=8> */
[----:B------:R-:W-:Y:S01]  /*16880*/  HMMA.16816.F32.BF16 R24, R44, R16, R24 ;  /* 0x000000102c18723c */ /* 0x000fe20000041818 */
[C---:B------:R-:W-:Y:S02]  /*16890*/  ISETP.GE.AND P2, PT, R0.reuse, R136, PT ;  /* 0x000000880000720c */ /* 0x040fe40003f46270 */
[-C--:B------:R-:W-:Y:S01]  /*168a0*/  ISETP.GE.AND P5, PT, R0, R137.reuse, PT ;  /* 0x000000890000720c */ /* 0x080fe20003fa6270 */
[C---:B------:R-:W-:Y:S01]  /*168b0*/  VIADD R0, R53.reuse, 0x50 ;  /* 0x0000005035007836 */ /* 0x040fe20000000000 */
[----:B------:R-:W-:Y:S01]  /*168c0*/  ISETP.GE.AND P1, PT, R2, R137, PT ;  /* 0x000000890200720c */ /* 0x000fe20003f26270 */
[----:B------:R-:W-:Y:S01]  /*168d0*/  VIADD R2, R53, 0x48 ;  /* 0x0000004835027836 */ /* 0x000fe20000000000 */
[----:B------:R-:W-:Y:S01]  /*168e0*/  FSEL R174, R41, -INF , !P0 ;  /* 0xff80000029ae7808 */ /* 0x000fe20004000000 */
[----:B------:R-:W-:Y:S01]  /*168f0*/  HMMA.16816.F32.BF16 R124, R4, R66, R124 ;  /* 0x00000042047c723c */ /* 0x000fe2000004187c */
[----:B------:R-:W-:-:S02]  /*16900*/  FSEL R198, R42, -INF , !P1 ;  /* 0xff8000002ac67808 */ /* 0x000fc40004800000 */
[----:B------:R-:W-:Y:S02]  /*16910*/  FSEL R248, R106, -INF , !P4 ;  /* 0xff8000006af87808 */ /* 0x000fe40006000000 */
[CC--:B------:R-:W-:Y:S01]  /*16920*/  ISETP.GE.AND P1, PT, R0.reuse, R136.reuse, PT ;  /* 0x000000880000720c */ /* 0x0c0fe20003f26270 */
[C---:B--2---:R-:W-:Y:S01]  /*16930*/  HMMA.16816.F32.BF16 R128, R44.reuse, R12, R128 ;  /* 0x0000000c2c80723c */ /* 0x044fe20000041880 */
[----:B------:R-:W-:Y:S01]  /*16940*/  ISETP.GE.AND P0, PT, R0, R137, PT ;  /* 0x000000890000720c */ /* 0x000fe20003f06270 */
[----:B------:R-:W-:Y:S01]  /*16950*/  VIADD R0, R53, 0x51 ;  /* 0x0000005135007836 */ /* 0x000fe20000000000 */
[----:B------:R-:W-:Y:S02]  /*16960*/  ISETP.GE.AND P4, PT, R2, R136, PT ;  /* 0x000000880200720c */ /* 0x000fe40003f86270 */
[----:B------:R-:W-:Y:S01]  /*16970*/  FSEL R170, R43, -INF , !P3 ;  /* 0xff8000002baa7808 */ /* 0x000fe20005800000 */
[----:B------:R-:W-:Y:S01]  /*16980*/  HMMA.16816.F32.BF16 R20, R44, R18, R20 ;  /* 0x000000122c14723c */ /* 0x000fe20000041814 */
[----:B------:R-:W-:-:S02]  /*16990*/  FSEL R176, R36, -INF , !P4 ;  /* 0xff80000024b07808 */ /* 0x000fc40006000000 */
[----:B------:R-:W-:Y:S02]  /*169a0*/  FSEL R200, R105, -INF , !P6 ;  /* 0xff80000069c87808 */ /* 0x000fe40007000000 */
[C---:B------:R-:W-:Y:S02]  /*169b0*/  ISETP.GE.AND P3, PT, R0.reuse, R136, PT ;  /* 0x000000880000720c */ /* 0x040fe40003f66270 */
[-C--:B------:R-:W-:Y:S01]  /*169c0*/  ISETP.GE.AND P4, PT, R0, R137.reuse, PT ;  /* 0x000000890000720c */ /* 0x080fe20003f86270 */
[C---:B------:R-:W-:Y:S01]  /*169d0*/  VIADD R0, R53.reuse, 0x59 ;  /* 0x0000005935007836 */ /* 0x040fe20000000000 */
[----:B------:R-:W-:Y:S01]  /*169e0*/  BAR.SYNC.DEFER_BLOCKING 0x0 ;  /* 0x0000000000007b1d */ /* 0x000fe20000010000 */
[----:B------:R-:W-:Y:S01]  /*169f0*/  ISETP.GE.AND P6, PT, R2, R137, PT ;  /* 0x000000890200720c */ /* 0x000fe20003fc6270 */
[----:B------:R-:W-:Y:S01]  /*16a00*/  VIADD R2, R53, 0x58 ;  /* 0x0000005835027836 */ /* 0x000fe20000000000 */
[----:B------:R-:W-:Y:S01]  /*16a10*/  FSEL R178, R39, -INF , !P5 ;  /* 0xff80000027b27808 */ /* 0x000fe20006800000 */
[----:B------:R-:W-:Y:S01]  /*16a20*/  HMMA.16816.F32.BF16 R124, R44, R14, R124 ;  /* 0x0000000e2c7c723c */ /* 0x000fe2000004187c */
[----:B------:R-:W-:-:S02]  /*16a30*/  FSEL R190, R72, -INF , !P1 ;  /* 0xff80000048be7808 */ /* 0x000fc40004800000 */
[----:B------:R-:W-:Y:S02]  /*16a40*/  FSEL R196, R38, -INF , !P6 ;  /* 0xff80000026c47808 */ /* 0x000fe40007000000 */
[----:B------:R-:W-:Y:S02]  /*16a50*/  FSEL R192, R37, -INF , !P2 ;  /* 0xff80000025c07808 */ /* 0x000fe40005000000 */
[CC--:B------:R-:W-:Y:S02]  /*16a60*/  ISETP.GE.AND P5, PT, R0.reuse, R136.reuse, PT ;  /* 0x000000880000720c */ /* 0x0c0fe40003fa6270 */
[-C--:B------:R-:W-:Y:S01]  /*16a70*/  ISETP.GE.AND P1, PT, R0, R137.reuse, PT ;  /* 0x000000890000720c */ /* 0x080fe20003f26270 */
[C---:B------:R-:W-:Y:S01]  /*16a80*/  VIADD R0, R53.reuse, 0x61 ;  /* 0x0000006135007836 */ /* 0x040fe20000000000 */
[C---:B------:R-:W-:Y:S02]  /*16a90*/  ISETP.GE.AND P6, PT, R2.reuse, R136, PT ;  /* 0x000000880200720c */ /* 0x040fe40003fc6270 */
[----:B------:R-:W-:Y:S01]  /*16aa0*/  ISETP.GE.AND P2, PT, R2, R137, PT ;  /* 0x000000890200720c */ /* 0x000fe20003f46270 */
[----:B------:R-:W-:Y:S01]  /*16ab0*/  VIADD R2, R53, 0x60 ;  /* 0x0000006035027836 */ /* 0x000fe20000000000 */
[----:B------:R-:W-:-:S02]  /*16ac0*/  FSEL R38, R75, -INF , !P4 ;  /* 0xff8000004b267808 */ /* 0x000fc40006000000 */
[----:B------:R-:W-:Y:S02]  /*16ad0*/  FSEL R184, R28, -INF , !P6 ;  /* 0xff8000001cb87808 */ /* 0x000fe40007000000 */
[----:B------:R-:W-:Y:S02]  /*16ae0*/  FSEL R188, R74, -INF , !P0 ;  /* 0xff8000004abc7808 */ /* 0x000fe40004000000 */
        /* <DEDUP_REMOVED lines=9> */
[C---:B------:R-:W-:Y:S01]  /*16b80*/  VIADD R0, R53.reuse, 0x70 ;  /* 0x0000007035007836 */ /* 0x040fe20000000000 */
        /* <DEDUP_REMOVED lines=14> */
[C---:B------:R-:W-:Y:S02]  /*16c70*/  ISETP.GE.AND P5, PT, R0.reuse, R136, PT ;  /* 0x000000880000720c */ /* 0x040fe40003fa6270 */
[----:B------:R-:W-:Y:S01]  /*16c80*/  ISETP.GE.AND P1, PT, R0, R137, PT ;  /* 0x000000890000720c */ /* 0x000fe20003f26270 */
[----:B------:R-:W-:Y:S01]  /*16c90*/  VIADD R0, R53, 0x79 ;  /* 0x0000007935007836 */ /* 0x000fe20000000000 */
[----:B------:R-:W-:-:S02]  /*16ca0*/  FSEL R152, R23, -INF , !P0 ;  /* 0xff80000017987808 */ /* 0x000fc40004000000 */
[----:B------:R-:W-:Y:S02]  /*16cb0*/  ISETP.GT.AND P3, PT, R245, R234, PT ;  /* 0x000000eaf500720c */ /* 0x000fe40003f64270 */
[CC--:B------:R-:W-:Y:S02]  /*16cc0*/  ISETP.GE.AND P0, PT, R53.reuse, R136.reuse, PT ;  /* 0x000000883500720c */ /* 0x0c0fe40003f06270 */
[----:B------:R-:W-:Y:S02]  /*16cd0*/  FSEL R36, R30, -INF , !P2 ;  /* 0xff8000001e247808 */ /* 0x000fe40005000000 */
[----:B------:R-:W-:Y:S01]  /*16ce0*/  ISETP.GE.AND P2, PT, R2, R136, PT ;  /* 0x000000880200720c */ /* 0x000fe20003f46270 */
[----:B------:R-:W-:Y:S01]  /*16cf0*/  VIADD R2, R53, 0x71 ;  /* 0x0000007135027836 */ /* 0x000fe20000000000 */
[----:B------:R-:W-:Y:S02]  /*16d00*/  FSEL R84, R84, -INF , !P0 ;  /* 0xff80000054547808 */ /* 0x000fe40004000000 */
[----:B------:R-:W-:-:S02]  /*16d10*/  ISETP.GE.AND P0, PT, R0, R137, PT ;  /* 0x000000890000720c */ /* 0x000fc40003f06270 */
[----:B------:R-:W-:Y:S02]  /*16d20*/  FSEL R168, R27, -INF , !P6 ;  /* 0xff8000001ba87808 */ /* 0x000fe40007000000 */
[----:B------:R-:W-:Y:S02]  /*16d30*/  FSEL R160, R20, -INF , !P2 ;  /* 0xff80000014a07808 */ /* 0x000fe40005000000 */
[----:B------:R-:W-:Y:S02]  /*16d40*/  FSEL R146, R130, -INF , !P4 ;  /* 0xff80000082927808 */ /* 0x000fe40006000000 */
[----:B------:R-:W-:Y:S02]  /*16d50*/  FSEL R64, R127, -INF , !P0 ;  /* 0xff8000007f407808 */ /* 0x000fe40004000000 */
[C---:B------:R-:W-:Y:S02]  /*16d60*/  ISETP.GE.AND P6, PT, R2.reuse, R136, PT ;  /* 0x000000880200720c */ /* 0x040fe40003fc6270 */
[----:B------:R-:W-:-:S02]  /*16d70*/  ISETP.GE.AND P2, PT, R2, R137, PT ;  /* 0x000000890200720c */ /* 0x000fc40003f46270 */
[----:B------:R-:W-:Y:S02]  /*16d80*/  ISETP.GE.AND P4, PT, R0, R136, PT ;  /* 0x000000880000720c */ /* 0x000fe40003f86270 */
[----:B------:R-:W-:Y:S02]  /*16d90*/  ISETP.NE.U32.AND P0, PT, R242, RZ, PT ;  /* 0x000000fff200720c */ /* 0x000fe40003f05070 */
[----:B------:R-:W-:Y:S02]  /*16da0*/  FSEL R134, R129, -INF , !P6 ;  /* 0xff80000081867808 */ /* 0x000fe40007000000 */
[----:B------:R-:W-:Y:S02]  /*16db0*/  FSEL R144, R131, -INF , !P2 ;  /* 0xff80000083907808 */ /* 0x000fe40005000000 */
[----:B------:R-:W-:Y:S02]  /*16dc0*/  FSEL R132, R124, -INF , !P5 ;  /* 0xff8000007c847808 */ /* 0x000fe40006800000 */
[----:B------:R-:W-:-:S02]  /*16dd0*/  FSEL R142, R126, -INF , !P1 ;  /* 0xff8000007e8e7808 */ /* 0x000fc40004800000 */
        /* <DEDUP_REMOVED lines=44> */
[----:B------:R-:W-:Y:S01]  /*170a0*/  SEL R2, R5, R6, !P2 ;  /* 0x0000000605027207 */ /* 0x000fe20005000000 */
[----:B------:R-:W3:Y:S02]  /*170b0*/  LD.E.64 R12, desc[UR6][R10.64+0x38] ;  /* 0x000038060a0c7980 */ /* 0x000ee4000c101b00 */
        /* <DEDUP_REMOVED lines=9> */
[----:B------:R-:W-:Y:S01]  /*17150*/  IMAD R2, R12, R7, R2 ;  /* 0x000000070c027224 */ /* 0x000fe200078e0202 */
[----:B----4-:R-:W-:-:S03]  /*17160*/  IADD3 R5, -R5, R0, RZ ;  /* 0x0000000005057210 */ /* 0x010fc60007ffe1ff */
[----:B------:R-:W-:Y:S01]  /*17170*/  IMAD.IADD R15, R15, 0x1, R2 ;  /* 0x000000010f0f7824 */ /* 0x000fe200078e0202 */
[----:B------:R-:W-:Y:S01]  /*17180*/  SHF.R.S32.HI R0, RZ, 0x1f, R5 ;  /* 0x0000001fff007819 */ /* 0x000fe20000011405 */
[----:B--2---:R-:W-:Y:S02]  /*17190*/  IMAD R7, R17, R5, RZ ;  /* 0x0000000511077224 */ /* 0x004fe400078e02ff */
[----:B------:R-:W-:-:S04]  /*171a0*/  IMAD.WIDE.U32 R14, R5, R16, R14 ;  /* 0x00000010050e7225 */ /* 0x000fc800078e000e */
[----:B------:R-:W-:Y:S02]  /*171b0*/  IMAD R0, R16, R0, R7 ;  /* 0x0000000010007224 */ /* 0x000fe400078e0207 */
[----:B------:R-:W-:-:S03]  /*171c0*/  IMAD.MOV.U32 R5, RZ, RZ, R14 ;  /* 0x000000ffff057224 */ /* 0x000fc600078e000e */
[----:B------:R-:W-:Y:S01]  /*171d0*/  IADD3 R0, R15, R0, RZ ;  /* 0x000000000f007210 */ /* 0x000fe20007ffe0ff */
[----:B------:R-:W-:Y:S05]  /*171e0*/  BRA `(.L_x_1952) ;  /* 0x00000000000c7947 */ /* 0x000fea0003800000 */
.L_x_1951:
[----:B------:R-:W2:Y:S02]  /*171f0*/  LD.E R5, desc[UR6][R10.64+0x38] ;  /* 0x000038060a057980 */ /* 0x000ea4000c101900 */
[----:B--2---:R-:W-:-:S04]  /*17200*/  LEA R5, -R5, RZ, 0x7 ;  /* 0x000000ff05057211 */ /* 0x004fc800078e39ff */
[----:B------:R-:W-:Y:S02]  /*17210*/  SHF.R.S32.HI R0, RZ, 0x1f, R5 ;  /* 0x0000001fff007819 */ /* 0x000fe40000011405 */
.L_x_1952:
[----:B------:R-:W-:Y:S05]  /*17220*/  BSYNC B0 ;  /* 0x0000000000007941 */ /* 0x000fea0003800000 */
.L_x_1950:
[C---:B------:R-:W-:Y:S02]  /*17230*/  LOP3.LUT P6, RZ, R246.reuse, 0x1, RZ, 0xc0, !PT ;  /* 0x00000001f6ff7812 */ /* 0x040fe400078cc0ff */
[----:B------:R-:W-:Y:S02]  /*17240*/  LOP3.LUT P2, RZ, R246, 0x2, RZ, 0xc0, !PT ;  /* 0x00000002f6ff7812 */ /* 0x000fe4000784c0ff */
[C---:B------:R-:W-:Y:S02]  /*17250*/  IADD3 R7, P1, R5.reuse, R232, RZ ;  /* 0x000000e805077210 */ /* 0x040fe40007f3e0ff */
[----:B------:R-:W-:-:S03]  /*17260*/  LEA R24, P4, R5, R236, 0x1 ;  /* 0x000000ec05187211 */ /* 0x000fc600078808ff */
[--C-:B------:R-:W-:Y:S01]  /*17270*/  IMAD.X R2, R0, 0x1, R233.reuse, P1 ;  /* 0x0000000100027824 */ /* 0x100fe200008e06e9 */
[-C--:B------:R-:W-:Y:S02]  /*17280*/  LEA.HI.X R25, R5, R235.reuse, R0, 0x1, P4 ;  /* 0x000000eb05197211 */ /* 0x080fe400020f0c00 */
[C---:B------:R-:W-:Y:S02]  /*17290*/  IADD3 R5, P4, R7.reuse, R232, RZ ;  /* 0x000000e807057210 */ /* 0x040fe40007f9e0ff */
        /* <DEDUP_REMOVED lines=19> */
[-C--:B------:R-:W-:Y:S01]  /*173d0*/  @P2 LEA.HI.X R15, R5, R235.reuse, R2, 0x1, P1 ;  /* 0x000000eb050f2211 */ /* 0x080fe200008f0c02 */
        /* <DEDUP_REMOVED lines=10> */
[-C--:B------:R-:W-:Y:S01]  /*17480*/  @P2 LEA.HI.X R13, R7, R235.reuse, R2, 0x1, P1 ;  /* 0x000000eb070d2211 */ /* 0x080fe200008f0c02 */
[--C-:B------:R-:W-:Y:S01]  /*17490*/  IMAD.X R2, R2, 0x1, R233.reuse, P4 ;  /* 0x0000000102027824 */ /* 0x100fe200020e06e9 */
        /* <DEDUP_REMOVED lines=90> */
.L_x_1949:
[----:B------:R-:W-:Y:S05]  /*17a40*/  BSYNC B1 ;  /* 0x0000000000017941 */ /* 0x000fea0003800000 */
.L_x_1948:
[----:B------:R-:W2:Y:S01]  /*17a50*/  LD.E R66, desc[UR6][R10.64+0xdc] ;  /* 0x0000dc060a427980 */ /* 0x000ea2000c101900 */
[----:B-1----:R-:W-:Y:S02]  /*17a60*/  FMNMX.FTZ R7, R86, R58, !PT ;  /* 0x0000003a56077209 */ /* 0x002fe40007810000 */
        /* <DEDUP_REMOVED lines=67> */
[----:B------:R-:W-:Y:S01]  /*17ea0*/  LEA R219, R54, R221, 0x1 ;  /* 0x000000dd36db7211 */ /* 0x000fe200078e08ff */
[----:B------:R-:W1:Y:S01]  /*17eb0*/  SHFL.BFLY PT, R7, R6, 0x2, 0x1f ;  /* 0x0c401f0006077f89 */ /* 0x000e6200000e0000 */
[----:B------:R-:W-:-:S03]  /*17ec0*/  FMNMX.FTZ R5, R134, R5, !PT ;  /* 0x0000000586057209 */ /* 0x000fc60007810000 */
[----:B------:R-:W-:Y:S01]  /*17ed0*/  LDSM.16.MT88.4 R32, [R219+0x10000] ;  /* 0x01000000db20783b */ /* 0x000fe20000004200 */
[----:B------:R-:W-:-:S03]  /*17ee0*/  FMNMX.FTZ R4, R132, R5, !PT ;  /* 0x0000000584047209 */ /* 0x000fc60007810000 */
[----:B------:R-:W-:Y:S01]  /*17ef0*/  LDSM.16.MT88.4 R24, [R219+0xc800] ;  /* 0x00c80000db18783b */ /* 0x000fe20000004200 */
[----:B------:R-:W-:-:S05]  /*17f00*/  FMNMX.FTZ R4, R133, R4, !PT ;  /* 0x0000000485047209 */ /* 0x000fca0007810000 */
[----:B------:R-:W3:Y:S01]  /*17f10*/  SHFL.BFLY PT, R5, R4, 0x2, 0x1f ;  /* 0x0c401f0004057f89 */ /* 0x000ee200000e0000 */
[----:B-1----:R-:W-:-:S05]  /*17f20*/  FMNMX.FTZ R7, R6, R7, !PT ;  /* 0x0000000706077209 */ /* 0x002fca0007810000 */
[----:B------:R-:W1:Y:S01]  /*17f30*/  SHFL.BFLY PT, R0, R7, 0x1, 0x1f ;  /* 0x0c201f0007007f89 */ /* 0x000e6200000e0000 */
[----:B---3--:R-:W-:-:S05]  /*17f40*/  FMNMX.FTZ R5, R4, R5, !PT ;  /* 0x0000000504057209 */ /* 0x008fca0007810000 */
[----:B------:R-:W3:Y:S01]  /*17f50*/  SHFL.BFLY PT, R2, R5, 0x1, 0x1f ;  /* 0x0c201f0005027f89 */ /* 0x000ee200000e0000 */
[----:B-1----:R-:W-:-:S04]  /*17f60*/  FMNMX.FTZ R0, R7, R0, !PT ;  /* 0x0000000007007209 */ /* 0x002fc80007810000 */
[----:B------:R-:W-:Y:S02]  /*17f70*/  FSETP.NEU.FTZ.AND P1, PT, R0, -INF , PT ;  /* 0xff8000000000780b */ /* 0x000fe40003f3d000 */
[----:B---3--:R-:W-:Y:S02]  /*17f80*/  FMNMX.FTZ R2, R5, R2, !PT ;  /* 0x0000000205027209 */ /* 0x008fe40007810000 */
[----:B------:R-:W-:Y:S01]  /*17f90*/  LDSM.16.MT88.4 R4, [R223+0x10800] ;  /* 0x01080000df04783b */ /* 0x000fe20000004200 */
[C---:B--2---:R-:W-:Y:S02]  /*17fa0*/  FMUL.FTZ R67, R66.reuse, R0 ;  /* 0x0000000042437220 */ /* 0x044fe40000410000 */
[----:B------:R-:W-:-:S03]  /*17fb0*/  FMUL.FTZ R135, R66, R2 ;  /* 0x0000000242877220 */ /* 0x000fc60000410000 */
        /* <DEDUP_REMOVED lines=10> */
[-CC-:B------:R-:W-:Y:S01]  /*18060*/  FFMA.FTZ R60, R84, R66.reuse, -R135.reuse ;  /* 0x00000042543c7223 */ /* 0x180fe20000010887 */
[----:B------:R-:W1:Y:S01]  /*18070*/  LDSM.16.MT88.4 R80, [R220+0xc000] ;  /* 0x00c00000dc50783b */ /* 0x000e620000004200 */
[-C--:B------:R-:W-:Y:S01]  /*18080*/  FFMA.FTZ R63, R96, R66.reuse, -R135 ;  /* 0x00000042603f7223 */ /* 0x080fe20000010887 */
[----:B------:R-:W-:Y:S01]  /*18090*/  MUFU.EX2 R65, R65 ;  /* 0x0000004100417308 */ /* 0x000fe20000000800 */
[-CC-:B------:R-:W-:Y:S01]  /*180a0*/  FFMA.FTZ R54, R90, R66.reuse, -R67.reuse ;  /* 0x000000425a367223 */ /* 0x180fe20000010843 */
[-C--:B------:R-:W-:Y:S01]  /*180b0*/  FFMA.FTZ R51, R100, R66.reuse, -R67 ;  /* 0x0000004264337223 */ /* 0x080fe20000010843 */
[-CC-:B------:R-:W-:Y:S01]  /*180c0*/  FFMA.FTZ R57, R110, R66.reuse, -R135.reuse ;  /* 0x000000426e397223 */ /* 0x180fe20000010887 */
[-CC-:B------:R-:W-:Y:S01]  /*180d0*/  FFMA.FTZ R52, R52, R66.reuse, -R135.reuse ;  /* 0x0000004234347223 */ /* 0x180fe20000010887 */
[-CC-:B------:R-:W-:Y:S01]  /*180e0*/  FFMA.FTZ R50, R108, R66.reuse, -R135.reuse ;  /* 0x000000426c327223 */ /* 0x180fe20000010887 */
[-C--:B------:R-:W-:Y:S01]  /*180f0*/  FFMA.FTZ R49, R92, R66.reuse, -R135 ;  /* 0x000000425c317223 */ /* 0x080fe20000010887 */
[-CC-:B------:R-:W-:Y:S01]  /*18100*/  FFMA.FTZ R48, R94, R66.reuse, -R67.reuse ;  /* 0x000000425e307223 */ /* 0x180fe20000010843 */
[----:B------:R-:W2:Y:S01]  /*18110*/  MUFU.EX2 R62, R62 ;  /* 0x0000003e003e7308 */ /* 0x000ea20000000800 */
[----:B------:R-:W3:Y:S01]  /*18120*/  LDSM.16.MT88.4 R96, [R223+0x10000] ;  /* 0x01000000df60783b */ /* 0x000ee20000004200 */
[-CC-:B------:R-:W-:Y:S01]  /*18130*/  FFMA.FTZ R47, R147, R66.reuse, -R67.reuse ;  /* 0x00000042932f7223 */ /* 0x180fe20000010843 */
[-CC-:B------:R-:W-:Y:S01]  /*18140*/  FFMA.FTZ R42, R151, R66.reuse, -R67.reuse ;  /* 0x00000042972a7223 */ /* 0x180fe20000010843 */
[-C--:B------:R-:W-:Y:S01]  /*18150*/  FFMA.FTZ R43, R149, R66.reuse, -R67 ;  /* 0x00000042952b7223 */ /* 0x080fe20000010843 */
[----:B------:R-:W4:Y:S01]  /*18160*/  LDSM.16.MT88.4 R100, [R221+0x10000] ;  /* 0x01000000dd64783b */ /* 0x000f220000004200 */
[-CC-:B------:R-:W-:Y:S01]  /*18170*/  FFMA.FTZ R46, R143, R66.reuse, -R135.reuse ;  /* 0x000000428f2e7223 */ /* 0x180fe20000010887 */
[-CC-:B------:R-:W-:Y:S01]  /*18180*/  FFMA.FTZ R45, R141, R66.reuse, -R135.reuse ;  /* 0x000000428d2d7223 */ /* 0x180fe20000010887 */
[----:B------:R-:W-:Y:S01]  /*18190*/  MUFU.EX2 R61, R61 ;  /* 0x0000003d003d7308 */ /* 0x000fe20000000800 */
[----:B------:R-:W5:Y:S01]  /*181a0*/  LDSM.16.MT88.4 R88, [R219+0xc000] ;  /* 0x00c00000db58783b */ /* 0x000f620000004200 */
[-CC-:B------:R-:W-:Y:S01]  /*181b0*/  FFMA.FTZ R44, R145, R66.reuse, -R135.reuse ;  /* 0x00000042912c7223 */ /* 0x180fe20000010887 */
[-C--:B------:R-:W-:Y:S01]  /*181c0*/  FFMA.FTZ R41, R139, R66.reuse, -R135 ;  /* 0x000000428b297223 */ /* 0x080fe20000010887 */
[-C--:B------:R-:W-:Y:S01]  /*181d0*/  FFMA.FTZ R40, R252, R66.reuse, -R67 ;  /* 0x00000042fc287223 */ /* 0x080fe20000010843 */
[-C--:B------:R-:W-:Y:S01]  /*181e0*/  FFMA.FTZ R139, R150, R66.reuse, -R135 ;  /* 0x00000042968b7223 */ /* 0x080fe20000010887 */
[-CC-:B------:R-:W-:Y:S01]  /*181f0*/  FFMA.FTZ R9, R250, R66.reuse, -R67.reuse ;  /* 0x00000042fa097223 */ /* 0x180fe20000010843 */
[-CC-:B------:R-:W-:Y:S01]  /*18200*/  FFMA.FTZ R8, R8, R66.reuse, -R67.reuse ;  /* 0x0000004208087223 */ /* 0x180fe20000010843 */
[----:B------:R-:W1:Y:S01]  /*18210*/  MUFU.EX2 R58, R58 ;  /* 0x0000003a003a7308 */ /* 0x000e620000000800 */
[----:B--2---:R-:W-:Y:S01]  /*18220*/  F2FP.BF16.F32.PACK_AB R113, R62, R65 ;  /* 0x000000413e71723e */ /* 0x004fe200000010ff */
        /* <DEDUP_REMOVED lines=13> */
[-CC-:B------:R-:W-:Y:S01]  /*18300*/  FFMA.FTZ R178, R178, R66.reuse, -R67.reuse ;  /* 0x00000042b2b27223 */ /* 0x180fe20000010843 */
[----:B------:R-:W2:Y:S01]  /*18310*/  MUFU.EX2 R63, R63 ;  /* 0x0000003f003f7308 */ /* 0x000ea20000000800 */
[----:B-1----:R-:W-:Y:S01]  /*18320*/  F2FP.BF16.F32.PACK_AB R115, R58, R61 ;  /* 0x0000003d3a73723e */ /* 0x002fe200000010ff */
        /* <DEDUP_REMOVED lines=13> */
[--C-:B------:R-:W-:Y:S01]  /*18400*/  FFMA.FTZ R164, R164, R66, -R135.reuse ;  /* 0x00000042a4a47223 */ /* 0x100fe20000010887 */
[----:B------:R-:W1:Y:S01]  /*18410*/  MUFU.EX2 R56, R56 ;  /* 0x0000003800387308 */ /* 0x000e620000000800 */
[----:B--2---:R-:W-:Y:S01]  /*18420*/  F2FP.BF16.F32.PACK_AB R112, R63, R60 ;  /* 0x0000003c3f70723e */ /* 0x004fe200000010ff */
[-CC-:B------:R-:W-:Y:S01]  /*18430*/  FFMA.FTZ R165, R162, R66.reuse, -R135.reuse ;  /* 0x00000042a2a57223 */ /* 0x180fe20000010887 */
[-CC-:B------:R-:W-:Y:S01]  /*18440*/  FFMA.FTZ R160, R160, R66.reuse, -R135.reuse ;  /* 0x00000042a0a07223 */ /* 0x180fe20000010887 */
[-C--:B------:R-:W-:Y:S01]  /*18450*/  FFMA.FTZ R167, R158, R66.reuse, -R135 ;  /* 0x000000429ea77223 */ /* 0x080fe20000010887 */
[-C--:B------:R-:W-:Y:S01]  /*18460*/  FFMA.FTZ R152, R152, R66.reuse, -R67 ;  /* 0x0000004298987223 */ /* 0x080fe20000010843 */
[----:B------:R-:W-:Y:S01]  /*18470*/  FADD.FTZ R62, R65, R62 ;  /* 0x0000003e413e7221 */ /* 0x000fe20000010000 */
[----:B------:R-:W-:Y:S01]  /*18480*/  FADD.FTZ R60, R60, R63 ;  /* 0x0000003f3c3c7221 */ /* 0x000fe20000010000 */
[----:B------:R-:W-:Y:S01]  /*18490*/  MUFU.EX2 R53, R53 ;  /* 0x0000003500357308 */ /* 0x000fe20000000800 */
[-CC-:B------:R-:W-:Y:S01]  /*184a0*/  FFMA.FTZ R134, R134, R66.reuse, -R135.reuse ;  /* 0x0000004286867223 */ /* 0x180fe20000010887 */
[----:B------:R-:W-:Y:S01]  /*184b0*/  FADD.FTZ R61, R61, R62 ;  /* 0x0000003e3d3d7221 */ /* 0x000fe20000010000 */
[-CC-:B------:R-:W-:Y:S01]  /*184c0*/  FFMA.FTZ R132, R132, R66.reuse, -R135.reuse ;  /* 0x0000004284847223 */ /* 0x180fe20000010887 */
[-C--:B------:R-:W-:Y:S01]  /*184d0*/  FFMA.FTZ R133, R133, R66.reuse, -R135 ;  /* 0x0000004285857223 */ /* 0x080fe20000010887 */
[----:B------:R-:W-:Y:S01]  /*184e0*/  FFMA.FTZ R247, R64, R66, -R67 ;  /* 0x0000004240f77223 */ /* 0x000fe20000010843 */
[----:B------:R-:W-:-:S02]  /*184f0*/  FADD.FTZ R58, R58, R61 ;  /* 0x0000003d3a3a7221 */ /* 0x000fc40000010000 */
[----:B------:R-:W2:Y:S01]  /*18500*/  MUFU.EX2 R54, R54 ;  /* 0x0000003600367308 */ /* 0x000ea20000000800 */
[----:B-1----:R-:W-:Y:S01]  /*18510*/  F2FP.BF16.F32.PACK_AB R114, R56, R59 ;  /* 0x0000003b3872723e */ /* 0x002fe200000010ff */
[----:B------:R-:W-:-:S04]  /*18520*/  FADD.FTZ R59, R59, R60 ;  /* 0x0000003c3b3b7221 */ /* 0x000fc80000010000 */
[----:B------:R-:W-:Y:S02]  /*18530*/  FADD.FTZ R56, R56, R59 ;  /* 0x0000003b38387221 */ /* 0x000fe40000010000 */
[C---:B------:R-:W-:Y:S01]  /*18540*/  HMMA.16816.F32.BF16 R68, R112.reuse, R72, RZ ;  /* 0x000000487044723c */ /* 0x040fe200000418ff */
[----:B------:R-:W-:Y:S05]  /*18550*/  MUFU.EX2 R51, R51 ;  /* 0x0000003300337308 */ /* 0x000fea0000000800 */
[C---:B------:R-:W-:Y:S03]  /*18560*/  HMMA.16816.F32.BF16 R72, R112.reuse, R74, RZ ;  /* 0x0000004a7048723c */ /* 0x040fe600000418ff */
[----:B------:R-:W-:Y:S01]  /*18570*/  MUFU.EX2 R57, R57 ;  /* 0x0000003900397308 */ /* 0x000fe20000000800 */
[C---:B--2---:R-:W-:Y:S01]  /*18580*/  F2FP.BF16.F32.PACK_AB R17, R54.reuse, R53 ;  /* 0x000000353611723e */ /* 0x044fe200000010ff */
[----:B------:R-:W-:Y:S01]  /*18590*/  FADD.FTZ R53, R53, R58 ;  /* 0x0000003a35357221 */ /* 0x000fe20000010000 */
[----:B------:R-:W-:Y:S03]  /*185a0*/  HMMA.16816.F32.BF16 R128, R112, R124, RZ ;  /* 0x0000007c7080723c */ /* 0x000fe600000418ff */
[----:B------:R-:W-:-:S02]  /*185b0*/  FADD.FTZ R54, R54, R53 ;  /* 0x0000003536367221 */ /* 0x000fc40000010000 */
[----:B------:R-:W1:Y:S01]  /*185c0*/  MUFU.EX2 R52, R52 ;  /* 0x0000003400347308 */ /* 0x000e620000000800 */
[C---:B------:R-:W-:Y:S06]  /*185d0*/  HMMA.16816.F32.BF16 R76, R112.reuse, R80, RZ ;  /* 0x00000050704c723c */ /* 0x040fec00000418ff */
[C---:B------:R-:W-:Y:S01]  /*185e0*/  HMMA.16816.F32.BF16 R124, R112.reuse, R126, RZ ;  /* 0x0000007e707c723c */ /* 0x040fe200000418ff */
[----:B------:R-:W-:Y:S05]  /*185f0*/  MUFU.EX2 R50, R50 ;  /* 0x0000003200327308 */ /* 0x000fea0000000800 */
[C---:B------:R-:W-:Y:S03]  /*18600*/  HMMA.16816.F32.BF16 R80, R112.reuse, R82, RZ ;  /* 0x000000527050723c */ /* 0x040fe600000418ff */
[----:B------:R-:W2:Y:S01]  /*18610*/  MUFU.EX2 R49, R49 ;  /* 0x0000003100317308 */ /* 0x000ea20000000800 */
[C---:B-1----:R-:W-:Y:S01]  /*18620*/  F2FP.BF16.F32.PACK_AB R16, R52.reuse, R57 ;  /* 0x000000393410723e */ /* 0x042fe200000010ff */
[----:B------:R-:W-:Y:S01]  /*18630*/  FADD.FTZ R57, R57, R56 ;  /* 0x0000003839397221 */ /* 0x000fe20000010000 */
[----:B---3--:R-:W-:Y:S03]  /*18640*/  HMMA.16816.F32.BF16 R92, R112, R96, RZ ;  /* 0x00000060705c723c */ /* 0x008fe600000418ff */
[----:B------:R-:W-:-:S02]  /*18650*/  FADD.FTZ R57, R52, R57 ;  /* 0x0000003934397221 */ /* 0x000fc40000010000 */
[----:B------:R-:W1:Y:S01]  /*18660*/  MUFU.EX2 R48, R48 ;  /* 0x0000003000307308 */ /* 0x000e620000000800 */
[C---:B----4-:R-:W-:Y:S06]  /*18670*/  HMMA.16816.F32.BF16 R120, R112.reuse, R100, RZ ;  /* 0x000000647078723c */ /* 0x050fec00000418ff */
[----:B------:R-:W-:Y:S01]  /*18680*/  HMMA.16816.F32.BF16 R96, R112, R98, RZ ;  /* 0x000000627060723c */ /* 0x000fe200000418ff */
[----:B------:R-:W-:Y:S01]  /*18690*/  MUFU.EX2 R47, R47 ;  /* 0x0000002f002f7308 */ /* 0x000fe20000000800 */
[----:B--2---:R-:W-:Y:S01]  /*186a0*/  F2FP.BF16.F32.PACK_AB R18, R49, R50 ;  /* 0x000000323112723e */ /* 0x004fe200000010ff */
[----:B------:R-:W-:-:S03]  /*186b0*/  FADD.FTZ R50, R50, R57 ;  /* 0x0000003932327221 */ /* 0x000fc60000010000 */
[C---:B------:R-:W-:Y:S01]  /*186c0*/  HMMA.16816.F32.BF16 R100, R112.reuse, R102, RZ ;  /* 0x000000667064723c */ /* 0x040fe200000418ff */
[----:B------:R-:W-:Y:S02]  /*186d0*/  FADD.FTZ R49, R49, R50 ;  /* 0x0000003231317221 */ /* 0x000fe40000010000 */
[----:B------:R-:W-:Y:S01]  /*186e0*/  MUFU.EX2 R42, R42 ;  /* 0x0000002a002a7308 */ /* 0x000fe20000000800 */
[C---:B-1----:R-:W-:Y:S01]  /*186f0*/  F2FP.BF16.F32.PACK_AB R19, R48.reuse, R51 ;  /* 0x000000333013723e */ /* 0x042fe200000010ff */
[----:B------:R-:W-:Y:S01]  /*18700*/  FADD.FTZ R51, R51, R54 ;  /* 0x0000003633337221 */ /* 0x000fe20000010000 */
[----:B-----5:R-:W-:Y:S03]  /*18710*/  HMMA.16816.F32.BF16 R84, R112, R88, RZ ;  /* 0x000000587054723c */ /* 0x020fe600000418ff */
        /* <DEDUP_REMOVED lines=12> */
[----:B------:R-:W-:Y:S01]  /*187e0*/  HMMA.16816.F32.BF16 R80, R16, R22, R80 ;  /* 0x000000161050723c */ /* 0x000fe20000041850 */
[----:B------:R-:W3:Y:S02]  /*187f0*/  LDSM.16.MT88.4 R20, [R220+0x10800] ;  /* 0x01080000dc14783b */ /* 0x000ee40000004200 */
[----:B------:R-:W4:Y:S03]  /*18800*/  MUFU.EX2 R41, R41 ;  /* 0x0000002900297308 */ /* 0x000f260000000800 */
[C---:B------:R-:W-:Y:S05]  /*18810*/  HMMA.16816.F32.BF16 R104, R112.reuse, R116, RZ ;  /* 0x000000747068723c */ /* 0x040fea00000418ff */
[----:B------:R-:W5:Y:S01]  /*18820*/  MUFU.EX2 R40, R40 ;  /* 0x0000002800287308 */ /* 0x000f620000000800 */
[C---:B------:R-:W-:Y:S06]  /*18830*/  HMMA.16816.F32.BF16 R88, R112.reuse, R90, RZ ;  /* 0x0000005a7058723c */ /* 0x040fec00000418ff */
[C---:B------:R-:W-:Y:S01]  /*18840*/  HMMA.16816.F32.BF16 R116, R112.reuse, R118, RZ ;  /* 0x000000767074723c */ /* 0x040fe200000418ff */
[----:B------:R-:W-:Y:S05]  /*18850*/  MUFU.EX2 R9, R9 ;  /* 0x0000000900097308 */ /* 0x000fea0000000800 */
[C---:B------:R-:W-:Y:S03]  /*18860*/  HMMA.16816.F32.BF16 R108, R112.reuse, R32, RZ ;  /* 0x00000020706c723c */ /* 0x040fe600000418ff */
[----:B------:R-:W-:Y:S03]  /*18870*/  MUFU.EX2 R8, R8 ;  /* 0x0000000800087308 */ /* 0x000fe60000000800 */
[----:B------:R-:W-:Y:S01]  /*18880*/  HMMA.16816.F32.BF16 R112, R112, R34, RZ ;  /* 0x000000227070723c */ /* 0x000fe200000418ff */
[----:B------:R-:W-:Y:S04]  /*18890*/  LDSM.16.MT88.4 R32, [R219+0x11000] ;  /* 0x01100000db20783b */ /* 0x000fe80000004200 */
[----:B------:R-:W-:Y:S01]  /*188a0*/  MUFU.EX2 R3, R3 ;  /* 0x0000000300037308 */ /* 0x000fe20000000800 */
[C---:B------:R-:W-:Y:S06]  /*188b0*/  HMMA.16816.F32.BF16 R92, R16.reuse, R4, R92 ;  /* 0x00000004105c723c */ /* 0x040fec000004185c */
[C---:B------:R-:W-:Y:S01]  /*188c0*/  HMMA.16816.F32.BF16 R96, R16.reuse, R6, R96 ;  /* 0x000000061060723c */ /* 0x040fe20000041860 */
[----:B------:R-:W5:Y:S01]  /*188d0*/  LDSM.16.MT88.4 R4, [R221+0xd000] ;  /* 0x00d00000dd04783b */ /* 0x000f620000004200 */
        /* <DEDUP_REMOVED lines=21> */
[----:B------:R-:W-:Y:S01]  /*18a30*/  FADD.FTZ R47, R47, R48 ;  /* 0x000000302f2f7221 */ /* 0x000fe20000010000 */
[----:B------:R-:W-:Y:S01]  /*18a40*/  FADD.FTZ R46, R46, R49 ;  /* 0x000000312e2e7221 */ /* 0x000fe20000010000 */
[----:B----4-:R-:W-:-:S02]  /*18a50*/  F2FP.BF16.F32.PACK_AB R30, R41, R44 ;  /* 0x0000002c291e723e */ /* 0x010fc400000010ff */
[----:B-----5:R-:W-:Y:S01]  /*18a60*/  F2FP.BF16.F32.PACK_AB R31, R40, R43 ;  /* 0x0000002b281f723e */ /* 0x020fe200000010ff */
[----:B------:R-:W-:Y:S01]  /*18a70*/  FADD.FTZ R42, R42, R47 ;  /* 0x0000002f2a2a7221 */ /* 0x000fe20000010000 */
[----:B------:R-:W-:Y:S01]  /*18a80*/  MUFU.EX2 R145, R145 ;  /* 0x0000009100917308 */ /* 0x000fe20000000800 */
[----:B------:R-:W-:Y:S02]  /*18a90*/  FADD.FTZ R45, R45, R46 ;  /* 0x0000002e2d2d7221 */ /* 0x000fe40000010000 */
[----:B------:R-:W-:Y:S02]  /*18aa0*/  FADD.FTZ R43, R43, R42 ;  /* 0x0000002a2b2b7221 */ /* 0x000fe40000010000 */
[C---:B------:R-:W-:Y:S01]  /*18ab0*/  HMMA.16816.F32.BF16 R68, R28.reuse, R4, R68 ;  /* 0x000000041c44723c */ /* 0x040fe20000041844 */
[----:B------:R-:W-:Y:S01]  /*18ac0*/  FADD.FTZ R44, R44, R45 ;  /* 0x0000002d2c2c7221 */ /* 0x000fe20000010000 */
[----:B------:R-:W-:Y:S01]  /*18ad0*/  FADD.FTZ R40, R40, R43 ;  /* 0x0000002b28287221 */ /* 0x000fe20000010000 */
[----:B------:R-:W-:Y:S02]  /*18ae0*/  MUFU.EX2 R147, R147 ;  /* 0x0000009300937308 */ /* 0x000fe40000000800 */
[----:B------:R-:W-:Y:S01]  /*18af0*/  FADD.FTZ R44, R41, R44 ;  /* 0x0000002c292c7221 */ /* 0x000fe20000010000 */
        /* <DEDUP_REMOVED lines=37> */
[----:B------:R-:W1:Y:S02]  /*18d50*/  MUFU.EX2 R186, R186 ;  /* 0x000000ba00ba7308 */ /* 0x000e640000000800 */
[----:B---3--:R-:W-:Y:S01]  /*18d60*/  HMMA.16816.F32.BF16 R68, R12, R16, R68 ;  /* 0x000000100c44723c */ /* 0x008fe20000041844 */
[----:B------:R-:W-:Y:S01]  /*18d70*/  FADD.FTZ R154, R154, R3 ;  /* 0x000000039a9a7221 */ /* 0x000fe20000010000 */
[----:B------:R-:W-:-:S04]  /*18d80*/  FADD.FTZ R150, R150, R141 ;  /* 0x0000008d96967221 */ /* 0x000fc80000010000 */
        /* <DEDUP_REMOVED lines=12> */
[----:B------:R-:W-:Y:S01]  /*18e50*/  LDSM.16.MT88.4 R28, [R219+0x11800] ;  /* 0x01180000db1c783b */ /* 0x000fe20000004200 */
        /* <DEDUP_REMOVED lines=9> */
[C---:B------:R-:W-:Y:S05]  /*18ef0*/  HMMA.16816.F32.BF16 R84, R12.reuse, R20, R84 ;  /* 0x000000140c54723c */ /* 0x040fea0000041854 */
[----:B------:R-:W4:Y:S01]  /*18f00*/  MUFU.EX2 R165, R165 ;  /* 0x000000a500a57308 */ /* 0x000f220000000800 */
[C---:B------:R-:W-:Y:S01]  /*18f10*/  HMMA.16816.F32.BF16 R88, R12.reuse, R22, R88 ;  /* 0x000000160c58723c */ /* 0x040fe20000041858 */
[----:B------:R-:W4:Y:S05]  /*18f20*/  LDSM.16.MT88.4 R20, [R221+0xe000] ;  /* 0x00e00000dd14783b */ /* 0x000f2a0000004200 */
[C---:B-----5:R-:W-:Y:S01]  /*18f30*/  HMMA.16816.F32.BF16 R120, R12.reuse, R24, R120 ;  /* 0x000000180c78723c */ /* 0x060fe20000041878 */
[----:B------:R-:W-:Y:S05]  /*18f40*/  MUFU.EX2 R160, R160 ;  /* 0x000000a000a07308 */ /* 0x000fea0000000800 */
[C---:B------:R-:W-:Y:S01]  /*18f50*/  HMMA.16816.F32.BF16 R100, R12.reuse, R26, R100 ;  /* 0x0000001a0c64723c */ /* 0x040fe20000041864 */
[----:B------:R-:W-:Y:S01]  /*18f60*/  F2FP.BF16.F32.PACK_AB R24, R174, R147 ;  /* 0x00000093ae18723e */ /* 0x000fe200000010ff */
[----:B------:R-:W-:Y:S01]  /*18f70*/  FADD.FTZ R147, R147, R150 ;  /* 0x0000009693937221 */ /* 0x000fe20000010000 */
[----:B------:R-:W-:Y:S01]  /*18f80*/  F2FP.BF16.F32.PACK_AB R25, R170, R143 ;  /* 0x0000008faa19723e */ /* 0x000fe200000010ff */
[----:B------:R-:W5:Y:S01]  /*18f90*/  MUFU.EX2 R167, R167 ;  /* 0x000000a700a77308 */ /* 0x000f620000000800 */
[----:B------:R-:W-:Y:S01]  /*18fa0*/  FADD.FTZ R143, R143, R154 ;  /* 0x0000009a8f8f7221 */ /* 0x000fe20000010000 */
[----:B-1----:R-:W-:Y:S01]  /*18fb0*/  HMMA.16816.F32.BF16 R92, R12, R32, R92 ;  /* 0x000000200c5c723c */ /* 0x002fe2000004185c */
[----:B------:R-:W-:Y:S01]  /*18fc0*/  F2FP.BF16.F32.PACK_AB R26, R176, R149 ;  /* 0x00000095b01a723e */ /* 0x000fe200000010ff */
[----:B------:R-:W-:Y:S01]  /*18fd0*/  FADD.FTZ R174, R174, R147 ;  /* 0x00000093aeae7221 */ /* 0x000fe20000010000 */
[----:B------:R-:W-:Y:S01]  /*18fe0*/  F2FP.BF16.F32.PACK_AB R27, R178, R145 ;  /* 0x00000091b21b723e */ /* 0x000fe200000010ff */
[----:B------:R-:W-:-:S02]  /*18ff0*/  FADD.FTZ R170, R170, R143 ;  /* 0x0000008faaaa7221 */ /* 0x000fc40000010000 */
[----:B------:R-:W-:Y:S01]  /*19000*/  HMMA.16816.F32.BF16 R96, R12, R34, R96 ;  /* 0x000000220c60723c */ /* 0x000fe20000041860 */
[----:B------:R-:W1:Y:S01]  /*19010*/  LDSM.16.MT88.4 R32, [R221+0x12000] ;  /* 0x01200000dd20783b */ /* 0x000e620000004200 */
[----:B------:R-:W5:Y:S01]  /*19020*/  MUFU.EX2 R152, R152 ;  /* 0x0000009800987308 */ /* 0x000f620000000800 */
[----:B------:R-:W-:Y:S01]  /*19030*/  FADD.FTZ R145, R145, R170 ;  /* 0x000000aa91917221 */ /* 0x000fe20000010000 */
[----:B------:R-:W-:Y:S02]  /*19040*/  FADD.FTZ R149, R149, R174 ;  /* 0x000000ae95957221 */ /* 0x000fe40000010000 */
[C---:B--2---:R-:W-:Y:S01]  /*19050*/  HMMA.16816.F32.BF16 R128, R24.reuse, R4, R128 ;  /* 0x000000041880723c */ /* 0x044fe20000041880 */
[----:B------:R-:W-:Y:S01]  /*19060*/  FADD.FTZ R178, R178, R145 ;  /* 0x00000091b2b27221 */ /* 0x000fe20000010000 */
[----:B------:R-:W-:Y:S02]  /*19070*/  FADD.FTZ R176, R176, R149 ;  /* 0x00000095b0b07221 */ /* 0x000fe40000010000 */
[----:B------:R-:W-:Y:S02]  /*19080*/  MUFU.EX2 R134, R134 ;  /* 0x0000008600867308 */ /* 0x000fe40000000800 */
[----:B------:R-:W-:Y:S01]  /*19090*/  HMMA.16816.F32.BF16 R124, R24, R6, R124 ;  /* 0x00000006187c723c */ /* 0x000fe2000004187c */
[----:B------:R-:W2:Y:S05]  /*190a0*/  LDSM.16.MT88.4 R4, [R220+0x12000] ;  /* 0x01200000dc04783b */ /* 0x000eaa0000004200 */
[C---:B------:R-:W-:Y:S01]  /*190b0*/  HMMA.16816.F32.BF16 R108, R12.reuse, R28, R108 ;  /* 0x0000001c0c6c723c */ /* 0x040fe2000004186c */
[----:B------:R-:W-:Y:S05]  /*190c0*/  MUFU.EX2 R132, R132 ;  /* 0x0000008400847308 */ /* 0x000fea0000000800 */
[----:B------:R-:W-:Y:S01]  /*190d0*/  HMMA.16816.F32.BF16 R112, R12, R30, R112 ;  /* 0x0000001e0c70723c */ /* 0x000fe20000041870 */
[----:B------:R-:W5:Y:S02]  /*190e0*/  LDSM.16.MT88.4 R12, [R219+0xe000] ;  /* 0x00e00000db0c783b */ /* 0x000f640000004200 */
[----:B------:R-:W5:Y:S02]  /*190f0*/  MUFU.EX2 R133, R133 ;  /* 0x0000008500857308 */ /* 0x000f640000000800 */
[----:B------:R-:W-:Y:S01]  /*19100*/  LDSM.16.MT88.4 R28, [R219+0x12000] ;  /* 0x01200000db1c783b */ /* 0x000fe20000004200 */
[C---:B---3--:R-:W-:Y:S05]  /*19110*/  HMMA.16816.F32.BF16 R76, R24.reuse, R16, R76 ;  /* 0x00000010184c723c */ /* 0x048fea000004184c */
[----:B------:R-:W-:Y:S01]  /*19120*/  MUFU.EX2 R247, R247 ;  /* 0x000000f700f77308 */ /* 0x000fe20000000800 */
[C---:B------:R-:W-:Y:S01]  /*19130*/  HMMA.16816.F32.BF16 R80, R24.reuse, R18, R80 ;  /* 0x000000121850723c */ /* 0x040fe20000041850 */
[----:B------:R-:W3:Y:S05]  /*19140*/  LDSM.16.MT88.4 R16, [R221+0xe800] ;  /* 0x00e80000dd10783b */ /* 0x000eea0000004200 */
[C---:B----4-:R-:W-:Y:S06]  /*19150*/  HMMA.16816.F32.BF16 R68, R24.reuse, R20, R68 ;  /* 0x000000141844723c */ /* 0x050fec0000041844 */
        /* <DEDUP_REMOVED lines=8> */
[C---:B--2---:R-:W-:Y:S01]  /*191e0*/  HMMA.16816.F32.BF16 R104, R24.reuse, R4, R104 ;  /* 0x000000041868723c */ /* 0x044fe20000041868 */
        /* <DEDUP_REMOVED lines=8> */
[----:B-----5:R-:W-:Y:S01]  /*19270*/  HMMA.16816.F32.BF16 R84, R24, R12, R84 ;  /* 0x0000000c1854723c */ /* 0x020fe20000041854 */
[----:B------:R-:W-:Y:S01]  /*19280*/  FADD.FTZ R180, R180, R153 ;  /* 0x00000099b4b47221 */ /* 0x000fe20000010000 */
[----:B------:R-:W-:-:S04]  /*19290*/  FADD.FTZ R159, R182, R159 ;  /* 0x0000009fb69f7221 */ /* 0x000fc80000010000 */
[----:B------:R-:W-:Y:S01]  /*192a0*/  HMMA.16816.F32.BF16 R88, R24, R14, R88 ;  /* 0x0000000e1858723c */ /* 0x000fe20000041858 */
[----:B------:R-:W2:Y:S05]  /*192b0*/  LDSM.16.MT88.4 R12, [R220+0xe800] ;  /* 0x00e80000dc0c783b */ /* 0x000eaa0000004200 */
[C---:B---3--:R-:W-:Y:S06]  /*192c0*/  HMMA.16816.F32.BF16 R68, R32.reuse, R16, R68 ;  /* 0x000000102044723c */ /* 0x048fec0000041844 */
        /* <DEDUP_REMOVED lines=55> */
[----:B------:R-:W-:Y:S03]  /*19640*/  MUFU.EX2 R36, R36 ;  /* 0x0000002400247308 */ /* 0x000fe60000000800 */
[C---:B------:R-:W-:Y:S01]  /*19650*/  HMMA.16816.F32.BF16 R124, R28.reuse, R26, R124 ;  /* 0x0000001a1c7c723c */ /* 0x040fe2000004187c */
[----:B------:R-:W-:Y:S04]  /*19660*/  LDSM.16.MT88.4 R24, [R220+0xf800] ;  /* 0x00f80000dc18783b */ /* 0x000fe80000004200 */
[----:B------:R-:W4:Y:S01]  /*19670*/  MUFU.EX2 R37, R37 ;  /* 0x0000002500257308 */ /* 0x000f220000000800 */
[C---:B-1----:R-:W-:Y:S06]  /*19680*/  HMMA.16816.F32.BF16 R104, R28.reuse, R4, R104 ;  /* 0x000000041c68723c */ /* 0x042fec0000041868 */
[C---:B------:R-:W-:Y:S01]  /*19690*/  HMMA.16816.F32.BF16 R116, R28.reuse, R6, R116 ;  /* 0x000000061c74723c */ /* 0x040fe20000041874 */
[----:B------:R-:W1:Y:S05]  /*196a0*/  MUFU.EX2 R38, R38 ;  /* 0x0000002600267308 */ /* 0x000e6a0000000800 */
[----:B------:R-:W-:Y:S01]  /*196b0*/  HMMA.16816.F32.BF16 R84, R28, R20, R84 ;  /* 0x000000141c54723c */ /* 0x000fe20000041854 */
[----:B------:R-:W-:-:S02]  /*196c0*/  F2FP.BF16.F32.PACK_AB R6, R133, R132 ;  /* 0x000000848506723e */ /* 0x000fc400000010ff */
[----:B------:R-:W5:Y:S01]  /*196d0*/  MUFU.EX2 R39, R39 ;  /* 0x0000002700277308 */ /* 0x000f620000000800 */
[C---:B----4-:R-:W-:Y:S01]  /*196e0*/  F2FP.BF16.F32.PACK_AB R5, R37.reuse, R36 ;  /* 0x000000242505723e */ /* 0x050fe200000010ff */
[----:B------:R-:W-:Y:S01]  /*196f0*/  FADD.FTZ R36, R36, R163 ;  /* 0x000000a324247221 */ /* 0x000fe20000010000 */
[C---:B------:R-:W-:Y:S01]  /*19700*/  HMMA.16816.F32.BF16 R88, R28.reuse, R22, R88 ;  /* 0x000000161c58723c */ /* 0x040fe20000041858 */
[----:B------:R-:W4:Y:S02]  /*19710*/  LDSM.16.MT88.4 R20, [R219+0xf800] ;  /* 0x00f80000db14783b */ /* 0x000f240000004200 */
[----:B------:R-:W-:Y:S01]  /*19720*/  FADD.FTZ R37, R37, R36 ;  /* 0x0000002425257221 */ /* 0x000fe20000010000 */
[----:B-1----:R-:W-:Y:S02]  /*19730*/  F2FP.BF16.F32.PACK_AB R7, R247, R38 ;  /* 0x00000026f707723e */ /* 0x002fe400000010ff */
[----:B--2---:R-:W-:Y:S01]  /*19740*/  HMMA.16816.F32.BF16 R120, R28, R12, R120 ;  /* 0x0000000c1c78723c */ /* 0x004fe20000041878 */
[----:B------:R-:W-:-:S04]  /*19750*/  FADD.FTZ R38, R38, R37 ;  /* 0x0000002526267221 */ /* 0x000fc80000010000 */
[----:B------:R-:W-:Y:S01]  /*19760*/  FADD.FTZ R247, R247, R38 ;  /* 0x00000026f7f77221 */ /* 0x000fe20000010000 */
[----:B------:R-:W-:Y:S01]  /*19770*/  HMMA.16816.F32.BF16 R100, R28, R14, R100 ;  /* 0x0000000e1c64723c */ /* 0x000fe20000041864 */
[----:B-----5:R-:W-:Y:S01]  /*19780*/  F2FP.BF16.F32.PACK_AB R4, R134, R39 ;  /* 0x000000278604723e */ /* 0x020fe200000010ff */
        /* <DEDUP_REMOVED lines=8> */
[----:B------:R-:W2:Y:S05]  /*19810*/  LDSM.16.MT88.4 R16, [R223+0x13800] ;  /* 0x01380000df10783b */ /* 0x000eaa0000004200 */
[----:B------:R-:W-:Y:S06]  /*19820*/  HMMA.16816.F32.BF16 R112, R28, R34, R112 ;  /* 0x000000221c70723c */ /* 0x000fec0000041870 */
[C---:B----4-:R-:W-:Y:S06]  /*19830*/  HMMA.16816.F32.BF16 R84, R4.reuse, R20, R84 ;  /* 0x000000140454723c */ /* 0x050fec0000041854 */
        /* <DEDUP_REMOVED lines=16> */
[----:B------:R-:W-:-:S08]  /*19940*/  NOP ;  /* 0x0000000000007918 */ /* 0x000fd00000000000 */
[----:B------:R-:W-:-:S15]  /*19950*/  @!P3 BRA `(.L_x_1953) ;  /* 0x0000005000f4b947 */ /* 0x000fde0003800000 */
        /* <DEDUP_REMOVED lines=61> */
[----:B------:R-:W-:Y:S01]  /*19d30*/  SHF.R.S32.HI R4, RZ, 0x1f, R5 ;  /* 0x0000001fff047819 */ /* 0x000fe20000011405 */
[----:B------:R-:W-:-:S04]  /*19d40*/  IMAD.WIDE.U32 R12, R5, R14, R12 ;  /* 0x0000000e050c7225 */ /* 0x000fc800078e000c */
[----:B------:R-:W-:Y:S01]  /*19d50*/  IMAD R3, R14, R4, R3 ;  /* 0x000000040e037224 */ /* 0x000fe200078e0203 */
[----:B------:R-:W-:-:S03]  /*19d60*/  MOV R5, R12 ;  /* 0x0000000c00057202 */ /* 0x000fc60000000f00 */
[----:B------:R-:W-:Y:S01]  /*19d70*/  IMAD.IADD R6, R13, 0x1, R3 ;  /* 0x000000010d067824 */ /* 0x000fe200078e0203 */
[----:B------:R-:W-:Y:S05]  /*19d80*/  BRA `(.L_x_1956) ;  /* 0x00000000000c7947 */ /* 0x000fea0003800000 */
.L_x_1955:
[----:B------:R-:W2:Y:S02]  /*19d90*/  LD.E R5, desc[UR6][R10.64+0x40] ;  /* 0x000040060a057980 */ /* 0x000ea4000c101900 */
[----:B--2---:R-:W-:-:S04]  /*19da0*/  LEA R5, -R5, RZ, 0x7 ;  /* 0x000000ff05057211 */ /* 0x004fc800078e39ff */
[----:B------:R-:W-:Y:S02]  /*19db0*/  SHF.R.S32.HI R6, RZ, 0x1f, R5 ;  /* 0x0000001fff067819 */ /* 0x000fe40000011405 */
.L_x_1956:
[----:B------:R-:W-:Y:S05]  /*19dc0*/  BSYNC B0 ;  /* 0x0000000000007941 */ /* 0x000fea0003800000 */
.L_x_1954:
[C---:B------:R-:W-:Y:S01]  /*19dd0*/  LOP3.LUT P4, RZ, R246.reuse, 0x1, RZ, 0xc0, !PT ;  /* 0x00000001f6ff7812 */ /* 0x040fe2000788c0ff */
[----:B------:R-:W-:Y:S01]  /*19de0*/  ULDC.64 UR4, c[0x0][0x208] ;  /* 0x0000820000047ab9 */ /* 0x000fe20000000a00 */
[----:B------:R-:W-:Y:S01]  /*19df0*/  LOP3.LUT P2, RZ, R246, 0x2, RZ, 0xc0, !PT ;  /* 0x00000002f6ff7812 */ /* 0x000fe2000784c0ff */
[----:B------:R-:W-:Y:S01]  /*19e00*/  BSSY B1, `(.L_x_1957) ;  /* 0x00002b8000017945 */ /* 0x000fe20003800000 */
        /* <DEDUP_REMOVED lines=55> */
[----:B------:R2:W-:Y:S01]  /*1a180*/  @P4 LDGSTS.E.BYPASS.LTC128B.128 [R244+0xd000], desc[UR6][R20.64] ;  /* 0x0d00000014f44fae */ /* 0x0005e2000b901d46 */
[CC--:B------:R-:W-:Y:S02]  /*1a190*/  IADD3 R5, P3, R3.reuse, R230.reuse, RZ ;  /* 0x000000e603057210 */ /* 0x0c0fe40007f7e0ff */
        /* <DEDUP_REMOVED lines=8> */
[----:B------:R3:W-:Y:S01]  /*1a220*/  @P2 LDGSTS.E.BYPASS.LTC128B.128 [R244+0x11000], desc[UR6][R12.64+0x80] ;  /* 0x110000800cf42fae */ /* 0x0007e2000b901d46 */
[----:B------:R-:W-:-:S02]  /*1a230*/  @P4 LEA R32, P5, R5, R156, 0x1 ;  /* 0x0000009c05204211 */ /* 0x000fc400078a08ff */
[CC--:B-1----:R-:W-:Y:S01]  /*1a240*/  @P2 LEA R28, P3, R5.reuse, R156.reuse, 0x1 ;  /* 0x0000009c051c2211 */ /* 0x0c2fe200078608ff */
        /* <DEDUP_REMOVED lines=59> */
[----:B--2---:R-:W2:Y:S04]  /*1a600*/  LDSM.16.M88.4 R20, [R228+0x4000] ;  /* 0x00400000e414783b */ /* 0x004ea80000000200 */
[----:B---3--:R-:W3:Y:S04]  /*1a610*/  LDSM.16.M88.4 R12, [R228+0x4800] ;  /* 0x00480000e40c783b */ /* 0x008ee80000000200 */
[----:B------:R-:W-:Y:S04]  /*1a620*/  LDSM.16.M88.4 R40, [R227] ;  /* 0x00000000e328783b */ /* 0x000fe80000000200 */
[----:B------:R-:W-:Y:S04]  /*1a630*/  LDSM.16.M88.4 R4, [R228+0x5000] ;  /* 0x00500000e404783b */ /* 0x000fe80000000200 */
[----:B-1----:R-:W1:Y:S04]  /*1a640*/  LDSM.16.M88.4 R32, [R226] ;  /* 0x00000000e220783b */ /* 0x002e680000000200 */
[----:B------:R-:W4:Y:S04]  /*1a650*/  LDSM.16.M88.4 R152, [R228+0x5800] ;  /* 0x00580000e498783b */ /* 0x000f280000000200 */
[----:B------:R-:W5:Y:S04]  /*1a660*/  LDSM.16.M88.4 R28, [R218] ;  /* 0x00000000da1c783b */ /* 0x000f680000000200 */
[----:B------:R-:W5:Y:S04]  /*1a670*/  LDSM.16.M88.4 R144, [R228+0x6000] ;  /* 0x00600000e490783b */ /* 0x000f680000000200 */
[----:B------:R-:W5:Y:S04]  /*1a680*/  LDSM.16.M88.4 R132, [R228+0x6800] ;  /* 0x00680000e484783b */ /* 0x000f680000000200 */
[----:B------:R-:W5:Y:S01]  /*1a690*/  LDSM.16.M88.4 R60, [R228+0x7000] ;  /* 0x00700000e43c783b */ /* 0x000f620000000200 */
[C---:B--2---:R-:W-:Y:S03]  /*1a6a0*/  HMMA.16816.F32.BF16 R24, R52.reuse, R20, RZ ;  /* 0x000000143418723c */ /* 0x044fe600000418ff */
[----:B------:R-:W2:Y:S04]  /*1a6b0*/  LDSM.16.M88.4 R36, [R228+0x7800] ;  /* 0x00780000e424783b */ /* 0x000ea80000000200 */
[----:B------:R-:W2:Y:S01]  /*1a6c0*/  LDSM.16.M88.4 R172, [R217] ;  /* 0x00000000d9ac783b */ /* 0x000ea20000000200 */
[C---:B------:R-:W-:Y:S03]  /*1a6d0*/  HMMA.16816.F32.BF16 R20, R52.reuse, R22, RZ ;  /* 0x000000163414723c */ /* 0x040fe600000418ff */
[----:B------:R-:W2:Y:S03]  /*1a6e0*/  LDSM.16.M88.4 R168, [R216] ;  /* 0x00000000d8a8783b */ /* 0x000ea60000000200 */
[C---:B---3--:R-:W-:Y:S01]  /*1a6f0*/  HMMA.16816.F32.BF16 R16, R52.reuse, R12, RZ ;  /* 0x0000000c3410723c */ /* 0x048fe200000418ff */
[----:B------:R-:W3:Y:S04]  /*1a700*/  LDSM.16.M88.4 R164, [R215] ;  /* 0x00000000d7a4783b */ /* 0x000ee80000000200 */
[----:B------:R-:W3:Y:S01]  /*1a710*/  LDSM.16.M88.4 R160, [R214] ;  /* 0x00000000d6a0783b */ /* 0x000ee20000000200 */
[----:B------:R-:W-:Y:S03]  /*1a720*/  HMMA.16816.F32.BF16 R12, R52, R14, RZ ;  /* 0x0000000e340c723c */ /* 0x000fe600000418ff */
[----:B------:R-:W3:Y:S03]  /*1a730*/  LDSM.16.M88.4 R48, [R213] ;  /* 0x00000000d530783b */ /* 0x000ee60000000200 */
[C---:B-1----:R-:W-:Y:S01]  /*1a740*/  HMMA.16816.F32.BF16 R24, R40.reuse, R32, R24 ;  /* 0x000000202818723c */ /* 0x042fe20000041818 */
[----:B------:R-:W-:Y:S04]  /*1a750*/  LDSM.16.M88.4 R180, [R225] ;  /* 0x00000000e1b4783b */ /* 0x000fe80000000200 */
[----:B------:R-:W-:Y:S01]  /*1a760*/  LDSM.16.M88.4 R44, [R212] ;  /* 0x00000000d42c783b */ /* 0x000fe20000000200 */
[----:B------:R-:W-:Y:S03]  /*1a770*/  HMMA.16816.F32.BF16 R20, R40, R34, R20 ;  /* 0x000000222814723c */ /* 0x000fe60000041814 */
[----:B------:R-:W1:Y:S03]  /*1a780*/  LDSM.16.M88.4 R32, [R222+0x4800] ;  /* 0x00480000de20783b */ /* 0x000e660000000200 */
[C---:B------:R-:W-:Y:S01]  /*1a790*/  HMMA.16816.F32.BF16 R8, R52.reuse, R4, RZ ;  /* 0x000000043408723c */ /* 0x040fe200000418ff */
[----:B------:R-:W-:Y:S01]  /*1a7a0*/  LDSM.16.M88.4 R176, [R222+0x5800] ;  /* 0x00580000deb0783b */ /* 0x000fe20000000200 */
[----:B------:R-:W2:Y:S04]  /*1a7b0*/  S2R R3, SR_TID.X ;  /* 0x0000000000037919 */ /* 0x000ea80000002100 */
[C---:B------:R-:W-:Y:S01]  /*1a7c0*/  HMMA.16816.F32.BF16 R4, R52.reuse, R6, RZ ;  /* 0x000000063404723c */ /* 0x040fe200000418ff */
[----:B------:R-:W0:Y:S05]  /*1a7d0*/  LDGDEPBAR ;  /* 0x00000000000079af */ /* 0x000e2a0000000000 */
[----:B----4-:R-:W-:Y:S06]  /*1a7e0*/  HMMA.16816.F32.BF16 R156, R52, R152, RZ ;  /* 0x00000098349c723c */ /* 0x010fec00000418ff */
[C---:B-----5:R-:W-:Y:S06]  /*1a7f0*/  HMMA.16816.F32.BF16 R16, R40.reuse, R28, R16 ;  /* 0x0000001c2810723c */ /* 0x060fec0000041810 */
[----:B------:R-:W-:Y:S01]  /*1a800*/  HMMA.16816.F32.BF16 R12, R40, R30, R12 ;  /* 0x0000001e280c723c */ /* 0x000fe2000004180c */
[----:B------:R-:W4:Y:S05]  /*1a810*/  LDSM.16.M88.4 R28, [R222+0x5000] ;  /* 0x00500000de1c783b */ /* 0x000f2a0000000200 */
[C---:B------:R-:W-:Y:S06]  /*1a820*/  HMMA.16816.F32.BF16 R152, R52.reuse, R154, RZ ;  /* 0x0000009a3498723c */ /* 0x040fec00000418ff */
[----:B------:R-:W-:Y:S01]  /*1a830*/  HMMA.16816.F32.BF16 R148, R52, R144, RZ ;  /* 0x000000903494723c */ /* 0x000fe200000418ff */
[----:B--2---:R-:W-:-:S05]  /*1a840*/  IMAD.SHL.U32 R3, R3, 0x2, RZ ;  /* 0x0000000203037824 */ /* 0x004fca00078e00ff */
[C---:B------:R-:W-:Y:S06]  /*1a850*/  HMMA.16816.F32.BF16 R140, R52.reuse, R132, RZ ;  /* 0x00000084348c723c */ /* 0x040fec00000418ff */
[C---:B------:R-:W-:Y:S06]  /*1a860*/  HMMA.16816.F32.BF16 R64, R52.reuse, R60, RZ ;  /* 0x0000003c3440723c */ /* 0x040fec00000418ff */
[C---:B------:R-:W-:Y:S06]  /*1a870*/  HMMA.16816.F32.BF16 R144, R52.reuse, R146, RZ ;  /* 0x000000923490723c */ /* 0x040fec00000418ff */
[C---:B------:R-:W-:Y:S06]  /*1a880*/  HMMA.16816.F32.BF16 R132, R52.reuse, R134, RZ ;  /* 0x000000863484723c */ /* 0x040fec00000418ff */
[C---:B------:R-:W-:Y:S06]  /*1a890*/  HMMA.16816.F32.BF16 R60, R52.reuse, R62, RZ ;  /* 0x0000003e343c723c */ /* 0x040fec00000418ff */
[C---:B------:R-:W-:Y:S06]  /*1a8a0*/  HMMA.16816.F32.BF16 R56, R52.reuse, R36, RZ ;  /* 0x000000243438723c */ /* 0x040fec00000418ff */
[----:B------:R-:W-:Y:S01]  /*1a8b0*/  HMMA.16816.F32.BF16 R52, R52, R38, RZ ;  /* 0x000000263434723c */ /* 0x000fe200000418ff */
[----:B------:R-:W2:Y:S05]  /*1a8c0*/  LDSM.16.M88.4 R36, [R222+0x4000] ;  /* 0x00400000de24783b */ /* 0x000eaa0000000200 */
[C---:B------:R-:W-:Y:S06]  /*1a8d0*/  HMMA.16816.F32.BF16 R8, R40.reuse, R172, R8 ;  /* 0x000000ac2808723c */ /* 0x040fec0000041808 */
[C---:B------:R-:W-:Y:S01]  /*1a8e0*/  HMMA.16816.F32.BF16 R4, R40.reuse, R174, R4 ;  /* 0x000000ae2804723c */ /* 0x040fe20000041804 */
[----:B------:R-:W5:Y:S05]  /*1a8f0*/  LDSM.16.M88.4 R172, [R222+0x6000] ;  /* 0x00600000deac783b */ /* 0x000f6a0000000200 */
[C---:B------:R-:W-:Y:S06]  /*1a900*/  HMMA.16816.F32.BF16 R156, R40.reuse, R168, R156 ;  /* 0x000000a8289c723c */ /* 0x040fec000004189c */
[C---:B------:R-:W-:Y:S01]  /*1a910*/  HMMA.16816.F32.BF16 R152, R40.reuse, R170, R152 ;  /* 0x000000aa2898723c */ /* 0x040fe20000041898 */
[----:B------:R-:W5:Y:S05]  /*1a920*/  LDSM.16.M88.4 R168, [R222+0x6800] ;  /* 0x00680000dea8783b */ /* 0x000f6a0000000200 */
[C---:B---3--:R-:W-:Y:S06]  /*1a930*/  HMMA.16816.F32.BF16 R148, R40.reuse, R164, R148 ;  /* 0x000000a42894723c */ /* 0x048fec0000041894 */
[C---:B------:R-:W-:Y:S01]  /*1a940*/  HMMA.16816.F32.BF16 R144, R40.reuse, R166, R144 ;  /* 0x000000a62890723c */ /* 0x040fe20000041890 */
[----:B------:R-:W3:Y:S05]  /*1a950*/  LDSM.16.M88.4 R164, [R222+0x7000] ;  /* 0x00700000dea4783b */ /* 0x000eea0000000200 */
[C---:B------:R-:W-:Y:S06]  /*1a960*/  HMMA.16816.F32.BF16 R140, R40.reuse, R160, R140 ;  /* 0x000000a0288c723c */ /* 0x040fec000004188c */
[C---:B------:R-:W-:Y:S01]  /*1a970*/  HMMA.16816.F32.BF16 R132, R40.reuse, R162, R132 ;  /* 0x000000a22884723c */ /* 0x040fe20000041884 */
[----:B------:R-:W3:Y:S05]  /*1a980*/  LDSM.16.M88.4 R160, [R222+0x7800] ;  /* 0x00780000dea0783b */ /* 0x000eea0000000200 */
[C---:B------:R-:W-:Y:S06]  /*1a990*/  HMMA.16816.F32.BF16 R64, R40.reuse, R48, R64 ;  /* 0x000000302840723c */ /* 0x040fec0000041840 */
[----:B------:R-:W-:Y:S01]  /*1a9a0*/  HMMA.16816.F32.BF16 R60, R40, R50, R60 ;  /* 0x00000032283c723c */ /* 0x000fe2000004183c */
[----:B------:R-:W-:Y:S05]  /*1a9b0*/  LDSM.16.M88.4 R48, [R224] ;  /* 0x00000000e030783b */ /* 0x000fea0000000200 */
[C---:B-1----:R-:W-:Y:S06]  /*1a9c0*/  HMMA.16816.F32.BF16 R16, R180.reuse, R32, R16 ;  /* 0x00000020b410723c */ /* 0x042fec0000041810 */
[C---:B------:R-:W-:Y:S01]  /*1a9d0*/  HMMA.16816.F32.BF16 R12, R180.reuse, R34, R12 ;  /* 0x00000022b40c723c */ /* 0x040fe2000004180c */
[----:B------:R-:W1:Y:S05]  /*1a9e0*/  LDSM.16.M88.4 R32, [R211+0x1800] ;  /* 0x00180000d320783b */ /* 0x000e6a0000000200 */
[C---:B----4-:R-:W-:Y:S06]  /*1a9f0*/  HMMA.16816.F32.BF16 R8, R180.reuse, R28, R8 ;  /* 0x0000001cb408723c */ /* 0x050fec0000041808 */
[----:B------:R-:W-:Y:S01]  /*1aa00*/  HMMA.16816.F32.BF16 R4, R180, R30, R4 ;  /* 0x0000001eb404723c */ /* 0x000fe20000041804 */
[----:B------:R-:W4:Y:S05]  /*1aa10*/  LDSM.16.M88.4 R28, [R211+0x2000] ;  /* 0x00200000d31c783b */ /* 0x000f2a0000000200 */
[C---:B------:R-:W-:Y:S06]  /*1aa20*/  HMMA.16816.F32.BF16 R56, R40.reuse, R44, R56 ;  /* 0x0000002c2838723c */ /* 0x040fec0000041838 */
[----:B------:R-:W-:Y:S01]  /*1aa30*/  HMMA.16816.F32.BF16 R52, R40, R46, R52 ;  /* 0x0000002e2834723c */ /* 0x000fe20000041834 */
[----:B------:R-:W4:Y:S04]  /*1aa40*/  LDSM.16.M88.4 R44, [R211] ;  /* 0x00000000d32c783b */ /* 0x000f280000000200 */
[----:B------:R-:W4:Y:S01]  /*1aa50*/  LDSM.16.M88.4 R40, [R211+0x800] ;  /* 0x00080000d328783b */ /* 0x000f220000000200 */
[C---:B--2---:R-:W-:Y:S06]  /*1aa60*/  HMMA.16816.F32.BF16 R24, R180.reuse, R36, R24 ;  /* 0x00000024b418723c */ /* 0x044fec0000041818 */
[C---:B------:R-:W-:Y:S01]  /*1aa70*/  HMMA.16816.F32.BF16 R20, R180.reuse, R38, R20 ;  /* 0x00000026b414723c */ /* 0x040fe20000041814 */
[----:B------:R-:W2:Y:S05]  /*1aa80*/  LDSM.16.M88.4 R36, [R211+0x1000] ;  /* 0x00100000d324783b */ /* 0x000eaa0000000200 */
[C---:B------:R-:W-:Y:S06]  /*1aa90*/  HMMA.16816.F32.BF16 R156, R180.reuse, R176, R156 ;  /* 0x000000b0b49c723c */ /* 0x040fec000004189c */
[C---:B------:R-:W-:Y:S01]  /*1aaa0*/  HMMA.16816.F32.BF16 R152, R180.reuse, R178, R152 ;  /* 0x000000b2b498723c */ /* 0x040fe20000041898 */
[----:B------:R-:W-:Y:S05]  /*1aab0*/  LDSM.16.M88.4 R176, [R211+0x3800] ;  /* 0x00380000d3b0783b */ /* 0x000fea0000000200 */
[C---:B-----5:R-:W-:Y:S06]  /*1aac0*/  HMMA.16816.F32.BF16 R148, R180.reuse, R172, R148 ;  /* 0x000000acb494723c */ /* 0x060fec0000041894 */
[C---:B------:R-:W-:Y:S01]  /*1aad0*/  HMMA.16816.F32.BF16 R144, R180.reuse, R174, R144 ;  /* 0x000000aeb490723c */ /* 0x040fe20000041890 */
[----:B------:R-:W-:Y:S05]  /*1aae0*/  LDSM.16.M88.4 R172, [R229+0x2000] ;  /* 0x00200000e5ac783b */ /* 0x000fea0000000200 */
[C---:B------:R-:W-:Y:S06]  /*1aaf0*/  HMMA.16816.F32.BF16 R140, R180.reuse, R168, R140 ;  /* 0x000000a8b48c723c */ /* 0x040fec000004188c */
[C---:B------:R-:W-:Y:S01]  /*1ab00*/  HMMA.16816.F32.BF16 R132, R180.reuse, R170, R132 ;  /* 0x000000aab484723c */ /* 0x040fe20000041884 */
[----:B------:R-:W-:Y:S05]  /*1ab10*/  LDSM.16.M88.4 R168, [R228+0x8000] ;  /* 0x00800000e4a8783b */ /* 0x000fea0000000200 */
[C---:B---3--:R-:W-:Y:S06]  /*1ab20*/  HMMA.16816.F32.BF16 R64, R180.reuse, R164, R64 ;  /* 0x000000a4b440723c */ /* 0x048fec0000041840 */
[C---:B------:R-:W-:Y:S01]  /*1ab30*/  HMMA.16816.F32.BF16 R60, R180.reuse, R166, R60 ;  /* 0x000000a6b43c723c */ /* 0x040fe2000004183c */
[----:B------:R-:W3:Y:S05]  /*1ab40*/  LDSM.16.M88.4 R164, [R211+0x2800] ;  /* 0x00280000d3a4783b */ /* 0x000eea0000000200 */
[C---:B------:R-:W-:Y:S06]  /*1ab50*/  HMMA.16816.F32.BF16 R56, R180.reuse, R160, R56 ;  /* 0x000000a0b438723c */ /* 0x040fec0000041838 */
[----:B------:R-:W-:Y:S01]  /*1ab60*/  HMMA.16816.F32.BF16 R52, R180, R162, R52 ;  /* 0x000000a2b434723c */ /* 0x000fe20000041834 */
[----:B------:R-:W5:Y:S05]  /*1ab70*/  LDSM.16.M88.4 R160, [R211+0x3000] ;  /* 0x00300000d3a0783b */ /* 0x000f6a0000000200 */
        /* <DEDUP_REMOVED lines=12> */
[C---:B--2---:R-:W-:Y:S06]  /*1ac40*/  HMMA.16816.F32.BF16 R8, R48.reuse, R36, R8 ;  /* 0x000000243008723c */ /* 0x044fec0000041808 */
[C---:B------:R-:W-:Y:S01]  /*1ac50*/  HMMA.16816.F32.BF16 R4, R48.reuse, R38, R4 ;  /* 0x000000263004723c */ /* 0x040fe20000041804 */
[----:B------:R-:W2:Y:S05]  /*1ac60*/  LDSM.16.M88.4 R36, [R228+0x9800] ;  /* 0x00980000e424783b */ /* 0x000eaa0000000200 */
[C---:B---3--:R-:W-:Y:S06]  /*1ac70*/  HMMA.16816.F32.BF16 R140, R48.reuse, R164, R140 ;  /* 0x000000a4308c723c */ /* 0x048fec000004188c */
[C---:B------:R-:W-:Y:S01]  /*1ac80*/  HMMA.16816.F32.BF16 R132, R48.reuse, R166, R132 ;  /* 0x000000a63084723c */ /* 0x040fe20000041884 */
[----:B------:R-:W3:Y:S05]  /*1ac90*/  LDSM.16.M88.4 R164, [R228+0xb800] ;  /* 0x00b80000e4a4783b */ /* 0x000eea0000000200 */
[C---:B-----5:R-:W-:Y:S06]  /*1aca0*/  HMMA.16816.F32.BF16 R64, R48.reuse, R160, R64 ;  /* 0x000000a03040723c */ /* 0x060fec0000041840 */
[----:B------:R-:W-:Y:S01]  /*1acb0*/  HMMA.16816.F32.BF16 R60, R48, R162, R60 ;  /* 0x000000a2303c723c */ /* 0x000fe2000004183c */
[----:B------:R-:W-:Y:S05]  /*1acc0*/  LDSM.16.M88.4 R160, [R227+0x2000] ;  /* 0x00200000e3a0783b */ /* 0x000fea0000000200 */
[C---:B------:R-:W-:Y:S06]  /*1acd0*/  HMMA.16816.F32.BF16 R24, R172.reuse, R168, R24 ;  /* 0x000000a8ac18723c */ /* 0x040fec0000041818 */
[C---:B------:R-:W-:Y:S01]  /*1ace0*/  HMMA.16816.F32.BF16 R20, R172.reuse, R170, R20 ;  /* 0x000000aaac14723c */ /* 0x040fe20000041814 */
[----:B------:R-:W5:Y:S05]  /*1acf0*/  LDSM.16.M88.4 R168, [R209] ;  /* 0x00000000d1a8783b */ /* 0x000f6a0000000200 */
[C---:B-1----:R-:W-:Y:S06]  /*1ad00*/  HMMA.16816.F32.BF16 R16, R172.reuse, R32, R16 ;  /* 0x00000020ac10723c */ /* 0x042fec0000041810 */
[----:B------:R-:W-:Y:S01]  /*1ad10*/  HMMA.16816.F32.BF16 R12, R172, R34, R12 ;  /* 0x00000022ac0c723c */ /* 0x000fe2000004180c */
[----:B------:R-:W1:Y:S05]  /*1ad20*/  LDSM.16.M88.4 R32, [R207] ;  /* 0x00000000cf20783b */ /* 0x000e6a0000000200 */
[C---:B------:R-:W-:Y:S06]  /*1ad30*/  HMMA.16816.F32.BF16 R56, R48.reuse, R176, R56 ;  /* 0x000000b03038723c */ /* 0x040fec0000041838 */
[----:B------:R-:W-:Y:S01]  /*1ad40*/  HMMA.16816.F32.BF16 R52, R48, R178, R52 ;  /* 0x000000b23034723c */ /* 0x000fe20000041834 */
[----:B------:R-:W1:Y:S04]  /*1ad50*/  LDSM.16.M88.4 R48, [R210] ;  /* 0x00000000d230783b */ /* 0x000e680000000200 */
[----:B------:R-:W1:Y:S01]  /*1ad60*/  LDSM.16.M88.4 R176, [R228+0xb000] ;  /* 0x00b00000e4b0783b */ /* 0x000e620000000200 */
[C---:B----4-:R-:W-:Y:S06]  /*1ad70*/  HMMA.16816.F32.BF16 R148, R172.reuse, R28, R148 ;  /* 0x0000001cac94723c */ /* 0x050fec0000041894 */
[C---:B------:R-:W-:Y:S01]  /*1ad80*/  HMMA.16816.F32.BF16 R144, R172.reuse, R30, R144 ;  /* 0x0000001eac90723c */ /* 0x040fe20000041890 */
[----:B------:R-:W4:Y:S05]  /*1ad90*/  LDSM.16.M88.4 R28, [R205] ;  /* 0x00000000cd1c783b */ /* 0x000f2a0000000200 */
[C---:B--2---:R-:W-:Y:S06]  /*1ada0*/  HMMA.16816.F32.BF16 R156, R172.reuse, R36, R156 ;  /* 0x00000024ac9c723c */ /* 0x044fec000004189c */
[C---:B------:R-:W-:Y:S01]  /*1adb0*/  HMMA.16816.F32.BF16 R152, R172.reuse, R38, R152 ;  /* 0x00000026ac98723c */ /* 0x040fe20000041898 */
[----:B------:R-:W2:Y:S05]  /*1adc0*/  LDSM.16.M88.4 R36, [R208] ;  /* 0x00000000d024783b */ /* 0x000eaa0000000200 */
[C---:B------:R-:W-:Y:S06]  /*1add0*/  HMMA.16816.F32.BF16 R8, R172.reuse, R40, R8 ;  /* 0x00000028ac08723c */ /* 0x040fec0000041808 */
[C---:B------:R-:W-:Y:S01]  /*1ade0*/  HMMA.16816.F32.BF16 R4, R172.reuse, R42, R4 ;  /* 0x0000002aac04723c */ /* 0x040fe20000041804 */
[----:B------:R-:W2:Y:S05]  /*1adf0*/  LDSM.16.M88.4 R40, [R206] ;  /* 0x00000000ce28783b */ /* 0x000eaa0000000200 */
[C---:B------:R-:W-:Y:S06]  /*1ae00*/  HMMA.16816.F32.BF16 R140, R172.reuse, R44, R140 ;  /* 0x0000002cac8c723c */ /* 0x040fec000004188c */
[C---:B------:R-:W-:Y:S01]  /*1ae10*/  HMMA.16816.F32.BF16 R132, R172.reuse, R46, R132 ;  /* 0x0000002eac84723c */ /* 0x040fe20000041884 */
[----:B------:R-:W2:Y:S05]  /*1ae20*/  LDSM.16.M88.4 R44, [R204] ;  /* 0x00000000cc2c783b */ /* 0x000eaa0000000200 */
[C---:B---3--:R-:W-:Y:S06]  /*1ae30*/  HMMA.16816.F32.BF16 R56, R172.reuse, R164, R56 ;  /* 0x000000a4ac38723c */ /* 0x048fec0000041838 */
[----:B------:R-:W-:Y:S01]  /*1ae40*/  HMMA.16816.F32.BF16 R52, R172, R166, R52 ;  /* 0x000000a6ac34723c */ /* 0x000fe20000041834 */
[----:B------:R-:W-:Y:S05]  /*1ae50*/  LDSM.16.M88.4 R164, [R222+0x8000] ;  /* 0x00800000dea4783b */ /* 0x000fea0000000200 */
[C---:B-----5:R-:W-:Y:S06]  /*1ae60*/  HMMA.16816.F32.BF16 R16, R160.reuse, R168, R16 ;  /* 0x000000a8a010723c */ /* 0x060fec0000041810 */
[C---:B------:R-:W-:Y:S01]  /*1ae70*/  HMMA.16816.F32.BF16 R12, R160.reuse, R170, R12 ;  /* 0x000000aaa00c723c */ /* 0x040fe2000004180c */
[----:B------:R-:W3:Y:S05]  /*1ae80*/  LDSM.16.M88.4 R168, [R225+0x2000] ;  /* 0x00200000e1a8783b */ /* 0x000eea0000000200 */
[C---:B-1----:R-:W-:Y:S06]  /*1ae90*/  HMMA.16816.F32.BF16 R156, R160.reuse, R32, R156 ;  /* 0x00000020a09c723c */ /* 0x042fec000004189c */
[C---:B------:R-:W-:Y:S01]  /*1aea0*/  HMMA.16816.F32.BF16 R152, R160.reuse, R34, R152 ;  /* 0x00000022a098723c */ /* 0x040fe20000041898 */
[----:B------:R-:W1:Y:S05]  /*1aeb0*/  LDSM.16.M88.4 R32, [R222+0x8800] ;  /* 0x00880000de20783b */ /* 0x000e6a0000000200 */
[C---:B------:R-:W-:Y:S06]  /*1aec0*/  HMMA.16816.F32.BF16 R24, R160.reuse, R48, R24 ;  /* 0x00000030a018723c */ /* 0x040fec0000041818 */
[----:B------:R-:W-:Y:S01]  /*1aed0*/  HMMA.16816.F32.BF16 R20, R160, R50, R20 ;  /* 0x00000032a014723c */ /* 0x000fe20000041814 */
[----:B------:R-:W5:Y:S05]  /*1aee0*/  LDSM.16.M88.4 R48, [R138] ;  /* 0x000000008a30783b */ /* 0x000f6a0000000200 */
[C---:B------:R-:W-:Y:S06]  /*1aef0*/  HMMA.16816.F32.BF16 R64, R172.reuse, R176, R64 ;  /* 0x000000b0ac40723c */ /* 0x040fec0000041840 */
[----:B------:R-:W-:Y:S06]  /*1af00*/  HMMA.16816.F32.BF16 R60, R172, R178, R60 ;  /* 0x000000b2ac3c723c */ /* 0x000fec000004183c */
[C---:B----4-:R-:W-:Y:S06]  /*1af10*/  HMMA.16816.F32.BF16 R140, R160.reuse, R28, R140 ;  /* 0x0000001ca08c723c */ /* 0x050fec000004188c */
[C---:B------:R-:W-:Y:S01]  /*1af20*/  HMMA.16816.F32.BF16 R132, R160.reuse, R30, R132 ;  /* 0x0000001ea084723c */ /* 0x040fe20000041884 */
[----:B------:R-:W4:Y:S05]  /*1af30*/  LDSM.16.M88.4 R28, [R222+0x9000] ;  /* 0x00900000de1c783b */ /* 0x000f2a0000000200 */
        /* <DEDUP_REMOVED lines=8> */
[----:B------:R-:W2:Y:S05]  /*1afc0*/  LDSM.16.M88.4 R44, [R211+0x4800] ;  /* 0x00480000d32c783b */ /* 0x000eaa0000000200 */
[C---:B---3--:R-:W-:Y:S06]  /*1afd0*/  HMMA.16816.F32.BF16 R24, R168.reuse, R164, R24 ;  /* 0x000000a4a818723c */ /* 0x048fec0000041818 */
[C---:B------:R-:W-:Y:S06]  /*1afe0*/  HMMA.16816.F32.BF16 R20, R168.reuse, R166, R20 ;  /* 0x000000a6a814723c */ /* 0x040fec0000041814 */
[C---:B-1----:R-:W-:Y:S06]  /*1aff0*/  HMMA.16816.F32.BF16 R16, R168.reuse, R32, R16 ;  /* 0x00000020a810723c */ /* 0x042fec0000041810 */
[----:B------:R-:W-:Y:S01]  /*1b000*/  HMMA.16816.F32.BF16 R12, R168, R34, R12 ;  /* 0x00000022a80c723c */ /* 0x000fe2000004180c */
[----:B------:R-:W1:Y:S05]  /*1b010*/  LDSM.16.M88.4 R32, [R222+0x9800] ;  /* 0x00980000de20783b */ /* 0x000e6a0000000200 */
[C---:B-----5:R-:W-:Y:S06]  /*1b020*/  HMMA.16816.F32.BF16 R56, R160.reuse, R48, R56 ;  /* 0x00000030a038723c */ /* 0x060fec0000041838 */
[----:B------:R-:W-:Y:S01]  /*1b030*/  HMMA.16816.F32.BF16 R52, R160, R50, R52 ;  /* 0x00000032a034723c */ /* 0x000fe20000041834 */
[----:B------:R-:W3:Y:S05]  /*1b040*/  LDSM.16.M88.4 R48, [R211+0x5000] ;  /* 0x00500000d330783b */ /* 0x000eea0000000200 */
[----:B----4-:R-:W-:Y:S06]  /*1b050*/  HMMA.16816.F32.BF16 R8, R168, R28, R8 ;  /* 0x0000001ca808723c */ /* 0x010fec0000041808 */
[----:B--2---:R-:W-:Y:S01]  /*1b060*/  HMMA.16816.F32.BF16 R24, R40, R36, R24 ;  /* 0x000000242818723c */ /* 0x004fe20000041818 */
[----:B------:R-:W-:-:S05]  /*1b070*/  LOP3.LUT R28, R3, 0x6, RZ, 0xc0, !PT ;  /* 0x00000006031c7812 */ /* 0x000fca00078ec0ff */
[----:B------:R-:W-:Y:S01]  /*1b080*/  IMAD R3, R245, 0x80, R28 ;  /* 0x00000080f5037824 */ /* 0x000fe200078e021c */
[----:B------:R-:W-:Y:S01]  /*1b090*/  HMMA.16816.F32.BF16 R20, R40, R38, R20 ;  /* 0x000000262814723c */ /* 0x000fe20000041814 */
[----:B------:R-:W2:Y:S02]  /*1b0a0*/  LDSM.16.M88.4 R36, [R222+0xa000] ;  /* 0x00a00000de24783b */ /* 0x000ea40000000200 */
[C---:B------:R-:W-:Y:S02]  /*1b0b0*/  VIADD R28, R3.reuse, 0x1 ;  /* 0x00000001031c7836 */ /* 0x040fe40000000000 */
[----:B------:R-:W-:Y:S01]  /*1b0c0*/  VIADD R29, R3, 0x8 ;  /* 0x00000008031d7836 */ /* 0x000fe20000000000 */
[----:B------:R-:W-:Y:S02]  /*1b0d0*/  HMMA.16816.F32.BF16 R4, R168, R30, R4 ;  /* 0x0000001ea804723c */ /* 0x000fe40000041804 */
[C---:B------:R-:W-:Y:S02]  /*1b0e0*/  ISETP.GE.AND P1, PT, R28.reuse, R136, PT ;  /* 0x000000881c00720c */ /* 0x040fe40003f26270 */
[----:B------:R-:W-:-:S02]  /*1b0f0*/  ISETP.GE.AND P4, PT, R28, R137, PT ;  /* 0x000000891c00720c */ /* 0x000fc40003f86270 */
[C---:B------:R-:W-:Y:S01]  /*1b100*/  ISETP.GE.AND P6, PT, R29.reuse, R136, PT ;  /* 0x000000881d00720c */ /* 0x040fe20003fc6270 */
[C---:B------:R-:W-:Y:S01]  /*1b110*/  HMMA.16816.F32.BF16 R16, R40.reuse, R44, R16 ;  /* 0x0000002c2810723c */ /* 0x040fe20000041810 */
[----:B------:R-:W-:Y:S02]  /*1b120*/  ISETP.GE.AND P3, PT, R29, R137, PT ;  /* 0x000000891d00720c */ /* 0x000fe40003f66270 */
[----:B------:R-:W4:Y:S01]  /*1b130*/  LDSM.16.M88.4 R28, [R211+0x5800] ;  /* 0x00580000d31c783b */ /* 0x000f220000000200 */
[----:B------:R-:W-:Y:S01]  /*1b140*/  FSEL R178, R25, -INF , !P1 ;  /* 0xff80000019b27808 */ /* 0x000fe20004800000 */
[C---:B------:R-:W-:Y:S01]  /*1b150*/  VIADD R25, R3.reuse, 0x11 ;  /* 0x0000001103197836 */ /* 0x040fe20000000000 */
[----:B------:R-:W-:Y:S01]  /*1b160*/  HMMA.16816.F32.BF16 R12, R40, R46, R12 ;  /* 0x0000002e280c723c */ /* 0x000fe2000004180c */
[C---:B------:R-:W-:Y:S02]  /*1b170*/  VIADD R45, R3.reuse, 0x9 ;  /* 0x00000009032d7836 */ /* 0x040fe40000000000 */
[----:B------:R-:W-:-:S02]  /*1b180*/  VIADD R44, R3, 0x10 ;  /* 0x00000010032c7836 */ /* 0x000fc40000000000 */
[----:B------:R-:W-:Y:S01]  /*1b190*/  FSEL R182, R22, -INF , !P3 ;  /* 0xff80000016b67808 */ /* 0x000fe20005800000 */
[----:B-1----:R-:W-:Y:S01]  /*1b1a0*/  HMMA.16816.F32.BF16 R156, R168, R32, R156 ;  /* 0x00000020a89c723c */ /* 0x002fe2000004189c */
[CC--:B------:R-:W-:Y:S02]  /*1b1b0*/  ISETP.GE.AND P5, PT, R45.reuse, R136.reuse, PT ;  /* 0x000000882d00720c */ /* 0x0c0fe40003fa6270 */
[----:B------:R-:W-:Y:S02]  /*1b1c0*/  ISETP.GE.AND P1, PT, R45, R137, PT ;  /* 0x000000892d00720c */ /* 0x000fe40003f26270 */
[----:B------:R-:W-:Y:S01]  /*1b1d0*/  FSEL R45, R27, -INF , !P4 ;  /* 0xff8000001b2d7808 */ /* 0x000fe20006000000 */
[----:B---3--:R-:W-:Y:S01]  /*1b1e0*/  HMMA.16816.F32.BF16 R8, R40, R48, R8 ;  /* 0x000000302808723c */ /* 0x008fe20000041808 */
[----:B------:R-:W-:Y:S01]  /*1b1f0*/  FSEL R47, R20, -INF , !P6 ;  /* 0xff800000142f7808 */ /* 0x000fe20007000000 */
[----:B------:R-:W-:Y:S01]  /*1b200*/  VIADD R20, R3, 0x18 ;  /* 0x0000001803147836 */ /* 0x000fe20000000000 */
[----:B------:R-:W-:-:S02]  /*1b210*/  ISETP.GE.AND P4, PT, R44, R136, PT ;  /* 0x000000882c00720c */ /* 0x000fc40003f86270 */
[----:B------:R-:W-:Y:S01]  /*1b220*/  FSEL R180, R21, -INF , !P5 ;  /* 0xff80000015b47808 */ /* 0x000fe20006800000 */
[----:B------:R-:W-:Y:S01]  /*1b230*/  HMMA.16816.F32.BF16 R152, R168, R34, R152 ;  /* 0x00000022a898723c */ /* 0x000fe20000041898 */
[----:B------:R-:W1:Y:S01]  /*1b240*/  LDSM.16.M88.4 R32, [R211+0x6000] ;  /* 0x00600000d320783b */ /* 0x000e620000000200 */
[CC--:B------:R-:W-:Y:S02]  /*1b250*/  ISETP.GE.AND P3, PT, R25.reuse, R136.reuse, PT ;  /* 0x000000881900720c */ /* 0x0c0fe40003f66270 */
[-C--:B------:R-:W-:Y:S01]  /*1b260*/  ISETP.GE.AND P5, PT, R25, R137.reuse, PT ;  /* 0x000000891900720c */ /* 0x080fe20003fa6270 */
[----:B------:R-:W-:Y:S01]  /*1b270*/  VIADD R25, R3, 0x19 ;  /* 0x0000001903197836 */ /* 0x000fe20000000000 */
[----:B------:R-:W-:Y:S01]  /*1b280*/  ISETP.GE.AND P6, PT, R44, R137, PT ;  /* 0x000000892c00720c */ /* 0x000fe20003fc6270 */
[----:B------:R-:W-:Y:S01]  /*1b290*/  HMMA.16816.F32.BF16 R4, R40, R50, R4 ;  /* 0x000000322804723c */ /* 0x000fe20000041804 */
[----:B------:R-:W-:Y:S02]  /*1b2a0*/  FSEL R186, R23, -INF , !P1 ;  /* 0xff80000017ba7808 */ /* 0x000fe40004800000 */
[----:B------:R-:W-:Y:S01]  /*1b2b0*/  FSEL R174, R16, -INF , !P4 ;  /* 0xff80000010ae7808 */ /* 0x000fe20006000000 */
[----:B------:R-:W-:Y:S01]  /*1b2c0*/  VIADD R16, R3, 0x20 ;  /* 0x0000002003107836 */ /* 0x000fe20000000000 */
[----:B------:R-:W-:Y:S01]  /*1b2d0*/  ISETP.GE.AND P1, PT, R20, R136, PT ;  /* 0x000000881400720c */ /* 0x000fe20003f26270 */
[----:B--2---:R-:W-:Y:S01]  /*1b2e0*/  HMMA.16816.F32.BF16 R148, R168, R36, R148 ;  /* 0x00000024a894723c */ /* 0x004fe20000041894 */
[----:B------:R-:W-:-:S02]  /*1b2f0*/  FSEL R176, R18, -INF , !P6 ;  /* 0xff80000012b07808 */ /* 0x000fc40007000000 */
[----:B------:R-:W-:Y:S02]  /*1b300*/  FSEL R27, R17, -INF , !P3 ;  /* 0xff800000111b7808 */ /* 0x000fe40005800000 */
[CC--:B------:R-:W-:Y:S01]  /*1b310*/  ISETP.GE.AND P6, PT, R25.reuse, R136.reuse, PT ;  /* 0x000000881900720c */ /* 0x0c0fe20003fc6270 */
[----:B----4-:R-:W-:Y:S01]  /*1b320*/  HMMA.16816.F32.BF16 R156, R40, R28, R156 ;  /* 0x0000001c289c723c */ /* 0x010fe2000004189c */
[-C--:B------:R-:W-:Y:S02]  /*1b330*/  ISETP.GE.AND P3, PT, R25, R137.reuse, PT ;  /* 0x000000891900720c */ /* 0x080fe40003f66270 */
[----:B------:R-:W-:Y:S02]  /*1b340*/  FSEL R49, R19, -INF , !P5 ;  /* 0xff80000013317808 */ /* 0x000fe40006800000 */
[----:B------:R-:W-:Y:S01]  /*1b350*/  FSEL R25, R12, -INF , !P1 ;  /* 0xff8000000c197808 */ /* 0x000fe20004800000 */
[C---:B------:R-:W-:Y:S01]  /*1b360*/  VIADD R12, R3.reuse, 0x28 ;  /* 0x00000028030c7836 */ /* 0x040fe20000000000 */
[----:B------:R-:W-:Y:S01]  /*1b370*/  ISETP.GE.AND P4, PT, R20, R137, PT ;  /* 0x000000891400720c */ /* 0x000fe20003f86270 */
[----:B------:R-:W-:Y:S01]  /*1b380*/  VIADD R28, R3, 0x29 ;  /* 0x00000029031c7836 */ /* 0x000fe20000000000 */
[----:B------:R-:W-:Y:S01]  /*1b390*/  ISETP.GE.AND P5, PT, R16, R136, PT ;  /* 0x000000881000720c */ /* 0x000fe20003fa6270 */
[----:B------:R-:W2:Y:S01]  /*1b3a0*/  LDSM.16.M88.4 R20, [R222+0xa800] ;  /* 0x00a80000de14783b */ /* 0x000ea20000000200 */
[----:B------:R-:W-:Y:S01]  /*1b3b0*/  FSEL R29, R15, -INF , !P3 ;  /* 0xff8000000f1d7808 */ /* 0x000fe20005800000 */
[----:B------:R-:W-:Y:S01]  /*1b3c0*/  HMMA.16816.F32.BF16 R144, R168, R38, R144 ;  /* 0x00000026a890723c */ /* 0x000fe20000041890 */
[----:B------:R-:W-:Y:S01]  /*1b3d0*/  FSEL R37, R8, -INF , !P5 ;  /* 0xff80000008257808 */ /* 0x000fe20006800000 */
[----:B------:R-:W-:Y:S01]  /*1b3e0*/  VIADD R8, R3, 0x30 ;  /* 0x0000003003087836 */ /* 0x000fe20000000000 */
[----:B------:R-:W-:-:S02]  /*1b3f0*/  FSEL R51, R14, -INF , !P4 ;  /* 0xff8000000e337808 */ /* 0x000fc40006000000 */
[----:B------:R-:W-:Y:S01]  /*1b400*/  FSEL R172, R13, -INF , !P6 ;  /* 0xff8000000dac7808 */ /* 0x000fe20007000000 */
[C---:B------:R-:W-:Y:S01]  /*1b410*/  HMMA.16816.F32.BF16 R152, R40.reuse, R30, R152 ;  /* 0x0000001e2898723c */ /* 0x040fe20000041898 */
[CC--:B------:R-:W-:Y:S02]  /*1b420*/  ISETP.GE.AND P3, PT, R12.reuse, R136.reuse, PT ;  /* 0x000000880c00720c */ /* 0x0c0fe40003f66270 */
[-C--:B------:R-:W-:Y:S02]  /*1b430*/  ISETP.GE.AND P5, PT, R12, R137.reuse, PT ;  /* 0x000000890c00720c */ /* 0x080fe40003fa6270 */
[----:B------:R-:W3:Y:S01]  /*1b440*/  LDSM.16.M88.4 R12, [R222+0xb000] ;  /* 0x00b00000de0c783b */ /* 0x000ee20000000200 */
[----:B------:R-:W-:Y:S01]  /*1b450*/  ISETP.GE.AND P1, PT, R16, R137, PT ;  /* 0x000000891000720c */ /* 0x000fe20003f26270 */
[C---:B------:R-:W-:Y:S01]  /*1b460*/  VIADD R16, R3.reuse, 0x21 ;  /* 0x0000002103107836 */ /* 0x040fe20000000000 */
[----:B------:R-:W-:Y:S01]  /*1b470*/  FSEL R166, R4, -INF , !P3 ;  /* 0xff80000004a67808 */ /* 0x000fe20005800000 */
[----:B------:R-:W-:Y:S01]  /*1b480*/  VIADD R4, R3, 0x38 ;  /* 0x0000003803047836 */ /* 0x000fe20000000000 */
[----:B------:R-:W-:Y:S01]  /*1b490*/  FSEL R39, R10, -INF , !P1 ;  /* 0xff8000000a277808 */ /* 0x000fe20004800000 */
[----:B-1----:R-:W-:Y:S01]  /*1b4a0*/  HMMA.16816.F32.BF16 R148, R40, R32, R148 ;  /* 0x000000202894723c */ /* 0x002fe20000041894 */
[----:B------:R-:W-:-:S02]  /*1b4b0*/  ISETP.GE.AND P4, PT, R16, R136, PT ;  /* 0x000000881000720c */ /* 0x000fc40003f86270 */
[-C--:B------:R-:W-:Y:S02]  /*1b4c0*/  ISETP.GE.AND P6, PT, R16, R137.reuse, PT ;  /* 0x000000891000720c */ /* 0x080fe40003fc6270 */
[----:B------:R-:W-:Y:S01]  /*1b4d0*/  FSEL R164, R9, -INF , !P4 ;  /* 0xff80000009a47808 */ /* 0x000fe20006000000 */
[----:B------:R-:W1:Y:S01]  /*1b4e0*/  LDSM.16.M88.4 R16, [R211+0x6800] ;  /* 0x00680000d310783b */ /* 0x000e620000000200 */
[----:B------:R-:W-:Y:S01]  /*1b4f0*/  FSEL R38, R11, -INF , !P6 ;  /* 0xff8000000b267808 */ /* 0x000fe20007000000 */
[----:B------:R-:W-:Y:S01]  /*1b500*/  HMMA.16816.F32.BF16 R144, R40, R34, R144 ;  /* 0x000000222890723c */ /* 0x000fe20000041890 */
[----:B------:R-:W-:Y:S02]  /*1b510*/  ISETP.GE.AND P4, PT, R28, R137, PT ;  /* 0x000000891c00720c */ /* 0x000fe40003f86270 */
[-C--:B------:R-:W-:Y:S02]  /*1b520*/  ISETP.GE.AND P6, PT, R8, R136.reuse, PT ;  /* 0x000000880800720c */ /* 0x080fe40003fc6270 */
[----:B------:R-:W-:-:S02]  /*1b530*/  ISETP.GE.AND P1, PT, R28, R136, PT ;  /* 0x000000881c00720c */ /* 0x000fc40003f26270 */
[----:B------:R-:W-:Y:S02]  /*1b540*/  FSEL R162, R7, -INF , !P4 ;  /* 0xff80000007a27808 */ /* 0x000fe40006000000 */
[----:B------:R-:W-:Y:S01]  /*1b550*/  FSEL R203, R156, -INF , !P6 ;  /* 0xff8000009ccb7808 */ /* 0x000fe20007000000 */
[----:B------:R-:W-:Y:S01]  /*1b560*/  IMAD.MOV.U32 R156, RZ, RZ, R184 ;  /* 0x000000ffff9c7224 */ /* 0x000fe200078e00b8 */
[----:B------:R-:W-:Y:S02]  /*1b570*/  FSEL R36, R6, -INF , !P5 ;  /* 0xff80000006247808 */ /* 0x000fe40006800000 */
[----:B------:R-:W-:Y:S01]  /*1b580*/  FSEL R160, R5, -INF , !P1 ;  /* 0xff80000005a07808 */ /* 0x000fe20004800000 */
[----:B--2---:R-:W-:Y:S01]  /*1b590*/  HMMA.16816.F32.BF16 R140, R168, R20, R140 ;  /* 0x00000014a88c723c */ /* 0x004fe2000004188c */
[C---:B------:R-:W-:Y:S02]  /*1b5a0*/  ISETP.GE.AND P4, PT, R4.reuse, R136, PT ;  /* 0x000000880400720c */ /* 0x040fe40003f86270 */
[----:B------:R-:W-:-:S02]  /*1b5b0*/  ISETP.GE.AND P6, PT, R4, R137, PT ;  /* 0x000000890400720c */ /* 0x000fc40003fc6270 */
[----:B------:R-:W2:Y:S01]  /*1b5c0*/  LDSM.16.M88.4 R4, [R222+0xb800] ;  /* 0x00b80000de04783b */ /* 0x000ea20000000200 */
[-C--:B------:R-:W-:Y:S01]  /*1b5d0*/  ISETP.GE.AND P3, PT, R8, R137.reuse, PT ;  /* 0x000000890800720c */ /* 0x080fe20003f66270 */
[C---:B------:R-:W-:Y:S01]  /*1b5e0*/  VIADD R8, R3.reuse, 0x31 ;  /* 0x0000003103087836 */ /* 0x040fe20000000000 */
[C---:B------:R-:W-:Y:S01]  /*1b5f0*/  HMMA.16816.F32.BF16 R132, R168.reuse, R22, R132 ;  /* 0x00000016a884723c */ /* 0x040fe20000041884 */
[C---:B------:R-:W-:Y:S01]  /*1b600*/  VIADD R21, R3.reuse, 0x39 ;  /* 0x0000003903157836 */ /* 0x040fe20000000000 */
[----:B------:R-:W-:Y:S01]  /*1b610*/  FSEL R177, R158, -INF , !P3 ;  /* 0xff8000009eb17808 */ /* 0x000fe20005800000 */
[----:B------:R-:W-:Y:S01]  /*1b620*/  VIADD R20, R3, 0x40 ;  /* 0x0000004003147836 */ /* 0x000fe20000000000 */
[C---:B------:R-:W-:Y:S02]  /*1b630*/  ISETP.GE.AND P5, PT, R8.reuse, R136, PT ;  /* 0x000000880800720c */ /* 0x040fe40003fa6270 */
[----:B------:R-:W-:Y:S01]  /*1b640*/  ISETP.GE.AND P1, PT, R8, R137, PT ;  /* 0x000000890800720c */ /* 0x000fe20003f26270 */
[----:B---3--:R-:W-:Y:S01]  /*1b650*/  HMMA.16816.F32.BF16 R64, R168, R12, R64 ;  /* 0x0000000ca840723c */ /* 0x008fe20000041840 */
[----:B------:R-:W3:Y:S01]  /*1b660*/  LDSM.16.M88.4 R8, [R211+0x7000] ;  /* 0x00700000d308783b */ /* 0x000ee20000000200 */
[----:B------:R-:W-:Y:S01]  /*1b670*/  FSEL R183, R157, -INF , !P5 ;  /* 0xff8000009db77808 */ /* 0x000fe20006800000 */
[----:B------:R-:W-:Y:S01]  /*1b680*/  IMAD.MOV.U32 R157, RZ, RZ, R185 ;  /* 0x000000ffff9d7224 */ /* 0x000fe200078e00b9 */
[----:B------:R-:W-:-:S02]  /*1b690*/  FSEL R158, R159, -INF , !P1 ;  /* 0xff8000009f9e7808 */ /* 0x000fc40004800000 */
[-C--:B------:R-:W-:Y:S01]  /*1b6a0*/  ISETP.GE.AND P5, PT, R21, R137.reuse, PT ;  /* 0x000000891500720c */ /* 0x080fe20003fa6270 */
[----:B------:R-:W-:Y:S01]  /*1b6b0*/  VIADD R12, R3, 0x48 ;  /* 0x00000048030c7836 */ /* 0x000fe20000000000 */
[-C--:B------:R-:W-:Y:S01]  /*1b6c0*/  ISETP.GE.AND P1, PT, R20, R136.reuse, PT ;  /* 0x000000881400720c */ /* 0x080fe20003f26270 */
[----:B------:R-:W-:Y:S01]  /*1b6d0*/  HMMA.16816.F32.BF16 R60, R168, R14, R60 ;  /* 0x0000000ea83c723c */ /* 0x000fe2000004183c */
        /* <DEDUP_REMOVED lines=8> */
[----:B------:R-:W-:Y:S01]  /*1b760*/  ISETP.GE.AND P4, PT, R20, R137, PT ;  /* 0x000000891400720c */ /* 0x000fe20003f86270 */
[C---:B------:R-:W-:Y:S01]  /*1b770*/  VIADD R20, R3.reuse, 0x41 ;  /* 0x0000004103147836 */ /* 0x040fe20000000000 */
[----:B------:R-:W-:Y:S01]  /*1b780*/  HMMA.16816.F32.BF16 R132, R40, R18, R132 ;  /* 0x000000122884723c */ /* 0x000fe20000041884 */
[----:B------:R-:W-:Y:S01]  /*1b790*/  FSEL R251, R154, -INF , !P6 ;  /* 0xff8000009afb7808 */ /* 0x000fe20007000000 */
[----:B------:R-:W-:Y:S01]  /*1b7a0*/  VIADD R16, R3, 0x49 ;  /* 0x0000004903107836 */ /* 0x000fe20000000000 */
[-C--:B------:R-:W-:Y:S01]  /*1b7b0*/  ISETP.GE.AND P3, PT, R21, R136.reuse, PT ;  /* 0x000000881500720c */ /* 0x080fe20003f66270 */
[----:B------:R-:W-:Y:S01]  /*1b7c0*/  VIADD R17, R3, 0x51 ;  /* 0x0000005103117836 */ /* 0x000fe20000000000 */
[----:B------:R-:W-:Y:S01]  /*1b7d0*/  ISETP.GE.AND P6, PT, R20, R136, PT ;  /* 0x000000881400720c */ /* 0x000fe20003fc6270 */
[----:B--2---:R-:W-:Y:S01]  /*1b7e0*/  HMMA.16816.F32.BF16 R56, R168, R4, R56 ;  /* 0x00000004a838723c */ /* 0x004fe20000041838 */
[----:B------:R-:W-:Y:S02]  /*1b7f0*/  FSEL R197, R150, -INF , !P4 ;  /* 0xff80000096c57808 */ /* 0x000fe40006000000 */
[----:B------:R-:W-:-:S02]  /*1b800*/  FSEL R179, R149, -INF , !P6 ;  /* 0xff80000095b37808 */ /* 0x000fc40007000000 */
[C---:B------:R-:W-:Y:S01]  /*1b810*/  ISETP.GE.AND P4, PT, R16.reuse, R136, PT ;  /* 0x000000881000720c */ /* 0x040fe20003f86270 */
[----:B------:R-:W-:Y:S01]  /*1b820*/  HMMA.16816.F32.BF16 R52, R168, R6, R52 ;  /* 0x00000006a834723c */ /* 0x000fe20000041834 */
[-C--:B------:R-:W-:Y:S01]  /*1b830*/  ISETP.GE.AND P6, PT, R16, R137.reuse, PT ;  /* 0x000000891000720c */ /* 0x080fe20003fc6270 */
[----:B------:R-:W-:Y:S01]  /*1b840*/  VIADD R16, R3, 0x50 ;  /* 0x0000005003107836 */ /* 0x000fe20000000000 */
[----:B------:R-:W-:Y:S01]  /*1b850*/  FSEL R201, R153, -INF , !P3 ;  /* 0xff80000099c97808 */ /* 0x000fe20005800000 */
[C---:B------:R-:W-:Y:S01]  /*1b860*/  VIADD R5, R3.reuse, 0x59 ;  /* 0x0000005903057836 */ /* 0x040fe20000000000 */
[-C--:B------:R-:W-:Y:S01]  /*1b870*/  ISETP.GE.AND P3, PT, R20, R137.reuse, PT ;  /* 0x000000891400720c */ /* 0x080fe20003f66270 */
[C---:B---3--:R-:W-:Y:S01]  /*1b880*/  HMMA.16816.F32.BF16 R64, R40.reuse, R8, R64 ;  /* 0x000000082840723c */ /* 0x048fe20000041840 */
[----:B------:R-:W-:Y:S01]  /*1b890*/  FSEL R191, R144, -INF , !P5 ;  /* 0xff80000090bf7808 */ /* 0x000fe20006800000 */
[----:B------:R-:W-:Y:S01]  /*1b8a0*/  VIADD R4, R3, 0x58 ;  /* 0x0000005803047836 */ /* 0x000fe20000000000 */
[----:B------:R-:W-:Y:S01]  /*1b8b0*/  FSEL R193, R146, -INF , !P1 ;  /* 0xff80000092c17808 */ /* 0x000fe20004800000 */
[----:B------:R-:W2:Y:S01]  /*1b8c0*/  LDC.64 R6, c[0x0][0x198] ;  /* 0x00006600ff067b82 */ /* 0x000ea20000000a00 */
[----:B------:R-:W-:Y:S01]  /*1b8d0*/  FSEL R195, R151, -INF , !P3 ;  /* 0xff80000097c37808 */ /* 0x000fe20005800000 */
[----:B------:R-:W-:Y:S06]  /*1b8e0*/  HMMA.16816.F32.BF16 R60, R40, R10, R60 ;  /* 0x0000000a283c723c */ /* 0x000fec000004183c */
[----:B------:R-:W-:Y:S01]  /*1b8f0*/  BAR.SYNC.DEFER_BLOCKING 0x0 ;  /* 0x0000000000007b1d */ /* 0x000fe20000010000 */
[----:B------:R-:W-:-:S02]  /*1b900*/  ISETP.GE.AND P5, PT, R16, R137, PT ;  /* 0x000000891000720c */ /* 0x000fc40003fa6270 */
[-C--:B------:R-:W-:Y:S02]  /*1b910*/  ISETP.GE.AND P1, PT, R17, R136.reuse, PT ;  /* 0x000000881100720c */ /* 0x080fe40003f26270 */
[-C--:B------:R-:W-:Y:S02]  /*1b920*/  ISETP.GE.AND P3, PT, R16, R136.reuse, PT ;  /* 0x000000881000720c */ /* 0x080fe40003f66270 */
[----:B------:R-:W-:Y:S01]  /*1b930*/  FSEL R175, R142, -INF , !P5 ;  /* 0xff8000008eaf7808 */ /* 0x000fe20006800000 */
[C---:B-1----:R-:W-:Y:S01]  /*1b940*/  HMMA.16816.F32.BF16 R56, R40.reuse, R12, R56 ;  /* 0x0000000c2838723c */ /* 0x042fe20000041838 */
[----:B------:R-:W-:Y:S02]  /*1b950*/  FSEL R169, R141, -INF , !P1 ;  /* 0xff8000008da97808 */ /* 0x000fe40004800000 */
[----:B------:R-:W-:Y:S02]  /*1b960*/  FSEL R165, R140, -INF , !P3 ;  /* 0xff8000008ca57808 */ /* 0x000fe40005800000 */
[C---:B------:R-:W-:Y:S01]  /*1b970*/  ISETP.GE.AND P5, PT, R5.reuse, R136, PT ;  /* 0x000000880500720c */ /* 0x040fe20003fa6270 */
[----:B------:R-:W-:Y:S01]  /*1b980*/  HMMA.16816.F32.BF16 R52, R40, R14, R52 ;  /* 0x0000000e2834723c */ /* 0x000fe20000041834 */
        /* <DEDUP_REMOVED lines=19> */
[----:B------:R-:W-:Y:S02]  /*1bac0*/  ISETP.GE.AND P3, PT, R5, R137, PT ;  /* 0x000000890500720c */ /* 0x000fe40003f66270 */
[----:B------:R-:W-:Y:S02]  /*1bad0*/  FSEL R159, R66, -INF , !P6 ;  /* 0xff800000429f7808 */ /* 0x000fe40007000000 */
[----:B------:R-:W-:Y:S02]  /*1bae0*/  FSEL R161, R135, -INF , !P1 ;  /* 0xff80000087a17808 */ /* 0x000fe40004800000 */
[----:B------:R-:W-:Y:S02]  /*1baf0*/  FSEL R151, R64, -INF , !P4 ;  /* 0xff80000040977808 */ /* 0x000fe40006000000 */
[-C--:B------:R-:W-:Y:S01]  /*1bb00*/  ISETP.GE.AND P6, PT, R5, R136.reuse, PT ;  /* 0x000000880500720c */ /* 0x080fe20003fc6270 */
[----:B------:R-:W-:Y:S01]  /*1bb10*/  VIADD R5, R3, 0x71 ;  /* 0x0000007103057836 */ /* 0x000fe20000000000 */
[----:B------:R-:W-:-:S02]  /*1bb20*/  ISETP.GE.AND P1, PT, R4, R136, PT ;  /* 0x000000880400720c */ /* 0x000fc40003f26270 */
[----:B------:R-:W-:Y:S01]  /*1bb30*/  ISETP.GE.AND P4, PT, R4, R137, PT ;  /* 0x000000890400720c */ /* 0x000fe20003f86270 */
[----:B------:R-:W-:Y:S01]  /*1bb40*/  VIADD R4, R3, 0x70 ;  /* 0x0000007003047836 */ /* 0x000fe20000000000 */
[----:B------:R-:W-:Y:S02]  /*1bb50*/  FSEL R143, R63, -INF , !P3 ;  /* 0xff8000003f8f7808 */ /* 0x000fe40005800000 */
[----:B------:R-:W-:Y:S02]  /*1bb60*/  ISETP.GE.AND P3, PT, R3, R136, PT ;  /* 0x000000880300720c */ /* 0x000fe40003f66270 */
[----:B------:R-:W-:Y:S02]  /*1bb70*/  FSEL R153, R62, -INF , !P4 ;  /* 0xff8000003e997808 */ /* 0x000fe40006000000 */
[----:B------:R-:W-:Y:S02]  /*1bb80*/  FSEL R145, R61, -INF , !P6 ;  /* 0xff8000003d917808 */ /* 0x000fe40007000000 */
[----:B------:R-:W-:-:S02]  /*1bb90*/  FSEL R155, R67, -INF , !P5 ;  /* 0xff800000439b7808 */ /* 0x000fc40006800000 */
[CC--:B------:R-:W-:Y:S02]  /*1bba0*/  ISETP.GE.AND P4, PT, R5.reuse, R136.reuse, PT ;  /* 0x000000880500720c */ /* 0x0c0fe40003f86270 */
[-C--:B------:R-:W-:Y:S02]  /*1bbb0*/  ISETP.GE.AND P6, PT, R5, R137.reuse, PT ;  /* 0x000000890500720c */ /* 0x080fe40003fc6270 */
[----:B------:R-:W-:Y:S02]  /*1bbc0*/  ISETP.GE.AND P5, PT, R4, R136, PT ;  /* 0x000000880400720c */ /* 0x000fe40003fa6270 */
[----:B------:R-:W-:Y:S02]  /*1bbd0*/  FSEL R147, R60, -INF , !P1 ;  /* 0xff8000003c937808 */ /* 0x000fe40004800000 */
[----:B------:R-:W-:Y:S02]  /*1bbe0*/  FSEL R5, R24, -INF , !P3 ;  /* 0xff80000018057808 */ /* 0x000fe40005800000 */
[----:B------:R-:W-:Y:S01]  /*1bbf0*/  ISETP.GE.AND P1, PT, R4, R137, PT ;  /* 0x000000890400720c */ /* 0x000fe20003f26270 */
[----:B------:R-:W-:Y:S01]  /*1bc00*/  VIADD R4, R3, 0x78 ;  /* 0x0000007803047836 */ /* 0x000fe20000000000 */
[----:B------:R-:W-:-:S02]  /*1bc10*/  ISETP.GT.AND P3, PT, R245, R234, PT ;  /* 0x000000eaf500720c */ /* 0x000fc40003f64270 */
[----:B------:R-:W-:Y:S02]  /*1bc20*/  FSEL R63, R56, -INF , !P5 ;  /* 0xff800000383f7808 */ /* 0x000fe40006800000 */
[C---:B------:R-:W-:Y:S01]  /*1bc30*/  ISETP.GE.AND P5, PT, R3.reuse, R137, PT ;  /* 0x000000890300720c */ /* 0x040fe20003fa6270 */
[----:B------:R-:W-:Y:S01]  /*1bc40*/  VIADD R3, R3, 0x79 ;  /* 0x0000007903037836 */ /* 0x000fe20000000000 */
[----:B------:R-:W-:Y:S02]  /*1bc50*/  FSEL R139, R58, -INF , !P1 ;  /* 0xff8000003a8b7808 */ /* 0x000fe40004800000 */
[----:B------:R-:W-:Y:S02]  /*1bc60*/  ISETP.GE.AND P1, PT, R4, R136, PT ;  /* 0x000000880400720c */ /* 0x000fe40003f26270 */
[----:B------:R-:W-:Y:S02]  /*1bc70*/  FSEL R135, R59, -INF , !P6 ;  /* 0xff8000003b877808 */ /* 0x000fe40007000000 */
[----:B------:R-:W-:-:S02]  /*1bc80*/  FSEL R61, R57, -INF , !P4 ;  /* 0xff800000393d7808 */ /* 0x000fc40006000000 */
[C---:B------:R-:W-:Y:S02]  /*1bc90*/  ISETP.GE.AND P6, PT, R3.reuse, R136, PT ;  /* 0x000000880300720c */ /* 0x040fe40003fc6270 */
[----:B------:R-:W-:Y:S02]  /*1bca0*/  FSEL R62, R52, -INF , !P1 ;  /* 0xff800000343e7808 */ /* 0x000fe40004800000 */
[-C--:B------:R-:W-:Y:S02]  /*1bcb0*/  ISETP.GE.AND P4, PT, R4, R137.reuse, PT ;  /* 0x000000890400720c */ /* 0x080fe40003f86270 */
[----:B------:R-:W-:Y:S02]  /*1bcc0*/  ISETP.GE.AND P1, PT, R3, R137, PT ;  /* 0x000000890300720c */ /* 0x000fe40003f26270 */
[----:B------:R-:W-:Y:S02]  /*1bcd0*/  FSEL R60, R53, -INF , !P6 ;  /* 0xff800000353c7808 */ /* 0x000fe40007000000 */
[----:B------:R-:W-:-:S02]  /*1bce0*/  FSEL R3, R26, -INF , !P5 ;  /* 0xff8000001a037808 */ /* 0x000fc40006800000 */
        /* <DEDUP_REMOVED lines=23> */
[----:B------:R-:W-:-:S06]  /*1be60*/  IMAD.HI.U32 R17, R19, R17, R18 ;  /* 0x0000001113117227 */ /* 0x000fcc00078e0012 */
        /* <DEDUP_REMOVED lines=14> */
[----:B------:R-:W-:-:S02]  /*1bf50*/  ISETP.GE.AND P0, PT, R13, RZ, PT ;  /* 0x000000ff0d00720c */ /* 0x000fc40003f06270 */
[----:B------:R-:W-:-:S07]  /*1bf60*/  ISETP.NE.AND P1, PT, R15, RZ, PT ;  /* 0x000000ff0f00720c */ /* 0x000fce0003f25270 */
        /* <DEDUP_REMOVED lines=26> */
.L_x_1960:
[----:B------:R-:W2:Y:S02]  /*1c110*/  LD.E R13, desc[UR4][R6.64+0x38] ;  /* 0x00003804060d7980 */ /* 0x000ea4000c101900 */
[----:B--2---:R-:W-:-:S04]  /*1c120*/  LEA R13, -R13, RZ, 0x7 ;  /* 0x000000ff0d0d7211 */ /* 0x004fc800078e39ff */
[----:B------:R-:W-:Y:S02]  /*1c130*/  SHF.R.S32.HI R8, RZ, 0x1f, R13 ;  /* 0x0000001fff087819 */ /* 0x000fe4000001140d */
.L_x_1961:
[----:B------:R-:W-:Y:S05]  /*1c140*/  BSYNC B0 ;  /* 0x0000000000007941 */ /* 0x000fea0003800000 */
.L_x_1959:
[----:B------:R-:W-:Y:S02]  /*1c150*/  LOP3.LUT R4, R246, 0x1, RZ, 0xc0, !PT ;  /* 0x00000001f6047812 */ /* 0x000fe400078ec0ff */
[C---:B------:R-:W-:Y:S02]  /*1c160*/  @P2 IADD3 R11, P0, R13.reuse, R232, RZ ;  /* 0x000000e80d0b2210 */ /* 0x040fe40007f1e0ff */
[----:B------:R-:W-:Y:S02]  /*1c170*/  ISETP.NE.U32.AND P1, PT, R4, 0x1, PT ;  /* 0x000000010400780c */ /* 0x000fe40003f25070 */
[-C--:B------:R-:W-:Y:S01]  /*1c180*/  LEA R30, P6, R13, R236.reuse, 0x1 ;  /* 0x000000ec0d1e7211 */ /* 0x080fe200078c08ff */
[----:B------:R-:W-:Y:S01]  /*1c190*/  @P2 IMAD.X R4, R8, 0x1, R233, P0 ;  /* 0x0000000108042824 */ /* 0x000fe200000e06e9 */
[----:B------:R-:W-:Y:S02]  /*1c1a0*/  @P2 LEA R16, P0, R11, R236, 0x1 ;  /* 0x000000ec0b102211 */ /* 0x000fe400078008ff */
[----:B------:R-:W-:-:S02]  /*1c1b0*/  LEA.HI.X R31, R13, R235, R8, 0x1, P6 ;  /* 0x000000eb0d1f7211 */ /* 0x000fc400030f0c08 */
[----:B------:R-:W-:-:S05]  /*1c1c0*/  @P2 LEA.HI.X R17, R11, R235, R4, 0x1, P0 ;  /* 0x000000eb0b112211 */ /* 0x000fca00000f0c04 */
[----:B------:R-:W-:Y:S01]  /*1c1d0*/  @!P1 IADD3 R9, P4, R13, R232, RZ ;  /* 0x000000e80d099210 */ /* 0x000fe20007f9e0ff */
[----:B------:R-:W-:Y:S01]  /*1c1e0*/  @!PT LDS RZ, [RZ] ;  /* 0x00000000fffff984 */ /* 0x000fe20000000800 */
[----:B------:R-:W-:Y:S01]  /*1c1f0*/  @!PT LDS RZ, [RZ] ;  /* 0x00000000fffff984 */ /* 0x000fe20000000800 */
[----:B------:R-:W-:Y:S01]  /*1c200*/  @!PT LDS RZ, [RZ] ;  /* 0x00000000fffff984 */ /* 0x000fe20000000800 */
[----:B------:R1:W-:Y:S04]  /*1c210*/  @!P1 LDGSTS.E.BYPASS.LTC128B.128 [R244+0x4000], desc[UR4][R30.64] ;  /* 0x040000001ef49fae */ /* 0x0003e8000b901d44 */
[----:B------:R-:W-:Y:S01]  /*1c220*/  @!P1 IMAD.X R10, R8, 0x1, R233, P4 ;  /* 0x00000001080a9824 */ /* 0x000fe200020e06e9 */
[C---:B------:R-:W-:Y:S01]  /*1c230*/  @!P1 LEA R22, P4, R9.reuse, R236, 0x1 ;  /* 0x000000ec09169211 */ /* 0x040fe200078808ff */
[----:B------:R1:W-:Y:S03]  /*1c240*/  @P1 STS.128 [R244+0x4000], RZ ;  /* 0x004000fff4001388 */ /* 0x0003e60000000c00 */
[----:B------:R-:W-:Y:S01]  /*1c250*/  @!P1 LEA.HI.X R23, R9, R235, R10, 0x1, P4 ;  /* 0x000000eb09179211 */ /* 0x000fe200020f0c0a */
[----:B------:R-:W-:Y:S01]  /*1c260*/  @!PT LDS RZ, [RZ] ;  /* 0x00000000fffff984 */ /* 0x000fe20000000800 */
[----:B------:R-:W-:Y:S01]  /*1c270*/  @!PT LDS RZ, [RZ] ;  /* 0x00000000fffff984 */ /* 0x000fe20000000800 */
[----:B------:R-:W-:Y:S01]  /*1c280*/  @!PT LDS RZ, [RZ] ;  /* 0x00000000fffff984 */ /* 0x000fe20000000800 */
[----:B------:R1:W-:Y:S01]  /*1c290*/  @P2 LDGSTS.E.BYPASS.LTC128B.128 [R244+0x8000], desc[UR4][R30.64+0x80] ;  /* 0x080000801ef42fae */ /* 0x0003e2000b901d44 */
[----:B------:R-:W-:-:S03]  /*1c2a0*/  IADD3 R9, P5, P4, R232, R232, R13 ;  /* 0x000000e8e8097210 */ /* 0x000fc60007cbe00d */
[----:B------:R1:W-:Y:S01]  /*1c2b0*/  @!P2 STS.128 [R244+0x8000], RZ ;  /* 0x008000fff400a388 */ /* 0x0003e20000000c00 */
[----:B------:R-:W-:Y:S02]  /*1c2c0*/  IADD3.X R8, R233, R233, R8, P5, P4 ;  /* 0x000000e9e9087210 */ /* 0x000fe40002fe8408 */
[C---:B------:R-:W-:Y:S01]  /*1c2d0*/  @P2 LEA R14, P0, R9.reuse, R236, 0x1 ;  /* 0x000000ec090e2211 */ /* 0x040fe200078008ff */
[----:B------:R-:W-:Y:S01]  /*1c2e0*/  @!PT LDS RZ, [RZ] ;  /* 0x00000000fffff984 */ /* 0x000fe20000000800 */
[----:B------:R-:W-:Y:S01]  /*1c2f0*/  @!PT LDS RZ, [RZ] ;  /* 0x00000000fffff984 */ /* 0x000fe20000000800 */
[----:B------:R-:W-:Y:S01]  /*1c300*/  @!PT LDS RZ, [RZ] ;  /* 0x00000000fffff984 */ /* 0x000fe20000000800 */
[----:B------:R1:W-:Y:S01]  /*1c310*/  @!P1 LDGSTS.E.BYPASS.LTC128B.128 [R244+0x4800], desc[UR4][R22.64] ;  /* 0x0480000016f49fae */ /* 0x0003e2000b901d44 */
[C---:B------:R-:W-:Y:S02]  /*1c320*/  IADD3 R11, P4, R9.reuse, R232, RZ ;  /* 0x000000e8090b7210 */ /* 0x040fe40007f9e0ff */
[CC--:B------:R-:W-:Y:S01]  /*1c330*/  @!P1 LEA R20, P5, R9.reuse, R236.reuse, 0x1 ;  /* 0x000000ec09149211 */ /* 0x0c0fe200078a08ff */
[----:B------:R1:W-:Y:S01]  /*1c340*/  @P1 STS.128 [R244+0x4800], RZ ;  /* 0x004800fff4001388 */ /* 0x0003e20000000c00 */
[CCC-:B------:R-:W-:Y:S02]  /*1c350*/  @P2 LEA.HI.X R15, R9.reuse, R235.reuse, R8.reuse, 0x1, P0 ;  /* 0x000000eb090f2211 */ /* 0x1c0fe400000f0c08 */
[----:B------:R-:W-:Y:S01]  /*1c360*/  @!P1 LEA.HI.X R21, R9, R235, R8, 0x1, P5 ;  /* 0x000000eb09159211 */ /* 0x000fe200028f0c08 */
        /* <DEDUP_REMOVED lines=10> */
[-C--:B------:R-:W-:Y:S01]  /*1c410*/  @P2 LEA.HI.X R13, R11, R235.reuse, R8, 0x1, P0 ;  /* 0x000000eb0b0d2211 */ /* 0x080fe200000f0c08 */
        /* <DEDUP_REMOVED lines=10> */
[-C--:B------:R-:W-:Y:S01]  /*1c4c0*/  @P2 LEA.HI.X R33, R9, R235.reuse, R8, 0x1, P0 ;  /* 0x000000eb09212211 */ /* 0x080fe200000f0c08 */
[--C-:B------:R-:W-:Y:S01]  /*1c4d0*/  IMAD.X R8, R8, 0x1, R233.reuse, P4 ;  /* 0x0000000108087824 */ /* 0x100fe200020e06e9 */
[CC--:B------:R-:W-:Y:S01]  /*1c4e0*/  @!P1 LEA R40, P5, R11.reuse, R236.reuse, 0x1 ;  /* 0x000000ec0b289211 */ /* 0x0c0fe200078a08ff */
[----:B------:R-:W-:Y:S01]  /*1c4f0*/  @!PT LDS RZ, [RZ] ;  /* 0x00000000fffff984 */ /* 0x000fe20000000800 */
[----:B------:R-:W-:Y:S01]  /*1c500*/  @!PT LDS RZ, [RZ] ;  /* 0x00000000fffff984 */ /* 0x000fe20000000800 */
[----:B------:R-:W-:Y:S01]  /*1c510*/  @!PT LDS RZ, [RZ] ;  /* 0x00000000fffff984 */ /* 0x000fe20000000800 */
[----:B------:R1:W-:Y:S01]  /*1c520*/  @P2 LDGSTS.E.BYPASS.LTC128B.128 [R244+0x9000], desc[UR4][R14.64+0x80] ;  /* 0x090000800ef42fae */ /* 0x0003e2000b901d44 */
[C---:B------:R-:W-:Y:S02]  /*1c530*/  @P2 LEA R10, P0, R11.reuse, R236, 0x1 ;  /* 0x000000ec0b0a2211 */ /* 0x040fe400078008ff */
[C---:B------:R-:W-:Y:S01]  /*1c540*/  IADD3 R9, P4, R11.reuse, R232, RZ ;  /* 0x000000e80b097210 */ /* 0x040fe20007f9e0ff */
[----:B------:R1:W-:Y:S01]  /*1c550*/  @!P2 STS.128 [R244+0x9000], RZ ;  /* 0x009000fff400a388 */ /* 0x0003e20000000c00 */
[CCC-:B------:R-:W-:Y:S02]  /*1c560*/  @!P1 LEA.HI.X R41, R11.reuse, R235.reuse, R8.reuse, 0x1, P5 ;  /* 0x000000eb0b299211 */ /* 0x1c0fe400028f0c08 */
[----:B------:R-:W-:Y:S01]  /*1c570*/  @P2 LEA.HI.X R11, R11, R235, R8, 0x1, P0 ;  /* 0x000000eb0b0b2211 */ /* 0x000fe200000f0c08 */
[----:B------:R-:W-:Y:S01]  /*1c580*/  IMAD.X R8, R8, 0x1, R233, P4 ;  /* 0x0000000108087824 */ /* 0x000fe200020e06e9 */
[----:B------:R-:W-:Y:S01]  /*1c590*/  @!PT LDS RZ, [RZ] ;  /* 0x00000000fffff984 */ /* 0x000fe20000000800 */
[----:B------:R-:W-:Y:S01]  /*1c5a0*/  @!PT LDS RZ, [RZ] ;  /* 0x00000000fffff984 */ /* 0x000fe20000000800 */
[----:B------:R-:W-:Y:S01]  /*1c5b0*/  @!PT LDS RZ, [RZ] ;  /* 0x00000000fffff984 */ /* 0x000fe20000000800 */
[----:B------:R1:W-:Y:S01]  /*1c5c0*/  @!P1 LDGSTS.E.BYPASS.LTC128B.128 [R244+0x5800], desc[UR4][R18.64] ;  /* 0x0580000012f49fae */ /* 0x0003e2000b901d44 */
[----:B------:R-:W-:-:S02]  /*1c5d0*/  @!P1 LEA R54, P5, R9, R236, 0x1 ;  /* 0x000000ec09369211 */ /* 0x000fc400078a08ff */
[C---:B------:R-:W-:Y:S01]  /*1c5e0*/  @P2 LEA R42, P0, R9.reuse, R236, 0x1 ;  /* 0x000000ec092a2211 */ /* 0x040fe200078008ff */
[----:B------:R1:W-:Y:S01]  /*1c5f0*/  @P1 STS.128 [R244+0x5800], RZ ;  /* 0x005800fff4001388 */ /* 0x0003e20000000c00 */
[C---:B------:R-:W-:Y:S02]  /*1c600*/  IADD3 R4, P4, R9.reuse, R232, RZ ;  /* 0x000000e809047210 */ /* 0x040fe40007f9e0ff */
[CCC-:B------:R-:W-:Y:S01]  /*1c610*/  @!P1 LEA.HI.X R55, R9.reuse, R235.reuse, R8.reuse, 0x1, P5 ;  /* 0x000000eb09379211 */ /* 0x1c0fe200028f0c08 */
[----:B------:R-:W-:Y:S01]  /*1c620*/  @!PT LDS RZ, [RZ] ;  /* 0x00000000fffff984 */ /* 0x000fe20000000800 */
[----:B------:R-:W-:Y:S01]  /*1c630*/  @!PT LDS RZ, [RZ] ;  /* 0x00000000fffff984 */ /* 0x000fe20000000800 */
[----:B------:R-:W-:Y:S01]  /*1c640*/  @!PT LDS RZ, [RZ] ;  /* 0x00000000fffff984 */ /* 0x000fe20000000800 */
[----:B------:R1:W-:Y:S01]  /*1c650*/  @P2 LDGSTS.E.BYPASS.LTC128B.128 [R244+0x9800], desc[UR4][R12.64+0x80] ;  /* 0x098000800cf42fae */ /* 0x0003e2000b901d44 */
[-C--:B------:R-:W-:Y:S01]  /*1c660*/  @P2 LEA.HI.X R43, R9, R235.reuse, R8, 0x1, P0 ;  /* 0x000000eb092b2211 */ /* 0x080fe200000f0c08 */
[----:B------:R-:W-:Y:S01]  /*1c670*/  IMAD.X R8, R8, 0x1, R233, P4 ;  /* 0x0000000108087824 */ /* 0x000fe200020e06e9 */
[CC--:B------:R-:W-:Y:S01]  /*1c680*/  @!P1 LEA R56, P4, R4.reuse, R236.reuse, 0x1 ;  /* 0x000000ec04389211 */ /* 0x0c0fe200078808ff */
[----:B------:R1:W-:Y:S01]  /*1c690*/  @!P2 STS.128 [R244+0x9800], RZ ;  /* 0x009800fff400a388 */ /* 0x0003e20000000c00 */
[C---:B------:R-:W-:Y:S01]  /*1c6a0*/  @P2 LEA R58, P0, R4.reuse, R236, 0x1 ;  /* 0x000000ec043a2211 */ /* 0x040fe200078008ff */
[----:B------:R-:W-:Y:S01]  /*1c6b0*/  IMAD.MOV.U32 R236, RZ, RZ, R30 ;  /* 0x000000ffffec7224 */ /* 0x000fe200078e001e */
[CCC-:B------:R-:W-:Y:S01]  /*1c6c0*/  @!P1 LEA.HI.X R57, R4.reuse, R235.reuse, R8.reuse, 0x1, P4 ;  /* 0x000000eb04399211 */ /* 0x1c0fe200020f0c08 */
[----:B------:R-:W-:Y:S01]  /*1c6d0*/  @!PT LDS RZ, [RZ] ;  /* 0x00000000fffff984 */ /* 0x000fe20000000800 */
[----:B------:R-:W-:Y:S01]  /*1c6e0*/  @!PT LDS RZ, [RZ] ;  /* 0x00000000fffff984 */ /* 0x000fe20000000800 */
[----:B------:R-:W-:Y:S01]  /*1c6f0*/  @!PT LDS RZ, [RZ] ;  /* 0x00000000fffff984 */ /* 0x000fe20000000800 */
[----:B------:R1:W-:Y:S01]  /*1c700*/  @!P1 LDGSTS.E.BYPASS.LTC128B.128 [R244+0x6000], desc[UR4][R34.64] ;  /* 0x0600000022f49fae */ /* 0x0003e2000b901d44 */
[----:B------:R-:W-:Y:S01]  /*1c710*/  @P2 LEA.HI.X R59, R4, R235, R8, 0x1, P0 ;  /* 0x000000eb043b2211 */ /* 0x000fe200000f0c08 */
[----:B------:R-:W-:-:S02]  /*1c720*/  IMAD.MOV.U32 R235, RZ, RZ, R31 ;  /* 0x000000ffffeb7224 */ /* 0x000fc400078e001f */
        /* <DEDUP_REMOVED lines=37> */
.L_x_1958:
[----:B------:R-:W-:Y:S05]  /*1c980*/  BSYNC B1 ;  /* 0x0000000000017941 */ /* 0x000fea0003800000 */
.L_x_1957:
[----:B-1----:R1:W2:Y:S01]  /*1c990*/  LD.E R55, desc[UR4][R6.64+0xdc] ;  /* 0x0000dc0406377980 */ /* 0x0022a2000c101900 */
[----:B------:R-:W-:-:S03]  /*1c9a0*/  FMNMX.FTZ R4, R0, R3, !PT ;  /* 0x0000000300047209 */ /* 0x000fc60007810000 */
[----:B------:R-:W-:Y:S01]  /*1c9b0*/  LDSM.16.MT88.4 R16, [R221+0xc000] ;  /* 0x00c00000dd10783b */ /* 0x000fe20000004200 */
[----:B------:R-:W-:-:S03]  /*1c9c0*/  FMNMX.FTZ R9, R45, R4, !PT ;  /* 0x000000042d097209 */ /* 0x000fc60007810000 */
[----:B------:R-:W-:Y:S01]  /*1c9d0*/  LDSM.16.MT88.4 R32, [R223+0xd000] ;  /* 0x00d00000df20783b */ /* 0x000fe20000004200 */
[----:B------:R-:W-:-:S04]  /*1c9e0*/  FMNMX.FTZ R9, R182, R9, !PT ;  /* 0x00000009b6097209 */ /* 0x000fc80007810000 */
[----:B------:R-:W-:-:S04]  /*1c9f0*/  FMNMX.FTZ R9, R186, R9, !PT ;  /* 0x00000009ba097209 */ /* 0x000fc80007810000 */
[----:B------:R-:W-:Y:S02]  /*1ca00*/  FMNMX.FTZ R4, R176, R9, !PT ;  /* 0x00000009b0047209 */ /* 0x000fe40007810000 */
[----:B------:R-:W-:Y:S02]  /*1ca10*/  FMNMX.FTZ R9, R2, R5, !PT ;  /* 0x0000000502097209 */ /* 0x000fe40007810000 */
[----:B------:R-:W-:Y:S02]  /*1ca20*/  FMNMX.FTZ R4, R49, R4, !PT ;  /* 0x0000000431047209 */ /* 0x000fe40007810000 */
[----:B------:R-:W-:Y:S02]  /*1ca30*/  FMNMX.FTZ R8, R178, R9, !PT ;  /* 0x00000009b2087209 */ /* 0x000fe40007810000 */
[----:B------:R-:W-:Y:S02]  /*1ca40*/  FMNMX.FTZ R4, R51, R4, !PT ;  /* 0x0000000433047209 */ /* 0x000fe40007810000 */
[----:B------:R-:W-:-:S02]  /*1ca50*/  FMNMX.FTZ R9, R47, R8, !PT ;  /* 0x000000082f097209 */ /* 0x000fc40007810000 */
[----:B------:R-:W-:Y:S02]  /*1ca60*/  FMNMX.FTZ R4, R29, R4, !PT ;  /* 0x000000041d047209 */ /* 0x000fe40007810000 */
[----:B-1----:R-:W-:Y:S02]  /*1ca70*/  FMNMX.FTZ R7, R180, R9, !PT ;  /* 0x00000009b4077209 */ /* 0x002fe40007810000 */
        /* <DEDUP_REMOVED lines=60> */
[----:B---3--:R-:W-:-:S04]  /*1ce40*/  FMNMX.FTZ R46, R7, R46, !PT ;  /* 0x0000002e072e7209 */ /* 0x008fc80007810000 */
[----:B------:R-:W-:-:S04]  /*1ce50*/  FSETP.NEU.FTZ.AND P1, PT, R46, -INF , PT ;  /* 0xff8000002e00780b */ /* 0x000fc80003f3d000 */
[----:B------:R-:W-:Y:S01]  /*1ce60*/  FSEL R9, R46, RZ, P1 ;  /* 0x000000ff2e097208 */ /* 0x000fe20000800000 */
[C---:B--2---:R-:W-:Y:S01]  /*1ce70*/  FMUL.FTZ R56, R55.reuse, R44 ;  /* 0x0000002c37387220 */ /* 0x044fe20000410000 */
[----:B------:R-:W-:-:S04]  /*1ce80*/  FMUL.FTZ R64, R55, R46 ;  /* 0x0000002e37407220 */ /* 0x000fc80000410000 */
[----:B------:R-:W-:Y:S02]  /*1ce90*/  FSEL R56, R56, RZ, P0 ;  /* 0x000000ff38387208 */ /* 0x000fe40000000000 */
[----:B------:R-:W-:-:S03]  /*1cea0*/  FSEL R64, R64, RZ, P1 ;  /* 0x000000ff40407208 */ /* 0x000fc60000800000 */
[-CC-:B------:R-:W-:Y:S01]  /*1ceb0*/  FFMA.FTZ R41, R45, R55.reuse, -R56.reuse ;  /* 0x000000372d297223 */ /* 0x180fe20000010838 */
[-C--:B------:R-:W-:Y:S01]  /*1cec0*/  FFMA.FTZ R48, R3, R55.reuse, -R56 ;  /* 0x0000003703307223 */ /* 0x080fe20000010838 */
[-CC-:B------:R-:W-:Y:S01]  /*1ced0*/  FFMA.FTZ R45, R5, R55.reuse, -R64.reuse ;  /* 0x00000037052d7223 */ /* 0x180fe20000010840 */
[----:B------:R-:W-:Y:S01]  /*1cee0*/  FSEL R5, R44, RZ, P0 ;  /* 0x000000ff2c057208 */ /* 0x000fe20000000000 */
[-C--:B------:R-:W-:Y:S01]  /*1cef0*/  FFMA.FTZ R42, R47, R55.reuse, -R64 ;  /* 0x000000372f2a7223 */ /* 0x080fe20000010840 */
[-CC-:B------:R-:W-:Y:S01]  /*1cf00*/  FFMA.FTZ R40, R182, R55.reuse, -R56.reuse ;  /* 0x00000037b6287223 */ /* 0x180fe20000010838 */
[-C--:B------:R-:W-:Y:S01]  /*1cf10*/  FFMA.FTZ R3, R186, R55.reuse, -R56 ;  /* 0x00000037ba037223 */ /* 0x080fe20000010838 */
[-CC-:B------:R-:W-:Y:S01]  /*1cf20*/  FFMA.FTZ R43, R178, R55.reuse, -R64.reuse ;  /* 0x00000037b22b7223 */ /* 0x180fe20000010840 */
[----:B------:R-:W-:Y:S01]  /*1cf30*/  FADD.FTZ R0, R0, -R5 ;  /* 0x8000000500007221 */ /* 0x000fe20000010000 */
[-C--:B------:R-:W-:Y:S01]  /*1cf40*/  FFMA.FTZ R47, R180, R55.reuse, -R64 ;  /* 0x00000037b42f7223 */ /* 0x080fe20000010840 */
[----:B------:R-:W1:Y:S01]  /*1cf50*/  LDSM.16.MT88.4 R4, [R223+0xc000] ;  /* 0x00c00000df04783b */ /* 0x000e620000004200 */
[----:B------:R-:W-:Y:S01]  /*1cf60*/  MUFU.EX2 R48, R48 ;  /* 0x0000003000307308 */ /* 0x000fe20000000800 */
[----:B------:R-:W-:Y:S01]  /*1cf70*/  FMUL.FTZ R20, R55, R0 ;  /* 0x0000000037147220 */ /* 0x000fe20000410000 */
[----:B------:R-:W-:Y:S01]  /*1cf80*/  FADD.FTZ R0, R2, -R9 ;  /* 0x8000000902007221 */ /* 0x000fe20000010000 */
[-CC-:B------:R-:W-:Y:S01]  /*1cf90*/  FFMA.FTZ R52, R51, R55.reuse, -R56.reuse ;  /* 0x0000003733347223 */ /* 0x180fe20000010838 */
[----:B------:R-:W2:Y:S01]  /*1cfa0*/  LDSM.16.MT88.4 R8, [R220+0xc000] ;  /* 0x00c00000dc08783b */ /* 0x000ea20000004200 */
[-CC-:B------:R-:W-:Y:S01]  /*1cfb0*/  FFMA.FTZ R51, R29, R55.reuse, -R56.reuse ;  /* 0x000000371d337223 */ /* 0x180fe20000010838 */
[----:B------:R-:W-:Y:S01]  /*1cfc0*/  FMUL.FTZ R0, R55, R0 ;  /* 0x0000000037007220 */ /* 0x000fe20000410000 */
[-CC-:B------:R-:W-:Y:S01]  /*1cfd0*/  FFMA.FTZ R50, R176, R55.reuse, -R56.reuse ;  /* 0x00000037b0327223 */ /* 0x180fe20000010838 */
[----:B------:R-:W3:Y:S01]  /*1cfe0*/  MUFU.EX2 R41, R41 ;  /* 0x0000002900297308 */ /* 0x000ee20000000800 */
[----:B------:R-:W-:Y:S01]  /*1cff0*/  LDSM.16.MT88.4 R28, [R219+0x10000] ;  /* 0x01000000db1c783b */ /* 0x000fe20000004200 */
[-C--:B------:R-:W-:Y:S01]  /*1d000*/  FFMA.FTZ R49, R49, R55.reuse, -R56 ;  /* 0x0000003731317223 */ /* 0x080fe20000010838 */
[-CC-:B------:R-:W-:Y:S01]  /*1d010*/  FFMA.FTZ R59, R174, R55.reuse, -R64.reuse ;  /* 0x00000037ae3b7223 */ /* 0x180fe20000010840 */
[-CC-:B------:R-:W-:Y:S01]  /*1d020*/  FFMA.FTZ R54, R27, R55.reuse, -R64.reuse ;  /* 0x000000371b367223 */ /* 0x180fe20000010840 */
[-CC-:B------:R-:W-:Y:S01]  /*1d030*/  FFMA.FTZ R58, R25, R55.reuse, -R64.reuse ;  /* 0x00000037193a7223 */ /* 0x180fe20000010840 */
[-C--:B------:R-:W-:Y:S01]  /*1d040*/  FFMA.FTZ R57, R172, R55.reuse, -R64 ;  /* 0x00000037ac397223 */ /* 0x080fe20000010840 */
[----:B------:R-:W-:Y:S01]  /*1d050*/  LDSM.16.MT88.4 R24, [R221+0xc800] ;  /* 0x00c80000dd18783b */ /* 0x000fe20000004200 */
[----:B------:R-:W-:Y:S01]  /*1d060*/  MUFU.EX2 R40, R40 ;  /* 0x0000002800287308 */ /* 0x000fe20000000800 */
[-CC-:B------:R-:W-:Y:S01]  /*1d070*/  FFMA.FTZ R65, R39, R55.reuse, -R56.reuse ;  /* 0x0000003727417223 */ /* 0x180fe20000010838 */
[-CC-:B------:R-:W-:Y:S01]  /*1d080*/  FFMA.FTZ R66, R38, R55.reuse, -R56.reuse ;  /* 0x0000003726427223 */ /* 0x180fe20000010838 */
[-C--:B------:R-:W-:Y:S01]  /*1d090*/  FFMA.FTZ R67, R36, R55.reuse, -R56 ;  /* 0x0000003724437223 */ /* 0x080fe20000010838 */
[-CC-:B------:R-:W-:Y:S01]  /*1d0a0*/  FFMA.FTZ R132, R37, R55.reuse, -R64.reuse ;  /* 0x0000003725847223 */ /* 0x180fe20000010840 */
[-CC-:B------:R-:W-:Y:S01]  /*1d0b0*/  FFMA.FTZ R137, R164, R55.reuse, -R64.reuse ;  /* 0x00000037a4897223 */ /* 0x180fe20000010840 */
[----:B------:R-:W-:Y:S01]  /*1d0c0*/  LDSM.16.MT88.4 R36, [R219+0x10800] ;  /* 0x01080000db24783b */ /* 0x000fe20000004200 */
[-CC-:B------:R-:W-:Y:S01]  /*1d0d0*/  FFMA.FTZ R134, R166, R55.reuse, -R64.reuse ;  /* 0x00000037a6867223 */ /* 0x180fe20000010840 */
[----:B------:R-:W4:Y:S01]  /*1d0e0*/  MUFU.EX2 R3, R3 ;  /* 0x0000000300037308 */ /* 0x000f220000000800 */
[----:B---3--:R-:W-:Y:S01]  /*1d0f0*/  F2FP.BF16.F32.PACK_AB R13, R41, R48 ;  /* 0x00000030290d723e */ /* 0x008fe200000010ff */
[-C--:B------:R-:W-:Y:S01]  /*1d100*/  FFMA.FTZ R141, R160, R55.reuse, -R64 ;  /* 0x00000037a08d7223 */ /* 0x080fe20000010840 */
[-CC-:B------:R-:W-:Y:S01]  /*1d110*/  FFMA.FTZ R136, R162, R55.reuse, -R56.reuse ;  /* 0x00000037a2887223 */ /* 0x180fe20000010838 */
[-CC-:B------:R-:W-:Y:S01]  /*1d120*/  FFMA.FTZ R140, R177, R55.reuse, -R56.reuse ;  /* 0x00000037b18c7223 */ /* 0x180fe20000010838 */
[-CC-:B------:R-:W-:Y:S01]  /*1d130*/  FFMA.FTZ R177, R158, R55.reuse, -R56.reuse ;  /* 0x000000379eb17223 */ /* 0x180fe20000010838 */
[-C--:B------:R-:W-:Y:S01]  /*1d140*/  FFMA.FTZ R142, R251, R55.reuse, -R56 ;  /* 0x00000037fb8e7223 */ /* 0x080fe20000010838 */
        /* <DEDUP_REMOVED lines=9> */
[----:B------:R-:W3:Y:S01]  /*1d1e0*/  MUFU.EX2 R43, R43 ;  /* 0x0000002b002b7308 */ /* 0x000ee20000000800 */
[----:B----4-:R-:W-:Y:S01]  /*1d1f0*/  F2FP.BF16.F32.PACK_AB R15, R3, R40 ;  /* 0x00000028030f723e */ /* 0x010fe200000010ff */
        /* <DEDUP_REMOVED lines=14> */
[----:B------:R-:W4:Y:S01]  /*1d2e0*/  MUFU.EX2 R47, R47 ;  /* 0x0000002f002f7308 */ /* 0x000f220000000800 */
[----:B---3--:R-:W-:Y:S01]  /*1d2f0*/  F2FP.BF16.F32.PACK_AB R12, R43, R45 ;  /* 0x0000002d2b0c723e */ /* 0x008fe200000010ff */
[-CC-:B------:R-:W-:Y:S01]  /*1d300*/  FFMA.FTZ R159, R159, R55.reuse, -R56.reuse ;  /* 0x000000379f9f7223 */ /* 0x180fe20000010838 */
[-CC-:B------:R-:W-:Y:S01]  /*1d310*/  FFMA.FTZ R166, R155, R55.reuse, -R56.reuse ;  /* 0x000000379ba67223 */ /* 0x180fe20000010838 */
[-C--:B------:R-:W-:Y:S01]  /*1d320*/  FFMA.FTZ R153, R153, R55.reuse, -R56 ;  /* 0x0000003799997223 */ /* 0x080fe20000010838 */
[-CC-:B------:R-:W-:Y:S01]  /*1d330*/  FFMA.FTZ R151, R151, R55.reuse, -R64.reuse ;  /* 0x0000003797977223 */ /* 0x180fe20000010840 */
[-CC-:B------:R-:W-:Y:S01]  /*1d340*/  FFMA.FTZ R168, R149, R55.reuse, -R64.reuse ;  /* 0x0000003795a87223 */ /* 0x180fe20000010840 */
[-CC-:B------:R-:W-:Y:S01]  /*1d350*/  FFMA.FTZ R147, R147, R55.reuse, -R64.reuse ;  /* 0x0000003793937223 */ /* 0x180fe20000010840 */
[----:B------:R-:W3:Y:S01]  /*1d360*/  MUFU.EX2 R2, R20 ;  /* 0x0000001400027308 */ /* 0x000ee20000000800 */
[-C--:B------:R-:W-:Y:S01]  /*1d370*/  FFMA.FTZ R170, R145, R55.reuse, -R64 ;  /* 0x0000003791aa7223 */ /* 0x080fe20000010840 */
[-CC-:B------:R-:W-:Y:S01]  /*1d380*/  FFMA.FTZ R172, R143, R55.reuse, -R56.reuse ;  /* 0x000000378fac7223 */ /* 0x180fe20000010838 */
[-CC-:B------:R-:W-:Y:S01]  /*1d390*/  FFMA.FTZ R139, R139, R55.reuse, -R56.reuse ;  /* 0x000000378b8b7223 */ /* 0x180fe20000010838 */
[-CC-:B------:R-:W-:Y:S01]  /*1d3a0*/  FFMA.FTZ R174, R135, R55.reuse, -R56.reuse ;  /* 0x0000003787ae7223 */ /* 0x180fe20000010838 */
[-C--:B------:R-:W-:Y:S01]  /*1d3b0*/  FFMA.FTZ R133, R133, R55.reuse, -R56 ;  /* 0x0000003785857223 */ /* 0x080fe20000010838 */
[-C--:B------:R-:W-:Y:S01]  /*1d3c0*/  FFMA.FTZ R63, R63, R55.reuse, -R64 ;  /* 0x000000373f3f7223 */ /* 0x080fe20000010840 */
[----:B------:R-:W-:Y:S01]  /*1d3d0*/  FFMA.FTZ R53, R53, R55, -R56 ;  /* 0x0000003735357223 */ /* 0x000fe20000010838 */
        /* <DEDUP_REMOVED lines=14> */
[-C--:B------:R-:W-:Y:S01]  /*1d4c0*/  FMUL.FTZ R125, R125, R0.reuse ;  /* 0x000000007d7d7220 */ /* 0x080fe20000410000 */
[-C--:B------:R-:W-:Y:S01]  /*1d4d0*/  FMUL.FTZ R68, R68, R0.reuse ;  /* 0x0000000044447220 */ /* 0x080fe20000410000 */
[-C--:B------:R-:W-:Y:S01]  /*1d4e0*/  FMUL.FTZ R69, R69, R0.reuse ;  /* 0x0000000045457220 */ /* 0x080fe20000410000 */
[-C--:B------:R-:W-:Y:S01]  /*1d4f0*/  FMUL.FTZ R72, R72, R0.reuse ;  /* 0x0000000048487220 */ /* 0x080fe20000410000 */
[----:B------:R-:W-:Y:S01]  /*1d500*/  FMUL.FTZ R73, R73, R0 ;  /* 0x0000000049497220 */ /* 0x000fe20000410000 */
[C---:B-1----:R-:W-:Y:S01]  /*1d510*/  HMMA.16816.F32.BF16 R128, R12.reuse, R4, R128 ;  /* 0x000000040c80723c */ /* 0x042fe20000041880 */
[-C--:B------:R-:W-:Y:S01]  /*1d520*/  FMUL.FTZ R78, R78, R2.reuse ;  /* 0x000000024e4e7220 */ /* 0x080fe20000410000 */
[-C--:B------:R-:W-:Y:S01]  /*1d530*/  FMUL.FTZ R79, R79, R2.reuse ;  /* 0x000000024f4f7220 */ /* 0x080fe20000410000 */
[-C--:B------:R-:W-:Y:S01]  /*1d540*/  FMUL.FTZ R82, R82, R2.reuse ;  /* 0x0000000252527220 */ /* 0x080fe20000410000 */
[----:B------:R-:W-:Y:S01]  /*1d550*/  FMUL.FTZ R83, R83, R2 ;  /* 0x0000000253537220 */ /* 0x000fe20000410000 */
[-C--:B------:R-:W-:Y:S01]  /*1d560*/  FMUL.FTZ R76, R76, R0.reuse ;  /* 0x000000004c4c7220 */ /* 0x080fe20000410000 */
[C---:B------:R-:W-:Y:S01]  /*1d570*/  HMMA.16816.F32.BF16 R124, R12.reuse, R6, R124 ;  /* 0x000000060c7c723c */ /* 0x040fe2000004187c */
[----:B------:R-:W1:Y:S01]  /*1d580*/  LDSM.16.MT88.4 R4, [R219+0xc000] ;  /* 0x00c00000db04783b */ /* 0x000e620000004200 */
[-C--:B------:R-:W-:Y:S01]  /*1d590*/  FMUL.FTZ R77, R77, R0.reuse ;  /* 0x000000004d4d7220 */ /* 0x080fe20000410000 */
[-C--:B------:R-:W-:Y:S01]  /*1d5a0*/  FMUL.FTZ R80, R80, R0.reuse ;  /* 0x0000000050507220 */ /* 0x080fe20000410000 */
[----:B------:R-:W-:Y:S01]  /*1d5b0*/  FMUL.FTZ R81, R81, R0 ;  /* 0x0000000051517220 */ /* 0x000fe20000410000 */
[-C--:B------:R-:W-:Y:S01]  /*1d5c0*/  FMUL.FTZ R86, R86, R2.reuse ;  /* 0x0000000256567220 */ /* 0x080fe20000410000 */
[C---:B------:R-:W-:Y:S01]  /*1d5d0*/  HMMA.16816.F32.BF16 R68, R12.reuse, R16, R68 ;  /* 0x000000100c44723c */ /* 0x040fe20000041844 */
[----:B------:R-:W-:Y:S01]  /*1d5e0*/  FMUL.FTZ R87, R87, R2 ;  /* 0x0000000257577220 */ /* 0x000fe20000410000 */
[-C--:B------:R-:W-:Y:S01]  /*1d5f0*/  FMUL.FTZ R84, R84, R0.reuse ;  /* 0x0000000054547220 */ /* 0x080fe20000410000 */
[----:B------:R-:W-:Y:S01]  /*1d600*/  FMUL.FTZ R85, R85, R0 ;  /* 0x0000000055557220 */ /* 0x000fe20000410000 */
[-C--:B------:R-:W-:Y:S01]  /*1d610*/  FMUL.FTZ R90, R90, R2.reuse ;  /* 0x000000025a5a7220 */ /* 0x080fe20000410000 */
[----:B------:R-:W-:Y:S01]  /*1d620*/  FMUL.FTZ R91, R91, R2 ;  /* 0x000000025b5b7220 */ /* 0x000fe20000410000 */
[C---:B------:R-:W-:Y:S01]  /*1d630*/  HMMA.16816.F32.BF16 R72, R12.reuse, R18, R72 ;  /* 0x000000120c48723c */ /* 0x040fe20000041848 */
[----:B------:R-:W3:Y:S01]  /*1d640*/  LDSM.16.MT88.4 R16, [R223+0x10000] ;  /* 0x01000000df10783b */ /* 0x000ee20000004200 */
[-C--:B------:R-:W-:Y:S01]  /*1d650*/  FMUL.FTZ R88, R88, R0.reuse ;  /* 0x0000000058587220 */ /* 0x080fe20000410000 */
[----:B------:R-:W-:Y:S01]  /*1d660*/  FMUL.FTZ R89, R89, R0 ;  /* 0x0000000059597220 */ /* 0x000fe20000410000 */
[-C--:B------:R-:W-:Y:S01]  /*1d670*/  FMUL.FTZ R94, R94, R2.reuse ;  /* 0x000000025e5e7220 */ /* 0x080fe20000410000 */
[----:B------:R-:W-:Y:S01]  /*1d680*/  FMUL.FTZ R95, R95, R2 ;  /* 0x000000025f5f7220 */ /* 0x000fe20000410000 */
[C---:B--2---:R-:W-:Y:S01]  /*1d690*/  HMMA.16816.F32.BF16 R76, R12.reuse, R8, R76 ;  /* 0x000000080c4c723c */ /* 0x044fe2000004184c */
[-C--:B------:R-:W-:Y:S01]  /*1d6a0*/  FMUL.FTZ R92, R92, R0.reuse ;  /* 0x000000005c5c7220 */ /* 0x080fe20000410000 */
[----:B------:R-:W-:Y:S01]  /*1d6b0*/  FMUL.FTZ R93, R93, R0 ;  /* 0x000000005d5d7220 */ /* 0x000fe20000410000 */
[-C--:B------:R-:W-:Y:S01]  /*1d6c0*/  FMUL.FTZ R98, R98, R2.reuse ;  /* 0x0000000262627220 */ /* 0x080fe20000410000 */
[----:B------:R-:W-:Y:S01]  /*1d6d0*/  FMUL.FTZ R99, R99, R2 ;  /* 0x0000000263637220 */ /* 0x000fe20000410000 */
[-C--:B------:R-:W-:Y:S01]  /*1d6e0*/  FMUL.FTZ R96, R96, R0.reuse ;  /* 0x0000000060607220 */ /* 0x080fe20000410000 */
[C---:B------:R-:W-:Y:S01]  /*1d6f0*/  HMMA.16816.F32.BF16 R80, R12.reuse, R10, R80 ;  /* 0x0000000a0c50723c */ /* 0x040fe20000041850 */
[----:B------:R-:W2:Y:S01]  /*1d700*/  LDSM.16.MT88.4 R8, [R221+0x10000] ;  /* 0x01000000dd08783b */ /* 0x000ea20000004200 */
[----:B------:R-:W-:Y:S01]  /*1d710*/  FMUL.FTZ R97, R97, R0 ;  /* 0x0000000061617220 */ /* 0x000fe20000410000 */
[----:B------:R-:W-:Y:S01]  /*1d720*/  MUFU.EX2 R49, R49 ;  /* 0x0000003100317308 */ /* 0x000fe20000000800 */
        /* <DEDUP_REMOVED lines=12> */
[----:B------:R-:W-:Y:S01]  /*1d7f0*/  FMUL.FTZ R105, R105, R0 ;  /* 0x0000000069697220 */ /* 0x000fe20000410000 */
[C---:B-1----:R-:W-:Y:S01]  /*1d800*/  HMMA.16816.F32.BF16 R84, R12.reuse, R4, R84 ;  /* 0x000000040c54723c */ /* 0x042fe20000041854 */
[-C--:B------:R-:W-:Y:S01]  /*1d810*/  FMUL.FTZ R118, R118, R2.reuse ;  /* 0x0000000276767220 */ /* 0x080fe20000410000 */
[----:B------:R-:W-:Y:S01]  /*1d820*/  MUFU.EX2 R51, R51 ;  /* 0x0000003300337308 */ /* 0x000fe20000000800 */
[----:B------:R-:W-:Y:S01]  /*1d830*/  FMUL.FTZ R119, R119, R2 ;  /* 0x0000000277777220 */ /* 0x000fe20000410000 */
[-C--:B------:R-:W-:Y:S01]  /*1d840*/  FMUL.FTZ R116, R116, R0.reuse ;  /* 0x0000000074747220 */ /* 0x080fe20000410000 */
[----:B------:R-:W-:Y:S01]  /*1d850*/  FMUL.FTZ R117, R117, R0 ;  /* 0x0000000075757220 */ /* 0x000fe20000410000 */
[C---:B------:R-:W-:Y:S01]  /*1d860*/  HMMA.16816.F32.BF16 R88, R12.reuse, R6, R88 ;  /* 0x000000060c58723c */ /* 0x040fe20000041858 */
[----:B------:R-:W1:Y:S01]  /*1d870*/  LDSM.16.MT88.4 R4, [R220+0x10000] ;  /* 0x01000000dc04783b */ /* 0x000e620000004200 */
[-C--:B------:R-:W-:Y:S01]  /*1d880*/  FMUL.FTZ R110, R110, R2.reuse ;  /* 0x000000026e6e7220 */ /* 0x080fe20000410000 */
[----:B------:R-:W-:Y:S01]  /*1d890*/  FMUL.FTZ R111, R111, R2 ;  /* 0x000000026f6f7220 */ /* 0x000fe20000410000 */
[----:B------:R-:W-:Y:S01]  /*1d8a0*/  MUFU.EX2 R59, R59 ;  /* 0x0000003b003b7308 */ /* 0x000fe20000000800 */
[-C--:B------:R-:W-:Y:S01]  /*1d8b0*/  FMUL.FTZ R108, R108, R0.reuse ;  /* 0x000000006c6c7220 */ /* 0x080fe20000410000 */
[C---:B---3--:R-:W-:Y:S01]  /*1d8c0*/  HMMA.16816.F32.BF16 R92, R12.reuse, R16, R92 ;  /* 0x000000100c5c723c */ /* 0x048fe2000004185c */
[----:B------:R-:W-:Y:S01]  /*1d8d0*/  FMUL.FTZ R109, R109, R0 ;  /* 0x000000006d6d7220 */ /* 0x000fe20000410000 */
[----:B------:R-:W-:Y:S01]  /*1d8e0*/  LDSM.16.MT88.4 R20, [R219+0xc800] ;  /* 0x00c80000db14783b */ /* 0x000fe20000004200 */
[-C--:B------:R-:W-:Y:S01]  /*1d8f0*/  FMUL.FTZ R114, R114, R2.reuse ;  /* 0x0000000272727220 */ /* 0x080fe20000410000 */
[----:B------:R-:W-:Y:S01]  /*1d900*/  FMUL.FTZ R115, R115, R2 ;  /* 0x0000000273737220 */ /* 0x000fe20000410000 */
[-C--:B------:R-:W-:Y:S01]  /*1d910*/  FMUL.FTZ R112, R112, R0.reuse ;  /* 0x0000000070707220 */ /* 0x080fe20000410000 */
[C---:B------:R-:W-:Y:S01]  /*1d920*/  HMMA.16816.F32.BF16 R96, R12.reuse, R18, R96 ;  /* 0x000000120c60723c */ /* 0x040fe20000041860 */
[----:B------:R-:W3:Y:S01]  /*1d930*/  LDSM.16.MT88.4 R16, [R223+0xc800] ;  /* 0x00c80000df10783b */ /* 0x000ee20000004200 */
[----:B------:R-:W4:Y:S01]  /*1d940*/  MUFU.EX2 R54, R54 ;  /* 0x0000003600367308 */ /* 0x000f220000000800 */
        /* <DEDUP_REMOVED lines=11> */
[----:B------:R-:W5:Y:S01]  /*1da00*/  MUFU.EX2 R57, R57 ;  /* 0x0000003900397308 */ /* 0x000f620000000800 */
[----:B------:R-:W-:Y:S01]  /*1da10*/  HMMA.16816.F32.BF16 R108, R12, R28, R108 ;  /* 0x0000001c0c6c723c */ /* 0x000fe2000004186c */
[----:B------:R-:W-:Y:S01]  /*1da20*/  FADD.FTZ R3, R3, R40 ;  /* 0x0000002803037221 */ /* 0x000fe20000010000 */
[----:B------:R-:W-:-:S05]  /*1da30*/  FADD.FTZ R42, R47, R42 ;  /* 0x0000002a2f2a7221 */ /* 0x000fca0000010000 */
[----:B------:R-:W-:Y:S01]  /*1da40*/  MUFU.EX2 R65, R65 ;  /* 0x0000004100417308 */ /* 0x000fe20000000800 */
[C---:B-1----:R-:W-:Y:S07]  /*1da50*/  HMMA.16816.F32.BF16 R104, R12.reuse, R4, R104 ;  /* 0x000000040c68723c */ /* 0x042fee0000041868 */
[----:B------:R-:W-:Y:S01]  /*1da60*/  MUFU.EX2 R66, R66 ;  /* 0x0000004200427308 */ /* 0x000fe20000000800 */
        /* <DEDUP_REMOVED lines=13> */
[C---:B---3--:R-:W-:Y:S01]  /*1db40*/  HMMA.16816.F32.BF16 R128, R4.reuse, R16, R128 ;  /* 0x000000100480723c */ /* 0x048fe20000041880 */
[----:B------:R-:W-:Y:S01]  /*1db50*/  FADD.FTZ R58, R58, R59 ;  /* 0x0000003b3a3a7221 */ /* 0x000fe20000010000 */
[----:B------:R-:W-:Y:S01]  /*1db60*/  MUFU.EX2 R132, R132 ;  /* 0x0000008400847308 */ /* 0x000fe20000000800 */
[----:B------:R-:W-:Y:S02]  /*1db70*/  FADD.FTZ R52, R51, R52 ;  /* 0x0000003433347221 */ /* 0x000fe40000010000 */
[----:B------:R-:W-:Y:S01]  /*1db80*/  FADD.FTZ R57, R57, R58 ;  /* 0x0000003a39397221 */ /* 0x000fe20000010000 */
[C---:B------:R-:W-:Y:S01]  /*1db90*/  HMMA.16816.F32.BF16 R124, R4.reuse, R18, R124 ;  /* 0x00000012047c723c */ /* 0x040fe2000004187c */
[----:B------:R-:W1:Y:S03]  /*1dba0*/  LDSM.16.MT88.4 R16, [R223+0x10800] ;  /* 0x01080000df10783b */ /* 0x000e660000004200 */
[----:B------:R-:W3:Y:S02]  /*1dbb0*/  MUFU.EX2 R137, R137 ;  /* 0x0000008900897308 */ /* 0x000ee40000000800 */
[C---:B--2---:R-:W-:Y:S06]  /*1dbc0*/  HMMA.16816.F32.BF16 R76, R4.reuse, R8, R76 ;  /* 0x00000008044c723c */ /* 0x044fec000004184c */
[C---:B------:R-:W-:Y:S01]  /*1dbd0*/  HMMA.16816.F32.BF16 R80, R4.reuse, R10, R80 ;  /* 0x0000000a0450723c */ /* 0x040fe20000041850 */
[----:B------:R-:W2:Y:S01]  /*1dbe0*/  LDSM.16.MT88.4 R8, [R220+0x10800] ;  /* 0x01080000dc08783b */ /* 0x000ea20000004200 */
[----:B------:R-:W-:Y:S04]  /*1dbf0*/  MUFU.EX2 R134, R134 ;  /* 0x0000008600867308 */ /* 0x000fe80000000800 */
[C---:B------:R-:W-:Y:S04]  /*1dc00*/  HMMA.16816.F32.BF16 R68, R4.reuse, R24, R68 ;  /* 0x000000180444723c */ /* 0x040fe80000041844 */
[----:B------:R-:W4:Y:S02]  /*1dc10*/  MUFU.EX2 R141, R141 ;  /* 0x0000008d008d7308 */ /* 0x000f240000000800 */
[C---:B------:R-:W-:Y:S01]  /*1dc20*/  HMMA.16816.F32.BF16 R72, R4.reuse, R26, R72 ;  /* 0x0000001a0448723c */ /* 0x040fe20000041848 */
[----:B------:R-:W5:Y:S05]  /*1dc30*/  LDSM.16.MT88.4 R24, [R221+0xd000] ;  /* 0x00d00000dd18783b */ /* 0x000f6a0000004200 */
[C---:B------:R-:W-:Y:S01]  /*1dc40*/  HMMA.16816.F32.BF16 R84, R4.reuse, R20, R84 ;  /* 0x000000140454723c */ /* 0x040fe20000041854 */
[----:B------:R-:W4:Y:S05]  /*1dc50*/  MUFU.EX2 R136, R136 ;  /* 0x0000008800887308 */ /* 0x000f2a0000000800 */
[C---:B------:R-:W-:Y:S01]  /*1dc60*/  HMMA.16816.F32.BF16 R88, R4.reuse, R22, R88 ;  /* 0x000000160458723c */ /* 0x040fe20000041858 */
[----:B------:R-:W5:Y:S02]  /*1dc70*/  LDSM.16.MT88.4 R20, [R220+0xd000] ;  /* 0x00d00000dc14783b */ /* 0x000f640000004200 */
[----:B------:R-:W-:Y:S03]  /*1dc80*/  MUFU.EX2 R140, R140 ;  /* 0x0000008c008c7308 */ /* 0x000fe60000000800 */
        /* <DEDUP_REMOVED lines=12> */
[----:B---3--:R-:W-:Y:S01]  /*1dd50*/  F2FP.BF16.F32.PACK_AB R8, R137, R132 ;  /* 0x000000848908723e */ /* 0x008fe200000010ff */
[----:B------:R-:W-:Y:S01]  /*1dd60*/  FADD.FTZ R132, R132, R57 ;  /* 0x0000003984847221 */ /* 0x000fe20000010000 */
[----:B------:R-:W-:Y:S01]  /*1dd70*/  F2FP.BF16.F32.PACK_AB R9, R66, R65 ;  /* 0x000000414209723e */ /* 0x000fe200000010ff */
[----:B------:R-:W-:-:S02]  /*1dd80*/  FADD.FTZ R65, R65, R52 ;  /* 0x0000003441417221 */ /* 0x000fc40000010000 */
[C---:B------:R-:W-:Y:S01]  /*1dd90*/  HMMA.16816.F32.BF16 R108, R4.reuse, R36, R108 ;  /* 0x00000024046c723c */ /* 0x040fe2000004186c */
[----:B----4-:R-:W-:Y:S01]  /*1dda0*/  F2FP.BF16.F32.PACK_AB R10, R141, R134 ;  /* 0x000000868d0a723e */ /* 0x010fe200000010ff */
        /* <DEDUP_REMOVED lines=8> */
[----:B------:R-:W3:Y:S01]  /*1de30*/  MUFU.EX2 R185, R185 ;  /* 0x000000b900b97308 */ /* 0x000ee20000000800 */
        /* <DEDUP_REMOVED lines=21> */
[----:B------:R-:W1:Y:S05]  /*1df90*/  MUFU.EX2 R179, R179 ;  /* 0x000000b300b37308 */ /* 0x000e6a0000000800 */
[C---:B------:R-:W-:Y:S01]  /*1dfa0*/  HMMA.16816.F32.BF16 R124, R8.reuse, R34, R124 ;  /* 0x00000022087c723c */ /* 0x040fe2000004187c */
[----:B------:R-:W1:Y:S02]  /*1dfb0*/  LDSM.16.MT88.4 R32, [R223+0xd800] ;  /* 0x00d80000df20783b */ /* 0x000e640000004200 */
        /* <DEDUP_REMOVED lines=18> */
[----:B---3--:R-:W-:Y:S01]  /*1e0e0*/  F2FP.BF16.F32.PACK_AB R14, R185, R146 ;  /* 0x00000092b90e723e */ /* 0x008fe200000010ff */
[----:B------:R-:W-:Y:S01]  /*1e0f0*/  MUFU.EX2 R160, R160 ;  /* 0x000000a000a07308 */ /* 0x000fe20000000800 */
[----:B-----5:R-:W-:Y:S01]  /*1e100*/  F2FP.BF16.F32.PACK_AB R15, R199, R142 ;  /* 0x0000008ec70f723e */ /* 0x020fe200000010ff */
[----:B------:R-:W-:Y:S01]  /*1e110*/  FADD.FTZ R177, R177, R140 ;  /* 0x0000008cb1b17221 */ /* 0x000fe20000010000 */
[----:B------:R-:W-:-:S03]  /*1e120*/  FADD.FTZ R183, R183, R144 ;  /* 0x00000090b7b77221 */ /* 0x000fc60000010000 */
[----:B------:R-:W-:Y:S01]  /*1e130*/  FADD.FTZ R142, R142, R177 ;  /* 0x000000b18e8e7221 */ /* 0x000fe20000010000 */
[----:B------:R-:W-:Y:S01]  /*1e140*/  FADD.FTZ R146, R146, R183 ;  /* 0x000000b792927221 */ /* 0x000fe20000010000 */
[----:B-1----:R-:W-:Y:S01]  /*1e150*/  HMMA.16816.F32.BF16 R68, R12, R28, R68 ;  /* 0x0000001c0c44723c */ /* 0x002fe20000041844 */
[----:B------:R-:W-:Y:S01]  /*1e160*/  MUFU.EX2 R162, R162 ;  /* 0x000000a200a27308 */ /* 0x000fe20000000800 */
[----:B------:R-:W-:Y:S01]  /*1e170*/  FADD.FTZ R199, R199, R142 ;  /* 0x0000008ec7c77221 */ /* 0x000fe20000010000 */
[----:B------:R-:W-:-:S03]  /*1e180*/  FADD.FTZ R185, R185, R146 ;  /* 0x00000092b9b97221 */ /* 0x000fc60000010000 */
[C---:B------:R-:W-:Y:S01]  /*1e190*/  HMMA.16816.F32.BF16 R72, R12.reuse, R30, R72 ;  /* 0x0000001e0c48723c */ /* 0x040fe20000041848 */
[----:B------:R-:W1:Y:S02]  /*1e1a0*/  LDSM.16.MT88.4 R28, [R221+0x11800] ;  /* 0x01180000dd1c783b */ /* 0x000e640000004200 */
        /* <DEDUP_REMOVED lines=38> */
[C---:B---3--:R-:W-:Y:S01]  /*1e410*/  HMMA.16816.F32.BF16 R68, R8.reuse, R16, R68 ;  /* 0x000000100844723c */ /* 0x048fe20000041844 */
[----:B------:R-:W-:Y:S05]  /*1e420*/  MUFU.EX2 R147, R147 ;  /* 0x0000009300937308 */ /* 0x000fea0000000800 */
[----:B------:R-:W-:Y:S01]  /*1e430*/  HMMA.16816.F32.BF16 R72, R8, R18, R72 ;  /* 0x000000120848723c */ /* 0x000fe20000041848 */
[----:B------:R-:W2:Y:S02]  /*1e440*/  LDSM.16.MT88.4 R16, [R220+0x12000] ;  /* 0x01200000dc10783b */ /* 0x000ea40000004200 */
[----:B------:R-:W-:Y:S03]  /*1e450*/  MUFU.EX2 R170, R170 ;  /* 0x000000aa00aa7308 */ /* 0x000fe60000000800 */
[C---:B-----5:R-:W-:Y:S05]  /*1e460*/  HMMA.16816.F32.BF16 R108, R12.reuse, R32, R108 ;  /* 0x000000200c6c723c */ /* 0x060fea000004186c */
        /* <DEDUP_REMOVED lines=14> */
[----:B------:R-:W-:Y:S01]  /*1e550*/  MUFU.EX2 R63, R63 ;  /* 0x0000003f003f7308 */ /* 0x000fe20000000800 */
        /* <DEDUP_REMOVED lines=38> */
[----:B------:R-:W-:Y:S01]  /*1e7c0*/  F2FP.BF16.F32.PACK_AB R8, R168, R151 ;  /* 0x00000097a808723e */ /* 0x000fe200000010ff */
[----:B------:R-:W-:Y:S01]  /*1e7d0*/  FADD.FTZ R151, R151, R2 ;  /* 0x0000000297977221 */ /* 0x000fe20000010000 */
[----:B------:R-:W-:Y:S01]  /*1e7e0*/  F2FP.BF16.F32.PACK_AB R9, R166, R159 ;  /* 0x0000009fa609723e */ /* 0x000fe200000010ff */
[----:B------:R-:W-:Y:S01]  /*1e7f0*/  FADD.FTZ R159, R159, R0 ;  /* 0x000000009f9f7221 */ /* 0x000fe20000010000 */
[----:B------:R-:W-:Y:S01]  /*1e800*/  MOV R0, R44 ;  /* 0x0000002c00007202 */ /* 0x000fe20000000f00 */
[C---:B----4-:R-:W-:Y:S01]  /*1e810*/  HMMA.16816.F32.BF16 R84, R24.reuse, R12, R84 ;  /* 0x0000000c1854723c */ /* 0x050fe20000041854 */
[----:B------:R-:W-:Y:S01]  /*1e820*/  F2FP.BF16.F32.PACK_AB R10, R170, R147 ;  /* 0x00000093aa0a723e */ /* 0x000fe200000010ff */
[----:B------:R-:W-:Y:S01]  /*1e830*/  FADD.FTZ R166, R166, R159 ;  /* 0x0000009fa6a67221 */ /* 0x000fe20000010000 */
[----:B------:R-:W-:Y:S01]  /*1e840*/  F2FP.BF16.F32.PACK_AB R11, R172, R153 ;  /* 0x00000099ac0b723e */ /* 0x000fe200000010ff */
[----:B------:R-:W-:Y:S01]  /*1e850*/  FADD.FTZ R168, R168, R151 ;  /* 0x00000097a8a87221 */ /* 0x000fe20000010000 */
[----:B------:R-:W-:Y:S01]  /*1e860*/  MOV R2, R46 ;  /* 0x0000002e00027202 */ /* 0x000fe20000000f00 */
[----:B------:R-:W-:Y:S01]  /*1e870*/  HMMA.16816.F32.BF16 R88, R24, R14, R88 ;  /* 0x0000000e1858723c */ /* 0x000fe20000041858 */
[----:B------:R-:W3:Y:S01]  /*1e880*/  LDSM.16.MT88.4 R12, [R220+0xf000] ;  /* 0x00f00000dc0c783b */ /* 0x000ee20000004200 */
[----:B------:R-:W-:Y:S01]  /*1e890*/  FADD.FTZ R153, R153, R166 ;  /* 0x000000a699997221 */ /* 0x000fe20000010000 */
[----:B------:R-:W-:-:S03]  /*1e8a0*/  FADD.FTZ R147, R147, R168 ;  /* 0x000000a893937221 */ /* 0x000fc60000010000 */
[----:B------:R-:W-:Y:S01]  /*1e8b0*/  HMMA.16816.F32.BF16 R92, R24, R36, R92 ;  /* 0x00000024185c723c */ /* 0x000fe2000004185c */
[----:B------:R-:W-:Y:S01]  /*1e8c0*/  FADD.FTZ R172, R172, R153 ;  /* 0x00000099acac7221 */ /* 0x000fe20000010000 */
[----:B------:R-:W-:-:S03]  /*1e8d0*/  FADD.FTZ R170, R170, R147 ;  /* 0x00000093aaaa7221 */ /* 0x000fc60000010000 */
[----:B------:R-:W-:Y:S01]  /*1e8e0*/  FADD.FTZ R139, R139, R172 ;  /* 0x000000ac8b8b7221 */ /* 0x000fe20000010000 */
[----:B------:R-:W-:Y:S01]  /*1e8f0*/  HMMA.16816.F32.BF16 R96, R24, R38, R96 ;  /* 0x000000261860723c */ /* 0x000fe20000041860 */
[----:B------:R-:W-:Y:S02]  /*1e900*/  LDSM.16.MT88.4 R36, [R221+0x13000] ;  /* 0x01300000dd24783b */ /* 0x000fe40000004200 */
[----:B------:R-:W-:-:S03]  /*1e910*/  FADD.FTZ R174, R174, R139 ;  /* 0x0000008baeae7221 */ /* 0x000fc60000010000 */
[C---:B------:R-:W-:Y:S06]  /*1e920*/  HMMA.16816.F32.BF16 R120, R24.reuse, R32, R120 ;  /* 0x000000201878723c */ /* 0x040fec0000041878 */
        /* <DEDUP_REMOVED lines=20> */
[----:B------:R-:W-:Y:S01]  /*1ea70*/  FFMA.FTZ R34, R60, R55, -R64 ;  /* 0x000000373c227223 */ /* 0x000fe20000010840 */
[----:B------:R-:W1:Y:S04]  /*1ea80*/  MUFU.EX2 R32, R32 ;  /* 0x0000002000207308 */ /* 0x000e680000000800 */
[C---:B------:R-:W-:Y:S01]  /*1ea90*/  HMMA.16816.F32.BF16 R96, R8.reuse, R22, R96 ;  /* 0x000000160860723c */ /* 0x040fe20000041860 */
[----:B------:R-:W4:Y:S03]  /*1eaa0*/  LDSM.16.MT88.4 R20, [R220+0xf800] ;  /* 0x00f80000dc14783b */ /* 0x000f260000004200 */
[----:B------:R-:W-:Y:S02]  /*1eab0*/  MUFU.EX2 R33, R33 ;  /* 0x0000002100217308 */ /* 0x000fe40000000800 */
[C---:B------:R-:W-:Y:S06]  /*1eac0*/  HMMA.16816.F32.BF16 R120, R8.reuse, R36, R120 ;  /* 0x000000240878723c */ /* 0x040fec0000041878 */
[----:B------:R-:W-:Y:S01]  /*1ead0*/  HMMA.16816.F32.BF16 R100, R8, R38, R100 ;  /* 0x000000260864723c */ /* 0x000fe20000041864 */
[----:B------:R-:W5:Y:S01]  /*1eae0*/  MUFU.EX2 R34, R34 ;  /* 0x0000002200227308 */ /* 0x000f620000000800 */
[----:B-1----:R-:W-:Y:S01]  /*1eaf0*/  F2FP.BF16.F32.PACK_AB R112, R32, R63 ;  /* 0x0000003f2070723e */ /* 0x002fe200000010ff */
[----:B------:R-:W-:-:S03]  /*1eb00*/  FADD.FTZ R63, R63, R170 ;  /* 0x000000aa3f3f7221 */ /* 0x000fc60000010000 */
[C---:B------:R-:W-:Y:S01]  /*1eb10*/  HMMA.16816.F32.BF16 R104, R8.reuse, R28, R104 ;  /* 0x0000001c0868723c */ /* 0x040fe20000041868 */
[----:B------:R-:W-:Y:S02]  /*1eb20*/  FADD.FTZ R32, R32, R63 ;  /* 0x0000003f20207221 */ /* 0x000fe40000010000 */
[----:B------:R-:W1:Y:S03]  /*1eb30*/  MUFU.EX2 R36, R53 ;  /* 0x0000003500247308 */ /* 0x000e660000000800 */
[C---:B------:R-:W-:Y:S06]  /*1eb40*/  HMMA.16816.F32.BF16 R116, R8.reuse, R30, R116 ;  /* 0x0000001e0874723c */ /* 0x040fec0000041874 */
[----:B--2---:R-:W-:Y:S01]  /*1eb50*/  HMMA.16816.F32.BF16 R108, R8, R16, R108 ;  /* 0x00000010086c723c */ /* 0x004fe2000004186c */
[----:B-----5:R-:W-:Y:S01]  /*1eb60*/  F2FP.BF16.F32.PACK_AB R114, R34, R33 ;  /* 0x000000212272723e */ /* 0x020fe200000010ff */
[----:B------:R-:W-:-:S04]  /*1eb70*/  FADD.FTZ R33, R33, R32 ;  /* 0x0000002021217221 */ /* 0x000fc80000010000 */
[----:B------:R-:W-:Y:S01]  /*1eb80*/  HMMA.16816.F32.BF16 R4, R8, R18, R4 ;  /* 0x000000120804723c */ /* 0x000fe20000041804 */
[----:B------:R-:W2:Y:S01]  /*1eb90*/  LDSM.16.MT88.4 R8, [R219+0xf800] ;  /* 0x00f80000db08783b */ /* 0x000ea20000004200 */
[----:B-1----:R-:W-:Y:S01]  /*1eba0*/  F2FP.BF16.F32.PACK_AB R115, R36, R133 ;  /* 0x000000852473723e */ /* 0x002fe200000010ff */
[----:B------:R-:W-:Y:S01]  /*1ebb0*/  FADD.FTZ R133, R133, R174 ;  /* 0x000000ae85857221 */ /* 0x000fe20000010000 */
[----:B------:R-:W-:Y:S01]  /*1ebc0*/  FADD.FTZ R248, R34, R33 ;  /* 0x0000002122f87221 */ /* 0x000fe20000010000 */
[----:B------:R-:W1:Y:S02]  /*1ebd0*/  LDSM.16.MT88.4 R16, [R223+0x13800] ;  /* 0x01380000df10783b */ /* 0x000e640000004200 */
[----:B------:R-:W-:Y:S02]  /*1ebe0*/  FADD.FTZ R247, R36, R133 ;  /* 0x0000008524f77221 */ /* 0x000fe40000010000 */
[C---:B---3--:R-:W-:Y:S06]  /*1ebf0*/  HMMA.16816.F32.BF16 R68, R112.reuse, R12, R68 ;  /* 0x0000000c7044723c */ /* 0x048fec0000041844 */
        /* <DEDUP_REMOVED lines=19> */
.L_x_1953:
[----:B------:R-:W-:Y:S05]  /*1ed30*/  @!P3 BRA `(.L_x_1962) ;  /* 0x0000004c009cb947 */ /* 0x000fea0003800000 */
[----:B------:R-:W-:Y:S02]  /*1ed40*/  MOV R135, R0 ;  /* 0x0000000000877202 */ /* 0x000fe40000000f00 */
[----:B------:R-:W-:-:S07]  /*1ed50*/  MOV R133, R2 ;  /* 0x0000000200857202 */ /* 0x000fce0000000f00 */
.L_x_1971:
[----:B------:R-:W1:Y:S01]  /*1ed60*/  LDC.64 R136, c[0x0][0x208] ;  /* 0x00008200ff887b82 */ /* 0x000e620000000a00 */
[----:B------:R-:W-:Y:S04]  /*1ed70*/  DEPBAR.LE SB0, 0x0 ;  /* 0x000080000000791a */ /* 0x000fe80000000000 */
[----:B------:R-:W-:Y:S05]  /*1ed80*/  WARPSYNC.ALL ;  /* 0x0000000000007948 */ /* 0x000fea0003800000 */
[----:B------:R-:W2:Y:S08]  /*1ed90*/  LDC.64 R2, c[0x0][0x198] ;  /* 0x00006600ff027b82 */ /* 0x000eb00000000a00 */
[----:B------:R-:W-:Y:S01]  /*1eda0*/  BAR.SYNC.DEFER_BLOCKING 0x0 ;  /* 0x0000000000007b1d */ /* 0x000fe20000010000 */
[----:B------:R-:W-:Y:S01]  /*1edb0*/  ISETP.NE.U32.AND P0, PT, R242, RZ, PT ;  /* 0x000000fff200720c */ /* 0x000fe20003f05070 */
[----:B------:R-:W-:Y:S03]  /*1edc0*/  VIADD R245, R245, 0xffffffff ;  /* 0xfffffffff5f57836 */ /* 0x000fe60000000000 */
[----:B------:R-:W-:Y:S01]  /*1edd0*/  ISETP.NE.AND.EX P0, PT, R243, RZ, PT, P0 ;  /* 0x000000fff300720c */ /* 0x000fe20003f05300 */
[----:B------:R-:W-:Y:S11]  /*1ede0*/  BSSY B0, `(.L_x_1963) ;  /* 0x0000050000007945 */ /* 0x000ff60003800000 */
[----:B------:R-:W-:Y:S01]  /*1edf0*/  @!UPT UIADD3 URZ, URZ, URZ, URZ ;  /* 0x0000003f3f3ff290 */ /* 0x000fe2000fffe03f */
[----:B------:R-:W-:Y:S05]  /*1ee00*/  @!P0 BRA `(.L_x_1964) ;  /* 0x00000004001c8947 */ /* 0x000fea0003800000 */
[C---:B-1----:R-:W-:Y:S02]  /*1ee10*/  R2UR UR4, R136.reuse ;  /* 0x00000000880472ca */ /* 0x042fe400000e0000 */
[C---:B------:R-:W-:Y:S02]  /*1ee20*/  R2UR UR5, R137.reuse ;  /* 0x00000000890572ca */ /* 0x040fe400000e0000 */
[C---:B------:R-:W-:Y:S02]  /*1ee30*/  R2UR UR12, R136.reuse ;  /* 0x00000000880c72ca */ /* 0x040fe400000e0000 */
[C---:B------:R-:W-:Y:S02]  /*1ee40*/  R2UR UR13, R137.reuse ;  /* 0x00000000890d72ca */ /* 0x040fe400000e0000 */
[C---:B------:R-:W-:Y:S02]  /*1ee50*/  R2UR UR14, R136.reuse ;  /* 0x00000000880e72ca */ /* 0x040fe400000e0000 */
[C---:B------:R-:W-:Y:S02]  /*1ee60*/  R2UR UR15, R137.reuse ;  /* 0x00000000890f72ca */ /* 0x040fe400000e0000 */
[----:B------:R-:W-:Y:S02]  /*1ee70*/  R2UR UR10, R136 ;  /* 0x00000000880a72ca */ /* 0x000fe400000e0000 */
[----:B------:R-:W-:Y:S01]  /*1ee80*/  R2UR UR11, R137 ;  /* 0x00000000890b72ca */ /* 0x000fe200000e0000 */
[----:B--2---:R-:W2:Y:S11]  /*1ee90*/  LD.E R11, desc[UR4][R2.64+0x170] ;  /* 0x00017004020b7980 */ /* 0x004eb6000c101900 */
[----:B------:R-:W-:Y:S01]  /*1eea0*/  @!UPT UIADD3 URZ, URZ, URZ, URZ ;  /* 0x0000003f3f3ff290 */ /* 0x000fe2000fffe03f */
[----:B------:R-:W3:Y:S01]  /*1eeb0*/  LD.E.64 R14, desc[UR10][R2.64+0x28] ;  /* 0x0000280a020e7980 */ /* 0x000ee2000c101b00 */
[-C--:B--2---:R-:W-:Y:S02]  /*1eec0*/  IABS R7, R11.reuse ;  /* 0x0000000b00077213 */ /* 0x084fe40000000000 */
[-C--:B------:R-:W-:Y:S02]  /*1eed0*/  IABS R5, R11.reuse ;  /* 0x0000000b00057213 */ /* 0x080fe40000000000 */
[----:B------:R-:W1:Y:S03]  /*1eee0*/  I2F.RP R6, R7 ;  /* 0x0000000700067306 */ /* 0x000e660000209400 */
[----:B------:R-:W-:Y:S07]  /*1eef0*/  IMAD.MOV R5, RZ, RZ, -R5 ;  /* 0x000000ffff057224 */ /* 0x000fee00078e0a05 */
[----:B-1----:R-:W1:Y:S02]  /*1ef00*/  MUFU.RCP R0, R6 ;  /* 0x0000000600007308 */ /* 0x002e640000001000 */
[----:B-1----:R-:W-:Y:S02]  /*1ef10*/  VIADD R8, R0, 0xffffffe ;  /* 0x0ffffffe00087836 */ /* 0x002fe40000000000 */
[----:B------:R-:W-:Y:S06]  /*1ef20*/  IMAD.SHL.U32 R0, R245, 0x80, RZ ;  /* 0x00000080f5007824 */ /* 0x000fec00078e00ff */
[----:B------:R-:W1:Y:S01]  /*1ef30*/  F2I.FTZ.U32.TRUNC.NTZ R9, R8 ;  /* 0x0000000800097305 */ /* 0x000e62000021f000 */
[----:B------:R-:W-:Y:S05]  /*1ef40*/  VIADD R10, R0, 0x80 ;  /* 0x00000080000a7836 */ /* 0x000fea0000000000 */
[----:B------:R-:W-:Y:S02]  /*1ef50*/  IABS R6, R10 ;  /* 0x0000000a00067213 */ /* 0x000fe40000000000 */
[----:B------:R-:W-:Y:S01]  /*1ef60*/  LOP3.LUT R10, R10, R11, RZ, 0x3c, !PT ;  /* 0x0000000b0a0a7212 */ /* 0x000fe200078e3cff */
[--C-:B-1----:R-:W-:Y:S02]  /*1ef70*/  IMAD.MOV R4, RZ, RZ, -R9.reuse ;  /* 0x000000ffff047224 */ /* 0x102fe400078e0a09 */
[----:B------:R-:W-:Y:S02]  /*1ef80*/  IMAD.MOV.U32 R8, RZ, RZ, RZ ;  /* 0x000000ffff087224 */ /* 0x000fe400078e00ff */
[----:B------:R-:W-:Y:S01]  /*1ef90*/  IMAD R13, R4, R7, RZ ;  /* 0x00000007040d7224 */ /* 0x000fe200078e02ff */
[----:B------:R-:W-:Y:S02]  /*1efa0*/  IABS R4, R0 ;  /* 0x0000000000047213 */ /* 0x000fe40000000000 */
[----:B------:R-:W-:Y:S01]  /*1efb0*/  LOP3.LUT R0, R0, R11, RZ, 0x3c, !PT ;  /* 0x0000000b00007212 */ /* 0x000fe200078e3cff */
[----:B------:R-:W-:Y:S02]  /*1efc0*/  IMAD.HI.U32 R9, R9, R13, R8 ;  /* 0x0000000d09097227 */ /* 0x000fe400078e0008 */
[----:B------:R-:W2:Y:S01]  /*1efd0*/  LD.E.64 R12, desc[UR4][R2.64+0x40] ;  /* 0x00004004020c7980 */ /* 0x000ea2000c101b00 */
[----:B------:R-:W-:Y:S02]  /*1efe0*/  ISETP.GE.AND P0, PT, R0, RZ, PT ;  /* 0x000000ff0000720c */ /* 0x000fe40003f06270 */
[----:B------:R-:W-:Y:S01]  /*1eff0*/  LOP3.LUT R0, RZ, R11, RZ, 0x33, !PT ;  /* 0x0000000bff007212 */ /* 0x000fe200078e33ff */
        /* <DEDUP_REMOVED lines=40> */
.L_x_1964:
[----:B-1----:R-:W-:Y:S02]  /*1f280*/  R2UR UR4, R136 ;  /* 0x00000000880472ca */ /* 0x002fe400000e0000 */
[----:B------:R-:W-:Y:S11]  /*1f290*/  R2UR UR5, R137 ;  /* 0x00000000890572ca */ /* 0x000ff600000e0000 */
[----:B------:R-:W-:Y:S02]  /*1f2a0*/  @!UPT UIADD3 URZ, URZ, URZ, URZ ;  /* 0x0000003f3f3ff290 */ /* 0x000fe4000fffe03f */
[----:B--2---:R-:W2:Y:S02]  /*1f2b0*/  LD.E R8, desc[UR4][R2.64+0x40] ;  /* 0x0000400402087980 */ /* 0x004ea4000c101900 */
[----:B--2---:R-:W-:Y:S05]  /*1f2c0*/  IMAD.U32 R8, R8, -0x80, RZ ;  /* 0xffffff8008087824 */ /* 0x004fea00078e00ff */
[----:B------:R-:W-:Y:S02]  /*1f2d0*/  SHF.R.S32.HI R4, RZ, 0x1f, R8 ;  /* 0x0000001fff047819 */ /* 0x000fe40000011408 */
.L_x_1965:
[----:B------:R-:W-:Y:S05]  /*1f2e0*/  BSYNC B0 ;  /* 0x0000000000007941 */ /* 0x000fea0003800000 */
.L_x_1963:
[C---:B------:R-:W-:Y:S01]  /*1f2f0*/  LOP3.LUT P3, RZ, R246.reuse, 0x1, RZ, 0xc0, !PT ;  /* 0x00000001f6ff7812 */ /* 0x040fe2000786c0ff */
[----:B------:R-:W-:Y:S01]  /*1f300*/  BSSY B1, `(.L_x_1966) ;  /* 0x000024f000017945 */ /* 0x000fe20003800000 */
[----:B------:R-:W-:Y:S02]  /*1f310*/  LOP3.LUT P2, RZ, R246, 0x2, RZ, 0xc0, !PT ;  /* 0x00000002f6ff7812 */ /* 0x000fe4000784c0ff */
[C---:B------:R-:W-:Y:S02]  /*1f320*/  LEA R250, P1, R8.reuse, R156, 0x1 ;  /* 0x0000009c08fa7211 */ /* 0x040fe400078208ff */
[CC--:B------:R-:W-:Y:S02]  /*1f330*/  IADD3 R7, P0, R8.reuse, R230.reuse, RZ ;  /* 0x000000e608077210 */ /* 0x0c0fe40007f1e0ff */
[-C--:B------:R-:W-:Y:S02]  /*1f340*/  LEA.HI.X R251, R8, R157.reuse, R4, 0x1, P1 ;  /* 0x0000009d08fb7211 */ /* 0x080fe400008f0c04 */
[----:B------:R-:W-:Y:S01]  /*1f350*/  IADD3 R5, P1, R7, R230, RZ ;  /* 0x000000e607057210 */ /* 0x000fe20007f3e0ff */
[--C-:B------:R-:W-:Y:S02]  /*1f360*/  IMAD.X R4, R4, 0x1, R231.reuse, P0 ;  /* 0x0000000104047824 */ /* 0x100fe400000e06e7 */
        /* <DEDUP_REMOVED lines=16> */
[--C-:B------:R-:W-:Y:S01]  /*1f470*/  IMAD.X R4, R4, 0x1, R231.reuse, P1 ;  /* 0x0000000104047824 */ /* 0x100fe200008e06e7 */
        /* <DEDUP_REMOVED lines=10> */
[-CC-:B------:R-:W-:Y:S02]  /*1f520*/  @P3 LEA.HI.X R17, R5, R157.reuse, R4.reuse, 0x1, P4 ;  /* 0x0000009d05113211 */ /* 0x180fe400020f0c04 */
[----:B------:R-:W-:Y:S02]  /*1f530*/  @P2 R2UR UR11, R137 ;  /* 0x00000000890b22ca */ /* 0x000fe400000e0000 */
[C---:B------:R-:W-:Y:S02]  /*1f540*/  @P2 LEA R10, P0, R5.reuse, R156, 0x1 ;  /* 0x0000009c050a2211 */ /* 0x040fe400078008ff */
[C---:B------:R-:W-:Y:S01]  /*1f550*/  IADD3 R7, P1, R5.reuse, R230, RZ ;  /* 0x000000e605077210 */ /* 0x040fe20007f3e0ff */
[----:B------:R-:W-:Y:S01]  /*1f560*/  @!PT LDS RZ, [RZ] ;  /* 0x00000000fffff984 */ /* 0x000fe20000000800 */
[----:B------:R-:W-:Y:S01]  /*1f570*/  @!PT LDS RZ, [RZ] ;  /* 0x00000000fffff984 */ /* 0x000fe20000000800 */
[----:B------:R-:W-:Y:S01]  /*1f580*/  @!PT LDS RZ, [RZ] ;  /* 0x00000000fffff984 */ /* 0x000fe20000000800 */
[----:B------:R1:W-:Y:S01]  /*1f590*/  @P3 LDGSTS.E.BYPASS.LTC128B.128 [R244+0xc800], desc[UR4][R22.64] ;  /* 0x0c80000016f43fae */ /* 0x0003e2000b901d44 */
[-C--:B------:R-:W-:Y:S02]  /*1f5a0*/  @P2 LEA.HI.X R11, R5, R157.reuse, R4, 0x1, P0 ;  /* 0x0000009d050b2211 */ /* 0x080fe400000f0c04 */
[CC--:B------:R-:W-:Y:S01]  /*1f5b0*/  @P3 LEA R14, P4, R7.reuse, R156.reuse, 0x1 ;  /* 0x0000009c070e3211 */ /* 0x0c0fe200078808ff */
[----:B------:R-:W-:Y:S01]  /*1f5c0*/  @!P3 STS.128 [R244+0xc800], RZ ;  /* 0x00c800fff400b388 */ /* 0x000fe20000000c00 */
[--C-:B------:R-:W-:Y:S01]  /*1f5d0*/  IMAD.X R4, R4, 0x1, R231.reuse, P1 ;  /* 0x0000000104047824 */ /* 0x100fe200008e06e7 */
[C---:B------:R-:W-:Y:S02]  /*1f5e0*/  @P2 LEA R8, P0, R7.reuse, R156, 0x1 ;  /* 0x0000009c07082211 */ /* 0x040fe400078008ff */
        /* <DEDUP_REMOVED lines=8> */
[--C-:B------:R-:W-:Y:S01]  /*1f670*/  IMAD.X R4, R4, 0x1, R231.reuse, P1 ;  /* 0x0000000104047824 */ /* 0x100fe200008e06e7 */
[CC--:B------:R-:W-:Y:S01]  /*1f680*/  @P3 LEA R20, P4, R5.reuse, R156.reuse, 0x1 ;  /* 0x0000009c05143211 */ /* 0x0c0fe200078808ff */
[----:B------:R-:W-:Y:S01]  /*1f690*/  @!PT LDS RZ, [RZ] ;  /* 0x00000000fffff984 */ /* 0x000fe20000000800 */
[----:B------:R-:W-:Y:S01]  /*1f6a0*/  @!PT LDS RZ, [RZ] ;  /* 0x00000000fffff984 */ /* 0x000fe20000000800 */
[----:B------:R-:W-:Y:S01]  /*1f6b0*/  @!PT LDS RZ, [RZ] ;  /* 0x00000000fffff984 */ /* 0x000fe20000000800 */
[----:B------:R-:W-:Y:S01]  /*1f6c0*/  @P3 LDGSTS.E.BYPASS.LTC128B.128 [R244+0xd000], desc[UR12][R16.64] ;  /* 0x0d00000010f43fae */ /* 0x000fe2000b901d4c */
[C---:B------:R-:W-:Y:S02]  /*1f6d0*/  @P2 LEA R18, P0, R5.reuse, R156, 0x1 ;  /* 0x0000009c05122211 */ /* 0x040fe400078008ff */
[CCC-:B------:R-:W-:Y:S01]  /*1f6e0*/  @P3 LEA.HI.X R21, R5.reuse, R157.reuse, R4.reuse, 0x1, P4 ;  /* 0x0000009d05153211 */ /* 0x1c0fe200020f0c04 */
[----:B------:R-:W-:Y:S01]  /*1f6f0*/  @!P3 STS.128 [R244+0xd000], RZ ;  /* 0x00d000fff400b388 */ /* 0x000fe20000000c00 */
[C---:B------:R-:W-:Y:S02]  /*1f700*/  IADD3 R7, P1, R5.reuse, R230, RZ ;  /* 0x000000e605077210 */ /* 0x040fe40007f3e0ff */
[-C--:B------:R-:W-:Y:S01]  /*1f710*/  @P2 LEA.HI.X R19, R5, R157.reuse, R4, 0x1, P0 ;  /* 0x0000009d05132211 */ /* 0x080fe200000f0c04 */
[----:B------:R-:W-:Y:S01]  /*1f720*/  @!PT LDS RZ, [RZ] ;  /* 0x00000000fffff984 */ /* 0x000fe20000000800 */
[----:B------:R-:W-:Y:S01]  /*1f730*/  @!PT LDS RZ, [RZ] ;  /* 0x00000000fffff984 */ /* 0x000fe20000000800 */
[----:B------:R-:W-:Y:S01]  /*1f740*/  @!PT LDS RZ, [RZ] ;  /* 0x00000000fffff984 */ /* 0x000fe20000000800 */
[----:B------:R-:W-:Y:S01]  /*1f750*/  @P2 LDGSTS.E.BYPASS.LTC128B.128 [R244+0x11000], desc[UR10][R10.64+0x80] ;  /* 0x110000800af42fae */ /* 0x000fe2000b901d4a */
[-C--:B------:R-:W-:Y:S01]  /*1f760*/  @P3 LEA R24, P4, R7, R156.reuse, 0x1 ;  /* 0x0000009c07183211 */ /* 0x080fe200078808ff */
[--C-:B------:R-:W-:Y:S01]  /*1f770*/  IMAD.X R4, R4, 0x1, R231.reuse, P1 ;  /* 0x0000000104047824 */ /* 0x100fe200008e06e7 */
[C---:B------:R-:W-:Y:S01]  /*1f780*/  @P2 R2UR UR16, R136.reuse ;  /* 0x00000000881022ca */ /* 0x040fe200000e0000 */
[----:B------:R-:W-:Y:S01]  /*1f790*/  @!P2 STS.128 [R244+0x11000], RZ ;  /* 0x011000fff400a388 */ /* 0x000fe20000000c00 */
[----:B------:R-:W-:Y:S02]  /*1f7a0*/  @P2 R2UR UR17, R137 ;  /* 0x00000000891122ca */ /* 0x000fe400000e0000 */
[CCC-:B------:R-:W-:Y:S01]  /*1f7b0*/  @P3 LEA.HI.X R25, R7.reuse, R157.reuse, R4.reuse, 0x1, P4 ;  /* 0x0000009d07193211 */ /* 0x1c0fe200020f0c04 */
[----:B------:R-:W-:Y:S01]  /*1f7c0*/  @!PT LDS RZ, [RZ] ;  /* 0x00000000fffff984 */ /* 0x000fe20000000800 */
[----:B------:R-:W-:Y:S01]  /*1f7d0*/  @!PT LDS RZ, [RZ] ;  /* 0x00000000fffff984 */ /* 0x000fe20000000800 */
[----:B------:R-:W-:Y:S01]  /*1f7e0*/  @!PT LDS RZ, [RZ] ;  /* 0x00000000fffff984 */ /* 0x000fe20000000800 */
[----:B------:R-:W-:Y:S01]  /*1f7f0*/  @P3 LDGSTS.E.BYPASS.LTC128B.128 [R244+0xd800], desc[UR4][R14.64] ;  /* 0x0d8000000ef43fae */ /* 0x000fe2000b901d44 */
[C---:B-1----:R-:W-:Y:S02]  /*1f800*/  @P2 LEA R22, P1, R7.reuse, R156, 0x1 ;  /* 0x0000009c07162211 */ /* 0x042fe400078208ff */
        /* <DEDUP_REMOVED lines=9> */
[--C-:B------:R-:W-:Y:S01]  /*1f8a0*/  IMAD.X R4, R4, 0x1, R231.reuse, P0 ;  /* 0x0000000104047824 */ /* 0x100fe200000e06e7 */
[----:B------:R-:W-:Y:S01]  /*1f8b0*/  @P3 R2UR UR15, R137 ;  /* 0x00000000890f32ca */ /* 0x000fe200000e0000 */
[----:B------:R-:W-:Y:S01]  /*1f8c0*/  @!P2 STS.128 [R244+0x11800], RZ ;  /* 0x011800fff400a388 */ /* 0x000fe20000000c00 */
[C---:B------:R-:W-:Y:S02]  /*1f8d0*/  @P2 LEA R28, P1, R5.reuse, R156, 0x1 ;  /* 0x0000009c051c2211 */ /* 0x040fe400078208ff */
[-CC-:B------:R-:W-:Y:S01]  /*1f8e0*/  @P3 LEA.HI.X R27, R5, R157.reuse, R4.reuse, 0x1, P6 ;  /* 0x0000009d051b3211 */ /* 0x180fe200030f0c04 */
        /* <DEDUP_REMOVED lines=32> */
[----:B------:R-:W-:Y:S03]  /*1faf0*/  ISETP.GT.AND P0, PT, R245, R234, PT ;  /* 0x000000eaf500720c */ /* 0x000fe60003f04270 */
        /* <DEDUP_REMOVED lines=234> */
[C---:B------:R-:W-:Y:S02]  /*209a0*/  R2UR UR4, R136.reuse ;  /* 0x00000000880472ca */ /* 0x040fe400000e0000 */
[C---:B------:R-:W-:Y:S02]  /*209b0*/  R2UR UR5, R137.reuse ;  /* 0x00000000890572ca */ /* 0x040fe400000e0000 */
[C---:B------:R-:W-:Y:S02]  /*209c0*/  R2UR UR12, R136.reuse ;  /* 0x00000000880c72ca */ /* 0x040fe400000e0000 */
        /* <DEDUP_REMOVED lines=16> */
[C---:B------:R-:W-:Y:S01]  /*20ad0*/  VIADD R142, R0.reuse, 0xffffff80 ;  /* 0xffffff80008e7836 */ /* 0x040fe20000000000 */
        /* <DEDUP_REMOVED lines=23> */
[----:B------:R-:W-:Y:S02]  /*20c50*/  LOP3.LUT R0, RZ, R145, RZ, 0x33, !PT ;  /* 0x00000091ff007212 */ /* 0x000fe400078e33ff */
[----:B------:R-:W-:Y:S05]  /*20c60*/  ISETP.NE.AND P2, PT, R145, RZ, PT ;  /* 0x000000ff9100720c */ /* 0x000fea0003f45270 */
        /* <DEDUP_REMOVED lines=26> */
.L_x_1969:
[----:B------:R-:W-:Y:S02]  /*20e10*/  R2UR UR4, R136 ;  /* 0x00000000880472ca */ /* 0x000fe400000e0000 */
[----:B------:R-:W-:Y:S11]  /*20e20*/  R2UR UR5, R137 ;  /* 0x00000000890572ca */ /* 0x000ff600000e0000 */
[----:B------:R-:W-:Y:S02]  /*20e30*/  @!UPT UIADD3 URZ, URZ, URZ, URZ ;  /* 0x0000003f3f3ff290 */ /* 0x000fe4000fffe03f */
[----:B------:R-:W2:Y:S02]  /*20e40*/  LD.E R142, desc[UR4][R2.64+0x38] ;  /* 0x00003804028e7980 */ /* 0x000ea4000c101900 */
[----:B--2---:R-:W-:Y:S05]  /*20e50*/  IMAD.U32 R142, R142, -0x80, RZ ;  /* 0xffffff808e8e7824 */ /* 0x004fea00078e00ff */
[----:B------:R-:W-:Y:S02]  /*20e60*/  SHF.R.S32.HI R132, RZ, 0x1f, R142 ;  /* 0x0000001fff847819 */ /* 0x000fe4000001148e */
.L_x_1970:
[----:B------:R-:W-:Y:S05]  /*20e70*/  BSYNC B0 ;  /* 0x0000000000007941 */ /* 0x000fea0003800000 */
.L_x_1968:
[C---:B------:R-:W-:Y:S02]  /*20e80*/  LOP3.LUT P0, RZ, R246.reuse, 0x1, RZ, 0xc0, !PT ;  /* 0x00000001f6ff7812 */ /* 0x040fe4000780c0ff */
        /* <DEDUP_REMOVED lines=35> */
[C---:B------:R-:W-:Y:S02]  /*210c0*/  @P1 LEA R144, P2, R139.reuse, R236, 0x1 ;  /* 0x000000ec8b901211 */ /* 0x040fe400078408ff */
[----:B------:R-:W-:Y:S01]  /*210d0*/  @P1 R2UR UR16, R136 ;  /* 0x00000000881012ca */ /* 0x000fe200000e0000 */
[----:B------:R-:W-:Y:S01]  /*210e0*/  @!PT LDS RZ, [RZ] ;  /* 0x00000000fffff984 */ /* 0x000fe20000000800 */
[----:B------:R-:W-:Y:S01]  /*210f0*/  @!PT LDS RZ, [RZ] ;  /* 0x00000000fffff984 */ /* 0x000fe20000000800 */
[----:B------:R-:W-:Y:S01]  /*21100*/  @!PT LDS RZ, [RZ] ;  /* 0x00000000fffff984 */ /* 0x000fe20000000800 */
[----:B------:R2:W-:Y:S01]  /*21110*/  @P0 LDGSTS.E.BYPASS.LTC128B.128 [R244+0x4800], desc[UR4][R160.64] ;  /* 0x04800000a0f40fae */ /* 0x0005e2000b901d44 */
[-C--:B------:R-:W-:Y:S02]  /*21120*/  @P1 LEA.HI.X R145, R139, R235.reuse, R132, 0x1, P2 ;  /* 0x000000eb8b911211 */ /* 0x080fe400010f0c84 */
[----:B------:R-:W-:Y:S01]  /*21130*/  @P1 R2UR UR17, R137 ;  /* 0x00000000891112ca */ /* 0x000fe200000e0000 */
[----:B------:R1:W-:Y:S01]  /*21140*/  @!P0 STS.128 [R244+0x4800], RZ ;  /* 0x004800fff4008388 */ /* 0x0003e20000000c00 */
[----:B------:R-:W-:Y:S03]  /*21150*/  IADD3 R141, P3, R139, R232, RZ ;  /* 0x000000e88b8d7210 */ /* 0x000fe60007f7e0ff */
[----:B------:R-:W-:Y:S01]  /*21160*/  @!PT LDS RZ, [RZ] ;  /* 0x00000000fffff984 */ /* 0x000fe20000000800 */
[----:B------:R-:W-:Y:S01]  /*21170*/  @!PT LDS RZ, [RZ] ;  /* 0x00000000fffff984 */ /* 0x000fe20000000800 */
[----:B------:R-:W-:Y:S01]  /*21180*/  @!PT LDS RZ, [RZ] ;  /* 0x00000000fffff984 */ /* 0x000fe20000000800 */
[----:B------:R1:W-:Y:S01]  /*21190*/  @P1 LDGSTS.E.BYPASS.LTC128B.128 [R244+0x8800], desc[UR14][R146.64+0x80] ;  /* 0x0880008092f41fae */ /* 0x0003e2000b901d4e */
[CC--:B------:R-:W-:Y:S01]  /*211a0*/  @P0 LEA R148, P4, R141.reuse, R236.reuse, 0x1 ;  /* 0x000000ec8d940211 */ /* 0x0c0fe200078808ff */
[--C-:B------:R-:W-:Y:S01]  /*211b0*/  IMAD.X R132, R132, 0x1, R233.reuse, P3 ;  /* 0x0000000184847824 */ /* 0x100fe200018e06e9 */
[C---:B------:R-:W-:Y:S01]  /*211c0*/  @P1 LEA R142, P2, R141.reuse, R236, 0x1 ;  /* 0x000000ec8d8e1211 */ /* 0x040fe200078408ff */
        /* <DEDUP_REMOVED lines=8> */
[--C-:B------:R-:W-:Y:S01]  /*21250*/  IMAD.X R132, R132, 0x1, R233.reuse, P3 ;  /* 0x0000000184847824 */ /* 0x100fe200018e06e9 */
[CC--:B------:R-:W-:Y:S01]  /*21260*/  @P0 LEA R158, P4, R139.reuse, R236.reuse, 0x1 ;  /* 0x000000ec8b9e0211 */ /* 0x0c0fe200078808ff */
[----:B------:R1:W-:Y:S01]  /*21270*/  @!P0 STS.128 [R244+0x5000], RZ ;  /* 0x005000fff4008388 */ /* 0x0003e20000000c00 */
[C---:B------:R-:W-:Y:S02]  /*21280*/  @P1 LEA R154, P2, R139.reuse, R236, 0x1 ;  /* 0x000000ec8b9a1211 */ /* 0x040fe400078408ff */
[CCC-:B------:R-:W-:Y:S01]  /*21290*/  @P0 LEA.HI.X R159, R139.reuse, R235.reuse, R132.reuse, 0x1, P4 ;  /* 0x000000eb8b9f0211 */ /* 0x1c0fe200020f0c84 */
[----:B------:R-:W-:Y:S01]  /*212a0*/  @!PT LDS RZ, [RZ] ;  /* 0x00000000fffff984 */ /* 0x000fe20000000800 */
[----:B------:R-:W-:Y:S01]  /*212b0*/  @!PT LDS RZ, [RZ] ;  /* 0x00000000fffff984 */ /* 0x000fe20000000800 */
[----:B------:R-:W-:Y:S01]  /*212c0*/  @!PT LDS RZ, [RZ] ;  /* 0x00000000fffff984 */ /* 0x000fe20000000800 */
[----:B------:R1:W-:Y:S01]  /*212d0*/  @P1 LDGSTS.E.BYPASS.LTC128B.128 [R244+0x9000], desc[UR10][R144.64+0x80] ;  /* 0x0900008090f41fae */ /* 0x0003e2000b901d4a */
[CC--:B------:R-:W-:Y:S02]  /*212e0*/  @P1 LEA.HI.X R155, R139.reuse, R235.reuse, R132, 0x1, P2 ;  /* 0x000000eb8b9b1211 */ /* 0x0c0fe400010f0c84 */
[----:B------:R-:W-:Y:S01]  /*212f0*/  IADD3 R141, P3, R139, R232, RZ ;  /* 0x000000e88b8d7210 */ /* 0x000fe20007f7e0ff */
[----:B------:R1:W-:Y:S03]  /*21300*/  @!P1 STS.128 [R244+0x9000], RZ ;  /* 0x009000fff4009388 */ /* 0x0003e60000000c00 */
[CC--:B--2---:R-:W-:Y:S01]  /*21310*/  @P0 LEA R160, P4, R141.reuse, R236.reuse, 0x1 ;  /* 0x000000ec8da00211 */ /* 0x0c4fe200078808ff */
[----:B------:R-:W-:Y:S01]  /*21320*/  @!PT LDS RZ, [RZ] ;  /* 0x00000000fffff984 */ /* 0x000fe20000000800 */
[----:B------:R-:W-:Y:S01]  /*21330*/  @!PT LDS RZ, [RZ] ;  /* 0x00000000fffff984 */ /* 0x000fe20000000800 */
[----:B------:R-:W-:Y:S01]  /*21340*/  @!PT LDS RZ, [RZ] ;  /* 0x00000000fffff984 */ /* 0x000fe20000000800 */
[----:B------:R1:W-:Y:S01]  /*21350*/  @P0 LDGSTS.E.BYPASS.LTC128B.128 [R244+0x5800], desc[UR4][R148.64] ;  /* 0x0580000094f40fae */ /* 0x0003e2000b901d44 */
[--C-:B------:R-:W-:Y:S01]  /*21360*/  IMAD.X R132, R132, 0x1, R233.reuse, P3 ;  /* 0x0000000184847824 */ /* 0x100fe200018e06e9 */
[C---:B------:R-:W-:Y:S02]  /*21370*/  @P1 LEA R140, P3, R141.reuse, R236, 0x1 ;  /* 0x000000ec8d8c1211 */ /* 0x040fe400078608ff */
        /* <DEDUP_REMOVED lines=18> */
[-CC-:B------:R-:W-:Y:S01]  /*214a0*/  @P0 LEA.HI.X R167, R139, R235.reuse, R132.reuse, 0x1, P6 ;  /* 0x000000eb8ba70211 */ /* 0x180fe200030f0c84 */
[----:B------:R1:W-:Y:S01]  /*214b0*/  @!P0 STS.128 [R244+0x6000], RZ ;  /* 0x006000fff4008388 */ /* 0x0003e20000000c00 */
[----:B------:R-:W-:Y:S02]  /*214c0*/  @P1 R2UR UR13, R137 ;  /* 0x00000000890d12ca */ /* 0x000fe400000e0000 */
[C---:B------:R-:W-:Y:S01]  /*214d0*/  @P1 LEA R162, P3, R139.reuse, R236, 0x1 ;  /* 0x000000ec8ba21211 */ /* 0x040fe200078608ff */
[----:B------:R-:W-:Y:S01]  /*214e0*/  @!PT LDS RZ, [RZ] ;  /* 0x00000000fffff984 */ /* 0x000fe20000000800 */
[----:B------:R-:W-:Y:S01]  /*214f0*/  @!PT LDS RZ, [RZ] ;  /* 0x00000000fffff984 */ /* 0x000fe20000000800 */
[----:B------:R-:W-:Y:S01]  /*21500*/  @!PT LDS RZ, [RZ] ;  /* 0x00000000fffff984 */ /* 0x000fe20000000800 */
[----:B------:R1:W-:Y:S01]  /*21510*/  @P1 LDGSTS.E.BYPASS.LTC128B.128 [R244+0xa000], desc[UR10][R154.64+0x80] ;  /* 0x0a0000809af41fae */ /* 0x0003e2000b901d4a */
[C---:B------:R-:W-:Y:S02]  /*21520*/  @P0 R2UR UR10, R136.reuse ;  /* 0x00000000880a02ca */ /* 0x040fe400000e0000 */
[-C--:B------:R-:W-:Y:S01]  /*21530*/  @P1 LEA.HI.X R163, R139, R235.reuse, R132, 0x1, P3 ;  /* 0x000000eb8ba31211 */ /* 0x080fe200018f0c84 */
[----:B------:R1:W-:Y:S01]  /*21540*/  @!P1 STS.128 [R244+0xa000], RZ ;  /* 0x00a000fff4009388 */ /* 0x0003e20000000c00 */
[----:B------:R-:W-:Y:S02]  /*21550*/  @P0 R2UR UR11, R137 ;  /* 0x00000000890b02ca */ /* 0x000fe400000e0000 */
        /* <DEDUP_REMOVED lines=41> */
.L_x_1967:
[----:B------:R-:W-:Y:S05]  /*217f0*/  BSYNC B1 ;  /* 0x0000000000017941 */ /* 0x000fea0003800000 */
.L_x_1966:
[----:B------:R-:W-:Y:S01]  /*21800*/  R2UR UR4, R136 ;  /* 0x00000000880472ca */ /* 0x000fe200000e0000 */
[----:B-1----:R-:W-:Y:S01]  /*21810*/  LDSM.16.MT88.4 R148, [R220+0xc000] ;  /* 0x00c00000dc94783b */ /* 0x002fe20000004200 */
[----:B------:R-:W-:Y:S02]  /*21820*/  R2UR UR5, R137 ;  /* 0x00000000890572ca */ /* 0x000fe400000e0000 */
        /* <DEDUP_REMOVED lines=8> */
[----:B------:R1:W2:Y:S01]  /*218b0*/  LD.E R3, desc[UR4][R2.64+0xdc] ;  /* 0x0000dc0402037980 */ /* 0x0002a2000c101900 */
[----:B------:R-:W-:Y:S02]  /*218c0*/  FMNMX.FTZ R141, R9, R132, !PT ;  /* 0x00000084098d7209 */ /* 0x000fe40007810000 */
[----:B------:R-:W-:Y:S04]  /*218d0*/  FMNMX.FTZ R0, R14, R139, !PT ;  /* 0x0000008b0e007209 */ /* 0x000fe80007810000 */
[----:B------:R-:W-:Y:S04]  /*218e0*/  FMNMX.FTZ R139, R15, R0, !PT ;  /* 0x000000000f8b7209 */ /* 0x000fe80007810000 */
[----:B------:R-:W-:Y:S04]  /*218f0*/  FMNMX.FTZ R0, R18, R139, !PT ;  /* 0x0000008b12007209 */ /* 0x000fe80007810000 */
        /* <DEDUP_REMOVED lines=51> */
[----:B------:R-:W1:Y:S01]  /*21c30*/  SHFL.BFLY PT, R0, R139, 0x2, 0x1f ;  /* 0x0c401f008b007f89 */ /* 0x000e6200000e0000 */
[----:B------:R-:W-:Y:S07]  /*21c40*/  FMNMX.FTZ R2, R64, R145, !PT ;  /* 0x0000009140027209 */ /* 0x000fee0007810000 */
[----:B------:R-:W-:Y:S01]  /*21c50*/  LDSM.16.MT88.4 R144, [R221+0xc000] ;  /* 0x00c00000dd90783b */ /* 0x000fe20000004200 */
[----:B------:R-:W-:Y:S07]  /*21c60*/  FMNMX.FTZ R143, R65, R2, !PT ;  /* 0x00000002418f7209 */ /* 0x000fee0007810000 */
[----:B------:R-:W3:Y:S01]  /*21c70*/  SHFL.BFLY PT, R2, R143, 0x2, 0x1f ;  /* 0x0c401f008f027f89 */ /* 0x000ee200000e0000 */
[----:B-1----:R-:W-:Y:S07]  /*21c80*/  FMNMX.FTZ R137, R139, R0, !PT ;  /* 0x000000008b897209 */ /* 0x002fee0007810000 */
[----:B------:R-:W1:Y:S01]  /*21c90*/  SHFL.BFLY PT, R0, R137, 0x1, 0x1f ;  /* 0x0c201f0089007f89 */ /* 0x000e6200000e0000 */
[----:B---3--:R-:W-:Y:S07]  /*21ca0*/  FMNMX.FTZ R141, R143, R2, !PT ;  /* 0x000000028f8d7209 */ /* 0x008fee0007810000 */
[----:B------:R-:W3:Y:S01]  /*21cb0*/  SHFL.BFLY PT, R2, R141, 0x1, 0x1f ;  /* 0x0c201f008d027f89 */ /* 0x000ee200000e0000 */
[----:B-1----:R-:W-:Y:S05]  /*21cc0*/  FMNMX.FTZ R0, R137, R0, !PT ;  /* 0x0000000089007209 */ /* 0x002fea0007810000 */
[----:B------:R-:W-:Y:S01]  /*21cd0*/  FADD.FTZ R134, -R0, R135 ;  /* 0x0000008700867221 */ /* 0x000fe20000010100 */
[----:B---3--:R-:W-:Y:S02]  /*21ce0*/  FMNMX.FTZ R2, R141, R2, !PT ;  /* 0x000000028d027209 */ /* 0x008fe40007810000 */
[----:B------:R-:W1:Y:S02]  /*21cf0*/  LDSM.16.MT88.4 R140, [R223+0xc000] ;  /* 0x00c00000df8c783b */ /* 0x000e640000004200 */
[C---:B------:R-:W-:Y:S01]  /*21d00*/  FSETP.NEU.FTZ.AND P0, PT, R2.reuse, -INF , PT ;  /* 0xff8000000200780b */ /* 0x040fe20003f1d000 */
[C---:B--2---:R-:W-:Y:S01]  /*21d10*/  FMUL.FTZ R132, R3.reuse, R134 ;  /* 0x0000008603847220 */ /* 0x044fe20000410000 */
[C---:B------:R-:W-:Y:S01]  /*21d20*/  FMUL.FTZ R158, R3.reuse, R2 ;  /* 0x00000002039e7220 */ /* 0x040fe20000410000 */
[----:B------:R-:W-:Y:S04]  /*21d30*/  FADD.FTZ R134, -R2, R133 ;  /* 0x0000008502867221 */ /* 0x000fe80000010100 */
[C---:B------:R-:W-:Y:S01]  /*21d40*/  FMUL.FTZ R133, R3.reuse, R134 ;  /* 0x0000008603857220 */ /* 0x040fe20000410000 */
[----:B------:R-:W-:Y:S01]  /*21d50*/  FSEL R158, R158, RZ, P0 ;  /* 0x000000ff9e9e7208 */ /* 0x000fe20000000000 */
[----:B------:R-:W-:Y:S01]  /*21d60*/  FMUL.FTZ R134, R3, R0 ;  /* 0x0000000003867220 */ /* 0x000fe20000410000 */
[----:B------:R-:W-:Y:S01]  /*21d70*/  FSETP.NEU.FTZ.AND P0, PT, R0, -INF , PT ;  /* 0xff8000000000780b */ /* 0x000fe20003f1d000 */
[----:B------:R-:W2:Y:S02]  /*21d80*/  MUFU.EX2 R132, R132 ;  /* 0x0000008400847308 */ /* 0x000ea40000000800 */
        /* <DEDUP_REMOVED lines=9> */
[-C--:B------:R-:W-:Y:S01]  /*21e20*/  FFMA.FTZ R161, R7, R3.reuse, -R134 ;  /* 0x0000000307a17223 */ /* 0x080fe20000010886 */
[----:B------:R-:W3:Y:S01]  /*21e30*/  MUFU.EX2 R133, R133 ;  /* 0x0000008500857308 */ /* 0x000ee20000000800 */
[-C--:B------:R-:W-:Y:S01]  /*21e40*/  FFMA.FTZ R169, R21, R3.reuse, -R158 ;  /* 0x0000000315a97223 */ /* 0x080fe2000001089e */
[-CC-:B------:R-:W-:Y:S01]  /*21e50*/  FFMA.FTZ R173, R22, R3.reuse, -R134.reuse ;  /* 0x0000000316ad7223 */ /* 0x180fe20000010886 */
[-C--:B------:R-:W-:Y:S01]  /*21e60*/  FFMA.FTZ R172, R23, R3.reuse, -R134 ;  /* 0x0000000317ac7223 */ /* 0x080fe20000010886 */
[----:B------:R-:W-:Y:S01]  /*21e70*/  FFMA.FTZ R174, R28, R3, -R158 ;  /* 0x000000031cae7223 */ /* 0x000fe2000001089e */
        /* <DEDUP_REMOVED lines=18> */
[----:B------:R-:W3:Y:S03]  /*21fa0*/  LDSM.16.MT88.4 R124, [R223+0x10000] ;  /* 0x01000000df7c783b */ /* 0x000ee60000004200 */
        /* <DEDUP_REMOVED lines=12> */
[----:B------:R-:W-:Y:S01]  /*22070*/  FMUL.FTZ R87, R132, R87 ;  /* 0x0000005784577220 */ /* 0x000fe20000410000 */
[C---:B------:R-:W-:Y:S01]  /*22080*/  FMUL.FTZ R84, R133.reuse, R84 ;  /* 0x0000005485547220 */ /* 0x040fe20000410000 */
[----:B------:R-:W-:Y:S01]  /*22090*/  FMUL.FTZ R85, R133, R85 ;  /* 0x0000005585557220 */ /* 0x000fe20000410000 */
[----:B------:R-:W-:Y:S03]  /*220a0*/  LDSM.16.MT88.4 R20, [R219+0x10800] ;  /* 0x01080000db14783b */ /* 0x000fe60000004200 */
[----:B------:R-:W-:Y:S01]  /*220b0*/  MUFU.EX2 R135, R135 ;  /* 0x0000008700877308 */ /* 0x000fe20000000800 */
[-CC-:B------:R-:W-:Y:S01]  /*220c0*/  FFMA.FTZ R175, R30, R3.reuse, -R134.reuse ;  /* 0x000000031eaf7223 */ /* 0x180fe20000010886 */
[-C--:B------:R-:W-:Y:S01]  /*220d0*/  FFMA.FTZ R176, R31, R3.reuse, -R134 ;  /* 0x000000031fb07223 */ /* 0x080fe20000010886 */
[-CC-:B------:R-:W-:Y:S01]  /*220e0*/  FFMA.FTZ R177, R40, R3.reuse, -R158.reuse ;  /* 0x0000000328b17223 */ /* 0x180fe2000001089e */
[-C--:B------:R-:W-:Y:S01]  /*220f0*/  FFMA.FTZ R178, R41, R3.reuse, -R158 ;  /* 0x0000000329b27223 */ /* 0x080fe2000001089e */
[-CC-:B------:R-:W-:Y:S01]  /*22100*/  FFMA.FTZ R179, R42, R3.reuse, -R134.reuse ;  /* 0x000000032ab37223 */ /* 0x180fe20000010886 */
[-C--:B------:R-:W-:Y:S01]  /*22110*/  FFMA.FTZ R180, R43, R3.reuse, -R134 ;  /* 0x000000032bb47223 */ /* 0x080fe20000010886 */
[--C-:B------:R-:W-:Y:S03]  /*22120*/  FFMA.FTZ R181, R48, R3, -R158.reuse ;  /* 0x0000000330b57223 */ /* 0x100fe6000001089e */
[----:B------:R-:W2:Y:S01]  /*22130*/  MUFU.EX2 R160, R160 ;  /* 0x000000a000a07308 */ /* 0x000ea20000000800 */
[----:B----4-:R-:W-:Y:S01]  /*22140*/  F2FP.BF16.F32.PACK_AB R129, R161, R163 ;  /* 0x000000a3a181723e */ /* 0x010fe200000010ff */
[----:B------:R-:W-:Y:S01]  /*22150*/  LDSM.16.MT88.4 R40, [R223+0x12000] ;  /* 0x01200000df28783b */ /* 0x000fe20000004200 */
[-C--:B------:R-:W-:Y:S01]  /*22160*/  FFMA.FTZ R182, R49, R3.reuse, -R158 ;  /* 0x0000000331b67223 */ /* 0x080fe2000001089e */
[-CC-:B------:R-:W-:Y:S01]  /*22170*/  FFMA.FTZ R183, R50, R3.reuse, -R134.reuse ;  /* 0x0000000332b77223 */ /* 0x180fe20000010886 */
[----:B------:R-:W-:Y:S01]  /*22180*/  FFMA.FTZ R184, R51, R3, -R134 ;  /* 0x0000000333b87223 */ /* 0x000fe20000010886 */
[C---:B------:R-:W-:Y:S01]  /*22190*/  FMUL.FTZ R90, R132.reuse, R90 ;  /* 0x0000005a845a7220 */ /* 0x040fe20000410000 */
[C---:B------:R-:W-:Y:S03]  /*221a0*/  FMUL.FTZ R91, R132.reuse, R91 ;  /* 0x0000005b845b7220 */ /* 0x040fe60000410000 */
[----:B------:R-:W-:Y:S01]  /*221b0*/  MUFU.EX2 R162, R162 ;  /* 0x000000a200a27308 */ /* 0x000fe20000000800 */
[C---:B------:R-:W-:Y:S01]  /*221c0*/  FMUL.FTZ R88, R133.reuse, R88 ;  /* 0x0000005885587220 */ /* 0x040fe20000410000 */
[----:B------:R-:W-:Y:S01]  /*221d0*/  LDSM.16.MT88.4 R48, [R223+0x13000] ;  /* 0x01300000df30783b */ /* 0x000fe20000004200 */
[C---:B------:R-:W-:Y:S01]  /*221e0*/  FMUL.FTZ R89, R133.reuse, R89 ;  /* 0x0000005985597220 */ /* 0x040fe20000410000 */
[C---:B------:R-:W-:Y:S01]  /*221f0*/  FMUL.FTZ R94, R132.reuse, R94 ;  /* 0x0000005e845e7220 */ /* 0x040fe20000410000 */
[----:B------:R-:W-:Y:S01]  /*22200*/  FMUL.FTZ R95, R132, R95 ;  /* 0x0000005f845f7220 */ /* 0x000fe20000410000 */
[C---:B------:R-:W-:Y:S01]  /*22210*/  FMUL.FTZ R92, R133.reuse, R92 ;  /* 0x0000005c855c7220 */ /* 0x040fe20000410000 */
[C---:B------:R-:W-:Y:S03]  /*22220*/  FMUL.FTZ R93, R133.reuse, R93 ;  /* 0x0000005d855d7220 */ /* 0x040fe60000410000 */
[----:B------:R-:W4:Y:S01]  /*22230*/  MUFU.EX2 R139, R139 ;  /* 0x0000008b008b7308 */ /* 0x000f220000000800 */
[----:B--2---:R-:W-:Y:S01]  /*22240*/  F2FP.BF16.F32.PACK_AB R130, R160, R135 ;  /* 0x00000087a082723e */ /* 0x004fe200000010ff */
        /* <DEDUP_REMOVED lines=15> */
[----:B----4-:R-:W-:Y:S01]  /*22340*/  F2FP.BF16.F32.PACK_AB R131, R139, R162 ;  /* 0x000000a28b83723e */ /* 0x010fe200000010ff */
[C---:B------:R-:W-:Y:S01]  /*22350*/  FMUL.FTZ R109, R133.reuse, R109 ;  /* 0x0000006d856d7220 */ /* 0x040fe20000410000 */
[C---:B------:R-:W-:Y:S01]  /*22360*/  FMUL.FTZ R114, R132.reuse, R114 ;  /* 0x0000007284727220 */ /* 0x040fe20000410000 */
[----:B------:R-:W-:Y:S01]  /*22370*/  FMUL.FTZ R115, R132, R115 ;  /* 0x0000007384737220 */ /* 0x000fe20000410000 */
[C---:B------:R-:W-:Y:S01]  /*22380*/  FMUL.FTZ R112, R133.reuse, R112 ;  /* 0x0000007085707220 */ /* 0x040fe20000410000 */
[----:B------:R-:W-:Y:S01]  /*22390*/  FMUL.FTZ R113, R133, R113 ;  /* 0x0000007185717220 */ /* 0x000fe20000410000 */
[-CC-:B------:R-:W-:Y:S01]  /*223a0*/  FFMA.FTZ R171, R24, R3.reuse, -R158.reuse ;  /* 0x0000000318ab7223 */ /* 0x180fe2000001089e */
[C---:B-1----:R-:W-:Y:S01]  /*223b0*/  HMMA.16816.F32.BF16 R4, R128.reuse, R140, R4 ;  /* 0x0000008c8004723c */ /* 0x042fe20000041804 */
[----:B------:R-:W-:Y:S04]  /*223c0*/  MUFU.EX2 R170, R170 ;  /* 0x000000aa00aa7308 */ /* 0x000fe80000000800 */
[-CC-:B------:R-:W-:Y:S01]  /*223d0*/  FFMA.FTZ R166, R16, R3.reuse, -R158.reuse ;  /* 0x0000000310a67223 */ /* 0x180fe2000001089e */
[C---:B------:R-:W-:Y:S01]  /*223e0*/  HMMA.16816.F32.BF16 R8, R128.reuse, R142, R8 ;  /* 0x0000008e8008723c */ /* 0x040fe20000041808 */
[----:B------:R-:W1:Y:S04]  /*223f0*/  LDSM.16.MT88.4 R140, [R221+0x10000] ;  /* 0x01000000dd8c783b */ /* 0x000e680000004200 */
[----:B------:R-:W2:Y:S01]  /*22400*/  MUFU.EX2 R169, R169 ;  /* 0x000000a900a97308 */ /* 0x000ea20000000800 */
[----:B------:R-:W-:Y:S01]  /*22410*/  ISETP.GT.AND P0, PT, R245, R234, PT ;  /* 0x000000eaf500720c */ /* 0x000fe20003f04270 */
[----:B------:R-:W-:Y:S01]  /*22420*/  FMUL.FTZ R16, R133, R116 ;  /* 0x0000007485107220 */ /* 0x000fe20000410000 */
[C---:B------:R-:W-:Y:S07]  /*22430*/  HMMA.16816.F32.BF16 R68, R128.reuse, R144, R68 ;  /* 0x000000908044723c */ /* 0x040fee0000041844 */
[----:B------:R-:W-:Y:S01]  /*22440*/  MUFU.EX2 R166, R166 ;  /* 0x000000a600a67308 */ /* 0x000fe20000000800 */
[C---:B------:R-:W-:Y:S01]  /*22450*/  HMMA.16816.F32.BF16 R72, R128.reuse, R146, R72 ;  /* 0x000000928048723c */ /* 0x040fe20000041848 */
[----:B------:R-:W4:Y:S02]  /*22460*/  LDSM.16.MT88.4 R144, [R220+0x10000] ;  /* 0x01000000dc90783b */ /* 0x000f240000004200 */
[--C-:B------:R-:W-:Y:S03]  /*22470*/  FFMA.FTZ R165, R17, R3, -R158.reuse ;  /* 0x0000000311a57223 */ /* 0x100fe6000001089e */
[C---:B------:R-:W-:Y:S03]  /*22480*/  HMMA.16816.F32.BF16 R76, R128.reuse, R148, R76 ;  /* 0x00000094804c723c */ /* 0x040fe6000004184c */
[----:B------:R-:W-:Y:S02]  /*22490*/  MUFU.EX2 R173, R173 ;  /* 0x000000ad00ad7308 */ /* 0x000fe40000000800 */
[----:B--2---:R-:W-:Y:S01]  /*224a0*/  F2FP.BF16.F32.PACK_AB R24, R169, R170 ;  /* 0x000000aaa918723e */ /* 0x004fe200000010ff */
[C---:B------:R-:W-:Y:S01]  /*224b0*/  HMMA.16816.F32.BF16 R80, R128.reuse, R150, R80 ;  /* 0x000000968050723c */ /* 0x040fe20000041850 */
[----:B------:R-:W-:Y:S06]  /*224c0*/  LDSM.16.MT88.4 R148, [R219+0xc800] ;  /* 0x00c80000db94783b */ /* 0x000fec0000004200 */
[----:B------:R-:W2:Y:S01]  /*224d0*/  MUFU.EX2 R165, R165 ;  /* 0x000000a500a57308 */ /* 0x000ea20000000800 */
[C---:B------:R-:W-:Y:S01]  /*224e0*/  FMUL.FTZ R17, R133.reuse, R117 ;  /* 0x0000007585117220 */ /* 0x040fe20000410000 */
[C---:B------:R-:W-:Y:S08]  /*224f0*/  HMMA.16816.F32.BF16 R84, R128.reuse, R152, R84 ;  /* 0x000000988054723c */ /* 0x040ff00000041854 */
[----:B------:R-:W-:Y:S01]  /*22500*/  MUFU.EX2 R172, R172 ;  /* 0x000000ac00ac7308 */ /* 0x000fe20000000800 */
[C---:B------:R-:W-:Y:S03]  /*22510*/  HMMA.16816.F32.BF16 R88, R128.reuse, R154, R88 ;  /* 0x0000009a8058723c */ /* 0x040fe60000041858 */
[-CC-:B------:R-:W-:Y:S03]  /*22520*/  FFMA.FTZ R152, R12, R3.reuse, -R158.reuse ;  /* 0x000000030c987223 */ /* 0x180fe6000001089e */
[C---:B---3--:R-:W-:Y:S03]  /*22530*/  HMMA.16816.F32.BF16 R92, R128.reuse, R124, R92 ;  /* 0x0000007c805c723c */ /* 0x048fe6000004185c */
[----:B------:R-:W-:Y:S02]  /*22540*/  MUFU.EX2 R171, R171 ;  /* 0x000000ab00ab7308 */ /* 0x000fe40000000800 */
[----:B------:R-:W-:Y:S01]  /*22550*/  FMUL.FTZ R12, R133, R120 ;  /* 0x00000078850c7220 */ /* 0x000fe20000410000 */
[C---:B------:R-:W-:Y:S01]  /*22560*/  HMMA.16816.F32.BF16 R96, R128.reuse, R126, R96 ;  /* 0x0000007e8060723c */ /* 0x040fe20000041860 */
[----:B------:R-:W3:Y:S06]  /*22570*/  LDSM.16.MT88.4 R124, [R219+0x10000] ;  /* 0x01000000db7c783b */ /* 0x000eec0000004200 */
[----:B------:R-:W-:Y:S01]  /*22580*/  MUFU.EX2 R152, R152 ;  /* 0x0000009800987308 */ /* 0x000fe20000000800 */
[-C--:B------:R-:W-:Y:S03]  /*22590*/  FFMA.FTZ R153, R13, R3.reuse, -R158 ;  /* 0x000000030d997223 */ /* 0x080fe6000001089e */
[-CC-:B------:R-:W-:Y:S01]  /*225a0*/  FFMA.FTZ R154, R14, R3.reuse, -R134.reuse ;  /* 0x000000030e9a7223 */ /* 0x180fe20000010886 */
[--C-:B------:R-:W-:Y:S01]  /*225b0*/  FFMA.FTZ R155, R15, R3, -R134.reuse ;  /* 0x000000030f9b7223 */ /* 0x100fe20000010886 */
[C---:B------:R-:W-:Y:S01]  /*225c0*/  FMUL.FTZ R14, R132.reuse, R122 ;  /* 0x0000007a840e7220 */ /* 0x040fe20000410000 */
[----:B------:R-:W-:Y:S01]  /*225d0*/  FMUL.FTZ R15, R132, R123 ;  /* 0x0000007b840f7220 */ /* 0x000fe20000410000 */
[----:B------:R-:W-:Y:S02]  /*225e0*/  FMUL.FTZ R13, R133, R121 ;  /* 0x00000079850d7220 */ /* 0x000fe40000410000 */
[----:B------:R-:W5:Y:S01]  /*225f0*/  MUFU.EX2 R153, R153 ;  /* 0x0000009900997308 */ /* 0x000f620000000800 */
[----:B------:R-:W3:Y:S01]  /*22600*/  LDSM.16.MT88.4 R120, [R223+0xc800] ;  /* 0x00c80000df78783b */ /* 0x000ee20000004200 */
[-CC-:B------:R-:W-:Y:S01]  /*22610*/  FFMA.FTZ R168, R18, R3.reuse, -R134.reuse ;  /* 0x0000000312a87223 */ /* 0x180fe20000010886 */
[C---:B------:R-:W-:Y:S01]  /*22620*/  FMUL.FTZ R18, R132.reuse, R118 ;  /* 0x0000007684127220 */ /* 0x040fe20000410000 */
[----:B--2---:R-:W-:Y:S01]  /*22630*/  F2FP.BF16.F32.PACK_AB R118, R165, R166 ;  /* 0x000000a6a576723e */ /* 0x004fe200000010ff */
[----:B------:R-:W-:Y:S01]  /*22640*/  FFMA.FTZ R167, R19, R3, -R134 ;  /* 0x0000000313a77223 */ /* 0x000fe20000010886 */
[C---:B-1----:R-:W-:Y:S04]  /*22650*/  HMMA.16816.F32.BF16 R12, R128.reuse, R140, R12 ;  /* 0x0000008c800c723c */ /* 0x042fe8000004180c */
[----:B------:R-:W-:Y:S01]  /*22660*/  MUFU.EX2 R154, R154 ;  /* 0x0000009a009a7308 */ /* 0x000fe20000000800 */
[----:B------:R-:W-:Y:S01]  /*22670*/  FMUL.FTZ R19, R132, R119 ;  /* 0x0000007784137220 */ /* 0x000fe20000410000 */
[-CC-:B------:R-:W-:Y:S01]  /*22680*/  FFMA.FTZ R52, R52, R3.reuse, -R158.reuse ;  /* 0x0000000334347223 */ /* 0x180fe2000001089e */
[-C--:B------:R-:W-:Y:S01]  /*22690*/  FFMA.FTZ R53, R53, R3.reuse, -R158 ;  /* 0x0000000335357223 */ /* 0x080fe2000001089e */
[C---:B------:R-:W-:Y:S01]  /*226a0*/  HMMA.16816.F32.BF16 R100, R128.reuse, R142, R100 ;  /* 0x0000008e8064723c */ /* 0x040fe20000041864 */
[----:B------:R-:W1:Y:S05]  /*226b0*/  LDSM.16.MT88.4 R140, [R221+0xc800] ;  /* 0x00c80000dd8c783b */ /* 0x000e6a0000004200 */
[----:B------:R-:W2:Y:S01]  /*226c0*/  MUFU.EX2 R155, R155 ;  /* 0x0000009b009b7308 */ /* 0x000ea20000000800 */
[----:B-----5:R-:W-:Y:S01]  /*226d0*/  F2FP.BF16.F32.PACK_AB R116, R153, R152 ;  /* 0x000000989974723e */ /* 0x020fe200000010ff */
[C---:B----4-:R-:W-:Y:S03]  /*226e0*/  HMMA.16816.F32.BF16 R104, R128.reuse, R144, R104 ;  /* 0x000000908068723c */ /* 0x050fe60000041868 */
[-CC-:B------:R-:W-:Y:S03]  /*226f0*/  FFMA.FTZ R54, R54, R3.reuse, -R134.reuse ;  /* 0x0000000336367223 */ /* 0x180fe60000010886 */
[C---:B------:R-:W-:Y:S02]  /*22700*/  HMMA.16816.F32.BF16 R16, R128.reuse, R146, R16 ;  /* 0x000000928010723c */ /* 0x040fe40000041810 */
[----:B------:R-:W-:Y:S01]  /*22710*/  MUFU.EX2 R168, R168 ;  /* 0x000000a800a87308 */ /* 0x000fe20000000800 */
[----:B------:R-:W4:Y:S02]  /*22720*/  LDSM.16.MT88.4 R144, [R220+0xc800] ;  /* 0x00c80000dc90783b */ /* 0x000f240000004200 */
[-C--:B------:R-:W-:Y:S01]  /*22730*/  FFMA.FTZ R55, R55, R3.reuse, -R134 ;  /* 0x0000000337377223 */ /* 0x080fe20000010886 */
[C---:B---3--:R-:W-:Y:S06]  /*22740*/  HMMA.16816.F32.BF16 R108, R128.reuse, R124, R108 ;  /* 0x0000007c806c723c */ /* 0x048fec000004186c */
[----:B------:R-:W3:Y:S01]  /*22750*/  MUFU.EX2 R167, R167 ;  /* 0x000000a700a77308 */ /* 0x000ee20000000800 */
[----:B--2---:R-:W-:Y:S01]  /*22760*/  F2FP.BF16.F32.PACK_AB R117, R155, R154 ;  /* 0x0000009a9b75723e */ /* 0x004fe200000010ff */
[----:B------:R-:W-:Y:S01]  /*22770*/  HMMA.16816.F32.BF16 R112, R128, R126, R112 ;  /* 0x0000007e8070723c */ /* 0x000fe20000041870 */
[----:B------:R-:W-:Y:S07]  /*22780*/  LDSM.16.MT88.4 R124, [R221+0x10800] ;  /* 0x01080000dd7c783b */ /* 0x000fee0000004200 */
[----:B------:R-:W-:Y:S03]  /*22790*/  MUFU.EX2 R177, R177 ;  /* 0x000000b100b17308 */ /* 0x000fe60000000800 */
[-CC-:B------:R-:W-:Y:S01]  /*227a0*/  FFMA.FTZ R56, R56, R3.reuse, -R158.reuse ;  /* 0x0000000338387223 */ /* 0x180fe2000001089e */
[-C--:B------:R-:W-:Y:S01]  /*227b0*/  FFMA.FTZ R57, R57, R3.reuse, -R158 ;  /* 0x0000000339397223 */ /* 0x080fe2000001089e */
[-CC-:B------:R-:W-:Y:S01]  /*227c0*/  FFMA.FTZ R58, R58, R3.reuse, -R134.reuse ;  /* 0x000000033a3a7223 */ /* 0x180fe20000010886 */
[----:B------:R-:W-:Y:S01]  /*227d0*/  LDSM.16.MT88.4 R128, [R220+0x10800] ;  /* 0x01080000dc80783b */ /* 0x000fe20000004200 */
[-C--:B------:R-:W-:Y:S01]  /*227e0*/  FFMA.FTZ R59, R59, R3.reuse, -R134 ;  /* 0x000000033b3b7223 */ /* 0x080fe20000010886 */
[----:B------:R-:W-:Y:S02]  /*227f0*/  FFMA.FTZ R164, R133, R248, R164 ;  /* 0x000000f885a47223 */ /* 0x000fe400000100a4 */
[----:B------:R-:W-:Y:S01]  /*22800*/  MUFU.EX2 R178, R178 ;  /* 0x000000b200b27308 */ /* 0x000fe20000000800 */
[----:B---3--:R-:W-:Y:S01]  /*22810*/  F2FP.BF16.F32.PACK_AB R119, R167, R168 ;  /* 0x000000a8a777723e */ /* 0x008fe200000010ff */
[----:B------:R-:W-:Y:S01]  /*22820*/  FFMA.FTZ R60, R60, R3, -R158 ;  /* 0x000000033c3c7223 */ /* 0x000fe2000001089e */
[----:B------:R-:W-:Y:S01]  /*22830*/  FADD.FTZ R164, R159, R164 ;  /* 0x000000a49fa47221 */ /* 0x000fe20000010000 */
[----:B------:R-:W-:Y:S01]  /*22840*/  FFMA.FTZ R163, R132, R247, R163 ;  /* 0x000000f784a37223 */ /* 0x000fe200000100a3 */
[----:B------:R-:W-:Y:S03]  /*22850*/  MOV R133, R2 ;  /* 0x0000000200857202 */ /* 0x000fe60000000f00 */
        /* <DEDUP_REMOVED lines=22> */
[--C-:B------:R-:W-:Y:S03]  /*229c0*/  FFMA.FTZ R148, R25, R3, -R158.reuse ;  /* 0x0000000319947223 */ /* 0x100fe6000001089e */
[C---:B--2---:R-:W-:Y:S03]  /*229d0*/  HMMA.16816.F32.BF16 R92, R116.reuse, R120, R92 ;  /* 0x00000078745c723c */ /* 0x044fe6000004185c */
[----:B------:R-:W-:Y:S02]  /*229e0*/  MUFU.EX2 R52, R52 ;  /* 0x0000003400347308 */ /* 0x000fe40000000800 */
[----:B------:R-:W-:Y:S01]  /*229f0*/  F2FP.BF16.F32.PACK_AB R25, R172, R173 ;  /* 0x000000adac19723e */ /* 0x000fe200000010ff */
[C---:B------:R-:W-:Y:S01]  /*22a00*/  HMMA.16816.F32.BF16 R96, R116.reuse, R122, R96 ;  /* 0x0000007a7460723c */ /* 0x040fe20000041860 */
[----:B------:R-:W2:Y:S06]  /*22a10*/  LDSM.16.MT88.4 R120, [R220+0xd000] ;  /* 0x00d00000dc78783b */ /* 0x000eac0000004200 */
[----:B------:R-:W4:Y:S01]  /*22a20*/  MUFU.EX2 R148, R148 ;  /* 0x0000009400947308 */ /* 0x000f220000000800 */
[-C--:B------:R-:W-:Y:S01]  /*22a30*/  FFMA.FTZ R151, R29, R3.reuse, -R158 ;  /* 0x000000031d977223 */ /* 0x080fe2000001089e */
[C---:B------:R-:W-:Y:S01]  /*22a40*/  HMMA.16816.F32.BF16 R12, R116.reuse, R124, R12 ;  /* 0x0000007c740c723c */ /* 0x040fe2000004180c */
[----:B------:R-:W-:Y:S02]  /*22a50*/  LDSM.16.MT88.4 R28, [R219+0x11000] ;  /* 0x01100000db1c783b */ /* 0x000fe40000004200 */
[-CC-:B------:R-:W-:Y:S03]  /*22a60*/  FFMA.FTZ R150, R26, R3.reuse, -R134.reuse ;  /* 0x000000031a967223 */ /* 0x180fe60000010886 */
[C---:B------:R-:W-:Y:S02]  /*22a70*/  HMMA.16816.F32.BF16 R100, R116.reuse, R126, R100 ;  /* 0x0000007e7464723c */ /* 0x040fe40000041864 */
[----:B------:R-:W-:Y:S03]  /*22a80*/  MUFU.EX2 R53, R53 ;  /* 0x0000003500357308 */ /* 0x000fe60000000800 */
[----:B------:R-:W-:Y:S01]  /*22a90*/  FFMA.FTZ R149, R27, R3, -R134 ;  /* 0x000000031b957223 */ /* 0x000fe20000010886 */
[C---:B------:R-:W-:Y:S01]  /*22aa0*/  HMMA.16816.F32.BF16 R104, R116.reuse, R128, R104 ;  /* 0x000000807468723c */ /* 0x040fe20000041868 */
[----:B------:R-:W-:Y:S05]  /*22ab0*/  LDSM.16.MT88.4 R124, [R221+0x11000] ;  /* 0x01100000dd7c783b */ /* 0x000fea0000004200 */
[----:B------:R-:W-:Y:S01]  /*22ac0*/  MUFU.EX2 R150, R150 ;  /* 0x0000009600967308 */ /* 0x000fe20000000800 */
[----:B----4-:R-:W-:Y:S01]  /*22ad0*/  F2FP.BF16.F32.PACK_AB R26, R148, R171 ;  /* 0x000000ab941a723e */ /* 0x010fe200000010ff */
[C---:B------:R-:W-:Y:S01]  /*22ae0*/  HMMA.16816.F32.BF16 R16, R116.reuse, R130, R16 ;  /* 0x000000827410723c */ /* 0x040fe20000041810 */
[----:B------:R-:W-:Y:S07]  /*22af0*/  LDSM.16.MT88.4 R128, [R220+0x11000] ;  /* 0x01100000dc80783b */ /* 0x000fee0000004200 */
[----:B------:R-:W4:Y:S01]  /*22b00*/  MUFU.EX2 R149, R149 ;  /* 0x0000009500957308 */ /* 0x000f220000000800 */
[C---:B------:R-:W-:Y:S03]  /*22b10*/  HMMA.16816.F32.BF16 R108, R116.reuse, R20, R108 ;  /* 0x00000014746c723c */ /* 0x040fe6000004186c */
[----:B------:R-:W-:Y:S03]  /*22b20*/  FADD.FTZ R168, R168, R155 ;  /* 0x0000009ba8a87221 */ /* 0x000fe60000010000 */
[----:B------:R-:W-:Y:S01]  /*22b30*/  HMMA.16816.F32.BF16 R112, R116, R22, R112 ;  /* 0x000000167470723c */ /* 0x000fe20000041870 */
[----:B------:R-:W5:Y:S02]  /*22b40*/  LDSM.16.MT88.4 R20, [R219+0xd000] ;  /* 0x00d00000db14783b */ /* 0x000f640000004200 */
[----:B------:R-:W-:Y:S02]  /*22b50*/  MUFU.EX2 R54, R54 ;  /* 0x0000003600367308 */ /* 0x000fe40000000800 */
[----:B------:R-:W-:Y:S04]  /*22b60*/  FADD.FTZ R168, R167, R168 ;  /* 0x000000a8a7a87221 */ /* 0x000fe80000010000 */
[----:B------:R-:W5:Y:S04]  /*22b70*/  LDSM.16.MT88.4 R116, [R223+0x11000] ;  /* 0x01100000df74783b */ /* 0x000f680000004200 */
[----:B------:R-:W-:Y:S01]  /*22b80*/  MUFU.EX2 R55, R55 ;  /* 0x0000003700377308 */ /* 0x000fe20000000800 */
[----:B----4-:R-:W-:Y:S01]  /*22b90*/  F2FP.BF16.F32.PACK_AB R27, R149, R150 ;  /* 0x00000096951b723e */ /* 0x010fe200000010ff */
[----:B------:R-:W-:Y:S04]  /*22ba0*/  FADD.FTZ R173, R173, R168 ;  /* 0x000000a8adad7221 */ /* 0x000fe80000010000 */
[----:B------:R-:W-:Y:S02]  /*22bb0*/  FADD.FTZ R173, R172, R173 ;  /* 0x000000adacad7221 */ /* 0x000fe40000010000 */
[C---:B-1----:R-:W-:Y:S02]  /*22bc0*/  HMMA.16816.F32.BF16 R4, R24.reuse, R140, R4 ;  /* 0x0000008c1804723c */ /* 0x042fe40000041804 */
        /* <DEDUP_REMOVED lines=10> */
[C---:B--2---:R-:W-:Y:S03]  /*22c70*/  HMMA.16816.F32.BF16 R76, R24.reuse, R120, R76 ;  /* 0x00000078184c723c */ /* 0x044fe6000004184c */
[----:B------:R-:W-:Y:S02]  /*22c80*/  MUFU.EX2 R59, R59 ;  /* 0x0000003b003b7308 */ /* 0x000fe40000000800 */
[-C--:B------:R-:W-:Y:S01]  /*22c90*/  FFMA.FTZ R145, R33, R3.reuse, -R158 ;  /* 0x0000000321917223 */ /* 0x080fe2000001089e */
[C---:B------:R-:W-:Y:S01]  /*22ca0*/  HMMA.16816.F32.BF16 R80, R24.reuse, R122, R80 ;  /* 0x0000007a1850723c */ /* 0x040fe20000041850 */
[----:B------:R-:W2:Y:S06]  /*22cb0*/  LDSM.16.MT88.4 R120, [R221+0xd800] ;  /* 0x00d80000dd78783b */ /* 0x000eac0000004200 */
[----:B------:R-:W-:Y:S01]  /*22cc0*/  MUFU.EX2 R174, R174 ;  /* 0x000000ae00ae7308 */ /* 0x000fe20000000800 */
[-CC-:B------:R-:W-:Y:S01]  /*22cd0*/  FFMA.FTZ R146, R34, R3.reuse, -R134.reuse ;  /* 0x0000000322927223 */ /* 0x180fe20000010886 */
[C---:B-----5:R-:W-:Y:S03]  /*22ce0*/  HMMA.16816.F32.BF16 R84, R24.reuse, R20, R84 ;  /* 0x000000141854723c */ /* 0x060fe60000041854 */
[----:B------:R-:W-:Y:S03]  /*22cf0*/  FFMA.FTZ R147, R35, R3, -R134 ;  /* 0x0000000323937223 */ /* 0x000fe60000010886 */
[C---:B------:R-:W-:Y:S01]  /*22d00*/  HMMA.16816.F32.BF16 R88, R24.reuse, R22, R88 ;  /* 0x000000161858723c */ /* 0x040fe20000041858 */
[----:B------:R-:W3:Y:S01]  /*22d10*/  LDSM.16.MT88.4 R32, [R220+0xd800] ;  /* 0x00d80000dc20783b */ /* 0x000ee20000004200 */
[----:B------:R-:W4:Y:S04]  /*22d20*/  MUFU.EX2 R151, R151 ;  /* 0x0000009700977308 */ /* 0x000f280000000800 */
[C---:B------:R-:W-:Y:S06]  /*22d30*/  HMMA.16816.F32.BF16 R92, R24.reuse, R116, R92 ;  /* 0x00000074185c723c */ /* 0x040fec000004185c */
[----:B------:R-:W-:Y:S01]  /*22d40*/  MUFU.EX2 R175, R175 ;  /* 0x000000af00af7308 */ /* 0x000fe20000000800 */
[C---:B------:R-:W-:Y:S01]  /*22d50*/  HMMA.16816.F32.BF16 R96, R24.reuse, R118, R96 ;  /* 0x000000761860723c */ /* 0x040fe20000041860 */
[----:B------:R-:W5:Y:S05]  /*22d60*/  LDSM.16.MT88.4 R116, [R219+0xd800] ;  /* 0x00d80000db74783b */ /* 0x000f6a0000004200 */
[C---:B------:R-:W-:Y:S03]  /*22d70*/  HMMA.16816.F32.BF16 R12, R24.reuse, R124, R12 ;  /* 0x0000007c180c723c */ /* 0x040fe6000004180c */
[----:B------:R-:W1:Y:S02]  /*22d80*/  MUFU.EX2 R176, R176 ;  /* 0x000000b000b07308 */ /* 0x000e640000000800 */
[----:B----4-:R-:W-:Y:S01]  /*22d90*/  F2FP.BF16.F32.PACK_AB R20, R151, R174 ;  /* 0x000000ae9714723e */ /* 0x010fe200000010ff */
[C---:B------:R-:W-:Y:S01]  /*22da0*/  HMMA.16816.F32.BF16 R100, R24.reuse, R126, R100 ;  /* 0x0000007e1864723c */ /* 0x040fe20000041864 */
[----:B------:R-:W-:Y:S06]  /*22db0*/  LDSM.16.MT88.4 R124, [R219+0x11800] ;  /* 0x01180000db7c783b */ /* 0x000fec0000004200 */
[----:B------:R-:W-:Y:S01]  /*22dc0*/  MUFU.EX2 R144, R144 ;  /* 0x0000009000907308 */ /* 0x000fe20000000800 */
[C---:B------:R-:W-:Y:S09]  /*22dd0*/  HMMA.16816.F32.BF16 R104, R24.reuse, R128, R104 ;  /* 0x000000801868723c */ /* 0x040ff20000041868 */
[----:B------:R-:W4:Y:S01]  /*22de0*/  MUFU.EX2 R145, R145 ;  /* 0x0000009100917308 */ /* 0x000f220000000800 */
[C---:B------:R-:W-:Y:S03]  /*22df0*/  HMMA.16816.F32.BF16 R16, R24.reuse, R130, R16 ;  /* 0x000000821810723c */ /* 0x040fe60000041810 */
[----:B-1----:R-:W-:Y:S03]  /*22e00*/  F2FP.BF16.F32.PACK_AB R21, R176, R175 ;  /* 0x000000afb015723e */ /* 0x002fe600000010ff */
[C---:B------:R-:W-:Y:S03]  /*22e10*/  HMMA.16816.F32.BF16 R108, R24.reuse, R28, R108 ;  /* 0x0000001c186c723c */ /* 0x040fe6000004186c */
[----:B------:R-:W-:Y:S03]  /*22e20*/  MUFU.EX2 R146, R146 ;  /* 0x0000009200927308 */ /* 0x000fe60000000800 */
[----:B------:R-:W-:Y:S01]  /*22e30*/  HMMA.16816.F32.BF16 R112, R24, R30, R112 ;  /* 0x0000001e1870723c */ /* 0x000fe20000041870 */
[----:B------:R-:W1:Y:S06]  /*22e40*/  LDSM.16.MT88.4 R24, [R223+0x11800] ;  /* 0x01180000df18783b */ /* 0x000e6c0000004200 */
[----:B------:R-:W2:Y:S01]  /*22e50*/  MUFU.EX2 R147, R147 ;  /* 0x0000009300937308 */ /* 0x000ea20000000800 */
[----:B----4-:R-:W-:Y:S01]  /*22e60*/  F2FP.BF16.F32.PACK_AB R22, R145, R144 ;  /* 0x000000909116723e */ /* 0x010fe200000010ff */
[----:B------:R-:W4:Y:S08]  /*22e70*/  LDSM.16.MT88.4 R28, [R221+0x11800] ;  /* 0x01180000dd1c783b */ /* 0x000f300000004200 */
[----:B------:R-:W-:Y:S01]  /*22e80*/  MUFU.EX2 R60, R60 ;  /* 0x0000003c003c7308 */ /* 0x000fe20000000800 */
[----:B--2---:R-:W-:Y:S07]  /*22e90*/  F2FP.BF16.F32.PACK_AB R23, R147, R146 ;  /* 0x000000929317723e */ /* 0x004fee00000010ff */
[C---:B------:R-:W-:Y:S06]  /*22ea0*/  HMMA.16816.F32.BF16 R4, R20.reuse, R140, R4 ;  /* 0x0000008c1404723c */ /* 0x040fec0000041804 */
[C---:B------:R-:W-:Y:S05]  /*22eb0*/  HMMA.16816.F32.BF16 R8, R20.reuse, R142, R8 ;  /* 0x0000008e1408723c */ /* 0x040fea0000041808 */
[-CC-:B------:R-:W-:Y:S01]  /*22ec0*/  FFMA.FTZ R141, R36, R3.reuse, -R158.reuse ;  /* 0x00000003248d7223 */ /* 0x180fe2000001089e */
[C---:B------:R-:W-:Y:S05]  /*22ed0*/  HMMA.16816.F32.BF16 R68, R20.reuse, R120, R68 ;  /* 0x000000781444723c */ /* 0x040fea0000041844 */
[-C--:B------:R-:W-:Y:S01]  /*22ee0*/  FFMA.FTZ R140, R37, R3.reuse, -R158 ;  /* 0x00000003258c7223 */ /* 0x080fe2000001089e */
[C---:B------:R-:W-:Y:S01]  /*22ef0*/  HMMA.16816.F32.BF16 R72, R20.reuse, R122, R72 ;  /* 0x0000007a1448723c */ /* 0x040fe20000041848 */
[----:B------:R-:W2:Y:S01]  /*22f00*/  LDSM.16.MT88.4 R120, [R220+0x11800] ;  /* 0x01180000dc78783b */ /* 0x000ea20000004200 */
[----:B------:R-:W-:Y:S03]  /*22f10*/  MUFU.EX2 R141, R141 ;  /* 0x0000008d008d7308 */ /* 0x000fe60000000800 */
[-CC-:B------:R-:W-:Y:S01]  /*22f20*/  FFMA.FTZ R143, R38, R3.reuse, -R134.reuse ;  /* 0x00000003268f7223 */ /* 0x180fe20000010886 */
[C---:B---3--:R-:W-:Y:S06]  /*22f30*/  HMMA.16816.F32.BF16 R76, R20.reuse, R32, R76 ;  /* 0x00000020144c723c */ /* 0x048fec000004184c */
[----:B------:R-:W3:Y:S01]  /*22f40*/  MUFU.EX2 R140, R140 ;  /* 0x0000008c008c7308 */ /* 0x000ee20000000800 */
[-C--:B------:R-:W-:Y:S01]  /*22f50*/  FFMA.FTZ R142, R39, R3.reuse, -R134 ;  /* 0x00000003278e7223 */ /* 0x080fe20000010886 */
[C---:B------:R-:W-:Y:S01]  /*22f60*/  HMMA.16816.F32.BF16 R80, R20.reuse, R34, R80 ;  /* 0x000000221450723c */ /* 0x040fe20000041850 */
[----:B------:R-:W3:Y:S05]  /*22f70*/  LDSM.16.MT88.4 R32, [R223+0xe000] ;  /* 0x00e00000df20783b */ /* 0x000eea0000004200 */
[C---:B-----5:R-:W-:Y:S02]  /*22f80*/  HMMA.16816.F32.BF16 R84, R20.reuse, R116, R84 ;  /* 0x000000741454723c */ /* 0x060fe40000041854 */
[----:B------:R-:W-:Y:S01]  /*22f90*/  MUFU.EX2 R143, R143 ;  /* 0x0000008f008f7308 */ /* 0x000fe20000000800 */
[----:B------:R-:W5:Y:S03]  /*22fa0*/  LDSM.16.MT88.4 R36, [R221+0xe000] ;  /* 0x00e00000dd24783b */ /* 0x000f660000004200 */
[C---:B------:R-:W-:Y:S06]  /*22fb0*/  HMMA.16816.F32.BF16 R88, R20.reuse, R118, R88 ;  /* 0x000000761458723c */ /* 0x040fec0000041858 */
[----:B------:R-:W3:Y:S01]  /*22fc0*/  MUFU.EX2 R142, R142 ;  /* 0x0000008e008e7308 */ /* 0x000ee20000000800 */
[----:B------:R-:W-:Y:S01]  /*22fd0*/  LDSM.16.MT88.4 R116, [R221+0xe800] ;  /* 0x00e80000dd74783b */ /* 0x000fe20000004200 */
[C---:B-1----:R-:W-:Y:S06]  /*22fe0*/  HMMA.16816.F32.BF16 R92, R20.reuse, R24, R92 ;  /* 0x00000018145c723c */ /* 0x042fec000004185c */
[C---:B------:R-:W-:Y:S01]  /*22ff0*/  HMMA.16816.F32.BF16 R96, R20.reuse, R26, R96 ;  /* 0x0000001a1460723c */ /* 0x040fe20000041860 */
[----:B------:R-:W1:Y:S05]  /*23000*/  LDSM.16.MT88.4 R24, [R220+0xe000] ;  /* 0x00e00000dc18783b */ /* 0x000e6a0000004200 */
[C---:B----4-:R-:W-:Y:S06]  /*23010*/  HMMA.16816.F32.BF16 R12, R20.reuse, R28, R12 ;  /* 0x0000001c140c723c */ /* 0x050fec000004180c */
[C---:B------:R-:W-:Y:S01]  /*23020*/  HMMA.16816.F32.BF16 R100, R20.reuse, R30, R100 ;  /* 0x0000001e1464723c */ /* 0x040fe20000041864 */
[----:B------:R-:W4:Y:S05]  /*23030*/  LDSM.16.MT88.4 R28, [R219+0xe000] ;  /* 0x00e00000db1c783b */ /* 0x000f2a0000004200 */
[C---:B--2---:R-:W-:Y:S06]  /*23040*/  HMMA.16816.F32.BF16 R104, R20.reuse, R120, R104 ;  /* 0x000000781468723c */ /* 0x044fec0000041868 */
[C---:B------:R-:W-:Y:S05]  /*23050*/  HMMA.16816.F32.BF16 R16, R20.reuse, R122, R16 ;  /* 0x0000007a1410723c */ /* 0x040fea0000041810 */
[-CC-:B------:R-:W-:Y:S01]  /*23060*/  FFMA.FTZ R120, R44, R3.reuse, -R158.reuse ;  /* 0x000000032c787223 */ /* 0x180fe2000001089e */
[C---:B------:R-:W-:Y:S05]  /*23070*/  HMMA.16816.F32.BF16 R108, R20.reuse, R124, R108 ;  /* 0x0000007c146c723c */ /* 0x040fea000004186c */
[-C--:B------:R-:W-:Y:S01]  /*23080*/  FFMA.FTZ R121, R45, R3.reuse, -R158 ;  /* 0x000000032d797223 */ /* 0x080fe2000001089e */
[----:B------:R-:W-:Y:S01]  /*23090*/  HMMA.16816.F32.BF16 R112, R20, R126, R112 ;  /* 0x0000007e1470723c */ /* 0x000fe20000041870 */
[----:B------:R-:W-:Y:S01]  /*230a0*/  LDSM.16.MT88.4 R124, [R223+0xf800] ;  /* 0x00f80000df7c783b */ /* 0x000fe20000004200 */
[----:B------:R-:W-:Y:S03]  /*230b0*/  MUFU.EX2 R120, R120 ;  /* 0x0000007800787308 */ /* 0x000fe60000000800 */
[-CC-:B------:R-:W-:Y:S01]  /*230c0*/  FFMA.FTZ R122, R46, R3.reuse, -R134.reuse ;  /* 0x000000032e7a7223 */ /* 0x180fe20000010886 */
[----:B------:R-:W-:Y:S01]  /*230d0*/  FFMA.FTZ R123, R47, R3, -R134 ;  /* 0x000000032f7b7223 */ /* 0x000fe20000010886 */
[----:B---3--:R-:W-:Y:S02]  /*230e0*/  F2FP.BF16.F32.PACK_AB R20, R140, R141 ;  /* 0x0000008d8c14723e */ /* 0x008fe400000010ff */
[----:B------:R-:W-:Y:S03]  /*230f0*/  LDSM.16.MT88.4 R44, [R223+0xe800] ;  /* 0x00e80000df2c783b */ /* 0x000fe60000004200 */
[----:B------:R-:W2:Y:S01]  /*23100*/  MUFU.EX2 R121, R121 ;  /* 0x0000007900797308 */ /* 0x000ea20000000800 */
[----:B------:R-:W-:Y:S02]  /*23110*/  F2FP.BF16.F32.PACK_AB R21, R142, R143 ;  /* 0x0000008f8e15723e */ /* 0x000fe400000010ff */
[----:B------:R-:W-:Y:S02]  /*23120*/  F2FP.BF16.F32.PACK_AB R22, R178, R177 ;  /* 0x000000b1b216723e */ /* 0x000fe400000010ff */
[----:B------:R-:W-:Y:S05]  /*23130*/  F2FP.BF16.F32.PACK_AB R23, R180, R179 ;  /* 0x000000b3b417723e */ /* 0x000fea00000010ff */
[----:B------:R-:W-:Y:S02]  /*23140*/  MUFU.EX2 R122, R122 ;  /* 0x0000007a007a7308 */ /* 0x000fe40000000800 */
[C---:B------:R-:W-:Y:S08]  /*23150*/  HMMA.16816.F32.BF16 R4, R20.reuse, R32, R4 ;  /* 0x000000201404723c */ /* 0x040ff00000041804 */
[----:B------:R-:W3:Y:S01]  /*23160*/  MUFU.EX2 R123, R123 ;  /* 0x0000007b007b7308 */ /* 0x000ee20000000800 */
[C---:B------:R-:W-:Y:S01]  /*23170*/  HMMA.16816.F32.BF16 R8, R20.reuse, R34, R8 ;  /* 0x000000221408723c */ /* 0x040fe20000041808 */
[----:B------:R-:W3:Y:S05]  /*23180*/  LDSM.16.MT88.4 R32, [R221+0x12000] ;  /* 0x01200000dd20783b */ /* 0x000eea0000004200 */
[C---:B-----5:R-:W-:Y:S06]  /*23190*/  HMMA.16816.F32.BF16 R68, R20.reuse, R36, R68 ;  /* 0x000000241444723c */ /* 0x060fec0000041844 */
[C---:B------:R-:W-:Y:S01]  /*231a0*/  HMMA.16816.F32.BF16 R72, R20.reuse, R38, R72 ;  /* 0x000000261448723c */ /* 0x040fe20000041848 */
[----:B------:R-:W5:Y:S05]  /*231b0*/  LDSM.16.MT88.4 R36, [R220+0x12000] ;  /* 0x01200000dc24783b */ /* 0x000f6a0000004200 */
[C---:B-1----:R-:W-:Y:S06]  /*231c0*/  HMMA.16816.F32.BF16 R76, R20.reuse, R24, R76 ;  /* 0x00000018144c723c */ /* 0x042fec000004184c */
[C---:B------:R-:W-:Y:S01]  /*231d0*/  HMMA.16816.F32.BF16 R80, R20.reuse, R26, R80 ;  /* 0x0000001a1450723c */ /* 0x040fe20000041850 */
[----:B------:R-:W1:Y:S05]  /*231e0*/  LDSM.16.MT88.4 R24, [R219+0x12000] ;  /* 0x01200000db18783b */ /* 0x000e6a0000004200 */
[C---:B----4-:R-:W-:Y:S06]  /*231f0*/  HMMA.16816.F32.BF16 R84, R20.reuse, R28, R84 ;  /* 0x0000001c1454723c */ /* 0x050fec0000041854 */
[C---:B------:R-:W-:Y:S05]  /*23200*/  HMMA.16816.F32.BF16 R88, R20.reuse, R30, R88 ;  /* 0x0000001e1458723c */ /* 0x040fea0000041858 */
[----:B--2---:R-:W-:Y:S01]  /*23210*/  F2FP.BF16.F32.PACK_AB R28, R121, R120 ;  /* 0x00000078791c723e */ /* 0x004fe200000010ff */
[C---:B------:R-:W-:Y:S05]  /*23220*/  HMMA.16816.F32.BF16 R92, R20.reuse, R40, R92 ;  /* 0x00000028145c723c */ /* 0x040fea000004185c */
[----:B---3--:R-:W-:Y:S01]  /*23230*/  F2FP.BF16.F32.PACK_AB R29, R123, R122 ;  /* 0x0000007a7b1d723e */ /* 0x008fe200000010ff */
[C---:B------:R-:W-:Y:S01]  /*23240*/  HMMA.16816.F32.BF16 R96, R20.reuse, R42, R96 ;  /* 0x0000002a1460723c */ /* 0x040fe20000041860 */
[----:B------:R-:W2:Y:S04]  /*23250*/  LDSM.16.MT88.4 R40, [R220+0xe800] ;  /* 0x00e80000dc28783b */ /* 0x000ea80000004200 */
[----:B------:R-:W-:Y:S01]  /*23260*/  F2FP.BF16.F32.PACK_AB R30, R182, R181 ;  /* 0x000000b5b61e723e */ /* 0x000fe200000010ff */
[C---:B------:R-:W-:Y:S05]  /*23270*/  HMMA.16816.F32.BF16 R12, R20.reuse, R32, R12 ;  /* 0x00000020140c723c */ /* 0x040fea000004180c */
[----:B------:R-:W-:Y:S01]  /*23280*/  F2FP.BF16.F32.PACK_AB R31, R184, R183 ;  /* 0x000000b7b81f723e */ /* 0x000fe200000010ff */
[C---:B------:R-:W-:Y:S01]  /*23290*/  HMMA.16816.F32.BF16 R100, R20.reuse, R34, R100 ;  /* 0x000000221464723c */ /* 0x040fe20000041864 */
[----:B------:R-:W3:Y:S05]  /*232a0*/  LDSM.16.MT88.4 R32, [R219+0xe800] ;  /* 0x00e80000db20783b */ /* 0x000eea0000004200 */
[C---:B-----5:R-:W-:Y:S06]  /*232b0*/  HMMA.16816.F32.BF16 R104, R20.reuse, R36, R104 ;  /* 0x000000241468723c */ /* 0x060fec0000041868 */
[C---:B------:R-:W-:Y:S01]  /*232c0*/  HMMA.16816.F32.BF16 R16, R20.reuse, R38, R16 ;  /* 0x000000261410723c */ /* 0x040fe20000041810 */
[----:B------:R-:W4:Y:S05]  /*232d0*/  LDSM.16.MT88.4 R36, [R223+0x12800] ;  /* 0x01280000df24783b */ /* 0x000f2a0000004200 */
[C---:B-1----:R-:W-:Y:S06]  /*232e0*/  HMMA.16816.F32.BF16 R108, R20.reuse, R24, R108 ;  /* 0x00000018146c723c */ /* 0x042fec000004186c */
        /* <DEDUP_REMOVED lines=29> */
[----:B------:R-:W2:Y:S05]  /*234c0*/  LDSM.16.MT88.4 R28, [R221+0x13000] ;  /* 0x01300000dd1c783b */ /* 0x000eaa0000004200 */
[C---:B---3--:R-:W-:Y:S03]  /*234d0*/  HMMA.16816.F32.BF16 R4, R20.reuse, R36, R4 ;  /* 0x000000241404723c */ /* 0x048fe60000041804 */
[----:B------:R-:W3:Y:S03]  /*234e0*/  LDSM.16.MT88.4 R32, [R220+0x13000] ;  /* 0x01300000dc20783b */ /* 0x000ee60000004200 */
[C---:B------:R-:W-:Y:S05]  /*234f0*/  HMMA.16816.F32.BF16 R8, R20.reuse, R38, R8 ;  /* 0x000000261408723c */ /* 0x040fea0000041808 */
[----:B------:R-:W-:Y:S01]  /*23500*/  FADD.FTZ R37, R135, R164 ;  /* 0x000000a487257221 */ /* 0x000fe20000010000 */
[C---:B------:R-:W-:Y:S05]  /*23510*/  HMMA.16816.F32.BF16 R68, R20.reuse, R40, R68 ;  /* 0x000000281444723c */ /* 0x040fea0000041844 */
[----:B------:R-:W-:Y:S01]  /*23520*/  FADD.FTZ R37, R160, R37 ;  /* 0x00000025a0257221 */ /* 0x000fe20000010000 */
[C---:B------:R-:W-:Y:S01]  /*23530*/  HMMA.16816.F32.BF16 R72, R20.reuse, R42, R72 ;  /* 0x0000002a1448723c */ /* 0x040fe20000041848 */
[----:B------:R-:W-:Y:S04]  /*23540*/  LDSM.16.MT88.4 R40, [R219+0xf800] ;  /* 0x00f80000db28783b */ /* 0x000fe80000004200 */
[----:B------:R-:W-:Y:S01]  /*23550*/  FADD.FTZ R152, R152, R37 ;  /* 0x0000002598987221 */ /* 0x000fe20000010000 */
[C---:B------:R-:W-:Y:S03]  /*23560*/  HMMA.16816.F32.BF16 R76, R20.reuse, R44, R76 ;  /* 0x0000002c144c723c */ /* 0x040fe6000004184c */
[----:B------:R-:W-:Y:S02]  /*23570*/  LDSM.16.MT88.4 R36, [R221+0xf800] ;  /* 0x00f80000dd24783b */ /* 0x000fe40000004200 */
[----:B------:R-:W-:Y:S01]  /*23580*/  FADD.FTZ R153, R153, R152 ;  /* 0x0000009899997221 */ /* 0x000fe20000010000 */
[C---:B------:R-:W-:Y:S05]  /*23590*/  HMMA.16816.F32.BF16 R80, R20.reuse, R46, R80 ;  /* 0x0000002e1450723c */ /* 0x040fea0000041850 */
[-C--:B------:R-:W-:Y:S01]  /*235a0*/  FFMA.FTZ R45, R61, R3.reuse, -R158 ;  /* 0x000000033d2d7223 */ /* 0x080fe2000001089e */
[C---:B-1----:R-:W-:Y:S05]  /*235b0*/  HMMA.16816.F32.BF16 R84, R20.reuse, R24, R84 ;  /* 0x000000181454723c */ /* 0x042fea0000041854 */
[----:B------:R-:W1:Y:S01]  /*235c0*/  MUFU.EX2 R45, R45 ;  /* 0x0000002d002d7308 */ /* 0x000e620000000800 */
[C---:B------:R-:W-:Y:S01]  /*235d0*/  HMMA.16816.F32.BF16 R88, R20.reuse, R26, R88 ;  /* 0x0000001a1458723c */ /* 0x040fe20000041858 */
[----:B------:R-:W4:Y:S04]  /*235e0*/  LDSM.16.MT88.4 R24, [R219+0x13000] ;  /* 0x01300000db18783b */ /* 0x000f280000004200 */
[-CC-:B------:R-:W-:Y:S01]  /*235f0*/  FFMA.FTZ R44, R62, R3.reuse, -R134.reuse ;  /* 0x000000033e2c7223 */ /* 0x180fe20000010886 */
[C---:B------:R-:W-:Y:S05]  /*23600*/  HMMA.16816.F32.BF16 R92, R20.reuse, R48, R92 ;  /* 0x00000030145c723c */ /* 0x040fea000004185c */
[----:B------:R-:W-:Y:S01]  /*23610*/  MUFU.EX2 R44, R44 ;  /* 0x0000002c002c7308 */ /* 0x000fe20000000800 */
[C---:B------:R-:W-:Y:S05]  /*23620*/  HMMA.16816.F32.BF16 R96, R20.reuse, R50, R96 ;  /* 0x000000321460723c */ /* 0x040fea0000041860 */
[-C--:B------:R-:W-:Y:S01]  /*23630*/  FFMA.FTZ R47, R63, R3.reuse, -R134 ;  /* 0x000000033f2f7223 */ /* 0x080fe20000010886 */
[C---:B--2---:R-:W-:Y:S05]  /*23640*/  HMMA.16816.F32.BF16 R12, R20.reuse, R28, R12 ;  /* 0x0000001c140c723c */ /* 0x044fea000004180c */
[----:B------:R-:W2:Y:S01]  /*23650*/  MUFU.EX2 R47, R47 ;  /* 0x0000002f002f7308 */ /* 0x000ea20000000800 */
[C---:B------:R-:W-:Y:S05]  /*23660*/  HMMA.16816.F32.BF16 R100, R20.reuse, R30, R100 ;  /* 0x0000001e1464723c */ /* 0x040fea0000041864 */
[-C--:B------:R-:W-:Y:S01]  /*23670*/  FFMA.FTZ R46, R64, R3.reuse, -R158 ;  /* 0x00000003402e7223 */ /* 0x080fe2000001089e */
[C---:B---3--:R-:W-:Y:S05]  /*23680*/  HMMA.16816.F32.BF16 R104, R20.reuse, R32, R104 ;  /* 0x000000201468723c */ /* 0x048fea0000041868 */
[-C--:B------:R-:W-:Y:S01]  /*23690*/  FFMA.FTZ R48, R66, R3.reuse, -R134 ;  /* 0x0000000342307223 */ /* 0x080fe20000010886 */
[C---:B------:R-:W-:Y:S01]  /*236a0*/  HMMA.16816.F32.BF16 R16, R20.reuse, R34, R16 ;  /* 0x000000221410723c */ /* 0x040fe20000041810 */
[----:B------:R-:W-:Y:S01]  /*236b0*/  MUFU.EX2 R46, R46 ;  /* 0x0000002e002e7308 */ /* 0x000fe20000000800 */
[----:B------:R-:W3:Y:S03]  /*236c0*/  LDSM.16.MT88.4 R32, [R220+0xf800] ;  /* 0x00f80000dc20783b */ /* 0x000ee60000004200 */
[-C--:B------:R-:W-:Y:S01]  /*236d0*/  FFMA.FTZ R158, R65, R3.reuse, -R158 ;  /* 0x00000003419e7223 */ /* 0x080fe2000001089e */
[C---:B----4-:R-:W-:Y:S05]  /*236e0*/  HMMA.16816.F32.BF16 R108, R20.reuse, R24, R108 ;  /* 0x00000018146c723c */ /* 0x050fea000004186c */
[----:B------:R-:W4:Y:S01]  /*236f0*/  MUFU.EX2 R49, R158 ;  /* 0x0000009e00317308 */ /* 0x000f220000000800 */
[----:B------:R-:W-:Y:S01]  /*23700*/  FFMA.FTZ R134, R67, R3, -R134 ;  /* 0x0000000343867223 */ /* 0x000fe20000010886 */
[----:B------:R-:W-:Y:S01]  /*23710*/  HMMA.16816.F32.BF16 R112, R20, R26, R112 ;  /* 0x0000001a1470723c */ /* 0x000fe20000041870 */
[----:B------:R-:W5:Y:S07]  /*23720*/  LDSM.16.MT88.4 R20, [R223+0x13800] ;  /* 0x01380000df14783b */ /* 0x000f6e0000004200 */
[----:B------:R-:W-:Y:S03]  /*23730*/  MUFU.EX2 R48, R48 ;  /* 0x0000003000307308 */ /* 0x000fe60000000800 */
[----:B-1----:R-:W-:Y:S01]  /*23740*/  F2FP.BF16.F32.PACK_AB R28, R45, R60 ;  /* 0x0000003c2d1c723e */ /* 0x002fe200000010ff */
[----:B------:R-:W-:Y:S01]  /*23750*/  FADD.FTZ R166, R166, R153 ;  /* 0x00000099a6a67221 */ /* 0x000fe20000010000 */
[----:B--2---:R-:W-:Y:S03]  /*23760*/  F2FP.BF16.F32.PACK_AB R29, R47, R44 ;  /* 0x0000002c2f1d723e */ /* 0x004fe600000010ff */
[----:B------:R-:W-:Y:S01]  /*23770*/  FADD.FTZ R165, R165, R166 ;  /* 0x000000a6a5a57221 */ /* 0x000fe20000010000 */
[----:B------:R-:W-:Y:S01]  /*23780*/  MOV R135, R0 ;  /* 0x0000000000877202 */ /* 0x000fe20000000f00 */
[----:B------:R-:W1:Y:S01]  /*23790*/  MUFU.EX2 R247, R134 ;  /* 0x0000008600f77308 */ /* 0x000e620000000800 */
[----:B----4-:R-:W-:Y:S01]  /*237a0*/  F2FP.BF16.F32.PACK_AB R30, R49, R46 ;  /* 0x0000002e311e723e */ /* 0x010fe200000010ff */
[----:B------:R-:W-:Y:S01]  /*237b0*/  FADD.FTZ R50, R170, R165 ;  /* 0x000000a5aa327221 */ /* 0x000fe20000010000 */
[----:B------:R-:W-:Y:S03]  /*237c0*/  FADD.FTZ R3, R175, R150 ;  /* 0x00000096af037221 */ /* 0x000fe60000010000 */
[----:B------:R-:W-:Y:S01]  /*237d0*/  FADD.FTZ R50, R169, R50 ;  /* 0x00000032a9327221 */ /* 0x000fe20000010000 */
[----:B------:R-:W-:Y:S03]  /*237e0*/  FADD.FTZ R3, R176, R3 ;  /* 0x00000003b0037221 */ /* 0x000fe60000010000 */
[----:B------:R-:W-:Y:S01]  /*237f0*/  FADD.FTZ R171, R171, R50 ;  /* 0x00000032abab7221 */ /* 0x000fe20000010000 */
[----:B------:R-:W-:Y:S03]  /*23800*/  FADD.FTZ R146, R146, R3 ;  /* 0x0000000392927221 */ /* 0x000fe60000010000 */
[----:B------:R-:W-:Y:S01]  /*23810*/  FADD.FTZ R171, R148, R171 ;  /* 0x000000ab94ab7221 */ /* 0x000fe20000010000 */
[----:B------:R-:W-:Y:S01]  /*23820*/  FADD.FTZ R146, R147, R146 ;  /* 0x0000009293927221 */ /* 0x000fe20000010000 */
[----:B-1----:R-:W-:Y:S02]  /*23830*/  F2FP.BF16.F32.PACK_AB R31, R247, R48 ;  /* 0x00000030f71f723e */ /* 0x002fe400000010ff */
[----:B------:R-:W-:Y:S01]  /*23840*/  FADD.FTZ R174, R174, R171 ;  /* 0x000000abaeae7221 */ /* 0x000fe20000010000 */
[----:B------:R-:W-:Y:S03]  /*23850*/  FADD.FTZ R143, R143, R146 ;  /* 0x000000928f8f7221 */ /* 0x000fe60000010000 */
[----:B------:R-:W-:Y:S01]  /*23860*/  FADD.FTZ R151, R151, R174 ;  /* 0x000000ae97977221 */ /* 0x000fe20000010000 */
[----:B------:R-:W-:Y:S01]  /*23870*/  FADD.FTZ R142, R142, R143 ;  /* 0x0000008f8e8e7221 */ /* 0x000fe20000010000 */
        /* <DEDUP_REMOVED lines=10> */
[C---:B---3--:R-:W-:Y:S05]  /*23920*/  HMMA.16816.F32.BF16 R76, R28.reuse, R32, R76 ;  /* 0x000000201c4c723c */ /* 0x048fea000004184c */
[----:B------:R-:W-:Y:S01]  /*23930*/  FADD.FTZ R179, R179, R142 ;  /* 0x0000008eb3b37221 */ /* 0x000fe20000010000 */
[C---:B------:R-:W-:Y:S05]  /*23940*/  HMMA.16816.F32.BF16 R80, R28.reuse, R34, R80 ;  /* 0x000000221c50723c */ /* 0x040fea0000041850 */
[----:B------:R-:W-:Y:S01]  /*23950*/  FADD.FTZ R177, R177, R140 ;  /* 0x0000008cb1b17221 */ /* 0x000fe20000010000 */
[C---:B------:R-:W-:Y:S05]  /*23960*/  HMMA.16816.F32.BF16 R84, R28.reuse, R40, R84 ;  /* 0x000000281c54723c */ /* 0x040fea0000041854 */
[----:B------:R-:W-:Y:S01]  /*23970*/  FADD.FTZ R179, R180, R179 ;  /* 0x000000b3b4b37221 */ /* 0x000fe20000010000 */
[C---:B------:R-:W-:Y:S05]  /*23980*/  HMMA.16816.F32.BF16 R88, R28.reuse, R42, R88 ;  /* 0x0000002a1c58723c */ /* 0x040fea0000041858 */
[----:B------:R-:W-:Y:S01]  /*23990*/  FADD.FTZ R177, R178, R177 ;  /* 0x000000b1b2b17221 */ /* 0x000fe20000010000 */
[C---:B-----5:R-:W-:Y:S05]  /*239a0*/  HMMA.16816.F32.BF16 R92, R28.reuse, R20, R92 ;  /* 0x000000141c5c723c */ /* 0x060fea000004185c */
        /* <DEDUP_REMOVED lines=8> */
[C---:B-1----:R-:W-:Y:S03]  /*23a30*/  HMMA.16816.F32.BF16 R120, R28.reuse, R4, R12 ;  /* 0x000000041c78723c */ /* 0x042fe6000004180c */
[----:B------:R-:W-:Y:S01]  /*23a40*/  FADD.FTZ R181, R182, R181 ;  /* 0x000000b5b6b57221 */ /* 0x000fe20000010000 */
[----:B------:R-:W-:Y:S02]  /*23a50*/  FADD.FTZ R54, R54, R183 ;  /* 0x000000b736367221 */ /* 0x000fe40000010000 */
[C---:B------:R-:W-:Y:S05]  /*23a60*/  HMMA.16816.F32.BF16 R100, R28.reuse, R6, R100 ;  /* 0x000000061c64723c */ /* 0x040fea0000041864 */
[----:B------:R-:W-:Y:S01]  /*23a70*/  FADD.FTZ R52, R52, R181 ;  /* 0x000000b534347221 */ /* 0x000fe20000010000 */
[C---:B------:R-:W-:Y:S05]  /*23a80*/  HMMA.16816.F32.BF16 R104, R28.reuse, R116, R104 ;  /* 0x000000741c68723c */ /* 0x040fea0000041868 */
[----:B------:R-:W-:Y:S01]  /*23a90*/  FADD.FTZ R55, R55, R54 ;  /* 0x0000003637377221 */ /* 0x000fe20000010000 */
[C---:B------:R-:W-:Y:S05]  /*23aa0*/  HMMA.16816.F32.BF16 R116, R28.reuse, R118, R16 ;  /* 0x000000761c74723c */ /* 0x040fea0000041810 */
[----:B------:R-:W-:Y:S01]  /*23ab0*/  FADD.FTZ R53, R53, R52 ;  /* 0x0000003435357221 */ /* 0x000fe20000010000 */
[C---:B--2---:R-:W-:Y:S05]  /*23ac0*/  HMMA.16816.F32.BF16 R108, R28.reuse, R8, R108 ;  /* 0x000000081c6c723c */ /* 0x044fea000004186c */
[----:B------:R-:W-:Y:S01]  /*23ad0*/  FADD.FTZ R58, R58, R55 ;  /* 0x000000373a3a7221 */ /* 0x000fe20000010000 */
[----:B------:R-:W-:Y:S01]  /*23ae0*/  FADD.FTZ R56, R56, R53 ;  /* 0x0000003538387221 */ /* 0x000fe20000010000 */
[----:B------:R-:W-:Y:S04]  /*23af0*/  HMMA.16816.F32.BF16 R112, R28, R10, R112 ;  /* 0x0000000a1c70723c */ /* 0x000fe80000041870 */
[----:B------:R-:W-:Y:S01]  /*23b00*/  FADD.FTZ R59, R59, R58 ;  /* 0x0000003a3b3b7221 */ /* 0x000fe20000010000 */
[----:B------:R-:W-:Y:S03]  /*23b10*/  FADD.FTZ R57, R57, R56 ;  /* 0x0000003839397221 */ /* 0x000fe60000010000 */
        /* <DEDUP_REMOVED lines=8> */
[----:B------:R-:W-:Y:S06]  /*23ba0*/  @P0 BRA `(.L_x_1971) ;  /* 0xffffffb0006c0947 */ /* 0x000fec000383ffff */
.L_x_1962:
[----:B------:R-:W1:Y:S01]  /*23bb0*/  S2R R11, SR_TID.X ;  /* 0x00000000000b7919 */ /* 0x000e620000002100 */
[----:B------:R-:W2:Y:S08]  /*23bc0*/  LDC.64 R6, c[0x0][0x208] ;  /* 0x00008200ff067b82 */ /* 0x000eb00000000a00 */
[----:B------:R-:W3:Y:S01]  /*23bd0*/  LDC.64 R8, c[0x0][0x198] ;  /* 0x00006600ff087b82 */ /* 0x000ee20000000a00 */
[----:B--2---:R-:W-:-:S02]  /*23be0*/  R2UR UR4, R6 ;  /* 0x00000000060472ca */ /* 0x004fc400000e0000 */
[----:B------:R-:W-:Y:S02]  /*23bf0*/  R2UR UR5, R7 ;  /* 0x00000000070572ca */ /* 0x000fe400000e0000 */
[----:B-1----:R-:W-:-:S04]  /*23c00*/  SHF.R.S32.HI R10, RZ, 0x1f, R11 ;  /* 0x0000001fff0a7819 */ /* 0x002fc8000001140b */
[----:B------:R-:W-:-:S04]  /*23c10*/  LEA.HI R4, R10, R11, RZ, 0x5 ;  /* 0x0000000b0a047211 */ /* 0x000fc800078f28ff */
[----:B------:R-:W-:-:S03]  /*23c20*/  LOP3.LUT R4, R4, 0xffffffe0, RZ, 0xc0, !PT ;  /* 0xffffffe004047812 */ /* 0x000fc600078ec0ff */
[----:B---3--:R1:W5:Y:S01]  /*23c30*/  LD.E R5, desc[UR4][R8.64+0xd8] ;  /* 0x0000d80408057980 */ /* 0x008362000c101900 */
[----:B------:R-:W-:Y:S01]  /*23c40*/  UMOV UR4, 0xffffffff ;  /* 0xffffffff00047882 */ /* 0x000fe20000000000 */
[----:B------:R-:W-:Y:S01]  /*23c50*/  LEA.HI R10, R10, R11, RZ, 0x4 ;  /* 0x0000000b0a0a7211 */ /* 0x000fe200078f20ff */
[----:B------:R-:W-:-:S05]  /*23c60*/  IMAD.IADD R4, R11, 0x1, -R4 ;  /* 0x000000010b047824 */ /* 0x000fca00078e0a04 */
[----:B------:R-:W-:-:S04]  /*23c70*/  SHF.R.S32.HI R3, RZ, 0x1f, R4 ;  /* 0x0000001fff037819 */ /* 0x000fc80000011404 */
[----:B------:R-:W-:Y:S02]  /*23c80*/  LEA.HI R4, R3, R4, RZ, 0x2 ;  /* 0x0000000403047211 */ /* 0x000fe400078f10ff */
[----:B------:R-:W-:Y:S02]  /*23c90*/  SHF.R.S32.HI R3, RZ, 0x4, R10 ;  /* 0x00000004ff037819 */ /* 0x000fe4000001140a */
[----:B------:R-:W-:Y:S01]  /*23ca0*/  SHF.R.S32.HI R4, RZ, 0x2, R4 ;  /* 0x00000002ff047819 */ /* 0x000fe20000011404 */
[----:B------:R-:W-:Y:S06]  /*23cb0*/  BRA.DIV UR4, `(.L_x_1972) ;  /* 0x00000016046c7947 */ /* 0x000fec000b800000 */
[----:B------:R-:W2:Y:S04]  /*23cc0*/  SHFL.BFLY PT, R11, R248, 0x2, 0x1f ;  /* 0x0c401f00f80b7f89 */ /* 0x000ea800000e0000 */
[----:B------:R-:W3:Y:S01]  /*23cd0*/  SHFL.BFLY PT, R16, R247, 0x2, 0x1f ;  /* 0x0c401f00f7107f89 */ /* 0x000ee200000e0000 */
[----:B--2---:R-:W-:Y:S01]  /*23ce0*/  FADD.FTZ R14, R11, R248 ;  /* 0x000000f80b0e7221 */ /* 0x004fe20000010000 */
[----:B---3--:R-:W-:-:S04]  /*23cf0*/  FADD.FTZ R15, R16, R247 ;  /* 0x000000f7100f7221 */ /* 0x008fc80000010000 */
[----:B------:R-:W2:Y:S04]  /*23d00*/  SHFL.BFLY PT, R11, R14, 0x1, 0x1f ;  /* 0x0c201f000e0b7f89 */ /* 0x000ea800000e0000 */
[----:B------:R3:W4:Y:S01]  /*23d10*/  SHFL.BFLY PT, R16, R15, 0x1, 0x1f ;  /* 0x0c201f000f107f89 */ /* 0x00072200000e0000 */
[----:B--2---:R-:W-:-:S07]  /*23d20*/  FADD.FTZ R11, R14, R11 ;  /* 0x0000000b0e0b7221 */ /* 0x004fce0000010000 */
.L_x_1993:
[----:B------:R-:W3:Y:S01]  /*23d30*/  S2R R14, SR_TID.X ;  /* 0x00000000000e7919 */ /* 0x000ee20000002100 */
[----:B----4-:R-:W-:Y:S01]  /*23d40*/  FADD.FTZ R10, R15, R16 ;  /* 0x000000100f0a7221 */ /* 0x010fe20000010000 */
[----:B------:R-:W-:Y:S01]  /*23d50*/  FSETP.NE.FTZ.AND P4, PT, R11, RZ, PT ;  /* 0x000000ff0b00720b */ /* 0x000fe20003f95000 */
[----:B------:R-:W2:Y:S01]  /*23d60*/  S2UR UR4, SR_CgaCtaId ;  /* 0x00000000000479c3 */ /* 0x000ea20000008800 */
[----:B------:R-:W-:-:S07]  /*23d70*/  MOV R13, 0x3f800000 ;  /* 0x3f800000000d7802 */ /* 0x000fce0000000f00 */
[----:B------:R-:W-:Y:S01]  /*23d80*/  BAR.SYNC.DEFER_BLOCKING 0x0 ;  /* 0x0000000000007b1d */ /* 0x000fe20000010000 */
[----:B------:R-:W-:Y:S02]  /*23d90*/  FSETP.NE.FTZ.AND P3, PT, R10, RZ, PT ;  /* 0x000000ff0a00720b */ /* 0x000fe40003f75000 */
[----:B------:R-:W-:Y:S02]  /*23da0*/  MOV R12, 0x3f800000 ;  /* 0x3f800000000c7802 */ /* 0x000fe40000000f00 */
[C---:B------:R-:W-:Y:S01]  /*23db0*/  R2UR UR12, R6.reuse ;  /* 0x00000000060c72ca */ /* 0x040fe200000e0000 */
[----:B------:R-:W-:Y:S01]  /*23dc0*/  UMOV UR5, 0x400 ;  /* 0x0000040000057882 */ /* 0x000fe20000000000 */
[C---:B------:R-:W-:Y:S02]  /*23dd0*/  R2UR UR13, R7.reuse ;  /* 0x00000000070d72ca */ /* 0x040fe400000e0000 */
[----:B------:R-:W-:Y:S01]  /*23de0*/  R2UR UR10, R6 ;  /* 0x00000000060a72ca */ /* 0x000fe200000e0000 */
[----:B------:R-:W4:Y:S01]  /*23df0*/  @P4 MUFU.RCP R13, R11 ;  /* 0x0000000b000d4308 */ /* 0x000f220000001000 */
[----:B------:R-:W-:-:S07]  /*23e00*/  R2UR UR11, R7 ;  /* 0x00000000070b72ca */ /* 0x000fce00000e0000 */
[----:B------:R-:W1:Y:S01]  /*23e10*/  @P3 MUFU.RCP R12, R10 ;  /* 0x0000000a000c3308 */ /* 0x000e620000001000 */
[----:B--2---:R-:W-:Y:S01]  /*23e20*/  ULEA UR4, UR4, UR5, 0x18 ;  /* 0x0000000504047291 */ /* 0x004fe2000f8ec03f */
[----:B---3--:R-:W-:Y:S01]  /*23e30*/  SHF.R.S32.HI R15, RZ, 0x1f, R14 ;  /* 0x0000001fff0f7819 */ /* 0x008fe2000001140e */
[C---:B----4-:R-:W-:Y:S01]  /*23e40*/  FMUL.FTZ R128, R13.reuse, R128 ;  /* 0x000000800d807220 */ /* 0x050fe20000410000 */
[C---:B------:R-:W-:Y:S01]  /*23e50*/  FMUL.FTZ R129, R13.reuse, R129 ;  /* 0x000000810d817220 */ /* 0x040fe20000410000 */
[----:B------:R-:W-:Y:S01]  /*23e60*/  FMUL.FTZ R124, R13, R124 ;  /* 0x0000007c0d7c7220 */ /* 0x000fe20000410000 */
[----:B------:R-:W-:Y:S01]  /*23e70*/  LEA.HI R16, R15, R14, RZ, 0x2 ;  /* 0x0000000e0f107211 */ /* 0x000fe200078f10ff */
[C---:B------:R-:W-:Y:S01]  /*23e80*/  FMUL.FTZ R125, R13.reuse, R125 ;  /* 0x0000007d0d7d7220 */ /* 0x040fe20000410000 */
[C---:B------:R-:W-:Y:S01]  /*23e90*/  FMUL.FTZ R68, R13.reuse, R68 ;  /* 0x000000440d447220 */ /* 0x040fe20000410000 */
[C---:B------:R-:W-:Y:S01]  /*23ea0*/  FMUL.FTZ R69, R13.reuse, R69 ;  /* 0x000000450d457220 */ /* 0x040fe20000410000 */
[--C-:B------:R-:W-:Y:S01]  /*23eb0*/  SHF.R.S32.HI R18, RZ, 0x2, R16.reuse ;  /* 0x00000002ff127819 */ /* 0x100fe20000011410 */
[C---:B------:R-:W-:Y:S01]  /*23ec0*/  FMUL.FTZ R72, R13.reuse, R72 ;  /* 0x000000480d487220 */ /* 0x040fe20000410000 */
[----:B------:R-:W-:Y:S01]  /*23ed0*/  SHF.R.S32.HI R17, RZ, 0x1f, R16 ;  /* 0x0000001fff117819 */ /* 0x000fe20000011410 */
[C---:B------:R-:W-:Y:S01]  /*23ee0*/  FMUL.FTZ R73, R13.reuse, R73 ;  /* 0x000000490d497220 */ /* 0x040fe20000410000 */
[----:B------:R-:W-:Y:S01]  /*23ef0*/  LOP3.LUT R19, R16, 0x1ffffffc, RZ, 0xc0, !PT ;  /* 0x1ffffffc10137812 */ /* 0x000fe200078ec0ff */
[----:B------:R-:W-:Y:S01]  /*23f00*/  FMUL.FTZ R76, R13, R76 ;  /* 0x0000004c0d4c7220 */ /* 0x000fe20000410000 */
[----:B------:R-:W-:Y:S01]  /*23f10*/  LEA.HI R17, R17, R18, RZ, 0x3 ;  /* 0x0000001211117211 */ /* 0x000fe200078f18ff */
[----:B------:R-:W-:Y:S01]  /*23f20*/  FMUL.FTZ R77, R13, R77 ;  /* 0x0000004d0d4d7220 */ /* 0x000fe20000410000 */
[----:B------:R-:W-:Y:S01]  /*23f30*/  IADD3 R19, -R19, R14, RZ ;  /* 0x0000000e13137210 */ /* 0x000fe20007ffe1ff */
[----:B------:R-:W-:Y:S01]  /*23f40*/  FMUL.FTZ R80, R13, R80 ;  /* 0x000000500d507220 */ /* 0x000fe20000410000 */
[----:B------:R-:W-:Y:S01]  /*23f50*/  LOP3.LUT R17, R17, 0xfffffff8, RZ, 0xc0, !PT ;  /* 0xfffffff811117812 */ /* 0x000fe200078ec0ff */
[C---:B------:R-:W-:Y:S01]  /*23f60*/  FMUL.FTZ R81, R13.reuse, R81 ;  /* 0x000000510d517220 */ /* 0x040fe20000410000 */
[C---:B------:R-:W-:Y:S01]  /*23f70*/  FMUL.FTZ R84, R13.reuse, R84 ;  /* 0x000000540d547220 */ /* 0x040fe20000410000 */
[C---:B------:R-:W-:Y:S01]  /*23f80*/  FMUL.FTZ R85, R13.reuse, R85 ;  /* 0x000000550d557220 */ /* 0x040fe20000410000 */
[----:B------:R-:W-:Y:S01]  /*23f90*/  IADD3 R18, R18, -R17, RZ ;  /* 0x8000001112127210 */ /* 0x000fe20007ffe0ff */
[----:B------:R-:W-:Y:S01]  /*23fa0*/  FMUL.FTZ R88, R13, R88 ;  /* 0x000000580d587220 */ /* 0x000fe20000410000 */
        /* <DEDUP_REMOVED lines=9> */
[C---:B------:R-:W-:Y:S01]  /*24040*/  FMUL.FTZ R97, R13.reuse, R97 ;  /* 0x000000610d617220 */ /* 0x040fe20000410000 */
        /* <DEDUP_REMOVED lines=8> */
[C---:B------:R-:W-:Y:S01]  /*240d0*/  FMUL.FTZ R104, R13.reuse, R104 ;  /* 0x000000680d687220 */ /* 0x040fe20000410000 */
[C---:B------:R-:W-:Y:S01]  /*240e0*/  FMUL.FTZ R105, R13.reuse, R105 ;  /* 0x000000690d697220 */ /* 0x040fe20000410000 */
[C---:B------:R-:W-:Y:S01]  /*240f0*/  FMUL.FTZ R116, R13.reuse, R116 ;  /* 0x000000740d747220 */ /* 0x040fe20000410000 */
[C---:B------:R-:W-:Y:S01]  /*24100*/  FMUL.FTZ R117, R13.reuse, R117 ;  /* 0x000000750d757220 */ /* 0x040fe20000410000 */
[C---:B------:R-:W-:Y:S01]  /*24110*/  FMUL.FTZ R108, R13.reuse, R108 ;  /* 0x0000006c0d6c7220 */ /* 0x040fe20000410000 */
[C---:B------:R-:W-:Y:S01]  /*24120*/  FMUL.FTZ R109, R13.reuse, R109 ;  /* 0x0000006d0d6d7220 */ /* 0x040fe20000410000 */
[----:B------:R-:W-:Y:S01]  /*24130*/  R2P PR, R18, 0x6 ;  /* 0x0000000612007804 */ /* 0x000fe20000000000 */
[C---:B------:R-:W-:Y:S01]  /*24140*/  FMUL.FTZ R112, R13.reuse, R112 ;  /* 0x000000700d707220 */ /* 0x040fe20000410000 */
[----:B------:R-:W-:Y:S01]  /*24150*/  FMUL.FTZ R113, R13, R113 ;  /* 0x000000710d717220 */ /* 0x000fe20000410000 */
[----:B------:R-:W-:Y:S01]  /*24160*/  LEA R19, R19, UR4, 0x2 ;  /* 0x0000000413137c11 */ /* 0x000fe2000f8e10ff */
[C---:B-1----:R-:W-:Y:S01]  /*24170*/  FMUL.FTZ R131, R12.reuse, R131 ;  /* 0x000000830c837220 */ /* 0x042fe20000410000 */
[----:B------:R-:W-:Y:S01]  /*24180*/  MOV R13, 0x40 ;  /* 0x00000040000d7802 */ /* 0x000fe20000000f00 */
        /* <DEDUP_REMOVED lines=31> */
[----:B------:R-:W-:Y:S01]  /*24380*/  MOV R12, 0x80 ;  /* 0x00000080000c7802 */ /* 0x000fe20000000f00 */
[----:B------:R-:W-:Y:S01]  /*24390*/  STS.64 [R19], R128 ;  /* 0x0000008013007388 */ /* 0x000fe20000000a00 */
[----:B------:R-:W-:-:S02]  /*243a0*/  IADD3 R18, R19, -0x20, RZ ;  /* 0xffffffe013127810 */ /* 0x000fc40007ffe0ff */
[----:B------:R-:W-:Y:S01]  /*243b0*/  SEL R13, R13, 0xffffffc0, !P1 ;  /* 0xffffffc00d0d7807 */ /* 0x000fe20004800000 */
[----:B------:R-:W-:Y:S01]  /*243c0*/  STS.64 [R19+0x800], R130 ;  /* 0x0008008213007388 */ /* 0x000fe20000000a00 */
[C---:B------:R-:W-:Y:S02]  /*243d0*/  @P0 IADD3 R18, R19.reuse, 0x20, RZ ;  /* 0x0000002013120810 */ /* 0x040fe40007ffe0ff */
[----:B------:R-:W-:Y:S02]  /*243e0*/  SEL R21, R12, 0xffffff80, !P2 ;  /* 0xffffff800c157807 */ /* 0x000fe40005000000 */
[----:B------:R-:W-:Y:S01]  /*243f0*/  IADD3 R20, R19, R13, RZ ;  /* 0x0000000d13147210 */ /* 0x000fe20007ffe0ff */
[----:B------:R-:W-:Y:S01]  /*24400*/  STS.64 [R18], R124 ;  /* 0x0000007c12007388 */ /* 0x000fe20000000a00 */
[-C--:B------:R-:W-:Y:S02]  /*24410*/  IADD3 R12, R13, R18.reuse, RZ ;  /* 0x000000120d0c7210 */ /* 0x080fe40007ffe0ff */
[----:B------:R-:W-:Y:S01]  /*24420*/  IADD3 R13, R19, R21, RZ ;  /* 0x00000015130d7210 */ /* 0x000fe20007ffe0ff */
[----:B------:R-:W-:Y:S01]  /*24430*/  STS.64 [R18+0x800], R126 ;  /* 0x0008007e12007388 */ /* 0x000fe20000000a00 */
[----:B------:R-:W-:-:S02]  /*24440*/  IADD3 R22, R21, R18, RZ ;  /* 0x0000001215167210 */ /* 0x000fc40007ffe0ff */
[-C--:B------:R-:W-:Y:S01]  /*24450*/  IADD3 R23, R20, R21.reuse, RZ ;  /* 0x0000001514177210 */ /* 0x080fe20007ffe0ff */
[----:B------:R-:W-:Y:S01]  /*24460*/  STS.64 [R20], R68 ;  /* 0x0000004414007388 */ /* 0x000fe20000000a00 */
[----:B------:R-:W-:-:S03]  /*24470*/  IADD3 R21, R12, R21, RZ ;  /* 0x000000150c157210 */ /* 0x000fc60007ffe0ff */
[----:B------:R-:W-:Y:S04]  /*24480*/  STS.64 [R20+0x800], R70 ;  /* 0x0008004614007388 */ /* 0x000fe80000000a00 */
[----:B------:R-:W-:Y:S04]  /*24490*/  STS.64 [R12], R72 ;  /* 0x000000480c007388 */ /* 0x000fe80000000a00 */
        /* <DEDUP_REMOVED lines=25> */
[----:B-1----:R-:W4:Y:S04]  /*24630*/  LD.E.64 R18, desc[UR12][R8.64+0xb0] ;  /* 0x0000b00c08127980 */ /* 0x002f28000c101b00 */
[----:B--2---:R-:W2:Y:S01]  /*24640*/  LD.E R20, desc[UR10][R8.64+0x60] ;  /* 0x0000600a08147980 */ /* 0x004ea2000c101900 */
[----:B---3--:R-:W-:Y:S01]  /*24650*/  LEA.HI R13, R15, R14, RZ, 0x4 ;  /* 0x0000000e0f0d7211 */ /* 0x008fe200078f20ff */
[----:B------:R-:W1:Y:S02]  /*24660*/  @P4 MUFU.LG2 R24, R11 ;  /* 0x0000000b00184308 */ /* 0x000e640000000c00 */
[----:B------:R3:W5:Y:S01]  /*24670*/  LD.E R12, desc[UR10][R8.64+0xcc] ;  /* 0x0000cc0a080c7980 */ /* 0x000762000c101900 */
[----:B------:R-:W-:-:S03]  /*24680*/  LOP3.LUT R13, R13, 0xfffffff0, RZ, 0xc0, !PT ;  /* 0xfffffff00d0d7812 */ /* 0x000fc600078ec0ff */
[----:B------:R3:W5:Y:S02]  /*24690*/  LD.E.64 R82, desc[UR10][R8.64+0x78] ;  /* 0x0000780a08527980 */ /* 0x000764000c101b00 */
[----:B------:R-:W1:Y:S01]  /*246a0*/  @P3 MUFU.LG2 R25, R10 ;  /* 0x0000000a00193308 */ /* 0x000e620000000c00 */
[----:B------:R-:W-:Y:S01]  /*246b0*/  IADD3 R13, -R13, R14, RZ ;  /* 0x0000000e0d0d7210 */ /* 0x000fe20007ffe1ff */
[----:B------:R3:W5:Y:S03]  /*246c0*/  LD.E.64 R84, desc[UR10][R8.64+0xa8] ;  /* 0x0000a80a08547980 */ /* 0x000766000c101b00 */
[----:B----4-:R-:W-:Y:S02]  /*246d0*/  LEA.HI R22, R13, R13, RZ, 0x1 ;  /* 0x0000000d0d167211 */ /* 0x010fe400078f08ff */
[----:B------:R-:W-:Y:S02]  /*246e0*/  SHF.L.U32 R21, R3, 0x6, RZ ;  /* 0x0000000603157819 */ /* 0x000fe400000006ff */
[----:B------:R-:W-:-:S02]  /*246f0*/  SHF.L.U32 R26, R22, 0x2, RZ ;  /* 0x00000002161a7819 */ /* 0x000fc400000006ff */
[----:B------:R-:W-:Y:S01]  /*24700*/  LOP3.LUT R21, R21, 0x1c0, RZ, 0xc0, !PT ;  /* 0x000001c015157812 */ /* 0x000fe200078ec0ff */
[----:B-1----:R-:W-:Y:S01]  /*24710*/  @P4 FMUL.FTZ R24, R24, 0.69314718246459960938 ;  /* 0x3f31721818184820 */ /* 0x002fe20000410000 */
[----:B------:R-:W-:Y:S02]  /*24720*/  LOP3.LUT R22, R22, 0xffffffe, RZ, 0xc0, !PT ;  /* 0x0ffffffe16167812 */ /* 0x000fe400078ec0ff */
[----:B------:R-:W-:Y:S01]  /*24730*/  LOP3.LUT R23, R21, 0x38, R26, 0xf8, !PT ;  /* 0x0000003815177812 */ /* 0x000fe200078ef81a */
[----:B------:R-:W-:Y:S01]  /*24740*/  @P3 FMUL.FTZ R25, R25, 0.69314718246459960938 ;  /* 0x3f31721819193820 */ /* 0x000fe20000410000 */
[----:B------:R-:W-:Y:S02]  /*24750*/  SHF.R.U32.HI R10, RZ, 0x3, R21 ;  /* 0x00000003ff0a7819 */ /* 0x000fe40000011615 */
[----:B------:R-:W-:Y:S02]  /*24760*/  SHF.R.S32.HI R21, RZ, 0x1f, R16 ;  /* 0x0000001fff157819 */ /* 0x000fe40000011410 */
[----:B------:R-:W-:Y:S01]  /*24770*/  MOV R15, 0xff800000 ;  /* 0xff800000000f7802 */ /* 0x000fe20000000f00 */
[C---:B-----5:R-:W-:Y:S01]  /*24780*/  @P4 FFMA.FTZ R15, R5.reuse, R2, R24 ;  /* 0x00000002050f4223 */ /* 0x060fe20000010018 */
[----:B------:R-:W-:Y:S01]  /*24790*/  MOV R11, 0xff800000 ;  /* 0xff800000000b7802 */ /* 0x000fe20000000f00 */
[----:B------:R-:W-:Y:S01]  /*247a0*/  @P3 FFMA.FTZ R11, R5, R0, R25 ;  /* 0x00000000050b3223 */ /* 0x000fe20000010019 */
[----:B------:R-:W-:-:S02]  /*247b0*/  LEA.HI R21, R21, R16, RZ, 0x2 ;  /* 0x0000001015157211 */ /* 0x000fc400078f10ff */
[----:B------:R-:W-:Y:S02]  /*247c0*/  LOP3.LUT R10, R23, R10, RZ, 0x3c, !PT ;  /* 0x0000000a170a7212 */ /* 0x000fe400078e3cff */
[----:B------:R-:W-:Y:S02]  /*247d0*/  IADD3 R5, R13, -R22, RZ ;  /* 0x800000160d057210 */ /* 0x000fe40007ffe0ff */
[----:B------:R-:W-:Y:S02]  /*247e0*/  LOP3.LUT R17, R17, 0xffffffe0, RZ, 0xc0, !PT ;  /* 0xffffffe011117812 */ /* 0x000fe400078ec0ff */
[----:B------:R-:W-:Y:S02]  /*247f0*/  LOP3.LUT R21, R21, 0xffffffc, RZ, 0xc0, !PT ;  /* 0x0ffffffc15157812 */ /* 0x000fe400078ec0ff */
[----:B------:R-:W-:Y:S02]  /*24800*/  LEA R0, R5, R10, 0x2 ;  /* 0x0000000a05007211 */ /* 0x000fe400078e10ff */
[----:B------:R-:W-:-:S02]  /*24810*/  IADD3 R17, -R17, R14, RZ ;  /* 0x0000000e11117210 */ /* 0x000fc40007ffe1ff */
[----:B------:R-:W-:Y:S02]  /*24820*/  IADD3 R21, R16, -R21, RZ ;  /* 0x8000001510157210 */ /* 0x000fe40007ffe0ff */
[----:B------:R-:W-:Y:S02]  /*24830*/  SHF.L.U32 R2, R237, 0x6, RZ ;  /* 0x00000006ed027819 */ /* 0x000fe400000006ff */
[----:B------:R-:W-:Y:S01]  /*24840*/  LEA R0, R0, UR4, 0x2 ;  /* 0x0000000400007c11 */ /* 0x000fe2000f8e10ff */
[----:B------:R-:W-:Y:S01]  /*24850*/  BAR.SYNC.DEFER_BLOCKING 0x0 ;  /* 0x0000000000007b1d */ /* 0x000fe20000010000 */
[----:B------:R-:W-:Y:S02]  /*24860*/  LEA R5, R21, R4, 0x4 ;  /* 0x0000000415057211 */ /* 0x000fe400078e20ff */
[----:B------:R-:W-:-:S03]  /*24870*/  LOP3.LUT P0, RZ, R17, 0x3, RZ, 0xc0, !PT ;  /* 0x0000000311ff7812 */ /* 0x000fc6000780c0ff */
[----:B------:R3:W1:Y:S04]  /*24880*/  LDS.128 R76, [R0] ;  /* 0x00000000004c7984 */ /* 0x0006680000000c00 */
[----:B------:R3:W4:Y:S04]  /*24890*/  LDS.128 R72, [R0+0x800] ;  /* 0x0008000000487984 */ /* 0x0007280000000c00 */
[----:B------:R3:W1:Y:S04]  /*248a0*/  LDS.128 R68, [R0+0x1000] ;  /* 0x0010000000447984 */ /* 0x0006680000000c00 */
        /* <DEDUP_REMOVED lines=10> */
[----:B------:R3:W1:Y:S01]  /*24950*/  LDS.128 R24, [R0+0x6800] ;  /* 0x0068000000187984 */ /* 0x0006620000000c00 */
[----:B------:R-:W-:Y:S01]  /*24960*/  BSSY B0, `(.L_x_1973) ;  /* 0x0000016000007945 */ /* 0x000fe20003800000 */
[----:B------:R-:W-:-:S04]  /*24970*/  IMAD R18, R18, UR8, R241 ;  /* 0x0000000812127c24 */ /* 0x000fc8000f8e02f1 */
[----:B--2---:R-:W-:Y:S02]  /*24980*/  IMAD R18, R18, R20, R239 ;  /* 0x0000001412127224 */ /* 0x004fe400078e02ef */
[----:B------:R3:W2:Y:S02]  /*24990*/  LDS.128 R20, [R0+0x7000] ;  /* 0x0070000000147984 */ /* 0x0006a40000000c00 */
[----:B------:R-:W-:Y:S02]  /*249a0*/  IMAD R4, R19, R18, R2 ;  /* 0x0000001213047224 */ /* 0x000fe400078e0202 */
[----:B------:R3:W1:Y:S01]  /*249b0*/  LDS.128 R16, [R0+0x7800] ;  /* 0x0078000000107984 */ /* 0x0006620000000c00 */
[----:B----4-:R-:W-:Y:S05]  /*249c0*/  @P0 BRA `(.L_x_1974) ;  /* 0x00000000003c0947 */ /* 0x010fea0003800000 */
[----:B---3--:R-:W-:Y:S01]  /*249d0*/  IMAD R0, R237, -0x40, R240 ;  /* 0xffffffc0ed007824 */ /* 0x008fe200078e02f0 */
[----:B------:R-:W-:Y:S01]  /*249e0*/  SHF.R.S32.HI R2, RZ, 0x1f, R4 ;  /* 0x0000001fff027819 */ /* 0x000fe20000011404 */
[----:B------:R-:W-:-:S03]  /*249f0*/  VIADD R81, R5, 0x8 ;  /* 0x0000000805517836 */ /* 0x000fc60000000000 */
[-C--:B------:R-:W-:Y:S02]  /*24a00*/  ISETP.GE.AND P2, PT, R5, R0.reuse, PT ;  /* 0x000000000500720c */ /* 0x080fe40003f46270 */
[----:B------:R-:W-:Y:S02]  /*24a10*/  ISETP.GE.AND P1, PT, R81, R0, PT ;  /* 0x000000005100720c */ /* 0x000fe40003f26270 */
[----:B------:R-:W-:-:S04]  /*24a20*/  IADD3 R0, P0, R4, R5, RZ ;  /* 0x0000000504007210 */ /* 0x000fc80007f1e0ff */
[----:B------:R-:W-:Y:S02]  /*24a30*/  LEA.HI.X.SX32 R5, R5, R2, 0x1, P0 ;  /* 0x0000000205057211 */ /* 0x000fe400000f0eff */
[----:B------:R-:W-:-:S03]  /*24a40*/  LEA R80, P0, R0, R84, 0x2 ;  /* 0x0000005400507211 */ /* 0x000fc600078010ff */
[C---:B------:R-:W-:Y:S02]  /*24a50*/  @!P2 R2UR UR10, R6.reuse ;  /* 0x00000000060aa2ca */ /* 0x040fe400000e0000 */
[C---:B------:R-:W-:Y:S02]  /*24a60*/  @!P2 R2UR UR11, R7.reuse ;  /* 0x00000000070ba2ca */ /* 0x040fe400000e0000 */
[----:B------:R-:W-:Y:S02]  /*24a70*/  @!P1 R2UR UR4, R6 ;  /* 0x00000000060492ca */ /* 0x000fe400000e0000 */
[----:B------:R-:W-:Y:S02]  /*24a80*/  @!P1 R2UR UR5, R7 ;  /* 0x00000000070592ca */ /* 0x000fe400000e0000 */
[----:B------:R-:W-:-:S07]  /*24a90*/  LEA.HI.X R81, R0, R85, R5, 0x2, P0 ;  /* 0x0000005500517211 */ /* 0x000fce00000f1405 */
[----:B------:R4:W-:Y:S04]  /*24aa0*/  @!P2 ST.E desc[UR10][R80.64], R15 ;  /* 0x0000000f5000a985 */ /* 0x0009e8000c10190a */
[----:B------:R4:W-:Y:S02]  /*24ab0*/  @!P1 ST.E desc[UR4][R80.64+0x20], R11 ;  /* 0x0000200b50009985 */ /* 0x0009e4000c101904 */
.L_x_1974:
[----:B------:R-:W-:Y:S05]  /*24ac0*/  BSYNC B0 ;  /* 0x0000000000007941 */ /* 0x000fea0003800000 */
.L_x_1973:
[----:B------:R-:W-:Y:S01]  /*24ad0*/  IMAD.SHL.U32 R14, R13, 0x4, RZ ;  /* 0x000000040d0e7824 */ /* 0x000fe200078e00ff */
[----:B------:R-:W-:Y:S02]  /*24ae0*/  R2UR UR4, R6 ;  /* 0x00000000060472ca */ /* 0x000fe400000e0000 */
[----:B------:R-:W-:Y:S02]  /*24af0*/  R2UR UR5, R7 ;  /* 0x00000000070572ca */ /* 0x000fe400000e0000 */
[----:B----4-:R-:W-:Y:S01]  /*24b00*/  SHF.R.S32.HI R15, RZ, 0x1f, R14 ;  /* 0x0000001fff0f7819 */ /* 0x010fe2000001140e */
[----:B------:R-:W-:Y:S02]  /*24b10*/  IMAD R240, R237, -0x40, R240 ;  /* 0xffffffc0edf07824 */ /* 0x000fe400078e02f0 */
[----:B------:R-:W-:Y:S02]  /*24b20*/  VIADD R11, R3, 0x8 ;  /* 0x00000008030b7836 */ /* 0x000fe40000000000 */
[----:B------:R-:W-:-:S02]  /*24b30*/  IMAD R12, R4, R12, RZ ;  /* 0x0000000c040c7224 */ /* 0x000fc400078e02ff */
[----:B------:R-:W-:Y:S01]  /*24b40*/  IMAD.WIDE R80, R3, 0x80, R14 ;  /* 0x0000008003507825 */ /* 0x000fe200078e020e */
[----:B------:R-:W-:-:S03]  /*24b50*/  ISETP.GE.AND P0, PT, R11, R240, PT ;  /* 0x000000f00b00720c */ /* 0x000fc60003f06270 */
[C---:B------:R-:W-:Y:S01]  /*24b60*/  VIADD R5, R3.reuse, 0x18 ;  /* 0x0000001803057836 */ /* 0x040fe20000000000 */
[----:B------:R-:W-:Y:S01]  /*24b70*/  IADD3 R11, P2, R80, R12, RZ ;  /* 0x0000000c500b7210 */ /* 0x000fe20007f5e0ff */
[----:B---3--:R3:W5:Y:S01]  /*24b80*/  LD.E R8, desc[UR4][R8.64+0xc0] ;  /* 0x0000c00408087980 */ /* 0x008762000c101900 */
[----:B------:R-:W-:Y:S01]  /*24b90*/  VIADD R13, R3, 0x10 ;  /* 0x00000010030d7836 */ /* 0x000fe20000000000 */
[----:B------:R-:W-:Y:S01]  /*24ba0*/  BSSY B0, `(.L_x_1975) ;  /* 0x000001b000007945 */ /* 0x000fe20003800000 */
[----:B------:R-:W-:Y:S02]  /*24bb0*/  LEA.HI.X.SX32 R0, R12, R81, 0x1, P2 ;  /* 0x000000510c007211 */ /* 0x000fe400010f0eff */
[----:B------:R-:W-:Y:S02]  /*24bc0*/  LEA R10, P2, R11, R82, 0x2 ;  /* 0x000000520b0a7211 */ /* 0x000fe400078410ff */
[----:B------:R-:W-:Y:S01]  /*24bd0*/  ISETP.GE.AND P6, PT, R5, R240, PT ;  /* 0x000000f00500720c */ /* 0x000fe20003fc6270 */
[----:B------:R-:W-:Y:S01]  /*24be0*/  VIADD R5, R3, 0x20 ;  /* 0x0000002003057836 */ /* 0x000fe20000000000 */
[----:B------:R-:W-:-:S02]  /*24bf0*/  LEA.HI.X R11, R11, R83, R0, 0x2, P2 ;  /* 0x000000530b0b7211 */ /* 0x000fc400010f1400 */
[-C--:B------:R-:W-:Y:S02]  /*24c00*/  ISETP.GE.AND P2, PT, R3, R240.reuse, PT ;  /* 0x000000f00300720c */ /* 0x080fe40003f46270 */
[-C--:B------:R-:W-:Y:S01]  /*24c10*/  ISETP.GE.AND P5, PT, R5, R240.reuse, PT ;  /* 0x000000f00500720c */ /* 0x080fe20003fa6270 */
[----:B------:R-:W-:Y:S01]  /*24c20*/  VIADD R5, R3, 0x30 ;  /* 0x0000003003057836 */ /* 0x000fe20000000000 */
[----:B------:R-:W-:-:S04]  /*24c30*/  ISETP.GE.AND P1, PT, R13, R240, PT ;  /* 0x000000f00d00720c */ /* 0x000fc80003f26270 */
[----:B------:R-:W-:Y:S01]  /*24c40*/  ISETP.GE.AND P3, PT, R5, R240, PT ;  /* 0x000000f00500720c */ /* 0x000fe20003f66270 */
[----:B------:R-:W-:Y:S02]  /*24c50*/  VIADD R5, R14, 0x40 ;  /* 0x000000400e057836 */ /* 0x000fe40000000000 */
[C---:B---3--:R-:W-:Y:S02]  /*24c60*/  VIADD R9, R3.reuse, 0x28 ;  /* 0x0000002803097836 */ /* 0x048fe40000000000 */
[----:B------:R-:W-:-:S03]  /*24c70*/  VIADD R3, R3, 0x38 ;  /* 0x0000003803037836 */ /* 0x000fc60000000000 */
[----:B------:R-:W-:Y:S01]  /*24c80*/  ISETP.GE.AND P4, PT, R9, R240, PT ;  /* 0x000000f00900720c */ /* 0x000fe20003f86270 */
[----:B------:R-:W-:-:S12]  /*24c90*/  @P2 BRA `(.L_x_1976) ;  /* 0x00000000002c2947 */ /* 0x000fd80003800000 */
[----:B-----5:R-:W-:-:S13]  /*24ca0*/  ISETP.GE.AND P2, PT, R14, R8, PT ;  /* 0x000000080e00720c */ /* 0x020fda0003f46270 */
[C---:B------:R-:W-:Y:S02]  /*24cb0*/  @!P2 R2UR UR10, R6.reuse ;  /* 0x00000000060aa2ca */ /* 0x040fe400000e0000 */
[C---:B------:R-:W-:Y:S02]  /*24cc0*/  @!P2 R2UR UR11, R7.reuse ;  /* 0x00000000070ba2ca */ /* 0x040fe400000e0000 */
[----:B------:R-:W-:Y:S02]  /*24cd0*/  @!P2 R2UR UR4, R6 ;  /* 0x000000000604a2ca */ /* 0x000fe400000e0000 */
[----:B------:R-:W-:-:S09]  /*24ce0*/  @!P2 R2UR UR5, R7 ;  /* 0x000000000705a2ca */ /* 0x000fd200000e0000 */
[----:B-1----:R3:W-:Y:S04]  /*24cf0*/  @!P2 ST.E.64 desc[UR10][R10.64], R76 ;  /* 0x0000004c0a00a985 */ /* 0x0027e8000c101b0a */
[----:B------:R3:W-:Y:S01]  /*24d00*/  @!P2 ST.E.64 desc[UR4][R10.64+0x8], R78 ;  /* 0x0000084e0a00a985 */ /* 0x0007e2000c101b04 */
[----:B------:R-:W-:-:S13]  /*24d10*/  ISETP.GE.AND P2, PT, R5, R8, PT ;  /* 0x000000080500720c */ /* 0x000fda0003f46270 */
[----:B------:R-:W-:Y:S02]  /*24d20*/  @!P2 R2UR UR4, R6 ;  /* 0x000000000604a2ca */ /* 0x000fe400000e0000 */
[----:B------:R-:W-:-:S13]  /*24d30*/  @!P2 R2UR UR5, R7 ;  /* 0x000000000705a2ca */ /* 0x000fda00000e0000 */
[----:B------:R3:W-:Y:S02]  /*24d40*/  @!P2 ST.E.128 desc[UR4][R10.64+0x100], R44 ;  /* 0x0001002c0a00a985 */ /* 0x0007e4000c101d04 */
.L_x_1976:
[----:B------:R-:W-:Y:S05]  /*24d50*/  BSYNC B0 ;  /* 0x0000000000007941 */ /* 0x000fea0003800000 */
.L_x_1975:
[----:B------:R-:W-:Y:S01]  /*24d60*/  BSSY B0, `(.L_x_1977) ;  /* 0x000000b000007945 */ /* 0x000fe20003800000 */
[----:B------:R-:W-:-:S03]  /*24d70*/  ISETP.GE.AND P2, PT, R3, R240, PT ;  /* 0x000000f00300720c */ /* 0x000fc60003f46270 */
[----:B------:R-:W-:Y:S10]  /*24d80*/  @P0 BRA `(.L_x_1978) ;  /* 0x0000000000200947 */ /* 0x000ff40003800000 */
[----:B-----5:R-:W-:-:S13]  /*24d90*/  ISETP.GE.AND P0, PT, R14, R8, PT ;  /* 0x000000080e00720c */ /* 0x020fda0003f06270 */
[----:B------:R-:W-:Y:S02]  /*24da0*/  @!P0 R2UR UR4, R6 ;  /* 0x00000000060482ca */ /* 0x000fe400000e0000 */
[----:B------:R-:W-:-:S13]  /*24db0*/  @!P0 R2UR UR5, R7 ;  /* 0x00000000070582ca */ /* 0x000fda00000e0000 */
[----:B------:R4:W-:Y:S01]  /*24dc0*/  @!P0 ST.E.128 desc[UR4][R10.64+0x1000], R72 ;  /* 0x001000480a008985 */ /* 0x0009e2000c101d04 */
[----:B------:R-:W-:-:S13]  /*24dd0*/  ISETP.GE.AND P0, PT, R5, R8, PT ;  /* 0x000000080500720c */ /* 0x000fda0003f06270 */
[----:B------:R-:W-:Y:S02]  /*24de0*/  @!P0 R2UR UR4, R6 ;  /* 0x00000000060482ca */ /* 0x000fe400000e0000 */
[----:B------:R-:W-:-:S13]  /*24df0*/  @!P0 R2UR UR5, R7 ;  /* 0x00000000070582ca */ /* 0x000fda00000e0000 */
[----:B-1----:R4:W-:Y:S02]  /*24e00*/  @!P0 ST.E.128 desc[UR4][R10.64+0x1100], R40 ;  /* 0x001100280a008985 */ /* 0x0029e4000c101d04 */
.L_x_1978:
[----:B------:R-:W-:Y:S05]  /*24e10*/  BSYNC B0 ;  /* 0x0000000000007941 */ /* 0x000fea0003800000 */
.L_x_1977:
[----:B------:R-:W-:Y:S04]  /*24e20*/  BSSY B0, `(.L_x_1979) ;  /* 0x000000a000007945 */ /* 0x000fe80003800000 */
[----:B------:R-:W-:Y:S05]  /*24e30*/  @P1 BRA `(.L_x_1980) ;  /* 0x0000000000201947 */ /* 0x000fea0003800000 */
[-C--:B-----5:R-:W-:Y:S02]  /*24e40*/  ISETP.GE.AND P1, PT, R14, R8.reuse, PT ;  /* 0x000000080e00720c */ /* 0x0a0fe40003f26270 */
[----:B------:R-:W-:-:S11]  /*24e50*/  ISETP.GE.AND P0, PT, R5, R8, PT ;  /* 0x000000080500720c */ /* 0x000fd60003f06270 */
[C---:B------:R-:W-:Y:S02]  /*24e60*/  @!P1 R2UR UR10, R6.reuse ;  /* 0x00000000060a92ca */ /* 0x040fe400000e0000 */
[C---:B------:R-:W-:Y:S02]  /*24e70*/  @!P1 R2UR UR11, R7.reuse ;  /* 0x00000000070b92ca */ /* 0x040fe400000e0000 */
[----:B------:R-:W-:Y:S02]  /*24e80*/  @!P0 R2UR UR4, R6 ;  /* 0x00000000060482ca */ /* 0x000fe400000e0000 */
[----:B------:R-:W-:-:S09]  /*24e90*/  @!P0 R2UR UR5, R7 ;  /* 0x00000000070582ca */ /* 0x000fd200000e0000 */
[----:B-1----:R1:W-:Y:S04]  /*24ea0*/  @!P1 ST.E.128 desc[UR10][R10.64+0x2000], R68 ;  /* 0x002000440a009985 */ /* 0x0023e8000c101d0a */
[----:B------:R1:W-:Y:S02]  /*24eb0*/  @!P0 ST.E.128 desc[UR4][R10.64+0x2100], R36 ;  /* 0x002100240a008985 */ /* 0x0003e4000c101d04 */
.L_x_1980:
[----:B------:R-:W-:Y:S05]  /*24ec0*/  BSYNC B0 ;  /* 0x0000000000007941 */ /* 0x000fea0003800000 */
.L_x_1979:
        /* <DEDUP_REMOVED lines=10> */
.L_x_1982:
[----:B------:R-:W-:Y:S05]  /*24f70*/  BSYNC B0 ;  /* 0x0000000000007941 */ /* 0x000fea0003800000 */
.L_x_1981:
        /* <DEDUP_REMOVED lines=10> */
.L_x_1984:
[----:B------:R-:W-:Y:S05]  /*25020*/  BSYNC B0 ;  /* 0x0000000000007941 */ /* 0x000fea0003800000 */
.L_x_1983:
        /* <DEDUP_REMOVED lines=10> */
.L_x_1986:
[----:B------:R-:W-:Y:S05]  /*250d0*/  BSYNC B0 ;  /* 0x0000000000007941 */ /* 0x000fea0003800000 */
.L_x_1985:
        /* <DEDUP_REMOVED lines=9> */
[----:B--2---:R1:W-:Y:S02]  /*25170*/  @!P0 ST.E.128 desc[UR4][R10.64+0x6100], R20 ;  /* 0x006100140a008985 */ /* 0x0043e4000c101d04 */
.L_x_1988:
[----:B------:R-:W-:Y:S05]  /*25180*/  BSYNC B0 ;  /* 0x0000000000007941 */ /* 0x000fea0003800000 */
.L_x_1987:
[----:B------:R-:W-:-:S04]  /*25190*/  MOV R239, 0x0 ;  /* 0x0000000000ef7802 */ /* 0x000fc80000000f00 */
[----:B-12345:R-:W-:Y:S05]  /*251a0*/  @P2 RET.REL.NODEC R238 `(_ZN5flash24flash_fwd_splitkv_kernelI23Flash_fwd_kernel_traitsILi128ELi64ELi128ELi4ELb0ELb0EN7cutlass10bfloat16_tE19Flash_kernel_traitsILi128ELi64ELi128ELi4ES3_EELb1ELb0ELb0ELb0ELb0ELb0ELb1ELb1EEEvNS_16Flash_fwd_paramsE) ;  /* 0xfffffdacee942950 */ /* 0x03efea0003c3ffff */
[-C--:B------:R-:W-:Y:S01]  /*251b0*/  ISETP.GE.AND P1, PT, R14, R8.reuse, PT ;  /* 0x000000080e00720c */ /* 0x080fe20003f26270 */
[----:B------:R-:W-:Y:S01]  /*251c0*/  IMAD.MOV.U32 R239, RZ, RZ, 0x0 ;  /* 0x00000000ffef7424 */ /* 0x000fe200078e00ff */
[----:B------:R-:W-:-:S11]  /*251d0*/  ISETP.GE.AND P0, PT, R5, R8, PT ;  /* 0x000000080500720c */ /* 0x000fd60003f06270 */
[----:B------:R-:W-:Y:S02]  /*251e0*/  @!P1 R2UR UR4, R6 ;  /* 0x00000000060492ca */ /* 0x000fe400000e0000 */
[----:B------:R-:W-:-:S13]  /*251f0*/  @!P1 R2UR UR5, R7 ;  /* 0x00000000070592ca */ /* 0x000fda00000e0000 */
[----:B------:R1:W-:Y:S02]  /*25200*/  @!P1 ST.E.128 desc[UR4][R10.64+0x7000], R48 ;  /* 0x007000300a009985 */ /* 0x0003e4000c101d04 */
[----:B-1----:R-:W-:Y:S05]  /*25210*/  @P0 RET.REL.NODEC R238 `(_ZN5flash24flash_fwd_splitkv_kernelI23Flash_fwd_kernel_traitsILi128ELi64ELi128ELi4ELb0ELb0EN7cutlass10bfloat16_tE19Flash_kernel_traitsILi128ELi64ELi128ELi4ES3_EELb1ELb0ELb0ELb0ELb0ELb0ELb1ELb1EEEvNS_16Flash_fwd_paramsE) ;  /* 0xfffffdacee780950 */ /* 0x002fea0003c3ffff */
[----:B------:R-:W-:Y:S01]  /*25220*/  R2UR UR4, R6 ;  /* 0x00000000060472ca */ /* 0x000fe200000e0000 */
[----:B------:R-:W-:Y:S01]  /*25230*/  IMAD.MOV.U32 R239, RZ, RZ, 0x0 ;  /* 0x00000000ffef7424 */ /* 0x000fe200078e00ff */
[----:B------:R-:W-:-:S13]  /*25240*/  R2UR UR5, R7 ;  /* 0x00000000070572ca */ /* 0x000fda00000e0000 */
[----:B------:R1:W-:Y:S02]  /*25250*/  ST.E.128 desc[UR4][R10.64+0x7100], R16 ;  /* 0x007100100a007985 */ /* 0x0003e4000c101d04 */
[----:B-1----:R-:W-:Y:S05]  /*25260*/  RET.REL.NODEC R238 `(_ZN5flash24flash_fwd_splitkv_kernelI23Flash_fwd_kernel_traitsILi128ELi64ELi128ELi4ELb0ELb0EN7cutlass10bfloat16_tE19Flash_kernel_traitsILi128ELi64ELi128ELi4ES3_EELb1ELb0ELb0ELb0ELb0ELb0ELb1ELb1EEEvNS_16Flash_fwd_paramsE) ;  /* 0xfffffdacee647950 */ /* 0x002fea0003c3ffff */
.L_x_1972:
[----:B------:R-:W-:Y:S01]  /*25270*/  MOV R13, 0x2 ;  /* 0x00000002000d7802 */ /* 0x000fe20000000f00 */
[----:B------:R-:W-:Y:S01]  /*25280*/  IMAD.MOV.U32 R10, RZ, RZ, 0x1f ;  /* 0x0000001fff0a7424 */ /* 0x000fe200078e00ff */
[----:B------:R-:W-:-:S07]  /*25290*/  MOV R12, 0xffffffff ;  /* 0xffffffff000c7802 */ /* 0x000fce0000000f00 */
[----:B-1---5:R-:W-:Y:S05]  /*252a0*/  WARPSYNC.COLLECTIVE R12, `(.L_x_1989) ;  /* 0x000000000c087348 */ /* 0x022fea0003c00000 */
[----:B------:R2:W3:Y:S02]  /*252b0*/  SHFL.BFLY P0, R16, R248, R13, R10 ;  /* 0x0c00000df8107389 */ /* 0x0004e4000000000a */
[----:B-123-5:R-:W-:Y:S01]  /*252c0*/  ENDCOLLECTIVE ;  /* 0x000000000000791b */ /* 0x02efe20003800000 */
.L_x_1989:
[----:B------:R-:W-:Y:S02]  /*252d0*/  IMAD.MOV.U32 R11, RZ, RZ, R16 ;  /* 0x000000ffff0b7224 */ /* 0x000fe400078e0010 */
[----:B------:R-:W-:Y:S02]  /*252e0*/  IMAD.MOV.U32 R13, RZ, RZ, 0x1 ;  /* 0x00000001ff0d7424 */ /* 0x000fe400078e00ff */
[----:B------:R-:W-:-:S05]  /*252f0*/  FADD.FTZ R14, R11, R248 ;  /* 0x000000f80b0e7221 */ /* 0x000fca0000010000 */
[----:B------:R-:W-:-:S07]  /*25300*/  MOV R248, R14 ;  /* 0x0000000e00f87202 */ /* 0x000fce0000000f00 */
[----:B------:R-:W-:Y:S05]  /*25310*/  WARPSYNC.COLLECTIVE R12, `(.L_x_1990) ;  /* 0x000000000c087348 */ /* 0x000fea0003c00000 */
[----:B------:R1:W2:Y:S02]  /*25320*/  SHFL.BFLY P0, R16, R248, R13, R10 ;  /* 0x0c00000df8107389 */ /* 0x0002a4000000000a */
[----:B-12---:R-:W-:Y:S01]  /*25330*/  ENDCOLLECTIVE ;  /* 0x000000000000791b */ /* 0x006fe20003800000 */
.L_x_1990:
[----:B------:R-:W-:Y:S01]  /*25340*/  MOV R248, R247 ;  /* 0x000000f700f87202 */ /* 0x000fe20000000f00 */
[----:B------:R-:W-:Y:S01]  /*25350*/  IMAD.MOV.U32 R13, RZ, RZ, 0x2 ;  /* 0x00000002ff0d7424 */ /* 0x000fe200078e00ff */
[----:B------:R-:W-:-:S07]  /*25360*/  MOV R11, R16 ;  /* 0x00000010000b7202 */ /* 0x000fce0000000f00 */
[----:B------:R-:W-:Y:S05]  /*25370*/  WARPSYNC.COLLECTIVE R12, `(.L_x_1991) ;  /* 0x000000000c087348 */ /* 0x000fea0003c00000 */
[----:B------:R1:W2:Y:S02]  /*25380*/  SHFL.BFLY P0, R16, R248, R13, R10 ;  /* 0x0c00000df8107389 */ /* 0x0002a4000000000a */
[----:B-12---:R-:W-:Y:S01]  /*25390*/  ENDCOLLECTIVE ;  /* 0x000000000000791b */ /* 0x006fe20003800000 */
.L_x_1991:
[----:B------:R-:W-:Y:S01]  /*253a0*/  FADD.FTZ R11, R14, R11 ;  /* 0x0000000b0e0b7221 */ /* 0x000fe20000010000 */
[----:B------:R-:W-:Y:S01]  /*253b0*/  FADD.FTZ R15, R16, R247 ;  /* 0x000000f7100f7221 */ /* 0x000fe20000010000 */
[----:B------:R-:W-:-:S04]  /*253c0*/  MOV R13, 0x1 ;  /* 0x00000001000d7802 */ /* 0x000fc80000000f00 */
[----:B------:R-:W-:-:S07]  /*253d0*/  MOV R248, R15 ;  /* 0x0000000f00f87202 */ /* 0x000fce0000000f00 */
[----:B------:R-:W-:Y:S05]  /*253e0*/  WARPSYNC.COLLECTIVE R12, `(.L_x_1992) ;  /* 0x000000000c087348 */ /* 0x000fea0003c00000 */
[----:B------:R1:W2:Y:S02]  /*253f0*/  SHFL.BFLY P0, R16, R248, R13, R10 ;  /* 0x0c00000df8107389 */ /* 0x0002a4000000000a */
[----:B-12---:R-:W-:Y:S01]  /*25400*/  ENDCOLLECTIVE ;  /* 0x000000000000791b */ /* 0x006fe20003800000 */
.L_x_1992:
[----:B------:R-:W-:Y:S05]  /*25410*/  BRA `(.L_x_1993) ;  /* 0xffffffe800447947 */ /* 0x000fea000383ffff */
.L_x_1994:
        /* <DEDUP_REMOVED lines=14> */
.L_x_8434:


//--------------------- .text._ZN5flash24flash_fwd_splitkv_kernelI23Flash_fwd_kernel_traitsILi128ELi64ELi128ELi4ELb0ELb0EN7cutlass10bfloat16_tE19Flash_kernel_traitsILi128ELi64ELi128ELi4ES3_EELb1ELb0ELb0ELb0ELb0ELb1ELb1ELb1EEEvNS_16Flash_fwd_paramsE --------------------------
	.section	.text._ZN5flash24flash_fwd_splitkv_kernelI23Flash_fwd_kernel_traitsILi128ELi64ELi128ELi4ELb0ELb0EN7cutlass10bfloat16_tE19Flash_kernel_traitsILi128ELi64ELi128ELi4ES3_EELb1ELb0ELb0ELb0ELb0ELb1ELb1ELb1EEEvNS_16Flash_fwd_paramsE,"ax",@progbits
	.align	128
        .global         _ZN5flash24flash_fwd_splitkv_kernelI23Flash_fwd_kernel_traitsILi128ELi64ELi128ELi4ELb0ELb0EN7cutlass10bfloat16_tE19Flash_kernel_traitsILi128ELi64ELi128ELi4ES3_EELb1ELb0ELb0ELb0ELb0ELb1ELb1ELb1EEEvNS_16Flash_fwd_paramsE
        .type           _ZN5flash24flash_fwd_splitkv_kernelI23Flash_fwd_kernel_traitsILi128ELi64ELi128ELi4ELb0ELb0EN7cutlass10bfloat16_tE19Flash_kernel_traitsILi128ELi64ELi128ELi4ES3_EELb1ELb0ELb0ELb0ELb0ELb1ELb1ELb1EEEvNS_16Flash_fwd_paramsE,@function
        .size           _ZN5flash24flash_fwd_splitkv_kernelI23Flash_fwd_kernel_traitsILi128ELi64ELi128ELi4ELb0ELb0EN7cutlass10bfloat16_tE19Flash_kernel_traitsILi128ELi64ELi128ELi4ES3_EELb1ELb0ELb0ELb0ELb0ELb1ELb1ELb1EEEvNS_16Flash_fwd_paramsE,(.L_x_8435 - _ZN5flash24flash_fwd_splitkv_kernelI23Flash_fwd_kernel_traitsILi128ELi64ELi128ELi4ELb0ELb0EN7cutlass10bfloat16_tE19Flash_kernel_traitsILi128ELi64ELi128ELi4ES3_EELb1ELb0ELb0ELb0ELb0ELb1ELb1ELb1EEEvNS_16Flash_fwd_paramsE)
        .other          _ZN5flash24flash_fwd_splitkv_kernelI23Flash_fwd_kernel_traitsILi128ELi64ELi128ELi4ELb0ELb0EN7cutlass10bfloat16_tE19Flash_kernel_traitsILi128ELi64ELi128ELi4ES3_EELb1ELb0ELb0ELb0ELb0ELb1ELb1ELb1EEEvNS_16Flash_fwd_paramsE,@"STO_CUDA_ENTRY STV_DEFAULT"
_ZN5flash24flash_fwd_splitkv_kernelI23Flash_fwd_kernel_traitsILi128ELi64ELi128ELi4ELb0ELb0EN7cutlass10bfloat16_tE19Flash_kernel_traitsILi128ELi64ELi128ELi4ES3_EELb1ELb0ELb0ELb0ELb0ELb1ELb1ELb1EEEvNS_16Flash_fwd_paramsE:
.text._ZN5flash24flash_fwd_splitkv_kernelI23Flash_fwd_kernel_traitsILi128ELi64ELi128ELi4ELb0ELb0EN7cutlass10bfloat16_tE19Flash_kernel_traitsILi128ELi64ELi128ELi4ES3_EELb1ELb0ELb0ELb0ELb0ELb1ELb1ELb1EEEvNS_16Flash_fwd_paramsE:
[----:B------:R-:W1:Y:S08]  /*0000*/  LDC R1, c[0x0][0x28] ;  /* 0x00000a00ff017b82 */ /* 0x000e700000000800 */
[----:B------:R-:W2:Y:S01]  /*0010*/  LDC R0, c[0x0][0x270] ;  /* 0x00009c00ff007b82 */ /* 0x000ea20000000800 */
[----:B------:R-:W3:Y:S01]  /*0020*/  S2R R243, SR_CTAID.X ;  /* 0x0000000000f37919 */ /* 0x000ee20000002500 */
[----:B------:R-:W-:Y:S01]  /*0030*/  BSSY B4, `(.L_x_1995) ;  /* 0x000001c000047945 */ /* 0x000fe20003800000 */
[----:B-1----:R-:W-:-:S02]  /*0040*/  IADD3 R1, R1, -0x8, RZ ;  /* 0xfffffff801017810 */ /* 0x002fc40007ffe0ff */
[----:B------:R-:W-:-:S03]  /*0050*/  MOV R242, 0x1f0 ;  /* 0x000001f000f27802 */ /* 0x000fc60000000f00 */
[----:B------:R-:W1:Y:S08]  /*0060*/  S2UR UR4, SR_CTAID.Z ;  /* 0x00000000000479c3 */ /* 0x000e700000002700 */
[----:B------:R-:W4:Y:S01]  /*0070*/  S2UR UR8, SR_CTAID.Y ;  /* 0x00000000000879c3 */ /* 0x000f220000002600 */
[----:B--2---:R-:W2:Y:S01]  /*0080*/  I2F.U32.RP R2, R0 ;  /* 0x0000000000027306 */ /* 0x004ea20000209000 */
[----:B------:R-:W-:-:S06]  /*0090*/  ISETP.NE.U32.AND P0, PT, R0, RZ, PT ;  /* 0x000000ff0000720c */ /* 0x000fcc0003f05070 */
[----:B------:R-:W1:Y:S08]  /*00a0*/  LDC R5, c[0x0][0x10] ;  /* 0x00000400ff057b82 */ /* 0x000e700000000800 */
[----:B------:R-:W1:Y:S01]  /*00b0*/  LDC.64 R10, c[0x0][0x198] ;  /* 0x00006600ff0a7b82 */ /* 0x000e620000000a00 */
[----:B--2---:R-:W2:Y:S02]  /*00c0*/  MUFU.RCP R2, R2 ;  /* 0x0000000200027308 */ /* 0x004ea40000001000 */
[----:B--2---:R-:W-:-:S06]  /*00d0*/  IADD3 R2, R2, 0xffffffe, RZ ;  /* 0x0ffffffe02027810 */ /* 0x004fcc0007ffe0ff */
[----:B------:R-:W2:Y:S02]  /*00e0*/  F2I.FTZ.U32.TRUNC.NTZ R3, R2 ;  /* 0x0000000200037305 */ /* 0x000ea4000021f000 */
[----:B--2---:R-:W-:-:S04]  /*00f0*/  IMAD.MOV R2, RZ, RZ, -R3 ;  /* 0x000000ffff027224 */ /* 0x004fc800078e0a03 */
[----:B------:R-:W-:Y:S01]  /*0100*/  IMAD R4, R2, R0, RZ ;  /* 0x0000000002047224 */ /* 0x000fe200078e02ff */
[----:B------:R-:W-:-:S05]  /*0110*/  MOV R2, RZ ;  /* 0x000000ff00027202 */ /* 0x000fca0000000f00 */
[----:B------:R-:W-:-:S06]  /*0120*/  IMAD.HI.U32 R4, R3, R4, R2 ;  /* 0x0000000403047227 */ /* 0x000fcc00078e0002 */
[----:B-1----:R-:W-:-:S04]  /*0130*/  IMAD.HI.U32 R246, R4, UR4, RZ ;  /* 0x0000000404f67c27 */ /* 0x002fc8000f8e00ff */
[----:B------:R-:W-:-:S04]  /*0140*/  IMAD.MOV R2, RZ, RZ, -R246 ;  /* 0x000000ffff027224 */ /* 0x000fc800078e0af6 */
[----:B------:R-:W-:-:S05]  /*0150*/  IMAD R2, R0, R2, UR4 ;  /* 0x0000000400027e24 */ /* 0x000fca000f8e0202 */
[----:B------:R-:W-:-:S13]  /*0160*/  ISETP.GE.U32.AND P2, PT, R2, R0, PT ;  /* 0x000000000200720c */ /* 0x000fda0003f46070 */
[----:B------:R-:W-:Y:S01]  /*0170*/  @P2 IADD3 R2, R2, -R0, RZ ;  /* 0x8000000002022210 */ /* 0x000fe20007ffe0ff */
[----:B------:R-:W-:-:S03]  /*0180*/  @P2 VIADD R246, R246, 0x1 ;  /* 0x00000001f6f62836 */ /* 0x000fc60000000000 */
[----:B------:R-:W-:-:S13]  /*0190*/  ISETP.GE.U32.AND P1, PT, R2, R0, PT ;  /* 0x000000000200720c */ /* 0x000fda0003f26070 */
[----:B------:R-:W-:Y:S02]  /*01a0*/  @P1 IADD3 R246, R246, 0x1, RZ ;  /* 0x00000001f6f61810 */ /* 0x000fe40007ffe0ff */
[----:B------:R-:W-:-:S05]  /*01b0*/  @!P0 LOP3.LUT R246, RZ, R0, RZ, 0x33, !PT ;  /* 0x00000000fff68212 */ /* 0x000fca00078e33ff */
[----:B------:R-:W-:-:S04]  /*01c0*/  IMAD.MOV R245, RZ, RZ, -R246 ;  /* 0x000000fffff57224 */ /* 0x000fc800078e0af6 */
[----:B---34-:R-:W-:Y:S02]  /*01d0*/  IMAD R245, R0, R245, UR4 ;  /* 0x0000000400f57e24 */ /* 0x018fe4000f8e02f5 */
[----:B------:R-:W-:Y:S05]  /*01e0*/  CALL.REL.NOINC `($_ZN5flash24flash_fwd_splitkv_kernelI23Flash_fwd_kernel_traitsILi128ELi64ELi128ELi4ELb0ELb0EN7cutlass10bfloat16_tE19Flash_kernel_traitsILi128ELi64ELi128ELi4ES3_EELb1ELb0ELb0ELb0ELb0ELb1ELb1ELb1EEEvNS_16Flash_fwd_paramsE$_ZN5flash30compute_attn_1rowblock_splitkvI23Flash_fwd_kernel_traitsILi128ELi64ELi128ELi4ELb0ELb0EN7cutlass10bfloat16_tE19Flash_kernel_traitsILi128ELi64ELi128ELi4ES3_EELb1ELb0ELb0ELb0ELb0ELb1ELb1ELb1ENS_16Flash_fwd_paramsEEEvRKT8_iiiii) ;  /* 0x0000000000087944 */ /* 0x000fea0003c00000 */
[----:B------:R-:W-:Y:S05]  /*01f0*/  BSYNC B4 ;  /* 0x0000000000047941 */ /* 0x000fea0003800000 */
.L_x_1995:
[----:B------:R-:W-:Y:S05]  /*0200*/  EXIT ;  /* 0x000000000000794d */ /* 0x000fea0003800000 */
        .type           $_ZN5flash24flash_fwd_splitkv_kernelI23Flash_fwd_kernel_traitsILi128ELi64ELi128ELi4ELb0ELb0EN7cutlass10bfloat16_tE19Flash_kernel_traitsILi128ELi64ELi128ELi4ES3_EELb1ELb0ELb0ELb0ELb0ELb1ELb1ELb1EEEvNS_16Flash_fwd_paramsE$_ZN5flash30compute_attn_1rowblock_splitkvI23Flash_fwd_kernel_traitsILi128ELi64ELi128ELi4ELb0ELb0EN7cutlass10bfloat16_tE19Flash_kernel_traitsILi128ELi64ELi128ELi4ES3_EELb1ELb0ELb0ELb0ELb0ELb1ELb1ELb1ENS_16Flash_fwd_paramsEEEvRKT8_iiiii,@function
        .size           $_ZN5flash24flash_fwd_splitkv_kernelI23Flash_fwd_kernel_traitsILi128ELi64ELi128ELi4ELb0ELb0EN7cutlass10bfloat16_tE19Flash_kernel_traitsILi128ELi64ELi128ELi4ES3_EELb1ELb0ELb0ELb0ELb0ELb1ELb1ELb1EEEvNS_16Flash_fwd_paramsE$_ZN5flash30compute_attn_1rowblock_splitkvI23Flash_fwd_kernel_traitsILi128ELi64ELi128ELi4ELb0ELb0EN7cutlass10bfloat16_tE19Flash_kernel_traitsILi128ELi64ELi128ELi4ES3_EELb1ELb0ELb0ELb0ELb0ELb1ELb1ELb1ENS_16Flash_fwd_paramsEEEvRKT8_iiiii,(.L_x_8435 - $_ZN5flash24flash_fwd_splitkv_kernelI23Flash_fwd_kernel_traitsILi128ELi64ELi128ELi4ELb0ELb0EN7cutlass10bfloat16_tE19Flash_kernel_traitsILi128ELi64ELi128ELi4ES3_EELb1ELb0ELb0ELb0ELb0ELb1ELb1ELb1EEEvNS_16Flash_fwd_paramsE$_ZN5flash30compute_attn_1rowblock_splitkvI23Flash_fwd_kernel_traitsILi128ELi64ELi128ELi4ELb0ELb0EN7cutlass10bfloat16_tE19Flash_kernel_traitsILi128ELi64ELi128ELi4ES3_EELb1ELb0ELb0ELb0ELb0ELb1ELb1ELb1ENS_16Flash_fwd_paramsEEEvRKT8_iiiii)
$_ZN5flash24flash_fwd_splitkv_kernelI23Flash_fwd_kernel_traitsILi128ELi64ELi128ELi4ELb0ELb0EN7cutlass10bfloat16_tE19Flash_kernel_traitsILi128ELi64ELi128ELi4ES3_EELb1ELb0ELb0ELb0ELb0ELb1ELb1ELb1EEEvNS_16Flash_fwd_paramsE$_ZN5flash30compute_attn_1rowblock_splitkvI23Flash_fwd_kernel_traitsILi128ELi64ELi128ELi4ELb0ELb0EN7cutlass10bfloat16_tE19Flash_kernel_traitsILi128ELi64ELi128ELi4ES3_EELb1ELb0ELb0ELb0ELb0ELb1ELb1ELb1ENS_16Flash_fwd_paramsEEEvRKT8_iiiii:
        /* <DEDUP_REMOVED lines=17> */
[----:B--2---:R-:W-:-:S06]  /*0320*/  @P0 IADD3 R244, R244, -R4, RZ ;  /* 0x80000004f4f40210 */ /* 0x004fcc0007ffe0ff */
        /* <DEDUP_REMOVED lines=9> */
.L_x_1997:
[----:B------:R-:W-:Y:S05]  /*03c0*/  BSYNC B0 ;  /* 0x0000000000007941 */ /* 0x000fea0003800000 */
.L_x_1996:
        /* <DEDUP_REMOVED lines=8> */
.L_x_1999:
[----:B------:R2:W5:Y:S02]  /*0450*/  LD.E R62, desc[UR6][R10.64+0xb8] ;  /* 0x0000b8060a3e7980 */ /* 0x000564000c101900 */
.L_x_2000:
[----:B------:R-:W-:Y:S05]  /*0460*/  BSYNC B0 ;  /* 0x0000000000007941 */ /* 0x000fea0003800000 */
.L_x_1998:
        /* <DEDUP_REMOVED lines=10> */
.L_x_2002:
[----:B------:R-:W3:Y:S01]  /*0510*/  LD.E.64 R2, desc[UR6][R10.64+0x108] ;  /* 0x000108060a027980 */ /* 0x000ee2000c101b00 */
[----:B------:R-:W-:Y:S01]  /*0520*/  BSSY B0, `(.L_x_2004) ;  /* 0x0000006000007945 */ /* 0x000fe20003800000 */
[----:B------:R-:W-:Y:S01]  /*0530*/  IMAD.MOV.U32 R51, RZ, RZ, RZ ;  /* 0x000000ffff337224 */ /* 0x000fe200078e00ff */
[----:B---3--:R-:W-:-:S04]  /*0540*/  ISETP.NE.U32.AND P0, PT, R2, RZ, PT ;  /* 0x000000ff0200720c */ /* 0x008fc80003f05070 */
[----:B------:R-:W-:-:S13]  /*0550*/  ISETP.NE.AND.EX P0, PT, R3, RZ, PT, P0 ;  /* 0x000000ff0300720c */ /* 0x000fda0003f05300 */
[----:B------:R-:W-:Y:S05]  /*0560*/  @!P0 BRA `(.L_x_2005) ;  /* 0x0000000000048947 */ /* 0x000fea0003800000 */
[----:B------:R1:W5:Y:S02]  /*0570*/  LD.E R51, desc[UR6][R10.64+0xbc] ;  /* 0x0000bc060a337980 */ /* 0x000364000c101900 */
.L_x_2005:
[----:B------:R-:W-:Y:S05]  /*0580*/  BSYNC B0 ;  /* 0x0000000000007941 */ /* 0x000fea0003800000 */
.L_x_2004:
[----:B-----5:R-:W-:Y:S02]  /*0590*/  IADD3 R51, R62, R51, RZ ;  /* 0x000000333e337210 */ /* 0x020fe40007ffe0ff */
.L_x_2003:
[----:B------:R-:W-:Y:S05]  /*05a0*/  BSYNC B1 ;  /* 0x0000000000017941 */ /* 0x000fea0003800000 */
.L_x_2001:
[----:B------:R-:W-:Y:S01]  /*05b0*/  IMAD.SHL.U32 R55, R243, 0x40, RZ ;  /* 0x00000040f3377824 */ /* 0x000fe200078e00ff */
[----:B------:R-:W-:Y:S01]  /*05c0*/  MOV R2, R242 ;  /* 0x000000f200027202 */ /* 0x000fe20000000f00 */
[----:B------:R-:W-:-:S03]  /*05d0*/  IMAD.MOV.U32 R3, RZ, RZ, 0x0 ;  /* 0x00000000ff037424 */ /* 0x000fc600078e00ff */
[----:B------:R-:W-:-:S13]  /*05e0*/  ISETP.GT.AND P0, PT, R244, R55, PT ;  /* 0x00000037f400720c */ /* 0x000fda0003f04270 */
[----:B-12---:R-:W-:Y:S05]  /*05f0*/  @!P0 RET.REL.NODEC R2 `(_ZN5flash24flash_fwd_splitkv_kernelI23Flash_fwd_kernel_traitsILi128ELi64ELi128ELi4ELb0ELb0EN7cutlass10bfloat16_tE19Flash_kernel_traitsILi128ELi64ELi128ELi4ES3_EELb1ELb0ELb0ELb0ELb0ELb1ELb1ELb1EEEvNS_16Flash_fwd_paramsE) ;  /* 0xfffffff802808950 */ /* 0x006fea0003c3ffff */
        /* <DEDUP_REMOVED lines=26> */
[----:B---3--:R-:W-:-:S11]  /*07a0*/  IADD3 R6, R6, R2, R51 ;  /* 0x0000000206067210 */ /* 0x008fd60007ffe033 */
[----:B------:R-:W-:Y:S02]  /*07b0*/  @!P1 IMAD.IADD R0, R0, 0x1, -R3 ;  /* 0x0000000100009824 */ /* 0x000fe400078e0a03 */
[----:B------:R-:W-:Y:S01]  /*07c0*/  @!P1 VIADD R7, R7, 0x1 ;  /* 0x0000000107079836 */ /* 0x000fe20000000000 */
[----:B------:R-:W-:Y:S02]  /*07d0*/  ISETP.NE.AND P1, PT, R5, RZ, PT ;  /* 0x000000ff0500720c */ /* 0x000fe40003f25270 */
[----:B------:R-:W-:Y:S01]  /*07e0*/  ISETP.GE.U32.AND P2, PT, R0, R3, PT ;  /* 0x000000030000720c */ /* 0x000fe20003f46070 */
[----:B------:R-:W-:Y:S01]  /*07f0*/  VIADD R0, R51, 0x7f ;  /* 0x0000007f33007836 */ /* 0x000fe20000000000 */
[----:B------:R-:W-:-:S04]  /*0800*/  SHF.R.S32.HI R3, RZ, 0x1f, R6 ;  /* 0x0000001fff037819 */ /* 0x000fc80000011406 */
[----:B------:R-:W-:Y:S02]  /*0810*/  SHF.R.S32.HI R2, RZ, 0x1f, R0 ;  /* 0x0000001fff027819 */ /* 0x000fe40000011400 */
[----:B------:R-:W-:Y:S02]  /*0820*/  LEA.HI R3, R3, R6, RZ, 0x7 ;  /* 0x0000000603037211 */ /* 0x000fe400078f38ff */
[----:B------:R-:W-:Y:S02]  /*0830*/  LEA.HI R2, R2, R0, RZ, 0x7 ;  /* 0x0000000002027211 */ /* 0x000fe400078f38ff */
[----:B------:R-:W-:Y:S01]  /*0840*/  SHF.R.S32.HI R3, RZ, 0x7, R3 ;  /* 0x00000007ff037819 */ /* 0x000fe20000011403 */
        /* <DEDUP_REMOVED lines=13> */
[----:B------:R-:W4:Y:S04]  /*0920*/  LD.E.64 R12, desc[UR6][R10.64+0xa8] ;  /* 0x0000a8060a0c7980 */ /* 0x000f28000c101b00 */
[----:B------:R1:W5:Y:S01]  /*0930*/  LD.E R10, desc[UR6][R10.64+0xc0] ;  /* 0x0000c0060a0a7980 */ /* 0x000362000c101900 */
[----:B------:R-:W-:Y:S01]  /*0940*/  SHF.R.S32.HI R8, RZ, 0x1f, R52 ;  /* 0x0000001fff087819 */ /* 0x000fe20000011434 */
[----:B------:R-:W-:Y:S03]  /*0950*/  BSSY B0, `(.L_x_2007) ;  /* 0x0000026000007945 */ /* 0x000fe60003800000 */
[----:B------:R-:W-:-:S04]  /*0960*/  LEA.HI R8, R8, R52, RZ, 0x4 ;  /* 0x0000003408087211 */ /* 0x000fc800078f20ff */
[----:B------:R-:W-:Y:S02]  /*0970*/  LOP3.LUT R5, R8, 0xfffffff0, RZ, 0xc0, !PT ;  /* 0xfffffff008057812 */ /* 0x000fe400078ec0ff */
[----:B------:R-:W-:-:S03]  /*0980*/  SHF.R.S32.HI R8, RZ, 0x4, R8 ;  /* 0x00000004ff087819 */ /* 0x000fc60000011408 */
[----:B------:R-:W-:-:S04]  /*0990*/  IMAD.IADD R5, R52, 0x1, -R5 ;  /* 0x0000000134057824 */ /* 0x000fc800078e0a05 */
[C---:B------:R-:W-:Y:S01]  /*09a0*/  IMAD.SHL.U32 R14, R5.reuse, 0x4, RZ ;  /* 0x00000004050e7824 */ /* 0x040fe200078e00ff */
[----:B------:R-:W-:-:S04]  /*09b0*/  ISETP.NE.AND P6, PT, R5, RZ, PT ;  /* 0x000000ff0500720c */ /* 0x000fc80003fc5270 */
[----:B------:R-:W-:-:S03]  /*09c0*/  SHF.R.S32.HI R15, RZ, 0x1f, R14 ;  /* 0x0000001fff0f7819 */ /* 0x000fc6000001140e */
[----:B------:R-:W-:-:S04]  /*09d0*/  IMAD.WIDE R16, R8, 0x80, R14 ;  /* 0x0000008008107825 */ /* 0x000fc800078e020e */
[----:B--2---:R-:W-:-:S04]  /*09e0*/  IMAD R2, R2, UR8, R246 ;  /* 0x0000000802027c24 */ /* 0x004fc8000f8e02f6 */
[----:B---3--:R-:W-:Y:S02]  /*09f0*/  IMAD R2, R2, R4, R245 ;  /* 0x0000000402027224 */ /* 0x008fe400078e02f5 */
[----:B------:R-:W-:Y:S02]  /*0a00*/  VIADD R4, R8, 0x8 ;  /* 0x0000000808047836 */ /* 0x000fe40000000000 */
[--C-:B------:R-:W-:Y:S02]  /*0a10*/  IMAD R3, R3, R2, R55.reuse ;  /* 0x0000000203037224 */ /* 0x100fe400078e0237 */
[----:B------:R-:W-:Y:S02]  /*0a20*/  IMAD.IADD R55, R244, 0x1, -R55 ;  /* 0x00000001f4377824 */ /* 0x000fe400078e0a37 */
[----:B----4-:R-:W-:Y:S01]  /*0a30*/  IMAD R0, R3, R0, RZ ;  /* 0x0000000003007224 */ /* 0x010fe200078e02ff */
[----:B------:R-:W-:Y:S02]  /*0a40*/  SHF.R.S32.HI R5, RZ, 0x1f, R3 ;  /* 0x0000001fff057819 */ /* 0x000fe40000011403 */
[----:B------:R-:W-:-:S02]  /*0a50*/  ISETP.GE.AND P2, PT, R8, R55, PT ;  /* 0x000000370800720c */ /* 0x000fc40003f46270 */
[----:B------:R-:W-:Y:S02]  /*0a60*/  IADD3 R2, P0, R0, R16, RZ ;  /* 0x0000001000027210 */ /* 0x000fe40007f1e0ff */
[----:B------:R-:W-:Y:S02]  /*0a70*/  ISETP.GE.AND P5, PT, R4, R55, PT ;  /* 0x000000370400720c */ /* 0x000fe40003fa6270 */
[----:B------:R-:W-:Y:S02]  /*0a80*/  LEA.HI.X.SX32 R0, R0, R17, 0x1, P0 ;  /* 0x0000001100007211 */ /* 0x000fe400000f0eff */
[C---:B------:R-:W-:Y:S02]  /*0a90*/  LEA R6, P1, R2.reuse, R6, 0x2 ;  /* 0x0000000602067211 */ /* 0x040fe400078210ff */
[----:B------:R-:W-:Y:S02]  /*0aa0*/  IADD3 R3, P0, R3, R8, RZ ;  /* 0x0000000803037210 */ /* 0x000fe40007f1e0ff */
[----:B------:R-:W-:Y:S01]  /*0ab0*/  LEA.HI.X R7, R2, R7, R0, 0x2, P1 ;  /* 0x0000000702077211 */ /* 0x000fe200008f1400 */
[----:B------:R-:W-:Y:S01]  /*0ac0*/  VIADD R0, R8, 0x10 ;  /* 0x0000001008007836 */ /* 0x000fe20000000000 */
[----:B------:R-:W-:Y:S01]  /*0ad0*/  ISETP.GE.OR P4, PT, R4, R55, P6 ;  /* 0x000000370400720c */ /* 0x000fe20003786670 */
[C---:B------:R-:W-:Y:S01]  /*0ae0*/  VIADD R2, R8.reuse, 0x18 ;  /* 0x0000001808027836 */ /* 0x040fe20000000000 */
[----:B------:R-:W-:-:S02]  /*0af0*/  LEA.HI.X.SX32 R5, R8, R5, 0x1, P0 ;  /* 0x0000000508057211 */ /* 0x000fc400000f0eff */
[C---:B------:R-:W-:Y:S02]  /*0b00*/  LEA R4, P1, R3.reuse, R12, 0x2 ;  /* 0x0000000c03047211 */ /* 0x040fe400078210ff */
[CC--:B------:R-:W-:Y:S02]  /*0b10*/  ISETP.GE.AND P0, PT, R0.reuse, R55.reuse, PT ;  /* 0x000000370000720c */ /* 0x0c0fe40003f06270 */
[----:B------:R-:W-:Y:S01]  /*0b20*/  ISETP.GE.OR P3, PT, R0, R55, P6 ;  /* 0x000000370000720c */ /* 0x000fe20003766670 */
[----:B------:R-:W-:Y:S01]  /*0b30*/  VIADD R0, R14, 0x40 ;  /* 0x000000400e007836 */ /* 0x000fe20000000000 */
[----:B------:R-:W-:Y:S02]  /*0b40*/  LEA.HI.X R5, R3, R13, R5, 0x2, P1 ;  /* 0x0000000d03057211 */ /* 0x000fe400008f1405 */
[----:B------:R-:W-:Y:S01]  /*0b50*/  ISETP.GE.AND P1, PT, R2, R55, PT ;  /* 0x000000370200720c */ /* 0x000fe20003f26270 */
[----:B-1----:R-:W-:-:S12]  /*0b60*/  @P2 BRA `(.L_x_2008) ;  /* 0x0000000000102947 */ /* 0x002fd80003800000 */
[----:B-----5:R-:W-:-:S13]  /*0b70*/  ISETP.GE.AND P2, PT, R14, R10, PT ;  /* 0x0000000a0e00720c */ /* 0x020fda0003f46270 */
[----:B------:R1:W-:Y:S01]  /*0b80*/  @!P2 ST.E.128 desc[UR6][R6.64], RZ ;  /* 0x000000ff0600a985 */ /* 0x0003e2000c101d06 */
[----:B------:R-:W-:-:S13]  /*0b90*/  ISETP.GE.AND P2, PT, R0, R10, PT ;  /* 0x0000000a0000720c */ /* 0x000fda0003f46270 */
[----:B------:R1:W-:Y:S02]  /*0ba0*/  @!P2 ST.E.128 desc[UR6][R6.64+0x100], RZ ;  /* 0x000100ff0600a985 */ /* 0x0003e4000c101d06 */
.L_x_2008:
[----:B------:R-:W-:Y:S05]  /*0bb0*/  BSYNC B0 ;  /* 0x0000000000007941 */ /* 0x000fea0003800000 */
.L_x_2007:
        /* <DEDUP_REMOVED lines=8> */
.L_x_2010:
[----:B------:R-:W-:Y:S05]  /*0c40*/  BSYNC B0 ;  /* 0x0000000000007941 */ /* 0x000fea0003800000 */
.L_x_2009:
        /* <DEDUP_REMOVED lines=8> */
.L_x_2012:
[----:B------:R-:W-:Y:S05]  /*0cd0*/  BSYNC B0 ;  /* 0x0000000000007941 */ /* 0x000fea0003800000 */
.L_x_2011:
        /* <DEDUP_REMOVED lines=8> */
.L_x_2014:
[----:B------:R-:W-:Y:S05]  /*0d60*/  BSYNC B0 ;  /* 0x0000000000007941 */ /* 0x000fea0003800000 */
.L_x_2013:
[----:B------:R-:W-:Y:S01]  /*0d70*/  BSSY B0, `(.L_x_2015) ;  /* 0x0000007000007945 */ /* 0x000fe20003800000 */
[----:B------:R-:W-:-:S03]  /*0d80*/  ISETP.GE.AND P1, PT, R2, R55, PT ;  /* 0x000000370200720c */ /* 0x000fc60003f26270 */
[----:B------:R-:W-:Y:S10]  /*0d90*/  @P5 BRA `(.L_x_2016) ;  /* 0x0000000000105947 */ /* 0x000ff40003800000 */
[----:B-----5:R-:W-:-:S13]  /*0da0*/  ISETP.GE.AND P5, PT, R14, R10, PT ;  /* 0x0000000a0e00720c */ /* 0x020fda0003fa6270 */
[----:B------:R1:W-:Y:S01]  /*0db0*/  @!P5 ST.E.128 desc[UR6][R6.64+0x4000], RZ ;  /* 0x004000ff0600d985 */ /* 0x0003e2000c101d06 */
[----:B------:R-:W-:-:S13]  /*0dc0*/  ISETP.GE.AND P5, PT, R0, R10, PT ;  /* 0x0000000a0000720c */ /* 0x000fda0003fa6270 */
[----:B------:R1:W-:Y:S02]  /*0dd0*/  @!P5 ST.E.128 desc[UR6][R6.64+0x4100], RZ ;  /* 0x004100ff0600d985 */ /* 0x0003e4000c101d06 */
.L_x_2016:
[----:B------:R-:W-:Y:S05]  /*0de0*/  BSYNC B0 ;  /* 0x0000000000007941 */ /* 0x000fea0003800000 */
.L_x_2015:
        /* <DEDUP_REMOVED lines=8> */
.L_x_2018:
[----:B------:R-:W-:Y:S05]  /*0e70*/  BSYNC B0 ;  /* 0x0000000000007941 */ /* 0x000fea0003800000 */
.L_x_2017:
[----:B------:R-:W-:Y:S01]  /*0e80*/  BSSY B0, `(.L_x_2019) ;  /* 0x0000007000007945 */ /* 0x000fe20003800000 */
[----:B------:R-:W-:-:S03]  /*0e90*/  ISETP.GE.AND P0, PT, R8, R55, PT ;  /* 0x000000370800720c */ /* 0x000fc60003f06270 */
[----:B------:R-:W-:Y:S10]  /*0ea0*/  @P1 BRA `(.L_x_2020) ;  /* 0x0000000000101947 */ /* 0x000ff40003800000 */
[----:B-----5:R-:W-:-:S13]  /*0eb0*/  ISETP.GE.AND P1, PT, R14, R10, PT ;  /* 0x0000000a0e00720c */ /* 0x020fda0003f26270 */
[----:B------:R1:W-:Y:S01]  /*0ec0*/  @!P1 ST.E.128 desc[UR6][R6.64+0x6000], RZ ;  /* 0x006000ff06009985 */ /* 0x0003e2000c101d06 */
[----:B------:R-:W-:-:S13]  /*0ed0*/  ISETP.GE.AND P1, PT, R0, R10, PT ;  /* 0x0000000a0000720c */ /* 0x000fda0003f26270 */
[----:B------:R1:W-:Y:S02]  /*0ee0*/  @!P1 ST.E.128 desc[UR6][R6.64+0x6100], RZ ;  /* 0x006100ff06009985 */ /* 0x0003e4000c101d06 */
.L_x_2020:
[----:B------:R-:W-:Y:S05]  /*0ef0*/  BSYNC B0 ;  /* 0x0000000000007941 */ /* 0x000fea0003800000 */
.L_x_2019:
        /* <DEDUP_REMOVED lines=8> */
.L_x_2022:
[----:B------:R-:W-:Y:S05]  /*0f80*/  BSYNC B0 ;  /* 0x0000000000007941 */ /* 0x000fea0003800000 */
.L_x_2021:
[-C--:B------:R-:W-:Y:S01]  /*0f90*/  ISETP.GE.OR P0, PT, R3, R55.reuse, P6 ;  /* 0x000000370300720c */ /* 0x080fe20003706670 */
[----:B------:R-:W-:Y:S01]  /*0fa0*/  @!P5 ST.E desc[UR6][R4.64], R9 ;  /* 0x000000090400d985 */ /* 0x000fe2000c101906 */
[-C--:B------:R-:W-:Y:S01]  /*0fb0*/  ISETP.GE.OR P5, PT, R2, R55.reuse, P6 ;  /* 0x000000370200720c */ /* 0x080fe200037a6670 */
[----:B------:R-:W-:Y:S01]  /*0fc0*/  @!P4 IMAD.MOV.U32 R0, RZ, RZ, -0x800000 ;  /* 0xff800000ff00c424 */ /* 0x000fe200078e00ff */
[----:B------:R-:W-:Y:S01]  /*0fd0*/  ISETP.GE.OR P6, PT, R8, R55, P6 ;  /* 0x000000370800720c */ /* 0x000fe200037c6670 */
[----:B------:R-:W-:Y:S01]  /*0fe0*/  @!P1 IMAD.MOV.U32 R3, RZ, RZ, -0x800000 ;  /* 0xff800000ff039424 */ /* 0x000fe200078e00ff */
[----:B-1234-:R-:W-:Y:S01]  /*0ff0*/  @!P2 MOV R6, 0xff800000 ;  /* 0xff8000000006a802 */ /* 0x01efe20000000f00 */
[----:B------:R-:W-:Y:S01]  /*1000*/  @!P3 IMAD.MOV.U32 R7, RZ, RZ, -0x800000 ;  /* 0xff800000ff07b424 */ /* 0x000fe200078e00ff */
[----:B------:R1:W-:Y:S04]  /*1010*/  @!P4 ST.E desc[UR6][R4.64+0x20], R0 ;  /* 0x000020000400c985 */ /* 0x0003e8000c101906 */
[----:B------:R2:W-:Y:S01]  /*1020*/  @!P1 ST.E desc[UR6][R4.64+0x80], R3 ;  /* 0x0000800304009985 */ /* 0x0005e2000c101906 */
[----:B------:R-:W-:-:S03]  /*1030*/  @!P0 MOV R2, 0xff800000 ;  /* 0xff80000000028802 */ /* 0x000fc60000000f00 */
[----:B------:R-:W-:Y:S04]  /*1040*/  @!P3 ST.E desc[UR6][R4.64+0x40], R7 ;  /* 0x000040070400b985 */ /* 0x000fe8000c101906 */
[----:B------:R3:W-:Y:S04]  /*1050*/  @!P0 ST.E desc[UR6][R4.64+0xa0], R2 ;  /* 0x0000a00204008985 */ /* 0x0007e8000c101906 */
[----:B------:R-:W-:Y:S01]  /*1060*/  @!P2 ST.E desc[UR6][R4.64+0x60], R6 ;  /* 0x000060060400a985 */ /* 0x000fe2000c101906 */
[----:B-1----:R-:W-:Y:S02]  /*1070*/  @!P5 IMAD.MOV.U32 R0, RZ, RZ, -0x800000 ;  /* 0xff800000ff00d424 */ /* 0x002fe400078e00ff */
[----:B--2---:R-:W-:-:S03]  /*1080*/  IMAD.MOV.U32 R3, RZ, RZ, 0x0 ;  /* 0x00000000ff037424 */ /* 0x004fc600078e00ff */
[----:B------:R1:W-:Y:S01]  /*1090*/  @!P5 ST.E desc[UR6][R4.64+0xc0], R0 ;  /* 0x0000c0000400d985 */ /* 0x0003e2000c101906 */
[----:B---3--:R-:W-:-:S04]  /*10a0*/  MOV R2, R242 ;  /* 0x000000f200027202 */ /* 0x008fc80000000f00 */
[----:B-1---5:R-:W-:Y:S05]  /*10b0*/  @P6 RET.REL.NODEC R2 `(_ZN5flash24flash_fwd_splitkv_kernelI23Flash_fwd_kernel_traitsILi128ELi64ELi128ELi4ELb0ELb0EN7cutlass10bfloat16_tE19Flash_kernel_traitsILi128ELi64ELi128ELi4ES3_EELb1ELb0ELb0ELb0ELb0ELb1ELb1ELb1EEEvNS_16Flash_fwd_paramsE) ;  /* 0xffffffec02d06950 */ /* 0x022fea0003c3ffff */
[----:B------:R-:W-:Y:S02]  /*10c0*/  MOV R0, 0xff800000 ;  /* 0xff80000000007802 */ /* 0x000fe40000000f00 */
[----:B------:R-:W-:-:S03]  /*10d0*/  MOV R243, 0x0 ;  /* 0x0000000000f37802 */ /* 0x000fc60000000f00 */
[----:B------:R1:W-:Y:S02]  /*10e0*/  ST.E desc[UR6][R4.64+0xe0], R0 ;  /* 0x0000e00004007985 */ /* 0x0003e4000c101906 */
[----:B-1----:R-:W-:Y:S05]  /*10f0*/  RET.REL.NODEC R242 `(_ZN5flash24flash_fwd_splitkv_kernelI23Flash_fwd_kernel_traitsILi128ELi64ELi128ELi4ELb0ELb0EN7cutlass10bfloat16_tE19Flash_kernel_traitsILi128ELi64ELi128ELi4ES3_EELb1ELb0ELb0ELb0ELb0ELb1ELb1ELb1EEEvNS_16Flash_fwd_paramsE) ;  /* 0xffffffecf2c07950 */ /* 0x002fea0003c3ffff */
.L_x_2006:
        /* <DEDUP_REMOVED lines=31> */
[----:B-----5:R-:W4:Y:S04]  /*12f0*/  LD.E.64 R14, desc[UR6][R10.64+0x28] ;  /* 0x000028060a0e7980 */ /* 0x020f28000c101b00 */
[----:B------:R-:W4:Y:S04]  /*1300*/  LD.E.64 R18, desc[UR6][R10.64+0x50] ;  /* 0x000050060a127980 */ /* 0x000f28000c101b00 */
[----:B------:R-:W5:Y:S04]  /*1310*/  LD.E.64 R22, desc[UR6][R10.64+0x58] ;  /* 0x000058060a167980 */ /* 0x000f68000c101b00 */
[----:B------:R-:W5:Y:S01]  /*1320*/  LD.E.64 R48, desc[UR6][R10.64+0x40] ;  /* 0x000040060a307980 */ /* 0x000f62000c101b00 */
[----:B--2---:R-:W-:-:S04]  /*1330*/  IABS R5, R6 ;  /* 0x0000000600057213 */ /* 0x004fc80000000000 */
[----:B------:R-:W1:Y:S08]  /*1340*/  I2F.RP R12, R5 ;  /* 0x00000005000c7306 */ /* 0x000e700000209400 */
[----:B-1----:R-:W1:Y:S02]  /*1350*/  MUFU.RCP R12, R12 ;  /* 0x0000000c000c7308 */ /* 0x002e640000001000 */
[----:B-1----:R-:W-:-:S06]  /*1360*/  VIADD R12, R12, 0xffffffe ;  /* 0x0ffffffe0c0c7836 */ /* 0x002fcc0000000000 */
[----:B------:R-:W1:Y:S01]  /*1370*/  F2I.FTZ.U32.TRUNC.NTZ R13, R12 ;  /* 0x0000000c000d7305 */ /* 0x000e62000021f000 */
[----:B------:R-:W-:Y:S01]  /*1380*/  IABS R0, R6 ;  /* 0x0000000600007213 */ /* 0x000fe20000000000 */
[----:B-1----:R-:W-:Y:S01]  /*1390*/  IMAD.MOV R8, RZ, RZ, -R13 ;  /* 0x000000ffff087224 */ /* 0x002fe200078e0a0d */
        /* <DEDUP_REMOVED lines=27> */
[----:B-1----:R-:W-:Y:S01]  /*1550*/  IMAD R12, R0, R8, RZ ;  /* 0x00000008000c7224 */ /* 0x002fe200078e02ff */
        /* <DEDUP_REMOVED lines=26> */
[----:B------:R-:W-:Y:S02]  /*1700*/  IMAD R8, R42, R5, R8 ;  /* 0x000000052a087224 */ /* 0x000fe400078e0208 */
[----:B------:R-:W-:Y:S02]  /*1710*/  IMAD R7, R15, R3, RZ ;  /* 0x000000030f077224 */ /* 0x000fe400078e02ff */
[----:B------:R-:W-:Y:S02]  /*1720*/  IMAD.IADD R21, R21, 0x1, R8 ;  /* 0x0000000115157824 */ /* 0x000fe400078e0208 */
[----:B------:R-:W-:Y:S02]  /*1730*/  IMAD R8, R19, R12, RZ ;  /* 0x0000000c13087224 */ /* 0x000fe400078e02ff */
[----:B------:R-:W-:Y:S02]  /*1740*/  IMAD R7, R14, R0, R7 ;  /* 0x000000000e077224 */ /* 0x000fe400078e0207 */
[----:B------:R-:W-:-:S02]  /*1750*/  IMAD R0, R18, R9, R8 ;  /* 0x0000000912007224 */ /* 0x000fc400078e0208 */
[----:B------:R-:W-:-:S04]  /*1760*/  IMAD.WIDE.U32 R24, R14, R3, RZ ;  /* 0x000000030e187225 */ /* 0x000fc800078e00ff */
[----:B------:R-:W-:Y:S01]  /*1770*/  IMAD.WIDE.U32 R18, R12, R18, R20 ;  /* 0x000000120c127225 */ /* 0x000fe200078e0014 */
[----:B------:R-:W-:-:S03]  /*1780*/  MOV R8, R24 ;  /* 0x0000001800087202 */ /* 0x000fc60000000f00 */
[----:B------:R-:W-:Y:S01]  /*1790*/  IMAD.IADD R7, R25, 0x1, R7 ;  /* 0x0000000119077824 */ /* 0x000fe200078e0207 */
[----:B------:R-:W-:Y:S02]  /*17a0*/  IADD3 R0, R19, R0, RZ ;  /* 0x0000000013007210 */ /* 0x000fe40007ffe0ff */
[----:B------:R-:W-:Y:S01]  /*17b0*/  MOV R3, R18 ;  /* 0x0000001200037202 */ /* 0x000fe20000000f00 */
[----:B------:R-:W-:Y:S05]  /*17c0*/  BRA `(.L_x_2025) ;  /* 0x0000000400507947 */ /* 0x000fea0003800000 */
.L_x_2024:
        /* <DEDUP_REMOVED lines=8> */
[----:B------:R-:W-:-:S02]  /*1850*/  MOV R12, RZ ;  /* 0x000000ff000c7202 */ /* 0x000fc40000000f00 */
[----:B------:R-:W-:Y:S02]  /*1860*/  IABS R8, R245 ;  /* 0x000000f500087213 */ /* 0x000fe40000000000 */
[----:B------:R-:W-:Y:S02]  /*1870*/  @!P3 SHF.R.S32.HI R5, RZ, 0x1f, R15 ;  /* 0x0000001fff05b819 */ /* 0x000fe4000001140f */
[----:B--2---:R-:W-:-:S04]  /*1880*/  IABS R3, R7 ;  /* 0x0000000700037213 */ /* 0x004fc80000000000 */
[----:B------:R-:W2:Y:S08]  /*1890*/  I2F.RP R0, R3 ;  /* 0x0000000300007306 */ /* 0x000eb00000209400 */
[----:B--2---:R-:W2:Y:S02]  /*18a0*/  MUFU.RCP R0, R0 ;  /* 0x0000000000007308 */ /* 0x004ea40000001000 */
[----:B--2---:R-:W-:-:S06]  /*18b0*/  IADD3 R0, R0, 0xffffffe, RZ ;  /* 0x0ffffffe00007810 */ /* 0x004fcc0007ffe0ff */
[----:B------:R-:W2:Y:S02]  /*18c0*/  F2I.FTZ.U32.TRUNC.NTZ R13, R0 ;  /* 0x00000000000d7305 */ /* 0x000ea4000021f000 */
[----:B--2---:R-:W-:-:S04]  /*18d0*/  IMAD.MOV R0, RZ, RZ, -R13 ;  /* 0x000000ffff007224 */ /* 0x004fc800078e0a0d */
[----:B------:R-:W-:Y:S01]  /*18e0*/  IMAD R6, R0, R3, RZ ;  /* 0x0000000300067224 */ /* 0x000fe200078e02ff */
[----:B------:R-:W-:-:S03]  /*18f0*/  IABS R0, R7 ;  /* 0x0000000700007213 */ /* 0x000fc60000000000 */
[----:B------:R-:W-:-:S04]  /*1900*/  IMAD.HI.U32 R6, R13, R6, R12 ;  /* 0x000000060d067227 */ /* 0x000fc800078e000c */
[----:B------:R-:W-:Y:S02]  /*1910*/  IMAD.MOV R0, RZ, RZ, -R0 ;  /* 0x000000ffff007224 */ /* 0x000fe400078e0a00 */
[----:B------:R-:W-:-:S04]  /*1920*/  IMAD.HI.U32 R6, R6, R8, RZ ;  /* 0x0000000806067227 */ /* 0x000fc800078e00ff */
[-C--:B---3--:R-:W-:Y:S02]  /*1930*/  @!P3 IMAD R2, R43, R15.reuse, RZ ;  /* 0x0000000f2b02b224 */ /* 0x088fe400078e02ff */
[----:B------:R-:W-:Y:S01]  /*1940*/  IMAD R0, R6, R0, R8 ;  /* 0x0000000006007224 */ /* 0x000fe200078e0208 */
[----:B------:R-:W-:Y:S01]  /*1950*/  @P3 IADD3 R8, R15, R18, RZ ;  /* 0x000000120f083210 */ /* 0x000fe20007ffe0ff */
[----:B------:R-:W-:-:S03]  /*1960*/  @!P3 IMAD.WIDE.U32 R30, R42, R15, RZ ;  /* 0x0000000f2a1eb225 */ /* 0x000fc600078e00ff */
[----:B------:R-:W-:Y:S01]  /*1970*/  ISETP.GT.U32.AND P0, PT, R3, R0, PT ;  /* 0x000000000300720c */ /* 0x000fe20003f04070 */
[----:B------:R-:W-:Y:S01]  /*1980*/  @!P3 IMAD R2, R5, R42, R2 ;  /* 0x0000002a0502b224 */ /* 0x000fe200078e0202 */
[----:B-----5:R-:W-:Y:S01]  /*1990*/  @!P3 SHF.R.S32.HI R5, RZ, 0x1f, R14 ;  /* 0x0000001fff05b819 */ /* 0x020fe2000001140e */
[-C--:B------:R-:W-:Y:S02]  /*19a0*/  @P3 IMAD R12, R43, R8.reuse, RZ ;  /* 0x000000082b0c3224 */ /* 0x080fe400078e02ff */
[----:B------:R-:W-:Y:S01]  /*19b0*/  @P3 IMAD.WIDE.U32 R28, R42, R8, RZ ;  /* 0x000000082a1c3225 */ /* 0x000fe200078e00ff */
[----:B------:R-:W-:-:S03]  /*19c0*/  @!P3 MOV R8, R30 ;  /* 0x0000001e0008b202 */ /* 0x000fc60000000f00 */
[----:B------:R-:W-:Y:S02]  /*19d0*/  @!P3 IMAD.IADD R9, R31, 0x1, R2 ;  /* 0x000000011f09b824 */ /* 0x000fe400078e0202 */
[-C--:B----4-:R-:W-:Y:S02]  /*19e0*/  @!P3 IMAD R2, R27, R14.reuse, RZ ;  /* 0x0000000e1b02b224 */ /* 0x090fe400078e02ff */
[----:B------:R-:W-:Y:S01]  /*19f0*/  @!P3 IMAD.WIDE.U32 R8, R26, R14, R8 ;  /* 0x0000000e1a08b225 */ /* 0x000fe200078e0008 */
[----:B------:R-:W-:-:S03]  /*1a00*/  @P3 MOV R13, R28 ;  /* 0x0000001c000d3202 */ /* 0x000fc60000000f00 */
[----:B------:R-:W-:Y:S02]  /*1a10*/  @!P3 IMAD R2, R26, R5, R2 ;  /* 0x000000051a02b224 */ /* 0x000fe400078e0202 */
[----:B------:R-:W-:Y:S02]  /*1a20*/  @P3 IMAD.IADD R12, R29, 0x1, R12 ;  /* 0x000000011d0c3824 */ /* 0x000fe400078e020c */
[----:B------:R-:W-:Y:S01]  /*1a30*/  @!P3 IMAD.MOV.U32 R13, RZ, RZ, R8 ;  /* 0x000000ffff0db224 */ /* 0x000fe200078e0008 */
[----:B------:R-:W-:Y:S01]  /*1a40*/  @!P3 IADD3 R12, R9, R2, RZ ;  /* 0x00000002090cb210 */ /* 0x000fe20007ffe0ff */
[----:B------:R-:W-:-:S03]  /*1a50*/  @!P0 IMAD.IADD R0, R0, 0x1, -R3 ;  /* 0x0000000100008824 */ /* 0x000fc600078e0a03 */
[-C--:B------:R-:W-:Y:S02]  /*1a60*/  LOP3.LUT R13, R13, R12.reuse, RZ, 0x3c, !PT ;  /* 0x0000000c0d0d7212 */ /* 0x080fe400078e3cff */
[----:B------:R-:W-:Y:S02]  /*1a70*/  ISETP.GE.U32.AND P2, PT, R0, R3, PT ;  /* 0x000000030000720c */ /* 0x000fe40003f46070 */
[----:B------:R-:W-:Y:S02]  /*1a80*/  LEA R2, R50, 0xffffff80, 0x7 ;  /* 0xffffff8032027811 */ /* 0x000fe400078e38ff */
[----:B------:R-:W-:Y:S02]  /*1a90*/  LOP3.LUT R12, R13, R12, RZ, 0x3c, !PT ;  /* 0x0000000c0d0c7212 */ /* 0x000fe400078e3cff */
[----:B------:R-:W-:Y:S01]  /*1aa0*/  LOP3.LUT R3, R245, R7, RZ, 0x3c, !PT ;  /* 0x00000007f5037212 */ /* 0x000fe200078e3cff */
[----:B------:R-:W-:Y:S01]  /*1ab0*/  IMAD R9, R43, R2, RZ ;  /* 0x000000022b097224 */ /* 0x000fe200078e02ff */
[----:B------:R-:W-:-:S02]  /*1ac0*/  SHF.R.S32.HI R5, RZ, 0x1f, R2 ;  /* 0x0000001fff057819 */ /* 0x000fc40000011402 */
[----:B------:R-:W-:Y:S01]  /*1ad0*/  LOP3.LUT R13, R13, R12, RZ, 0x3c, !PT ;  /* 0x0000000c0d0d7212 */ /* 0x000fe200078e3cff */
[----:B------:R-:W-:Y:S01]  /*1ae0*/  @!P3 IMAD R8, R49, R15, RZ ;  /* 0x0000000f3108b224 */ /* 0x000fe200078e02ff */
[----:B------:R-:W-:Y:S02]  /*1af0*/  @!P3 SHF.R.S32.HI R0, RZ, 0x1f, R15 ;  /* 0x0000001fff00b819 */ /* 0x000fe4000001140f */
[----:B------:R-:W-:Y:S02]  /*1b00*/  ISETP.GE.AND P1, PT, R3, RZ, PT ;  /* 0x000000ff0300720c */ /* 0x000fe40003f26270 */
[----:B------:R-:W-:Y:S02]  /*1b10*/  @!P0 IADD3 R6, R6, 0x1, RZ ;  /* 0x0000000106068810 */ /* 0x000fe40007ffe0ff */
[----:B------:R-:W-:Y:S01]  /*1b20*/  ISETP.NE.AND P0, PT, R7, RZ, PT ;  /* 0x000000ff0700720c */ /* 0x000fe20003f05270 */
[----:B------:R-:W-:Y:S02]  /*1b30*/  IMAD R9, R5, R42, R9 ;  /* 0x0000002a05097224 */ /* 0x000fe400078e0209 */
[----:B------:R-:W-:-:S04]  /*1b40*/  IMAD.WIDE.U32 R28, R42, R2, R12 ;  /* 0x000000022a1c7225 */ /* 0x000fc800078e000c */
[----:B------:R-:W-:Y:S02]  /*1b50*/  @!P3 IMAD R0, R0, R48, R8 ;  /* 0x000000300000b224 */ /* 0x000fe400078e0208 */
[----:B------:R-:W-:-:S04]  /*1b60*/  @!P3 IMAD.WIDE.U32 R26, R48, R15, RZ ;  /* 0x0000000f301ab225 */ /* 0x000fc800078e00ff */
[----:B------:R-:W-:Y:S01]  /*1b70*/  @P2 VIADD R6, R6, 0x1 ;  /* 0x0000000106062836 */ /* 0x000fe20000000000 */
[----:B------:R-:W-:Y:S02]  /*1b80*/  IADD3 R19, R29, R9, RZ ;  /* 0x000000091d137210 */ /* 0x000fe40007ffe0ff */
[----:B------:R-:W-:Y:S01]  /*1b90*/  @!P3 IADD3 R9, R27, R0, RZ ;  /* 0x000000001b09b210 */ /* 0x000fe20007ffe0ff */
[----:B------:R-:W-:Y:S01]  /*1ba0*/  IMAD.MOV.U32 R12, RZ, RZ, R6 ;  /* 0x000000ffff0c7224 */ /* 0x000fe200078e0006 */
[----:B------:R-:W-:Y:S01]  /*1bb0*/  @!P3 SHF.R.S32.HI R0, RZ, 0x1f, R14 ;  /* 0x0000001fff00b819 */ /* 0x000fe2000001140e */
[----:B------:R-:W-:Y:S01]  /*1bc0*/  @!P3 IMAD R3, R25, R14, RZ ;  /* 0x0000000e1903b224 */ /* 0x000fe200078e02ff */
[----:B------:R-:W-:Y:S01]  /*1bd0*/  @!P3 MOV R8, R26 ;  /* 0x0000001a0008b202 */ /* 0x000fe20000000f00 */
[----:B------:R-:W-:Y:S01]  /*1be0*/  @!P1 IMAD.MOV R12, RZ, RZ, -R12 ;  /* 0x000000ffff0c9224 */ /* 0x000fe200078e0a0c */
[----:B------:R-:W-:Y:S01]  /*1bf0*/  @!P0 LOP3.LUT R12, RZ, R7, RZ, 0x33, !PT ;  /* 0x00000007ff0c8212 */ /* 0x000fe200078e33ff */
[C---:B------:R-:W-:Y:S01]  /*1c00*/  @!P3 IMAD R0, R24.reuse, R0, R3 ;  /* 0x000000001800b224 */ /* 0x040fe200078e0203 */
[----:B------:R-:W-:Y:S01]  /*1c10*/  @P3 IADD3 R15, R15, R18, RZ ;  /* 0x000000120f0f3210 */ /* 0x000fe20007ffe0ff */
[----:B------:R-:W-:Y:S01]  /*1c20*/  @!P3 IMAD.WIDE.U32 R24, R24, R14, R8 ;  /* 0x0000000e1818b225 */ /* 0x000fe200078e0008 */
[----:B------:R-:W-:-:S02]  /*1c30*/  MOV R18, R28 ;  /* 0x0000001c00127202 */ /* 0x000fc40000000f00 */
[----:B------:R-:W-:Y:S01]  /*1c40*/  SHF.R.S32.HI R9, RZ, 0x1f, R12 ;  /* 0x0000001fff097819 */ /* 0x000fe2000001140c */
[----:B------:R-:W-:Y:S02]  /*1c50*/  IMAD R3, R21, R12, RZ ;  /* 0x0000000c15037224 */ /* 0x000fe400078e02ff */
[-C--:B------:R-:W-:Y:S02]  /*1c60*/  @P3 IMAD R7, R49, R15.reuse, RZ ;  /* 0x0000000f31073224 */ /* 0x080fe400078e02ff */
[----:B------:R-:W-:-:S04]  /*1c70*/  @P3 IMAD.WIDE.U32 R26, R48, R15, RZ ;  /* 0x0000000f301a3225 */ /* 0x000fc800078e00ff */
[----:B------:R-:W-:Y:S01]  /*1c80*/  IMAD.WIDE.U32 R18, R20, R12, R18 ;  /* 0x0000000c14127225 */ /* 0x000fe200078e0012 */
[----:B------:R-:W-:-:S03]  /*1c90*/  @P3 IADD3 R7, R27, R7, RZ ;  /* 0x000000071b073210 */ /* 0x000fc60007ffe0ff */
[----:B------:R-:W-:Y:S01]  /*1ca0*/  IMAD R20, R20, R9, R3 ;  /* 0x0000000914147224 */ /* 0x000fe200078e0203 */
[----:B------:R-:W-:Y:S01]  /*1cb0*/  @!P3 IADD3 R7, R25, R0, RZ ;  /* 0x000000001907b210 */ /* 0x000fe20007ffe0ff */
[----:B------:R-:W-:Y:S01]  /*1cc0*/  @P3 IMAD.MOV.U32 R8, RZ, RZ, R26 ;  /* 0x000000ffff083224 */ /* 0x000fe200078e001a */
[----:B------:R-:W-:Y:S01]  /*1cd0*/  @!P3 MOV R8, R24 ;  /* 0x000000180008b202 */ /* 0x000fe20000000f00 */
[----:B------:R-:W-:Y:S01]  /*1ce0*/  IMAD.MOV.U32 R3, RZ, RZ, R18 ;  /* 0x000000ffff037224 */ /* 0x000fe200078e0012 */
[----:B------:R-:W-:Y:S02]  /*1cf0*/  IADD3 R0, R19, R20, RZ ;  /* 0x0000001413007210 */ /* 0x000fe40007ffe0ff */
[----:B-1----:R-:W-:Y:S02]  /*1d00*/  MOV R6, R2 ;  /* 0x0000000200067202 */ /* 0x002fe40000000f00 */
.L_x_2025:
[----:B------:R-:W-:Y:S05]  /*1d10*/  BSYNC B0 ;  /* 0x0000000000007941 */ /* 0x000fea0003800000 */
.L_x_2023:
        /* <DEDUP_REMOVED lines=15> */
[----:B------:R-:W-:Y:S01]  /*1e10*/  IADD3 R28, P0, R18, R8, RZ ;  /* 0x00000008121c7210 */ /* 0x000fe20007f1e0ff */
[----:B------:R-:W-:Y:S01]  /*1e20*/  IMAD.SHL.U32 R8, R170, 0x40, RZ ;  /* 0x00000040aa087824 */ /* 0x000fe200078e00ff */
[----:B------:R-:W-:Y:S01]  /*1e30*/  SHF.R.S32.HI R19, RZ, 0x1f, R18 ;  /* 0x0000001fff137819 */ /* 0x000fe20000011412 */
[----:B-----5:R-:W-:-:S03]  /*1e40*/  IMAD R5, R5, R48, RZ ;  /* 0x0000003005057224 */ /* 0x020fc600078e02ff */
[----:B------:R-:W-:Y:S01]  /*1e50*/  LOP3.LUT R8, R8, 0x1c0, RZ, 0xc0, !PT ;  /* 0x000001c008087812 */ /* 0x000fe200078ec0ff */
[----:B------:R-:W-:Y:S02]  /*1e60*/  IMAD.X R29, R19, 0x1, R7, P0 ;  /* 0x00000001131d7824 */ /* 0x000fe400000e0607 */
[----:B------:R-:W-:Y:S01]  /*1e70*/  IMAD R5, R6, R49, R5 ;  /* 0x0000003106057224 */ /* 0x000fe200078e0205 */
[----:B------:R-:W-:Y:S01]  /*1e80*/  LOP3.LUT R7, R8, 0x38, R18, 0xf8, !PT ;  /* 0x0000003808077812 */ /* 0x000fe200078ef812 */
[----:B------:R-:W-:Y:S01]  /*1e90*/  IMAD.WIDE.U32 R28, R6, R48, R28 ;  /* 0x00000030061c7225 */ /* 0x000fe200078e001c */
[----:B------:R-:W-:Y:S02]  /*1ea0*/  SHF.R.U32.HI R165, RZ, 0x3, R8 ;  /* 0x00000003ffa57819 */ /* 0x000fe40000011608 */
[----:B------:R-:W-:Y:S01]  /*1eb0*/  SHF.R.S32.HI R61, RZ, 0x1f, R246 ;  /* 0x0000001fff3d7819 */ /* 0x000fe200000114f6 */
[----:B------:R-:W-:Y:S01]  /*1ec0*/  IMAD R6, R23, R12, RZ ;  /* 0x0000000c17067224 */ /* 0x000fe200078e02ff */
[----:B------:R-:W-:-:S02]  /*1ed0*/  IADD3 R29, R29, R5, RZ ;  /* 0x000000051d1d7210 */ /* 0x000fc40007ffe0ff */
[----:B------:R-:W-:Y:S01]  /*1ee0*/  LOP3.LUT R165, R7, R165, RZ, 0x3c, !PT ;  /* 0x000000a507a57212 */ /* 0x000fe200078e3cff */
[-C--:B------:R-:W-:Y:S02]  /*1ef0*/  IMAD R6, R9, R22.reuse, R6 ;  /* 0x0000001609067224 */ /* 0x080fe400078e0206 */
[----:B------:R-:W-:Y:S01]  /*1f00*/  IMAD.WIDE.U32 R22, R12, R22, R28 ;  /* 0x000000160c167225 */ /* 0x000fe200078e001c */
[----:B------:R-:W-:-:S04]  /*1f10*/  LEA.HI R57, R53, R52, RZ, 0x4 ;  /* 0x0000003435397211 */ /* 0x000fc800078f20ff */
[----:B------:R-:W-:Y:S01]  /*1f20*/  LOP3.LUT R58, R57, 0xfffffff0, RZ, 0xc0, !PT ;  /* 0xfffffff0393a7812 */ /* 0x000fe200078ec0ff */
[----:B------:R-:W-:Y:S01]  /*1f30*/  IMAD.IADD R23, R23, 0x1, R6 ;  /* 0x0000000117177824 */ /* 0x000fe200078e0206 */
[----:B------:R-:W-:-:S03]  /*1f40*/  SHF.R.S32.HI R6, RZ, 0x1f, R245 ;  /* 0x0000001fff067819 */ /* 0x000fc600000114f5 */
[----:B------:R-:W-:Y:S01]  /*1f50*/  IMAD.IADD R58, R52, 0x1, -R58 ;  /* 0x00000001343a7824 */ /* 0x000fe200078e0a3a */
[----:B------:R-:W-:Y:S01]  /*1f60*/  SHF.R.S32.HI R171, RZ, 0x1f, R170 ;  /* 0x0000001fffab7819 */ /* 0x000fe200000114aa */
[----:B------:R-:W-:-:S03]  /*1f70*/  IMAD R140, R49, R170, RZ ;  /* 0x000000aa318c7224 */ /* 0x000fc600078e02ff */
[----:B------:R-:W-:Y:S01]  /*1f80*/  SHF.R.S32.HI R59, RZ, 0x1f, R58 ;  /* 0x0000001fff3b7819 */ /* 0x000fe2000001143a */
[-C--:B------:R-:W-:Y:S01]  /*1f90*/  IMAD R140, R171, R48.reuse, R140 ;  /* 0x00000030ab8c7224 */ /* 0x080fe200078e028c */
[----:B------:R-:W-:Y:S01]  /*1fa0*/  SHF.R.S32.HI R82, RZ, 0x1f, R62 ;  /* 0x0000001fff527819 */ /* 0x000fe2000001143e */
[----:B------:R-:W-:Y:S01]  /*1fb0*/  IMAD.WIDE.U32 R22, R170, R48, R22 ;  /* 0x00000030aa167225 */ /* 0x000fe200078e0016 */
[----:B------:R-:W-:Y:S02]  /*1fc0*/  LEA.HI R59, R59, R58, RZ, 0x3 ;  /* 0x0000003a3b3b7211 */ /* 0x000fe400078f18ff */
[----:B------:R-:W-:Y:S01]  /*1fd0*/  LEA.HI R82, R82, R62, RZ, 0x7 ;  /* 0x0000003e52527211 */ /* 0x000fe200078f38ff */
[----:B------:R-:W-:-:S03]  /*1fe0*/  IMAD.IADD R140, R23, 0x1, R140 ;  /* 0x00000001178c7824 */ /* 0x000fc600078e028c */
[----:B------:R-:W-:-:S04]  /*1ff0*/  SHF.R.S32.HI R82, RZ, 0x7, R82 ;  /* 0x00000007ff527819 */ /* 0x000fc80000011452 */
[----:B------:R-:W-:Y:S01]  /*2000*/  VIMNMX R82, R239, R82, !PT ;  /* 0x00000052ef527248 */ /* 0x000fe20007fe0100 */
[----:B------:R-:W-:Y:S01]  /*2010*/  IMAD R168, R43, R170, RZ ;  /* 0x000000aa2ba87224 */ /* 0x000fe200078e02ff */
[CC--:B------:R-:W-:Y:S02]  /*2020*/  LEA.HI R8, R53.reuse, R52.reuse, RZ, 0x6 ;  /* 0x0000003435087211 */ /* 0x0c0fe400078f30ff */
[----:B------:R-:W-:Y:S01]  /*2030*/  LEA.HI R53, R53, R52, RZ, 0x5 ;  /* 0x0000003435357211 */ /* 0x000fe200078f28ff */
[----:B------:R-:W-:Y:S02]  /*2040*/  IMAD R168, R171, R42, R168 ;  /* 0x0000002aaba87224 */ /* 0x000fe400078e02a8 */
[----:B------:R-:W-:Y:S01]  /*2050*/  IMAD.SHL.U32 R8, R8, 0x8, RZ ;  /* 0x0000000808087824 */ /* 0x000fe200078e00ff */
[----:B------:R-:W-:Y:S01]  /*2060*/  LOP3.LUT R54, R53, 0xffffffe0, RZ, 0xc0, !PT ;  /* 0xffffffe035367812 */ /* 0x000fe200078ec0ff */
[----:B------:R-:W-:Y:S02]  /*2070*/  IMAD.MOV.U32 R38, RZ, RZ, 0x10 ;  /* 0x00000010ff267424 */ /* 0x000fe400078e00ff */
[----:B------:R-:W-:Y:S01]  /*2080*/  IMAD.MOV.U32 R37, RZ, RZ, 0x20 ;  /* 0x00000020ff257424 */ /* 0x000fe200078e00ff */
[----:B------:R-:W-:Y:S01]  /*2090*/  LOP3.LUT R165, R165, 0xfffffe00, R8, 0xf8, !PT ;  /* 0xfffffe00a5a57812 */ /* 0x000fe200078ef808 */
[C---:B------:R-:W-:Y:S01]  /*20a0*/  IMAD.SHL.U32 R237, R42.reuse, 0x10, RZ ;  /* 0x000000102aed7824 */ /* 0x040fe200078e00ff */
[----:B------:R-:W-:Y:S01]  /*20b0*/  SHF.L.U64.HI R238, R42, 0x4, R43 ;  /* 0x000000042aee7819 */ /* 0x000fe2000001022b */
[----:B------:R-:W-:Y:S01]  /*20c0*/  IMAD.IADD R54, R52, 0x1, -R54 ;  /* 0x0000000134367824 */ /* 0x000fe200078e0a36 */
[----:B------:R-:W-:Y:S01]  /*20d0*/  SHF.L.U64.HI R236, R48, 0x4, R49 ;  /* 0x0000000430ec7819 */ /* 0x000fe20000010231 */
[----:B------:R-:W-:Y:S01]  /*20e0*/  IMAD.SHL.U32 R63, R56, 0x4, RZ ;  /* 0x00000004383f7824 */ /* 0x000fe200078e00ff */
[----:B------:R-:W-:-:S02]  /*20f0*/  SHF.L.U32 R235, R48, 0x4, RZ ;  /* 0x0000000430eb7819 */ /* 0x000fc400000006ff */
[----:B------:R-:W-:Y:S02]  /*2100*/  SHF.R.S32.HI R57, RZ, 0x4, R57 ;  /* 0x00000004ff397819 */ /* 0x000fe40000011439 */
[----:B------:R-:W-:Y:S01]  /*2110*/  SHF.R.S32.HI R53, RZ, 0x5, R53 ;  /* 0x00000005ff357819 */ /* 0x000fe20000011435 */
        /* <DEDUP_REMOVED lines=11> */
[----:B------:R-:W-:Y:S02]  /*21d0*/  IMAD.X R27, R19, 0x1, R5, P0 ;  /* 0x00000001131b7824 */ /* 0x000fe400000e0605 */
[----:B------:R-:W-:Y:S02]  /*21e0*/  IMAD R4, R14, R6, R4 ;  /* 0x000000060e047224 */ /* 0x000fe400078e0204 */
[----:B------:R-:W-:Y:S01]  /*21f0*/  IMAD.WIDE.U32 R26, R245, R14, R26 ;  /* 0x0000000ef51a7225 */ /* 0x000fe200078e001a */
[----:B------:R-:W-:-:S04]  /*2200*/  IADD3 R14, R18, 0x40, RZ ;  /* 0x00000040120e7810 */ /* 0x000fc80007ffe0ff */
[----:B----4-:R-:W-:Y:S02]  /*2210*/  ISETP.GE.AND P0, PT, R14, R64, PT ;  /* 0x000000400e00720c */ /* 0x010fe40003f06270 */
[----:B------:R-:W-:Y:S02]  /*2220*/  LOP3.LUT R7, R59, 0xfffffff8, RZ, 0xc0, !PT ;  /* 0xfffffff83b077812 */ /* 0x000fe400078ec0ff */
[----:B------:R-:W-:Y:S02]  /*2230*/  SEL R60, RZ, 0xffffffff, P0 ;  /* 0xffffffffff3c7807 */ /* 0x000fe40000000000 */
[C---:B------:R-:W-:Y:S01]  /*2240*/  LEA R141, P0, R22.reuse, R20, 0x1 ;  /* 0x00000014168d7211 */ /* 0x040fe200078008ff */
[--C-:B------:R-:W-:Y:S01]  /*2250*/  @P1 IMAD.MOV.U32 R179, RZ, RZ, R25.reuse ;  /* 0x000000ffffb31224 */ /* 0x100fe200078e0019 */
[----:B------:R-:W-:Y:S01]  /*2260*/  @P1 MOV R178, R24 ;  /* 0x0000001800b21202 */ /* 0x000fe20000000f00 */
[----:B------:R-:W-:Y:S01]  /*2270*/  @!P1 IMAD.MOV.U32 R178, RZ, RZ, R24 ;  /* 0x000000ffffb29224 */ /* 0x000fe200078e0018 */
[----:B------:R-:W-:Y:S01]  /*2280*/  LEA.HI.X R140, R22, R21, R140, 0x1, P0 ;  /* 0x00000015168c7211 */ /* 0x000fe200000f0c8c */
[----:B------:R-:W-:Y:S01]  /*2290*/  @!P1 IMAD.MOV.U32 R179, RZ, RZ, R25 ;  /* 0x000000ffffb39224 */ /* 0x000fe200078e0019 */
[----:B------:R-:W-:Y:S01]  /*22a0*/  ISETP.GE.AND P1, PT, R18, R64, PT ;  /* 0x000000401200720c */ /* 0x000fe20003f26270 */
[----:B------:R-:W-:Y:S01]  /*22b0*/  IMAD.IADD R58, R58, 0x1, -R7 ;  /* 0x000000013a3a7824 */ /* 0x000fe200078e0a07 */
[----:B------:R-:W-:Y:S01]  /*22c0*/  IADD3 R166, P0, R18, R3, RZ ;  /* 0x0000000312a67210 */ /* 0x000fe20007f1e0ff */
[----:B------:R-:W-:Y:S01]  /*22d0*/  IMAD.IADD R175, R27, 0x1, R4 ;  /* 0x000000011baf7824 */ /* 0x000fe200078e0204 */
[----:B------:R-:W-:-:S02]  /*22e0*/  SEL R4, RZ, 0x1, P1 ;  /* 0x00000001ff047807 */ /* 0x000fc40000800000 */
[----:B------:R-:W-:Y:S02]  /*22f0*/  R2P PR, R58, 0x6 ;  /* 0x000000063a007804 */ /* 0x000fe40000000000 */
[----:B------:R-:W-:Y:S01]  /*2300*/  ISETP.GT.AND P3, PT, R50, R82, PT ;  /* 0x000000523200720c */ /* 0x000fe20003f64270 */
[----:B------:R-:W-:Y:S02]  /*2310*/  IMAD.X R167, R19, 0x1, R0, P0 ;  /* 0x0000000113a77824 */ /* 0x000fe400000e0600 */
[----:B------:R-:W-:-:S04]  /*2320*/  IMAD.WIDE R6, R243, 0x40, R170 ;  /* 0x00000040f3067825 */ /* 0x000fc800078e02aa */
[----:B------:R-:W-:-:S04]  /*2330*/  IMAD.WIDE.U32 R166, R170, R42, R166 ;  /* 0x0000002aaaa67225 */ /* 0x000fc800078e00a6 */
[----:B------:R-:W-:Y:S02]  /*2340*/  IMAD.MOV.U32 R174, RZ, RZ, R26 ;  /* 0x000000ffffae7224 */ /* 0x000fe400078e001a */
[-C--:B------:R-:W-:Y:S01]  /*2350*/  IMAD R176, R7, R178.reuse, RZ ;  /* 0x000000b207b07224 */ /* 0x080fe200078e02ff */
[----:B------:R-:W-:Y:S01]  /*2360*/  SHF.L.U32 R60, R60, 0x1, RZ ;  /* 0x000000013c3c7819 */ /* 0x000fe200000006ff */
[----:B------:R-:W-:Y:S01]  /*2370*/  IMAD.WIDE.U32 R174, R6, R178, R174 ;  /* 0x000000b206ae7225 */ /* 0x000fe200078e00ae */
[----:B------:R-:W-:Y:S02]  /*2380*/  LEA R241, P0, R166, R172, 0x1 ;  /* 0x000000aca6f17211 */ /* 0x000fe400078008ff */
[----:B------:R-:W-:Y:S01]  /*2390*/  IADD3 R169, R167, R168, RZ ;  /* 0x000000a8a7a97210 */ /* 0x000fe20007ffe0ff */
[----:B------:R-:W-:Y:S01]  /*23a0*/  IMAD R176, R6, R179, R176 ;  /* 0x000000b306b07224 */ /* 0x000fe200078e02b0 */
[----:B------:R-:W-:Y:S01]  /*23b0*/  LOP3.LUT R60, R60, 0x2, R4, 0xe2, !PT ;  /* 0x000000023c3c7812 */ /* 0x000fe200078ee204 */
[----:B------:R-:W-:Y:S01]  /*23c0*/  @!P4 IMAD.MOV.U32 R16, RZ, RZ, RZ ;  /* 0x000000ffff10c224 */ /* 0x000fe200078e00ff */
[----:B------:R-:W-:Y:S01]  /*23d0*/  SEL R38, R38, 0xfffffff0, !P1 ;  /* 0xfffffff026267807 */ /* 0x000fe20004800000 */
[----:B------:R-:W-:Y:S01]  /*23e0*/  IMAD.IADD R177, R175, 0x1, R176 ;  /* 0x00000001afb17824 */ /* 0x000fe200078e02b0 */
[----:B------:R-:W-:-:S02]  /*23f0*/  SEL R37, R37, 0xffffffe0, !P2 ;  /* 0xffffffe025257807 */ /* 0x000fc40005000000 */
[----:B------:R-:W-:Y:S01]  /*2400*/  LEA.HI.X R240, R166, R173, R169, 0x1, P0 ;  /* 0x000000ada6f07211 */ /* 0x000fe200000f0ca9 */
[----:B-1----:R-:W-:Y:S06]  /*2410*/  @!P3 BRA `(.L_x_2026) ;  /* 0x000000c80018b947 */ /* 0x002fec0003800000 */
[----:B------:R-:W2:Y:S04]  /*2420*/  LD.E.64 R30, desc[UR6][R10.64+0x120] ;  /* 0x000120060a1e7980 */ /* 0x000ea8000c101b00 */
[----:B------:R-:W3:Y:S04]  /*2430*/  LD.E.64 R32, desc[UR6][R10.64+0x118] ;  /* 0x000118060a207980 */ /* 0x000ee8000c101b00 */
[----:B------:R-:W4:Y:S04]  /*2440*/  LD.E.64 R196, desc[UR6][R10.64+0x130] ;  /* 0x000130060ac47980 */ /* 0x000f28000c101b00 */
[----:B------:R-:W5:Y:S04]  /*2450*/  LD.E.64 R210, desc[UR6][R10.64+0x128] ;  /* 0x000128060ad27980 */ /* 0x000f68000c101b00 */
[----:B------:R-:W5:Y:S04]  /*2460*/  LD.E.64 R26, desc[UR6][R10.64+0x140] ;  /* 0x000140060a1a7980 */ /* 0x000f68000c101b00 */
[----:B------:R-:W5:Y:S04]  /*2470*/  LD.E.64 R24, desc[UR6][R10.64+0x138] ;  /* 0x000138060a187980 */ /* 0x000f68000c101b00 */
[----:B------:R-:W5:Y:S04]  /*2480*/  LD.E R15, desc[UR6][R10.64+0xd0] ;  /* 0x0000d0060a0f7980 */ /* 0x000f68000c101900 */
[----:B------:R-:W5:Y:S04]  /*2490*/  LD.E.64 R20, desc[UR6][R10.64+0x108] ;  /* 0x000108060a147980 */ /* 0x000f68000c101b00 */
[----:B------:R-:W5:Y:S04]  /*24a0*/  LD.E.64 R22, desc[UR6][R10.64+0x110] ;  /* 0x000110060a167980 */ /* 0x000f68000c101b00 */
[----:B------:R-:W5:Y:S04]  /*24b0*/  LD.E.64 R6, desc[UR6][R10.64+0x150] ;  /* 0x000150060a067980 */ /* 0x000f68000c101b00 */
[----:B------:R-:W5:Y:S01]  /*24c0*/  LD.E.64 R4, desc[UR6][R10.64+0x148] ;  /* 0x000148060a047980 */ /* 0x000f62000c101b00 */
[----:B------:R-:W-:Y:S01]  /*24d0*/  SHF.R.S32.HI R13, RZ, 0x1f, R62 ;  /* 0x0000001fff0d7819 */ /* 0x000fe2000001143e */
[----:B------:R-:W-:-:S02]  /*24e0*/  IMAD.IADD R16, R16, 0x1, R2 ;  /* 0x0000000110107824 */ /* 0x000fc400078e0202 */
[C---:B------:R-:W-:Y:S01]  /*24f0*/  IMAD.SHL.U32 R76, R42.reuse, 0x40, RZ ;  /* 0x000000402a4c7824 */ /* 0x040fe200078e00ff */
[----:B------:R-:W-:Y:S01]  /*2500*/  SHF.L.U64.HI R77, R42, 0x6, R43 ;  /* 0x000000062a4d7819 */ /* 0x000fe2000001022b */
[----:B------:R-:W-:Y:S01]  /*2510*/  IMAD R74, R43, 0x30, RZ ;  /* 0x000000302b4a7824 */ /* 0x000fe200078e02ff */
[----:B------:R-:W-:Y:S01]  /*2520*/  LOP3.LUT R161, R60, 0xffff, RZ, 0xc0, !PT ;  /* 0x0000ffff3ca17812 */ /* 0x000fe200078ec0ff */
[C---:B------:R-:W-:Y:S01]  /*2530*/  IMAD.SHL.U32 R71, R48.reuse, 0x20, RZ ;  /* 0x0000002030477824 */ /* 0x040fe200078e00ff */
[C-C-:B------:R-:W-:Y:S01]  /*2540*/  SHF.L.U64.HI R72, R48.reuse, 0x5, R49.reuse ;  /* 0x0000000530487819 */ /* 0x140fe20000010231 */
[C---:B------:R-:W-:Y:S01]  /*2550*/  IMAD R70, R49.reuse, 0x60, RZ ;  /* 0x0000006031467824 */ /* 0x040fe200078e02ff */
[C---:B------:R-:W-:Y:S01]  /*2560*/  SHF.L.U64.HI R69, R48.reuse, 0x6, R49 ;  /* 0x0000000630457819 */ /* 0x040fe20000010231 */
[----:B------:R-:W-:Y:S01]  /*2570*/  IMAD R66, R49, 0xc0, RZ ;  /* 0x000000c031427824 */ /* 0x000fe200078e02ff */
[C---:B------:R-:W-:Y:S01]  /*2580*/  SHF.L.U32 R68, R48.reuse, 0x6, RZ ;  /* 0x0000000630447819 */ /* 0x040fe200000006ff */
[----:B------:R-:W-:-:S04]  /*2590*/  IMAD.WIDE.U32 R188, R48, 0x60, RZ ;  /* 0x0000006030bc7825 */ /* 0x000fc800078e00ff */
[----:B------:R-:W-:Y:S01]  /*25a0*/  IMAD.WIDE.U32 R184, R48, 0xc0, RZ ;  /* 0x000000c030b87825 */ /* 0x000fe200078e00ff */
[----:B------:R-:W-:-:S03]  /*25b0*/  LOP3.LUT R163, R161, 0x1, RZ, 0xc0, !PT ;  /* 0x00000001a1a37812 */ /* 0x000fc600078ec0ff */
[C---:B------:R-:W-:Y:S02]  /*25c0*/  IMAD R67, R49.reuse, 0xa0, RZ ;  /* 0x000000a031437824 */ /* 0x040fe400078e02ff */
[----:B------:R-:W-:Y:S02]  /*25d0*/  IMAD R65, R49, 0xe0, RZ ;  /* 0x000000e031417824 */ /* 0x000fe400078e02ff */
[----:B------:R-:W-:Y:S01]  /*25e0*/  IMAD.WIDE.U32 R186, R48, 0xa0, RZ ;  /* 0x000000a030ba7825 */ /* 0x000fe200078e00ff */
[----:B------:R-:W-:-:S03]  /*25f0*/  SHF.L.U64.HI R72, R71, 0x1, R72 ;  /* 0x0000000147487819 */ /* 0x000fc60000010248 */
[----:B------:R-:W-:Y:S01]  /*2600*/  IMAD.WIDE.U32 R182, R48, 0xe0, RZ ;  /* 0x000000e030b67825 */ /* 0x000fe200078e00ff */
[----:B------:R-:W-:Y:S02]  /*2610*/  SHF.L.U64.HI R69, R68, 0x1, R69 ;  /* 0x0000000144457819 */ /* 0x000fe40000010245 */
[C---:B------:R-:W-:Y:S01]  /*2620*/  IADD3 R159, R170.reuse, 0x30, RZ ;  /* 0x00000030aa9f7810 */ /* 0x040fe20007ffe0ff */
[C---:B------:R-:W-:Y:S01]  /*2630*/  VIADD R162, R170.reuse, 0x10 ;  /* 0x00000010aaa27836 */ /* 0x040fe20000000000 */
[C---:B------:R-:W-:Y:S01]  /*2640*/  IADD3 R156, R170.reuse, 0x60, RZ ;  /* 0x00000060aa9c7810 */ /* 0x040fe20007ffe0ff */
[----:B------:R-:W-:Y:S01]  /*2650*/  VIADD R160, R170, 0x20 ;  /* 0x00000020aaa07836 */ /* 0x000fe20000000000 */
[----:B------:R-:W-:Y:S01]  /*2660*/  SHF.L.U64.HI R81, R42, 0x5, R43 ;  /* 0x000000052a517819 */ /* 0x000fe2000001022b */
[C---:B------:R-:W-:Y:S01]  /*2670*/  VIADD R158, R170.reuse, 0x40 ;  /* 0x00000040aa9e7836 */ /* 0x040fe20000000000 */
[----:B------:R-:W-:Y:S01]  /*2680*/  MOV R125, R141 ;  /* 0x0000008d007d7202 */ /* 0x000fe20000000f00 */
[C---:B------:R-:W-:Y:S01]  /*2690*/  VIADD R157, R170.reuse, 0x50 ;  /* 0x00000050aa9d7836 */ /* 0x040fe20000000000 */
[----:B------:R-:W-:Y:S01]  /*26a0*/  LOP3.LUT R161, R161, 0x2, RZ, 0xc0, !PT ;  /* 0x00000002a1a17812 */ /* 0x000fe200078ec0ff */
[----:B------:R-:W-:Y:S01]  /*26b0*/  VIADD R155, R170, 0x70 ;  /* 0x00000070aa9b7836 */ /* 0x000fe20000000000 */
[----:B------:R-:W-:Y:S01]  /*26c0*/  SHF.L.U32 R71, R71, 0x1, RZ ;  /* 0x0000000147477819 */ /* 0x000fe200000006ff */
[----:B------:R-:W-:Y:S01]  /*26d0*/  IMAD.SHL.U32 R80, R42, 0x20, RZ ;  /* 0x000000202a507824 */ /* 0x000fe200078e00ff */
[----:B------:R-:W-:Y:S01]  /*26e0*/  IADD3 R70, R189, R70, RZ ;  /* 0x00000046bd467210 */ /* 0x000fe20007ffe0ff */
[----:B------:R-:W-:Y:S01]  /*26f0*/  IMAD.MOV.U32 R123, RZ, RZ, R241 ;  /* 0x000000ffff7b7224 */ /* 0x000fe200078e00f1 */
[----:B------:R-:W-:Y:S01]  /*2700*/  IADD3 R66, R185, R66, RZ ;  /* 0x00000042b9427210 */ /* 0x000fe20007ffe0ff */
[----:B------:R-:W-:-:S02]  /*2710*/  IMAD.MOV.U32 R122, RZ, RZ, R240 ;  /* 0x000000ffff7a7224 */ /* 0x000fc400078e00f0 */
[----:B------:R-:W-:Y:S02]  /*2720*/  IMAD.MOV.U32 R124, RZ, RZ, R140 ;  /* 0x000000ffff7c7224 */ /* 0x000fe400078e008c */
[----:B------:R-:W-:Y:S02]  /*2730*/  IMAD.SHL.U32 R68, R68, 0x2, RZ ;  /* 0x0000000244447824 */ /* 0x000fe400078e00ff */
[----:B------:R-:W-:Y:S02]  /*2740*/  IMAD.IADD R67, R187, 0x1, R67 ;  /* 0x00000001bb437824 */ /* 0x000fe400078e0243 */
[----:B------:R-:W-:Y:S02]  /*2750*/  IMAD.IADD R65, R183, 0x1, R65 ;  /* 0x00000001b7417824 */ /* 0x000fe400078e0241 */
[----:B--2---:R-:W-:-:S04]  /*2760*/  IMAD R0, R31, R246, RZ ;  /* 0x000000f61f007224 */ /* 0x004fc800078e02ff */
[----:B------:R-:W-:Y:S02]  /*2770*/  IMAD R0, R30, R61, R0 ;  /* 0x0000003d1e007224 */ /* 0x000fe400078e0200 */
[----:B------:R-:W-:-:S04]  /*2780*/  IMAD.WIDE.U32 R30, R246, R30, R18 ;  /* 0x0000001ef61e7225 */ /* 0x000fc800078e0012 */
[----:B---3--:R-:W-:Y:S02]  /*2790*/  IMAD R3, R33, R246, RZ ;  /* 0x000000f621037224 */ /* 0x008fe400078e02ff */
[----:B------:R-:W-:Y:S01]  /*27a0*/  IMAD.IADD R31, R31, 0x1, R0 ;  /* 0x000000011f1f7824 */ /* 0x000fe200078e0200 */
[----:B------:R-:W-:Y:S01]  /*27b0*/  SHF.R.S32.HI R0, RZ, 0x1f, R2 ;  /* 0x0000001fff007819 */ /* 0x000fe20000011402 */
[----:B------:R-:W-:-:S04]  /*27c0*/  IMAD.WIDE.U32 R28, R246, R32, R18 ;  /* 0x00000020f61c7225 */ /* 0x000fc800078e0012 */
[----:B------:R-:W-:Y:S02]  /*27d0*/  IMAD R3, R32, R61, R3 ;  /* 0x0000003d20037224 */ /* 0x000fe400078e0203 */
[-C--:B----4-:R-:W-:Y:S02]  /*27e0*/  IMAD R8, R197, R2.reuse, RZ ;  /* 0x00000002c5087224 */ /* 0x090fe400078e02ff */
[----:B------:R-:W-:Y:S02]  /*27f0*/  IMAD.IADD R29, R29, 0x1, R3 ;  /* 0x000000011d1d7824 */ /* 0x000fe400078e0203 */
[----:B-----5:R-:W-:Y:S02]  /*2800*/  IMAD R3, R211, R2, RZ ;  /* 0x00000002d3037224 */ /* 0x020fe400078e02ff */
[C---:B------:R-:W-:Y:S02]  /*2810*/  IMAD R8, R196.reuse, R0, R8 ;  /* 0x00000000c4087224 */ /* 0x040fe400078e0208 */
[----:B------:R-:W-:-:S04]  /*2820*/  IMAD.WIDE.U32 R30, R196, R2, R30 ;  /* 0x00000002c41e7225 */ /* 0x000fc800078e001e */
[C---:B------:R-:W-:Y:S01]  /*2830*/  IMAD R3, R210.reuse, R0, R3 ;  /* 0x00000000d2037224 */ /* 0x040fe200078e0203 */
[----:B------:R-:W-:Y:S01]  /*2840*/  IADD3 R31, R31, R8, RZ ;  /* 0x000000081f1f7210 */ /* 0x000fe20007ffe0ff */
[----:B------:R-:W-:Y:S01]  /*2850*/  IMAD.WIDE.U32 R28, R210, R2, R28 ;  /* 0x00000002d21c7225 */ /* 0x000fe200078e001c */
[----:B------:R-:W-:-:S03]  /*2860*/  IADD3 R0, P0, -R62, R170, RZ ;  /* 0x000000aa3e007210 */ /* 0x000fc60007f1e1ff */
[-C--:B------:R-:W-:Y:S02]  /*2870*/  IMAD R8, R27, R12.reuse, RZ ;  /* 0x0000000c1b087224 */ /* 0x080fe400078e02ff */
[----:B------:R-:W-:Y:S02]  /*2880*/  IMAD.IADD R29, R29, 0x1, R3 ;  /* 0x000000011d1d7824 */ /* 0x000fe400078e0203 */
[-C--:B------:R-:W-:Y:S02]  /*2890*/  IMAD R3, R25, R12.reuse, RZ ;  /* 0x0000000c19037224 */ /* 0x080fe400078e02ff */
[C---:B------:R-:W-:Y:S02]  /*28a0*/  IMAD R8, R26.reuse, R9, R8 ;  /* 0x000000091a087224 */ /* 0x040fe400078e0208 */
[----:B------:R-:W-:Y:S01]  /*28b0*/  IMAD.WIDE.U32 R26, R26, R12, R30 ;  /* 0x0000000c1a1a7225 */ /* 0x000fe200078e001e */
[----:B------:R-:W-:-:S03]  /*28c0*/  LEA.HI R144, R15, R15, RZ, 0x1 ;  /* 0x0000000f0f907211 */ /* 0x000fc600078f08ff */
[C---:B------:R-:W-:Y:S02]  /*28d0*/  IMAD R3, R24.reuse, R9, R3 ;  /* 0x0000000918037224 */ /* 0x040fe400078e0203 */
        /* <DEDUP_REMOVED lines=16> */
[----:B------:R-:W-:Y:S02]  /*29e0*/  LEA R117, P0, R12, R20, 0x1 ;  /* 0x000000140c757211 */ /* 0x000fe400078008ff */
        /* <DEDUP_REMOVED lines=16> */
[----:B------:R-:W-:-:S02]  /*2af0*/  SHF.L.U32 R84, R210, 0x4, RZ ;  /* 0x00000004d2547819 */ /* 0x000fc400000006ff */
[----:B------:R-:W-:Y:S02]  /*2b00*/  IADD3.X R78, RZ, R238, RZ, P0, !PT ;  /* 0x000000eeff4e7210 */ /* 0x000fe400007fe4ff */
[----:B------:R-:W-:Y:S02]  /*2b10*/  IADD3 R208, P1, R79, R237, RZ ;  /* 0x000000ed4fd07210 */ /* 0x000fe40007f3e0ff */
[----:B------:R-:W-:Y:S02]  /*2b20*/  IADD3 R204, P0, R76, 0x40, RZ ;  /* 0x000000404ccc7810 */ /* 0x000fe40007f1e0ff */
[----:B------:R-:W-:Y:S01]  /*2b30*/  IADD3 R151, R164, R153, RZ ;  /* 0x00000099a4977210 */ /* 0x000fe20007ffe0ff */
[----:B------:R-:W-:Y:S01]  /*2b40*/  IMAD.X R209, R78, 0x1, R238, P1 ;  /* 0x000000014ed17824 */ /* 0x000fe200008e06ee */
[----:B------:R-:W-:Y:S01]  /*2b50*/  IADD3.X R205, RZ, R77, RZ, P0, !PT ;  /* 0x0000004dffcd7210 */ /* 0x000fe200007fe4ff */
[C---:B------:R-:W-:Y:S01]  /*2b60*/  IMAD.SHL.U32 R92, R210.reuse, 0x20, RZ ;  /* 0x00000020d25c7824 */ /* 0x040fe200078e00ff */
[----:B------:R-:W-:Y:S01]  /*2b70*/  SHF.L.U64.HI R83, R210, 0x4, R211 ;  /* 0x00000004d2537819 */ /* 0x000fe200000102d3 */
[----:B------:R-:W-:Y:S01]  /*2b80*/  IMAD.IADD R149, R164, 0x1, R151 ;  /* 0x00000001a4957824 */ /* 0x000fe200078e0297 */
[----:B------:R-:W-:-:S02]  /*2b90*/  IADD3 R206, P1, R208, R237, RZ ;  /* 0x000000edd0ce7210 */ /* 0x000fc40007f3e0ff */
[----:B------:R-:W-:Y:S01]  /*2ba0*/  IADD3 R86, P0, R84, 0x40, RZ ;  /* 0x0000004054567810 */ /* 0x000fe20007f1e0ff */
[----:B------:R-:W-:Y:S01]  /*2bb0*/  IMAD.IADD R147, R164, 0x1, R149 ;  /* 0x00000001a4937824 */ /* 0x000fe200078e0295 */
[----:B------:R-:W-:Y:S02]  /*2bc0*/  IADD3.X R207, R209, R238, RZ, P1, !PT ;  /* 0x000000eed1cf7210 */ /* 0x000fe40000ffe4ff */
[----:B------:R-:W-:Y:S01]  /*2bd0*/  IADD3 R120, P2, R120, R2, RZ ;  /* 0x0000000278787210 */ /* 0x000fe20007f5e0ff */
[----:B------:R-:W-:Y:S01]  /*2be0*/  IMAD.X R85, RZ, RZ, R83, P0 ;  /* 0x000000ffff557224 */ /* 0x000fe200000e0653 */
[----:B------:R-:W-:Y:S02]  /*2bf0*/  IADD3 R88, P1, R86, R84, RZ ;  /* 0x0000005456587210 */ /* 0x000fe40007f3e0ff */
[----:B------:R-:W-:Y:S02]  /*2c00*/  SHF.L.U64.HI R91, R210, 0x5, R211 ;  /* 0x00000005d25b7819 */ /* 0x000fe400000102d3 */
[----:B------:R-:W-:Y:S01]  /*2c10*/  IADD3 R94, P0, R92, R86, RZ ;  /* 0x000000565c5e7210 */ /* 0x000fe20007f1e0ff */
[----:B------:R-:W-:Y:S01]  /*2c20*/  IMAD.IADD R145, R164, 0x1, R147 ;  /* 0x00000001a4917824 */ /* 0x000fe200078e0293 */
[----:B------:R-:W-:Y:S01]  /*2c30*/  LEA.HI.X.SX32 R0, R2, R0, 0x1, P2 ;  /* 0x0000000002007211 */ /* 0x000fe200010f0eff */
[----:B------:R-:W-:Y:S01]  /*2c40*/  IMAD.SHL.U32 R121, R120, 0x2, RZ ;  /* 0x0000000278797824 */ /* 0x000fe200078e00ff */
[----:B------:R-:W-:Y:S01]  /*2c50*/  IADD3.X R93, R91, R85, RZ, P0, !PT ;  /* 0x000000555b5d7210 */ /* 0x000fe200007fe4ff */
[----:B------:R-:W-:Y:S01]  /*2c60*/  IMAD.X R87, R85, 0x1, R83, P1 ;  /* 0x0000000155577824 */ /* 0x000fe200008e0653 */
[----:B------:R-:W-:-:S02]  /*2c70*/  IADD3 R96, P1, R92, R88, RZ ;  /* 0x000000585c607210 */ /* 0x000fc40007f3e0ff */
[----:B------:R-:W-:Y:S02]  /*2c80*/  IADD3 R98, P0, R94, R92, RZ ;  /* 0x0000005c5e627210 */ /* 0x000fe40007f1e0ff */
[----:B------:R-:W-:Y:S01]  /*2c90*/  IADD3 R143, R164, R145, RZ ;  /* 0x00000091a48f7210 */ /* 0x000fe20007ffe0ff */
[----:B------:R-:W-:Y:S01]  /*2ca0*/  IMAD.SHL.U32 R104, R196, 0x10, RZ ;  /* 0x00000010c4687824 */ /* 0x000fe200078e00ff */
[----:B------:R-:W-:Y:S01]  /*2cb0*/  SHF.L.U64.HI R120, R120, 0x1, R0 ;  /* 0x0000000178787819 */ /* 0x000fe20000010200 */
[----:B------:R-:W-:Y:S01]  /*2cc0*/  IMAD.SHL.U32 R109, R196, 0x40, RZ ;  /* 0x00000040c46d7824 */ /* 0x000fe200078e00ff */
[----:B------:R-:W-:Y:S01]  /*2cd0*/  IADD3 R119, P3, R6, R121, RZ ;  /* 0x0000007906777210 */ /* 0x000fe20007f7e0ff */
[C---:B------:R-:W-:Y:S01]  /*2ce0*/  IMAD.SHL.U32 R154, R144.reuse, 0x20, RZ ;  /* 0x00000020909a7824 */ /* 0x040fe200078e00ff */
[C---:B------:R-:W-:Y:S01]  /*2cf0*/  SHF.L.U32 R150, R144.reuse, 0x6, RZ ;  /* 0x0000000690967819 */ /* 0x040fe200000006ff */
[C---:B------:R-:W-:Y:S01]  /*2d00*/  IMAD R152, R144.reuse, 0x30, RZ ;  /* 0x0000003090987824 */ /* 0x040fe200078e02ff */
[----:B------:R-:W-:Y:S01]  /*2d10*/  IADD3.X R95, R91, R87, RZ, P1, !PT ;  /* 0x000000575b5f7210 */ /* 0x000fe20000ffe4ff */
[C---:B------:R-:W-:Y:S01]  /*2d20*/  IMAD R148, R144.reuse, 0x50, RZ ;  /* 0x0000005090947824 */ /* 0x040fe200078e02ff */
[----:B------:R-:W-:Y:S01]  /*2d30*/  IADD3.X R97, R93, R91, RZ, P0, !PT ;  /* 0x0000005b5d617210 */ /* 0x000fe200007fe4ff */
[----:B------:R-:W-:Y:S01]  /*2d40*/  IMAD R146, R144, 0x60, RZ ;  /* 0x0000006090927824 */ /* 0x000fe200078e02ff */
[----:B------:R-:W-:Y:S01]  /*2d50*/  SHF.L.U64.HI R103, R196, 0x4, R197 ;  /* 0x00000004c4677819 */ /* 0x000fe200000102c5 */
[----:B------:R-:W-:Y:S01]  /*2d60*/  IMAD.WIDE.U32 R194, R42, 0x30, R208 ;  /* 0x000000302ac27825 */ /* 0x000fe200078e00d0 */
[----:B------:R-:W-:-:S02]  /*2d70*/  SHF.L.U64.HI R105, R196, 0x5, R197 ;  /* 0x00000005c4697819 */ /* 0x000fc400000102c5 */
[C---:B------:R-:W-:Y:S01]  /*2d80*/  SHF.L.U32 R106, R196.reuse, 0x5, RZ ;  /* 0x00000005c46a7819 */ /* 0x040fe200000006ff */
[C---:B------:R-:W-:Y:S01]  /*2d90*/  IMAD R107, R197.reuse, 0x60, RZ ;  /* 0x00000060c56b7824 */ /* 0x040fe200078e02ff */
[----:B------:R-:W-:Y:S01]  /*2da0*/  SHF.L.U64.HI R108, R196, 0x6, R197 ;  /* 0x00000006c46c7819 */ /* 0x000fe200000102c5 */
[C---:B------:R-:W-:Y:S01]  /*2db0*/  IMAD R110, R197.reuse, 0xa0, RZ ;  /* 0x000000a0c56e7824 */ /* 0x040fe200078e02ff */
[-C--:B------:R-:W-:Y:S01]  /*2dc0*/  IADD3 R100, P1, R96, R92.reuse, RZ ;  /* 0x0000005c60647210 */ /* 0x080fe20007f3e0ff */
[C---:B------:R-:W-:Y:S01]  /*2dd0*/  IMAD R111, R197.reuse, 0xc0, RZ ;  /* 0x000000c0c56f7824 */ /* 0x040fe200078e02ff */
[----:B------:R-:W-:Y:S01]  /*2de0*/  IADD3 R102, P0, R98, R92, RZ ;  /* 0x0000005c62667210 */ /* 0x000fe20007f1e0ff */
[----:B------:R-:W-:Y:S01]  /*2df0*/  IMAD R112, R197, 0xe0, RZ ;  /* 0x000000e0c5707824 */ /* 0x000fe200078e02ff */
[----:B------:R-:W-:Y:S01]  /*2e00*/  IADD3 R121, P2, R4, R121, RZ ;  /* 0x0000007904797210 */ /* 0x000fe20007f5e0ff */
[----:B------:R-:W-:Y:S01]  /*2e10*/  IMAD.WIDE.U32 R202, R196, 0x60, RZ ;  /* 0x00000060c4ca7825 */ /* 0x000fe200078e00ff */
[----:B------:R-:W-:-:S03]  /*2e20*/  IADD3 R142, R164, R143, RZ ;  /* 0x0000008fa48e7210 */ /* 0x000fc60007ffe0ff */
        /* <DEDUP_REMOVED lines=8> */
[----:B------:R-:W-:Y:S01]  /*2eb0*/  SHF.L.U64.HI R108, R109, 0x1, R108 ;  /* 0x000000016d6c7819 */ /* 0x000fe2000001026c */
[----:B------:R-:W-:Y:S01]  /*2ec0*/  IMAD.X R118, R7, 0x1, R120, P3 ;  /* 0x0000000107767824 */ /* 0x000fe200018e0678 */
[----:B------:R-:W-:Y:S01]  /*2ed0*/  IADD3 R75, R195, R74, RZ ;  /* 0x0000004ac34b7210 */ /* 0x000fe20007ffe0ff */
[----:B------:R-:W-:Y:S01]  /*2ee0*/  IMAD.IADD R73, R74, 0x1, R191 ;  /* 0x000000014a497824 */ /* 0x000fe200078e02bf */
[----:B------:R-:W-:Y:S01]  /*2ef0*/  IADD3.X R120, R5, R120, RZ, P2, !PT ;  /* 0x0000007805787210 */ /* 0x000fe200017fe4ff */
        /* <DEDUP_REMOVED lines=27> */
.L_x_2160:
[----:B------:R-:W-:Y:S01]  /*30b0*/  IMAD.SHL.U32 R16, R13, 0x80, RZ ;  /* 0x000000800d107824 */ /* 0x000fe200078e00ff */
[----:B------:R-:W-:Y:S03]  /*30c0*/  BSSY B0, `(.L_x_2027) ;  /* 0x0000018000007945 */ /* 0x000fe60003800000 */
[----:B------:R-:W-:Y:S04]  /*30d0*/  VIADD R15, R16, 0xffffff80 ;  /* 0xffffff80100f7836 */ /* 0x000fe80000000000 */
[--C-:B------:R-:W-:Y:S02]  /*30e0*/  IMAD.IADD R213, R51, 0x1, -R15.reuse ;  /* 0x0000000133d57824 */ /* 0x100fe400078e0a0f */
[----:B------:R-:W-:Y:S03]  /*30f0*/  IMAD.IADD R212, R62, 0x1, -R15 ;  /* 0x000000013ed47824 */ /* 0x000fe600078e0a0f */
[-C--:B------:R-:W-:Y:S02]  /*3100*/  ISETP.GE.AND P6, PT, R170, R213.reuse, PT ;  /* 0x000000d5aa00720c */ /* 0x080fe40003fc6270 */
        /* <DEDUP_REMOVED lines=11> */
[----:B------:R-:W-:Y:S03]  /*31c0*/  @P5 IMAD.MOV.U32 R2, RZ, RZ, R125 ;  /* 0x000000ffff025224 */ /* 0x000fe600078e007d */
[----:B------:R1:W2:Y:S02]  /*31d0*/  @P5 LD.E.128 R4, desc[UR6][R114.64] ;  /* 0x0000000672045980 */ /* 0x0002a4000c101d00 */
[----:B-1----:R-:W-:Y:S02]  /*31e0*/  @P4 IMAD.MOV.U32 R115, RZ, RZ, R113 ;  /* 0x000000ffff734224 */ /* 0x002fe400078e0071 */
[----:B--2---:R1:W-:Y:S04]  /*31f0*/  @P5 ST.E.128 desc[UR6][R2.64], R4 ;  /* 0x0000000402005985 */ /* 0x0043e8000c101d06 */
[----:B-1----:R-:W2:Y:S01]  /*3200*/  @P4 LD.E.128 R4, desc[UR6][R114.64+0x80] ;  /* 0x0000800672044980 */ /* 0x002ea2000c101d00 */
[----:B------:R-:W-:Y:S01]  /*3210*/  @P4 MOV R2, R125 ;  /* 0x0000007d00024202 */ /* 0x000fe20000000f00 */
[----:B------:R-:W-:Y:S05]  /*3220*/  @P4 IMAD.MOV.U32 R3, RZ, RZ, R124 ;  /* 0x000000ffff034224 */ /* 0x000fea00078e007c */
[----:B--2---:R1:W-:Y:S02]  /*3230*/  @P4 ST.E.128 desc[UR6][R2.64+0x80], R4 ;  /* 0x0000800402004985 */ /* 0x0043e4000c101d06 */
.L_x_2028:
[----:B------:R-:W-:Y:S05]  /*3240*/  BSYNC B0 ;  /* 0x0000000000007941 */ /* 0x000fea0003800000 */
.L_x_2027:
        /* <DEDUP_REMOVED lines=12> */
.L_x_2030:
[----:B------:R-:W-:Y:S05]  /*3310*/  BSYNC B0 ;  /* 0x0000000000007941 */ /* 0x000fea0003800000 */
.L_x_2029:
        /* <DEDUP_REMOVED lines=15> */
.L_x_2032:
[----:B------:R-:W-:Y:S05]  /*3410*/  BSYNC B0 ;  /* 0x0000000000007941 */ /* 0x000fea0003800000 */
.L_x_2031:
        /* <DEDUP_REMOVED lines=13> */
.L_x_2034:
[----:B------:R-:W-:Y:S05]  /*34f0*/  BSYNC B0 ;  /* 0x0000000000007941 */ /* 0x000fea0003800000 */
.L_x_2033:
        /* <DEDUP_REMOVED lines=17> */
.L_x_2036:
[----:B------:R-:W-:Y:S05]  /*3610*/  BSYNC B0 ;  /* 0x0000000000007941 */ /* 0x000fea0003800000 */
.L_x_2035:
        /* <DEDUP_REMOVED lines=12> */
.L_x_2038:
[----:B------:R-:W-:Y:S05]  /*36e0*/  BSYNC B0 ;  /* 0x0000000000007941 */ /* 0x000fea0003800000 */
.L_x_2037:
        /* <DEDUP_REMOVED lines=12> */
.L_x_2040:
[----:B------:R-:W-:Y:S05]  /*37b0*/  BSYNC B0 ;  /* 0x0000000000007941 */ /* 0x000fea0003800000 */
.L_x_2039:
        /* <DEDUP_REMOVED lines=12> */
.L_x_2042:
[----:B------:R-:W-:Y:S05]  /*3880*/  BSYNC B0 ;  /* 0x0000000000007941 */ /* 0x000fea0003800000 */
.L_x_2041:
[----:B------:R-:W5:Y:S01]  /*3890*/  LD.E R17, desc[UR6][R10.64+0xd0] ;  /* 0x0000d0060a117980 */ /* 0x000f62000c101900 */
[----:B------:R-:W-:Y:S01]  /*38a0*/  IMAD.MOV.U32 R115, RZ, RZ, R113 ;  /* 0x000000ffff737224 */ /* 0x000fe200078e0071 */
[----:B------:R-:W-:Y:S02]  /*38b0*/  BSSY B3, `(.L_x_2043) ;  /* 0x0000ad0000037945 */ /* 0x000fe40003800000 */
        /* <DEDUP_REMOVED lines=17> */
[----:B---34-:R-:W-:Y:S01]  /*39d0*/  MOV R2, R117 ;  /* 0x0000007500027202 */ /* 0x018fe20000000f00 */
[----:B------:R-:W-:Y:S01]  /*39e0*/  IMAD.MOV.U32 R3, RZ, RZ, R116 ;  /* 0x000000ffff037224 */ /* 0x000fe200078e0074 */
[----:B------:R-:W-:Y:S04]  /*39f0*/  ISETP.GE.AND P0, PT, R18, R17, PT ;  /* 0x000000111200720c */ /* 0x000fe80003f06270 */
[----:B------:R-:W2:Y:S09]  /*3a00*/  LD.E.128 R20, desc[UR6][R2.64] ;  /* 0x0000000602147980 */ /* 0x000eb2000c101d00 */
[----:B------:R-:W-:Y:S01]  /*3a10*/  @!P0 MOV R8, R12 ;  /* 0x0000000c00088202 */ /* 0x000fe20000000f00 */
[----:B------:R-:W-:Y:S05]  /*3a20*/  @!P0 IMAD.MOV.U32 R41, RZ, RZ, R39 ;  /* 0x000000ffff298224 */ /* 0x000fea00078e0027 */
[----:B------:R-:W3:Y:S06]  /*3a30*/  @!P0 LD.E.64 R26, desc[UR6][R40.64] ;  /* 0x00000006281a8980 */ /* 0x000eec000c101b00 */
[----:B------:R3:W4:Y:S01]  /*3a40*/  @!P0 LD.E.64 R2, desc[UR6][R8.64] ;  /* 0x0000000608028980 */ /* 0x000722000c101b00 */
[----:B--2---:R-:W-:Y:S02]  /*3a50*/  @!P0 LOP3.LUT R0, R20, 0xffff0000, RZ, 0xc0, !PT ;  /* 0xffff000014008812 */ /* 0x004fe400078ec0ff */
[C---:B---3--:R-:W-:Y:S02]  /*3a60*/  @!P0 SHF.L.U32 R8, R26.reuse, 0x10, RZ ;  /* 0x000000101a088819 */ /* 0x048fe400000006ff */
[----:B------:R-:W-:Y:S02]  /*3a70*/  @!P0 LOP3.LUT R24, R26, 0xffff0000, RZ, 0xc0, !PT ;  /* 0xffff00001a188812 */ /* 0x000fe400078ec0ff */
[C---:B------:R-:W-:Y:S01]  /*3a80*/  @!P0 SHF.L.U32 R25, R27.reuse, 0x10, RZ ;  /* 0x000000101b198819 */ /* 0x040fe200000006ff */
[----:B------:R-:W-:Y:S01]  /*3a90*/  @!P0 FMUL.FTZ R28, R0, R8 ;  /* 0x00000008001c8220 */ /* 0x000fe20000410000 */
[----:B------:R-:W-:Y:S02]  /*3aa0*/  @!P0 LOP3.LUT R26, R27, 0xffff0000, RZ, 0xc0, !PT ;  /* 0xffff00001b1a8812 */ /* 0x000fe400078ec0ff */
[----:B------:R-:W-:Y:S02]  /*3ab0*/  @!P0 SHF.L.U32 R27, R23, 0x10, RZ ;  /* 0x00000010171b8819 */ /* 0x000fe400000006ff */
[C---:B----4-:R-:W-:Y:S01]  /*3ac0*/  @!P0 SHF.L.U32 R7, R2.reuse, 0x10, RZ ;  /* 0x0000001002078819 */ /* 0x050fe200000006ff */
[C---:B------:R-:W-:Y:S01]  /*3ad0*/  @!P0 IMAD.U32 R4, R3.reuse, 0x10000, RZ ;  /* 0x0001000003048824 */ /* 0x040fe200078e00ff */
[----:B------:R-:W-:Y:S02]  /*3ae0*/  @!P0 LOP3.LUT R6, R2, 0xffff0000, RZ, 0xc0, !PT ;  /* 0xffff000002068812 */ /* 0x000fe400078ec0ff */
[----:B------:R-:W-:Y:S01]  /*3af0*/  @!P0 LOP3.LUT R5, R3, 0xffff0000, RZ, 0xc0, !PT ;  /* 0xffff000003058812 */ /* 0x000fe200078ec0ff */
[----:B------:R-:W-:Y:S01]  /*3b00*/  @!P0 IMAD.U32 R3, R20, 0x10000, RZ ;  /* 0x0001000014038824 */ /* 0x000fe200078e00ff */
        /* <DEDUP_REMOVED lines=14> */
[C---:B------:R-:W-:Y:S01]  /*3bf0*/  @!P0 FMUL.FTZ R31, R7.reuse, R26 ;  /* 0x0000001a071f8220 */ /* 0x040fe20000410000 */
[----:B------:R-:W-:Y:S01]  /*3c00*/  @!P0 FFMA.FTZ R2, R24, R8, R2 ;  /* 0x0000000818028223 */ /* 0x000fe20000010002 */
[----:B------:R-:W-:Y:S02]  /*3c10*/  @!P0 IMAD.MOV.U32 R20, RZ, RZ, R0 ;  /* 0x000000ffff148224 */ /* 0x000fe400078e0000 */
[----:B------:R-:W-:Y:S01]  /*3c20*/  @!P0 FFMA.FTZ R30, R6, R4, -R30 ;  /* 0x00000004061e8223 */ /* 0x000fe2000001081e */
[----:B------:R-:W-:Y:S01]  /*3c30*/  @!P0 FMUL.FTZ R4, R7, R5 ;  /* 0x0000000507048220 */ /* 0x000fe20000410000 */
[----:B------:R-:W-:Y:S01]  /*3c40*/  @!P0 FFMA.FTZ R3, R25, R6, R3 ;  /* 0x0000000619038223 */ /* 0x000fe20000010003 */
[----:B------:R-:W-:Y:S01]  /*3c50*/  @!P0 F2FP.BF16.F32.PACK_AB R2, R2, R29 ;  /* 0x0000001d0202823e */ /* 0x000fe200000010ff */
[----:B------:R-:W-:Y:S01]  /*3c60*/  @!P0 FFMA.FTZ R31, R27, R5, -R31 ;  /* 0x000000051b1f8223 */ /* 0x000fe2000001081f */
[----:B------:R-:W-:Y:S01]  /*3c70*/  MOV R6, R123 ;  /* 0x0000007b00067202 */ /* 0x000fe20000000f00 */
[----:B------:R-:W-:Y:S01]  /*3c80*/  @!P0 FFMA.FTZ R4, R26, R27, R4 ;  /* 0x0000001b1a048223 */ /* 0x000fe20000010004 */
[----:B------:R-:W-:Y:S01]  /*3c90*/  @!P0 F2FP.BF16.F32.PACK_AB R3, R3, R30 ;  /* 0x0000001e0303823e */ /* 0x000fe200000010ff */
[----:B------:R-:W-:Y:S01]  /*3ca0*/  IMAD.MOV.U32 R7, RZ, RZ, R122 ;  /* 0x000000ffff077224 */ /* 0x000fe200078e007a */
[----:B------:R-:W-:Y:S02]  /*3cb0*/  @!P0 MOV R21, R2 ;  /* 0x0000000200158202 */ /* 0x000fe40000000f00 */
[----:B------:R-:W-:Y:S02]  /*3cc0*/  @!P0 F2FP.BF16.F32.PACK_AB R4, R4, R31 ;  /* 0x0000001f0404823e */ /* 0x000fe400000010ff */
[----:B------:R-:W-:Y:S02]  /*3cd0*/  @!P0 MOV R22, R3 ;  /* 0x0000000300168202 */ /* 0x000fe40000000f00 */
[----:B------:R-:W-:Y:S05]  /*3ce0*/  @!P0 MOV R23, R4 ;  /* 0x0000000400178202 */ /* 0x000fea0000000f00 */
[----:B------:R1:W-:Y:S02]  /*3cf0*/  ST.E.128 desc[UR6][R6.64], R20 ;  /* 0x0000001406007985 */ /* 0x0003e4000c101d06 */
.L_x_2049:
[----:B------:R-:W-:Y:S05]  /*3d00*/  BSYNC B0 ;  /* 0x0000000000007941 */ /* 0x000fea0003800000 */
.L_x_2048:
[----:B------:R-:W-:Y:S05]  /*3d10*/  @P1 BRA `(.L_x_2047) ;  /* 0x0000000000cc1947 */ /* 0x000fea0003800000 */
[----:B---34-:R-:W-:Y:S01]  /*3d20*/  MOV R2, R117 ;  /* 0x0000007500027202 */ /* 0x018fe20000000f00 */
[----:B------:R-:W-:Y:S01]  /*3d30*/  IMAD.MOV.U32 R3, RZ, RZ, R116 ;  /* 0x000000ffff037224 */ /* 0x000fe200078e0074 */
[----:B------:R-:W-:Y:S04]  /*3d40*/  ISETP.GE.AND P0, PT, R14, R17, PT ;  /* 0x000000110e00720c */ /* 0x000fe80003f06270 */
[----:B-1----:R-:W2:Y:S09]  /*3d50*/  LD.E.128 R20, desc[UR6][R2.64+0x80] ;  /* 0x0000800602147980 */ /* 0x002eb2000c101d00 */
        /* <DEDUP_REMOVED lines=47> */
.L_x_2047:
[----:B------:R-:W-:Y:S05]  /*4050*/  BSYNC B1 ;  /* 0x0000000000017941 */ /* 0x000fea0003800000 */
.L_x_2046:
        /* <DEDUP_REMOVED lines=19> */
[----:B------:R-:W5:Y:S06]  /*4190*/  @!P0 LD.E.64 R28, desc[UR6][R30.64] ;  /* 0x000000061e1c8980 */ /* 0x000f6c000c101b00 */
[----:B---34-:R-:W3:Y:S01]  /*41a0*/  @!P0 LD.E.64 R2, desc[UR6][R24.64] ;  /* 0x0000000618028980 */ /* 0x018ee2000c101b00 */
[----:B--2---:R-:W-:Y:S02]  /*41b0*/  @!P0 LOP3.LUT R0, R20, 0xffff0000, RZ, 0xc0, !PT ;  /* 0xffff000014008812 */ /* 0x004fe400078ec0ff */
[C---:B-----5:R-:W-:Y:S01]  /*41c0*/  @!P0 SHF.L.U32 R8, R28.reuse, 0x10, RZ ;  /* 0x000000101c088819 */ /* 0x060fe200000006ff */
[C---:B------:R-:W-:Y:S01]  /*41d0*/  @!P0 IMAD.U32 R27, R29.reuse, 0x10000, RZ ;  /* 0x000100001d1b8824 */ /* 0x040fe200078e00ff */
[----:B------:R-:W-:Y:S02]  /*41e0*/  @!P0 LOP3.LUT R26, R28, 0xffff0000, RZ, 0xc0, !PT ;  /* 0xffff00001c1a8812 */ /* 0x000fe400078ec0ff */
[----:B------:R-:W-:Y:S01]  /*41f0*/  @!P0 LOP3.LUT R28, R29, 0xffff0000, RZ, 0xc0, !PT ;  /* 0xffff00001d1c8812 */ /* 0x000fe200078ec0ff */
[----:B------:R-:W-:Y:S01]  /*4200*/  @!P0 IMAD.U32 R29, R23, 0x10000, RZ ;  /* 0x00010000171d8824 */ /* 0x000fe200078e00ff */
[C---:B---3--:R-:W-:Y:S01]  /*4210*/  @!P0 LOP3.LUT R5, R3.reuse, 0xffff0000, RZ, 0xc0, !PT ;  /* 0xffff000003058812 */ /* 0x048fe200078ec0ff */
        /* <DEDUP_REMOVED lines=36> */
.L_x_2053:
[----:B------:R-:W-:Y:S05]  /*4460*/  BSYNC B0 ;  /* 0x0000000000007941 */ /* 0x000fea0003800000 */
.L_x_2052:
[----:B------:R-:W-:Y:S05]  /*4470*/  @P1 BRA `(.L_x_2051) ;  /* 0x0000000000c41947 */ /* 0x000fea0003800000 */
[----:B------:R-:W-:Y:S02]  /*4480*/  ISETP.GE.AND P0, PT, R14, R17, PT ;  /* 0x000000110e00720c */ /* 0x000fe40003f06270 */
[C---:B-12---:R-:W-:Y:S04]  /*4490*/  LEA R20, P1, R86.reuse, R117, 0x1 ;  /* 0x0000007556147211 */ /* 0x046fe800078208ff */
[----:B------:R-:W-:Y:S06]  /*44a0*/  LEA.HI.X R21, R86, R116, R85, 0x1, P1 ;  /* 0x0000007456157211 */ /* 0x000fec00008f0c55 */
[----:B------:R-:W2:Y:S08]  /*44b0*/  LD.E.128 R20, desc[UR6][R20.64] ;  /* 0x0000000614147980 */ /* 0x000eb0000c101d00 */
[----:B------:R-:W5:Y:S06]  /*44c0*/  @!P0 LD.E.64 R26, desc[UR6][R30.64+0x40] ;  /* 0x000040061e1a8980 */ /* 0x000f6c000c101b00 */
[----:B---34-:R1:W3:Y:S01]  /*44d0*/  @!P0 LD.E.64 R2, desc[UR6][R24.64+0x40] ;  /* 0x0000400618028980 */ /* 0x0182e2000c101b00 */
[----:B--2---:R-:W-:Y:S02]  /*44e0*/  @!P0 LOP3.LUT R0, R20, 0xffff0000, RZ, 0xc0, !PT ;  /* 0xffff000014008812 */ /* 0x004fe400078ec0ff */
[C---:B-----5:R-:W-:Y:S01]  /*44f0*/  @!P0 SHF.L.U32 R8, R26.reuse, 0x10, RZ ;  /* 0x000000101a088819 */ /* 0x060fe200000006ff */
[C---:B-1----:R-:W-:Y:S01]  /*4500*/  @!P0 IMAD.U32 R25, R27.reuse, 0x10000, RZ ;  /* 0x000100001b198824 */ /* 0x042fe200078e00ff */
        /* <DEDUP_REMOVED lines=40> */
.L_x_2051:
[----:B------:R-:W-:Y:S05]  /*4790*/  BSYNC B1 ;  /* 0x0000000000017941 */ /* 0x000fea0003800000 */
.L_x_2050:
        /* <DEDUP_REMOVED lines=64> */
.L_x_2057:
[----:B------:R-:W-:Y:S05]  /*4ba0*/  BSYNC B0 ;  /* 0x0000000000007941 */ /* 0x000fea0003800000 */
.L_x_2056:
        /* <DEDUP_REMOVED lines=50> */
.L_x_2055:
[----:B------:R-:W-:Y:S05]  /*4ed0*/  BSYNC B1 ;  /* 0x0000000000017941 */ /* 0x000fea0003800000 */
.L_x_2054:
        /* <DEDUP_REMOVED lines=15> */
[----:B---34-:R-:W-:Y:S01]  /*4fd0*/  MOV R4, R117 ;  /* 0x0000007500047202 */ /* 0x018fe20000000f00 */
        /* <DEDUP_REMOVED lines=8> */
[----:B-12---:R-:W2:Y:S08]  /*5060*/  LD.E.128 R20, desc[UR6][R4.64] ;  /* 0x0000000604147980 */ /* 0x006eb0000c101d00 */
        /* <DEDUP_REMOVED lines=45> */
.L_x_2061:
[----:B------:R-:W-:Y:S05]  /*5340*/  BSYNC B0 ;  /* 0x0000000000007941 */ /* 0x000fea0003800000 */
.L_x_2060:
        /* <DEDUP_REMOVED lines=50> */
.L_x_2059:
[----:B------:R-:W-:Y:S05]  /*5670*/  BSYNC B1 ;  /* 0x0000000000017941 */ /* 0x000fea0003800000 */
.L_x_2058:
        /* <DEDUP_REMOVED lines=64> */
.L_x_2065:
[----:B------:R-:W-:Y:S05]  /*5a80*/  BSYNC B0 ;  /* 0x0000000000007941 */ /* 0x000fea0003800000 */
.L_x_2064:
        /* <DEDUP_REMOVED lines=50> */
.L_x_2063:
[----:B------:R-:W-:Y:S05]  /*5db0*/  BSYNC B1 ;  /* 0x0000000000017941 */ /* 0x000fea0003800000 */
.L_x_2062:
        /* <DEDUP_REMOVED lines=24> */
[----:B--2---:R-:W2:Y:S08]  /*5f40*/  LD.E.128 R20, desc[UR6][R4.64] ;  /* 0x0000000604147980 */ /* 0x004eb0000c101d00 */
        /* <DEDUP_REMOVED lines=45> */
.L_x_2069:
[----:B------:R-:W-:Y:S05]  /*6220*/  BSYNC B0 ;  /* 0x0000000000007941 */ /* 0x000fea0003800000 */
.L_x_2068:
        /* <DEDUP_REMOVED lines=50> */
.L_x_2067:
[----:B------:R-:W-:Y:S05]  /*6550*/  BSYNC B1 ;  /* 0x0000000000017941 */ /* 0x000fea0003800000 */
.L_x_2066:
        /* <DEDUP_REMOVED lines=70> */
.L_x_2073:
[----:B------:R-:W-:Y:S05]  /*69c0*/  BSYNC B0 ;  /* 0x0000000000007941 */ /* 0x000fea0003800000 */
.L_x_2072:
        /* <DEDUP_REMOVED lines=50> */
.L_x_2071:
[----:B------:R-:W-:Y:S05]  /*6cf0*/  BSYNC B1 ;  /* 0x0000000000017941 */ /* 0x000fea0003800000 */
.L_x_2070:
        /* <DEDUP_REMOVED lines=70> */
.L_x_2077:
[----:B------:R-:W-:Y:S05]  /*7160*/  BSYNC B0 ;  /* 0x0000000000007941 */ /* 0x000fea0003800000 */
.L_x_2076:
[----:B------:R-:W-:Y:S05]  /*7170*/  @P1 BRA `(.L_x_2075) ;  /* 0x0000000000c41947 */ /* 0x000fea0003800000 */
[----:B------:R-:W-:Y:S02]  /*7180*/  ISETP.GE.AND P0, PT, R14, R17, PT ;  /* 0x000000110e00720c */ /* 0x000fe40003f06270 */
[C---:B-12---:R-:W-:Y:S04]  /*7190*/  LEA R20, P1, R102.reuse, R117, 0x1 ;  /* 0x0000007566147211 */ /* 0x046fe800078208ff */
[----:B------:R-:W-:Y:S06]  /*71a0*/  LEA.HI.X R21, R102, R116, R101, 0x1, P1 ;  /* 0x0000007466157211 */ /* 0x000fec00008f0c65 */
[----:B------:R-:W2:Y:S08]  /*71b0*/  LD.E.128 R20, desc[UR6][R20.64] ;  /* 0x0000000614147980 */ /* 0x000eb0000c101d00 */
[----:B---34-:R-:W3:Y:S06]  /*71c0*/  @!P0 LD.E.64 R2, desc[UR6][R24.64+0x40] ;  /* 0x0000400618028980 */ /* 0x018eec000c101b00 */
        /* <DEDUP_REMOVED lines=44> */
.L_x_2075:
[----:B------:R-:W-:Y:S05]  /*7490*/  BSYNC B1 ;  /* 0x0000000000017941 */ /* 0x000fea0003800000 */
.L_x_2074:
        /* <DEDUP_REMOVED lines=9> */
.L_x_2045:
[----:B------:R-:W-:Y:S04]  /*7530*/  BSSY B2, `(.L_x_2079) ;  /* 0x00000c2000027945 */ /* 0x000fe80003800000 */
[----:B------:R-:W-:Y:S05]  /*7540*/  @!P6 BRA `(.L_x_2080) ;  /* 0x0000000c0000e947 */ /* 0x000fea0003800000 */
[----:B-----5:R-:W-:Y:S01]  /*7550*/  ISETP.GE.AND P0, PT, R18, R115, PT ;  /* 0x000000731200720c */ /* 0x020fe20003f06270 */
[----:B------:R-:W-:Y:S11]  /*7560*/  BSSY B1, `(.L_x_2081) ;  /* 0x000005f000017945 */ /* 0x000ff60003800000 */
[----:B------:R-:W-:Y:S01]  /*7570*/  @!UPT UIADD3 URZ, URZ, URZ, URZ ;  /* 0x0000003f3f3ff290 */ /* 0x000fe2000fffe03f */
[----:B------:R-:W-:Y:S05]  /*7580*/  @P0 BRA `(.L_x_2082) ;  /* 0x0000000400700947 */ /* 0x000fea0003800000 */
[----:B------:R-:W-:Y:S01]  /*7590*/  ISETP.GE.AND P0, PT, R18, R17, PT ;  /* 0x000000111200720c */ /* 0x000fe20003f06270 */
[----:B---34-:R-:W-:Y:S01]  /*75a0*/  IMAD.MOV.U32 R4, RZ, RZ, R117 ;  /* 0x000000ffff047224 */ /* 0x018fe200078e0075 */
        /* <DEDUP_REMOVED lines=88> */
.L_x_2084:
[----:B------:R-:W-:Y:S05]  /*7b30*/  BSYNC B0 ;  /* 0x0000000000007941 */ /* 0x000fea0003800000 */
.L_x_2083:
[----:B-----5:R2:W-:Y:S02]  /*7b40*/  ST.E.128 desc[UR6][R214.64], R20 ;  /* 0x00000014d6007985 */ /* 0x0205e4000c101d06 */
.L_x_2082:
[----:B------:R-:W-:Y:S05]  /*7b50*/  BSYNC B1 ;  /* 0x0000000000017941 */ /* 0x000fea0003800000 */
.L_x_2081:
[----:B------:R-:W-:Y:S11]  /*7b60*/  ISETP.GE.AND P0, PT, R14, R115, PT ;  /* 0x000000730e00720c */ /* 0x000ff60003f06270 */
[----:B------:R-:W-:Y:S02]  /*7b70*/  @!UPT UIADD3 URZ, URZ, URZ, URZ ;  /* 0x0000003f3f3ff290 */ /* 0x000fe4000fffe03f */
[----:B------:R-:W-:Y:S05]  /*7b80*/  @P0 BRA `(.L_x_2080) ;  /* 0x0000000400700947 */ /* 0x000fea0003800000 */
[----:B------:R-:W-:Y:S01]  /*7b90*/  ISETP.GE.AND P0, PT, R14, R17, PT ;  /* 0x000000110e00720c */ /* 0x000fe20003f06270 */
[----:B-1-34-:R-:W-:Y:S01]  /*7ba0*/  IMAD.MOV.U32 R4, RZ, RZ, R117 ;  /* 0x000000ffff047224 */ /* 0x01afe200078e0075 */
        /* <DEDUP_REMOVED lines=88> */
.L_x_2086:
[----:B------:R-:W-:Y:S05]  /*8130*/  BSYNC B0 ;  /* 0x0000000000007941 */ /* 0x000fea0003800000 */
.L_x_2085:
[----:B-----5:R2:W-:Y:S02]  /*8140*/  ST.E.128 desc[UR6][R214.64+0x80], R20 ;  /* 0x00008014d6007985 */ /* 0x0205e4000c101d06 */
.L_x_2080:
[----:B------:R-:W-:Y:S05]  /*8150*/  BSYNC B2 ;  /* 0x0000000000027941 */ /* 0x000fea0003800000 */
.L_x_2079:
        /* <DEDUP_REMOVED lines=9> */
[----:B-1-34-:R-:W-:Y:S01]  /*81f0*/  LEA R4, P0, R84, R117, 0x1 ;  /* 0x0000007554047211 */ /* 0x01afe200078008ff */
        /* <DEDUP_REMOVED lines=89> */
.L_x_2092:
[----:B------:R-:W-:Y:S05]  /*8790*/  BSYNC B0 ;  /* 0x0000000000007941 */ /* 0x000fea0003800000 */
.L_x_2091:
[----:B-----5:R2:W-:Y:S02]  /*87a0*/  ST.E.128 desc[UR6][R214.64], R20 ;  /* 0x00000014d6007985 */ /* 0x0205e4000c101d06 */
.L_x_2090:
[----:B------:R-:W-:Y:S05]  /*87b0*/  BSYNC B1 ;  /* 0x0000000000017941 */ /* 0x000fea0003800000 */
.L_x_2089:
[----:B------:R-:W-:Y:S11]  /*87c0*/  ISETP.GE.AND P0, PT, R14, R115, PT ;  /* 0x000000730e00720c */ /* 0x000ff60003f06270 */
[----:B------:R-:W-:Y:S02]  /*87d0*/  @!UPT UIADD3 URZ, URZ, URZ, URZ ;  /* 0x0000003f3f3ff290 */ /* 0x000fe4000fffe03f */
        /* <DEDUP_REMOVED lines=91> */
.L_x_2094:
[----:B------:R-:W-:Y:S05]  /*8d90*/  BSYNC B0 ;  /* 0x0000000000007941 */ /* 0x000fea0003800000 */
.L_x_2093:
[----:B-----5:R2:W-:Y:S02]  /*8da0*/  ST.E.128 desc[UR6][R214.64], R20 ;  /* 0x00000014d6007985 */ /* 0x0205e4000c101d06 */
.L_x_2088:
[----:B------:R-:W-:Y:S05]  /*8db0*/  BSYNC B2 ;  /* 0x0000000000027941 */ /* 0x000fea0003800000 */
.L_x_2087:
        /* <DEDUP_REMOVED lines=99> */
.L_x_2100:
[----:B------:R-:W-:Y:S05]  /*93f0*/  BSYNC B0 ;  /* 0x0000000000007941 */ /* 0x000fea0003800000 */
.L_x_2099:
[----:B-----5:R2:W-:Y:S02]  /*9400*/  ST.E.128 desc[UR6][R214.64], R20 ;  /* 0x00000014d6007985 */ /* 0x0205e4000c101d06 */
.L_x_2098:
[----:B------:R-:W-:Y:S05]  /*9410*/  BSYNC B1 ;  /* 0x0000000000017941 */ /* 0x000fea0003800000 */
.L_x_2097:
        /* <DEDUP_REMOVED lines=93> */
.L_x_2102:
[----:B------:R-:W-:Y:S05]  /*99f0*/  BSYNC B0 ;  /* 0x0000000000007941 */ /* 0x000fea0003800000 */
.L_x_2101:
[----:B-----5:R2:W-:Y:S02]  /*9a00*/  ST.E.128 desc[UR6][R214.64], R20 ;  /* 0x00000014d6007985 */ /* 0x0205e4000c101d06 */
.L_x_2096:
[----:B------:R-:W-:Y:S05]  /*9a10*/  BSYNC B2 ;  /* 0x0000000000027941 */ /* 0x000fea0003800000 */
.L_x_2095:
        /* <DEDUP_REMOVED lines=9> */
[----:B-1-34-:R-:W-:Y:S01]  /*9ab0*/  MOV R4, R117 ;  /* 0x0000007500047202 */ /* 0x01afe20000000f00 */
[----:B------:R-:W-:Y:S01]  /*9ac0*/  IMAD R0, R211, 0x60, RZ ;  /* 0x00000060d3007824 */ /* 0x000fe200078e02ff */
[----:B------:R-:W-:Y:S01]  /*9ad0*/  MOV R5, R116 ;  /* 0x0000007400057202 */ /* 0x000fe20000000f00 */
[----:B------:R-:W-:Y:S01]  /*9ae0*/  BSSY B0, `(.L_x_2107) ;  /* 0x000005d000007945 */ /* 0x000fe20003800000 */
[----:B------:R-:W-:Y:S02]  /*9af0*/  ISETP.GE.AND P0, PT, R18, R17, PT ;  /* 0x000000111200720c */ /* 0x000fe40003f06270 */
[----:B--2---:R-:W-:Y:S01]  /*9b00*/  MOV R214, R123 ;  /* 0x0000007b00d67202 */ /* 0x004fe20000000f00 */
        /* <DEDUP_REMOVED lines=90> */
.L_x_2108:
[----:B------:R-:W-:Y:S05]  /*a0b0*/  BSYNC B0 ;  /* 0x0000000000007941 */ /* 0x000fea0003800000 */
.L_x_2107:
[----:B-----5:R2:W-:Y:S02]  /*a0c0*/  ST.E.128 desc[UR6][R214.64], R20 ;  /* 0x00000014d6007985 */ /* 0x0205e4000c101d06 */
.L_x_2106:
[----:B------:R-:W-:Y:S05]  /*a0d0*/  BSYNC B1 ;  /* 0x0000000000017941 */ /* 0x000fea0003800000 */
.L_x_2105:
        /* <DEDUP_REMOVED lines=93> */
.L_x_2110:
[----:B------:R-:W-:Y:S05]  /*a6b0*/  BSYNC B0 ;  /* 0x0000000000007941 */ /* 0x000fea0003800000 */
.L_x_2109:
[----:B-----5:R2:W-:Y:S02]  /*a6c0*/  ST.E.128 desc[UR6][R214.64], R20 ;  /* 0x00000014d6007985 */ /* 0x0205e4000c101d06 */
.L_x_2104:
[----:B------:R-:W-:Y:S05]  /*a6d0*/  BSYNC B2 ;  /* 0x0000000000027941 */ /* 0x000fea0003800000 */
.L_x_2103:
        /* <DEDUP_REMOVED lines=99> */
.L_x_2116:
[----:B------:R-:W-:Y:S05]  /*ad10*/  BSYNC B0 ;  /* 0x0000000000007941 */ /* 0x000fea0003800000 */
.L_x_2115:
[----:B-----5:R2:W-:Y:S02]  /*ad20*/  ST.E.128 desc[UR6][R214.64], R20 ;  /* 0x00000014d6007985 */ /* 0x0205e4000c101d06 */
.L_x_2114:
[----:B------:R-:W-:Y:S05]  /*ad30*/  BSYNC B1 ;  /* 0x0000000000017941 */ /* 0x000fea0003800000 */
.L_x_2113:
        /* <DEDUP_REMOVED lines=93> */
.L_x_2118:
[----:B------:R-:W-:Y:S05]  /*b310*/  BSYNC B0 ;  /* 0x0000000000007941 */ /* 0x000fea0003800000 */
.L_x_2117:
[----:B-----5:R2:W-:Y:S02]  /*b320*/  ST.E.128 desc[UR6][R214.64], R20 ;  /* 0x00000014d6007985 */ /* 0x0205e4000c101d06 */
.L_x_2112:
[----:B------:R-:W-:Y:S05]  /*b330*/  BSYNC B2 ;  /* 0x0000000000027941 */ /* 0x000fea0003800000 */
.L_x_2111:
        /* <DEDUP_REMOVED lines=105> */
.L_x_2124:
[----:B------:R-:W-:Y:S05]  /*b9d0*/  BSYNC B0 ;  /* 0x0000000000007941 */ /* 0x000fea0003800000 */
.L_x_2123:
[----:B-----5:R2:W-:Y:S02]  /*b9e0*/  ST.E.128 desc[UR6][R214.64], R20 ;  /* 0x00000014d6007985 */ /* 0x0205e4000c101d06 */
.L_x_2122:
[----:B------:R-:W-:Y:S05]  /*b9f0*/  BSYNC B1 ;  /* 0x0000000000017941 */ /* 0x000fea0003800000 */
.L_x_2121:
        /* <DEDUP_REMOVED lines=93> */
.L_x_2126:
[----:B------:R-:W-:Y:S05]  /*bfd0*/  BSYNC B0 ;  /* 0x0000000000007941 */ /* 0x000fea0003800000 */
.L_x_2125:
[----:B-----5:R2:W-:Y:S02]  /*bfe0*/  ST.E.128 desc[UR6][R214.64], R20 ;  /* 0x00000014d6007985 */ /* 0x0205e4000c101d06 */
.L_x_2120:
[----:B------:R-:W-:Y:S05]  /*bff0*/  BSYNC B2 ;  /* 0x0000000000027941 */ /* 0x000fea0003800000 */
.L_x_2119:
        /* <DEDUP_REMOVED lines=105> */
.L_x_2132:
[----:B------:R-:W-:Y:S05]  /*c690*/  BSYNC B0 ;  /* 0x0000000000007941 */ /* 0x000fea0003800000 */
.L_x_2131:
[----:B-----5:R2:W-:Y:S02]  /*c6a0*/  ST.E.128 desc[UR6][R214.64], R20 ;  /* 0x00000014d6007985 */ /* 0x0205e4000c101d06 */
.L_x_2130:
[----:B------:R-:W-:Y:S05]  /*c6b0*/  BSYNC B1 ;  /* 0x0000000000017941 */ /* 0x000fea0003800000 */
.L_x_2129:
        /* <DEDUP_REMOVED lines=93> */
.L_x_2134:
[----:B------:R-:W-:Y:S05]  /*cc90*/  BSYNC B0 ;  /* 0x0000000000007941 */ /* 0x000fea0003800000 */
.L_x_2133:
[----:B-----5:R2:W-:Y:S02]  /*cca0*/  ST.E.128 desc[UR6][R214.64], R20 ;  /* 0x00000014d6007985 */ /* 0x0205e4000c101d06 */
.L_x_2128:
[----:B------:R-:W-:Y:S05]  /*ccb0*/  BSYNC B2 ;  /* 0x0000000000027941 */ /* 0x000fea0003800000 */
.L_x_2127:
        /* <DEDUP_REMOVED lines=20> */
[----:B--2---:R1:W5:Y:S03]  /*ce00*/  LD.E.128 R20, desc[UR6][R4.64] ;  /* 0x0000000604147980 */ /* 0x004366000c101d00 */
        /* <DEDUP_REMOVED lines=84> */
.L_x_2140:
[----:B------:R-:W-:Y:S05]  /*d350*/  BSYNC B0 ;  /* 0x0000000000007941 */ /* 0x000fea0003800000 */
.L_x_2139:
[----:B-----5:R2:W-:Y:S02]  /*d360*/  ST.E.128 desc[UR6][R216.64], R20 ;  /* 0x00000014d8007985 */ /* 0x0205e4000c101d06 */
.L_x_2138:
[----:B------:R-:W-:Y:S05]  /*d370*/  BSYNC B1 ;  /* 0x0000000000017941 */ /* 0x000fea0003800000 */
.L_x_2137:
        /* <DEDUP_REMOVED lines=93> */
.L_x_2142:
[----:B------:R-:W-:Y:S05]  /*d950*/  BSYNC B0 ;  /* 0x0000000000007941 */ /* 0x000fea0003800000 */
.L_x_2141:
[----:B-----5:R2:W-:Y:S02]  /*d960*/  ST.E.128 desc[UR6][R216.64], R32 ;  /* 0x00000020d8007985 */ /* 0x0205e4000c101d06 */
.L_x_2136:
[----:B------:R-:W-:Y:S05]  /*d970*/  BSYNC B2 ;  /* 0x0000000000027941 */ /* 0x000fea0003800000 */
.L_x_2135:
[----:B-1-34-:R-:W-:Y:S01]  /*d980*/  MOV R5, R120 ;  /* 0x0000007800057202 */ /* 0x01afe20000000f00 */
        /* <DEDUP_REMOVED lines=10> */
.L_x_2044:
        /* <DEDUP_REMOVED lines=12> */
[----:B-1-34-:R-:W-:Y:S02]  /*daf0*/  @P6 IMAD.MOV.U32 R2, RZ, RZ, R117 ;  /* 0x000000ffff026224 */ /* 0x01afe400078e0075 */
        /* <DEDUP_REMOVED lines=13> */
.L_x_2144:
[----:B------:R-:W-:Y:S05]  /*dbd0*/  BSYNC B0 ;  /* 0x0000000000007941 */ /* 0x000fea0003800000 */
.L_x_2143:
[----:B------:R-:W-:Y:S04]  /*dbe0*/  BSSY B0, `(.L_x_2145) ;  /* 0x0000014000007945 */ /* 0x000fe80003800000 */
[----:B------:R-:W-:Y:S05]  /*dbf0*/  @!P0 BRA `(.L_x_2146) ;  /* 0x0000000000488947 */ /* 0x000fea0003800000 */
[----:B------:R-:W-:Y:S11]  /*dc00*/  ISETP.NE.AND P6, PT, R163, RZ, PT ;  /* 0x000000ffa300720c */ /* 0x000ff60003fc5270 */
[----:B------:R-:W-:Y:S02]  /*dc10*/  @!UPT UIADD3 URZ, URZ, URZ, URZ ;  /* 0x0000003f3f3ff290 */ /* 0x000fe4000fffe03f */
[C---:B-1234-:R-:W-:Y:S04]  /*dc20*/  @P6 LEA R4, P0, R84.reuse, R117, 0x1 ;  /* 0x0000007554046211 */ /* 0x05efe800078008ff */
        /* <DEDUP_REMOVED lines=15> */
.L_x_2146:
[----:B------:R-:W-:Y:S05]  /*dd20*/  BSYNC B0 ;  /* 0x0000000000007941 */ /* 0x000fea0003800000 */
.L_x_2145:
        /* <DEDUP_REMOVED lines=28> */
.L_x_2148:
[----:B------:R-:W-:Y:S05]  /*def0*/  BSYNC B0 ;  /* 0x0000000000007941 */ /* 0x000fea0003800000 */
.L_x_2147:
        /* <DEDUP_REMOVED lines=22> */
.L_x_2150:
[----:B------:R-:W-:Y:S05]  /*e060*/  BSYNC B0 ;  /* 0x0000000000007941 */ /* 0x000fea0003800000 */
.L_x_2149:
        /* <DEDUP_REMOVED lines=16> */
.L_x_2152:
[----:B------:R-:W-:Y:S05]  /*e170*/  BSYNC B0 ;  /* 0x0000000000007941 */ /* 0x000fea0003800000 */
.L_x_2151:
        /* <DEDUP_REMOVED lines=22> */
.L_x_2154:
[----:B------:R-:W-:Y:S05]  /*e2e0*/  BSYNC B0 ;  /* 0x0000000000007941 */ /* 0x000fea0003800000 */
.L_x_2153:
        /* <DEDUP_REMOVED lines=22> */
.L_x_2156:
[----:B------:R-:W-:Y:S05]  /*e450*/  BSYNC B0 ;  /* 0x0000000000007941 */ /* 0x000fea0003800000 */
.L_x_2155:
        /* <DEDUP_REMOVED lines=21> */
.L_x_2078:
[----:B------:R-:W-:Y:S05]  /*e5b0*/  BSYNC B3 ;  /* 0x0000000000037941 */ /* 0x000fea0003800000 */
.L_x_2043:
        /* <DEDUP_REMOVED lines=91> */
.L_x_2158:
        /* <DEDUP_REMOVED lines=12> */
.L_x_2159:
[----:B------:R-:W-:Y:S05]  /*ec30*/  BSYNC B0 ;  /* 0x0000000000007941 */ /* 0x000fea0003800000 */
.L_x_2157:
[----:B------:R-:W-:Y:S04]  /*ec40*/  IADD3 R13, R13, -0x1, RZ ;  /* 0xffffffff0d0d7810 */ /* 0x000fe80007ffe0ff */
[----:B------:R-:W-:Y:S11]  /*ec50*/  ISETP.GT.AND P0, PT, R13, R82, PT ;  /* 0x000000520d00720c */ /* 0x000ff60003f04270 */
[----:B------:R-:W-:Y:S02]  /*ec60*/  @!UPT UIADD3 URZ, URZ, URZ, URZ ;  /* 0x0000003f3f3ff290 */ /* 0x000fe4000fffe03f */
[----:B------:R-:W-:Y:S05]  /*ec70*/  @P0 BRA `(.L_x_2160) ;  /* 0xffffff44000c0947 */ /* 0x000fea000383ffff */
.L_x_2026:
        /* <DEDUP_REMOVED lines=14> */
[----:B------:R-:W5:Y:S04]  /*ed60*/  LD.E.64 R32, desc[UR6][R10.64+0x148] ;  /* 0x000148060a207980 */ /* 0x000f68000c101b00 */
[----:B------:R-:W5:Y:S01]  /*ed70*/  LD.E.64 R16, desc[UR6][R10.64+0x150] ;  /* 0x000150060a107980 */ /* 0x000f62000c101b00 */
[----:B--2---:R-:W-:-:S04]  /*ed80*/  ISETP.NE.U32.AND P1, PT, R6, RZ, PT ;  /* 0x000000ff0600720c */ /* 0x004fc80003f25070 */
[----:B------:R-:W-:-:S13]  /*ed90*/  ISETP.NE.AND.EX P1, PT, R7, RZ, PT, P1 ;  /* 0x000000ff0700720c */ /* 0x000fda0003f25310 */
[----:B------:R-:W-:Y:S01]  /*eda0*/  @P1 LEA R8, P0, R246, R6, 0x2 ;  /* 0x00000006f6081211 */ /* 0x000fe200078010ff */
[----:B------:R-:W-:-:S03]  /*edb0*/  IMAD.MOV.U32 R6, RZ, RZ, RZ ;  /* 0x000000ffff067224 */ /* 0x000fc600078e00ff */
[----:B------:R-:W-:-:S05]  /*edc0*/  @P1 LEA.HI.X R9, R246, R7, R61, 0x2, P0 ;  /* 0x00000007f6091211 */ /* 0x000fca00000f143d */
[----:B------:R1:W2:Y:S04]  /*edd0*/  @P1 LD.E R6, desc[UR6][R8.64] ;  /* 0x0000000608061980 */ /* 0x0002a8000c101900 */
[----:B------:R4:W5:Y:S01]  /*ede0*/  LD.E R8, desc[UR6][R10.64+0xc0] ;  /* 0x0000c0060a087980 */ /* 0x000962000c101900 */
[----:B------:R-:W-:Y:S02]  /*edf0*/  IADD3 R4, P1, R4, R174, RZ ;  /* 0x000000ae04047210 */ /* 0x000fe40007f3e0ff */
[----:B------:R-:W-:-:S03]  /*ee00*/  LEA.HI R12, R0, R0, RZ, 0x1 ;  /* 0x00000000000c7211 */ /* 0x000fc600078f08ff */
[----:B------:R-:W-:Y:S01]  /*ee10*/  IMAD.X R2, R2, 0x1, R177, P1 ;  /* 0x0000000102027824 */ /* 0x000fe200008e06b1 */
[-C--:B------:R-:W-:Y:S02]  /*ee20*/  LEA R44, P1, R4, R180.reuse, 0x1 ;  /* 0x000000b4042c7211 */ /* 0x080fe400078208ff */
[----:B------:R-:W-:Y:S01]  /*ee30*/  SHF.R.S32.HI R12, RZ, 0x1, R12 ;  /* 0x00000001ff0c7819 */ /* 0x000fe2000001140c */
[----:B------:R-:W-:Y:S01]  /*ee40*/  IMAD.MOV.U32 R176, RZ, RZ, R174 ;  /* 0x000000ffffb07224 */ /* 0x000fe200078e00ae */
[----:B------:R-:W-:Y:S02]  /*ee50*/  LEA R64, P2, R174, R180, 0x1 ;  /* 0x000000b4ae407211 */ /* 0x000fe400078408ff */
[----:B------:R-:W-:Y:S02]  /*ee60*/  LEA R5, P0, R178, R174, 0x5 ;  /* 0x000000aeb2057211 */ /* 0x000fe400078028ff */
[-C--:B------:R-:W-:Y:S02]  /*ee70*/  LEA.HI.X R45, R4, R181.reuse, R2, 0x1, P1 ;  /* 0x000000b5042d7211 */ /* 0x080fe400008f0c02 */
[----:B---3--:R-:W-:Y:S01]  /*ee80*/  ISETP.NE.AND P4, PT, R3, RZ, PT ;  /* 0x000000ff0300720c */ /* 0x008fe20003f85270 */
[----:B------:R-:W-:Y:S01]  /*ee90*/  IMAD R4, R170, R12, R63 ;  /* 0x0000000caa047224 */ /* 0x000fe200078e023f */
[----:B------:R-:W-:Y:S01]  /*eea0*/  LEA.HI.X R65, R174, R181, R177, 0x1, P2 ;  /* 0x000000b5ae417211 */ /* 0x000fe200010f0cb1 */
[----:B------:R-:W-:Y:S01]  /*eeb0*/  IMAD R7, R179, 0x30, RZ ;  /* 0x00000030b3077824 */ /* 0x000fe200078e02ff */
[C---:B-1----:R-:W-:Y:S01]  /*eec0*/  LEA.HI.X R9, R178.reuse, R177, R179, 0x5, P0 ;  /* 0x000000b1b2097211 */ /* 0x042fe200000f2cb3 */
[----:B------:R-:W-:Y:S01]  /*eed0*/  IMAD.WIDE.U32 R176, R178, 0x30, R176 ;  /* 0x00000030b2b07825 */ /* 0x000fe200078e00b0 */
[----:B------:R-:W-:-:S03]  /*eee0*/  LEA R40, P0, R5, R180, 0x1 ;  /* 0x000000b405287211 */ /* 0x000fc600078008ff */
[----:B------:R-:W-:Y:S02]  /*eef0*/  IMAD.IADD R13, R244, 0x1, -R55 ;  /* 0x00000001f40d7824 */ /* 0x000fe400078e0a37 */
[----:B------:R-:W-:Y:S01]  /*ef00*/  IMAD.IADD R63, R63, 0x1, R4 ;  /* 0x000000013f3f7824 */ /* 0x000fe200078e0204 */
[----:B------:R-:W-:Y:S01]  /*ef10*/  LEA R34, P1, R176, R180, 0x1 ;  /* 0x000000b4b0227211 */ /* 0x000fe200078208ff */
[----:B------:R-:W-:Y:S01]  /*ef20*/  IMAD.IADD R7, R177, 0x1, R7 ;  /* 0x00000001b1077824 */ /* 0x000fe200078e0207 */
[----:B------:R-:W-:Y:S02]  /*ef30*/  LEA.HI.X R41, R5, R181, R9, 0x1, P0 ;  /* 0x000000b505297211 */ /* 0x000fe400000f0c09 */
[----:B------:R-:W-:Y:S02]  /*ef40*/  ISETP.GE.AND P0, PT, R170, R13, PT ;  /* 0x0000000daa00720c */ /* 0x000fe40003f06270 */
[----:B------:R-:W-:Y:S01]  /*ef50*/  LEA.HI.X R35, R176, R181, R7, 0x1, P1 ;  /* 0x000000b5b0237211 */ /* 0x000fe200008f0c07 */
[----:B------:R-:W-:Y:S01]  /*ef60*/  IMAD.SHL.U32 R15, R12, 0x10, RZ ;  /* 0x000000100c0f7824 */ /* 0x000fe200078e00ff */
[----:B------:R-:W-:-:S02]  /*ef70*/  ISETP.GT.AND P0, PT, R52, -0x8, !P0 ;  /* 0xfffffff83400780c */ /* 0x000fc40004704270 */
[----:B--2---:R-:W-:-:S05]  /*ef80*/  IADD3 R2, R6, R62, R55 ;  /* 0x0000003e06027210 */ /* 0x004fca0007ffe037 */
[----:B------:R-:W-:-:S05]  /*ef90*/  IMAD R2, R2, R12, RZ ;  /* 0x0000000c02027224 */ /* 0x000fca00078e02ff */
[----:B------:R-:W-:Y:S02]  /*efa0*/  SHF.R.S32.HI R3, RZ, 0x1f, R2 ;  /* 0x0000001fff037819 */ /* 0x000fe40000011402 */
[C---:B------:R-:W-:Y:S02]  /*efb0*/  IADD3 R6, P3, R2.reuse, R4, RZ ;  /* 0x0000000402067210 */ /* 0x040fe40007f7e0ff */
[----:B------:R-:W-:Y:S02]  /*efc0*/  IADD3 R2, P2, R2, R63, RZ ;  /* 0x0000003f02027210 */ /* 0x000fe40007f5e0ff */
[-C--:B------:R-:W-:Y:S02]  /*efd0*/  LEA.HI.X.SX32 R7, R4, R3.reuse, 0x1, P3 ;  /* 0x0000000304077211 */ /* 0x080fe400018f0eff */
[----:B------:R-:W-:Y:S01]  /*efe0*/  LEA.HI.X.SX32 R3, R63, R3, 0x1, P2 ;  /* 0x000000033f037211 */ /* 0x000fe200010f0eff */
[----:B----4-:R-:W-:Y:S08]  /*eff0*/  @!P4 BRA `(.L_x_2163) ;  /* 0x0000001c0048c947 */ /* 0x010ff00003800000 */
        /* <DEDUP_REMOVED lines=20> */
[----:B------:R-:W-:Y:S02]  /*f140*/  LOP3.LUT R9, R21, 0xffff0000, RZ, 0xc0, !PT ;  /* 0xffff000015097812 */ /* 0x000fe400078ec0ff */
[----:B------:R-:W-:-:S02]  /*f150*/  SHF.L.U32 R30, R22, 0x10, RZ ;  /* 0x00000010161e7819 */ /* 0x000fc400000006ff */
[----:B------:R-:W-:Y:S02]  /*f160*/  LOP3.LUT R36, R22, 0xffff0000, RZ, 0xc0, !PT ;  /* 0xffff000016247812 */ /* 0x000fe400078ec0ff */
[----:B------:R-:W-:Y:S02]  /*f170*/  SHF.L.U32 R24, R21, 0x10, RZ ;  /* 0x0000001015187819 */ /* 0x000fe400000006ff */
        /* <DEDUP_REMOVED lines=34> */
.L_x_2169:
[----:B------:R-:W-:Y:S05]  /*f3a0*/  BSYNC B0 ;  /* 0x0000000000007941 */ /* 0x000fea0003800000 */
.L_x_2168:
[----:B-----5:R3:W-:Y:S02]  /*f3b0*/  STS.128 [R247], R20 ;  /* 0x00000014f7007388 */ /* 0x0207e40000000c00 */
.L_x_2167:
[----:B------:R-:W-:Y:S05]  /*f3c0*/  BSYNC B1 ;  /* 0x0000000000017941 */ /* 0x000fea0003800000 */
.L_x_2166:
        /* <DEDUP_REMOVED lines=49> */
.L_x_2171:
[----:B------:R-:W-:Y:S05]  /*f6e0*/  BSYNC B0 ;  /* 0x0000000000007941 */ /* 0x000fea0003800000 */
.L_x_2170:
[----:B-----5:R1:W-:Y:S02]  /*f6f0*/  STS.128 [R247+0x2000], R20 ;  /* 0x00200014f7007388 */ /* 0x0203e40000000c00 */
.L_x_2165:
[----:B------:R-:W-:Y:S05]  /*f700*/  BSYNC B2 ;  /* 0x0000000000027941 */ /* 0x000fea0003800000 */
.L_x_2164:
        /* <DEDUP_REMOVED lines=63> */
.L_x_2177:
[----:B------:R-:W-:Y:S05]  /*fb00*/  BSYNC B0 ;  /* 0x0000000000007941 */ /* 0x000fea0003800000 */
.L_x_2176:
[----:B-----5:R3:W-:Y:S02]  /*fb10*/  STS.128 [R247+0x800], R20 ;  /* 0x00080014f7007388 */ /* 0x0207e40000000c00 */
.L_x_2175:
[----:B------:R-:W-:Y:S05]  /*fb20*/  BSYNC B1 ;  /* 0x0000000000017941 */ /* 0x000fea0003800000 */
.L_x_2174:
        /* <DEDUP_REMOVED lines=49> */
.L_x_2179:
[----:B------:R-:W-:Y:S05]  /*fe40*/  BSYNC B0 ;  /* 0x0000000000007941 */ /* 0x000fea0003800000 */
.L_x_2178:
[----:B-----5:R3:W-:Y:S02]  /*fe50*/  STS.128 [R247+0x2800], R20 ;  /* 0x00280014f7007388 */ /* 0x0207e40000000c00 */
.L_x_2173:
[----:B------:R-:W-:Y:S05]  /*fe60*/  BSYNC B2 ;  /* 0x0000000000027941 */ /* 0x000fea0003800000 */
.L_x_2172:
        /* <DEDUP_REMOVED lines=64> */
.L_x_2185:
[----:B------:R-:W-:Y:S05]  /*10270*/  BSYNC B0 ;  /* 0x0000000000007941 */ /* 0x000fea0003800000 */
.L_x_2184:
[----:B-----5:R3:W-:Y:S02]  /*10280*/  STS.128 [R247+0x1000], R20 ;  /* 0x00100014f7007388 */ /* 0x0207e40000000c00 */
.L_x_2183:
[----:B------:R-:W-:Y:S05]  /*10290*/  BSYNC B1 ;  /* 0x0000000000017941 */ /* 0x000fea0003800000 */
.L_x_2182:
        /* <DEDUP_REMOVED lines=49> */
.L_x_2187:
[----:B------:R-:W-:Y:S05]  /*105b0*/  BSYNC B0 ;  /* 0x0000000000007941 */ /* 0x000fea0003800000 */
.L_x_2186:
[----:B-----5:R1:W-:Y:S02]  /*105c0*/  STS.128 [R247+0x3000], R20 ;  /* 0x00300014f7007388 */ /* 0x0203e40000000c00 */
.L_x_2181:
[----:B------:R-:W-:Y:S05]  /*105d0*/  BSYNC B2 ;  /* 0x0000000000027941 */ /* 0x000fea0003800000 */
.L_x_2180:
        /* <DEDUP_REMOVED lines=25> */
[----:B------:R-:W-:Y:S02]  /*10770*/  LOP3.LUT R6, R21, 0xffff0000, RZ, 0xc0, !PT ;  /* 0xffff000015067812 */ /* 0x000fe400078ec0ff */
[----:B------:R-:W-:-:S02]  /*10780*/  LOP3.LUT R20, R23, 0xffff0000, RZ, 0xc0, !PT ;  /* 0xffff000017147812 */ /* 0x000fc400078ec0ff */
[----:B------:R-:W-:Y:S01]  /*10790*/  SHF.L.U32 R7, R21, 0x10, RZ ;  /* 0x0000001015077819 */ /* 0x000fe200000006ff */
[----:B------:R-:W-:Y:S01]  /*107a0*/  IMAD.U32 R21, R23, 0x10000, RZ ;  /* 0x0001000017157824 */ /* 0x000fe200078e00ff */
[C---:B------:R-:W-:Y:S02]  /*107b0*/  SHF.L.U32 R23, R22.reuse, 0x10, RZ ;  /* 0x0000001016177819 */ /* 0x040fe400000006ff */
[----:B------:R-:W-:Y:S02]  /*107c0*/  LOP3.LUT R25, R22, 0xffff0000, RZ, 0xc0, !PT ;  /* 0xffff000016197812 */ /* 0x000fe400078ec0ff */
        /* <DEDUP_REMOVED lines=9> */
[-C--:B------:R-:W-:Y:S01]  /*10860*/  FMUL.FTZ R6, R6, R19.reuse ;  /* 0x0000001306067220 */ /* 0x080fe20000410000 */
[----:B------:R-:W-:Y:S01]  /*10870*/  SHF.L.U32 R5, R5, 0x10, RZ ;  /* 0x0000001005057819 */ /* 0x000fe200000006ff */
[----:B------:R-:W-:Y:S01]  /*10880*/  FMUL.FTZ R20, R20, R18 ;  /* 0x0000001214147220 */ /* 0x000fe20000410000 */
[C---:B------:R-:W-:Y:S01]  /*10890*/  FFMA.FTZ R13, R7.reuse, R19, -R13 ;  /* 0x00000013070d7223 */ /* 0x040fe2000001080d */
[----:B------:R-:W-:Y:S01]  /*108a0*/  FFMA.FTZ R6, R7, R17, R6 ;  /* 0x0000001107067223 */ /* 0x000fe20000010006 */
[C---:B------:R-:W-:Y:S01]  /*108b0*/  FMUL.FTZ R7, R24.reuse, R2 ;  /* 0x0000000218077220 */ /* 0x040fe20000410000 */
[----:B------:R-:W-:Y:S01]  /*108c0*/  FFMA.FTZ R20, R21, R16, R20 ;  /* 0x0000001015147223 */ /* 0x000fe20000010014 */
[C---:B------:R-:W-:Y:S01]  /*108d0*/  FMUL.FTZ R16, R25.reuse, R3 ;  /* 0x0000000319107220 */ /* 0x040fe20000410000 */
[----:B------:R-:W-:Y:S01]  /*108e0*/  FMUL.FTZ R24, R24, R4 ;  /* 0x0000000418187220 */ /* 0x000fe20000410000 */
[-C--:B------:R-:W-:Y:S01]  /*108f0*/  FMUL.FTZ R25, R25, R5.reuse ;  /* 0x0000000519197220 */ /* 0x080fe20000410000 */
[----:B------:R-:W-:Y:S01]  /*10900*/  FFMA.FTZ R22, R21, R18, -R22 ;  /* 0x0000001215167223 */ /* 0x000fe20000010816 */
[C---:B------:R-:W-:Y:S01]  /*10910*/  FFMA.FTZ R7, R12.reuse, R4, -R7 ;  /* 0x000000040c077223 */ /* 0x040fe20000010807 */
[----:B------:R-:W-:Y:S01]  /*10920*/  FFMA.FTZ R24, R12, R2, R24 ;  /* 0x000000020c187223 */ /* 0x000fe20000010018 */
[C---:B------:R-:W-:Y:S01]  /*10930*/  FFMA.FTZ R16, R23.reuse, R5, -R16 ;  /* 0x0000000517107223 */ /* 0x040fe20000010810 */
[----:B------:R-:W-:Y:S01]  /*10940*/  FFMA.FTZ R25, R23, R3, R25 ;  /* 0x0000000317197223 */ /* 0x000fe20000010019 */
[----:B------:R-:W-:-:S02]  /*10950*/  F2FP.BF16.F32.PACK_AB R6, R6, R13 ;  /* 0x0000000d0606723e */ /* 0x000fc400000010ff */
[----:B------:R-:W-:Y:S02]  /*10960*/  F2FP.BF16.F32.PACK_AB R22, R20, R22 ;  /* 0x000000161416723e */ /* 0x000fe400000010ff */
[----:B------:R-:W-:Y:S01]  /*10970*/  F2FP.BF16.F32.PACK_AB R7, R24, R7 ;  /* 0x000000071807723e */ /* 0x000fe200000010ff */
[----:B------:R-:W-:Y:S01]  /*10980*/  IMAD.MOV.U32 R21, RZ, RZ, R6 ;  /* 0x000000ffff157224 */ /* 0x000fe200078e0006 */
[----:B------:R-:W-:Y:S02]  /*10990*/  F2FP.BF16.F32.PACK_AB R16, R25, R16 ;  /* 0x000000101910723e */ /* 0x000fe400000010ff */
[----:B------:R-:W-:Y:S02]  /*109a0*/  MOV R23, R22 ;  /* 0x0000001600177202 */ /* 0x000fe40000000f00 */
[----:B------:R-:W-:Y:S02]  /*109b0*/  MOV R20, R7 ;  /* 0x0000000700147202 */ /* 0x000fe40000000f00 */
[----:B------:R-:W-:-:S02]  /*109c0*/  MOV R22, R16 ;  /* 0x0000001000167202 */ /* 0x000fc40000000f00 */
.L_x_2192:
[----:B------:R-:W-:Y:S05]  /*109d0*/  BSYNC B0 ;  /* 0x0000000000007941 */ /* 0x000fea0003800000 */
.L_x_2191:
[----:B-----5:R3:W-:Y:S02]  /*109e0*/  STS.128 [R247+0x1800], R20 ;  /* 0x00180014f7007388 */ /* 0x0207e40000000c00 */
.L_x_2190:
[----:B------:R-:W-:Y:S05]  /*109f0*/  BSYNC B1 ;  /* 0x0000000000017941 */ /* 0x000fea0003800000 */
.L_x_2189:
        /* <DEDUP_REMOVED lines=8> */
[----:B------:R-:W3:Y:S01]  /*10a80*/  LD.E.64 R4, desc[UR6][R26.64+0x40] ;  /* 0x000040061a047980 */ /* 0x000ee2000c101b00 */
[----:B-----5:R-:W-:Y:S01]  /*10a90*/  LOP3.LUT R0, R33, 0xffff0000, RZ, 0xc0, !PT ;  /* 0xffff000021007812 */ /* 0x020fe200078ec0ff */
[C---:B------:R-:W-:Y:S01]  /*10aa0*/  IMAD.U32 R18, R35.reuse, 0x10000, RZ ;  /* 0x0001000023127824 */ /* 0x040fe200078e00ff */
[----:B------:R-:W-:Y:S02]  /*10ab0*/  LOP3.LUT R17, R35, 0xffff0000, RZ, 0xc0, !PT ;  /* 0xffff000023117812 */ /* 0x000fe400078ec0ff */
        /* <DEDUP_REMOVED lines=8> */
[----:B---3--:R-:W-:Y:S01]  /*10b40*/  LOP3.LUT R16, R4, 0xffff0000, RZ, 0xc0, !PT ;  /* 0xffff000004107812 */ /* 0x008fe200078ec0ff */
        /* <DEDUP_REMOVED lines=10> */
[----:B------:R-:W-:Y:S01]  /*10bf0*/  FFMA.FTZ R17, R18, R12, R17 ;  /* 0x0000000c12117223 */ /* 0x000fe20000010011 */
[----:B------:R-:W-:Y:S01]  /*10c00*/  FMUL.FTZ R6, R32, R2 ;  /* 0x0000000220067220 */ /* 0x000fe20000410000 */
[----:B------:R-:W-:Y:S01]  /*10c10*/  FMUL.FTZ R12, R34, R3 ;  /* 0x00000003220c7220 */ /* 0x000fe20000410000 */
[----:B------:R-:W-:Y:S01]  /*10c20*/  FFMA.FTZ R20, R18, R14, -R20 ;  /* 0x0000000e12147223 */ /* 0x000fe20000010814 */
[-C--:B------:R-:W-:Y:S01]  /*10c30*/  FMUL.FTZ R32, R32, R4.reuse ;  /* 0x0000000420207220 */ /* 0x080fe20000410000 */
[-C--:B------:R-:W-:Y:S01]  /*10c40*/  FMUL.FTZ R34, R34, R5.reuse ;  /* 0x0000000522227220 */ /* 0x080fe20000410000 */
[----:B------:R-:W-:Y:S01]  /*10c50*/  FFMA.FTZ R6, R7, R4, -R6 ;  /* 0x0000000407067223 */ /* 0x000fe20000010806 */
[----:B------:R-:W-:Y:S01]  /*10c60*/  FFMA.FTZ R12, R19, R5, -R12 ;  /* 0x00000005130c7223 */ /* 0x000fe2000001080c */
        /* <DEDUP_REMOVED lines=8> */
.L_x_2194:
[----:B------:R-:W-:Y:S05]  /*10cf0*/  BSYNC B0 ;  /* 0x0000000000007941 */ /* 0x000fea0003800000 */
.L_x_2193:
[----:B-----5:R1:W-:Y:S01]  /*10d00*/  STS.128 [R247+0x3800], R32 ;  /* 0x00380020f7007388 */ /* 0x0203e20000000c00 */
[----:B------:R-:W-:Y:S05]  /*10d10*/  BRA `(.L_x_2188) ;  /* 0x0000003400a47947 */ /* 0x000fea0003800000 */
.L_x_2163:
        /* <DEDUP_REMOVED lines=93> */
.L_x_2200:
[----:B------:R-:W-:Y:S05]  /*112f0*/  BSYNC B0 ;  /* 0x0000000000007941 */ /* 0x000fea0003800000 */
.L_x_2199:
[----:B-----5:R3:W-:Y:S02]  /*11300*/  STS.128 [R247], R28 ;  /* 0x0000001cf7007388 */ /* 0x0207e40000000c00 */
.L_x_2198:
[----:B------:R-:W-:Y:S05]  /*11310*/  BSYNC B1 ;  /* 0x0000000000017941 */ /* 0x000fea0003800000 */
.L_x_2197:
        /* <DEDUP_REMOVED lines=90> */
.L_x_2202:
[----:B------:R-:W-:Y:S05]  /*118c0*/  BSYNC B0 ;  /* 0x0000000000007941 */ /* 0x000fea0003800000 */
.L_x_2201:
[----:B-----5:R1:W-:Y:S02]  /*118d0*/  STS.128 [R247+0x2000], R28 ;  /* 0x0020001cf7007388 */ /* 0x0203e40000000c00 */
.L_x_2196:
[----:B------:R-:W-:Y:S05]  /*118e0*/  BSYNC B2 ;  /* 0x0000000000027941 */ /* 0x000fea0003800000 */
.L_x_2195:
        /* <DEDUP_REMOVED lines=98> */
.L_x_2208:
[----:B------:R-:W-:Y:S05]  /*11f10*/  BSYNC B0 ;  /* 0x0000000000007941 */ /* 0x000fea0003800000 */
.L_x_2207:
[----:B-----5:R3:W-:Y:S02]  /*11f20*/  STS.128 [R247+0x800], R28 ;  /* 0x0008001cf7007388 */ /* 0x0207e40000000c00 */
.L_x_2206:
[----:B------:R-:W-:Y:S05]  /*11f30*/  BSYNC B1 ;  /* 0x0000000000017941 */ /* 0x000fea0003800000 */
.L_x_2205:
        /* <DEDUP_REMOVED lines=29> */
[C---:B-----5:R-:W-:Y:S01]  /*12110*/  LOP3.LUT R15, R29.reuse, 0xffff0000, RZ, 0xc0, !PT ;  /* 0xffff00001d0f7812 */ /* 0x060fe200078ec0ff */
[----:B------:R-:W-:Y:S01]  /*12120*/  IMAD.U32 R36, R28, 0x10000, RZ ;  /* 0x000100001c247824 */ /* 0x000fe200078e00ff */
[----:B-1----:R-:W-:Y:S01]  /*12130*/  SHF.L.U32 R44, R29, 0x10, RZ ;  /* 0x000000101d2c7819 */ /* 0x002fe200000006ff */
        /* <DEDUP_REMOVED lines=61> */
.L_x_2210:
[----:B------:R-:W-:Y:S05]  /*12510*/  BSYNC B0 ;  /* 0x0000000000007941 */ /* 0x000fea0003800000 */
.L_x_2209:
[----:B-----5:R3:W-:Y:S02]  /*12520*/  STS.128 [R247+0x2800], R28 ;  /* 0x0028001cf7007388 */ /* 0x0207e40000000c00 */
.L_x_2204:
[----:B------:R-:W-:Y:S05]  /*12530*/  BSYNC B2 ;  /* 0x0000000000027941 */ /* 0x000fea0003800000 */
.L_x_2203:
        /* <DEDUP_REMOVED lines=99> */
.L_x_2216:
[----:B------:R-:W-:Y:S05]  /*12b70*/  BSYNC B0 ;  /* 0x0000000000007941 */ /* 0x000fea0003800000 */
.L_x_2215:
[----:B-----5:R3:W-:Y:S02]  /*12b80*/  STS.128 [R247+0x1000], R28 ;  /* 0x0010001cf7007388 */ /* 0x0207e40000000c00 */
.L_x_2214:
[----:B------:R-:W-:Y:S05]  /*12b90*/  BSYNC B1 ;  /* 0x0000000000017941 */ /* 0x000fea0003800000 */
.L_x_2213:
        /* <DEDUP_REMOVED lines=18> */
[C---:B------:R-:W-:Y:S02]  /*12cc0*/  LEA R6, P1, R5.reuse, R16, 0x1 ;  /* 0x0000001005067211 */ /* 0x040fe400078208ff */
        /* <DEDUP_REMOVED lines=73> */
.L_x_2218:
[----:B------:R-:W-:Y:S05]  /*13160*/  BSYNC B0 ;  /* 0x0000000000007941 */ /* 0x000fea0003800000 */
.L_x_2217:
[----:B-----5:R1:W-:Y:S02]  /*13170*/  STS.128 [R247+0x3000], R20 ;  /* 0x00300014f7007388 */ /* 0x0203e40000000c00 */
.L_x_2212:
[----:B------:R-:W-:Y:S05]  /*13180*/  BSYNC B2 ;  /* 0x0000000000027941 */ /* 0x000fea0003800000 */
.L_x_2211:
        /* <DEDUP_REMOVED lines=15> */
[----:B-1----:R-:W-:-:S03]  /*13280*/  IMAD.MOV.U32 R20, RZ, RZ, RZ ;  /* 0x000000ffff147224 */ /* 0x002fc600078e00ff */
[----:B------:R-:W-:-:S04]  /*13290*/  IADD3 R18, P1, R13, R2, RZ ;  /* 0x000000020d127210 */ /* 0x000fc80007f3e0ff */
[----:B------:R-:W-:-:S03]  /*132a0*/  LEA.HI.X.SX32 R13, R13, R3, 0x1, P1 ;  /* 0x000000030d0d7211 */ /* 0x000fc600008f0eff */
[--C-:B------:R-:W-:Y:S02]  /*132b0*/  @P0 IMAD.MOV R20, RZ, RZ, -R12.reuse ;  /* 0x000000ffff140224 */ /* 0x100fe400078e0a0c */
[----:B------:R-:W-:-:S03]  /*132c0*/  @P0 IMAD.MOV R19, RZ, RZ, -R12 ;  /* 0x000000ffff130224 */ /* 0x000fc600078e0a0c */
[----:B------:R-:W-:-:S04]  /*132d0*/  IADD3 R21, P1, R20, R18, RZ ;  /* 0x0000001214157210 */ /* 0x000fc80007f3e0ff */
[----:B------:R-:W-:Y:S02]  /*132e0*/  LEA.HI.X.SX32 R20, R20, R13, 0x1, P1 ;  /* 0x0000000d14147211 */ /* 0x000fe400008f0eff */
[----:B------:R-:W-:-:S04]  /*132f0*/  LEA R24, P1, R21, R16, 0x1 ;  /* 0x0000001015187211 */ /* 0x000fc800078208ff */
[----:B------:R-:W-:Y:S01]  /*13300*/  LEA.HI.X R25, R21, R17, R20, 0x1, P1 ;  /* 0x0000001115197211 */ /* 0x000fe200008f0c14 */
[----:B------:R-:W-:-:S04]  /*13310*/  IMAD.WIDE R20, R19, 0x2, R34 ;  /* 0x0000000213147825 */ /* 0x000fc800078e0222 */
[----:B------:R-:W-:Y:S01]  /*13320*/  IMAD.MOV.U32 R19, RZ, RZ, RZ ;  /* 0x000000ffff137224 */ /* 0x000fe200078e00ff */
[----:B------:R-:W-:Y:S01]  /*13330*/  @P0 IADD3 R19, -R12, RZ, RZ ;  /* 0x000000ff0c130210 */ /* 0x000fe20007ffe1ff */
[----:B------:R-:W2:Y:S03]  /*13340*/  LD.E.128 R24, desc[UR6][R24.64] ;  /* 0x0000000618187980 */ /* 0x000ea6000c101d00 */
[C---:B------:R-:W-:Y:S01]  /*13350*/  IADD3 R18, P1, R19.reuse, R18, RZ ;  /* 0x0000001213127210 */ /* 0x040fe20007f3e0ff */
[----:B------:R-:W4:Y:S03]  /*13360*/  LD.E.128 R20, desc[UR6][R20.64] ;  /* 0x0000000614147980 */ /* 0x000f26000c101d00 */
[----:B------:R-:W-:Y:S02]  /*13370*/  LEA.HI.X.SX32 R13, R19, R13, 0x1, P1 ;  /* 0x0000000d130d7211 */ /* 0x000fe400008f0eff */
[----:B---3--:R-:W-:-:S04]  /*13380*/  LEA R28, P1, R18, R32, 0x1 ;  /* 0x00000020121c7211 */ /* 0x008fc800078208ff */
[----:B------:R-:W-:-:S06]  /*13390*/  LEA.HI.X R29, R18, R33, R13, 0x1, P1 ;  /* 0x00000021121d7211 */ /* 0x000fcc00008f0c0d */
[----:B------:R-:W3:Y:S01]  /*133a0*/  LD.E.128 R28, desc[UR6][R28.64] ;  /* 0x000000061c1c7980 */ /* 0x000ee2000c101d00 */
        /* <DEDUP_REMOVED lines=8> */
[C---:B--2---:R-:W-:Y:S01]  /*13430*/  SHF.L.U32 R40, R24.reuse, 0x10, RZ ;  /* 0x0000001018287819 */ /* 0x044fe200000006ff */
        /* <DEDUP_REMOVED lines=9> */
[C---:B----4-:R-:W-:Y:S01]  /*134d0*/  SHF.L.U32 R47, R20.reuse, 0x10, RZ ;  /* 0x00000010142f7819 */ /* 0x050fe200000006ff */
        /* <DEDUP_REMOVED lines=16> */
[C---:B---3--:R-:W-:Y:S01]  /*135e0*/  SHF.L.U32 R25, R28.reuse, 0x10, RZ ;  /* 0x000000101c197819 */ /* 0x048fe200000006ff */
        /* <DEDUP_REMOVED lines=27> */
.L_x_2222:
[----:B------:R-:W-:Y:S05]  /*137a0*/  BSYNC B0 ;  /* 0x0000000000007941 */ /* 0x000fea0003800000 */
.L_x_2221:
[----:B-----5:R1:W-:Y:S02]  /*137b0*/  STS.128 [R247+0x1800], R4 ;  /* 0x00180004f7007388 */ /* 0x0203e40000000c00 */
.L_x_2220:
[----:B------:R-:W-:Y:S05]  /*137c0*/  BSYNC B1 ;  /* 0x0000000000017941 */ /* 0x000fea0003800000 */
.L_x_2219:
        /* <DEDUP_REMOVED lines=25> */
[----:B------:R-:W-:-:S05]  /*13960*/  @P0 IMAD.MOV R0, RZ, RZ, -R12 ;  /* 0x000000ffff000224 */ /* 0x000fca00078e0a0c */
[----:B------:R-:W-:-:S04]  /*13970*/  IADD3 R2, P1, R0, R2, RZ ;  /* 0x0000000200027210 */ /* 0x000fc80007f3e0ff */
        /* <DEDUP_REMOVED lines=8> */
[C---:B------:R-:W-:Y:S02]  /*13a00*/  LOP3.LUT R0, R5.reuse, 0xffff0000, RZ, 0xc0, !PT ;  /* 0xffff000005007812 */ /* 0x040fe400078ec0ff */
[----:B------:R-:W-:Y:S02]  /*13a10*/  SHF.L.U32 R12, R5, 0x10, RZ ;  /* 0x00000010050c7819 */ /* 0x000fe400000006ff */
[----:B------:R-:W-:Y:S02]  /*13a20*/  LOP3.LUT R5, R6, 0xffff0000, RZ, 0xc0, !PT ;  /* 0xffff000006057812 */ /* 0x000fe400078ec0ff */
[----:B------:R-:W-:-:S02]  /*13a30*/  LOP3.LUT R4, R7, 0xffff0000, RZ, 0xc0, !PT ;  /* 0xffff000007047812 */ /* 0x000fc400078ec0ff */
[----:B------:R-:W-:Y:S01]  /*13a40*/  SHF.L.U32 R14, R7, 0x10, RZ ;  /* 0x00000010070e7819 */ /* 0x000fe200000006ff */
[C---:B--2---:R-:W-:Y:S01]  /*13a50*/  IMAD.U32 R13, R20.reuse, 0x10000, RZ ;  /* 0x00010000140d7824 */ /* 0x044fe200078e00ff */
[----:B------:R-:W-:Y:S01]  /*13a60*/  LOP3.LUT R7, R20, 0xffff0000, RZ, 0xc0, !PT ;  /* 0xffff000014077812 */ /* 0x000fe200078ec0ff */
[C---:B---3--:R-:W-:Y:S01]  /*13a70*/  IMAD.U32 R28, R22.reuse, 0x10000, RZ ;  /* 0x00010000161c7824 */ /* 0x048fe200078e00ff */
[C---:B------:R-:W-:Y:S02]  /*13a80*/  SHF.L.U32 R6, R21.reuse, 0x10, RZ ;  /* 0x0000001015067819 */ /* 0x040fe400000006ff */
[----:B------:R-:W-:Y:S02]  /*13a90*/  LOP3.LUT R29, R21, 0xffff0000, RZ, 0xc0, !PT ;  /* 0xffff0000151d7812 */ /* 0x000fe400078ec0ff */
[----:B------:R-:W-:Y:S02]  /*13aa0*/  LOP3.LUT R21, R22, 0xffff0000, RZ, 0xc0, !PT ;  /* 0xffff000016157812 */ /* 0x000fe400078ec0ff */
[----:B------:R-:W-:-:S02]  /*13ab0*/  SHF.L.U32 R20, R23, 0x10, RZ ;  /* 0x0000001017147819 */ /* 0x000fc400000006ff */
        /* <DEDUP_REMOVED lines=49> */
.L_x_2224:
[----:B------:R-:W-:Y:S05]  /*13dd0*/  BSYNC B0 ;  /* 0x0000000000007941 */ /* 0x000fea0003800000 */
.L_x_2223:
[----:B-----5:R1:W-:Y:S01]  /*13de0*/  STS.128 [R247+0x3800], R4 ;  /* 0x00380004f7007388 */ /* 0x0203e20000000c00 */
[----:B------:R-:W-:Y:S05]  /*13df0*/  BRA `(.L_x_2188) ;  /* 0x00000004006c7947 */ /* 0x000fea0003800000 */
.L_x_2162:
        /* <DEDUP_REMOVED lines=27> */
.L_x_2226:
[----:B------:R-:W-:Y:S05]  /*13fb0*/  BSYNC B0 ;  /* 0x0000000000007941 */ /* 0x000fea0003800000 */
.L_x_2225:
        /* <DEDUP_REMOVED lines=20> */
.L_x_2228:
[----:B------:R-:W-:Y:S05]  /*14100*/  BSYNC B0 ;  /* 0x0000000000007941 */ /* 0x000fea0003800000 */
.L_x_2227:
        /* <DEDUP_REMOVED lines=20> */
.L_x_2230:
[----:B------:R-:W-:Y:S05]  /*14250*/  BSYNC B0 ;  /* 0x0000000000007941 */ /* 0x000fea0003800000 */
.L_x_2229:
        /* <DEDUP_REMOVED lines=21> */
.L_x_2188:
[----:B------:R-:W-:Y:S05]  /*143b0*/  BSYNC B3 ;  /* 0x0000000000037941 */ /* 0x000fea0003800000 */
.L_x_2161:
        /* <DEDUP_REMOVED lines=19> */
[----:B-----5:R-:W-:Y:S01]  /*144f0*/  @!P5 MOV R16, R241 ;  /* 0x000000f10010d202 */ /* 0x020fe20000000f00 */
        /* <DEDUP_REMOVED lines=12> */
.L_x_2232:
[----:B------:R-:W-:Y:S05]  /*145c0*/  BSYNC B0 ;  /* 0x0000000000007941 */ /* 0x000fea0003800000 */
.L_x_2231:
[----:B------:R-:W-:Y:S04]  /*145d0*/  BSSY B0, `(.L_x_2233) ;  /* 0x0000015000007945 */ /* 0x000fe80003800000 */
[----:B------:R-:W-:Y:S05]  /*145e0*/  @P2 BRA `(.L_x_2234) ;  /* 0x00000000004c2947 */ /* 0x000fea0003800000 */
[C---:B------:R-:W-:Y:S02]  /*145f0*/  LOP3.LUT R4, R251.reuse, 0x1, RZ, 0xc0, !PT ;  /* 0x00000001fb047812 */ /* 0x040fe400078ec0ff */
[----:B------:R-:W-:Y:S02]  /*14600*/  LOP3.LUT P2, RZ, R251, 0x2, RZ, 0xc0, !PT ;  /* 0x00000002fbff7812 */ /* 0x000fe4000784c0ff */
[----:B------:R-:W-:-:S13]  /*14610*/  ISETP.NE.U32.AND P4, PT, R4, 0x1, PT ;  /* 0x000000010400780c */ /* 0x000fda0003f85070 */
[----:B-1---5:R-:W-:-:S04]  /*14620*/  @!P4 LEA R16, P5, R237, R241, 0x1 ;  /* 0x000000f1ed10c211 */ /* 0x022fc800078a08ff */
        /* <DEDUP_REMOVED lines=15> */
.L_x_2234:
[----:B------:R-:W-:Y:S05]  /*14720*/  BSYNC B0 ;  /* 0x0000000000007941 */ /* 0x000fea0003800000 */
.L_x_2233:
        /* <DEDUP_REMOVED lines=8> */
[----:B-----5:R-:W-:-:S11]  /*147b0*/  SHF.L.U64.HI R8, R42, 0x5, R43 ;  /* 0x000000052a087819 */ /* 0x020fd6000001022b */
[----:B-12---:R-:W-:-:S04]  /*147c0*/  @!P2 LEA R12, P4, R7, R241, 0x1 ;  /* 0x000000f1070ca211 */ /* 0x006fc800078808ff */
        /* <DEDUP_REMOVED lines=15> */
.L_x_2236:
[----:B------:R-:W-:Y:S05]  /*148c0*/  BSYNC B0 ;  /* 0x0000000000007941 */ /* 0x000fea0003800000 */
.L_x_2235:
[----:B------:R-:W-:Y:S01]  /*148d0*/  BSSY B0, `(.L_x_2237) ;  /* 0x000001b000007945 */ /* 0x000fe20003800000 */
[----:B------:R-:W-:-:S03]  /*148e0*/  ISETP.GE.AND P4, PT, R4, R3, PT ;  /* 0x000000030400720c */ /* 0x000fc60003f86270 */
[----:B------:R-:W-:Y:S10]  /*148f0*/  @P0 BRA `(.L_x_2238) ;  /* 0x0000000000600947 */ /* 0x000ff40003800000 */
[C---:B------:R-:W-:Y:S02]  /*14900*/  LOP3.LUT R7, R251.reuse, 0x1, RZ, 0xc0, !PT ;  /* 0x00000001fb077812 */ /* 0x040fe400078ec0ff */
[----:B------:R-:W-:Y:S02]  /*14910*/  LOP3.LUT P0, RZ, R251, 0x2, RZ, 0xc0, !PT ;  /* 0x00000002fbff7812 */ /* 0x000fe4000780c0ff */
[----:B------:R-:W-:-:S11]  /*14920*/  ISETP.NE.U32.AND P1, PT, R7, 0x1, PT ;  /* 0x000000010700780c */ /* 0x000fd60003f25070 */
[----:B------:R-:W-:Y:S02]  /*14930*/  @P0 IMAD.MOV.U32 R168, RZ, RZ, R166 ;  /* 0x000000ffffa80224 */ /* 0x000fe400078e00a6 */
[----:B-123-5:R-:W-:Y:S01]  /*14940*/  @!P1 MOV R16, R241 ;  /* 0x000000f100109202 */ /* 0x02efe20000000f00 */
        /* <DEDUP_REMOVED lines=19> */
.L_x_2238:
[----:B------:R-:W-:Y:S05]  /*14a80*/  BSYNC B0 ;  /* 0x0000000000007941 */ /* 0x000fea0003800000 */
.L_x_2237:
[----:B------:R-:W-:Y:S04]  /*14a90*/  BSSY B0, `(.L_x_2239) ;  /* 0x0000017000007945 */ /* 0x000fe80003800000 */
[----:B------:R-:W-:Y:S05]  /*14aa0*/  @P3 BRA `(.L_x_2240) ;  /* 0x0000000000543947 */ /* 0x000fea0003800000 */
[C---:B------:R-:W-:Y:S02]  /*14ab0*/  LOP3.LUT R7, R251.reuse, 0x1, RZ, 0xc0, !PT ;  /* 0x00000001fb077812 */ /* 0x040fe400078ec0ff */
[----:B------:R-:W-:Y:S02]  /*14ac0*/  LOP3.LUT P0, RZ, R251, 0x2, RZ, 0xc0, !PT ;  /* 0x00000002fbff7812 */ /* 0x000fe4000780c0ff */
[----:B------:R-:W-:Y:S01]  /*14ad0*/  ISETP.NE.U32.AND P1, PT, R7, 0x1, PT ;  /* 0x000000010700780c */ /* 0x000fe20003f25070 */
[C---:B------:R-:W-:Y:S01]  /*14ae0*/  IMAD.SHL.U32 R7, R42.reuse, 0x40, RZ ;  /* 0x000000402a077824 */ /* 0x040fe200078e00ff */
[----:B-----5:R-:W-:-:S09]  /*14af0*/  SHF.L.U64.HI R8, R42, 0x6, R43 ;  /* 0x000000062a087819 */ /* 0x020fd2000001022b */
[C---:B-123--:R-:W-:Y:S02]  /*14b00*/  @P0 IADD3 R13, P2, R7.reuse, R166, RZ ;  /* 0x000000a6070d0210 */ /* 0x04efe40007f5e0ff */
[----:B----4-:R-:W-:-:S03]  /*14b10*/  @!P1 LEA R16, P3, R7, R241, 0x1 ;  /* 0x000000f107109211 */ /* 0x010fc600078608ff */
[----:B------:R-:W-:Y:S01]  /*14b20*/  @P0 IMAD.X R12, R8, 0x1, R169, P2 ;  /* 0x00000001080c0824 */ /* 0x000fe200010e06a9 */
[----:B------:R-:W-:Y:S02]  /*14b30*/  @P0 LEA R18, P2, R13, R172, 0x1 ;  /* 0x000000ac0d120211 */ /* 0x000fe400078408ff */
        /* <DEDUP_REMOVED lines=12> */
.L_x_2240:
[----:B------:R-:W-:Y:S05]  /*14c00*/  BSYNC B0 ;  /* 0x0000000000007941 */ /* 0x000fea0003800000 */
.L_x_2239:
[----:B------:R-:W-:Y:S04]  /*14c10*/  BSSY B0, `(.L_x_2241) ;  /* 0x000001b000007945 */ /* 0x000fe80003800000 */
[----:B------:R-:W-:Y:S05]  /*14c20*/  @P6 BRA `(.L_x_2242) ;  /* 0x0000000000646947 */ /* 0x000fea0003800000 */
[C---:B------:R-:W-:Y:S02]  /*14c30*/  LOP3.LUT R7, R251.reuse, 0x1, RZ, 0xc0, !PT ;  /* 0x00000001fb077812 */ /* 0x040fe400078ec0ff */
[----:B------:R-:W-:Y:S02]  /*14c40*/  LOP3.LUT P0, RZ, R251, 0x2, RZ, 0xc0, !PT ;  /* 0x00000002fbff7812 */ /* 0x000fe4000780c0ff */
[----:B------:R-:W-:-:S11]  /*14c50*/  ISETP.NE.U32.AND P1, PT, R7, 0x1, PT ;  /* 0x000000010700780c */ /* 0x000fd60003f25070 */
[----:B-123--:R-:W-:Y:S02]  /*14c60*/  @P0 IMAD.MOV.U32 R12, RZ, RZ, R166 ;  /* 0x000000ffff0c0224 */ /* 0x00efe400078e00a6 */
[----:B------:R-:W-:Y:S01]  /*14c70*/  @P0 IMAD.MOV.U32 R13, RZ, RZ, R169 ;  /* 0x000000ffff0d0224 */ /* 0x000fe200078e00a9 */
[----:B----45:R-:W-:Y:S01]  /*14c80*/  @!P1 MOV R16, R241 ;  /* 0x000000f100109202 */ /* 0x030fe20000000f00 */
        /* <DEDUP_REMOVED lines=19> */
.L_x_2242:
[----:B------:R-:W-:Y:S05]  /*14dc0*/  BSYNC B0 ;  /* 0x0000000000007941 */ /* 0x000fea0003800000 */
.L_x_2241:
        /* <DEDUP_REMOVED lines=27> */
.L_x_2244:
[----:B------:R-:W-:Y:S05]  /*14f80*/  BSYNC B0 ;  /* 0x0000000000007941 */ /* 0x000fea0003800000 */
.L_x_2243:
[----:B------:R-:W-:Y:S04]  /*14f90*/  BSSY B0, `(.L_x_2245) ;  /* 0x000001b000007945 */ /* 0x000fe80003800000 */
[----:B------:R-:W-:Y:S05]  /*14fa0*/  @P4 BRA `(.L_x_2246) ;  /* 0x0000000000644947 */ /* 0x000fea0003800000 */
[C---:B------:R-:W-:Y:S01]  /*14fb0*/  LOP3.LUT R7, R251.reuse, 0x1, RZ, 0xc0, !PT ;  /* 0x00000001fb077812 */ /* 0x040fe200078ec0ff */
[----:B-123--:R-:W-:Y:S01]  /*14fc0*/  IMAD.MOV.U32 R12, RZ, RZ, R166 ;  /* 0x000000ffff0c7224 */ /* 0x00efe200078e00a6 */
[----:B------:R-:W-:Y:S01]  /*14fd0*/  LOP3.LUT P0, RZ, R251, 0x2, RZ, 0xc0, !PT ;  /* 0x00000002fbff7812 */ /* 0x000fe2000780c0ff */
[----:B------:R-:W-:Y:S01]  /*14fe0*/  IMAD.MOV.U32 R13, RZ, RZ, R169 ;  /* 0x000000ffff0d7224 */ /* 0x000fe200078e00a9 */
[----:B------:R-:W-:Y:S01]  /*14ff0*/  ISETP.NE.U32.AND P1, PT, R7, 0x1, PT ;  /* 0x000000010700780c */ /* 0x000fe20003f25070 */
[----:B------:R-:W-:Y:S02]  /*15000*/  IMAD R7, R43, 0x70, RZ ;  /* 0x000000702b077824 */ /* 0x000fe400078e02ff */
[----:B------:R-:W-:-:S05]  /*15010*/  IMAD.WIDE.U32 R12, R42, 0x70, R12 ;  /* 0x000000702a0c7825 */ /* 0x000fca00078e000c */
[----:B------:R-:W-:-:S03]  /*15020*/  IADD3 R7, R13, R7, RZ ;  /* 0x000000070d077210 */ /* 0x000fc60007ffe0ff */
[C---:B----4-:R-:W-:Y:S02]  /*15030*/  @P0 LEA R18, P2, R12.reuse, R172, 0x1 ;  /* 0x000000ac0c120211 */ /* 0x050fe400078408ff */
[----:B-----5:R-:W-:Y:S01]  /*15040*/  @!P1 MOV R16, R241 ;  /* 0x000000f100109202 */ /* 0x020fe20000000f00 */
        /* <DEDUP_REMOVED lines=15> */
.L_x_2246:
[----:B------:R-:W-:Y:S05]  /*15140*/  BSYNC B0 ;  /* 0x0000000000007941 */ /* 0x000fea0003800000 */
.L_x_2245:
        /* <DEDUP_REMOVED lines=18> */
[----:B-123--:R-:W-:Y:S01]  /*15270*/  @!P2 MOV R12, R141 ;  /* 0x0000008d000ca202 */ /* 0x00efe20000000f00 */
        /* <DEDUP_REMOVED lines=12> */
.L_x_2248:
[----:B------:R-:W-:Y:S05]  /*15340*/  BSYNC B0 ;  /* 0x0000000000007941 */ /* 0x000fea0003800000 */
.L_x_2247:
[----:B------:R1:W-:Y:S01]  /*15350*/  @P3 STS.128 [R247+0xc800], RZ ;  /* 0x00c800fff7003388 */ /* 0x0003e20000000c00 */
[----:B------:R-:W-:Y:S03]  /*15360*/  BSSY B0, `(.L_x_2249) ;  /* 0x0000014000007945 */ /* 0x000fe60003800000 */
[----:B------:R1:W-:Y:S01]  /*15370*/  @P3 STS.128 [R247+0x10800], RZ ;  /* 0x010800fff7003388 */ /* 0x0003e20000000c00 */
[----:B------:R-:W-:Y:S05]  /*15380*/  @P3 BRA `(.L_x_2250) ;  /* 0x0000000000443947 */ /* 0x000fea0003800000 */
[C---:B------:R-:W-:Y:S02]  /*15390*/  LOP3.LUT R5, R251.reuse, 0x1, RZ, 0xc0, !PT ;  /* 0x00000001fb057812 */ /* 0x040fe400078ec0ff */
[----:B------:R-:W-:Y:S02]  /*153a0*/  LOP3.LUT P2, RZ, R251, 0x2, RZ, 0xc0, !PT ;  /* 0x00000002fbff7812 */ /* 0x000fe4000784c0ff */
[----:B------:R-:W-:-:S13]  /*153b0*/  ISETP.NE.U32.AND P3, PT, R5, 0x1, PT ;  /* 0x000000010500780c */ /* 0x000fda0003f65070 */
[----:B-123--:R-:W-:-:S04]  /*153c0*/  @!P3 LEA R12, P1, R235, R141, 0x1 ;  /* 0x0000008deb0cb211 */ /* 0x00efc800078208ff */
        /* <DEDUP_REMOVED lines=13> */
.L_x_2250:
[----:B------:R-:W-:Y:S05]  /*154a0*/  BSYNC B0 ;  /* 0x0000000000007941 */ /* 0x000fea0003800000 */
.L_x_2249:
[----:B------:R2:W-:Y:S01]  /*154b0*/  @P0 STS.128 [R247+0xd000], RZ ;  /* 0x00d000fff7000388 */ /* 0x0005e20000000c00 */
[----:B------:R-:W-:Y:S01]  /*154c0*/  BSSY B0, `(.L_x_2251) ;  /* 0x0000018000007945 */ /* 0x000fe20003800000 */
[----:B------:R-:W-:Y:S02]  /*154d0*/  ISETP.GE.AND P3, PT, R0, R3, PT ;  /* 0x000000030000720c */ /* 0x000fe40003f66270 */
[----:B------:R2:W-:Y:S01]  /*154e0*/  @P0 STS.128 [R247+0x11000], RZ ;  /* 0x011000fff7000388 */ /* 0x0005e20000000c00 */
[----:B-1----:R-:W-:Y:S01]  /*154f0*/  LEA.HI R6, R57, R57, RZ, 0x1 ;  /* 0x0000003939067211 */ /* 0x002fe200078f08ff */
[----:B------:R-:W-:Y:S09]  /*15500*/  @P0 BRA `(.L_x_2252) ;  /* 0x00000000004c0947 */ /* 0x000ff20003800000 */
[C---:B------:R-:W-:Y:S02]  /*15510*/  LOP3.LUT R0, R251.reuse, 0x1, RZ, 0xc0, !PT ;  /* 0x00000001fb007812 */ /* 0x040fe400078ec0ff */
[----:B------:R-:W-:Y:S02]  /*15520*/  LOP3.LUT P1, RZ, R251, 0x2, RZ, 0xc0, !PT ;  /* 0x00000002fbff7812 */ /* 0x000fe4000782c0ff */
[----:B------:R-:W-:Y:S01]  /*15530*/  ISETP.NE.U32.AND P2, PT, R0, 0x1, PT ;  /* 0x000000010000780c */ /* 0x000fe20003f45070 */
[C---:B------:R-:W-:Y:S01]  /*15540*/  IMAD.SHL.U32 R0, R48.reuse, 0x20, RZ ;  /* 0x0000002030007824 */ /* 0x040fe200078e00ff */
[----:B------:R-:W-:-:S11]  /*15550*/  SHF.L.U64.HI R5, R48, 0x5, R49 ;  /* 0x0000000530057819 */ /* 0x000fd60000010231 */
[----:B------:R-:W-:-:S04]  /*15560*/  @!P2 LEA R14, P0, R0, R141, 0x1 ;  /* 0x0000008d000ea211 */ /* 0x000fc800078008ff */
[C---:B------:R-:W-:Y:S02]  /*15570*/  @!P2 LEA.HI.X R15, R0.reuse, R140, R5, 0x1, P0 ;  /* 0x0000008c000fa211 */ /* 0x040fe400000f0c05 */
[----:B--23--:R-:W-:-:S03]  /*15580*/  @P1 LEA R12, P0, R0, R141, 0x1 ;  /* 0x0000008d000c1211 */ /* 0x00cfc600078008ff */
        /* <DEDUP_REMOVED lines=11> */
.L_x_2252:
[----:B------:R-:W-:Y:S05]  /*15640*/  BSYNC B0 ;  /* 0x0000000000007941 */ /* 0x000fea0003800000 */
.L_x_2251:
        /* <DEDUP_REMOVED lines=11> */
[-C--:B------:R-:W-:Y:S01]  /*15700*/  @P1 MOV R4, R141.reuse ;  /* 0x0000008d00041202 */ /* 0x080fe20000000f00 */
[C---:B------:R-:W-:Y:S01]  /*15710*/  @P1 IMAD R0, R49.reuse, 0x60, RZ ;  /* 0x0000006031001824 */ /* 0x040fe200078e02ff */
[----:B------:R-:W-:Y:S01]  /*15720*/  @!P2 MOV R6, R141 ;  /* 0x0000008d0006a202 */ /* 0x000fe20000000f00 */
        /* <DEDUP_REMOVED lines=17> */
.L_x_2254:
[----:B------:R-:W-:Y:S05]  /*15840*/  BSYNC B0 ;  /* 0x0000000000007941 */ /* 0x000fea0003800000 */
.L_x_2253:
        /* <DEDUP_REMOVED lines=23> */
.L_x_2256:
[----:B------:R-:W-:Y:S05]  /*159c0*/  BSYNC B0 ;  /* 0x0000000000007941 */ /* 0x000fea0003800000 */
.L_x_2255:
        /* <DEDUP_REMOVED lines=27> */
.L_x_2258:
[----:B------:R-:W-:Y:S05]  /*15b80*/  BSYNC B0 ;  /* 0x0000000000007941 */ /* 0x000fea0003800000 */
.L_x_2257:
        /* <DEDUP_REMOVED lines=27> */
.L_x_2260:
[----:B------:R-:W-:Y:S05]  /*15d40*/  BSYNC B0 ;  /* 0x0000000000007941 */ /* 0x000fea0003800000 */
.L_x_2259:
        /* <DEDUP_REMOVED lines=27> */
.L_x_2262:
[----:B------:R-:W-:Y:S05]  /*15f00*/  BSYNC B0 ;  /* 0x0000000000007941 */ /* 0x000fea0003800000 */
.L_x_2261:
[----:B-----5:R-:W4:Y:S01]  /*15f10*/  LD.E R8, desc[UR6][R10.64+0x18c] ;  /* 0x00018c060a087980 */ /* 0x020f22000c101900 */
[----:B------:R-:W-:Y:S01]  /*15f20*/  IMAD.SHL.U32 R0, R56, 0x40, RZ ;  /* 0x0000004038007824 */ /* 0x000fe200078e00ff */
[----:B------:R-:W-:Y:S01]  /*15f30*/  LOP3.LUT R58, R58, 0x1c0, RZ, 0xc0, !PT ;  /* 0x000001c03a3a7812 */ /* 0x000fe200078ec0ff */
[----:B------:R-:W-:Y:S02]  /*15f40*/  IMAD.SHL.U32 R3, R57, 0x8, RZ ;  /* 0x0000000839037824 */ /* 0x000fe400078e00ff */
[----:B------:R-:W-:Y:S01]  /*15f50*/  IMAD.SHL.U32 R170, R170, 0x8, RZ ;  /* 0x00000008aaaa7824 */ /* 0x000fe200078e00ff */
[----:B------:R-:W-:Y:S01]  /*15f60*/  LOP3.LUT R0, R0, 0x1c0, RZ, 0xc0, !PT ;  /* 0x000001c000007812 */ /* 0x000fe200078ec0ff */
[----:B------:R-:W-:Y:S01]  /*15f70*/  IMAD.SHL.U32 R36, R59, 0x40, RZ ;  /* 0x000000403b247824 */ /* 0x000fe200078e00ff */
[----:B------:R-:W-:Y:S01]  /*15f80*/  LOP3.LUT R3, R58, 0x8, R3, 0xf8, !PT ;  /* 0x000000083a037812 */ /* 0x000fe200078ef803 */
[----:B------:R-:W0:Y:S01]  /*15f90*/  LDGDEPBAR ;  /* 0x00000000000079af */ /* 0x000e220000000000 */
[----:B------:R-:W-:-:S02]  /*15fa0*/  LOP3.LUT R170, R0, 0x8, R170, 0xf8, !PT ;  /* 0x0000000800aa7812 */ /* 0x000fc400078ef8aa */
[----:B------:R-:W-:Y:S02]  /*15fb0*/  LOP3.LUT R36, R36, 0xfffffe00, RZ, 0xc0, !PT ;  /* 0xfffffe0024247812 */ /* 0x000fe400078ec0ff */
[----:B------:R-:W-:Y:S02]  /*15fc0*/  SHF.R.U32.HI R58, RZ, 0x3, R58 ;  /* 0x00000003ff3a7819 */ /* 0x000fe4000001163a */
        /* <DEDUP_REMOVED lines=10> */
[----:B------:R-:W-:Y:S01]  /*16070*/  R2P PR, R56, 0x6 ;  /* 0x0000000638007804 */ /* 0x000fe20000000000 */
[C---:B------:R-:W-:Y:S02]  /*16080*/  VIADD R0, R233.reuse, 0x4000 ;  /* 0x00004000e9007836 */ /* 0x040fe40000000000 */
[----:B------:R-:W-:Y:S01]  /*16090*/  VIADD R231, R233, 0x4020 ;  /* 0x00004020e9e77836 */ /* 0x000fe20000000000 */
[----:B------:R-:W1:Y:S01]  /*160a0*/  LDSM.16.M88.4 R28, [R233+0x4800] ;  /* 0x00480000e91c783b */ /* 0x000e620000000200 */
[----:B------:R-:W-:-:S03]  /*160b0*/  IMAD R232, R38, 0x2, R234 ;  /* 0x0000000226e87824 */ /* 0x000fc600078e02ea */
[----:B------:R-:W1:Y:S04]  /*160c0*/  LDSM.16.M88.4 R128, [R233+0x6000] ;  /* 0x00600000e980783b */ /* 0x000e680000000200 */
[----:B------:R-:W-:Y:S01]  /*160d0*/  LDSM.16.M88.4 R116, [R232] ;  /* 0x00000000e874783b */ /* 0x000fe20000000200 */
[----:B------:R-:W-:-:S03]  /*160e0*/  @P1 VIADD R231, R0, 0xffffffe0 ;  /* 0xffffffe000e71836 */ /* 0x000fc60000000000 */
[----:B------:R-:W-:Y:S04]  /*160f0*/  LDSM.16.M88.4 R20, [R233+0x5000] ;  /* 0x00500000e914783b */ /* 0x000fe80000000200 */
[----:B------:R-:W4:Y:S01]  /*16100*/  LDSM.16.M88.4 R124, [R231] ;  /* 0x00000000e77c783b */ /* 0x000f220000000200 */
[----:B------:R-:W-:-:S03]  /*16110*/  IMAD.MOV.U32 R0, RZ, RZ, 0x40 ;  /* 0x00000040ff007424 */ /* 0x000fc600078e00ff */
[----:B-123--:R-:W1:Y:S02]  /*16120*/  LDSM.16.M88.4 R12, [R233+0x5800] ;  /* 0x00580000e90c783b */ /* 0x00ee640000000200 */
[----:B------:R-:W-:Y:S02]  /*16130*/  SEL R0, R0, 0xffffffc0, !P2 ;  /* 0xffffffc000007807 */ /* 0x000fe40005000000 */
[----:B------:R-:W2:Y:S01]  /*16140*/  LDSM.16.M88.4 R88, [R233+0x7000] ;  /* 0x00700000e958783b */ /* 0x000ea20000000200 */
[----:B------:R-:W-:Y:S02]  /*16150*/  IMAD R230, R37, 0x2, R234 ;  /* 0x0000000225e67824 */ /* 0x000fe400078e02ea */
[----:B------:R-:W-:Y:S01]  /*16160*/  IMAD.IADD R227, R233, 0x1, R0 ;  /* 0x00000001e9e37824 */ /* 0x000fe200078e0200 */
[----:B------:R-:W3:Y:S04]  /*16170*/  LDSM.16.M88.4 R96, [R233+0x6800] ;  /* 0x00680000e960783b */ /* 0x000ee80000000200 */
[----:B------:R-:W3:Y:S01]  /*16180*/  LDSM.16.M88.4 R132, [R233+0x7800] ;  /* 0x00780000e984783b */ /* 0x000ee20000000200 */
[C---:B------:R-:W-:Y:S03]  /*16190*/  HMMA.16816.F32.BF16 R44, R80.reuse, R40, RZ ;  /* 0x00000028502c723c */ /* 0x040fe600000418ff */
[----:B------:R-:W3:Y:S04]  /*161a0*/  LDSM.16.M88.4 R64, [R231+0x800] ;  /* 0x00080000e740783b */ /* 0x000ee80000000200 */
[----:B------:R-:W3:Y:S01]  /*161b0*/  LDSM.16.M88.4 R120, [R231+0x2000] ;  /* 0x00200000e778783b */ /* 0x000ee20000000200 */
[C---:B------:R-:W-:Y:S03]  /*161c0*/  HMMA.16816.F32.BF16 R40, R80.reuse, R42, RZ ;  /* 0x0000002a5028723c */ /* 0x040fe600000418ff */
[----:B------:R-:W-:Y:S04]  /*161d0*/  LDSM.16.M88.4 R76, [R230] ;  /* 0x00000000e64c783b */ /* 0x000fe80000000200 */
[----:B------:R-:W3:Y:S04]  /*161e0*/  LDSM.16.M88.4 R72, [R227+0x4000] ;  /* 0x00400000e348783b */ /* 0x000ee80000000200 */
[----:B------:R-:W3:Y:S01]  /*161f0*/  LDSM.16.M88.4 R60, [R231+0x1000] ;  /* 0x00100000e73c783b */ /* 0x000ee20000000200 */
[C---:B------:R-:W-:Y:S03]  /*16200*/  HMMA.16816.F32.BF16 R32, R80.reuse, R28, RZ ;  /* 0x0000001c5020723c */ /* 0x040fe600000418ff */
[----:B------:R-:W3:Y:S03]  /*16210*/  LDSM.16.M88.4 R56, [R231+0x1800] ;  /* 0x00180000e738783b */ /* 0x000ee60000000200 */
[C---:B------:R-:W-:Y:S01]  /*16220*/  HMMA.16816.F32.BF16 R4, R80.reuse, R128, RZ ;  /* 0x000000805004723c */ /* 0x040fe200000418ff */
[----:B------:R-:W3:Y:S04]  /*16230*/  LDSM.16.M88.4 R108, [R231+0x3000] ;  /* 0x00300000e76c783b */ /* 0x000ee80000000200 */
[----:B------:R-:W3:Y:S01]  /*16240*/  LDSM.16.M88.4 R112, [R231+0x2800] ;  /* 0x00280000e770783b */ /* 0x000ee20000000200 */
[C---:B------:R-:W-:Y:S03]  /*16250*/  HMMA.16816.F32.BF16 R28, R80.reuse, R30, RZ ;  /* 0x0000001e501c723c */ /* 0x040fe600000418ff */
[----:B------:R-:W3:Y:S03]  /*16260*/  LDSM.16.M88.4 R104, [R231+0x3800] ;  /* 0x00380000e768783b */ /* 0x000ee60000000200 */
[----:B------:R-:W-:Y:S01]  /*16270*/  HMMA.16816.F32.BF16 R128, R80, R130, RZ ;  /* 0x000000825080723c */ /* 0x000fe200000418ff */
[----:B------:R-:W3:Y:S05]  /*16280*/  LDSM.16.M88.4 R68, [R227+0x4800] ;  /* 0x00480000e344783b */ /* 0x000eea0000000200 */
[C---:B----4-:R-:W-:Y:S06]  /*16290*/  HMMA.16816.F32.BF16 R44, R116.reuse, R124, R44 ;  /* 0x0000007c742c723c */ /* 0x050fec000004182c */
[----:B------:R-:W-:Y:S06]  /*162a0*/  HMMA.16816.F32.BF16 R40, R116, R126, R40 ;  /* 0x0000007e7428723c */ /* 0x000fec0000041828 */
[C---:B------:R-:W-:Y:S06]  /*162b0*/  HMMA.16816.F32.BF16 R24, R80.reuse, R20, RZ ;  /* 0x000000145018723c */ /* 0x040fec00000418ff */
[C---:B------:R-:W-:Y:S06]  /*162c0*/  HMMA.16816.F32.BF16 R20, R80.reuse, R22, RZ ;  /* 0x000000165014723c */ /* 0x040fec00000418ff */
[C---:B-1----:R-:W-:Y:S06]  /*162d0*/  HMMA.16816.F32.BF16 R16, R80.reuse, R12, RZ ;  /* 0x0000000c5010723c */ /* 0x042fec00000418ff */
[----:B------:R-:W-:Y:S01]  /*162e0*/  HMMA.16816.F32.BF16 R12, R80, R14, RZ ;  /* 0x0000000e500c723c */ /* 0x000fe200000418ff */
[----:B------:R-:W-:-:S02]  /*162f0*/  IMAD R229, R37, 0x2, R232 ;  /* 0x0000000225e57824 */ /* 0x000fc400078e02e8 */
[----:B------:R-:W-:-:S03]  /*16300*/  IMAD.IADD R216, R0, 0x1, R231 ;  /* 0x0000000100d87824 */ /* 0x000fc600078e02e7 */
[C---:B--2---:R-:W-:Y:S01]  /*16310*/  HMMA.16816.F32.BF16 R92, R80.reuse, R88, RZ ;  /* 0x00000058505c723c */ /* 0x044fe200000418ff */
[----:B------:R-:W-:Y:S05]  /*16320*/  LDSM.16.M88.4 R124, [R229] ;  /* 0x00000000e57c783b */ /* 0x000fea0000000200 */
[C---:B------:R-:W-:Y:S06]  /*16330*/  HMMA.16816.F32.BF16 R88, R80.reuse, R90, RZ ;  /* 0x0000005a5058723c */ /* 0x040fec00000418ff */
[C---:B---3--:R-:W-:Y:S06]  /*16340*/  HMMA.16816.F32.BF16 R100, R80.reuse, R96, RZ ;  /* 0x000000605064723c */ /* 0x048fec00000418ff */
[C---:B------:R-:W-:Y:S06]  /*16350*/  HMMA.16816.F32.BF16 R96, R80.reuse, R98, RZ ;  /* 0x000000625060723c */ /* 0x040fec00000418ff */
[C---:B------:R-:W-:Y:S06]  /*16360*/  HMMA.16816.F32.BF16 R84, R80.reuse, R132, RZ ;  /* 0x000000845054723c */ /* 0x040fec00000418ff */
[----:B------:R-:W-:Y:S01]  /*16370*/  HMMA.16816.F32.BF16 R80, R80, R134, RZ ;  /* 0x000000865050723c */ /* 0x000fe200000418ff */
[----:B------:R-:W-:Y:S05]  /*16380*/  LDSM.16.M88.4 R132, [R227+0x6800] ;  /* 0x00680000e384783b */ /* 0x000fea0000000200 */
[C---:B------:R-:W-:Y:S06]  /*16390*/  HMMA.16816.F32.BF16 R32, R116.reuse, R64, R32 ;  /* 0x000000407420723c */ /* 0x040fec0000041820 */
[C---:B------:R-:W-:Y:S01]  /*163a0*/  HMMA.16816.F32.BF16 R28, R116.reuse, R66, R28 ;  /* 0x00000042741c723c */ /* 0x040fe2000004181c */
[----:B------:R-:W-:Y:S05]  /*163b0*/  LDSM.16.M88.4 R64, [R227+0x5000] ;  /* 0x00500000e340783b */ /* 0x000fea0000000200 */
[C---:B------:R-:W-:Y:S06]  /*163c0*/  HMMA.16816.F32.BF16 R4, R116.reuse, R120, R4 ;  /* 0x000000787404723c */ /* 0x040fec0000041804 */
[----:B------:R-:W-:Y:S01]  /*163d0*/  HMMA.16816.F32.BF16 R128, R116, R122, R128 ;  /* 0x0000007a7480723c */ /* 0x000fe20000041880 */
[----:B------:R-:W1:Y:S05]  /*163e0*/  LDSM.16.M88.4 R120, [R216] ;  /* 0x00000000d878783b */ /* 0x000e6a0000000200 */
[C---:B------:R-:W-:Y:S06]  /*163f0*/  HMMA.16816.F32.BF16 R44, R76.reuse, R72, R44 ;  /* 0x000000484c2c723c */ /* 0x040fec000004182c */
[----:B------:R-:W-:Y:S01]  /*16400*/  HMMA.16816.F32.BF16 R40, R76, R74, R40 ;  /* 0x0000004a4c28723c */ /* 0x000fe20000041828 */
[----:B------:R-:W2:Y:S05]  /*16410*/  LDSM.16.M88.4 R72, [R227+0x7000] ;  /* 0x00700000e348783b */ /* 0x000eaa0000000200 */
[C---:B------:R-:W-:Y:S06]  /*16420*/  HMMA.16816.F32.BF16 R24, R116.reuse, R60, R24 ;  /* 0x0000003c7418723c */ /* 0x040fec0000041818 */
[C---:B------:R-:W-:Y:S01]  /*16430*/  HMMA.16816.F32.BF16 R20, R116.reuse, R62, R20 ;  /* 0x0000003e7414723c */ /* 0x040fe20000041814 */
[----:B------:R-:W3:Y:S05]  /*16440*/  LDSM.16.M88.4 R60, [R227+0x5800] ;  /* 0x00580000e33c783b */ /* 0x000eea0000000200 */
        /* <DEDUP_REMOVED lines=10> */
[----:B------:R-:W-:Y:S01]  /*164f0*/  HMMA.16816.F32.BF16 R80, R116, R106, R80 ;  /* 0x0000006a7450723c */ /* 0x000fe20000041850 */
[----:B------:R-:W-:Y:S05]  /*16500*/  LDSM.16.M88.4 R104, [R216+0x1000] ;  /* 0x00100000d868783b */ /* 0x000fea0000000200 */
[C---:B------:R-:W-:Y:S06]  /*16510*/  HMMA.16816.F32.BF16 R32, R76.reuse, R68, R32 ;  /* 0x000000444c20723c */ /* 0x040fec0000041820 */
[----:B------:R-:W-:Y:S01]  /*16520*/  HMMA.16816.F32.BF16 R116, R76, R70, R28 ;  /* 0x000000464c74723c */ /* 0x000fe2000004181c */
[----:B------:R-:W-:Y:S04]  /*16530*/  LDSM.16.M88.4 R28, [R234+0x2000] ;  /* 0x00200000ea1c783b */ /* 0x000fe80000000200 */
[----:B------:R-:W4:Y:S01]  /*16540*/  LDSM.16.M88.4 R68, [R233+0x8000] ;  /* 0x00800000e944783b */ /* 0x000f220000000200 */
[C---:B-1----:R-:W-:Y:S06]  /*16550*/  HMMA.16816.F32.BF16 R44, R124.reuse, R120, R44 ;  /* 0x000000787c2c723c */ /* 0x042fec000004182c */
[----:B------:R-:W-:Y:S01]  /*16560*/  HMMA.16816.F32.BF16 R40, R124, R122, R40 ;  /* 0x0000007a7c28723c */ /* 0x000fe20000041828 */
[----:B------:R-:W-:Y:S05]  /*16570*/  LDSM.16.M88.4 R120, [R233+0x9000] ;  /* 0x00900000e978783b */ /* 0x000fea0000000200 */
[C---:B--2---:R-:W-:Y:S06]  /*16580*/  HMMA.16816.F32.BF16 R92, R76.reuse, R72, R92 ;  /* 0x000000484c5c723c */ /* 0x044fec000004185c */
[C---:B------:R-:W-:Y:S01]  /*16590*/  HMMA.16816.F32.BF16 R88, R76.reuse, R74, R88 ;  /* 0x0000004a4c58723c */ /* 0x040fe20000041858 */
[----:B------:R-:W1:Y:S05]  /*165a0*/  LDSM.16.M88.4 R72, [R233+0x8800] ;  /* 0x00880000e948783b */ /* 0x000e6a0000000200 */
[C---:B------:R-:W-:Y:S06]  /*165b0*/  HMMA.16816.F32.BF16 R24, R76.reuse, R64, R24 ;  /* 0x000000404c18723c */ /* 0x040fec0000041818 */
[C---:B------:R-:W-:Y:S01]  /*165c0*/  HMMA.16816.F32.BF16 R20, R76.reuse, R66, R20 ;  /* 0x000000424c14723c */ /* 0x040fe20000041814 */
[----:B------:R-:W-:Y:S05]  /*165d0*/  LDSM.16.M88.4 R64, [R231+0x4000] ;  /* 0x00400000e740783b */ /* 0x000fea0000000200 */
[C---:B---3--:R-:W-:Y:S06]  /*165e0*/  HMMA.16816.F32.BF16 R16, R76.reuse, R60, R16 ;  /* 0x0000003c4c10723c */ /* 0x048fec0000041810 */
[C---:B------:R-:W-:Y:S01]  /*165f0*/  HMMA.16816.F32.BF16 R12, R76.reuse, R62, R12 ;  /* 0x0000003e4c0c723c */ /* 0x040fe2000004180c */
[----:B------:R-:W2:Y:S05]  /*16600*/  LDSM.16.M88.4 R60, [R232+0x2000] ;  /* 0x00200000e83c783b */ /* 0x000eaa0000000200 */
[C---:B----4-:R-:W-:Y:S06]  /*16610*/  HMMA.16816.F32.BF16 R4, R76.reuse, R56, R4 ;  /* 0x000000384c04723c */ /* 0x050fec0000041804 */
[----:B------:R-:W-:Y:S01]  /*16620*/  HMMA.16816.F32.BF16 R128, R76, R58, R128 ;  /* 0x0000003a4c80723c */ /* 0x000fe20000041880 */
[----:B------:R-:W3:Y:S05]  /*16630*/  LDSM.16.M88.4 R56, [R216+0x1800] ;  /* 0x00180000d838783b */ /* 0x000eea0000000200 */
[----:B------:R-:W-:Y:S06]  /*16640*/  HMMA.16816.F32.BF16 R32, R124, R108, R32 ;  /* 0x0000006c7c20723c */ /* 0x000fec0000041820 */
[C---:B------:R-:W-:Y:S06]  /*16650*/  HMMA.16816.F32.BF16 R44, R28.reuse, R68, R44 ;  /* 0x000000441c2c723c */ /* 0x040fec000004182c */
[----:B------:R-:W-:Y:S01]  /*16660*/  HMMA.16816.F32.BF16 R40, R28, R70, R40 ;  /* 0x000000461c28723c */ /* 0x000fe20000041828 */
[----:B------:R-:W4:Y:S05]  /*16670*/  LDSM.16.M88.4 R68, [R231+0x4800] ;  /* 0x00480000e744783b */ /* 0x000f2a0000000200 */
[----:B------:R-:W-:Y:S06]  /*16680*/  HMMA.16816.F32.BF16 R24, R124, R104, R24 ;  /* 0x000000687c18723c */ /* 0x000fec0000041818 */
[C---:B------:R-:W-:Y:S06]  /*16690*/  HMMA.16816.F32.BF16 R100, R76.reuse, R132, R100 ;  /* 0x000000844c64723c */ /* 0x040fec0000041864 */
[C---:B------:R-:W-:Y:S06]  /*166a0*/  HMMA.16816.F32.BF16 R96, R76.reuse, R134, R96 ;  /* 0x000000864c60723c */ /* 0x040fec0000041860 */
[C---:B------:R-:W-:Y:S06]  /*166b0*/  HMMA.16816.F32.BF16 R84, R76.reuse, R112, R84 ;  /* 0x000000704c54723c */ /* 0x040fec0000041854 */
[----:B------:R-:W-:Y:S01]  /*166c0*/  HMMA.16816.F32.BF16 R80, R76, R114, R80 ;  /* 0x000000724c50723c */ /* 0x000fe20000041850 */
[----:B------:R-:W-:Y:S05]  /*166d0*/  LDSM.16.M88.4 R76, [R227+0x8000] ;  /* 0x00800000e34c783b */ /* 0x000fea0000000200 */
[----:B------:R-:W-:Y:S01]  /*166e0*/  HMMA.16816.F32.BF16 R104, R124, R106, R20 ;  /* 0x0000006a7c68723c */ /* 0x000fe20000041814 */
[----:B------:R-:W4:Y:S05]  /*166f0*/  LDSM.16.M88.4 R20, [R230+0x2000] ;  /* 0x00200000e614783b */ /* 0x000f2a0000000200 */
[----:B-1----:R-:W-:Y:S06]  /*16700*/  HMMA.16816.F32.BF16 R32, R28, R72, R32 ;  /* 0x000000481c20723c */ /* 0x002fec0000041820 */
[----:B------:R-:W-:Y:S01]  /*16710*/  HMMA.16816.F32.BF16 R116, R124, R110, R116 ;  /* 0x0000006e7c74723c */ /* 0x000fe20000041874 */
[----:B------:R-:W-:Y:S05]  /*16720*/  LDSM.16.M88.4 R108, [R216+0x2000] ;  /* 0x00200000d86c783b */ /* 0x000fea0000000200 */
[C---:B--2---:R-:W-:Y:S06]  /*16730*/  HMMA.16816.F32.BF16 R44, R60.reuse, R64, R44 ;  /* 0x000000403c2c723c */ /* 0x044fec000004182c */
[----:B------:R-:W-:Y:S01]  /*16740*/  HMMA.16816.F32.BF16 R40, R60, R66, R40 ;  /* 0x000000423c28723c */ /* 0x000fe20000041828 */
[----:B------:R-:W1:Y:S05]  /*16750*/  LDSM.16.M88.4 R64, [R227+0x8800] ;  /* 0x00880000e340783b */ /* 0x000e6a0000000200 */
[C---:B---3--:R-:W-:Y:S06]  /*16760*/  HMMA.16816.F32.BF16 R16, R124.reuse, R56, R16 ;  /* 0x000000387c10723c */ /* 0x048fec0000041810 */
[----:B------:R-:W-:Y:S01]  /*16770*/  HMMA.16816.F32.BF16 R112, R124, R58, R12 ;  /* 0x0000003a7c70723c */ /* 0x000fe2000004180c */
[----:B------:R-:W-:Y:S04]  /*16780*/  LDSM.16.M88.4 R12, [R229+0x2000] ;  /* 0x00200000e50c783b */ /* 0x000fe80000000200 */
[----:B------:R-:W2:Y:S01]  /*16790*/  LDSM.16.M88.4 R56, [R216+0x4000] ;  /* 0x00400000d838783b */ /* 0x000ea20000000200 */
[----:B----4-:R-:W-:Y:S06]  /*167a0*/  HMMA.16816.F32.BF16 R32, R60, R68, R32 ;  /* 0x000000443c20723c */ /* 0x010fec0000041820 */
[----:B------:R-:W-:Y:S01]  /*167b0*/  HMMA.16816.F32.BF16 R116, R28, R74, R116 ;  /* 0x0000004a1c74723c */ /* 0x000fe20000041874 */
[----:B------:R-:W3:Y:S05]  /*167c0*/  LDSM.16.M88.4 R72, [R216+0x4800] ;  /* 0x00480000d848783b */ /* 0x000eea0000000200 */
[C---:B------:R-:W-:Y:S06]  /*167d0*/  HMMA.16816.F32.BF16 R44, R20.reuse, R76, R44 ;  /* 0x0000004c142c723c */ /* 0x040fec000004182c */
[C---:B------:R-:W-:Y:S01]  /*167e0*/  HMMA.16816.F32.BF16 R40, R20.reuse, R78, R40 ;  /* 0x0000004e1428723c */ /* 0x040fe20000041828 */
[----:B------:R-:W-:Y:S05]  /*167f0*/  LDSM.16.M88.4 R76, [R216+0x2800] ;  /* 0x00280000d84c783b */ /* 0x000fea0000000200 */
[----:B-1----:R-:W-:Y:S06]  /*16800*/  HMMA.16816.F32.BF16 R32, R20, R64, R32 ;  /* 0x000000401420723c */ /* 0x002fec0000041820 */
[----:B------:R-:W-:Y:S01]  /*16810*/  HMMA.16816.F32.BF16 R116, R60, R70, R116 ;  /* 0x000000463c74723c */ /* 0x000fe20000041874 */
[----:B------:R-:W-:Y:S05]  /*16820*/  LDSM.16.M88.4 R68, [R231+0x5000] ;  /* 0x00500000e744783b */ /* 0x000fea0000000200 */
[C---:B--2---:R-:W-:Y:S06]  /*16830*/  HMMA.16816.F32.BF16 R44, R12.reuse, R56, R44 ;  /* 0x000000380c2c723c */ /* 0x044fec000004182c */
[----:B------:R-:W-:Y:S01]  /*16840*/  HMMA.16816.F32.BF16 R40, R12, R58, R40 ;  /* 0x0000003a0c28723c */ /* 0x000fe20000041828 */
[----:B------:R-:W1:Y:S05]  /*16850*/  LDSM.16.M88.4 R56, [R233+0x9800] ;  /* 0x00980000e938783b */ /* 0x000e6a0000000200 */
[----:B------:R-:W-:Y:S06]  /*16860*/  HMMA.16816.F32.BF16 R24, R28, R120, R24 ;  /* 0x000000781c18723c */ /* 0x000fec0000041818 */
[----:B---3--:R-:W-:Y:S06]  /*16870*/  HMMA.16816.F32.BF16 R32, R12, R72, R32 ;  /* 0x000000480c20723c */ /* 0x008fec0000041820 */
[----:B------:R-:W-:Y:S06]  /*16880*/  HMMA.16816.F32.BF16 R104, R28, R122, R104 ;  /* 0x0000007a1c68723c */ /* 0x000fec0000041868 */
[----:B------:R-:W-:Y:S01]  /*16890*/  HMMA.16816.F32.BF16 R116, R20, R66, R116 ;  /* 0x000000421474723c */ /* 0x000fe20000041874 */
[----:B------:R-:W-:Y:S01]  /*168a0*/  LDSM.16.M88.4 R64, [R227+0x9000] ;  /* 0x00900000e340783b */ /* 0x000fe20000000200 */
[-C--:B------:R-:W-:Y:S01]  /*168b0*/  FMUL.FTZ R40, R40, R8.reuse ;  /* 0x0000000828287220 */ /* 0x080fe20000410000 */
[-C--:B------:R-:W-:Y:S01]  /*168c0*/  FMUL.FTZ R41, R41, R8.reuse ;  /* 0x0000000829297220 */ /* 0x080fe20000410000 */
[----:B------:R-:W-:-:S02]  /*168d0*/  FMUL.FTZ R42, R42, R8 ;  /* 0x000000082a2a7220 */ /* 0x000fc40000410000 */
[----:B------:R-:W-:Y:S01]  /*168e0*/  HMMA.16816.F32.BF16 R4, R124, R108, R4 ;  /* 0x0000006c7c04723c */ /* 0x000fe20000041804 */
[----:B------:R-:W-:-:S05]  /*168f0*/  FMUL.FTZ R43, R43, R8 ;  /* 0x000000082b2b7220 */ /* 0x000fca0000410000 */
[----:B------:R-:W-:Y:S01]  /*16900*/  HMMA.16816.F32.BF16 R128, R124, R110, R128 ;  /* 0x0000006e7c80723c */ /* 0x000fe20000041880 */
[----:B------:R-:W2:Y:S01]  /*16910*/  LDSM.16.M88.4 R108, [R231+0x5800] ;  /* 0x00580000e76c783b */ /* 0x000ea20000000200 */
[-C--:B------:R-:W-:Y:S01]  /*16920*/  FMUL.FTZ R0, R44, R8.reuse ;  /* 0x000000082c007220 */ /* 0x080fe20000410000 */
[-C--:B------:R-:W-:Y:S01]  /*16930*/  FMUL.FTZ R39, R45, R8.reuse ;  /* 0x000000082d277220 */ /* 0x080fe20000410000 */
[-C--:B------:R-:W-:Y:S01]  /*16940*/  FMUL.FTZ R44, R47, R8.reuse ;  /* 0x000000082f2c7220 */ /* 0x080fe20000410000 */
[----:B------:R-:W-:Y:S01]  /*16950*/  MUFU.TANH R45, R40 ;  /* 0x00000028002d7308 */ /* 0x000fe20000002400 */
[----:B-1----:R-:W-:Y:S01]  /*16960*/  HMMA.16816.F32.BF16 R16, R28, R56, R16 ;  /* 0x000000381c10723c */ /* 0x002fe20000041810 */
[-C--:B------:R-:W-:Y:S01]  /*16970*/  FMUL.FTZ R32, R32, R8.reuse ;  /* 0x0000000820207220 */ /* 0x080fe20000410000 */
[-C--:B------:R-:W-:Y:S01]  /*16980*/  FMUL.FTZ R33, R33, R8.reuse ;  /* 0x0000000821217220 */ /* 0x080fe20000410000 */
[-C--:B------:R-:W-:Y:S01]  /*16990*/  FMUL.FTZ R34, R34, R8.reuse ;  /* 0x0000000822227220 */ /* 0x080fe20000410000 */
[----:B------:R-:W-:Y:S03]  /*169a0*/  LDSM.16.M88.4 R120, [R216+0x5000] ;  /* 0x00500000d878783b */ /* 0x000fe60000000200 */
[----:B------:R-:W-:Y:S08]  /*169b0*/  MUFU.TANH R47, R41 ;  /* 0x00000029002f7308 */ /* 0x000ff00000002400 */
[----:B------:R-:W-:Y:S08]  /*169c0*/  MUFU.TANH R49, R42 ;  /* 0x0000002a00317308 */ /* 0x000ff00000002400 */
[----:B------:R1:W-:Y:S01]  /*169d0*/  MUFU.TANH R48, R43 ;  /* 0x0000002b00307308 */ /* 0x0003e20000002400 */
[C---:B------:R-:W-:Y:S01]  /*169e0*/  HMMA.16816.F32.BF16 R24, R60.reuse, R68, R24 ;  /* 0x000000443c18723c */ /* 0x040fe20000041818 */
[----:B-1----:R-:W1:Y:S05]  /*169f0*/  LDSM.16.M88.4 R40, [R233+0xa000] ;  /* 0x00a00000e928783b */ /* 0x002e6a0000000200 */
[----:B------:R-:W-:Y:S01]  /*16a00*/  HMMA.16816.F32.BF16 R104, R60, R70, R104 ;  /* 0x000000463c68723c */ /* 0x000fe20000041868 */
[----:B------:R-:W-:Y:S01]  /*16a10*/  MUFU.TANH R72, R32 ;  /* 0x0000002000487308 */ /* 0x000fe20000002400 */
[----:B------:R-:W-:Y:S04]  /*16a20*/  LDSM.16.M88.4 R68, [R216+0x3000] ;  /* 0x00300000d844783b */ /* 0x000fe80000000200 */
[----:B------:R-:W-:Y:S03]  /*16a30*/  HMMA.16816.F32.BF16 R116, R12, R74, R116 ;  /* 0x0000004a0c74723c */ /* 0x000fe60000041874 */
[----:B------:R-:W-:Y:S04]  /*16a40*/  MUFU.TANH R73, R33 ;  /* 0x0000002100497308 */ /* 0x000fe80000002400 */
[----:B------:R-:W-:-:S04]  /*16a50*/  FMUL.FTZ R74, R35, R8 ;  /* 0x00000008234a7220 */ /* 0x000fc80000410000 */
[----:B------:R3:W-:Y:S01]  /*16a60*/  MUFU.TANH R75, R34 ;  /* 0x00000022004b7308 */ /* 0x0007e20000002400 */
[----:B------:R-:W-:Y:S01]  /*16a70*/  HMMA.16816.F32.BF16 R112, R28, R58, R112 ;  /* 0x0000003a1c70723c */ /* 0x000fe20000041870 */
[----:B------:R-:W-:Y:S04]  /*16a80*/  LDSM.16.M88.4 R56, [R231+0x6000] ;  /* 0x00600000e738783b */ /* 0x000fe80000000200 */
[----:B---3--:R-:W3:Y:S01]  /*16a90*/  LDSM.16.M88.4 R32, [R227+0x9800] ;  /* 0x00980000e320783b */ /* 0x008ee20000000200 */
[----:B--2---:R-:W-:Y:S06]  /*16aa0*/  HMMA.16816.F32.BF16 R16, R60, R108, R16 ;  /* 0x0000006c3c10723c */ /* 0x004fec0000041810 */
[C---:B------:R-:W-:Y:S06]  /*16ab0*/  HMMA.16816.F32.BF16 R24, R20.reuse, R64, R24 ;  /* 0x000000401418723c */ /* 0x040fec0000041818 */
[----:B------:R-:W-:Y:S06]  /*16ac0*/  HMMA.16816.F32.BF16 R104, R20, R66, R104 ;  /* 0x000000421468723c */ /* 0x000fec0000041868 */
[----:B-1----:R-:W-:Y:S01]  /*16ad0*/  HMMA.16816.F32.BF16 R64, R28, R40, R4 ;  /* 0x000000281c40723c */ /* 0x002fe20000041804 */
[----:B------:R-:W1:Y:S05]  /*16ae0*/  LDSM.16.M88.4 R4, [R216+0x5800] ;  /* 0x00580000d804783b */ /* 0x000e6a0000000200 */
[----:B------:R-:W-:Y:S06]  /*16af0*/  HMMA.16816.F32.BF16 R112, R60, R110, R112 ;  /* 0x0000006e3c70723c */ /* 0x000fec0000041870 */
[----:B------:R-:W-:Y:S06]  /*16b00*/  HMMA.16816.F32.BF16 R24, R12, R120, R24 ;  /* 0x000000780c18723c */ /* 0x000fec0000041818 */
[----:B---3--:R-:W-:Y:S06]  /*16b10*/  HMMA.16816.F32.BF16 R16, R20, R32, R16 ;  /* 0x000000201410723c */ /* 0x008fec0000041810 */
[----:B------:R-:W-:Y:S01]  /*16b20*/  HMMA.16816.F32.BF16 R128, R28, R42, R128 ;  /* 0x0000002a1c80723c */ /* 0x000fe20000041880 */
[----:B------:R-:W-:Y:S05]  /*16b30*/  LDSM.16.M88.4 R40, [R216+0x3800] ;  /* 0x00380000d828783b */ /* 0x000fea0000000200 */
[----:B------:R-:W-:Y:S01]  /*16b40*/  HMMA.16816.F32.BF16 R112, R20, R34, R112 ;  /* 0x000000221470723c */ /* 0x000fe20000041870 */
[----:B------:R-:W2:Y:S05]  /*16b50*/  LDSM.16.M88.4 R32, [R233+0xa800] ;  /* 0x00a80000e920783b */ /* 0x000eaa0000000200 */
[-C--:B------:R-:W-:Y:S01]  /*16b60*/  FMUL.FTZ R24, R24, R8.reuse ;  /* 0x0000000818187220 */ /* 0x080fe20000410000 */
[----:B------:R-:W-:Y:S01]  /*16b70*/  HMMA.16816.F32.BF16 R104, R12, R122, R104 ;  /* 0x0000007a0c68723c */ /* 0x000fe20000041868 */
[-C--:B------:R-:W-:Y:S01]  /*16b80*/  FMUL.FTZ R25, R25, R8.reuse ;  /* 0x0000000819197220 */ /* 0x080fe20000410000 */
[----:B------:R-:W-:-:S04]  /*16b90*/  FMUL.FTZ R26, R26, R8 ;  /* 0x000000081a1a7220 */ /* 0x000fc80000410000 */
[----:B-1----:R-:W-:Y:S01]  /*16ba0*/  HMMA.16816.F32.BF16 R16, R12, R4, R16 ;  /* 0x000000040c10723c */ /* 0x002fe20000041810 */
[----:B------:R-:W-:Y:S01]  /*16bb0*/  MUFU.TANH R109, R24 ;  /* 0x00000018006d7308 */ /* 0x000fe20000002400 */
[----:B------:R-:W-:-:S04]  /*16bc0*/  FMUL.FTZ R111, R27, R8 ;  /* 0x000000081b6f7220 */ /* 0x000fc80000410000 */
[----:B------:R-:W-:Y:S03]  /*16bd0*/  HMMA.16816.F32.BF16 R100, R124, R76, R100 ;  /* 0x0000004c7c64723c */ /* 0x000fe60000041864 */
[----:B------:R-:W-:Y:S08]  /*16be0*/  MUFU.TANH R108, R25 ;  /* 0x00000019006c7308 */ /* 0x000ff00000002400 */
[----:B------:R1:W-:Y:S01]  /*16bf0*/  MUFU.TANH R110, R26 ;  /* 0x0000001a006e7308 */ /* 0x0003e20000002400 */
[C---:B------:R-:W-:Y:S06]  /*16c00*/  HMMA.16816.F32.BF16 R64, R60.reuse, R56, R64 ;  /* 0x000000383c40723c */ /* 0x040fec0000041840 */
[----:B------:R-:W-:Y:S01]  /*16c10*/  HMMA.16816.F32.BF16 R128, R60, R58, R128 ;  /* 0x0000003a3c80723c */ /* 0x000fe20000041880 */
[----:B------:R-:W-:Y:S04]  /*16c20*/  LDSM.16.M88.4 R56, [R231+0x6800] ;  /* 0x00680000e738783b */ /* 0x000fe80000000200 */
[----:B-1----:R-:W1:Y:S01]  /*16c30*/  LDSM.16.M88.4 R24, [R227+0xa000] ;  /* 0x00a00000e318783b */ /* 0x002e620000000200 */
[----:B------:R-:W-:Y:S01]  /*16c40*/  HMMA.16816.F32.BF16 R96, R124, R78, R96 ;  /* 0x0000004e7c60723c */ /* 0x000fe20000041860 */
[-C--:B------:R-:W-:Y:S01]  /*16c50*/  FMUL.FTZ R104, R104, R8.reuse ;  /* 0x0000000868687220 */ /* 0x080fe20000410000 */
[-C--:B------:R-:W-:Y:S01]  /*16c60*/  FMUL.FTZ R16, R16, R8.reuse ;  /* 0x0000000810107220 */ /* 0x080fe20000410000 */
[-C--:B------:R-:W-:Y:S01]  /*16c70*/  FMUL.FTZ R17, R17, R8.reuse ;  /* 0x0000000811117220 */ /* 0x080fe20000410000 */
[-C--:B------:R-:W-:Y:S01]  /*16c80*/  FMUL.FTZ R18, R18, R8.reuse ;  /* 0x0000000812127220 */ /* 0x080fe20000410000 */
[-C--:B------:R-:W-:Y:S01]  /*16c90*/  FMUL.FTZ R19, R19, R8.reuse ;  /* 0x0000000813137220 */ /* 0x080fe20000410000 */
[----:B------:R3:W-:Y:S01]  /*16ca0*/  MUFU.TANH R172, R104 ;  /* 0x0000006800ac7308 */ /* 0x0007e20000002400 */
[----:B--2---:R-:W-:Y:S07]  /*16cb0*/  HMMA.16816.F32.BF16 R100, R28, R32, R100 ;  /* 0x000000201c64723c */ /* 0x004fee0000041864 */
[----:B------:R-:W-:Y:S01]  /*16cc0*/  MUFU.TANH R142, R16 ;  /* 0x00000010008e7308 */ /* 0x000fe20000002400 */
[-C--:B---3--:R-:W-:Y:S01]  /*16cd0*/  FMUL.FTZ R104, R105, R8.reuse ;  /* 0x0000000869687220 */ /* 0x088fe20000410000 */
[----:B------:R-:W-:-:S06]  /*16ce0*/  FMUL.FTZ R105, R106, R8 ;  /* 0x000000086a697220 */ /* 0x000fcc0000410000 */
[----:B------:R-:W-:Y:S08]  /*16cf0*/  MUFU.TANH R143, R17 ;  /* 0x00000011008f7308 */ /* 0x000ff00000002400 */
[----:B------:R-:W-:Y:S08]  /*16d00*/  MUFU.TANH R106, R18 ;  /* 0x00000012006a7308 */ /* 0x000ff00000002400 */
[----:B------:R2:W-:Y:S01]  /*16d10*/  MUFU.TANH R170, R19 ;  /* 0x0000001300aa7308 */ /* 0x0005e20000002400 */
[----:B------:R-:W-:Y:S01]  /*16d20*/  HMMA.16816.F32.BF16 R112, R12, R6, R112 ;  /* 0x000000060c70723c */ /* 0x000fe20000041870 */
[----:B------:R-:W-:Y:S04]  /*16d30*/  LDSM.16.M88.4 R4, [R227+0xa800] ;  /* 0x00a80000e304783b */ /* 0x000fe80000000200 */
[----:B--2---:R-:W2:Y:S01]  /*16d40*/  LDSM.16.M88.4 R16, [R233+0xb000] ;  /* 0x00b00000e910783b */ /* 0x004ea20000000200 */
[----:B------:R-:W-:Y:S03]  /*16d50*/  HMMA.16816.F32.BF16 R96, R28, R34, R96 ;  /* 0x000000221c60723c */ /* 0x000fe60000041860 */
[----:B------:R-:W3:Y:S03]  /*16d60*/  LDSM.16.M88.4 R32, [R231+0x7000] ;  /* 0x00700000e720783b */ /* 0x000ee60000000200 */
[----:B------:R-:W-:Y:S06]  /*16d70*/  HMMA.16816.F32.BF16 R92, R124, R68, R92 ;  /* 0x000000447c5c723c */ /* 0x000fec000004185c */
[----:B-1----:R-:W-:Y:S07]  /*16d80*/  HMMA.16816.F32.BF16 R64, R20, R24, R64 ;  /* 0x000000181440723c */ /* 0x002fee0000041840 */
[----:B------:R-:W-:Y:S01]  /*16d90*/  SHF.R.S32.HI R24, RZ, 0x1f, R54 ;  /* 0x0000001fff187819 */ /* 0x000fe20000011436 */
[----:B------:R-:W-:Y:S03]  /*16da0*/  HMMA.16816.F32.BF16 R100, R60, R56, R100 ;  /* 0x000000383c64723c */ /* 0x000fe60000041864 */
[----:B------:R-:W-:-:S04]  /*16db0*/  LEA.HI R24, R24, R54, RZ, 0x2 ;  /* 0x0000003618187211 */ /* 0x000fc800078f10ff */
[----:B------:R-:W-:Y:S01]  /*16dc0*/  SHF.R.S32.HI R24, RZ, 0x2, R24 ;  /* 0x00000002ff187819 */ /* 0x000fe20000011418 */
[----:B------:R-:W-:-:S04]  /*16dd0*/  IMAD.SHL.U32 R56, R52, 0x2, RZ ;  /* 0x0000000234387824 */ /* 0x000fc800078e00ff */
[----:B------:R-:W-:Y:S01]  /*16de0*/  IMAD R53, R53, 0x10, R24 ;  /* 0x0000001035357824 */ /* 0x000fe200078e0218 */
[C---:B------:R-:W-:Y:S01]  /*16df0*/  HMMA.16816.F32.BF16 R88, R124.reuse, R70, R88 ;  /* 0x000000467c58723c */ /* 0x040fe20000041858 */
[----:B------:R-:W-:Y:S01]  /*16e00*/  LOP3.LUT R56, R56, 0x6, RZ, 0xc0, !PT ;  /* 0x0000000638387812 */ /* 0x000fe200078ec0ff */
[----:B------:R-:W1:Y:S01]  /*16e10*/  MUFU.TANH R44, R44 ;  /* 0x0000002c002c7308 */ /* 0x000e620000002400 */
[----:B------:R-:W-:Y:S01]  /*16e20*/  LDSM.16.M88.4 R68, [R216+0x6000] ;  /* 0x00600000d844783b */ /* 0x000fe20000000200 */
[----:B------:R-:W-:Y:S02]  /*16e30*/  IADD3 R55, R53, 0x1, R55 ;  /* 0x0000000135377810 */ /* 0x000fe40007ffe037 */
[----:B------:R-:W-:Y:S02]  /*16e40*/  HMMA.16816.F32.BF16 R84, R124, R40, R84 ;  /* 0x000000287c54723c */ /* 0x000fe40000041854 */
[----:B------:R-:W-:-:S04]  /*16e50*/  IADD3 R55, R51, R55, -R244 ;  /* 0x0000003733377210 */ /* 0x000fc80007ffe8f4 */
[----:B------:R-:W-:Y:S01]  /*16e60*/  HMMA.16816.F32.BF16 R80, R124, R42, R80 ;  /* 0x0000002a7c50723c */ /* 0x000fe20000041850 */
[----:B------:R-:W4:Y:S05]  /*16e70*/  LDSM.16.M88.4 R40, [R233+0xb800] ;  /* 0x00b80000e928783b */ /* 0x000f2a0000000200 */
[----:B------:R-:W-:Y:S01]  /*16e80*/  HMMA.16816.F32.BF16 R96, R60, R58, R96 ;  /* 0x0000003a3c60723c */ /* 0x000fe20000041860 */
[----:B------:R-:W-:-:S05]  /*16e90*/  IMAD.IADD R9, R9, 0x1, R55 ;  /* 0x0000000109097824 */ /* 0x000fca00078e0237 */
[----:B--2---:R-:W-:Y:S01]  /*16ea0*/  HMMA.16816.F32.BF16 R92, R28, R16, R92 ;  /* 0x000000101c5c723c */ /* 0x004fe2000004185c */
[----:B------:R-:W-:Y:S01]  /*16eb0*/  IMAD.IADD R56, R2, 0x1, R56 ;  /* 0x0000000102387824 */ /* 0x000fe200078e0238 */
[----:B------:R-:W-:Y:S04]  /*16ec0*/  LDSM.16.M88.4 R52, [R227+0xb000] ;  /* 0x00b00000e334783b */ /* 0x000fe80000000200 */
[----:B------:R-:W-:Y:S01]  /*16ed0*/  HMMA.16816.F32.BF16 R128, R20, R26, R128 ;  /* 0x0000001a1480723c */ /* 0x000fe20000041880 */
[----:B------:R-:W2:Y:S01]  /*16ee0*/  LDSM.16.M88.4 R24, [R216+0x6800] ;  /* 0x00680000d818783b */ /* 0x000ea20000000200 */
[C---:B------:R-:W-:Y:S02]  /*16ef0*/  VIMNMX R193, R9.reuse, R51, PT ;  /* 0x0000003309c17248 */ /* 0x040fe40003fe0100 */
[----:B------:R-:W-:-:S02]  /*16f00*/  VIADDMNMX R192, R9, 0x8, R51, PT ;  /* 0x0000000809c07846 */ /* 0x000fc40003800133 */
[----:B------:R-:W-:Y:S01]  /*16f10*/  HMMA.16816.F32.BF16 R100, R20, R4, R100 ;  /* 0x000000041464723c */ /* 0x000fe20000041864 */
[----:B------:R-:W4:Y:S06]  /*16f20*/  MUFU.TANH R39, R39 ;  /* 0x0000002700277308 */ /* 0x000f2c0000002400 */
[C---:B------:R-:W-:Y:S02]  /*16f30*/  VIADD R4, R56.reuse, 0x8 ;  /* 0x0000000838047836 */ /* 0x040fe40000000000 */
[----:B------:R-:W-:-:S03]  /*16f40*/  VIADD R5, R56, 0x1 ;  /* 0x0000000138057836 */ /* 0x000fc60000000000 */
[CC--:B------:R-:W-:Y:S02]  /*16f50*/  ISETP.GE.AND P5, PT, R4.reuse, R193.reuse, PT ;  /* 0x000000c10400720c */ /* 0x0c0fe40003fa6270 */
[-C--:B------:R-:W-:Y:S01]  /*16f60*/  ISETP.GE.AND P2, PT, R4, R192.reuse, PT ;  /* 0x000000c00400720c */ /* 0x080fe20003f46270 */
[----:B------:R-:W-:Y:S01]  /*16f70*/  VIADD R4, R56, 0x9 ;  /* 0x0000000938047836 */ /* 0x000fe20000000000 */
[-C--:B------:R-:W-:Y:S01]  /*16f80*/  ISETP.GE.AND P1, PT, R5, R192.reuse, PT ;  /* 0x000000c00500720c */ /* 0x080fe20003f26270 */
[----:B------:R-:W-:Y:S01]  /*16f90*/  HMMA.16816.F32.BF16 R88, R28, R18, R88 ;  /* 0x000000121c58723c */ /* 0x000fe20000041858 */
[----:B------:R-:W2:Y:S02]  /*16fa0*/  LDSM.16.M88.4 R16, [R231+0x7800] ;  /* 0x00780000e710783b */ /* 0x000ea40000000200 */
[C---:B------:R-:W-:Y:S02]  /*16fb0*/  ISETP.GE.AND P6, PT, R4.reuse, R193, PT ;  /* 0x000000c10400720c */ /* 0x040fe40003fc6270 */
[----:B------:R-:W-:Y:S01]  /*16fc0*/  ISETP.GE.AND P3, PT, R4, R192, PT ;  /* 0x000000c00400720c */ /* 0x000fe20003f66270 */
[----:B------:R-:W-:Y:S01]  /*16fd0*/  VIADD R4, R56, 0x11 ;  /* 0x0000001138047836 */ /* 0x000fe20000000000 */
[----:B------:R-:W-:Y:S01]  /*16fe0*/  HMMA.16816.F32.BF16 R96, R20, R6, R96 ;  /* 0x000000061460723c */ /* 0x000fe20000041860 */
[----:B-1----:R-:W-:-:S02]  /*16ff0*/  FSEL R57, R44, -INF , !P1 ;  /* 0xff8000002c397808 */ /* 0x002fc40004800000 */
[----:B------:R-:W-:-:S03]  /*17000*/  ISETP.GE.AND P4, PT, R5, R193, PT ;  /* 0x000000c10500720c */ /* 0x000fc60003f86270 */
[----:B---3--:R-:W-:Y:S01]  /*17010*/  HMMA.16816.F32.BF16 R92, R60, R32, R92 ;  /* 0x000000203c5c723c */ /* 0x008fe2000004185c */
[----:B------:R-:W-:Y:S01]  /*17020*/  ISETP.GE.AND P1, PT, R4, R193, PT ;  /* 0x000000c10400720c */ /* 0x000fe20003f26270 */
[----:B------:R-:W-:-:S05]  /*17030*/  VIADD R5, R56, 0x10 ;  /* 0x0000001038057836 */ /* 0x000fca0000000000 */
[----:B------:R-:W-:Y:S02]  /*17040*/  FSEL R32, R45, -INF , !P5 ;  /* 0xff8000002d207808 */ /* 0x000fe40006800000 */
[----:B------:R-:W-:Y:S01]  /*17050*/  ISETP.GE.AND P5, PT, R4, R192, PT ;  /* 0x000000c00400720c */ /* 0x000fe20003fa6270 */
[----:B------:R-:W-:Y:S01]  /*17060*/  VIADD R4, R56, 0x18 ;  /* 0x0000001838047836 */ /* 0x000fe20000000000 */
[----:B----4-:R-:W-:Y:S02]  /*17070*/  FSEL R51, R39, -INF , !P4 ;  /* 0xff80000027337808 */ /* 0x010fe40006000000 */
[----:B------:R-:W-:Y:S02]  /*17080*/  FSEL R58, R49, -INF , !P2 ;  /* 0xff800000313a7808 */ /* 0x000fe40005000000 */
[----:B------:R-:W-:Y:S02]  /*17090*/  FSEL R33, R47, -INF , !P6 ;  /* 0xff8000002f217808 */ /* 0x000fe40007000000 */
[----:B------:R-:W-:-:S02]  /*170a0*/  ISETP.GE.AND P0, PT, R5, R193, PT ;  /* 0x000000c10500720c */ /* 0x000fc40003f06270 */
[-C--:B------:R-:W-:Y:S02]  /*170b0*/  ISETP.GE.AND P4, PT, R5, R192.reuse, PT ;  /* 0x000000c00500720c */ /* 0x080fe40003f86270 */
[C---:B------:R-:W-:Y:S02]  /*170c0*/  ISETP.GE.AND P2, PT, R4.reuse, R193, PT ;  /* 0x000000c10400720c */ /* 0x040fe40003f46270 */
[----:B------:R-:W-:Y:S02]  /*170d0*/  ISETP.GE.AND P6, PT, R4, R192, PT ;  /* 0x000000c00400720c */ /* 0x000fe40003fc6270 */
[----:B------:R-:W1:Y:S01]  /*170e0*/  LDSM.16.M88.4 R4, [R216+0x7000] ;  /* 0x00700000d804783b */ /* 0x000e620000000200 */
[C---:B------:R-:W-:Y:S06]  /*170f0*/  HMMA.16816.F32.BF16 R80, R28.reuse, R42, R80 ;  /* 0x0000002a1c50723c */ /* 0x040fec0000041850 */
[----:B------:R-:W-:Y:S01]  /*17100*/  HMMA.16816.F32.BF16 R84, R28, R40, R84 ;  /* 0x000000281c54723c */ /* 0x000fe20000041854 */
[----:B------:R-:W-:-:S05]  /*17110*/  FMUL.FTZ R76, R116, R8 ;  /* 0x00000008744c7220 */ /* 0x000fca0000410000 */
[C---:B--2---:R-:W-:Y:S06]  /*17120*/  HMMA.16816.F32.BF16 R100, R12.reuse, R24, R100 ;  /* 0x000000180c64723c */ /* 0x044fec0000041864 */
[----:B------:R-:W-:Y:S01]  /*17130*/  HMMA.16816.F32.BF16 R96, R12, R26, R96 ;  /* 0x0000001a0c60723c */ /* 0x000fe20000041860 */
[----:B------:R-:W2:Y:S05]  /*17140*/  LDSM.16.M88.4 R24, [R227+0xb800] ;  /* 0x00b80000e318783b */ /* 0x000eaa0000000200 */
[----:B------:R-:W-:Y:S01]  /*17150*/  HMMA.16816.F32.BF16 R92, R20, R52, R92 ;  /* 0x00000034145c723c */ /* 0x000fe2000004185c */
[----:B------:R-:W3:Y:S01]  /*17160*/  MUFU.TANH R74, R74 ;  /* 0x0000004a004a7308 */ /* 0x000ee20000002400 */
[-C--:B------:R-:W-:Y:S01]  /*17170*/  FMUL.FTZ R77, R117, R8.reuse ;  /* 0x00000008754d7220 */ /* 0x080fe20000410000 */
[----:B------:R-:W-:-:S03]  /*17180*/  FMUL.FTZ R78, R118, R8 ;  /* 0x00000008764e7220 */ /* 0x000fc60000410000 */
[C---:B------:R-:W-:Y:S01]  /*17190*/  HMMA.16816.F32.BF16 R88, R60.reuse, R34, R88 ;  /* 0x000000223c58723c */ /* 0x040fe20000041858 */
[----:B------:R-:W-:Y:S02]  /*171a0*/  VIADD R9, R56, 0x19 ;  /* 0x0000001938097836 */ /* 0x000fe40000000000 */
[----:B------:R-:W4:Y:S01]  /*171b0*/  MUFU.TANH R76, R76 ;  /* 0x0000004c004c7308 */ /* 0x000f220000002400 */
[----:B------:R-:W-:Y:S01]  /*171c0*/  FSEL R59, R48, -INF , !P3 ;  /* 0xff800000303b7808 */ /* 0x000fe20005800000 */
[----:B------:R-:W-:Y:S01]  /*171d0*/  FMUL.FTZ R79, R119, R8 ;  /* 0x00000008774f7220 */ /* 0x000fe20000410000 */
[----:B------:R-:W-:Y:S01]  /*171e0*/  FSEL R72, R72, -INF , !P0 ;  /* 0xff80000048487808 */ /* 0x000fe20004000000 */
[C---:B------:R-:W-:Y:S01]  /*171f0*/  HMMA.16816.F32.BF16 R80, R60.reuse, R18, R80 ;  /* 0x000000123c50723c */ /* 0x040fe20000041850 */
[CC--:B------:R-:W-:Y:S02]  /*17200*/  ISETP.GE.AND P3, PT, R9.reuse, R193.reuse, PT ;  /* 0x000000c10900720c */ /* 0x0c0fe40003f66270 */
[-C--:B------:R-:W-:Y:S01]  /*17210*/  ISETP.GE.AND P0, PT, R9, R192.reuse, PT ;  /* 0x000000c00900720c */ /* 0x080fe20003f06270 */
[----:B------:R-:W-:Y:S01]  /*17220*/  MUFU.TANH R77, R77 ;  /* 0x0000004d004d7308 */ /* 0x000fe20000002400 */
[C---:B------:R-:W-:Y:S01]  /*17230*/  VIADD R9, R56.reuse, 0x20 ;  /* 0x0000002038097836 */ /* 0x040fe20000000000 */
[----:B------:R-:W-:Y:S01]  /*17240*/  FSEL R75, R75, -INF , !P4 ;  /* 0xff8000004b4b7808 */ /* 0x000fe20006000000 */
[----:B------:R-:W-:Y:S01]  /*17250*/  HMMA.16816.F32.BF16 R84, R60, R16, R84 ;  /* 0x000000103c54723c */ /* 0x000fe20000041854 */
[----:B------:R-:W-:Y:S01]  /*17260*/  FSEL R73, R73, -INF , !P1 ;  /* 0xff80000049497808 */ /* 0x000fe20004800000 */
[----:B------:R-:W2:Y:S03]  /*17270*/  LDSM.16.M88.4 R16, [R216+0x7800] ;  /* 0x00780000d810783b */ /* 0x000ea60000000200 */
[----:B------:R-:W2:Y:S01]  /*17280*/  MUFU.TANH R78, R78 ;  /* 0x0000004e004e7308 */ /* 0x000ea20000002400 */
[C---:B------:R-:W-:Y:S01]  /*17290*/  ISETP.GE.AND P4, PT, R9.reuse, R193, PT ;  /* 0x000000c10900720c */ /* 0x040fe20003f86270 */
[----:B------:R-:W-:Y:S01]  /*172a0*/  HMMA.16816.F32.BF16 R64, R12, R68, R64 ;  /* 0x000000440c40723c */ /* 0x000fe20000041840 */
[----:B------:R-:W-:Y:S01]  /*172b0*/  ISETP.GE.AND P1, PT, R9, R192, PT ;  /* 0x000000c00900720c */ /* 0x000fe20003f26270 */
[----:B------:R-:W-:-:S04]  /*172c0*/  VIADD R9, R56, 0x21 ;  /* 0x0000002138097836 */ /* 0x000fc80000000000 */
[----:B------:R-:W2:Y:S01]  /*172d0*/  MUFU.TANH R111, R111 ;  /* 0x0000006f006f7308 */ /* 0x000ea20000002400 */
[----:B---3--:R-:W-:Y:S01]  /*172e0*/  FSEL R74, R74, -INF , !P5 ;  /* 0xff8000004a4a7808 */ /* 0x008fe20006800000 */
[----:B-1----:R-:W-:Y:S01]  /*172f0*/  HMMA.16816.F32.BF16 R92, R12, R4, R92 ;  /* 0x000000040c5c723c */ /* 0x002fe2000004185c */
[----:B----4-:R-:W-:Y:S01]  /*17300*/  FSEL R49, R76, -INF , !P2 ;  /* 0xff8000004c317808 */ /* 0x010fe20005000000 */
[----:B------:R-:W-:-:S04]  /*17310*/  FMUL.FTZ R107, R107, R8 ;  /* 0x000000086b6b7220 */ /* 0x000fc80000410000 */
[----:B------:R-:W1:Y:S01]  /*17320*/  MUFU.TANH R79, R79 ;  /* 0x0000004f004f7308 */ /* 0x000e620000002400 */
[C---:B------:R-:W-:Y:S01]  /*17330*/  ISETP.GE.AND P5, PT, R9.reuse, R193, PT ;  /* 0x000000c10900720c */ /* 0x040fe20003fa6270 */
[C---:B------:R-:W-:Y:S01]  /*17340*/  VIADD R4, R56.reuse, 0x30 ;  /* 0x0000003038047836 */ /* 0x040fe20000000000 */
[----:B------:R-:W-:Y:S01]  /*17350*/  ISETP.GE.AND P2, PT, R9, R192, PT ;  /* 0x000000c00900720c */ /* 0x000fe20003f46270 */
[----:B------:R-:W-:-:S04]  /*17360*/  VIADD R9, R56, 0x28 ;  /* 0x0000002838097836 */ /* 0x000fc80000000000 */
[----:B------:R-:W-:Y:S01]  /*17370*/  MUFU.TANH R104, R104 ;  /* 0x0000006800687308 */ /* 0x000fe20000002400 */
[----:B------:R-:W-:Y:S01]  /*17380*/  HMMA.16816.F32.BF16 R128, R12, R70, R128 ;  /* 0x000000460c80723c */ /* 0x000fe20000041880 */
[----:B------:R-:W-:-:S06]  /*17390*/  FSEL R42, R110, -INF , !P1 ;  /* 0xff8000006e2a7808 */ /* 0x000fcc0004800000 */
[----:B------:R-:W3:Y:S01]  /*173a0*/  MUFU.TANH R105, R105 ;  /* 0x0000006900697308 */ /* 0x000ee20000002400 */
[C---:B------:R-:W-:Y:S01]  /*173b0*/  HMMA.16816.F32.BF16 R88, R20.reuse, R54, R88 ;  /* 0x000000361458723c */ /* 0x040fe20000041858 */
[----:B------:R-:W-:Y:S01]  /*173c0*/  FSEL R41, R108, -INF , !P5 ;  /* 0xff8000006c297808 */ /* 0x000fe20006800000 */
[-C--:B------:R-:W-:Y:S01]  /*173d0*/  FMUL.FTZ R112, R112, R8.reuse ;  /* 0x0000000870707220 */ /* 0x080fe20000410000 */
[----:B--2---:R-:W-:Y:S01]  /*173e0*/  FSEL R78, R78, -INF , !P6 ;  /* 0xff8000004e4e7808 */ /* 0x004fe20007000000 */
[-C--:B------:R-:W-:Y:S01]  /*173f0*/  FMUL.FTZ R115, R115, R8.reuse ;  /* 0x0000000873737220 */ /* 0x080fe20000410000 */
[----:B------:R-:W-:Y:S01]  /*17400*/  FSEL R47, R77, -INF , !P3 ;  /* 0xff8000004d2f7808 */ /* 0x000fe20005800000 */
[C---:B------:R-:W-:Y:S01]  /*17410*/  HMMA.16816.F32.BF16 R80, R20.reuse, R26, R80 ;  /* 0x0000001a1450723c */ /* 0x040fe20000041850 */
[----:B------:R-:W2:Y:S01]  /*17420*/  MUFU.TANH R171, R107 ;  /* 0x0000006b00ab7308 */ /* 0x000ea20000002400 */
[CC--:B------:R-:W-:Y:S01]  /*17430*/  ISETP.GE.AND P1, PT, R4.reuse, R193.reuse, PT ;  /* 0x000000c10400720c */ /* 0x0c0fe20003f26270 */
[----:B------:R-:W-:Y:S01]  /*17440*/  FMUL.FTZ R113, R113, R8 ;  /* 0x0000000871717220 */ /* 0x000fe20000410000 */
[-C--:B------:R-:W-:Y:S01]  /*17450*/  ISETP.GE.AND P5, PT, R4, R192.reuse, PT ;  /* 0x000000c00400720c */ /* 0x080fe20003fa6270 */
[C---:B------:R-:W-:Y:S01]  /*17460*/  VIADD R4, R56.reuse, 0x31 ;  /* 0x0000003138047836 */ /* 0x040fe20000000000 */
[CC--:B------:R-:W-:Y:S01]  /*17470*/  ISETP.GE.AND P6, PT, R9.reuse, R193.reuse, PT ;  /* 0x000000c10900720c */ /* 0x0c0fe20003fc6270 */
[----:B------:R-:W-:Y:S01]  /*17480*/  HMMA.16816.F32.BF16 R84, R20, R24, R84 ;  /* 0x000000181454723c */ /* 0x000fe20000041854 */
[----:B------:R-:W-:Y:S01]  /*17490*/  ISETP.GE.AND P3, PT, R9, R192, PT ;  /* 0x000000c00900720c */ /* 0x000fe20003f66270 */
[----:B------:R-:W-:Y:S01]  /*174a0*/  VIADD R9, R56, 0x29 ;  /* 0x0000002938097836 */ /* 0x000fe20000000000 */
[----:B------:R-:W-:Y:S01]  /*174b0*/  FSEL R43, R111, -INF , !P2 ;  /* 0xff8000006f2b7808 */ /* 0x000fe20005000000 */
[-C--:B------:R-:W-:Y:S01]  /*174c0*/  FMUL.FTZ R114, R114, R8.reuse ;  /* 0x0000000872727220 */ /* 0x080fe20000410000 */
[----:B------:R-:W-:Y:S01]  /*174d0*/  FSEL R172, R172, -INF , !P6 ;  /* 0xff800000acac7808 */ /* 0x000fe20007000000 */
[-C--:B------:R-:W-:Y:S01]  /*174e0*/  FMUL.FTZ R100, R100, R8.reuse ;  /* 0x0000000864647220 */ /* 0x080fe20000410000 */
[----:B-1----:R-:W-:Y:S01]  /*174f0*/  FSEL R48, R79, -INF , !P0 ;  /* 0xff8000004f307808 */ /* 0x002fe20004000000 */
[-C--:B------:R-:W-:Y:S01]  /*17500*/  FMUL.FTZ R101, R101, R8.reuse ;  /* 0x0000000865657220 */ /* 0x080fe20000410000 */
[-C--:B------:R-:W-:Y:S01]  /*17510*/  ISETP.GE.AND P2, PT, R4, R193.reuse, PT ;  /* 0x000000c10400720c */ /* 0x080fe20003f46270 */
[----:B------:R-:W-:Y:S01]  /*17520*/  FMUL.FTZ R102, R102, R8 ;  /* 0x0000000866667220 */ /* 0x000fe20000410000 */
[----:B------:R-:W-:Y:S01]  /*17530*/  ISETP.GE.AND P6, PT, R4, R192, PT ;  /* 0x000000c00400720c */ /* 0x000fe20003fc6270 */
[----:B------:R-:W-:Y:S01]  /*17540*/  VIADD R4, R56, 0x38 ;  /* 0x0000003838047836 */ /* 0x000fe20000000000 */
[----:B------:R-:W-:Y:S01]  /*17550*/  ISETP.GE.AND P0, PT, R9, R193, PT ;  /* 0x000000c10900720c */ /* 0x000fe20003f06270 */
[----:B------:R-:W1:Y:S01]  /*17560*/  MUFU.TANH R144, R112 ;  /* 0x0000007000907308 */ /* 0x000e620000002400 */
[----:B---3--:R-:W-:Y:S01]  /*17570*/  FSEL R45, R105, -INF , !P3 ;  /* 0xff800000692d7808 */ /* 0x008fe20005800000 */
[-C--:B------:R-:W-:Y:S01]  /*17580*/  FMUL.FTZ R39, R103, R8.reuse ;  /* 0x0000000867277220 */ /* 0x080fe20000410000 */
[----:B------:R-:W-:Y:S01]  /*17590*/  FSEL R40, R104, -INF , !P0 ;  /* 0xff80000068287808 */ /* 0x000fe20004000000 */
[----:B------:R-:W-:Y:S01]  /*175a0*/  FMUL.FTZ R96, R96, R8 ;  /* 0x0000000860607220 */ /* 0x000fe20000410000 */
[----:B------:R-:W-:-:S02]  /*175b0*/  FSEL R44, R109, -INF , !P4 ;  /* 0xff8000006d2c7808 */ /* 0x000fc40006000000 */
[----:B------:R-:W-:Y:S01]  /*175c0*/  LOP3.LUT R3, R3, R36, RZ, 0xfc, !PT ;  /* 0x0000002403037212 */ /* 0x000fe200078efcff */
[-C--:B------:R-:W-:Y:S01]  /*175d0*/  FMUL.FTZ R97, R97, R8.reuse ;  /* 0x0000000861617220 */ /* 0x080fe20000410000 */
[C---:B------:R-:W-:Y:S01]  /*175e0*/  ISETP.GE.AND P3, PT, R4.reuse, R193, PT ;  /* 0x000000c10400720c */ /* 0x040fe20003f66270 */
[----:B------:R-:W-:Y:S01]  /*175f0*/  FMUL.FTZ R99, R99, R8 ;  /* 0x0000000863637220 */ /* 0x000fe20000410000 */
[-C--:B------:R-:W-:Y:S01]  /*17600*/  ISETP.GE.AND P0, PT, R4, R192.reuse, PT ;  /* 0x000000c00400720c */ /* 0x080fe20003f06270 */
[----:B------:R-:W-:Y:S01]  /*17610*/  VIADD R4, R56, 0x39 ;  /* 0x0000003938047836 */ /* 0x000fe20000000000 */
[----:B------:R-:W-:Y:S01]  /*17620*/  ISETP.GE.AND P4, PT, R9, R192, PT ;  /* 0x000000c00900720c */ /* 0x000fe20003f86270 */
[----:B------:R-:W-:Y:S01]  /*17630*/  FMUL.FTZ R64, R64, R8 ;  /* 0x0000000840407220 */ /* 0x000fe20000410000 */
[----:B------:R-:W-:Y:S01]  /*17640*/  FSEL R142, R142, -INF , !P1 ;  /* 0xff8000008e8e7808 */ /* 0x000fe20004800000 */
[----:B------:R-:W3:Y:S01]  /*17650*/  MUFU.TANH R147, R115 ;  /* 0x0000007300937308 */ /* 0x000ee20000002400 */
[----:B--2---:R-:W-:Y:S01]  /*17660*/  FSEL R171, R171, -INF , !P4 ;  /* 0xff800000abab7808 */ /* 0x004fe20006000000 */
[----:B------:R-:W-:-:S04]  /*17670*/  DEPBAR.LE SB0, 0x0 ;  /* 0x000080000000791a */ /* 0x000fc80000000000 */
[C---:B------:R-:W-:Y:S02]  /*17680*/  ISETP.GE.AND P4, PT, R4.reuse, R193, PT ;  /* 0x000000c10400720c */ /* 0x040fe40003f86270 */
[----:B------:R-:W2:Y:S01]  /*17690*/  MUFU.TANH R158, R64 ;  /* 0x00000040009e7308 */ /* 0x000ea20000002400 */
[----:B------:R-:W-:Y:S01]  /*176a0*/  ISETP.GE.AND P1, PT, R4, R192, PT ;  /* 0x000000c00400720c */ /* 0x000fe20003f26270 */
[----:B------:R-:W-:Y:S02]  /*176b0*/  VIADD R4, R56, 0x40 ;  /* 0x0000004038047836 */ /* 0x000fe40000000000 */
[-C--:B------:R-:W-:Y:S01]  /*176c0*/  FMUL.FTZ R65, R65, R8.reuse ;  /* 0x0000000841417220 */ /* 0x080fe20000410000 */
[-C--:B------:R-:W-:Y:S01]  /*176d0*/  FMUL.FTZ R66, R66, R8.reuse ;  /* 0x0000000842427220 */ /* 0x080fe20000410000 */
[-C--:B------:R-:W-:Y:S01]  /*176e0*/  FMUL.FTZ R67, R67, R8.reuse ;  /* 0x0000000843437220 */ /* 0x080fe20000410000 */
[----:B------:R-:W-:Y:S01]  /*176f0*/  FMUL.FTZ R128, R128, R8 ;  /* 0x0000000880807220 */ /* 0x000fe20000410000 */
[----:B------:R-:W-:Y:S01]  /*17700*/  MUFU.TANH R145, R113 ;  /* 0x0000007100917308 */ /* 0x000fe20000002400 */
[----:B------:R-:W-:Y:S01]  /*17710*/  HMMA.16816.F32.BF16 R88, R12, R6, R88 ;  /* 0x000000060c58723c */ /* 0x000fe20000041858 */
[----:B------:R-:W-:-:S02]  /*17720*/  FSEL R9, R106, -INF , !P5 ;  /* 0xff8000006a097808 */ /* 0x000fc40006800000 */
[----:B------:R-:W-:-:S04]  /*17730*/  FSEL R143, R143, -INF , !P2 ;  /* 0xff8000008f8f7808 */ /* 0x000fc80005000000 */
[----:B------:R-:W4:Y:S01]  /*17740*/  MUFU.TANH R168, R114 ;  /* 0x0000007200a87308 */ /* 0x000f220000002400 */
[C---:B------:R-:W-:Y:S02]  /*17750*/  ISETP.GE.AND P5, PT, R4.reuse, R193, PT ;  /* 0x000000c10400720c */ /* 0x040fe40003fa6270 */
[----:B------:R-:W-:Y:S01]  /*17760*/  ISETP.GE.AND P2, PT, R4, R192, PT ;  /* 0x000000c00400720c */ /* 0x000fe20003f46270 */
[----:B------:R-:W-:Y:S02]  /*17770*/  VIADD R4, R56, 0x41 ;  /* 0x0000004138047836 */ /* 0x000fe40000000000 */
[-C--:B------:R-:W-:Y:S01]  /*17780*/  FMUL.FTZ R129, R129, R8.reuse ;  /* 0x0000000881817220 */ /* 0x080fe20000410000 */
[-C--:B------:R-:W-:Y:S01]  /*17790*/  FMUL.FTZ R130, R130, R8.reuse ;  /* 0x0000000882827220 */ /* 0x080fe20000410000 */
[----:B------:R-:W-:Y:S01]  /*177a0*/  MUFU.TANH R159, R65 ;  /* 0x00000041009f7308 */ /* 0x000fe20000002400 */
[----:B------:R-:W-:Y:S01]  /*177b0*/  FMUL.FTZ R131, R131, R8 ;  /* 0x0000000883837220 */ /* 0x000fe20000410000 */
[----:B------:R-:W-:-:S06]  /*177c0*/  FSEL R170, R170, -INF , !P6 ;  /* 0xff800000aaaa7808 */ /* 0x000fcc0007000000 */
[----:B------:R-:W4:Y:S01]  /*177d0*/  MUFU.TANH R153, R66 ;  /* 0x0000004200997308 */ /* 0x000f220000002400 */
[----:B-1----:R-:W-:Y:S01]  /*177e0*/  FSEL R144, R144, -INF , !P3 ;  /* 0xff80000090907808 */ /* 0x002fe20005800000 */
[----:B------:R-:W-:Y:S01]  /*177f0*/  HMMA.16816.F32.BF16 R80, R12, R18, R80 ;  /* 0x000000120c50723c */ /* 0x000fe20000041850 */
[----:B------:R-:W-:-:S05]  /*17800*/  ISETP.GE.AND P6, PT, R4, R193, PT ;  /* 0x000000c10400720c */ /* 0x000fca0003fc6270 */
[----:B------:R-:W1:Y:S01]  /*17810*/  MUFU.TANH R155, R67 ;  /* 0x00000043009b7308 */ /* 0x000e620000002400 */
[----:B------:R-:W-:Y:S01]  /*17820*/  ISETP.GE.AND P3, PT, R4, R192, PT ;  /* 0x000000c00400720c */ /* 0x000fe20003f66270 */
[----:B------:R-:W-:-:S06]  /*17830*/  VIADD R4, R56, 0x49 ;  /* 0x0000004938047836 */ /* 0x000fcc0000000000 */
[----:B------:R-:W1:Y:S01]  /*17840*/  MUFU.TANH R160, R128 ;  /* 0x0000008000a07308 */ /* 0x000e620000002400 */
[----:B------:R-:W-:Y:S01]  /*17850*/  VIADD R5, R56, 0x48 ;  /* 0x0000004838057836 */ /* 0x000fe20000000000 */
[----:B---3--:R-:W-:-:S06]  /*17860*/  FSEL R147, R147, -INF , !P1 ;  /* 0xff80000093937808 */ /* 0x008fcc0004800000 */
[----:B------:R-:W-:Y:S01]  /*17870*/  MUFU.TANH R161, R129 ;  /* 0x0000008100a17308 */ /* 0x000fe20000002400 */
[----:B--2---:R-:W-:Y:S01]  /*17880*/  FSEL R158, R158, -INF , !P5 ;  /* 0xff8000009e9e7808 */ /* 0x004fe20006800000 */
[----:B------:R-:W-:-:S06]  /*17890*/  FMUL.FTZ R36, R98, R8 ;  /* 0x0000000862247220 */ /* 0x000fcc0000410000 */
[----:B------:R-:W2:Y:S01]  /*178a0*/  MUFU.TANH R157, R130 ;  /* 0x00000082009d7308 */ /* 0x000ea20000002400 */
[C---:B------:R-:W-:Y:S01]  /*178b0*/  ISETP.GE.AND P1, PT, R4.reuse, R193, PT ;  /* 0x000000c10400720c */ /* 0x040fe20003f26270 */
[----:B------:R-:W-:Y:S01]  /*178c0*/  HMMA.16816.F32.BF16 R84, R12, R16, R84 ;  /* 0x000000100c54723c */ /* 0x000fe20000041854 */
[----:B------:R-:W-:-:S05]  /*178d0*/  ISETP.GE.AND P5, PT, R4, R192, PT ;  /* 0x000000c00400720c */ /* 0x000fca0003fa6270 */
[----:B------:R-:W3:Y:S01]  /*178e0*/  MUFU.TANH R162, R131 ;  /* 0x0000008300a27308 */ /* 0x000ee20000002400 */
[----:B----4-:R-:W-:Y:S01]  /*178f0*/  FSEL R168, R168, -INF , !P0 ;  /* 0xff800000a8a87808 */ /* 0x010fe20004000000 */
[----:B------:R-:W-:Y:S01]  /*17900*/  VIADD R4, R56, 0x50 ;  /* 0x0000005038047836 */ /* 0x000fe20000000000 */
[----:B------:R-:W-:-:S05]  /*17910*/  FSEL R145, R145, -INF , !P4 ;  /* 0xff80000091917808 */ /* 0x000fca0006000000 */
[----:B------:R-:W4:Y:S01]  /*17920*/  MUFU.TANH R169, R100 ;  /* 0x0000006400a97308 */ /* 0x000f220000002400 */
[C---:B------:R-:W-:Y:S02]  /*17930*/  ISETP.GE.AND P0, PT, R5.reuse, R193, PT ;  /* 0x000000c10500720c */ /* 0x040fe40003f06270 */
[----:B------:R-:W-:Y:S01]  /*17940*/  ISETP.GE.AND P4, PT, R5, R192, PT ;  /* 0x000000c00500720c */ /* 0x000fe20003f86270 */
[----:B------:R-:W-:-:S04]  /*17950*/  VIADD R5, R56, 0x51 ;  /* 0x0000005138057836 */ /* 0x000fc80000000000 */
[----:B------:R-:W-:Y:S01]  /*17960*/  MUFU.TANH R166, R101 ;  /* 0x0000006500a67308 */ /* 0x000fe20000002400 */
[----:B------:R-:W-:Y:S01]  /*17970*/  FMUL.FTZ R92, R92, R8 ;  /* 0x000000085c5c7220 */ /* 0x000fe20000410000 */
[----:B------:R-:W-:-:S06]  /*17980*/  FSEL R153, R153, -INF , !P2 ;  /* 0xff80000099997808 */ /* 0x000fcc0005000000 */
[----:B------:R-:W4:Y:S01]  /*17990*/  MUFU.TANH R167, R102 ;  /* 0x0000006600a77308 */ /* 0x000f220000002400 */
[----:B------:R-:W-:Y:S02]  /*179a0*/  FSEL R159, R159, -INF , !P6 ;  /* 0xff8000009f9f7808 */ /* 0x000fe40007000000 */
[----:B------:R-:W-:-:S05]  /*179b0*/  ISETP.GE.AND P2, PT, R4, R193, PT ;  /* 0x000000c10400720c */ /* 0x000fca0003f46270 */
[----:B------:R-:W4:Y:S01]  /*179c0*/  MUFU.TANH R39, R39 ;  /* 0x0000002700277308 */ /* 0x000f220000002400 */
[----:B------:R-:W-:Y:S01]  /*179d0*/  ISETP.GE.AND P6, PT, R4, R192, PT ;  /* 0x000000c00400720c */ /* 0x000fe20003fc6270 */
[----:B------:R-:W-:Y:S01]  /*179e0*/  VIADD R4, R56, 0x58 ;  /* 0x0000005838047836 */ /* 0x000fe20000000000 */
[----:B-1----:R-:W-:-:S05]  /*179f0*/  FSEL R155, R155, -INF , !P3 ;  /* 0xff8000009b9b7808 */ /* 0x002fca0005800000 */
[----:B------:R-:W1:Y:S01]  /*17a00*/  MUFU.TANH R165, R96 ;  /* 0x0000006000a57308 */ /* 0x000e620000002400 */
[----:B------:R-:W-:Y:S01]  /*17a10*/  FSEL R160, R160, -INF , !P0 ;  /* 0xff800000a0a07808 */ /* 0x000fe20004000000 */
[-C--:B------:R-:W-:Y:S01]  /*17a20*/  FMUL.FTZ R93, R93, R8.reuse ;  /* 0x000000085d5d7220 */ /* 0x080fe20000410000 */
[----:B------:R-:W-:Y:S01]  /*17a30*/  FMUL.FTZ R94, R94, R8 ;  /* 0x000000085e5e7220 */ /* 0x000fe20000410000 */
[C---:B------:R-:W-:Y:S02]  /*17a40*/  ISETP.GE.AND P3, PT, R5.reuse, R193, PT ;  /* 0x000000c10500720c */ /* 0x040fe40003f66270 */
[----:B------:R-:W-:Y:S02]  /*17a50*/  ISETP.GE.AND P0, PT, R5, R192, PT ;  /* 0x000000c00500720c */ /* 0x000fe40003f06270 */
[----:B------:R-:W-:Y:S01]  /*17a60*/  MUFU.TANH R164, R97 ;  /* 0x0000006100a47308 */ /* 0x000fe20000002400 */
[----:B------:R-:W-:Y:S02]  /*17a70*/  VIADD R5, R56, 0x59 ;  /* 0x0000005938057836 */ /* 0x000fe40000000000 */
[-C--:B------:R-:W-:Y:S01]  /*17a80*/  FMUL.FTZ R95, R95, R8.reuse ;  /* 0x000000085f5f7220 */ /* 0x080fe20000410000 */
[----:B------:R-:W-:-:S04]  /*17a90*/  FMUL.FTZ R88, R88, R8 ;  /* 0x0000000858587220 */ /* 0x000fc80000410000 */
[----:B------:R-:W1:Y:S01]  /*17aa0*/  MUFU.TANH R36, R36 ;  /* 0x0000002400247308 */ /* 0x000e620000002400 */
[----:B--2---:R-:W-:Y:S02]  /*17ab0*/  FSEL R157, R157, -INF , !P4 ;  /* 0xff8000009d9d7808 */ /* 0x004fe40006000000 */
[----:B------:R-:W-:-:S05]  /*17ac0*/  FSEL R161, R161, -INF , !P1 ;  /* 0xff800000a1a17808 */ /* 0x000fca0004800000 */
[----:B------:R-:W2:Y:S01]  /*17ad0*/  MUFU.TANH R163, R99 ;  /* 0x0000006300a37308 */ /* 0x000ea20000002400 */
[C---:B------:R-:W-:Y:S02]  /*17ae0*/  ISETP.GE.AND P4, PT, R4.reuse, R193, PT ;  /* 0x000000c10400720c */ /* 0x040fe40003f86270 */
[----:B------:R-:W-:-:S05]  /*17af0*/  ISETP.GE.AND P1, PT, R4, R192, PT ;  /* 0x000000c00400720c */ /* 0x000fca0003f26270 */
[----:B------:R-:W2:Y:S01]  /*17b00*/  MUFU.TANH R151, R92 ;  /* 0x0000005c00977308 */ /* 0x000ea20000002400 */
[----:B------:R-:W-:Y:S01]  /*17b10*/  VIADD R4, R56, 0x60 ;  /* 0x0000006038047836 */ /* 0x000fe20000000000 */
[----:B---3--:R-:W-:Y:S01]  /*17b20*/  FSEL R162, R162, -INF , !P5 ;  /* 0xff800000a2a27808 */ /* 0x008fe20006800000 */
[----:B------:R-:W-:Y:S01]  /*17b30*/  FMUL.FTZ R90, R90, R8 ;  /* 0x000000085a5a7220 */ /* 0x000fe20000410000 */
[----:B----4-:R-:W-:Y:S02]  /*17b40*/  FSEL R169, R169, -INF , !P2 ;  /* 0xff800000a9a97808 */ /* 0x010fe40005000000 */
[C---:B------:R-:W-:Y:S02]  /*17b50*/  ISETP.GE.AND P5, PT, R5.reuse, R193, PT ;  /* 0x000000c10500720c */ /* 0x040fe40003fa6270 */
[----:B------:R-:W-:Y:S01]  /*17b60*/  MUFU.TANH R150, R93 ;  /* 0x0000005d00967308 */ /* 0x000fe20000002400 */
[----:B------:R-:W-:Y:S01]  /*17b70*/  ISETP.GE.AND P2, PT, R5, R192, PT ;  /* 0x000000c00500720c */ /* 0x000fe20003f46270 */
[----:B------:R-:W-:Y:S01]  /*17b80*/  VIADD R5, R56, 0x61 ;  /* 0x0000006138057836 */ /* 0x000fe20000000000 */
[----:B------:R-:W-:-:S05]  /*17b90*/  FSEL R167, R167, -INF , !P6 ;  /* 0xff800000a7a77808 */ /* 0x000fca0007000000 */
[----:B------:R-:W3:Y:S01]  /*17ba0*/  MUFU.TANH R156, R94 ;  /* 0x0000005e009c7308 */ /* 0x000ee20000002400 */
[----:B------:R-:W-:Y:S01]  /*17bb0*/  FSEL R166, R166, -INF , !P3 ;  /* 0xff800000a6a67808 */ /* 0x000fe20005800000 */
[----:B------:R-:W-:Y:S01]  /*17bc0*/  FMUL.FTZ R80, R80, R8 ;  /* 0x0000000850507220 */ /* 0x000fe20000410000 */
[----:B------:R-:W-:-:S05]  /*17bd0*/  ISETP.GE.AND P6, PT, R4, R193, PT ;  /* 0x000000c10400720c */ /* 0x000fca0003fc6270 */
[----:B------:R-:W4:Y:S01]  /*17be0*/  MUFU.TANH R154, R95 ;  /* 0x0000005f009a7308 */ /* 0x000f220000002400 */
[----:B------:R-:W-:Y:S01]  /*17bf0*/  ISETP.GE.AND P3, PT, R4, R192, PT ;  /* 0x000000c00400720c */ /* 0x000fe20003f66270 */
[----:B------:R-:W-:Y:S01]  /*17c00*/  VIADD R4, R56, 0x68 ;  /* 0x0000006838047836 */ /* 0x000fe20000000000 */
[----:B------:R-:W-:-:S05]  /*17c10*/  FSEL R39, R39, -INF , !P0 ;  /* 0xff80000027277808 */ /* 0x000fca0004000000 */
[----:B------:R-:W4:Y:S01]  /*17c20*/  MUFU.TANH R149, R88 ;  /* 0x0000005800957308 */ /* 0x000f220000002400 */
[----:B-1----:R-:W-:Y:S02]  /*17c30*/  FSEL R165, R165, -INF , !P4 ;  /* 0xff800000a5a57808 */ /* 0x002fe40006000000 */
[C---:B------:R-:W-:Y:S02]  /*17c40*/  ISETP.GE.AND P0, PT, R5.reuse, R193, PT ;  /* 0x000000c10500720c */ /* 0x040fe40003f06270 */
[----:B------:R-:W-:-:S03]  /*17c50*/  ISETP.GE.AND P4, PT, R5, R192, PT ;  /* 0x000000c00500720c */ /* 0x000fc60003f86270 */
[----:B------:R-:W1:Y:S01]  /*17c60*/  MUFU.TANH R152, R90 ;  /* 0x0000005a00987308 */ /* 0x000e620000002400 */
[----:B------:R-:W-:Y:S01]  /*17c70*/  VIADD R5, R56, 0x69 ;  /* 0x0000006938057836 */ /* 0x000fe20000000000 */
[----:B------:R-:W-:Y:S01]  /*17c80*/  FSEL R36, R36, -INF , !P1 ;  /* 0xff80000024247808 */ /* 0x000fe20004800000 */
[-C--:B------:R-:W-:Y:S01]  /*17c90*/  FMUL.FTZ R91, R91, R8.reuse ;  /* 0x000000085b5b7220 */ /* 0x080fe20000410000 */
[----:B------:R-:W-:Y:S01]  /*17ca0*/  FSEL R164, R164, -INF , !P5 ;  /* 0xff800000a4a47808 */ /* 0x000fe20006800000 */
[----:B------:R-:W-:Y:S01]  /*17cb0*/  FMUL.FTZ R84, R84, R8 ;  /* 0x0000000854547220 */ /* 0x000fe20000410000 */
[C---:B------:R-:W-:Y:S02]  /*17cc0*/  ISETP.GE.AND P1, PT, R4.reuse, R193, PT ;  /* 0x000000c10400720c */ /* 0x040fe40003f26270 */
[----:B------:R-:W1:Y:S01]  /*17cd0*/  MUFU.TANH R134, R80 ;  /* 0x0000005000867308 */ /* 0x000e620000002400 */
[----:B------:R-:W-:Y:S01]  /*17ce0*/  ISETP.GE.AND P5, PT, R4, R192, PT ;  /* 0x000000c00400720c */ /* 0x000fe20003fa6270 */
[----:B------:R-:W-:Y:S01]  /*17cf0*/  VIADD R4, R56, 0x70 ;  /* 0x0000007038047836 */ /* 0x000fe20000000000 */
[----:B--2---:R-:W-:-:S02]  /*17d00*/  FSEL R163, R163, -INF , !P2 ;  /* 0xff800000a3a37808 */ /* 0x004fc40005000000 */
[----:B------:R-:W-:Y:S02]  /*17d10*/  FSEL R151, R151, -INF , !P6 ;  /* 0xff80000097977808 */ /* 0x000fe40007000000 */
[C---:B------:R-:W-:Y:S02]  /*17d20*/  ISETP.GE.AND P2, PT, R5.reuse, R193, PT ;  /* 0x000000c10500720c */ /* 0x040fe40003f46270 */
[----:B------:R-:W-:Y:S01]  /*17d30*/  ISETP.GE.AND P6, PT, R5, R192, PT ;  /* 0x000000c00500720c */ /* 0x000fe20003fc6270 */
[----:B------:R-:W-:Y:S01]  /*17d40*/  VIADD R5, R56, 0x71 ;  /* 0x0000007138057836 */ /* 0x000fe20000000000 */
[----:B------:R-:W2:Y:S01]  /*17d50*/  MUFU.TANH R146, R91 ;  /* 0x0000005b00927308 */ /* 0x000ea20000002400 */
[----:B---3--:R-:W-:Y:S01]  /*17d60*/  FSEL R156, R156, -INF , !P3 ;  /* 0xff8000009c9c7808 */ /* 0x008fe20005800000 */
[-C--:B------:R-:W-:Y:S01]  /*17d70*/  FMUL.FTZ R89, R89, R8.reuse ;  /* 0x0000000859597220 */ /* 0x080fe20000410000 */
[----:B------:R-:W-:Y:S01]  /*17d80*/  FSEL R150, R150, -INF , !P0 ;  /* 0xff80000096967808 */ /* 0x000fe20004000000 */
[-C--:B------:R-:W-:Y:S01]  /*17d90*/  FMUL.FTZ R85, R85, R8.reuse ;  /* 0x0000000855557220 */ /* 0x080fe20000410000 */
[-C--:B------:R-:W-:Y:S01]  /*17da0*/  FMUL.FTZ R86, R86, R8.reuse ;  /* 0x0000000856567220 */ /* 0x080fe20000410000 */
[----:B------:R-:W-:-:S02]  /*17db0*/  FMUL.FTZ R87, R87, R8 ;  /* 0x0000000857577220 */ /* 0x000fc40000410000 */
[----:B------:R-:W3:Y:S01]  /*17dc0*/  MUFU.TANH R136, R84 ;  /* 0x0000005400887308 */ /* 0x000ee20000002400 */
[CC--:B------:R-:W-:Y:S02]  /*17dd0*/  ISETP.GE.AND P3, PT, R4.reuse, R193.reuse, PT ;  /* 0x000000c10400720c */ /* 0x0c0fe40003f66270 */
[----:B------:R-:W-:Y:S01]  /*17de0*/  ISETP.GE.AND P0, PT, R4, R192, PT ;  /* 0x000000c00400720c */ /* 0x000fe20003f06270 */
[----:B------:R-:W-:Y:S01]  /*17df0*/  VIADD R4, R56, 0x78 ;  /* 0x0000007838047836 */ /* 0x000fe20000000000 */
[----:B----4-:R-:W-:Y:S02]  /*17e00*/  FSEL R154, R154, -INF , !P4 ;  /* 0xff8000009a9a7808 */ /* 0x010fe40006000000 */
[----:B------:R-:W-:Y:S01]  /*17e10*/  FSEL R149, R149, -INF , !P1 ;  /* 0xff80000095957808 */ /* 0x000fe20004800000 */
[----:B------:R-:W-:Y:S01]  /*17e20*/  FMUL.FTZ R65, R83, R8 ;  /* 0x0000000853417220 */ /* 0x000fe20000410000 */
[CC--:B------:R-:W-:Y:S02]  /*17e30*/  ISETP.GE.AND P4, PT, R5.reuse, R193.reuse, PT ;  /* 0x000000c10500720c */ /* 0x0c0fe40003f86270 */
[----:B------:R-:W-:Y:S01]  /*17e40*/  ISETP.GE.AND P1, PT, R5, R192, PT ;  /* 0x000000c00500720c */ /* 0x000fe20003f26270 */
[-C--:B------:R-:W-:Y:S01]  /*17e50*/  FMUL.FTZ R5, R46, R8.reuse ;  /* 0x000000082e057220 */ /* 0x080fe20000410000 */
[----:B------:R-:W4:Y:S01]  /*17e60*/  MUFU.TANH R148, R89 ;  /* 0x0000005900947308 */ /* 0x000f220000002400 */
[----:B-1----:R-:W-:Y:S01]  /*17e70*/  FSEL R152, R152, -INF , !P5 ;  /* 0xff80000098987808 */ /* 0x002fe20006800000 */
[-C--:B------:R-:W-:Y:S01]  /*17e80*/  FMUL.FTZ R81, R81, R8.reuse ;  /* 0x0000000851517220 */ /* 0x080fe20000410000 */
[----:B------:R-:W-:Y:S01]  /*17e90*/  FMUL.FTZ R82, R82, R8 ;  /* 0x0000000852527220 */ /* 0x000fe20000410000 */
[----:B------:R-:W-:-:S04]  /*17ea0*/  ISETP.GE.AND P5, PT, R4, R193, PT ;  /* 0x000000c10400720c */ /* 0x000fc80003fa6270 */
[----:B------:R-:W-:Y:S01]  /*17eb0*/  MUFU.TANH R135, R85 ;  /* 0x0000005500877308 */ /* 0x000fe20000002400 */
[----:B------:R-:W-:-:S07]  /*17ec0*/  FSEL R134, R134, -INF , !P5 ;  /* 0xff80000086867808 */ /* 0x000fce0006800000 */
[----:B------:R-:W1:Y:S01]  /*17ed0*/  MUFU.TANH R139, R86 ;  /* 0x00000056008b7308 */ /* 0x000e620000002400 */
[----:B------:R-:W-:-:S07]  /*17ee0*/  ISETP.GT.AND P5, PT, R250, R239, PT ;  /* 0x000000effa00720c */ /* 0x000fce0003fa4270 */
[----:B------:R-:W1:Y:S01]  /*17ef0*/  MUFU.TANH R138, R87 ;  /* 0x00000057008a7308 */ /* 0x000e620000002400 */
[----:B--2---:R-:W-:-:S07]  /*17f00*/  FSEL R146, R146, -INF , !P6 ;  /* 0xff80000092927808 */ /* 0x004fce0007000000 */
[----:B------:R-:W-:Y:S01]  /*17f10*/  MUFU.TANH R0, R0 ;  /* 0x0000000000007308 */ /* 0x000fe20000002400 */
[----:B---3--:R-:W-:-:S07]  /*17f20*/  FSEL R136, R136, -INF , !P3 ;  /* 0xff80000088887808 */ /* 0x008fce0005800000 */
[----:B------:R-:W-:Y:S01]  /*17f30*/  MUFU.TANH R5, R5 ;  /* 0x0000000500057308 */ /* 0x000fe20000002400 */
[----:B------:R-:W-:-:S07]  /*17f40*/  ISETP.GE.AND P6, PT, R56, R193, PT ;  /* 0x000000c13800720c */ /* 0x000fce0003fc6270 */
[----:B------:R-:W-:Y:S01]  /*17f50*/  MUFU.TANH R132, R81 ;  /* 0x0000005100847308 */ /* 0x000fe20000002400 */
[----:B------:R-:W-:-:S07]  /*17f60*/  ISETP.GE.AND P3, PT, R56, R192, PT ;  /* 0x000000c03800720c */ /* 0x000fce0003f66270 */
[----:B------:R-:W2:Y:S08]  /*17f70*/  MUFU.TANH R137, R82 ;  /* 0x0000005200897308 */ /* 0x000eb00000002400 */
[----:B------:R-:W3:Y:S01]  /*17f80*/  MUFU.TANH R65, R65 ;  /* 0x0000004100417308 */ /* 0x000ee20000002400 */
[----:B------:R-:W-:Y:S01]  /*17f90*/  VIADD R56, R56, 0x79 ;  /* 0x0000007938387836 */ /* 0x000fe20000000000 */
[----:B----4-:R-:W-:-:S02]  /*17fa0*/  FSEL R148, R148, -INF , !P2 ;  /* 0xff80000094947808 */ /* 0x010fc40005000000 */
[----:B-1----:R-:W-:Y:S02]  /*17fb0*/  FSEL R139, R139, -INF , !P0 ;  /* 0xff8000008b8b7808 */ /* 0x002fe40004000000 */
[----:B------:R-:W-:Y:S02]  /*17fc0*/  FSEL R135, R135, -INF , !P4 ;  /* 0xff80000087877808 */ /* 0x000fe40006000000 */
[----:B------:R-:W-:Y:S01]  /*17fd0*/  FSEL R138, R138, -INF , !P1 ;  /* 0xff8000008a8a7808 */ /* 0x000fe20004800000 */
[----:B------:R-:W-:Y:S01]  /*17fe0*/  BSSY B1, `(.L_x_2263) ;  /* 0x00000e0000017945 */ /* 0x000fe20003800000 */
[----:B------:R-:W-:Y:S02]  /*17ff0*/  ISETP.GE.AND P2, PT, R4, R192, PT ;  /* 0x000000c00400720c */ /* 0x000fe40003f46270 */
[----:B------:R-:W-:Y:S02]  /*18000*/  ISETP.NE.U32.AND P0, PT, R248, RZ, PT ;  /* 0x000000fff800720c */ /* 0x000fe40003f05070 */
[----:B------:R-:W-:-:S02]  /*18010*/  ISETP.GE.AND P4, PT, R56, R193, PT ;  /* 0x000000c13800720c */ /* 0x000fc40003f86270 */
[----:B------:R-:W-:Y:S01]  /*18020*/  ISETP.GE.AND P1, PT, R56, R192, PT ;  /* 0x000000c03800720c */ /* 0x000fe20003f26270 */
[----:B------:R-:W-:Y:S01]  /*18030*/  VIADD R223, R231, 0x800 ;  /* 0x00000800e7df7836 */ /* 0x000fe20000000000 */
[----:B------:R-:W-:Y:S01]  /*18040*/  ISETP.NE.AND.EX P0, PT, R249, RZ, PT, P0 ;  /* 0x000000fff900720c */ /* 0x000fe20003f05300 */
[----:B------:R-:W-:Y:S01]  /*18050*/  VIADD R222, R231, 0x1000 ;  /* 0x00001000e7de7836 */ /* 0x000fe20000000000 */
[----:B--2---:R-:W-:Y:S01]  /*18060*/  FSEL R137, R137, -INF , !P2 ;  /* 0xff80000089897808 */ /* 0x004fe20005000000 */
[C---:B------:R-:W-:Y:S01]  /*18070*/  VIADD R221, R231.reuse, 0x1800 ;  /* 0x00001800e7dd7836 */ /* 0x040fe20000000000 */
[----:B------:R-:W-:Y:S01]  /*18080*/  FSEL R4, R0, -INF , !P6 ;  /* 0xff80000000047808 */ /* 0x000fe20007000000 */
[----:B------:R-:W-:Y:S01]  /*18090*/  VIADD R220, R231, 0x2000 ;  /* 0x00002000e7dc7836 */ /* 0x000fe20000000000 */
[----:B------:R-:W-:Y:S01]  /*180a0*/  FSEL R5, R5, -INF , !P3 ;  /* 0xff80000005057808 */ /* 0x000fe20005800000 */
[C---:B------:R-:W-:Y:S01]  /*180b0*/  VIADD R219, R231.reuse, 0x2800 ;  /* 0x00002800e7db7836 */ /* 0x040fe20000000000 */
[----:B------:R-:W-:Y:S01]  /*180c0*/  FSEL R132, R132, -INF , !P4 ;  /* 0xff80000084847808 */ /* 0x000fe20006000000 */
[----:B------:R-:W-:Y:S01]  /*180d0*/  VIADD R218, R231, 0x3000 ;  /* 0x00003000e7da7836 */ /* 0x000fe20000000000 */
[----:B---3--:R-:W-:Y:S01]  /*180e0*/  FSEL R65, R65, -INF , !P1 ;  /* 0xff80000041417808 */ /* 0x008fe20004800000 */
        /* <DEDUP_REMOVED lines=74> */
.L_x_2266:
[----:B------:R-:W2:Y:S02]  /*18590*/  LD.E R6, desc[UR6][R10.64+0x38] ;  /* 0x000038060a067980 */ /* 0x000ea4000c101900 */
[----:B--2---:R-:W-:-:S04]  /*185a0*/  LEA R6, -R6, RZ, 0x7 ;  /* 0x000000ff06067211 */ /* 0x004fc800078e39ff */
[----:B------:R-:W-:Y:S02]  /*185b0*/  SHF.R.S32.HI R2, RZ, 0x1f, R6 ;  /* 0x0000001fff027819 */ /* 0x000fe40000011406 */
.L_x_2267:
[----:B------:R-:W-:Y:S05]  /*185c0*/  BSYNC B0 ;  /* 0x0000000000007941 */ /* 0x000fea0003800000 */
.L_x_2265:
[C---:B------:R-:W-:Y:S02]  /*185d0*/  LOP3.LUT P6, RZ, R251.reuse, 0x1, RZ, 0xc0, !PT ;  /* 0x00000001fbff7812 */ /* 0x040fe400078cc0ff */
[----:B------:R-:W-:Y:S02]  /*185e0*/  LOP3.LUT P2, RZ, R251, 0x2, RZ, 0xc0, !PT ;  /* 0x00000002fbff7812 */ /* 0x000fe4000784c0ff */
        /* <DEDUP_REMOVED lines=127> */
.L_x_2264:
[----:B------:R-:W-:Y:S05]  /*18de0*/  BSYNC B1 ;  /* 0x0000000000017941 */ /* 0x000fea0003800000 */
.L_x_2263:
        /* <DEDUP_REMOVED lines=83> */
[----:B------:R-:W-:Y:S01]  /*19320*/  LDSM.16.MT88.4 R24, [R224+0xc800] ;  /* 0x00c80000e018783b */ /* 0x000fe20000004200 */
[----:B---3--:R-:W-:Y:S02]  /*19330*/  FMNMX.FTZ R2, R6, R2, !PT ;  /* 0x0000000206027209 */ /* 0x008fe40007810000 */
[----:B------:R-:W-:Y:S01]  /*19340*/  FSETP.NEU.FTZ.AND P1, PT, R0, -INF , PT ;  /* 0xff8000000000780b */ /* 0x000fe20003f3d000 */
        /* <DEDUP_REMOVED lines=22> */
[----:B------:R-:W1:Y:S01]  /*194b0*/  MUFU.EX2 R63, R63 ;  /* 0x0000003f003f7308 */ /* 0x000e620000000800 */
[----:B------:R-:W2:Y:S01]  /*194c0*/  LDSM.16.MT88.4 R76, [R225+0x10000] ;  /* 0x01000000e14c783b */ /* 0x000ea20000004200 */
[-CC-:B------:R-:W-:Y:S01]  /*194d0*/  FFMA.FTZ R46, R42, R67.reuse, -R66.reuse ;  /* 0x000000432a2e7223 */ /* 0x180fe20000010842 */
[-CC-:B------:R-:W-:Y:S01]  /*194e0*/  FFMA.FTZ R42, R45, R67.reuse, -R66.reuse ;  /* 0x000000432d2a7223 */ /* 0x180fe20000010842 */
[-CC-:B------:R-:W-:Y:S01]  /*194f0*/  FFMA.FTZ R45, R41, R67.reuse, -R133.reuse ;  /* 0x00000043292d7223 */ /* 0x180fe20000010885 */
[----:B------:R-:W3:Y:S01]  /*19500*/  LDSM.16.MT88.4 R32, [R224+0x10000] ;  /* 0x01000000e020783b */ /* 0x000ee20000004200 */
[-CC-:B------:R-:W-:Y:S01]  /*19510*/  FFMA.FTZ R47, R44, R67.reuse, -R133.reuse ;  /* 0x000000432c2f7223 */ /* 0x180fe20000010885 */
[-CC-:B------:R-:W-:Y:S01]  /*19520*/  FFMA.FTZ R41, R40, R67.reuse, -R133.reuse ;  /* 0x0000004328297223 */ /* 0x180fe20000010885 */
[----:B------:R-:W-:Y:S01]  /*19530*/  MUFU.EX2 R60, R60 ;  /* 0x0000003c003c7308 */ /* 0x000fe20000000800 */
[----:B------:R-:W3:Y:S01]  /*19540*/  LDSM.16.MT88.4 R4, [R228+0x10800] ;  /* 0x01080000e404783b */ /* 0x000ee20000004200 */
[-CC-:B------:R-:W-:Y:S01]  /*19550*/  FFMA.FTZ R43, R43, R67.reuse, -R66.reuse ;  /* 0x000000432b2b7223 */ /* 0x180fe20000010842 */
[-CC-:B------:R-:W-:Y:S01]  /*19560*/  FFMA.FTZ R44, R172, R67.reuse, -R133.reuse ;  /* 0x00000043ac2c7223 */ /* 0x180fe20000010885 */
[-CC-:B------:R-:W-:Y:S01]  /*19570*/  FFMA.FTZ R40, R171, R67.reuse, -R66.reuse ;  /* 0x00000043ab287223 */ /* 0x180fe20000010842 */
[-CC-:B------:R-:W-:Y:S01]  /*19580*/  FFMA.FTZ R9, R9, R67.reuse, -R66.reuse ;  /* 0x0000004309097223 */ /* 0x180fe20000010842 */
[-CC-:B------:R-:W-:Y:S01]  /*19590*/  FFMA.FTZ R8, R170, R67.reuse, -R66.reuse ;  /* 0x00000043aa087223 */ /* 0x180fe20000010842 */
[-CC-:B------:R-:W-:Y:S01]  /*195a0*/  FFMA.FTZ R3, R168, R67.reuse, -R66.reuse ;  /* 0x00000043a8037223 */ /* 0x180fe20000010842 */
[----:B------:R-:W4:Y:S01]  /*195b0*/  MUFU.EX2 R58, R58 ;  /* 0x0000003a003a7308 */ /* 0x000f220000000800 */
[----:B-1----:R-:W-:Y:S01]  /*195c0*/  F2FP.BF16.F32.PACK_AB R69, R63, R64 ;  /* 0x000000403f45723e */ /* 0x002fe200000010ff */
        /* <DEDUP_REMOVED lines=23> */
[-CC-:B------:R-:W-:Y:S01]  /*19740*/  FFMA.FTZ R164, R164, R67.reuse, -R133.reuse ;  /* 0x00000043a4a47223 */ /* 0x180fe20000010885 */
[-CC-:B------:R-:W-:Y:S01]  /*19750*/  FFMA.FTZ R163, R163, R67.reuse, -R66.reuse ;  /* 0x00000043a3a37223 */ /* 0x180fe20000010842 */
[----:B------:R-:W-:Y:S01]  /*19760*/  LDSM.16.MT88.4 R36, [R228+0x12000] ;  /* 0x01200000e424783b */ /* 0x000fe20000004200 */
[-CC-:B------:R-:W-:Y:S01]  /*19770*/  FFMA.FTZ R156, R156, R67.reuse, -R66.reuse ;  /* 0x000000439c9c7223 */ /* 0x180fe20000010842 */
[-CC-:B------:R-:W-:Y:S01]  /*19780*/  FFMA.FTZ R154, R154, R67.reuse, -R66.reuse ;  /* 0x000000439a9a7223 */ /* 0x180fe20000010842 */
[-CC-:B------:R-:W-:Y:S01]  /*19790*/  FFMA.FTZ R152, R152, R67.reuse, -R66.reuse ;  /* 0x0000004398987223 */ /* 0x180fe20000010842 */
[--C-:B------:R-:W-:Y:S01]  /*197a0*/  FFMA.FTZ R151, R151, R67, -R133.reuse ;  /* 0x0000004397977223 */ /* 0x100fe20000010885 */
[----:B------:R-:W5:Y:S01]  /*197b0*/  MUFU.EX2 R57, R57 ;  /* 0x0000003900397308 */ /* 0x000f620000000800 */
[----:B-1----:R-:W-:Y:S01]  /*197c0*/  F2FP.BF16.F32.PACK_AB R68, R62, R61 ;  /* 0x0000003d3e44723e */ /* 0x002fe200000010ff */
[-CC-:B------:R-:W-:Y:S01]  /*197d0*/  FFMA.FTZ R150, R150, R67.reuse, -R133.reuse ;  /* 0x0000004396967223 */ /* 0x180fe20000010885 */
[-CC-:B------:R-:W-:Y:S01]  /*197e0*/  FFMA.FTZ R149, R149, R67.reuse, -R133.reuse ;  /* 0x0000004395957223 */ /* 0x180fe20000010885 */
[-C--:B------:R-:W-:Y:S01]  /*197f0*/  FFMA.FTZ R148, R148, R67.reuse, -R133 ;  /* 0x0000004394947223 */ /* 0x080fe20000010885 */
[-C--:B------:R-:W-:Y:S01]  /*19800*/  FFMA.FTZ R146, R146, R67.reuse, -R66 ;  /* 0x0000004392927223 */ /* 0x080fe20000010842 */
[----:B------:R-:W-:Y:S01]  /*19810*/  FADD.FTZ R61, R61, R62 ;  /* 0x0000003e3d3d7221 */ /* 0x000fe20000010000 */
[----:B------:R-:W-:Y:S01]  /*19820*/  FADD.FTZ R63, R64, R63 ;  /* 0x0000003f403f7221 */ /* 0x000fe20000010000 */
[----:B------:R-:W1:Y:S01]  /*19830*/  MUFU.EX2 R54, R54 ;  /* 0x0000003600367308 */ /* 0x000e620000000800 */
[-C--:B------:R-:W-:Y:S01]  /*19840*/  FFMA.FTZ R135, R135, R67.reuse, -R133 ;  /* 0x0000004387877223 */ /* 0x080fe20000010885 */
[----:B----4-:R-:W-:Y:S01]  /*19850*/  FADD.FTZ R61, R59, R61 ;  /* 0x0000003d3b3d7221 */ /* 0x010fe20000010000 */
[----:B------:R-:W-:Y:S01]  /*19860*/  FADD.FTZ R63, R60, R63 ;  /* 0x0000003f3c3f7221 */ /* 0x000fe20000010000 */
[-CC-:B------:R-:W-:Y:S01]  /*19870*/  FFMA.FTZ R134, R134, R67.reuse, -R133.reuse ;  /* 0x0000004386867223 */ /* 0x180fe20000010885 */
[-C--:B------:R-:W-:Y:S01]  /*19880*/  FFMA.FTZ R132, R132, R67.reuse, -R133 ;  /* 0x0000004384847223 */ /* 0x080fe20000010885 */
[----:B------:R-:W-:Y:S01]  /*19890*/  FFMA.FTZ R252, R65, R67, -R66 ;  /* 0x0000004341fc7223 */ /* 0x000fe20000010842 */
[----:B------:R-:W-:Y:S01]  /*198a0*/  FADD.FTZ R63, R58, R63 ;  /* 0x0000003f3a3f7221 */ /* 0x000fe20000010000 */
[----:B------:R-:W4:Y:S01]  /*198b0*/  MUFU.EX2 R55, R55 ;  /* 0x0000003700377308 */ /* 0x000f220000000800 */
[C---:B-----5:R-:W-:Y:S01]  /*198c0*/  F2FP.BF16.F32.PACK_AB R70, R57.reuse, R59 ;  /* 0x0000003b3946723e */ /* 0x060fe200000010ff */
[----:B------:R-:W-:-:S06]  /*198d0*/  FADD.FTZ R57, R57, R61 ;  /* 0x0000003d39397221 */ /* 0x000fcc0000010000 */
[----:B------:R-:W-:Y:S01]  /*198e0*/  HMMA.16816.F32.BF16 R120, R68, R116, RZ ;  /* 0x000000744478723c */ /* 0x000fe200000418ff */
[----:B------:R-:W5:Y:S01]  /*198f0*/  MUFU.EX2 R51, R51 ;  /* 0x0000003300337308 */ /* 0x000f620000000800 */
[----:B-1----:R-:W-:-:S04]  /*19900*/  FADD.FTZ R63, R54, R63 ;  /* 0x0000003f363f7221 */ /* 0x002fc80000010000 */
[C---:B------:R-:W-:Y:S03]  /*19910*/  HMMA.16816.F32.BF16 R116, R68.reuse, R118, RZ ;  /* 0x000000764474723c */ /* 0x040fe600000418ff */
[----:B------:R-:W1:Y:S01]  /*19920*/  MUFU.EX2 R56, R56 ;  /* 0x0000003800387308 */ /* 0x000e620000000800 */
        /* <DEDUP_REMOVED lines=8> */
[----:B-1----:R-:W-:-:S04]  /*199b0*/  FADD.FTZ R57, R56, R57 ;  /* 0x0000003938397221 */ /* 0x002fc80000010000 */
[C---:B------:R-:W-:Y:S03]  /*199c0*/  HMMA.16816.F32.BF16 R108, R68.reuse, R110, RZ ;  /* 0x0000006e446c723c */ /* 0x040fe600000418ff */
[----:B------:R-:W1:Y:S01]  /*199d0*/  MUFU.EX2 R49, R49 ;  /* 0x0000003100317308 */ /* 0x000e620000000800 */
[C---:B----4-:R-:W-:Y:S01]  /*199e0*/  F2FP.BF16.F32.PACK_AB R16, R53.reuse, R56 ;  /* 0x000000383510723e */ /* 0x050fe200000010ff */
[----:B------:R-:W-:Y:S01]  /*199f0*/  FADD.FTZ R57, R53, R57 ;  /* 0x0000003935397221 */ /* 0x000fe20000010000 */
[C---:B------:R-:W-:Y:S05]  /*19a00*/  HMMA.16816.F32.BF16 R96, R68.reuse, R92, RZ ;  /* 0x0000005c4460723c */ /* 0x040fea00000418ff */
[----:B------:R-:W4:Y:S01]  /*19a10*/  MUFU.EX2 R48, R48 ;  /* 0x0000003000307308 */ /* 0x000f220000000800 */
[C---:B------:R-:W-:Y:S06]  /*19a20*/  HMMA.16816.F32.BF16 R88, R68.reuse, R84, RZ ;  /* 0x000000544458723c */ /* 0x040fec00000418ff */
[----:B------:R-:W-:Y:S01]  /*19a30*/  HMMA.16816.F32.BF16 R92, R68, R94, RZ ;  /* 0x0000005e445c723c */ /* 0x000fe200000418ff */
[----:B------:R-:W5:Y:S01]  /*19a40*/  MUFU.EX2 R46, R46 ;  /* 0x0000002e002e7308 */ /* 0x000f620000000800 */
[----:B-1----:R-:W-:Y:S01]  /*19a50*/  F2FP.BF16.F32.PACK_AB R18, R49, R52 ;  /* 0x000000343112723e */ /* 0x002fe200000010ff */
[----:B------:R-:W-:-:S03]  /*19a60*/  FADD.FTZ R52, R52, R57 ;  /* 0x0000003934347221 */ /* 0x000fc60000010000 */
[C---:B------:R-:W-:Y:S01]  /*19a70*/  HMMA.16816.F32.BF16 R84, R68.reuse, R86, RZ ;  /* 0x000000564454723c */ /* 0x040fe200000418ff */
[----:B------:R-:W-:Y:S02]  /*19a80*/  FADD.FTZ R52, R49, R52 ;  /* 0x0000003431347221 */ /* 0x000fe40000010000 */
[----:B------:R-:W1:Y:S01]  /*19a90*/  MUFU.EX2 R43, R43 ;  /* 0x0000002b002b7308 */ /* 0x000e620000000800 */
        /* <DEDUP_REMOVED lines=9> */
[----:B-1----:R-:W-:-:S03]  /*19b30*/  FADD.FTZ R55, R43, R55 ;  /* 0x000000372b377221 */ /* 0x002fc60000010000 */
[C---:B------:R-:W-:Y:S04]  /*19b40*/  HMMA.16816.F32.BF16 R128, R16.reuse, R28, R128 ;  /* 0x0000001c1080723c */ /* 0x040fe80000041880 */
[----:B------:R-:W1:Y:S02]  /*19b50*/  MUFU.EX2 R45, R45 ;  /* 0x0000002d002d7308 */ /* 0x000e640000000800 */
        /* <DEDUP_REMOVED lines=8> */
[C---:B-1----:R-:W-:Y:S02]  /*19be0*/  FADD.FTZ R52, R45.reuse, R52 ;  /* 0x000000342d347221 */ /* 0x042fe40000010000 */
[C---:B--2---:R-:W-:Y:S05]  /*19bf0*/  HMMA.16816.F32.BF16 R80, R68.reuse, R76, RZ ;  /* 0x0000004c4450723c */ /* 0x044fea00000418ff */
        /* <DEDUP_REMOVED lines=341> */
.L_x_2270:
[----:B------:R-:W2:Y:S02]  /*1b150*/  LD.E R4, desc[UR6][R10.64+0x40] ;  /* 0x000040060a047980 */ /* 0x000ea4000c101900 */
[----:B--2---:R-:W-:-:S04]  /*1b160*/  LEA R4, -R4, RZ, 0x7 ;  /* 0x000000ff04047211 */ /* 0x004fc800078e39ff */
[----:B------:R-:W-:Y:S02]  /*1b170*/  SHF.R.S32.HI R5, RZ, 0x1f, R4 ;  /* 0x0000001fff057819 */ /* 0x000fe40000011404 */
.L_x_2271:
[----:B------:R-:W-:Y:S05]  /*1b180*/  BSYNC B0 ;  /* 0x0000000000007941 */ /* 0x000fea0003800000 */
.L_x_2269:
        /* <DEDUP_REMOVED lines=130> */
[----:B-1----:R-:W5:Y:S01]  /*1b9b0*/  LD.E R3, desc[UR4][R194.64+0x18c] ;  /* 0x00018c04c2037980 */ /* 0x002f62000c101900 */
[----:B------:R-:W-:Y:S03]  /*1b9c0*/  BSSY B1, `(.L_x_2272) ;  /* 0x00002bb000017945 */ /* 0x000fe60003800000 */
[----:B------:R-:W-:Y:S04]  /*1b9d0*/  LDSM.16.M88.4 R164, [R234] ;  /* 0x00000000eaa4783b */ /* 0x000fe80000000200 */
[----:B--2---:R-:W1:Y:S04]  /*1b9e0*/  LDSM.16.M88.4 R16, [R233+0x4000] ;  /* 0x00400000e910783b */ /* 0x004e680000000200 */
[----:B---3--:R-:W4:Y:S04]  /*1b9f0*/  LDSM.16.M88.4 R28, [R233+0x4800] ;  /* 0x00480000e91c783b */ /* 0x008f280000000200 */
[----:B------:R-:W2:Y:S04]  /*1ba00*/  LDSM.16.M88.4 R152, [R233+0x5000] ;  /* 0x00500000e998783b */ /* 0x000ea80000000200 */
[----:B------:R-:W3:Y:S04]  /*1ba10*/  LDSM.16.M88.4 R144, [R233+0x5800] ;  /* 0x00580000e990783b */ /* 0x000ee80000000200 */
[----:B------:R-:W3:Y:S04]  /*1ba20*/  LDSM.16.M88.4 R136, [R233+0x6000] ;  /* 0x00600000e988783b */ /* 0x000ee80000000200 */
[----:B------:R-:W3:Y:S04]  /*1ba30*/  LDSM.16.M88.4 R64, [R233+0x6800] ;  /* 0x00680000e940783b */ /* 0x000ee80000000200 */
[----:B------:R-:W3:Y:S04]  /*1ba40*/  LDSM.16.M88.4 R56, [R233+0x7000] ;  /* 0x00700000e938783b */ /* 0x000ee80000000200 */
[----:B------:R-:W3:Y:S04]  /*1ba50*/  LDSM.16.M88.4 R12, [R233+0x7800] ;  /* 0x00780000e90c783b */ /* 0x000ee80000000200 */
[----:B------:R-:W-:Y:S04]  /*1ba60*/  LDSM.16.M88.4 R24, [R232] ;  /* 0x00000000e818783b */ /* 0x000fe80000000200 */
[----:B------:R-:W3:Y:S04]  /*1ba70*/  LDSM.16.M88.4 R8, [R231] ;  /* 0x00000000e708783b */ /* 0x000ee80000000200 */
[----:B------:R-:W3:Y:S01]  /*1ba80*/  LDSM.16.M88.4 R20, [R221] ;  /* 0x00000000dd14783b */ /* 0x000ee20000000200 */
[C---:B-1----:R-:W-:Y:S03]  /*1ba90*/  HMMA.16816.F32.BF16 R4, R164.reuse, R16, RZ ;  /* 0x00000010a404723c */ /* 0x042fe600000418ff */
[----:B------:R-:W1:Y:S03]  /*1baa0*/  LDSM.16.M88.4 R48, [R223] ;  /* 0x00000000df30783b */ /* 0x000e660000000200 */
[C---:B----4-:R-:W-:Y:S01]  /*1bab0*/  HMMA.16816.F32.BF16 R32, R164.reuse, R28, RZ ;  /* 0x0000001ca420723c */ /* 0x050fe200000418ff */
[----:B------:R-:W4:Y:S04]  /*1bac0*/  LDSM.16.M88.4 R40, [R222] ;  /* 0x00000000de28783b */ /* 0x000f280000000200 */
[----:B------:R-:W-:Y:S01]  /*1bad0*/  LDSM.16.M88.4 R176, [R230] ;  /* 0x00000000e6b0783b */ /* 0x000fe20000000200 */
[C---:B--2---:R-:W-:Y:S03]  /*1bae0*/  HMMA.16816.F32.BF16 R44, R164.reuse, R152, RZ ;  /* 0x00000098a42c723c */ /* 0x044fe600000418ff */
[----:B------:R-:W-:Y:S03]  /*1baf0*/  LDSM.16.M88.4 R180, [R220] ;  /* 0x00000000dcb4783b */ /* 0x000fe60000000200 */
[C---:B---3--:R-:W-:Y:S01]  /*1bb00*/  HMMA.16816.F32.BF16 R148, R164.reuse, R144, RZ ;  /* 0x00000090a494723c */ /* 0x048fe200000418ff */
[----:B------:R-:W-:Y:S04]  /*1bb10*/  LDSM.16.M88.4 R52, [R218] ;  /* 0x00000000da34783b */ /* 0x000fe80000000200 */
[----:B------:R-:W-:Y:S01]  /*1bb20*/  LDSM.16.M88.4 R172, [R219] ;  /* 0x00000000dbac783b */ /* 0x000fe20000000200 */
[C---:B------:R-:W-:Y:S03]  /*1bb30*/  HMMA.16816.F32.BF16 R140, R164.reuse, R136, RZ ;  /* 0x00000088a48c723c */ /* 0x040fe600000418ff */
[----:B------:R-:W-:Y:S03]  /*1bb40*/  LDSM.16.M88.4 R36, [R217] ;  /* 0x00000000d924783b */ /* 0x000fe60000000200 */
        /* <DEDUP_REMOVED lines=18> */
[----:B------:R-:W-:Y:S05]  /*1bc70*/  LDSM.16.M88.4 R8, [R227+0x4800] ;  /* 0x00480000e308783b */ /* 0x000fea0000000200 */
[C---:B------:R-:W-:Y:S06]  /*1bc80*/  HMMA.16816.F32.BF16 R148, R24.reuse, R20, R148 ;  /* 0x000000141894723c */ /* 0x040fec0000041894 */
[C---:B------:R-:W-:Y:S01]  /*1bc90*/  HMMA.16816.F32.BF16 R144, R24.reuse, R22, R144 ;  /* 0x000000161890723c */ /* 0x040fe20000041890 */
[----:B------:R-:W3:Y:S05]  /*1bca0*/  LDSM.16.M88.4 R20, [R216] ;  /* 0x00000000d814783b */ /* 0x000eea0000000200 */
[C---:B-1----:R-:W-:Y:S06]  /*1bcb0*/  HMMA.16816.F32.BF16 R32, R24.reuse, R48, R32 ;  /* 0x000000301820723c */ /* 0x042fec0000041820 */
[C---:B------:R-:W-:Y:S01]  /*1bcc0*/  HMMA.16816.F32.BF16 R28, R24.reuse, R50, R28 ;  /* 0x00000032181c723c */ /* 0x040fe2000004181c */
[----:B------:R-:W1:Y:S05]  /*1bcd0*/  LDSM.16.M88.4 R48, [R227+0x5800] ;  /* 0x00580000e330783b */ /* 0x000e6a0000000200 */
[C---:B----4-:R-:W-:Y:S06]  /*1bce0*/  HMMA.16816.F32.BF16 R44, R24.reuse, R40, R44 ;  /* 0x00000028182c723c */ /* 0x050fec000004182c */
[----:B------:R-:W-:Y:S01]  /*1bcf0*/  HMMA.16816.F32.BF16 R152, R24, R42, R152 ;  /* 0x0000002a1898723c */ /* 0x000fe20000041898 */
[----:B------:R-:W4:Y:S05]  /*1bd00*/  LDSM.16.M88.4 R40, [R227+0x6000] ;  /* 0x00600000e328783b */ /* 0x000f2a0000000200 */
[----:B--2---:R-:W-:Y:S06]  /*1bd10*/  HMMA.16816.F32.BF16 R4, R176, R12, R4 ;  /* 0x0000000cb004723c */ /* 0x004fec0000041804 */
[C---:B------:R-:W-:Y:S06]  /*1bd20*/  HMMA.16816.F32.BF16 R140, R24.reuse, R180, R140 ;  /* 0x000000b4188c723c */ /* 0x040fec000004188c */
[C---:B------:R-:W-:Y:S01]  /*1bd30*/  HMMA.16816.F32.BF16 R136, R24.reuse, R182, R136 ;  /* 0x000000b61888723c */ /* 0x040fe20000041888 */
[----:B------:R-:W-:Y:S05]  /*1bd40*/  LDSM.16.M88.4 R180, [R227+0x8000] ;  /* 0x00800000e3b4783b */ /* 0x000fea0000000200 */
[C---:B------:R-:W-:Y:S06]  /*1bd50*/  HMMA.16816.F32.BF16 R60, R24.reuse, R52, R60 ;  /* 0x00000034183c723c */ /* 0x040fec000004183c */
[----:B------:R-:W-:Y:S01]  /*1bd60*/  HMMA.16816.F32.BF16 R56, R24, R54, R56 ;  /* 0x000000361838723c */ /* 0x000fe20000041838 */
[----:B------:R-:W-:Y:S05]  /*1bd70*/  LDSM.16.M88.4 R52, [R234+0x2000] ;  /* 0x00200000ea34783b */ /* 0x000fea0000000200 */
[----:B------:R-:W-:Y:S01]  /*1bd80*/  HMMA.16816.F32.BF16 R16, R176, R14, R16 ;  /* 0x0000000eb010723c */ /* 0x000fe20000041810 */
[----:B------:R-:W2:Y:S05]  /*1bd90*/  LDSM.16.M88.4 R12, [R233+0x8000] ;  /* 0x00800000e90c783b */ /* 0x000eaa0000000200 */
[C---:B------:R-:W-:Y:S06]  /*1bda0*/  HMMA.16816.F32.BF16 R132, R24.reuse, R172, R132 ;  /* 0x000000ac1884723c */ /* 0x040fec0000041884 */
[C---:B------:R-:W-:Y:S01]  /*1bdb0*/  HMMA.16816.F32.BF16 R64, R24.reuse, R174, R64 ;  /* 0x000000ae1840723c */ /* 0x040fe20000041840 */
[----:B------:R-:W-:Y:S05]  /*1bdc0*/  LDSM.16.M88.4 R172, [R227+0x7800] ;  /* 0x00780000e3ac783b */ /* 0x000fea0000000200 */
[C---:B------:R-:W-:Y:S06]  /*1bdd0*/  HMMA.16816.F32.BF16 R168, R24.reuse, R36, R168 ;  /* 0x0000002418a8723c */ /* 0x040fec00000418a8 */
[----:B------:R-:W-:Y:S01]  /*1bde0*/  HMMA.16816.F32.BF16 R164, R24, R38, R164 ;  /* 0x0000002618a4723c */ /* 0x000fe200000418a4 */
[----:B------:R-:W2:Y:S04]  /*1bdf0*/  LDSM.16.M88.4 R24, [R227+0x7000] ;  /* 0x00700000e318783b */ /* 0x000ea80000000200 */
[----:B------:R-:W-:Y:S01]  /*1be00*/  LDSM.16.M88.4 R36, [R227+0x6800] ;  /* 0x00680000e324783b */ /* 0x000fe20000000200 */
[----:B---3--:R-:W-:Y:S06]  /*1be10*/  HMMA.16816.F32.BF16 R4, R160, R20, R4 ;  /* 0x00000014a004723c */ /* 0x008fec0000041804 */
[C---:B-1----:R-:W-:Y:S06]  /*1be20*/  HMMA.16816.F32.BF16 R148, R176.reuse, R48, R148 ;  /* 0x00000030b094723c */ /* 0x042fec0000041894 */
[C---:B------:R-:W-:Y:S01]  /*1be30*/  HMMA.16816.F32.BF16 R144, R176.reuse, R50, R144 ;  /* 0x00000032b090723c */ /* 0x040fe20000041890 */
[----:B------:R-:W-:Y:S05]  /*1be40*/  LDSM.16.M88.4 R48, [R215] ;  /* 0x00000000d730783b */ /* 0x000fea0000000200 */
[C---:B----4-:R-:W-:Y:S06]  /*1be50*/  HMMA.16816.F32.BF16 R140, R176.reuse, R40, R140 ;  /* 0x00000028b08c723c */ /* 0x050fec000004188c */
[----:B------:R-:W-:Y:S01]  /*1be60*/  HMMA.16816.F32.BF16 R136, R176, R42, R136 ;  /* 0x0000002ab088723c */ /* 0x000fe20000041888 */
[----:B------:R-:W1:Y:S05]  /*1be70*/  LDSM.16.M88.4 R40, [R232+0x2000] ;  /* 0x00200000e828783b */ /* 0x000e6a0000000200 */
[----:B------:R-:W-:Y:S01]  /*1be80*/  HMMA.16816.F32.BF16 R16, R160, R22, R16 ;  /* 0x00000016a010723c */ /* 0x000fe20000041810 */
[----:B------:R-:W-:Y:S05]  /*1be90*/  LDSM.16.M88.4 R20, [R233+0x8800] ;  /* 0x00880000e914783b */ /* 0x000fea0000000200 */
[C---:B------:R-:W-:Y:S06]  /*1bea0*/  HMMA.16816.F32.BF16 R32, R176.reuse, R8, R32 ;  /* 0x00000008b020723c */ /* 0x040fec0000041820 */
[----:B------:R-:W-:Y:S01]  /*1beb0*/  HMMA.16816.F32.BF16 R28, R176, R10, R28 ;  /* 0x0000000ab01c723c */ /* 0x000fe2000004181c */
[----:B------:R-:W3:Y:S05]  /*1bec0*/  LDSM.16.M88.4 R8, [R216+0x800] ;  /* 0x00080000d808783b */ /* 0x000eea0000000200 */
[----:B--2---:R-:W-:Y:S06]  /*1bed0*/  HMMA.16816.F32.BF16 R4, R52, R12, R4 ;  /* 0x0000000c3404723c */ /* 0x004fec0000041804 */
[C---:B------:R-:W-:Y:S06]  /*1bee0*/  HMMA.16816.F32.BF16 R60, R176.reuse, R24, R60 ;  /* 0x00000018b03c723c */ /* 0x040fec000004183c */
[----:B------:R-:W-:Y:S01]  /*1bef0*/  HMMA.16816.F32.BF16 R56, R176, R26, R56 ;  /* 0x0000001ab038723c */ /* 0x000fe20000041838 */
[----:B------:R-:W2:Y:S05]  /*1bf00*/  LDSM.16.M88.4 R24, [R230+0x2000] ;  /* 0x00200000e618783b */ /* 0x000eaa0000000200 */
[----:B------:R-:W-:Y:S01]  /*1bf10*/  HMMA.16816.F32.BF16 R16, R52, R14, R16 ;  /* 0x0000000e3410723c */ /* 0x000fe20000041810 */
[----:B------:R-:W-:Y:S05]  /*1bf20*/  LDSM.16.M88.4 R12, [R229+0x2000] ;  /* 0x00200000e50c783b */ /* 0x000fea0000000200 */
[----:B-1----:R-:W-:Y:S06]  /*1bf30*/  HMMA.16816.F32.BF16 R4, R40, R48, R4 ;  /* 0x000000302804723c */ /* 0x002fec0000041804 */
[----:B------:R-:W-:Y:S06]  /*1bf40*/  HMMA.16816.F32.BF16 R44, R176, R156, R44 ;  /* 0x0000009cb02c723c */ /* 0x000fec000004182c */
[C---:B---3--:R-:W-:Y:S06]  /*1bf50*/  HMMA.16816.F32.BF16 R32, R160.reuse, R8, R32 ;  /* 0x00000008a020723c */ /* 0x048fec0000041820 */
[----:B------:R-:W-:Y:S01]  /*1bf60*/  HMMA.16816.F32.BF16 R28, R160, R10, R28 ;  /* 0x0000000aa01c723c */ /* 0x000fe2000004181c */
[----:B------:R-:W1:Y:S05]  /*1bf70*/  LDSM.16.M88.4 R8, [R216+0x4000] ;  /* 0x00400000d808783b */ /* 0x000e6a0000000200 */
[----:B------:R-:W-:Y:S01]  /*1bf80*/  HMMA.16816.F32.BF16 R16, R40, R50, R16 ;  /* 0x000000322810723c */ /* 0x000fe20000041810 */
[----:B------:R-:W3:Y:S05]  /*1bf90*/  LDSM.16.M88.4 R48, [R233+0x9000] ;  /* 0x00900000e930783b */ /* 0x000eea0000000200 */
[C---:B------:R-:W-:Y:S06]  /*1bfa0*/  HMMA.16816.F32.BF16 R132, R176.reuse, R36, R132 ;  /* 0x00000024b084723c */ /* 0x040fec0000041884 */
[C---:B------:R-:W-:Y:S01]  /*1bfb0*/  HMMA.16816.F32.BF16 R64, R176.reuse, R38, R64 ;  /* 0x00000026b040723c */ /* 0x040fe20000041840 */
[----:B------:R-:W4:Y:S05]  /*1bfc0*/  LDSM.16.M88.4 R36, [R214] ;  /* 0x00000000d624783b */ /* 0x000f2a0000000200 */
[----:B------:R-:W-:Y:S01]  /*1bfd0*/  HMMA.16816.F32.BF16 R152, R176, R158, R152 ;  /* 0x0000009eb098723c */ /* 0x000fe20000041898 */
[----:B------:R-:W5:Y:S05]  /*1bfe0*/  LDSM.16.M88.4 R156, [R216+0x1800] ;  /* 0x00180000d89c783b */ /* 0x000f6a0000000200 */
[----:B--2---:R-:W-:Y:S06]  /*1bff0*/  HMMA.16816.F32.BF16 R4, R24, R180, R4 ;  /* 0x000000b41804723c */ /* 0x004fec0000041804 */
[----:B------:R-:W-:Y:S06]  /*1c000*/  HMMA.16816.F32.BF16 R44, R160, R184, R44 ;  /* 0x000000b8a02c723c */ /* 0x000fec000004182c */
[----:B------:R-:W-:Y:S06]  /*1c010*/  HMMA.16816.F32.BF16 R28, R52, R22, R28 ;  /* 0x00000016341c723c */ /* 0x000fec000004181c */
[----:B------:R-:W-:Y:S01]  /*1c020*/  HMMA.16816.F32.BF16 R16, R24, R182, R16 ;  /* 0x000000b61810723c */ /* 0x000fe20000041810 */
[----:B------:R-:W-:Y:S05]  /*1c030*/  LDSM.16.M88.4 R180, [R216+0x2000] ;  /* 0x00200000d8b4783b */ /* 0x000fea0000000200 */
[----:B------:R-:W-:Y:S01]  /*1c040*/  HMMA.16816.F32.BF16 R188, R176, R172, R168 ;  /* 0x000000acb0bc723c */ /* 0x000fe200000418a8 */
[----:B------:R-:W2:Y:S05]  /*1c050*/  LDSM.16.M88.4 R168, [R213] ;  /* 0x00000000d5a8783b */ /* 0x000eaa0000000200 */
[----:B------:R-:W-:Y:S01]  /*1c060*/  HMMA.16816.F32.BF16 R32, R52, R20, R32 ;  /* 0x000000143420723c */ /* 0x000fe20000041820 */
[----:B------:R-:W2:Y:S05]  /*1c070*/  LDSM.16.M88.4 R20, [R227+0x8800] ;  /* 0x00880000e314783b */ /* 0x000eaa0000000200 */
[----:B-1----:R-:W-:Y:S06]  /*1c080*/  HMMA.16816.F32.BF16 R4, R12, R8, R4 ;  /* 0x000000080c04723c */ /* 0x002fec0000041804 */
[----:B---3--:R-:W-:Y:S06]  /*1c090*/  HMMA.16816.F32.BF16 R44, R52, R48, R44 ;  /* 0x00000030342c723c */ /* 0x008fec000004182c */
[----:B----4-:R-:W-:Y:S06]  /*1c0a0*/  HMMA.16816.F32.BF16 R28, R40, R38, R28 ;  /* 0x00000026281c723c */ /* 0x010fec000004181c */
[----:B------:R-:W-:Y:S01]  /*1c0b0*/  HMMA.16816.F32.BF16 R16, R12, R10, R16 ;  /* 0x0000000a0c10723c */ /* 0x000fe20000041810 */
[----:B------:R-:W-:Y:S05]  /*1c0c0*/  LDSM.16.M88.4 R8, [R233+0x9800] ;  /* 0x00980000e908783b */ /* 0x000fea0000000200 */
[----:B------:R-:W-:Y:S01]  /*1c0d0*/  HMMA.16816.F32.BF16 R32, R40, R36, R32 ;  /* 0x000000242820723c */ /* 0x000fe20000041820 */
[----:B------:R-:W-:Y:S01]  /*1c0e0*/  LDSM.16.M88.4 R36, [R227+0x9000] ;  /* 0x00900000e324783b */ /* 0x000fe20000000200 */
[-C--:B-----5:R-:W-:Y:S01]  /*1c0f0*/  FMUL.FTZ R4, R4, R3.reuse ;  /* 0x0000000304047220 */ /* 0x0a0fe20000410000 */
[-C--:B------:R-:W-:Y:S01]  /*1c100*/  FMUL.FTZ R5, R5, R3.reuse ;  /* 0x0000000305057220 */ /* 0x080fe20000410000 */
[-C--:B------:R-:W-:Y:S01]  /*1c110*/  FMUL.FTZ R6, R6, R3.reuse ;  /* 0x0000000306067220 */ /* 0x080fe20000410000 */
[-C--:B------:R-:W-:Y:S01]  /*1c120*/  FMUL.FTZ R7, R7, R3.reuse ;  /* 0x0000000307077220 */ /* 0x080fe20000410000 */
[C---:B------:R-:W-:Y:S01]  /*1c130*/  HMMA.16816.F32.BF16 R148, R160.reuse, R156, R148 ;  /* 0x0000009ca094723c */ /* 0x040fe20000041894 */
[----:B------:R-:W-:Y:S05]  /*1c140*/  MUFU.TANH R172, R5 ;  /* 0x0000000500ac7308 */ /* 0x000fea0000002400 */
[C---:B------:R-:W-:Y:S01]  /*1c150*/  HMMA.16816.F32.BF16 R156, R160.reuse, R158, R144 ;  /* 0x0000009ea09c723c */ /* 0x040fe20000041890 */
[----:B------:R-:W1:Y:S05]  /*1c160*/  LDSM.16.M88.4 R144, [R216+0x4800] ;  /* 0x00480000d890783b */ /* 0x000e6a0000000200 */
[----:B------:R-:W-:Y:S01]  /*1c170*/  HMMA.16816.F32.BF16 R152, R160, R186, R152 ;  /* 0x000000baa098723c */ /* 0x000fe20000041898 */
[-C--:B------:R-:W-:Y:S01]  /*1c180*/  FMUL.FTZ R16, R16, R3.reuse ;  /* 0x0000000310107220 */ /* 0x080fe20000410000 */
[-C--:B------:R-:W-:Y:S01]  /*1c190*/  FMUL.FTZ R17, R17, R3.reuse ;  /* 0x0000000311117220 */ /* 0x080fe20000410000 */
[-C--:B------:R-:W-:Y:S01]  /*1c1a0*/  FMUL.FTZ R18, R18, R3.reuse ;  /* 0x0000000312127220 */ /* 0x080fe20000410000 */
[-C--:B------:R-:W-:Y:S01]  /*1c1b0*/  FMUL.FTZ R19, R19, R3.reuse ;  /* 0x0000000313137220 */ /* 0x080fe20000410000 */
[----:B------:R-:W-:Y:S01]  /*1c1c0*/  MUFU.TANH R173, R16 ;  /* 0x0000001000ad7308 */ /* 0x000fe20000002400 */
[----:B------:R-:W-:Y:S06]  /*1c1d0*/  HMMA.16816.F32.BF16 R164, R176, R174, R164 ;  /* 0x000000aeb0a4723c */ /* 0x000fec00000418a4 */
[----:B--2---:R-:W-:Y:S01]  /*1c1e0*/  HMMA.16816.F32.BF16 R44, R40, R168, R44 ;  /* 0x000000a8282c723c */ /* 0x004fe2000004182c */
[----:B------:R-:W-:Y:S05]  /*1c1f0*/  MUFU.TANH R175, R4 ;  /* 0x0000000400af7308 */ /* 0x000fea0000002400 */
[C---:B------:R-:W-:Y:S03]  /*1c200*/  HMMA.16816.F32.BF16 R28, R24.reuse, R22, R28 ;  /* 0x00000016181c723c */ /* 0x040fe6000004181c */
[----:B------:R-:W-:Y:S03]  /*1c210*/  MUFU.TANH R177, R6 ;  /* 0x0000000600b17308 */ /* 0x000fe60000002400 */
[----:B------:R-:W-:Y:S01]  /*1c220*/  HMMA.16816.F32.BF16 R32, R24, R20, R32 ;  /* 0x000000141820723c */ /* 0x000fe20000041820 */
[----:B------:R-:W2:Y:S04]  /*1c230*/  LDSM.16.M88.4 R20, [R212] ;  /* 0x00000000d414783b */ /* 0x000ea80000000200 */
[----:B------:R3:W4:Y:S01]  /*1c240*/  MUFU.TANH R168, R7 ;  /* 0x0000000700a87308 */ /* 0x0007220000002400 */
[----:B------:R-:W-:Y:S01]  /*1c250*/  HMMA.16816.F32.BF16 R152, R52, R50, R152 ;  /* 0x000000323498723c */ /* 0x000fe20000041898 */
[----:B------:R-:W5:Y:S05]  /*1c260*/  LDSM.16.M88.4 R48, [R216+0x5000] ;  /* 0x00500000d830783b */ /* 0x000f6a0000000200 */
[----:B------:R-:W-:Y:S01]  /*1c270*/  HMMA.16816.F32.BF16 R136, R160, R182, R136 ;  /* 0x000000b6a088723c */ /* 0x000fe20000041888 */
[----:B------:R-:W-:Y:S05]  /*1c280*/  MUFU.TANH R169, R17 ;  /* 0x0000001100a97308 */ /* 0x000fea0000002400 */
[----:B-1----:R-:W-:Y:S03]  /*1c290*/  HMMA.16816.F32.BF16 R28, R12, R146, R28 ;  /* 0x000000920c1c723c */ /* 0x002fe6000004181c */
[----:B------:R-:W1:Y:S01]  /*1c2a0*/  MUFU.TANH R174, R18 ;  /* 0x0000001200ae7308 */ /* 0x000e620000002400 */
[----:B---3--:R-:W3:Y:S02]  /*1c2b0*/  LDSM.16.M88.4 R4, [R216+0x2800] ;  /* 0x00280000d804783b */ /* 0x008ee40000000200 */
[----:B------:R-:W-:Y:S05]  /*1c2c0*/  HMMA.16816.F32.BF16 R148, R52, R8, R148 ;  /* 0x000000083494723c */ /* 0x000fea0000041894 */
[----:B------:R4:W-:Y:S01]  /*1c2d0*/  MUFU.TANH R176, R19 ;  /* 0x0000001300b07308 */ /* 0x0009e20000002400 */
[----:B------:R-:W-:Y:S06]  /*1c2e0*/  HMMA.16816.F32.BF16 R44, R24, R36, R44 ;  /* 0x00000024182c723c */ /* 0x000fec000004182c */
[----:B------:R-:W-:Y:S06]  /*1c2f0*/  HMMA.16816.F32.BF16 R140, R160, R180, R140 ;  /* 0x000000b4a08c723c */ /* 0x000fec000004188c */
[----:B------:R-:W-:Y:S01]  /*1c300*/  HMMA.16816.F32.BF16 R156, R52, R10, R156 ;  /* 0x0000000a349c723c */ /* 0x000fe2000004189c */
[----:B------:R-:W-:Y:S01]  /*1c310*/  LDSM.16.M88.4 R8, [R211] ;  /* 0x00000000d308783b */ /* 0x000fe20000000200 */
[-C--:B------:R-:W-:Y:S01]  /*1c320*/  FMUL.FTZ R28, R28, R3.reuse ;  /* 0x000000031c1c7220 */ /* 0x080fe20000410000 */
[-C--:B------:R-:W-:Y:S01]  /*1c330*/  FMUL.FTZ R29, R29, R3.reuse ;  /* 0x000000031d1d7220 */ /* 0x080fe20000410000 */
[-C--:B------:R-:W-:Y:S01]  /*1c340*/  FMUL.FTZ R30, R30, R3.reuse ;  /* 0x000000031e1e7220 */ /* 0x080fe20000410000 */
[----:B----4-:R-:W4:Y:S01]  /*1c350*/  LDSM.16.M88.4 R16, [R233+0xa000] ;  /* 0x00a00000e910783b */ /* 0x010f220000000200 */
[----:B------:R-:W-:Y:S01]  /*1c360*/  HMMA.16816.F32.BF16 R32, R12, R144, R32 ;  /* 0x000000900c20723c */ /* 0x000fe20000041820 */
[-C--:B------:R-:W-:Y:S01]  /*1c370*/  FMUL.FTZ R31, R31, R3.reuse ;  /* 0x000000031f1f7220 */ /* 0x080fe20000410000 */
[----:B------:R-:W-:Y:S04]  /*1c380*/  MUFU.TANH R180, R30 ;  /* 0x0000001e00b47308 */ /* 0x000fe80000002400 */
[----:B--2---:R-:W-:Y:S04]  /*1c390*/  HMMA.16816.F32.BF16 R148, R40, R20, R148 ;  /* 0x000000142894723c */ /* 0x004fe80000041894 */
[----:B------:R-:W-:Y:S02]  /*1c3a0*/  MUFU.TANH R181, R31 ;  /* 0x0000001f00b57308 */ /* 0x000fe40000002400 */
[----:B-----5:R-:W-:Y:S06]  /*1c3b0*/  HMMA.16816.F32.BF16 R44, R12, R48, R44 ;  /* 0x000000300c2c723c */ /* 0x020fec000004182c */
[C---:B---3--:R-:W-:Y:S01]  /*1c3c0*/  HMMA.16816.F32.BF16 R144, R160.reuse, R4, R132 ;  /* 0x00000004a090723c */ /* 0x048fe20000041884 */
[----:B------:R-:W2:Y:S01]  /*1c3d0*/  LDSM.16.M88.4 R132, [R227+0x9800] ;  /* 0x00980000e384783b */ /* 0x000ea20000000200 */
[----:B------:R-:W-:Y:S04]  /*1c3e0*/  MUFU.TANH R48, R28 ;  /* 0x0000001c00307308 */ /* 0x000fe80000002400 */
[----:B------:R-:W-:Y:S01]  /*1c3f0*/  HMMA.16816.F32.BF16 R64, R160, R6, R64 ;  /* 0x00000006a040723c */ /* 0x000fe20000041840 */
[----:B------:R-:W3:Y:S01]  /*1c400*/  LDSM.16.M88.4 R4, [R233+0xa800] ;  /* 0x00a80000e904783b */ /* 0x000ee20000000200 */
[-C--:B------:R-:W-:Y:S01]  /*1c410*/  FMUL.FTZ R32, R32, R3.reuse ;  /* 0x0000000320207220 */ /* 0x080fe20000410000 */
[-C--:B------:R-:W-:Y:S01]  /*1c420*/  FMUL.FTZ R33, R33, R3.reuse ;  /* 0x0000000321217220 */ /* 0x080fe20000410000 */
[----:B------:R5:W-:Y:S01]  /*1c430*/  MUFU.TANH R49, R29 ;  /* 0x0000001d00317308 */ /* 0x000be20000002400 */
[-C--:B------:R-:W-:Y:S01]  /*1c440*/  FMUL.FTZ R34, R34, R3.reuse ;  /* 0x0000000322227220 */ /* 0x080fe20000410000 */
[-C--:B------:R-:W-:Y:S01]  /*1c450*/  FMUL.FTZ R35, R35, R3.reuse ;  /* 0x0000000323237220 */ /* 0x080fe20000410000 */
[C---:B------:R-:W-:Y:S05]  /*1c460*/  HMMA.16816.F32.BF16 R152, R40.reuse, R170, R152 ;  /* 0x000000aa2898723c */ /* 0x040fea0000041898 */
[----:B------:R-:W1:Y:S01]  /*1c470*/  MUFU.TANH R178, R32 ;  /* 0x0000002000b27308 */ /* 0x000e620000002400 */
[----:B------:R-:W-:Y:S01]  /*1c480*/  HMMA.16816.F32.BF16 R156, R40, R22, R156 ;  /* 0x00000016289c723c */ /* 0x000fe2000004189c */
[----:B------:R-:W-:Y:S01]  /*1c490*/  LDSM.16.M88.4 R20, [R216+0x3000] ;  /* 0x00300000d814783b */ /* 0x000fe20000000200 */
[-C--:B------:R-:W-:Y:S01]  /*1c4a0*/  FMUL.FTZ R44, R44, R3.reuse ;  /* 0x000000032c2c7220 */ /* 0x080fe20000410000 */
[-C--:B------:R-:W-:Y:S01]  /*1c4b0*/  FMUL.FTZ R45, R45, R3.reuse ;  /* 0x000000032d2d7220 */ /* 0x080fe20000410000 */
[-C--:B------:R-:W-:Y:S01]  /*1c4c0*/  FMUL.FTZ R46, R46, R3.reuse ;  /* 0x000000032e2e7220 */ /* 0x080fe20000410000 */
[-C--:B------:R-:W-:Y:S01]  /*1c4d0*/  FMUL.FTZ R47, R47, R3.reuse ;  /* 0x000000032f2f7220 */ /* 0x080fe20000410000 */
[C---:B----4-:R-:W-:Y:S01]  /*1c4e0*/  HMMA.16816.F32.BF16 R136, R52.reuse, R18, R136 ;  /* 0x000000123488723c */ /* 0x050fe20000041888 */
[----:B------:R-:W-:Y:S01]  /*1c4f0*/  MUFU.TANH R170, R33 ;  /* 0x0000002100aa7308 */ /* 0x000fe20000002400 */
[----:B-----5:R-:W4:Y:S04]  /*1c500*/  LDSM.16.M88.4 R28, [R227+0xa000] ;  /* 0x00a00000e31c783b */ /* 0x020f280000000200 */
[----:B------:R-:W-:Y:S01]  /*1c510*/  HMMA.16816.F32.BF16 R140, R52, R16, R140 ;  /* 0x00000010348c723c */ /* 0x000fe2000004188c */
[----:B------:R-:W-:Y:S02]  /*1c520*/  LDSM.16.M88.4 R16, [R210] ;  /* 0x00000000d210783b */ /* 0x000fe40000000200 */
[----:B------:R-:W5:Y:S03]  /*1c530*/  MUFU.TANH R179, R34 ;  /* 0x0000002200b37308 */ /* 0x000f660000002400 */
[C---:B------:R-:W-:Y:S01]  /*1c540*/  HMMA.16816.F32.BF16 R152, R24.reuse, R38, R152 ;  /* 0x000000261898723c */ /* 0x040fe20000041898 */
[----:B------:R-:W-:Y:S04]  /*1c550*/  LDSM.16.M88.4 R36, [R216+0x3800] ;  /* 0x00380000d824783b */ /* 0x000fe80000000200 */
[----:B------:R1:W5:Y:S01]  /*1c560*/  MUFU.TANH R171, R35 ;  /* 0x0000002300ab7308 */ /* 0x0003620000002400 */
[----:B--2---:R-:W-:Y:S06]  /*1c570*/  HMMA.16816.F32.BF16 R148, R24, R132, R148 ;  /* 0x000000841894723c */ /* 0x004fec0000041894 */
[C---:B------:R-:W-:Y:S01]  /*1c580*/  HMMA.16816.F32.BF16 R136, R40.reuse, R10, R136 ;  /* 0x0000000a2888723c */ /* 0x040fe20000041888 */
[----:B------:R-:W2:Y:S05]  /*1c590*/  MUFU.TANH R44, R44 ;  /* 0x0000002c002c7308 */ /* 0x000eaa0000002400 */
[----:B------:R-:W-:Y:S01]  /*1c5a0*/  HMMA.16816.F32.BF16 R140, R40, R8, R140 ;  /* 0x00000008288c723c */ /* 0x000fe2000004188c */
[----:B------:R-:W-:Y:S02]  /*1c5b0*/  LDSM.16.M88.4 R8, [R216+0x6000] ;  /* 0x00600000d808783b */ /* 0x000fe40000000200 */
[----:B------:R-:W-:Y:S02]  /*1c5c0*/  MUFU.TANH R45, R45 ;  /* 0x0000002d002d7308 */ /* 0x000fe40000002400 */
[----:B-1----:R-:W1:Y:S01]  /*1c5d0*/  LDSM.16.M88.4 R32, [R216+0x5800] ;  /* 0x00580000d820783b */ /* 0x002e620000000200 */
[C---:B---3--:R-:W-:Y:S05]  /*1c5e0*/  HMMA.16816.F32.BF16 R144, R52.reuse, R4, R144 ;  /* 0x000000043490723c */ /* 0x048fea0000041890 */
[----:B------:R-:W3:Y:S01]  /*1c5f0*/  MUFU.TANH R46, R46 ;  /* 0x0000002e002e7308 */ /* 0x000ee20000002400 */
[----:B------:R-:W-:Y:S01]  /*1c600*/  HMMA.16816.F32.BF16 R64, R52, R6, R64 ;  /* 0x000000063440723c */ /* 0x000fe20000041840 */
[----:B------:R-:W5:Y:S05]  /*1c610*/  LDSM.16.M88.4 R4, [R233+0xb000] ;  /* 0x00b00000e904783b */ /* 0x000f6a0000000200 */
[C---:B----4-:R-:W-:Y:S01]  /*1c620*/  HMMA.16816.F32.BF16 R136, R24.reuse, R30, R136 ;  /* 0x0000001e1888723c */ /* 0x050fe20000041888 */
[----:B------:R-:W-:Y:S05]  /*1c630*/  MUFU.TANH R47, R47 ;  /* 0x0000002f002f7308 */ /* 0x000fea0000002400 */
[----:B------:R-:W-:Y:S01]  /*1c640*/  HMMA.16816.F32.BF16 R140, R24, R28, R140 ;  /* 0x0000001c188c723c */ /* 0x000fe2000004188c */
[----:B------:R-:W-:Y:S05]  /*1c650*/  LDSM.16.M88.4 R28, [R209] ;  /* 0x00000000d11c783b */ /* 0x000fea0000000200 */
[C---:B------:R-:W-:Y:S06]  /*1c660*/  HMMA.16816.F32.BF16 R60, R160.reuse, R20, R60 ;  /* 0x00000014a03c723c */ /* 0x040fec000004183c */
[----:B------:R-:W-:Y:S01]  /*1c670*/  HMMA.16816.F32.BF16 R56, R160, R22, R56 ;  /* 0x00000016a038723c */ /* 0x000fe20000041838 */
[----:B------:R-:W4:Y:S05]  /*1c680*/  LDSM.16.M88.4 R20, [R227+0xa800] ;  /* 0x00a80000e314783b */ /* 0x000f2a0000000200 */
[C---:B------:R-:W-:Y:S06]  /*1c690*/  HMMA.16816.F32.BF16 R152, R12.reuse, R50, R152 ;  /* 0x000000320c98723c */ /* 0x040fec0000041898 */
[C---:B-1----:R-:W-:Y:S01]  /*1c6a0*/  HMMA.16816.F32.BF16 R148, R12.reuse, R32, R148 ;  /* 0x000000200c94723c */ /* 0x042fe20000041894 */
[----:B------:R-:W1:Y:S05]  /*1c6b0*/  S2R R32, SR_TID.X ;  /* 0x0000000000207919 */ /* 0x000e6a0000002100 */
[C---:B------:R-:W-:Y:S06]  /*1c6c0*/  HMMA.16816.F32.BF16 R136, R12.reuse, R10, R136 ;  /* 0x0000000a0c88723c */ /* 0x040fec0000041888 */
[----:B------:R-:W-:Y:S01]  /*1c6d0*/  HMMA.16816.F32.BF16 R140, R12, R8, R140 ;  /* 0x000000080c8c723c */ /* 0x000fe2000004188c */
[----:B------:R-:W2:Y:S05]  /*1c6e0*/  LDSM.16.M88.4 R8, [R233+0xb800] ;  /* 0x00b80000e908783b */ /* 0x000eaa0000000200 */
[----:B------:R-:W-:Y:S01]  /*1c6f0*/  HMMA.16816.F32.BF16 R144, R40, R16, R144 ;  /* 0x000000102890723c */ /* 0x000fe20000041890 */
[-C--:B------:R-:W-:Y:S01]  /*1c700*/  FMUL.FTZ R50, R153, R3.reuse ;  /* 0x0000000399327220 */ /* 0x080fe20000410000 */
[-C--:B------:R-:W-:Y:S01]  /*1c710*/  FMUL.FTZ R51, R154, R3.reuse ;  /* 0x000000039a337220 */ /* 0x080fe20000410000 */
[-C--:B------:R-:W-:Y:S01]  /*1c720*/  FMUL.FTZ R33, R152, R3.reuse ;  /* 0x0000000398217220 */ /* 0x080fe20000410000 */
[----:B------:R-:W-:-:S02]  /*1c730*/  FMUL.FTZ R132, R155, R3 ;  /* 0x000000039b847220 */ /* 0x000fc40000410000 */
[----:B------:R-:W-:Y:S01]  /*1c740*/  HMMA.16816.F32.BF16 R64, R40, R18, R64 ;  /* 0x000000122840723c */ /* 0x000fe20000041840 */
[----:B------:R-:W3:Y:S01]  /*1c750*/  LDSM.16.M88.4 R16, [R216+0x6800] ;  /* 0x00680000d810783b */ /* 0x000ee20000000200 */
[----:B------:R-:W-:Y:S01]  /*1c760*/  MUFU.TANH R50, R50 ;  /* 0x0000003200327308 */ /* 0x000fe20000002400 */
[-C--:B------:R-:W-:Y:S01]  /*1c770*/  FMUL.FTZ R150, R150, R3.reuse ;  /* 0x0000000396967220 */ /* 0x080fe20000410000 */
[-C--:B------:R-:W-:Y:S01]  /*1c780*/  FMUL.FTZ R133, R148, R3.reuse ;  /* 0x0000000394857220 */ /* 0x080fe20000410000 */
[-C--:B------:R-:W-:Y:S01]  /*1c790*/  FMUL.FTZ R151, R151, R3.reuse ;  /* 0x0000000397977220 */ /* 0x080fe20000410000 */
[----:B-----5:R-:W-:Y:S01]  /*1c7a0*/  HMMA.16816.F32.BF16 R60, R52, R4, R60 ;  /* 0x00000004343c723c */ /* 0x020fe2000004183c */
[-C--:B------:R-:W-:Y:S01]  /*1c7b0*/  FMUL.FTZ R153, R136, R3.reuse ;  /* 0x0000000388997220 */ /* 0x080fe20000410000 */
[-C--:B------:R-:W-:Y:S01]  /*1c7c0*/  FMUL.FTZ R137, R137, R3.reuse ;  /* 0x0000000389897220 */ /* 0x080fe20000410000 */
[-C--:B------:R-:W-:Y:S01]  /*1c7d0*/  FMUL.FTZ R138, R138, R3.reuse ;  /* 0x000000038a8a7220 */ /* 0x080fe20000410000 */
[----:B------:R-:W5:Y:S01]  /*1c7e0*/  MUFU.TANH R33, R33 ;  /* 0x0000002100217308 */ /* 0x000f620000002400 */
[----:B------:R-:W-:Y:S01]  /*1c7f0*/  FMUL.FTZ R139, R139, R3 ;  /* 0x000000038b8b7220 */ /* 0x000fe20000410000 */
[----:B------:R-:W-:Y:S01]  /*1c800*/  HMMA.16816.F32.BF16 R188, R160, R36, R188 ;  /* 0x00000024a0bc723c */ /* 0x000fe200000418bc */
[----:B-1----:R-:W-:-:S02]  /*1c810*/  IMAD.SHL.U32 R4, R32, 0x2, RZ ;  /* 0x0000000220047824 */ /* 0x002fc400078e00ff */
[-C--:B------:R-:W-:Y:S01]  /*1c820*/  FMUL.FTZ R141, R141, R3.reuse ;  /* 0x000000038d8d7220 */ /* 0x080fe20000410000 */
[-C--:B------:R-:W-:Y:S01]  /*1c830*/  FMUL.FTZ R142, R142, R3.reuse ;  /* 0x000000038e8e7220 */ /* 0x080fe20000410000 */
[-C--:B------:R-:W-:Y:S01]  /*1c840*/  FMUL.FTZ R140, R140, R3.reuse ;  /* 0x000000038c8c7220 */ /* 0x080fe20000410000 */
[----:B------:R-:W-:Y:S01]  /*1c850*/  FMUL.FTZ R143, R143, R3 ;  /* 0x000000038f8f7220 */ /* 0x000fe20000410000 */
[----:B------:R-:W-:Y:S01]  /*1c860*/  LOP3.LUT R4, R4, 0x6, RZ, 0xc0, !PT ;  /* 0x0000000604047812 */ /* 0x000fe200078ec0ff */
[----:B------:R-:W-:Y:S01]  /*1c870*/  HMMA.16816.F32.BF16 R56, R52, R6, R56 ;  /* 0x000000063438723c */ /* 0x000fe20000041838 */
[----:B------:R1:W-:Y:S03]  /*1c880*/  MUFU.TANH R154, R137 ;  /* 0x00000089009a7308 */ /* 0x0003e60000002400 */
[----:B------:R-:W-:Y:S02]  /*1c890*/  IMAD R136, R250, 0x80, R4 ;  /* 0x00000080fa887824 */ /* 0x000fe400078e0204 */
[----:B----4-:R-:W-:Y:S02]  /*1c8a0*/  HMMA.16816.F32.BF16 R144, R24, R20, R144 ;  /* 0x000000141890723c */ /* 0x010fe40000041890 */
[C---:B------:R-:W-:Y:S01]  /*1c8b0*/  VIADD R4, R136.reuse, 0x1 ;  /* 0x0000000188047836 */ /* 0x040fe20000000000 */
[----:B------:R-:W4:Y:S01]  /*1c8c0*/  MUFU.TANH R51, R51 ;  /* 0x0000003300337308 */ /* 0x000f220000002400 */
[----:B------:R-:W-:-:S02]  /*1c8d0*/  VIADD R5, R136, 0x8 ;  /* 0x0000000888057836 */ /* 0x000fc40000000000 */
[----:B------:R-:W-:Y:S01]  /*1c8e0*/  HMMA.16816.F32.BF16 R64, R24, R22, R64 ;  /* 0x000000161840723c */ /* 0x000fe20000041840 */
[CC--:B------:R-:W-:Y:S01]  /*1c8f0*/  ISETP.GE.AND P2, PT, R4.reuse, R193.reuse, PT ;  /* 0x000000c10400720c */ /* 0x0c0fe20003f46270 */
[----:B------:R-:W-:Y:S01]  /*1c900*/  LDSM.16.M88.4 R20, [R227+0xb000] ;  /* 0x00b00000e314783b */ /* 0x000fe20000000200 */
[-C--:B------:R-:W-:Y:S02]  /*1c910*/  ISETP.GE.AND P5, PT, R4, R192.reuse, PT ;  /* 0x000000c00400720c */ /* 0x080fe40003fa6270 */
[C---:B------:R-:W-:Y:S01]  /*1c920*/  ISETP.GE.AND P4, PT, R5.reuse, R193, PT ;  /* 0x000000c10500720c */ /* 0x040fe20003f86270 */
[----:B------:R-:W-:Y:S01]  /*1c930*/  HMMA.16816.F32.BF16 R164, R160, R38, R164 ;  /* 0x00000026a0a4723c */ /* 0x000fe200000418a4 */
[----:B------:R-:W-:Y:S01]  /*1c940*/  ISETP.GE.AND P6, PT, R5, R192, PT ;  /* 0x000000c00500720c */ /* 0x000fe20003fc6270 */
[----:B------:R-:W-:Y:S01]  /*1c950*/  MUFU.TANH R150, R150 ;  /* 0x0000009600967308 */ /* 0x000fe20000002400 */
[----:B------:R-:W5:Y:S01]  /*1c960*/  LDSM.16.M88.4 R4, [R208] ;  /* 0x00000000d004783b */ /* 0x000f620000000200 */
[----:B------:R-:W-:-:S02]  /*1c970*/  FSEL R183, R168, -INF , !P5 ;  /* 0xff800000a8b77808 */ /* 0x000fc40006800000 */
[----:B--2---:R-:W-:Y:S01]  /*1c980*/  HMMA.16816.F32.BF16 R188, R52, R8, R188 ;  /* 0x0000000834bc723c */ /* 0x004fe200000418bc */
[----:B------:R-:W-:Y:S02]  /*1c990*/  FSEL R182, R173, -INF , !P4 ;  /* 0xff800000adb67808 */ /* 0x000fe40006000000 */
[----:B------:R-:W-:Y:S01]  /*1c9a0*/  FSEL R185, R174, -INF , !P6 ;  /* 0xff800000aeb97808 */ /* 0x000fe20007000000 */
[----:B------:R-:W2:Y:S01]  /*1c9b0*/  MUFU.TANH R133, R133 ;  /* 0x0000008500857308 */ /* 0x000ea20000002400 */
[----:B-1----:R-:W-:Y:S01]  /*1c9c0*/  FSEL R137, R172, -INF , !P2 ;  /* 0xff800000ac897808 */ /* 0x002fe20005000000 */
[----:B------:R-:W-:Y:S01]  /*1c9d0*/  HMMA.16816.F32.BF16 R60, R40, R28, R60 ;  /* 0x0000001c283c723c */ /* 0x000fe2000004183c */
[C---:B------:R-:W-:Y:S02]  /*1c9e0*/  VIADD R8, R136.reuse, 0x10 ;  /* 0x0000001088087836 */ /* 0x040fe40000000000 */
[----:B------:R-:W-:-:S03]  /*1c9f0*/  VIADD R9, R136, 0x28 ;  /* 0x0000002888097836 */ /* 0x000fc60000000000 */
[----:B---3--:R-:W-:Y:S01]  /*1ca00*/  HMMA.16816.F32.BF16 R144, R12, R16, R144 ;  /* 0x000000100c90723c */ /* 0x008fe20000041890 */
[CC--:B------:R-:W-:Y:S01]  /*1ca10*/  ISETP.GE.AND P5, PT, R8.reuse, R193.reuse, PT ;  /* 0x000000c10800720c */ /* 0x0c0fe20003fa6270 */
[----:B------:R-:W-:Y:S01]  /*1ca20*/  MUFU.TANH R132, R132 ;  /* 0x0000008400847308 */ /* 0x000fe20000002400 */
[-C--:B------:R-:W-:Y:S01]  /*1ca30*/  ISETP.GE.AND P4, PT, R8, R192.reuse, PT ;  /* 0x000000c00800720c */ /* 0x080fe20003f86270 */
[----:B------:R-:W-:Y:S01]  /*1ca40*/  VIADD R8, R136, 0x11 ;  /* 0x0000001188087836 */ /* 0x000fe20000000000 */
[----:B------:R-:W-:Y:S01]  /*1ca50*/  FSEL R178, R178, -INF , !P5 ;  /* 0xff800000b2b27808 */ /* 0x000fe20006800000 */
[----:B------:R-:W-:Y:S01]  /*1ca60*/  HMMA.16816.F32.BF16 R156, R24, R134, R156 ;  /* 0x00000086189c723c */ /* 0x000fe2000004189c */
[----:B------:R-:W-:Y:S01]  /*1ca70*/  VIADD R16, R136, 0x9 ;  /* 0x0000000988107836 */ /* 0x000fe20000000000 */
[----:B------:R-:W-:Y:S02]  /*1ca80*/  FSEL R179, R179, -INF , !P4 ;  /* 0xff800000b3b37808 */ /* 0x000fe40006000000 */
[-C--:B------:R-:W-:Y:S01]  /*1ca90*/  ISETP.GE.AND P6, PT, R8, R193.reuse, PT ;  /* 0x000000c10800720c */ /* 0x080fe20003fc6270 */
[----:B------:R-:W-:Y:S01]  /*1caa0*/  MUFU.TANH R151, R151 ;  /* 0x0000009700977308 */ /* 0x000fe20000002400 */
[C---:B------:R-:W-:Y:S01]  /*1cab0*/  ISETP.GE.AND P3, PT, R16.reuse, R193, PT ;  /* 0x000000c11000720c */ /* 0x040fe20003f66270 */
[----:B------:R-:W-:Y:S01]  /*1cac0*/  HMMA.16816.F32.BF16 R56, R40, R30, R56 ;  /* 0x0000001e2838723c */ /* 0x000fe20000041838 */
[----:B------:R-:W1:Y:S01]  /*1cad0*/  LDSM.16.M88.4 R28, [R227+0xb800] ;  /* 0x00b80000e31c783b */ /* 0x000e620000000200 */
[----:B------:R-:W-:Y:S01]  /*1cae0*/  ISETP.GE.AND P2, PT, R16, R192, PT ;  /* 0x000000c01000720c */ /* 0x000fe20003f46270 */
[----:B------:R-:W-:Y:S01]  /*1caf0*/  FMUL.FTZ R134, R149, R3 ;  /* 0x0000000395867220 */ /* 0x000fe20000410000 */
[----:B------:R-:W-:-:S02]  /*1cb00*/  FSEL R184, R169, -INF , !P3 ;  /* 0xff800000a9b87808 */ /* 0x000fc40005800000 */
[----:B------:R-:W-:Y:S01]  /*1cb10*/  HMMA.16816.F32.BF16 R164, R52, R10, R164 ;  /* 0x0000000a34a4723c */ /* 0x000fe200000418a4 */
[-C--:B------:R-:W-:Y:S01]  /*1cb20*/  ISETP.GE.AND P3, PT, R8, R192.reuse, PT ;  /* 0x000000c00800720c */ /* 0x080fe20003f66270 */
[----:B------:R-:W-:Y:S01]  /*1cb30*/  VIADD R8, R136, 0x18 ;  /* 0x0000001888087836 */ /* 0x000fe20000000000 */
[----:B------:R-:W-:Y:S01]  /*1cb40*/  FSEL R186, R176, -INF , !P2 ;  /* 0xff800000b0ba7808 */ /* 0x000fe20005000000 */
[----:B------:R-:W3:Y:S01]  /*1cb50*/  MUFU.TANH R134, R134 ;  /* 0x0000008600867308 */ /* 0x000ee20000002400 */
[----:B------:R-:W-:Y:S01]  /*1cb60*/  FSEL R39, R171, -INF , !P3 ;  /* 0xff800000ab277808 */ /* 0x000fe20005800000 */
[----:B-----5:R-:W-:Y:S01]  /*1cb70*/  HMMA.16816.F32.BF16 R188, R40, R4, R188 ;  /* 0x0000000428bc723c */ /* 0x020fe200000418bc */
[----:B------:R-:W-:Y:S01]  /*1cb80*/  ISETP.GE.AND P2, PT, R8, R193, PT ;  /* 0x000000c10800720c */ /* 0x000fe20003f46270 */
[----:B------:R-:W-:Y:S01]  /*1cb90*/  FMUL.FTZ R144, R144, R3 ;  /* 0x0000000390907220 */ /* 0x000fe20000410000 */
[-C--:B------:R-:W-:Y:S01]  /*1cba0*/  ISETP.GE.AND P5, PT, R8, R192.reuse, PT ;  /* 0x000000c00800720c */ /* 0x080fe20003fa6270 */
[----:B------:R-:W-:Y:S01]  /*1cbb0*/  VIADD R8, R136, 0x19 ;  /* 0x0000001988087836 */ /* 0x000fe20000000000 */
[----:B------:R-:W-:Y:S01]  /*1cbc0*/  FSEL R38, R170, -INF , !P6 ;  /* 0xff800000aa267808 */ /* 0x000fe20007000000 */
[----:B------:R-:W-:Y:S01]  /*1cbd0*/  HMMA.16816.F32.BF16 R64, R12, R18, R64 ;  /* 0x000000120c40723c */ /* 0x000fe20000041840 */
[----:B------:R-:W-:Y:S01]  /*1cbe0*/  VIADD R5, R136, 0x20 ;  /* 0x0000002088057836 */ /* 0x000fe20000000000 */
[----:B------:R-:W5:Y:S01]  /*1cbf0*/  LDSM.16.M88.4 R16, [R216+0x7000] ;  /* 0x00700000d810783b */ /* 0x000f620000000200 */
[CC--:B------:R-:W-:Y:S01]  /*1cc00*/  ISETP.GE.AND P4, PT, R8.reuse, R193.reuse, PT ;  /* 0x000000c10800720c */ /* 0x0c0fe20003f86270 */
[----:B------:R2:W-:Y:S01]  /*1cc10*/  MUFU.TANH R155, R138 ;  /* 0x0000008a009b7308 */ /* 0x0005e20000002400 */
[-C--:B------:R-:W-:Y:S01]  /*1cc20*/  ISETP.GE.AND P6, PT, R8, R192.reuse, PT ;  /* 0x000000c00800720c */ /* 0x080fe20003fc6270 */
[----:B------:R-:W-:Y:S01]  /*1cc30*/  HMMA.16816.F32.BF16 R60, R24, R20, R60 ;  /* 0x00000014183c723c */ /* 0x000fe2000004183c */
[----:B------:R-:W-:Y:S01]  /*1cc40*/  ISETP.GE.AND P3, PT, R5, R193, PT ;  /* 0x000000c10500720c */ /* 0x000fe20003f66270 */
[----:B------:R-:W-:Y:S01]  /*1cc50*/  VIADD R8, R136, 0x29 ;  /* 0x0000002988087836 */ /* 0x000fe20000000000 */
[----:B------:R-:W-:Y:S01]  /*1cc60*/  FSEL R180, R180, -INF , !P5 ;  /* 0xff800000b4b47808 */ /* 0x000fe20006800000 */
[----:B------:R-:W-:Y:S01]  /*1cc70*/  FMUL.FTZ R146, R146, R3 ;  /* 0x0000000392927220 */ /* 0x000fe20000410000 */
[----:B------:R-:W-:Y:S01]  /*1cc80*/  FSEL R181, R181, -INF , !P6 ;  /* 0xff800000b5b57808 */ /* 0x000fe20007000000 */
[----:B------:R-:W-:Y:S01]  /*1cc90*/  HMMA.16816.F32.BF16 R156, R12, R34, R156 ;  /* 0x000000220c9c723c */ /* 0x000fe2000004189c */
[----:B------:R-:W-:Y:S01]  /*1cca0*/  FSEL R21, R48, -INF , !P2 ;  /* 0xff80000030157808 */ /* 0x000fe20005000000 */
[----:B------:R-:W-:Y:S01]  /*1ccb0*/  MUFU.TANH R141, R141 ;  /* 0x0000008d008d7308 */ /* 0x000fe20000002400 */
[-C--:B------:R-:W-:Y:S01]  /*1ccc0*/  ISETP.GE.AND P2, PT, R5, R192.reuse, PT ;  /* 0x000000c00500720c */ /* 0x080fe20003f46270 */
[----:B------:R-:W-:Y:S01]  /*1ccd0*/  VIADD R5, R136, 0x21 ;  /* 0x0000002188057836 */ /* 0x000fe20000000000 */
[----:B------:R-:W-:Y:S01]  /*1cce0*/  ISETP.GE.AND P6, PT, R9, R193, PT ;  /* 0x000000c10900720c */ /* 0x000fe20003fc6270 */
[----:B------:R-:W-:Y:S01]  /*1ccf0*/  HMMA.16816.F32.BF16 R164, R40, R6, R164 ;  /* 0x0000000628a4723c */ /* 0x000fe200000418a4 */
[----:B------:R-:W-:Y:S01]  /*1cd00*/  FSEL R34, R44, -INF , !P3 ;  /* 0xff8000002c227808 */ /* 0x000fe20005800000 */
[----:B------:R-:W-:Y:S01]  /*1cd10*/  FMUL.FTZ R147, R147, R3 ;  /* 0x0000000393937220 */ /* 0x000fe20000410000 */
[----:B------:R-:W-:Y:S01]  /*1cd20*/  ISETP.GE.AND P5, PT, R5, R193, PT ;  /* 0x000000c10500720c */ /* 0x000fe20003fa6270 */
[----:B------:R-:W-:Y:S01]  /*1cd30*/  MUFU.TANH R142, R142 ;  /* 0x0000008e008e7308 */ /* 0x000fe20000002400 */
[----:B------:R-:W-:Y:S01]  /*1cd40*/  FSEL R35, R46, -INF , !P2 ;  /* 0xff8000002e237808 */ /* 0x000fe20005000000 */
[C---:B------:R-:W-:Y:S01]  /*1cd50*/  HMMA.16816.F32.BF16 R56, R24.reuse, R22, R56 ;  /* 0x000000161838723c */ /* 0x040fe20000041838 */
[----:B------:R-:W-:Y:S01]  /*1cd60*/  FSEL R32, R45, -INF , !P5 ;  /* 0xff8000002d207808 */ /* 0x000fe20006800000 */
[----:B------:R-:W-:Y:S01]  /*1cd70*/  VIADD R7, R136, 0x40 ;  /* 0x0000004088077836 */ /* 0x000fe20000000000 */
[-C--:B------:R-:W-:Y:S01]  /*1cd80*/  ISETP.GE.AND P3, PT, R9, R192.reuse, PT ;  /* 0x000000c00900720c */ /* 0x080fe20003f66270 */
[----:B------:R-:W-:Y:S01]  /*1cd90*/  FMUL.FTZ R4, R64, R3 ;  /* 0x0000000340047220 */ /* 0x000fe20000410000 */
[C---:B------:R-:W-:Y:S01]  /*1cda0*/  ISETP.GE.AND P2, PT, R8.reuse, R193, PT ;  /* 0x000000c10800720c */ /* 0x040fe20003f46270 */
[C---:B-1----:R-:W-:Y:S01]  /*1cdb0*/  HMMA.16816.F32.BF16 R188, R24.reuse, R28, R188 ;  /* 0x0000001c18bc723c */ /* 0x042fe200000418bc */
[-C--:B------:R-:W-:Y:S01]  /*1cdc0*/  ISETP.GE.AND P5, PT, R8, R192.reuse, PT ;  /* 0x000000c00800720c */ /* 0x080fe20003fa6270 */
[----:B------:R-:W-:Y:S01]  /*1cdd0*/  MUFU.TANH R140, R140 ;  /* 0x0000008c008c7308 */ /* 0x000fe20000002400 */
[----:B------:R-:W1:Y:S01]  /*1cde0*/  LDSM.16.M88.4 R8, [R216+0x7800] ;  /* 0x00780000d808783b */ /* 0x000e620000000200 */
[----:B------:R-:W-:Y:S01]  /*1cdf0*/  FSEL R20, R49, -INF , !P4 ;  /* 0xff80000031147808 */ /* 0x000fe20006000000 */
[-C--:B------:R-:W-:Y:S01]  /*1ce00*/  FMUL.FTZ R66, R66, R3.reuse ;  /* 0x0000000342427220 */ /* 0x080fe20000410000 */
[-C--:B------:R-:W-:Y:S01]  /*1ce10*/  FMUL.FTZ R148, R157, R3.reuse ;  /* 0x000000039d947220 */ /* 0x080fe20000410000 */
[-C--:B------:R-:W-:Y:S01]  /*1ce20*/  FMUL.FTZ R152, R158, R3.reuse ;  /* 0x000000039e987220 */ /* 0x080fe20000410000 */
[-C--:B------:R-:W-:Y:S01]  /*1ce30*/  FMUL.FTZ R135, R156, R3.reuse ;  /* 0x000000039c877220 */ /* 0x080fe20000410000 */
[----:B------:R-:W-:Y:S01]  /*1ce40*/  ISETP.GE.AND P4, PT, R5, R192, PT ;  /* 0x000000c00500720c */ /* 0x000fe20003f86270 */
[-C--:B------:R-:W-:Y:S01]  /*1ce50*/  FMUL.FTZ R149, R159, R3.reuse ;  /* 0x000000039f957220 */ /* 0x080fe20000410000 */
[----:B------:R-:W-:Y:S01]  /*1ce60*/  FSEL R33, R33, -INF , !P6 ;  /* 0xff80000021217808 */ /* 0x000fe20007000000 */
[----:B------:R-:W-:Y:S01]  /*1ce70*/  HMMA.16816.F32.BF16 R24, R24, R30, R164 ;  /* 0x0000001e1818723c */ /* 0x000fe200000418a4 */
[----:B------:R-:W-:Y:S01]  /*1ce80*/  FSEL R37, R47, -INF , !P4 ;  /* 0xff8000002f257808 */ /* 0x000fe20006000000 */
[----:B------:R-:W-:Y:S01]  /*1ce90*/  MUFU.TANH R148, R148 ;  /* 0x0000009400947308 */ /* 0x000fe20000002400 */
[----:B----4-:R-:W-:Y:S01]  /*1cea0*/  FSEL R36, R51, -INF , !P3 ;  /* 0xff80000033247808 */ /* 0x010fe20005800000 */
[----:B------:R-:W-:Y:S01]  /*1ceb0*/  FMUL.FTZ R5, R65, R3 ;  /* 0x0000000341057220 */ /* 0x000fe20000410000 */
[----:B--2---:R-:W-:Y:S01]  /*1cec0*/  FSEL R138, R50, -INF , !P2 ;  /* 0xff800000328a7808 */ /* 0x004fe20005000000 */
[----:B-----5:R-:W-:Y:S01]  /*1ced0*/  HMMA.16816.F32.BF16 R60, R12, R16, R60 ;  /* 0x000000100c3c723c */ /* 0x020fe2000004183c */
[----:B------:R-:W-:-:S04]  /*1cee0*/  DEPBAR.LE SB0, 0x0 ;  /* 0x000080000000791a */ /* 0x000fc80000000000 */
[----:B------:R-:W2:Y:S01]  /*1cef0*/  MUFU.TANH R152, R152 ;  /* 0x0000009800987308 */ /* 0x000ea20000002400 */
[----:B------:R-:W-:Y:S01]  /*1cf00*/  HMMA.16816.F32.BF16 R56, R12, R18, R56 ;  /* 0x000000120c38723c */ /* 0x000fe20000041838 */
[----:B------:R-:W-:Y:S02]  /*1cf10*/  VIADD R17, R136, 0x30 ;  /* 0x0000003088117836 */ /* 0x000fe40000000000 */
[----:B------:R-:W-:-:S03]  /*1cf20*/  FMUL.FTZ R16, R67, R3 ;  /* 0x0000000343107220 */ /* 0x000fc60000410000 */
[CC--:B------:R-:W-:Y:S01]  /*1cf30*/  ISETP.GE.AND P4, PT, R17.reuse, R193.reuse, PT ;  /* 0x000000c11100720c */ /* 0x0c0fe20003f86270 */
[----:B------:R-:W-:Y:S01]  /*1cf40*/  MUFU.TANH R135, R135 ;  /* 0x0000008700877308 */ /* 0x000fe20000002400 */
[-C--:B------:R-:W-:Y:S01]  /*1cf50*/  ISETP.GE.AND P6, PT, R17, R192.reuse, PT ;  /* 0x000000c01100720c */ /* 0x080fe20003fc6270 */
[C---:B------:R-:W-:Y:S01]  /*1cf60*/  VIADD R17, R136.reuse, 0x31 ;  /* 0x0000003188117836 */ /* 0x040fe20000000000 */
[----:B------:R-:W-:Y:S01]  /*1cf70*/  FSEL R159, R133, -INF , !P4 ;  /* 0xff800000859f7808 */ /* 0x000fe20006000000 */
[----:B------:R-:W-:Y:S01]  /*1cf80*/  VIADD R18, R136, 0x38 ;  /* 0x0000003888127836 */ /* 0x000fe20000000000 */
[----:B------:R-:W-:Y:S02]  /*1cf90*/  FSEL R150, R150, -INF , !P6 ;  /* 0xff80000096967808 */ /* 0x000fe40007000000 */
[C---:B------:R-:W-:Y:S01]  /*1cfa0*/  ISETP.GE.AND P3, PT, R17.reuse, R193, PT ;  /* 0x000000c11100720c */ /* 0x040fe20003f66270 */
[----:B------:R-:W4:Y:S01]  /*1cfb0*/  MUFU.TANH R149, R149 ;  /* 0x0000009500957308 */ /* 0x000f220000002400 */
[-C--:B------:R-:W-:Y:S01]  /*1cfc0*/  ISETP.GE.AND P2, PT, R17, R192.reuse, PT ;  /* 0x000000c01100720c */ /* 0x080fe20003f46270 */
[----:B------:R-:W-:Y:S01]  /*1cfd0*/  VIADD R17, R136, 0x39 ;  /* 0x0000003988117836 */ /* 0x000fe20000000000 */
[----:B---3--:R-:W-:Y:S01]  /*1cfe0*/  FSEL R161, R134, -INF , !P3 ;  /* 0xff80000086a17808 */ /* 0x008fe20005800000 */
[C---:B-1----:R-:W-:Y:S01]  /*1cff0*/  HMMA.16816.F32.BF16 R188, R12.reuse, R8, R188 ;  /* 0x000000080cbc723c */ /* 0x042fe200000418bc */
[-C--:B------:R-:W-:Y:S01]  /*1d000*/  ISETP.GE.AND P4, PT, R18, R192.reuse, PT ;  /* 0x000000c01200720c */ /* 0x080fe20003f86270 */
[----:B------:R-:W-:Y:S01]  /*1d010*/  FMUL.FTZ R61, R61, R3 ;  /* 0x000000033d3d7220 */ /* 0x000fe20000410000 */
[C---:B------:R-:W-:Y:S01]  /*1d020*/  ISETP.GE.AND P6, PT, R17.reuse, R193, PT ;  /* 0x000000c11100720c */ /* 0x040fe20003fc6270 */
[----:B------:R-:W1:Y:S01]  /*1d030*/  MUFU.TANH R143, R143 ;  /* 0x0000008f008f7308 */ /* 0x000e620000002400 */
[-C--:B------:R-:W-:Y:S01]  /*1d040*/  ISETP.GE.AND P3, PT, R17, R192.reuse, PT ;  /* 0x000000c01100720c */ /* 0x080fe20003f66270 */
[----:B------:R-:W-:Y:S01]  /*1d050*/  VIADD R17, R136, 0x41 ;  /* 0x0000004188117836 */ /* 0x000fe20000000000 */
[----:B------:R-:W-:Y:S01]  /*1d060*/  HMMA.16816.F32.BF16 R24, R12, R10, R24 ;  /* 0x0000000a0c18723c */ /* 0x000fe20000041818 */
[----:B--2---:R-:W-:Y:S01]  /*1d070*/  FSEL R152, R152, -INF , !P4 ;  /* 0xff80000098987808 */ /* 0x004fe20006000000 */
[----:B------:R-:W-:Y:S01]  /*1d080*/  VIADD R9, R136, 0x48 ;  /* 0x0000004888097836 */ /* 0x000fe20000000000 */
[----:B------:R-:W-:Y:S01]  /*1d090*/  FSEL R176, R148, -INF , !P6 ;  /* 0xff80000094b07808 */ /* 0x000fe20007000000 */
[----:B------:R-:W-:Y:S01]  /*1d0a0*/  FMUL.FTZ R62, R62, R3 ;  /* 0x000000033e3e7220 */ /* 0x000fe20000410000 */
[----:B------:R-:W2:Y:S01]  /*1d0b0*/  MUFU.TANH R153, R153 ;  /* 0x0000009900997308 */ /* 0x000ea20000002400 */
[C---:B------:R-:W-:Y:S01]  /*1d0c0*/  ISETP.GE.AND P4, PT, R17.reuse, R193, PT ;  /* 0x000000c11100720c */ /* 0x040fe20003f86270 */
[-C--:B------:R-:W-:Y:S01]  /*1d0d0*/  FMUL.FTZ R60, R60, R3.reuse ;  /* 0x000000033c3c7220 */ /* 0x080fe20000410000 */
[-C--:B------:R-:W-:Y:S01]  /*1d0e0*/  ISETP.GE.AND P6, PT, R17, R192.reuse, PT ;  /* 0x000000c01100720c */ /* 0x080fe20003fc6270 */
[----:B------:R-:W-:Y:S01]  /*1d0f0*/  VIADD R17, R136, 0x49 ;  /* 0x0000004988117836 */ /* 0x000fe20000000000 */
[----:B------:R-:W-:Y:S01]  /*1d100*/  FSEL R151, R151, -INF , !P2 ;  /* 0xff80000097977808 */ /* 0x000fe20005000000 */
[----:B------:R-:W-:Y:S01]  /*1d110*/  FMUL.FTZ R63, R63, R3 ;  /* 0x000000033f3f7220 */ /* 0x000fe20000410000 */
[----:B------:R-:W-:Y:S01]  /*1d120*/  ISETP.GE.AND P2, PT, R7, R193, PT ;  /* 0x000000c10700720c */ /* 0x000fe20003f46270 */
[----:B------:R3:W5:Y:S01]  /*1d130*/  MUFU.TANH R156, R139 ;  /* 0x0000008b009c7308 */ /* 0x0007620000002400 */
[----:B----4-:R-:W-:Y:S01]  /*1d140*/  FSEL R174, R149, -INF , !P3 ;  /* 0xff80000095ae7808 */ /* 0x010fe20005800000 */
[----:B------:R-:W-:Y:S01]  /*1d150*/  FMUL.FTZ R58, R58, R3 ;  /* 0x000000033a3a7220 */ /* 0x000fe20000410000 */
[----:B------:R-:W-:Y:S01]  /*1d160*/  FSEL R168, R141, -INF , !P4 ;  /* 0xff8000008da87808 */ /* 0x000fe20006000000 */
[C---:B------:R-:W-:Y:S01]  /*1d170*/  VIADD R11, R136.reuse, 0x60 ;  /* 0x00000060880b7836 */ /* 0x040fe20000000000 */
[----:B------:R-:W-:Y:S01]  /*1d180*/  ISETP.GE.AND P3, PT, R9, R193, PT ;  /* 0x000000c10900720c */ /* 0x000fe20003f66270 */
[----:B------:R-:W-:Y:S01]  /*1d190*/  VIADD R10, R136, 0x61 ;  /* 0x00000061880a7836 */ /* 0x000fe20000000000 */
[----:B------:R-:W-:Y:S01]  /*1d1a0*/  FSEL R170, R140, -INF , !P2 ;  /* 0xff8000008caa7808 */ /* 0x000fe20005000000 */
[----:B------:R4:W5:Y:S01]  /*1d1b0*/  MUFU.TANH R157, R144 ;  /* 0x00000090009d7308 */ /* 0x0009620000002400 */
[-C--:B------:R-:W-:Y:S01]  /*1d1c0*/  ISETP.GE.AND P4, PT, R17, R192.reuse, PT ;  /* 0x000000c01100720c */ /* 0x080fe20003f86270 */
[-C--:B------:R-:W-:Y:S01]  /*1d1d0*/  FMUL.FTZ R56, R56, R3.reuse ;  /* 0x0000000338387220 */ /* 0x080fe20000410000 */
[-C--:B------:R-:W-:Y:S01]  /*1d1e0*/  ISETP.GE.AND P2, PT, R9, R192.reuse, PT ;  /* 0x000000c00900720c */ /* 0x080fe20003f46270 */
[-C--:B------:R-:W-:Y:S01]  /*1d1f0*/  FMUL.FTZ R26, R26, R3.reuse ;  /* 0x000000031a1a7220 */ /* 0x080fe20000410000 */
[----:B-1----:R-:W-:Y:S01]  /*1d200*/  FSEL R172, R143, -INF , !P6 ;  /* 0xff8000008fac7808 */ /* 0x002fe20007000000 */
[-C--:B------:R-:W-:Y:S01]  /*1d210*/  FMUL.FTZ R64, R188, R3.reuse ;  /* 0x00000003bc407220 */ /* 0x080fe20000410000 */
[----:B--2---:R-:W-:Y:S01]  /*1d220*/  FSEL R169, R153, -INF , !P3 ;  /* 0xff80000099a97808 */ /* 0x004fe20005800000 */
[----:B------:R-:W1:Y:S01]  /*1d230*/  MUFU.TANH R162, R146 ;  /* 0x0000009200a27308 */ /* 0x000e620000002400 */
[----:B---3--:R-:W-:Y:S01]  /*1d240*/  FSEL R139, R132, -INF , !P5 ;  /* 0xff800000848b7808 */ /* 0x008fe20006800000 */
[----:B------:R-:W-:Y:S01]  /*1d250*/  FMUL.FTZ R134, R190, R3 ;  /* 0x00000003be867220 */ /* 0x000fe20000410000 */
[----:B------:R-:W-:Y:S01]  /*1d260*/  ISETP.GE.AND P5, PT, R18, R193, PT ;  /* 0x000000c11200720c */ /* 0x000fe20003fa6270 */
[----:B------:R-:W-:Y:S01]  /*1d270*/  VIADD R18, R136, 0x50 ;  /* 0x0000005088127836 */ /* 0x000fe20000000000 */
[----:B------:R-:W-:Y:S01]  /*1d280*/  FSEL R173, R155, -INF , !P2 ;  /* 0xff8000009bad7808 */ /* 0x000fe20005000000 */
[-C--:B------:R-:W-:Y:S01]  /*1d290*/  FMUL.FTZ R59, R59, R3.reuse ;  /* 0x000000033b3b7220 */ /* 0x080fe20000410000 */
[----:B------:R-:W-:Y:S01]  /*1d2a0*/  FSEL R163, R135, -INF , !P5 ;  /* 0xff80000087a37808 */ /* 0x000fe20006800000 */
[----:B------:R-:W2:Y:S01]  /*1d2b0*/  MUFU.TANH R4, R4 ;  /* 0x0000000400047308 */ /* 0x000ea20000002400 */
[-C--:B------:R-:W-:Y:S01]  /*1d2c0*/  ISETP.GE.AND P5, PT, R7, R192.reuse, PT ;  /* 0x000000c00700720c */ /* 0x080fe20003fa6270 */
[----:B----4-:R-:W-:Y:S01]  /*1d2d0*/  FMUL.FTZ R144, R145, R3 ;  /* 0x0000000391907220 */ /* 0x010fe20000410000 */
[----:B------:R-:W-:Y:S01]  /*1d2e0*/  ISETP.GE.AND P6, PT, R18, R193, PT ;  /* 0x000000c11200720c */ /* 0x000fe20003fc6270 */
[-C--:B------:R-:W-:Y:S01]  /*1d2f0*/  FMUL.FTZ R57, R57, R3.reuse ;  /* 0x0000000339397220 */ /* 0x080fe20000410000 */
[----:B------:R-:W-:Y:S01]  /*1d300*/  FSEL R171, R142, -INF , !P5 ;  /* 0xff8000008eab7808 */ /* 0x000fe20006800000 */
[----:B------:R-:W-:Y:S01]  /*1d310*/  FMUL.FTZ R133, R191, R3 ;  /* 0x00000003bf857220 */ /* 0x000fe20000410000 */
[----:B------:R-:W-:Y:S01]  /*1d320*/  ISETP.GE.AND P5, PT, R17, R193, PT ;  /* 0x000000c11100720c */ /* 0x000fe20003fa6270 */
[----:B------:R-:W3:Y:S01]  /*1d330*/  MUFU.TANH R158, R66 ;  /* 0x00000042009e7308 */ /* 0x000ee20000002400 */
[----:B------:R-:W-:Y:S01]  /*1d340*/  VIADD R17, R136, 0x51 ;  /* 0x0000005188117836 */ /* 0x000fe20000000000 */
[-C--:B------:R-:W-:Y:S01]  /*1d350*/  ISETP.GE.AND P3, PT, R18, R192.reuse, PT ;  /* 0x000000c01200720c */ /* 0x080fe20003f66270 */
[----:B------:R-:W-:Y:S01]  /*1d360*/  VIADD R18, R136, 0x58 ;  /* 0x0000005888127836 */ /* 0x000fe20000000000 */
[----:B------:R-:W-:Y:S01]  /*1d370*/  FSEL R167, R154, -INF , !P5 ;  /* 0xff8000009aa77808 */ /* 0x000fe20006800000 */
[----:B------:R-:W-:Y:S01]  /*1d380*/  FMUL.FTZ R24, R24, R3 ;  /* 0x0000000318187220 */ /* 0x000fe20000410000 */
[----:B------:R-:W-:Y:S01]  /*1d390*/  ISETP.GE.AND P2, PT, R17, R193, PT ;  /* 0x000000c11100720c */ /* 0x000fe20003f46270 */
[-C--:B------:R-:W-:Y:S01]  /*1d3a0*/  FMUL.FTZ R25, R25, R3.reuse ;  /* 0x0000000319197220 */ /* 0x080fe20000410000 */
[----:B------:R-:W4:Y:S01]  /*1d3b0*/  MUFU.TANH R160, R147 ;  /* 0x0000009300a07308 */ /* 0x000f220000002400 */
[-C--:B------:R-:W-:Y:S01]  /*1d3c0*/  ISETP.GE.AND P5, PT, R17, R192.reuse, PT ;  /* 0x000000c01100720c */ /* 0x080fe20003fa6270 */
[----:B------:R-:W-:Y:S01]  /*1d3d0*/  VIADD R17, R136, 0x59 ;  /* 0x0000005988117836 */ /* 0x000fe20000000000 */
[----:B-----5:R-:W-:Y:S01]  /*1d3e0*/  FSEL R166, R156, -INF , !P4 ;  /* 0xff8000009ca67808 */ /* 0x020fe20006000000 */
[----:B------:R-:W-:Y:S01]  /*1d3f0*/  FMUL.FTZ R27, R27, R3 ;  /* 0x000000031b1b7220 */ /* 0x000fe20000410000 */
[----:B------:R-:W-:Y:S01]  /*1d400*/  FSEL R157, R157, -INF , !P6 ;  /* 0xff8000009d9d7808 */ /* 0x000fe20007000000 */
[----:B------:R-:W-:Y:S01]  /*1d410*/  IMAD.MOV.U32 R141, RZ, RZ, R196 ;  /* 0x000000ffff8d7224 */ /* 0x000fe200078e00c4 */
[C---:B------:R-:W-:Y:S01]  /*1d420*/  ISETP.GE.AND P4, PT, R18.reuse, R193, PT ;  /* 0x000000c11200720c */ /* 0x040fe20003f86270 */
[----:B------:R-:W5:Y:S01]  /*1d430*/  MUFU.TANH R5, R5 ;  /* 0x0000000500057308 */ /* 0x000f620000002400 */
[----:B------:R-:W-:Y:S01]  /*1d440*/  ISETP.GE.AND P6, PT, R18, R192, PT ;  /* 0x000000c01200720c */ /* 0x000fe20003fc6270 */
[----:B------:R-:W-:Y:S01]  /*1d450*/  IMAD.MOV.U32 R140, RZ, RZ, R197 ;  /* 0x000000ffff8c7224 */ /* 0x000fe200078e00c5 */
[----:B-1----:R-:W-:-:S02]  /*1d460*/  FSEL R162, R162, -INF , !P3 ;  /* 0xff800000a2a27808 */ /* 0x002fc40005800000 */
[-C--:B------:R-:W-:Y:S02]  /*1d470*/  ISETP.GE.AND P3, PT, R17, R193.reuse, PT ;  /* 0x000000c11100720c */ /* 0x080fe40003f66270 */
[----:B--2---:R-:W-:Y:S01]  /*1d480*/  FSEL R155, R4, -INF , !P4 ;  /* 0xff800000049b7808 */ /* 0x004fe20006000000 */
[----:B------:R-:W1:Y:S01]  /*1d490*/  MUFU.TANH R145, R61 ;  /* 0x0000003d00917308 */ /* 0x000e620000002400 */
[----:B---3--:R-:W-:Y:S01]  /*1d4a0*/  FSEL R158, R158, -INF , !P6 ;  /* 0xff8000009e9e7808 */ /* 0x008fe20007000000 */
[----:B------:R-:W-:Y:S01]  /*1d4b0*/  VIADD R4, R136, 0x69 ;  /* 0x0000006988047836 */ /* 0x000fe20000000000 */
[----:B----4-:R-:W-:Y:S02]  /*1d4c0*/  FSEL R160, R160, -INF , !P5 ;  /* 0xff800000a0a07808 */ /* 0x010fe40006800000 */
[----:B------:R-:W-:Y:S02]  /*1d4d0*/  ISETP.GE.AND P4, PT, R11, R192, PT ;  /* 0x000000c00b00720c */ /* 0x000fe40003f86270 */
[-C--:B------:R-:W-:Y:S01]  /*1d4e0*/  ISETP.GE.AND P6, PT, R10, R193.reuse, PT ;  /* 0x000000c10a00720c */ /* 0x080fe20003fc6270 */
[----:B------:R-:W2:Y:S01]  /*1d4f0*/  MUFU.TANH R6, R62 ;  /* 0x0000003e00067308 */ /* 0x000ea20000002400 */
[----:B-----5:R-:W-:Y:S01]  /*1d500*/  FSEL R154, R5, -INF , !P3 ;  /* 0xff800000059a7808 */ /* 0x020fe20005800000 */
[----:B------:R-:W-:Y:S01]  /*1d510*/  VIADD R5, R136, 0x68 ;  /* 0x0000006888057836 */ /* 0x000fe20000000000 */
[----:B------:R-:W-:-:S02]  /*1d520*/  ISETP.GE.AND P5, PT, R11, R193, PT ;  /* 0x000000c10b00720c */ /* 0x000fc40003fa6270 */
[----:B------:R-:W-:-:S03]  /*1d530*/  ISETP.GE.AND P3, PT, R10, R192, PT ;  /* 0x000000c00a00720c */ /* 0x000fc60003f66270 */
        /* <DEDUP_REMOVED lines=11> */
[----:B-1----:R-:W-:Y:S01]  /*1d5f0*/  FMUL.FTZ R63, R189, R3 ;  /* 0x00000003bd3f7220 */ /* 0x002fe20000410000 */
[----:B------:R-:W-:Y:S01]  /*1d600*/  VIADD R3, R136, 0x78 ;  /* 0x0000007888037836 */ /* 0x000fe20000000000 */
[----:B----4-:R-:W-:-:S05]  /*1d610*/  FSEL R148, R7, -INF , !P3 ;  /* 0xff80000007947808 */ /* 0x010fca0005800000 */
[----:B------:R-:W1:Y:S01]  /*1d620*/  MUFU.TANH R16, R16 ;  /* 0x0000001000107308 */ /* 0x000e620000002400 */
[----:B--2---:R-:W-:Y:S02]  /*1d630*/  FSEL R156, R144, -INF , !P2 ;  /* 0xff800000909c7808 */ /* 0x004fe40005000000 */
[----:B------:R-:W-:-:S05]  /*1d640*/  ISETP.GE.AND P2, PT, R17, R192, PT ;  /* 0x000000c01100720c */ /* 0x000fca0003f46270 */
[----:B------:R-:W2:Y:S01]  /*1d650*/  MUFU.TANH R63, R63 ;  /* 0x0000003f003f7308 */ /* 0x000ea20000002400 */
[----:B---3--:R-:W-:Y:S02]  /*1d660*/  FSEL R147, R147, -INF , !P5 ;  /* 0xff80000093937808 */ /* 0x008fe40006800000 */
[----:B------:R-:W-:-:S05]  /*1d670*/  ISETP.GE.AND P5, PT, R4, R193, PT ;  /* 0x000000c10400720c */ /* 0x000fca0003fa6270 */
[----:B------:R-:W3:Y:S01]  /*1d680*/  MUFU.TANH R67, R26 ;  /* 0x0000001a00437308 */ /* 0x000ee20000002400 */
[----:B-1----:R-:W-:Y:S02]  /*1d690*/  FSEL R153, R16, -INF , !P2 ;  /* 0xff80000010997808 */ /* 0x002fe40005000000 */
[----:B------:R-:W-:Y:S01]  /*1d6a0*/  ISETP.GE.AND P2, PT, R5, R193, PT ;  /* 0x000000c10500720c */ /* 0x000fe20003f46270 */
[----:B------:R-:W-:-:S04]  /*1d6b0*/  VIADD R5, R136, 0x70 ;  /* 0x0000007088057836 */ /* 0x000fc80000000000 */
[----:B------:R-:W1:Y:S01]  /*1d6c0*/  MUFU.TANH R8, R56 ;  /* 0x0000003800087308 */ /* 0x000e620000002400 */
[----:B--2---:R-:W-:Y:S02]  /*1d6d0*/  FSEL R63, R63, -INF , !P5 ;  /* 0xff8000003f3f7808 */ /* 0x004fe40006800000 */
[----:B------:R-:W-:Y:S02]  /*1d6e0*/  ISETP.GE.AND P5, PT, R3, R192, PT ;  /* 0x000000c00300720c */ /* 0x000fe40003fa6270 */
[----:B------:R-:W-:-:S03]  /*1d6f0*/  ISETP.GE.AND P3, PT, R5, R193, PT ;  /* 0x000000c10500720c */ /* 0x000fc60003f66270 */
[----:B------:R-:W2:Y:S01]  /*1d700*/  MUFU.TANH R142, R59 ;  /* 0x0000003b008e7308 */ /* 0x000ea20000002400 */
[----:B---3--:R-:W-:Y:S02]  /*1d710*/  FSEL R67, R67, -INF , !P5 ;  /* 0xff80000043437808 */ /* 0x008fe40006800000 */
[----:B------:R-:W-:-:S05]  /*1d720*/  ISETP.GT.AND P5, PT, R250, R239, PT ;  /* 0x000000effa00720c */ /* 0x000fca0003fa4270 */
[----:B------:R-:W3:Y:S01]  /*1d730*/  MUFU.TANH R64, R64 ;  /* 0x0000004000407308 */ /* 0x000ee20000002400 */
[----:B-1----:R-:W-:Y:S02]  /*1d740*/  FSEL R144, R8, -INF , !P2 ;  /* 0xff80000008907808 */ /* 0x002fe40005000000 */
[----:B------:R-:W-:-:S05]  /*1d750*/  ISETP.GE.AND P2, PT, R5, R192, PT ;  /* 0x000000c00500720c */ /* 0x000fca0003f46270 */
[----:B------:R-:W1:Y:S01]  /*1d760*/  MUFU.TANH R9, R57 ;  /* 0x0000003900097308 */ /* 0x000e620000002400 */
[----:B--2---:R-:W-:Y:S02]  /*1d770*/  FSEL R142, R142, -INF , !P6 ;  /* 0xff8000008e8e7808 */ /* 0x004fe40007000000 */
[----:B------:R-:W-:-:S04]  /*1d780*/  ISETP.GE.AND P6, PT, R136, R193, PT ;  /* 0x000000c18800720c */ /* 0x000fc80003fc6270 */
[----:B------:R-:W-:Y:S01]  /*1d790*/  FSEL R175, R175, -INF , !P6 ;  /* 0xff800000afaf7808 */ /* 0x000fe20007000000 */
[----:B------:R-:W2:Y:S01]  /*1d7a0*/  MUFU.TANH R134, R134 ;  /* 0x0000008600867308 */ /* 0x000ea20000002400 */
[----:B---3--:R-:W-:Y:S01]  /*1d7b0*/  FSEL R64, R64, -INF , !P3 ;  /* 0xff80000040407808 */ /* 0x008fe20005800000 */
[----:B------:R-:W-:Y:S01]  /*1d7c0*/  BAR.SYNC.DEFER_BLOCKING 0x0 ;  /* 0x0000000000007b1d */ /* 0x000fe20000010000 */
[C---:B------:R-:W-:Y:S01]  /*1d7d0*/  ISETP.GE.AND P3, PT, R136.reuse, R192, PT ;  /* 0x000000c08800720c */ /* 0x040fe20003f66270 */
[----:B------:R-:W-:-:S03]  /*1d7e0*/  VIADD R136, R136, 0x79 ;  /* 0x0000007988887836 */ /* 0x000fc60000000000 */
[----:B------:R-:W-:Y:S01]  /*1d7f0*/  FSEL R177, R177, -INF , !P3 ;  /* 0xff800000b1b17808 */ /* 0x000fe20005800000 */
        /* <DEDUP_REMOVED lines=27> */
[----:B------:R-:W-:-:S04]  /*1d9b0*/  LOP3.LUT R3, R3, R11, RZ, 0x3c, !PT ;  /* 0x0000000b03037212 */ /* 0x000fc800078e3cff */
        /* <DEDUP_REMOVED lines=52> */
.L_x_2275:
[----:B------:R-:W2:Y:S02]  /*1dd00*/  LD.E R7, desc[UR4][R194.64+0x38] ;  /* 0x00003804c2077980 */ /* 0x000ea4000c101900 */
[----:B--2---:R-:W-:-:S04]  /*1dd10*/  LEA R7, -R7, RZ, 0x7 ;  /* 0x000000ff07077211 */ /* 0x004fc800078e39ff */
[----:B------:R-:W-:Y:S02]  /*1dd20*/  SHF.R.S32.HI R6, RZ, 0x1f, R7 ;  /* 0x0000001fff067819 */ /* 0x000fe40000011407 */
.L_x_2276:
[----:B------:R-:W-:Y:S05]  /*1dd30*/  BSYNC B0 ;  /* 0x0000000000007941 */ /* 0x000fea0003800000 */
.L_x_2274:
[----:B------:R-:W-:Y:S02]  /*1dd40*/  LOP3.LUT R3, R251, 0x1, RZ, 0xc0, !PT ;  /* 0x00000001fb037812 */ /* 0x000fe400078ec0ff */
[----:B------:R-:W-:Y:S02]  /*1dd50*/  @P1 IADD3 R4, P0, R7, R237, RZ ;  /* 0x000000ed07041210 */ /* 0x000fe40007f1e0ff */
[----:B------:R-:W-:Y:S02]  /*1dd60*/  ISETP.NE.U32.AND P2, PT, R3, 0x1, PT ;  /* 0x000000010300780c */ /* 0x000fe40003f45070 */
[CC--:B------:R-:W-:Y:S01]  /*1dd70*/  LEA R18, P6, R7.reuse, R241.reuse, 0x1 ;  /* 0x000000f107127211 */ /* 0x0c0fe200078c08ff */
        /* <DEDUP_REMOVED lines=52> */
[----:B------:R-:W-:Y:S01]  /*1e0c0*/  IMAD.X R4, R4, 0x1, R238, P3 ;  /* 0x0000000104047824 */ /* 0x000fe200018e06ee */
        /* <DEDUP_REMOVED lines=74> */
.L_x_2273:
[----:B------:R-:W-:Y:S05]  /*1e570*/  BSYNC B1 ;  /* 0x0000000000017941 */ /* 0x000fea0003800000 */
.L_x_2272:
[----:B------:R-:W2:Y:S01]  /*1e580*/  LD.E R56, desc[UR4][R194.64+0xdc] ;  /* 0x0000dc04c2387980 */ /* 0x000ea2000c101900 */
[----:B------:R-:W-:Y:S02]  /*1e590*/  FMNMX.FTZ R5, R2, R175, !PT ;  /* 0x000000af02057209 */ /* 0x000fe40007810000 */
[----:B-1----:R-:W-:Y:S01]  /*1e5a0*/  FMNMX.FTZ R6, R0, R177, !PT ;  /* 0x000000b100067209 */ /* 0x002fe20007810000 */
        /* <DEDUP_REMOVED lines=72> */
[----:B---3--:R-:W-:Y:S02]  /*1ea30*/  FMNMX.FTZ R45, R4, R45, !PT ;  /* 0x0000002d042d7209 */ /* 0x008fe40007810000 */
[----:B------:R-:W-:Y:S01]  /*1ea40*/  FSETP.NEU.FTZ.AND P1, PT, R46, -INF , PT ;  /* 0xff8000002e00780b */ /* 0x000fe20003f3d000 */
[----:B------:R-:W1:Y:S01]  /*1ea50*/  LDSM.16.MT88.4 R4, [R228+0xc000] ;  /* 0x00c00000e404783b */ /* 0x000e620000004200 */
[----:B------:R-:W-:-:S02]  /*1ea60*/  FSETP.NEU.FTZ.AND P0, PT, R45, -INF , PT ;  /* 0xff8000002d00780b */ /* 0x000fc40003f1d000 */
[----:B------:R-:W-:Y:S02]  /*1ea70*/  FSEL R9, R46, RZ, P1 ;  /* 0x000000ff2e097208 */ /* 0x000fe40000800000 */
[----:B------:R-:W-:-:S03]  /*1ea80*/  FSEL R8, R45, RZ, P0 ;  /* 0x000000ff2d087208 */ /* 0x000fc60000000000 */
[----:B------:R-:W-:Y:S02]  /*1ea90*/  FADD.FTZ R9, R2, -R9 ;  /* 0x8000000902097221 */ /* 0x000fe40000010000 */
[----:B------:R-:W-:Y:S01]  /*1eaa0*/  FADD.FTZ R8, R0, -R8 ;  /* 0x8000000800087221 */ /* 0x000fe20000010000 */
[C---:B--2---:R-:W-:Y:S01]  /*1eab0*/  FMUL.FTZ R55, R56.reuse, R45 ;  /* 0x0000002d38377220 */ /* 0x044fe20000410000 */
[C---:B------:R-:W-:Y:S01]  /*1eac0*/  FMUL.FTZ R61, R56.reuse, R46 ;  /* 0x0000002e383d7220 */ /* 0x040fe20000410000 */
[C---:B------:R-:W-:Y:S01]  /*1ead0*/  FMUL.FTZ R2, R56.reuse, R9 ;  /* 0x0000000938027220 */ /* 0x040fe20000410000 */
[----:B------:R-:W-:Y:S02]  /*1eae0*/  FMUL.FTZ R8, R56, R8 ;  /* 0x0000000838087220 */ /* 0x000fe40000410000 */
[----:B------:R-:W-:Y:S02]  /*1eaf0*/  FSEL R55, R55, RZ, P0 ;  /* 0x000000ff37377208 */ /* 0x000fe40000000000 */
[----:B------:R-:W-:Y:S01]  /*1eb00*/  FSEL R61, R61, RZ, P1 ;  /* 0x000000ff3d3d7208 */ /* 0x000fe20000800000 */
[----:B------:R2:W3:Y:S02]  /*1eb10*/  MUFU.EX2 R48, R8 ;  /* 0x0000000800307308 */ /* 0x0004e40000000800 */
        /* <DEDUP_REMOVED lines=14> */
[--C-:B------:R-:W-:Y:S01]  /*1ec00*/  FFMA.FTZ R53, R38, R56, -R61.reuse ;  /* 0x0000003826357223 */ /* 0x100fe2000001083d */
[----:B--2---:R-:W2:Y:S01]  /*1ec10*/  LDSM.16.MT88.4 R8, [R225+0xc000] ;  /* 0x00c00000e108783b */ /* 0x004ea20000004200 */
[----:B------:R-:W4:Y:S01]  /*1ec20*/  MUFU.EX2 R41, R41 ;  /* 0x0000002900297308 */ /* 0x000f220000000800 */
[-C--:B---3--:R-:W-:Y:S01]  /*1ec30*/  FMUL.FTZ R130, R130, R48.reuse ;  /* 0x0000003082827220 */ /* 0x088fe20000410000 */
        /* <DEDUP_REMOVED lines=15> */
[----:B----4-:R-:W-:Y:S01]  /*1ed30*/  F2FP.BF16.F32.PACK_AB R13, R41, R47 ;  /* 0x0000002f290d723e */ /* 0x010fe200000010ff */
[-C--:B------:R-:W-:Y:S01]  /*1ed40*/  FMUL.FTZ R102, R102, R48.reuse ;  /* 0x0000003066667220 */ /* 0x080fe20000410000 */
[-C--:B------:R-:W-:Y:S01]  /*1ed50*/  FMUL.FTZ R103, R103, R48.reuse ;  /* 0x0000003067677220 */ /* 0x080fe20000410000 */
[-C--:B------:R-:W-:Y:S01]  /*1ed60*/  FMUL.FTZ R98, R98, R48.reuse ;  /* 0x0000003062627220 */ /* 0x080fe20000410000 */
[-C--:B------:R-:W-:Y:S01]  /*1ed70*/  FMUL.FTZ R99, R99, R48.reuse ;  /* 0x0000003063637220 */ /* 0x080fe20000410000 */
[-C--:B------:R-:W-:Y:S01]  /*1ed80*/  FMUL.FTZ R94, R94, R48.reuse ;  /* 0x000000305e5e7220 */ /* 0x080fe20000410000 */
[----:B------:R-:W-:Y:S01]  /*1ed90*/  FMUL.FTZ R95, R95, R48 ;  /* 0x000000305f5f7220 */ /* 0x000fe20000410000 */
[----:B------:R-:W-:Y:S01]  /*1eda0*/  MUFU.EX2 R44, R44 ;  /* 0x0000002c002c7308 */ /* 0x000fe20000000800 */
[-CC-:B------:R-:W-:Y:S01]  /*1edb0*/  FFMA.FTZ R58, R21, R56.reuse, -R61.reuse ;  /* 0x00000038153a7223 */ /* 0x180fe2000001083d */
[----:B------:R-:W-:Y:S01]  /*1edc0*/  FFMA.FTZ R57, R20, R56, -R61 ;  /* 0x0000003814397223 */ /* 0x000fe2000001083d */
[-C--:B------:R-:W-:Y:S01]  /*1edd0*/  FMUL.FTZ R90, R90, R48.reuse ;  /* 0x000000305a5a7220 */ /* 0x080fe20000410000 */
[-C--:B------:R-:W-:Y:S01]  /*1ede0*/  FMUL.FTZ R91, R91, R48.reuse ;  /* 0x000000305b5b7220 */ /* 0x080fe20000410000 */
[-C--:B------:R-:W-:Y:S01]  /*1edf0*/  FMUL.FTZ R86, R86, R48.reuse ;  /* 0x0000003056567220 */ /* 0x080fe20000410000 */
[-C--:B------:R-:W-:Y:S01]  /*1ee00*/  FMUL.FTZ R87, R87, R48.reuse ;  /* 0x0000003057577220 */ /* 0x080fe20000410000 */
[----:B------:R-:W-:Y:S01]  /*1ee10*/  FMUL.FTZ R82, R82, R48 ;  /* 0x0000003052527220 */ /* 0x000fe20000410000 */
[----:B------:R-:W4:Y:S01]  /*1ee20*/  MUFU.EX2 R43, R43 ;  /* 0x0000002b002b7308 */ /* 0x000f220000000800 */
[----:B---3--:R-:W-:Y:S01]  /*1ee30*/  F2FP.BF16.F32.PACK_AB R15, R3, R40 ;  /* 0x00000028030f723e */ /* 0x008fe200000010ff */
[-C--:B------:R-:W-:Y:S01]  /*1ee40*/  FMUL.FTZ R83, R83, R48.reuse ;  /* 0x0000003053537220 */ /* 0x080fe20000410000 */
[-C--:B------:R-:W-:Y:S01]  /*1ee50*/  FMUL.FTZ R78, R78, R48.reuse ;  /* 0x000000304e4e7220 */ /* 0x080fe20000410000 */
[-C--:B------:R-:W-:Y:S01]  /*1ee60*/  FMUL.FTZ R79, R79, R48.reuse ;  /* 0x000000304f4f7220 */ /* 0x080fe20000410000 */
[-C--:B------:R-:W-:Y:S01]  /*1ee70*/  FMUL.FTZ R74, R74, R48.reuse ;  /* 0x000000304a4a7220 */ /* 0x080fe20000410000 */
[-C--:B------:R-:W-:Y:S01]  /*1ee80*/  FMUL.FTZ R75, R75, R48.reuse ;  /* 0x000000304b4b7220 */ /* 0x080fe20000410000 */
[----:B------:R-:W-:Y:S01]  /*1ee90*/  LDSM.16.MT88.4 R20, [R224+0xc800] ;  /* 0x00c80000e014783b */ /* 0x000fe20000004200 */
[----:B------:R-:W-:Y:S01]  /*1eea0*/  MUFU.EX2 R42, R42 ;  /* 0x0000002a002a7308 */ /* 0x000fe20000000800 */
[-C--:B------:R-:W-:Y:S01]  /*1eeb0*/  FMUL.FTZ R70, R70, R48.reuse ;  /* 0x0000003046467220 */ /* 0x080fe20000410000 */
[----:B------:R-:W-:Y:S01]  /*1eec0*/  FMUL.FTZ R71, R71, R48 ;  /* 0x0000003047477220 */ /* 0x000fe20000410000 */
[-CC-:B------:R-:W-:Y:S01]  /*1eed0*/  FFMA.FTZ R66, R37, R56.reuse, -R55.reuse ;  /* 0x0000003825427223 */ /* 0x180fe20000010837 */
[-CC-:B------:R-:W-:Y:S01]  /*1eee0*/  FFMA.FTZ R132, R36, R56.reuse, -R55.reuse ;  /* 0x0000003824847223 */ /* 0x180fe20000010837 */
[-C--:B------:R-:W-:Y:S01]  /*1eef0*/  FFMA.FTZ R65, R35, R56.reuse, -R55 ;  /* 0x0000003823417223 */ /* 0x080fe20000010837 */
[----:B------:R-:W-:Y:S01]  /*1ef00*/  LDSM.16.MT88.4 R36, [R224+0x10800] ;  /* 0x01080000e024783b */ /* 0x000fe20000004200 */
[--C-:B------:R-:W-:Y:S01]  /*1ef10*/  FFMA.FTZ R135, R34, R56, -R61.reuse ;  /* 0x0000003822877223 */ /* 0x100fe2000001083d */
[----:B------:R-:W3:Y:S01]  /*1ef20*/  MUFU.EX2 R0, R0 ;  /* 0x0000000000007308 */ /* 0x000ee20000000800 */
[----:B----4-:R-:W-:Y:S01]  /*1ef30*/  F2FP.BF16.F32.PACK_AB R12, R43, R44 ;  /* 0x0000002c2b0c723e */ /* 0x010fe200000010ff */
[-CC-:B------:R-:W-:Y:S01]  /*1ef40*/  FFMA.FTZ R136, R32, R56.reuse, -R61.reuse ;  /* 0x0000003820887223 */ /* 0x180fe2000001083d */
[-CC-:B------:R-:W-:Y:S01]  /*1ef50*/  FFMA.FTZ R137, R33, R56.reuse, -R61.reuse ;  /* 0x0000003821897223 */ /* 0x180fe2000001083d */
[-C--:B------:R-:W-:Y:S01]  /*1ef60*/  FFMA.FTZ R138, R138, R56.reuse, -R61 ;  /* 0x000000388a8a7223 */ /* 0x080fe2000001083d */
[-CC-:B------:R-:W-:Y:S01]  /*1ef70*/  FFMA.FTZ R139, R139, R56.reuse, -R55.reuse ;  /* 0x000000388b8b7223 */ /* 0x180fe20000010837 */
[----:B------:R-:W-:Y:S01]  /*1ef80*/  LDSM.16.MT88.4 R32, [R228+0xd000] ;  /* 0x00d00000e420783b */ /* 0x000fe20000004200 */
[-CC-:B------:R-:W-:Y:S01]  /*1ef90*/  FFMA.FTZ R150, R150, R56.reuse, -R55.reuse ;  /* 0x0000003896967223 */ /* 0x180fe20000010837 */
[----:B------:R-:W4:Y:S01]  /*1efa0*/  MUFU.EX2 R2, R2 ;  /* 0x0000000200027308 */ /* 0x000f220000000800 */
        /* <DEDUP_REMOVED lines=12> */
[-CC-:B------:R-:W-:Y:S01]  /*1f070*/  FFMA.FTZ R170, R170, R56.reuse, -R61.reuse ;  /* 0x00000038aaaa7223 */ /* 0x180fe2000001083d */
[-CC-:B------:R-:W-:Y:S01]  /*1f080*/  FFMA.FTZ R168, R168, R56.reuse, -R61.reuse ;  /* 0x00000038a8a87223 */ /* 0x180fe2000001083d */
[--C-:B------:R-:W-:Y:S01]  /*1f090*/  FFMA.FTZ R169, R169, R56, -R61.reuse ;  /* 0x00000038a9a97223 */ /* 0x100fe2000001083d */
[----:B------:R-:W3:Y:S01]  /*1f0a0*/  MUFU.EX2 R49, R49 ;  /* 0x0000003100317308 */ /* 0x000ee20000000800 */
[-C--:B----4-:R-:W-:Y:S01]  /*1f0b0*/  FMUL.FTZ R128, R128, R2.reuse ;  /* 0x0000000280807220 */ /* 0x090fe20000410000 */
        /* <DEDUP_REMOVED lines=26> */
[----:B------:R-:W4:Y:S01]  /*1f260*/  LDSM.16.MT88.4 R16, [R228+0x10000] ;  /* 0x01000000e410783b */ /* 0x000f220000004200 */
[-C--:B------:R-:W-:Y:S01]  /*1f270*/  FMUL.FTZ R89, R89, R2.reuse ;  /* 0x0000000259597220 */ /* 0x080fe20000410000 */
[-C--:B------:R-:W-:Y:S01]  /*1f280*/  FMUL.FTZ R84, R84, R2.reuse ;  /* 0x0000000254547220 */ /* 0x080fe20000410000 */
[-C--:B------:R-:W-:Y:S01]  /*1f290*/  FMUL.FTZ R85, R85, R2.reuse ;  /* 0x0000000255557220 */ /* 0x080fe20000410000 */
[-C--:B------:R-:W-:Y:S01]  /*1f2a0*/  FMUL.FTZ R80, R80, R2.reuse ;  /* 0x0000000250507220 */ /* 0x080fe20000410000 */
[C---:B--2---:R-:W-:Y:S01]  /*1f2b0*/  HMMA.16816.F32.BF16 R112, R12.reuse, R8, R112 ;  /* 0x000000080c70723c */ /* 0x044fe20000041870 */
[----:B------:R-:W-:Y:S01]  /*1f2c0*/  MUFU.EX2 R51, R51 ;  /* 0x0000003300337308 */ /* 0x000fe20000000800 */
[-C--:B------:R-:W-:Y:S01]  /*1f2d0*/  FMUL.FTZ R81, R81, R2.reuse ;  /* 0x0000000251517220 */ /* 0x080fe20000410000 */
[-C--:B------:R-:W-:Y:S01]  /*1f2e0*/  FMUL.FTZ R76, R76, R2.reuse ;  /* 0x000000024c4c7220 */ /* 0x080fe20000410000 */
[-C--:B------:R-:W-:Y:S01]  /*1f2f0*/  FMUL.FTZ R77, R77, R2.reuse ;  /* 0x000000024d4d7220 */ /* 0x080fe20000410000 */
[-C--:B------:R-:W-:Y:S01]  /*1f300*/  FMUL.FTZ R72, R72, R2.reuse ;  /* 0x0000000248487220 */ /* 0x080fe20000410000 */
[C---:B------:R-:W-:Y:S01]  /*1f310*/  HMMA.16816.F32.BF16 R108, R12.reuse, R10, R108 ;  /* 0x0000000a0c6c723c */ /* 0x040fe2000004186c */
[----:B------:R-:W2:Y:S01]  /*1f320*/  LDSM.16.MT88.4 R8, [R226+0x10000] ;  /* 0x01000000e208783b */ /* 0x000ea20000004200 */
[-C--:B------:R-:W-:Y:S01]  /*1f330*/  FMUL.FTZ R73, R73, R2.reuse ;  /* 0x0000000249497220 */ /* 0x080fe20000410000 */
[----:B------:R-:W-:Y:S01]  /*1f340*/  MUFU.EX2 R59, R59 ;  /* 0x0000003b003b7308 */ /* 0x000fe20000000800 */
[-C--:B------:R-:W-:Y:S01]  /*1f350*/  FMUL.FTZ R68, R68, R2.reuse ;  /* 0x0000000244447220 */ /* 0x080fe20000410000 */
[----:B------:R-:W-:Y:S01]  /*1f360*/  FMUL.FTZ R69, R69, R2 ;  /* 0x0000000245457220 */ /* 0x000fe20000410000 */
[-C--:B------:R-:W-:Y:S01]  /*1f370*/  FFMA.FTZ R167, R167, R56.reuse, -R61 ;  /* 0x00000038a7a77223 */ /* 0x080fe2000001083d */
[-CC-:B------:R-:W-:Y:S01]  /*1f380*/  FFMA.FTZ R166, R166, R56.reuse, -R55.reuse ;  /* 0x00000038a6a67223 */ /* 0x180fe20000010837 */
[-CC-:B------:R-:W-:Y:S01]  /*1f390*/  FFMA.FTZ R162, R162, R56.reuse, -R55.reuse ;  /* 0x00000038a2a27223 */ /* 0x180fe20000010837 */
[C---:B------:R-:W-:Y:S01]  /*1f3a0*/  HMMA.16816.F32.BF16 R72, R12.reuse, R28, R72 ;  /* 0x0000001c0c48723c */ /* 0x040fe20000041848 */
[-CC-:B------:R-:W-:Y:S01]  /*1f3b0*/  FFMA.FTZ R160, R160, R56.reuse, -R55.reuse ;  /* 0x00000038a0a07223 */ /* 0x180fe20000010837 */
[----:B------:R-:W3:Y:S01]  /*1f3c0*/  MUFU.EX2 R53, R53 ;  /* 0x0000003500357308 */ /* 0x000ee20000000800 */
[-C--:B------:R-:W-:Y:S01]  /*1f3d0*/  FFMA.FTZ R158, R158, R56.reuse, -R55 ;  /* 0x000000389e9e7223 */ /* 0x080fe20000010837 */
[-CC-:B------:R-:W-:Y:S01]  /*1f3e0*/  FFMA.FTZ R157, R157, R56.reuse, -R61.reuse ;  /* 0x000000389d9d7223 */ /* 0x180fe2000001083d */
[-CC-:B------:R-:W-:Y:S01]  /*1f3f0*/  FFMA.FTZ R156, R156, R56.reuse, -R61.reuse ;  /* 0x000000389c9c7223 */ /* 0x180fe2000001083d */
[-CC-:B------:R-:W-:Y:S01]  /*1f400*/  FFMA.FTZ R155, R155, R56.reuse, -R61.reuse ;  /* 0x000000389b9b7223 */ /* 0x180fe2000001083d */
[-C--:B------:R-:W-:Y:S01]  /*1f410*/  FFMA.FTZ R154, R154, R56.reuse, -R61 ;  /* 0x000000389a9a7223 */ /* 0x080fe2000001083d */
[C---:B-1----:R-:W-:Y:S01]  /*1f420*/  HMMA.16816.F32.BF16 R104, R12.reuse, R4, R104 ;  /* 0x000000040c68723c */ /* 0x042fe20000041868 */
[-CC-:B------:R-:W-:Y:S01]  /*1f430*/  FFMA.FTZ R153, R153, R56.reuse, -R55.reuse ;  /* 0x0000003899997223 */ /* 0x180fe20000010837 */
[----:B------:R-:W-:Y:S01]  /*1f440*/  MUFU.EX2 R58, R58 ;  /* 0x0000003a003a7308 */ /* 0x000fe20000000800 */
[-CC-:B------:R-:W-:Y:S01]  /*1f450*/  FFMA.FTZ R149, R149, R56.reuse, -R55.reuse ;  /* 0x0000003895957223 */ /* 0x180fe20000010837 */
[-CC-:B------:R-:W-:Y:S01]  /*1f460*/  FFMA.FTZ R148, R148, R56.reuse, -R55.reuse ;  /* 0x0000003894947223 */ /* 0x180fe20000010837 */
[-C--:B------:R-:W-:Y:S01]  /*1f470*/  FFMA.FTZ R147, R147, R56.reuse, -R55 ;  /* 0x0000003893937223 */ /* 0x080fe20000010837 */
[C---:B------:R-:W-:Y:S01]  /*1f480*/  HMMA.16816.F32.BF16 R100, R12.reuse, R6, R100 ;  /* 0x000000060c64723c */ /* 0x040fe20000041864 */
[----:B------:R-:W1:Y:S01]  /*1f490*/  LDSM.16.MT88.4 R4, [R225+0x10000] ;  /* 0x01000000e104783b */ /* 0x000e620000004200 */
[-CC-:B------:R-:W-:Y:S01]  /*1f4a0*/  FFMA.FTZ R146, R146, R56.reuse, -R61.reuse ;  /* 0x0000003892927223 */ /* 0x180fe2000001083d */
[-CC-:B------:R-:W-:Y:S01]  /*1f4b0*/  FFMA.FTZ R145, R145, R56.reuse, -R61.reuse ;  /* 0x0000003891917223 */ /* 0x180fe2000001083d */
[----:B------:R-:W1:Y:S01]  /*1f4c0*/  MUFU.EX2 R57, R57 ;  /* 0x0000003900397308 */ /* 0x000e620000000800 */
[-CC-:B------:R-:W-:Y:S01]  /*1f4d0*/  FFMA.FTZ R144, R144, R56.reuse, -R61.reuse ;  /* 0x0000003890907223 */ /* 0x180fe2000001083d */
[C---:B----4-:R-:W-:Y:S01]  /*1f4e0*/  HMMA.16816.F32.BF16 R96, R12.reuse, R16, R96 ;  /* 0x000000100c60723c */ /* 0x050fe20000041860 */
[-C--:B------:R-:W-:Y:S01]  /*1f4f0*/  FFMA.FTZ R143, R143, R56.reuse, -R61 ;  /* 0x000000388f8f7223 */ /* 0x080fe2000001083d */
[----:B------:R-:W-:Y:S01]  /*1f500*/  FFMA.FTZ R142, R142, R56, -R55 ;  /* 0x000000388e8e7223 */ /* 0x000fe20000010837 */
[----:B------:R-:W-:Y:S01]  /*1f510*/  FFMA.FTZ R2, R198, R2, R44 ;  /* 0x00000002c6027223 */ /* 0x000fe2000001002c */
[----:B------:R-:W-:Y:S01]  /*1f520*/  FFMA.FTZ R47, R252, R48, R47 ;  /* 0x00000030fc2f7223 */ /* 0x000fe2000001002f */
[-C--:B------:R-:W-:Y:S01]  /*1f530*/  FFMA.FTZ R134, R134, R56.reuse, -R55 ;  /* 0x0000003886867223 */ /* 0x080fe20000010837 */
[C---:B------:R-:W-:Y:S01]  /*1f540*/  HMMA.16816.F32.BF16 R92, R12.reuse, R18, R92 ;  /* 0x000000120c5c723c */ /* 0x040fe2000004185c */
[----:B------:R-:W4:Y:S01]  /*1f550*/  LDSM.16.MT88.4 R16, [R228+0xc800] ;  /* 0x00c80000e410783b */ /* 0x000f220000004200 */
[----:B------:R-:W4:Y:S01]  /*1f560*/  MUFU.EX2 R65, R65 ;  /* 0x0000004100417308 */ /* 0x000f220000000800 */
[----:B------:R-:W-:Y:S01]  /*1f570*/  FADD.FTZ R2, R43, R2 ;  /* 0x000000022b027221 */ /* 0x000fe20000010000 */
[----:B------:R-:W-:Y:S01]  /*1f580*/  FADD.FTZ R47, R41, R47 ;  /* 0x0000002f292f7221 */ /* 0x000fe20000010000 */
[-C--:B------:R-:W-:Y:S01]  /*1f590*/  FFMA.FTZ R133, R133, R56.reuse, -R55 ;  /* 0x0000003885857223 */ /* 0x080fe20000010837 */
[C---:B--2---:R-:W-:Y:S01]  /*1f5a0*/  HMMA.16816.F32.BF16 R88, R12.reuse, R8, R88 ;  /* 0x000000080c58723c */ /* 0x044fe20000041858 */
[----:B------:R-:W-:Y:S01]  /*1f5b0*/  FADD.FTZ R2, R42, R2 ;  /* 0x000000022a027221 */ /* 0x000fe20000010000 */
[----:B------:R-:W-:Y:S01]  /*1f5c0*/  FADD.FTZ R47, R40, R47 ;  /* 0x0000002f282f7221 */ /* 0x000fe20000010000 */
[-C--:B------:R-:W-:Y:S01]  /*1f5d0*/  FFMA.FTZ R67, R67, R56.reuse, -R55 ;  /* 0x0000003843437223 */ /* 0x080fe20000010837 */
[----:B------:R-:W-:Y:S01]  /*1f5e0*/  MUFU.EX2 R66, R66 ;  /* 0x0000004200427308 */ /* 0x000fe20000000800 */
[----:B------:R-:W-:Y:S01]  /*1f5f0*/  FADD.FTZ R2, R0, R2 ;  /* 0x0000000200027221 */ /* 0x000fe20000010000 */
[----:B------:R-:W-:Y:S01]  /*1f600*/  HMMA.16816.F32.BF16 R84, R12, R10, R84 ;  /* 0x0000000a0c54723c */ /* 0x000fe20000041854 */
[----:B------:R-:W2:Y:S01]  /*1f610*/  LDSM.16.MT88.4 R8, [R225+0xc800] ;  /* 0x00c80000e108783b */ /* 0x000ea20000004200 */
[----:B------:R-:W-:Y:S01]  /*1f620*/  FADD.FTZ R47, R3, R47 ;  /* 0x0000002f032f7221 */ /* 0x000fe20000010000 */
[----:B------:R-:W-:Y:S01]  /*1f630*/  FFMA.FTZ R64, R64, R56, -R61 ;  /* 0x0000003840407223 */ /* 0x000fe2000001083d */
[----:B------:R-:W-:-:S02]  /*1f640*/  MOV R0, R45 ;  /* 0x0000002d00007202 */ /* 0x000fc40000000f00 */
[----:B------:R-:W-:Y:S01]  /*1f650*/  MUFU.EX2 R132, R132 ;  /* 0x0000008400847308 */ /* 0x000fe20000000800 */
[----:B-----5:R-:W-:-:S04]  /*1f660*/  FADD.FTZ R47, R50, R47 ;  /* 0x0000002f322f7221 */ /* 0x020fc80000010000 */
[----:B---3--:R-:W-:-:S03]  /*1f670*/  FADD.FTZ R47, R49, R47 ;  /* 0x0000002f312f7221 */ /* 0x008fc60000010000 */
[----:B------:R-:W3:Y:S01]  /*1f680*/  MUFU.EX2 R135, R135 ;  /* 0x0000008700877308 */ /* 0x000ee20000000800 */
[C---:B-1----:R-:W-:Y:S07]  /*1f690*/  HMMA.16816.F32.BF16 R80, R12.reuse, R4, R80 ;  /* 0x000000040c50723c */ /* 0x042fee0000041850 */
[----:B------:R-:W1:Y:S01]  /*1f6a0*/  MUFU.EX2 R136, R136 ;  /* 0x0000008800887308 */ /* 0x000e620000000800 */
[----:B------:R-:W-:Y:S01]  /*1f6b0*/  HMMA.16816.F32.BF16 R76, R12, R6, R76 ;  /* 0x000000060c4c723c */ /* 0x000fe2000004184c */
[----:B------:R-:W-:Y:S01]  /*1f6c0*/  F2FP.BF16.F32.PACK_AB R4, R53, R59 ;  /* 0x0000003b3504723e */ /* 0x000fe200000010ff */
[----:B------:R-:W-:Y:S01]  /*1f6d0*/  FADD.FTZ R59, R59, R2 ;  /* 0x000000023b3b7221 */ /* 0x000fe20000010000 */
[----:B------:R-:W-:-:S02]  /*1f6e0*/  F2FP.BF16.F32.PACK_AB R5, R49, R50 ;  /* 0x000000323105723e */ /* 0x000fc400000010ff */
[----:B------:R-:W-:Y:S01]  /*1f6f0*/  MOV R2, R46 ;  /* 0x0000002e00027202 */ /* 0x000fe20000000f00 */
[----:B------:R-:W-:Y:S01]  /*1f700*/  HMMA.16816.F32.BF16 R12, R12, R30, R68 ;  /* 0x0000001e0c0c723c */ /* 0x000fe20000041844 */
[----:B------:R-:W-:Y:S01]  /*1f710*/  F2FP.BF16.F32.PACK_AB R6, R57, R58 ;  /* 0x0000003a3906723e */ /* 0x000fe200000010ff */
[----:B------:R-:W-:Y:S01]  /*1f720*/  LDSM.16.MT88.4 R28, [R226+0x10800] ;  /* 0x01080000e21c783b */ /* 0x000fe20000004200 */
[----:B------:R-:W-:Y:S01]  /*1f730*/  F2FP.BF16.F32.PACK_AB R7, R51, R52 ;  /* 0x000000343307723e */ /* 0x000fe200000010ff */
[----:B------:R-:W-:Y:S01]  /*1f740*/  MUFU.EX2 R137, R137 ;  /* 0x0000008900897308 */ /* 0x000fe20000000800 */
[----:B------:R-:W-:Y:S01]  /*1f750*/  FADD.FTZ R59, R53, R59 ;  /* 0x0000003b353b7221 */ /* 0x000fe20000010000 */
[----:B------:R-:W-:-:S03]  /*1f760*/  FADD.FTZ R52, R52, R47 ;  /* 0x0000002f34347221 */ /* 0x000fc60000010000 */
[----:B------:R-:W-:Y:S01]  /*1f770*/  FADD.FTZ R59, R58, R59 ;  /* 0x0000003b3a3b7221 */ /* 0x000fe20000010000 */
[C---:B----4-:R-:W-:Y:S01]  /*1f780*/  HMMA.16816.F32.BF16 R128, R4.reuse, R16, R128 ;  /* 0x000000100480723c */ /* 0x050fe20000041880 */
[----:B------:R-:W-:Y:S01]  /*1f790*/  FADD.FTZ R52, R51, R52 ;  /* 0x0000003433347221 */ /* 0x000fe20000010000 */
[----:B------:R-:W4:Y:S01]  /*1f7a0*/  MUFU.EX2 R138, R138 ;  /* 0x0000008a008a7308 */ /* 0x000f220000000800 */
[----:B------:R-:W-:Y:S02]  /*1f7b0*/  FADD.FTZ R57, R57, R59 ;  /* 0x0000003b39397221 */ /* 0x000fe40000010000 */
[----:B------:R-:W-:Y:S01]  /*1f7c0*/  FADD.FTZ R52, R65, R52 ;  /* 0x0000003441347221 */ /* 0x000fe20000010000 */
[C---:B------:R-:W-:Y:S01]  /*1f7d0*/  HMMA.16816.F32.BF16 R124, R4.reuse, R18, R124 ;  /* 0x00000012047c723c */ /* 0x040fe2000004187c */
[----:B------:R-:W5:Y:S01]  /*1f7e0*/  LDSM.16.MT88.4 R16, [R228+0x10800] ;  /* 0x01080000e410783b */ /* 0x000f620000004200 */
[----:B---3--:R-:W-:Y:S02]  /*1f7f0*/  FADD.FTZ R57, R135, R57 ;  /* 0x0000003987397221 */ /* 0x008fe40000010000 */
[----:B------:R-:W3:Y:S02]  /*1f800*/  MUFU.EX2 R139, R139 ;  /* 0x0000008b008b7308 */ /* 0x000ee40000000800 */
[C---:B--2---:R-:W-:Y:S06]  /*1f810*/  HMMA.16816.F32.BF16 R112, R4.reuse, R8, R112 ;  /* 0x000000080470723c */ /* 0x044fec0000041870 */
[C---:B------:R-:W-:Y:S01]  /*1f820*/  HMMA.16816.F32.BF16 R108, R4.reuse, R10, R108 ;  /* 0x0000000a046c723c */ /* 0x040fe2000004186c */
[----:B------:R-:W2:Y:S01]  /*1f830*/  LDSM.16.MT88.4 R8, [R225+0x10800] ;  /* 0x01080000e108783b */ /* 0x000ea20000004200 */
[----:B------:R-:W-:Y:S04]  /*1f840*/  MUFU.EX2 R150, R150 ;  /* 0x0000009600967308 */ /* 0x000fe80000000800 */
[C---:B------:R-:W-:Y:S04]  /*1f850*/  HMMA.16816.F32.BF16 R120, R4.reuse, R24, R120 ;  /* 0x000000180478723c */ /* 0x040fe80000041878 */
[----:B------:R-:W-:Y:S02]  /*1f860*/  MUFU.EX2 R151, R151 ;  /* 0x0000009700977308 */ /* 0x000fe40000000800 */
[C---:B------:R-:W-:Y:S01]  /*1f870*/  HMMA.16816.F32.BF16 R116, R4.reuse, R26, R116 ;  /* 0x0000001a0474723c */ /* 0x040fe20000041874 */
[----:B------:R-:W3:Y:S05]  /*1f880*/  LDSM.16.MT88.4 R24, [R226+0xd000] ;  /* 0x00d00000e218783b */ /* 0x000eea0000004200 */
        /* <DEDUP_REMOVED lines=8> */
[----:B------:R-:W5:Y:S05]  /*1f910*/  LDSM.16.MT88.4 R16, [R224+0xd000] ;  /* 0x00d00000e010783b */ /* 0x000f6a0000004200 */
[C---:B------:R-:W-:Y:S01]  /*1f920*/  HMMA.16816.F32.BF16 R88, R4.reuse, R28, R88 ;  /* 0x0000001c0458723c */ /* 0x040fe20000041858 */
[----:B------:R-:W-:Y:S05]  /*1f930*/  MUFU.EX2 R163, R163 ;  /* 0x000000a300a37308 */ /* 0x000fea0000000800 */
[C---:B------:R-:W-:Y:S01]  /*1f940*/  HMMA.16816.F32.BF16 R84, R4.reuse, R30, R84 ;  /* 0x0000001e0454723c */ /* 0x040fe20000041854 */
[----:B------:R-:W5:Y:S02]  /*1f950*/  LDSM.16.MT88.4 R28, [R228+0x11000] ;  /* 0x01100000e41c783b */ /* 0x000f640000004200 */
[----:B------:R-:W5:Y:S03]  /*1f960*/  MUFU.EX2 R164, R164 ;  /* 0x000000a400a47308 */ /* 0x000f660000000800 */
[C---:B--2---:R-:W-:Y:S05]  /*1f970*/  HMMA.16816.F32.BF16 R80, R4.reuse, R8, R80 ;  /* 0x000000080450723c */ /* 0x044fea0000041850 */
[----:B------:R-:W2:Y:S01]  /*1f980*/  MUFU.EX2 R165, R165 ;  /* 0x000000a500a57308 */ /* 0x000ea20000000800 */
[----:B------:R-:W-:Y:S01]  /*1f990*/  HMMA.16816.F32.BF16 R76, R4, R10, R76 ;  /* 0x0000000a044c723c */ /* 0x000fe2000004184c */
[C---:B-1----:R-:W-:Y:S01]  /*1f9a0*/  F2FP.BF16.F32.PACK_AB R8, R136.reuse, R135 ;  /* 0x000000878808723e */ /* 0x042fe200000010ff */
[----:B------:R-:W-:Y:S01]  /*1f9b0*/  FADD.FTZ R136, R136, R57 ;  /* 0x0000003988887221 */ /* 0x000fe20000010000 */
[C---:B------:R-:W-:Y:S01]  /*1f9c0*/  F2FP.BF16.F32.PACK_AB R9, R66.reuse, R65 ;  /* 0x000000414209723e */ /* 0x040fe200000010ff */
[----:B------:R-:W-:-:S02]  /*1f9d0*/  FADD.FTZ R66, R66, R52 ;  /* 0x0000003442427221 */ /* 0x000fc40000010000 */
[C---:B------:R-:W-:Y:S01]  /*1f9e0*/  HMMA.16816.F32.BF16 R72, R4.reuse, R36, R72 ;  /* 0x000000240448723c */ /* 0x040fe20000041848 */
[----:B----4-:R-:W-:Y:S01]  /*1f9f0*/  F2FP.BF16.F32.PACK_AB R10, R138, R137 ;  /* 0x000000898a0a723e */ /* 0x010fe200000010ff */
[----:B------:R-:W-:Y:S01]  /*1fa00*/  MUFU.EX2 R171, R171 ;  /* 0x000000ab00ab7308 */ /* 0x000fe20000000800 */
[----:B---3--:R-:W-:Y:S01]  /*1fa10*/  F2FP.BF16.F32.PACK_AB R11, R139, R132 ;  /* 0x000000848b0b723e */ /* 0x008fe200000010ff */
        /* <DEDUP_REMOVED lines=15> */
[----:B------:R-:W3:Y:S02]  /*1fb10*/  MUFU.EX2 R170, R170 ;  /* 0x000000aa00aa7308 */ /* 0x000ee40000000800 */
[C---:B------:R-:W-:Y:S01]  /*1fb20*/  HMMA.16816.F32.BF16 R108, R8.reuse, R22, R108 ;  /* 0x00000016086c723c */ /* 0x040fe2000004186c */
[----:B------:R-:W4:Y:S05]  /*1fb30*/  LDSM.16.MT88.4 R20, [R225+0x11000] ;  /* 0x01100000e114783b */ /* 0x000f2a0000004200 */
[C---:B-----5:R-:W-:Y:S01]  /*1fb40*/  HMMA.16816.F32.BF16 R104, R8.reuse, R16, R104 ;  /* 0x000000100868723c */ /* 0x060fe20000041868 */
[----:B------:R-:W5:Y:S05]  /*1fb50*/  MUFU.EX2 R168, R168 ;  /* 0x000000a800a87308 */ /* 0x000f6a0000000800 */
[C---:B------:R-:W-:Y:S01]  /*1fb60*/  HMMA.16816.F32.BF16 R100, R8.reuse, R18, R100 ;  /* 0x000000120864723c */ /* 0x040fe20000041864 */
[----:B------:R-:W-:Y:S02]  /*1fb70*/  LDSM.16.MT88.4 R16, [R228+0x11800] ;  /* 0x01180000e410783b */ /* 0x000fe40000004200 */
[----:B------:R-:W-:Y:S03]  /*1fb80*/  MUFU.EX2 R169, R169 ;  /* 0x000000a900a97308 */ /* 0x000fe60000000800 */
[C---:B------:R-:W-:Y:S05]  /*1fb90*/  HMMA.16816.F32.BF16 R96, R8.reuse, R28, R96 ;  /* 0x0000001c0860723c */ /* 0x040fea0000041860 */
[----:B------:R-:W5:Y:S01]  /*1fba0*/  MUFU.EX2 R167, R167 ;  /* 0x000000a700a77308 */ /* 0x000f620000000800 */
[C---:B------:R-:W-:Y:S01]  /*1fbb0*/  HMMA.16816.F32.BF16 R92, R8.reuse, R30, R92 ;  /* 0x0000001e085c723c */ /* 0x040fe2000004185c */
[----:B------:R-:W3:Y:S05]  /*1fbc0*/  LDSM.16.MT88.4 R28, [R226+0xd800] ;  /* 0x00d80000e21c783b */ /* 0x000eea0000004200 */
        /* <DEDUP_REMOVED lines=9> */
[C---:B----4-:R-:W-:Y:S01]  /*1fc60*/  HMMA.16816.F32.BF16 R80, R8.reuse, R20, R80 ;  /* 0x000000140850723c */ /* 0x050fe20000041850 */
[----:B------:R-:W-:Y:S05]  /*1fc70*/  MUFU.EX2 R158, R158 ;  /* 0x0000009e009e7308 */ /* 0x000fea0000000800 */
        /* <DEDUP_REMOVED lines=13> */
[----:B--2---:R-:W-:Y:S01]  /*1fd50*/  F2FP.BF16.F32.PACK_AB R15, R165, R152 ;  /* 0x00000098a50f723e */ /* 0x004fe200000010ff */
[----:B------:R-:W-:Y:S01]  /*1fd60*/  FADD.FTZ R161, R163, R161 ;  /* 0x000000a1a3a17221 */ /* 0x000fe20000010000 */
[----:B------:R-:W-:-:S03]  /*1fd70*/  FADD.FTZ R151, R152, R151 ;  /* 0x0000009798977221 */ /* 0x000fc60000010000 */
[----:B------:R-:W-:Y:S01]  /*1fd80*/  FADD.FTZ R164, R164, R161 ;  /* 0x000000a1a4a47221 */ /* 0x000fe20000010000 */
[----:B------:R-:W-:Y:S01]  /*1fd90*/  FADD.FTZ R165, R165, R151 ;  /* 0x00000097a5a57221 */ /* 0x000fe20000010000 */
[----:B---3--:R-:W-:Y:S01]  /*1fda0*/  HMMA.16816.F32.BF16 R120, R12, R28, R120 ;  /* 0x0000001c0c78723c */ /* 0x008fe20000041878 */
[----:B------:R-:W-:Y:S01]  /*1fdb0*/  MUFU.EX2 R154, R154 ;  /* 0x0000009a009a7308 */ /* 0x000fe20000000800 */
[----:B------:R-:W-:Y:S01]  /*1fdc0*/  FADD.FTZ R164, R170, R164 ;  /* 0x000000a4aaa47221 */ /* 0x000fe20000010000 */
[----:B------:R-:W-:-:S03]  /*1fdd0*/  FADD.FTZ R165, R171, R165 ;  /* 0x000000a5aba57221 */ /* 0x000fc60000010000 */
[C---:B------:R-:W-:Y:S01]  /*1fde0*/  HMMA.16816.F32.BF16 R116, R12.reuse, R30, R116 ;  /* 0x0000001e0c74723c */ /* 0x040fe20000041874 */
[----:B------:R-:W2:Y:S02]  /*1fdf0*/  LDSM.16.MT88.4 R28, [R226+0x11800] ;  /* 0x01180000e21c783b */ /* 0x000ea40000004200 */
[----:B------:R-:W-:Y:S03]  /*1fe00*/  MUFU.EX2 R153, R153 ;  /* 0x0000009900997308 */ /* 0x000fe60000000800 */
[C---:B------:R-:W-:Y:S05]  /*1fe10*/  HMMA.16816.F32.BF16 R96, R12.reuse, R16, R96 ;  /* 0x000000100c60723c */ /* 0x040fea0000041860 */
[----:B------:R-:W-:Y:S01]  /*1fe20*/  MUFU.EX2 R149, R149 ;  /* 0x0000009500957308 */ /* 0x000fe20000000800 */
[C---:B------:R-:W-:Y:S01]  /*1fe30*/  HMMA.16816.F32.BF16 R92, R12.reuse, R18, R92 ;  /* 0x000000120c5c723c */ /* 0x040fe2000004185c */
[----:B------:R-:W3:Y:S05]  /*1fe40*/  LDSM.16.MT88.4 R16, [R226+0xe000] ;  /* 0x00e00000e210783b */ /* 0x000eea0000004200 */
        /* <DEDUP_REMOVED lines=33> */
[C---:B---3--:R-:W-:Y:S01]  /*20060*/  HMMA.16816.F32.BF16 R120, R8.reuse, R16, R120 ;  /* 0x000000100878723c */ /* 0x048fe20000041878 */
        /* <DEDUP_REMOVED lines=10> */
[----:B------:R-:W1:Y:S01]  /*20110*/  MUFU.EX2 R64, R64 ;  /* 0x0000004000407308 */ /* 0x000e620000000800 */
[----:B----4-:R-:W-:-:S04]  /*20120*/  F2FP.BF16.F32.PACK_AB R69, R133, R134 ;  /* 0x000000868545723e */ /* 0x010fc800000010ff */
[C---:B------:R-:W-:Y:S01]  /*20130*/  HMMA.16816.F32.BF16 R124, R8.reuse, R26, R124 ;  /* 0x0000001a087c723c */ /* 0x040fe2000004187c */
[----:B------:R-:W4:Y:S05]  /*20140*/  LDSM.16.MT88.4 R24, [R226+0x12000] ;  /* 0x01200000e218783b */ /* 0x000f2a0000004200 */
[C---:B--2---:R-:W-:Y:S06]  /*20150*/  HMMA.16816.F32.BF16 R112, R8.reuse, R28, R112 ;  /* 0x0000001c0870723c */ /* 0x044fec0000041870 */
[C---:B------:R-:W-:Y:S01]  /*20160*/  HMMA.16816.F32.BF16 R108, R8.reuse, R30, R108 ;  /* 0x0000001e086c723c */ /* 0x040fe2000004186c */
[----:B------:R-:W2:Y:S05]  /*20170*/  LDSM.16.MT88.4 R28, [R228+0xe800] ;  /* 0x00e80000e41c783b */ /* 0x000eaa0000004200 */
[C---:B------:R-:W-:Y:S06]  /*20180*/  HMMA.16816.F32.BF16 R104, R8.reuse, R20, R104 ;  /* 0x000000140868723c */ /* 0x040fec0000041868 */
[C---:B------:R-:W-:Y:S01]  /*20190*/  HMMA.16816.F32.BF16 R100, R8.reuse, R22, R100 ;  /* 0x000000160864723c */ /* 0x040fe20000041864 */
[----:B------:R-:W1:Y:S05]  /*201a0*/  LDSM.16.MT88.4 R20, [R226+0xe800] ;  /* 0x00e80000e214783b */ /* 0x000e6a0000004200 */
[C---:B---3--:R-:W-:Y:S06]  /*201b0*/  HMMA.16816.F32.BF16 R80, R8.reuse, R16, R80 ;  /* 0x000000100850723c */ /* 0x048fec0000041850 */
[C---:B------:R-:W-:Y:S01]  /*201c0*/  HMMA.16816.F32.BF16 R76, R8.reuse, R18, R76 ;  /* 0x00000012084c723c */ /* 0x040fe2000004184c */
[----:B------:R-:W3:Y:S05]  /*201d0*/  LDSM.16.MT88.4 R16, [R225+0xe800] ;  /* 0x00e80000e110783b */ /* 0x000eea0000004200 */
[C---:B-----5:R-:W-:Y:S06]  /*201e0*/  HMMA.16816.F32.BF16 R96, R8.reuse, R32, R96 ;  /* 0x000000200860723c */ /* 0x060fec0000041860 */
        /* <DEDUP_REMOVED lines=14> */
[----:B------:R-:W4:Y:S01]  /*202d0*/  LDSM.16.MT88.4 R8, [R225+0x12800] ;  /* 0x01280000e108783b */ /* 0x000f220000004200 */
[----:B------:R-:W-:Y:S01]  /*202e0*/  FADD.FTZ R154, R154, R156 ;  /* 0x0000009c9a9a7221 */ /* 0x000fe20000010000 */
[----:B------:R-:W-:Y:S02]  /*202f0*/  FADD.FTZ R153, R153, R160 ;  /* 0x000000a099997221 */ /* 0x000fe40000010000 */
[----:B------:R-:W5:Y:S01]  /*20300*/  LDSM.16.MT88.4 R12, [R224+0xe800] ;  /* 0x00e80000e00c783b */ /* 0x000f620000004200 */
[----:B--2---:R-:W-:Y:S01]  /*20310*/  HMMA.16816.F32.BF16 R128, R24, R28, R128 ;  /* 0x0000001c1880723c */ /* 0x004fe20000041880 */
[----:B------:R-:W-:Y:S01]  /*20320*/  FADD.FTZ R154, R146, R154 ;  /* 0x0000009a929a7221 */ /* 0x000fe20000010000 */
[----:B------:R-:W-:-:S04]  /*20330*/  FADD.FTZ R153, R149, R153 ;  /* 0x0000009995997221 */ /* 0x000fc80000010000 */
[C---:B------:R-:W-:Y:S01]  /*20340*/  HMMA.16816.F32.BF16 R124, R24.reuse, R30, R124 ;  /* 0x0000001e187c723c */ /* 0x040fe2000004187c */
[----:B------:R-:W2:Y:S05]  /*20350*/  LDSM.16.MT88.4 R28, [R224+0x12800] ;  /* 0x01280000e01c783b */ /* 0x000eaa0000004200 */
[C---:B-1----:R-:W-:Y:S06]  /*20360*/  HMMA.16816.F32.BF16 R120, R24.reuse, R20, R120 ;  /* 0x000000141878723c */ /* 0x042fec0000041878 */
[C---:B------:R-:W-:Y:S01]  /*20370*/  HMMA.16816.F32.BF16 R116, R24.reuse, R22, R116 ;  /* 0x000000161874723c */ /* 0x040fe20000041874 */
[----:B------:R-:W1:Y:S05]  /*20380*/  LDSM.16.MT88.4 R20, [R228+0xf000] ;  /* 0x00f00000e414783b */ /* 0x000e6a0000004200 */
[C---:B---3--:R-:W-:Y:S06]  /*20390*/  HMMA.16816.F32.BF16 R112, R24.reuse, R16, R112 ;  /* 0x000000101870723c */ /* 0x048fec0000041870 */
[C---:B------:R-:W-:Y:S01]  /*203a0*/  HMMA.16816.F32.BF16 R108, R24.reuse, R18, R108 ;  /* 0x00000012186c723c */ /* 0x040fe2000004186c */
[----:B------:R-:W3:Y:S05]  /*203b0*/  LDSM.16.MT88.4 R16, [R226+0xf000] ;  /* 0x00f00000e210783b */ /* 0x000eea0000004200 */
[C---:B----4-:R-:W-:Y:S06]  /*203c0*/  HMMA.16816.F32.BF16 R80, R24.reuse, R8, R80 ;  /* 0x000000081850723c */ /* 0x050fec0000041850 */
[----:B------:R-:W-:Y:S01]  /*203d0*/  HMMA.16816.F32.BF16 R76, R24, R10, R76 ;  /* 0x0000000a184c723c */ /* 0x000fe2000004184c */
[C---:B------:R-:W-:Y:S01]  /*203e0*/  F2FP.BF16.F32.PACK_AB R8, R145.reuse, R146 ;  /* 0x000000929108723e */ /* 0x040fe200000010ff */
[----:B------:R-:W-:Y:S01]  /*203f0*/  FADD.FTZ R145, R145, R154 ;  /* 0x0000009a91917221 */ /* 0x000fe20000010000 */
[C---:B------:R-:W-:Y:S01]  /*20400*/  F2FP.BF16.F32.PACK_AB R9, R148.reuse, R149 ;  /* 0x000000959409723e */ /* 0x040fe200000010ff */
[----:B------:R-:W-:-:S02]  /*20410*/  FADD.FTZ R148, R148, R153 ;  /* 0x0000009994947221 */ /* 0x000fc40000010000 */
[C---:B-----5:R-:W-:Y:S01]  /*20420*/  HMMA.16816.F32.BF16 R104, R24.reuse, R12, R104 ;  /* 0x0000000c1868723c */ /* 0x060fe20000041868 */
[----:B------:R-:W-:Y:S01]  /*20430*/  F2FP.BF16.F32.PACK_AB R10, R143, R144 ;  /* 0x000000908f0a723e */ /* 0x000fe200000010ff */
[----:B------:R-:W-:Y:S01]  /*20440*/  FADD.FTZ R145, R144, R145 ;  /* 0x0000009190917221 */ /* 0x000fe20000010000 */
[C---:B------:R-:W-:Y:S01]  /*20450*/  F2FP.BF16.F32.PACK_AB R11, R142.reuse, R147 ;  /* 0x000000938e0b723e */ /* 0x040fe200000010ff */
[----:B------:R-:W-:Y:S02]  /*20460*/  FADD.FTZ R148, R147, R148 ;  /* 0x0000009493947221 */ /* 0x000fe40000010000 */
[----:B------:R-:W-:Y:S01]  /*20470*/  HMMA.16816.F32.BF16 R100, R24, R14, R100 ;  /* 0x0000000e1864723c */ /* 0x000fe20000041864 */
[----:B------:R-:W4:Y:S01]  /*20480*/  LDSM.16.MT88.4 R12, [R225+0xf000] ;  /* 0x00f00000e10c783b */ /* 0x000f220000004200 */
        /* <DEDUP_REMOVED lines=11> */
[----:B------:R-:W5:Y:S05]  /*20540*/  LDSM.16.MT88.4 R32, [R224+0xf000] ;  /* 0x00f00000e020783b */ /* 0x000f6a0000004200 */
[C---:B--2---:R-:W-:Y:S06]  /*20550*/  HMMA.16816.F32.BF16 R72, R24.reuse, R28, R72 ;  /* 0x0000001c1848723c */ /* 0x044fec0000041848 */
[----:B------:R-:W-:Y:S01]  /*20560*/  HMMA.16816.F32.BF16 R4, R24, R30, R4 ;  /* 0x0000001e1804723c */ /* 0x000fe20000041804 */
[----:B------:R-:W-:Y:S04]  /*20570*/  LDSM.16.MT88.4 R28, [R225+0x13000] ;  /* 0x01300000e11c783b */ /* 0x000fe80000004200 */
[----:B------:R-:W-:Y:S01]  /*20580*/  LDSM.16.MT88.4 R24, [R228+0xf800] ;  /* 0x00f80000e418783b */ /* 0x000fe20000004200 */
[C---:B-1----:R-:W-:Y:S06]  /*20590*/  HMMA.16816.F32.BF16 R128, R8.reuse, R20, R128 ;  /* 0x000000140880723c */ /* 0x042fec0000041880 */
[C---:B------:R-:W-:Y:S01]  /*205a0*/  HMMA.16816.F32.BF16 R124, R8.reuse, R22, R124 ;  /* 0x00000016087c723c */ /* 0x040fe2000004187c */
[----:B------:R-:W1:Y:S05]  /*205b0*/  LDSM.16.MT88.4 R20, [R228+0x13000] ;  /* 0x01300000e414783b */ /* 0x000e6a0000004200 */
[C---:B---3--:R-:W-:Y:S06]  /*205c0*/  HMMA.16816.F32.BF16 R120, R8.reuse, R16, R120 ;  /* 0x000000100878723c */ /* 0x048fec0000041878 */
[C---:B------:R-:W-:Y:S01]  /*205d0*/  HMMA.16816.F32.BF16 R116, R8.reuse, R18, R116 ;  /* 0x000000120874723c */ /* 0x040fe20000041874 */
[----:B------:R-:W2:Y:S05]  /*205e0*/  LDSM.16.MT88.4 R16, [R224+0x13000] ;  /* 0x01300000e010783b */ /* 0x000eaa0000004200 */
[C---:B----4-:R-:W-:Y:S06]  /*205f0*/  HMMA.16816.F32.BF16 R112, R8.reuse, R12, R112 ;  /* 0x0000000c0870723c */ /* 0x050fec0000041870 */
[C---:B------:R-:W-:Y:S01]  /*20600*/  HMMA.16816.F32.BF16 R108, R8.reuse, R14, R108 ;  /* 0x0000000e086c723c */ /* 0x040fe2000004186c */
[----:B------:R-:W3:Y:S05]  /*20610*/  LDSM.16.MT88.4 R12, [R226+0xf800] ;  /* 0x00f80000e20c783b */ /* 0x000eea0000004200 */
[C---:B-----5:R-:W-:Y:S06]  /*20620*/  HMMA.16816.F32.BF16 R104, R8.reuse, R32, R104 ;  /* 0x000000200868723c */ /* 0x060fec0000041868 */
        /* <DEDUP_REMOVED lines=48> */
.L_x_2268:
[----:B------:R-:W-:Y:S05]  /*20930*/  @!P5 BRA `(.L_x_2277) ;  /* 0x0000005400c8d947 */ /* 0x000fea0003800000 */
[----:B------:R-:W-:Y:S02]  /*20940*/  MOV R135, R0 ;  /* 0x0000000000877202 */ /* 0x000fe40000000f00 */
[----:B------:R-:W-:Y:S02]  /*20950*/  MOV R134, R2 ;  /* 0x0000000200867202 */ /* 0x000fe40000000f00 */
.L_x_2286:
        /* <DEDUP_REMOVED lines=11> */
[----:B------:R-:W-:Y:S01]  /*20a10*/  IMAD.SHL.U32 R0, R250, 0x80, RZ ;  /* 0x00000080fa007824 */ /* 0x000fe200078e00ff */
[----:B-1----:R-:W-:Y:S02]  /*20a20*/  R2UR UR4, R138 ;  /* 0x000000008a0472ca */ /* 0x002fe400000e0000 */
[C---:B------:R-:W-:Y:S01]  /*20a30*/  R2UR UR5, R139.reuse ;  /* 0x000000008b0572ca */ /* 0x040fe200000e0000 */
[----:B------:R-:W-:Y:S01]  /*20a40*/  VIADD R9, R0, 0x80 ;  /* 0x0000008000097836 */ /* 0x000fe20000000000 */
[----:B------:R-:W-:Y:S02]  /*20a50*/  IABS R2, R0 ;  /* 0x0000000000027213 */ /* 0x000fe40000000000 */
[C---:B------:R-:W-:Y:S02]  /*20a60*/  R2UR UR12, R138.reuse ;  /* 0x000000008a0c72ca */ /* 0x040fe400000e0000 */
[C---:B------:R-:W-:Y:S02]  /*20a70*/  R2UR UR13, R139.reuse ;  /* 0x000000008b0d72ca */ /* 0x040fe400000e0000 */
[C---:B------:R-:W-:Y:S02]  /*20a80*/  R2UR UR14, R138.reuse ;  /* 0x000000008a0e72ca */ /* 0x040fe400000e0000 */
[C---:B------:R-:W-:Y:S02]  /*20a90*/  R2UR UR15, R139.reuse ;  /* 0x000000008b0f72ca */ /* 0x040fe400000e0000 */
[----:B------:R-:W-:Y:S01]  /*20aa0*/  R2UR UR10, R138 ;  /* 0x000000008a0a72ca */ /* 0x000fe200000e0000 */
[----:B--2---:R-:W2:Y:S01]  /*20ab0*/  LD.E R8, desc[UR4][R136.64+0x170] ;  /* 0x0001700488087980 */ /* 0x004ea2000c101900 */
        /* <DEDUP_REMOVED lines=59> */
.L_x_2279:
[----:B-1----:R-:W-:Y:S02]  /*20e70*/  R2UR UR4, R138 ;  /* 0x000000008a0472ca */ /* 0x002fe400000e0000 */
[----:B------:R-:W-:Y:S11]  /*20e80*/  R2UR UR5, R139 ;  /* 0x000000008b0572ca */ /* 0x000ff600000e0000 */
[----:B------:R-:W-:Y:S02]  /*20e90*/  @!UPT UIADD3 URZ, URZ, URZ, URZ ;  /* 0x0000003f3f3ff290 */ /* 0x000fe4000fffe03f */
[----:B--2---:R-:W2:Y:S02]  /*20ea0*/  LD.E R8, desc[UR4][R136.64+0x40] ;  /* 0x0000400488087980 */ /* 0x004ea4000c101900 */
[----:B--2---:R-:W-:Y:S05]  /*20eb0*/  IMAD.U32 R8, R8, -0x80, RZ ;  /* 0xffffff8008087824 */ /* 0x004fea00078e00ff */
[----:B------:R-:W-:Y:S02]  /*20ec0*/  SHF.R.S32.HI R2, RZ, 0x1f, R8 ;  /* 0x0000001fff027819 */ /* 0x000fe40000011408 */
.L_x_2280:
[----:B------:R-:W-:Y:S05]  /*20ed0*/  BSYNC B0 ;  /* 0x0000000000007941 */ /* 0x000fea0003800000 */
.L_x_2278:
        /* <DEDUP_REMOVED lines=136> */
[----:B------:R-:W-:Y:S04]  /*21760*/  ISETP.GT.AND P0, PT, R250, R239, PT ;  /* 0x000000effa00720c */ /* 0x000fe80003f04270 */
        /* <DEDUP_REMOVED lines=365> */
[----:B------:R-:W-:Y:S02]  /*22e40*/  IABS R5, R0 ;  /* 0x0000000000057213 */ /* 0x000fe40000000000 */
[C---:B------:R-:W-:Y:S02]  /*22e50*/  R2UR UR12, R138.reuse ;  /* 0x000000008a0c72ca */ /* 0x040fe400000e0000 */
[----:B------:R-:W-:Y:S02]  /*22e60*/  IABS R2, R8 ;  /* 0x0000000800027213 */ /* 0x000fe40000000000 */
[C---:B------:R-:W-:Y:S02]  /*22e70*/  R2UR UR13, R139.reuse ;  /* 0x000000008b0d72ca */ /* 0x040fe400000e0000 */
        /* <DEDUP_REMOVED lines=17> */
[----:B------:R-:W-:Y:S04]  /*22f90*/  IMAD R9, R9, R6, RZ ;  /* 0x0000000609097224 */ /* 0x000fe800078e02ff */
[----:B------:R-:W-:Y:S02]  /*22fa0*/  IMAD.HI.U32 R9, R13, R9, R12 ;  /* 0x000000090d097227 */ /* 0x000fe400078e000c */
[----:B------:R-:W2:Y:S04]  /*22fb0*/  LD.E.64 R12, desc[UR4][R136.64+0x38] ;  /* 0x00003804880c7980 */ /* 0x000ea8000c101b00 */
[----:B------:R-:W-:Y:S04]  /*22fc0*/  IMAD.HI.U32 R7, R9, R2, RZ ;  /* 0x0000000209077227 */ /* 0x000fe800078e00ff */
[----:B------:R-:W-:Y:S02]  /*22fd0*/  IMAD R2, R7, R4, R2 ;  /* 0x0000000407027224 */ /* 0x000fe400078e0202 */
[----:B------:R-:W-:Y:S03]  /*22fe0*/  IMAD.HI.U32 R9, R9, R5, RZ ;  /* 0x0000000509097227 */ /* 0x000fe600078e00ff */
[C---:B------:R-:W-:Y:S01]  /*22ff0*/  ISETP.GT.U32.AND P1, PT, R6.reuse, R2, PT ;  /* 0x000000020600720c */ /* 0x040fe20003f24070 */
[----:B------:R-:W-:Y:S05]  /*23000*/  IMAD R5, R9, R4, R5 ;  /* 0x0000000409057224 */ /* 0x000fea00078e0205 */
[----:B------:R-:W-:Y:S07]  /*23010*/  ISETP.GT.U32.AND P2, PT, R6, R5, PT ;  /* 0x000000050600720c */ /* 0x000fee0003f44070 */
[--C-:B------:R-:W-:Y:S02]  /*23020*/  @!P1 IMAD.IADD R2, R2, 0x1, -R6.reuse ;  /* 0x0000000102029824 */ /* 0x100fe400078e0a06 */
[----:B------:R-:W-:Y:S01]  /*23030*/  @!P1 VIADD R7, R7, 0x1 ;  /* 0x0000000107079836 */ /* 0x000fe20000000000 */
[----:B------:R-:W-:Y:S02]  /*23040*/  ISETP.GE.AND P1, PT, R0, RZ, PT ;  /* 0x000000ff0000720c */ /* 0x000fe40003f26270 */
[----:B------:R-:W-:Y:S01]  /*23050*/  ISETP.GE.U32.AND P3, PT, R2, R6, PT ;  /* 0x000000060200720c */ /* 0x000fe20003f66070 */
[----:B------:R-:W-:Y:S01]  /*23060*/  @!P2 IMAD.IADD R5, R5, 0x1, -R6 ;  /* 0x000000010505a824 */ /* 0x000fe200078e0a06 */
[----:B------:R-:W-:Y:S02]  /*23070*/  LOP3.LUT R0, RZ, R10, RZ, 0x33, !PT ;  /* 0x0000000aff007212 */ /* 0x000fe400078e33ff */
[----:B------:R-:W-:Y:S02]  /*23080*/  @!P2 IADD3 R9, R9, 0x1, RZ ;  /* 0x000000010909a810 */ /* 0x000fe40007ffe0ff */
[----:B------:R-:W-:Y:S02]  /*23090*/  ISETP.GE.U32.AND P4, PT, R5, R6, PT ;  /* 0x000000060500720c */ /* 0x000fe40003f86070 */
[----:B------:R-:W-:Y:S05]  /*230a0*/  ISETP.NE.AND P2, PT, R10, RZ, PT ;  /* 0x000000ff0a00720c */ /* 0x000fea0003f45270 */
[----:B------:R-:W-:Y:S04]  /*230b0*/  @P3 VIADD R7, R7, 0x1 ;  /* 0x0000000107073836 */ /* 0x000fe80000000000 */
[----:B------:R-:W-:Y:S02]  /*230c0*/  @!P0 IMAD.MOV R7, RZ, RZ, -R7 ;  /* 0x000000ffff078224 */ /* 0x000fe400078e0a07 */
[----:B------:R-:W-:Y:S03]  /*230d0*/  @P4 VIADD R9, R9, 0x1 ;  /* 0x0000000109094836 */ /* 0x000fe60000000000 */
[C---:B------:R-:W-:Y:S01]  /*230e0*/  SEL R7, R0.reuse, R7, !P2 ;  /* 0x0000000700077207 */ /* 0x040fe20005000000 */
[----:B------:R-:W-:Y:S03]  /*230f0*/  @!P1 IMAD.MOV R9, RZ, RZ, -R9 ;  /* 0x000000ffff099224 */ /* 0x000fe600078e0a09 */
[CC--:B------:R-:W-:Y:S02]  /*23100*/  LEA R14, P1, R7.reuse, R248.reuse, 0x2 ;  /* 0x000000f8070e7211 */ /* 0x0c0fe400078210ff */
[----:B------:R-:W-:Y:S02]  /*23110*/  SEL R9, R0, R9, !P2 ;  /* 0x0000000900097207 */ /* 0x000fe40005000000 */
[----:B------:R-:W-:Y:S02]  /*23120*/  LEA.HI.X.SX32 R15, R7, R249, 0x2, P1 ;  /* 0x000000f9070f7211 */ /* 0x000fe400008f16ff */
        /* <DEDUP_REMOVED lines=19> */
.L_x_2284:
[----:B------:R-:W-:Y:S02]  /*23260*/  R2UR UR4, R138 ;  /* 0x000000008a0472ca */ /* 0x000fe400000e0000 */
[----:B------:R-:W-:Y:S11]  /*23270*/  R2UR UR5, R139 ;  /* 0x000000008b0572ca */ /* 0x000ff600000e0000 */
[----:B------:R-:W-:Y:S02]  /*23280*/  @!UPT UIADD3 URZ, URZ, URZ, URZ ;  /* 0x0000003f3f3ff290 */ /* 0x000fe4000fffe03f */
[----:B------:R-:W2:Y:S02]  /*23290*/  LD.E R10, desc[UR4][R136.64+0x38] ;  /* 0x00003804880a7980 */ /* 0x000ea4000c101900 */
[----:B--2---:R-:W-:Y:S05]  /*232a0*/  IMAD.U32 R10, R10, -0x80, RZ ;  /* 0xffffff800a0a7824 */ /* 0x004fea00078e00ff */
[----:B------:R-:W-:Y:S02]  /*232b0*/  SHF.R.S32.HI R2, RZ, 0x1f, R10 ;  /* 0x0000001fff027819 */ /* 0x000fe4000001140a */
.L_x_2285:
[----:B------:R-:W-:Y:S05]  /*232c0*/  BSYNC B0 ;  /* 0x0000000000007941 */ /* 0x000fea0003800000 */
.L_x_2283:
[C---:B------:R-:W-:Y:S02]  /*232d0*/  LOP3.LUT P0, RZ, R251.reuse, 0x1, RZ, 0xc0, !PT ;  /* 0x00000001fbff7812 */ /* 0x040fe4000780c0ff */
[----:B------:R-:W-:Y:S02]  /*232e0*/  LOP3.LUT P1, RZ, R251, 0x2, RZ, 0xc0, !PT ;  /* 0x00000002fbff7812 */ /* 0x000fe4000782c0ff */
[C---:B------:R-:W-:Y:S02]  /*232f0*/  LEA R16, P3, R10.reuse, R241, 0x1 ;  /* 0x000000f10a107211 */ /* 0x040fe400078608ff */
[CC--:B------:R-:W-:Y:S02]  /*23300*/  IADD3 R0, P2, R10.reuse, R237.reuse, RZ ;  /* 0x000000ed0a007210 */ /* 0x0c0fe40007f5e0ff */
[-C--:B------:R-:W-:Y:S02]  /*23310*/  LEA.HI.X R17, R10, R240.reuse, R2, 0x1, P3 ;  /* 0x000000f00a117211 */ /* 0x080fe400018f0c02 */
        /* <DEDUP_REMOVED lines=31> */
[----:B------:R-:W-:Y:S02]  /*23510*/  @P1 LEA R8, P2, R4, R241, 0x1 ;  /* 0x000000f104081211 */ /* 0x000fe400078408ff */
[----:B------:R-:W-:Y:S01]  /*23520*/  @P1 R2UR UR16, R138 ;  /* 0x000000008a1012ca */ /* 0x000fe200000e0000 */
[----:B------:R-:W-:Y:S01]  /*23530*/  @!PT LDS RZ, [RZ] ;  /* 0x00000000fffff984 */ /* 0x000fe20000000800 */
[----:B------:R-:W-:Y:S01]  /*23540*/  @!PT LDS RZ, [RZ] ;  /* 0x00000000fffff984 */ /* 0x000fe20000000800 */
[----:B------:R-:W-:Y:S01]  /*23550*/  @!PT LDS RZ, [RZ] ;  /* 0x00000000fffff984 */ /* 0x000fe20000000800 */
[----:B------:R3:W-:Y:S01]  /*23560*/  @P0 LDGSTS.E.BYPASS.LTC128B.128 [R247+0x4800], desc[UR4][R18.64] ;  /* 0x0480000012f70fae */ /* 0x0007e2000b901d44 */
[CC--:B------:R-:W-:Y:S02]  /*23570*/  @P1 LEA.HI.X R9, R4.reuse, R240.reuse, R2, 0x1, P2 ;  /* 0x000000f004091211 */ /* 0x0c0fe400010f0c02 */
[C---:B------:R-:W-:Y:S01]  /*23580*/  @P1 R2UR UR17, R139.reuse ;  /* 0x000000008b1112ca */ /* 0x040fe200000e0000 */
[----:B------:R2:W-:Y:S01]  /*23590*/  @!P0 STS.128 [R247+0x4800], RZ ;  /* 0x004800fff7008388 */ /* 0x0005e20000000c00 */
[----:B------:R-:W-:Y:S03]  /*235a0*/  IADD3 R0, P3, R4, R237, RZ ;  /* 0x000000ed04007210 */ /* 0x000fe60007f7e0ff */
[----:B------:R-:W-:Y:S01]  /*235b0*/  @!PT LDS RZ, [RZ] ;  /* 0x00000000fffff984 */ /* 0x000fe20000000800 */
[----:B------:R-:W-:Y:S01]  /*235c0*/  @!PT LDS RZ, [RZ] ;  /* 0x00000000fffff984 */ /* 0x000fe20000000800 */
[----:B------:R-:W-:Y:S01]  /*235d0*/  @!PT LDS RZ, [RZ] ;  /* 0x00000000fffff984 */ /* 0x000fe20000000800 */
[----:B------:R2:W-:Y:S01]  /*235e0*/  @P1 LDGSTS.E.BYPASS.LTC128B.128 [R247+0x8800], desc[UR14][R10.64+0x80] ;  /* 0x088000800af71fae */ /* 0x0005e2000b901d4e */
[-C--:B------:R-:W-:Y:S01]  /*235f0*/  @P0 LEA R12, P4, R0, R241.reuse, 0x1 ;  /* 0x000000f1000c0211 */ /* 0x080fe200078808ff */
[----:B------:R-:W-:Y:S01]  /*23600*/  IMAD.X R2, R2, 0x1, R238, P3 ;  /* 0x0000000102027824 */ /* 0x000fe200018e06ee */
        /* <DEDUP_REMOVED lines=10> */
[C---:B------:R-:W-:Y:S01]  /*236b0*/  @P0 LEA R20, P4, R4.reuse, R241, 0x1 ;  /* 0x000000f104140211 */ /* 0x040fe200078808ff */
        /* <DEDUP_REMOVED lines=10> */
[-C--:B------:R-:W-:Y:S01]  /*23760*/  @P1 LEA.HI.X R19, R4, R240.reuse, R2, 0x1, P2 ;  /* 0x000000f004131211 */ /* 0x080fe200010f0c02 */
[----:B------:R-:W-:Y:S01]  /*23770*/  @!PT LDS RZ, [RZ] ;  /* 0x00000000fffff984 */ /* 0x000fe20000000800 */
[----:B------:R-:W-:Y:S01]  /*23780*/  @!PT LDS RZ, [RZ] ;  /* 0x00000000fffff984 */ /* 0x000fe20000000800 */
[----:B------:R-:W-:Y:S01]  /*23790*/  @!PT LDS RZ, [RZ] ;  /* 0x00000000fffff984 */ /* 0x000fe20000000800 */
[----:B------:R2:W-:Y:S01]  /*237a0*/  @P0 LDGSTS.E.BYPASS.LTC128B.128 [R247+0x5800], desc[UR4][R12.64] ;  /* 0x058000000cf70fae */ /* 0x0005e2000b901d44 */
[----:B------:R-:W-:Y:S01]  /*237b0*/  IMAD.X R2, R2, 0x1, R238, P3 ;  /* 0x0000000102027824 */ /* 0x000fe200018e06ee */
        /* <DEDUP_REMOVED lines=22> */
[----:B------:R-:W-:Y:S01]  /*23920*/  @P1 LEA R26, P3, R4, R241, 0x1 ;  /* 0x000000f1041a1211 */ /* 0x000fe200078608ff */
[----:B------:R-:W-:Y:S01]  /*23930*/  @!PT LDS RZ, [RZ] ;  /* 0x00000000fffff984 */ /* 0x000fe20000000800 */
[----:B------:R-:W-:Y:S01]  /*23940*/  @!PT LDS RZ, [RZ] ;  /* 0x00000000fffff984 */ /* 0x000fe20000000800 */
[----:B------:R-:W-:Y:S01]  /*23950*/  @!PT LDS RZ, [RZ] ;  /* 0x00000000fffff984 */ /* 0x000fe20000000800 */
[----:B------:R2:W-:Y:S01]  /*23960*/  @P1 LDGSTS.E.BYPASS.LTC128B.128 [R247+0xa000], desc[UR10][R18.64+0x80] ;  /* 0x0a00008012f71fae */ /* 0x0005e2000b901d4a */
[----:B------:R-:W-:Y:S02]  /*23970*/  @P0 R2UR UR10, R138 ;  /* 0x000000008a0a02ca */ /* 0x000fe400000e0000 */
[CC--:B------:R-:W-:Y:S01]  /*23980*/  @P1 LEA.HI.X R27, R4.reuse, R240.reuse, R2, 0x1, P3 ;  /* 0x000000f0041b1211 */ /* 0x0c0fe200018f0c02 */
        /* <DEDUP_REMOVED lines=43> */
.L_x_2282:
[----:B------:R-:W-:Y:S05]  /*23c40*/  BSYNC B1 ;  /* 0x0000000000017941 */ /* 0x000fea0003800000 */
.L_x_2281:
        /* <DEDUP_REMOVED lines=12> */
[----:B------:R-:W-:Y:S02]  /*23d10*/  FMNMX.FTZ R4, R8, R4, !PT ;  /* 0x0000000408047209 */ /* 0x000fe40007810000 */
        /* <DEDUP_REMOVED lines=85> */
[-CC-:B------:R-:W-:Y:S03]  /*24270*/  FFMA.FTZ R139, R7, R132.reuse, -R137.reuse ;  /* 0x00000084078b7223 */ /* 0x180fe60000010889 */
        /* <DEDUP_REMOVED lines=46> */
[----:B------:R-:W-:Y:S01]  /*24560*/  FMUL.FTZ R55, R134, R83 ;  /* 0x0000005386377220 */ /* 0x000fe20000410000 */
[C---:B------:R-:W-:Y:S03]  /*24570*/  FMUL.FTZ R52, R135.reuse, R80 ;  /* 0x0000005087347220 */ /* 0x040fe60000410000 */
[----:B------:R-:W1:Y:S01]  /*24580*/  MUFU.EX2 R139, R139 ;  /* 0x0000008b008b7308 */ /* 0x000e620000000800 */
[----:B--2---:R-:W-:Y:S01]  /*24590*/  F2FP.BF16.F32.PACK_AB R129, R150, R152 ;  /* 0x000000989681723e */ /* 0x004fe200000010ff */
[C---:B------:R-:W-:Y:S01]  /*245a0*/  FMUL.FTZ R53, R135.reuse, R81 ;  /* 0x0000005187357220 */ /* 0x040fe20000410000 */
[----:B------:R-:W2:Y:S01]  /*245b0*/  LDSM.16.MT88.4 R88, [R224+0x10000] ;  /* 0x01000000e058783b */ /* 0x000ea20000004200 */
[C---:B------:R-:W-:Y:S01]  /*245c0*/  FMUL.FTZ R62, R134.reuse, R74 ;  /* 0x0000004a863e7220 */ /* 0x040fe20000410000 */
[----:B------:R-:W-:Y:S01]  /*245d0*/  FMUL.FTZ R63, R134, R75 ;  /* 0x0000004b863f7220 */ /* 0x000fe20000410000 */
[C---:B------:R-:W-:Y:S01]  /*245e0*/  FMUL.FTZ R60, R135.reuse, R72 ;  /* 0x00000048873c7220 */ /* 0x040fe20000410000 */
[----:B------:R-:W-:Y:S03]  /*245f0*/  FMUL.FTZ R61, R135, R73 ;  /* 0x00000049873d7220 */ /* 0x000fe60000410000 */
[----:B------:R-:W-:Y:S01]  /*24600*/  MUFU.EX2 R148, R148 ;  /* 0x0000009400947308 */ /* 0x000fe20000000800 */
[-CC-:B------:R-:W-:Y:S01]  /*24610*/  FFMA.FTZ R108, R197, R132.reuse, -R137.reuse ;  /* 0x00000084c56c7223 */ /* 0x180fe20000010889 */
[-CC-:B------:R-:W-:Y:S01]  /*24620*/  FFMA.FTZ R109, R196, R132.reuse, -R137.reuse ;  /* 0x00000084c46d7223 */ /* 0x180fe20000010889 */
[----:B------:R-:W4:Y:S01]  /*24630*/  LDSM.16.MT88.4 R80, [R228+0xc800] ;  /* 0x00c80000e450783b */ /* 0x000f220000004200 */
[-CC-:B------:R-:W-:Y:S01]  /*24640*/  FFMA.FTZ R111, R195, R132.reuse, -R136.reuse ;  /* 0x00000084c36f7223 */ /* 0x180fe20000010888 */
[-CC-:B------:R-:W-:Y:S01]  /*24650*/  FFMA.FTZ R110, R194, R132.reuse, -R136.reuse ;  /* 0x00000084c26e7223 */ /* 0x180fe20000010888 */
[-CC-:B------:R-:W-:Y:S01]  /*24660*/  FFMA.FTZ R176, R176, R132.reuse, -R136.reuse ;  /* 0x00000084b0b07223 */ /* 0x180fe20000010888 */
[-CC-:B------:R-:W-:Y:S03]  /*24670*/  FFMA.FTZ R179, R179, R132.reuse, -R136.reuse ;  /* 0x00000084b3b37223 */ /* 0x180fe60000010888 */
[----:B------:R-:W5:Y:S01]  /*24680*/  MUFU.EX2 R138, R138 ;  /* 0x0000008a008a7308 */ /* 0x000f620000000800 */
[----:B-1----:R-:W-:Y:S01]  /*24690*/  F2FP.BF16.F32.PACK_AB R130, R139, R147 ;  /* 0x000000938b82723e */ /* 0x002fe200000010ff */
[-CC-:B------:R-:W-:Y:S01]  /*246a0*/  FFMA.FTZ R177, R177, R132.reuse, -R137.reuse ;  /* 0x00000084b1b17223 */ /* 0x180fe20000010889 */
[----:B------:R-:W-:Y:S01]  /*246b0*/  LDSM.16.MT88.4 R72, [R224+0xc800] ;  /* 0x00c80000e048783b */ /* 0x000fe20000004200 */
[-CC-:B------:R-:W-:Y:S01]  /*246c0*/  FFMA.FTZ R174, R174, R132.reuse, -R137.reuse ;  /* 0x00000084aeae7223 */ /* 0x180fe20000010889 */
[-CC-:B------:R-:W-:Y:S01]  /*246d0*/  FFMA.FTZ R182, R182, R132.reuse, -R136.reuse ;  /* 0x00000084b6b67223 */ /* 0x180fe20000010888 */
[-CC-:B------:R-:W-:Y:S01]  /*246e0*/  FFMA.FTZ R184, R184, R132.reuse, -R136.reuse ;  /* 0x00000084b8b87223 */ /* 0x180fe20000010888 */
[-CC-:B------:R-:W-:Y:S03]  /*246f0*/  FFMA.FTZ R185, R185, R132.reuse, -R137.reuse ;  /* 0x00000084b9b97223 */ /* 0x180fe60000010889 */
[----:B------:R-:W-:Y:S01]  /*24700*/  MUFU.EX2 R108, R108 ;  /* 0x0000006c006c7308 */ /* 0x000fe20000000800 */
[-CC-:B------:R-:W-:Y:S01]  /*24710*/  FFMA.FTZ R183, R183, R132.reuse, -R137.reuse ;  /* 0x00000084b7b77223 */ /* 0x180fe20000010889 */
[-CC-:B------:R-:W-:Y:S01]  /*24720*/  FFMA.FTZ R181, R181, R132.reuse, -R136.reuse ;  /* 0x00000084b5b57223 */ /* 0x180fe20000010888 */
[----:B------:R-:W-:Y:S01]  /*24730*/  LDSM.16.MT88.4 R116, [R226+0xf800] ;  /* 0x00f80000e274783b */ /* 0x000fe20000004200 */
[-CC-:B------:R-:W-:Y:S01]  /*24740*/  FFMA.FTZ R180, R180, R132.reuse, -R136.reuse ;  /* 0x00000084b4b47223 */ /* 0x180fe20000010888 */
[-CC-:B------:R-:W-:Y:S01]  /*24750*/  FFMA.FTZ R178, R178, R132.reuse, -R137.reuse ;  /* 0x00000084b2b27223 */ /* 0x180fe20000010889 */
[-CC-:B------:R-:W-:Y:S01]  /*24760*/  FFMA.FTZ R175, R175, R132.reuse, -R137.reuse ;  /* 0x00000084afaf7223 */ /* 0x180fe20000010889 */
[--C-:B------:R-:W-:Y:S03]  /*24770*/  FFMA.FTZ R172, R172, R132, -R136.reuse ;  /* 0x00000084acac7223 */ /* 0x100fe60000010888 */
[----:B------:R-:W-:Y:S01]  /*24780*/  MUFU.EX2 R109, R109 ;  /* 0x0000006d006d7308 */ /* 0x000fe20000000800 */
[----:B-----5:R-:W-:Y:S01]  /*24790*/  F2FP.BF16.F32.PACK_AB R131, R138, R148 ;  /* 0x000000948a83723e */ /* 0x020fe200000010ff */
[-CC-:B------:R-:W-:Y:S01]  /*247a0*/  FFMA.FTZ R173, R173, R132.reuse, -R136.reuse ;  /* 0x00000084adad7223 */ /* 0x180fe20000010888 */
[-CC-:B------:R-:W-:Y:S01]  /*247b0*/  FFMA.FTZ R169, R169, R132.reuse, -R137.reuse ;  /* 0x00000084a9a97223 */ /* 0x180fe20000010889 */
[-CC-:B------:R-:W-:Y:S01]  /*247c0*/  FFMA.FTZ R168, R168, R132.reuse, -R137.reuse ;  /* 0x00000084a8a87223 */ /* 0x180fe20000010889 */
[-CC-:B------:R-:W-:Y:S01]  /*247d0*/  FFMA.FTZ R167, R167, R132.reuse, -R136.reuse ;  /* 0x00000084a7a77223 */ /* 0x180fe20000010888 */
[-CC-:B------:R-:W-:Y:S01]  /*247e0*/  FFMA.FTZ R166, R166, R132.reuse, -R136.reuse ;  /* 0x00000084a6a67223 */ /* 0x180fe20000010888 */
[-CC-:B------:R-:W-:Y:S01]  /*247f0*/  FFMA.FTZ R165, R165, R132.reuse, -R137.reuse ;  /* 0x00000084a5a57223 */ /* 0x180fe20000010889 */
[C---:B------:R-:W-:Y:S02]  /*24800*/  HMMA.16816.F32.BF16 R4, R128.reuse, R12, R4 ;  /* 0x0000000c8004723c */ /* 0x040fe40000041804 */
[----:B------:R-:W-:Y:S03]  /*24810*/  MUFU.EX2 R111, R111 ;  /* 0x0000006f006f7308 */ /* 0x000fe60000000800 */
[--C-:B------:R-:W-:Y:S01]  /*24820*/  FFMA.FTZ R164, R164, R132, -R137.reuse ;  /* 0x00000084a4a47223 */ /* 0x100fe20000010889 */
        /* <DEDUP_REMOVED lines=49> */
[----:B------:R-:W1:Y:S01]  /*24b40*/  MUFU.EX2 R104, R104 ;  /* 0x0000006800687308 */ /* 0x000e620000000800 */
[----:B------:R-:W-:Y:S01]  /*24b50*/  LDSM.16.MT88.4 R96, [R226+0xd000] ;  /* 0x00d00000e260783b */ /* 0x000fe20000004200 */
[-CC-:B------:R-:W-:Y:S01]  /*24b60*/  FFMA.FTZ R154, R154, R132.reuse, -R136.reuse ;  /* 0x000000849a9a7223 */ /* 0x180fe20000010888 */
[-CC-:B------:R-:W-:Y:S01]  /*24b70*/  FFMA.FTZ R145, R145, R132.reuse, -R136.reuse ;  /* 0x0000008491917223 */ /* 0x180fe20000010888 */
[-CC-:B------:R-:W-:Y:S01]  /*24b80*/  FFMA.FTZ R144, R144, R132.reuse, -R136.reuse ;  /* 0x0000008490907223 */ /* 0x180fe20000010888 */
[-CC-:B------:R-:W-:Y:S01]  /*24b90*/  FFMA.FTZ R133, R133, R132.reuse, -R136.reuse ;  /* 0x0000008485857223 */ /* 0x180fe20000010888 */
[C---:B------:R-:W-:Y:S04]  /*24ba0*/  HMMA.16816.F32.BF16 R36, R128.reuse, R48, R36 ;  /* 0x000000308024723c */ /* 0x040fe80000041824 */
[----:B------:R-:W-:Y:S01]  /*24bb0*/  MUFU.EX2 R106, R106 ;  /* 0x0000006a006a7308 */ /* 0x000fe20000000800 */
[-C--:B------:R-:W-:Y:S01]  /*24bc0*/  FFMA.FTZ R136, R3, R132.reuse, -R136 ;  /* 0x0000008403887223 */ /* 0x080fe20000010888 */
[-CC-:B------:R-:W-:Y:S01]  /*24bd0*/  FFMA.FTZ R161, R161, R132.reuse, -R137.reuse ;  /* 0x00000084a1a17223 */ /* 0x180fe20000010889 */
[--C-:B------:R-:W-:Y:S01]  /*24be0*/  FFMA.FTZ R160, R160, R132, -R137.reuse ;  /* 0x00000084a0a07223 */ /* 0x100fe20000010889 */
[C---:B------:R-:W-:Y:S06]  /*24bf0*/  HMMA.16816.F32.BF16 R40, R128.reuse, R50, R40 ;  /* 0x000000328028723c */ /* 0x040fec0000041828 */
[----:B------:R-:W5:Y:S01]  /*24c00*/  MUFU.EX2 R107, R107 ;  /* 0x0000006b006b7308 */ /* 0x000f620000000800 */
[C---:B------:R-:W-:Y:S01]  /*24c10*/  FMUL.FTZ R48, R135.reuse, R84 ;  /* 0x0000005487307220 */ /* 0x040fe20000410000 */
[C---:B------:R-:W-:Y:S03]  /*24c20*/  HMMA.16816.F32.BF16 R44, R128.reuse, R56, R44 ;  /* 0x00000038802c723c */ /* 0x040fe6000004182c */
[C---:B------:R-:W-:Y:S01]  /*24c30*/  FMUL.FTZ R50, R134.reuse, R86 ;  /* 0x0000005686327220 */ /* 0x040fe20000410000 */
[----:B------:R-:W-:Y:S01]  /*24c40*/  FMUL.FTZ R51, R134, R87 ;  /* 0x0000005786337220 */ /* 0x000fe20000410000 */
[C---:B------:R-:W-:Y:S02]  /*24c50*/  FMUL.FTZ R49, R135.reuse, R85 ;  /* 0x0000005587317220 */ /* 0x040fe40000410000 */
[C---:B------:R-:W-:Y:S01]  /*24c60*/  FMUL.FTZ R56, R135.reuse, R76 ;  /* 0x0000004c87387220 */ /* 0x040fe20000410000 */
[----:B------:R-:W4:Y:S01]  /*24c70*/  LDSM.16.MT88.4 R84, [R226+0xc800] ;  /* 0x00c80000e254783b */ /* 0x000f220000004200 */
[----:B------:R-:W4:Y:S02]  /*24c80*/  MUFU.EX2 R115, R115 ;  /* 0x0000007300737308 */ /* 0x000f240000000800 */
[----:B------:R-:W-:Y:S01]  /*24c90*/  FMUL.FTZ R57, R135, R77 ;  /* 0x0000004d87397220 */ /* 0x000fe20000410000 */
[-CC-:B------:R-:W-:Y:S01]  /*24ca0*/  FFMA.FTZ R157, R157, R132.reuse, -R137.reuse ;  /* 0x000000849d9d7223 */ /* 0x180fe20000010889 */
[--C-:B------:R-:W-:Y:S01]  /*24cb0*/  FFMA.FTZ R156, R156, R132, -R137.reuse ;  /* 0x000000849c9c7223 */ /* 0x100fe20000010889 */
[C---:B------:R-:W-:Y:S03]  /*24cc0*/  HMMA.16816.F32.BF16 R48, R128.reuse, R58, R48 ;  /* 0x0000003a8030723c */ /* 0x040fe60000041830 */
[C---:B------:R-:W-:Y:S02]  /*24cd0*/  FFMA.FTZ R152, R134.reuse, R252, R152 ;  /* 0x000000fc86987223 */ /* 0x040fe40000010098 */
[----:B------:R-:W-:Y:S01]  /*24ce0*/  MUFU.EX2 R123, R123 ;  /* 0x0000007b007b7308 */ /* 0x000fe20000000800 */
[--C-:B------:R-:W-:Y:S01]  /*24cf0*/  FFMA.FTZ R149, R149, R132, -R137.reuse ;  /* 0x0000008495957223 */ /* 0x100fe20000010889 */
[C---:B------:R-:W-:Y:S04]  /*24d00*/  HMMA.16816.F32.BF16 R52, R128.reuse, R64, R52 ;  /* 0x000000408034723c */ /* 0x040fe80000041834 */
[C---:B------:R-:W-:Y:S01]  /*24d10*/  FMUL.FTZ R58, R134.reuse, R78 ;  /* 0x0000004e863a7220 */ /* 0x040fe20000410000 */
[----:B------:R-:W-:Y:S02]  /*24d20*/  FMUL.FTZ R59, R134, R79 ;  /* 0x0000004f863b7220 */ /* 0x000fe40000410000 */
[C---:B------:R-:W-:Y:S01]  /*24d30*/  FMUL.FTZ R64, R135.reuse, R68 ;  /* 0x0000004487407220 */ /* 0x040fe20000410000 */
[----:B------:R-:W4:Y:S01]  /*24d40*/  LDSM.16.MT88.4 R76, [R228+0x10800] ;  /* 0x01080000e44c783b */ /* 0x000f220000004200 */
[----:B------:R-:W4:Y:S02]  /*24d50*/  MUFU.EX2 R122, R122 ;  /* 0x0000007a007a7308 */ /* 0x000f240000000800 */
[----:B-1----:R-:W-:Y:S01]  /*24d60*/  F2FP.BF16.F32.PACK_AB R68, R104, R105 ;  /* 0x000000696844723e */ /* 0x002fe200000010ff */
[----:B------:R-:W-:Y:S01]  /*24d70*/  FMUL.FTZ R65, R135, R69 ;  /* 0x0000004587417220 */ /* 0x000fe20000410000 */
[C---:B------:R-:W-:Y:S03]  /*24d80*/  HMMA.16816.F32.BF16 R56, R128.reuse, R66, R56 ;  /* 0x000000428038723c */ /* 0x040fe60000041838 */
[----:B-----5:R-:W-:Y:S03]  /*24d90*/  F2FP.BF16.F32.PACK_AB R69, R107, R106 ;  /* 0x0000006a6b45723e */ /* 0x020fe600000010ff */
[----:B------:R-:W1:Y:S01]  /*24da0*/  MUFU.EX2 R171, R171 ;  /* 0x000000ab00ab7308 */ /* 0x000e620000000800 */
[----:B------:R-:W-:Y:S01]  /*24db0*/  FFMA.FTZ R146, R146, R132, -R137 ;  /* 0x0000008492927223 */ /* 0x000fe20000010889 */
[C---:B--2---:R-:W-:Y:S03]  /*24dc0*/  HMMA.16816.F32.BF16 R60, R128.reuse, R88, R60 ;  /* 0x00000058803c723c */ /* 0x044fe6000004183c */
[C---:B------:R-:W-:Y:S01]  /*24dd0*/  FMUL.FTZ R66, R134.reuse, R70 ;  /* 0x0000004686427220 */ /* 0x040fe20000410000 */
[----:B------:R-:W-:Y:S01]  /*24de0*/  FMUL.FTZ R67, R134, R71 ;  /* 0x0000004786437220 */ /* 0x000fe20000410000 */
[----:B------:R-:W-:Y:S03]  /*24df0*/  F2FP.BF16.F32.PACK_AB R70, R109, R108 ;  /* 0x0000006c6d46723e */ /* 0x000fe600000010ff */
[----:B------:R-:W-:Y:S03]  /*24e00*/  MUFU.EX2 R176, R176 ;  /* 0x000000b000b07308 */ /* 0x000fe60000000800 */
[----:B------:R-:W-:Y:S01]  /*24e10*/  F2FP.BF16.F32.PACK_AB R71, R110, R111 ;  /* 0x0000006f6e47723e */ /* 0x000fe200000010ff */
[----:B---3--:R-:W-:Y:S01]  /*24e20*/  FFMA.FTZ R153, R135, R200, R153 ;  /* 0x000000c887997223 */ /* 0x008fe20000010099 */
[----:B------:R-:W-:Y:S01]  /*24e30*/  HMMA.16816.F32.BF16 R64, R128, R90, R64 ;  /* 0x0000005a8040723c */ /* 0x000fe20000041840 */
[----:B------:R-:W-:Y:S04]  /*24e40*/  LDSM.16.MT88.4 R88, [R224+0x10800] ;  /* 0x01080000e058783b */ /* 0x000fe80000004200 */
[----:B------:R-:W2:Y:S01]  /*24e50*/  MUFU.EX2 R179, R179 ;  /* 0x000000b300b37308 */ /* 0x000ea20000000800 */
[-CC-:B------:R-:W-:Y:S01]  /*24e60*/  FFMA.FTZ R135, R143, R132.reuse, -R137.reuse ;  /* 0x000000848f877223 */ /* 0x180fe20000010889 */
[----:B------:R-:W-:Y:S01]  /*24e70*/  FFMA.FTZ R137, R142, R132, -R137 ;  /* 0x000000848e897223 */ /* 0x000fe20000010889 */
[C---:B----4-:R-:W-:Y:S07]  /*24e80*/  HMMA.16816.F32.BF16 R4, R68.reuse, R80, R4 ;  /* 0x000000504404723c */ /* 0x050fee0000041804 */
[----:B------:R-:W-:Y:S01]  /*24e90*/  MUFU.EX2 R177, R177 ;  /* 0x000000b100b17308 */ /* 0x000fe20000000800 */
[C---:B------:R-:W-:Y:S01]  /*24ea0*/  HMMA.16816.F32.BF16 R8, R68.reuse, R82, R8 ;  /* 0x000000524408723c */ /* 0x040fe20000041808 */
[----:B------:R-:W3:Y:S02]  /*24eb0*/  LDSM.16.MT88.4 R80, [R226+0x10800] ;  /* 0x01080000e250783b */ /* 0x000ee40000004200 */
[----:B------:R-:W-:Y:S03]  /*24ec0*/  FADD.FTZ R152, R150, R152 ;  /* 0x0000009896987221 */ /* 0x000fe60000010000 */
[C---:B------:R-:W-:Y:S03]  /*24ed0*/  HMMA.16816.F32.BF16 R12, R68.reuse, R84, R12 ;  /* 0x00000054440c723c */ /* 0x040fe6000004180c */
[----:B------:R-:W4:Y:S02]  /*24ee0*/  MUFU.EX2 R174, R174 ;  /* 0x000000ae00ae7308 */ /* 0x000f240000000800 */
[----:B------:R-:W-:Y:S01]  /*24ef0*/  FADD.FTZ R148, R148, R152 ;  /* 0x0000009894947221 */ /* 0x000fe20000010000 */
[C---:B------:R-:W-:Y:S01]  /*24f00*/  HMMA.16816.F32.BF16 R16, R68.reuse, R86, R16 ;  /* 0x000000564410723c */ /* 0x040fe20000041810 */
[----:B------:R-:W5:Y:S06]  /*24f10*/  LDSM.16.MT88.4 R84, [R225+0x10800] ;  /* 0x01080000e154783b */ /* 0x000f6c0000004200 */
[----:B------:R-:W-:Y:S01]  /*24f20*/  MUFU.EX2 R182, R182 ;  /* 0x000000b600b67308 */ /* 0x000fe20000000800 */
[----:B------:R-:W-:Y:S01]  /*24f30*/  FADD.FTZ R148, R138, R148 ;  /* 0x000000948a947221 */ /* 0x000fe20000010000 */
[C---:B------:R-:W-:Y:S08]  /*24f40*/  HMMA.16816.F32.BF16 R20, R68.reuse, R92, R20 ;  /* 0x0000005c4414723c */ /* 0x040ff00000041814 */
[----:B------:R-:W4:Y:S01]  /*24f50*/  MUFU.EX2 R184, R184 ;  /* 0x000000b800b87308 */ /* 0x000f220000000800 */
[C---:B------:R-:W-:Y:S01]  /*24f60*/  HMMA.16816.F32.BF16 R24, R68.reuse, R94, R24 ;  /* 0x0000005e4418723c */ /* 0x040fe20000041818 */
[----:B------:R-:W1:Y:S02]  /*24f70*/  LDSM.16.MT88.4 R92, [R228+0xd000] ;  /* 0x00d00000e45c783b */ /* 0x000e640000004200 */
[----:B------:R-:W-:Y:S03]  /*24f80*/  FADD.FTZ R148, R106, R148 ;  /* 0x000000946a947221 */ /* 0x000fe60000010000 */
[C---:B------:R-:W-:Y:S03]  /*24f90*/  HMMA.16816.F32.BF16 R28, R68.reuse, R72, R28 ;  /* 0x00000048441c723c */ /* 0x040fe6000004181c */
[----:B------:R-:W-:Y:S02]  /*24fa0*/  MUFU.EX2 R185, R185 ;  /* 0x000000b900b97308 */ /* 0x000fe40000000800 */
[----:B------:R-:W-:Y:S01]  /*24fb0*/  FADD.FTZ R107, R107, R148 ;  /* 0x000000946b6b7221 */ /* 0x000fe20000010000 */
[C---:B------:R-:W-:Y:S07]  /*24fc0*/  HMMA.16816.F32.BF16 R32, R68.reuse, R74, R32 ;  /* 0x0000004a4420723c */ /* 0x040fee0000041820 */
[----:B------:R-:W4:Y:S01]  /*24fd0*/  MUFU.EX2 R183, R183 ;  /* 0x000000b700b77308 */ /* 0x000f220000000800 */
[----:B------:R-:W-:Y:S01]  /*24fe0*/  F2FP.BF16.F32.PACK_AB R72, R112, R113 ;  /* 0x000000717048723e */ /* 0x000fe200000010ff */
[C---:B------:R-:W-:Y:S03]  /*24ff0*/  HMMA.16816.F32.BF16 R36, R68.reuse, R76, R36 ;  /* 0x0000004c4424723c */ /* 0x040fe60000041824 */
[----:B------:R-:W-:Y:S03]  /*25000*/  F2FP.BF16.F32.PACK_AB R73, R120, R121 ;  /* 0x000000797849723e */ /* 0x000fe600000010ff */
[C---:B------:R-:W-:Y:S01]  /*25010*/  HMMA.16816.F32.BF16 R40, R68.reuse, R78, R40 ;  /* 0x0000004e4428723c */ /* 0x040fe20000041828 */
[----:B------:R-:W2:Y:S01]  /*25020*/  LDSM.16.MT88.4 R76, [R225+0xd000] ;  /* 0x00d00000e14c783b */ /* 0x000ea20000004200 */
[----:B------:R-:W-:Y:S03]  /*25030*/  MUFU.EX2 R181, R181 ;  /* 0x000000b500b57308 */ /* 0x000fe60000000800 */
[----:B------:R-:W-:Y:S01]  /*25040*/  F2FP.BF16.F32.PACK_AB R74, R115, R114 ;  /* 0x00000072734a723e */ /* 0x000fe200000010ff */
[C---:B---3--:R-:W-:Y:S06]  /*25050*/  HMMA.16816.F32.BF16 R44, R68.reuse, R80, R44 ;  /* 0x00000050442c723c */ /* 0x048fec000004182c */
[----:B------:R-:W3:Y:S01]  /*25060*/  MUFU.EX2 R180, R180 ;  /* 0x000000b400b47308 */ /* 0x000ee20000000800 */
[----:B------:R-:W-:Y:S01]  /*25070*/  F2FP.BF16.F32.PACK_AB R75, R122, R123 ;  /* 0x0000007b7a4b723e */ /* 0x000fe200000010ff */
[C---:B------:R-:W-:Y:S01]  /*25080*/  HMMA.16816.F32.BF16 R48, R68.reuse, R82, R48 ;  /* 0x000000524430723c */ /* 0x040fe20000041830 */
[----:B------:R-:W4:Y:S02]  /*25090*/  LDSM.16.MT88.4 R80, [R224+0xd000] ;  /* 0x00d00000e050783b */ /* 0x000f240000004200 */
[----:B------:R-:W-:Y:S03]  /*250a0*/  FADD.FTZ R107, R111, R107 ;  /* 0x0000006b6f6b7221 */ /* 0x000fe60000010000 */
[C---:B-----5:R-:W-:Y:S02]  /*250b0*/  HMMA.16816.F32.BF16 R52, R68.reuse, R84, R52 ;  /* 0x000000544434723c */ /* 0x060fe40000041834 */
[----:B------:R-:W-:Y:S03]  /*250c0*/  MUFU.EX2 R178, R178 ;  /* 0x000000b200b27308 */ /* 0x000fe60000000800 */
        /* <DEDUP_REMOVED lines=12> */
[----:B------:R-:W5:Y:S01]  /*25190*/  LDSM.16.MT88.4 R88, [R225+0x11000] ;  /* 0x01100000e158783b */ /* 0x000f620000004200 */
[----:B------:R-:W-:Y:S01]  /*251a0*/  FADD.FTZ R139, R139, R153 ;  /* 0x000000998b8b7221 */ /* 0x000fe20000010000 */
[C---:B------:R-:W-:Y:S07]  /*251b0*/  HMMA.16816.F32.BF16 R8, R72.reuse, R94, R8 ;  /* 0x0000005e4808723c */ /* 0x040fee0000041808 */
[----:B------:R-:W1:Y:S01]  /*251c0*/  MUFU.EX2 R169, R169 ;  /* 0x000000a900a97308 */ /* 0x000e620000000800 */
[----:B------:R-:W1:Y:S01]  /*251d0*/  LDSM.16.MT88.4 R92, [R224+0x11000] ;  /* 0x01100000e05c783b */ /* 0x000e620000004200 */
[C---:B------:R-:W-:Y:S08]  /*251e0*/  HMMA.16816.F32.BF16 R12, R72.reuse, R96, R12 ;  /* 0x00000060480c723c */ /* 0x040ff0000004180c */
[----:B------:R-:W1:Y:S01]  /*251f0*/  MUFU.EX2 R168, R168 ;  /* 0x000000a800a87308 */ /* 0x000e620000000800 */
[C---:B------:R-:W-:Y:S01]  /*25200*/  HMMA.16816.F32.BF16 R16, R72.reuse, R98, R16 ;  /* 0x000000624810723c */ /* 0x040fe20000041810 */
[----:B------:R-:W-:Y:S02]  /*25210*/  LDSM.16.MT88.4 R96, [R226+0xe000] ;  /* 0x00e00000e260783b */ /* 0x000fe40000004200 */
[----:B------:R-:W-:Y:S03]  /*25220*/  FADD.FTZ R139, R105, R139 ;  /* 0x0000008b698b7221 */ /* 0x000fe60000010000 */
[C---:B--2---:R-:W-:Y:S03]  /*25230*/  HMMA.16816.F32.BF16 R20, R72.reuse, R76, R20 ;  /* 0x0000004c4814723c */ /* 0x044fe60000041814 */
[----:B------:R-:W-:Y:S02]  /*25240*/  MUFU.EX2 R167, R167 ;  /* 0x000000a700a77308 */ /* 0x000fe40000000800 */
[----:B------:R-:W-:Y:S01]  /*25250*/  FADD.FTZ R139, R104, R139 ;  /* 0x0000008b688b7221 */ /* 0x000fe20000010000 */
[C---:B------:R-:W-:Y:S01]  /*25260*/  HMMA.16816.F32.BF16 R24, R72.reuse, R78, R24 ;  /* 0x0000004e4818723c */ /* 0x040fe20000041818 */
[----:B------:R-:W2:Y:S06]  /*25270*/  LDSM.16.MT88.4 R76, [R228+0xd800] ;  /* 0x00d80000e44c783b */ /* 0x000eac0000004200 */
[----:B------:R-:W-:Y:S01]  /*25280*/  MUFU.EX2 R166, R166 ;  /* 0x000000a600a67308 */ /* 0x000fe20000000800 */
[----:B------:R-:W-:Y:S01]  /*25290*/  FADD.FTZ R139, R108, R139 ;  /* 0x0000008b6c8b7221 */ /* 0x000fe20000010000 */
[C---:B----4-:R-:W-:Y:S03]  /*252a0*/  HMMA.16816.F32.BF16 R28, R72.reuse, R80, R28 ;  /* 0x00000050481c723c */ /* 0x050fe6000004181c */
[----:B------:R-:W-:Y:S03]  /*252b0*/  FADD.FTZ R139, R109, R139 ;  /* 0x0000008b6d8b7221 */ /* 0x000fe60000010000 */
[C---:B------:R-:W-:Y:S01]  /*252c0*/  HMMA.16816.F32.BF16 R32, R72.reuse, R82, R32 ;  /* 0x000000524820723c */ /* 0x040fe20000041820 */
[----:B------:R-:W4:Y:S01]  /*252d0*/  LDSM.16.MT88.4 R80, [R226+0xd800] ;  /* 0x00d80000e250783b */ /* 0x000f220000004200 */
[----:B------:R-:W4:Y:S03]  /*252e0*/  MUFU.EX2 R165, R165 ;  /* 0x000000a500a57308 */ /* 0x000f260000000800 */
[----:B------:R-:W-:Y:S01]  /*252f0*/  FADD.FTZ R139, R113, R139 ;  /* 0x0000008b718b7221 */ /* 0x000fe20000010000 */
[C---:B---3--:R-:W-:Y:S03]  /*25300*/  HMMA.16816.F32.BF16 R36, R72.reuse, R68, R36 ;  /* 0x000000444824723c */ /* 0x048fe60000041824 */
[----:B------:R-:W-:Y:S03]  /*25310*/  LDSM.16.MT88.4 R108, [R225+0xf800] ;  /* 0x00f80000e16c783b */ /* 0x000fe60000004200 */
[----:B------:R-:W3:Y:S01]  /*25320*/  MUFU.EX2 R164, R164 ;  /* 0x000000a400a47308 */ /* 0x000ee20000000800 */
[----:B------:R-:W-:Y:S01]  /*25330*/  FADD.FTZ R112, R112, R139 ;  /* 0x0000008b70707221 */ /* 0x000fe20000010000 */
[C---:B------:R-:W-:Y:S03]  /*25340*/  HMMA.16816.F32.BF16 R40, R72.reuse, R70, R40 ;  /* 0x000000464828723c */ /* 0x040fe60000041828 */
[----:B------:R-:W-:Y:S03]  /*25350*/  F2FP.BF16.F32.PACK_AB R68, R171, R170 ;  /* 0x000000aaab44723e */ /* 0x000fe600000010ff */
[C---:B------:R-:W-:Y:S02]  /*25360*/  HMMA.16816.F32.BF16 R44, R72.reuse, R84, R44 ;  /* 0x00000054482c723c */ /* 0x040fe4000004182c */
[----:B------:R-:W-:Y:S03]  /*25370*/  MUFU.EX2 R163, R163 ;  /* 0x000000a300a37308 */ /* 0x000fe60000000800 */
[----:B------:R-:W-:Y:S01]  /*25380*/  F2FP.BF16.F32.PACK_AB R69, R179, R176 ;  /* 0x000000b0b345723e */ /* 0x000fe200000010ff */
[C---:B------:R-:W-:Y:S01]  /*25390*/  HMMA.16816.F32.BF16 R48, R72.reuse, R86, R48 ;  /* 0x000000564830723c */ /* 0x040fe20000041830 */
[----:B------:R-:W3:Y:S05]  /*253a0*/  LDSM.16.MT88.4 R84, [R225+0xd800] ;  /* 0x00d80000e154783b */ /* 0x000eea0000004200 */
[----:B------:R-:W-:Y:S01]  /*253b0*/  MUFU.EX2 R162, R162 ;  /* 0x000000a200a27308 */ /* 0x000fe20000000800 */
[----:B------:R-:W-:Y:S01]  /*253c0*/  F2FP.BF16.F32.PACK_AB R70, R174, R177 ;  /* 0x000000b1ae46723e */ /* 0x000fe200000010ff */
[C---:B-----5:R-:W-:Y:S03]  /*253d0*/  HMMA.16816.F32.BF16 R52, R72.reuse, R88, R52 ;  /* 0x000000584834723c */ /* 0x060fe60000041834 */
[----:B------:R-:W-:Y:S03]  /*253e0*/  F2FP.BF16.F32.PACK_AB R71, R184, R182 ;  /* 0x000000b6b847723e */ /* 0x000fe600000010ff */
[C---:B------:R-:W-:Y:S01]  /*253f0*/  HMMA.16816.F32.BF16 R56, R72.reuse, R90, R56 ;  /* 0x0000005a4838723c */ /* 0x040fe20000041838 */
[----:B------:R-:W-:Y:S01]  /*25400*/  LDSM.16.MT88.4 R88, [R226+0x11800] ;  /* 0x01180000e258783b */ /* 0x000fe20000004200 */
[----:B------:R-:W-:Y:S03]  /*25410*/  MUFU.EX2 R137, R137 ;  /* 0x0000008900897308 */ /* 0x000fe60000000800 */
[----:B------:R-:W-:Y:S01]  /*25420*/  FADD.FTZ R112, R114, R112 ;  /* 0x0000007072707221 */ /* 0x000fe20000010000 */
[C---:B-1----:R-:W-:Y:S06]  /*25430*/  HMMA.16816.F32.BF16 R60, R72.reuse, R92, R60 ;  /* 0x0000005c483c723c */ /* 0x042fec000004183c */
[----:B------:R-:W1:Y:S01]  /*25440*/  MUFU.EX2 R161, R161 ;  /* 0x000000a100a17308 */ /* 0x000e620000000800 */
[----:B------:R-:W-:Y:S01]  /*25450*/  FADD.FTZ R112, R115, R112 ;  /* 0x0000007073707221 */ /* 0x000fe20000010000 */
[----:B------:R-:W-:Y:S01]  /*25460*/  HMMA.16816.F32.BF16 R64, R72, R94, R64 ;  /* 0x0000005e4840723c */ /* 0x000fe20000041840 */
[----:B------:R-:W5:Y:S02]  /*25470*/  LDSM.16.MT88.4 R72, [R224+0xd800] ;  /* 0x00d80000e048783b */ /* 0x000f640000004200 */
[----:B------:R-:W-:Y:S03]  /*25480*/  FADD.FTZ R112, R170, R112 ;  /* 0x00000070aa707221 */ /* 0x000fe60000010000 */
[C---:B--2---:R-:W-:Y:S02]  /*25490*/  HMMA.16816.F32.BF16 R4, R68.reuse, R76, R4 ;  /* 0x0000004c4404723c */ /* 0x044fe40000041804 */
[----:B------:R-:W2:Y:S01]  /*254a0*/  MUFU.EX2 R160, R160 ;  /* 0x000000a000a07308 */ /* 0x000ea20000000800 */
[----:B------:R-:W-:Y:S02]  /*254b0*/  LDSM.16.MT88.4 R92, [R224+0x11800] ;  /* 0x01180000e05c783b */ /* 0x000fe40000004200 */
[----:B------:R-:W-:Y:S01]  /*254c0*/  FADD.FTZ R112, R171, R112 ;  /* 0x00000070ab707221 */ /* 0x000fe20000010000 */
[C---:B------:R-:W-:Y:S06]  /*254d0*/  HMMA.16816.F32.BF16 R8, R68.reuse, R78, R8 ;  /* 0x0000004e4408723c */ /* 0x040fec0000041808 */
[----:B------:R-:W-:Y:S01]  /*254e0*/  MUFU.EX2 R159, R159 ;  /* 0x0000009f009f7308 */ /* 0x000fe20000000800 */
[----:B------:R-:W1:Y:S01]  /*254f0*/  LDSM.16.MT88.4 R76, [R228+0x11800] ;  /* 0x01180000e44c783b */ /* 0x000e620000004200 */
[C---:B----4-:R-:W-:Y:S08]  /*25500*/  HMMA.16816.F32.BF16 R12, R68.reuse, R80, R12 ;  /* 0x00000050440c723c */ /* 0x050ff0000004180c */
[----:B------:R-:W-:Y:S01]  /*25510*/  MUFU.EX2 R158, R158 ;  /* 0x0000009e009e7308 */ /* 0x000fe20000000800 */
[C---:B------:R-:W-:Y:S01]  /*25520*/  HMMA.16816.F32.BF16 R16, R68.reuse, R82, R16 ;  /* 0x000000524410723c */ /* 0x040fe20000041810 */
[----:B------:R-:W4:Y:S02]  /*25530*/  LDSM.16.MT88.4 R80, [R225+0x11800] ;  /* 0x01180000e150783b */ /* 0x000f240000004200 */
[----:B------:R-:W-:Y:S03]  /*25540*/  FADD.FTZ R112, R177, R112 ;  /* 0x00000070b1707221 */ /* 0x000fe60000010000 */
[C---:B---3--:R-:W-:Y:S03]  /*25550*/  HMMA.16816.F32.BF16 R20, R68.reuse, R84, R20 ;  /* 0x000000544414723c */ /* 0x048fe60000041814 */
[----:B------:R-:W3:Y:S02]  /*25560*/  MUFU.EX2 R157, R157 ;  /* 0x0000009d009d7308 */ /* 0x000ee40000000800 */
[----:B------:R-:W-:Y:S01]  /*25570*/  FADD.FTZ R112, R174, R112 ;  /* 0x00000070ae707221 */ /* 0x000fe20000010000 */
[C---:B------:R-:W-:Y:S01]  /*25580*/  HMMA.16816.F32.BF16 R24, R68.reuse, R86, R24 ;  /* 0x000000564418723c */ /* 0x040fe20000041818 */
[----:B------:R-:W2:Y:S06]  /*25590*/  LDSM.16.MT88.4 R84, [R228+0xe000] ;  /* 0x00e00000e454783b */ /* 0x000eac0000004200 */
[----:B------:R-:W3:Y:S01]  /*255a0*/  MUFU.EX2 R156, R156 ;  /* 0x0000009c009c7308 */ /* 0x000ee20000000800 */
[----:B------:R-:W-:Y:S01]  /*255b0*/  FADD.FTZ R107, R121, R107 ;  /* 0x0000006b796b7221 */ /* 0x000fe20000010000 */
[C---:B-----5:R-:W-:Y:S08]  /*255c0*/  HMMA.16816.F32.BF16 R28, R68.reuse, R72, R28 ;  /* 0x00000048441c723c */ /* 0x060ff0000004181c */
[----:B------:R-:W-:Y:S01]  /*255d0*/  MUFU.EX2 R155, R155 ;  /* 0x0000009b009b7308 */ /* 0x000fe20000000800 */
[C---:B------:R-:W-:Y:S03]  /*255e0*/  HMMA.16816.F32.BF16 R32, R68.reuse, R74, R32 ;  /* 0x0000004a4420723c */ /* 0x040fe60000041820 */
[----:B------:R-:W-:Y:S01]  /*255f0*/  F2FP.BF16.F32.PACK_AB R72, R183, R185 ;  /* 0x000000b9b748723e */ /* 0x000fe200000010ff */
[----:B------:R-:W-:Y:S01]  /*25600*/  FADD.FTZ R185, R185, R112 ;  /* 0x00000070b9b97221 */ /* 0x000fe20000010000 */
[----:B------:R-:W-:Y:S04]  /*25610*/  F2FP.BF16.F32.PACK_AB R73, R180, R181 ;  /* 0x000000b5b449723e */ /* 0x000fe800000010ff */
[----:B------:R-:W-:Y:S01]  /*25620*/  MUFU.EX2 R154, R154 ;  /* 0x0000009a009a7308 */ /* 0x000fe20000000800 */
[C---:B-1----:R-:W-:Y:S03]  /*25630*/  HMMA.16816.F32.BF16 R36, R68.reuse, R76, R36 ;  /* 0x0000004c4424723c */ /* 0x042fe60000041824 */
[----:B------:R-:W-:Y:S01]  /*25640*/  F2FP.BF16.F32.PACK_AB R74, R175, R178 ;  /* 0x000000b2af4a723e */ /* 0x000fe200000010ff */
[----:B------:R-:W-:Y:S01]  /*25650*/  FADD.FTZ R185, R183, R185 ;  /* 0x000000b9b7b97221 */ /* 0x000fe20000010000 */
[----:B------:R-:W-:Y:S01]  /*25660*/  F2FP.BF16.F32.PACK_AB R75, R173, R172 ;  /* 0x000000acad4b723e */ /* 0x000fe200000010ff */
[C---:B------:R-:W-:Y:S01]  /*25670*/  HMMA.16816.F32.BF16 R40, R68.reuse, R78, R40 ;  /* 0x0000004e4428723c */ /* 0x040fe20000041828 */
[----:B------:R-:W1:Y:S02]  /*25680*/  LDSM.16.MT88.4 R76, [R224+0xe000] ;  /* 0x00e00000e04c783b */ /* 0x000e640000004200 */
[----:B------:R-:W5:Y:S02]  /*25690*/  MUFU.EX2 R149, R149 ;  /* 0x0000009500957308 */ /* 0x000f640000000800 */
[----:B------:R-:W-:Y:S01]  /*256a0*/  FADD.FTZ R185, R178, R185 ;  /* 0x000000b9b2b97221 */ /* 0x000fe20000010000 */
[C---:B------:R-:W-:Y:S07]  /*256b0*/  HMMA.16816.F32.BF16 R44, R68.reuse, R88, R44 ;  /* 0x00000058442c723c */ /* 0x040fee000004182c */
[----:B------:R-:W1:Y:S01]  /*256c0*/  MUFU.EX2 R146, R146 ;  /* 0x0000009200927308 */ /* 0x000e620000000800 */
[----:B------:R-:W-:Y:S01]  /*256d0*/  FADD.FTZ R185, R175, R185 ;  /* 0x000000b9afb97221 */ /* 0x000fe20000010000 */
[C---:B------:R-:W-:Y:S01]  /*256e0*/  HMMA.16816.F32.BF16 R48, R68.reuse, R90, R48 ;  /* 0x0000005a4430723c */ /* 0x040fe20000041830 */
[----:B------:R-:W-:Y:S02]  /*256f0*/  LDSM.16.MT88.4 R88, [R224+0x12000] ;  /* 0x01200000e058783b */ /* 0x000fe40000004200 */
[----:B------:R-:W-:Y:S03]  /*25700*/  FADD.FTZ R185, R169, R185 ;  /* 0x000000b9a9b97221 */ /* 0x000fe60000010000 */
[C---:B----4-:R-:W-:Y:S02]  /*25710*/  HMMA.16816.F32.BF16 R52, R68.reuse, R80, R52 ;  /* 0x000000504434723c */ /* 0x050fe40000041834 */
[----:B------:R-:W-:Y:S03]  /*25720*/  MUFU.EX2 R145, R145 ;  /* 0x0000009100917308 */ /* 0x000fe60000000800 */
[----:B------:R-:W-:Y:S01]  /*25730*/  FADD.FTZ R185, R168, R185 ;  /* 0x000000b9a8b97221 */ /* 0x000fe20000010000 */
[C---:B------:R-:W-:Y:S01]  /*25740*/  HMMA.16816.F32.BF16 R56, R68.reuse, R82, R56 ;  /* 0x000000524438723c */ /* 0x040fe20000041838 */
[----:B------:R-:W-:Y:S05]  /*25750*/  LDSM.16.MT88.4 R80, [R226+0x12000] ;  /* 0x01200000e250783b */ /* 0x000fea0000004200 */
[----:B------:R-:W-:Y:S01]  /*25760*/  MUFU.EX2 R134, R144 ;  /* 0x0000009000867308 */ /* 0x000fe20000000800 */
[----:B------:R-:W-:Y:S01]  /*25770*/  FADD.FTZ R185, R165, R185 ;  /* 0x000000b9a5b97221 */ /* 0x000fe20000010000 */
[C---:B------:R-:W-:Y:S08]  /*25780*/  HMMA.16816.F32.BF16 R60, R68.reuse, R92, R60 ;  /* 0x0000005c443c723c */ /* 0x040ff0000004183c */
[----:B------:R-:W4:Y:S01]  /*25790*/  MUFU.EX2 R135, R135 ;  /* 0x0000008700877308 */ /* 0x000f220000000800 */
[----:B------:R-:W-:Y:S01]  /*257a0*/  HMMA.16816.F32.BF16 R64, R68, R94, R64 ;  /* 0x0000005e4440723c */ /* 0x000fe20000041840 */
[----:B------:R-:W4:Y:S02]  /*257b0*/  LDSM.16.MT88.4 R68, [R228+0x12000] ;  /* 0x01200000e444783b */ /* 0x000f240000004200 */
[----:B------:R-:W-:Y:S03]  /*257c0*/  FADD.FTZ R185, R164, R185 ;  /* 0x000000b9a4b97221 */ /* 0x000fe60000010000 */
[C---:B--2---:R-:W-:Y:S03]  /*257d0*/  HMMA.16816.F32.BF16 R4, R72.reuse, R84, R4 ;  /* 0x000000544804723c */ /* 0x044fe60000041804 */
[----:B------:R-:W2:Y:S01]  /*257e0*/  MUFU.EX2 R133, R133 ;  /* 0x0000008500857308 */ /* 0x000ea20000000800 */
[----:B------:R-:W-:Y:S01]  /*257f0*/  LDSM.16.MT88.4 R92, [R226+0xe800] ;  /* 0x00e80000e25c783b */ /* 0x000fe20000004200 */
[----:B------:R-:W-:Y:S01]  /*25800*/  FADD.FTZ R185, R161, R185 ;  /* 0x000000b9a1b97221 */ /* 0x000fe20000010000 */
[C---:B------:R-:W-:Y:S07]  /*25810*/  HMMA.16816.F32.BF16 R8, R72.reuse, R86, R8 ;  /* 0x000000564808723c */ /* 0x040fee0000041808 */
[----:B------:R-:W2:Y:S01]  /*25820*/  MUFU.EX2 R136, R136 ;  /* 0x0000008800887308 */ /* 0x000ea20000000800 */
[----:B------:R-:W2:Y:S01]  /*25830*/  LDSM.16.MT88.4 R84, [R225+0x12000] ;  /* 0x01200000e154783b */ /* 0x000ea20000004200 */
[C---:B------:R-:W-:Y:S03]  /*25840*/  HMMA.16816.F32.BF16 R12, R72.reuse, R96, R12 ;  /* 0x00000060480c723c */ /* 0x040fe6000004180c */
[----:B------:R-:W-:Y:S03]  /*25850*/  FADD.FTZ R185, R160, R185 ;  /* 0x000000b9a0b97221 */ /* 0x000fe60000010000 */
[C---:B------:R-:W-:Y:S01]  /*25860*/  HMMA.16816.F32.BF16 R16, R72.reuse, R98, R16 ;  /* 0x000000624810723c */ /* 0x040fe20000041810 */
[----:B------:R-:W-:Y:S04]  /*25870*/  LDSM.16.MT88.4 R96, [R225+0xe800] ;  /* 0x00e80000e160783b */ /* 0x000fe80000004200 */
[----:B---3--:R-:W-:Y:S01]  /*25880*/  FADD.FTZ R185, R157, R185 ;  /* 0x000000b99db97221 */ /* 0x008fe20000010000 */
[C---:B------:R-:W-:Y:S05]  /*25890*/  HMMA.16816.F32.BF16 R20, R72.reuse, R100, R20 ;  /* 0x000000644814723c */ /* 0x040fea0000041814 */
[----:B------:R-:W-:Y:S01]  /*258a0*/  FADD.FTZ R185, R156, R185 ;  /* 0x000000b99cb97221 */ /* 0x000fe20000010000 */
[C---:B------:R-:W-:Y:S01]  /*258b0*/  HMMA.16816.F32.BF16 R24, R72.reuse, R102, R24 ;  /* 0x000000664818723c */ /* 0x040fe20000041818 */
[----:B------:R-:W-:Y:S04]  /*258c0*/  LDSM.16.MT88.4 R100, [R224+0xe800] ;  /* 0x00e80000e064783b */ /* 0x000fe80000004200 */
[----:B-----5:R-:W-:Y:S01]  /*258d0*/  FADD.FTZ R185, R149, R185 ;  /* 0x000000b995b97221 */ /* 0x020fe20000010000 */
[C---:B-1----:R-:W-:Y:S05]  /*258e0*/  HMMA.16816.F32.BF16 R28, R72.reuse, R76, R28 ;  /* 0x0000004c481c723c */ /* 0x042fea000004181c */
[----:B------:R-:W-:Y:S01]  /*258f0*/  FADD.FTZ R185, R146, R185 ;  /* 0x000000b992b97221 */ /* 0x000fe20000010000 */
[C---:B------:R-:W-:Y:S01]  /*25900*/  HMMA.16816.F32.BF16 R32, R72.reuse, R78, R32 ;  /* 0x0000004e4820723c */ /* 0x040fe20000041820 */
[----:B------:R-:W1:Y:S04]  /*25910*/  LDSM.16.MT88.4 R76, [R228+0xe800] ;  /* 0x00e80000e44c783b */ /* 0x000e680000004200 */
[----:B----4-:R-:W-:Y:S01]  /*25920*/  FADD.FTZ R185, R135, R185 ;  /* 0x000000b987b97221 */ /* 0x010fe20000010000 */
[C---:B------:R-:W-:Y:S05]  /*25930*/  HMMA.16816.F32.BF16 R36, R72.reuse, R68, R36 ;  /* 0x000000444824723c */ /* 0x040fea0000041824 */
[----:B------:R-:W-:Y:S01]  /*25940*/  FADD.FTZ R3, R137, R185 ;  /* 0x000000b989037221 */ /* 0x000fe20000010000 */
[C---:B------:R-:W-:Y:S04]  /*25950*/  HMMA.16816.F32.BF16 R40, R72.reuse, R70, R40 ;  /* 0x000000464828723c */ /* 0x040fe80000041828 */
[----:B------:R-:W-:Y:S01]  /*25960*/  STL [R1], R3 ;  /* 0x0000000301007387 */ /* 0x000fe20000100800 */
[----:B------:R-:W-:Y:S01]  /*25970*/  F2FP.BF16.F32.PACK_AB R68, R168, R169 ;  /* 0x000000a9a844723e */ /* 0x000fe200000010ff */
[C---:B------:R-:W-:Y:S05]  /*25980*/  HMMA.16816.F32.BF16 R44, R72.reuse, R80, R44 ;  /* 0x00000050482c723c */ /* 0x040fea000004182c */
[----:B------:R-:W-:Y:S01]  /*25990*/  F2FP.BF16.F32.PACK_AB R69, R166, R167 ;  /* 0x000000a7a645723e */ /* 0x000fe200000010ff */
[C---:B------:R-:W-:Y:S01]  /*259a0*/  HMMA.16816.F32.BF16 R48, R72.reuse, R82, R48 ;  /* 0x000000524830723c */ /* 0x040fe20000041830 */
[----:B------:R-:W3:Y:S04]  /*259b0*/  LDSM.16.MT88.4 R80, [R228+0x12800] ;  /* 0x01280000e450783b */ /* 0x000ee80000004200 */
[----:B------:R-:W-:Y:S01]  /*259c0*/  F2FP.BF16.F32.PACK_AB R70, R164, R165 ;  /* 0x000000a5a446723e */ /* 0x000fe200000010ff */
[C---:B--2---:R-:W-:Y:S05]  /*259d0*/  HMMA.16816.F32.BF16 R52, R72.reuse, R84, R52 ;  /* 0x000000544834723c */ /* 0x044fea0000041834 */
[----:B------:R-:W-:Y:S01]  /*259e0*/  F2FP.BF16.F32.PACK_AB R71, R162, R163 ;  /* 0x000000a3a247723e */ /* 0x000fe200000010ff */
[C---:B------:R-:W-:Y:S01]  /*259f0*/  HMMA.16816.F32.BF16 R56, R72.reuse, R86, R56 ;  /* 0x000000564838723c */ /* 0x040fe20000041838 */
[----:B------:R-:W-:Y:S04]  /*25a00*/  LDSM.16.MT88.4 R84, [R224+0x12800] ;  /* 0x01280000e054783b */ /* 0x000fe80000004200 */
[----:B------:R-:W-:Y:S01]  /*25a10*/  FADD.FTZ R107, R120, R107 ;  /* 0x0000006b786b7221 */ /* 0x000fe20000010000 */
[C---:B------:R-:W-:Y:S05]  /*25a20*/  HMMA.16816.F32.BF16 R60, R72.reuse, R88, R60 ;  /* 0x00000058483c723c */ /* 0x040fea000004183c */
[----:B------:R-:W-:Y:S01]  /*25a30*/  FADD.FTZ R123, R123, R107 ;  /* 0x0000006b7b7b7221 */ /* 0x000fe20000010000 */
[----:B------:R-:W-:Y:S01]  /*25a40*/  HMMA.16816.F32.BF16 R64, R72, R90, R64 ;  /* 0x0000005a4840723c */ /* 0x000fe20000041840 */
[----:B------:R-:W2:Y:S04]  /*25a50*/  LDSM.16.MT88.4 R72, [R226+0x12800] ;  /* 0x01280000e248783b */ /* 0x000ea80000004200 */
[----:B------:R-:W-:Y:S01]  /*25a60*/  FADD.FTZ R123, R122, R123 ;  /* 0x0000007b7a7b7221 */ /* 0x000fe20000010000 */
[C---:B-1----:R-:W-:Y:S03]  /*25a70*/  HMMA.16816.F32.BF16 R4, R68.reuse, R76, R4 ;  /* 0x0000004c4404723c */ /* 0x042fe60000041804 */
[----:B------:R-:W-:Y:S02]  /*25a80*/  LDSM.16.MT88.4 R88, [R226+0xf000] ;  /* 0x00f00000e258783b */ /* 0x000fe40000004200 */
[----:B------:R-:W-:Y:S01]  /*25a90*/  FADD.FTZ R123, R176, R123 ;  /* 0x0000007bb07b7221 */ /* 0x000fe20000010000 */
[C---:B------:R-:W-:Y:S05]  /*25aa0*/  HMMA.16816.F32.BF16 R8, R68.reuse, R78, R8 ;  /* 0x0000004e4408723c */ /* 0x040fea0000041808 */
[----:B------:R-:W1:Y:S01]  /*25ab0*/  LDSM.16.MT88.4 R76, [R225+0x12800] ;  /* 0x01280000e14c783b */ /* 0x000e620000004200 */
        /* <DEDUP_REMOVED lines=15> */
[C---:B---3--:R-:W-:Y:S05]  /*25bb0*/  HMMA.16816.F32.BF16 R36, R68.reuse, R80, R36 ;  /* 0x000000504424723c */ /* 0x048fea0000041824 */
[----:B------:R-:W-:Y:S01]  /*25bc0*/  FADD.FTZ R179, R173, R179 ;  /* 0x000000b3adb37221 */ /* 0x000fe20000010000 */
[C---:B------:R-:W-:Y:S01]  /*25bd0*/  HMMA.16816.F32.BF16 R40, R68.reuse, R82, R40 ;  /* 0x000000524428723c */ /* 0x040fe20000041828 */
[----:B------:R-:W3:Y:S04]  /*25be0*/  LDSM.16.MT88.4 R80, [R228+0xf000] ;  /* 0x00f00000e450783b */ /* 0x000ee80000004200 */
[----:B------:R-:W-:Y:S01]  /*25bf0*/  FADD.FTZ R179, R167, R179 ;  /* 0x000000b3a7b37221 */ /* 0x000fe20000010000 */
[C---:B--2---:R-:W-:Y:S05]  /*25c00*/  HMMA.16816.F32.BF16 R44, R68.reuse, R72, R44 ;  /* 0x00000048442c723c */ /* 0x044fea000004182c */
[----:B------:R-:W-:Y:S01]  /*25c10*/  FADD.FTZ R179, R166, R179 ;  /* 0x000000b3a6b37221 */ /* 0x000fe20000010000 */
        /* <DEDUP_REMOVED lines=13> */
[----:B------:R-:W-:Y:S02]  /*25cf0*/  LDSM.16.MT88.4 R84, [R226+0x13800] ;  /* 0x01380000e254783b */ /* 0x000fe40000004200 */
[----:B------:R-:W-:Y:S01]  /*25d00*/  FADD.FTZ R179, R162, R179 ;  /* 0x000000b3a2b37221 */ /* 0x000fe20000010000 */
[C---:B------:R-:W-:Y:S05]  /*25d10*/  HMMA.16816.F32.BF16 R8, R72.reuse, R82, R8 ;  /* 0x000000524808723c */ /* 0x040fea0000041808 */
[----:B------:R-:W3:Y:S01]  /*25d20*/  LDSM.16.MT88.4 R80, [R225+0x13000] ;  /* 0x01300000e150783b */ /* 0x000ee20000004200 */
[C---:B------:R-:W-:Y:S05]  /*25d30*/  HMMA.16816.F32.BF16 R12, R72.reuse, R88, R12 ;  /* 0x00000058480c723c */ /* 0x040fea000004180c */
[----:B------:R-:W-:Y:S01]  /*25d40*/  FADD.FTZ R179, R159, R179 ;  /* 0x000000b39fb37221 */ /* 0x000fe20000010000 */
[C---:B------:R-:W-:Y:S05]  /*25d50*/  HMMA.16816.F32.BF16 R16, R72.reuse, R90, R16 ;  /* 0x0000005a4810723c */ /* 0x040fea0000041810 */
[----:B------:R-:W-:Y:S01]  /*25d60*/  FADD.FTZ R179, R158, R179 ;  /* 0x000000b39eb37221 */ /* 0x000fe20000010000 */
[C---:B------:R-:W-:Y:S05]  /*25d70*/  HMMA.16816.F32.BF16 R20, R72.reuse, R92, R20 ;  /* 0x0000005c4814723c */ /* 0x040fea0000041814 */
[----:B------:R-:W-:Y:S01]  /*25d80*/  FADD.FTZ R179, R155, R179 ;  /* 0x000000b39bb37221 */ /* 0x000fe20000010000 */
[C---:B------:R-:W-:Y:S01]  /*25d90*/  HMMA.16816.F32.BF16 R24, R72.reuse, R94, R24 ;  /* 0x0000005e4818723c */ /* 0x040fe20000041818 */
[----:B------:R-:W-:Y:S04]  /*25da0*/  LDSM.16.MT88.4 R92, [R228+0x13800] ;  /* 0x01380000e45c783b */ /* 0x000fe80000004200 */
[----:B------:R-:W-:Y:S01]  /*25db0*/  FADD.FTZ R179, R154, R179 ;  /* 0x000000b39ab37221 */ /* 0x000fe20000010000 */
[C---:B-1----:R-:W-:Y:S05]  /*25dc0*/  HMMA.16816.F32.BF16 R28, R72.reuse, R76, R28 ;  /* 0x0000004c481c723c */ /* 0x042fea000004181c */
[----:B------:R-:W-:Y:S01]  /*25dd0*/  FADD.FTZ R179, R145, R179 ;  /* 0x000000b391b37221 */ /* 0x000fe20000010000 */
[C---:B------:R-:W-:Y:S01]  /*25de0*/  HMMA.16816.F32.BF16 R32, R72.reuse, R78, R32 ;  /* 0x0000004e4820723c */ /* 0x040fe20000041820 */
[----:B------:R-:W1:Y:S04]  /*25df0*/  LDSM.16.MT88.4 R76, [R224+0x13000] ;  /* 0x01300000e04c783b */ /* 0x000e680000004200 */
[----:B------:R-:W-:Y:S01]  /*25e00*/  FADD.FTZ R179, R134, R179 ;  /* 0x000000b386b37221 */ /* 0x000fe20000010000 */
[C---:B------:R-:W-:Y:S05]  /*25e10*/  HMMA.16816.F32.BF16 R36, R72.reuse, R96, R36 ;  /* 0x000000604824723c */ /* 0x040fea0000041824 */
[----:B------:R-:W-:Y:S01]  /*25e20*/  FADD.FTZ R179, R133, R179 ;  /* 0x000000b385b37221 */ /* 0x000fe20000010000 */
[C---:B------:R-:W-:Y:S05]  /*25e30*/  HMMA.16816.F32.BF16 R40, R72.reuse, R98, R40 ;  /* 0x000000624828723c */ /* 0x040fea0000041828 */
[----:B------:R-:W-:Y:S01]  /*25e40*/  FADD.FTZ R252, R136, R179 ;  /* 0x000000b388fc7221 */ /* 0x000fe20000010000 */
        /* <DEDUP_REMOVED lines=33> */
.L_x_2277:
[----:B------:R1:W5:Y:S01]  /*26060*/  LDL R16, [R1] ;  /* 0x0000000001107983 */ /* 0x0003620000100800 */
[----:B------:R-:W2:Y:S01]  /*26070*/  LDC.64 R8, c[0x0][0x208] ;  /* 0x00008200ff087b82 */ /* 0x000ea20000000a00 */
[----:B------:R-:W3:Y:S07]  /*26080*/  S2R R11, SR_TID.X ;  /* 0x00000000000b7919 */ /* 0x000eee0000002100 */
[----:B------:R-:W4:Y:S01]  /*26090*/  LDC.64 R6, c[0x0][0x198] ;  /* 0x00006600ff067b82 */ /* 0x000f220000000a00 */
[----:B--2---:R-:W-:-:S02]  /*260a0*/  R2UR UR4, R8 ;  /* 0x00000000080472ca */ /* 0x004fc400000e0000 */
[----:B------:R-:W-:Y:S02]  /*260b0*/  R2UR UR5, R9 ;  /* 0x00000000090572ca */ /* 0x000fe400000e0000 */
[----:B---3--:R-:W-:-:S04]  /*260c0*/  SHF.R.S32.HI R10, RZ, 0x1f, R11 ;  /* 0x0000001fff0a7819 */ /* 0x008fc8000001140b */
[----:B------:R-:W-:-:S07]  /*260d0*/  LEA.HI R4, R10, R11, RZ, 0x5 ;  /* 0x0000000b0a047211 */ /* 0x000fce00078f28ff */
[----:B----4-:R1:W5:Y:S01]  /*260e0*/  LD.E R5, desc[UR4][R6.64+0xd8] ;  /* 0x0000d80406057980 */ /* 0x010362000c101900 */
[----:B------:R-:W-:Y:S01]  /*260f0*/  UMOV UR4, 0xffffffff ;  /* 0xffffffff00047882 */ /* 0x000fe20000000000 */
[----:B------:R-:W-:Y:S02]  /*26100*/  LEA.HI R10, R10, R11, RZ, 0x4 ;  /* 0x0000000b0a0a7211 */ /* 0x000fe400078f20ff */
[----:B------:R-:W-:-:S05]  /*26110*/  LOP3.LUT R4, R4, 0xffffffe0, RZ, 0xc0, !PT ;  /* 0xffffffe004047812 */ /* 0x000fca00078ec0ff */
[----:B------:R-:W-:-:S05]  /*26120*/  IMAD.IADD R4, R11, 0x1, -R4 ;  /* 0x000000010b047824 */ /* 0x000fca00078e0a04 */
[----:B------:R-:W-:-:S04]  /*26130*/  SHF.R.S32.HI R3, RZ, 0x1f, R4 ;  /* 0x0000001fff037819 */ /* 0x000fc80000011404 */
[----:B------:R-:W-:Y:S02]  /*26140*/  LEA.HI R3, R3, R4, RZ, 0x2 ;  /* 0x0000000403037211 */ /* 0x000fe400078f10ff */
[----:B------:R-:W-:Y:S02]  /*26150*/  SHF.R.S32.HI R4, RZ, 0x4, R10 ;  /* 0x00000004ff047819 */ /* 0x000fe4000001140a */
[----:B------:R-:W-:Y:S01]  /*26160*/  SHF.R.S32.HI R3, RZ, 0x2, R3 ;  /* 0x00000002ff037819 */ /* 0x000fe20000011403 */
[----:B------:R-:W-:Y:S06]  /*26170*/  BRA.DIV UR4, `(.L_x_2287) ;  /* 0x0000001604747947 */ /* 0x000fec000b800000 */
[----:B-----5:R-:W2:Y:S04]  /*26180*/  SHFL.BFLY PT, R15, R16, 0x2, 0x1f ;  /* 0x0c401f00100f7f89 */ /* 0x020ea800000e0000 */
[----:B------:R-:W3:Y:S01]  /*26190*/  SHFL.BFLY PT, R10, R252, 0x2, 0x1f ;  /* 0x0c401f00fc0a7f89 */ /* 0x000ee200000e0000 */
[----:B--2---:R-:W-:Y:S01]  /*261a0*/  FADD.FTZ R15, R15, R16 ;  /* 0x000000100f0f7221 */ /* 0x004fe20000010000 */
[----:B---3--:R-:W-:-:S04]  /*261b0*/  FADD.FTZ R252, R10, R252 ;  /* 0x000000fc0afc7221 */ /* 0x008fc80000010000 */
[----:B------:R-:W2:Y:S04]  /*261c0*/  SHFL.BFLY PT, R14, R15, 0x1, 0x1f ;  /* 0x0c201f000f0e7f89 */ /* 0x000ea800000e0000 */
[----:B------:R3:W4:Y:S01]  /*261d0*/  SHFL.BFLY PT, R10, R252, 0x1, 0x1f ;  /* 0x0c201f00fc0a7f89 */ /* 0x00072200000e0000 */
[----:B--2---:R-:W-:-:S07]  /*261e0*/  FADD.FTZ R11, R15, R14 ;  /* 0x0000000e0f0b7221 */ /* 0x004fce0000010000 */
.L_x_2308:
[----:B------:R-:W2:Y:S01]  /*261f0*/  S2R R14, SR_TID.X ;  /* 0x00000000000e7919 */ /* 0x000ea20000002100 */
[----:B----4-:R-:W-:Y:S01]  /*26200*/  FADD.FTZ R10, R252, R10 ;  /* 0x0000000afc0a7221 */ /* 0x010fe20000010000 */
[----:B------:R-:W-:Y:S01]  /*26210*/  FSETP.NE.FTZ.AND P4, PT, R11, RZ, PT ;  /* 0x000000ff0b00720b */ /* 0x000fe20003f95000 */
[----:B------:R-:W4:Y:S01]  /*26220*/  S2UR UR4, SR_CgaCtaId ;  /* 0x00000000000479c3 */ /* 0x000f220000008800 */
        /* <DEDUP_REMOVED lines=8> */
[----:B------:R-:W1:Y:S01]  /*262b0*/  @P4 MUFU.RCP R13, R11 ;  /* 0x0000000b000d4308 */ /* 0x000e620000001000 */
[----:B------:R-:W-:-:S07]  /*262c0*/  R2UR UR11, R9 ;  /* 0x00000000090b72ca */ /* 0x000fce00000e0000 */
[----:B------:R-:W3:Y:S01]  /*262d0*/  @P3 MUFU.RCP R12, R10 ;  /* 0x0000000a000c3308 */ /* 0x000ee20000001000 */
[----:B----4-:R-:W-:Y:S01]  /*262e0*/  ULEA UR4, UR4, UR5, 0x18 ;  /* 0x0000000504047291 */ /* 0x010fe2000f8ec03f */
[----:B--2---:R-:W-:Y:S01]  /*262f0*/  SHF.R.S32.HI R15, RZ, 0x1f, R14 ;  /* 0x0000001fff0f7819 */ /* 0x004fe2000001140e */
[C---:B-1----:R-:W-:Y:S01]  /*26300*/  FMUL.FTZ R128, R13.reuse, R128 ;  /* 0x000000800d807220 */ /* 0x042fe20000410000 */
        /* <DEDUP_REMOVED lines=50> */
[C---:B---3--:R-:W-:Y:S01]  /*26630*/  FMUL.FTZ R131, R12.reuse, R131 ;  /* 0x000000830c837220 */ /* 0x048fe20000410000 */
        /* <DEDUP_REMOVED lines=41> */
[----:B------:R-:W-:Y:S02]  /*268d0*/  IADD3 R13, R13, R18, RZ ;  /* 0x000000120d0d7210 */ /* 0x000fe40007ffe0ff */
        /* <DEDUP_REMOVED lines=32> */
[----:B------:R4:W-:Y:S04]  /*26ae0*/  STS.64 [R12+0x4800], R70 ;  /* 0x004800460c007388 */ /* 0x0009e80000000a00 */
[----:B-1----:R-:W4:Y:S04]  /*26af0*/  LD.E.64 R18, desc[UR12][R6.64+0xb0] ;  /* 0x0000b00c06127980 */ /* 0x002f28000c101b00 */
[----:B--2---:R-:W2:Y:S01]  /*26b00*/  LD.E R20, desc[UR10][R6.64+0x60] ;  /* 0x0000600a06147980 */ /* 0x004ea2000c101900 */
[----:B------:R-:W-:Y:S01]  /*26b10*/  LEA.HI R15, R15, R14, RZ, 0x4 ;  /* 0x0000000e0f0f7211 */ /* 0x000fe200078f20ff */
[----:B------:R1:W4:Y:S01]  /*26b20*/  @P3 MUFU.LG2 R24, R10 ;  /* 0x0000000a00183308 */ /* 0x0003220000000c00 */
[----:B------:R-:W-:Y:S01]  /*26b30*/  LOP3.LUT R17, R17, 0xffffffe0, RZ, 0xc0, !PT ;  /* 0xffffffe011117812 */ /* 0x000fe200078ec0ff */
[----:B---3--:R3:W5:Y:S01]  /*26b40*/  LD.E.64 R80, desc[UR10][R6.64+0x78] ;  /* 0x0000780a06507980 */ /* 0x008762000c101b00 */
[----:B-1----:R-:W-:-:S05]  /*26b50*/  LOP3.LUT R10, R15, 0xfffffff0, RZ, 0xc0, !PT ;  /* 0xfffffff00f0a7812 */ /* 0x002fca00078ec0ff */
[----:B------:R-:W1:Y:S01]  /*26b60*/  @P4 MUFU.LG2 R25, R11 ;  /* 0x0000000b00194308 */ /* 0x000e620000000c00 */
[----:B------:R-:W-:Y:S01]  /*26b70*/  SHF.R.S32.HI R15, RZ, 0x1f, R16 ;  /* 0x0000001fff0f7819 */ /* 0x000fe20000011410 */
[----:B----4-:R3:W5:Y:S03]  /*26b80*/  LD.E R12, desc[UR10][R6.64+0xcc] ;  /* 0x0000cc0a060c7980 */ /* 0x010766000c101900 */
[----:B------:R-:W-:-:S04]  /*26b90*/  LEA.HI R15, R15, R16, RZ, 0x2 ;  /* 0x000000100f0f7211 */ /* 0x000fc800078f10ff */
[----:B------:R-:W-:Y:S02]  /*26ba0*/  LOP3.LUT R15, R15, 0xffffffc, RZ, 0xc0, !PT ;  /* 0x0ffffffc0f0f7812 */ /* 0x000fe400078ec0ff */
[----:B------:R-:W-:Y:S02]  /*26bb0*/  IADD3 R10, -R10, R14, RZ ;  /* 0x0000000e0a0a7210 */ /* 0x000fe40007ffe1ff */
[----:B------:R-:W-:Y:S02]  /*26bc0*/  IADD3 R15, R16, -R15, RZ ;  /* 0x8000000f100f7210 */ /* 0x000fe40007ffe0ff */
[----:B------:R-:W-:Y:S02]  /*26bd0*/  SHF.L.U32 R21, R4, 0x6, RZ ;  /* 0x0000000604157819 */ /* 0x000fe400000006ff */
[----:B------:R-:W-:Y:S02]  /*26be0*/  LEA.HI R23, R10, R10, RZ, 0x1 ;  /* 0x0000000a0a177211 */ /* 0x000fe400078f08ff */
[----:B------:R-:W-:-:S02]  /*26bf0*/  IADD3 R17, -R17, R14, RZ ;  /* 0x0000000e11117210 */ /* 0x000fc40007ffe1ff */
[----:B------:R-:W-:Y:S02]  /*26c00*/  LEA R3, R15, R3, 0x4 ;  /* 0x000000030f037211 */ /* 0x000fe400078e20ff */
[----:B------:R3:W5:Y:S01]  /*26c10*/  LD.E.64 R14, desc[UR10][R6.64+0xa8] ;  /* 0x0000a80a060e7980 */ /* 0x000762000c101b00 */
[----:B------:R-:W-:Y:S02]  /*26c20*/  LOP3.LUT R21, R21, 0x1c0, RZ, 0xc0, !PT ;  /* 0x000001c015157812 */ /* 0x000fe400078ec0ff */
[C---:B------:R-:W-:Y:S02]  /*26c30*/  SHF.L.U32 R22, R23.reuse, 0x2, RZ ;  /* 0x0000000217167819 */ /* 0x040fe400000006ff */
[----:B------:R-:W-:Y:S02]  /*26c40*/  LOP3.LUT R23, R23, 0xffffffe, RZ, 0xc0, !PT ;  /* 0x0ffffffe17177812 */ /* 0x000fe400078ec0ff */
[----:B------:R-:W-:Y:S02]  /*26c50*/  LOP3.LUT R22, R21, 0x38, R22, 0xf8, !PT ;  /* 0x0000003815167812 */ /* 0x000fe400078ef816 */
[----:B------:R-:W-:Y:S01]  /*26c60*/  SHF.R.U32.HI R21, RZ, 0x3, R21 ;  /* 0x00000003ff157819 */ /* 0x000fe20000011615 */
[----:B------:R-:W-:Y:S01]  /*26c70*/  @P3 FMUL.FTZ R24, R24, 0.69314718246459960938 ;  /* 0x3f31721818183820 */ /* 0x000fe20000410000 */
[----:B------:R-:W-:-:S02]  /*26c80*/  IADD3 R23, R10, -R23, RZ ;  /* 0x800000170a177210 */ /* 0x000fc40007ffe0ff */
[----:B------:R-:W-:Y:S01]  /*26c90*/  LOP3.LUT R21, R22, R21, RZ, 0x3c, !PT ;  /* 0x0000001516157212 */ /* 0x000fe200078e3cff */
[----:B-1----:R-:W-:Y:S01]  /*26ca0*/  @P4 FMUL.FTZ R25, R25, 0.69314718246459960938 ;  /* 0x3f31721819194820 */ /* 0x002fe20000410000 */
[----:B------:R-:W-:Y:S01]  /*26cb0*/  MOV R13, 0xff800000 ;  /* 0xff800000000d7802 */ /* 0x000fe20000000f00 */
[----:B------:R-:W-:Y:S01]  /*26cc0*/  @P3 FFMA.FTZ R13, R5, R0, R24 ;  /* 0x00000000050d3223 */ /* 0x000fe20000010018 */
[----:B------:R-:W-:Y:S02]  /*26cd0*/  LEA R0, R23, R21, 0x2 ;  /* 0x0000001517007211 */ /* 0x000fe400078e10ff */
[----:B------:R-:W-:Y:S01]  /*26ce0*/  MOV R11, 0xff800000 ;  /* 0xff800000000b7802 */ /* 0x000fe20000000f00 */
[----:B------:R-:W-:Y:S01]  /*26cf0*/  @P4 FFMA.FTZ R11, R5, R2, R25 ;  /* 0x00000002050b4223 */ /* 0x000fe20000010019 */
[----:B------:R-:W-:Y:S02]  /*26d00*/  SHF.L.U32 R5, R243, 0x6, RZ ;  /* 0x00000006f3057819 */ /* 0x000fe400000006ff */
[----:B------:R-:W-:Y:S01]  /*26d10*/  LEA R0, R0, UR4, 0x2 ;  /* 0x0000000400007c11 */ /* 0x000fe2000f8e10ff */
[----:B------:R-:W-:Y:S01]  /*26d20*/  BAR.SYNC.DEFER_BLOCKING 0x0 ;  /* 0x0000000000007b1d */ /* 0x000fe20000010000 */
[----:B------:R-:W-:-:S05]  /*26d30*/  LOP3.LUT P0, RZ, R17, 0x3, RZ, 0xc0, !PT ;  /* 0x0000000311ff7812 */ /* 0x000fca000780c0ff */
        /* <DEDUP_REMOVED lines=21> */
[----:B---3--:R-:W-:Y:S02]  /*26e90*/  IMAD R0, R243, -0x40, R244 ;  /* 0xffffffc0f3007824 */ /* 0x008fe400078e02f4 */
[----:B------:R-:W-:-:S03]  /*26ea0*/  VIADD R2, R3, 0x8 ;  /* 0x0000000803027836 */ /* 0x000fc60000000000 */
        /* <DEDUP_REMOVED lines=13> */
.L_x_2289:
[----:B------:R-:W-:Y:S05]  /*26f80*/  BSYNC B0 ;  /* 0x0000000000007941 */ /* 0x000fea0003800000 */
.L_x_2288:
[----:B------:R-:W-:Y:S01]  /*26f90*/  IMAD.SHL.U32 R10, R10, 0x4, RZ ;  /* 0x000000040a0a7824 */ /* 0x000fe200078e00ff */
[----:B------:R-:W-:Y:S02]  /*26fa0*/  R2UR UR4, R8 ;  /* 0x00000000080472ca */ /* 0x000fe400000e0000 */
[----:B------:R-:W-:Y:S02]  /*26fb0*/  R2UR UR5, R9 ;  /* 0x00000000090572ca */ /* 0x000fe400000e0000 */
[--C-:B----4-:R-:W-:Y:S01]  /*26fc0*/  SHF.R.S32.HI R11, RZ, 0x1f, R10.reuse ;  /* 0x0000001fff0b7819 */ /* 0x110fe2000001140a */
[----:B-----5:R-:W-:Y:S02]  /*26fd0*/  IMAD R12, R5, R12, RZ ;  /* 0x0000000c050c7224 */ /* 0x020fe400078e02ff */
[----:B------:R-:W-:-:S04]  /*26fe0*/  IMAD.WIDE R14, R4, 0x80, R10 ;  /* 0x00000080040e7825 */ /* 0x000fc800078e020a */
[----:B------:R-:W-:Y:S02]  /*26ff0*/  IMAD R243, R243, -0x40, R244 ;  /* 0xffffffc0f3f37824 */ /* 0x000fe400078e02f4 */
[----:B------:R-:W-:Y:S01]  /*27000*/  VIADD R3, R4, 0x8 ;  /* 0x0000000804037836 */ /* 0x000fe20000000000 */
[----:B------:R-:W-:Y:S01]  /*27010*/  IADD3 R5, P2, R14, R12, RZ ;  /* 0x0000000c0e057210 */ /* 0x000fe20007f5e0ff */
[C---:B---3--:R-:W-:Y:S01]  /*27020*/  VIADD R0, R4.reuse, 0x18 ;  /* 0x0000001804007836 */ /* 0x048fe20000000000 */
[----:B------:R3:W5:Y:S01]  /*27030*/  LD.E R6, desc[UR4][R6.64+0xc0] ;  /* 0x0000c00406067980 */ /* 0x000762000c101900 */
[----:B------:R-:W-:Y:S01]  /*27040*/  VIADD R2, R4, 0x10 ;  /* 0x0000001004027836 */ /* 0x000fe20000000000 */
[----:B------:R-:W-:Y:S01]  /*27050*/  ISETP.GE.AND P0, PT, R3, R243, PT ;  /* 0x000000f30300720c */ /* 0x000fe20003f06270 */
[----:B------:R-:W-:Y:S01]  /*27060*/  BSSY B0, `(.L_x_2290) ;  /* 0x000001b000007945 */ /* 0x000fe20003800000 */
[----:B------:R-:W-:Y:S02]  /*27070*/  LEA.HI.X.SX32 R3, R12, R15, 0x1, P2 ;  /* 0x0000000f0c037211 */ /* 0x000fe400010f0eff */
[----:B------:R-:W-:-:S02]  /*27080*/  LEA R12, P2, R5, R80, 0x2 ;  /* 0x00000050050c7211 */ /* 0x000fc400078410ff */
[----:B------:R-:W-:Y:S01]  /*27090*/  ISETP.GE.AND P6, PT, R0, R243, PT ;  /* 0x000000f30000720c */ /* 0x000fe20003fc6270 */
[C---:B------:R-:W-:Y:S01]  /*270a0*/  VIADD R0, R4.reuse, 0x20 ;  /* 0x0000002004007836 */ /* 0x040fe20000000000 */
[----:B------:R-:W-:Y:S02]  /*270b0*/  LEA.HI.X R13, R5, R81, R3, 0x2, P2 ;  /* 0x00000051050d7211 */ /* 0x000fe400010f1403 */
[-C--:B------:R-:W-:Y:S02]  /*270c0*/  ISETP.GE.AND P2, PT, R4, R243.reuse, PT ;  /* 0x000000f30400720c */ /* 0x080fe40003f46270 */
[-C--:B------:R-:W-:Y:S01]  /*270d0*/  ISETP.GE.AND P5, PT, R0, R243.reuse, PT ;  /* 0x000000f30000720c */ /* 0x080fe20003fa6270 */
[----:B------:R-:W-:Y:S01]  /*270e0*/  VIADD R0, R4, 0x30 ;  /* 0x0000003004007836 */ /* 0x000fe20000000000 */
[-C--:B------:R-:W-:Y:S01]  /*270f0*/  ISETP.GE.AND P1, PT, R2, R243.reuse, PT ;  /* 0x000000f30200720c */ /* 0x080fe20003f26270 */
[C---:B------:R-:W-:Y:S02]  /*27100*/  VIADD R2, R4.reuse, 0x28 ;  /* 0x0000002804027836 */ /* 0x040fe40000000000 */
[----:B------:R-:W-:Y:S01]  /*27110*/  VIADD R4, R4, 0x38 ;  /* 0x0000003804047836 */ /* 0x000fe20000000000 */
[-C--:B------:R-:W-:Y:S01]  /*27120*/  ISETP.GE.AND P3, PT, R0, R243.reuse, PT ;  /* 0x000000f30000720c */ /* 0x080fe20003f66270 */
[----:B------:R-:W-:Y:S01]  /*27130*/  VIADD R0, R10, 0x40 ;  /* 0x000000400a007836 */ /* 0x000fe20000000000 */
[----:B------:R-:W-:-:S03]  /*27140*/  ISETP.GE.AND P4, PT, R2, R243, PT ;  /* 0x000000f30200720c */ /* 0x000fc60003f86270 */
[----:B---3--:R-:W-:Y:S10]  /*27150*/  @P2 BRA `(.L_x_2291) ;  /* 0x00000000002c2947 */ /* 0x008ff40003800000 */
        /* <DEDUP_REMOVED lines=11> */
.L_x_2291:
[----:B------:R-:W-:Y:S05]  /*27210*/  BSYNC B0 ;  /* 0x0000000000007941 */ /* 0x000fea0003800000 */
.L_x_2290:
        /* <DEDUP_REMOVED lines=11> */
.L_x_2293:
[----:B------:R-:W-:Y:S05]  /*272d0*/  BSYNC B0 ;  /* 0x0000000000007941 */ /* 0x000fea0003800000 */
.L_x_2292:
        /* <DEDUP_REMOVED lines=10> */
.L_x_2295:
[----:B------:R-:W-:Y:S05]  /*27380*/  BSYNC B0 ;  /* 0x0000000000007941 */ /* 0x000fea0003800000 */
.L_x_2294:
        /* <DEDUP_REMOVED lines=10> */
.L_x_2297:
[----:B------:R-:W-:Y:S05]  /*27430*/  BSYNC B0 ;  /* 0x0000000000007941 */ /* 0x000fea0003800000 */
.L_x_2296:
        /* <DEDUP_REMOVED lines=10> */
.L_x_2299:
[----:B------:R-:W-:Y:S05]  /*274e0*/  BSYNC B0 ;  /* 0x0000000000007941 */ /* 0x000fea0003800000 */
.L_x_2298:
        /* <DEDUP_REMOVED lines=10> */
.L_x_2301:
[----:B------:R-:W-:Y:S05]  /*27590*/  BSYNC B0 ;  /* 0x0000000000007941 */ /* 0x000fea0003800000 */
.L_x_2300:
        /* <DEDUP_REMOVED lines=10> */
.L_x_2303:
[----:B------:R-:W-:Y:S05]  /*27640*/  BSYNC B0 ;  /* 0x0000000000007941 */ /* 0x000fea0003800000 */
.L_x_2302:
[----:B------:R-:W-:Y:S02]  /*27650*/  MOV R2, R242 ;  /* 0x000000f200027202 */ /* 0x000fe40000000f00 */
[----:B------:R-:W-:-:S04]  /*27660*/  MOV R3, 0x0 ;  /* 0x0000000000037802 */ /* 0x000fc80000000f00 */
[----:B-12345:R-:W-:Y:S05]  /*27670*/  @P2 RET.REL.NODEC R2 `(_ZN5flash24flash_fwd_splitkv_kernelI23Flash_fwd_kernel_traitsILi128ELi64ELi128ELi4ELb0ELb0EN7cutlass10bfloat16_tE19Flash_kernel_traitsILi128ELi64ELi128ELi4ES3_EELb1ELb0ELb0ELb0ELb0ELb1ELb1ELb1EEEvNS_16Flash_fwd_paramsE) ;  /* 0xfffffd8802602950 */ /* 0x03efea0003c3ffff */
[-C--:B------:R-:W-:Y:S01]  /*27680*/  ISETP.GE.AND P1, PT, R10, R6.reuse, PT ;  /* 0x000000060a00720c */ /* 0x080fe20003f26270 */
[----:B------:R-:W-:Y:S01]  /*27690*/  IMAD.MOV.U32 R2, RZ, RZ, R242 ;  /* 0x000000ffff027224 */ /* 0x000fe200078e00f2 */
[----:B------:R-:W-:Y:S01]  /*276a0*/  ISETP.GE.AND P0, PT, R0, R6, PT ;  /* 0x000000060000720c */ /* 0x000fe20003f06270 */
[----:B------:R-:W-:-:S10]  /*276b0*/  IMAD.MOV.U32 R3, RZ, RZ, 0x0 ;  /* 0x00000000ff037424 */ /* 0x000fd400078e00ff */
[----:B------:R-:W-:Y:S02]  /*276c0*/  @!P1 R2UR UR4, R8 ;  /* 0x00000000080492ca */ /* 0x000fe400000e0000 */
[----:B------:R-:W-:-:S13]  /*276d0*/  @!P1 R2UR UR5, R9 ;  /* 0x00000000090592ca */ /* 0x000fda00000e0000 */
[----:B------:R1:W-:Y:S02]  /*276e0*/  @!P1 ST.E.128 desc[UR4][R12.64+0x7000], R48 ;  /* 0x007000300c009985 */ /* 0x0003e4000c101d04 */
[----:B-1----:R-:W-:Y:S05]  /*276f0*/  @P0 RET.REL.NODEC R2 `(_ZN5flash24flash_fwd_splitkv_kernelI23Flash_fwd_kernel_traitsILi128ELi64ELi128ELi4ELb0ELb0EN7cutlass10bfloat16_tE19Flash_kernel_traitsILi128ELi64ELi128ELi4ES3_EELb1ELb0ELb0ELb0ELb0ELb1ELb1ELb1EEEvNS_16Flash_fwd_paramsE) ;  /* 0xfffffd8802400950 */ /* 0x002fea0003c3ffff */
[----:B------:R-:W-:Y:S01]  /*27700*/  R2UR UR4, R8 ;  /* 0x00000000080472ca */ /* 0x000fe200000e0000 */
[----:B------:R-:W-:Y:S01]  /*27710*/  IMAD.MOV.U32 R243, RZ, RZ, 0x0 ;  /* 0x00000000fff37424 */ /* 0x000fe200078e00ff */
[----:B------:R-:W-:-:S13]  /*27720*/  R2UR UR5, R9 ;  /* 0x00000000090572ca */ /* 0x000fda00000e0000 */
[----:B------:R1:W-:Y:S02]  /*27730*/  ST.E.128 desc[UR4][R12.64+0x7100], R16 ;  /* 0x007100100c007985 */ /* 0x0003e4000c101d04 */
[----:B-1----:R-:W-:Y:S05]  /*27740*/  RET.REL.NODEC R242 `(_ZN5flash24flash_fwd_splitkv_kernelI23Flash_fwd_kernel_traitsILi128ELi64ELi128ELi4ELb0ELb0EN7cutlass10bfloat16_tE19Flash_kernel_traitsILi128ELi64ELi128ELi4ES3_EELb1ELb0ELb0ELb0ELb0ELb1ELb1ELb1EEEvNS_16Flash_fwd_paramsE) ;  /* 0xfffffd88f22c7950 */ /* 0x002fea0003c3ffff */
.L_x_2287:
[----:B------:R-:W-:Y:S01]  /*27750*/  MOV R10, 0x1f ;  /* 0x0000001f000a7802 */ /* 0x000fe20000000f00 */
[----:B------:R-:W-:Y:S01]  /*27760*/  IMAD.MOV.U32 R11, RZ, RZ, 0x2 ;  /* 0x00000002ff0b7424 */ /* 0x000fe200078e00ff */
[----:B-----5:R-:W-:Y:S01]  /*27770*/  MOV R13, R16 ;  /* 0x00000010000d7202 */ /* 0x020fe20000000f00 */
[----:B------:R-:W-:-:S07]  /*27780*/  IMAD.MOV.U32 R12, RZ, RZ, -0x1 ;  /* 0xffffffffff0c7424 */ /* 0x000fce00078e00ff */
[----:B-1----:R-:W-:Y:S05]  /*27790*/  WARPSYNC.COLLECTIVE R12, `(.L_x_2304) ;  /* 0x000000000c087348 */ /* 0x002fea0003c00000 */
[----:B------:R2:W3:Y:S02]  /*277a0*/  SHFL.BFLY P0, R10, R13, R11, R10 ;  /* 0x0c00000b0d0a7389 */ /* 0x0004e4000000000a */
[----:B-123--:R-:W-:Y:S01]  /*277b0*/  ENDCOLLECTIVE ;  /* 0x000000000000791b */ /* 0x00efe20003800000 */
.L_x_2304:
        /* <DEDUP_REMOVED lines=8> */
.L_x_2305:
[----:B------:R-:W-:Y:S01]  /*27840*/  MOV R14, R10 ;  /* 0x0000000a000e7202 */ /* 0x000fe20000000f00 */
[----:B------:R-:W-:Y:S01]  /*27850*/  IMAD.MOV.U32 R13, RZ, RZ, R252 ;  /* 0x000000ffff0d7224 */ /* 0x000fe200078e00fc */
[----:B------:R-:W-:Y:S02]  /*27860*/  MOV R10, 0x1f ;  /* 0x0000001f000a7802 */ /* 0x000fe40000000f00 */
[----:B------:R-:W-:-:S07]  /*27870*/  MOV R11, 0x2 ;  /* 0x00000002000b7802 */ /* 0x000fce0000000f00 */
[----:B------:R-:W-:Y:S05]  /*27880*/  WARPSYNC.COLLECTIVE R12, `(.L_x_2306) ;  /* 0x000000000c087348 */ /* 0x000fea0003c00000 */
[----:B------:R1:W2:Y:S02]  /*27890*/  SHFL.BFLY P0, R10, R13, R11, R10 ;  /* 0x0c00000b0d0a7389 */ /* 0x0002a4000000000a */
[----:B-12---:R-:W-:Y:S01]  /*278a0*/  ENDCOLLECTIVE ;  /* 0x000000000000791b */ /* 0x006fe20003800000 */
.L_x_2306:
[----:B------:R-:W-:Y:S01]  /*278b0*/  FADD.FTZ R252, R10, R252 ;  /* 0x000000fc0afc7221 */ /* 0x000fe20000010000 */
[----:B------:R-:W-:Y:S02]  /*278c0*/  MOV R10, 0x1f ;  /* 0x0000001f000a7802 */ /* 0x000fe40000000f00 */
[----:B------:R-:W-:Y:S01]  /*278d0*/  MOV R11, 0x1 ;  /* 0x00000001000b7802 */ /* 0x000fe20000000f00 */
[----:B------:R-:W-:-:S07]  /*278e0*/  IMAD.MOV.U32 R13, RZ, RZ, R252 ;  /* 0x000000ffff0d7224 */ /* 0x000fce00078e00fc */
[----:B------:R-:W-:Y:S05]  /*278f0*/  WARPSYNC.COLLECTIVE R12, `(.L_x_2307) ;  /* 0x000000000c087348 */ /* 0x000fea0003c00000 */
[----:B------:R1:W2:Y:S02]  /*27900*/  SHFL.BFLY P0, R10, R13, R11, R10 ;  /* 0x0c00000b0d0a7389 */ /* 0x0002a4000000000a */
[----:B-12---:R-:W-:Y:S01]  /*27910*/  ENDCOLLECTIVE ;  /* 0x000000000000791b */ /* 0x006fe20003800000 */
.L_x_2307:
[----:B------:R-:W-:Y:S01]  /*27920*/  FADD.FTZ R11, R15, R14 ;  /* 0x0000000e0f0b7221 */ /* 0x000fe20000010000 */
[----:B------:R-:W-:Y:S06]  /*27930*/  BRA `(.L_x_2308) ;  /* 0xffffffe8002c7947 */ /* 0x000fec000383ffff */
.L_x_2309:
        /* <DEDUP_REMOVED lines=12> */
.L_x_8435:


//--------------------- .text._ZN5flash24flash_fwd_splitkv_kernelI23Flash_fwd_kernel_traitsILi128ELi64ELi128ELi4ELb0ELb0EN7cutlass10bfloat16_tE19Flash_kernel_traitsILi128ELi64ELi128ELi4ES3_EELb1ELb0ELb0ELb1ELb1ELb0ELb0ELb0EEEvNS_16Flash_fwd_paramsE --------------------------
	.section	.text._ZN5flash24flash_fwd_splitkv_kernelI23Flash_fwd_kernel_traitsILi128ELi64ELi128ELi4ELb0ELb0EN7cutlass10bfloat16_tE19Flash_kernel_traitsILi128ELi64ELi128ELi4ES3_EELb1ELb0ELb0ELb1ELb1ELb0ELb0ELb0EEEvNS_16Flash_fwd_paramsE,"ax",@progbits
	.align	128
        .global         _ZN5flash24flash_fwd_splitkv_kernelI23Flash_fwd_kernel_traitsILi128ELi64ELi128ELi4ELb0ELb0EN7cutlass10bfloat16_tE19Flash_kernel_traitsILi128ELi64ELi128ELi4ES3_EELb1ELb0ELb0ELb1ELb1ELb0ELb0ELb0EEEvNS_16Flash_fwd_paramsE
        .type           _ZN5flash24flash_fwd_splitkv_kernelI23Flash_fwd_kernel_traitsILi128ELi64ELi128ELi4ELb0ELb0EN7cutlass10bfloat16_tE19Flash_kernel_traitsILi128ELi64ELi128ELi4ES3_EELb1ELb0ELb0ELb1ELb1ELb0ELb0ELb0EEEvNS_16Flash_fwd_paramsE,@function
        .size           _ZN5flash24flash_fwd_splitkv_kernelI23Flash_fwd_kernel_traitsILi128ELi64ELi128ELi4ELb0ELb0EN7cutlass10bfloat16_tE19Flash_kernel_traitsILi128ELi64ELi128ELi4ES3_EELb1ELb0ELb0ELb1ELb1ELb0ELb0ELb0EEEvNS_16Flash_fwd_paramsE,(.L_x_8480 - _ZN5flash24flash_fwd_splitkv_kernelI23Flash_fwd_kernel_traitsILi128ELi64ELi128ELi4ELb0ELb0EN7cutlass10bfloat16_tE19Flash_kernel_traitsILi128ELi64ELi128ELi4ES3_EELb1ELb0ELb0ELb1ELb1ELb0ELb0ELb0EEEvNS_16Flash_fwd_paramsE)
        .other          _ZN5flash24flash_fwd_splitkv_kernelI23Flash_fwd_kernel_traitsILi128ELi64ELi128ELi4ELb0ELb0EN7cutlass10bfloat16_tE19Flash_kernel_traitsILi128ELi64ELi128ELi4ES3_EELb1ELb0ELb0ELb1ELb1ELb0ELb0ELb0EEEvNS_16Flash_fwd_paramsE,@"STO_CUDA_ENTRY STV_DEFAULT"
_ZN5flash24flash_fwd_splitkv_kernelI23Flash_fwd_kernel_traitsILi128ELi64ELi128ELi4ELb0ELb0EN7cutlass10bfloat16_tE19Flash_kernel_traitsILi128ELi64ELi128ELi4ES3_EELb1ELb0ELb0ELb1ELb1ELb0ELb0ELb0EEEvNS_16Flash_fwd_paramsE:
.text._ZN5flash24flash_fwd_splitkv_kernelI23Flash_fwd_kernel_traitsILi128ELi64ELi128ELi4ELb0ELb0EN7cutlass10bfloat16_tE19Flash_kernel_traitsILi128ELi64ELi128ELi4ES3_EELb1ELb0ELb0ELb1ELb1ELb0ELb0ELb0EEEvNS_16Flash_fwd_paramsE:
[----:B------:R-:W-:Y:S08]  /*0000*/  LDC R1, c[0x0][0x28] ;  /* 0x00000a00ff017b82 */ /* 0x000ff00000000800 */
[----:B------:R-:W1:Y:S01]  /*0010*/  LDC.64 R4, c[0x0][0x300] ;  /* 0x0000c000ff047b82 */ /* 0x000e620000000a00 */
[----:B------:R-:W2:Y:S01]  /*0020*/  S2R R12, SR_CTAID.Y ;  /* 0x00000000000c7919 */ /* 0x000ea20000002600 */
[----:B------:R-:W-:Y:S01]  /*0030*/  IMAD.MOV.U32 R19, RZ, RZ, RZ ;  /* 0x000000ffff137224 */ /* 0x000fe200078e00ff */
[----:B------:R-:W-:Y:S01]  /*0040*/  ULDC.64 UR18, c[0x0][0x208] ;  /* 0x0000820000127ab9 */ /* 0x000fe20000000a00 */
[----:B------:R-:W-:-:S04]  /*0050*/  ULDC UR17, c[0x0][0x2c4] ;  /* 0x0000b10000117ab9 */ /* 0x000fc80000000800 */
[----:B------:R-:W3:Y:S01]  /*0060*/  LDC.64 R2, c[0x0][0x308] ;  /* 0x0000c200ff027b82 */ /* 0x000ee20000000a00 */
[----:B-1----:R-:W-:-:S04]  /*0070*/  ISETP.NE.U32.AND P0, PT, R4, RZ, PT ;  /* 0x000000ff0400720c */ /* 0x002fc80003f05070 */
[----:B------:R-:W-:Y:S02]  /*0080*/  ISETP.NE.AND.EX P0, PT, R5, RZ, PT, P0 ;  /* 0x000000ff0500720c */ /* 0x000fe40003f05300 */
[----:B---3--:R-:W-:-:S04]  /*0090*/  ISETP.NE.U32.AND P2, PT, R2, RZ, PT ;  /* 0x000000ff0200720c */ /* 0x008fc80003f45070 */
[----:B------:R-:W-:-:S07]  /*00a0*/  ISETP.NE.AND.EX P2, PT, R3, RZ, PT, P2 ;  /* 0x000000ff0300720c */ /* 0x000fce0003f45320 */
[----:B------:R-:W2:Y:S08]  /*00b0*/  @P0 LDC.64 R4, c[0x0][0x300] ;  /* 0x0000c000ff040b82 */ /* 0x000eb00000000a00 */
[----:B------:R-:W1:Y:S01]  /*00c0*/  @P2 LDC.64 R2, c[0x0][0x308] ;  /* 0x0000c200ff022b82 */ /* 0x000e620000000a00 */
[C---:B--2---:R-:W-:Y:S01]  /*00d0*/  @P0 IMAD.WIDE R8, R12.reuse, 0x4, R4 ;  /* 0x000000040c080825 */ /* 0x044fe200078e0204 */
[----:B------:R-:W2:Y:S06]  /*00e0*/  S2R R25, SR_CTAID.X ;  /* 0x0000000000197919 */ /* 0x000eac0000002500 */
[----:B------:R-:W3:Y:S01]  /*00f0*/  @!P2 LDC.64 R4, c[0x0][0x318] ;  /* 0x0000c600ff04ab82 */ /* 0x000ee20000000a00 */
[----:B------:R-:W4:Y:S01]  /*0100*/  @P0 LDG.E R19, desc[UR18][R8.64] ;  /* 0x0000001208130981 */ /* 0x000f22000c1e1900 */
[----:B-1----:R-:W-:-:S06]  /*0110*/  @P2 IMAD.WIDE R10, R12, 0x4, R2 ;  /* 0x000000040c0a2825 */ /* 0x002fcc00078e0202 */
[----:B------:R-:W1:Y:S01]  /*0120*/  @!P2 LDC.64 R2, c[0x0][0x2c8] ;  /* 0x0000b200ff02ab82 */ /* 0x000e620000000a00 */
[----:B------:R-:W4:Y:S01]  /*0130*/  @P2 LDG.E R6, desc[UR18][R10.64] ;  /* 0x000000120a062981 */ /* 0x000f22000c1e1900 */
[----:B--2---:R-:W-:-:S05]  /*0140*/  IMAD.SHL.U32 R39, R25, 0x40, RZ ;  /* 0x0000004019277824 */ /* 0x004fca00078e00ff */
[----:B------:R-:W-:Y:S02]  /*0150*/  ISETP.GE.AND P1, PT, R39, UR17, PT ;  /* 0x0000001127007c0c */ /* 0x000fe4000bf26270 */
[----:B---3--:R-:W-:-:S04]  /*0160*/  @!P2 ISETP.NE.U32.AND P0, PT, R4, RZ, PT ;  /* 0x000000ff0400a20c */ /* 0x008fc80003f05070 */
[----:B------:R-:W-:-:S04]  /*0170*/  @!P2 ISETP.NE.AND.EX P0, PT, R5, RZ, PT, P0 ;  /* 0x000000ff0500a20c */ /* 0x000fc80003f05300 */
[----:B-1----:R-:W-:Y:S01]  /*0180*/  @!P2 SEL R0, R3, RZ, P0 ;  /* 0x000000ff0300a207 */ /* 0x002fe20000000000 */
[----:B----4-:R-:W-:Y:S02]  /*0190*/  @P2 IMAD.IADD R6, R6, 0x1, -R19 ;  /* 0x0000000106062824 */ /* 0x010fe400078e0a13 */
[----:B------:R-:W-:Y:S06]  /*01a0*/  @P1 EXIT ;  /* 0x000000000000194d */ /* 0x000fec0003800000 */
[----:B------:R-:W-:Y:S01]  /*01b0*/  VIADD R3, R39, 0xbf ;  /* 0x000000bf27037836 */ /* 0x000fe20000000000 */
[----:B------:R-:W-:Y:S01]  /*01c0*/  @!P2 IADD3 R6, R0, R2, -R19 ;  /* 0x000000020006a210 */ /* 0x000fe20007ffe813 */
[----:B------:R-:W-:Y:S01]  /*01d0*/  ULDC UR5, c[0x0][0x2c8] ;  /* 0x0000b20000057ab9 */ /* 0x000fe20000000800 */
[----:B------:R-:W-:Y:S01]  /*01e0*/  ULDC UR16, c[0x0][0x398] ;  /* 0x0000e60000107ab9 */ /* 0x000fe20000000800 */
[----:B------:R-:W-:Y:S01]  /*01f0*/  UIADD3 UR5, UR5, 0x7f, URZ ;  /* 0x0000007f05057890 */ /* 0x000fe2000fffe03f */
[C---:B------:R-:W-:Y:S01]  /*0200*/  IADD3 R3, R6.reuse, -UR17, R3 ;  /* 0x8000001106037c10 */ /* 0x040fe2000fffe003 */
[----:B------:R-:W-:Y:S01]  /*0210*/  VIADD R5, R6, 0x7f ;  /* 0x0000007f06057836 */ /* 0x000fe20000000000 */
[----:B------:R-:W1:Y:S01]  /*0220*/  S2R R11, SR_CTAID.Z ;  /* 0x00000000000b7919 */ /* 0x000e620000002700 */
[----:B------:R-:W-:Y:S02]  /*0230*/  USHF.R.S32.HI UR4, URZ, 0x1f, UR5 ;  /* 0x0000001f3f047899 */ /* 0x000fe40008011405 */
[----:B------:R-:W-:Y:S01]  /*0240*/  VIADD R3, R3, UR16 ;  /* 0x0000001003037c36 */ /* 0x000fe20008000000 */
[----:B------:R-:W-:Y:S01]  /*0250*/  SHF.R.S32.HI R2, RZ, 0x1f, R5 ;  /* 0x0000001fff027819 */ /* 0x000fe20000011405 */
[----:B------:R-:W-:Y:S01]  /*0260*/  ULEA.HI UR4, UR4, UR5, URZ, 0x7 ;  /* 0x0000000504047291 */ /* 0x000fe2000f8f383f */
[----:B------:R-:W2:Y:S02]  /*0270*/  S2R R7, SR_TID.X ;  /* 0x0000000000077919 */ /* 0x000ea40000002100 */
[----:B------:R-:W-:Y:S01]  /*0280*/  SHF.R.S32.HI R0, RZ, 0x1f, R3 ;  /* 0x0000001fff007819 */ /* 0x000fe20000011403 */
[----:B------:R-:W-:Y:S01]  /*0290*/  USHF.R.S32.HI UR4, URZ, 0x7, UR4 ;  /* 0x000000073f047899 */ /* 0x000fe20008011404 */
[----:B------:R-:W-:-:S02]  /*02a0*/  LEA.HI R2, R2, R5, RZ, 0x7 ;  /* 0x0000000502027211 */ /* 0x000fc400078f38ff */
[----:B------:R-:W-:Y:S02]  /*02b0*/  LEA.HI R0, R0, R3, RZ, 0x7 ;  /* 0x0000000300007211 */ /* 0x000fe400078f38ff */
[----:B------:R-:W-:Y:S02]  /*02c0*/  SHF.R.S32.HI R2, RZ, 0x7, R2 ;  /* 0x00000007ff027819 */ /* 0x000fe40000011402 */
[----:B------:R-:W-:-:S04]  /*02d0*/  SHF.R.S32.HI R3, RZ, 0x7, R0 ;  /* 0x00000007ff037819 */ /* 0x000fc80000011400 */
[----:B------:R-:W-:-:S04]  /*02e0*/  VIMNMX3 R36, R2, UR4, R3, PT ;  /* 0x0000000402247c0f */ /* 0x000fc8000b800103 */
[----:B------:R-:W-:-:S13]  /*02f0*/  ISETP.GT.AND P0, PT, R36, RZ, PT ;  /* 0x000000ff2400720c */ /* 0x000fda0003f04270 */
[----:B-1----:R-:W-:Y:S05]  /*0300*/  @P0 BRA `(.L_x_2310) ;  /* 0x0000000400340947 */ /* 0x002fea0003800000 */
[----:B--2---:R-:W-:Y:S01]  /*0310*/  SHF.R.S32.HI R2, RZ, 0x1f, R7 ;  /* 0x0000001fff027819 */ /* 0x004fe20000011407 */
[----:B------:R-:W-:Y:S01]  /*0320*/  ULDC.64 UR6, c[0x0][0x298] ;  /* 0x0000a60000067ab9 */ /* 0x000fe20000000a00 */
[----:B------:R-:W-:Y:S01]  /*0330*/  SHF.R.S32.HI R0, RZ, 0x1f, R39 ;  /* 0x0000001fff007819 */ /* 0x000fe20000011427 */
[----:B------:R-:W-:Y:S01]  /*0340*/  ULDC.64 UR4, c[0x0][0x290] ;  /* 0x0000a40000047ab9 */ /* 0x000fe20000000a00 */
[----:B------:R-:W-:Y:S01]  /*0350*/  LEA.HI R2, R2, R7, RZ, 0x3 ;  /* 0x0000000702027211 */ /* 0x000fe200078f18ff */
[----:B------:R-:W-:Y:S01]  /*0360*/  ULDC UR8, c[0x0][0x270] ;  /* 0x00009c0000087ab9 */ /* 0x000fe20000000800 */
[----:B------:R-:W-:Y:S01]  /*0370*/  SHF.R.S32.HI R3, RZ, 0x1f, R12 ;  /* 0x0000001fff037819 */ /* 0x000fe2000001140c */
[----:B------:R-:W-:Y:S01]  /*0380*/  IMAD R0, R0, UR6, RZ ;  /* 0x0000000600007c24 */ /* 0x000fe2000f8e02ff */
[----:B------:R-:W-:Y:S01]  /*0390*/  LOP3.LUT R4, R2, 0x1ffffff8, RZ, 0xc0, !PT ;  /* 0x1ffffff802047812 */ /* 0x000fe200078ec0ff */
[----:B------:R-:W-:Y:S01]  /*03a0*/  UIMAD.WIDE.U32 UR10, UR6, 0x20, URZ ;  /* 0x00000020060a78a5 */ /* 0x000fe2000f8e003f */
[----:B------:R-:W-:Y:S01]  /*03b0*/  SHF.R.S32.HI R2, RZ, 0x3, R2 ;  /* 0x00000003ff027819 */ /* 0x000fe20000011402 */
[----:B------:R-:W-:Y:S01]  /*03c0*/  IMAD R0, R39, UR7, R0 ;  /* 0x0000000727007c24 */ /* 0x000fe2000f8e0200 */
[C---:B------:R-:W-:Y:S01]  /*03d0*/  LOP3.LUT P4, RZ, R7.reuse, 0x7, RZ, 0xc0, !PT ;  /* 0x0000000707ff7812 */ /* 0x040fe2000788c0ff */
[----:B------:R-:W-:Y:S01]  /*03e0*/  IMAD.IADD R4, R7, 0x1, -R4 ;  /* 0x0000000107047824 */ /* 0x000fe200078e0a04 */
[----:B------:R-:W-:Y:S01]  /*03f0*/  SHF.R.S32.HI R6, RZ, 0x1f, R2 ;  /* 0x0000001fff067819 */ /* 0x000fe20000011402 */
[----:B------:R-:W-:-:S02]  /*0400*/  IMAD R3, R3, UR4, RZ ;  /* 0x0000000403037c24 */ /* 0x000fc4000f8e02ff */
[----:B------:R-:W-:Y:S02]  /*0410*/  IMAD.SHL.U32 R4, R4, 0x8, RZ ;  /* 0x0000000804047824 */ /* 0x000fe400078e00ff */
[----:B------:R-:W-:-:S03]  /*0420*/  IMAD R3, R12, UR5, R3 ;  /* 0x000000050c037c24 */ /* 0x000fc6000f8e0203 */
[----:B------:R-:W-:-:S03]  /*0430*/  SHF.R.S32.HI R5, RZ, 0x1f, R4 ;  /* 0x0000001fff057819 */ /* 0x000fc60000011404 */
[----:B------:R-:W-:-:S04]  /*0440*/  IMAD.WIDE.U32 R4, R39, UR6, R4 ;  /* 0x0000000627047c25 */ /* 0x000fc8000f8e0004 */
[----:B------:R-:W-:Y:S01]  /*0450*/  IMAD.IADD R5, R5, 0x1, R0 ;  /* 0x0000000105057824 */ /* 0x000fe200078e0200 */
[----:B------:R-:W-:Y:S01]  /*0460*/  SHF.R.S32.HI R0, RZ, 0x1f, R11 ;  /* 0x0000001fff007819 */ /* 0x000fe2000001140b */
[----:B------:R-:W-:Y:S01]  /*0470*/  IMAD.WIDE.U32 R4, R12, UR4, R4 ;  /* 0x000000040c047c25 */ /* 0x000fe2000f8e0004 */
[----:B------:R-:W-:-:S03]  /*0480*/  ULDC.64 UR4, c[0x0][0x2a0] ;  /* 0x0000a80000047ab9 */ /* 0x000fc60000000a00 */
[----:B------:R-:W-:Y:S02]  /*0490*/  IMAD.IADD R5, R5, 0x1, R3 ;  /* 0x0000000105057824 */ /* 0x000fe400078e0203 */
[----:B------:R-:W-:Y:S02]  /*04a0*/  IMAD R0, R0, UR4, RZ ;  /* 0x0000000400007c24 */ /* 0x000fe4000f8e02ff */
[----:B------:R-:W-:Y:S01]  /*04b0*/  IMAD R12, R12, UR8, R11 ;  /* 0x000000080c0c7c24 */ /* 0x000fe2000f8e020b */
[----:B------:R-:W-:Y:S01]  /*04c0*/  USHF.L.U32 UR8, UR7, 0x5, URZ ;  /* 0x0000000507087899 */ /* 0x000fe2000800063f */
[C---:B------:R-:W-:Y:S02]  /*04d0*/  IMAD R0, R11.reuse, UR5, R0 ;  /* 0x000000050b007c24 */ /* 0x040fe4000f8e0200 */
[----:B------:R-:W-:Y:S01]  /*04e0*/  IMAD.WIDE.U32 R8, R11, UR4, R4 ;  /* 0x000000040b087c25 */ /* 0x000fe2000f8e0004 */
[----:B------:R-:W-:Y:S01]  /*04f0*/  ULDC.64 UR4, c[0x0][0x2b0] ;  /* 0x0000ac0000047ab9 */ /* 0x000fe20000000a00 */
[----:B------:R-:W-:-:S02]  /*0500*/  UIADD3 UR8, UR11, UR8, URZ ;  /* 0x000000080b087290 */ /* 0x000fc4000fffe03f */
[----:B------:R-:W-:Y:S01]  /*0510*/  IMAD R3, R12, UR17, R39 ;  /* 0x000000110c037c24 */ /* 0x000fe2000f8e0227 */
[----:B------:R-:W-:Y:S01]  /*0520*/  IADD3 R39, -R39, UR17, RZ ;  /* 0x0000001127277c10 */ /* 0x000fe2000fffe1ff */
[----:B------:R-:W-:Y:S02]  /*0530*/  IMAD.IADD R9, R9, 0x1, R0 ;  /* 0x0000000109097824 */ /* 0x000fe400078e0200 */
[----:B------:R-:W-:Y:S01]  /*0540*/  IMAD R5, R6, UR6, RZ ;  /* 0x0000000606057c24 */ /* 0x000fe2000f8e02ff */
[----:B------:R-:W-:Y:S01]  /*0550*/  IADD3 R4, P0, R3, R2, RZ ;  /* 0x0000000203047210 */ /* 0x000fe20007f1e0ff */
[----:B------:R-:W-:-:S03]  /*0560*/  IMAD.WIDE.U32 R8, R2, UR6, R8 ;  /* 0x0000000602087c25 */ /* 0x000fc6000f8e0008 */
[----:B------:R-:W-:Y:S01]  /*0570*/  LEA.HI.X.SX32 R3, R3, R6, 0x1, P0 ;  /* 0x0000000603037211 */ /* 0x000fe200000f0eff */
[C---:B------:R-:W-:Y:S01]  /*0580*/  IMAD R5, R2.reuse, UR7, R5 ;  /* 0x0000000702057c24 */ /* 0x040fe2000f8e0205 */
[----:B------:R-:W-:Y:S01]  /*0590*/  ULDC.64 UR6, c[0x0][0x280] ;  /* 0x0000a00000067ab9 */ /* 0x000fe20000000a00 */
[----:B------:R-:W-:Y:S01]  /*05a0*/  VIADD R0, R2, 0x10 ;  /* 0x0000001002007836 */ /* 0x000fe20000000000 */
[----:B------:R-:W-:Y:S01]  /*05b0*/  LEA R6, P1, R8, UR6, 0x1 ;  /* 0x0000000608067c11 */ /* 0x000fe2000f8208ff */
[----:B------:R-:W-:Y:S01]  /*05c0*/  IMAD.IADD R5, R9, 0x1, R5 ;  /* 0x0000000109057824 */ /* 0x000fe200078e0205 */
[----:B------:R-:W-:Y:S02]  /*05d0*/  LEA R10, P0, R4, UR4, 0x2 ;  /* 0x00000004040a7c11 */ /* 0x000fe4000f8010ff */
[----:B------:R-:W-:Y:S01]  /*05e0*/  ISETP.GE.OR P3, PT, R0, R39, P4 ;  /* 0x000000270000720c */ /* 0x000fe20002766670 */
[----:B------:R-:W-:Y:S01]  /*05f0*/  VIADD R0, R2, 0x20 ;  /* 0x0000002002007836 */ /* 0x000fe20000000000 */
[----:B------:R-:W-:-:S02]  /*0600*/  LEA.HI.X R7, R8, UR7, R5, 0x1, P1 ;  /* 0x0000000708077c11 */ /* 0x000fc400088f0c05 */
[----:B------:R-:W-:Y:S02]  /*0610*/  IADD3 R8, P1, R6, UR10, RZ ;  /* 0x0000000a06087c10 */ /* 0x000fe4000ff3e0ff */
[----:B------:R-:W-:Y:S01]  /*0620*/  LEA.HI.X R11, R4, UR5, R3, 0x2, P0 ;  /* 0x00000005040b7c11 */ /* 0x000fe200080f1403 */
[----:B------:R1:W-:Y:S01]  /*0630*/  STG.E.128 desc[UR18][R6.64], RZ ;  /* 0x000000ff06007986 */ /* 0x0003e2000c101d12 */
[-C--:B------:R-:W-:Y:S02]  /*0640*/  ISETP.GE.OR P2, PT, R0, R39.reuse, P4 ;  /* 0x000000270000720c */ /* 0x080fe40002746670 */
[CC--:B------:R-:W-:Y:S01]  /*0650*/  ISETP.GE.OR P0, PT, R2.reuse, R39.reuse, P4 ;  /* 0x000000270200720c */ /* 0x0c0fe20002706670 */
[----:B------:R-:W-:Y:S01]  /*0660*/  VIADD R2, R2, 0x30 ;  /* 0x0000003002027836 */ /* 0x000fe20000000000 */
[----:B------:R-:W-:Y:S01]  /*0670*/  IADD3.X R9, R7, UR8, RZ, P1, !PT ;  /* 0x0000000807097c10 */ /* 0x000fe20008ffe4ff */
[----:B------:R-:W-:Y:S01]  /*0680*/  @!P3 IMAD.MOV.U32 R5, RZ, RZ, 0x7f800000 ;  /* 0x7f800000ff05b424 */ /* 0x000fe200078e00ff */
[----:B------:R-:W-:Y:S01]  /*0690*/  IADD3 R16, P1, R8, UR10, RZ ;  /* 0x0000000a08107c10 */ /* 0x000fe2000ff3e0ff */
[----:B------:R1:W-:Y:S01]  /*06a0*/  STG.E.128 desc[UR18][R6.64+0x80], RZ ;  /* 0x000080ff06007986 */ /* 0x0003e2000c101d12 */
[----:B------:R-:W-:-:S02]  /*06b0*/  ISETP.GE.OR P4, PT, R2, R39, P4 ;  /* 0x000000270200720c */ /* 0x000fc40002786670 */
[----:B------:R-:W-:Y:S01]  /*06c0*/  IADD3.X R17, R9, UR8, RZ, P1, !PT ;  /* 0x0000000809117c10 */ /* 0x000fe20008ffe4ff */
[----:B------:R1:W-:Y:S01]  /*06d0*/  STG.E.128 desc[UR18][R8.64], RZ ;  /* 0x000000ff08007986 */ /* 0x0003e2000c101d12 */
[----:B------:R-:W-:Y:S01]  /*06e0*/  IADD3 R14, P1, R16, UR10, RZ ;  /* 0x0000000a100e7c10 */ /* 0x000fe2000ff3e0ff */
[----:B------:R-:W-:Y:S02]  /*06f0*/  @!P2 IMAD.MOV.U32 R3, RZ, RZ, 0x7f800000 ;  /* 0x7f800000ff03a424 */ /* 0x000fe400078e00ff */
[----:B------:R-:W-:Y:S01]  /*0700*/  @!P0 IMAD.MOV.U32 R13, RZ, RZ, 0x7f800000 ;  /* 0x7f800000ff0d8424 */ /* 0x000fe200078e00ff */
[----:B------:R-:W-:Y:S01]  /*0710*/  IADD3.X R15, R17, UR8, RZ, P1, !PT ;  /* 0x00000008110f7c10 */ /* 0x000fe20008ffe4ff */
[----:B------:R1:W-:Y:S04]  /*0720*/  STG.E.128 desc[UR18][R8.64+0x80], RZ ;  /* 0x000080ff08007986 */ /* 0x0003e8000c101d12 */
[----:B------:R1:W-:Y:S04]  /*0730*/  STG.E.128 desc[UR18][R16.64], RZ ;  /* 0x000000ff10007986 */ /* 0x0003e8000c101d12 */
[----:B------:R1:W-:Y:S04]  /*0740*/  STG.E.128 desc[UR18][R16.64+0x80], RZ ;  /* 0x000080ff10007986 */ /* 0x0003e8000c101d12 */
[----:B------:R1:W-:Y:S04]  /*0750*/  STG.E.128 desc[UR18][R14.64], RZ ;  /* 0x000000ff0e007986 */ /* 0x0003e8000c101d12 */
[----:B------:R1:W-:Y:S04]  /*0760*/  STG.E.128 desc[UR18][R14.64+0x80], RZ ;  /* 0x000080ff0e007986 */ /* 0x0003e8000c101d12 */
[----:B------:R1:W-:Y:S04]  /*0770*/  @!P0 STG.E desc[UR18][R10.64], R13 ;  /* 0x0000000d0a008986 */ /* 0x0003e8000c101912 */
[----:B------:R1:W-:Y:S04]  /*0780*/  @!P3 STG.E desc[UR18][R10.64+0x40], R5 ;  /* 0x000040050a00b986 */ /* 0x0003e8000c101912 */
[----:B------:R1:W-:Y:S01]  /*0790*/  @!P2 STG.E desc[UR18][R10.64+0x80], R3 ;  /* 0x000080030a00a986 */ /* 0x0003e2000c101912 */
[----:B------:R-:W-:Y:S05]  /*07a0*/  @P4 EXIT ;  /* 0x000000000000494d */ /* 0x000fea0003800000 */
[----:B-1----:R-:W-:-:S05]  /*07b0*/  MOV R3, 0x7f800000 ;  /* 0x7f80000000037802 */ /* 0x002fca0000000f00 */
[----:B------:R-:W-:Y:S01]  /*07c0*/  STG.E desc[UR18][R10.64+0xc0], R3 ;  /* 0x0000c0030a007986 */ /* 0x000fe2000c101912 */
[----:B------:R-:W-:Y:S05]  /*07d0*/  EXIT ;  /* 0x000000000000794d */ /* 0x000fea0003800000 */
.L_x_2310:
[----:B------:R-:W1:Y:S01]  /*07e0*/  LDC.64 R2, c[0x0][0x368] ;  /* 0x0000da00ff027b82 */ /* 0x000e620000000a00 */
[----:B------:R-:W-:Y:S01]  /*07f0*/  IMAD.MOV.U32 R13, RZ, RZ, R12 ;  /* 0x000000ffff0d7224 */ /* 0x000fe200078e000c */
[----:B------:R-:W-:Y:S01]  /*0800*/  ULDC.64 UR4, c[0x0][0x370] ;  /* 0x0000dc0000047ab9 */ /* 0x000fe20000000a00 */
[----:B-1----:R-:W-:-:S04]  /*0810*/  ISETP.NE.U32.AND P0, PT, R2, RZ, PT ;  /* 0x000000ff0200720c */ /* 0x002fc80003f05070 */
[----:B------:R-:W-:-:S13]  /*0820*/  ISETP.NE.AND.EX P0, PT, R3, RZ, PT, P0 ;  /* 0x000000ff0300720c */ /* 0x000fda0003f05300 */
[----:B------:R-:W1:Y:S02]  /*0830*/  @P0 LDC.64 R2, c[0x0][0x368] ;  /* 0x0000da00ff020b82 */ /* 0x000e640000000a00 */
[----:B-1----:R-:W-:-:S05]  /*0840*/  @P0 IMAD.WIDE R2, R12, 0x4, R2 ;  /* 0x000000040c020825 */ /* 0x002fca00078e0202 */
[----:B------:R1:W5:Y:S01]  /*0850*/  @P0 LDG.E R13, desc[UR18][R2.64] ;  /* 0x00000012020d0981 */ /* 0x000362000c1e1900 */
[----:B------:R-:W-:Y:S02]  /*0860*/  ISETP.NE.U32.AND P0, PT, RZ, UR4, PT ;  /* 0x00000004ff007c0c */ /* 0x000fe4000bf05070 */
[----:B------:R-:W-:Y:S02]  /*0870*/  CS2R R236, SRZ ;  /* 0x0000000000ec7805 */ /* 0x000fe4000001ff00 */
[----:B------:R-:W-:Y:S02]  /*0880*/  PLOP3.LUT P6, PT, PT, PT, PT, 0x80, 0x0 ;  /* 0x000000000000781c */ /* 0x000fe40003fcf070 */
[----:B------:R-:W-:-:S13]  /*0890*/  ISETP.NE.AND.EX P0, PT, RZ, UR5, PT, P0 ;  /* 0x00000005ff007c0c */ /* 0x000fda000bf05300 */
[----:B------:R-:W-:Y:S05]  /*08a0*/  @!P0 BRA `(.L_x_2311) ;  /* 0x0000000000248947 */ /* 0x000fea0003800000 */
[----:B-1----:R-:W1:Y:S01]  /*08b0*/  LDC.64 R2, c[0x0][0x378] ;  /* 0x0000de00ff027b82 */ /* 0x002e620000000a00 */
[----:B------:R-:W-:Y:S02]  /*08c0*/  SHF.R.S32.HI R5, RZ, 0x1f, R12 ;  /* 0x0000001fff057819 */ /* 0x000fe4000001140c */
[----:B------:R-:W-:-:S03]  /*08d0*/  PLOP3.LUT P6, PT, PT, PT, PT, 0x8, 0x0 ;  /* 0x000000000000781c */ /* 0x000fc60003fce170 */
[-C--:B-1----:R-:W-:Y:S02]  /*08e0*/  IMAD R0, R5, R2.reuse, RZ ;  /* 0x0000000205007224 */ /* 0x082fe400078e02ff */
[----:B------:R-:W-:-:S04]  /*08f0*/  IMAD.WIDE.U32 R4, R12, R2, RZ ;  /* 0x000000020c047225 */ /* 0x000fc800078e00ff */
[----:B------:R-:W-:Y:S01]  /*0900*/  IMAD R3, R12, R3, R0 ;  /* 0x000000030c037224 */ /* 0x000fe200078e0200 */
[----:B------:R-:W-:-:S04]  /*0910*/  LEA R236, P0, R4, UR4, 0x2 ;  /* 0x0000000404ec7c11 */ /* 0x000fc8000f8010ff */
[----:B------:R-:W-:-:S04]  /*0920*/  IADD3 R3, R5, R3, RZ ;  /* 0x0000000305037210 */ /* 0x000fc80007ffe0ff */
[----:B------:R-:W-:-:S07]  /*0930*/  LEA.HI.X R237, R4, UR5, R3, 0x2, P0 ;  /* 0x0000000504ed7c11 */ /* 0x000fce00080f1403 */
.L_x_2311:
[----:B------:R-:W-:Y:S05]  /*0940*/  @P6 BRA `(.L_x_2312) ;  /* 0x00000004003c6947 */ /* 0x000fea0003800000 */
[----:B-1----:R-:W1:Y:S01]  /*0950*/  LDC R3, c[0x0][0x380] ;  /* 0x0000e000ff037b82 */ /* 0x002e620000000800 */
[----:B------:R-:W-:Y:S01]  /*0960*/  LEA R10, R36, 0xffffff80, 0x7 ;  /* 0xffffff80240a7811 */ /* 0x000fe200078e38ff */
[----:B------:R-:W-:Y:S01]  /*0970*/  IMAD.MOV.U32 R14, RZ, RZ, RZ ;  /* 0x000000ffff0e7224 */ /* 0x000fe200078e00ff */
[----:B------:R-:W-:Y:S01]  /*0980*/  ULDC.64 UR8, c[0x0][0x230] ;  /* 0x00008c0000087ab9 */ /* 0x000fe20000000a00 */
[----:B------:R-:W-:Y:S01]  /*0990*/  ULDC.64 UR6, c[0x0][0x248] ;  /* 0x0000920000067ab9 */ /* 0x000fe20000000a00 */
[----:B------:R-:W-:Y:S01]  /*09a0*/  IABS R0, R10 ;  /* 0x0000000a00007213 */ /* 0x000fe20000000000 */
[----:B------:R-:W-:Y:S01]  /*09b0*/  ULDC.64 UR4, c[0x0][0x238] ;  /* 0x00008e0000047ab9 */ /* 0x000fe20000000a00 */
[----:B------:R-:W-:Y:S01]  /*09c0*/  ULDC.64 UR10, c[0x0][0x260] ;  /* 0x00009800000a7ab9 */ /* 0x000fe20000000a00 */
[----:B-1----:R-:W-:-:S04]  /*09d0*/  IABS R4, R3 ;  /* 0x0000000300047213 */ /* 0x002fc80000000000 */
[----:B-----5:R-:W1:Y:S08]  /*09e0*/  I2F.RP R13, R4 ;  /* 0x00000004000d7306 */ /* 0x020e700000209400 */
[----:B-1----:R-:W1:Y:S02]  /*09f0*/  MUFU.RCP R8, R13 ;  /* 0x0000000d00087308 */ /* 0x002e640000001000 */
[----:B-1----:R-:W-:-:S06]  /*0a00*/  IADD3 R8, R8, 0xffffffe, RZ ;  /* 0x0ffffffe08087810 */ /* 0x002fcc0007ffe0ff */
[----:B------:R-:W1:Y:S02]  /*0a10*/  F2I.FTZ.U32.TRUNC.NTZ R9, R8 ;  /* 0x0000000800097305 */ /* 0x000e64000021f000 */
[----:B-1----:R-:W-:Y:S01]  /*0a20*/  IMAD.MOV R5, RZ, RZ, -R9 ;  /* 0x000000ffff057224 */ /* 0x002fe200078e0a09 */
[----:B------:R-:W-:-:S03]  /*0a30*/  MOV R8, RZ ;  /* 0x000000ff00087202 */ /* 0x000fc60000000f00 */
        /* <DEDUP_REMOVED lines=8> */
[-C--:B------:R-:W-:Y:S01]  /*0ac0*/  @!P1 IADD3 R5, R5, -R4.reuse, RZ ;  /* 0x8000000405059210 */ /* 0x080fe20007ffe0ff */
[----:B------:R-:W-:Y:S01]  /*0ad0*/  @!P1 VIADD R2, R2, 0x1 ;  /* 0x0000000102029836 */ /* 0x000fe20000000000 */
[----:B------:R-:W-:Y:S02]  /*0ae0*/  ISETP.NE.AND P1, PT, R3, RZ, PT ;  /* 0x000000ff0300720c */ /* 0x000fe40003f25270 */
[----:B------:R-:W-:-:S13]  /*0af0*/  ISETP.GE.U32.AND P2, PT, R5, R4, PT ;  /* 0x000000040500720c */ /* 0x000fda0003f46070 */
[----:B------:R-:W-:-:S05]  /*0b00*/  @P2 IADD3 R2, R2, 0x1, RZ ;  /* 0x0000000102022810 */ /* 0x000fca0007ffe0ff */
[----:B------:R-:W-:Y:S02]  /*0b10*/  IMAD.MOV.U32 R5, RZ, RZ, R2 ;  /* 0x000000ffff057224 */ /* 0x000fe400078e0002 */
[----:B------:R-:W1:Y:S03]  /*0b20*/  LDC R2, c[0x0][0x278] ;  /* 0x00009e00ff027b82 */ /* 0x000e660000000800 */
[----:B------:R-:W-:Y:S02]  /*0b30*/  @!P0 IADD3 R5, -R5, RZ, RZ ;  /* 0x000000ff05058210 */ /* 0x000fe40007ffe1ff */
[----:B------:R-:W-:-:S05]  /*0b40*/  @!P1 LOP3.LUT R5, RZ, R3, RZ, 0x33, !PT ;  /* 0x00000003ff059212 */ /* 0x000fca00078e33ff */
[----:B------:R-:W-:-:S06]  /*0b50*/  IMAD.WIDE R18, R5, 0x4, R236 ;  /* 0x0000000405127825 */ /* 0x000fcc00078e02ec */
[----:B------:R-:W3:Y:S01]  /*0b60*/  LDG.E R18, desc[UR18][R18.64] ;  /* 0x0000001212127981 */ /* 0x000ee2000c1e1900 */
[----:B------:R-:W-:-:S05]  /*0b70*/  IADD3 R5, -R5, RZ, RZ ;  /* 0x000000ff05057210 */ /* 0x000fca0007ffe1ff */
[----:B------:R-:W-:Y:S01]  /*0b80*/  IMAD R10, R3, R5, R10 ;  /* 0x00000005030a7224 */ /* 0x000fe200078e020a */
[----:B-1----:R-:W-:-:S04]  /*0b90*/  IABS R0, R2 ;  /* 0x0000000200007213 */ /* 0x002fc80000000000 */
[----:B------:R-:W1:Y:S08]  /*0ba0*/  I2F.RP R9, R0 ;  /* 0x0000000000097306 */ /* 0x000e700000209400 */
[----:B-1----:R-:W1:Y:S02]  /*0bb0*/  MUFU.RCP R13, R9 ;  /* 0x00000009000d7308 */ /* 0x002e640000001000 */
[----:B-1----:R-:W-:-:S06]  /*0bc0*/  VIADD R13, R13, 0xffffffe ;  /* 0x0ffffffe0d0d7836 */ /* 0x002fcc0000000000 */
[----:B------:R-:W1:Y:S02]  /*0bd0*/  F2I.FTZ.U32.TRUNC.NTZ R15, R13 ;  /* 0x0000000d000f7305 */ /* 0x000e64000021f000 */
[----:B-1----:R-:W-:-:S05]  /*0be0*/  IADD3 R4, RZ, -R15, RZ ;  /* 0x8000000fff047210 */ /* 0x002fca0007ffe0ff */
[----:B------:R-:W-:Y:S01]  /*0bf0*/  IMAD R8, R4, R0, RZ ;  /* 0x0000000004087224 */ /* 0x000fe200078e02ff */
[----:B------:R-:W-:-:S03]  /*0c00*/  IABS R4, R11 ;  /* 0x0000000b00047213 */ /* 0x000fc60000000000 */
[----:B------:R-:W-:-:S06]  /*0c10*/  IMAD.HI.U32 R15, R15, R8, R14 ;  /* 0x000000080f0f7227 */ /* 0x000fcc00078e000e */
[----:B------:R-:W-:-:S05]  /*0c20*/  IMAD.HI.U32 R14, R15, R4, RZ ;  /* 0x000000040f0e7227 */ /* 0x000fca00078e00ff */
[----:B------:R-:W-:-:S05]  /*0c30*/  IADD3 R9, -R14, RZ, RZ ;  /* 0x000000ff0e097210 */ /* 0x000fca0007ffe1ff */
[----:B------:R-:W-:-:S05]  /*0c40*/  IMAD R9, R0, R9, R4 ;  /* 0x0000000900097224 */ /* 0x000fca00078e0204 */
[----:B------:R-:W-:-:S13]  /*0c50*/  ISETP.GT.U32.AND P0, PT, R0, R9, PT ;  /* 0x000000090000720c */ /* 0x000fda0003f04070 */
[----:B------:R-:W-:Y:S02]  /*0c60*/  @!P0 IMAD.IADD R9, R9, 0x1, -R0 ;  /* 0x0000000109098824 */ /* 0x000fe400078e0a00 */
[----:B------:R-:W-:-:S03]  /*0c70*/  @!P0 VIADD R14, R14, 0x1 ;  /* 0x000000010e0e8836 */ /* 0x000fc60000000000 */
[----:B------:R-:W-:Y:S02]  /*0c80*/  ISETP.GE.U32.AND P1, PT, R9, R0, PT ;  /* 0x000000000900720c */ /* 0x000fe40003f26070 */
[----:B------:R-:W-:-:S04]  /*0c90*/  LOP3.LUT R0, R11, R2, RZ, 0x3c, !PT ;  /* 0x000000020b007212 */ /* 0x000fc800078e3cff */
[----:B------:R-:W-:Y:S02]  /*0ca0*/  ISETP.GE.AND P0, PT, R0, RZ, PT ;  /* 0x000000ff0000720c */ /* 0x000fe40003f06270 */
[----:B------:R-:W-:-:S05]  /*0cb0*/  SHF.R.S32.HI R0, RZ, 0x1f, R10 ;  /* 0x0000001fff007819 */ /* 0x000fca000001140a */
[----:B------:R-:W-:Y:S01]  /*0cc0*/  @P1 IADD3 R14, R14, 0x1, RZ ;  /* 0x000000010e0e1810 */ /* 0x000fe20007ffe0ff */
[----:B------:R-:W-:Y:S01]  /*0cd0*/  IMAD R5, R0, UR6, RZ ;  /* 0x0000000600057c24 */ /* 0x000fe2000f8e02ff */
[----:B------:R-:W-:-:S03]  /*0ce0*/  ISETP.NE.AND P1, PT, R2, RZ, PT ;  /* 0x000000ff0200720c */ /* 0x000fc60003f25270 */
[----:B------:R-:W-:Y:S02]  /*0cf0*/  IMAD R5, R10, UR7, R5 ;  /* 0x000000070a057c24 */ /* 0x000fe4000f8e0205 */
[----:B------:R-:W-:-:S08]  /*0d00*/  @!P0 IMAD.MOV R14, RZ, RZ, -R14 ;  /* 0x000000ffff0e8224 */ /* 0x000fd000078e0a0e */
[----:B------:R-:W-:Y:S02]  /*0d10*/  @!P1 LOP3.LUT R14, RZ, R2, RZ, 0x33, !PT ;  /* 0x00000002ff0e9212 */ /* 0x000fe400078e33ff */
[----:B---3--:R-:W-:Y:S01]  /*0d20*/  SHF.R.S32.HI R17, RZ, 0x1f, R18 ;  /* 0x0000001fff117819 */ /* 0x008fe20000011412 */
[----:B------:R-:W-:-:S04]  /*0d30*/  IMAD.WIDE.U32 R8, R18, UR8, RZ ;  /* 0x0000000812087c25 */ /* 0x000fc8000f8e00ff */
[C---:B------:R-:W-:Y:S02]  /*0d40*/  IMAD R3, R17.reuse, UR8, RZ ;  /* 0x0000000811037c24 */ /* 0x040fe4000f8e02ff */
[----:B------:R-:W-:Y:S02]  /*0d50*/  IMAD R17, R17, UR4, RZ ;  /* 0x0000000411117c24 */ /* 0x000fe4000f8e02ff */
[C---:B------:R-:W-:Y:S02]  /*0d60*/  IMAD R3, R18.reuse, UR9, R3 ;  /* 0x0000000912037c24 */ /* 0x040fe4000f8e0203 */
[C---:B------:R-:W-:Y:S02]  /*0d70*/  IMAD R17, R18.reuse, UR5, R17 ;  /* 0x0000000512117c24 */ /* 0x040fe4000f8e0211 */
[----:B------:R-:W-:Y:S01]  /*0d80*/  IMAD.WIDE.U32 R18, R18, UR4, RZ ;  /* 0x0000000412127c25 */ /* 0x000fe2000f8e00ff */
[----:B------:R-:W-:-:S03]  /*0d90*/  IADD3 R9, R9, R3, RZ ;  /* 0x0000000309097210 */ /* 0x000fc60007ffe0ff */
[----:B------:R-:W-:Y:S02]  /*0da0*/  IMAD.IADD R17, R19, 0x1, R17 ;  /* 0x0000000113117824 */ /* 0x000fe400078e0211 */
[----:B------:R-:W-:Y:S01]  /*0db0*/  IMAD.WIDE.U32 R2, R10, UR6, R8 ;  /* 0x000000060a027c25 */ /* 0x000fe2000f8e0008 */
[----:B------:R-:W-:-:S04]  /*0dc0*/  SHF.R.S32.HI R9, RZ, 0x1f, R14 ;  /* 0x0000001fff097819 */ /* 0x000fc8000001140e */
[----:B------:R-:W-:Y:S01]  /*0dd0*/  IADD3 R3, R3, R5, RZ ;  /* 0x0000000503037210 */ /* 0x000fe20007ffe0ff */
[----:B------:R-:W-:-:S04]  /*0de0*/  IMAD R15, R9, UR10, RZ ;  /* 0x0000000a090f7c24 */ /* 0x000fc8000f8e02ff */
[C---:B------:R-:W-:Y:S02]  /*0df0*/  IMAD R15, R14.reuse, UR11, R15 ;  /* 0x0000000b0e0f7c24 */ /* 0x040fe4000f8e020f */
[----:B------:R-:W-:-:S05]  /*0e00*/  IMAD.WIDE.U32 R2, R14, UR10, R2 ;  /* 0x0000000a0e027c25 */ /* 0x000fca000f8e0002 */
[----:B------:R-:W-:Y:S02]  /*0e10*/  IADD3 R15, R3, R15, RZ ;  /* 0x0000000f030f7210 */ /* 0x000fe40007ffe0ff */
[----:B------:R-:W-:Y:S01]  /*0e20*/  MOV R16, R2 ;  /* 0x0000000200107202 */ /* 0x000fe20000000f00 */
[----:B------:R-:W-:Y:S06]  /*0e30*/  BRA `(.L_x_2313) ;  /* 0x0000000000e87947 */ /* 0x000fec0003800000 */
.L_x_2312:
[----:B------:R-:W1:Y:S01]  /*0e40*/  LDC R16, c[0x0][0x278] ;  /* 0x00009e00ff107b82 */ /* 0x000e620000000800 */
[----:B------:R-:W-:Y:S01]  /*0e50*/  LEA R10, R36, 0xffffff80, 0x7 ;  /* 0xffffff80240a7811 */ /* 0x000fe200078e38ff */
[----:B------:R-:W-:Y:S01]  /*0e60*/  ULDC.64 UR6, c[0x0][0x248] ;  /* 0x0000920000067ab9 */ /* 0x000fe20000000a00 */
[----:B------:R-:W-:Y:S01]  /*0e70*/  SHF.R.S32.HI R15, RZ, 0x1f, R19 ;  /* 0x0000001fff0f7819 */ /* 0x000fe20000011413 */
[----:B------:R-:W-:Y:S01]  /*0e80*/  ULDC.64 UR8, c[0x0][0x230] ;  /* 0x00008c0000087ab9 */ /* 0x000fe20000000a00 */
[----:B------:R-:W-:Y:S02]  /*0e90*/  IADD3 R20, P1, R19, R10, RZ ;  /* 0x0000000a13147210 */ /* 0x000fe40007f3e0ff */
[----:B-1----:R-:W-:-:S04]  /*0ea0*/  IABS R3, R16 ;  /* 0x0000001000037213 */ /* 0x002fc80000000000 */
[----:B------:R-:W1:Y:S08]  /*0eb0*/  I2F.RP R8, R3 ;  /* 0x0000000300087306 */ /* 0x000e700000209400 */
[----:B-1----:R-:W1:Y:S02]  /*0ec0*/  MUFU.RCP R4, R8 ;  /* 0x0000000800047308 */ /* 0x002e640000001000 */
[----:B-1----:R-:W-:Y:S01]  /*0ed0*/  IADD3 R4, R4, 0xffffffe, RZ ;  /* 0x0ffffffe04047810 */ /* 0x002fe20007ffe0ff */
[----:B------:R-:W1:Y:S05]  /*0ee0*/  LDC.64 R8, c[0x0][0x250] ;  /* 0x00009400ff087b82 */ /* 0x000e6a0000000a00 */
[----:B------:R-:W3:Y:S02]  /*0ef0*/  F2I.FTZ.U32.TRUNC.NTZ R5, R4 ;  /* 0x0000000400057305 */ /* 0x000ee4000021f000 */
[----:B---3--:R-:W-:Y:S01]  /*0f00*/  IADD3 R0, RZ, -R5, RZ ;  /* 0x80000005ff007210 */ /* 0x008fe20007ffe0ff */
[----:B------:R-:W-:-:S04]  /*0f10*/  IMAD.MOV.U32 R4, RZ, RZ, RZ ;  /* 0x000000ffff047224 */ /* 0x000fc800078e00ff */
[----:B------:R-:W-:Y:S01]  /*0f20*/  IMAD R2, R0, R3, RZ ;  /* 0x0000000300027224 */ /* 0x000fe200078e02ff */
[----:B------:R-:W-:Y:S01]  /*0f30*/  IABS R0, R11 ;  /* 0x0000000b00007213 */ /* 0x000fe20000000000 */
[----:B-1----:R-:W-:Y:S02]  /*0f40*/  IMAD R18, R15, R8, RZ ;  /* 0x000000080f127224 */ /* 0x002fe400078e02ff */
[----:B------:R-:W-:Y:S01]  /*0f50*/  IMAD.HI.U32 R5, R5, R2, R4 ;  /* 0x0000000205057227 */ /* 0x000fe200078e0004 */
[----:B------:R-:W-:-:S03]  /*0f60*/  MOV R2, R0 ;  /* 0x0000000000027202 */ /* 0x000fc60000000f00 */
[----:B------:R-:W-:Y:S02]  /*0f70*/  IMAD R9, R19, R9, R18 ;  /* 0x0000000913097224 */ /* 0x000fe400078e0212 */
[----:B------:R-:W-:Y:S02]  /*0f80*/  IMAD.HI.U32 R14, R5, R2, RZ ;  /* 0x00000002050e7227 */ /* 0x000fe400078e00ff */
[----:B------:R-:W1:Y:S02]  /*0f90*/  LDC.64 R4, c[0x0][0x260] ;  /* 0x00009800ff047b82 */ /* 0x000e640000000a00 */
[----:B------:R-:W-:Y:S02]  /*0fa0*/  IMAD.MOV R0, RZ, RZ, -R14 ;  /* 0x000000ffff007224 */ /* 0x000fe400078e0a0e */
[----:B------:R-:W-:-:S04]  /*0fb0*/  IMAD.WIDE.U32 R22, R19, R8, RZ ;  /* 0x0000000813167225 */ /* 0x000fc800078e00ff */
[----:B------:R-:W-:Y:S01]  /*0fc0*/  IMAD R0, R3, R0, R2 ;  /* 0x0000000003007224 */ /* 0x000fe200078e0202 */
[----:B------:R-:W-:Y:S02]  /*0fd0*/  LOP3.LUT R2, R11, R16, RZ, 0x3c, !PT ;  /* 0x000000100b027212 */ /* 0x000fe400078e3cff */
[----:B------:R-:W-:Y:S02]  /*0fe0*/  IADD3 R23, R23, R9, RZ ;  /* 0x0000000917177210 */ /* 0x000fe40007ffe0ff */
[----:B------:R-:W-:-:S13]  /*0ff0*/  ISETP.GT.U32.AND P0, PT, R3, R0, PT ;  /* 0x000000000300720c */ /* 0x000fda0003f04070 */
[-C--:B------:R-:W-:Y:S01]  /*1000*/  @!P0 IADD3 R0, R0, -R3.reuse, RZ ;  /* 0x8000000300008210 */ /* 0x080fe20007ffe0ff */
[----:B------:R-:W-:Y:S01]  /*1010*/  @!P0 VIADD R14, R14, 0x1 ;  /* 0x000000010e0e8836 */ /* 0x000fe20000000000 */
[----:B------:R-:W-:Y:S02]  /*1020*/  ISETP.NE.AND P0, PT, R16, RZ, PT ;  /* 0x000000ff1000720c */ /* 0x000fe40003f05270 */
[----:B------:R-:W-:Y:S02]  /*1030*/  ISETP.GE.U32.AND P2, PT, R0, R3, PT ;  /* 0x000000030000720c */ /* 0x000fe40003f46070 */
[----:B------:R-:W-:-:S04]  /*1040*/  SHF.R.S32.HI R0, RZ, 0x1f, R10 ;  /* 0x0000001fff007819 */ /* 0x000fc8000001140a */
[----:B------:R-:W-:Y:S02]  /*1050*/  IADD3.X R17, R15, R0, RZ, P1, !PT ;  /* 0x000000000f117210 */ /* 0x000fe40000ffe4ff */
[----:B------:R-:W-:Y:S02]  /*1060*/  ISETP.GE.AND P1, PT, R2, RZ, PT ;  /* 0x000000ff0200720c */ /* 0x000fe40003f26270 */
[----:B------:R-:W3:Y:S01]  /*1070*/  LDC.64 R2, c[0x0][0x238] ;  /* 0x00008e00ff027b82 */ /* 0x000ee20000000a00 */
[----:B------:R-:W-:Y:S01]  /*1080*/  IMAD R17, R17, UR6, RZ ;  /* 0x0000000611117c24 */ /* 0x000fe2000f8e02ff */
[----:B-----5:R-:W-:Y:S02]  /*1090*/  SHF.R.S32.HI R15, RZ, 0x1f, R13 ;  /* 0x0000001fff0f7819 */ /* 0x020fe4000001140d */
[----:B------:R-:W-:Y:S01]  /*10a0*/  @P2 IADD3 R14, R14, 0x1, RZ ;  /* 0x000000010e0e2810 */ /* 0x000fe20007ffe0ff */
[C---:B------:R-:W-:Y:S02]  /*10b0*/  IMAD R17, R20.reuse, UR7, R17 ;  /* 0x0000000714117c24 */ /* 0x040fe4000f8e0211 */
[----:B------:R-:W-:-:S04]  /*10c0*/  IMAD.WIDE.U32 R20, R20, UR6, RZ ;  /* 0x0000000614147c25 */ /* 0x000fc8000f8e00ff */
[----:B------:R-:W-:Y:S01]  /*10d0*/  @!P1 IMAD.MOV R14, RZ, RZ, -R14 ;  /* 0x000000ffff0e9224 */ /* 0x000fe200078e0a0e */
[----:B------:R-:W-:Y:S01]  /*10e0*/  IADD3 R21, R21, R17, RZ ;  /* 0x0000001115157210 */ /* 0x000fe20007ffe0ff */
[----:B------:R-:W-:Y:S01]  /*10f0*/  IMAD R18, R15, UR8, RZ ;  /* 0x000000080f127c24 */ /* 0x000fe2000f8e02ff */
[----:B------:R-:W-:-:S03]  /*1100*/  @!P0 LOP3.LUT R14, RZ, R16, RZ, 0x33, !PT ;  /* 0x00000010ff0e8212 */ /* 0x000fc600078e33ff */
[C---:B------:R-:W-:Y:S01]  /*1110*/  IMAD R18, R13.reuse, UR9, R18 ;  /* 0x000000090d127c24 */ /* 0x040fe2000f8e0212 */
[----:B------:R-:W-:Y:S01]  /*1120*/  SHF.R.S32.HI R9, RZ, 0x1f, R14 ;  /* 0x0000001fff097819 */ /* 0x000fe2000001140e */
[----:B------:R-:W-:-:S04]  /*1130*/  IMAD.WIDE.U32 R20, R13, UR8, R20 ;  /* 0x000000080d147c25 */ /* 0x000fc8000f8e0014 */
[----:B---3--:R-:W-:Y:S01]  /*1140*/  IMAD R8, R15, R2, RZ ;  /* 0x000000020f087224 */ /* 0x008fe200078e02ff */
[----:B------:R-:W-:Y:S01]  /*1150*/  IADD3 R21, R21, R18, RZ ;  /* 0x0000001215157210 */ /* 0x000fe20007ffe0ff */
[----:B------:R-:W-:-:S04]  /*1160*/  IMAD.WIDE.U32 R18, R13, R2, R22 ;  /* 0x000000020d127225 */ /* 0x000fc800078e0016 */
[----:B------:R-:W-:Y:S02]  /*1170*/  IMAD R3, R13, R3, R8 ;  /* 0x000000030d037224 */ /* 0x000fe400078e0208 */
[-C--:B-1----:R-:W-:Y:S02]  /*1180*/  IMAD R8, R9, R4.reuse, RZ ;  /* 0x0000000409087224 */ /* 0x082fe400078e02ff */
[----:B------:R-:W-:-:S04]  /*1190*/  IMAD.WIDE.U32 R20, R14, R4, R20 ;  /* 0x000000040e147225 */ /* 0x000fc800078e0014 */
[----:B------:R-:W-:Y:S01]  /*11a0*/  IMAD R5, R14, R5, R8 ;  /* 0x000000050e057224 */ /* 0x000fe200078e0208 */
[----:B------:R-:W-:Y:S01]  /*11b0*/  MOV R16, R20 ;  /* 0x0000001400107202 */ /* 0x000fe20000000f00 */
[----:B------:R-:W-:-:S03]  /*11c0*/  IMAD.IADD R17, R19, 0x1, R3 ;  /* 0x0000000113117824 */ /* 0x000fc600078e0203 */
[----:B------:R-:W-:-:S07]  /*11d0*/  IADD3 R15, R21, R5, RZ ;  /* 0x00000005150f7210 */ /* 0x000fce0007ffe0ff */
.L_x_2313:
[----:B--2---:R-:W-:Y:S01]  /*11e0*/  SHF.R.S32.HI R8, RZ, 0x1f, R7 ;  /* 0x0000001fff087819 */ /* 0x004fe20000011407 */
[----:B------:R-:W-:Y:S01]  /*11f0*/  ULDC.64 UR4, c[0x0][0x228] ;  /* 0x00008a0000047ab9 */ /* 0x000fe20000000a00 */
[----:B------:R-:W-:Y:S01]  /*1200*/  SHF.R.S32.HI R13, RZ, 0x1f, R12 ;  /* 0x0000001fff0d7819 */ /* 0x000fe2000001140c */
[----:B------:R-:W1:Y:S01]  /*1210*/  S2UR UR20, SR_CgaCtaId ;  /* 0x00000000001479c3 */ /* 0x000e620000008800 */
[CC--:B------:R-:W-:Y:S01]  /*1220*/  LEA.HI R5, R8.reuse, R7.reuse, RZ, 0x3 ;  /* 0x0000000708057211 */ /* 0x0c0fe200078f18ff */
[----:B------:R-:W-:Y:S01]  /*1230*/  ULDC.64 UR14, c[0x0][0x240] ;  /* 0x00009000000e7ab9 */ /* 0x000fe20000000a00 */
[----:B------:R-:W-:Y:S01]  /*1240*/  LEA.HI R52, R8, R7, RZ, 0x4 ;  /* 0x0000000708347211 */ /* 0x000fe200078f20ff */
[----:B------:R-:W-:Y:S01]  /*1250*/  IMAD R13, R13, UR4, RZ ;  /* 0x000000040d0d7c24 */ /* 0x000fe2000f8e02ff */
[----:B------:R-:W-:Y:S01]  /*1260*/  SHF.R.S32.HI R22, RZ, 0x3, R5 ;  /* 0x00000003ff167819 */ /* 0x000fe20000011405 */
[----:B------:R-:W-:Y:S01]  /*1270*/  ULDC.64 UR10, c[0x0][0x268] ;  /* 0x00009a00000a7ab9 */ /* 0x000fe20000000a00 */
[----:B------:R-:W-:Y:S01]  /*1280*/  LOP3.LUT R4, R5, 0xfffffff8, RZ, 0xc0, !PT ;  /* 0xfffffff805047812 */ /* 0x000fe200078ec0ff */
[----:B------:R-:W-:Y:S01]  /*1290*/  IMAD R13, R12, UR5, R13 ;  /* 0x000000050c0d7c24 */ /* 0x000fe2000f8e020d */
[----:B------:R-:W-:Y:S01]  /*12a0*/  SHF.R.S32.HI R19, RZ, 0x4, R52 ;  /* 0x00000004ff137819 */ /* 0x000fe20000011434 */
[----:B------:R-:W-:Y:S01]  /*12b0*/  IMAD.SHL.U32 R233, R22, 0x40, RZ ;  /* 0x0000004016e97824 */ /* 0x000fe200078e00ff */
[----:B------:R-:W-:Y:S01]  /*12c0*/  SHF.R.S32.HI R23, RZ, 0x1f, R22 ;  /* 0x0000001fff177819 */ /* 0x000fe20000011416 */
[----:B------:R-:W-:Y:S01]  /*12d0*/  IMAD.IADD R3, R7, 0x1, -R4 ;  /* 0x0000000107037824 */ /* 0x000fe200078e0a04 */
[C---:B------:R-:W-:Y:S01]  /*12e0*/  LEA.HI R2, R52.reuse, R19, RZ, 0x1 ;  /* 0x0000001334027211 */ /* 0x040fe200078f08ff */
[----:B------:R-:W-:Y:S01]  /*12f0*/  IMAD R9, R9, UR10, RZ ;  /* 0x0000000a09097c24 */ /* 0x000fe2000f8e02ff */
[----:B------:R-:W-:Y:S01]  /*1300*/  LOP3.LUT R52, R52, 0xfffffff0, RZ, 0xc0, !PT ;  /* 0xfffffff034347812 */ /* 0x000fe200078ec0ff */
[----:B------:R-:W-:Y:S01]  /*1310*/  IMAD.SHL.U32 R234, R3, 0x8, RZ ;  /* 0x0000000803ea7824 */ /* 0x000fe200078e00ff */
[----:B------:R-:W-:Y:S01]  /*1320*/  LOP3.LUT R2, R2, 0xfffffffe, RZ, 0xc0, !PT ;  /* 0xfffffffe02027812 */ /* 0x000fe200078ec0ff */
[----:B------:R-:W-:Y:S01]  /*1330*/  IMAD.WIDE R24, R25, 0x40, R22 ;  /* 0x0000004019187825 */ /* 0x000fe200078e0216 */
[----:B------:R-:W-:Y:S01]  /*1340*/  LOP3.LUT R233, R233, 0x1c0, RZ, 0xc0, !PT ;  /* 0x000001c0e9e97812 */ /* 0x000fe200078ec0ff */
[----:B------:R-:W-:Y:S01]  /*1350*/  ULDC.64 UR12, c[0x0][0x210] ;  /* 0x00008400000c7ab9 */ /* 0x000fe20000000a00 */
[----:B------:R-:W-:Y:S01]  /*1360*/  SHF.R.S32.HI R235, RZ, 0x1f, R234 ;  /* 0x0000001fffeb7819 */ /* 0x000fe200000114ea */
[----:B------:R-:W-:Y:S01]  /*1370*/  IMAD.IADD R52, R7, 0x1, -R52 ;  /* 0x0000000107347824 */ /* 0x000fe200078e0a34 */
[----:B------:R-:W-:Y:S01]  /*1380*/  LOP3.LUT R4, R233, 0x38, R234, 0xf8, !PT ;  /* 0x00000038e9047812 */ /* 0x000fe200078ef8ea */
[----:B------:R-:W-:Y:S01]  /*1390*/  IMAD.IADD R2, R19, 0x1, -R2 ;  /* 0x0000000113027824 */ /* 0x000fe200078e0a02 */
[----:B------:R-:W-:Y:S01]  /*13a0*/  SHF.R.U32.HI R233, RZ, 0x3, R233 ;  /* 0x00000003ffe97819 */ /* 0x000fe200000116e9 */
[----:B------:R-:W-:Y:S01]  /*13b0*/  IMAD.WIDE.U32 R26, R12, UR4, R234 ;  /* 0x000000040c1a7c25 */ /* 0x000fe2000f8e00ea */
[----:B------:R-:W-:Y:S01]  /*13c0*/  SHF.R.S32.HI R19, RZ, 0x1f, R52 ;  /* 0x0000001fff137819 */ /* 0x000fe20000011434 */
[----:B------:R-:W-:Y:S01]  /*13d0*/  ULDC.64 UR4, c[0x0][0x258] ;  /* 0x0000960000047ab9 */ /* 0x000fe20000000a00 */
[----:B------:R-:W-:Y:S01]  /*13e0*/  LOP3.LUT R233, R4, R233, RZ, 0x3c, !PT ;  /* 0x000000e904e97212 */ /* 0x000fe200078e3cff */
[----:B------:R-:W-:Y:S01]  /*13f0*/  IMAD.IADD R27, R27, 0x1, R13 ;  /* 0x000000011b1b7824 */ /* 0x000fe200078e020d */
[----:B------:R-:W-:Y:S01]  /*1400*/  LEA.HI R4, R19, R52, RZ, 0x3 ;  /* 0x0000003413047211 */ /* 0x000fe200078f18ff */
[----:B------:R-:W-:Y:S01]  /*1410*/  IMAD R13, R25, UR14, RZ ;  /* 0x0000000e190d7c24 */ /* 0x000fe2000f8e02ff */
[----:B------:R-:W-:Y:S01]  /*1420*/  SHF.R.S32.HI R12, RZ, 0x1f, R11 ;  /* 0x0000001fff0c7819 */ /* 0x000fe2000001140b */
[----:B------:R-:W-:Y:S01]  /*1430*/  IMAD.WIDE.U32 R26, R11, UR4, R26 ;  /* 0x000000040b1a7c25 */ /* 0x000fe2000f8e001a */
[----:B------:R-:W-:-:S02]  /*1440*/  LOP3.LUT R19, R4, 0xfffffff8, RZ, 0xc0, !PT ;  /* 0xfffffff804137812 */ /* 0x000fc400078ec0ff */
[----:B------:R-:W-:Y:S01]  /*1450*/  IADD3 R18, P0, R234, R18, RZ ;  /* 0x00000012ea127210 */ /* 0x000fe20007f1e0ff */
[----:B------:R-:W-:Y:S01]  /*1460*/  IMAD R12, R12, UR4, RZ ;  /* 0x000000040c0c7c24 */ /* 0x000fe2000f8e02ff */
[----:B------:R-:W-:Y:S01]  /*1470*/  IADD3 R16, P1, R234, R16, RZ ;  /* 0x00000010ea107210 */ /* 0x000fe20007f3e0ff */
[----:B------:R-:W-:Y:S01]  /*1480*/  IMAD.IADD R52, R52, 0x1, -R19 ;  /* 0x0000000134347824 */ /* 0x000fe200078e0a13 */
[-C--:B------:R-:W-:Y:S01]  /*1490*/  LEA.HI R20, R8, R7.reuse, RZ, 0x6 ;  /* 0x0000000708147211 */ /* 0x080fe200078f30ff */
[----:B------:R-:W-:Y:S01]  /*14a0*/  IMAD.X R19, R235, 0x1, R17, P0 ;  /* 0x00000001eb137824 */ /* 0x000fe200000e0611 */
[----:B------:R-:W-:Y:S01]  /*14b0*/  IADD3 R10, P0, R22, R10, RZ ;  /* 0x0000000a160a7210 */ /* 0x000fe20007f1e0ff */
[----:B------:R-:W-:Y:S01]  /*14c0*/  IMAD R12, R11, UR5, R12 ;  /* 0x000000050b0c7c24 */ /* 0x000fe2000f8e020c */
[----:B------:R-:W-:Y:S01]  /*14d0*/  ULDC.64 UR4, c[0x0][0x218] ;  /* 0x0000860000047ab9 */ /* 0x000fe20000000a00 */
[----:B------:R-:W-:Y:S01]  /*14e0*/  IMAD R11, R23, UR6, RZ ;  /* 0x00000006170b7c24 */ /* 0x000fe2000f8e02ff */
[----:B------:R-:W-:Y:S01]  /*14f0*/  LEA.HI R37, R8, R7, RZ, 0x5 ;  /* 0x0000000708257211 */ /* 0x000fe200078f28ff */
[----:B------:R-:W-:Y:S01]  /*1500*/  IMAD.X R17, R235, 0x1, R15, P1 ;  /* 0x00000001eb117824 */ /* 0x000fe200008e060f */
[----:B------:R-:W-:Y:S01]  /*1510*/  LOP3.LUT P1, RZ, R52, 0x2, RZ, 0xc0, !PT ;  /* 0x0000000234ff7812 */ /* 0x000fe2000782c0ff */
[C---:B------:R-:W-:Y:S01]  /*1520*/  IMAD R11, R22.reuse, UR7, R11 ;  /* 0x00000007160b7c24 */ /* 0x040fe2000f8e020b */
[----:B------:R-:W-:Y:S01]  /*1530*/  SHF.R.S32.HI R38, RZ, 0x5, R37 ;  /* 0x00000005ff267819 */ /* 0x000fe20000011425 */
[----:B------:R-:W-:-:S04]  /*1540*/  IMAD.WIDE.U32 R16, R22, UR6, R16 ;  /* 0x0000000616107c25 */ /* 0x000fc8000f8e0010 */
[----:B------:R-:W-:Y:S02]  /*1550*/  IMAD.IADD R27, R27, 0x1, R12 ;  /* 0x000000011b1b7824 */ /* 0x000fe400078e020c */
[----:B------:R-:W-:Y:S01]  /*1560*/  IMAD.X R0, R23, 0x1, R0, P0 ;  /* 0x0000000117007824 */ /* 0x000fe200000e0600 */
[----:B------:R-:W-:Y:S01]  /*1570*/  LEA R230, P0, R16, UR4, 0x1 ;  /* 0x0000000410e67c11 */ /* 0x000fe2000f8008ff */
[----:B------:R-:W-:Y:S01]  /*1580*/  IMAD.IADD R11, R17, 0x1, R11 ;  /* 0x00000001110b7824 */ /* 0x000fe200078e020b */
[----:B------:R-:W-:Y:S01]  /*1590*/  UMOV UR4, 0x400 ;  /* 0x0000040000047882 */ /* 0x000fe20000000000 */
[C---:B------:R-:W-:Y:S02]  /*15a0*/  IMAD R13, R24.reuse, UR15, R13 ;  /* 0x0000000f180d7c24 */ /* 0x040fe4000f8e020d */
[----:B------:R-:W-:Y:S01]  /*15b0*/  IMAD.WIDE.U32 R24, R24, UR14, R26 ;  /* 0x0000000e18187c25 */ /* 0x000fe2000f8e001a */
[----:B------:R-:W-:Y:S01]  /*15c0*/  LEA.HI.X R231, R16, UR5, R11, 0x1, P0 ;  /* 0x0000000510e77c11 */ /* 0x000fe200080f0c0b */
[----:B-1----:R-:W-:-:S02]  /*15d0*/  ULEA UR5, UR20, UR4, 0x18 ;  /* 0x0000000414057291 */ /* 0x002fc4000f8ec03f */
[----:B------:R-:W-:Y:S01]  /*15e0*/  IMAD.IADD R13, R25, 0x1, R13 ;  /* 0x00000001190d7824 */ /* 0x000fe200078e020d */
[----:B------:R-:W-:Y:S01]  /*15f0*/  USHF.L.U32 UR4, UR14, 0x5, URZ ;  /* 0x000000050e047899 */ /* 0x000fe2000800063f */
[----:B------:R-:W-:Y:S01]  /*1600*/  IMAD R9, R14, UR11, R9 ;  /* 0x0000000b0e097c24 */ /* 0x000fe2000f8e0209 */
[----:B------:R-:W-:Y:S01]  /*1610*/  LEA R12, P0, R24, UR12, 0x1 ;  /* 0x0000000c180c7c11 */ /* 0x000fe2000f8008ff */
[----:B------:R-:W-:Y:S01]  /*1620*/  IMAD.WIDE.U32 R18, R14, UR10, R18 ;  /* 0x0000000a0e127c25 */ /* 0x000fe2000f8e0012 */
[----:B------:R-:W-:Y:S01]  /*1630*/  ULDC.64 UR10, c[0x0][0x250] ;  /* 0x00009400000a7ab9 */ /* 0x000fe20000000a00 */
[----:B------:R-:W-:Y:S01]  /*1640*/  USHF.L.U64.HI UR12, UR14, 0x5, UR15 ;  /* 0x000000050e0c7899 */ /* 0x000fe2000801020f */
[----:B------:R-:W-:Y:S01]  /*1650*/  LEA.HI.X R13, R24, UR13, R13, 0x1, P0 ;  /* 0x0000000d180d7c11 */ /* 0x000fe200080f0c0d */
[----:B------:R-:W-:Y:S01]  /*1660*/  IMAD.IADD R19, R19, 0x1, R9 ;  /* 0x0000000113137824 */ /* 0x000fe200078e0209 */
[----:B------:R-:W-:Y:S01]  /*1670*/  IADD3 R14, P0, R12, UR4, RZ ;  /* 0x000000040c0e7c10 */ /* 0x000fe2000ff1e0ff */
[----:B------:R-:W-:Y:S01]  /*1680*/  IMAD R9, R0, UR10, RZ ;  /* 0x0000000a00097c24 */ /* 0x000fe2000f8e02ff */
[----:B------:R-:W-:Y:S01]  /*1690*/  USHF.L.U32 UR15, UR6, 0x5, URZ ;  /* 0x00000005060f7899 */ /* 0x000fe2000800063f */
[----:B------:R-:W-:Y:S01]  /*16a0*/  IMAD.WIDE.U32 R18, R10, UR10, R18 ;  /* 0x0000000a0a127c25 */ /* 0x000fe2000f8e0012 */
[----:B------:R-:W-:Y:S01]  /*16b0*/  IADD3.X R15, R13, UR12, RZ, P0, !PT ;  /* 0x0000000c0d0f7c10 */ /* 0x000fe200087fe4ff */
[----:B------:R-:W-:-:S02]  /*16c0*/  USHF.L.U64.HI UR14, UR6, 0x5, UR7 ;  /* 0x00000005060e7899 */ /* 0x000fc40008010207 */
[----:B------:R-:W-:Y:S01]  /*16d0*/  IMAD R9, R10, UR11, R9 ;  /* 0x0000000b0a097c24 */ /* 0x000fe2000f8e0209 */
[----:B------:R-:W-:Y:S01]  /*16e0*/  IADD3 R10, P0, R14, UR4, RZ ;  /* 0x000000040e0a7c10 */ /* 0x000fe2000ff1e0ff */
[----:B------:R-:W-:Y:S01]  /*16f0*/  IMAD.SHL.U32 R20, R20, 0x8, RZ ;  /* 0x0000000814147824 */ /* 0x000fe200078e00ff */
[----:B------:R-:W-:Y:S01]  /*1700*/  USHF.L.U32 UR20, UR10, 0x5, URZ ;  /* 0x000000050a147899 */ /* 0x000fe2000800063f */
[----:B------:R-:W-:Y:S01]  /*1710*/  IMAD.SHL.U32 R0, R3, 0x40, RZ ;  /* 0x0000004003007824 */ /* 0x000fe200078e00ff */
[----:B------:R-:W-:Y:S01]  /*1720*/  IADD3.X R11, R15, UR12, RZ, P0, !PT ;  /* 0x0000000c0f0b7c10 */ /* 0x000fe200087fe4ff */
[----:B------:R-:W-:Y:S01]  /*1730*/  IMAD.IADD R227, R19, 0x1, R9 ;  /* 0x0000000113e37824 */ /* 0x000fe200078e0209 */
[----:B------:R-:W-:Y:S01]  /*1740*/  IADD3 R16, P0, R10, UR4, RZ ;  /* 0x000000040a107c10 */ /* 0x000fe2000ff1e0ff */
[----:B------:R-:W-:Y:S01]  /*1750*/  IMAD.SHL.U32 R9, R2, 0x8, RZ ;  /* 0x0000000802097824 */ /* 0x000fe200078e00ff */
[----:B------:R-:W-:Y:S01]  /*1760*/  LOP3.LUT R233, R233, 0x7ffffe00, R20, 0xf8, !PT ;  /* 0x7ffffe00e9e97812 */ /* 0x000fe200078ef814 */
[----:B------:R-:W-:Y:S01]  /*1770*/  USHF.L.U64.HI UR11, UR10, 0x5, UR11 ;  /* 0x000000050a0b7899 */ /* 0x000fe2000801020b */
[----:B------:R-:W-:Y:S01]  /*1780*/  IADD3.X R17, R11, UR12, RZ, P0, !PT ;  /* 0x0000000c0b117c10 */ /* 0x000fe200087fe4ff */
[----:B------:R-:W-:Y:S01]  /*1790*/  ULDC.64 UR12, c[0x0][0x220] ;  /* 0x00008800000c7ab9 */ /* 0x000fe20000000a00 */
[----:B------:R-:W-:Y:S01]  /*17a0*/  IADD3 R24, P0, R230, UR15, RZ ;  /* 0x0000000fe6187c10 */ /* 0x000fe2000ff1e0ff */
[----:B------:R-:W-:Y:S01]  /*17b0*/  UIADD3 UR4, UR5, 0x4000, URZ ;  /* 0x0000400005047890 */ /* 0x000fe2000fffe03f */
[----:B------:R-:W-:Y:S01]  /*17c0*/  LEA R233, R233, UR5, 0x1 ;  /* 0x00000005e9e97c11 */ /* 0x000fe2000f8e08ff */
[----:B------:R-:W-:Y:S01]  /*17d0*/  IMAD R39, R38, 0x10, R39 ;  /* 0x0000001026277824 */ /* 0x000fe200078e0227 */
[----:B------:R-:W-:-:S02]  /*17e0*/  IADD3.X R25, R231, UR14, RZ, P0, !PT ;  /* 0x0000000ee7197c10 */ /* 0x000fc400087fe4ff */
[----:B------:R-:W-:Y:S01]  /*17f0*/  IADD3 R22, P0, R24, UR15, RZ ;  /* 0x0000000f18167c10 */ /* 0x000fe2000ff1e0ff */
[----:B------:R-:W-:Y:S01]  /*1800*/  @!PT LDS RZ, [RZ] ;  /* 0x00000000fffff984 */ /* 0x000fe20000000800 */
[----:B------:R-:W-:Y:S01]  /*1810*/  @!PT LDS RZ, [RZ] ;  /* 0x00000000fffff984 */ /* 0x000fe20000000800 */
[----:B------:R-:W-:Y:S01]  /*1820*/  @!PT LDS RZ, [RZ] ;  /* 0x00000000fffff984 */ /* 0x000fe20000000800 */
[----:B------:R-:W-:Y:S01]  /*1830*/  LDGSTS.E.BYPASS.LTC128B.128 [R233], desc[UR18][R12.64] ;  /* 0x000000000ce97fae */ /* 0x000fe2000b901d52 */
[----:B------:R-:W-:Y:S02]  /*1840*/  LOP3.LUT R0, R0, 0x1c0, RZ, 0xc0, !PT ;  /* 0x000001c000007812 */ /* 0x000fe400078ec0ff */
[----:B------:R-:W-:Y:S01]  /*1850*/  IADD3.X R23, R25, UR14, RZ, P0, !PT ;  /* 0x0000000e19177c10 */ /* 0x000fe200087fe4ff */
[----:B------:R-:W-:Y:S01]  /*1860*/  LDGSTS.E.BYPASS.LTC128B.128 [R233+0x2000], desc[UR18][R12.64+0x80] ;  /* 0x020000800ce97fae */ /* 0x000fe2000b901d52 */
[----:B------:R-:W-:Y:S02]  /*1870*/  IADD3 R20, P0, R22, UR15, RZ ;  /* 0x0000000f16147c10 */ /* 0x000fe4000ff1e0ff */
[----:B------:R-:W-:Y:S01]  /*1880*/  LOP3.LUT R5, R0, 0x8, R5, 0xf8, !PT ;  /* 0x0000000800057812 */ /* 0x000fe200078ef805 */
[----:B------:R-:W-:Y:S01]  /*1890*/  LDGSTS.E.BYPASS.LTC128B.128 [R233+0x800], desc[UR18][R14.64] ;  /* 0x008000000ee97fae */ /* 0x000fe2000b901d52 */
[----:B------:R-:W-:-:S02]  /*18a0*/  IADD3.X R21, R23, UR14, RZ, P0, !PT ;  /* 0x0000000e17157c10 */ /* 0x000fc400087fe4ff */
[----:B------:R-:W-:Y:S01]  /*18b0*/  SHF.R.U32.HI R0, RZ, 0x3, R0 ;  /* 0x00000003ff007819 */ /* 0x000fe20000011600 */
[----:B------:R-:W-:Y:S03]  /*18c0*/  LDGSTS.E.BYPASS.LTC128B.128 [R233+0x2800], desc[UR18][R14.64+0x80] ;  /* 0x028000800ee97fae */ /* 0x000fe6000b901d52 */
[----:B------:R-:W-:Y:S01]  /*18d0*/  LOP3.LUT R5, R5, R0, RZ, 0x3c, !PT ;  /* 0x0000000005057212 */ /* 0x000fe200078e3cff */
[----:B------:R-:W-:Y:S04]  /*18e0*/  LDGSTS.E.BYPASS.LTC128B.128 [R233+0x1000], desc[UR18][R10.64] ;  /* 0x010000000ae97fae */ /* 0x000fe8000b901d52 */
[----:B------:R-:W-:Y:S01]  /*18f0*/  LDGSTS.E.BYPASS.LTC128B.128 [R233+0x3000], desc[UR18][R10.64+0x80] ;  /* 0x030000800ae97fae */ /* 0x000fe2000b901d52 */
[----:B------:R-:W-:-:S02]  /*1900*/  IMAD R0, R2, 0x200, R5 ;  /* 0x0000020002007824 */ /* 0x000fc400078e0205 */
[----:B------:R-:W-:Y:S01]  /*1910*/  IMAD.SHL.U32 R5, R4, 0x40, RZ ;  /* 0x0000004004057824 */ /* 0x000fe200078e00ff */
[----:B------:R-:W-:Y:S01]  /*1920*/  LDGSTS.E.BYPASS.LTC128B.128 [R233+0x1800], desc[UR18][R16.64] ;  /* 0x0180000010e97fae */ /* 0x000fe2000b901d52 */
[----:B------:R-:W-:Y:S01]  /*1930*/  IMAD.MOV.U32 R4, RZ, RZ, 0x20 ;  /* 0x00000020ff047424 */ /* 0x000fe200078e00ff */
[C---:B------:R-:W-:Y:S02]  /*1940*/  LEA R124, R0.reuse, UR5, 0x1 ;  /* 0x00000005007c7c11 */ /* 0x040fe4000f8e08ff */
[----:B------:R1:W-:Y:S01]  /*1950*/  LDGSTS.E.BYPASS.LTC128B.128 [R233+0x3800], desc[UR18][R16.64+0x80] ;  /* 0x0380008010e97fae */ /* 0x0003e2000b901d52 */
[----:B------:R-:W-:Y:S02]  /*1960*/  LOP3.LUT R5, R5, 0xfffffe00, RZ, 0xc0, !PT ;  /* 0xfffffe0005057812 */ /* 0x000fe400078ec0ff */
[----:B------:R-:W-:Y:S01]  /*1970*/  LEA R225, R0, UR4, 0x1 ;  /* 0x0000000400e17c11 */ /* 0x000fe2000f8e08ff */
[----:B------:R-:W-:Y:S01]  /*1980*/  LDGSTS.E.BYPASS.LTC128B.128 [R233+0x4000], desc[UR18][R230.64] ;  /* 0x04000000e6e97fae */ /* 0x000fe2000b901d52 */
[----:B------:R-:W-:Y:S01]  /*1990*/  SEL R4, R4, 0xffffffe0, !P1 ;  /* 0xffffffe004047807 */ /* 0x000fe20004800000 */
[----:B------:R-:W-:Y:S01]  /*19a0*/  IMAD.MOV.U32 R0, RZ, RZ, 0x40 ;  /* 0x00000040ff007424 */ /* 0x000fe200078e00ff */
[----:B------:R-:W-:Y:S01]  /*19b0*/  LOP3.LUT P1, RZ, R52, 0x4, RZ, 0xc0, !PT ;  /* 0x0000000434ff7812 */ /* 0x000fe2000782c0ff */
[----:B------:R-:W-:Y:S01]  /*19c0*/  LDGSTS.E.BYPASS.LTC128B.128 [R233+0x8000], desc[UR18][R230.64+0x80] ;  /* 0x08000080e6e97fae */ /* 0x000fe2000b901d52 */
[----:B------:R-:W-:-:S03]  /*19d0*/  VIADD R223, R225, 0x20 ;  /* 0x00000020e1df7836 */ /* 0x000fc60000000000 */
[----:B------:R-:W-:Y:S04]  /*19e0*/  LDGSTS.E.BYPASS.LTC128B.128 [R233+0x4800], desc[UR18][R24.64] ;  /* 0x0480000018e97fae */ /* 0x000fe8000b901d52 */
[----:B------:R-:W-:Y:S04]  /*19f0*/  LDGSTS.E.BYPASS.LTC128B.128 [R233+0x8800], desc[UR18][R24.64+0x80] ;  /* 0x0880008018e97fae */ /* 0x000fe8000b901d52 */
[----:B------:R-:W-:Y:S04]  /*1a00*/  LDGSTS.E.BYPASS.LTC128B.128 [R233+0x5000], desc[UR18][R22.64] ;  /* 0x0500000016e97fae */ /* 0x000fe8000b901d52 */
[----:B------:R-:W-:Y:S01]  /*1a10*/  LDGSTS.E.BYPASS.LTC128B.128 [R233+0x9000], desc[UR18][R22.64+0x80] ;  /* 0x0900008016e97fae */ /* 0x000fe2000b901d52 */
[----:B-1----:R-:W-:-:S03]  /*1a20*/  IADD3 R16, P0, R20, UR15, RZ ;  /* 0x0000000f14107c10 */ /* 0x002fc6000ff1e0ff */
[----:B------:R-:W-:Y:S01]  /*1a30*/  LDGSTS.E.BYPASS.LTC128B.128 [R233+0x5800], desc[UR18][R20.64] ;  /* 0x0580000014e97fae */ /* 0x000fe2000b901d52 */
[----:B------:R-:W-:-:S03]  /*1a40*/  IADD3.X R17, R21, UR14, RZ, P0, !PT ;  /* 0x0000000e15117c10 */ /* 0x000fc600087fe4ff */
[----:B------:R-:W-:Y:S01]  /*1a50*/  LDGSTS.E.BYPASS.LTC128B.128 [R233+0x9800], desc[UR18][R20.64+0x80] ;  /* 0x0980008014e97fae */ /* 0x000fe2000b901d52 */
[----:B------:R-:W-:-:S03]  /*1a60*/  IADD3 R10, P0, R16, UR15, RZ ;  /* 0x0000000f100a7c10 */ /* 0x000fc6000ff1e0ff */
[----:B------:R-:W-:Y:S01]  /*1a70*/  LDGSTS.E.BYPASS.LTC128B.128 [R233+0x6000], desc[UR18][R16.64] ;  /* 0x0600000010e97fae */ /* 0x000fe2000b901d52 */
[----:B------:R-:W-:Y:S02]  /*1a80*/  IADD3.X R11, R17, UR14, RZ, P0, !PT ;  /* 0x0000000e110b7c10 */ /* 0x000fe400087fe4ff */
[----:B------:R-:W-:Y:S01]  /*1a90*/  IADD3 R14, P0, R10, UR15, RZ ;  /* 0x0000000f0a0e7c10 */ /* 0x000fe2000ff1e0ff */
[----:B------:R1:W-:Y:S03]  /*1aa0*/  LDGSTS.E.BYPASS.LTC128B.128 [R233+0xa000], desc[UR18][R16.64+0x80] ;  /* 0x0a00008010e97fae */ /* 0x0003e6000b901d52 */
[----:B------:R-:W-:Y:S01]  /*1ab0*/  IADD3.X R15, R11, UR14, RZ, P0, !PT ;  /* 0x0000000e0b0f7c10 */ /* 0x000fe200087fe4ff */
[----:B------:R-:W-:Y:S01]  /*1ac0*/  LDGSTS.E.BYPASS.LTC128B.128 [R233+0x6800], desc[UR18][R10.64] ;  /* 0x068000000ae97fae */ /* 0x000fe2000b901d52 */
[----:B------:R-:W-:-:S03]  /*1ad0*/  IADD3 R12, P0, R14, UR15, RZ ;  /* 0x0000000f0e0c7c10 */ /* 0x000fc6000ff1e0ff */
[----:B------:R2:W-:Y:S01]  /*1ae0*/  LDGSTS.E.BYPASS.LTC128B.128 [R233+0xa800], desc[UR18][R10.64+0x80] ;  /* 0x0a8000800ae97fae */ /* 0x0005e2000b901d52 */
[----:B------:R-:W-:Y:S02]  /*1af0*/  IADD3.X R13, R15, UR14, RZ, P0, !PT ;  /* 0x0000000e0f0d7c10 */ /* 0x000fe400087fe4ff */
[C---:B------:R-:W-:Y:S01]  /*1b00*/  LEA R228, P0, R18.reuse, UR12, 0x1 ;  /* 0x0000000c12e47c11 */ /* 0x040fe2000f8008ff */
[----:B------:R-:W-:Y:S03]  /*1b10*/  LDGSTS.E.BYPASS.LTC128B.128 [R233+0x7000], desc[UR18][R14.64] ;  /* 0x070000000ee97fae */ /* 0x000fe6000b901d52 */
[----:B------:R-:W-:Y:S01]  /*1b20*/  LEA.HI.X R227, R18, UR13, R227, 0x1, P0 ;  /* 0x0000000d12e37c11 */ /* 0x000fe200080f0ce3 */
[----:B------:R3:W-:Y:S01]  /*1b30*/  LDGSTS.E.BYPASS.LTC128B.128 [R233+0xb000], desc[UR18][R14.64+0x80] ;  /* 0x0b0000800ee97fae */ /* 0x0007e2000b901d52 */
[----:B------:R-:W-:-:S03]  /*1b40*/  IMAD.MOV.U32 R226, RZ, RZ, R228 ;  /* 0x000000ffffe27224 */ /* 0x000fc600078e00e4 */
[----:B------:R-:W-:Y:S04]  /*1b50*/  LDGSTS.E.BYPASS.LTC128B.128 [R233+0x7800], desc[UR18][R12.64] ;  /* 0x078000000ce97fae */ /* 0x000fe8000b901d52 */
[----:B------:R4:W-:Y:S01]  /*1b60*/  LDGSTS.E.BYPASS.LTC128B.128 [R233+0xb800], desc[UR18][R12.64+0x80] ;  /* 0x0b8000800ce97fae */ /* 0x0009e2000b901d52 */
[----:B-1----:R-:W-:-:S03]  /*1b70*/  IADD3 R16, P0, R228, UR20, RZ ;  /* 0x00000014e4107c10 */ /* 0x002fc6000ff1e0ff */
[----:B------:R-:W0:Y:S01]  /*1b80*/  LDGDEPBAR ;  /* 0x00000000000079af */ /* 0x000e220000000000 */
[----:B------:R-:W-:Y:S01]  /*1b90*/  IADD3.X R17, R227, UR11, RZ, P0, !PT ;  /* 0x0000000be3117c10 */ /* 0x000fe200087fe4ff */
[----:B--2---:R-:W-:-:S05]  /*1ba0*/  IMAD.SHL.U32 R10, R52, 0x40, RZ ;  /* 0x00000040340a7824 */ /* 0x004fca00078e00ff */
[----:B------:R-:W-:-:S04]  /*1bb0*/  LOP3.LUT R10, R10, 0x1c0, RZ, 0xc0, !PT ;  /* 0x000001c00a0a7812 */ /* 0x000fc800078ec0ff */
[----:B------:R-:W-:Y:S02]  /*1bc0*/  LOP3.LUT R9, R10, 0x8, R9, 0xf8, !PT ;  /* 0x000000080a097812 */ /* 0x000fe400078ef809 */
[----:B------:R-:W-:-:S04]  /*1bd0*/  SHF.R.U32.HI R10, RZ, 0x3, R10 ;  /* 0x00000003ff0a7819 */ /* 0x000fc8000001160a */
[----:B------:R-:W-:Y:S01]  /*1be0*/  LOP3.LUT R2, R9, R10, RZ, 0x3c, !PT ;  /* 0x0000000a09027212 */ /* 0x000fe200078e3cff */
[----:B------:R-:W-:Y:S01]  /*1bf0*/  IMAD R9, R38, 0x400, R5 ;  /* 0x0000040026097824 */ /* 0x000fe200078e0205 */
[----:B------:R-:W-:-:S04]  /*1c00*/  DEPBAR.LE SB0, 0x0 ;  /* 0x000080000000791a */ /* 0x000fc80000000000 */
[----:B------:R-:W-:Y:S01]  /*1c10*/  BAR.SYNC.DEFER_BLOCKING 0x0 ;  /* 0x0000000000007b1d */ /* 0x000fe20000010000 */
[----:B------:R-:W-:Y:S02]  /*1c20*/  IADD3 R10, P0, R16, UR20, RZ ;  /* 0x00000014100a7c10 */ /* 0x000fe4000ff1e0ff */
[----:B------:R-:W-:Y:S02]  /*1c30*/  LOP3.LUT R5, R2, R5, RZ, 0xfc, !PT ;  /* 0x0000000502057212 */ /* 0x000fe400078efcff */
[----:B------:R-:W-:Y:S02]  /*1c40*/  IADD3.X R11, R17, UR11, RZ, P0, !PT ;  /* 0x0000000b110b7c10 */ /* 0x000fe400087fe4ff */
[----:B------:R-:W-:-:S04]  /*1c50*/  IADD3 R18, P0, R10, UR20, RZ ;  /* 0x000000140a127c10 */ /* 0x000fc8000ff1e0ff */
[----:B------:R-:W-:Y:S02]  /*1c60*/  IADD3.X R19, R11, UR11, RZ, P0, !PT ;  /* 0x0000000b0b137c10 */ /* 0x000fe400087fe4ff */
[----:B---3--:R-:W-:-:S04]  /*1c70*/  IADD3 R14, P0, R18, UR20, RZ ;  /* 0x00000014120e7c10 */ /* 0x008fc8000ff1e0ff */
[----:B------:R-:W-:Y:S02]  /*1c80*/  IADD3.X R15, R19, UR11, RZ, P0, !PT ;  /* 0x0000000b130f7c10 */ /* 0x000fe400087fe4ff */
[----:B----4-:R-:W-:-:S04]  /*1c90*/  IADD3 R12, P0, R14, UR20, RZ ;  /* 0x000000140e0c7c10 */ /* 0x010fc8000ff1e0ff */
[----:B------:R-:W-:Y:S01]  /*1ca0*/  IADD3.X R13, R15, UR11, RZ, P0, !PT ;  /* 0x0000000b0f0d7c10 */ /* 0x000fe200087fe4ff */
[----:B------:R-:W-:Y:S01]  /*1cb0*/  @!PT LDS RZ, [RZ] ;  /* 0x00000000fffff984 */ /* 0x000fe20000000800 */
[----:B------:R-:W-:Y:S01]  /*1cc0*/  @!PT LDS RZ, [RZ] ;  /* 0x00000000fffff984 */ /* 0x000fe20000000800 */
[----:B------:R-:W-:Y:S01]  /*1cd0*/  @!PT LDS RZ, [RZ] ;  /* 0x00000000fffff984 */ /* 0x000fe20000000800 */
[----:B------:R-:W-:Y:S04]  /*1ce0*/  LDGSTS.E.BYPASS.LTC128B.128 [R233+0xc000], desc[UR18][R226.64] ;  /* 0x0c000000e2e97fae */ /* 0x000fe8000b901d52 */
[----:B------:R1:W-:Y:S04]  /*1cf0*/  LDGSTS.E.BYPASS.LTC128B.128 [R233+0x10000], desc[UR18][R226.64+0x80] ;  /* 0x10000080e2e97fae */ /* 0x0003e8000b901d52 */
[----:B------:R-:W-:Y:S04]  /*1d00*/  LDGSTS.E.BYPASS.LTC128B.128 [R233+0xc800], desc[UR18][R16.64] ;  /* 0x0c80000010e97fae */ /* 0x000fe8000b901d52 */
[----:B------:R-:W-:Y:S04]  /*1d10*/  LDGSTS.E.BYPASS.LTC128B.128 [R233+0x10800], desc[UR18][R16.64+0x80] ;  /* 0x1080008010e97fae */ /* 0x000fe8000b901d52 */
[----:B------:R-:W-:Y:S04]  /*1d20*/  LDGSTS.E.BYPASS.LTC128B.128 [R233+0xd000], desc[UR18][R10.64] ;  /* 0x0d0000000ae97fae */ /* 0x000fe8000b901d52 */
[----:B------:R2:W-:Y:S04]  /*1d30*/  LDGSTS.E.BYPASS.LTC128B.128 [R233+0x11000], desc[UR18][R10.64+0x80] ;  /* 0x110000800ae97fae */ /* 0x0005e8000b901d52 */
[----:B------:R-:W-:Y:S04]  /*1d40*/  LDGSTS.E.BYPASS.LTC128B.128 [R233+0xd800], desc[UR18][R18.64] ;  /* 0x0d80000012e97fae */ /* 0x000fe8000b901d52 */
[----:B------:R-:W-:Y:S01]  /*1d50*/  LDGSTS.E.BYPASS.LTC128B.128 [R233+0x11800], desc[UR18][R18.64+0x80] ;  /* 0x1180008012e97fae */ /* 0x000fe2000b901d52 */
[----:B-1----:R-:W-:-:S03]  /*1d60*/  IMAD.IADD R226, R9, 0x1, R2 ;  /* 0x0000000109e27824 */ /* 0x002fc600078e0202 */
[----:B------:R-:W-:Y:S04]  /*1d70*/  LDGSTS.E.BYPASS.LTC128B.128 [R233+0xe000], desc[UR18][R14.64] ;  /* 0x0e0000000ee97fae */ /* 0x000fe8000b901d52 */
[----:B------:R-:W-:Y:S01]  /*1d80*/  LDGSTS.E.BYPASS.LTC128B.128 [R233+0x12000], desc[UR18][R14.64+0x80] ;  /* 0x120000800ee97fae */ /* 0x000fe2000b901d52 */
[----:B------:R-:W-:-:S03]  /*1d90*/  LEA R226, R226, UR5, 0x1 ;  /* 0x00000005e2e27c11 */ /* 0x000fc6000f8e08ff */
[----:B------:R-:W-:Y:S02]  /*1da0*/  LDGSTS.E.BYPASS.LTC128B.128 [R233+0xe800], desc[UR18][R12.64] ;  /* 0x0e8000000ce97fae */ /* 0x000fe4000b901d52 */
[----:B------:R-:W-:Y:S02]  /*1db0*/  IMAD.IADD R224, R226, 0x1, R4 ;  /* 0x00000001e2e07824 */ /* 0x000fe400078e0204 */
[----:B------:R1:W-:Y:S01]  /*1dc0*/  LDGSTS.E.BYPASS.LTC128B.128 [R233+0x12800], desc[UR18][R12.64+0x80] ;  /* 0x128000800ce97fae */ /* 0x0003e2000b901d52 */
[----:B--2---:R-:W-:-:S04]  /*1dd0*/  IADD3 R10, P0, R12, UR20, RZ ;  /* 0x000000140c0a7c10 */ /* 0x004fc8000ff1e0ff */
[----:B------:R-:W-:Y:S02]  /*1de0*/  IADD3.X R11, R13, UR11, RZ, P0, !PT ;  /* 0x0000000b0d0b7c10 */ /* 0x000fe400087fe4ff */
[----:B------:R-:W-:-:S03]  /*1df0*/  IADD3 R8, P0, R10, UR20, RZ ;  /* 0x000000140a087c10 */ /* 0x000fc6000ff1e0ff */
[----:B------:R-:W-:Y:S01]  /*1e00*/  LDGSTS.E.BYPASS.LTC128B.128 [R233+0xf000], desc[UR18][R10.64] ;  /* 0x0f0000000ae97fae */ /* 0x000fe2000b901d52 */
[----:B------:R-:W-:Y:S02]  /*1e10*/  IADD3.X R9, R11, UR11, RZ, P0, !PT ;  /* 0x0000000b0b097c10 */ /* 0x000fe400087fe4ff */
[----:B------:R-:W-:Y:S01]  /*1e20*/  LOP3.LUT P0, RZ, R3, 0x2, RZ, 0xc0, !PT ;  /* 0x0000000203ff7812 */ /* 0x000fe2000780c0ff */
[----:B------:R-:W-:Y:S04]  /*1e30*/  LDGSTS.E.BYPASS.LTC128B.128 [R233+0x13000], desc[UR18][R10.64+0x80] ;  /* 0x130000800ae97fae */ /* 0x000fe8000b901d52 */
[----:B------:R-:W-:Y:S04]  /*1e40*/  LDGSTS.E.BYPASS.LTC128B.128 [R233+0xf800], desc[UR18][R8.64] ;  /* 0x0f80000008e97fae */ /* 0x000fe8000b901d52 */
[----:B------:R2:W-:Y:S04]  /*1e50*/  LDGSTS.E.BYPASS.LTC128B.128 [R233+0x13800], desc[UR18][R8.64+0x80] ;  /* 0x1380008008e97fae */ /* 0x0005e8000b901d52 */
[----:B------:R-:W-:Y:S01]  /*1e60*/  LDSM.16.M88.4 R68, [R226] ;  /* 0x00000000e244783b */ /* 0x000fe20000000200 */
[----:B------:R-:W-:Y:S01]  /*1e70*/  @P0 VIADD R223, R225, 0xffffffe0 ;  /* 0xffffffe0e1df0836 */ /* 0x000fe20000000000 */
[----:B------:R-:W-:-:S02]  /*1e80*/  LOP3.LUT P0, RZ, R3, 0x4, RZ, 0xc0, !PT ;  /* 0x0000000403ff7812 */ /* 0x000fc4000780c0ff */
[----:B------:R-:W3:Y:S01]  /*1e90*/  LDSM.16.M88.4 R100, [R124+0x5800] ;  /* 0x005800007c64783b */ /* 0x000ee20000000200 */
[C---:B------:R-:W-:Y:S01]  /*1ea0*/  SEL R3, R0.reuse, 0xffffffc0, !P1 ;  /* 0xffffffc000037807 */ /* 0x040fe20004800000 */
[C---:B------:R-:W-:Y:S01]  /*1eb0*/  VIADD R215, R223.reuse, 0x800 ;  /* 0x00000800dfd77836 */ /* 0x040fe20000000000 */
[----:B------:R-:W-:Y:S01]  /*1ec0*/  SEL R0, R0, 0xffffffc0, !P0 ;  /* 0xffffffc000007807 */ /* 0x000fe20004000000 */
[----:B------:R-:W4:Y:S01]  /*1ed0*/  LDSM.16.M88.4 R92, [R124+0x6000] ;  /* 0x006000007c5c783b */ /* 0x000f220000000200 */
[----:B------:R-:W-:Y:S02]  /*1ee0*/  VIADD R214, R223, 0x1000 ;  /* 0x00001000dfd67836 */ /* 0x000fe40000000000 */
[--C-:B------:R-:W-:Y:S01]  /*1ef0*/  IMAD.IADD R222, R226, 0x1, R3.reuse ;  /* 0x00000001e2de7824 */ /* 0x100fe200078e0203 */
[----:B------:R-:W5:Y:S01]  /*1f00*/  LDSM.16.M88.4 R28, [R124+0x4000] ;  /* 0x004000007c1c783b */ /* 0x000f620000000200 */
[----:B------:R-:W-:Y:S02]  /*1f10*/  IMAD.IADD R221, R225, 0x1, R0 ;  /* 0x00000001e1dd7824 */ /* 0x000fe400078e0200 */
[----:B------:R-:W-:Y:S01]  /*1f20*/  IMAD.IADD R220, R224, 0x1, R3 ;  /* 0x00000001e0dc7824 */ /* 0x000fe200078e0203 */
[----:B-1----:R-:W1:Y:S01]  /*1f30*/  LDSM.16.M88.4 R12, [R124+0x5000] ;  /* 0x005000007c0c783b */ /* 0x002e620000000200 */
[----:B------:R-:W-:Y:S01]  /*1f40*/  IMAD.IADD R208, R0, 0x1, R223 ;  /* 0x0000000100d07824 */ /* 0x000fe200078e02df */
[----:B------:R-:W-:Y:S01]  /*1f50*/  LOP3.LUT R0, R37, 0xffffffe0, RZ, 0xc0, !PT ;  /* 0xffffffe025007812 */ /* 0x000fe200078ec0ff */
[C---:B------:R-:W-:Y:S01]  /*1f60*/  VIADD R213, R223.reuse, 0x1800 ;  /* 0x00001800dfd57836 */ /* 0x040fe20000000000 */
[----:B------:R-:W1:Y:S01]  /*1f70*/  LDSM.16.M88.4 R20, [R124+0x4800] ;  /* 0x004800007c14783b */ /* 0x000e620000000200 */
[----:B------:R-:W-:Y:S01]  /*1f80*/  SHF.R.S32.HI R37, RZ, 0x1f, R37 ;  /* 0x0000001fff257819 */ /* 0x000fe20000011425 */
[----:B------:R-:W-:-:S02]  /*1f90*/  VIADD R212, R223, 0x2000 ;  /* 0x00002000dfd47836 */ /* 0x000fc40000000000 */
[----:B------:R-:W1:Y:S01]  /*1fa0*/  LDSM.16.M88.4 R84, [R124+0x6800] ;  /* 0x006800007c54783b */ /* 0x000e620000000200 */
[----:B------:R-:W-:Y:S01]  /*1fb0*/  IMAD.IADD R0, R7, 0x1, -R0 ;  /* 0x0000000107007824 */ /* 0x000fe200078e0a00 */
[----:B------:R-:W-:Y:S01]  /*1fc0*/  LEA.HI R37, R37, R38, RZ, 0x2 ;  /* 0x0000002625257211 */ /* 0x000fe200078f10ff */
[C---:B------:R-:W-:Y:S01]  /*1fd0*/  VIADD R211, R223.reuse, 0x2800 ;  /* 0x00002800dfd37836 */ /* 0x040fe20000000000 */
[----:B------:R-:W1:Y:S01]  /*1fe0*/  LDSM.16.M88.4 R76, [R124+0x7000] ;  /* 0x007000007c4c783b */ /* 0x000e620000000200 */
[----:B------:R-:W-:Y:S01]  /*1ff0*/  VIADD R210, R223, 0x3000 ;  /* 0x00003000dfd27836 */ /* 0x000fe20000000000 */
[----:B------:R-:W-:Y:S01]  /*2000*/  LOP3.LUT R37, R37, 0xfffffffc, RZ, 0xc0, !PT ;  /* 0xfffffffc25257812 */ /* 0x000fe200078ec0ff */
[C---:B------:R-:W-:Y:S01]  /*2010*/  VIADD R209, R223.reuse, 0x3800 ;  /* 0x00003800dfd17836 */ /* 0x040fe20000000000 */
[----:B------:R-:W1:Y:S01]  /*2020*/  LDSM.16.M88.4 R48, [R124+0x7800] ;  /* 0x007800007c30783b */ /* 0x000e620000000200 */
[C---:B------:R-:W-:Y:S02]  /*2030*/  VIADD R207, R223.reuse, 0x4000 ;  /* 0x00004000dfcf7836 */ /* 0x040fe40000000000 */
[----:B------:R-:W-:Y:S01]  /*2040*/  IMAD.IADD R239, R38, 0x1, -R37 ;  /* 0x0000000126ef7824 */ /* 0x000fe200078e0a25 */
[----:B------:R-:W-:Y:S01]  /*2050*/  LDSM.16.M88.4 R64, [R224] ;  /* 0x00000000e040783b */ /* 0x000fe20000000200 */
[----:B------:R-:W-:-:S02]  /*2060*/  VIADD R206, R223, 0x4800 ;  /* 0x00004800dfce7836 */ /* 0x000fc40000000000 */
[C---:B------:R-:W-:Y:S01]  /*2070*/  VIADD R205, R223.reuse, 0x5000 ;  /* 0x00005000dfcd7836 */ /* 0x040fe20000000000 */
[----:B--2---:R-:W2:Y:S01]  /*2080*/  LDSM.16.M88.4 R8, [R223+0x1800] ;  /* 0x00180000df08783b */ /* 0x004ea20000000200 */
[C---:B------:R-:W-:Y:S02]  /*2090*/  VIADD R204, R223.reuse, 0x5800 ;  /* 0x00005800dfcc7836 */ /* 0x040fe40000000000 */
[C---:B------:R-:W-:Y:S01]  /*20a0*/  VIADD R203, R223.reuse, 0x6000 ;  /* 0x00006000dfcb7836 */ /* 0x040fe20000000000 */
[----:B------:R-:W2:Y:S01]  /*20b0*/  LDSM.16.M88.4 R40, [R223+0x2000] ;  /* 0x00200000df28783b */ /* 0x000ea20000000200 */
[----:B---3--:R-:W-:Y:S01]  /*20c0*/  HMMA.16816.F32.BF16 R104, R68, R100, RZ ;  /* 0x000000644468723c */ /* 0x008fe200000418ff */
[C---:B------:R-:W-:Y:S02]  /*20d0*/  VIADD R202, R223.reuse, 0x6800 ;  /* 0x00006800dfca7836 */ /* 0x040fe40000000000 */
[----:B------:R-:W3:Y:S01]  /*20e0*/  LDSM.16.M88.4 R44, [R223] ;  /* 0x00000000df2c783b */ /* 0x000ee20000000200 */
[----:B------:R-:W-:-:S02]  /*20f0*/  VIADD R201, R223, 0x7000 ;  /* 0x00007000dfc97836 */ /* 0x000fc40000000000 */
[----:B----4-:R-:W-:Y:S01]  /*2100*/  HMMA.16816.F32.BF16 R96, R68, R92, RZ ;  /* 0x0000005c4460723c */ /* 0x010fe200000418ff */
[----:B------:R-:W4:Y:S01]  /*2110*/  LDSM.16.M88.4 R60, [R223+0x1000] ;  /* 0x00100000df3c783b */ /* 0x000f220000000200 */
[----:B------:R-:W-:-:S03]  /*2120*/  VIADD R200, R223, 0x7800 ;  /* 0x00007800dfc87836 */ /* 0x000fc60000000000 */
[----:B------:R-:W4:Y:S01]  /*2130*/  LDSM.16.M88.4 R116, [R223+0x800] ;  /* 0x00080000df74783b */ /* 0x000f220000000200 */
[C---:B------:R-:W-:Y:S03]  /*2140*/  HMMA.16816.F32.BF16 R100, R68.reuse, R102, RZ ;  /* 0x000000664464723c */ /* 0x040fe600000418ff */
[----:B------:R-:W4:Y:S03]  /*2150*/  LDSM.16.M88.4 R56, [R223+0x2800] ;  /* 0x00280000df38783b */ /* 0x000f260000000200 */
[C---:B------:R-:W-:Y:S01]  /*2160*/  HMMA.16816.F32.BF16 R92, R68.reuse, R94, RZ ;  /* 0x0000005e445c723c */ /* 0x040fe200000418ff */
[----:B------:R-:W4:Y:S04]  /*2170*/  LDSM.16.M88.4 R112, [R223+0x3000] ;  /* 0x00300000df70783b */ /* 0x000f280000000200 */
[----:B------:R-:W4:Y:S01]  /*2180*/  LDSM.16.M88.4 R108, [R223+0x3800] ;  /* 0x00380000df6c783b */ /* 0x000f220000000200 */
[C---:B-----5:R-:W-:Y:S03]  /*2190*/  HMMA.16816.F32.BF16 R32, R68.reuse, R28, RZ ;  /* 0x0000001c4420723c */ /* 0x060fe600000418ff */
[----:B------:R-:W-:Y:S03]  /*21a0*/  LDSM.16.M88.4 R52, [R221] ;  /* 0x00000000dd34783b */ /* 0x000fe60000000200 */
[C---:B------:R-:W-:Y:S01]  /*21b0*/  HMMA.16816.F32.BF16 R28, R68.reuse, R30, RZ ;  /* 0x0000001e441c723c */ /* 0x040fe200000418ff */
[----:B------:R-:W-:Y:S04]  /*21c0*/  LDSM.16.M88.4 R120, [R208+0x3000] ;  /* 0x00300000d078783b */ /* 0x000fe80000000200 */
[----:B------:R-:W-:Y:S01]  /*21d0*/  LDSM.16.M88.4 R128, [R224+0x2000] ;  /* 0x00200000e080783b */ /* 0x000fe20000000200 */
[C---:B-1----:R-:W-:Y:S03]  /*21e0*/  HMMA.16816.F32.BF16 R16, R68.reuse, R12, RZ ;  /* 0x0000000c4410723c */ /* 0x042fe600000418ff */
[----:B------:R-:W0:Y:S03]  /*21f0*/  LDGDEPBAR ;  /* 0x00000000000079af */ /* 0x000e260000000000 */
[C---:B------:R-:W-:Y:S06]  /*2200*/  HMMA.16816.F32.BF16 R12, R68.reuse, R14, RZ ;  /* 0x0000000e440c723c */ /* 0x040fec00000418ff */
        /* <DEDUP_REMOVED lines=8> */
[----:B------:R-:W1:Y:S05]  /*2290*/  LDSM.16.M88.4 R48, [R222] ;  /* 0x00000000de30783b */ /* 0x000e6a0000000200 */
[C---:B--2---:R-:W-:Y:S06]  /*22a0*/  HMMA.16816.F32.BF16 R104, R64.reuse, R8, R104 ;  /* 0x000000084068723c */ /* 0x044fec0000041868 */
[C---:B------:R-:W-:Y:S01]  /*22b0*/  HMMA.16816.F32.BF16 R100, R64.reuse, R10, R100 ;  /* 0x0000000a4064723c */ /* 0x040fe20000041864 */
[----:B------:R-:W2:Y:S05]  /*22c0*/  LDSM.16.M88.4 R8, [R221+0x1000] ;  /* 0x00100000dd08783b */ /* 0x000eaa0000000200 */
        /* <DEDUP_REMOVED lines=20> */
[----:B------:R-:W-:Y:S04]  /*2410*/  LDSM.16.M88.4 R64, [R221+0x3800] ;  /* 0x00380000dd40783b */ /* 0x000fe80000000200 */
[----:B------:R-:W-:Y:S01]  /*2420*/  LDSM.16.M88.4 R108, [R124+0x9800] ;  /* 0x009800007c6c783b */ /* 0x000fe20000000200 */
[C---:B-1----:R-:W-:Y:S06]  /*2430*/  HMMA.16816.F32.BF16 R32, R48.reuse, R52, R32 ;  /* 0x000000343020723c */ /* 0x042fec0000041820 */
[C---:B------:R-:W-:Y:S01]  /*2440*/  HMMA.16816.F32.BF16 R28, R48.reuse, R54, R28 ;  /* 0x00000036301c723c */ /* 0x040fe2000004181c */
[----:B------:R-:W1:Y:S05]  /*2450*/  LDSM.16.M88.4 R52, [R221+0x3000] ;  /* 0x00300000dd34783b */ /* 0x000e6a0000000200 */
[C---:B--2---:R-:W-:Y:S06]  /*2460*/  HMMA.16816.F32.BF16 R16, R48.reuse, R8, R16 ;  /* 0x000000083010723c */ /* 0x044fec0000041810 */
[C---:B------:R-:W-:Y:S01]  /*2470*/  HMMA.16816.F32.BF16 R12, R48.reuse, R10, R12 ;  /* 0x0000000a300c723c */ /* 0x040fe2000004180c */
[----:B------:R-:W2:Y:S05]  /*2480*/  LDSM.16.M88.4 R8, [R208+0x800] ;  /* 0x00080000d008783b */ /* 0x000eaa0000000200 */
[C---:B-----5:R-:W-:Y:S06]  /*2490*/  HMMA.16816.F32.BF16 R96, R48.reuse, R40, R96 ;  /* 0x000000283060723c */ /* 0x060fec0000041860 */
[C---:B------:R-:W-:Y:S01]  /*24a0*/  HMMA.16816.F32.BF16 R92, R48.reuse, R42, R92 ;  /* 0x0000002a305c723c */ /* 0x040fe2000004185c */
[----:B------:R-:W5:Y:S05]  /*24b0*/  LDSM.16.M88.4 R40, [R208+0x1800] ;  /* 0x00180000d028783b */ /* 0x000f6a0000000200 */
[C---:B---3--:R-:W-:Y:S06]  /*24c0*/  HMMA.16816.F32.BF16 R24, R48.reuse, R44, R24 ;  /* 0x0000002c3018723c */ /* 0x048fec0000041818 */
[C---:B------:R-:W-:Y:S01]  /*24d0*/  HMMA.16816.F32.BF16 R20, R48.reuse, R46, R20 ;  /* 0x0000002e3014723c */ /* 0x040fe20000041814 */
[----:B------:R-:W3:Y:S05]  /*24e0*/  LDSM.16.M88.4 R44, [R208] ;  /* 0x00000000d02c783b */ /* 0x000eea0000000200 */
[C---:B----4-:R-:W-:Y:S06]  /*24f0*/  HMMA.16816.F32.BF16 R104, R48.reuse, R60, R104 ;  /* 0x0000003c3068723c */ /* 0x050fec0000041868 */
[C---:B------:R-:W-:Y:S01]  /*2500*/  HMMA.16816.F32.BF16 R100, R48.reuse, R62, R100 ;  /* 0x0000003e3064723c */ /* 0x040fe20000041864 */
[----:B------:R-:W4:Y:S05]  /*2510*/  LDSM.16.M88.4 R60, [R208+0x1000] ;  /* 0x00100000d03c783b */ /* 0x000f2a0000000200 */
[C---:B------:R-:W-:Y:S06]  /*2520*/  HMMA.16816.F32.BF16 R88, R48.reuse, R56, R88 ;  /* 0x000000383058723c */ /* 0x040fec0000041858 */
[C---:B------:R-:W-:Y:S01]  /*2530*/  HMMA.16816.F32.BF16 R84, R48.reuse, R58, R84 ;  /* 0x0000003a3054723c */ /* 0x040fe20000041854 */
[----:B------:R-:W4:Y:S05]  /*2540*/  LDSM.16.M88.4 R56, [R208+0x2000] ;  /* 0x00200000d038783b */ /* 0x000f2a0000000200 */
[C---:B-1----:R-:W-:Y:S06]  /*2550*/  HMMA.16816.F32.BF16 R80, R48.reuse, R52, R80 ;  /* 0x000000343050723c */ /* 0x042fec0000041850 */
[C---:B------:R-:W-:Y:S01]  /*2560*/  HMMA.16816.F32.BF16 R76, R48.reuse, R54, R76 ;  /* 0x00000036304c723c */ /* 0x040fe2000004184c */
[----:B------:R-:W-:Y:S05]  /*2570*/  LDSM.16.M88.4 R52, [R208+0x2800] ;  /* 0x00280000d034783b */ /* 0x000fea0000000200 */
[C---:B------:R-:W-:Y:S06]  /*2580*/  HMMA.16816.F32.BF16 R72, R48.reuse, R64, R72 ;  /* 0x000000403048723c */ /* 0x040fec0000041848 */
[----:B------:R-:W-:Y:S01]  /*2590*/  HMMA.16816.F32.BF16 R68, R48, R66, R68 ;  /* 0x000000423044723c */ /* 0x000fe20000041844 */
[----:B------:R-:W-:Y:S04]  /*25a0*/  LDSM.16.M88.4 R48, [R226+0x2000] ;  /* 0x00200000e230783b */ /* 0x000fe80000000200 */
[----:B------:R-:W-:Y:S01]  /*25b0*/  LDSM.16.M88.4 R64, [R124+0xa000] ;  /* 0x00a000007c40783b */ /* 0x000fe20000000200 */
[C---:B--2---:R-:W-:Y:S06]  /*25c0*/  HMMA.16816.F32.BF16 R24, R112.reuse, R8, R24 ;  /* 0x000000087018723c */ /* 0x044fec0000041818 */
[C---:B------:R-:W-:Y:S01]  /*25d0*/  HMMA.16816.F32.BF16 R20, R112.reuse, R10, R20 ;  /* 0x0000000a7014723c */ /* 0x040fe20000041814 */
[----:B------:R-:W1:Y:S05]  /*25e0*/  LDSM.16.M88.4 R8, [R124+0x8800] ;  /* 0x008800007c08783b */ /* 0x000e6a0000000200 */
[C---:B-----5:R-:W-:Y:S06]  /*25f0*/  HMMA.16816.F32.BF16 R104, R112.reuse, R40, R104 ;  /* 0x000000287068723c */ /* 0x060fec0000041868 */
[C---:B------:R-:W-:Y:S01]  /*2600*/  HMMA.16816.F32.BF16 R100, R112.reuse, R42, R100 ;  /* 0x0000002a7064723c */ /* 0x040fe20000041864 */
[----:B------:R-:W2:Y:S05]  /*2610*/  LDSM.16.M88.4 R40, [R124+0x9000] ;  /* 0x009000007c28783b */ /* 0x000eaa0000000200 */
[C---:B---3--:R-:W-:Y:S06]  /*2620*/  HMMA.16816.F32.BF16 R32, R112.reuse, R44, R32 ;  /* 0x0000002c7020723c */ /* 0x048fec0000041820 */
[C---:B------:R-:W-:Y:S01]  /*2630*/  HMMA.16816.F32.BF16 R28, R112.reuse, R46, R28 ;  /* 0x0000002e701c723c */ /* 0x040fe2000004181c */
[----:B------:R-:W3:Y:S05]  /*2640*/  LDSM.16.M88.4 R44, [R124+0x8000] ;  /* 0x008000007c2c783b */ /* 0x000eea0000000200 */
[C---:B----4-:R-:W-:Y:S06]  /*2650*/  HMMA.16816.F32.BF16 R16, R112.reuse, R60, R16 ;  /* 0x0000003c7010723c */ /* 0x050fec0000041810 */
[C---:B------:R-:W-:Y:S01]  /*2660*/  HMMA.16816.F32.BF16 R12, R112.reuse, R62, R12 ;  /* 0x0000003e700c723c */ /* 0x040fe2000004180c */
[----:B------:R-:W-:Y:S05]  /*2670*/  LDSM.16.M88.4 R60, [R124+0xa800] ;  /* 0x00a800007c3c783b */ /* 0x000fea0000000200 */
[C---:B------:R-:W-:Y:S06]  /*2680*/  HMMA.16816.F32.BF16 R96, R112.reuse, R56, R96 ;  /* 0x000000387060723c */ /* 0x040fec0000041860 */
[----:B------:R-:W-:Y:S01]  /*2690*/  HMMA.16816.F32.BF16 R92, R112, R58, R92 ;  /* 0x0000003a705c723c */ /* 0x000fe2000004185c */
[----:B------:R-:W4:Y:S05]  /*26a0*/  LDSM.16.M88.4 R56, [R124+0xb000] ;  /* 0x00b000007c38783b */ /* 0x000f2a0000000200 */
[C---:B-1----:R-:W-:Y:S06]  /*26b0*/  HMMA.16816.F32.BF16 R24, R48.reuse, R8, R24 ;  /* 0x000000083018723c */ /* 0x042fec0000041818 */
[C---:B------:R-:W-:Y:S01]  /*26c0*/  HMMA.16816.F32.BF16 R20, R48.reuse, R10, R20 ;  /* 0x0000000a3014723c */ /* 0x040fe20000041814 */
[----:B------:R-:W1:Y:S05]  /*26d0*/  LDSM.16.M88.4 R8, [R223+0x4800] ;  /* 0x00480000df08783b */ /* 0x000e6a0000000200 */
[C---:B--2---:R-:W-:Y:S06]  /*26e0*/  HMMA.16816.F32.BF16 R16, R48.reuse, R40, R16 ;  /* 0x000000283010723c */ /* 0x044fec0000041810 */
[C---:B------:R-:W-:Y:S01]  /*26f0*/  HMMA.16816.F32.BF16 R12, R48.reuse, R42, R12 ;  /* 0x0000002a300c723c */ /* 0x040fe2000004180c */
[----:B------:R-:W2:Y:S05]  /*2700*/  LDSM.16.M88.4 R40, [R223+0x5000] ;  /* 0x00500000df28783b */ /* 0x000eaa0000000200 */
[C---:B---3--:R-:W-:Y:S06]  /*2710*/  HMMA.16816.F32.BF16 R32, R48.reuse, R44, R32 ;  /* 0x0000002c3020723c */ /* 0x048fec0000041820 */
[----:B------:R-:W-:Y:S01]  /*2720*/  HMMA.16816.F32.BF16 R28, R48, R46, R28 ;  /* 0x0000002e301c723c */ /* 0x000fe2000004181c */
[----:B------:R-:W3:Y:S05]  /*2730*/  LDSM.16.M88.4 R44, [R223+0x4000] ;  /* 0x00400000df2c783b */ /* 0x000eea0000000200 */
[C---:B------:R-:W-:Y:S06]  /*2740*/  HMMA.16816.F32.BF16 R80, R112.reuse, R120, R80 ;  /* 0x000000787050723c */ /* 0x040fec0000041850 */
[C---:B------:R-:W-:Y:S06]  /*2750*/  HMMA.16816.F32.BF16 R88, R112.reuse, R52, R88 ;  /* 0x000000347058723c */ /* 0x040fec0000041858 */
[C---:B------:R-:W-:Y:S01]  /*2760*/  HMMA.16816.F32.BF16 R84, R112.reuse, R54, R84 ;  /* 0x000000367054723c */ /* 0x040fe20000041854 */
[----:B------:R-:W-:Y:S04]  /*2770*/  LDSM.16.M88.4 R52, [R124+0xb800] ;  /* 0x00b800007c34783b */ /* 0x000fe80000000200 */
[----:B------:R-:W5:Y:S01]  /*2780*/  LDSM.16.M88.4 R124, [R223+0x5800] ;  /* 0x00580000df7c783b */ /* 0x000f620000000200 */
[C---:B------:R-:W-:Y:S03]  /*2790*/  HMMA.16816.F32.BF16 R76, R112.reuse, R122, R76 ;  /* 0x0000007a704c723c */ /* 0x040fe6000004184c */
[----:B------:R-:W-:Y:S03]  /*27a0*/  LDSM.16.M88.4 R120, [R223+0x6000] ;  /* 0x00600000df78783b */ /* 0x000fe60000000200 */
[C---:B------:R-:W-:Y:S06]  /*27b0*/  HMMA.16816.F32.BF16 R72, R112.reuse, R116, R72 ;  /* 0x000000747048723c */ /* 0x040fec0000041848 */
[----:B------:R-:W-:Y:S01]  /*27c0*/  HMMA.16816.F32.BF16 R68, R112, R118, R68 ;  /* 0x000000767044723c */ /* 0x000fe20000041844 */
[----:B------:R-:W5:Y:S04]  /*27d0*/  LDSM.16.M88.4 R112, [R223+0x7000] ;  /* 0x00700000df70783b */ /* 0x000f680000000200 */
[----:B------:R-:W5:Y:S01]  /*27e0*/  LDSM.16.M88.4 R116, [R223+0x6800] ;  /* 0x00680000df74783b */ /* 0x000f620000000200 */
[C---:B------:R-:W-:Y:S06]  /*27f0*/  HMMA.16816.F32.BF16 R104, R48.reuse, R108, R104 ;  /* 0x0000006c3068723c */ /* 0x040fec0000041868 */
[C---:B------:R-:W-:Y:S01]  /*2800*/  HMMA.16816.F32.BF16 R100, R48.reuse, R110, R100 ;  /* 0x0000006e3064723c */ /* 0x040fe20000041864 */
[----:B------:R-:W-:Y:S05]  /*2810*/  LDSM.16.M88.4 R108, [R223+0x7800] ;  /* 0x00780000df6c783b */ /* 0x000fea0000000200 */
[C---:B----4-:R-:W-:Y:S06]  /*2820*/  HMMA.16816.F32.BF16 R80, R48.reuse, R56, R80 ;  /* 0x000000383050723c */ /* 0x050fec0000041850 */
[C---:B------:R-:W-:Y:S06]  /*2830*/  HMMA.16816.F32.BF16 R88, R48.reuse, R60, R88 ;  /* 0x0000003c3058723c */ /* 0x040fec0000041858 */
[----:B------:R-:W-:Y:S01]  /*2840*/  HMMA.16816.F32.BF16 R84, R48, R62, R84 ;  /* 0x0000003e3054723c */ /* 0x000fe20000041854 */
[----:B------:R-:W-:Y:S05]  /*2850*/  LDSM.16.M88.4 R60, [R221+0x4800] ;  /* 0x00480000dd3c783b */ /* 0x000fea0000000200 */
[C---:B-1----:R-:W-:Y:S06]  /*2860*/  HMMA.16816.F32.BF16 R24, R128.reuse, R8, R24 ;  /* 0x000000088018723c */ /* 0x042fec0000041818 */
[C---:B------:R-:W-:Y:S01]  /*2870*/  HMMA.16816.F32.BF16 R20, R128.reuse, R10, R20 ;  /* 0x0000000a8014723c */ /* 0x040fe20000041814 */
[----:B------:R-:W-:Y:S05]  /*2880*/  LDSM.16.M88.4 R8, [R222+0x2000] ;  /* 0x00200000de08783b */ /* 0x000fea0000000200 */
[C---:B--2---:R-:W-:Y:S06]  /*2890*/  HMMA.16816.F32.BF16 R16, R128.reuse, R40, R16 ;  /* 0x000000288010723c */ /* 0x044fec0000041810 */
[C---:B------:R-:W-:Y:S01]  /*28a0*/  HMMA.16816.F32.BF16 R12, R128.reuse, R42, R12 ;  /* 0x0000002a800c723c */ /* 0x040fe2000004180c */
[----:B------:R-:W1:Y:S05]  /*28b0*/  LDSM.16.M88.4 R40, [R221+0x7000] ;  /* 0x00700000dd28783b */ /* 0x000e6a0000000200 */
[C---:B---3--:R-:W-:Y:S06]  /*28c0*/  HMMA.16816.F32.BF16 R32, R128.reuse, R44, R32 ;  /* 0x0000002c8020723c */ /* 0x048fec0000041820 */
[----:B------:R-:W-:Y:S01]  /*28d0*/  HMMA.16816.F32.BF16 R28, R128, R46, R28 ;  /* 0x0000002e801c723c */ /* 0x000fe2000004181c */
[----:B------:R-:W2:Y:S05]  /*28e0*/  LDSM.16.M88.4 R44, [R221+0x6800] ;  /* 0x00680000dd2c783b */ /* 0x000eaa0000000200 */
[C---:B------:R-:W-:Y:S06]  /*28f0*/  HMMA.16816.F32.BF16 R96, R48.reuse, R64, R96 ;  /* 0x000000403060723c */ /* 0x040fec0000041860 */
[C---:B------:R-:W-:Y:S01]  /*2900*/  HMMA.16816.F32.BF16 R92, R48.reuse, R66, R92 ;  /* 0x00000042305c723c */ /* 0x040fe2000004185c */
[----:B------:R-:W3:Y:S05]  /*2910*/  LDSM.16.M88.4 R64, [R221+0x4000] ;  /* 0x00400000dd40783b */ /* 0x000eea0000000200 */
[----:B------:R-:W-:Y:S01]  /*2920*/  HMMA.16816.F32.BF16 R76, R48, R58, R76 ;  /* 0x0000003a304c723c */ /* 0x000fe2000004184c */
[----:B------:R-:W4:Y:S05]  /*2930*/  LDSM.16.M88.4 R56, [R221+0x5000] ;  /* 0x00500000dd38783b */ /* 0x000f2a0000000200 */
[C---:B-----5:R-:W-:Y:S06]  /*2940*/  HMMA.16816.F32.BF16 R104, R128.reuse, R124, R104 ;  /* 0x0000007c8068723c */ /* 0x060fec0000041868 */
[C---:B------:R-:W-:Y:S06]  /*2950*/  HMMA.16816.F32.BF16 R100, R128.reuse, R126, R100 ;  /* 0x0000007e8064723c */ /* 0x040fec0000041864 */
[----:B------:R-:W-:Y:S01]  /*2960*/  HMMA.16816.F32.BF16 R124, R128, R112, R80 ;  /* 0x00000070807c723c */ /* 0x000fe20000041850 */
[----:B------:R-:W-:Y:S05]  /*2970*/  LDSM.16.M88.4 R80, [R220+0x2000] ;  /* 0x00200000dc50783b */ /* 0x000fea0000000200 */
[C---:B------:R-:W-:Y:S06]  /*2980*/  HMMA.16816.F32.BF16 R72, R48.reuse, R52, R72 ;  /* 0x000000343048723c */ /* 0x040fec0000041848 */
[----:B------:R-:W-:Y:S01]  /*2990*/  HMMA.16816.F32.BF16 R68, R48, R54, R68 ;  /* 0x000000363044723c */ /* 0x000fe20000041844 */
[----:B------:R-:W5:Y:S04]  /*29a0*/  LDSM.16.M88.4 R52, [R221+0x5800] ;  /* 0x00580000dd34783b */ /* 0x000f680000000200 */
[----:B------:R-:W5:Y:S01]  /*29b0*/  LDSM.16.M88.4 R48, [R221+0x6000] ;  /* 0x00600000dd30783b */ /* 0x000f620000000200 */
[C---:B------:R-:W-:Y:S06]  /*29c0*/  HMMA.16816.F32.BF16 R88, R128.reuse, R116, R88 ;  /* 0x000000748058723c */ /* 0x040fec0000041858 */
[C---:B------:R-:W-:Y:S01]  /*29d0*/  HMMA.16816.F32.BF16 R116, R128.reuse, R118, R84 ;  /* 0x000000768074723c */ /* 0x040fe20000041854 */
[----:B------:R-:W5:Y:S05]  /*29e0*/  LDSM.16.M88.4 R84, [R221+0x7800] ;  /* 0x00780000dd54783b */ /* 0x000f6a0000000200 */
[C---:B------:R-:W-:Y:S06]  /*29f0*/  HMMA.16816.F32.BF16 R96, R128.reuse, R120, R96 ;  /* 0x000000788060723c */ /* 0x040fec0000041860 */
[C---:B------:R-:W-:Y:S01]  /*2a00*/  HMMA.16816.F32.BF16 R92, R128.reuse, R122, R92 ;  /* 0x0000007a805c723c */ /* 0x040fe2000004185c */
[----:B------:R-:W5:Y:S05]  /*2a10*/  LDSM.16.M88.4 R120, [R208+0x4000] ;  /* 0x00400000d078783b */ /* 0x000f6a0000000200 */
[----:B------:R-:W-:Y:S06]  /*2a20*/  HMMA.16816.F32.BF16 R76, R128, R114, R76 ;  /* 0x00000072804c723c */ /* 0x000fec000004184c */
[----:B-1----:R-:W-:Y:S06]  /*2a30*/  HMMA.16816.F32.BF16 R124, R8, R40, R124 ;  /* 0x00000028087c723c */ /* 0x002fec000004187c */
[----:B------:R-:W-:Y:S01]  /*2a40*/  HMMA.16816.F32.BF16 R72, R128, R108, R72 ;  /* 0x0000006c8048723c */ /* 0x000fe20000041848 */
[----:B------:R-:W-:-:S04]  /*2a50*/  SHF.R.S32.HI R41, RZ, 0x1f, R0 ;  /* 0x0000001fff297819 */ /* 0x000fc80000011400 */
[----:B------:R-:W-:Y:S01]  /*2a60*/  LEA.HI R41, R41, R0, RZ, 0x2 ;  /* 0x0000000029297211 */ /* 0x000fe200078f10ff */
[----:B------:R-:W-:Y:S01]  /*2a70*/  HMMA.16816.F32.BF16 R68, R128, R110, R68 ;  /* 0x0000006e8044723c */ /* 0x000fe20000041844 */
[----:B------:R-:W-:Y:S02]  /*2a80*/  IMAD.SHL.U32 R0, R36, 0x80, RZ ;  /* 0x0000008024007824 */ /* 0x000fe400078e00ff */
[----:B------:R-:W-:-:S03]  /*2a90*/  SHF.R.S32.HI R232, RZ, 0x2, R41 ;  /* 0x00000002ffe87819 */ /* 0x000fc60000011429 */
[C---:B--2---:R-:W-:Y:S06]  /*2aa0*/  HMMA.16816.F32.BF16 R88, R8.reuse, R44, R88 ;  /* 0x0000002c0858723c */ /* 0x044fec0000041858 */
[C---:B------:R-:W-:Y:S01]  /*2ab0*/  HMMA.16816.F32.BF16 R116, R8.reuse, R46, R116 ;  /* 0x0000002e0874723c */ /* 0x040fe20000041874 */
[----:B------:R-:W1:Y:S05]  /*2ac0*/  LDSM.16.M88.4 R44, [R208+0x4800] ;  /* 0x00480000d02c783b */ /* 0x000e6a0000000200 */
[C---:B---3--:R-:W-:Y:S06]  /*2ad0*/  HMMA.16816.F32.BF16 R32, R8.reuse, R64, R32 ;  /* 0x000000400820723c */ /* 0x048fec0000041820 */
[C---:B------:R-:W-:Y:S06]  /*2ae0*/  HMMA.16816.F32.BF16 R24, R8.reuse, R60, R24 ;  /* 0x0000003c0818723c */ /* 0x040fec0000041818 */
[----:B------:R-:W-:Y:S01]  /*2af0*/  HMMA.16816.F32.BF16 R28, R8, R66, R28 ;  /* 0x00000042081c723c */ /* 0x000fe2000004181c */
[----:B------:R-:W-:Y:S01]  /*2b00*/  IMAD.SHL.U32 R61, R7, 0x2, RZ ;  /* 0x00000002073d7824 */ /* 0x000fe200078e00ff */
[----:B------:R-:W-:-:S04]  /*2b10*/  IADD3 R7, R39, 0x1, R232 ;  /* 0x0000000127077810 */ /* 0x000fc80007ffe0e8 */
[----:B------:R-:W-:Y:S01]  /*2b20*/  IADD3 R7, R6, -UR17, R7 ;  /* 0x8000001106077c10 */ /* 0x000fe2000fffe007 */
[----:B------:R-:W-:Y:S01]  /*2b30*/  HMMA.16816.F32.BF16 R76, R8, R42, R76 ;  /* 0x0000002a084c723c */ /* 0x000fe2000004184c */
[----:B------:R-:W2:Y:S01]  /*2b40*/  LDSM.16.M88.4 R40, [R208+0x5000] ;  /* 0x00500000d028783b */ /* 0x000ea20000000200 */
[----:B------:R-:W-:-:S04]  /*2b50*/  LOP3.LUT R61, R0, 0x6, R61, 0xf8, !PT ;  /* 0x00000006003d7812 */ /* 0x000fc800078ef83d */
[C---:B----4-:R-:W-:Y:S06]  /*2b60*/  HMMA.16816.F32.BF16 R12, R8.reuse, R58, R12 ;  /* 0x0000003a080c723c */ /* 0x050fec000004180c */
[----:B------:R-:W-:Y:S01]  /*2b70*/  HMMA.16816.F32.BF16 R20, R8, R62, R20 ;  /* 0x0000003e0814723c */ /* 0x000fe20000041814 */
[----:B------:R-:W-:Y:S02]  /*2b80*/  VIADD R59, R7, UR16 ;  /* 0x00000010073b7c36 */ /* 0x000fe40008000000 */
[----:B------:R-:W-:-:S03]  /*2b90*/  VIADD R7, R61, 0xffffff80 ;  /* 0xffffff803d077836 */ /* 0x000fc60000000000 */
[C---:B------:R-:W-:Y:S01]  /*2ba0*/  HMMA.16816.F32.BF16 R16, R8.reuse, R56, R16 ;  /* 0x000000380810723c */ /* 0x040fe20000041810 */
[C---:B------:R-:W-:Y:S02]  /*2bb0*/  VIMNMX R60, R59.reuse, R6, PT ;  /* 0x000000063b3c7248 */ /* 0x040fe40003fe0100 */
[----:B------:R-:W-:Y:S01]  /*2bc0*/  VIADDMNMX R59, R59, 0x8, R6, PT ;  /* 0x000000083b3b7846 */ /* 0x000fe20003800106 */
[----:B------:R-:W-:Y:S01]  /*2bd0*/  VIADD R6, R61, 0xffffff88 ;  /* 0xffffff883d067836 */ /* 0x000fe20000000000 */
[CC--:B------:R-:W-:Y:S01]  /*2be0*/  ISETP.GE.AND P4, PT, R7.reuse, R60.reuse, PT ;  /* 0x0000003c0700720c */ /* 0x0c0fe20003f86270 */
[C---:B-----5:R-:W-:Y:S01]  /*2bf0*/  HMMA.16816.F32.BF16 R104, R8.reuse, R52, R104 ;  /* 0x000000340868723c */ /* 0x060fe20000041868 */
[-C--:B------:R-:W-:Y:S01]  /*2c00*/  ISETP.GE.AND P3, PT, R7, R59.reuse, PT ;  /* 0x0000003b0700720c */ /* 0x080fe20003f66270 */
[C---:B------:R-:W-:Y:S01]  /*2c10*/  VIADD R7, R61.reuse, 0xffffff89 ;  /* 0xffffff893d077836 */ /* 0x040fe20000000000 */
[C---:B------:R-:W-:Y:S02]  /*2c20*/  ISETP.GE.AND P5, PT, R6.reuse, R60, PT ;  /* 0x0000003c0600720c */ /* 0x040fe40003fa6270 */
[----:B------:R-:W-:Y:S01]  /*2c30*/  ISETP.GE.AND P2, PT, R6, R59, PT ;  /* 0x0000003b0600720c */ /* 0x000fe20003f46270 */
[----:B------:R-:W-:Y:S01]  /*2c40*/  HMMA.16816.F32.BF16 R100, R8, R54, R100 ;  /* 0x000000360864723c */ /* 0x000fe20000041864 */
[----:B------:R-:W-:-:S05]  /*2c50*/  VIADD R6, R61, 0xffffff91 ;  /* 0xffffff913d067836 */ /* 0x000fca0000000000 */
[C---:B------:R-:W-:Y:S06]  /*2c60*/  HMMA.16816.F32.BF16 R96, R8.reuse, R48, R96 ;  /* 0x000000300860723c */ /* 0x040fec0000041860 */
[C---:B------:R-:W-:Y:S06]  /*2c70*/  HMMA.16816.F32.BF16 R92, R8.reuse, R50, R92 ;  /* 0x00000032085c723c */ /* 0x040fec000004185c */
[C---:B------:R-:W-:Y:S06]  /*2c80*/  HMMA.16816.F32.BF16 R72, R8.reuse, R84, R72 ;  /* 0x000000540848723c */ /* 0x040fec0000041848 */
[----:B------:R-:W-:Y:S06]  /*2c90*/  HMMA.16816.F32.BF16 R68, R8, R86, R68 ;  /* 0x000000560844723c */ /* 0x000fec0000041844 */
[----:B------:R-:W-:Y:S01]  /*2ca0*/  HMMA.16816.F32.BF16 R32, R80, R120, R32 ;  /* 0x000000785020723c */ /* 0x000fe20000041820 */
[----:B------:R-:W-:-:S05]  /*2cb0*/  VIADD R8, R61, 0xffffff81 ;  /* 0xffffff813d087836 */ /* 0x000fca0000000000 */
[C---:B------:R-:W-:Y:S01]  /*2cc0*/  ISETP.GE.AND P1, PT, R8.reuse, R60, PT ;  /* 0x0000003c0800720c */ /* 0x040fe20003f26270 */
[C---:B------:R-:W-:Y:S01]  /*2cd0*/  HMMA.16816.F32.BF16 R28, R80.reuse, R122, R28 ;  /* 0x0000007a501c723c */ /* 0x040fe2000004181c */
[----:B------:R-:W-:Y:S02]  /*2ce0*/  ISETP.GE.AND P0, PT, R8, R59, PT ;  /* 0x0000003b0800720c */ /* 0x000fe40003f06270 */
[----:B------:R-:W3:Y:S03]  /*2cf0*/  LDSM.16.M88.4 R8, [R208+0x5800] ;  /* 0x00580000d008783b */ /* 0x000ee60000000200 */
[C---:B-1----:R-:W-:Y:S06]  /*2d00*/  HMMA.16816.F32.BF16 R24, R80.reuse, R44, R24 ;  /* 0x0000002c5018723c */ /* 0x042fec0000041818 */
[C---:B------:R-:W-:Y:S05]  /*2d10*/  HMMA.16816.F32.BF16 R20, R80.reuse, R46, R20 ;  /* 0x0000002e5014723c */ /* 0x040fea0000041814 */
        /* <DEDUP_REMOVED lines=9> */
[C---:B------:R-:W-:Y:S02]  /*2db0*/  ISETP.GE.AND P1, PT, R7.reuse, R60, PT ;  /* 0x0000003c0700720c */ /* 0x040fe40003f26270 */
[----:B------:R-:W-:Y:S01]  /*2dc0*/  ISETP.GE.AND P0, PT, R7, R59, PT ;  /* 0x0000003b0700720c */ /* 0x000fe20003f06270 */
[----:B------:R-:W-:Y:S01]  /*2dd0*/  VIADD R7, R61, 0xffffff98 ;  /* 0xffffff983d077836 */ /* 0x000fe20000000000 */
[----:B------:R-:W-:-:S02]  /*2de0*/  FSEL R58, R28, -INF , !P5 ;  /* 0xff8000001c3a7808 */ /* 0x000fc40006800000 */
[----:B------:R-:W-:Y:S02]  /*2df0*/  FSEL R53, R30, -INF , !P2 ;  /* 0xff8000001e357808 */ /* 0x000fe40005000000 */
[CC--:B------:R-:W-:Y:S02]  /*2e00*/  ISETP.GE.AND P5, PT, R6.reuse, R60.reuse, PT ;  /* 0x0000003c0600720c */ /* 0x0c0fe40003fa6270 */
[-C--:B------:R-:W-:Y:S01]  /*2e10*/  ISETP.GE.AND P2, PT, R6, R59.reuse, PT ;  /* 0x0000003b0600720c */ /* 0x080fe20003f46270 */
[----:B------:R-:W-:Y:S01]  /*2e20*/  VIADD R6, R61, 0xffffff99 ;  /* 0xffffff993d067836 */ /* 0x000fe20000000000 */
[----:B------:R-:W-:Y:S02]  /*2e30*/  FSEL R62, R29, -INF , !P4 ;  /* 0xff8000001d3e7808 */ /* 0x000fe40006000000 */
[----:B------:R-:W-:Y:S01]  /*2e40*/  FSEL R55, R31, -INF , !P3 ;  /* 0xff8000001f377808 */ /* 0x000fe20005800000 */
[C---:B---3--:R-:W-:Y:S01]  /*2e50*/  HMMA.16816.F32.BF16 R104, R80.reuse, R8, R104 ;  /* 0x000000085068723c */ /* 0x048fe20000041868 */
[CC--:B------:R-:W-:Y:S01]  /*2e60*/  ISETP.GE.AND P4, PT, R7.reuse, R60.reuse, PT ;  /* 0x0000003c0700720c */ /* 0x0c0fe20003f86270 */
[----:B------:R-:W1:Y:S01]  /*2e70*/  LDSM.16.M88.4 R28, [R208+0x6000] ;  /* 0x00600000d01c783b */ /* 0x000e620000000200 */
[-C--:B------:R-:W-:Y:S01]  /*2e80*/  ISETP.GE.AND P3, PT, R7, R59.reuse, PT ;  /* 0x0000003b0700720c */ /* 0x080fe20003f66270 */
[C---:B------:R-:W-:Y:S01]  /*2e90*/  VIADD R7, R61.reuse, 0xffffffa0 ;  /* 0xffffffa03d077836 */ /* 0x040fe20000000000 */
[----:B------:R-:W-:Y:S01]  /*2ea0*/  FSEL R52, R24, -INF , !P1 ;  /* 0xff80000018347808 */ /* 0x000fe20004800000 */
[----:B------:R-:W-:Y:S01]  /*2eb0*/  HMMA.16816.F32.BF16 R100, R80, R10, R100 ;  /* 0x0000000a5064723c */ /* 0x000fe20000041864 */
[----:B------:R-:W-:Y:S01]  /*2ec0*/  FSEL R49, R26, -INF , !P0 ;  /* 0xff8000001a317808 */ /* 0x000fe20004000000 */
[C---:B------:R-:W-:Y:S01]  /*2ed0*/  VIADD R9, R61.reuse, 0xffffffa8 ;  /* 0xffffffa83d097836 */ /* 0x040fe20000000000 */
[C---:B------:R-:W-:Y:S01]  /*2ee0*/  ISETP.GE.AND P1, PT, R6.reuse, R60, PT ;  /* 0x0000003c0600720c */ /* 0x040fe20003f26270 */
[C---:B------:R-:W-:Y:S01]  /*2ef0*/  VIADD R8, R61.reuse, 0xffffffa9 ;  /* 0xffffffa93d087836 */ /* 0x040fe20000000000 */
[----:B------:R-:W-:Y:S01]  /*2f00*/  ISETP.GE.AND P0, PT, R6, R59, PT ;  /* 0x0000003b0600720c */ /* 0x000fe20003f06270 */
[----:B------:R-:W-:Y:S01]  /*2f10*/  VIADD R6, R61, 0xffffffa1 ;  /* 0xffffffa13d067836 */ /* 0x000fe20000000000 */
[----:B------:R-:W-:-:S02]  /*2f20*/  FSEL R26, R25, -INF , !P5 ;  /* 0xff800000191a7808 */ /* 0x000fc40006800000 */
[----:B------:R-:W-:Y:S02]  /*2f30*/  FSEL R27, R27, -INF , !P2 ;  /* 0xff8000001b1b7808 */ /* 0x000fe40005000000 */
[CC--:B------:R-:W-:Y:S02]  /*2f40*/  ISETP.GE.AND P5, PT, R7.reuse, R60.reuse, PT ;  /* 0x0000003c0700720c */ /* 0x0c0fe40003fa6270 */
[----:B------:R-:W-:Y:S02]  /*2f50*/  ISETP.GE.AND P2, PT, R7, R59, PT ;  /* 0x0000003b0700720c */ /* 0x000fe40003f46270 */
[----:B------:R-:W-:Y:S02]  /*2f60*/  FSEL R24, R20, -INF , !P4 ;  /* 0xff80000014187808 */ /* 0x000fe40006000000 */
[----:B------:R-:W-:Y:S02]  /*2f70*/  FSEL R7, R22, -INF , !P3 ;  /* 0xff80000016077808 */ /* 0x000fe40005800000 */
[----:B------:R-:W-:-:S02]  /*2f80*/  ISETP.GE.AND P4, PT, R6, R60, PT ;  /* 0x0000003c0600720c */ /* 0x000fc40003f86270 */
[----:B------:R-:W-:Y:S02]  /*2f90*/  ISETP.GE.AND P3, PT, R6, R59, PT ;  /* 0x0000003b0600720c */ /* 0x000fe40003f66270 */
[----:B------:R-:W-:Y:S02]  /*2fa0*/  FSEL R6, R21, -INF , !P1 ;  /* 0xff80000015067808 */ /* 0x000fe40004800000 */
[----:B------:R-:W-:Y:S02]  /*2fb0*/  FSEL R45, R23, -INF , !P0 ;  /* 0xff800000172d7808 */ /* 0x000fe40004000000 */
[----:B------:R-:W2:Y:S01]  /*2fc0*/  LDSM.16.M88.4 R20, [R208+0x6800] ;  /* 0x00680000d014783b */ /* 0x000ea20000000200 */
[----:B------:R-:W-:Y:S01]  /*2fd0*/  FSEL R48, R16, -INF , !P5 ;  /* 0xff80000010307808 */ /* 0x000fe20006800000 */
[----:B------:R-:W-:Y:S01]  /*2fe0*/  VIADD R16, R61, 0xffffffc9 ;  /* 0xffffffc93d107836 */ /* 0x000fe20000000000 */
[----:B------:R-:W-:Y:S02]  /*2ff0*/  FSEL R43, R18, -INF , !P2 ;  /* 0xff800000122b7808 */ /* 0x000fe40005000000 */
[----:B------:R-:W-:-:S02]  /*3000*/  ISETP.GE.AND P1, PT, R9, R60, PT ;  /* 0x0000003c0900720c */ /* 0x000fc40003f26270 */
[-C--:B------:R-:W-:Y:S01]  /*3010*/  ISETP.GE.AND P0, PT, R9, R59.reuse, PT ;  /* 0x0000003b0900720c */ /* 0x080fe20003f06270 */
[C---:B------:R-:W-:Y:S01]  /*3020*/  VIADD R9, R61.reuse, 0xffffffb0 ;  /* 0xffffffb03d097836 */ /* 0x040fe20000000000 */
[CC--:B------:R-:W-:Y:S01]  /*3030*/  ISETP.GE.AND P5, PT, R8.reuse, R60.reuse, PT ;  /* 0x0000003c0800720c */ /* 0x0c0fe20003fa6270 */
[C---:B-1----:R-:W-:Y:S01]  /*3040*/  HMMA.16816.F32.BF16 R96, R80.reuse, R28, R96 ;  /* 0x0000001c5060723c */ /* 0x042fe20000041860 */
[----:B------:R-:W-:Y:S01]  /*3050*/  ISETP.GE.AND P2, PT, R8, R59, PT ;  /* 0x0000003b0800720c */ /* 0x000fe20003f46270 */
[----:B------:R-:W-:Y:S01]  /*3060*/  VIADD R8, R61, 0xffffffb1 ;  /* 0xffffffb13d087836 */ /* 0x000fe20000000000 */
[----:B------:R-:W-:Y:S01]  /*3070*/  FSEL R162, R17, -INF , !P4 ;  /* 0xff80000011a27808 */ /* 0x000fe20006000000 */
[----:B------:R-:W-:Y:S01]  /*3080*/  VIADD R17, R61, 0xffffffc8 ;  /* 0xffffffc83d117836 */ /* 0x000fe20000000000 */
[----:B------:R-:W-:Y:S01]  /*3090*/  FSEL R47, R19, -INF , !P3 ;  /* 0xff800000132f7808 */ /* 0x000fe20005800000 */
[----:B------:R-:W-:Y:S01]  /*30a0*/  HMMA.16816.F32.BF16 R92, R80, R30, R92 ;  /* 0x0000001e505c723c */ /* 0x000fe2000004185c */
[----:B------:R-:W-:Y:S01]  /*30b0*/  FSEL R46, R12, -INF , !P1 ;  /* 0xff8000000c2e7808 */ /* 0x000fe20004800000 */
[C---:B------:R-:W-:Y:S01]  /*30c0*/  VIADD R12, R61.reuse, 0xffffffb9 ;  /* 0xffffffb93d0c7836 */ /* 0x040fe20000000000 */
[----:B------:R-:W-:Y:S01]  /*30d0*/  FSEL R41, R14, -INF , !P0 ;  /* 0xff8000000e297808 */ /* 0x000fe20004000000 */
[----:B------:R-:W-:Y:S01]  /*30e0*/  VIADD R14, R61, 0xffffffb8 ;  /* 0xffffffb83d0e7836 */ /* 0x000fe20000000000 */
[----:B------:R-:W-:-:S02]  /*30f0*/  ISETP.GE.AND P4, PT, R9, R60, PT ;  /* 0x0000003c0900720c */ /* 0x000fc40003f86270 */
[-C--:B------:R-:W-:Y:S02]  /*3100*/  ISETP.GE.AND P3, PT, R9, R59.reuse, PT ;  /* 0x0000003b0900720c */ /* 0x080fe40003f66270 */
[C---:B------:R-:W-:Y:S02]  /*3110*/  ISETP.GE.AND P1, PT, R8.reuse, R60, PT ;  /* 0x0000003c0800720c */ /* 0x040fe40003f26270 */
[----:B------:R-:W-:Y:S02]  /*3120*/  ISETP.GE.AND P0, PT, R8, R59, PT ;  /* 0x0000003b0800720c */ /* 0x000fe40003f06270 */
[----:B------:R-:W1:Y:S01]  /*3130*/  LDSM.16.M88.4 R8, [R208+0x7000] ;  /* 0x00700000d008783b */ /* 0x000e620000000200 */
[----:B------:R-:W-:Y:S02]  /*3140*/  FSEL R44, R104, -INF , !P4 ;  /* 0xff800000682c7808 */ /* 0x000fe40006000000 */
[----:B------:R-:W-:Y:S02]  /*3150*/  FSEL R165, R106, -INF , !P3 ;  /* 0xff8000006aa57808 */ /* 0x000fe40005800000 */
[----:B------:R-:W-:Y:S01]  /*3160*/  FSEL R50, R13, -INF , !P5 ;  /* 0xff8000000d327808 */ /* 0x000fe20006800000 */
[----:B------:R-:W-:Y:S01]  /*3170*/  VIADD R13, R61, 0xffffffc0 ;  /* 0xffffffc03d0d7836 */ /* 0x000fe20000000000 */
[----:B------:R-:W-:-:S02]  /*3180*/  FSEL R37, R15, -INF , !P2 ;  /* 0xff8000000f257808 */ /* 0x000fc40005000000 */
[CC--:B------:R-:W-:Y:S02]  /*3190*/  ISETP.GE.AND P4, PT, R12.reuse, R60.reuse, PT ;  /* 0x0000003c0c00720c */ /* 0x0c0fe40003f86270 */
[-C--:B------:R-:W-:Y:S01]  /*31a0*/  ISETP.GE.AND P3, PT, R12, R59.reuse, PT ;  /* 0x0000003b0c00720c */ /* 0x080fe20003f66270 */
[----:B------:R-:W-:Y:S01]  /*31b0*/  VIADD R12, R61, 0xffffffc1 ;  /* 0xffffffc13d0c7836 */ /* 0x000fe20000000000 */
[C---:B------:R-:W-:Y:S01]  /*31c0*/  ISETP.GE.AND P5, PT, R14.reuse, R60, PT ;  /* 0x0000003c0e00720c */ /* 0x040fe20003fa6270 */
[C---:B--2---:R-:W-:Y:S01]  /*31d0*/  HMMA.16816.F32.BF16 R88, R80.reuse, R20, R88 ;  /* 0x000000145058723c */ /* 0x044fe20000041858 */
[----:B------:R-:W-:Y:S02]  /*31e0*/  ISETP.GE.AND P2, PT, R14, R59, PT ;  /* 0x0000003b0e00720c */ /* 0x000fe40003f46270 */
[----:B------:R-:W-:Y:S02]  /*31f0*/  FSEL R42, R105, -INF , !P1 ;  /* 0xff800000692a7808 */ /* 0x000fe40004800000 */
[----:B------:R-:W-:Y:S01]  /*3200*/  FSEL R39, R107, -INF , !P0 ;  /* 0xff8000006b277808 */ /* 0x000fe20004000000 */
[----:B------:R-:W-:Y:S01]  /*3210*/  HMMA.16816.F32.BF16 R116, R80, R22, R116 ;  /* 0x000000165074723c */ /* 0x000fe20000041874 */
[----:B------:R-:W-:-:S02]  /*3220*/  FSEL R40, R100, -INF , !P5 ;  /* 0xff80000064287808 */ /* 0x000fc40006800000 */
[----:B------:R-:W-:Y:S02]  /*3230*/  FSEL R151, R102, -INF , !P2 ;  /* 0xff80000066977808 */ /* 0x000fe40005000000 */
[CC--:B------:R-:W-:Y:S02]  /*3240*/  ISETP.GE.AND P1, PT, R13.reuse, R60.reuse, PT ;  /* 0x0000003c0d00720c */ /* 0x0c0fe40003f26270 */
[-C--:B------:R-:W-:Y:S02]  /*3250*/  ISETP.GE.AND P0, PT, R13, R59.reuse, PT ;  /* 0x0000003b0d00720c */ /* 0x080fe40003f06270 */
[C---:B------:R-:W-:Y:S02]  /*3260*/  ISETP.GE.AND P5, PT, R12.reuse, R60, PT ;  /* 0x0000003c0c00720c */ /* 0x040fe40003fa6270 */
[----:B------:R-:W-:Y:S02]  /*3270*/  ISETP.GE.AND P2, PT, R12, R59, PT ;  /* 0x0000003b0c00720c */ /* 0x000fe40003f46270 */
[----:B------:R-:W2:Y:S01]  /*3280*/  LDSM.16.M88.4 R12, [R208+0x7800] ;  /* 0x00780000d00c783b */ /* 0x000ea20000000200 */
[----:B------:R-:W-:Y:S01]  /*3290*/  FSEL R38, R101, -INF , !P4 ;  /* 0xff80000065267808 */ /* 0x000fe20006000000 */
[----:B------:R-:W-:-:S04]  /*32a0*/  DEPBAR.LE SB0, 0x0 ;  /* 0x000080000000791a */ /* 0x000fc80000000000 */
[----:B------:R-:W-:Y:S01]  /*32b0*/  FSEL R149, R103, -INF , !P3 ;  /* 0xff80000067957808 */ /* 0x000fe20005800000 */
[C---:B-1----:R-:W-:Y:S01]  /*32c0*/  HMMA.16816.F32.BF16 R124, R80.reuse, R8, R124 ;  /* 0x00000008507c723c */ /* 0x042fe2000004187c */
[C---:B------:R-:W-:Y:S02]  /*32d0*/  ISETP.GE.AND P4, PT, R17.reuse, R60, PT ;  /* 0x0000003c1100720c */ /* 0x040fe40003f86270 */
[----:B------:R-:W-:Y:S01]  /*32e0*/  ISETP.GE.AND P3, PT, R17, R59, PT ;  /* 0x0000003b1100720c */ /* 0x000fe20003f66270 */
[----:B------:R-:W-:Y:S01]  /*32f0*/  VIADD R17, R61, 0xffffffd0 ;  /* 0xffffffd03d117836 */ /* 0x000fe20000000000 */
[----:B------:R-:W-:Y:S01]  /*3300*/  FSEL R158, R97, -INF , !P5 ;  /* 0xff800000619e7808 */ /* 0x000fe20006800000 */
[----:B------:R-:W-:Y:S01]  /*3310*/  HMMA.16816.F32.BF16 R76, R80, R10, R76 ;  /* 0x0000000a504c723c */ /* 0x000fe2000004184c */
[----:B------:R-:W-:Y:S01]  /*3320*/  FSEL R155, R99, -INF , !P2 ;  /* 0xff800000639b7808 */ /* 0x000fe20005000000 */
[C---:B------:R-:W-:Y:S01]  /*3330*/  VIADD R8, R61.reuse, 0xffffffd9 ;  /* 0xffffffd93d087836 */ /* 0x040fe20000000000 */
[----:B------:R-:W-:Y:S01]  /*3340*/  FSEL R148, R96, -INF , !P1 ;  /* 0xff80000060947808 */ /* 0x000fe20004800000 */
[----:B------:R-:W-:Y:S01]  /*3350*/  VIADD R9, R61, 0xffffffd8 ;  /* 0xffffffd83d097836 */ /* 0x000fe20000000000 */
[----:B------:R-:W-:-:S02]  /*3360*/  FSEL R153, R98, -INF , !P0 ;  /* 0xff80000062997808 */ /* 0x000fc40004000000 */
[CC--:B------:R-:W-:Y:S02]  /*3370*/  ISETP.GE.AND P5, PT, R17.reuse, R60.reuse, PT ;  /* 0x0000003c1100720c */ /* 0x0c0fe40003fa6270 */
[-C--:B------:R-:W-:Y:S02]  /*3380*/  ISETP.GE.AND P2, PT, R17, R59.reuse, PT ;  /* 0x0000003b1100720c */ /* 0x080fe40003f46270 */
[C---:B------:R-:W-:Y:S02]  /*3390*/  ISETP.GE.AND P1, PT, R16.reuse, R60, PT ;  /* 0x0000003c1000720c */ /* 0x040fe40003f26270 */
[----:B------:R-:W-:Y:S01]  /*33a0*/  ISETP.GE.AND P0, PT, R16, R59, PT ;  /* 0x0000003b1000720c */ /* 0x000fe20003f06270 */
[----:B------:R-:W-:Y:S01]  /*33b0*/  VIADD R16, R61, 0xffffffd1 ;  /* 0xffffffd13d107836 */ /* 0x000fe20000000000 */
[----:B------:R-:W-:Y:S02]  /*33c0*/  FSEL R160, R88, -INF , !P5 ;  /* 0xff80000058a07808 */ /* 0x000fe40006800000 */
[----:B------:R-:W-:-:S02]  /*33d0*/  FSEL R163, R90, -INF , !P2 ;  /* 0xff8000005aa37808 */ /* 0x000fc40005000000 */
[----:B------:R-:W-:Y:S02]  /*33e0*/  FSEL R154, R93, -INF , !P1 ;  /* 0xff8000005d9a7808 */ /* 0x000fe40004800000 */
[----:B------:R-:W-:Y:S02]  /*33f0*/  FSEL R33, R95, -INF , !P0 ;  /* 0xff8000005f217808 */ /* 0x000fe40004000000 */
[CC--:B------:R-:W-:Y:S02]  /*3400*/  ISETP.GE.AND P5, PT, R8.reuse, R60.reuse, PT ;  /* 0x0000003c0800720c */ /* 0x0c0fe40003fa6270 */
[-C--:B------:R-:W-:Y:S01]  /*3410*/  ISETP.GE.AND P2, PT, R8, R59.reuse, PT ;  /* 0x0000003b0800720c */ /* 0x080fe20003f46270 */
[----:B------:R-:W-:Y:S01]  /*3420*/  VIADD R8, R61, 0xffffffe1 ;  /* 0xffffffe13d087836 */ /* 0x000fe20000000000 */
[C---:B--2---:R-:W-:Y:S01]  /*3430*/  HMMA.16816.F32.BF16 R72, R80.reuse, R12, R72 ;  /* 0x0000000c5048723c */ /* 0x044fe20000041848 */
[----:B------:R-:W-:Y:S02]  /*3440*/  FSEL R156, R92, -INF , !P4 ;  /* 0xff8000005c9c7808 */ /* 0x000fe40006000000 */
[----:B------:R-:W-:Y:S01]  /*3450*/  FSEL R35, R94, -INF , !P3 ;  /* 0xff8000005e237808 */ /* 0x000fe20005800000 */
[----:B------:R-:W-:Y:S01]  /*3460*/  BAR.SYNC.DEFER_BLOCKING 0x0 ;  /* 0x0000000000007b1d */ /* 0x000fe20000010000 */
[CC--:B------:R-:W-:Y:S01]  /*3470*/  ISETP.GE.AND P1, PT, R9.reuse, R60.reuse, PT ;  /* 0x0000003c0900720c */ /* 0x0c0fe20003f26270 */
[----:B------:R-:W-:Y:S01]  /*3480*/  HMMA.16816.F32.BF16 R68, R80, R14, R68 ;  /* 0x0000000e5044723c */ /* 0x000fe20000041844 */
[----:B------:R-:W-:Y:S01]  /*3490*/  ISETP.GE.AND P0, PT, R9, R59, PT ;  /* 0x0000003b0900720c */ /* 0x000fe20003f06270 */
[----:B------:R-:W-:Y:S01]  /*34a0*/  VIADD R9, R61, 0xffffffe0 ;  /* 0xffffffe03d097836 */ /* 0x000fe20000000000 */
[----:B------:R-:W-:-:S02]  /*34b0*/  ISETP.GE.AND P4, PT, R16, R60, PT ;  /* 0x0000003c1000720c */ /* 0x000fc40003f86270 */
[----:B------:R-:W-:Y:S02]  /*34c0*/  ISETP.GE.AND P3, PT, R16, R59, PT ;  /* 0x0000003b1000720c */ /* 0x000fe40003f66270 */
[----:B------:R-:W-:Y:S02]  /*34d0*/  FSEL R32, R116, -INF , !P1 ;  /* 0xff80000074207808 */ /* 0x000fe40004800000 */
[----:B------:R-:W-:Y:S02]  /*34e0*/  FSEL R159, R118, -INF , !P0 ;  /* 0xff800000769f7808 */ /* 0x000fe40004000000 */
[----:B------:R-:W-:Y:S02]  /*34f0*/  FSEL R34, R89, -INF , !P4 ;  /* 0xff80000059227808 */ /* 0x000fe40006000000 */
[----:B------:R-:W-:Y:S02]  /*3500*/  FSEL R161, R91, -INF , !P3 ;  /* 0xff8000005ba17808 */ /* 0x000fe40005800000 */
[----:B------:R-:W-:-:S02]  /*3510*/  ISETP.GE.AND P1, PT, R8, R60, PT ;  /* 0x0000003c0800720c */ /* 0x000fc40003f26270 */
[-C--:B------:R-:W-:Y:S01]  /*3520*/  ISETP.GE.AND P0, PT, R8, R59.reuse, PT ;  /* 0x0000003b0800720c */ /* 0x080fe20003f06270 */
[----:B------:R-:W-:Y:S01]  /*3530*/  VIADD R8, R61, 0xffffffe9 ;  /* 0xffffffe93d087836 */ /* 0x000fe20000000000 */
[C---:B------:R-:W-:Y:S02]  /*3540*/  ISETP.GE.AND P4, PT, R9.reuse, R60, PT ;  /* 0x0000003c0900720c */ /* 0x040fe40003f86270 */
[----:B------:R-:W-:Y:S01]  /*3550*/  ISETP.GE.AND P3, PT, R9, R59, PT ;  /* 0x0000003b0900720c */ /* 0x000fe20003f66270 */
[----:B------:R-:W-:Y:S01]  /*3560*/  VIADD R9, R61, 0xffffffe8 ;  /* 0xffffffe83d097836 */ /* 0x000fe20000000000 */
[----:B------:R-:W-:Y:S02]  /*3570*/  FSEL R152, R124, -INF , !P4 ;  /* 0xff8000007c987808 */ /* 0x000fe40006000000 */
[----:B------:R-:W-:Y:S02]  /*3580*/  FSEL R147, R126, -INF , !P3 ;  /* 0xff8000007e937808 */ /* 0x000fe40005800000 */
[----:B------:R-:W-:-:S02]  /*3590*/  FSEL R164, R117, -INF , !P5 ;  /* 0xff80000075a47808 */ /* 0x000fc40006800000 */
[----:B------:R-:W-:Y:S02]  /*35a0*/  FSEL R157, R119, -INF , !P2 ;  /* 0xff800000779d7808 */ /* 0x000fe40005000000 */
[CC--:B------:R-:W-:Y:S02]  /*35b0*/  ISETP.GE.AND P4, PT, R8.reuse, R60.reuse, PT ;  /* 0x0000003c0800720c */ /* 0x0c0fe40003f86270 */
[-C--:B------:R-:W-:Y:S01]  /*35c0*/  ISETP.GE.AND P3, PT, R8, R59.reuse, PT ;  /* 0x0000003b0800720c */ /* 0x080fe20003f66270 */
[----:B------:R-:W-:Y:S01]  /*35d0*/  VIADD R8, R61, 0xfffffff1 ;  /* 0xfffffff13d087836 */ /* 0x000fe20000000000 */
[C---:B------:R-:W-:Y:S02]  /*35e0*/  ISETP.GE.AND P5, PT, R9.reuse, R60, PT ;  /* 0x0000003c0900720c */ /* 0x040fe40003fa6270 */
[----:B------:R-:W-:Y:S01]  /*35f0*/  ISETP.GE.AND P2, PT, R9, R59, PT ;  /* 0x0000003b0900720c */ /* 0x000fe20003f46270 */
[----:B------:R-:W-:Y:S01]  /*3600*/  VIADD R9, R61, 0xfffffff0 ;  /* 0xfffffff03d097836 */ /* 0x000fe20000000000 */
[----:B------:R-:W-:-:S02]  /*3610*/  FSEL R146, R76, -INF , !P5 ;  /* 0xff8000004c927808 */ /* 0x000fc40006800000 */
[----:B------:R-:W-:Y:S02]  /*3620*/  FSEL R143, R78, -INF , !P2 ;  /* 0xff8000004e8f7808 */ /* 0x000fe40005000000 */
[C---:B------:R-:W-:Y:S02]  /*3630*/  ISETP.GE.AND P5, PT, R8.reuse, R60, PT ;  /* 0x0000003c0800720c */ /* 0x040fe40003fa6270 */
[-C--:B------:R-:W-:Y:S01]  /*3640*/  ISETP.GE.AND P2, PT, R8, R59.reuse, PT ;  /* 0x0000003b0800720c */ /* 0x080fe20003f46270 */
[----:B------:R-:W-:Y:S01]  /*3650*/  VIADD R8, R61, 0xfffffff8 ;  /* 0xfffffff83d087836 */ /* 0x000fe20000000000 */
[----:B------:R-:W-:Y:S01]  /*3660*/  FSEL R145, R127, -INF , !P0 ;  /* 0xff8000007f917808 */ /* 0x000fe20004000000 */
[----:B------:R-:W-:Y:S01]  /*3670*/  VIADD R61, R61, 0xfffffff9 ;  /* 0xfffffff93d3d7836 */ /* 0x000fe20000000000 */
[----:B------:R-:W-:Y:S02]  /*3680*/  ISETP.GE.AND P0, PT, R9, R59, PT ;  /* 0x0000003b0900720c */ /* 0x000fe40003f06270 */
[----:B------:R-:W-:-:S02]  /*3690*/  FSEL R150, R125, -INF , !P1 ;  /* 0xff8000007d967808 */ /* 0x000fc40004800000 */
[----:B------:R-:W-:Y:S02]  /*36a0*/  FSEL R137, R74, -INF , !P0 ;  /* 0xff8000004a897808 */ /* 0x000fe40004000000 */
[----:B------:R-:W-:Y:S02]  /*36b0*/  ISETP.GE.AND P0, PT, R61, R59, PT ;  /* 0x0000003b3d00720c */ /* 0x000fe40003f06270 */
[----:B------:R-:W-:Y:S02]  /*36c0*/  ISETP.GE.AND P1, PT, R9, R60, PT ;  /* 0x0000003c0900720c */ /* 0x000fe40003f26270 */
[----:B------:R-:W-:Y:S02]  /*36d0*/  FSEL R67, R71, -INF , !P0 ;  /* 0xff80000047437808 */ /* 0x000fe40004000000 */
[----:B------:R-:W-:Y:S02]  /*36e0*/  ISETP.GE.AND P0, PT, R36, 0x2, PT ;  /* 0x000000022400780c */ /* 0x000fe40003f06270 */
[----:B------:R-:W-:-:S02]  /*36f0*/  FSEL R144, R77, -INF , !P4 ;  /* 0xff8000004d907808 */ /* 0x000fc40006000000 */
[----:B------:R-:W-:Y:S02]  /*3700*/  FSEL R141, R79, -INF , !P3 ;  /* 0xff8000004f8d7808 */ /* 0x000fe40005800000 */
[----:B------:R-:W-:Y:S02]  /*3710*/  FSEL R142, R72, -INF , !P1 ;  /* 0xff800000488e7808 */ /* 0x000fe40004800000 */
[CC--:B------:R-:W-:Y:S02]  /*3720*/  ISETP.GE.AND P4, PT, R8.reuse, R60.reuse, PT ;  /* 0x0000003c0800720c */ /* 0x0c0fe40003f86270 */
[----:B------:R-:W-:Y:S02]  /*3730*/  ISETP.GE.AND P3, PT, R61, R60, PT ;  /* 0x0000003c3d00720c */ /* 0x000fe40003f66270 */
[----:B------:R-:W-:Y:S02]  /*3740*/  ISETP.GE.AND P1, PT, R8, R59, PT ;  /* 0x0000003b0800720c */ /* 0x000fe40003f26270 */
[----:B------:R-:W-:-:S02]  /*3750*/  FSEL R140, R73, -INF , !P5 ;  /* 0xff800000498c7808 */ /* 0x000fc40006800000 */
[----:B------:R-:W-:Y:S02]  /*3760*/  FSEL R135, R75, -INF , !P2 ;  /* 0xff8000004b877808 */ /* 0x000fe40005000000 */
[----:B------:R-:W-:Y:S02]  /*3770*/  FSEL R138, R68, -INF , !P4 ;  /* 0xff800000448a7808 */ /* 0x000fe40006000000 */
[----:B------:R-:W-:Y:S02]  /*3780*/  FSEL R136, R69, -INF , !P3 ;  /* 0xff80000045887808 */ /* 0x000fe40005800000 */
[----:B------:R-:W-:Y:S01]  /*3790*/  FSEL R133, R70, -INF , !P1 ;  /* 0xff80000046857808 */ /* 0x000fe20004800000 */
[----:B------:R-:W-:Y:S06]  /*37a0*/  @!P0 BRA `(.L_x_2314) ;  /* 0x0000000400908947 */ /* 0x000fec0003800000 */
[----:B------:R-:W-:Y:S05]  /*37b0*/  @P6 BRA `(.L_x_2315) ;  /* 0x0000000000ec6947 */ /* 0x000fea0003800000 */
[----:B------:R-:W1:Y:S01]  /*37c0*/  LDC R8, c[0x0][0x380] ;  /* 0x0000e000ff087b82 */ /* 0x000e620000000800 */
[C---:B------:R-:W-:Y:S01]  /*37d0*/  IADD3 R9, R0.reuse, -0x80, RZ ;  /* 0xffffff8000097810 */ /* 0x040fe20007ffe0ff */
[----:B------:R-:W-:-:S03]  /*37e0*/  VIADD R15, R0, 0xffffff00 ;  /* 0xffffff00000f7836 */ /* 0x000fc60000000000 */
[----:B------:R-:W-:Y:S02]  /*37f0*/  IABS R10, R9 ;  /* 0x00000009000a7213 */ /* 0x000fe40000000000 */
        /* <DEDUP_REMOVED lines=43> */
[----:B------:R-:W-:-:S04]  /*3ab0*/  IMAD R0, R0, UR6, RZ ;  /* 0x0000000600007c24 */ /* 0x000fc8000f8e02ff */
[----:B------:R-:W-:Y:S01]  /*3ac0*/  IMAD R0, R9, UR7, R0 ;  /* 0x0000000709007c24 */ /* 0x000fe2000f8e0200 */
[----:B--2---:R-:W-:Y:S01]  /*3ad0*/  IADD3 R8, -R11, R2, RZ ;  /* 0x000000020b087210 */ /* 0x004fe20007ffe1ff */
[----:B------:R-:W-:-:S03]  /*3ae0*/  IMAD.WIDE.U32 R10, R9, UR6, RZ ;  /* 0x00000006090a7c25 */ /* 0x000fc6000f8e00ff */
        /* <DEDUP_REMOVED lines=8> */
.L_x_2315:
[----:B------:R-:W-:-:S04]  /*3b70*/  ULEA UR6, -UR6, URZ, 0x7 ;  /* 0x0000003f06067291 */ /* 0x000fc8000f8e393f */
[----:B------:R-:W-:Y:S02]  /*3b80*/  USHF.R.S32.HI UR4, URZ, 0x1f, UR6 ;  /* 0x0000001f3f047899 */ /* 0x000fe40008011406 */
[----:B------:R-:W-:-:S04]  /*3b90*/  MOV R2, UR6 ;  /* 0x0000000600027c02 */ /* 0x000fc80008000f00 */
[----:B------:R-:W-:-:S07]  /*3ba0*/  MOV R0, UR4 ;  /* 0x0000000400007c02 */ /* 0x000fce0008000f00 */
.L_x_2316:
[----:B------:R-:W-:-:S04]  /*3bb0*/  LEA R230, P1, R2, R230, 0x1 ;  /* 0x000000e602e67211 */ /* 0x000fc800078208ff */
[----:B------:R-:W-:Y:S02]  /*3bc0*/  LEA.HI.X R231, R2, R231, R0, 0x1, P1 ;  /* 0x000000e702e77211 */ /* 0x000fe400008f0c00 */
[----:B------:R-:W-:-:S03]  /*3bd0*/  IADD3 R18, P1, R230, UR15, RZ ;  /* 0x0000000fe6127c10 */ /* 0x000fc6000ff3e0ff */
[----:B------:R-:W-:Y:S01]  /*3be0*/  @!PT LDS RZ, [RZ] ;  /* 0x00000000fffff984 */ /* 0x000fe20000000800 */
[----:B------:R-:W-:Y:S01]  /*3bf0*/  @!PT LDS RZ, [RZ] ;  /* 0x00000000fffff984 */ /* 0x000fe20000000800 */
[----:B------:R-:W-:Y:S01]  /*3c00*/  @!PT LDS RZ, [RZ] ;  /* 0x00000000fffff984 */ /* 0x000fe20000000800 */
[----:B------:R1:W-:Y:S01]  /*3c10*/  LDGSTS.E.BYPASS.LTC128B.128 [R233+0x4000], desc[UR18][R230.64] ;  /* 0x04000000e6e97fae */ /* 0x0003e2000b901d52 */
[----:B------:R-:W-:Y:S02]  /*3c20*/  IADD3.X R19, R231, UR14, RZ, P1, !PT ;  /* 0x0000000ee7137c10 */ /* 0x000fe40008ffe4ff */
[----:B------:R-:W-:Y:S01]  /*3c30*/  IADD3 R16, P1, R18, UR15, RZ ;  /* 0x0000000f12107c10 */ /* 0x000fe2000ff3e0ff */
[----:B------:R1:W-:Y:S03]  /*3c40*/  LDGSTS.E.BYPASS.LTC128B.128 [R233+0x8000], desc[UR18][R230.64+0x80] ;  /* 0x08000080e6e97fae */ /* 0x0003e6000b901d52 */
[----:B------:R-:W-:Y:S01]  /*3c50*/  IADD3.X R17, R19, UR14, RZ, P1, !PT ;  /* 0x0000000e13117c10 */ /* 0x000fe20008ffe4ff */
[----:B------:R1:W-:Y:S01]  /*3c60*/  LDGSTS.E.BYPASS.LTC128B.128 [R233+0x4800], desc[UR18][R18.64] ;  /* 0x0480000012e97fae */ /* 0x0003e2000b901d52 */
[----:B------:R-:W-:-:S03]  /*3c70*/  IADD3 R14, P1, R16, UR15, RZ ;  /* 0x0000000f100e7c10 */ /* 0x000fc6000ff3e0ff */
        /* <DEDUP_REMOVED lines=15> */
[----:B------:R-:W-:-:S03]  /*3d70*/  IADD3.X R21, R9, UR14, RZ, P1, !PT ;  /* 0x0000000e09157c10 */ /* 0x000fc60008ffe4ff */
[----:B------:R1:W-:Y:S04]  /*3d80*/  LDGSTS.E.BYPASS.LTC128B.128 [R233+0x6800], desc[UR18][R10.64] ;  /* 0x068000000ae97fae */ /* 0x0003e8000b901d52 */
[----:B------:R1:W-:Y:S04]  /*3d90*/  LDGSTS.E.BYPASS.LTC128B.128 [R233+0xa800], desc[UR18][R10.64+0x80] ;  /* 0x0a8000800ae97fae */ /* 0x0003e8000b901d52 */
[----:B------:R1:W-:Y:S04]  /*3da0*/  LDGSTS.E.BYPASS.LTC128B.128 [R233+0x7000], desc[UR18][R8.64] ;  /* 0x0700000008e97fae */ /* 0x0003e8000b901d52 */
[----:B------:R1:W-:Y:S04]  /*3db0*/  LDGSTS.E.BYPASS.LTC128B.128 [R233+0xb000], desc[UR18][R8.64+0x80] ;  /* 0x0b00008008e97fae */ /* 0x0003e8000b901d52 */
[----:B------:R1:W-:Y:S04]  /*3dc0*/  LDGSTS.E.BYPASS.LTC128B.128 [R233+0x7800], desc[UR18][R20.64] ;  /* 0x0780000014e97fae */ /* 0x0003e8000b901d52 */
[----:B------:R1:W-:Y:S04]  /*3dd0*/  LDGSTS.E.BYPASS.LTC128B.128 [R233+0xb800], desc[UR18][R20.64+0x80] ;  /* 0x0b80008014e97fae */ /* 0x0003e8000b901d52 */
[----:B------:R-:W0:Y:S02]  /*3de0*/  LDGDEPBAR ;  /* 0x00000000000079af */ /* 0x000e240000000000 */
.L_x_2314:
[----:B-1----:R-:W-:Y:S01]  /*3df0*/  FMNMX.FTZ R9, R54, R56, !PT ;  /* 0x0000003836097209 */ /* 0x002fe20007810000 */
[----:B------:R-:W-:Y:S01]  /*3e00*/  ULDC UR4, c[0x0][0x2ec] ;  /* 0x0000bb0000047ab9 */ /* 0x000fe20000000800 */
        /* <DEDUP_REMOVED lines=63> */
[-C--:B------:R-:W-:Y:S01]  /*4200*/  IADD3 R218, R4, R219.reuse, RZ ;  /* 0x000000db04da7210 */ /* 0x080fe20007ffe0ff */
[----:B------:R-:W2:Y:S01]  /*4210*/  SHFL.BFLY PT, R9, R8, 0x2, 0x1f ;  /* 0x0c401f0008097f89 */ /* 0x000ea200000e0000 */
[----:B------:R-:W-:-:S02]  /*4220*/  IADD3 R217, R3, R219, RZ ;  /* 0x000000db03d97210 */ /* 0x000fc40007ffe0ff */
[----:B------:R-:W-:Y:S01]  /*4230*/  IADD3 R216, R3, R218, RZ ;  /* 0x000000da03d87210 */ /* 0x000fe20007ffe0ff */
        /* <DEDUP_REMOVED lines=11> */
[----:B------:R-:W-:Y:S04]  /*42f0*/  LDSM.16.MT88.4 R120, [R217+0x10000] ;  /* 0x01000000d978783b */ /* 0x000fe80000004200 */
[----:B------:R-:W-:Y:S01]  /*4300*/  LDSM.16.MT88.4 R28, [R216+0x10000] ;  /* 0x01000000d81c783b */ /* 0x000fe20000004200 */
[----:B-1----:R-:W-:-:S03]  /*4310*/  FMNMX.FTZ R2, R11, R2, !PT ;  /* 0x000000020b027209 */ /* 0x002fc60007810000 */
[----:B------:R-:W-:Y:S01]  /*4320*/  LDSM.16.MT88.4 R20, [R216+0xc800] ;  /* 0x00c80000d814783b */ /* 0x000fe20000004200 */
[----:B--2---:R-:W-:Y:S01]  /*4330*/  FMNMX.FTZ R0, R9, R0, !PT ;  /* 0x0000000009007209 */ /* 0x004fe20007810000 */
[C---:B------:R-:W-:Y:S01]  /*4340*/  FMUL.FTZ R139, R2.reuse, UR4 ;  /* 0x00000004028b7c20 */ /* 0x040fe20008410000 */
[----:B------:R-:W-:Y:S01]  /*4350*/  FSETP.NEU.FTZ.AND P1, PT, R2, -INF , PT ;  /* 0xff8000000200780b */ /* 0x000fe20003f3d000 */
[----:B------:R-:W1:Y:S02]  /*4360*/  LDSM.16.MT88.4 R8, [R218+0xc800] ;  /* 0x00c80000da08783b */ /* 0x000e640000004200 */
[C---:B------:R-:W-:Y:S01]  /*4370*/  FMUL.FTZ R134, R0.reuse, UR4 ;  /* 0x0000000400867c20 */ /* 0x040fe20008410000 */
[----:B------:R-:W-:Y:S02]  /*4380*/  FSEL R139, R139, RZ, P1 ;  /* 0x000000ff8b8b7208 */ /* 0x000fe40000800000 */
[----:B------:R-:W-:-:S03]  /*4390*/  FSETP.NEU.FTZ.AND P1, PT, R0, -INF , PT ;  /* 0xff8000000000780b */ /* 0x000fc60003f3d000 */
        /* <DEDUP_REMOVED lines=14> */
[----:B------:R-:W2:Y:S01]  /*4480*/  LDSM.16.MT88.4 R24, [R219+0xc800] ;  /* 0x00c80000db18783b */ /* 0x000ea20000004200 */
[--C-:B------:R-:W-:Y:S01]  /*4490*/  FFMA.FTZ R53, R6, UR4, -R139.reuse ;  /* 0x0000000406357c23 */ /* 0x100fe2000801088b */
[--C-:B------:R-:W-:Y:S01]  /*44a0*/  FFMA.FTZ R58, R49, UR4, -R134.reuse ;  /* 0x00000004313a7c23 */ /* 0x100fe20008010886 */
[--C-:B------:R-:W-:Y:S01]  /*44b0*/  FFMA.FTZ R54, R7, UR4, -R134.reuse ;  /* 0x0000000407367c23 */ /* 0x100fe20008010886 */
[----:B------:R-:W5:Y:S01]  /*44c0*/  MUFU.EX2 R65, R65 ;  /* 0x0000004100417308 */ /* 0x000f620000000800 */
[--C-:B------:R-:W-:Y:S01]  /*44d0*/  FFMA.FTZ R51, R45, UR4, -R134.reuse ;  /* 0x000000042d337c23 */ /* 0x100fe20008010886 */
        /* <DEDUP_REMOVED lines=34> */
[----:B------:R-:W-:Y:S01]  /*4700*/  LDSM.16.MT88.4 R32, [R219+0x12000] ;  /* 0x01200000db20783b */ /* 0x000fe20000004200 */
        /* <DEDUP_REMOVED lines=16> */
[----:B------:R-:W-:Y:S01]  /*4810*/  FFMA.FTZ R243, R136, UR4, -R139 ;  /* 0x0000000488f37c23 */ /* 0x000fe2000801088b */
[--C-:B------:R-:W-:Y:S01]  /*4820*/  FFMA.FTZ R136, R135, UR4, -R134.reuse ;  /* 0x0000000487887c23 */ /* 0x100fe20008010886 */
[--C-:B------:R-:W-:Y:S01]  /*4830*/  FFMA.FTZ R133, R133, UR4, -R134.reuse ;  /* 0x0000000485857c23 */ /* 0x100fe20008010886 */
[----:B------:R-:W-:Y:S01]  /*4840*/  MUFU.EX2 R57, R57 ;  /* 0x0000003900397308 */ /* 0x000fe20000000800 */
[----:B------:R-:W-:Y:S01]  /*4850*/  FFMA.FTZ R242, R67, UR4, -R134 ;  /* 0x0000000443f27c23 */ /* 0x000fe20008010886 */
[----:B------:R-:W-:Y:S01]  /*4860*/  FADD.FTZ R65, R132, R65 ;  /* 0x0000004184417221 */ /* 0x000fe20000010000 */
[----:B------:R-:W-:-:S03]  /*4870*/  FADD.FTZ R63, R63, R66 ;  /* 0x000000423f3f7221 */ /* 0x000fc60000010000 */
[----:B------:R-:W-:Y:S02]  /*4880*/  FADD.FTZ R64, R64, R65 ;  /* 0x0000004140407221 */ /* 0x000fe40000010000 */
[----:B------:R-:W5:Y:S01]  /*4890*/  MUFU.EX2 R60, R60 ;  /* 0x0000003c003c7308 */ /* 0x000f620000000800 */
[----:B---3--:R-:W-:Y:S01]  /*48a0*/  F2FP.BF16.F32.PACK_AB R119, R59, R62 ;  /* 0x0000003e3b77723e */ /* 0x008fe200000010ff */
[----:B------:R-:W-:Y:S01]  /*48b0*/  FADD.FTZ R62, R62, R63 ;  /* 0x0000003f3e3e7221 */ /* 0x000fe20000010000 */
[----:B------:R-:W-:-:S03]  /*48c0*/  FADD.FTZ R64, R61, R64 ;  /* 0x000000403d407221 */ /* 0x000fc60000010000 */
[----:B------:R-:W-:Y:S02]  /*48d0*/  FADD.FTZ R59, R59, R62 ;  /* 0x0000003e3b3b7221 */ /* 0x000fe40000010000 */
[C---:B------:R-:W-:Y:S01]  /*48e0*/  HMMA.16816.F32.BF16 R72, R116.reuse, R76, RZ ;  /* 0x0000004c7448723c */ /* 0x040fe200000418ff */
[----:B------:R-:W-:Y:S05]  /*48f0*/  MUFU.EX2 R56, R56 ;  /* 0x0000003800387308 */ /* 0x000fea0000000800 */
[----:B------:R-:W-:Y:S03]  /*4900*/  HMMA.16816.F32.BF16 R76, R116, R78, RZ ;  /* 0x0000004e744c723c */ /* 0x000fe600000418ff */
[----:B------:R-:W3:Y:S01]  /*4910*/  MUFU.EX2 R53, R53 ;  /* 0x0000003500357308 */ /* 0x000ee20000000800 */
[----:B-----5:R-:W-:-:S02]  /*4920*/  F2FP.BF16.F32.PACK_AB R12, R60, R57 ;  /* 0x000000393c0c723e */ /* 0x020fc400000010ff */
[C---:B------:R-:W-:Y:S05]  /*4930*/  HMMA.16816.F32.BF16 R128, R116.reuse, R68, RZ ;  /* 0x000000447480723c */ /* 0x040fea00000418ff */
[----:B------:R-:W-:Y:S01]  /*4940*/  MUFU.EX2 R58, R58 ;  /* 0x0000003a003a7308 */ /* 0x000fe20000000800 */
[C---:B------:R-:W-:Y:S06]  /*4950*/  HMMA.16816.F32.BF16 R80, R116.reuse, R84, RZ ;  /* 0x000000547450723c */ /* 0x040fec00000418ff */
[----:B------:R-:W-:Y:S01]  /*4960*/  HMMA.16816.F32.BF16 R68, R116, R70, RZ ;  /* 0x000000467444723c */ /* 0x000fe200000418ff */
[----:B------:R-:W5:Y:S01]  /*4970*/  MUFU.EX2 R55, R55 ;  /* 0x0000003700377308 */ /* 0x000f620000000800 */
[----:B---3--:R-:W-:-:S04]  /*4980*/  F2FP.BF16.F32.PACK_AB R14, R53, R56 ;  /* 0x00000038350e723e */ /* 0x008fc800000010ff */
[C---:B------:R-:W-:Y:S03]  /*4990*/  HMMA.16816.F32.BF16 R84, R116.reuse, R86, RZ ;  /* 0x000000567454723c */ /* 0x040fe600000418ff */
[----:B------:R-:W-:Y:S03]  /*49a0*/  MUFU.EX2 R54, R54 ;  /* 0x0000003600367308 */ /* 0x000fe60000000800 */
[C---:B------:R-:W-:Y:S05]  /*49b0*/  HMMA.16816.F32.BF16 R96, R116.reuse, R100, RZ ;  /* 0x000000647460723c */ /* 0x040fea00000418ff */
[----:B------:R-:W3:Y:S01]  /*49c0*/  MUFU.EX2 R51, R51 ;  /* 0x0000003300337308 */ /* 0x000ee20000000800 */
[----:B-----5:R-:W-:Y:S01]  /*49d0*/  F2FP.BF16.F32.PACK_AB R13, R55, R58 ;  /* 0x0000003a370d723e */ /* 0x020fe200000010ff */
[----:B------:R-:W-:Y:S01]  /*49e0*/  HMMA.16816.F32.BF16 R104, R116, R124, RZ ;  /* 0x0000007c7468723c */ /* 0x000fe200000418ff */
[----:B------:R-:W-:-:S04]  /*49f0*/  FADD.FTZ R58, R58, R59 ;  /* 0x0000003b3a3a7221 */ /* 0x000fc80000010000 */
[----:B------:R-:W-:Y:S01]  /*4a00*/  FADD.FTZ R55, R55, R58 ;  /* 0x0000003a37377221 */ /* 0x000fe20000010000 */
[C---:B------:R-:W-:Y:S01]  /*4a10*/  HMMA.16816.F32.BF16 R100, R116.reuse, R102, RZ ;  /* 0x000000667464723c */ /* 0x040fe200000418ff */
[----:B------:R-:W-:Y:S05]  /*4a20*/  MUFU.EX2 R52, R52 ;  /* 0x0000003400347308 */ /* 0x000fea0000000800 */
[----:B------:R-:W-:Y:S01]  /*4a30*/  HMMA.16816.F32.BF16 R124, R116, R126, RZ ;  /* 0x0000007e747c723c */ /* 0x000fe200000418ff */
[----:B---3--:R-:W-:Y:S02]  /*4a40*/  F2FP.BF16.F32.PACK_AB R15, R51, R54 ;  /* 0x00000036330f723e */ /* 0x008fe400000010ff */
[----:B------:R-:W3:Y:S01]  /*4a50*/  MUFU.EX2 R49, R49 ;  /* 0x0000003100317308 */ /* 0x000ee20000000800 */
[----:B------:R-:W-:-:S02]  /*4a60*/  FADD.FTZ R54, R54, R55 ;  /* 0x0000003736367221 */ /* 0x000fc40000010000 */
[----:B----4-:R-:W-:Y:S02]  /*4a70*/  HMMA.16816.F32.BF16 R88, R116, R92, RZ ;  /* 0x0000005c7458723c */ /* 0x010fe400000418ff */
[----:B------:R-:W-:-:S04]  /*4a80*/  FADD.FTZ R51, R51, R54 ;  /* 0x0000003633337221 */ /* 0x000fc80000010000 */
[C---:B-1----:R-:W-:Y:S01]  /*4a90*/  HMMA.16816.F32.BF16 R72, R12.reuse, R8, R72 ;  /* 0x000000080c48723c */ /* 0x042fe20000041848 */
[----:B------:R-:W-:Y:S05]  /*4aa0*/  MUFU.EX2 R48, R48 ;  /* 0x0000003000307308 */ /* 0x000fea0000000800 */
[C---:B------:R-:W-:Y:S01]  /*4ab0*/  HMMA.16816.F32.BF16 R76, R12.reuse, R10, R76 ;  /* 0x0000000a0c4c723c */ /* 0x040fe2000004184c */
[----:B------:R-:W1:Y:S02]  /*4ac0*/  LDSM.16.MT88.4 R8, [R218+0x10800] ;  /* 0x01080000da08783b */ /* 0x000e640000004200 */
[----:B------:R-:W-:Y:S03]  /*4ad0*/  MUFU.EX2 R45, R45 ;  /* 0x0000002d002d7308 */ /* 0x000fe60000000800 */
[C---:B--2---:R-:W-:Y:S05]  /*4ae0*/  HMMA.16816.F32.BF16 R128, R12.reuse, R24, R128 ;  /* 0x000000180c80723c */ /* 0x044fea0000041880 */
[----:B------:R-:W-:Y:S01]  /*4af0*/  MUFU.EX2 R50, R50 ;  /* 0x0000003200327308 */ /* 0x000fe20000000800 */
[C---:B------:R-:W-:Y:S01]  /*4b00*/  HMMA.16816.F32.BF16 R68, R12.reuse, R26, R68 ;  /* 0x0000001a0c44723c */ /* 0x040fe20000041844 */
[----:B------:R-:W-:Y:S05]  /*4b10*/  LDSM.16.MT88.4 R24, [R216+0x10800] ;  /* 0x01080000d818783b */ /* 0x000fea0000004200 */
[C---:B------:R-:W-:Y:S01]  /*4b20*/  HMMA.16816.F32.BF16 R80, R12.reuse, R16, R80 ;  /* 0x000000100c50723c */ /* 0x040fe20000041850 */
[----:B------:R-:W2:Y:S05]  /*4b30*/  MUFU.EX2 R47, R47 ;  /* 0x0000002f002f7308 */ /* 0x000eaa0000000800 */
[----:B------:R-:W-:Y:S01]  /*4b40*/  HMMA.16816.F32.BF16 R84, R12, R18, R84 ;  /* 0x000000120c54723c */ /* 0x000fe20000041854 */
[----:B------:R-:W4:Y:S02]  /*4b50*/  LDSM.16.MT88.4 R16, [R217+0x10800] ;  /* 0x01080000d910783b */ /* 0x000f240000004200 */
[----:B------:R-:W-:Y:S03]  /*4b60*/  MUFU.EX2 R46, R46 ;  /* 0x0000002e002e7308 */ /* 0x000fe60000000800 */
[C---:B------:R-:W-:Y:S05]  /*4b70*/  HMMA.16816.F32.BF16 R108, R116.reuse, R120, RZ ;  /* 0x00000078746c723c */ /* 0x040fea00000418ff */
[----:B------:R-:W5:Y:S01]  /*4b80*/  MUFU.EX2 R43, R43 ;  /* 0x0000002b002b7308 */ /* 0x000f620000000800 */
[C---:B------:R-:W-:Y:S06]  /*4b90*/  HMMA.16816.F32.BF16 R92, R116.reuse, R94, RZ ;  /* 0x0000005e745c723c */ /* 0x040fec00000418ff */
[C---:B------:R-:W-:Y:S01]  /*4ba0*/  HMMA.16816.F32.BF16 R120, R116.reuse, R122, RZ ;  /* 0x0000007a7478723c */ /* 0x040fe200000418ff */
[----:B------:R-:W-:Y:S05]  /*4bb0*/  MUFU.EX2 R44, R44 ;  /* 0x0000002c002c7308 */ /* 0x000fea0000000800 */
[C---:B------:R-:W-:Y:S03]  /*4bc0*/  HMMA.16816.F32.BF16 R112, R116.reuse, R28, RZ ;  /* 0x0000001c7470723c */ /* 0x040fe600000418ff */
[----:B------:R-:W5:Y:S03]  /*4bd0*/  MUFU.EX2 R41, R41 ;  /* 0x0000002900297308 */ /* 0x000f660000000800 */
        /* <DEDUP_REMOVED lines=8> */
[----:B------:R-:W-:Y:S02]  /*4c60*/  MUFU.EX2 R42, R42 ;  /* 0x0000002a002a7308 */ /* 0x000fe40000000800 */
        /* <DEDUP_REMOVED lines=10> */
[----:B------:R-:W-:Y:S05]  /*4d10*/  LDSM.16.MT88.4 R16, [R216+0xd000] ;  /* 0x00d00000d810783b */ /* 0x000fea0000004200 */
[C---:B------:R-:W-:Y:S01]  /*4d20*/  HMMA.16816.F32.BF16 R112, R12.reuse, R24, R112 ;  /* 0x000000180c70723c */ /* 0x040fe20000041870 */
[----:B------:R-:W-:Y:S05]  /*4d30*/  MUFU.EX2 R148, R148 ;  /* 0x0000009400947308 */ /* 0x000fea0000000800 */
[----:B------:R-:W-:Y:S01]  /*4d40*/  HMMA.16816.F32.BF16 R116, R12, R26, R116 ;  /* 0x0000001a0c74723c */ /* 0x000fe20000041874 */
[----:B------:R-:W4:Y:S01]  /*4d50*/  LDSM.16.MT88.4 R12, [R219+0x11000] ;  /* 0x01100000db0c783b */ /* 0x000f220000004200 */
[----:B---3--:R-:W-:Y:S01]  /*4d60*/  F2FP.BF16.F32.PACK_AB R24, R49, R52 ;  /* 0x000000343118723e */ /* 0x008fe200000010ff */
[----:B------:R-:W3:Y:S01]  /*4d70*/  MUFU.EX2 R149, R149 ;  /* 0x0000009500957308 */ /* 0x000ee20000000800 */
[----:B--2---:R-:W-:Y:S01]  /*4d80*/  F2FP.BF16.F32.PACK_AB R25, R47, R50 ;  /* 0x000000322f19723e */ /* 0x004fe200000010ff */
[----:B------:R-:W-:-:S02]  /*4d90*/  FADD.FTZ R50, R50, R51 ;  /* 0x0000003332327221 */ /* 0x000fc40000010000 */
[----:B------:R-:W-:Y:S02]  /*4da0*/  F2FP.BF16.F32.PACK_AB R26, R45, R48 ;  /* 0x000000302d1a723e */ /* 0x000fe400000010ff */
        /* <DEDUP_REMOVED lines=9> */
[----:B------:R-:W-:Y:S01]  /*4e40*/  MUFU.EX2 R153, R153 ;  /* 0x0000009900997308 */ /* 0x000fe20000000800 */
[C---:B-1----:R-:W-:Y:S06]  /*4e50*/  HMMA.16816.F32.BF16 R80, R24.reuse, R8, R80 ;  /* 0x000000081850723c */ /* 0x042fec0000041850 */
[C---:B------:R-:W-:Y:S01]  /*4e60*/  HMMA.16816.F32.BF16 R84, R24.reuse, R10, R84 ;  /* 0x0000000a1854723c */ /* 0x040fe20000041854 */
[----:B------:R-:W1:Y:S01]  /*4e70*/  LDSM.16.MT88.4 R8, [R217+0x11000] ;  /* 0x01100000d908783b */ /* 0x000e620000004200 */
[----:B------:R-:W5:Y:S04]  /*4e80*/  MUFU.EX2 R156, R156 ;  /* 0x0000009c009c7308 */ /* 0x000f680000000800 */
[C---:B------:R-:W-:Y:S04]  /*4e90*/  HMMA.16816.F32.BF16 R128, R24.reuse, R20, R128 ;  /* 0x000000141880723c */ /* 0x040fe80000041880 */
[----:B------:R-:W-:Y:S02]  /*4ea0*/  MUFU.EX2 R155, R155 ;  /* 0x0000009b009b7308 */ /* 0x000fe40000000800 */
[C---:B------:R-:W-:Y:S01]  /*4eb0*/  HMMA.16816.F32.BF16 R68, R24.reuse, R22, R68 ;  /* 0x000000161844723c */ /* 0x040fe20000041844 */
[----:B------:R-:W3:Y:S05]  /*4ec0*/  LDSM.16.MT88.4 R20, [R219+0xd800] ;  /* 0x00d80000db14783b */ /* 0x000eea0000004200 */
[C---:B----4-:R-:W-:Y:S01]  /*4ed0*/  HMMA.16816.F32.BF16 R96, R24.reuse, R12, R96 ;  /* 0x0000000c1860723c */ /* 0x050fe20000041860 */
[----:B------:R-:W4:Y:S05]  /*4ee0*/  MUFU.EX2 R158, R158 ;  /* 0x0000009e009e7308 */ /* 0x000f2a0000000800 */
[C---:B------:R-:W-:Y:S01]  /*4ef0*/  HMMA.16816.F32.BF16 R100, R24.reuse, R14, R100 ;  /* 0x0000000e1864723c */ /* 0x040fe20000041864 */
[----:B------:R-:W5:Y:S02]  /*4f00*/  LDSM.16.MT88.4 R12, [R218+0xd800] ;  /* 0x00d80000da0c783b */ /* 0x000f640000004200 */
[----:B------:R-:W-:Y:S03]  /*4f10*/  MUFU.EX2 R160, R160 ;  /* 0x000000a000a07308 */ /* 0x000fe60000000800 */
[C---:B--2---:R-:W-:Y:S05]  /*4f20*/  HMMA.16816.F32.BF16 R104, R24.reuse, R4, R104 ;  /* 0x000000041868723c */ /* 0x044fea0000041868 */
[----:B------:R-:W2:Y:S01]  /*4f30*/  MUFU.EX2 R165, R165 ;  /* 0x000000a500a57308 */ /* 0x000ea20000000800 */
[C---:B------:R-:W-:Y:S01]  /*4f40*/  HMMA.16816.F32.BF16 R124, R24.reuse, R6, R124 ;  /* 0x00000006187c723c */ /* 0x040fe2000004187c */
[----:B------:R-:W4:Y:S05]  /*4f50*/  LDSM.16.MT88.4 R4, [R217+0xd800] ;  /* 0x00d80000d904783b */ /* 0x000f2a0000004200 */
[C---:B-1----:R-:W-:Y:S01]  /*4f60*/  HMMA.16816.F32.BF16 R108, R24.reuse, R8, R108 ;  /* 0x00000008186c723c */ /* 0x042fe2000004186c */
[----:B------:R-:W-:Y:S05]  /*4f70*/  MUFU.EX2 R162, R162 ;  /* 0x000000a200a27308 */ /* 0x000fea0000000800 */
[----:B------:R-:W-:Y:S01]  /*4f80*/  HMMA.16816.F32.BF16 R120, R24, R10, R120 ;  /* 0x0000000a1878723c */ /* 0x000fe20000041878 */
[----:B------:R-:W-:-:S02]  /*4f90*/  F2FP.BF16.F32.PACK_AB R8, R41, R44 ;  /* 0x0000002c2908723e */ /* 0x000fc400000010ff */
[----:B------:R-:W-:Y:S01]  /*4fa0*/  F2FP.BF16.F32.PACK_AB R9, R39, R42 ;  /* 0x0000002a2709723e */ /* 0x000fe200000010ff */
[----:B------:R-:W-:Y:S01]  /*4fb0*/  MUFU.EX2 R167, R167 ;  /* 0x000000a700a77308 */ /* 0x000fe20000000800 */
[----:B------:R-:W-:Y:S01]  /*4fc0*/  FADD.FTZ R42, R42, R43 ;  /* 0x0000002b2a2a7221 */ /* 0x000fe20000010000 */
[C---:B------:R-:W-:Y:S01]  /*4fd0*/  HMMA.16816.F32.BF16 R88, R24.reuse, R16, R88 ;  /* 0x000000101858723c */ /* 0x040fe20000041858 */
[----:B------:R-:W-:Y:S02]  /*4fe0*/  F2FP.BF16.F32.PACK_AB R10, R37, R40 ;  /* 0x00000028250a723e */ /* 0x000fe400000010ff */
[----:B------:R-:W-:Y:S01]  /*4ff0*/  F2FP.BF16.F32.PACK_AB R11, R3, R38 ;  /* 0x00000026030b723e */ /* 0x000fe200000010ff */
[----:B------:R-:W-:Y:S02]  /*5000*/  FADD.FTZ R39, R39, R42 ;  /* 0x0000002a27277221 */ /* 0x000fe40000010000 */
[----:B------:R-:W-:Y:S01]  /*5010*/  HMMA.16816.F32.BF16 R92, R24, R18, R92 ;  /* 0x00000012185c723c */ /* 0x000fe2000004185c */
[----:B------:R-:W1:Y:S01]  /*5020*/  LDSM.16.MT88.4 R16, [R216+0xd800] ;  /* 0x00d80000d810783b */ /* 0x000e620000004200 */
[----:B------:R-:W-:Y:S01]  /*5030*/  MUFU.EX2 R163, R163 ;  /* 0x000000a300a37308 */ /* 0x000fe20000000800 */
[----:B------:R-:W-:-:S03]  /*5040*/  FADD.FTZ R38, R38, R39 ;  /* 0x0000002726267221 */ /* 0x000fc60000010000 */
[----:B------:R-:W-:Y:S01]  /*5050*/  HMMA.16816.F32.BF16 R112, R24, R28, R112 ;  /* 0x0000001c1870723c */ /* 0x000fe20000041870 */
[----:B------:R-:W-:-:S03]  /*5060*/  FADD.FTZ R38, R3, R38 ;  /* 0x0000002603267221 */ /* 0x000fc60000010000 */
[----:B------:R-:W2:Y:S02]  /*5070*/  MUFU.EX2 R164, R164 ;  /* 0x000000a400a47308 */ /* 0x000ea40000000800 */
[----:B------:R-:W-:Y:S01]  /*5080*/  HMMA.16816.F32.BF16 R116, R24, R30, R116 ;  /* 0x0000001e1874723c */ /* 0x000fe20000041874 */
[----:B------:R-:W2:Y:S04]  /*5090*/  LDSM.16.MT88.4 R28, [R219+0x11800] ;  /* 0x01180000db1c783b */ /* 0x000ea80000004200 */
[----:B------:R-:W-:Y:S01]  /*50a0*/  LDSM.16.MT88.4 R24, [R216+0x11800] ;  /* 0x01180000d818783b */ /* 0x000fe20000004200 */
[C---:B---3--:R-:W-:Y:S01]  /*50b0*/  HMMA.16816.F32.BF16 R128, R8.reuse, R20, R128 ;  /* 0x000000140880723c */ /* 0x048fe20000041880 */
[----:B------:R-:W-:Y:S05]  /*50c0*/  MUFU.EX2 R159, R159 ;  /* 0x0000009f009f7308 */ /* 0x000fea0000000800 */
[C---:B------:R-:W-:Y:S01]  /*50d0*/  HMMA.16816.F32.BF16 R68, R8.reuse, R22, R68 ;  /* 0x000000160844723c */ /* 0x040fe20000041844 */
[----:B------:R-:W3:Y:S02]  /*50e0*/  LDSM.16.MT88.4 R20, [R218+0x11800] ;  /* 0x01180000da14783b */ /* 0x000ee40000004200 */
[----:B------:R-:W3:Y:S03]  /*50f0*/  MUFU.EX2 R166, R166 ;  /* 0x000000a600a67308 */ /* 0x000ee60000000800 */
        /* <DEDUP_REMOVED lines=17> */
[----:B------:R-:W2:Y:S03]  /*5210*/  MUFU.EX2 R145, R145 ;  /* 0x0000009100917308 */ /* 0x000ea60000000800 */
[C---:B---3--:R-:W-:Y:S05]  /*5220*/  HMMA.16816.F32.BF16 R104, R8.reuse, R20, R104 ;  /* 0x000000140868723c */ /* 0x048fea0000041868 */
[----:B------:R-:W-:Y:S01]  /*5230*/  MUFU.EX2 R143, R143 ;  /* 0x0000008f008f7308 */ /* 0x000fe20000000800 */
[----:B------:R-:W-:Y:S01]  /*5240*/  HMMA.16816.F32.BF16 R124, R8, R22, R124 ;  /* 0x00000016087c723c */ /* 0x000fe2000004187c */
[----:B------:R-:W-:-:S02]  /*5250*/  F2FP.BF16.F32.PACK_AB R20, R149, R148 ;  /* 0x000000949514723e */ /* 0x000fc400000010ff */
[----:B------:R-:W-:Y:S01]  /*5260*/  F2FP.BF16.F32.PACK_AB R21, R156, R153 ;  /* 0x000000999c15723e */ /* 0x000fe200000010ff */
[----:B------:R-:W-:Y:S02]  /*5270*/  FADD.FTZ R153, R153, R38 ;  /* 0x0000002699997221 */ /* 0x000fe40000010000 */
[C---:B-----5:R-:W-:Y:S01]  /*5280*/  HMMA.16816.F32.BF16 R108, R8.reuse, R12, R108 ;  /* 0x0000000c086c723c */ /* 0x060fe2000004186c */
[----:B------:R-:W-:Y:S01]  /*5290*/  F2FP.BF16.F32.PACK_AB R22, R154, R151 ;  /* 0x000000979a16723e */ /* 0x000fe200000010ff */
[----:B------:R-:W3:Y:S01]  /*52a0*/  MUFU.EX2 R150, R150 ;  /* 0x0000009600967308 */ /* 0x000ee20000000800 */
[----:B------:R-:W-:Y:S01]  /*52b0*/  F2FP.BF16.F32.PACK_AB R23, R158, R155 ;  /* 0x0000009b9e17723e */ /* 0x000fe200000010ff */
[----:B------:R-:W-:Y:S02]  /*52c0*/  FADD.FTZ R156, R156, R153 ;  /* 0x000000999c9c7221 */ /* 0x000fe40000010000 */
[----:B------:R-:W-:Y:S01]  /*52d0*/  HMMA.16816.F32.BF16 R120, R8, R14, R120 ;  /* 0x0000000e0878723c */ /* 0x000fe20000041878 */
[----:B------:R-:W5:Y:S01]  /*52e0*/  LDSM.16.MT88.4 R12, [R217+0xe000] ;  /* 0x00e00000d90c783b */ /* 0x000f620000004200 */
[----:B------:R-:W-:-:S02]  /*52f0*/  FADD.FTZ R155, R155, R156 ;  /* 0x0000009c9b9b7221 */ /* 0x000fc40000010000 */
[----:B------:R-:W-:Y:S02]  /*5300*/  MUFU.EX2 R243, R243 ;  /* 0x000000f300f37308 */ /* 0x000fe40000000800 */
[----:B------:R-:W-:Y:S01]  /*5310*/  HMMA.16816.F32.BF16 R112, R8, R24, R112 ;  /* 0x000000180870723c */ /* 0x000fe20000041870 */
[----:B------:R-:W-:-:S05]  /*5320*/  FADD.FTZ R158, R158, R155 ;  /* 0x0000009b9e9e7221 */ /* 0x000fca0000010000 */
[----:B------:R-:W-:Y:S01]  /*5330*/  HMMA.16816.F32.BF16 R116, R8, R26, R116 ;  /* 0x0000001a0874723c */ /* 0x000fe20000041874 */
[----:B------:R-:W2:Y:S01]  /*5340*/  LDSM.16.MT88.4 R8, [R216+0xe000] ;  /* 0x00e00000d808783b */ /* 0x000ea20000004200 */
[----:B------:R-:W-:Y:S03]  /*5350*/  MUFU.EX2 R136, R136 ;  /* 0x0000008800887308 */ /* 0x000fe60000000800 */
[----:B------:R-:W-:Y:S01]  /*5360*/  LDSM.16.MT88.4 R24, [R216+0x12000] ;  /* 0x01200000d818783b */ /* 0x000fe20000004200 */
[C---:B----4-:R-:W-:Y:S04]  /*5370*/  HMMA.16816.F32.BF16 R128, R20.reuse, R4, R128 ;  /* 0x000000041480723c */ /* 0x050fe80000041880 */
[----:B------:R-:W-:Y:S02]  /*5380*/  MUFU.EX2 R133, R133 ;  /* 0x0000008500857308 */ /* 0x000fe40000000800 */
[C---:B------:R-:W-:Y:S01]  /*5390*/  HMMA.16816.F32.BF16 R68, R20.reuse, R6, R68 ;  /* 0x000000061444723c */ /* 0x040fe20000041844 */
[----:B------:R-:W4:Y:S05]  /*53a0*/  LDSM.16.MT88.4 R4, [R217+0x12000] ;  /* 0x01200000d904783b */ /* 0x000f2a0000004200 */
[C---:B-1----:R-:W-:Y:S01]  /*53b0*/  HMMA.16816.F32.BF16 R72, R20.reuse, R16, R72 ;  /* 0x000000101448723c */ /* 0x042fe20000041848 */
[----:B------:R-:W-:Y:S05]  /*53c0*/  MUFU.EX2 R242, R242 ;  /* 0x000000f200f27308 */ /* 0x000fea0000000800 */
[C---:B------:R-:W-:Y:S01]  /*53d0*/  HMMA.16816.F32.BF16 R76, R20.reuse, R18, R76 ;  /* 0x00000012144c723c */ /* 0x040fe2000004184c */
[----:B------:R-:W-:Y:S05]  /*53e0*/  LDSM.16.MT88.4 R16, [R219+0xe800] ;  /* 0x00e80000db10783b */ /* 0x000fea0000004200 */
[C---:B-----5:R-:W-:Y:S06]  /*53f0*/  HMMA.16816.F32.BF16 R80, R20.reuse, R12, R80 ;  /* 0x0000000c1450723c */ /* 0x060fec0000041850 */
[C---:B------:R-:W-:Y:S01]  /*5400*/  HMMA.16816.F32.BF16 R84, R20.reuse, R14, R84 ;  /* 0x0000000e1454723c */ /* 0x040fe20000041854 */
[----:B------:R-:W-:Y:S05]  /*5410*/  LDSM.16.MT88.4 R12, [R218+0xe800] ;  /* 0x00e80000da0c783b */ /* 0x000fea0000004200 */
[C---:B--2---:R-:W-:Y:S06]  /*5420*/  HMMA.16816.F32.BF16 R88, R20.reuse, R8, R88 ;  /* 0x000000081458723c */ /* 0x044fec0000041858 */
[C---:B------:R-:W-:Y:S01]  /*5430*/  HMMA.16816.F32.BF16 R92, R20.reuse, R10, R92 ;  /* 0x0000000a145c723c */ /* 0x040fe2000004185c */
[----:B------:R-:W1:Y:S05]  /*5440*/  LDSM.16.MT88.4 R8, [R217+0xe800] ;  /* 0x00e80000d908783b */ /* 0x000e6a0000004200 */
[C---:B------:R-:W-:Y:S06]  /*5450*/  HMMA.16816.F32.BF16 R104, R20.reuse, R28, R104 ;  /* 0x0000001c1468723c */ /* 0x040fec0000041868 */
[----:B------:R-:W-:Y:S01]  /*5460*/  HMMA.16816.F32.BF16 R124, R20, R30, R124 ;  /* 0x0000001e147c723c */ /* 0x000fe2000004187c */
[----:B------:R-:W-:-:S02]  /*5470*/  F2FP.BF16.F32.PACK_AB R28, R165, R160 ;  /* 0x000000a0a51c723e */ /* 0x000fc400000010ff */
[C---:B------:R-:W-:Y:S01]  /*5480*/  F2FP.BF16.F32.PACK_AB R29, R164.reuse, R163 ;  /* 0x000000a3a41d723e */ /* 0x040fe200000010ff */
[----:B------:R-:W-:Y:S02]  /*5490*/  FADD.FTZ R163, R163, R158 ;  /* 0x0000009ea3a37221 */ /* 0x000fe40000010000 */
[----:B----4-:R-:W-:Y:S01]  /*54a0*/  HMMA.16816.F32.BF16 R108, R20, R4, R108 ;  /* 0x00000004146c723c */ /* 0x010fe2000004186c */
        /* <DEDUP_REMOVED lines=20> */
[C---:B------:R-:W-:Y:S06]  /*55f0*/  HMMA.16816.F32.BF16 R72, R28.reuse, R12, R72 ;  /* 0x0000000c1c48723c */ /* 0x040fec0000041848 */
[C---:B------:R-:W-:Y:S01]  /*5600*/  HMMA.16816.F32.BF16 R76, R28.reuse, R14, R76 ;  /* 0x0000000e1c4c723c */ /* 0x040fe2000004184c */
[----:B------:R-:W5:Y:S05]  /*5610*/  LDSM.16.MT88.4 R12, [R217+0x12800] ;  /* 0x01280000d90c783b */ /* 0x000f6a0000004200 */
[C---:B--2---:R-:W-:Y:S06]  /*5620*/  HMMA.16816.F32.BF16 R88, R28.reuse, R4, R88 ;  /* 0x000000041c58723c */ /* 0x044fec0000041858 */
[C---:B------:R-:W-:Y:S01]  /*5630*/  HMMA.16816.F32.BF16 R92, R28.reuse, R6, R92 ;  /* 0x000000061c5c723c */ /* 0x040fe2000004185c */
[----:B------:R-:W2:Y:S05]  /*5640*/  LDSM.16.MT88.4 R4, [R217+0xf000] ;  /* 0x00f00000d904783b */ /* 0x000eaa0000004200 */
[C---:B----4-:R-:W-:Y:S06]  /*5650*/  HMMA.16816.F32.BF16 R96, R28.reuse, R24, R96 ;  /* 0x000000181c60723c */ /* 0x050fec0000041860 */
[----:B------:R-:W-:Y:S01]  /*5660*/  HMMA.16816.F32.BF16 R100, R28, R26, R100 ;  /* 0x0000001a1c64723c */ /* 0x000fe20000041864 */
[----:B------:R-:W-:-:S02]  /*5670*/  F2FP.BF16.F32.PACK_AB R24, R157, R152 ;  /* 0x000000989d18723e */ /* 0x000fc400000010ff */
[----:B------:R-:W-:Y:S01]  /*5680*/  F2FP.BF16.F32.PACK_AB R25, R145, R144 ;  /* 0x000000909119723e */ /* 0x000fe200000010ff */
[----:B------:R-:W-:Y:S02]  /*5690*/  FADD.FTZ R144, R144, R159 ;  /* 0x0000009f90907221 */ /* 0x000fe40000010000 */
[----:B-1----:R-:W-:Y:S01]  /*56a0*/  HMMA.16816.F32.BF16 R104, R28, R16, R104 ;  /* 0x000000101c68723c */ /* 0x002fe20000041868 */
[----:B------:R-:W-:Y:S01]  /*56b0*/  F2FP.BF16.F32.PACK_AB R26, R161, R146 ;  /* 0x00000092a11a723e */ /* 0x000fe200000010ff */
[----:B------:R-:W-:Y:S01]  /*56c0*/  FADD.FTZ R144, R145, R144 ;  /* 0x0000009091907221 */ /* 0x000fe20000010000 */
[----:B---3--:R-:W-:-:S03]  /*56d0*/  F2FP.BF16.F32.PACK_AB R27, R150, R143 ;  /* 0x0000008f961b723e */ /* 0x008fc600000010ff */
[----:B------:R-:W-:Y:S01]  /*56e0*/  HMMA.16816.F32.BF16 R124, R28, R18, R124 ;  /* 0x000000121c7c723c */ /* 0x000fe2000004187c */
[----:B------:R-:W-:Y:S01]  /*56f0*/  LDSM.16.MT88.4 R16, [R216+0xf000] ;  /* 0x00f00000d810783b */ /* 0x000fe20000004200 */
[----:B------:R-:W-:-:S04]  /*5700*/  FADD.FTZ R143, R143, R144 ;  /* 0x000000908f8f7221 */ /* 0x000fc80000010000 */
[----:B------:R-:W-:Y:S01]  /*5710*/  HMMA.16816.F32.BF16 R72, R24, R8, R72 ;  /* 0x000000081848723c */ /* 0x000fe20000041848 */
[----:B------:R-:W-:-:S05]  /*5720*/  FADD.FTZ R150, R150, R143 ;  /* 0x0000008f96967221 */ /* 0x000fca0000010000 */
[----:B------:R-:W-:Y:S01]  /*5730*/  HMMA.16816.F32.BF16 R76, R24, R10, R76 ;  /* 0x0000000a184c723c */ /* 0x000fe2000004184c */
[----:B------:R-:W1:Y:S05]  /*5740*/  LDSM.16.MT88.4 R8, [R218+0x13000] ;  /* 0x01300000da08783b */ /* 0x000e6a0000004200 */
[C---:B-----5:R-:W-:Y:S06]  /*5750*/  HMMA.16816.F32.BF16 R108, R28.reuse, R12, R108 ;  /* 0x0000000c1c6c723c */ /* 0x060fec000004186c */
[----:B------:R-:W-:Y:S01]  /*5760*/  HMMA.16816.F32.BF16 R120, R28, R14, R120 ;  /* 0x0000000e1c78723c */ /* 0x000fe20000041878 */
[----:B------:R-:W3:Y:S05]  /*5770*/  LDSM.16.MT88.4 R12, [R219+0x13000] ;  /* 0x01300000db0c783b */ /* 0x000eea0000004200 */
[C---:B--2---:R-:W-:Y:S06]  /*5780*/  HMMA.16816.F32.BF16 R80, R24.reuse, R4, R80 ;  /* 0x000000041850723c */ /* 0x044fec0000041850 */
[----:B------:R-:W-:Y:S01]  /*5790*/  HMMA.16816.F32.BF16 R84, R24, R6, R84 ;  /* 0x000000061854723c */ /* 0x000fe20000041854 */
[----:B------:R-:W2:Y:S05]  /*57a0*/  LDSM.16.MT88.4 R4, [R217+0x13000] ;  /* 0x01300000d904783b */ /* 0x000eaa0000004200 */
[C---:B------:R-:W-:Y:S06]  /*57b0*/  HMMA.16816.F32.BF16 R112, R28.reuse, R32, R112 ;  /* 0x000000201c70723c */ /* 0x040fec0000041870 */
[----:B------:R-:W-:Y:S01]  /*57c0*/  HMMA.16816.F32.BF16 R116, R28, R34, R116 ;  /* 0x000000221c74723c */ /* 0x000fe20000041874 */
[--C-:B------:R-:W-:Y:S01]  /*57d0*/  FFMA.FTZ R32, R142, UR4, -R139.reuse ;  /* 0x000000048e207c23 */ /* 0x100fe2000801088b */
[--C-:B------:R-:W-:Y:S01]  /*57e0*/  FFMA.FTZ R33, R140, UR4, -R139.reuse ;  /* 0x000000048c217c23 */ /* 0x100fe2000801088b */
[----:B------:R-:W-:Y:S03]  /*57f0*/  LDSM.16.MT88.4 R28, [R216+0x13000] ;  /* 0x01300000d81c783b */ /* 0x000fe60000004200 */
[C---:B-1----:R-:W-:Y:S01]  /*5800*/  HMMA.16816.F32.BF16 R104, R24.reuse, R8, R104 ;  /* 0x000000081868723c */ /* 0x042fe20000041868 */
[----:B------:R-:W-:Y:S01]  /*5810*/  FFMA.FTZ R34, R138, UR4, -R139 ;  /* 0x000000048a227c23 */ /* 0x000fe2000801088b */
[----:B------:R-:W-:Y:S01]  /*5820*/  FFMA.FTZ R35, R137, UR4, -R134 ;  /* 0x0000000489237c23 */ /* 0x000fe20008010886 */
[----:B------:R-:W-:Y:S03]  /*5830*/  MUFU.EX2 R32, R32 ;  /* 0x0000002000207308 */ /* 0x000fe60000000800 */
[C---:B------:R-:W-:Y:S01]  /*5840*/  HMMA.16816.F32.BF16 R124, R24.reuse, R10, R124 ;  /* 0x0000000a187c723c */ /* 0x040fe2000004187c */
[----:B------:R-:W1:Y:S04]  /*5850*/  LDSM.16.MT88.4 R8, [R218+0xf800] ;  /* 0x00f80000da08783b */ /* 0x000e680000004200 */
[----:B------:R-:W4:Y:S01]  /*5860*/  MUFU.EX2 R33, R33 ;  /* 0x0000002100217308 */ /* 0x000f220000000800 */
[C---:B---3--:R-:W-:Y:S06]  /*5870*/  HMMA.16816.F32.BF16 R96, R24.reuse, R12, R96 ;  /* 0x0000000c1860723c */ /* 0x048fec0000041860 */
[C---:B------:R-:W-:Y:S01]  /*5880*/  HMMA.16816.F32.BF16 R100, R24.reuse, R14, R100 ;  /* 0x0000000e1864723c */ /* 0x040fe20000041864 */
[----:B------:R-:W3:Y:S01]  /*5890*/  MUFU.EX2 R34, R34 ;  /* 0x0000002200227308 */ /* 0x000ee20000000800 */
[----:B------:R-:W5:Y:S04]  /*58a0*/  LDSM.16.MT88.4 R12, [R219+0xf800] ;  /* 0x00f80000db0c783b */ /* 0x000f680000004200 */
[C---:B--2---:R-:W-:Y:S03]  /*58b0*/  HMMA.16816.F32.BF16 R108, R24.reuse, R4, R108 ;  /* 0x00000004186c723c */ /* 0x044fe6000004186c */
[----:B------:R-:W2:Y:S03]  /*58c0*/  MUFU.EX2 R35, R35 ;  /* 0x0000002300237308 */ /* 0x000ea60000000800 */
[----:B------:R-:W-:Y:S01]  /*58d0*/  HMMA.16816.F32.BF16 R120, R24, R6, R120 ;  /* 0x000000061878723c */ /* 0x000fe20000041878 */
[----:B----4-:R-:W-:-:S05]  /*58e0*/  F2FP.BF16.F32.PACK_AB R4, R33, R32 ;  /* 0x000000202104723e */ /* 0x010fca00000010ff */
[----:B------:R-:W-:Y:S01]  /*58f0*/  HMMA.16816.F32.BF16 R128, R24, R20, R128 ;  /* 0x000000141880723c */ /* 0x000fe20000041880 */
[----:B---3--:R-:W-:Y:S02]  /*5900*/  F2FP.BF16.F32.PACK_AB R6, R243, R34 ;  /* 0x00000022f306723e */ /* 0x008fe400000010ff */
[----:B------:R-:W-:-:S03]  /*5910*/  F2FP.BF16.F32.PACK_AB R7, R242, R133 ;  /* 0x00000085f207723e */ /* 0x000fc600000010ff */
[----:B------:R-:W-:Y:S01]  /*5920*/  HMMA.16816.F32.BF16 R68, R24, R22, R68 ;  /* 0x000000161844723c */ /* 0x000fe20000041844 */
[----:B------:R-:W3:Y:S01]  /*5930*/  LDSM.16.MT88.4 R20, [R217+0xf800] ;  /* 0x00f80000d914783b */ /* 0x000ee20000004200 */
[----:B--2---:R-:W-:Y:S01]  /*5940*/  F2FP.BF16.F32.PACK_AB R5, R136, R35 ;  /* 0x000000238805723e */ /* 0x004fe200000010ff */
[----:B------:R-:W-:-:S03]  /*5950*/  FADD.FTZ R35, R35, R150 ;  /* 0x0000009623237221 */ /* 0x000fc60000010000 */
[----:B------:R-:W-:Y:S01]  /*5960*/  HMMA.16816.F32.BF16 R88, R24, R16, R88 ;  /* 0x000000101858723c */ /* 0x000fe20000041858 */
[----:B------:R-:W-:-:S04]  /*5970*/  FADD.FTZ R136, R136, R35 ;  /* 0x0000002388887221 */ /* 0x000fc80000010000 */
[----:B------:R-:W-:Y:S01]  /*5980*/  FADD.FTZ R133, R133, R136 ;  /* 0x0000008885857221 */ /* 0x000fe20000010000 */
[----:B-1----:R-:W-:Y:S03]  /*5990*/  HMMA.16816.F32.BF16 R72, R4, R8, R72 ;  /* 0x000000080448723c */ /* 0x002fe60000041848 */
[----:B------:R-:W-:-:S03]  /*59a0*/  FADD.FTZ R242, R242, R133 ;  /* 0x00000085f2f27221 */ /* 0x000fc60000010000 */
[----:B------:R-:W-:Y:S01]  /*59b0*/  HMMA.16816.F32.BF16 R92, R24, R18, R92 ;  /* 0x00000012185c723c */ /* 0x000fe2000004185c */
[----:B------:R-:W-:Y:S01]  /*59c0*/  FADD.FTZ R9, R57, R64 ;  /* 0x0000004039097221 */ /* 0x000fe20000010000 */
[----:B------:R-:W1:Y:S03]  /*59d0*/  LDSM.16.MT88.4 R16, [R216+0xf800] ;  /* 0x00f80000d810783b */ /* 0x000e660000004200 */
[----:B------:R-:W-:Y:S01]  /*59e0*/  FADD.FTZ R9, R60, R9 ;  /* 0x000000093c097221 */ /* 0x000fe20000010000 */
[----:B-----5:R-:W-:Y:S03]  /*59f0*/  HMMA.16816.F32.BF16 R128, R4, R12, R128 ;  /* 0x0000000c0480723c */ /* 0x020fe60000041880 */
[----:B------:R-:W-:-:S03]  /*5a00*/  FADD.FTZ R56, R56, R9 ;  /* 0x0000000938387221 */ /* 0x000fc60000010000 */
[C---:B------:R-:W-:Y:S01]  /*5a10*/  HMMA.16816.F32.BF16 R68, R4.reuse, R14, R68 ;  /* 0x0000000e0444723c */ /* 0x040fe20000041844 */
[----:B------:R-:W-:Y:S01]  /*5a20*/  FADD.FTZ R53, R53, R56 ;  /* 0x0000003835357221 */ /* 0x000fe20000010000 */
[----:B------:R-:W2:Y:S03]  /*5a30*/  LDSM.16.MT88.4 R12, [R219+0x13800] ;  /* 0x01380000db0c783b */ /* 0x000ea60000004200 */
[----:B------:R-:W-:Y:S01]  /*5a40*/  FADD.FTZ R52, R52, R53 ;  /* 0x0000003534347221 */ /* 0x000fe20000010000 */
[----:B------:R-:W-:Y:S01]  /*5a50*/  HMMA.16816.F32.BF16 R76, R4, R10, R76 ;  /* 0x0000000a044c723c */ /* 0x000fe2000004184c */
[----:B------:R-:W4:Y:S02]  /*5a60*/  LDSM.16.MT88.4 R8, [R218+0x13800] ;  /* 0x01380000da08783b */ /* 0x000f240000004200 */
[----:B------:R-:W-:-:S03]  /*5a70*/  FADD.FTZ R49, R49, R52 ;  /* 0x0000003431317221 */ /* 0x000fc60000010000 */
        /* <DEDUP_REMOVED lines=8> */
[----:B-1----:R-:W-:Y:S03]  /*5b00*/  HMMA.16816.F32.BF16 R88, R4, R16, R88 ;  /* 0x000000100458723c */ /* 0x002fe60000041858 */
[----:B------:R-:W-:-:S03]  /*5b10*/  FADD.FTZ R37, R37, R40 ;  /* 0x0000002825257221 */ /* 0x000fc60000010000 */
[C---:B------:R-:W-:Y:S01]  /*5b20*/  HMMA.16816.F32.BF16 R92, R4.reuse, R18, R92 ;  /* 0x00000012045c723c */ /* 0x040fe2000004185c */
[----:B------:R-:W-:Y:S01]  /*5b30*/  FADD.FTZ R148, R148, R37 ;  /* 0x0000002594947221 */ /* 0x000fe20000010000 */
[----:B------:R-:W1:Y:S03]  /*5b40*/  LDSM.16.MT88.4 R16, [R217+0x13800] ;  /* 0x01380000d910783b */ /* 0x000e660000004200 */
[----:B------:R-:W-:Y:S01]  /*5b50*/  FADD.FTZ R148, R149, R148 ;  /* 0x0000009495947221 */ /* 0x000fe20000010000 */
[----:B--2---:R-:W-:Y:S03]  /*5b60*/  HMMA.16816.F32.BF16 R96, R4, R12, R96 ;  /* 0x0000000c0460723c */ /* 0x004fe60000041860 */
[----:B------:R-:W-:-:S03]  /*5b70*/  FADD.FTZ R151, R151, R148 ;  /* 0x0000009497977221 */ /* 0x000fc60000010000 */
[C---:B------:R-:W-:Y:S01]  /*5b80*/  HMMA.16816.F32.BF16 R100, R4.reuse, R14, R100 ;  /* 0x0000000e0464723c */ /* 0x040fe20000041864 */
[----:B------:R-:W-:Y:S01]  /*5b90*/  FADD.FTZ R151, R154, R151 ;  /* 0x000000979a977221 */ /* 0x000fe20000010000 */
[----:B------:R-:W2:Y:S03]  /*5ba0*/  LDSM.16.MT88.4 R12, [R216+0x13800] ;  /* 0x01380000d80c783b */ /* 0x000ea60000004200 */
[----:B------:R-:W-:Y:S01]  /*5bb0*/  FADD.FTZ R160, R160, R151 ;  /* 0x00000097a0a07221 */ /* 0x000fe20000010000 */
[----:B------:R-:W-:Y:S03]  /*5bc0*/  HMMA.16816.F32.BF16 R84, R4, R22, R84 ;  /* 0x000000160454723c */ /* 0x000fe60000041854 */
[----:B------:R-:W-:-:S03]  /*5bd0*/  FADD.FTZ R165, R165, R160 ;  /* 0x000000a0a5a57221 */ /* 0x000fc60000010000 */
[----:B----4-:R-:W-:Y:S01]  /*5be0*/  HMMA.16816.F32.BF16 R104, R4, R8, R104 ;  /* 0x000000080468723c */ /* 0x010fe20000041868 */
[----:B------:R-:W-:-:S04]  /*5bf0*/  FADD.FTZ R162, R162, R165 ;  /* 0x000000a5a2a27221 */ /* 0x000fc80000010000 */
[----:B------:R-:W-:Y:S01]  /*5c00*/  FADD.FTZ R167, R167, R162 ;  /* 0x000000a2a7a77221 */ /* 0x000fe20000010000 */
[----:B------:R-:W-:Y:S03]  /*5c10*/  HMMA.16816.F32.BF16 R124, R4, R10, R124 ;  /* 0x0000000a047c723c */ /* 0x000fe6000004187c */
[----:B------:R-:W-:-:S04]  /*5c20*/  FADD.FTZ R152, R152, R167 ;  /* 0x000000a798987221 */ /* 0x000fc80000010000 */
[----:B------:R-:W-:-:S04]  /*5c30*/  FADD.FTZ R157, R157, R152 ;  /* 0x000000989d9d7221 */ /* 0x000fc80000010000 */
[----:B------:R-:W-:Y:S01]  /*5c40*/  FADD.FTZ R146, R146, R157 ;  /* 0x0000009d92927221 */ /* 0x000fe20000010000 */
[----:B-1----:R-:W-:Y:S03]  /*5c50*/  HMMA.16816.F32.BF16 R108, R4, R16, R108 ;  /* 0x00000010046c723c */ /* 0x002fe6000004186c */
[----:B------:R-:W-:-:S03]  /*5c60*/  FADD.FTZ R161, R161, R146 ;  /* 0x00000092a1a17221 */ /* 0x000fc60000010000 */
[----:B------:R-:W-:Y:S01]  /*5c70*/  HMMA.16816.F32.BF16 R120, R4, R18, R120 ;  /* 0x000000120478723c */ /* 0x000fe20000041878 */
[----:B------:R-:W-:-:S04]  /*5c80*/  FADD.FTZ R32, R32, R161 ;  /* 0x000000a120207221 */ /* 0x000fc80000010000 */
[----:B------:R-:W-:Y:S01]  /*5c90*/  FADD.FTZ R33, R33, R32 ;  /* 0x0000002021217221 */ /* 0x000fe20000010000 */
[----:B--2---:R-:W-:Y:S03]  /*5ca0*/  HMMA.16816.F32.BF16 R112, R4, R12, R112 ;  /* 0x0000000c0470723c */ /* 0x004fe60000041870 */
[----:B------:R-:W-:-:S03]  /*5cb0*/  FADD.FTZ R34, R34, R33 ;  /* 0x0000002122227221 */ /* 0x000fc60000010000 */
[----:B------:R-:W-:Y:S01]  /*5cc0*/  HMMA.16816.F32.BF16 R116, R4, R14, R116 ;  /* 0x0000000e0474723c */ /* 0x000fe20000041874 */
[----:B------:R-:W-:Y:S01]  /*5cd0*/  FADD.FTZ R243, R243, R34 ;  /* 0x00000022f3f37221 */ /* 0x000fe20000010000 */
[----:B------:R-:W-:-:S07]  /*5ce0*/  NOP ;  /* 0x0000000000007918 */ /* 0x000fce0000000000 */
[----:B------:R-:W-:-:S15]  /*5cf0*/  @!P0 BRA `(.L_x_2317) ;  /* 0x0000003c00808947 */ /* 0x000fde0003800000 */
[----:B------:R-:W-:Y:S01]  /*5d00*/  ULEA UR10, -UR10, URZ, 0x7 ;  /* 0x0000003f0a0a7291 */ /* 0x000fe2000f8e393f */
[----:B------:R-:W-:Y:S01]  /*5d10*/  IADD3 R241, R36, -0x2, RZ ;  /* 0xfffffffe24f17810 */ /* 0x000fe20007ffe0ff */
[----:B------:R-:W-:Y:S01]  /*5d20*/  IMAD.MOV.U32 R133, RZ, RZ, R2 ;  /* 0x000000ffff857224 */ /* 0x000fe200078e0002 */
[----:B------:R-:W-:Y:S01]  /*5d30*/  MOV R3, R0 ;  /* 0x0000000000037202 */ /* 0x000fe20000000f00 */
[----:B------:R-:W-:Y:S02]  /*5d40*/  USHF.R.S32.HI UR4, URZ, 0x1f, UR10 ;  /* 0x0000001f3f047899 */ /* 0x000fe4000801140a */
[----:B------:R-:W-:Y:S01]  /*5d50*/  MOV R240, UR10 ;  /* 0x0000000a00f07c02 */ /* 0x000fe20008000f00 */
[----:B------:R-:W-:-:S03]  /*5d60*/  ULDC UR7, c[0x0][0x248] ;  /* 0x0000920000077ab9 */ /* 0x000fc60000000800 */
[----:B------:R-:W-:Y:S01]  /*5d70*/  IMAD.U32 R238, RZ, RZ, UR4 ;  /* 0x00000004ffee7e24 */ /* 0x000fe2000f8e00ff */
[----:B------:R-:W-:-:S06]  /*5d80*/  ULDC UR4, c[0x0][0x2ec] ;  /* 0x0000bb0000047ab9 */ /* 0x000fcc0000000800 */
.L_x_2321:
[----:B------:R-:W-:Y:S04]  /*5d90*/  DEPBAR.LE SB0, 0x0 ;  /* 0x000080000000791a */ /* 0x000fe80000000000 */
[----:B------:R-:W-:Y:S01]  /*5da0*/  BAR.SYNC.DEFER_BLOCKING 0x0 ;  /* 0x0000000000007b1d */ /* 0x000fe20000010000 */
[----:B------:R-:W-:Y:S02]  /*5db0*/  MOV R8, R240 ;  /* 0x000000f000087202 */ /* 0x000fe40000000f00 */
[----:B------:R-:W-:Y:S03]  /*5dc0*/  MOV R0, R238 ;  /* 0x000000ee00007202 */ /* 0x000fe60000000f00 */
[----:B------:R-:W-:Y:S05]  /*5dd0*/  @P6 BRA `(.L_x_2318) ;  /* 0x0000000000f46947 */ /* 0x000fea0003800000 */
[----:B------:R-:W1:Y:S01]  /*5de0*/  LDC R0, c[0x0][0x380] ;  /* 0x0000e000ff007b82 */ /* 0x000e620000000800 */
[----:B------:R-:W-:Y:S05]  /*5df0*/  SHF.L.U32 R5, R241, 0x7, RZ ;  /* 0x00000007f1057819 */ /* 0x000fea00000006ff */
[----:B------:R-:W-:Y:S05]  /*5e00*/  VIADD R11, R5, 0x80 ;  /* 0x00000080050b7836 */ /* 0x000fea0000000000 */
[----:B------:R-:W-:Y:S02]  /*5e10*/  IABS R6, R11 ;  /* 0x0000000b00067213 */ /* 0x000fe40000000000 */
[-C--:B-1----:R-:W-:Y:S02]  /*5e20*/  IABS R2, R0.reuse ;  /* 0x0000000000027213 */ /* 0x082fe40000000000 */
[-C--:B------:R-:W-:Y:S02]  /*5e30*/  LOP3.LUT R11, R11, R0.reuse, RZ, 0x3c, !PT ;  /* 0x000000000b0b7212 */ /* 0x080fe400078e3cff */
[----:B------:R-:W1:Y:S02]  /*5e40*/  I2F.RP R10, R2 ;  /* 0x00000002000a7306 */ /* 0x000e640000209400 */
[----:B------:R-:W-:Y:S02]  /*5e50*/  ISETP.GE.AND P2, PT, R11, RZ, PT ;  /* 0x000000ff0b00720c */ /* 0x000fe40003f46270 */
[-C--:B------:R-:W-:Y:S06]  /*5e60*/  LOP3.LUT R11, RZ, R0.reuse, RZ, 0x33, !PT ;  /* 0x00000000ff0b7212 */ /* 0x080fec00078e33ff */
[----:B-1----:R-:W1:Y:S02]  /*5e70*/  MUFU.RCP R4, R10 ;  /* 0x0000000a00047308 */ /* 0x002e640000001000 */
[----:B-1----:R-:W-:Y:S01]  /*5e80*/  VIADD R8, R4, 0xffffffe ;  /* 0x0ffffffe04087836 */ /* 0x002fe20000000000 */
[----:B------:R-:W-:Y:S02]  /*5e90*/  IABS R4, R5 ;  /* 0x0000000500047213 */ /* 0x000fe40000000000 */
[----:B------:R-:W-:Y:S05]  /*5ea0*/  LOP3.LUT R5, R5, R0, RZ, 0x3c, !PT ;  /* 0x0000000005057212 */ /* 0x000fea00078e3cff */
[----:B------:R-:W1:Y:S01]  /*5eb0*/  F2I.FTZ.U32.TRUNC.NTZ R9, R8 ;  /* 0x0000000800097305 */ /* 0x000e62000021f000 */
[----:B------:R-:W-:Y:S01]  /*5ec0*/  ISETP.GE.AND P0, PT, R5, RZ, PT ;  /* 0x000000ff0500720c */ /* 0x000fe20003f06270 */
        /* <DEDUP_REMOVED lines=15> */
[----:B------:R-:W-:Y:S01]  /*5fc0*/  ISETP.NE.AND P1, PT, R0, RZ, PT ;  /* 0x000000ff0000720c */ /* 0x000fe20003f25270 */
[----:B------:R-:W-:Y:S01]  /*5fd0*/  @!P3 VIADD R10, R10, 0x1 ;  /* 0x000000010a0ab836 */ /* 0x000fe20000000000 */
[-C--:B------:R-:W-:Y:S02]  /*5fe0*/  ISETP.GE.U32.AND P4, PT, R4, R2.reuse, PT ;  /* 0x000000020400720c */ /* 0x080fe40003f86070 */
[----:B------:R-:W-:Y:S02]  /*5ff0*/  ISETP.GE.U32.AND P5, PT, R6, R2, PT ;  /* 0x000000020600720c */ /* 0x000fe40003fa6070 */
[----:B------:R-:W1:Y:S09]  /*6000*/  LDC.64 R6, c[0x0][0x250] ;  /* 0x00009400ff067b82 */ /* 0x000e720000000a00 */
[----:B------:R-:W-:Y:S02]  /*6010*/  @P4 IADD3 R8, R8, 0x1, RZ ;  /* 0x0000000108084810 */ /* 0x000fe40007ffe0ff */
[----:B------:R-:W-:Y:S03]  /*6020*/  @P5 VIADD R10, R10, 0x1 ;  /* 0x000000010a0a5836 */ /* 0x000fe60000000000 */
        /* <DEDUP_REMOVED lines=10> */
[----:B------:R-:W3:Y:S01]  /*60d0*/  LDC.64 R4, c[0x0][0x238] ;  /* 0x00008e00ff047b82 */ /* 0x000ee20000000a00 */
[----:B------:R-:W-:Y:S02]  /*60e0*/  IMAD R11, R11, R0, -0x80 ;  /* 0xffffff800b0b7424 */ /* 0x000fe400078e0200 */
[----:B------:R-:W2:Y:S03]  /*60f0*/  LDG.E R9, desc[UR18][R14.64] ;  /* 0x000000120e097981 */ /* 0x000ea6000c1e1900 */
[----:B------:R-:W-:Y:S05]  /*6100*/  SHF.R.S32.HI R13, RZ, 0x1f, R11 ;  /* 0x0000001fff0d7819 */ /* 0x000fea000001140b */
[----:B-1----:R-:W-:Y:S04]  /*6110*/  IMAD R0, R13, R6, RZ ;  /* 0x000000060d007224 */ /* 0x002fe800078e02ff */
[----:B------:R-:W-:Y:S01]  /*6120*/  IMAD R0, R11, R7, R0 ;  /* 0x000000070b007224 */ /* 0x000fe200078e0200 */
[----:B--2---:R-:W-:Y:S01]  /*6130*/  IADD3 R2, -R9, R2, RZ ;  /* 0x0000000209027210 */ /* 0x004fe20007ffe1ff */
[----:B------:R-:W-:Y:S03]  /*6140*/  IMAD.WIDE.U32 R8, R11, R6, RZ ;  /* 0x000000060b087225 */ /* 0x000fe600078e00ff */
[----:B------:R-:W-:Y:S01]  /*6150*/  SHF.R.S32.HI R7, RZ, 0x1f, R2 ;  /* 0x0000001fff077819 */ /* 0x000fe20000011402 */
[----:B------:R-:W-:Y:S04]  /*6160*/  IMAD.IADD R9, R9, 0x1, R0 ;  /* 0x0000000109097824 */ /* 0x000fe800078e0200 */
[-C--:B---3--:R-:W-:Y:S02]  /*6170*/  IMAD R7, R7, R4.reuse, RZ ;  /* 0x0000000407077224 */ /* 0x088fe400078e02ff */
[C---:B------:R-:W-:Y:S04]  /*6180*/  IMAD.WIDE.U32 R8, R2.reuse, R4, R8 ;  /* 0x0000000402087225 */ /* 0x040fe800078e0008 */
[----:B------:R-:W-:Y:S05]  /*6190*/  IMAD R7, R2, R5, R7 ;  /* 0x0000000502077224 */ /* 0x000fea00078e0207 */
[----:B------:R-:W-:Y:S07]  /*61a0*/  IADD3 R0, R9, R7, RZ ;  /* 0x0000000709007210 */ /* 0x000fee0007ffe0ff */
.L_x_2318:
[C---:B------:R-:W-:Y:S04]  /*61b0*/  LEA R228, P0, R8.reuse, R228, 0x1 ;  /* 0x000000e408e47211 */ /* 0x040fe800078008ff */
[----:B------:R-:W-:Y:S02]  /*61c0*/  LEA.HI.X R227, R8, R227, R0, 0x1, P0 ;  /* 0x000000e308e37211 */ /* 0x000fe400000f0c00 */
[----:B------:R-:W-:Y:S03]  /*61d0*/  IADD3 R58, P0, R228, UR20, RZ ;  /* 0x00000014e43a7c10 */ /* 0x000fe6000ff1e0ff */
[----:B------:R-:W-:Y:S01]  /*61e0*/  IMAD.MOV.U32 R229, RZ, RZ, R227 ;  /* 0x000000ffffe57224 */ /* 0x000fe200078e00e3 */
[----:B------:R-:W-:Y:S02]  /*61f0*/  IADD3.X R59, R227, UR11, RZ, P0, !PT ;  /* 0x0000000be33b7c10 */ /* 0x000fe400087fe4ff */
[----:B------:R-:W-:Y:S02]  /*6200*/  IADD3 R56, P0, R58, UR20, RZ ;  /* 0x000000143a387c10 */ /* 0x000fe4000ff1e0ff */
[----:B------:R-:W-:Y:S01]  /*6210*/  @!PT LDS RZ, [RZ] ;  /* 0x00000000fffff984 */ /* 0x000fe20000000800 */
[----:B------:R-:W-:Y:S01]  /*6220*/  @!PT LDS RZ, [RZ] ;  /* 0x00000000fffff984 */ /* 0x000fe20000000800 */
[----:B------:R-:W-:Y:S01]  /*6230*/  @!PT LDS RZ, [RZ] ;  /* 0x00000000fffff984 */ /* 0x000fe20000000800 */
[----:B------:R-:W-:Y:S02]  /*6240*/  LDGSTS.E.BYPASS.LTC128B.128 [R233+0xc000], desc[UR18][R228.64] ;  /* 0x0c000000e4e97fae */ /* 0x000fe4000b901d52 */
[----:B------:R-:W-:Y:S02]  /*6250*/  IADD3.X R57, R59, UR11, RZ, P0, !PT ;  /* 0x0000000b3b397c10 */ /* 0x000fe400087fe4ff */
[----:B------:R-:W-:Y:S01]  /*6260*/  LDGSTS.E.BYPASS.LTC128B.128 [R233+0x10000], desc[UR18][R228.64+0x80] ;  /* 0x10000080e4e97fae */ /* 0x000fe2000b901d52 */
[----:B------:R-:W-:Y:S03]  /*6270*/  IADD3 R54, P0, R56, UR20, RZ ;  /* 0x0000001438367c10 */ /* 0x000fe6000ff1e0ff */
[----:B------:R-:W-:Y:S01]  /*6280*/  LDGSTS.E.BYPASS.LTC128B.128 [R233+0xc800], desc[UR18][R58.64] ;  /* 0x0c8000003ae97fae */ /* 0x000fe2000b901d52 */
[----:B------:R-:W-:Y:S02]  /*6290*/  IADD3.X R55, R57, UR11, RZ, P0, !PT ;  /* 0x0000000b39377c10 */ /* 0x000fe400087fe4ff */
[----:B------:R-:W-:Y:S01]  /*62a0*/  IADD3 R52, P0, R54, UR20, RZ ;  /* 0x0000001436347c10 */ /* 0x000fe2000ff1e0ff */
[----:B------:R-:W-:Y:S03]  /*62b0*/  LDGSTS.E.BYPASS.LTC128B.128 [R233+0x10800], desc[UR18][R58.64+0x80] ;  /* 0x108000803ae97fae */ /* 0x000fe6000b901d52 */
[----:B------:R-:W-:Y:S01]  /*62c0*/  IADD3.X R53, R55, UR11, RZ, P0, !PT ;  /* 0x0000000b37357c10 */ /* 0x000fe200087fe4ff */
        /* <DEDUP_REMOVED lines=11> */
[----:B------:R-:W-:Y:S01]  /*6380*/  ISETP.GE.AND P0, PT, R241, 0x1, PT ;  /* 0x00000001f100780c */ /* 0x000fe20003f06270 */
[----:B------:R-:W-:Y:S04]  /*6390*/  LDGSTS.E.BYPASS.LTC128B.128 [R233+0x12000], desc[UR18][R52.64+0x80] ;  /* 0x1200008034e97fae */ /* 0x000fe8000b901d52 */
[----:B------:R-:W-:Y:S04]  /*63a0*/  LDGSTS.E.BYPASS.LTC128B.128 [R233+0xe800], desc[UR18][R50.64] ;  /* 0x0e80000032e97fae */ /* 0x000fe8000b901d52 */
[----:B------:R-:W-:Y:S04]  /*63b0*/  LDGSTS.E.BYPASS.LTC128B.128 [R233+0x12800], desc[UR18][R50.64+0x80] ;  /* 0x1280008032e97fae */ /* 0x000fe8000b901d52 */
[----:B------:R-:W-:Y:S04]  /*63c0*/  LDGSTS.E.BYPASS.LTC128B.128 [R233+0xf000], desc[UR18][R48.64] ;  /* 0x0f00000030e97fae */ /* 0x000fe8000b901d52 */
[----:B------:R1:W-:Y:S04]  /*63d0*/  LDGSTS.E.BYPASS.LTC128B.128 [R233+0x13000], desc[UR18][R48.64+0x80] ;  /* 0x1300008030e97fae */ /* 0x0003e8000b901d52 */
[----:B------:R-:W-:Y:S04]  /*63e0*/  LDGSTS.E.BYPASS.LTC128B.128 [R233+0xf800], desc[UR18][R60.64] ;  /* 0x0f8000003ce97fae */ /* 0x000fe8000b901d52 */
[----:B------:R2:W-:Y:S04]  /*63f0*/  LDGSTS.E.BYPASS.LTC128B.128 [R233+0x13800], desc[UR18][R60.64+0x80] ;  /* 0x138000803ce97fae */ /* 0x0005e8000b901d52 */
[----:B------:R-:W-:Y:S04]  /*6400*/  LDSM.16.M88.4 R136, [R226] ;  /* 0x00000000e288783b */ /* 0x000fe80000000200 */
[----:B------:R-:W3:Y:S04]  /*6410*/  LDSM.16.M88.4 R140, [R225] ;  /* 0x00000000e18c783b */ /* 0x000ee80000000200 */
[----:B------:R-:W4:Y:S04]  /*6420*/  LDSM.16.M88.4 R144, [R225+0x800] ;  /* 0x00080000e190783b */ /* 0x000f280000000200 */
[----:B------:R-:W5:Y:S04]  /*6430*/  LDSM.16.M88.4 R148, [R225+0x1000] ;  /* 0x00100000e194783b */ /* 0x000f680000000200 */
[----:B------:R-:W1:Y:S04]  /*6440*/  LDSM.16.M88.4 R152, [R225+0x1800] ;  /* 0x00180000e198783b */ /* 0x000e680000000200 */
[----:B------:R-:W0:Y:S04]  /*6450*/  LDGDEPBAR ;  /* 0x00000000000079af */ /* 0x000e280000000000 */
[----:B------:R-:W2:Y:S04]  /*6460*/  LDSM.16.M88.4 R156, [R225+0x2000] ;  /* 0x00200000e19c783b */ /* 0x000ea80000000200 */
[----:B------:R-:W2:Y:S04]  /*6470*/  LDSM.16.M88.4 R160, [R225+0x2800] ;  /* 0x00280000e1a0783b */ /* 0x000ea80000000200 */
[----:B------:R-:W2:Y:S04]  /*6480*/  LDSM.16.M88.4 R164, [R225+0x3000] ;  /* 0x00300000e1a4783b */ /* 0x000ea80000000200 */
[----:B------:R-:W2:Y:S04]  /*6490*/  LDSM.16.M88.4 R168, [R225+0x3800] ;  /* 0x00380000e1a8783b */ /* 0x000ea80000000200 */
[----:B------:R-:W-:Y:S01]  /*64a0*/  LDSM.16.M88.4 R172, [R224] ;  /* 0x00000000e0ac783b */ /* 0x000fe20000000200 */
[C---:B---3--:R-:W-:Y:S03]  /*64b0*/  HMMA.16816.F32.BF16 R4, R136.reuse, R140, RZ ;  /* 0x0000008c8804723c */ /* 0x048fe600000418ff */
[----:B------:R-:W3:Y:S04]  /*64c0*/  LDSM.16.M88.4 R176, [R223] ;  /* 0x00000000dfb0783b */ /* 0x000ee80000000200 */
[----:B------:R-:W-:Y:S01]  /*64d0*/  LDSM.16.M88.4 R180, [R214] ;  /* 0x00000000d6b4783b */ /* 0x000fe20000000200 */
[C---:B------:R-:W-:Y:S03]  /*64e0*/  HMMA.16816.F32.BF16 R8, R136.reuse, R142, RZ ;  /* 0x0000008e8808723c */ /* 0x040fe600000418ff */
[----:B------:R-:W3:Y:S03]  /*64f0*/  LDSM.16.M88.4 R140, [R215] ;  /* 0x00000000d78c783b */ /* 0x000ee60000000200 */
[C---:B----4-:R-:W-:Y:S01]  /*6500*/  HMMA.16816.F32.BF16 R12, R136.reuse, R144, RZ ;  /* 0x00000090880c723c */ /* 0x050fe200000418ff */
[----:B------:R-:W4:Y:S04]  /*6510*/  LDSM.16.M88.4 R184, [R213] ;  /* 0x00000000d5b8783b */ /* 0x000f280000000200 */
[----:B------:R-:W-:Y:S01]  /*6520*/  LDSM.16.M88.4 R188, [R208+0x6000] ;  /* 0x00600000d0bc783b */ /* 0x000fe20000000200 */
[C---:B------:R-:W-:Y:S03]  /*6530*/  HMMA.16816.F32.BF16 R16, R136.reuse, R146, RZ ;  /* 0x000000928810723c */ /* 0x040fe600000418ff */
[----:B------:R-:W4:Y:S03]  /*6540*/  LDSM.16.M88.4 R144, [R212] ;  /* 0x00000000d490783b */ /* 0x000f260000000200 */
[C---:B-----5:R-:W-:Y:S01]  /*6550*/  HMMA.16816.F32.BF16 R20, R136.reuse, R148, RZ ;  /* 0x000000948814723c */ /* 0x060fe200000418ff */
[----:B------:R-:W-:Y:S04]  /*6560*/  LDSM.16.M88.4 R192, [R208+0x6800] ;  /* 0x00680000d0c0783b */ /* 0x000fe80000000200 */
[----:B------:R-:W-:Y:S01]  /*6570*/  LDSM.16.M88.4 R196, [R208+0x7000] ;  /* 0x00700000d0c4783b */ /* 0x000fe20000000200 */
[C---:B------:R-:W-:Y:S03]  /*6580*/  HMMA.16816.F32.BF16 R24, R136.reuse, R150, RZ ;  /* 0x000000968818723c */ /* 0x040fe600000418ff */
[----:B------:R-:W5:Y:S03]  /*6590*/  LDSM.16.M88.4 R148, [R211] ;  /* 0x00000000d394783b */ /* 0x000f660000000200 */
[C---:B-1----:R-:W-:Y:S06]  /*65a0*/  HMMA.16816.F32.BF16 R28, R136.reuse, R152, RZ ;  /* 0x00000098881c723c */ /* 0x042fec00000418ff */
[C---:B------:R-:W-:Y:S01]  /*65b0*/  HMMA.16816.F32.BF16 R32, R136.reuse, R154, RZ ;  /* 0x0000009a8820723c */ /* 0x040fe200000418ff */
[----:B------:R-:W1:Y:S05]  /*65c0*/  LDSM.16.M88.4 R152, [R210] ;  /* 0x00000000d298783b */ /* 0x000e6a0000000200 */
[C---:B--2---:R-:W-:Y:S06]  /*65d0*/  HMMA.16816.F32.BF16 R36, R136.reuse, R156, RZ ;  /* 0x0000009c8824723c */ /* 0x044fec00000418ff */
[C---:B------:R-:W-:Y:S01]  /*65e0*/  HMMA.16816.F32.BF16 R40, R136.reuse, R158, RZ ;  /* 0x0000009e8828723c */ /* 0x040fe200000418ff */
[----:B------:R-:W-:Y:S05]  /*65f0*/  LDSM.16.M88.4 R156, [R221] ;  /* 0x00000000dd9c783b */ /* 0x000fea0000000200 */
        /* <DEDUP_REMOVED lines=8> */
[----:B------:R-:W2:Y:S04]  /*6680*/  LDSM.16.M88.4 R136, [R209] ;  /* 0x00000000d188783b */ /* 0x000ea80000000200 */
[----:B------:R-:W-:Y:S01]  /*6690*/  LDSM.16.M88.4 R168, [R221+0x1800] ;  /* 0x00180000dda8783b */ /* 0x000fe20000000200 */
[C---:B---3--:R-:W-:Y:S06]  /*66a0*/  HMMA.16816.F32.BF16 R4, R172.reuse, R176, R4 ;  /* 0x000000b0ac04723c */ /* 0x048fec0000041804 */
[C---:B------:R-:W-:Y:S01]  /*66b0*/  HMMA.16816.F32.BF16 R8, R172.reuse, R178, R8 ;  /* 0x000000b2ac08723c */ /* 0x040fe20000041808 */
[----:B------:R-:W-:Y:S05]  /*66c0*/  LDSM.16.M88.4 R176, [R221+0x2000] ;  /* 0x00200000ddb0783b */ /* 0x000fea0000000200 */
[C---:B------:R-:W-:Y:S06]  /*66d0*/  HMMA.16816.F32.BF16 R12, R172.reuse, R140, R12 ;  /* 0x0000008cac0c723c */ /* 0x040fec000004180c */
[C---:B------:R-:W-:Y:S01]  /*66e0*/  HMMA.16816.F32.BF16 R16, R172.reuse, R142, R16 ;  /* 0x0000008eac10723c */ /* 0x040fe20000041810 */
[----:B------:R-:W3:Y:S05]  /*66f0*/  LDSM.16.M88.4 R140, [R222] ;  /* 0x00000000de8c783b */ /* 0x000eea0000000200 */
[C---:B------:R-:W-:Y:S06]  /*6700*/  HMMA.16816.F32.BF16 R20, R172.reuse, R180, R20 ;  /* 0x000000b4ac14723c */ /* 0x040fec0000041814 */
[C---:B------:R-:W-:Y:S01]  /*6710*/  HMMA.16816.F32.BF16 R24, R172.reuse, R182, R24 ;  /* 0x000000b6ac18723c */ /* 0x040fe20000041818 */
[----:B------:R-:W-:Y:S05]  /*6720*/  LDSM.16.M88.4 R180, [R220] ;  /* 0x00000000dcb4783b */ /* 0x000fea0000000200 */
[C---:B----4-:R-:W-:Y:S06]  /*6730*/  HMMA.16816.F32.BF16 R28, R172.reuse, R184, R28 ;  /* 0x000000b8ac1c723c */ /* 0x050fec000004181c */
[C---:B------:R-:W-:Y:S01]  /*6740*/  HMMA.16816.F32.BF16 R32, R172.reuse, R186, R32 ;  /* 0x000000baac20723c */ /* 0x040fe20000041820 */
[----:B------:R-:W-:Y:S05]  /*6750*/  LDSM.16.M88.4 R184, [R208] ;  /* 0x00000000d0b8783b */ /* 0x000fea0000000200 */
[C---:B------:R-:W-:Y:S06]  /*6760*/  HMMA.16816.F32.BF16 R36, R172.reuse, R144, R36 ;  /* 0x00000090ac24723c */ /* 0x040fec0000041824 */
        /* <DEDUP_REMOVED lines=8> */
[C---:B--2---:R-:W-:Y:S06]  /*67f0*/  HMMA.16816.F32.BF16 R60, R172.reuse, R136, R60 ;  /* 0x00000088ac3c723c */ /* 0x044fec000004183c */
[----:B------:R-:W-:Y:S01]  /*6800*/  HMMA.16816.F32.BF16 R64, R172, R138, R64 ;  /* 0x0000008aac40723c */ /* 0x000fe20000041840 */
[----:B------:R-:W2:Y:S04]  /*6810*/  LDSM.16.M88.4 R136, [R208+0x800] ;  /* 0x00080000d088783b */ /* 0x000ea80000000200 */
[----:B------:R-:W-:Y:S01]  /*6820*/  LDSM.16.M88.4 R172, [R207] ;  /* 0x00000000cfac783b */ /* 0x000fe20000000200 */
[C---:B---3--:R-:W-:Y:S06]  /*6830*/  HMMA.16816.F32.BF16 R4, R140.reuse, R156, R4 ;  /* 0x0000009c8c04723c */ /* 0x048fec0000041804 */
[C---:B------:R-:W-:Y:S01]  /*6840*/  HMMA.16816.F32.BF16 R8, R140.reuse, R158, R8 ;  /* 0x0000009e8c08723c */ /* 0x040fe20000041808 */
[----:B------:R-:W3:Y:S05]  /*6850*/  LDSM.16.M88.4 R156, [R208+0x1000] ;  /* 0x00100000d09c783b */ /* 0x000eea0000000200 */
[C---:B------:R-:W-:Y:S06]  /*6860*/  HMMA.16816.F32.BF16 R12, R140.reuse, R160, R12 ;  /* 0x000000a08c0c723c */ /* 0x040fec000004180c */
[C---:B------:R-:W-:Y:S01]  /*6870*/  HMMA.16816.F32.BF16 R16, R140.reuse, R162, R16 ;  /* 0x000000a28c10723c */ /* 0x040fe20000041810 */
[----:B------:R-:W3:Y:S05]  /*6880*/  LDSM.16.M88.4 R160, [R208+0x1800] ;  /* 0x00180000d0a0783b */ /* 0x000eea0000000200 */
[C---:B------:R-:W-:Y:S06]  /*6890*/  HMMA.16816.F32.BF16 R20, R140.reuse, R164, R20 ;  /* 0x000000a48c14723c */ /* 0x040fec0000041814 */
[C---:B------:R-:W-:Y:S01]  /*68a0*/  HMMA.16816.F32.BF16 R24, R140.reuse, R166, R24 ;  /* 0x000000a68c18723c */ /* 0x040fe20000041818 */
[----:B------:R-:W3:Y:S05]  /*68b0*/  LDSM.16.M88.4 R164, [R208+0x2000] ;  /* 0x00200000d0a4783b */ /* 0x000eea0000000200 */
[C---:B------:R-:W-:Y:S06]  /*68c0*/  HMMA.16816.F32.BF16 R28, R140.reuse, R168, R28 ;  /* 0x000000a88c1c723c */ /* 0x040fec000004181c */
[C---:B------:R-:W-:Y:S01]  /*68d0*/  HMMA.16816.F32.BF16 R32, R140.reuse, R170, R32 ;  /* 0x000000aa8c20723c */ /* 0x040fe20000041820 */
[----:B------:R-:W-:Y:S05]  /*68e0*/  LDSM.16.M88.4 R168, [R224+0x2000] ;  /* 0x00200000e0a8783b */ /* 0x000fea0000000200 */
[C---:B------:R-:W-:Y:S06]  /*68f0*/  HMMA.16816.F32.BF16 R36, R140.reuse, R176, R36 ;  /* 0x000000b08c24723c */ /* 0x040fec0000041824 */
[C---:B------:R-:W-:Y:S01]  /*6900*/  HMMA.16816.F32.BF16 R40, R140.reuse, R178, R40 ;  /* 0x000000b28c28723c */ /* 0x040fe20000041828 */
[----:B------:R-:W-:Y:S05]  /*6910*/  LDSM.16.M88.4 R176, [R202] ;  /* 0x00000000cab0783b */ /* 0x000fea0000000200 */
[C---:B----4-:R-:W-:Y:S06]  /*6920*/  HMMA.16816.F32.BF16 R44, R140.reuse, R144, R44 ;  /* 0x000000908c2c723c */ /* 0x050fec000004182c */
[C---:B------:R-:W-:Y:S01]  /*6930*/  HMMA.16816.F32.BF16 R48, R140.reuse, R146, R48 ;  /* 0x000000928c30723c */ /* 0x040fe20000041830 */
[----:B------:R-:W-:Y:S05]  /*6940*/  LDSM.16.M88.4 R144, [R208+0x3000] ;  /* 0x00300000d090783b */ /* 0x000fea0000000200 */
[C---:B-----5:R-:W-:Y:S06]  /*6950*/  HMMA.16816.F32.BF16 R52, R140.reuse, R148, R52 ;  /* 0x000000948c34723c */ /* 0x060fec0000041834 */
[C---:B------:R-:W-:Y:S01]  /*6960*/  HMMA.16816.F32.BF16 R56, R140.reuse, R150, R56 ;  /* 0x000000968c38723c */ /* 0x040fe20000041838 */
[----:B------:R-:W-:Y:S05]  /*6970*/  LDSM.16.M88.4 R148, [R208+0x3800] ;  /* 0x00380000d094783b */ /* 0x000fea0000000200 */
[C---:B-1----:R-:W-:Y:S06]  /*6980*/  HMMA.16816.F32.BF16 R60, R140.reuse, R152, R60 ;  /* 0x000000988c3c723c */ /* 0x042fec000004183c */
[----:B------:R-:W-:Y:S01]  /*6990*/  HMMA.16816.F32.BF16 R64, R140, R154, R64 ;  /* 0x0000009a8c40723c */ /* 0x000fe20000041840 */
[----:B------:R-:W1:Y:S04]  /*69a0*/  LDSM.16.M88.4 R140, [R208+0x2800] ;  /* 0x00280000d08c783b */ /* 0x000e680000000200 */
[----:B------:R-:W-:Y:S01]  /*69b0*/  LDSM.16.M88.4 R152, [R225+0x4000] ;  /* 0x00400000e198783b */ /* 0x000fe20000000200 */
        /* <DEDUP_REMOVED lines=114> */
[----:B------:R-:W-:Y:S04]  /*70e0*/  ULEA UR6, -UR7, URZ, 0x7 ;  /* 0x0000003f07067291 */ /* 0x000fe8000f8e393f */
[----:B------:R-:W-:Y:S02]  /*70f0*/  USHF.R.S32.HI UR5, URZ, 0x1f, UR6 ;  /* 0x0000001f3f057899 */ /* 0x000fe40008011406 */
[----:B------:R-:W-:Y:S04]  /*7100*/  MOV R140, UR6 ;  /* 0x00000006008c7c02 */ /* 0x000fe80008000f00 */
[----:B------:R-:W-:Y:S01]  /*7110*/  MOV R137, UR5 ;  /* 0x0000000500897c02 */ /* 0x000fe20008000f00 */
[----:B------:R-:W-:Y:S06]  /*7120*/  @P6 BRA `(.L_x_2320) ;  /* 0x0000000000f46947 */ /* 0x000fec0003800000 */
[----:B------:R-:W1:Y:S01]  /*7130*/  LDC R0, c[0x0][0x380] ;  /* 0x0000e000ff007b82 */ /* 0x000e620000000800 */
[----:B------:R-:W-:Y:S04]  /*7140*/  SHF.L.U32 R135, R241, 0x7, RZ ;  /* 0x00000007f1877819 */ /* 0x000fe800000006ff */
[----:B------:R-:W-:Y:S01]  /*7150*/  IABS R134, R135 ;  /* 0x0000008700867213 */ /* 0x000fe20000000000 */
[C---:B------:R-:W-:Y:S01]  /*7160*/  VIADD R141, R135.reuse, 0xffffff80 ;  /* 0xffffff80878d7836 */ /* 0x040fe20000000000 */
[-C--:B-1----:R-:W-:Y:S02]  /*7170*/  IABS R2, R0.reuse ;  /* 0x0000000000027213 */ /* 0x082fe40000000000 */
[-C--:B------:R-:W-:Y:S02]  /*7180*/  LOP3.LUT R135, R135, R0.reuse, RZ, 0x3c, !PT ;  /* 0x0000000087877212 */ /* 0x080fe400078e3cff */
[----:B------:R-:W1:Y:S02]  /*7190*/  I2F.RP R138, R2 ;  /* 0x00000002008a7306 */ /* 0x000e640000209400 */
[----:B------:R-:W-:Y:S08]  /*71a0*/  ISETP.GE.AND P2, PT, R135, RZ, PT ;  /* 0x000000ff8700720c */ /* 0x000ff00003f46270 */
        /* <DEDUP_REMOVED lines=26> */
[----:B------:R-:W1:Y:S09]  /*7350*/  LDC R2, c[0x0][0x24c] ;  /* 0x00009300ff027b82 */ /* 0x000e720000000800 */
        /* <DEDUP_REMOVED lines=14> */
[----:B------:R-:W2:Y:S02]  /*7440*/  LDG.E R137, desc[UR18][R142.64] ;  /* 0x000000128e897981 */ /* 0x000ea4000c1e1900 */
[C---:B------:R-:W-:Y:S01]  /*7450*/  IMAD.WIDE.U32 R140, R0.reuse, UR7, RZ ;  /* 0x00000007008c7c25 */ /* 0x040fe2000f8e00ff */
[----:B------:R-:W-:Y:S05]  /*7460*/  SHF.R.S32.HI R139, RZ, 0x1f, R0 ;  /* 0x0000001fff8b7819 */ /* 0x000fea0000011400 */
[----:B------:R-:W-:Y:S04]  /*7470*/  IMAD R139, R139, UR7, RZ ;  /* 0x000000078b8b7c24 */ /* 0x000fe8000f8e02ff */
[----:B-1----:R-:W-:Y:S04]  /*7480*/  IMAD R139, R0, R2, R139 ;  /* 0x00000002008b7224 */ /* 0x002fe800078e028b */
[----:B------:R-:W-:Y:S01]  /*7490*/  IMAD.IADD R141, R141, 0x1, R139 ;  /* 0x000000018d8d7824 */ /* 0x000fe200078e028b */
[----:B--2---:R-:W-:Y:S04]  /*74a0*/  IADD3 R132, -R137, R132, RZ ;  /* 0x0000008489847210 */ /* 0x004fe80007ffe1ff */
[----:B------:R-:W-:Y:S01]  /*74b0*/  SHF.R.S32.HI R137, RZ, 0x1f, R132 ;  /* 0x0000001fff897819 */ /* 0x000fe20000011484 */
[CC--:B---3--:R-:W-:Y:S04]  /*74c0*/  IMAD.WIDE.U32 R140, R132.reuse, R134.reuse, R140 ;  /* 0x00000086848c7225 */ /* 0x0c8fe800078e008c */
[----:B------:R-:W-:Y:S04]  /*74d0*/  IMAD R137, R137, R134, RZ ;  /* 0x0000008689897224 */ /* 0x000fe800078e02ff */
[----:B------:R-:W-:Y:S05]  /*74e0*/  IMAD R137, R132, R135, R137 ;  /* 0x0000008784897224 */ /* 0x000fea00078e0289 */
[----:B------:R-:W-:Y:S07]  /*74f0*/  IADD3 R137, R141, R137, RZ ;  /* 0x000000898d897210 */ /* 0x000fee0007ffe0ff */
.L_x_2320:
[C---:B------:R-:W-:Y:S04]  /*7500*/  LEA R230, P0, R140.reuse, R230, 0x1 ;  /* 0x000000e68ce67211 */ /* 0x040fe800078008ff */
[----:B------:R-:W-:Y:S02]  /*7510*/  LEA.HI.X R231, R140, R231, R137, 0x1, P0 ;  /* 0x000000e78ce77211 */ /* 0x000fe400000f0c89 */
[----:B------:R-:W-:Y:S03]  /*7520*/  IADD3 R144, P0, R230, UR15, RZ ;  /* 0x0000000fe6907c10 */ /* 0x000fe6000ff1e0ff */
        /* <DEDUP_REMOVED lines=9> */
[----:B------:R-:W-:Y:S03]  /*75c0*/  IADD3 R140, P0, R142, UR15, RZ ;  /* 0x0000000f8e8c7c10 */ /* 0x000fe6000ff1e0ff */
        /* <DEDUP_REMOVED lines=15> */
[----:B------:R-:W-:Y:S03]  /*76c0*/  IADD3.X R147, R135, UR14, RZ, P0, !PT ;  /* 0x0000000e87937c10 */ /* 0x000fe600087fe4ff */
[----:B------:R1:W-:Y:S04]  /*76d0*/  LDGSTS.E.BYPASS.LTC128B.128 [R233+0x6800], desc[UR18][R136.64] ;  /* 0x0680000088e97fae */ /* 0x0003e8000b901d52 */
[----:B------:R1:W-:Y:S04]  /*76e0*/  LDGSTS.E.BYPASS.LTC128B.128 [R233+0xa800], desc[UR18][R136.64+0x80] ;  /* 0x0a80008088e97fae */ /* 0x0003e8000b901d52 */
[----:B------:R1:W-:Y:S04]  /*76f0*/  LDGSTS.E.BYPASS.LTC128B.128 [R233+0x7000], desc[UR18][R134.64] ;  /* 0x0700000086e97fae */ /* 0x0003e8000b901d52 */
[----:B------:R1:W-:Y:S04]  /*7700*/  LDGSTS.E.BYPASS.LTC128B.128 [R233+0xb000], desc[UR18][R134.64+0x80] ;  /* 0x0b00008086e97fae */ /* 0x0003e8000b901d52 */
[----:B------:R1:W-:Y:S04]  /*7710*/  LDGSTS.E.BYPASS.LTC128B.128 [R233+0x7800], desc[UR18][R146.64] ;  /* 0x0780000092e97fae */ /* 0x0003e8000b901d52 */
[----:B------:R1:W-:Y:S04]  /*7720*/  LDGSTS.E.BYPASS.LTC128B.128 [R233+0xb800], desc[UR18][R146.64+0x80] ;  /* 0x0b80008092e97fae */ /* 0x0003e8000b901d52 */
[----:B------:R-:W0:Y:S02]  /*7730*/  LDGDEPBAR ;  /* 0x00000000000079af */ /* 0x000e240000000000 */
.L_x_2319:
[----:B------:R-:W-:Y:S01]  /*7740*/  FMNMX.FTZ R0, R4, R133, !PT ;  /* 0x0000008504007209 */ /* 0x000fe20007810000 */
[----:B------:R-:W-:Y:S01]  /*7750*/  LDSM.16.MT88.4 R148, [R217+0xc800] ;  /* 0x00c80000d994783b */ /* 0x000fe20000004200 */
[----:B------:R-:W-:Y:S02]  /*7760*/  FMNMX.FTZ R2, R6, R3, !PT ;  /* 0x0000000306027209 */ /* 0x000fe40007810000 */
[----:B-1----:R-:W-:Y:S02]  /*7770*/  FMNMX.FTZ R135, R5, R0, !PT ;  /* 0x0000000005877209 */ /* 0x002fe40007810000 */
        /* <DEDUP_REMOVED lines=191> */
[----:B------:R-:W-:Y:S02]  /*8370*/  ISETP.GT.AND P0, PT, R241, RZ, PT ;  /* 0x000000fff100720c */ /* 0x000fe40003f04270 */
        /* <DEDUP_REMOVED lines=376> */
.L_x_2317:
[----:B------:R-:W1:Y:S01]  /*9b00*/  SHFL.BFLY PT, R4, R243, 0x2, 0x1f ;  /* 0x0c401f00f3047f89 */ /* 0x000e6200000e0000 */
[----:B------:R-:W2:Y:S01]  /*9b10*/  S2UR UR4, SR_CgaCtaId ;  /* 0x00000000000479c3 */ /* 0x000ea20000008800 */
[----:B------:R-:W-:Y:S01]  /*9b20*/  MOV R11, 0x3f800000 ;  /* 0x3f800000000b7802 */ /* 0x000fe20000000f00 */
[----:B------:R-:W-:Y:S01]  /*9b30*/  UMOV UR5, 0x400 ;  /* 0x0000040000057882 */ /* 0x000fe20000000000 */
[----:B------:R-:W3:Y:S01]  /*9b40*/  SHFL.BFLY PT, R7, R242, 0x2, 0x1f ;  /* 0x0c401f00f2077f89 */ /* 0x000ee200000e0000 */
        /* <DEDUP_REMOVED lines=22> */
[----:B------:R-:W-:Y:S01]  /*9cb0*/  LOP3.LUT R10, R10, 0xfffffff8, RZ, 0xc0, !PT ;  /* 0xfffffff80a0a7812 */ /* 0x000fe200078ec0ff */
[----:B------:R-:W2:Y:S03]  /*9cc0*/  @P4 LDC R27, c[0x0][0x2e8] ;  /* 0x0000ba00ff1b4b82 */ /* 0x000ea60000000800 */
[----:B------:R-:W-:-:S03]  /*9cd0*/  IADD3 R10, R9, -R10, RZ ;  /* 0x8000000a090a7210 */ /* 0x000fc60007ffe0ff */
[----:B------:R-:W3:Y:S01]  /*9ce0*/  @P3 MUFU.RCP R12, R7 ;  /* 0x00000007000c3308 */ /* 0x000ee20000001000 */
[C---:B------:R-:W-:Y:S02]  /*9cf0*/  SHF.L.U32 R9, R10.reuse, 0x6, RZ ;  /* 0x000000060a097819 */ /* 0x040fe400000006ff */
[C---:B------:R-:W-:Y:S02]  /*9d00*/  LOP3.LUT R13, R10.reuse, 0x1, RZ, 0xc0, !PT ;  /* 0x000000010a0d7812 */ /* 0x040fe400078ec0ff */
[----:B------:R-:W-:Y:S02]  /*9d10*/  LOP3.LUT R9, R9, 0x1c0, RZ, 0xc0, !PT ;  /* 0x000001c009097812 */ /* 0x000fe400078ec0ff */
[----:B------:R-:W-:Y:S01]  /*9d20*/  ISETP.NE.U32.AND P0, PT, R13, 0x1, PT ;  /* 0x000000010d00780c */ /* 0x000fe20003f05070 */
[----:B------:R-:W4:Y:S01]  /*9d30*/  @P4 MUFU.LG2 R8, R8 ;  /* 0x0000000800084308 */ /* 0x000f220000000c00 */
[----:B------:R-:W-:Y:S01]  /*9d40*/  LEA.HI R9, R9, R9, RZ, 0x1d ;  /* 0x0000000909097211 */ /* 0x000fe200078fe8ff */
[C---:B-1----:R-:W-:Y:S01]  /*9d50*/  FMUL.FTZ R128, R11.reuse, R128 ;  /* 0x000000800b807220 */ /* 0x042fe20000410000 */
[----:B------:R-:W-:Y:S01]  /*9d60*/  R2P PR, R10, 0x6 ;  /* 0x000000060a007804 */ /* 0x000fe20000000000 */
[C---:B------:R-:W-:Y:S01]  /*9d70*/  FMUL.FTZ R129, R11.reuse, R129 ;  /* 0x000000810b817220 */ /* 0x040fe20000410000 */
[----:B------:R-:W-:Y:S01]  /*9d80*/  LEA R4, R4, R9, 0x1 ;  /* 0x0000000904047211 */ /* 0x000fe200078e08ff */
[C---:B------:R-:W-:Y:S01]  /*9d90*/  FMUL.FTZ R68, R11.reuse, R68 ;  /* 0x000000440b447220 */ /* 0x040fe20000410000 */
[C---:B------:R-:W-:Y:S01]  /*9da0*/  FMUL.FTZ R69, R11.reuse, R69 ;  /* 0x000000450b457220 */ /* 0x040fe20000410000 */
[----:B------:R-:W-:Y:S01]  /*9db0*/  MOV R10, 0x40 ;  /* 0x00000040000a7802 */ /* 0x000fe20000000f00 */
[----:B---3--:R-:W-:Y:S01]  /*9dc0*/  FMUL.FTZ R131, R12, R131 ;  /* 0x000000830c837220 */ /* 0x008fe20000410000 */
        /* <DEDUP_REMOVED lines=12> */
[----:B------:R-:W-:Y:S01]  /*9e90*/  FMUL.FTZ R78, R12, R78 ;  /* 0x0000004e0c4e7220 */ /* 0x000fe20000410000 */
[----:B------:R-:W-:Y:S01]  /*9ea0*/  IADD3 R13, R9, -0x10, RZ ;  /* 0xfffffff0090d7810 */ /* 0x000fe20007ffe0ff */
[C---:B------:R-:W-:Y:S01]  /*9eb0*/  FMUL.FTZ R80, R11.reuse, R80 ;  /* 0x000000500b507220 */ /* 0x040fe20000410000 */
[----:B------:R-:W-:Y:S01]  /*9ec0*/  SEL R4, R4, 0xffffffe0, !P1 ;  /* 0xffffffe004047807 */ /* 0x000fe20004800000 */
[----:B------:R-:W-:Y:S01]  /*9ed0*/  FMUL.FTZ R81, R11, R81 ;  /* 0x000000510b517220 */ /* 0x000fe20000410000 */
[C---:B------:R-:W-:Y:S01]  /*9ee0*/  FMUL.FTZ R83, R12.reuse, R83 ;  /* 0x000000530c537220 */ /* 0x040fe20000410000 */
[C---:B------:R-:W-:Y:S01]  /*9ef0*/  FMUL.FTZ R82, R12.reuse, R82 ;  /* 0x000000520c527220 */ /* 0x040fe20000410000 */
[----:B------:R-:W-:Y:S01]  /*9f00*/  @P0 IADD3 R13, R9, 0x10, RZ ;  /* 0x00000010090d0810 */ /* 0x000fe20007ffe0ff */
        /* <DEDUP_REMOVED lines=27> */
[----:B------:R-:W-:Y:S01]  /*a0c0*/  FMUL.FTZ R101, R11, R101 ;  /* 0x000000650b657220 */ /* 0x000fe20000410000 */
[----:B------:R-:W-:Y:S01]  /*a0d0*/  IADD3 R17, R4, R13, RZ ;  /* 0x0000000d04117210 */ /* 0x000fe20007ffe0ff */
        /* <DEDUP_REMOVED lines=10> */
[----:B------:R-:W-:Y:S01]  /*a180*/  STS [R9], R128 ;  /* 0x0000008009007388 */ /* 0x000fe20000000800 */
[----:B------:R-:W-:Y:S01]  /*a190*/  F2FP.BF16.F32.PACK_AB R86, R87, R86 ;  /* 0x000000565756723e */ /* 0x000fe200000010ff */
[C---:B------:R-:W-:Y:S01]  /*a1a0*/  FMUL.FTZ R124, R11.reuse, R124 ;  /* 0x0000007c0b7c7220 */ /* 0x040fe20000410000 */
[----:B------:R-:W-:Y:S01]  /*a1b0*/  IADD3 R21, R10, R13, RZ ;  /* 0x0000000d0a157210 */ /* 0x000fe20007ffe0ff */
[----:B------:R-:W-:Y:S01]  /*a1c0*/  STS [R9+0x400], R130 ;  /* 0x0004008209007388 */ /* 0x000fe20000000800 */
[----:B------:R-:W-:Y:S01]  /*a1d0*/  FMUL.FTZ R125, R11, R125 ;  /* 0x0000007d0b7d7220 */ /* 0x000fe20000410000 */
[C---:B------:R-:W-:Y:S01]  /*a1e0*/  FMUL.FTZ R127, R12.reuse, R127 ;  /* 0x0000007f0c7f7220 */ /* 0x040fe20000410000 */
[C---:B------:R-:W-:Y:S01]  /*a1f0*/  FMUL.FTZ R126, R12.reuse, R126 ;  /* 0x0000007e0c7e7220 */ /* 0x040fe20000410000 */
[----:B------:R-:W-:Y:S01]  /*a200*/  F2FP.BF16.F32.PACK_AB R88, R89, R88 ;  /* 0x000000585958723e */ /* 0x000fe200000010ff */
[----:B------:R-:W-:Y:S01]  /*a210*/  STS [R13], R68 ;  /* 0x000000440d007388 */ /* 0x000fe20000000800 */
[----:B------:R-:W-:Y:S01]  /*a220*/  F2FP.BF16.F32.PACK_AB R90, R91, R90 ;  /* 0x0000005a5b5a723e */ /* 0x000fe200000010ff */
[----:B------:R-:W-:Y:S01]  /*a230*/  FMUL.FTZ R108, R11, R108 ;  /* 0x0000006c0b6c7220 */ /* 0x000fe20000410000 */
        /* <DEDUP_REMOVED lines=17> */
[C---:B------:R-:W-:Y:S01]  /*a350*/  FMUL.FTZ R112, R11.reuse, R112 ;  /* 0x000000700b707220 */ /* 0x040fe20000410000 */
[C---:B------:R-:W-:Y:S01]  /*a360*/  FMUL.FTZ R113, R11.reuse, R113 ;  /* 0x000000710b717220 */ /* 0x040fe20000410000 */
[----:B------:R-:W-:Y:S01]  /*a370*/  STS [R17+0x400], R78 ;  /* 0x0004004e11007388 */ /* 0x000fe20000000800 */
[----:B------:R-:W-:Y:S01]  /*a380*/  FMUL.FTZ R116, R11, R116 ;  /* 0x000000740b747220 */ /* 0x000fe20000410000 */
[C---:B------:R-:W-:Y:S01]  /*a390*/  FMUL.FTZ R115, R12.reuse, R115 ;  /* 0x000000730c737220 */ /* 0x040fe20000410000 */
[C---:B------:R-:W-:Y:S01]  /*a3a0*/  FMUL.FTZ R114, R12.reuse, R114 ;  /* 0x000000720c727220 */ /* 0x040fe20000410000 */
[C---:B------:R-:W-:Y:S01]  /*a3b0*/  FMUL.FTZ R119, R12.reuse, R119 ;  /* 0x000000770c777220 */ /* 0x040fe20000410000 */
[----:B------:R-:W-:Y:S01]  /*a3c0*/  F2FP.BF16.F32.PACK_AB R100, R101, R100 ;  /* 0x000000646564723e */ /* 0x000fe200000010ff */
[----:B------:R-:W-:Y:S01]  /*a3d0*/  STS [R19], R80 ;  /* 0x0000005013007388 */ /* 0x000fe20000000800 */
[----:B------:R-:W-:Y:S01]  /*a3e0*/  F2FP.BF16.F32.PACK_AB R102, R103, R102 ;  /* 0x000000666766723e */ /* 0x000fe200000010ff */
[----:B------:R-:W-:Y:S01]  /*a3f0*/  FMUL.FTZ R11, R11, R117 ;  /* 0x000000750b0b7220 */ /* 0x000fe20000410000 */
[----:B------:R-:W-:Y:S01]  /*a400*/  FMUL.FTZ R12, R12, R118 ;  /* 0x000000760c0c7220 */ /* 0x000fe20000410000 */
        /* <DEDUP_REMOVED lines=17> */
[----:B------:R-:W-:Y:S01]  /*a520*/  STS [R25], R92 ;  /* 0x0000005c19007388 */ /* 0x000fe20000000800 */
[----:B------:R-:W-:-:S02]  /*a530*/  F2FP.BF16.F32.PACK_AB R11, R11, R116 ;  /* 0x000000740b0b723e */ /* 0x000fc400000010ff */
[----:B------:R-:W-:Y:S01]  /*a540*/  F2FP.BF16.F32.PACK_AB R12, R119, R12 ;  /* 0x0000000c770c723e */ /* 0x000fe200000010ff */
[----:B------:R-:W-:Y:S01]  /*a550*/  STS [R25+0x400], R94 ;  /* 0x0004005e19007388 */ /* 0x000fe20000000800 */
[----:B------:R-:W-:Y:S02]  /*a560*/  ISETP.NE.AND P0, PT, RZ, UR4, PT ;  /* 0x00000004ff007c0c */ /* 0x000fe4000bf05270 */
[----:B------:R-:W-:Y:S01]  /*a570*/  MOV R4, 0x7f800000 ;  /* 0x7f80000000047802 */ /* 0x000fe20000000f00 */
[----:B------:R-:W-:Y:S01]  /*a580*/  STS [R9+0x2000], R96 ;  /* 0x0020006009007388 */ /* 0x000fe20000000800 */
[----:B------:R-:W-:-:S03]  /*a590*/  MOV R10, 0x7f800000 ;  /* 0x7f800000000a7802 */ /* 0x000fc60000000f00 */
[----:B------:R3:W-:Y:S04]  /*a5a0*/  STS [R9+0x2400], R98 ;  /* 0x0024006209007388 */ /* 0x0007e80000000800 */
[----:B------:R-:W-:Y:S04]  /*a5b0*/  STS [R13+0x2000], R100 ;  /* 0x002000640d007388 */ /* 0x000fe80000000800 */
[----:B------:R4:W-:Y:S04]  /*a5c0*/  STS [R13+0x2400], R102 ;  /* 0x002400660d007388 */ /* 0x0009e80000000800 */
[----:B------:R-:W-:Y:S04]  /*a5d0*/  STS [R15+0x2000], R104 ;  /* 0x002000680f007388 */ /* 0x000fe80000000800 */
[----:B------:R1:W-:Y:S04]  /*a5e0*/  STS [R15+0x2400], R106 ;  /* 0x0024006a0f007388 */ /* 0x0003e80000000800 */
[----:B------:R1:W-:Y:S04]  /*a5f0*/  STS [R17+0x2000], R124 ;  /* 0x0020007c11007388 */ /* 0x0003e80000000800 */
[----:B------:R1:W-:Y:S01]  /*a600*/  STS [R17+0x2400], R126 ;  /* 0x0024007e11007388 */ /* 0x0003e20000000800 */
[----:B---3--:R-:W3:Y:S03]  /*a610*/  @P3 LDC R9, c[0x0][0x2e8] ;  /* 0x0000ba00ff093b82 */ /* 0x008ee60000000800 */
[----:B------:R3:W-:Y:S04]  /*a620*/  STS [R19+0x2000], R108 ;  /* 0x0020006c13007388 */ /* 0x0007e80000000800 */
[----:B------:R3:W-:Y:S01]  /*a630*/  STS [R19+0x2400], R110 ;  /* 0x0024006e13007388 */ /* 0x0007e20000000800 */
[----:B----4-:R-:W-:-:S03]  /*a640*/  @P4 FMUL.FTZ R13, R8, 0.69314718246459960938 ;  /* 0x3f317218080d4820 */ /* 0x010fc60000410000 */
[----:B------:R4:W-:Y:S01]  /*a650*/  STS [R21+0x2000], R120 ;  /* 0x0020007815007388 */ /* 0x0009e20000000800 */
[----:B--2---:R-:W-:-:S03]  /*a660*/  @P4 FFMA.FTZ R4, R2, R27, R13 ;  /* 0x0000001b02044223 */ /* 0x004fc6000001000d */
[----:B------:R4:W-:Y:S01]  /*a670*/  STS [R21+0x2400], R122 ;  /* 0x0024007a15007388 */ /* 0x0009e20000000800 */
[----:B-1----:R-:W-:-:S03]  /*a680*/  @P3 FMUL.FTZ R15, R7, 0.69314718246459960938 ;  /* 0x3f317218070f3820 */ /* 0x002fc60000410000 */
[----:B------:R4:W-:Y:S04]  /*a690*/  STS [R23+0x2000], R112 ;  /* 0x0020007017007388 */ /* 0x0009e80000000800 */
[----:B------:R4:W-:Y:S01]  /*a6a0*/  STS [R23+0x2400], R114 ;  /* 0x0024007217007388 */ /* 0x0009e20000000800 */
[----:B---3--:R-:W-:-:S03]  /*a6b0*/  @P3 FFMA.FTZ R10, R0, R9, R15 ;  /* 0x00000009000a3223 */ /* 0x008fc6000001000f */
[----:B------:R4:W-:Y:S04]  /*a6c0*/  STS [R25+0x2000], R11 ;  /* 0x0020000b19007388 */ /* 0x0009e80000000800 */
[----:B------:R4:W-:Y:S01]  /*a6d0*/  STS [R25+0x2400], R12 ;  /* 0x0024000c19007388 */ /* 0x0009e20000000800 */
[----:B------:R-:W-:Y:S05]  /*a6e0*/  @!P0 BRA `(.L_x_2322) ;  /* 0x00000000001c8947 */ /* 0x000fea0003800000 */
[----:B------:R-:W1:Y:S01]  /*a6f0*/  S2UR UR8, SR_CTAID.Z ;  /* 0x00000000000879c3 */ /* 0x000e620000002700 */
[----:B------:R-:W-:Y:S01]  /*a700*/  ULDC UR9, c[0x0][0x2e4] ;  /* 0x0000b90000097ab9 */ /* 0x000fe20000000800 */
[----:B------:R-:W-:-:S06]  /*a710*/  ULDC UR6, c[0x0][0x2c4] ;  /* 0x0000b10000067ab9 */ /* 0x000fcc0000000800 */
[----:B------:R-:W2:Y:S01]  /*a720*/  S2UR UR7, SR_CTAID.Y ;  /* 0x00000000000779c3 */ /* 0x000ea20000002600 */
[----:B-1----:R-:W-:-:S04]  /*a730*/  UIMAD UR9, UR8, UR9, URZ ;  /* 0x00000009080972a4 */ /* 0x002fc8000f8e023f */
[----:B--2---:R-:W-:Y:S01]  /*a740*/  UIMAD UR9, UR7, UR6, UR9 ;  /* 0x00000006070972a4 */ /* 0x004fe2000f8e0209 */
[----:B------:R-:W-:Y:S05]  /*a750*/  BRA `(.L_x_2323) ;  /* 0x0000000000187947 */ /* 0x000fea0003800000 */
.L_x_2322:
[----:B------:R-:W-:Y:S01]  /*a760*/  S2UR UR8, SR_CTAID.Z ;  /* 0x00000000000879c3 */ /* 0x000fe20000002700 */
[----:B------:R-:W-:Y:S01]  /*a770*/  ULDC UR9, c[0x0][0x270] ;  /* 0x00009c0000097ab9 */ /* 0x000fe20000000800 */
[----:B------:R-:W-:-:S06]  /*a780*/  ULDC UR6, c[0x0][0x2c4] ;  /* 0x0000b10000067ab9 */ /* 0x000fcc0000000800 */
[----:B------:R-:W1:Y:S02]  /*a790*/  S2UR UR7, SR_CTAID.Y ;  /* 0x00000000000779c3 */ /* 0x000e640000002600 */
[----:B-1----:R-:W-:-:S04]  /*a7a0*/  UIMAD UR9, UR7, UR9, UR8 ;  /* 0x00000009070972a4 */ /* 0x002fc8000f8e0208 */
[----:B------:R-:W-:Y:S02]  /*a7b0*/  UIMAD UR9, UR9, UR6, URZ ;  /* 0x00000006090972a4 */ /* 0x000fe4000f8e023f */
.L_x_2323:
[----:B------:R-:W-:Y:S01]  /*a7c0*/  LOP3.LUT R0, R5, 0xffffffe0, RZ, 0xc0, !PT ;  /* 0xffffffe005007812 */ /* 0x000fe200078ec0ff */
[----:B------:R-:W-:Y:S01]  /*a7d0*/  BAR.SYNC.DEFER_BLOCKING 0x0 ;  /* 0x0000000000007b1d */ /* 0x000fe20000010000 */
[----:B------:R-:W-:-:S03]  /*a7e0*/  IMAD R239, R239, 0x10, R232 ;  /* 0x00000010efef7824 */ /* 0x000fc600078e02e8 */
[----:B------:R-:W-:Y:S02]  /*a7f0*/  IMAD.IADD R0, R3, 0x1, -R0 ;  /* 0x0000000103007824 */ /* 0x000fe400078e0a00 */
[----:B------:R-:W-:Y:S03]  /*a800*/  BSSY B0, `(.L_x_2324) ;  /* 0x0000011000007945 */ /* 0x000fe60003800000 */
[----:B------:R-:W-:-:S13]  /*a810*/  LOP3.LUT P0, RZ, R0, 0x3, RZ, 0xc0, !PT ;  /* 0x0000000300ff7812 */ /* 0x000fda000780c0ff */
[----:B------:R-:W-:Y:S05]  /*a820*/  @P0 BRA `(.L_x_2325) ;  /* 0x0000000000380947 */ /* 0x000fea0003800000 */
[----:B------:R-:W1:Y:S01]  /*a830*/  S2UR UR5, SR_CTAID.X ;  /* 0x00000000000579c3 */ /* 0x000e620000002500 */
[C---:B------:R-:W-:Y:S01]  /*a840*/  VIADD R2, R239.reuse, 0x8 ;  /* 0x00000008ef027836 */ /* 0x040fe20000000000 */
[----:B-1----:R-:W-:Y:S02]  /*a850*/  ULEA UR4, UR5, UR9, 0x6 ;  /* 0x0000000905047291 */ /* 0x002fe4000f8e303f */
[----:B------:R-:W-:Y:S02]  /*a860*/  UIMAD UR5, UR5, -0x40, UR6 ;  /* 0xffffffc0050578a4 */ /* 0x000fe4000f8e0206 */
[----:B------:R-:W-:Y:S02]  /*a870*/  USHF.R.S32.HI UR10, URZ, 0x1f, UR4 ;  /* 0x0000001f3f0a7899 */ /* 0x000fe40008011404 */
[----:B------:R-:W-:Y:S02]  /*a880*/  IADD3 R0, P0, R239, UR4, RZ ;  /* 0x00000004ef007c10 */ /* 0x000fe4000ff1e0ff */
[----:B------:R-:W-:-:S02]  /*a890*/  ISETP.GE.AND P1, PT, R2, UR5, PT ;  /* 0x0000000502007c0c */ /* 0x000fc4000bf26270 */
[C---:B------:R-:W-:Y:S01]  /*a8a0*/  ISETP.GE.AND P2, PT, R239.reuse, UR5, PT ;  /* 0x00000005ef007c0c */ /* 0x040fe2000bf46270 */
[----:B------:R-:W-:Y:S01]  /*a8b0*/  ULDC.64 UR4, c[0x0][0x2b0] ;  /* 0x0000ac0000047ab9 */ /* 0x000fe20000000a00 */
[----:B------:R-:W-:Y:S02]  /*a8c0*/  LEA.HI.X.SX32 R239, R239, UR10, 0x1, P0 ;  /* 0x0000000aefef7c11 */ /* 0x000fe400080f0eff */
[----:B------:R-:W-:-:S04]  /*a8d0*/  LEA R8, P0, R0, UR4, 0x2 ;  /* 0x0000000400087c11 */ /* 0x000fc8000f8010ff */
[----:B------:R-:W-:-:S05]  /*a8e0*/  LEA.HI.X R9, R0, UR5, R239, 0x2, P0 ;  /* 0x0000000500097c11 */ /* 0x000fca00080f14ef */
[----:B------:R1:W-:Y:S04]  /*a8f0*/  @!P2 STG.E desc[UR18][R8.64], R4 ;  /* 0x000000040800a986 */ /* 0x0003e8000c101912 */
[----:B------:R1:W-:Y:S02]  /*a900*/  @!P1 STG.E desc[UR18][R8.64+0x20], R10 ;  /* 0x0000200a08009986 */ /* 0x0003e4000c101912 */
.L_x_2325:
[----:B------:R-:W-:Y:S05]  /*a910*/  BSYNC B0 ;  /* 0x0000000000007941 */ /* 0x000fea0003800000 */
.L_x_2324:
[----:B------:R-:W2:Y:S01]  /*a920*/  S2UR UR5, SR_CTAID.X ;  /* 0x00000000000579c3 */ /* 0x000ea20000002500 */
[----:B----4-:R-:W-:Y:S01]  /*a930*/  MOV R12, R234 ;  /* 0x000000ea000c7202 */ /* 0x010fe20000000f00 */
[----:B------:R-:W3:Y:S01]  /*a940*/  LDS.128 R16, [R233+0x2000] ;  /* 0x00200000e9107984 */ /* 0x000ee20000000c00 */
[----:B------:R-:W-:Y:S02]  /*a950*/  MOV R13, R235 ;  /* 0x000000eb000d7202 */ /* 0x000fe40000000f00 */
[----:B------:R-:W-:Y:S01]  /*a960*/  LEA.HI R2, R6, R3, RZ, 0x3 ;  /* 0x0000000306027211 */ /* 0x000fe200078f18ff */
[----:B------:R-:W-:Y:S02]  /*a970*/  LDS.128 R20, [R233+0x800] ;  /* 0x00080000e9147984 */ /* 0x000fe40000000c00 */
[----:B-1----:R-:W1:Y:S01]  /*a980*/  LDC.64 R8, c[0x0][0x298] ;  /* 0x0000a600ff087b82 */ /* 0x002e620000000a00 */
[----:B------:R-:W-:Y:S01]  /*a990*/  SHF.R.S32.HI R2, RZ, 0x3, R2 ;  /* 0x00000003ff027819 */ /* 0x000fe20000011402 */
[----:B------:R-:W-:Y:S03]  /*a9a0*/  LDS.128 R24, [R233+0x2800] ;  /* 0x00280000e9187984 */ /* 0x000fe60000000c00 */
[----:B------:R-:W-:Y:S01]  /*a9b0*/  SHF.R.S32.HI R3, RZ, 0x1f, R2 ;  /* 0x0000001fff037819 */ /* 0x000fe20000011402 */
[----:B------:R-:W-:Y:S02]  /*a9c0*/  LDS.128 R32, [R233+0x1000] ;  /* 0x00100000e9207984 */ /* 0x000fe40000000c00 */
[----:B------:R-:W4:Y:S02]  /*a9d0*/  LDC.64 R10, c[0x0][0x290] ;  /* 0x0000a400ff0a7b82 */ /* 0x000f240000000a00 */
[----:B------:R-:W-:Y:S04]  /*a9e0*/  LDS.128 R28, [R233+0x1800] ;  /* 0x00180000e91c7984 */ /* 0x000fe80000000c00 */
[----:B------:R-:W-:Y:S01]  /*a9f0*/  LDS.128 R36, [R233+0x3800] ;  /* 0x00380000e9247984 */ /* 0x000fe20000000c00 */
[----:B--2---:R-:W-:Y:S01]  /*aa00*/  USHF.L.U32 UR5, UR5, 0x6, URZ ;  /* 0x0000000605057899 */ /* 0x004fe2000800063f */
[----:B------:R-:W2:Y:S03]  /*aa10*/  LDC.64 R4, c[0x0][0x2a0] ;  /* 0x0000a800ff047b82 */ /* 0x000ea60000000a00 */
[----:B------:R-:W-:-:S02]  /*aa20*/  USHF.R.S32.HI UR4, URZ, 0x1f, UR5 ;  /* 0x0000001f3f047899 */ /* 0x000fc40008011405 */
[----:B-1----:R-:W-:-:S04]  /*aa30*/  IMAD.WIDE.U32 R12, R8, UR5, R12 ;  /* 0x00000005080c7c25 */ /* 0x002fc8000f8e000c */
[----:B------:R-:W-:Y:S01]  /*aa40*/  IMAD R0, R8, UR4, RZ ;  /* 0x0000000408007c24 */ /* 0x000fe2000f8e02ff */
[----:B------:R-:W-:Y:S01]  /*aa50*/  USHF.R.S32.HI UR4, URZ, 0x1f, UR7 ;  /* 0x0000001f3f047899 */ /* 0x000fe20008011407 */
[----:B------:R-:W-:Y:S02]  /*aa60*/  IMAD R3, R3, R8, RZ ;  /* 0x0000000803037224 */ /* 0x000fe400078e02ff */
[----:B------:R-:W-:Y:S02]  /*aa70*/  IMAD R7, R9, UR5, R0 ;  /* 0x0000000509077c24 */ /* 0x000fe4000f8e0200 */
[----:B------:R-:W-:Y:S02]  /*aa80*/  IMAD R3, R2, R9, R3 ;  /* 0x0000000902037224 */ /* 0x000fe400078e0203 */
[----:B----4-:R-:W-:Y:S01]  /*aa90*/  IMAD R0, R10, UR4, RZ ;  /* 0x000000040a007c24 */ /* 0x010fe2000f8e02ff */
[----:B------:R-:W-:Y:S01]  /*aaa0*/  USHF.R.S32.HI UR4, URZ, 0x1f, UR8 ;  /* 0x0000001f3f047899 */ /* 0x000fe20008011408 */
[----:B------:R-:W-:-:S02]  /*aab0*/  IMAD.IADD R13, R7, 0x1, R13 ;  /* 0x00000001070d7824 */ /* 0x000fc400078e020d */
[----:B------:R-:W-:Y:S02]  /*aac0*/  IMAD R7, R11, UR7, R0 ;  /* 0x000000070b077c24 */ /* 0x000fe4000f8e0200 */
[----:B------:R-:W-:Y:S02]  /*aad0*/  IMAD.WIDE.U32 R10, R10, UR7, R12 ;  /* 0x000000070a0a7c25 */ /* 0x000fe4000f8e000c */
[----:B------:R-:W1:Y:S02]  /*aae0*/  LDS.128 R12, [R233] ;  /* 0x00000000e90c7984 */ /* 0x000e640000000c00 */
[----:B--2---:R-:W-:Y:S01]  /*aaf0*/  IMAD R0, R4, UR4, RZ ;  /* 0x0000000404007c24 */ /* 0x004fe2000f8e02ff */
[----:B------:R-:W-:Y:S01]  /*ab00*/  IADD3 R11, R7, R11, RZ ;  /* 0x0000000b070b7210 */ /* 0x000fe20007ffe0ff */
[----:B------:R-:W-:Y:S02]  /*ab10*/  ULDC.64 UR4, c[0x0][0x280] ;  /* 0x0000a00000047ab9 */ /* 0x000fe40000000a00 */
[----:B------:R-:W-:-:S02]  /*ab20*/  IMAD R0, R5, UR8, R0 ;  /* 0x0000000805007c24 */ /* 0x000fc4000f8e0200 */
[----:B------:R-:W-:Y:S02]  /*ab30*/  IMAD.WIDE.U32 R10, R4, UR8, R10 ;  /* 0x00000008040a7c25 */ /* 0x000fe4000f8e000a */
[----:B------:R-:W2:Y:S02]  /*ab40*/  LDS.128 R4, [R233+0x3000] ;  /* 0x00300000e9047984 */ /* 0x000ea40000000c00 */
[----:B------:R-:W-:Y:S01]  /*ab50*/  IMAD.IADD R11, R0, 0x1, R11 ;  /* 0x00000001000b7824 */ /* 0x000fe200078e020b */
[----:B------:R-:W-:Y:S01]  /*ab60*/  SHF.L.U32 R0, R8, 0x5, RZ ;  /* 0x0000000508007819 */ /* 0x000fe200000006ff */
[----:B------:R-:W-:Y:S01]  /*ab70*/  IMAD.WIDE.U32 R10, R2, R8, R10 ;  /* 0x00000008020a7225 */ /* 0x000fe200078e000a */
[----:B------:R-:W-:Y:S02]  /*ab80*/  SHF.L.U64.HI R8, R8, 0x5, R9 ;  /* 0x0000000508087819 */ /* 0x000fe40000010209 */
[----:B------:R-:W-:Y:S02]  /*ab90*/  LEA R2, P1, R10, UR4, 0x1 ;  /* 0x000000040a027c11 */ /* 0x000fe4000f8208ff */
[----:B------:R-:W-:-:S02]  /*aba0*/  IADD3 R3, R3, R11, RZ ;  /* 0x0000000b03037210 */ /* 0x000fc40007ffe0ff */
[----:B------:R-:W-:Y:S02]  /*abb0*/  IADD3 R40, P0, R0, R2, RZ ;  /* 0x0000000200287210 */ /* 0x000fe40007f1e0ff */
[----:B------:R-:W-:Y:S02]  /*abc0*/  LEA.HI.X R3, R10, UR5, R3, 0x1, P1 ;  /* 0x000000050a037c11 */ /* 0x000fe400088f0c03 */
[----:B------:R-:W-:-:S03]  /*abd0*/  IADD3 R10, P1, R40, R0, RZ ;  /* 0x00000000280a7210 */ /* 0x000fc60007f3e0ff */
[----:B------:R-:W-:Y:S01]  /*abe0*/  IMAD.X R41, R8, 0x1, R3, P0 ;  /* 0x0000000108297824 */ /* 0x000fe200000e0603 */
[----:B------:R-:W-:Y:S01]  /*abf0*/  IADD3 R42, P0, R10, R0, RZ ;  /* 0x000000000a2a7210 */ /* 0x000fe20007f1e0ff */
[----:B---3--:R-:W-:Y:S03]  /*ac00*/  STG.E.128 desc[UR18][R2.64+0x80], R16 ;  /* 0x0000801002007986 */ /* 0x008fe6000c101d12 */
[-C--:B------:R-:W-:Y:S01]  /*ac10*/  IADD3.X R11, R41, R8.reuse, RZ, P1, !PT ;  /* 0x00000008290b7210 */ /* 0x080fe20000ffe4ff */
[----:B-1----:R-:W-:Y:S03]  /*ac20*/  STG.E.128 desc[UR18][R2.64], R12 ;  /* 0x0000000c02007986 */ /* 0x002fe6000c101d12 */
[----:B------:R-:W-:Y:S01]  /*ac30*/  IADD3.X R43, R11, R8, RZ, P0, !PT ;  /* 0x000000080b2b7210 */ /* 0x000fe200007fe4ff */
[----:B------:R-:W-:Y:S04]  /*ac40*/  STG.E.128 desc[UR18][R40.64], R20 ;  /* 0x0000001428007986 */ /* 0x000fe8000c101d12 */
[----:B------:R-:W-:Y:S04]  /*ac50*/  STG.E.128 desc[UR18][R40.64+0x80], R24 ;  /* 0x0000801828007986 */ /* 0x000fe8000c101d12 */
[----:B------:R-:W-:Y:S04]  /*ac60*/  STG.E.128 desc[UR18][R10.64], R32 ;  /* 0x000000200a007986 */ /* 0x000fe8000c101d12 */
[----:B--2---:R-:W-:Y:S04]  /*ac70*/  STG.E.128 desc[UR18][R10.64+0x80], R4 ;  /* 0x000080040a007986 */ /* 0x004fe8000c101d12 */
[----:B------:R-:W-:Y:S04]  /*ac80*/  STG.E.128 desc[UR18][R42.64], R28 ;  /* 0x0000001c2a007986 */ /* 0x000fe8000c101d12 */
[----:B------:R-:W-:Y:S01]  /*ac90*/  STG.E.128 desc[UR18][R42.64+0x80], R36 ;  /* 0x000080242a007986 */ /* 0x000fe2000c101d12 */
[----:B------:R-:W-:Y:S05]  /*aca0*/  EXIT ;  /* 0x000000000000794d */ /* 0x000fea0003800000 */
.L_x_2326:
        /* <DEDUP_REMOVED lines=13> */
.L_x_8480:


//--------------------- .text._ZN5flash24flash_fwd_splitkv_kernelI23Flash_fwd_kernel_traitsILi128ELi64ELi128ELi4ELb0ELb0EN7cutlass10bfloat16_tE19Flash_kernel_traitsILi128ELi64ELi128ELi4ES3_EELb1ELb0ELb0ELb1ELb1ELb1ELb0ELb0EEEvNS_16Flash_fwd_paramsE --------------------------
	.section	.text._ZN5flash24flash_fwd_splitkv_kernelI23Flash_fwd_kernel_traitsILi128ELi64ELi128ELi4ELb0ELb0EN7cutlass10bfloat16_tE19Flash_kernel_traitsILi128ELi64ELi128ELi4ES3_EELb1ELb0ELb0ELb1ELb1ELb1ELb0ELb0EEEvNS_16Flash_fwd_paramsE,"ax",@progbits
	.align	128
        .global         _ZN5flash24flash_fwd_splitkv_kernelI23Flash_fwd_kernel_traitsILi128ELi64ELi128ELi4ELb0ELb0EN7cutlass10bfloat16_tE19Flash_kernel_traitsILi128ELi64ELi128ELi4ES3_EELb1ELb0ELb0ELb1ELb1ELb1ELb0ELb0EEEvNS_16Flash_fwd_paramsE
        .type           _ZN5flash24flash_fwd_splitkv_kernelI23Flash_fwd_kernel_traitsILi128ELi64ELi128ELi4ELb0ELb0EN7cutlass10bfloat16_tE19Flash_kernel_traitsILi128ELi64ELi128ELi4ES3_EELb1ELb0ELb0ELb1ELb1ELb1ELb0ELb0EEEvNS_16Flash_fwd_paramsE,@function
        .size           _ZN5flash24flash_fwd_splitkv_kernelI23Flash_fwd_kernel_traitsILi128ELi64ELi128ELi4ELb0ELb0EN7cutlass10bfloat16_tE19Flash_kernel_traitsILi128ELi64ELi128ELi4ES3_EELb1ELb0ELb0ELb1ELb1ELb1ELb0ELb0EEEvNS_16Flash_fwd_paramsE,(.L_x_8481 - _ZN5flash24flash_fwd_splitkv_kernelI23Flash_fwd_kernel_traitsILi128ELi64ELi128ELi4ELb0ELb0EN7cutlass10bfloat16_tE19Flash_kernel_traitsILi128ELi64ELi128ELi4ES3_EELb1ELb0ELb0ELb1ELb1ELb1ELb0ELb0EEEvNS_16Flash_fwd_paramsE)
        .other          _ZN5flash24flash_fwd_splitkv_kernelI23Flash_fwd_kernel_traitsILi128ELi64ELi128ELi4ELb0ELb0EN7cutlass10bfloat16_tE19Flash_kernel_traitsILi128ELi64ELi128ELi4ES3_EELb1ELb0ELb0ELb1ELb1ELb1ELb0ELb0EEEvNS_16Flash_fwd_paramsE,@"STO_CUDA_ENTRY STV_DEFAULT"
_ZN5flash24flash_fwd_splitkv_kernelI23Flash_fwd_kernel_traitsILi128ELi64ELi128ELi4ELb0ELb0EN7cutlass10bfloat16_tE19Flash_kernel_traitsILi128ELi64ELi128ELi4ES3_EELb1ELb0ELb0ELb1ELb1ELb1ELb0ELb0EEEvNS_16Flash_fwd_paramsE:
.text._ZN5flash24flash_fwd_splitkv_kernelI23Flash_fwd_kernel_traitsILi128ELi64ELi128ELi4ELb0ELb0EN7cutlass10bfloat16_tE19Flash_kernel_traitsILi128ELi64ELi128ELi4ES3_EELb1ELb0ELb0ELb1ELb1ELb1ELb0ELb0EEEvNS_16Flash_fwd_paramsE:
        /* <DEDUP_REMOVED lines=62> */
[----:B------:R-:W-:-:S02]  /*03e0*/  IMAD.IADD R4, R37, 0x1, -R4 ;  /* 0x0000000125047824 */ /* 0x000fc400078e0a04 */
[----:B------:R-:W-:Y:S02]  /*03f0*/  IMAD R0, R0, UR4, RZ ;  /* 0x0000000400007c24 */ /* 0x000fe4000f8e02ff */
[----:B------:R-:W-:Y:S02]  /*0400*/  IMAD.SHL.U32 R4, R4, 0x8, RZ ;  /* 0x0000000804047824 */ /* 0x000fe400078e00ff */
[----:B------:R-:W-:Y:S01]  /*0410*/  IMAD R6, R11, UR8, R10 ;  /* 0x000000080b067c24 */ /* 0x000fe2000f8e020a */
[----:B------:R-:W-:Y:S02]  /*0420*/  USHF.L.U32 UR8, UR7, 0x5, URZ ;  /* 0x0000000507087899 */ /* 0x000fe4000800063f */
[--C-:B------:R-:W-:Y:S01]  /*0430*/  SHF.R.S32.HI R5, RZ, 0x1f, R4.reuse ;  /* 0x0000001fff057819 */ /* 0x100fe20000011404 */
[----:B------:R-:W-:Y:S01]  /*0440*/  IMAD R7, R6, UR17, R129 ;  /* 0x0000001106077c24 */ /* 0x000fe2000f8e0281 */
[----:B------:R-:W-:Y:S01]  /*0450*/  UIADD3 UR8, UR11, UR8, URZ ;  /* 0x000000080b087290 */ /* 0x000fe2000fffe03f */
[C---:B------:R-:W-:Y:S01]  /*0460*/  IMAD.WIDE.U32 R4, R129.reuse, UR6, R4 ;  /* 0x0000000681047c25 */ /* 0x040fe2000f8e0004 */
[----:B------:R-:W-:-:S03]  /*0470*/  IADD3 R129, -R129, UR17, RZ ;  /* 0x0000001181817c10 */ /* 0x000fc6000fffe1ff */
[----:B------:R-:W-:Y:S02]  /*0480*/  IMAD.IADD R5, R5, 0x1, R3 ;  /* 0x0000000105057824 */ /* 0x000fe400078e0203 */
[C---:B------:R-:W-:Y:S01]  /*0490*/  IMAD R3, R11.reuse, UR5, R0 ;  /* 0x000000050b037c24 */ /* 0x040fe2000f8e0200 */
[----:B------:R-:W-:Y:S01]  /*04a0*/  SHF.R.S32.HI R0, RZ, 0x1f, R10 ;  /* 0x0000001fff007819 */ /* 0x000fe2000001140a */
[----:B------:R-:W-:Y:S01]  /*04b0*/  IMAD.WIDE.U32 R4, R11, UR4, R4 ;  /* 0x000000040b047c25 */ /* 0x000fe2000f8e0004 */
[----:B------:R-:W-:-:S03]  /*04c0*/  ULDC.64 UR4, c[0x0][0x2a0] ;  /* 0x0000a80000047ab9 */ /* 0x000fc60000000a00 */
[----:B------:R-:W-:Y:S02]  /*04d0*/  IMAD.IADD R5, R5, 0x1, R3 ;  /* 0x0000000105057824 */ /* 0x000fe400078e0203 */
[----:B------:R-:W-:Y:S01]  /*04e0*/  IMAD R3, R0, UR4, RZ ;  /* 0x0000000400037c24 */ /* 0x000fe2000f8e02ff */
[----:B------:R-:W-:-:S03]  /*04f0*/  IADD3 R0, P0, R7, R2, RZ ;  /* 0x0000000207007210 */ /* 0x000fc60007f1e0ff */
[C---:B------:R-:W-:Y:S02]  /*0500*/  IMAD R3, R10.reuse, UR5, R3 ;  /* 0x000000050a037c24 */ /* 0x040fe4000f8e0203 */
[----:B------:R-:W-:Y:S01]  /*0510*/  IMAD.WIDE.U32 R10, R10, UR4, R4 ;  /* 0x000000040a0a7c25 */ /* 0x000fe2000f8e0004 */
[----:B------:R-:W-:Y:S01]  /*0520*/  SHF.R.S32.HI R4, RZ, 0x1f, R2 ;  /* 0x0000001fff047819 */ /* 0x000fe20000011402 */
[----:B------:R-:W-:Y:S02]  /*0530*/  ULDC.64 UR4, c[0x0][0x2b0] ;  /* 0x0000ac0000047ab9 */ /* 0x000fe40000000a00 */
[----:B------:R-:W-:Y:S01]  /*0540*/  IMAD.IADD R11, R11, 0x1, R3 ;  /* 0x000000010b0b7824 */ /* 0x000fe200078e0203 */
[----:B------:R-:W-:Y:S01]  /*0550*/  LEA.HI.X.SX32 R7, R7, R4, 0x1, P0 ;  /* 0x0000000407077211 */ /* 0x000fe200000f0eff */
[----:B------:R-:W-:Y:S01]  /*0560*/  IMAD R3, R4, UR6, RZ ;  /* 0x0000000604037c24 */ /* 0x000fe2000f8e02ff */
[----:B------:R-:W-:Y:S01]  /*0570*/  LEA R6, P0, R0, UR4, 0x2 ;  /* 0x0000000400067c11 */ /* 0x000fe2000f8010ff */
[----:B------:R-:W-:-:S03]  /*0580*/  IMAD.WIDE.U32 R10, R2, UR6, R10 ;  /* 0x00000006020a7c25 */ /* 0x000fc6000f8e000a */
[----:B------:R-:W-:Y:S01]  /*0590*/  LEA.HI.X R7, R0, UR5, R7, 0x2, P0 ;  /* 0x0000000500077c11 */ /* 0x000fe200080f1407 */
[C---:B------:R-:W-:Y:S01]  /*05a0*/  IMAD R3, R2.reuse, UR7, R3 ;  /* 0x0000000702037c24 */ /* 0x040fe2000f8e0203 */
[----:B------:R-:W-:Y:S01]  /*05b0*/  ULDC.64 UR6, c[0x0][0x280] ;  /* 0x0000a00000067ab9 */ /* 0x000fe20000000a00 */
[----:B------:R-:W-:Y:S01]  /*05c0*/  VIADD R4, R2, 0x10 ;  /* 0x0000001002047836 */ /* 0x000fe20000000000 */
[----:B------:R-:W-:Y:S01]  /*05d0*/  LEA R8, P1, R10, UR6, 0x1 ;  /* 0x000000060a087c11 */ /* 0x000fe2000f8208ff */
[----:B------:R-:W-:Y:S01]  /*05e0*/  IMAD.IADD R3, R11, 0x1, R3 ;  /* 0x000000010b037824 */ /* 0x000fe200078e0203 */
[-C--:B------:R-:W-:Y:S02]  /*05f0*/  ISETP.GE.OR P0, PT, R2, R129.reuse, P4 ;  /* 0x000000810200720c */ /* 0x080fe40002706670 */
[----:B------:R-:W-:Y:S01]  /*0600*/  ISETP.GE.OR P3, PT, R4, R129, P4 ;  /* 0x000000810400720c */ /* 0x000fe20002766670 */
[----:B------:R-:W-:Y:S01]  /*0610*/  VIADD R4, R2, 0x20 ;  /* 0x0000002002047836 */ /* 0x000fe20000000000 */
[----:B------:R-:W-:Y:S01]  /*0620*/  LEA.HI.X R9, R10, UR7, R3, 0x1, P1 ;  /* 0x000000070a097c11 */ /* 0x000fe200088f0c03 */
[----:B------:R-:W-:Y:S01]  /*0630*/  VIADD R2, R2, 0x30 ;  /* 0x0000003002027836 */ /* 0x000fe20000000000 */
[----:B------:R-:W-:-:S02]  /*0640*/  IADD3 R10, P1, R8, UR10, RZ ;  /* 0x0000000a080a7c10 */ /* 0x000fc4000ff3e0ff */
[-C--:B------:R-:W-:Y:S01]  /*0650*/  ISETP.GE.OR P2, PT, R4, R129.reuse, P4 ;  /* 0x000000810400720c */ /* 0x080fe20002746670 */
[----:B------:R1:W-:Y:S01]  /*0660*/  STG.E.128 desc[UR18][R8.64], RZ ;  /* 0x000000ff08007986 */ /* 0x0003e2000c101d12 */
[----:B------:R-:W-:Y:S02]  /*0670*/  IADD3.X R11, R9, UR8, RZ, P1, !PT ;  /* 0x00000008090b7c10 */ /* 0x000fe40008ffe4ff */
[----:B------:R-:W-:Y:S01]  /*0680*/  IADD3 R16, P1, R10, UR10, RZ ;  /* 0x0000000a0a107c10 */ /* 0x000fe2000ff3e0ff */
[----:B------:R-:W-:Y:S01]  /*0690*/  @!P0 IMAD.MOV.U32 R13, RZ, RZ, 0x7f800000 ;  /* 0x7f800000ff0d8424 */ /* 0x000fe200078e00ff */
[----:B------:R-:W-:Y:S01]  /*06a0*/  ISETP.GE.OR P4, PT, R2, R129, P4 ;  /* 0x000000810200720c */ /* 0x000fe20002786670 */
[----:B------:R-:W-:Y:S01]  /*06b0*/  @!P3 IMAD.MOV.U32 R5, RZ, RZ, 0x7f800000 ;  /* 0x7f800000ff05b424 */ /* 0x000fe200078e00ff */
[----:B------:R-:W-:Y:S01]  /*06c0*/  IADD3.X R17, R11, UR8, RZ, P1, !PT ;  /* 0x000000080b117c10 */ /* 0x000fe20008ffe4ff */
[----:B------:R1:W-:Y:S01]  /*06d0*/  STG.E.128 desc[UR18][R8.64+0x80], RZ ;  /* 0x000080ff08007986 */ /* 0x0003e2000c101d12 */
[----:B------:R-:W-:-:S03]  /*06e0*/  IADD3 R14, P1, R16, UR10, RZ ;  /* 0x0000000a100e7c10 */ /* 0x000fc6000ff3e0ff */
[----:B------:R-:W-:Y:S01]  /*06f0*/  @!P2 IMAD.MOV.U32 R3, RZ, RZ, 0x7f800000 ;  /* 0x7f800000ff03a424 */ /* 0x000fe200078e00ff */
[----:B------:R-:W-:Y:S01]  /*0700*/  IADD3.X R15, R17, UR8, RZ, P1, !PT ;  /* 0x00000008110f7c10 */ /* 0x000fe20008ffe4ff */
[----:B------:R1:W-:Y:S04]  /*0710*/  STG.E.128 desc[UR18][R10.64], RZ ;  /* 0x000000ff0a007986 */ /* 0x0003e8000c101d12 */
        /* <DEDUP_REMOVED lines=12> */
.L_x_2327:
        /* <DEDUP_REMOVED lines=22> */
.L_x_2328:
[----:B------:R-:W-:Y:S05]  /*0940*/  @P6 BRA `(.L_x_2329) ;  /* 0x00000004003c6947 */ /* 0x000fea0003800000 */
[----:B------:R-:W3:Y:S01]  /*0950*/  LDC R0, c[0x0][0x380] ;  /* 0x0000e000ff007b82 */ /* 0x000ee20000000800 */
[----:B------:R-:W-:Y:S01]  /*0960*/  LEA R7, R36, 0xffffff80, 0x7 ;  /* 0xffffff8024077811 */ /* 0x000fe200078e38ff */
[----:B------:R-:W-:Y:S01]  /*0970*/  ULDC.64 UR8, c[0x0][0x230] ;  /* 0x00008c0000087ab9 */ /* 0x000fe20000000a00 */
[----:B------:R-:W-:Y:S01]  /*0980*/  ULDC.64 UR6, c[0x0][0x248] ;  /* 0x0000920000067ab9 */ /* 0x000fe20000000a00 */
[----:B------:R-:W-:Y:S01]  /*0990*/  ULDC.64 UR4, c[0x0][0x238] ;  /* 0x00008e0000047ab9 */ /* 0x000fe20000000a00 */
[----:B-1----:R-:W-:Y:S01]  /*09a0*/  IABS R2, R7 ;  /* 0x0000000700027213 */ /* 0x002fe20000000000 */
[----:B------:R-:W-:Y:S01]  /*09b0*/  ULDC.64 UR10, c[0x0][0x260] ;  /* 0x00009800000a7ab9 */ /* 0x000fe20000000a00 */
[----:B---3--:R-:W-:-:S04]  /*09c0*/  IABS R4, R0 ;  /* 0x0000000000047213 */ /* 0x008fc80000000000 */
[----:B------:R-:W1:Y:S08]  /*09d0*/  I2F.RP R5, R4 ;  /* 0x0000000400057306 */ /* 0x000e700000209400 */
        /* <DEDUP_REMOVED lines=16> */
[----:B------:R-:W-:Y:S02]  /*0ae0*/  ISETP.GE.U32.AND P2, PT, R3, R4, PT ;  /* 0x000000040300720c */ /* 0x000fe40003f46070 */
[----:B------:R-:W1:Y:S11]  /*0af0*/  LDC R3, c[0x0][0x278] ;  /* 0x00009e00ff037b82 */ /* 0x000e760000000800 */
[----:B------:R-:W-:-:S05]  /*0b00*/  @P2 IADD3 R5, R5, 0x1, RZ ;  /* 0x0000000105052810 */ /* 0x000fca0007ffe0ff */
[----:B------:R-:W-:Y:S01]  /*0b10*/  @!P0 IMAD.MOV R5, RZ, RZ, -R5 ;  /* 0x000000ffff058224 */ /* 0x000fe200078e0a05 */
[----:B------:R-:W-:-:S05]  /*0b20*/  @!P1 LOP3.LUT R5, RZ, R0, RZ, 0x33, !PT ;  /* 0x00000000ff059212 */ /* 0x000fca00078e33ff */
[----:B------:R-:W-:-:S05]  /*0b30*/  IMAD.WIDE R16, R5, 0x4, R240 ;  /* 0x0000000405107825 */ /* 0x000fca00078e02f0 */
[----:B------:R-:W3:Y:S01]  /*0b40*/  LDG.E R4, desc[UR18][R16.64] ;  /* 0x0000001210047981 */ /* 0x000ee2000c1e1900 */
[----:B-1----:R-:W-:Y:S01]  /*0b50*/  IABS R2, R3 ;  /* 0x0000000300027213 */ /* 0x002fe20000000000 */
[----:B------:R-:W-:-:S03]  /*0b60*/  IMAD.MOV R5, RZ, RZ, -R5 ;  /* 0x000000ffff057224 */ /* 0x000fc600078e0a05 */
[----:B------:R-:W1:Y:S01]  /*0b70*/  I2F.RP R14, R2 ;  /* 0x00000002000e7306 */ /* 0x000e620000209400 */
[----:B------:R-:W-:-:S05]  /*0b80*/  IMAD R7, R0, R5, R7 ;  /* 0x0000000500077224 */ /* 0x000fca00078e0207 */
[----:B------:R-:W-:Y:S02]  /*0b90*/  SHF.R.S32.HI R0, RZ, 0x1f, R7 ;  /* 0x0000001fff007819 */ /* 0x000fe40000011407 */
[----:B-1---5:R-:W1:Y:S02]  /*0ba0*/  MUFU.RCP R12, R14 ;  /* 0x0000000e000c7308 */ /* 0x022e640000001000 */
[----:B-1----:R-:W-:-:S06]  /*0bb0*/  IADD3 R12, R12, 0xffffffe, RZ ;  /* 0x0ffffffe0c0c7810 */ /* 0x002fcc0007ffe0ff */
[----:B------:R-:W1:Y:S02]  /*0bc0*/  F2I.FTZ.U32.TRUNC.NTZ R13, R12 ;  /* 0x0000000c000d7305 */ /* 0x000e64000021f000 */
[----:B-1----:R-:W-:Y:S01]  /*0bd0*/  IMAD.MOV R8, RZ, RZ, -R13 ;  /* 0x000000ffff087224 */ /* 0x002fe200078e0a0d */
[----:B------:R-:W-:-:S03]  /*0be0*/  MOV R12, RZ ;  /* 0x000000ff000c7202 */ /* 0x000fc60000000f00 */
[----:B------:R-:W-:Y:S01]  /*0bf0*/  IMAD R9, R8, R2, RZ ;  /* 0x0000000208097224 */ /* 0x000fe200078e02ff */
[----:B------:R-:W-:-:S03]  /*0c00*/  IABS R8, R10 ;  /* 0x0000000a00087213 */ /* 0x000fc60000000000 */
[----:B------:R-:W-:-:S06]  /*0c10*/  IMAD.HI.U32 R9, R13, R9, R12 ;  /* 0x000000090d097227 */ /* 0x000fcc00078e000c */
[----:B------:R-:W-:-:S04]  /*0c20*/  IMAD.HI.U32 R13, R9, R8, RZ ;  /* 0x00000008090d7227 */ /* 0x000fc800078e00ff */
[----:B------:R-:W-:-:S04]  /*0c30*/  IMAD.MOV R9, RZ, RZ, -R13 ;  /* 0x000000ffff097224 */ /* 0x000fc800078e0a0d */
[----:B------:R-:W-:-:S05]  /*0c40*/  IMAD R9, R2, R9, R8 ;  /* 0x0000000902097224 */ /* 0x000fca00078e0208 */
[----:B------:R-:W-:-:S13]  /*0c50*/  ISETP.GT.U32.AND P0, PT, R2, R9, PT ;  /* 0x000000090200720c */ /* 0x000fda0003f04070 */
[-C--:B------:R-:W-:Y:S02]  /*0c60*/  @!P0 IADD3 R9, R9, -R2.reuse, RZ ;  /* 0x8000000209098210 */ /* 0x080fe40007ffe0ff */
[----:B------:R-:W-:Y:S02]  /*0c70*/  @!P0 IADD3 R13, R13, 0x1, RZ ;  /* 0x000000010d0d8810 */ /* 0x000fe40007ffe0ff */
[----:B------:R-:W-:Y:S02]  /*0c80*/  ISETP.GE.U32.AND P1, PT, R9, R2, PT ;  /* 0x000000020900720c */ /* 0x000fe40003f26070 */
[----:B------:R-:W-:-:S04]  /*0c90*/  LOP3.LUT R2, R10, R3, RZ, 0x3c, !PT ;  /* 0x000000030a027212 */ /* 0x000fc800078e3cff */
[----:B------:R-:W-:Y:S01]  /*0ca0*/  ISETP.GE.AND P0, PT, R2, RZ, PT ;  /* 0x000000ff0200720c */ /* 0x000fe20003f06270 */
[----:B------:R-:W-:-:S06]  /*0cb0*/  IMAD R2, R0, UR6, RZ ;  /* 0x0000000600027c24 */ /* 0x000fcc000f8e02ff */
[----:B------:R-:W-:Y:S01]  /*0cc0*/  @P1 VIADD R13, R13, 0x1 ;  /* 0x000000010d0d1836 */ /* 0x000fe20000000000 */
[----:B------:R-:W-:-:S05]  /*0cd0*/  ISETP.NE.AND P1, PT, R3, RZ, PT ;  /* 0x000000ff0300720c */ /* 0x000fca0003f25270 */
[----:B------:R-:W-:-:S08]  /*0ce0*/  @!P0 IADD3 R13, -R13, RZ, RZ ;  /* 0x000000ff0d0d8210 */ /* 0x000fd00007ffe1ff */
[----:B------:R-:W-:Y:S01]  /*0cf0*/  @!P1 LOP3.LUT R13, RZ, R3, RZ, 0x33, !PT ;  /* 0x00000003ff0d9212 */ /* 0x000fe200078e33ff */
[----:B------:R-:W-:Y:S01]  /*0d00*/  IMAD R3, R7, UR7, R2 ;  /* 0x0000000707037c24 */ /* 0x000fe2000f8e0202 */
[----:B---3--:R-:W-:Y:S01]  /*0d10*/  SHF.R.S32.HI R17, RZ, 0x1f, R4 ;  /* 0x0000001fff117819 */ /* 0x008fe20000011404 */
[----:B------:R-:W-:-:S04]  /*0d20*/  IMAD.WIDE.U32 R8, R4, UR8, RZ ;  /* 0x0000000804087c25 */ /* 0x000fc8000f8e00ff */
[C---:B------:R-:W-:Y:S02]  /*0d30*/  IMAD R5, R17.reuse, UR8, RZ ;  /* 0x0000000811057c24 */ /* 0x040fe4000f8e02ff */
[----:B------:R-:W-:Y:S02]  /*0d40*/  IMAD R17, R17, UR4, RZ ;  /* 0x0000000411117c24 */ /* 0x000fe4000f8e02ff */
[C---:B------:R-:W-:Y:S02]  /*0d50*/  IMAD R5, R4.reuse, UR9, R5 ;  /* 0x0000000904057c24 */ /* 0x040fe4000f8e0205 */
[C---:B------:R-:W-:Y:S02]  /*0d60*/  IMAD R17, R4.reuse, UR5, R17 ;  /* 0x0000000504117c24 */ /* 0x040fe4000f8e0211 */
[----:B------:R-:W-:Y:S02]  /*0d70*/  IMAD.IADD R9, R9, 0x1, R5 ;  /* 0x0000000109097824 */ /* 0x000fe400078e0205 */
[----:B------:R-:W-:-:S04]  /*0d80*/  IMAD.WIDE.U32 R4, R4, UR4, RZ ;  /* 0x0000000404047c25 */ /* 0x000fc8000f8e00ff */
[----:B------:R-:W-:Y:S01]  /*0d90*/  IMAD.WIDE.U32 R18, R7, UR6, R8 ;  /* 0x0000000607127c25 */ /* 0x000fe2000f8e0008 */
[----:B------:R-:W-:Y:S02]  /*0da0*/  SHF.R.S32.HI R9, RZ, 0x1f, R13 ;  /* 0x0000001fff097819 */ /* 0x000fe4000001140d */
[----:B------:R-:W-:Y:S01]  /*0db0*/  MOV R16, R4 ;  /* 0x0000000400107202 */ /* 0x000fe20000000f00 */
[----:B------:R-:W-:Y:S01]  /*0dc0*/  IMAD.IADD R17, R5, 0x1, R17 ;  /* 0x0000000105117824 */ /* 0x000fe200078e0211 */
[----:B------:R-:W-:Y:S01]  /*0dd0*/  IADD3 R19, R19, R3, RZ ;  /* 0x0000000313137210 */ /* 0x000fe20007ffe0ff */
[----:B------:R-:W-:-:S04]  /*0de0*/  IMAD R2, R9, UR10, RZ ;  /* 0x0000000a09027c24 */ /* 0x000fc8000f8e02ff */
[C---:B------:R-:W-:Y:S02]  /*0df0*/  IMAD R15, R13.reuse, UR11, R2 ;  /* 0x0000000b0d0f7c24 */ /* 0x040fe4000f8e0202 */
[----:B------:R-:W-:-:S05]  /*0e00*/  IMAD.WIDE.U32 R2, R13, UR10, R18 ;  /* 0x0000000a0d027c25 */ /* 0x000fca000f8e0012 */
[----:B------:R-:W-:Y:S02]  /*0e10*/  IADD3 R15, R3, R15, RZ ;  /* 0x0000000f030f7210 */ /* 0x000fe40007ffe0ff */
[----:B------:R-:W-:Y:S01]  /*0e20*/  MOV R14, R2 ;  /* 0x00000002000e7202 */ /* 0x000fe20000000f00 */
[----:B------:R-:W-:Y:S06]  /*0e30*/  BRA `(.L_x_2330) ;  /* 0x0000000000ec7947 */ /* 0x000fec0003800000 */
.L_x_2329:
[----:B------:R-:W1:Y:S01]  /*0e40*/  LDC R15, c[0x0][0x278] ;  /* 0x00009e00ff0f7b82 */ /* 0x000e620000000800 */
[----:B------:R-:W-:Y:S01]  /*0e50*/  SHF.R.S32.HI R21, RZ, 0x1f, R19 ;  /* 0x0000001fff157819 */ /* 0x000fe20000011413 */
[----:B------:R-:W-:Y:S01]  /*0e60*/  ULDC.64 UR6, c[0x0][0x248] ;  /* 0x0000920000067ab9 */ /* 0x000fe20000000a00 */
[----:B------:R-:W-:-:S05]  /*0e70*/  ULDC.64 UR8, c[0x0][0x230] ;  /* 0x00008c0000087ab9 */ /* 0x000fca0000000a00 */
[----:B------:R-:W3:Y:S01]  /*0e80*/  LDC.64 R8, c[0x0][0x250] ;  /* 0x00009400ff087b82 */ /* 0x000ee20000000a00 */
[----:B-1----:R-:W-:-:S04]  /*0e90*/  IABS R3, R15 ;  /* 0x0000000f00037213 */ /* 0x002fc80000000000 */
[----:B------:R-:W1:Y:S01]  /*0ea0*/  I2F.RP R7, R3 ;  /* 0x0000000300077306 */ /* 0x000e620000209400 */
[----:B---3--:R-:W-:-:S04]  /*0eb0*/  IMAD R14, R21, R8, RZ ;  /* 0x00000008150e7224 */ /* 0x008fc800078e02ff */
[----:B------:R-:W-:-:S03]  /*0ec0*/  IMAD R9, R19, R9, R14 ;  /* 0x0000000913097224 */ /* 0x000fc600078e020e */
[----:B-1----:R-:W1:Y:S02]  /*0ed0*/  MUFU.RCP R4, R7 ;  /* 0x0000000700047308 */ /* 0x002e640000001000 */
[----:B-1----:R-:W-:Y:S02]  /*0ee0*/  IADD3 R4, R4, 0xffffffe, RZ ;  /* 0x0ffffffe04047810 */ /* 0x002fe40007ffe0ff */
[----:B------:R-:W-:-:S04]  /*0ef0*/  LEA R7, R36, 0xffffff80, 0x7 ;  /* 0xffffff8024077811 */ /* 0x000fc800078e38ff */
[----:B------:R-:W1:Y:S01]  /*0f00*/  F2I.FTZ.U32.TRUNC.NTZ R5, R4 ;  /* 0x0000000400057305 */ /* 0x000e62000021f000 */
[C---:B------:R-:W-:Y:S01]  /*0f10*/  IADD3 R20, P1, R19.reuse, R7, RZ ;  /* 0x0000000713147210 */ /* 0x040fe20007f3e0ff */
[----:B------:R-:W-:-:S05]  /*0f20*/  IMAD.WIDE.U32 R18, R19, R8, RZ ;  /* 0x0000000813127225 */ /* 0x000fca00078e00ff */
[----:B------:R-:W-:Y:S01]  /*0f30*/  IADD3 R19, R19, R9, RZ ;  /* 0x0000000913137210 */ /* 0x000fe20007ffe0ff */
[----:B-1----:R-:W-:Y:S01]  /*0f40*/  IMAD.MOV R0, RZ, RZ, -R5 ;  /* 0x000000ffff007224 */ /* 0x002fe200078e0a05 */
[----:B------:R-:W-:-:S03]  /*0f50*/  MOV R4, RZ ;  /* 0x000000ff00047202 */ /* 0x000fc60000000f00 */
[----:B------:R-:W-:Y:S01]  /*0f60*/  IMAD R2, R0, R3, RZ ;  /* 0x0000000300027224 */ /* 0x000fe200078e02ff */
[----:B------:R-:W-:-:S03]  /*0f70*/  IABS R0, R10 ;  /* 0x0000000a00007213 */ /* 0x000fc60000000000 */
[----:B------:R-:W-:-:S04]  /*0f80*/  IMAD.HI.U32 R5, R5, R2, R4 ;  /* 0x0000000205057227 */ /* 0x000fc800078e0004 */
[----:B------:R-:W-:-:S04]  /*0f90*/  IMAD.MOV.U32 R2, RZ, RZ, R0 ;  /* 0x000000ffff027224 */ /* 0x000fc800078e0000 */
[----:B------:R-:W-:Y:S02]  /*0fa0*/  IMAD.HI.U32 R13, R5, R2, RZ ;  /* 0x00000002050d7227 */ /* 0x000fe400078e00ff */
[----:B------:R-:W1:Y:S03]  /*0fb0*/  LDC.64 R4, c[0x0][0x260] ;  /* 0x00009800ff047b82 */ /* 0x000e660000000a00 */
[----:B------:R-:W-:-:S05]  /*0fc0*/  IADD3 R0, -R13, RZ, RZ ;  /* 0x000000ff0d007210 */ /* 0x000fca0007ffe1ff */
[----:B------:R-:W-:Y:S01]  /*0fd0*/  IMAD R0, R3, R0, R2 ;  /* 0x0000000003007224 */ /* 0x000fe200078e0202 */
[----:B------:R-:W-:-:S04]  /*0fe0*/  LOP3.LUT R2, R10, R15, RZ, 0x3c, !PT ;  /* 0x0000000f0a027212 */ /* 0x000fc800078e3cff */
[----:B------:R-:W-:-:S13]  /*0ff0*/  ISETP.GT.U32.AND P0, PT, R3, R0, PT ;  /* 0x000000000300720c */ /* 0x000fda0003f04070 */
[----:B------:R-:W-:Y:S01]  /*1000*/  @!P0 IMAD.IADD R0, R0, 0x1, -R3 ;  /* 0x0000000100008824 */ /* 0x000fe200078e0a03 */
[----:B------:R-:W-:Y:S02]  /*1010*/  @!P0 IADD3 R13, R13, 0x1, RZ ;  /* 0x000000010d0d8810 */ /* 0x000fe40007ffe0ff */
[----:B------:R-:W-:Y:S02]  /*1020*/  ISETP.NE.AND P0, PT, R15, RZ, PT ;  /* 0x000000ff0f00720c */ /* 0x000fe40003f05270 */
[----:B------:R-:W-:Y:S02]  /*1030*/  ISETP.GE.U32.AND P2, PT, R0, R3, PT ;  /* 0x000000030000720c */ /* 0x000fe40003f46070 */
[----:B------:R-:W-:-:S04]  /*1040*/  SHF.R.S32.HI R0, RZ, 0x1f, R7 ;  /* 0x0000001fff007819 */ /* 0x000fc80000011407 */
[----:B------:R-:W-:Y:S02]  /*1050*/  IADD3.X R17, R21, R0, RZ, P1, !PT ;  /* 0x0000000015117210 */ /* 0x000fe40000ffe4ff */
[----:B------:R-:W-:Y:S02]  /*1060*/  ISETP.GE.AND P1, PT, R2, RZ, PT ;  /* 0x000000ff0200720c */ /* 0x000fe40003f26270 */
[----:B------:R-:W3:Y:S01]  /*1070*/  LDC.64 R2, c[0x0][0x238] ;  /* 0x00008e00ff027b82 */ /* 0x000ee20000000a00 */
[----:B------:R-:W-:Y:S02]  /*1080*/  IMAD R17, R17, UR6, RZ ;  /* 0x0000000611117c24 */ /* 0x000fe4000f8e02ff */
[----:B------:R-:W-:Y:S02]  /*1090*/  @P2 VIADD R13, R13, 0x1 ;  /* 0x000000010d0d2836 */ /* 0x000fe40000000000 */
[C---:B------:R-:W-:Y:S01]  /*10a0*/  IMAD R16, R20.reuse, UR7, R17 ;  /* 0x0000000714107c24 */ /* 0x040fe2000f8e0211 */
[----:B-----5:R-:W-:Y:S01]  /*10b0*/  SHF.R.S32.HI R17, RZ, 0x1f, R12 ;  /* 0x0000001fff117819 */ /* 0x020fe2000001140c */
[----:B------:R-:W-:-:S04]  /*10c0*/  IMAD.WIDE.U32 R20, R20, UR6, RZ ;  /* 0x0000000614147c25 */ /* 0x000fc8000f8e00ff */
[----:B------:R-:W-:Y:S01]  /*10d0*/  @!P1 IADD3 R13, -R13, RZ, RZ ;  /* 0x000000ff0d0d9210 */ /* 0x000fe20007ffe1ff */
[----:B------:R-:W-:Y:S01]  /*10e0*/  IMAD.MOV.U32 R22, RZ, RZ, R20 ;  /* 0x000000ffff167224 */ /* 0x000fe200078e0014 */
        /* <DEDUP_REMOVED lines=8> */
[----:B-1----:R-:W-:Y:S02]  /*1170*/  IMAD R8, R9, R4, RZ ;  /* 0x0000000409087224 */ /* 0x002fe400078e02ff */
[C---:B------:R-:W-:Y:S02]  /*1180*/  IMAD R17, R12.reuse, R3, R17 ;  /* 0x000000030c117224 */ /* 0x040fe400078e0211 */
[----:B------:R-:W-:-:S04]  /*1190*/  IMAD.WIDE.U32 R2, R12, R2, R18 ;  /* 0x000000020c027225 */ /* 0x000fc800078e0012 */
[----:B------:R-:W-:Y:S01]  /*11a0*/  IMAD.WIDE.U32 R14, R13, R4, R22 ;  /* 0x000000040d0e7225 */ /* 0x000fe200078e0016 */
[----:B------:R-:W-:-:S03]  /*11b0*/  MOV R16, R2 ;  /* 0x0000000200107202 */ /* 0x000fc60000000f00 */
[----:B------:R-:W-:Y:S02]  /*11c0*/  IMAD R5, R13, R5, R8 ;  /* 0x000000050d057224 */ /* 0x000fe400078e0208 */
[----:B------:R-:W-:-:S03]  /*11d0*/  IMAD.IADD R17, R3, 0x1, R17 ;  /* 0x0000000103117824 */ /* 0x000fc600078e0211 */
[----:B------:R-:W-:-:S07]  /*11e0*/  IADD3 R15, R15, R5, RZ ;  /* 0x000000050f0f7210 */ /* 0x000fce0007ffe0ff */
.L_x_2330:
[----:B--2---:R-:W-:Y:S01]  /*11f0*/  SHF.R.S32.HI R8, RZ, 0x1f, R37 ;  /* 0x0000001fff087819 */ /* 0x004fe20000011425 */
[----:B------:R-:W-:Y:S01]  /*1200*/  ULDC.64 UR4, c[0x0][0x228] ;  /* 0x00008a0000047ab9 */ /* 0x000fe20000000a00 */
[----:B------:R-:W-:Y:S01]  /*1210*/  SHF.R.S32.HI R12, RZ, 0x1f, R11 ;  /* 0x0000001fff0c7819 */ /* 0x000fe2000001140b */
[----:B------:R-:W1:Y:S01]  /*1220*/  S2UR UR20, SR_CgaCtaId ;  /* 0x00000000001479c3 */ /* 0x000e620000008800 */
[CC--:B------:R-:W-:Y:S01]  /*1230*/  LEA.HI R5, R8.reuse, R37.reuse, RZ, 0x3 ;  /* 0x0000002508057211 */ /* 0x0c0fe200078f18ff */
[----:B------:R-:W-:Y:S01]  /*1240*/  ULDC.64 UR10, c[0x0][0x268] ;  /* 0x00009a00000a7ab9 */ /* 0x000fe20000000a00 */
[-C--:B------:R-:W-:Y:S01]  /*1250*/  LEA.HI R20, R8, R37.reuse, RZ, 0x6 ;  /* 0x0000002508147211 */ /* 0x080fe200078f30ff */
[----:B------:R-:W-:Y:S01]  /*1260*/  IMAD R12, R12, UR4, RZ ;  /* 0x000000040c0c7c24 */ /* 0x000fe2000f8e02ff */
[----:B------:R-:W-:Y:S01]  /*1270*/  SHF.R.S32.HI R22, RZ, 0x3, R5 ;  /* 0x00000003ff167819 */ /* 0x000fe20000011405 */
[----:B------:R-:W-:Y:S01]  /*1280*/  ULDC.64 UR14, c[0x0][0x240] ;  /* 0x00009000000e7ab9 */ /* 0x000fe20000000a00 */
[----:B------:R-:W-:Y:S01]  /*1290*/  LOP3.LUT R80, R5, 0xfffffff8, RZ, 0xc0, !PT ;  /* 0xfffffff805507812 */ /* 0x000fe200078ec0ff */
[----:B------:R-:W-:Y:S01]  /*12a0*/  IMAD.SHL.U32 R20, R20, 0x8, RZ ;  /* 0x0000000814147824 */ /* 0x000fe200078e00ff */
[----:B------:R-:W-:Y:S01]  /*12b0*/  LEA.HI R4, R8, R37, RZ, 0x4 ;  /* 0x0000002508047211 */ /* 0x000fe200078f20ff */
[----:B------:R-:W-:Y:S01]  /*12c0*/  IMAD.SHL.U32 R237, R22, 0x40, RZ ;  /* 0x0000004016ed7824 */ /* 0x000fe200078e00ff */
[----:B------:R-:W-:Y:S01]  /*12d0*/  SHF.R.S32.HI R23, RZ, 0x1f, R22 ;  /* 0x0000001fff177819 */ /* 0x000fe20000011416 */
[----:B------:R-:W-:Y:S01]  /*12e0*/  IMAD.IADD R80, R37, 0x1, -R80 ;  /* 0x0000000125507824 */ /* 0x000fe200078e0a50 */
[----:B------:R-:W-:Y:S01]  /*12f0*/  SHF.R.S32.HI R3, RZ, 0x4, R4 ;  /* 0x00000004ff037819 */ /* 0x000fe20000011404 */
[----:B------:R-:W-:Y:S01]  /*1300*/  IMAD R12, R11, UR5, R12 ;  /* 0x000000050b0c7c24 */ /* 0x000fe2000f8e020c */
[----:B------:R-:W-:Y:S01]  /*1310*/  LOP3.LUT R237, R237, 0x1c0, RZ, 0xc0, !PT ;  /* 0x000001c0eded7812 */ /* 0x000fe200078ec0ff */
[----:B------:R-:W-:Y:S01]  /*1320*/  IMAD.SHL.U32 R238, R80, 0x8, RZ ;  /* 0x0000000850ee7824 */ /* 0x000fe200078e00ff */
[C---:B------:R-:W-:Y:S01]  /*1330*/  LEA.HI R2, R4.reuse, R3, RZ, 0x1 ;  /* 0x0000000304027211 */ /* 0x040fe200078f08ff */
[----:B------:R-:W-:Y:S01]  /*1340*/  IMAD.WIDE R24, R25, 0x40, R22 ;  /* 0x0000004019187825 */ /* 0x000fe200078e0216 */
[----:B------:R-:W-:Y:S01]  /*1350*/  LOP3.LUT R4, R4, 0xfffffff0, RZ, 0xc0, !PT ;  /* 0xfffffff004047812 */ /* 0x000fe200078ec0ff */
[----:B------:R-:W-:Y:S01]  /*1360*/  ULDC.64 UR12, c[0x0][0x210] ;  /* 0x00008400000c7ab9 */ /* 0x000fe20000000a00 */
[----:B------:R-:W-:-:S02]  /*1370*/  LOP3.LUT R18, R237, 0x38, R238, 0xf8, !PT ;  /* 0x00000038ed127812 */ /* 0x000fc400078ef8ee */
[----:B------:R-:W-:Y:S02]  /*1380*/  SHF.R.U32.HI R237, RZ, 0x3, R237 ;  /* 0x00000003ffed7819 */ /* 0x000fe400000116ed */
[--C-:B------:R-:W-:Y:S02]  /*1390*/  SHF.R.S32.HI R239, RZ, 0x1f, R238.reuse ;  /* 0x0000001fffef7819 */ /* 0x100fe400000114ee */
[----:B------:R-:W-:Y:S02]  /*13a0*/  LOP3.LUT R237, R18, R237, RZ, 0x3c, !PT ;  /* 0x000000ed12ed7212 */ /* 0x000fe400078e3cff */
[C---:B------:R-:W-:Y:S01]  /*13b0*/  IADD3 R14, P1, R238.reuse, R14, RZ ;  /* 0x0000000eee0e7210 */ /* 0x040fe20007f3e0ff */
[----:B------:R-:W-:Y:S01]  /*13c0*/  IMAD.WIDE.U32 R26, R11, UR4, R238 ;  /* 0x000000040b1a7c25 */ /* 0x000fe2000f8e00ee */
[----:B------:R-:W-:Y:S01]  /*13d0*/  LOP3.LUT R237, R237, 0x7ffffe00, R20, 0xf8, !PT ;  /* 0x7ffffe00eded7812 */ /* 0x000fe200078ef814 */
[----:B------:R-:W-:Y:S01]  /*13e0*/  ULDC.64 UR4, c[0x0][0x258] ;  /* 0x0000960000047ab9 */ /* 0x000fe20000000a00 */
[----:B------:R-:W-:Y:S01]  /*13f0*/  IADD3 R20, P0, R238, R16, RZ ;  /* 0x00000010ee147210 */ /* 0x000fe20007f1e0ff */
[----:B------:R-:W-:Y:S01]  /*1400*/  IMAD R16, R9, UR10, RZ ;  /* 0x0000000a09107c24 */ /* 0x000fe2000f8e02ff */
[----:B------:R-:W-:Y:S01]  /*1410*/  SHF.R.S32.HI R11, RZ, 0x1f, R10 ;  /* 0x0000001fff0b7819 */ /* 0x000fe2000001140a */
[----:B------:R-:W-:Y:S01]  /*1420*/  IMAD.IADD R27, R27, 0x1, R12 ;  /* 0x000000011b1b7824 */ /* 0x000fe200078e020c */
[----:B------:R-:W-:Y:S01]  /*1430*/  LOP3.LUT R2, R2, 0xfffffffe, RZ, 0xc0, !PT ;  /* 0xfffffffe02027812 */ /* 0x000fe200078ec0ff */
[----:B------:R-:W-:Y:S01]  /*1440*/  IMAD.X R21, R239, 0x1, R17, P0 ;  /* 0x00000001ef157824 */ /* 0x000fe200000e0611 */
[----:B------:R-:W-:Y:S01]  /*1450*/  IADD3 R7, P0, R22, R7, RZ ;  /* 0x0000000716077210 */ /* 0x000fe20007f1e0ff */
[----:B------:R-:W-:Y:S01]  /*1460*/  IMAD R11, R11, UR4, RZ ;  /* 0x000000040b0b7c24 */ /* 0x000fe2000f8e02ff */
[----:B------:R-:W-:Y:S01]  /*1470*/  LEA.HI R39, R8, R37, RZ, 0x5 ;  /* 0x0000002508277211 */ /* 0x000fe200078f28ff */
[----:B------:R-:W-:-:S02]  /*1480*/  IMAD R9, R13, UR11, R16 ;  /* 0x0000000b0d097c24 */ /* 0x000fc4000f8e0210 */
[----:B------:R-:W-:Y:S01]  /*1490*/  IMAD.WIDE.U32 R20, R13, UR10, R20 ;  /* 0x0000000a0d147c25 */ /* 0x000fe2000f8e0014 */
[----:B------:R-:W-:Y:S01]  /*14a0*/  ULDC.64 UR10, c[0x0][0x250] ;  /* 0x00009400000a7ab9 */ /* 0x000fe20000000a00 */
[----:B------:R-:W-:Y:S02]  /*14b0*/  SHF.R.S32.HI R38, RZ, 0x5, R39 ;  /* 0x00000005ff267819 */ /* 0x000fe40000011427 */
[----:B------:R-:W-:Y:S01]  /*14c0*/  IMAD R13, R23, UR6, RZ ;  /* 0x00000006170d7c24 */ /* 0x000fe2000f8e02ff */
[----:B------:R-:W-:Y:S01]  /*14d0*/  LOP3.LUT R236, R39, 0xffffffe0, RZ, 0xc0, !PT ;  /* 0xffffffe027ec7812 */ /* 0x000fe200078ec0ff */
[----:B------:R-:W-:Y:S01]  /*14e0*/  IMAD.X R15, R239, 0x1, R15, P1 ;  /* 0x00000001ef0f7824 */ /* 0x000fe200008e060f */
[----:B------:R-:W-:Y:S01]  /*14f0*/  SHF.R.S32.HI R243, RZ, 0x1f, R39 ;  /* 0x0000001ffff37819 */ /* 0x000fe20000011427 */
[C---:B------:R-:W-:Y:S02]  /*1500*/  IMAD R11, R10.reuse, UR5, R11 ;  /* 0x000000050a0b7c24 */ /* 0x040fe4000f8e020b */
[----:B------:R-:W-:Y:S01]  /*1510*/  IMAD.WIDE.U32 R26, R10, UR4, R26 ;  /* 0x000000040a1a7c25 */ /* 0x000fe2000f8e001a */
[----:B------:R-:W-:Y:S01]  /*1520*/  ULDC.64 UR4, c[0x0][0x218] ;  /* 0x0000860000047ab9 */ /* 0x000fe20000000a00 */
[----:B------:R-:W-:-:S02]  /*1530*/  LEA.HI R243, R243, R38, RZ, 0x2 ;  /* 0x00000026f3f37211 */ /* 0x000fc400078f10ff */
[C---:B------:R-:W-:Y:S02]  /*1540*/  IMAD R13, R22.reuse, UR7, R13 ;  /* 0x00000007160d7c24 */ /* 0x040fe4000f8e020d */
[----:B------:R-:W-:Y:S01]  /*1550*/  IMAD.WIDE.U32 R14, R22, UR6, R14 ;  /* 0x00000006160e7c25 */ /* 0x000fe2000f8e000e */
[----:B------:R-:W-:-:S03]  /*1560*/  LOP3.LUT R243, R243, 0xfffffffc, RZ, 0xc0, !PT ;  /* 0xfffffffcf3f37812 */ /* 0x000fc600078ec0ff */
[----:B------:R-:W-:Y:S02]  /*1570*/  IMAD.IADD R27, R27, 0x1, R11 ;  /* 0x000000011b1b7824 */ /* 0x000fe400078e020b */
[----:B------:R-:W-:Y:S02]  /*1580*/  IMAD R11, R25, UR14, RZ ;  /* 0x0000000e190b7c24 */ /* 0x000fe4000f8e02ff */
[----:B------:R-:W-:Y:S01]  /*1590*/  IMAD.X R0, R23, 0x1, R0, P0 ;  /* 0x0000000117007824 */ /* 0x000fe200000e0600 */
[----:B------:R-:W-:Y:S01]  /*15a0*/  LEA R234, P0, R14, UR4, 0x1 ;  /* 0x000000040eea7c11 */ /* 0x000fe2000f8008ff */
[----:B------:R-:W-:Y:S01]  /*15b0*/  IMAD.IADD R13, R15, 0x1, R13 ;  /* 0x000000010f0d7824 */ /* 0x000fe200078e020d */
[----:B------:R-:W-:Y:S01]  /*15c0*/  UMOV UR4, 0x400 ;  /* 0x0000040000047882 */ /* 0x000fe20000000000 */
[----:B------:R-:W-:Y:S02]  /*15d0*/  IMAD R11, R24, UR15, R11 ;  /* 0x0000000f180b7c24 */ /* 0x000fe4000f8e020b */
[----:B------:R-:W-:Y:S01]  /*15e0*/  IMAD.IADD R2, R3, 0x1, -R2 ;  /* 0x0000000103027824 */ /* 0x000fe200078e0a02 */
[----:B------:R-:W-:Y:S01]  /*15f0*/  LEA.HI.X R235, R14, UR5, R13, 0x1, P0 ;  /* 0x000000050eeb7c11 */ /* 0x000fe200080f0c0d */
[----:B------:R-:W-:Y:S01]  /*1600*/  IMAD.WIDE.U32 R24, R24, UR14, R26 ;  /* 0x0000000e18187c25 */ /* 0x000fe2000f8e001a */
[----:B-1----:R-:W-:-:S02]  /*1610*/  ULEA UR5, UR20, UR4, 0x18 ;  /* 0x0000000414057291 */ /* 0x002fc4000f8ec03f */
[----:B------:R-:W-:Y:S01]  /*1620*/  USHF.L.U32 UR4, UR14, 0x5, URZ ;  /* 0x000000050e047899 */ /* 0x000fe2000800063f */
[----:B------:R-:W-:Y:S01]  /*1630*/  IMAD.IADD R3, R37, 0x1, -R4 ;  /* 0x0000000125037824 */ /* 0x000fe200078e0a04 */
[C---:B------:R-:W-:Y:S01]  /*1640*/  LEA R10, P0, R24.reuse, UR12, 0x1 ;  /* 0x0000000c180a7c11 */ /* 0x040fe2000f8008ff */
[----:B------:R-:W-:Y:S01]  /*1650*/  IMAD.IADD R11, R25, 0x1, R11 ;  /* 0x00000001190b7824 */ /* 0x000fe200078e020b */
[----:B------:R-:W-:Y:S01]  /*1660*/  USHF.L.U64.HI UR12, UR14, 0x5, UR15 ;  /* 0x000000050e0c7899 */ /* 0x000fe2000801020f */
[----:B------:R-:W-:Y:S01]  /*1670*/  LEA R237, R237, UR5, 0x1 ;  /* 0x00000005eded7c11 */ /* 0x000fe2000f8e08ff */
[----:B------:R-:W-:Y:S01]  /*1680*/  USHF.L.U32 UR15, UR6, 0x5, URZ ;  /* 0x00000005060f7899 */ /* 0x000fe2000800063f */
[----:B------:R-:W-:Y:S01]  /*1690*/  SHF.R.S32.HI R4, RZ, 0x1f, R3 ;  /* 0x0000001fff047819 */ /* 0x000fe20000011403 */
[----:B------:R-:W-:Y:S01]  /*16a0*/  USHF.L.U64.HI UR14, UR6, 0x5, UR7 ;  /* 0x00000005060e7899 */ /* 0x000fe20008010207 */
[----:B------:R-:W-:Y:S01]  /*16b0*/  LEA.HI.X R11, R24, UR13, R11, 0x1, P0 ;  /* 0x0000000d180b7c11 */ /* 0x000fe200080f0c0b */
[----:B------:R-:W-:Y:S01]  /*16c0*/  IMAD.IADD R21, R21, 0x1, R9 ;  /* 0x0000000115157824 */ /* 0x000fe200078e0209 */
[----:B------:R-:W-:Y:S01]  /*16d0*/  LEA.HI R4, R4, R3, RZ, 0x3 ;  /* 0x0000000304047211 */ /* 0x000fe200078f18ff */
[----:B------:R-:W-:Y:S01]  /*16e0*/  IMAD R0, R0, UR10, RZ ;  /* 0x0000000a00007c24 */ /* 0x000fe2000f8e02ff */
[----:B------:R-:W-:Y:S01]  /*16f0*/  IADD3 R12, P0, R10, UR4, RZ ;  /* 0x000000040a0c7c10 */ /* 0x000fe2000ff1e0ff */
[----:B------:R-:W-:Y:S01]  /*1700*/  @!PT LDS RZ, [RZ] ;  /* 0x00000000fffff984 */ /* 0x000fe20000000800 */
[----:B------:R-:W-:Y:S01]  /*1710*/  @!PT LDS RZ, [RZ] ;  /* 0x00000000fffff984 */ /* 0x000fe20000000800 */
[----:B------:R-:W-:Y:S01]  /*1720*/  @!PT LDS RZ, [RZ] ;  /* 0x00000000fffff984 */ /* 0x000fe20000000800 */
[----:B------:R-:W-:Y:S01]  /*1730*/  LDGSTS.E.BYPASS.LTC128B.128 [R237], desc[UR18][R10.64] ;  /* 0x000000000aed7fae */ /* 0x000fe2000b901d52 */
[----:B------:R-:W-:Y:S01]  /*1740*/  LOP3.LUT R18, R4, 0xfffffff8, RZ, 0xc0, !PT ;  /* 0xfffffff804127812 */ /* 0x000fe200078ec0ff */
[----:B------:R-:W-:Y:S01]  /*1750*/  IMAD R0, R7, UR11, R0 ;  /* 0x0000000b07007c24 */ /* 0x000fe2000f8e0200 */
[----:B------:R-:W-:Y:S01]  /*1760*/  IADD3.X R13, R11, UR12, RZ, P0, !PT ;  /* 0x0000000c0b0d7c10 */ /* 0x000fe200087fe4ff */
[----:B------:R-:W-:Y:S01]  /*1770*/  LDGSTS.E.BYPASS.LTC128B.128 [R237+0x2000], desc[UR18][R10.64+0x80] ;  /* 0x020000800aed7fae */ /* 0x000fe2000b901d52 */
[----:B------:R-:W-:Y:S01]  /*1780*/  IADD3 R16, P0, R12, UR4, RZ ;  /* 0x000000040c107c10 */ /* 0x000fe2000ff1e0ff */
[----:B------:R-:W-:Y:S01]  /*1790*/  IMAD.IADD R3, R3, 0x1, -R18 ;  /* 0x0000000103037824 */ /* 0x000fe200078e0a12 */
[----:B------:R-:W-:Y:S01]  /*17a0*/  USHF.L.U32 UR20, UR10, 0x5, URZ ;  /* 0x000000050a147899 */ /* 0x000fe2000800063f */
[----:B------:R-:W-:Y:S01]  /*17b0*/  LDGSTS.E.BYPASS.LTC128B.128 [R237+0x800], desc[UR18][R12.64] ;  /* 0x008000000ced7fae */ /* 0x000fe2000b901d52 */
[----:B------:R-:W-:Y:S01]  /*17c0*/  IADD3.X R17, R13, UR12, RZ, P0, !PT ;  /* 0x0000000c0d117c10 */ /* 0x000fe200087fe4ff */
[----:B------:R-:W-:Y:S01]  /*17d0*/  IMAD.WIDE.U32 R20, R7, UR10, R20 ;  /* 0x0000000a07147c25 */ /* 0x000fe2000f8e0014 */
[----:B------:R-:W-:Y:S01]  /*17e0*/  IADD3 R18, P0, R16, UR4, RZ ;  /* 0x0000000410127c10 */ /* 0x000fe2000ff1e0ff */
[----:B------:R1:W-:Y:S01]  /*17f0*/  LDGSTS.E.BYPASS.LTC128B.128 [R237+0x2800], desc[UR18][R12.64+0x80] ;  /* 0x028000800ced7fae */ /* 0x0003e2000b901d52 */
[----:B------:R-:W-:Y:S01]  /*1800*/  USHF.L.U64.HI UR11, UR10, 0x5, UR11 ;  /* 0x000000050a0b7899 */ /* 0x000fe2000801020b */
[----:B------:R-:W-:Y:S01]  /*1810*/  IMAD.SHL.U32 R7, R3, 0x40, RZ ;  /* 0x0000004003077824 */ /* 0x000fe200078e00ff */
[----:B------:R-:W-:Y:S01]  /*1820*/  IADD3.X R19, R17, UR12, RZ, P0, !PT ;  /* 0x0000000c11137c10 */ /* 0x000fe200087fe4ff */
[----:B------:R-:W-:Y:S01]  /*1830*/  LDGSTS.E.BYPASS.LTC128B.128 [R237+0x1000], desc[UR18][R16.64] ;  /* 0x0100000010ed7fae */ /* 0x000fe2000b901d52 */
[----:B------:R-:W-:Y:S01]  /*1840*/  IADD3 R14, P0, R234, UR15, RZ ;  /* 0x0000000fea0e7c10 */ /* 0x000fe2000ff1e0ff */
[----:B------:R-:W-:Y:S01]  /*1850*/  ULDC.64 UR12, c[0x0][0x220] ;  /* 0x00008800000c7ab9 */ /* 0x000fe20000000a00 */
[----:B------:R-:W-:Y:S01]  /*1860*/  IMAD.IADD R231, R21, 0x1, R0 ;  /* 0x0000000115e77824 */ /* 0x000fe200078e0200 */
[----:B------:R-:W-:Y:S01]  /*1870*/  LDGSTS.E.BYPASS.LTC128B.128 [R237+0x3000], desc[UR18][R16.64+0x80] ;  /* 0x0300008010ed7fae */ /* 0x000fe2000b901d52 */
[----:B------:R-:W-:Y:S01]  /*1880*/  IADD3.X R15, R235, UR14, RZ, P0, !PT ;  /* 0x0000000eeb0f7c10 */ /* 0x000fe200087fe4ff */
[----:B------:R-:W-:Y:S01]  /*1890*/  IMAD.SHL.U32 R0, R2, 0x8, RZ ;  /* 0x0000000802007824 */ /* 0x000fe200078e00ff */
[----:B------:R-:W-:Y:S01]  /*18a0*/  IADD3 R22, P0, R14, UR15, RZ ;  /* 0x0000000f0e167c10 */ /* 0x000fe2000ff1e0ff */
[----:B------:R-:W-:Y:S01]  /*18b0*/  LDGSTS.E.BYPASS.LTC128B.128 [R237+0x1800], desc[UR18][R18.64] ;  /* 0x0180000012ed7fae */ /* 0x000fe2000b901d52 */
[----:B------:R-:W-:Y:S01]  /*18c0*/  LOP3.LUT R7, R7, 0x1c0, RZ, 0xc0, !PT ;  /* 0x000001c007077812 */ /* 0x000fe200078ec0ff */
[----:B------:R-:W-:Y:S01]  /*18d0*/  UIADD3 UR4, UR5, 0x4000, URZ ;  /* 0x0000400005047890 */ /* 0x000fe2000fffe03f */
[----:B------:R-:W-:Y:S01]  /*18e0*/  IADD3.X R23, R15, UR14, RZ, P0, !PT ;  /* 0x0000000e0f177c10 */ /* 0x000fe200087fe4ff */
[----:B------:R2:W-:Y:S01]  /*18f0*/  LDGSTS.E.BYPASS.LTC128B.128 [R237+0x3800], desc[UR18][R18.64+0x80] ;  /* 0x0380008012ed7fae */ /* 0x0005e2000b901d52 */
[----:B------:R-:W-:Y:S01]  /*1900*/  LOP3.LUT R9, R7, 0x8, R0, 0xf8, !PT ;  /* 0x0000000807097812 */ /* 0x000fe200078ef800 */
[----:B------:R-:W-:Y:S01]  /*1910*/  IMAD.IADD R236, R37, 0x1, -R236 ;  /* 0x0000000125ec7824 */ /* 0x000fe200078e0aec */
[----:B------:R-:W-:Y:S01]  /*1920*/  LOP3.LUT P1, RZ, R3, 0x2, RZ, 0xc0, !PT ;  /* 0x0000000203ff7812 */ /* 0x000fe2000782c0ff */
[----:B------:R-:W-:Y:S01]  /*1930*/  LDGSTS.E.BYPASS.LTC128B.128 [R237+0x4000], desc[UR18][R234.64] ;  /* 0x04000000eaed7fae */ /* 0x000fe2000b901d52 */
[----:B------:R-:W-:-:S02]  /*1940*/  IMAD R129, R38, 0x10, R129 ;  /* 0x0000001026817824 */ /* 0x000fc400078e0281 */
[----:B------:R-:W-:Y:S01]  /*1950*/  IMAD.IADD R243, R38, 0x1, -R243 ;  /* 0x0000000126f37824 */ /* 0x000fe200078e0af3 */
[----:B------:R-:W-:Y:S01]  /*1960*/  LDGSTS.E.BYPASS.LTC128B.128 [R237+0x8000], desc[UR18][R234.64+0x80] ;  /* 0x08000080eaed7fae */ /* 0x000fe2000b901d52 */
[----:B-1----:R-:W-:-:S03]  /*1970*/  IADD3 R12, P0, R22, UR15, RZ ;  /* 0x0000000f160c7c10 */ /* 0x002fc6000ff1e0ff */
[----:B------:R-:W-:Y:S01]  /*1980*/  LDGSTS.E.BYPASS.LTC128B.128 [R237+0x4800], desc[UR18][R14.64] ;  /* 0x048000000eed7fae */ /* 0x000fe2000b901d52 */
[----:B------:R-:W-:-:S03]  /*1990*/  IADD3.X R13, R23, UR14, RZ, P0, !PT ;  /* 0x0000000e170d7c10 */ /* 0x000fc600087fe4ff */
[----:B------:R1:W-:Y:S04]  /*19a0*/  LDGSTS.E.BYPASS.LTC128B.128 [R237+0x8800], desc[UR18][R14.64+0x80] ;  /* 0x088000800eed7fae */ /* 0x0003e8000b901d52 */
[----:B------:R-:W-:Y:S04]  /*19b0*/  LDGSTS.E.BYPASS.LTC128B.128 [R237+0x5000], desc[UR18][R22.64] ;  /* 0x0500000016ed7fae */ /* 0x000fe8000b901d52 */
[----:B------:R-:W-:Y:S01]  /*19c0*/  LDGSTS.E.BYPASS.LTC128B.128 [R237+0x9000], desc[UR18][R22.64+0x80] ;  /* 0x0900008016ed7fae */ /* 0x000fe2000b901d52 */
[----:B--2---:R-:W-:-:S03]  /*19d0*/  IADD3 R18, P0, R12, UR15, RZ ;  /* 0x0000000f0c127c10 */ /* 0x004fc6000ff1e0ff */
[----:B------:R-:W-:Y:S01]  /*19e0*/  LDGSTS.E.BYPASS.LTC128B.128 [R237+0x5800], desc[UR18][R12.64] ;  /* 0x058000000ced7fae */ /* 0x000fe2000b901d52 */
[----:B------:R-:W-:-:S03]  /*19f0*/  IADD3.X R19, R13, UR14, RZ, P0, !PT ;  /* 0x0000000e0d137c10 */ /* 0x000fc600087fe4ff */
[----:B------:R2:W-:Y:S01]  /*1a00*/  LDGSTS.E.BYPASS.LTC128B.128 [R237+0x9800], desc[UR18][R12.64+0x80] ;  /* 0x098000800ced7fae */ /* 0x0005e2000b901d52 */
[----:B------:R-:W-:-:S03]  /*1a10*/  IADD3 R10, P0, R18, UR15, RZ ;  /* 0x0000000f120a7c10 */ /* 0x000fc6000ff1e0ff */
[----:B------:R-:W-:Y:S01]  /*1a20*/  LDGSTS.E.BYPASS.LTC128B.128 [R237+0x6000], desc[UR18][R18.64] ;  /* 0x0600000012ed7fae */ /* 0x000fe2000b901d52 */
[----:B------:R-:W-:Y:S02]  /*1a30*/  IADD3.X R11, R19, UR14, RZ, P0, !PT ;  /* 0x0000000e130b7c10 */ /* 0x000fe400087fe4ff */
[----:B------:R-:W-:Y:S01]  /*1a40*/  IADD3 R16, P0, R10, UR15, RZ ;  /* 0x0000000f0a107c10 */ /* 0x000fe2000ff1e0ff */
[----:B------:R-:W-:Y:S03]  /*1a50*/  LDGSTS.E.BYPASS.LTC128B.128 [R237+0xa000], desc[UR18][R18.64+0x80] ;  /* 0x0a00008012ed7fae */ /* 0x000fe6000b901d52 */
[----:B------:R-:W-:Y:S01]  /*1a60*/  IADD3.X R17, R11, UR14, RZ, P0, !PT ;  /* 0x0000000e0b117c10 */ /* 0x000fe200087fe4ff */
[----:B------:R-:W-:Y:S01]  /*1a70*/  LDGSTS.E.BYPASS.LTC128B.128 [R237+0x6800], desc[UR18][R10.64] ;  /* 0x068000000aed7fae */ /* 0x000fe2000b901d52 */
[----:B-1----:R-:W-:-:S03]  /*1a80*/  IADD3 R14, P0, R16, UR15, RZ ;  /* 0x0000000f100e7c10 */ /* 0x002fc6000ff1e0ff */
[----:B------:R1:W-:Y:S01]  /*1a90*/  LDGSTS.E.BYPASS.LTC128B.128 [R237+0xa800], desc[UR18][R10.64+0x80] ;  /* 0x0a8000800aed7fae */ /* 0x0003e2000b901d52 */
[----:B------:R-:W-:Y:S02]  /*1aa0*/  IADD3.X R15, R17, UR14, RZ, P0, !PT ;  /* 0x0000000e110f7c10 */ /* 0x000fe400087fe4ff */
[C---:B------:R-:W-:Y:S01]  /*1ab0*/  LEA R232, P0, R20.reuse, UR12, 0x1 ;  /* 0x0000000c14e87c11 */ /* 0x040fe2000f8008ff */
[----:B------:R-:W-:Y:S03]  /*1ac0*/  LDGSTS.E.BYPASS.LTC128B.128 [R237+0x7000], desc[UR18][R16.64] ;  /* 0x0700000010ed7fae */ /* 0x000fe6000b901d52 */
[----:B------:R-:W-:Y:S01]  /*1ad0*/  LEA.HI.X R231, R20, UR13, R231, 0x1, P0 ;  /* 0x0000000d14e77c11 */ /* 0x000fe200080f0ce7 */
[----:B------:R3:W-:Y:S01]  /*1ae0*/  LDGSTS.E.BYPASS.LTC128B.128 [R237+0xb000], desc[UR18][R16.64+0x80] ;  /* 0x0b00008010ed7fae */ /* 0x0007e2000b901d52 */
[----:B------:R-:W-:Y:S02]  /*1af0*/  IMAD.MOV.U32 R230, RZ, RZ, R232 ;  /* 0x000000ffffe67224 */ /* 0x000fe400078e00e8 */
[----:B--2---:R-:W-:Y:S01]  /*1b00*/  IMAD.SHL.U32 R12, R80, 0x40, RZ ;  /* 0x00000040500c7824 */ /* 0x004fe200078e00ff */
[----:B------:R-:W-:Y:S04]  /*1b10*/  LDGSTS.E.BYPASS.LTC128B.128 [R237+0x7800], desc[UR18][R14.64] ;  /* 0x078000000eed7fae */ /* 0x000fe8000b901d52 */
[----:B------:R2:W-:Y:S01]  /*1b20*/  LDGSTS.E.BYPASS.LTC128B.128 [R237+0xb800], desc[UR18][R14.64+0x80] ;  /* 0x0b8000800eed7fae */ /* 0x0005e2000b901d52 */
[----:B------:R-:W-:-:S03]  /*1b30*/  LOP3.LUT R12, R12, 0x1c0, RZ, 0xc0, !PT ;  /* 0x000001c00c0c7812 */ /* 0x000fc600078ec0ff */
[----:B------:R-:W0:Y:S01]  /*1b40*/  LDGDEPBAR ;  /* 0x00000000000079af */ /* 0x000e220000000000 */
[----:B-1----:R-:W-:Y:S02]  /*1b50*/  LOP3.LUT R10, R12, 0x8, R5, 0xf8, !PT ;  /* 0x000000080c0a7812 */ /* 0x002fe400078ef805 */
[----:B------:R-:W-:-:S04]  /*1b60*/  SHF.R.U32.HI R5, RZ, 0x3, R12 ;  /* 0x00000003ff057819 */ /* 0x000fc8000001160c */
[----:B------:R-:W-:Y:S02]  /*1b70*/  LOP3.LUT R5, R10, R5, RZ, 0x3c, !PT ;  /* 0x000000050a057212 */ /* 0x000fe400078e3cff */
[----:B------:R-:W-:Y:S02]  /*1b80*/  SHF.R.U32.HI R10, RZ, 0x3, R7 ;  /* 0x00000003ff0a7819 */ /* 0x000fe40000011607 */
[----:B---3--:R-:W-:Y:S01]  /*1b90*/  IADD3 R16, P0, R232, UR20, RZ ;  /* 0x00000014e8107c10 */ /* 0x008fe2000ff1e0ff */
[----:B------:R-:W-:Y:S01]  /*1ba0*/  IMAD R0, R2, 0x200, R5 ;  /* 0x0000020002007824 */ /* 0x000fe200078e0205 */
[----:B------:R-:W-:Y:S01]  /*1bb0*/  LOP3.LUT R2, R9, R10, RZ, 0x3c, !PT ;  /* 0x0000000a09027212 */ /* 0x000fe200078e3cff */
[----:B------:R-:W-:Y:S01]  /*1bc0*/  IMAD.SHL.U32 R5, R4, 0x40, RZ ;  /* 0x0000004004057824 */ /* 0x000fe200078e00ff */
[----:B------:R-:W-:Y:S01]  /*1bd0*/  IADD3.X R17, R231, UR11, RZ, P0, !PT ;  /* 0x0000000be7117c10 */ /* 0x000fe200087fe4ff */
[----:B------:R-:W-:Y:S01]  /*1be0*/  IMAD.MOV.U32 R4, RZ, RZ, 0x20 ;  /* 0x00000020ff047424 */ /* 0x000fe200078e00ff */
[----:B------:R-:W-:Y:S01]  /*1bf0*/  IADD3 R10, P0, R16, UR20, RZ ;  /* 0x00000014100a7c10 */ /* 0x000fe2000ff1e0ff */
[----:B------:R-:W-:-:S04]  /*1c00*/  DEPBAR.LE SB0, 0x0 ;  /* 0x000080000000791a */ /* 0x000fc80000000000 */
[----:B------:R-:W-:Y:S01]  /*1c10*/  BAR.SYNC.DEFER_BLOCKING 0x0 ;  /* 0x0000000000007b1d */ /* 0x000fe20000010000 */
[----:B------:R-:W-:Y:S02]  /*1c20*/  IADD3.X R11, R17, UR11, RZ, P0, !PT ;  /* 0x0000000b110b7c10 */ /* 0x000fe400087fe4ff */
[----:B------:R-:W-:Y:S02]  /*1c30*/  IADD3 R18, P0, R10, UR20, RZ ;  /* 0x000000140a127c10 */ /* 0x000fe4000ff1e0ff */
[----:B------:R-:W-:Y:S02]  /*1c40*/  LOP3.LUT R5, R5, 0xfffffe00, RZ, 0xc0, !PT ;  /* 0xfffffe0005057812 */ /* 0x000fe400078ec0ff */
[----:B------:R-:W-:Y:S02]  /*1c50*/  IADD3.X R19, R11, UR11, RZ, P0, !PT ;  /* 0x0000000b0b137c10 */ /* 0x000fe400087fe4ff */
[----:B--2---:R-:W-:Y:S01]  /*1c60*/  IADD3 R14, P0, R18, UR20, RZ ;  /* 0x00000014120e7c10 */ /* 0x004fe2000ff1e0ff */
[----:B------:R-:W-:Y:S01]  /*1c70*/  IMAD R7, R38, 0x400, R5 ;  /* 0x0000040026077824 */ /* 0x000fe200078e0205 */
[----:B------:R-:W-:Y:S01]  /*1c80*/  LEA R229, R0, UR4, 0x1 ;  /* 0x0000000400e57c11 */ /* 0x000fe2000f8e08ff */
[----:B------:R-:W-:Y:S01]  /*1c90*/  ULDC UR4, c[0x0][0x39c] ;  /* 0x0000e70000047ab9 */ /* 0x000fe20000000800 */
[----:B------:R-:W-:-:S02]  /*1ca0*/  IADD3.X R15, R19, UR11, RZ, P0, !PT ;  /* 0x0000000b130f7c10 */ /* 0x000fc400087fe4ff */
[----:B------:R-:W-:Y:S01]  /*1cb0*/  IADD3 R12, P0, R14, UR20, RZ ;  /* 0x000000140e0c7c10 */ /* 0x000fe2000ff1e0ff */
[----:B------:R-:W-:Y:S01]  /*1cc0*/  VIADD R227, R229, 0x20 ;  /* 0x00000020e5e37836 */ /* 0x000fe20000000000 */
[----:B------:R-:W-:Y:S02]  /*1cd0*/  SEL R4, R4, 0xffffffe0, !P1 ;  /* 0xffffffe004047807 */ /* 0x000fe40004800000 */
[----:B------:R-:W-:Y:S02]  /*1ce0*/  IADD3.X R13, R15, UR11, RZ, P0, !PT ;  /* 0x0000000b0f0d7c10 */ /* 0x000fe400087fe4ff */
[----:B------:R-:W-:Y:S02]  /*1cf0*/  LOP3.LUT P1, RZ, R3, 0x4, RZ, 0xc0, !PT ;  /* 0x0000000403ff7812 */ /* 0x000fe4000782c0ff */
[----:B------:R-:W-:Y:S01]  /*1d00*/  LOP3.LUT R223, R2, R5, RZ, 0xfc, !PT ;  /* 0x0000000502df7212 */ /* 0x000fe200078efcff */
        /* <DEDUP_REMOVED lines=10> */
[----:B------:R3:W-:Y:S01]  /*1db0*/  LDGSTS.E.BYPASS.LTC128B.128 [R237+0x11800], desc[UR18][R18.64+0x80] ;  /* 0x1180008012ed7fae */ /* 0x0007e2000b901d52 */
[----:B-1----:R-:W-:-:S03]  /*1dc0*/  IMAD.IADD R230, R7, 0x1, R2 ;  /* 0x0000000107e67824 */ /* 0x002fc600078e0202 */
[----:B------:R-:W-:Y:S01]  /*1dd0*/  LDGSTS.E.BYPASS.LTC128B.128 [R237+0xe000], desc[UR18][R14.64] ;  /* 0x0e0000000eed7fae */ /* 0x000fe2000b901d52 */
[----:B------:R-:W-:Y:S01]  /*1de0*/  LEA R7, R0, UR5, 0x1 ;  /* 0x0000000500077c11 */ /* 0x000fe2000f8e08ff */
[----:B------:R-:W-:Y:S02]  /*1df0*/  IMAD.MOV.U32 R0, RZ, RZ, 0x40 ;  /* 0x00000040ff007424 */ /* 0x000fe400078e00ff */
[----:B------:R-:W-:Y:S01]  /*1e00*/  LDGSTS.E.BYPASS.LTC128B.128 [R237+0x12000], desc[UR18][R14.64+0x80] ;  /* 0x120000800eed7fae */ /* 0x000fe2000b901d52 */
[----:B------:R-:W-:Y:S02]  /*1e10*/  LEA R230, R230, UR5, 0x1 ;  /* 0x00000005e6e67c11 */ /* 0x000fe4000f8e08ff */
[----:B------:R-:W-:Y:S01]  /*1e20*/  SEL R3, R0, 0xffffffc0, !P1 ;  /* 0xffffffc000037807 */ /* 0x000fe20004800000 */
[----:B------:R-:W-:Y:S02]  /*1e30*/  LDGSTS.E.BYPASS.LTC128B.128 [R237+0xe800], desc[UR18][R12.64] ;  /* 0x0e8000000ced7fae */ /* 0x000fe4000b901d52 */
[----:B------:R-:W-:-:S02]  /*1e40*/  IMAD.IADD R228, R230, 0x1, R4 ;  /* 0x00000001e6e47824 */ /* 0x000fc400078e0204 */
[----:B------:R-:W-:Y:S01]  /*1e50*/  LDGSTS.E.BYPASS.LTC128B.128 [R237+0x12800], desc[UR18][R12.64+0x80] ;  /* 0x128000800ced7fae */ /* 0x000fe2000b901d52 */
[--C-:B------:R-:W-:Y:S01]  /*1e60*/  IMAD.IADD R226, R230, 0x1, R3.reuse ;  /* 0x00000001e6e27824 */ /* 0x100fe200078e0203 */
[----:B--2---:R-:W-:Y:S01]  /*1e70*/  IADD3 R10, P0, R12, UR20, RZ ;  /* 0x000000140c0a7c10 */ /* 0x004fe2000ff1e0ff */
[----:B------:R-:W-:-:S03]  /*1e80*/  IMAD.IADD R224, R228, 0x1, R3 ;  /* 0x00000001e4e07824 */ /* 0x000fc600078e0203 */
[----:B------:R-:W-:Y:S02]  /*1e90*/  IADD3.X R11, R13, UR11, RZ, P0, !PT ;  /* 0x0000000b0d0b7c10 */ /* 0x000fe400087fe4ff */
[----:B------:R-:W-:-:S03]  /*1ea0*/  IADD3 R8, P0, R10, UR20, RZ ;  /* 0x000000140a087c10 */ /* 0x000fc6000ff1e0ff */
[----:B------:R-:W-:Y:S01]  /*1eb0*/  LDGSTS.E.BYPASS.LTC128B.128 [R237+0xf000], desc[UR18][R10.64] ;  /* 0x0f0000000aed7fae */ /* 0x000fe2000b901d52 */
[----:B------:R-:W-:Y:S02]  /*1ec0*/  IADD3.X R9, R11, UR11, RZ, P0, !PT ;  /* 0x0000000b0b097c10 */ /* 0x000fe400087fe4ff */
[C---:B------:R-:W-:Y:S01]  /*1ed0*/  LOP3.LUT P0, RZ, R80.reuse, 0x2, RZ, 0xc0, !PT ;  /* 0x0000000250ff7812 */ /* 0x040fe2000780c0ff */
[----:B------:R-:W-:Y:S04]  /*1ee0*/  LDGSTS.E.BYPASS.LTC128B.128 [R237+0x13000], desc[UR18][R10.64+0x80] ;  /* 0x130000800aed7fae */ /* 0x000fe8000b901d52 */
[----:B------:R-:W-:Y:S04]  /*1ef0*/  LDGSTS.E.BYPASS.LTC128B.128 [R237+0xf800], desc[UR18][R8.64] ;  /* 0x0f80000008ed7fae */ /* 0x000fe8000b901d52 */
[----:B------:R1:W-:Y:S04]  /*1f00*/  LDGSTS.E.BYPASS.LTC128B.128 [R237+0x13800], desc[UR18][R8.64+0x80] ;  /* 0x1380008008ed7fae */ /* 0x0003e8000b901d52 */
[----:B------:R-:W-:Y:S01]  /*1f10*/  LDSM.16.M88.4 R92, [R230] ;  /* 0x00000000e65c783b */ /* 0x000fe20000000200 */
[----:B------:R-:W-:Y:S01]  /*1f20*/  @P0 VIADD R227, R229, 0xffffffe0 ;  /* 0xffffffe0e5e30836 */ /* 0x000fe20000000000 */
[----:B------:R-:W-:-:S02]  /*1f30*/  LOP3.LUT P0, RZ, R80, 0x4, RZ, 0xc0, !PT ;  /* 0x0000000450ff7812 */ /* 0x000fc4000780c0ff */
[----:B------:R-:W2:Y:S01]  /*1f40*/  LDSM.16.M88.4 R60, [R7+0x4000] ;  /* 0x00400000073c783b */ /* 0x000ea20000000200 */
[C---:B------:R-:W-:Y:S01]  /*1f50*/  VIADD R219, R227.reuse, 0x800 ;  /* 0x00000800e3db7836 */ /* 0x040fe20000000000 */
[----:B------:R-:W-:Y:S01]  /*1f60*/  SEL R0, R0, 0xffffffc0, !P0 ;  /* 0xffffffc000007807 */ /* 0x000fe20004000000 */
[C---:B------:R-:W-:Y:S01]  /*1f70*/  VIADD R218, R227.reuse, 0x1000 ;  /* 0x00001000e3da7836 */ /* 0x040fe20000000000 */
[----:B------:R-:W4:Y:S01]  /*1f80*/  LDSM.16.M88.4 R44, [R7+0x5000] ;  /* 0x00500000072c783b */ /* 0x000f220000000200 */
[----:B------:R-:W-:Y:S02]  /*1f90*/  VIADD R217, R227, 0x1800 ;  /* 0x00001800e3d97836 */ /* 0x000fe40000000000 */
[----:B------:R-:W-:Y:S01]  /*1fa0*/  IMAD.IADD R225, R229, 0x1, R0 ;  /* 0x00000001e5e17824 */ /* 0x000fe200078e0200 */
[----:B------:R-:W5:Y:S01]  /*1fb0*/  LDSM.16.M88.4 R52, [R7+0x4800] ;  /* 0x004800000734783b */ /* 0x000f620000000200 */
[----:B------:R-:W-:Y:S02]  /*1fc0*/  IMAD.IADD R212, R0, 0x1, R227 ;  /* 0x0000000100d47824 */ /* 0x000fe400078e02e3 */
[C---:B------:R-:W-:Y:S01]  /*1fd0*/  VIADD R216, R227.reuse, 0x2000 ;  /* 0x00002000e3d87836 */ /* 0x040fe20000000000 */
[----:B------:R-:W5:Y:S01]  /*1fe0*/  LDSM.16.M88.4 R32, [R7+0x5800] ;  /* 0x005800000720783b */ /* 0x000f620000000200 */
[----:B------:R-:W-:-:S02]  /*1ff0*/  VIADD R215, R227, 0x2800 ;  /* 0x00002800e3d77836 */ /* 0x000fc40000000000 */
[C---:B------:R-:W-:Y:S01]  /*2000*/  VIADD R214, R227.reuse, 0x3000 ;  /* 0x00003000e3d67836 */ /* 0x040fe20000000000 */
[----:B------:R-:W5:Y:S01]  /*2010*/  LDSM.16.M88.4 R24, [R7+0x6000] ;  /* 0x006000000718783b */ /* 0x000f620000000200 */
[C---:B------:R-:W-:Y:S02]  /*2020*/  VIADD R213, R227.reuse, 0x3800 ;  /* 0x00003800e3d57836 */ /* 0x040fe40000000000 */
[C---:B------:R-:W-:Y:S01]  /*2030*/  VIADD R211, R227.reuse, 0x4000 ;  /* 0x00004000e3d37836 */ /* 0x040fe20000000000 */
[----:B---3--:R-:W3:Y:S01]  /*2040*/  LDSM.16.M88.4 R16, [R7+0x6800] ;  /* 0x006800000710783b */ /* 0x008ee20000000200 */
[C---:B------:R-:W-:Y:S02]  /*2050*/  VIADD R210, R227.reuse, 0x4800 ;  /* 0x00004800e3d27836 */ /* 0x040fe40000000000 */
[C---:B------:R-:W-:Y:S01]  /*2060*/  VIADD R209, R227.reuse, 0x5000 ;  /* 0x00005000e3d17836 */ /* 0x040fe20000000000 */
[----:B------:R-:W3:Y:S01]  /*2070*/  LDSM.16.M88.4 R108, [R7+0x7000] ;  /* 0x00700000076c783b */ /* 0x000ee20000000200 */
[----:B------:R-:W-:-:S02]  /*2080*/  VIADD R208, R227, 0x5800 ;  /* 0x00005800e3d07836 */ /* 0x000fc40000000000 */
[C---:B------:R-:W-:Y:S01]  /*2090*/  VIADD R207, R227.reuse, 0x6000 ;  /* 0x00006000e3cf7836 */ /* 0x040fe20000000000 */
[----:B-1----:R-:W1:Y:S01]  /*20a0*/  LDSM.16.M88.4 R8, [R7+0x7800] ;  /* 0x007800000708783b */ /* 0x002e620000000200 */
[C---:B------:R-:W-:Y:S02]  /*20b0*/  VIADD R206, R227.reuse, 0x6800 ;  /* 0x00006800e3ce7836 */ /* 0x040fe40000000000 */
[C---:B------:R-:W-:Y:S01]  /*20c0*/  VIADD R205, R227.reuse, 0x7000 ;  /* 0x00007000e3cd7836 */ /* 0x040fe20000000000 */
[----:B------:R-:W-:Y:S01]  /*20d0*/  LDSM.16.M88.4 R96, [R228] ;  /* 0x00000000e460783b */ /* 0x000fe20000000200 */
[----:B------:R-:W-:-:S03]  /*20e0*/  VIADD R204, R227, 0x7800 ;  /* 0x00007800e3cc7836 */ /* 0x000fc60000000000 */
[----:B------:R-:W1:Y:S04]  /*20f0*/  LDSM.16.M88.4 R76, [R227] ;  /* 0x00000000e34c783b */ /* 0x000e680000000200 */
[----:B------:R-:W1:Y:S01]  /*2100*/  LDSM.16.M88.4 R68, [R227+0x1000] ;  /* 0x00100000e344783b */ /* 0x000e620000000200 */
[C---:B--2---:R-:W-:Y:S03]  /*2110*/  HMMA.16816.F32.BF16 R64, R92.reuse, R60, RZ ;  /* 0x0000003c5c40723c */ /* 0x044fe600000418ff */
[----:B------:R-:W2:Y:S03]  /*2120*/  LDSM.16.M88.4 R72, [R227+0x800] ;  /* 0x00080000e348783b */ /* 0x000ea60000000200 */
[C---:B------:R-:W-:Y:S01]  /*2130*/  HMMA.16816.F32.BF16 R60, R92.reuse, R62, RZ ;  /* 0x0000003e5c3c723c */ /* 0x040fe200000418ff */
[----:B------:R-:W2:Y:S04]  /*2140*/  LDSM.16.M88.4 R112, [R227+0x2000] ;  /* 0x00200000e370783b */ /* 0x000ea80000000200 */
[----:B------:R-:W2:Y:S01]  /*2150*/  LDSM.16.M88.4 R116, [R227+0x1800] ;  /* 0x00180000e374783b */ /* 0x000ea20000000200 */
[C---:B----4-:R-:W-:Y:S03]  /*2160*/  HMMA.16816.F32.BF16 R48, R92.reuse, R44, RZ ;  /* 0x0000002c5c30723c */ /* 0x050fe600000418ff */
[----:B------:R-:W4:Y:S03]  /*2170*/  LDSM.16.M88.4 R100, [R227+0x2800] ;  /* 0x00280000e364783b */ /* 0x000f260000000200 */
[C---:B------:R-:W-:Y:S01]  /*2180*/  HMMA.16816.F32.BF16 R44, R92.reuse, R46, RZ ;  /* 0x0000002e5c2c723c */ /* 0x040fe200000418ff */
[----:B------:R-:W-:Y:S04]  /*2190*/  LDSM.16.M88.4 R124, [R227+0x3800] ;  /* 0x00380000e37c783b */ /* 0x000fe80000000200 */
[----:B------:R-:W-:Y:S01]  /*21a0*/  LDSM.16.M88.4 R88, [R226] ;  /* 0x00000000e258783b */ /* 0x000fe20000000200 */
[C---:B-----5:R-:W-:Y:S03]  /*21b0*/  HMMA.16816.F32.BF16 R56, R92.reuse, R52, RZ ;  /* 0x000000345c38723c */ /* 0x060fe600000418ff */
[----:B------:R-:W-:Y:S03]  /*21c0*/  LDSM.16.M88.4 R84, [R225] ;  /* 0x00000000e154783b */ /* 0x000fe60000000200 */
[C---:B------:R-:W-:Y:S01]  /*21d0*/  HMMA.16816.F32.BF16 R40, R92.reuse, R32, RZ ;  /* 0x000000205c28723c */ /* 0x040fe200000418ff */
[----:B------:R-:W-:Y:S04]  /*21e0*/  LDSM.16.M88.4 R80, [R225+0x800] ;  /* 0x00080000e150783b */ /* 0x000fe80000000200 */
[----:B------:R-:W-:Y:S01]  /*21f0*/  LDSM.16.M88.4 R120, [R225+0x2800] ;  /* 0x00280000e178783b */ /* 0x000fe20000000200 */
[C---:B------:R-:W-:Y:S03]  /*2200*/  HMMA.16816.F32.BF16 R28, R92.reuse, R24, RZ ;  /* 0x000000185c1c723c */ /* 0x040fe600000418ff */
[----:B------:R-:W0:Y:S03]  /*2210*/  LDGDEPBAR ;  /* 0x00000000000079af */ /* 0x000e260000000000 */
[C---:B---3--:R-:W-:Y:S06]  /*2220*/  HMMA.16816.F32.BF16 R20, R92.reuse, R16, RZ ;  /* 0x000000105c14723c */ /* 0x048fec00000418ff */
[C---:B------:R-:W-:Y:S06]  /*2230*/  HMMA.16816.F32.BF16 R12, R92.reuse, R108, RZ ;  /* 0x0000006c5c0c723c */ /* 0x040fec00000418ff */
[C---:B------:R-:W-:Y:S06]  /*2240*/  HMMA.16816.F32.BF16 R52, R92.reuse, R54, RZ ;  /* 0x000000365c34723c */ /* 0x040fec00000418ff */
[C---:B------:R-:W-:Y:S06]  /*2250*/  HMMA.16816.F32.BF16 R32, R92.reuse, R34, RZ ;  /* 0x000000225c20723c */ /* 0x040fec00000418ff */
[C---:B------:R-:W-:Y:S06]  /*2260*/  HMMA.16816.F32.BF16 R24, R92.reuse, R26, RZ ;  /* 0x0000001a5c18723c */ /* 0x040fec00000418ff */
[C---:B------:R-:W-:Y:S06]  /*2270*/  HMMA.16816.F32.BF16 R16, R92.reuse, R18, RZ ;  /* 0x000000125c10723c */ /* 0x040fec00000418ff */
[C---:B------:R-:W-:Y:S06]  /*2280*/  HMMA.16816.F32.BF16 R108, R92.reuse, R110, RZ ;  /* 0x0000006e5c6c723c */ /* 0x040fec00000418ff */
[C---:B-1----:R-:W-:Y:S06]  /*2290*/  HMMA.16816.F32.BF16 R104, R92.reuse, R8, RZ ;  /* 0x000000085c68723c */ /* 0x042fec00000418ff */
[----:B------:R-:W-:Y:S01]  /*22a0*/  HMMA.16816.F32.BF16 R92, R92, R10, RZ ;  /* 0x0000000a5c5c723c */ /* 0x000fe200000418ff */
[----:B------:R-:W1:Y:S05]  /*22b0*/  LDSM.16.M88.4 R8, [R227+0x3000] ;  /* 0x00300000e308783b */ /* 0x000e6a0000000200 */
[C---:B------:R-:W-:Y:S06]  /*22c0*/  HMMA.16816.F32.BF16 R64, R96.reuse, R76, R64 ;  /* 0x0000004c6040723c */ /* 0x040fec0000041840 */
[C---:B------:R-:W-:Y:S01]  /*22d0*/  HMMA.16816.F32.BF16 R60, R96.reuse, R78, R60 ;  /* 0x0000004e603c723c */ /* 0x040fe2000004183c */
[----:B------:R-:W3:Y:S05]  /*22e0*/  LDSM.16.M88.4 R76, [R225+0x1000] ;  /* 0x00100000e14c783b */ /* 0x000eea0000000200 */
        /* <DEDUP_REMOVED lines=12> */
[C---:B----4-:R-:W-:Y:S06]  /*23b0*/  HMMA.16816.F32.BF16 R20, R96.reuse, R100, R20 ;  /* 0x000000646014723c */ /* 0x050fec0000041814 */
[C---:B------:R-:W-:Y:S01]  /*23c0*/  HMMA.16816.F32.BF16 R16, R96.reuse, R102, R16 ;  /* 0x000000666010723c */ /* 0x040fe20000041810 */
[----:B------:R-:W-:Y:S05]  /*23d0*/  LDSM.16.M88.4 R100, [R212] ;  /* 0x00000000d464783b */ /* 0x000fea0000000200 */
[C---:B-1----:R-:W-:Y:S06]  /*23e0*/  HMMA.16816.F32.BF16 R12, R96.reuse, R8, R12 ;  /* 0x00000008600c723c */ /* 0x042fec000004180c */
[C---:B------:R-:W-:Y:S01]  /*23f0*/  HMMA.16816.F32.BF16 R108, R96.reuse, R10, R108 ;  /* 0x0000000a606c723c */ /* 0x040fe2000004186c */
[----:B------:R-:W1:Y:S05]  /*2400*/  LDSM.16.M88.4 R8, [R224] ;  /* 0x00000000e008783b */ /* 0x000e6a0000000200 */
[C---:B------:R-:W-:Y:S06]  /*2410*/  HMMA.16816.F32.BF16 R104, R96.reuse, R124, R104 ;  /* 0x0000007c6068723c */ /* 0x040fec0000041868 */
[----:B------:R-:W-:Y:S01]  /*2420*/  HMMA.16816.F32.BF16 R92, R96, R126, R92 ;  /* 0x0000007e605c723c */ /* 0x000fe2000004185c */
[----:B------:R-:W-:Y:S05]  /*2430*/  LDSM.16.M88.4 R96, [R227+0x4000] ;  /* 0x00400000e360783b */ /* 0x000fea0000000200 */
[C---:B------:R-:W-:Y:S06]  /*2440*/  HMMA.16816.F32.BF16 R64, R88.reuse, R84, R64 ;  /* 0x000000545840723c */ /* 0x040fec0000041840 */
[C---:B------:R-:W-:Y:S01]  /*2450*/  HMMA.16816.F32.BF16 R60, R88.reuse, R86, R60 ;  /* 0x00000056583c723c */ /* 0x040fe2000004183c */
[----:B------:R-:W-:Y:S05]  /*2460*/  LDSM.16.M88.4 R84, [R228+0x2000] ;  /* 0x00200000e454783b */ /* 0x000fea0000000200 */
[C---:B---3--:R-:W-:Y:S06]  /*2470*/  HMMA.16816.F32.BF16 R48, R88.reuse, R76, R48 ;  /* 0x0000004c5830723c */ /* 0x048fec0000041830 */
[C---:B------:R-:W-:Y:S06]  /*2480*/  HMMA.16816.F32.BF16 R44, R88.reuse, R78, R44 ;  /* 0x0000004e582c723c */ /* 0x040fec000004182c */
[C---:B-----5:R-:W-:Y:S01]  /*2490*/  HMMA.16816.F32.BF16 R76, R88.reuse, R68, R28 ;  /* 0x00000044584c723c */ /* 0x060fe2000004181c */
[----:B------:R-:W-:Y:S05]  /*24a0*/  LDSM.16.M88.4 R28, [R230+0x2000] ;  /* 0x00200000e61c783b */ /* 0x000fea0000000200 */
[C---:B------:R-:W-:Y:S01]  /*24b0*/  HMMA.16816.F32.BF16 R24, R88.reuse, R70, R24 ;  /* 0x000000465818723c */ /* 0x040fe20000041818 */
[----:B------:R-:W3:Y:S05]  /*24c0*/  LDSM.16.M88.4 R68, [R212+0x1000] ;  /* 0x00100000d444783b */ /* 0x000eea0000000200 */
[C---:B--2---:R-:W-:Y:S06]  /*24d0*/  HMMA.16816.F32.BF16 R40, R88.reuse, R72, R40 ;  /* 0x000000485828723c */ /* 0x044fec0000041828 */
[C---:B------:R-:W-:Y:S01]  /*24e0*/  HMMA.16816.F32.BF16 R32, R88.reuse, R74, R32 ;  /* 0x0000004a5820723c */ /* 0x040fe20000041820 */
[----:B------:R-:W2:Y:S05]  /*24f0*/  LDSM.16.M88.4 R72, [R7+0x8000] ;  /* 0x008000000748783b */ /* 0x000eaa0000000200 */
[C---:B------:R-:W-:Y:S06]  /*2500*/  HMMA.16816.F32.BF16 R56, R88.reuse, R80, R56 ;  /* 0x000000505838723c */ /* 0x040fec0000041838 */
[C---:B------:R-:W-:Y:S01]  /*2510*/  HMMA.16816.F32.BF16 R52, R88.reuse, R82, R52 ;  /* 0x000000525834723c */ /* 0x040fe20000041834 */
[----:B------:R-:W4:Y:S05]  /*2520*/  LDSM.16.M88.4 R80, [R212+0x800] ;  /* 0x00080000d450783b */ /* 0x000f2a0000000200 */
[C---:B------:R-:W-:Y:S06]  /*2530*/  HMMA.16816.F32.BF16 R20, R88.reuse, R120, R20 ;  /* 0x000000785814723c */ /* 0x040fec0000041814 */
[C---:B------:R-:W-:Y:S01]  /*2540*/  HMMA.16816.F32.BF16 R16, R88.reuse, R122, R16 ;  /* 0x0000007a5810723c */ /* 0x040fe20000041810 */
[----:B------:R-:W-:Y:S05]  /*2550*/  LDSM.16.M88.4 R120, [R212+0x2800] ;  /* 0x00280000d478783b */ /* 0x000fea0000000200 */
[C---:B------:R-:W-:Y:S06]  /*2560*/  HMMA.16816.F32.BF16 R12, R88.reuse, R116, R12 ;  /* 0x00000074580c723c */ /* 0x040fec000004180c */
[----:B------:R-:W-:Y:S06]  /*2570*/  HMMA.16816.F32.BF16 R108, R88, R118, R108 ;  /* 0x00000076586c723c */ /* 0x000fec000004186c */
[----:B-1----:R-:W-:Y:S06]  /*2580*/  HMMA.16816.F32.BF16 R64, R8, R100, R64 ;  /* 0x000000640840723c */ /* 0x002fec0000041840 */
[C---:B------:R-:W-:Y:S06]  /*2590*/  HMMA.16816.F32.BF16 R104, R88.reuse, R112, R104 ;  /* 0x000000705868723c */ /* 0x040fec0000041868 */
[----:B------:R-:W-:Y:S01]  /*25a0*/  HMMA.16816.F32.BF16 R92, R88, R114, R92 ;  /* 0x00000072585c723c */ /* 0x000fe2000004185c */
[----:B------:R-:W1:Y:S04]  /*25b0*/  LDSM.16.M88.4 R88, [R212+0x1800] ;  /* 0x00180000d458783b */ /* 0x000e680000000200 */
[----:B------:R-:W-:Y:S01]  /*25c0*/  LDSM.16.M88.4 R112, [R212+0x4000] ;  /* 0x00400000d470783b */ /* 0x000fe20000000200 */
[C---:B------:R-:W-:Y:S06]  /*25d0*/  HMMA.16816.F32.BF16 R60, R8.reuse, R102, R60 ;  /* 0x00000066083c723c */ /* 0x040fec000004183c */
[C---:B---3--:R-:W-:Y:S01]  /*25e0*/  HMMA.16816.F32.BF16 R100, R8.reuse, R68, R48 ;  /* 0x000000440864723c */ /* 0x048fe20000041830 */
[----:B------:R-:W-:Y:S05]  /*25f0*/  LDSM.16.M88.4 R48, [R226+0x2000] ;  /* 0x00200000e230783b */ /* 0x000fea0000000200 */
[----:B------:R-:W-:Y:S01]  /*2600*/  HMMA.16816.F32.BF16 R44, R8, R70, R44 ;  /* 0x00000046082c723c */ /* 0x000fe2000004182c */
[----:B------:R-:W3:Y:S05]  /*2610*/  LDSM.16.M88.4 R68, [R7+0x8800] ;  /* 0x008800000744783b */ /* 0x000eea0000000200 */
[C---:B--2---:R-:W-:Y:S06]  /*2620*/  HMMA.16816.F32.BF16 R64, R28.reuse, R72, R64 ;  /* 0x000000481c40723c */ /* 0x044fec0000041840 */
[----:B------:R-:W-:Y:S01]  /*2630*/  HMMA.16816.F32.BF16 R60, R28, R74, R60 ;  /* 0x0000004a1c3c723c */ /* 0x000fe2000004183c */
[----:B------:R-:W2:Y:S05]  /*2640*/  LDSM.16.M88.4 R72, [R212+0x2000] ;  /* 0x00200000d448783b */ /* 0x000eaa0000000200 */
[C---:B----4-:R-:W-:Y:S06]  /*2650*/  HMMA.16816.F32.BF16 R52, R8.reuse, R82, R52 ;  /* 0x000000520834723c */ /* 0x050fec0000041834 */
[C---:B------:R-:W-:Y:S01]  /*2660*/  HMMA.16816.F32.BF16 R56, R8.reuse, R80, R56 ;  /* 0x000000500838723c */ /* 0x040fe20000041838 */
[----:B------:R-:W-:Y:S05]  /*2670*/  LDSM.16.M88.4 R80, [R225+0x4000] ;  /* 0x00400000e150783b */ /* 0x000fea0000000200 */
[C---:B-1----:R-:W-:Y:S01]  /*2680*/  HMMA.16816.F32.BF16 R116, R8.reuse, R88, R40 ;  /* 0x000000580874723c */ /* 0x042fe20000041828 */
[----:B------:R-:W-:Y:S05]  /*2690*/  LDSM.16.M88.4 R40, [R224+0x2000] ;  /* 0x00200000e028783b */ /* 0x000fea0000000200 */
[----:B------:R-:W-:Y:S01]  /*26a0*/  HMMA.16816.F32.BF16 R88, R8, R90, R32 ;  /* 0x0000005a0858723c */ /* 0x000fe20000041820 */
[----:B------:R-:W1:Y:S05]  /*26b0*/  LDSM.16.M88.4 R32, [R227+0x4800] ;  /* 0x00480000e320783b */ /* 0x000e6a0000000200 */
[C---:B---3--:R-:W-:Y:S06]  /*26c0*/  HMMA.16816.F32.BF16 R52, R28.reuse, R70, R52 ;  /* 0x000000461c34723c */ /* 0x048fec0000041834 */
[----:B------:R-:W-:Y:S01]  /*26d0*/  HMMA.16816.F32.BF16 R56, R28, R68, R56 ;  /* 0x000000441c38723c */ /* 0x000fe20000041838 */
[----:B------:R-:W-:Y:S05]  /*26e0*/  LDSM.16.M88.4 R68, [R227+0x5000] ;  /* 0x00500000e344783b */ /* 0x000fea0000000200 */
[----:B--2---:R-:W-:Y:S06]  /*26f0*/  HMMA.16816.F32.BF16 R76, R8, R72, R76 ;  /* 0x00000048084c723c */ /* 0x004fec000004184c */
[C---:B------:R-:W-:Y:S06]  /*2700*/  HMMA.16816.F32.BF16 R64, R84.reuse, R96, R64 ;  /* 0x000000605440723c */ /* 0x040fec0000041840 */
[----:B------:R-:W-:Y:S01]  /*2710*/  HMMA.16816.F32.BF16 R60, R84, R98, R60 ;  /* 0x00000062543c723c */ /* 0x000fe2000004183c */
[----:B------:R-:W2:Y:S05]  /*2720*/  LDSM.16.M88.4 R96, [R7+0x9000] ;  /* 0x009000000760783b */ /* 0x000eaa0000000200 */
[----:B------:R-:W-:Y:S01]  /*2730*/  HMMA.16816.F32.BF16 R72, R8, R74, R24 ;  /* 0x0000004a0848723c */ /* 0x000fe20000041818 */
[----:B------:R-:W3:Y:S05]  /*2740*/  LDSM.16.M88.4 R24, [R225+0x4800] ;  /* 0x00480000e118783b */ /* 0x000eea0000000200 */
[C---:B-1----:R-:W-:Y:S06]  /*2750*/  HMMA.16816.F32.BF16 R52, R84.reuse, R34, R52 ;  /* 0x000000225434723c */ /* 0x042fec0000041834 */
[----:B------:R-:W-:Y:S01]  /*2760*/  HMMA.16816.F32.BF16 R56, R84, R32, R56 ;  /* 0x000000205438723c */ /* 0x000fe20000041838 */
[----:B------:R-:W1:Y:S05]  /*2770*/  LDSM.16.M88.4 R32, [R7+0x9800] ;  /* 0x009800000720783b */ /* 0x000e6a0000000200 */
[C---:B------:R-:W-:Y:S06]  /*2780*/  HMMA.16816.F32.BF16 R64, R48.reuse, R80, R64 ;  /* 0x000000503040723c */ /* 0x040fec0000041840 */
[----:B------:R-:W-:Y:S01]  /*2790*/  HMMA.16816.F32.BF16 R60, R48, R82, R60 ;  /* 0x00000052303c723c */ /* 0x000fe2000004183c */
[----:B------:R-:W4:Y:S05]  /*27a0*/  LDSM.16.M88.4 R80, [R212+0x4800] ;  /* 0x00480000d450783b */ /* 0x000f2a0000000200 */
[----:B------:R-:W-:Y:S06]  /*27b0*/  HMMA.16816.F32.BF16 R20, R8, R120, R20 ;  /* 0x000000780814723c */ /* 0x000fec0000041814 */
[----:B--2---:R-:W-:Y:S06]  /*27c0*/  HMMA.16816.F32.BF16 R100, R28, R96, R100 ;  /* 0x000000601c64723c */ /* 0x004fec0000041864 */
[----:B---3--:R-:W-:Y:S06]  /*27d0*/  HMMA.16816.F32.BF16 R52, R48, R26, R52 ;  /* 0x0000001a3034723c */ /* 0x008fec0000041834 */
[----:B------:R-:W-:Y:S01]  /*27e0*/  HMMA.16816.F32.BF16 R44, R28, R98, R44 ;  /* 0x000000621c2c723c */ /* 0x000fe2000004182c */
[----:B------:R-:W-:Y:S05]  /*27f0*/  LDSM.16.M88.4 R96, [R212+0x3000] ;  /* 0x00300000d460783b */ /* 0x000fea0000000200 */
[C---:B------:R-:W-:Y:S06]  /*2800*/  HMMA.16816.F32.BF16 R64, R40.reuse, R112, R64 ;  /* 0x000000702840723c */ /* 0x040fec0000041840 */
[----:B------:R-:W-:Y:S01]  /*2810*/  HMMA.16816.F32.BF16 R60, R40, R114, R60 ;  /* 0x00000072283c723c */ /* 0x000fe2000004183c */
[----:B------:R-:W2:Y:S05]  /*2820*/  LDSM.16.M88.4 R112, [R225+0x5000] ;  /* 0x00500000e170783b */ /* 0x000eaa0000000200 */
[C---:B-1----:R-:W-:Y:S06]  /*2830*/  HMMA.16816.F32.BF16 R116, R28.reuse, R32, R116 ;  /* 0x000000201c74723c */ /* 0x042fec0000041874 */
[----:B------:R-:W-:Y:S01]  /*2840*/  HMMA.16816.F32.BF16 R88, R28, R34, R88 ;  /* 0x000000221c58723c */ /* 0x000fe20000041858 */
[----:B------:R-:W1:Y:S05]  /*2850*/  LDSM.16.M88.4 R32, [R7+0xa000] ;  /* 0x00a000000720783b */ /* 0x000e6a0000000200 */
[----:B----4-:R-:W-:Y:S01]  /*2860*/  HMMA.16816.F32.BF16 R52, R40, R82, R52 ;  /* 0x000000522834723c */ /* 0x010fe20000041834 */
[----:B------:R-:W-:Y:S01]  /*2870*/  FMUL.FTZ R65, R65, UR4 ;  /* 0x0000000441417c20 */ /* 0x000fe20008410000 */
[----:B------:R-:W-:Y:S01]  /*2880*/  FMUL.FTZ R66, R66, UR4 ;  /* 0x0000000442427c20 */ /* 0x000fe20008410000 */
[----:B------:R-:W-:Y:S01]  /*2890*/  FMUL.FTZ R67, R67, UR4 ;  /* 0x0000000443437c20 */ /* 0x000fe20008410000 */
[----:B------:R-:W-:Y:S01]  /*28a0*/  FMUL.FTZ R0, R64, UR4 ;  /* 0x0000000440007c20 */ /* 0x000fe20008410000 */
[----:B------:R-:W3:Y:S01]  /*28b0*/  MUFU.TANH R120, R65 ;  /* 0x0000004100787308 */ /* 0x000ee20000002400 */
[----:B------:R-:W-:Y:S01]  /*28c0*/  HMMA.16816.F32.BF16 R56, R48, R24, R56 ;  /* 0x000000183038723c */ /* 0x000fe20000041838 */
[----:B------:R-:W4:Y:S01]  /*28d0*/  LDSM.16.M88.4 R24, [R227+0x5800] ;  /* 0x00580000e318783b */ /* 0x000f220000000200 */
[----:B------:R-:W-:Y:S01]  /*28e0*/  FMUL.FTZ R60, R60, UR4 ;  /* 0x000000043c3c7c20 */ /* 0x000fe20008410000 */
[----:B------:R-:W-:-:S03]  /*28f0*/  FMUL.FTZ R61, R61, UR4 ;  /* 0x000000043d3d7c20 */ /* 0x000fc60008410000 */
[C---:B------:R-:W-:Y:S01]  /*2900*/  HMMA.16816.F32.BF16 R100, R84.reuse, R68, R100 ;  /* 0x000000445464723c */ /* 0x040fe20000041864 */
[----:B------:R-:W-:Y:S05]  /*2910*/  MUFU.TANH R121, R66 ;  /* 0x0000004200797308 */ /* 0x000fea0000002400 */
[----:B------:R-:W-:Y:S01]  /*2920*/  HMMA.16816.F32.BF16 R68, R84, R70, R44 ;  /* 0x000000465444723c */ /* 0x000fe2000004182c */
[----:B------:R-:W5:Y:S02]  /*2930*/  LDSM.16.M88.4 R44, [R212+0x5000] ;  /* 0x00500000d42c783b */ /* 0x000f640000000200 */
[----:B------:R-:W-:Y:S03]  /*2940*/  MUFU.TANH R0, R0 ;  /* 0x0000000000007308 */ /* 0x000fe60000002400 */
[----:B------:R-:W-:Y:S01]  /*2950*/  HMMA.16816.F32.BF16 R16, R8, R122, R16 ;  /* 0x0000007a0810723c */ /* 0x000fe20000041810 */
[----:B------:R-:W-:-:S04]  /*2960*/  FMUL.FTZ R52, R52, UR4 ;  /* 0x0000000434347c20 */ /* 0x000fc80008410000 */
[----:B------:R3:W5:Y:S01]  /*2970*/  MUFU.TANH R122, R67 ;  /* 0x00000043007a7308 */ /* 0x0007620000002400 */
[----:B------:R-:W-:Y:S01]  /*2980*/  HMMA.16816.F32.BF16 R56, R40, R80, R56 ;  /* 0x000000502838723c */ /* 0x000fe20000041838 */
[----:B------:R-:W-:-:S05]  /*2990*/  FMUL.FTZ R123, R62, UR4 ;  /* 0x000000043e7b7c20 */ /* 0x000fca0008410000 */
[C---:B--2---:R-:W-:Y:S01]  /*29a0*/  HMMA.16816.F32.BF16 R100, R48.reuse, R112, R100 ;  /* 0x000000703064723c */ /* 0x044fe20000041864 */
[----:B------:R-:W2:Y:S05]  /*29b0*/  MUFU.TANH R80, R60 ;  /* 0x0000003c00507308 */ /* 0x000eaa0000002400 */
[----:B------:R-:W-:Y:S01]  /*29c0*/  HMMA.16816.F32.BF16 R68, R48, R114, R68 ;  /* 0x000000723044723c */ /* 0x000fe20000041844 */
[----:B------:R-:W-:Y:S02]  /*29d0*/  FMUL.FTZ R112, R63, UR4 ;  /* 0x000000043f707c20 */ /* 0x000fe40008410000 */
[----:B------:R2:W-:Y:S01]  /*29e0*/  MUFU.TANH R81, R61 ;  /* 0x0000003d00517308 */ /* 0x0005e20000002400 */
[----:B---3--:R-:W3:Y:S02]  /*29f0*/  LDSM.16.M88.4 R64, [R227+0x6000] ;  /* 0x00600000e340783b */ /* 0x008ee40000000200 */
[----:B------:R-:W-:Y:S01]  /*2a00*/  HMMA.16816.F32.BF16 R108, R8, R98, R108 ;  /* 0x00000062086c723c */ /* 0x000fe2000004186c */
[----:B------:R-:W-:-:S04]  /*2a10*/  FMUL.FTZ R114, R55, UR4 ;  /* 0x0000000437727c20 */ /* 0x000fc80008410000 */
[----:B------:R5:W-:Y:S01]  /*2a20*/  MUFU.TANH R113, R52 ;  /* 0x0000003400717308 */ /* 0x000be20000002400 */
[----:B-1----:R-:W-:Y:S01]  /*2a30*/  HMMA.16816.F32.BF16 R76, R28, R32, R76 ;  /* 0x000000201c4c723c */ /* 0x002fe2000004184c */
[----:B------:R-:W-:Y:S01]  /*2a40*/  FMUL.FTZ R98, R53, UR4 ;  /* 0x0000000435627c20 */ /* 0x000fe20008410000 */
[----:B------:R-:W-:Y:S01]  /*2a50*/  FMUL.FTZ R99, R54, UR4 ;  /* 0x0000000436637c20 */ /* 0x000fe20008410000 */
[----:B------:R-:W-:Y:S01]  /*2a60*/  FMUL.FTZ R56, R56, UR4 ;  /* 0x0000000438387c20 */ /* 0x000fe20008410000 */
[----:B------:R-:W-:Y:S02]  /*2a70*/  FMUL.FTZ R82, R57, UR4 ;  /* 0x0000000439527c20 */ /* 0x000fe40008410000 */
[C---:B----4-:R-:W-:Y:S01]  /*2a80*/  HMMA.16816.F32.BF16 R116, R84.reuse, R24, R116 ;  /* 0x000000185474723c */ /* 0x050fe20000041874 */
[----:B------:R1:W-:Y:S01]  /*2a90*/  MUFU.TANH R83, R56 ;  /* 0x0000003800537308 */ /* 0x0003e20000002400 */
[----:B--2---:R-:W2:Y:S04]  /*2aa0*/  LDSM.16.M88.4 R60, [R225+0x5800] ;  /* 0x00580000e13c783b */ /* 0x004ea80000000200 */
[----:B------:R-:W-:Y:S01]  /*2ab0*/  HMMA.16816.F32.BF16 R88, R84, R26, R88 ;  /* 0x0000001a5458723c */ /* 0x000fe20000041858 */
[----:B------:R-:W-:Y:S02]  /*2ac0*/  LDSM.16.M88.4 R24, [R212+0x5800] ;  /* 0x00580000d418783b */ /* 0x000fe40000000200 */
[----:B------:R-:W4:Y:S02]  /*2ad0*/  MUFU.TANH R123, R123 ;  /* 0x0000007b007b7308 */ /* 0x000f240000002400 */
[----:B-----5:R-:W5:Y:S01]  /*2ae0*/  LDSM.16.M88.4 R52, [R7+0xa800] ;  /* 0x00a800000734783b */ /* 0x020f620000000200 */
[----:B------:R-:W-:Y:S03]  /*2af0*/  HMMA.16816.F32.BF16 R72, R28, R34, R72 ;  /* 0x000000221c48723c */ /* 0x000fe60000041848 */
[----:B------:R-:W1:Y:S02]  /*2b00*/  LDSM.16.M88.4 R32, [R225+0x6000] ;  /* 0x00600000e120783b */ /* 0x000e640000000200 */
[----:B------:R-:W-:Y:S01]  /*2b10*/  MUFU.TANH R112, R112 ;  /* 0x0000007000707308 */ /* 0x000fe20000002400 */
[C---:B------:R-:W-:Y:S06]  /*2b20*/  HMMA.16816.F32.BF16 R100, R40.reuse, R44, R100 ;  /* 0x0000002c2864723c */ /* 0x040fec0000041864 */
[----:B------:R-:W-:Y:S01]  /*2b30*/  HMMA.16816.F32.BF16 R68, R40, R46, R68 ;  /* 0x0000002e2844723c */ /* 0x000fe20000041844 */
[----:B------:R-:W-:Y:S01]  /*2b40*/  LDSM.16.M88.4 R44, [R227+0x6800] ;  /* 0x00680000e32c783b */ /* 0x000fe20000000200 */
[----:B------:R-:W-:Y:S04]  /*2b50*/  MUFU.TANH R82, R82 ;  /* 0x0000005200527308 */ /* 0x000fe80000002400 */
[C---:B---3--:R-:W-:Y:S04]  /*2b60*/  HMMA.16816.F32.BF16 R76, R84.reuse, R64, R76 ;  /* 0x00000040544c723c */ /* 0x048fe8000004184c */
[----:B------:R-:W-:Y:S02]  /*2b70*/  MUFU.TANH R98, R98 ;  /* 0x0000006200627308 */ /* 0x000fe40000002400 */
[----:B------:R-:W-:Y:S06]  /*2b80*/  HMMA.16816.F32.BF16 R72, R84, R66, R72 ;  /* 0x000000425448723c */ /* 0x000fec0000041848 */
[C---:B--2---:R-:W-:Y:S01]  /*2b90*/  HMMA.16816.F32.BF16 R116, R48.reuse, R60, R116 ;  /* 0x0000003c3074723c */ /* 0x044fe20000041874 */
[----:B------:R-:W-:Y:S01]  /*2ba0*/  MUFU.TANH R99, R99 ;  /* 0x0000006300637308 */ /* 0x000fe20000002400 */
[----:B------:R-:W-:Y:S01]  /*2bb0*/  FMUL.FTZ R100, R100, UR4 ;  /* 0x0000000464647c20 */ /* 0x000fe20008410000 */
[----:B------:R-:W-:Y:S01]  /*2bc0*/  FMUL.FTZ R102, R102, UR4 ;  /* 0x0000000466667c20 */ /* 0x000fe20008410000 */
[----:B------:R-:W-:Y:S01]  /*2bd0*/  FMUL.FTZ R101, R101, UR4 ;  /* 0x0000000465657c20 */ /* 0x000fe20008410000 */
[----:B------:R-:W-:Y:S01]  /*2be0*/  FMUL.FTZ R103, R103, UR4 ;  /* 0x0000000467677c20 */ /* 0x000fe20008410000 */
[----:B------:R-:W-:Y:S01]  /*2bf0*/  HMMA.16816.F32.BF16 R88, R48, R62, R88 ;  /* 0x0000003e3058723c */ /* 0x000fe20000041858 */
[----:B------:R-:W-:Y:S01]  /*2c00*/  FMUL.FTZ R68, R68, UR4 ;  /* 0x0000000444447c20 */ /* 0x000fe20008410000 */
[----:B------:R-:W-:Y:S01]  /*2c10*/  FMUL.FTZ R70, R70, UR4 ;  /* 0x0000000446467c20 */ /* 0x000fe20008410000 */
[----:B------:R-:W-:Y:S01]  /*2c20*/  MUFU.TANH R114, R114 ;  /* 0x0000007200727308 */ /* 0x000fe20000002400 */
[----:B------:R-:W-:-:S02]  /*2c30*/  FMUL.FTZ R64, R71, UR4 ;  /* 0x0000000447407c20 */ /* 0x000fc40008410000 */
[----:B-----5:R-:W-:Y:S01]  /*2c40*/  HMMA.16816.F32.BF16 R60, R28, R52, R20 ;  /* 0x000000341c3c723c */ /* 0x020fe20000041814 */
[----:B------:R-:W2:Y:S04]  /*2c50*/  LDSM.16.M88.4 R20, [R212+0x6000] ;  /* 0x00600000d414783b */ /* 0x000ea80000000200 */
[----:B------:R-:W-:Y:S01]  /*2c60*/  MUFU.TANH R100, R100 ;  /* 0x0000006400647308 */ /* 0x000fe20000002400 */
[----:B-1----:R-:W-:Y:S01]  /*2c70*/  HMMA.16816.F32.BF16 R76, R48, R32, R76 ;  /* 0x00000020304c723c */ /* 0x002fe2000004184c */
[----:B------:R-:W-:-:S05]  /*2c80*/  IMAD.SHL.U32 R53, R36, 0x80, RZ ;  /* 0x0000008024357824 */ /* 0x000fca00078e00ff */
[----:B------:R-:W-:Y:S01]  /*2c90*/  HMMA.16816.F32.BF16 R12, R8, R96, R12 ;  /* 0x00000060080c723c */ /* 0x000fe2000004180c */
[----:B------:R-:W-:Y:S05]  /*2ca0*/  MUFU.TANH R171, R102 ;  /* 0x0000006600ab7308 */ /* 0x000fea0000002400 */
[C---:B------:R-:W-:Y:S01]  /*2cb0*/  HMMA.16816.F32.BF16 R116, R40.reuse, R24, R116 ;  /* 0x000000182874723c */ /* 0x040fe20000041874 */
[----:B------:R-:W-:Y:S01]  /*2cc0*/  FMUL.FTZ R96, R58, UR4 ;  /* 0x000000043a607c20 */ /* 0x000fe20008410000 */
[----:B------:R-:W-:Y:S01]  /*2cd0*/  FMUL.FTZ R97, R59, UR4 ;  /* 0x000000043b617c20 */ /* 0x000fe20008410000 */
[----:B------:R-:W-:Y:S01]  /*2ce0*/  MUFU.TANH R168, R68 ;  /* 0x0000004400a87308 */ /* 0x000fe20000002400 */
[----:B------:R-:W1:Y:S02]  /*2cf0*/  LDSM.16.M88.4 R56, [R212+0x3800] ;  /* 0x00380000d438783b */ /* 0x000e640000000200 */
[----:B------:R-:W-:Y:S02]  /*2d00*/  HMMA.16816.F32.BF16 R88, R40, R26, R88 ;  /* 0x0000001a2858723c */ /* 0x000fe40000041858 */
[----:B------:R-:W3:Y:S03]  /*2d10*/  LDSM.16.M88.4 R24, [R225+0x6800] ;  /* 0x00680000e118783b */ /* 0x000ee60000000200 */
[----:B------:R-:W5:Y:S01]  /*2d20*/  MUFU.TANH R96, R96 ;  /* 0x0000006000607308 */ /* 0x000f620000002400 */
[----:B------:R-:W-:Y:S06]  /*2d30*/  HMMA.16816.F32.BF16 R16, R28, R54, R16 ;  /* 0x000000361c10723c */ /* 0x000fec0000041810 */
[----:B------:R-:W-:Y:S01]  /*2d40*/  HMMA.16816.F32.BF16 R72, R48, R34, R72 ;  /* 0x000000223048723c */ /* 0x000fe20000041848 */
[----:B------:R-:W4:Y:S01]  /*2d50*/  LDSM.16.M88.4 R32, [R7+0xb000] ;  /* 0x00b000000720783b */ /* 0x000f220000000200 */
[----:B------:R-:W5:Y:S04]  /*2d60*/  MUFU.TANH R97, R97 ;  /* 0x0000006100617308 */ /* 0x000f680000002400 */
[----:B--2---:R-:W-:Y:S01]  /*2d70*/  HMMA.16816.F32.BF16 R76, R40, R20, R76 ;  /* 0x00000014284c723c */ /* 0x004fe2000004184c */
[----:B------:R-:W-:Y:S01]  /*2d80*/  FMUL.FTZ R65, R116, UR4 ;  /* 0x0000000474417c20 */ /* 0x000fe20008410000 */
[----:B------:R-:W-:Y:S01]  /*2d90*/  FMUL.FTZ R118, R118, UR4 ;  /* 0x0000000476767c20 */ /* 0x000fe20008410000 */
[----:B------:R-:W-:Y:S01]  /*2da0*/  FMUL.FTZ R66, R119, UR4 ;  /* 0x0000000477427c20 */ /* 0x000fe20008410000 */
[----:B------:R-:W2:Y:S01]  /*2db0*/  MUFU.TANH R170, R101 ;  /* 0x0000006500aa7308 */ /* 0x000ea20000002400 */
[----:B------:R-:W-:Y:S01]  /*2dc0*/  FMUL.FTZ R117, R117, UR4 ;  /* 0x0000000475757c20 */ /* 0x000fe20008410000 */
[----:B------:R-:W-:Y:S01]  /*2dd0*/  HMMA.16816.F32.BF16 R60, R84, R44, R60 ;  /* 0x0000002c543c723c */ /* 0x000fe2000004183c */
[----:B------:R-:W-:Y:S01]  /*2de0*/  SHF.R.S32.HI R21, RZ, 0x1f, R236 ;  /* 0x0000001fff157819 */ /* 0x000fe200000114ec */
[----:B------:R-:W-:-:S02]  /*2df0*/  IMAD.SHL.U32 R20, R37, 0x2, RZ ;  /* 0x0000000225147824 */ /* 0x000fc400078e00ff */
[----:B------:R-:W-:Y:S01]  /*2e00*/  FMUL.FTZ R88, R88, UR4 ;  /* 0x0000000458587c20 */ /* 0x000fe20008410000 */
[----:B------:R-:W-:Y:S01]  /*2e10*/  FMUL.FTZ R90, R90, UR4 ;  /* 0x000000045a5a7c20 */ /* 0x000fe20008410000 */
[----:B------:R-:W-:Y:S01]  /*2e20*/  LEA.HI R236, R21, R236, RZ, 0x2 ;  /* 0x000000ec15ec7211 */ /* 0x000fe200078f10ff */
[----:B------:R-:W-:Y:S01]  /*2e30*/  HMMA.16816.F32.BF16 R16, R84, R46, R16 ;  /* 0x0000002e5410723c */ /* 0x000fe20000041810 */
[----:B------:R-:W5:Y:S01]  /*2e40*/  LDSM.16.M88.4 R44, [R212+0x6800] ;  /* 0x00680000d42c783b */ /* 0x000f620000000200 */
[----:B------:R-:W2:Y:S01]  /*2e50*/  MUFU.TANH R169, R103 ;  /* 0x0000006700a97308 */ /* 0x000ea20000002400 */
[----:B------:R-:W-:Y:S01]  /*2e60*/  SHF.R.S32.HI R236, RZ, 0x2, R236 ;  /* 0x00000002ffec7819 */ /* 0x000fe200000114ec */
[----:B------:R-:W-:Y:S01]  /*2e70*/  FMUL.FTZ R67, R89, UR4 ;  /* 0x0000000459437c20 */ /* 0x000fe20008410000 */
[----:B------:R-:W-:Y:S01]  /*2e80*/  FMUL.FTZ R91, R91, UR4 ;  /* 0x000000045b5b7c20 */ /* 0x000fe20008410000 */
[----:B------:R-:W-:Y:S01]  /*2e90*/  HMMA.16816.F32.BF16 R72, R40, R22, R72 ;  /* 0x000000162848723c */ /* 0x000fe20000041848 */
[----:B------:R-:W-:-:S03]  /*2ea0*/  IADD3 R21, R129, 0x1, R236 ;  /* 0x0000000181157810 */ /* 0x000fc60007ffe0ec */
[----:B------:R2:W2:Y:S01]  /*2eb0*/  MUFU.TANH R167, R70 ;  /* 0x0000004600a77308 */ /* 0x0004a20000002400 */
[----:B------:R-:W-:Y:S01]  /*2ec0*/  IADD3 R21, R6, -UR17, R21 ;  /* 0x8000001106157c10 */ /* 0x000fe2000fffe015 */
[----:B-1----:R-:W-:Y:S01]  /*2ed0*/  HMMA.16816.F32.BF16 R104, R8, R56, R104 ;  /* 0x000000380868723c */ /* 0x002fe20000041868 */
[----:B------:R-:W-:Y:S01]  /*2ee0*/  FMUL.FTZ R76, R76, UR4 ;  /* 0x000000044c4c7c20 */ /* 0x000fe20008410000 */
[----:B------:R-:W-:Y:S01]  /*2ef0*/  FMUL.FTZ R78, R78, UR4 ;  /* 0x000000044e4e7c20 */ /* 0x000fe20008410000 */
[----:B------:R-:W-:Y:S01]  /*2f00*/  FMUL.FTZ R77, R77, UR4 ;  /* 0x000000044d4d7c20 */ /* 0x000fe20008410000 */
[----:B------:R-:W-:Y:S02]  /*2f10*/  VIADD R21, R21, UR16 ;  /* 0x0000001015157c36 */ /* 0x000fe40008000000 */
[----:B------:R-:W-:Y:S01]  /*2f20*/  FMUL.FTZ R79, R79, UR4 ;  /* 0x000000044f4f7c20 */ /* 0x000fe20008410000 */
[----:B---3--:R-:W-:Y:S01]  /*2f30*/  HMMA.16816.F32.BF16 R60, R48, R24, R60 ;  /* 0x00000018303c723c */ /* 0x008fe2000004183c */
[----:B------:R-:W-:Y:S01]  /*2f40*/  LOP3.LUT R57, R53, 0x6, R20, 0xf8, !PT ;  /* 0x0000000635397812 */ /* 0x000fe200078ef814 */
[----:B------:R-:W-:Y:S01]  /*2f50*/  FMUL.FTZ R56, R69, UR4 ;  /* 0x0000000445387c20 */ /* 0x000fe20008410000 */
[C---:B------:R-:W-:Y:S01]  /*2f60*/  VIMNMX R54, R21.reuse, R6, PT ;  /* 0x0000000615367248 */ /* 0x040fe20003fe0100 */
[----:B------:R-:W-:Y:S01]  /*2f70*/  MUFU.TANH R64, R64 ;  /* 0x0000004000407308 */ /* 0x000fe20000002400 */
[----:B------:R-:W-:Y:S01]  /*2f80*/  VIADDMNMX R6, R21, 0x8, R6, PT ;  /* 0x0000000815067846 */ /* 0x000fe20003800106 */
[C---:B------:R-:W-:Y:S01]  /*2f90*/  VIADD R37, R57.reuse, 0xffffff81 ;  /* 0xffffff8139257836 */ /* 0x040fe20000000000 */
[----:B------:R-:W1:Y:S01]  /*2fa0*/  LDSM.16.M88.4 R20, [R227+0x7000] ;  /* 0x00700000e314783b */ /* 0x000e620000000200 */
[----:B------:R-:W-:Y:S01]  /*2fb0*/  VIADD R25, R57, 0xffffff80 ;  /* 0xffffff8039197836 */ /* 0x000fe20000000000 */
[----:B----4-:R-:W-:Y:S02]  /*2fc0*/  HMMA.16816.F32.BF16 R12, R28, R32, R12 ;  /* 0x000000201c0c723c */ /* 0x010fe4000004180c */
[-C--:B------:R-:W-:Y:S01]  /*2fd0*/  ISETP.GE.AND P2, PT, R37, R54.reuse, PT ;  /* 0x000000362500720c */ /* 0x080fe20003f46270 */
[----:B------:R-:W-:Y:S01]  /*2fe0*/  FMUL.FTZ R72, R72, UR4 ;  /* 0x0000000448487c20 */ /* 0x000fe20008410000 */
[----:B------:R-:W-:Y:S01]  /*2ff0*/  ISETP.GE.AND P5, PT, R25, R54, PT ;  /* 0x000000361900720c */ /* 0x000fe20003fa6270 */
[----:B------:R-:W-:Y:S01]  /*3000*/  FMUL.FTZ R73, R73, UR4 ;  /* 0x0000000449497c20 */ /* 0x000fe20008410000 */
[-C--:B------:R-:W-:Y:S01]  /*3010*/  ISETP.GE.AND P4, PT, R25, R6.reuse, PT ;  /* 0x000000061900720c */ /* 0x080fe20003f86270 */
[----:B------:R-:W-:Y:S01]  /*3020*/  VIADD R25, R57, 0xffffff88 ;  /* 0xffffff8839197836 */ /* 0x000fe20000000000 */
[----:B------:R-:W-:Y:S01]  /*3030*/  ISETP.GE.AND P1, PT, R37, R6, PT ;  /* 0x000000062500720c */ /* 0x000fe20003f26270 */
[----:B------:R-:W-:Y:S01]  /*3040*/  HMMA.16816.F32.BF16 R92, R8, R58, R92 ;  /* 0x0000003a085c723c */ /* 0x000fe2000004185c */
[----:B------:R-:W-:Y:S01]  /*3050*/  FSEL R120, R120, -INF , !P2 ;  /* 0xff80000078787808 */ /* 0x000fe20005000000 */
[----:B------:R-:W-:Y:S01]  /*3060*/  VIADD R33, R57, 0xffffff91 ;  /* 0xffffff9139217836 */ /* 0x000fe20000000000 */
[C---:B------:R-:W-:Y:S01]  /*3070*/  ISETP.GE.AND P0, PT, R25.reuse, R54, PT ;  /* 0x000000361900720c */ /* 0x040fe20003f06270 */
[----:B------:R3:W-:Y:S01]  /*3080*/  MUFU.TANH R156, R72 ;  /* 0x00000048009c7308 */ /* 0x0007e20000002400 */
[----:B------:R-:W-:Y:S01]  /*3090*/  ISETP.GE.AND P3, PT, R25, R6, PT ;  /* 0x000000061900720c */ /* 0x000fe20003f66270 */
[C---:B------:R-:W-:Y:S01]  /*30a0*/  VIADD R25, R57.reuse, 0xffffff90 ;  /* 0xffffff9039197836 */ /* 0x040fe20000000000 */
[----:B------:R-:W-:Y:S01]  /*30b0*/  FSEL R59, R122, -INF , !P1 ;  /* 0xff8000007a3b7808 */ /* 0x000fe20004800000 */
[----:B------:R-:W-:Y:S01]  /*30c0*/  VIADD R9, R57, 0xffffff89 ;  /* 0xffffff8939097836 */ /* 0x000fe20000000000 */
[----:B------:R-:W-:Y:S01]  /*30d0*/  FSEL R0, R0, -INF , !P5 ;  /* 0xff80000000007808 */ /* 0x000fe20006800000 */
[----:B------:R-:W-:Y:S01]  /*30e0*/  HMMA.16816.F32.BF16 R16, R48, R26, R16 ;  /* 0x0000001a3010723c */ /* 0x000fe20000041810 */
[----:B------:R-:W-:Y:S01]  /*30f0*/  FSEL R121, R121, -INF , !P4 ;  /* 0xff80000079797808 */ /* 0x000fe20006000000 */
[----:B------:R4:W-:Y:S01]  /*3100*/  MUFU.TANH R154, R73 ;  /* 0x00000049009a7308 */ /* 0x0009e20000002400 */
[----:B------:R-:W-:Y:S01]  /*3110*/  ISETP.GE.AND P2, PT, R25, R54, PT ;  /* 0x000000361900720c */ /* 0x000fe20003f46270 */
[----:B------:R-:W-:Y:S01]  /*3120*/  FMUL.FTZ R71, R75, UR4 ;  /* 0x000000044b477c20 */ /* 0x000fe20008410000 */
[----:B------:R-:W-:Y:S01]  /*3130*/  ISETP.GE.AND P1, PT, R25, R6, PT ;  /* 0x000000061900720c */ /* 0x000fe20003f26270 */
[----:B-----5:R-:W-:Y:S01]  /*3140*/  HMMA.16816.F32.BF16 R60, R40, R44, R60 ;  /* 0x0000002c283c723c */ /* 0x020fe2000004183c */
[C---:B------:R-:W-:Y:S01]  /*3150*/  ISETP.GE.AND P5, PT, R9.reuse, R54, PT ;  /* 0x000000360900720c */ /* 0x040fe20003fa6270 */
[----:B------:R5:W3:Y:S01]  /*3160*/  LDSM.16.M88.4 R24, [R7+0xb800] ;  /* 0x00b800000718783b */ /* 0x000ae20000000200 */
[----:B------:R-:W-:Y:S01]  /*3170*/  ISETP.GE.AND P4, PT, R9, R6, PT ;  /* 0x000000060900720c */ /* 0x000fe20003f86270 */
[----:B------:R-:W4:Y:S01]  /*3180*/  MUFU.TANH R56, R56 ;  /* 0x0000003800387308 */ /* 0x000f220000002400 */
[----:B------:R-:W-:Y:S01]  /*3190*/  FSEL R80, R80, -INF , !P0 ;  /* 0xff80000050507808 */ /* 0x000fe20004000000 */
[----:B------:R-:W4:Y:S01]  /*31a0*/  LDSM.16.M88.4 R8, [R225+0x7000] ;  /* 0x00700000e108783b */ /* 0x000f220000000200 */
[----:B------:R-:W-:Y:S01]  /*31b0*/  HMMA.16816.F32.BF16 R108, R28, R34, R108 ;  /* 0x000000221c6c723c */ /* 0x000fe2000004186c */
[----:B------:R-:W-:Y:S01]  /*31c0*/  FSEL R123, R123, -INF , !P3 ;  /* 0xff8000007b7b7808 */ /* 0x000fe20005800000 */
[----:B--2---:R-:W-:Y:S01]  /*31d0*/  FMUL.FTZ R70, R74, UR4 ;  /* 0x000000044a467c20 */ /* 0x004fe20008410000 */
[----:B------:R-:W-:-:S02]  /*31e0*/  ISETP.GE.AND P0, PT, R33, R54, PT ;  /* 0x000000362100720c */ /* 0x000fc40003f06270 */
[----:B------:R-:W-:Y:S01]  /*31f0*/  ISETP.GE.AND P3, PT, R33, R6, PT ;  /* 0x000000062100720c */ /* 0x000fe20003f66270 */
[----:B-1----:R-:W-:Y:S01]  /*3200*/  HMMA.16816.F32.BF16 R12, R84, R20, R12 ;  /* 0x00000014540c723c */ /* 0x002fe2000004180c */
[----:B------:R-:W-:Y:S01]  /*3210*/  VIADD R33, R57, 0xffffff98 ;  /* 0xffffff9839217836 */ /* 0x000fe20000000000 */
[----:B------:R-:W-:Y:S01]  /*3220*/  FSEL R58, R83, -INF , !P2 ;  /* 0xff800000533a7808 */ /* 0x000fe20005000000 */
[----:B------:R-:W-:Y:S01]  /*3230*/  MUFU.TANH R65, R65 ;  /* 0x0000004100417308 */ /* 0x000fe20000002400 */
[----:B------:R-:W-:Y:S02]  /*3240*/  FSEL R55, R96, -INF , !P1 ;  /* 0xff80000060377808 */ /* 0x000fe40004800000 */
[----:B------:R-:W-:Y:S01]  /*3250*/  HMMA.16816.F32.BF16 R44, R40, R46, R16 ;  /* 0x0000002e282c723c */ /* 0x000fe20000041810 */
[----:B------:R-:W1:Y:S01]  /*3260*/  LDSM.16.M88.4 R16, [R227+0x7800] ;  /* 0x00780000e310783b */ /* 0x000e620000000200 */
[----:B------:R-:W-:Y:S01]  /*3270*/  FSEL R68, R81, -INF , !P5 ;  /* 0xff80000051447808 */ /* 0x000fe20006800000 */
[C---:B------:R-:W-:Y:S01]  /*3280*/  VIADD R21, R57.reuse, 0xffffffa1 ;  /* 0xffffffa139157836 */ /* 0x040fe20000000000 */
[----:B------:R-:W-:Y:S01]  /*3290*/  FSEL R69, R112, -INF , !P4 ;  /* 0xff80000070457808 */ /* 0x000fe20006000000 */
[----:B------:R-:W2:Y:S01]  /*32a0*/  MUFU.TANH R163, R118 ;  /* 0x0000007600a37308 */ /* 0x000ea20000002400 */
[----:B-----5:R-:W-:Y:S01]  /*32b0*/  VIADD R7, R57, 0xffffff99 ;  /* 0xffffff9939077836 */ /* 0x020fe20000000000 */
[C---:B------:R-:W-:Y:S01]  /*32c0*/  ISETP.GE.AND P5, PT, R33.reuse, R54, PT ;  /* 0x000000362100720c */ /* 0x040fe20003fa6270 */
[----:B------:R-:W-:Y:S01]  /*32d0*/  FMUL.FTZ R160, R60, UR4 ;  /* 0x000000043ca07c20 */ /* 0x000fe20008410000 */
[----:B------:R-:W-:Y:S01]  /*32e0*/  ISETP.GE.AND P4, PT, R33, R6, PT ;  /* 0x000000062100720c */ /* 0x000fe20003f86270 */
[----:B------:R-:W-:Y:S01]  /*32f0*/  FMUL.FTZ R62, R62, UR4 ;  /* 0x000000043e3e7c20 */ /* 0x000fe20008410000 */
[C---:B------:R-:W-:Y:S01]  /*3300*/  ISETP.GE.AND P2, PT, R7.reuse, R54, PT ;  /* 0x000000360700720c */ /* 0x040fe20003f46270 */
[----:B------:R-:W5:Y:S01]  /*3310*/  LDSM.16.M88.4 R32, [R212+0x7000] ;  /* 0x00700000d420783b */ /* 0x000f620000000200 */
[----:B------:R-:W-:Y:S01]  /*3320*/  ISETP.GE.AND P1, PT, R7, R6, PT ;  /* 0x000000060700720c */ /* 0x000fe20003f26270 */
[----:B------:R-:W-:Y:S01]  /*3330*/  VIADD R7, R57, 0xffffffa0 ;  /* 0xffffffa039077836 */ /* 0x000fe20000000000 */
[----:B------:R-:W-:Y:S01]  /*3340*/  FSEL R82, R82, -INF , !P0 ;  /* 0xff80000052527808 */ /* 0x000fe20004000000 */
[----:B------:R-:W-:Y:S01]  /*3350*/  HMMA.16816.F32.BF16 R108, R84, R22, R108 ;  /* 0x00000016546c723c */ /* 0x000fe2000004186c */
[----:B------:R-:W-:Y:S01]  /*3360*/  FSEL R97, R97, -INF , !P3 ;  /* 0xff80000061617808 */ /* 0x000fe20005800000 */
[----:B------:R-:W2:Y:S01]  /*3370*/  MUFU.TANH R166, R117 ;  /* 0x0000007500a67308 */ /* 0x000ea20000002400 */
[----:B------:R-:W-:Y:S01]  /*3380*/  ISETP.GE.AND P0, PT, R7, R54, PT ;  /* 0x000000360700720c */ /* 0x000fe20003f06270 */
[----:B------:R-:W-:Y:S01]  /*3390*/  FMUL.FTZ R60, R61, UR4 ;  /* 0x000000043d3c7c20 */ /* 0x000fe20008410000 */
[----:B------:R-:W-:Y:S01]  /*33a0*/  ISETP.GE.AND P3, PT, R7, R6, PT ;  /* 0x000000060700720c */ /* 0x000fe20003f66270 */
[----:B------:R-:W-:Y:S01]  /*33b0*/  FMUL.FTZ R63, R63, UR4 ;  /* 0x000000043f3f7c20 */ /* 0x000fe20008410000 */
[----:B---3--:R-:W-:Y:S01]  /*33c0*/  HMMA.16816.F32.BF16 R104, R28, R24, R104 ;  /* 0x000000181c68723c */ /* 0x008fe20000041868 */
[----:B------:R-:W-:Y:S01]  /*33d0*/  FSEL R72, R113, -INF , !P5 ;  /* 0xff80000071487808 */ /* 0x000fe20006800000 */
[----:B------:R-:W-:Y:S01]  /*33e0*/  FMUL.FTZ R159, R46, UR4 ;  /* 0x000000042e9f7c20 */ /* 0x000fe20008410000 */
[----:B------:R-:W-:Y:S01]  /*33f0*/  FSEL R7, R99, -INF , !P4 ;  /* 0xff80000063077808 */ /* 0x000fe20006000000 */
[----:B------:R-:W3:Y:S01]  /*3400*/  MUFU.TANH R66, R66 ;  /* 0x0000004200427308 */ /* 0x000ee20000002400 */
[----:B------:R-:W-:Y:S01]  /*3410*/  FSEL R98, R98, -INF , !P2 ;  /* 0xff80000062627808 */ /* 0x000fe20005000000 */
[----:B----4-:R-:W-:Y:S01]  /*3420*/  HMMA.16816.F32.BF16 R12, R48, R8, R12 ;  /* 0x00000008300c723c */ /* 0x010fe2000004180c */
[----:B------:R-:W-:Y:S01]  /*3430*/  FSEL R73, R114, -INF , !P1 ;  /* 0xff80000072497808 */ /* 0x000fe20004800000 */
[----:B------:R-:W-:Y:S01]  /*3440*/  FMUL.FTZ R44, R44, UR4 ;  /* 0x000000042c2c7c20 */ /* 0x000fe20008410000 */
[----:B------:R-:W-:Y:S01]  /*3450*/  ISETP.GE.AND P5, PT, R21, R54, PT ;  /* 0x000000361500720c */ /* 0x000fe20003fa6270 */
[----:B------:R-:W-:Y:S01]  /*3460*/  FMUL.FTZ R45, R45, UR4 ;  /* 0x000000042d2d7c20 */ /* 0x000fe20008410000 */
[----:B------:R-:W-:Y:S01]  /*3470*/  ISETP.GE.AND P4, PT, R21, R6, PT ;  /* 0x000000061500720c */ /* 0x000fe20003f86270 */
[----:B------:R-:W-:Y:S01]  /*3480*/  HMMA.16816.F32.BF16 R92, R28, R26, R92 ;  /* 0x0000001a1c5c723c */ /* 0x000fe2000004185c */
[----:B------:R-:W-:Y:S01]  /*3490*/  VIADD R9, R57, 0xffffffa8 ;  /* 0xffffffa839097836 */ /* 0x000fe20000000000 */
[----:B------:R-:W4:Y:S01]  /*34a0*/  LDSM.16.M88.4 R20, [R225+0x7800] ;  /* 0x00780000e114783b */ /* 0x000f220000000200 */
[----:B------:R-:W-:Y:S01]  /*34b0*/  FSEL R52, R100, -INF , !P0 ;  /* 0xff80000064347808 */ /* 0x000fe20004000000 */
[----:B------:R-:W3:Y:S01]  /*34c0*/  MUFU.TANH R162, R88 ;  /* 0x0000005800a27308 */ /* 0x000ee20000002400 */
[----:B------:R-:W-:Y:S01]  /*34d0*/  FSEL R171, R171, -INF , !P3 ;  /* 0xff800000abab7808 */ /* 0x000fe20005800000 */
[----:B------:R-:W-:Y:S01]  /*34e0*/  HMMA.16816.F32.BF16 R108, R48, R10, R108 ;  /* 0x0000000a306c723c */ /* 0x000fe2000004186c */
[----:B------:R-:W-:Y:S01]  /*34f0*/  ISETP.GE.AND P2, PT, R9, R54, PT ;  /* 0x000000360900720c */ /* 0x000fe20003f46270 */
[----:B------:R-:W-:Y:S01]  /*3500*/  FMUL.FTZ R47, R47, UR4 ;  /* 0x000000042f2f7c20 */ /* 0x000fe20008410000 */
[----:B------:R-:W-:Y:S01]  /*3510*/  ISETP.GE.AND P1, PT, R9, R6, PT ;  /* 0x000000060900720c */ /* 0x000fe20003f26270 */
[----:B------:R-:W-:Y:S01]  /*3520*/  VIADD R9, R57, 0xffffffa9 ;  /* 0xffffffa939097836 */ /* 0x000fe20000000000 */
[----:B------:R-:W-:Y:S01]  /*3530*/  FSEL R170, R170, -INF , !P5 ;  /* 0xff800000aaaa7808 */ /* 0x000fe20006800000 */
[----:B-1----:R-:W-:Y:S01]  /*3540*/  HMMA.16816.F32.BF16 R104, R84, R16, R104 ;  /* 0x000000105468723c */ /* 0x002fe20000041868 */
[----:B------:R-:W-:Y:S01]  /*3550*/  FSEL R169, R169, -INF , !P4 ;  /* 0xff800000a9a97808 */ /* 0x000fe20006000000 */
[----:B------:R-:W1:Y:S01]  /*3560*/  MUFU.TANH R151, R90 ;  /* 0x0000005a00977308 */ /* 0x000e620000002400 */
[----:B------:R-:W-:-:S02]  /*3570*/  ISETP.GE.AND P0, PT, R9, R54, PT ;  /* 0x000000360900720c */ /* 0x000fc40003f06270 */
[----:B------:R-:W-:Y:S01]  /*3580*/  ISETP.GE.AND P3, PT, R9, R6, PT ;  /* 0x000000060900720c */ /* 0x000fe20003f66270 */
[----:B------:R-:W-:Y:S01]  /*3590*/  VIADD R9, R57, 0xffffffb0 ;  /* 0xffffffb039097836 */ /* 0x000fe20000000000 */
[----:B------:R-:W-:Y:S01]  /*35a0*/  FSEL R168, R168, -INF , !P2 ;  /* 0xff800000a8a87808 */ /* 0x000fe20005000000 */
[----:B-----5:R-:W-:Y:S01]  /*35b0*/  HMMA.16816.F32.BF16 R12, R40, R32, R12 ;  /* 0x00000020280c723c */ /* 0x020fe2000004180c */
[----:B------:R-:W-:Y:S01]  /*35c0*/  FSEL R167, R167, -INF , !P1 ;  /* 0xff800000a7a77808 */ /* 0x000fe20004800000 */
[----:B------:R-:W-:Y:S01]  /*35d0*/  VIADD R17, R57, 0xffffffb9 ;  /* 0xffffffb939117836 */ /* 0x000fe20000000000 */
[C---:B------:R-:W-:Y:S01]  /*35e0*/  ISETP.GE.AND P5, PT, R9.reuse, R54, PT ;  /* 0x000000360900720c */ /* 0x040fe20003fa6270 */
[----:B------:R5:W-:Y:S01]  /*35f0*/  MUFU.TANH R32, R44 ;  /* 0x0000002c00207308 */ /* 0x000be20000002400 */
[----:B------:R-:W-:Y:S01]  /*3600*/  ISETP.GE.AND P4, PT, R9, R6, PT ;  /* 0x000000060900720c */ /* 0x000fe20003f86270 */
[----:B------:R-:W-:Y:S01]  /*3610*/  VIADD R9, R57, 0xffffffb1 ;  /* 0xffffffb139097836 */ /* 0x000fe20000000000 */
[----:B------:R-:W-:Y:S01]  /*3620*/  FSEL R46, R56, -INF , !P0 ;  /* 0xff800000382e7808 */ /* 0x000fe20004000000 */
[----:B------:R-:W-:Y:S01]  /*3630*/  HMMA.16816.F32.BF16 R92, R84, R18, R92 ;  /* 0x00000012545c723c */ /* 0x000fe2000004185c */
[----:B------:R-:W-:-:S02]  /*3640*/  FSEL R37, R64, -INF , !P3 ;  /* 0xff80000040257808 */ /* 0x000fc40005800000 */
[C---:B------:R-:W-:Y:S01]  /*3650*/  ISETP.GE.AND P2, PT, R9.reuse, R54, PT ;  /* 0x000000360900720c */ /* 0x040fe20003f46270 */
[----:B------:R-:W1:Y:S01]  /*3660*/  MUFU.TANH R67, R67 ;  /* 0x0000004300437308 */ /* 0x000e620000002400 */
[-C--:B------:R-:W-:Y:S01]  /*3670*/  ISETP.GE.AND P1, PT, R9, R6.reuse, PT ;  /* 0x000000060900720c */ /* 0x080fe20003f26270 */
[----:B------:R-:W-:Y:S01]  /*3680*/  VIADD R9, R57, 0xffffffb8 ;  /* 0xffffffb839097836 */ /* 0x000fe20000000000 */
[----:B--2---:R-:W-:Y:S01]  /*3690*/  FSEL R163, R163, -INF , !P4 ;  /* 0xff800000a3a37808 */ /* 0x004fe20006000000 */
[----:B------:R-:W-:Y:S01]  /*36a0*/  HMMA.16816.F32.BF16 R108, R40, R34, R108 ;  /* 0x00000022286c723c */ /* 0x000fe2000004186c */
[----:B------:R-:W-:Y:S02]  /*36b0*/  ISETP.GE.AND P4, PT, R17, R6, PT ;  /* 0x000000061100720c */ /* 0x000fe40003f86270 */
[C---:B------:R-:W-:Y:S01]  /*36c0*/  ISETP.GE.AND P0, PT, R9.reuse, R54, PT ;  /* 0x000000360900720c */ /* 0x040fe20003f06270 */
[----:B------:R-:W2:Y:S01]  /*36d0*/  MUFU.TANH R149, R91 ;  /* 0x0000005b00957308 */ /* 0x000ea20000002400 */
[----:B------:R-:W-:Y:S01]  /*36e0*/  ISETP.GE.AND P3, PT, R9, R6, PT ;  /* 0x000000060900720c */ /* 0x000fe20003f66270 */
[C---:B----4-:R-:W-:Y:S01]  /*36f0*/  HMMA.16816.F32.BF16 R104, R48.reuse, R20, R104 ;  /* 0x000000143068723c */ /* 0x050fe20000041868 */
[----:B------:R-:W4:Y:S01]  /*3700*/  LDSM.16.M88.4 R8, [R212+0x7800] ;  /* 0x00780000d408783b */ /* 0x000f220000000200 */
[----:B-----5:R-:W-:Y:S01]  /*3710*/  FSEL R44, R65, -INF , !P5 ;  /* 0xff800000412c7808 */ /* 0x020fe20006800000 */
[----:B------:R-:W-:Y:S01]  /*3720*/  FMUL.FTZ R150, R13, UR4 ;  /* 0x000000040d967c20 */ /* 0x000fe20008410000 */
[-C--:B------:R-:W-:Y:S01]  /*3730*/  ISETP.GE.AND P5, PT, R17, R54.reuse, PT ;  /* 0x000000361100720c */ /* 0x080fe20003fa6270 */
[C---:B------:R-:W-:Y:S01]  /*3740*/  VIADD R17, R57.reuse, 0xffffffc0 ;  /* 0xffffffc039117836 */ /* 0x040fe20000000000 */
[----:B------:R-:W5:Y:S01]  /*3750*/  MUFU.TANH R148, R76 ;  /* 0x0000004c00947308 */ /* 0x000f620000002400 */
[----:B------:R-:W-:Y:S01]  /*3760*/  FSEL R166, R166, -INF , !P2 ;  /* 0xff800000a6a67808 */ /* 0x000fe20005000000 */
[----:B------:R-:W-:Y:S01]  /*3770*/  VIADD R13, R57, 0xffffffc8 ;  /* 0xffffffc8390d7836 */ /* 0x000fe20000000000 */
[----:B---3--:R-:W-:Y:S01]  /*3780*/  FSEL R39, R66, -INF , !P1 ;  /* 0xff80000042277808 */ /* 0x008fe20004800000 */
[----:B------:R-:W-:Y:S01]  /*3790*/  HMMA.16816.F32.BF16 R92, R48, R22, R92 ;  /* 0x00000016305c723c */ /* 0x000fe2000004185c */
[C---:B------:R-:W-:Y:S01]  /*37a0*/  ISETP.GE.AND P2, PT, R17.reuse, R54, PT ;  /* 0x000000361100720c */ /* 0x040fe20003f46270 */
[----:B------:R-:W-:Y:S01]  /*37b0*/  FMUL.FTZ R12, R12, UR4 ;  /* 0x000000040c0c7c20 */ /* 0x000fe20008410000 */
[----:B------:R-:W-:Y:S01]  /*37c0*/  ISETP.GE.AND P1, PT, R17, R6, PT ;  /* 0x000000061100720c */ /* 0x000fe20003f26270 */
[----:B------:R-:W3:Y:S01]  /*37d0*/  MUFU.TANH R153, R78 ;  /* 0x0000004e00997308 */ /* 0x000ee20000002400 */
[----:B------:R-:W-:Y:S01]  /*37e0*/  VIADD R17, R57, 0xffffffc1 ;  /* 0xffffffc139117836 */ /* 0x000fe20000000000 */
[----:B------:R-:W-:Y:S01]  /*37f0*/  FSEL R162, R162, -INF , !P0 ;  /* 0xff800000a2a27808 */ /* 0x000fe20004000000 */
[----:B------:R-:W-:Y:S01]  /*3800*/  FMUL.FTZ R14, R14, UR4 ;  /* 0x000000040e0e7c20 */ /* 0x000fe20008410000 */
[----:B-1----:R-:W-:Y:S01]  /*3810*/  FSEL R151, R151, -INF , !P3 ;  /* 0xff80000097977808 */ /* 0x002fe20005800000 */
[----:B------:R-:W-:Y:S01]  /*3820*/  FMUL.FTZ R108, R108, UR4 ;  /* 0x000000046c6c7c20 */ /* 0x000fe20008410000 */
[----:B------:R-:W-:Y:S01]  /*3830*/  ISETP.GE.AND P0, PT, R17, R54, PT ;  /* 0x000000361100720c */ /* 0x000fe20003f06270 */
[----:B------:R-:W-:Y:S01]  /*3840*/  FMUL.FTZ R15, R15, UR4 ;  /* 0x000000040f0f7c20 */ /* 0x000fe20008410000 */
[----:B------:R-:W1:Y:S01]  /*3850*/  MUFU.TANH R71, R71 ;  /* 0x0000004700477308 */ /* 0x000e620000002400 */
[----:B------:R-:W-:Y:S01]  /*3860*/  ISETP.GE.AND P3, PT, R17, R6, PT ;  /* 0x000000061100720c */ /* 0x000fe20003f66270 */
[----:B------:R-:W-:Y:S01]  /*3870*/  VIADD R17, R57, 0xffffffc9 ;  /* 0xffffffc939117836 */ /* 0x000fe20000000000 */
[----:B------:R-:W-:Y:S01]  /*3880*/  FSEL R38, R67, -INF , !P5 ;  /* 0xff80000043267808 */ /* 0x000fe20006800000 */
[----:B------:R-:W-:Y:S01]  /*3890*/  FMUL.FTZ R110, R110, UR4 ;  /* 0x000000046e6e7c20 */ /* 0x000fe20008410000 */
[----:B--2---:R-:W-:Y:S01]  /*38a0*/  FSEL R149, R149, -INF , !P4 ;  /* 0xff80000095957808 */ /* 0x004fe20006000000 */
[----:B------:R-:W-:Y:S01]  /*38b0*/  FMUL.FTZ R109, R109, UR4 ;  /* 0x000000046d6d7c20 */ /* 0x000fe20008410000 */
[----:B-----5:R-:W-:Y:S01]  /*38c0*/  FSEL R148, R148, -INF , !P2 ;  /* 0xff80000094947808 */ /* 0x020fe20005000000 */
[----:B------:R-:W2:Y:S01]  /*38d0*/  MUFU.TANH R158, R77 ;  /* 0x0000004d009e7308 */ /* 0x000ea20000002400 */
[----:B---3--:R-:W-:Y:S01]  /*38e0*/  FSEL R153, R153, -INF , !P1 ;  /* 0xff80000099997808 */ /* 0x008fe20004800000 */
[----:B------:R-:W-:Y:S01]  /*38f0*/  FMUL.FTZ R111, R111, UR4 ;  /* 0x000000046f6f7c20 */ /* 0x000fe20008410000 */
[----:B------:R-:W-:Y:S01]  /*3900*/  ISETP.GE.AND P5, PT, R13, R54, PT ;  /* 0x000000360d00720c */ /* 0x000fe20003fa6270 */
[----:B------:R-:W-:-:S04]  /*3910*/  DEPBAR.LE SB0, 0x0 ;  /* 0x000080000000791a */ /* 0x000fc80000000000 */
[----:B------:R-:W3:Y:S01]  /*3920*/  MUFU.TANH R155, R79 ;  /* 0x0000004f009b7308 */ /* 0x000ee20000002400 */
[----:B------:R-:W-:Y:S01]  /*3930*/  ISETP.GE.AND P4, PT, R13, R6, PT ;  /* 0x000000060d00720c */ /* 0x000fe20003f86270 */
[----:B------:R-:W-:Y:S01]  /*3940*/  VIADD R13, R57, 0xffffffd0 ;  /* 0xffffffd0390d7836 */ /* 0x000fe20000000000 */
[----:B----4-:R-:W-:Y:S01]  /*3950*/  HMMA.16816.F32.BF16 R104, R40, R8, R104 ;  /* 0x000000082868723c */ /* 0x010fe20000041868 */
[C---:B------:R-:W-:Y:S02]  /*3960*/  ISETP.GE.AND P2, PT, R17.reuse, R54, PT ;  /* 0x000000361100720c */ /* 0x040fe40003f46270 */
[----:B------:R-:W-:Y:S02]  /*3970*/  ISETP.GE.AND P1, PT, R17, R6, PT ;  /* 0x000000061100720c */ /* 0x000fe40003f26270 */
[----:B------:R-:W4:Y:S01]  /*3980*/  MUFU.TANH R160, R160 ;  /* 0x000000a000a07308 */ /* 0x000f220000002400 */
[----:B------:R-:W-:Y:S01]  /*3990*/  FSEL R154, R154, -INF , !P2 ;  /* 0xff8000009a9a7808 */ /* 0x000fe20005000000 */
[----:B------:R-:W-:Y:S01]  /*39a0*/  VIADD R9, R57, 0xffffffd8 ;  /* 0xffffffd839097836 */ /* 0x000fe20000000000 */
[----:B-1----:R-:W-:-:S02]  /*39b0*/  FSEL R33, R71, -INF , !P1 ;  /* 0xff80000047217808 */ /* 0x002fc40004800000 */
[----:B--2---:R-:W-:Y:S02]  /*39c0*/  FSEL R158, R158, -INF , !P0 ;  /* 0xff8000009e9e7808 */ /* 0x004fe40004000000 */
[----:B------:R-:W-:Y:S01]  /*39d0*/  ISETP.GE.AND P2, PT, R9, R54, PT ;  /* 0x000000360900720c */ /* 0x000fe20003f46270 */
[----:B------:R-:W1:Y:S01]  /*39e0*/  MUFU.TANH R165, R62 ;  /* 0x0000003e00a57308 */ /* 0x000e620000002400 */
[----:B---3--:R-:W-:Y:S02]  /*39f0*/  FSEL R155, R155, -INF , !P3 ;  /* 0xff8000009b9b7808 */ /* 0x008fe40005800000 */
[----:B------:R-:W-:Y:S01]  /*3a00*/  ISETP.GE.AND P1, PT, R9, R6, PT ;  /* 0x000000060900720c */ /* 0x000fe20003f26270 */
[----:B------:R-:W-:Y:S01]  /*3a10*/  VIADD R9, R57, 0xffffffd9 ;  /* 0xffffffd939097836 */ /* 0x000fe20000000000 */
[C---:B------:R-:W-:Y:S02]  /*3a20*/  ISETP.GE.AND P0, PT, R13.reuse, R54, PT ;  /* 0x000000360d00720c */ /* 0x040fe40003f06270 */
[----:B------:R-:W-:Y:S01]  /*3a30*/  ISETP.GE.AND P3, PT, R13, R6, PT ;  /* 0x000000060d00720c */ /* 0x000fe20003f66270 */
[----:B------:R-:W2:Y:S01]  /*3a40*/  MUFU.TANH R159, R159 ;  /* 0x0000009f009f7308 */ /* 0x000ea20000002400 */
[----:B----4-:R-:W-:Y:S01]  /*3a50*/  FSEL R160, R160, -INF , !P0 ;  /* 0xff800000a0a07808 */ /* 0x010fe20004000000 */
[----:B------:R-:W-:Y:S01]  /*3a60*/  VIADD R13, R57, 0xffffffd1 ;  /* 0xffffffd1390d7836 */ /* 0x000fe20000000000 */
[----:B------:R-:W-:Y:S01]  /*3a70*/  ISETP.GE.AND P0, PT, R9, R54, PT ;  /* 0x000000360900720c */ /* 0x000fe20003f06270 */
[----:B------:R-:W-:Y:S01]  /*3a80*/  FMUL.FTZ R105, R105, UR4 ;  /* 0x0000000469697c20 */ /* 0x000fe20008410000 */
[----:B------:R-:W-:Y:S01]  /*3a90*/  FSEL R32, R32, -INF , !P2 ;  /* 0xff80000020207808 */ /* 0x000fe20005000000 */
[----:B------:R-:W-:Y:S01]  /*3aa0*/  FMUL.FTZ R104, R104, UR4 ;  /* 0x0000000468687c20 */ /* 0x000fe20008410000 */
[----:B------:R-:W-:Y:S01]  /*3ab0*/  FSEL R156, R156, -INF , !P5 ;  /* 0xff8000009c9c7808 */ /* 0x000fe20006800000 */
[----:B------:R-:W3:Y:S01]  /*3ac0*/  MUFU.TANH R70, R70 ;  /* 0x0000004600467308 */ /* 0x000ee20000002400 */
[----:B-1----:R-:W-:Y:S01]  /*3ad0*/  FSEL R165, R165, -INF , !P3 ;  /* 0xff800000a5a57808 */ /* 0x002fe20005800000 */
[----:B------:R-:W-:Y:S01]  /*3ae0*/  FMUL.FTZ R106, R106, UR4 ;  /* 0x000000046a6a7c20 */ /* 0x000fe20008410000 */
[----:B------:R-:W-:Y:S01]  /*3af0*/  ISETP.GE.AND P3, PT, R9, R6, PT ;  /* 0x000000060900720c */ /* 0x000fe20003f66270 */
[----:B------:R-:W-:Y:S01]  /*3b00*/  VIADD R9, R57, 0xffffffe1 ;  /* 0xffffffe139097836 */ /* 0x000fe20000000000 */
[----:B------:R-:W-:Y:S01]  /*3b10*/  ISETP.GE.AND P5, PT, R13, R54, PT ;  /* 0x000000360d00720c */ /* 0x000fe20003fa6270 */
[----:B------:R-:W-:-:S02]  /*3b20*/  FMUL.FTZ R107, R107, UR4 ;  /* 0x000000046b6b7c20 */ /* 0x000fc40008410000 */
[----:B------:R-:W1:Y:S01]  /*3b30*/  MUFU.TANH R60, R60 ;  /* 0x0000003c003c7308 */ /* 0x000e620000002400 */
[----:B--2---:R-:W-:Y:S02]  /*3b40*/  FSEL R159, R159, -INF , !P1 ;  /* 0xff8000009f9f7808 */ /* 0x004fe40004800000 */
[C---:B------:R-:W-:Y:S02]  /*3b50*/  ISETP.GE.AND P2, PT, R9.reuse, R54, PT ;  /* 0x000000360900720c */ /* 0x040fe40003f46270 */
[-C--:B------:R-:W-:Y:S02]  /*3b60*/  ISETP.GE.AND P1, PT, R9, R6.reuse, PT ;  /* 0x000000060900720c */ /* 0x080fe40003f26270 */
[----:B------:R-:W-:Y:S01]  /*3b70*/  HMMA.16816.F32.BF16 R8, R40, R10, R92 ;  /* 0x0000000a2808723c */ /* 0x000fe2000004185c */
        /* <DEDUP_REMOVED lines=9> */
[----:B------:R-:W-:Y:S01]  /*3c10*/  ISETP.GE.AND P4, PT, R13, R6, PT ;  /* 0x000000060d00720c */ /* 0x000fe20003f86270 */
[----:B------:R-:W-:-:S03]  /*3c20*/  VIADD R13, R57, 0xffffffe9 ;  /* 0xffffffe9390d7836 */ /* 0x000fc60000000000 */
[----:B------:R-:W-:Y:S01]  /*3c30*/  FMUL.FTZ R8, R8, UR4 ;  /* 0x0000000408087c20 */ /* 0x000fe20008410000 */
[----:B------:R-:W2:Y:S01]  /*3c40*/  MUFU.TANH R164, R45 ;  /* 0x0000002d00a47308 */ /* 0x000ea20000002400 */
[----:B---3--:R-:W-:Y:S01]  /*3c50*/  FSEL R152, R152, -INF , !P5 ;  /* 0xff80000098987808 */ /* 0x008fe20006800000 */
[----:B------:R-:W-:Y:S01]  /*3c60*/  FMUL.FTZ R9, R9, UR4 ;  /* 0x0000000409097c20 */ /* 0x000fe20008410000 */
[----:B------:R-:W-:Y:S01]  /*3c70*/  ISETP.GE.AND P5, PT, R13, R54, PT ;  /* 0x000000360d00720c */ /* 0x000fe20003fa6270 */
[----:B------:R-:W-:Y:S01]  /*3c80*/  FMUL.FTZ R10, R10, UR4 ;  /* 0x000000040a0a7c20 */ /* 0x000fe20008410000 */
[----:B------:R-:W-:-:S03]  /*3c90*/  FMUL.FTZ R11, R11, UR4 ;  /* 0x000000040b0b7c20 */ /* 0x000fc60008410000 */
[----:B------:R-:W-:Y:S01]  /*3ca0*/  MUFU.TANH R146, R108 ;  /* 0x0000006c00927308 */ /* 0x000fe20000002400 */
[----:B-1----:R-:W-:Y:S02]  /*3cb0*/  FSEL R147, R147, -INF , !P4 ;  /* 0xff80000093937808 */ /* 0x002fe40006000000 */
[----:B------:R-:W-:Y:S01]  /*3cc0*/  ISETP.GE.AND P4, PT, R13, R6, PT ;  /* 0x000000060d00720c */ /* 0x000fe20003f86270 */
[----:B------:R-:W-:-:S04]  /*3cd0*/  VIADD R13, R57, 0xfffffff1 ;  /* 0xfffffff1390d7836 */ /* 0x000fc80000000000 */
[----:B------:R-:W1:Y:S01]  /*3ce0*/  MUFU.TANH R157, R47 ;  /* 0x0000002f009d7308 */ /* 0x000e620000002400 */
[----:B--2---:R-:W-:-:S07]  /*3cf0*/  FSEL R164, R164, -INF , !P0 ;  /* 0xff800000a4a47808 */ /* 0x004fce0004000000 */
[----:B------:R-:W-:Y:S08]  /*3d00*/  MUFU.TANH R140, R105 ;  /* 0x00000069008c7308 */ /* 0x000ff00000002400 */
[----:B------:R2:W3:Y:S01]  /*3d10*/  MUFU.TANH R145, R15 ;  /* 0x0000000f00917308 */ /* 0x0004e20000002400 */
[----:B-1----:R-:W-:-:S07]  /*3d20*/  FSEL R157, R157, -INF , !P3 ;  /* 0xff8000009d9d7808 */ /* 0x002fce0005800000 */
[----:B------:R-:W1:Y:S08]  /*3d30*/  MUFU.TANH R143, R110 ;  /* 0x0000006e008f7308 */ /* 0x000e700000002400 */
[----:B------:R-:W4:Y:S01]  /*3d40*/  MUFU.TANH R150, R150 ;  /* 0x0000009600967308 */ /* 0x000f220000002400 */
[----:B--2---:R-:W-:Y:S01]  /*3d50*/  VIADD R15, R57, 0xffffffe8 ;  /* 0xffffffe8390f7836 */ /* 0x004fe20000000000 */
[----:B---3--:R-:W-:-:S04]  /*3d60*/  FSEL R145, R145, -INF , !P1 ;  /* 0xff80000091917808 */ /* 0x008fc80004800000 */
[C---:B------:R-:W-:Y:S02]  /*3d70*/  ISETP.GE.AND P0, PT, R15.reuse, R54, PT ;  /* 0x000000360f00720c */ /* 0x040fe40003f06270 */
[----:B------:R-:W2:Y:S01]  /*3d80*/  MUFU.TANH R144, R109 ;  /* 0x0000006d00907308 */ /* 0x000ea20000002400 */
[----:B------:R-:W-:Y:S01]  /*3d90*/  ISETP.GE.AND P3, PT, R15, R6, PT ;  /* 0x000000060f00720c */ /* 0x000fe20003f66270 */
[----:B------:R-:W-:Y:S01]  /*3da0*/  VIADD R15, R57, 0xfffffff0 ;  /* 0xfffffff0390f7836 */ /* 0x000fe20000000000 */
[----:B------:R-:W-:Y:S02]  /*3db0*/  FSEL R146, R146, -INF , !P0 ;  /* 0xff80000092927808 */ /* 0x000fe40004000000 */
[----:B------:R-:W-:Y:S02]  /*3dc0*/  ISETP.GE.AND P0, PT, R13, R54, PT ;  /* 0x000000360d00720c */ /* 0x000fe40003f06270 */
[----:B-1----:R-:W-:Y:S01]  /*3dd0*/  FSEL R143, R143, -INF , !P3 ;  /* 0xff8000008f8f7808 */ /* 0x002fe20005800000 */
[----:B------:R-:W1:Y:S01]  /*3de0*/  MUFU.TANH R141, R111 ;  /* 0x0000006f008d7308 */ /* 0x000e620000002400 */
[----:B------:R-:W-:-:S02]  /*3df0*/  FSEL R140, R140, -INF , !P0 ;  /* 0xff8000008c8c7808 */ /* 0x000fc40004000000 */
[----:B------:R-:W-:Y:S02]  /*3e00*/  ISETP.GE.AND P0, PT, R36, 0x2, PT ;  /* 0x000000022400780c */ /* 0x000fe40003f06270 */
[----:B------:R-:W-:Y:S01]  /*3e10*/  ISETP.GE.AND P3, PT, R13, R6, PT ;  /* 0x000000060d00720c */ /* 0x000fe20003f66270 */
[----:B------:R-:W-:Y:S01]  /*3e20*/  VIADD R13, R57, 0xfffffff8 ;  /* 0xfffffff8390d7836 */ /* 0x000fe20000000000 */
[----:B----4-:R-:W-:Y:S01]  /*3e30*/  FSEL R150, R150, -INF , !P2 ;  /* 0xff80000096967808 */ /* 0x010fe20005000000 */
[----:B------:R-:W3:Y:S01]  /*3e40*/  MUFU.TANH R142, R104 ;  /* 0x00000068008e7308 */ /* 0x000ee20000002400 */
[----:B------:R-:W-:Y:S01]  /*3e50*/  ISETP.GE.AND P2, PT, R15, R54, PT ;  /* 0x000000360f00720c */ /* 0x000fe20003f46270 */
[----:B------:R-:W-:Y:S01]  /*3e60*/  VIADD R57, R57, 0xfffffff9 ;  /* 0xfffffff939397836 */ /* 0x000fe20000000000 */
[----:B------:R-:W-:Y:S02]  /*3e70*/  ISETP.GE.AND P1, PT, R15, R6, PT ;  /* 0x000000060f00720c */ /* 0x000fe40003f26270 */
[----:B--2---:R-:W-:-:S02]  /*3e80*/  FSEL R144, R144, -INF , !P5 ;  /* 0xff80000090907808 */ /* 0x004fc40006800000 */
[-C--:B------:R-:W-:Y:S01]  /*3e90*/  ISETP.GE.AND P5, PT, R13, R54.reuse, PT ;  /* 0x000000360d00720c */ /* 0x080fe20003fa6270 */
[----:B------:R-:W2:Y:S01]  /*3ea0*/  MUFU.TANH R137, R106 ;  /* 0x0000006a00897308 */ /* 0x000ea20000002400 */
[----:B-1----:R-:W-:Y:S02]  /*3eb0*/  FSEL R141, R141, -INF , !P4 ;  /* 0xff8000008d8d7808 */ /* 0x002fe40006000000 */
[----:B------:R-:W-:-:S05]  /*3ec0*/  ISETP.GE.AND P4, PT, R57, R54, PT ;  /* 0x000000363900720c */ /* 0x000fca0003f86270 */
[----:B------:R-:W1:Y:S01]  /*3ed0*/  MUFU.TANH R135, R107 ;  /* 0x0000006b00877308 */ /* 0x000e620000002400 */
[----:B---3--:R-:W-:Y:S01]  /*3ee0*/  FSEL R142, R142, -INF , !P2 ;  /* 0xff8000008e8e7808 */ /* 0x008fe20005000000 */
[----:B------:R-:W-:Y:S01]  /*3ef0*/  BAR.SYNC.DEFER_BLOCKING 0x0 ;  /* 0x0000000000007b1d */ /* 0x000fe20000010000 */
[----:B------:R-:W-:-:S05]  /*3f00*/  ISETP.GE.AND P2, PT, R13, R6, PT ;  /* 0x000000060d00720c */ /* 0x000fca0003f46270 */
[----:B------:R-:W3:Y:S01]  /*3f10*/  MUFU.TANH R138, R8 ;  /* 0x00000008008a7308 */ /* 0x000ee20000002400 */
[----:B--2---:R-:W-:Y:S02]  /*3f20*/  FSEL R137, R137, -INF , !P1 ;  /* 0xff80000089897808 */ /* 0x004fe40004800000 */
[----:B------:R-:W-:-:S05]  /*3f30*/  ISETP.GE.AND P1, PT, R57, R6, PT ;  /* 0x000000063900720c */ /* 0x000fca0003f26270 */
[----:B------:R-:W2:Y:S01]  /*3f40*/  MUFU.TANH R136, R9 ;  /* 0x0000000900887308 */ /* 0x000ea20000002400 */
[----:B-1----:R-:W-:-:S07]  /*3f50*/  FSEL R135, R135, -INF , !P3 ;  /* 0xff80000087877808 */ /* 0x002fce0005800000 */
[----:B------:R-:W1:Y:S01]  /*3f60*/  MUFU.TANH R133, R10 ;  /* 0x0000000a00857308 */ /* 0x000e620000002400 */
[----:B---3--:R-:W-:-:S07]  /*3f70*/  FSEL R138, R138, -INF , !P5 ;  /* 0xff8000008a8a7808 */ /* 0x008fce0006800000 */
[----:B------:R-:W3:Y:S01]  /*3f80*/  MUFU.TANH R67, R11 ;  /* 0x0000000b00437308 */ /* 0x000ee20000002400 */
[----:B--2---:R-:W-:Y:S02]  /*3f90*/  FSEL R136, R136, -INF , !P4 ;  /* 0xff80000088887808 */ /* 0x004fe40006000000 */
[----:B-1----:R-:W-:Y:S02]  /*3fa0*/  FSEL R133, R133, -INF , !P2 ;  /* 0xff80000085857808 */ /* 0x002fe40005000000 */
[----:B---3--:R-:W-:Y:S01]  /*3fb0*/  FSEL R67, R67, -INF , !P1 ;  /* 0xff80000043437808 */ /* 0x008fe20004800000 */
        /* <DEDUP_REMOVED lines=57> */
[----:B------:R-:W-:-:S05]  /*4350*/  IMAD R5, R6, UR9, R5 ;  /* 0x0000000906057c24 */ /* 0x000fca000f8e0205 */
[----:B------:R-:W-:Y:S01]  /*4360*/  IADD3 R2, R11, R5, RZ ;  /* 0x000000050b027210 */ /* 0x000fe20007ffe0ff */
[----:B------:R-:W-:Y:S01]  /*4370*/  IMAD.MOV.U32 R5, RZ, RZ, R10 ;  /* 0x000000ffff057224 */ /* 0x000fe200078e000a */
[----:B------:R-:W-:Y:S06]  /*4380*/  BRA `(.L_x_2333) ;  /* 0x0000000000107947 */ /* 0x000fec0003800000 */
.L_x_2332:
[----:B------:R-:W-:-:S04]  /*4390*/  ULEA UR6, -UR6, URZ, 0x7 ;  /* 0x0000003f06067291 */ /* 0x000fc8000f8e393f */
[----:B------:R-:W-:Y:S02]  /*43a0*/  USHF.R.S32.HI UR4, URZ, 0x1f, UR6 ;  /* 0x0000001f3f047899 */ /* 0x000fe40008011406 */
[----:B------:R-:W-:-:S04]  /*43b0*/  MOV R5, UR6 ;  /* 0x0000000600057c02 */ /* 0x000fc80008000f00 */
[----:B------:R-:W-:-:S07]  /*43c0*/  MOV R2, UR4 ;  /* 0x0000000400027c02 */ /* 0x000fce0008000f00 */
.L_x_2333:
        /* <DEDUP_REMOVED lines=36> */
.L_x_2331:
[----:B------:R-:W-:Y:S01]  /*4610*/  FMNMX.FTZ R5, R0, R120, !PT ;  /* 0x0000007800057209 */ /* 0x000fe20007810000 */
        /* <DEDUP_REMOVED lines=60> */
[----:B-1----:R-:W-:Y:S02]  /*49e0*/  FMNMX.FTZ R8, R136, R5, !PT ;  /* 0x0000000588087209 */ /* 0x002fe40007810000 */
        /* <DEDUP_REMOVED lines=18> */
[----:B------:R-:W5:Y:S04]  /*4b10*/  LDSM.16.MT88.4 R100, [R220+0xc000] ;  /* 0x00c00000dc64783b */ /* 0x000f680000004200 */
[----:B------:R-:W-:Y:S01]  /*4b20*/  LDSM.16.MT88.4 R76, [R221+0x10000] ;  /* 0x01000000dd4c783b */ /* 0x000fe20000004200 */
[----:B-1----:R-:W-:-:S03]  /*4b30*/  FMNMX.FTZ R2, R9, R2, !PT ;  /* 0x0000000209027209 */ /* 0x002fc60007810000 */
[----:B------:R-:W-:Y:S01]  /*4b40*/  LDSM.16.MT88.4 R28, [R220+0x10000] ;  /* 0x01000000dc1c783b */ /* 0x000fe20000004200 */
[C---:B------:R-:W-:Y:S01]  /*4b50*/  FSETP.NEU.FTZ.AND P1, PT, R2.reuse, -INF , PT ;  /* 0xff8000000200780b */ /* 0x040fe20003f3d000 */
[----:B------:R-:W-:Y:S02]  /*4b60*/  FMUL.FTZ R139, R2, UR4 ;  /* 0x00000004028b7c20 */ /* 0x000fe40008410000 */
[----:B------:R-:W1:Y:S03]  /*4b70*/  LDSM.16.MT88.4 R8, [R222+0xc800] ;  /* 0x00c80000de08783b */ /* 0x000e660000004200 */
[----:B------:R-:W-:Y:S01]  /*4b80*/  FSEL R139, R139, RZ, P1 ;  /* 0x000000ff8b8b7208 */ /* 0x000fe20000800000 */
[----:B------:R-:W-:Y:S04]  /*4b90*/  LDSM.16.MT88.4 R20, [R220+0xc800] ;  /* 0x00c80000dc14783b */ /* 0x000fe80000004200 */
        /* <DEDUP_REMOVED lines=8> */
[--C-:B------:R-:W-:Y:S01]  /*4c20*/  FFMA.FTZ R57, R58, UR4, -R139.reuse ;  /* 0x000000043a397c23 */ /* 0x100fe2000801088b */
[--C-:B------:R-:W-:Y:S01]  /*4c30*/  FFMA.FTZ R60, R82, UR4, -R139.reuse ;  /* 0x00000004523c7c23 */ /* 0x100fe2000801088b */
[--C-:B------:R-:W-:Y:S01]  /*4c40*/  FFMA.FTZ R56, R72, UR4, -R139.reuse ;  /* 0x0000000448387c23 */ /* 0x100fe2000801088b */
[----:B------:R-:W-:Y:S01]  /*4c50*/  FSEL R134, R134, RZ, P1 ;  /* 0x000000ff86867208 */ /* 0x000fe20000800000 */
        /* <DEDUP_REMOVED lines=13> */
[----:B------:R-:W1:Y:S01]  /*4d30*/  LDSM.16.MT88.4 R4, [R223+0x10800] ;  /* 0x01080000df04783b */ /* 0x000e620000004200 */
[--C-:B------:R-:W-:Y:S01]  /*4d40*/  FFMA.FTZ R49, R170, UR4, -R139.reuse ;  /* 0x00000004aa317c23 */ /* 0x100fe2000801088b */
[--C-:B------:R-:W-:Y:S01]  /*4d50*/  FFMA.FTZ R48, R168, UR4, -R139.reuse ;  /* 0x00000004a8307c23 */ /* 0x100fe2000801088b */
[--C-:B------:R-:W-:Y:S01]  /*4d60*/  FFMA.FTZ R50, R171, UR4, -R134.reuse ;  /* 0x00000004ab327c23 */ /* 0x100fe20008010886 */
[--C-:B------:R-:W-:Y:S01]  /*4d70*/  FFMA.FTZ R47, R169, UR4, -R134.reuse ;  /* 0x00000004a92f7c23 */ /* 0x100fe20008010886 */
[--C-:B------:R-:W-:Y:S01]  /*4d80*/  FFMA.FTZ R46, R167, UR4, -R134.reuse ;  /* 0x00000004a72e7c23 */ /* 0x100fe20008010886 */
[----:B------:R-:W3:Y:S01]  /*4d90*/  MUFU.EX2 R61, R61 ;  /* 0x0000003d003d7308 */ /* 0x000ee20000000800 */
        /* <DEDUP_REMOVED lines=24> */
[----:B------:R-:W-:Y:S01]  /*4f20*/  LDSM.16.MT88.4 R32, [R223+0x12000] ;  /* 0x01200000df20783b */ /* 0x000fe20000004200 */
[--C-:B------:R-:W-:Y:S01]  /*4f30*/  FFMA.FTZ R167, R164, UR4, -R139.reuse ;  /* 0x00000004a4a77c23 */ /* 0x100fe2000801088b */
        /* <DEDUP_REMOVED lines=10> */
[----:B------:R-:W-:Y:S01]  /*4fe0*/  FFMA.FTZ R146, R146, UR4, -R139 ;  /* 0x0000000492927c23 */ /* 0x000fe2000801088b */
[--C-:B------:R-:W-:Y:S01]  /*4ff0*/  FFMA.FTZ R144, R147, UR4, -R134.reuse ;  /* 0x0000000493907c23 */ /* 0x100fe20008010886 */
[--C-:B------:R-:W-:Y:S01]  /*5000*/  FFMA.FTZ R145, R145, UR4, -R134.reuse ;  /* 0x0000000491917c23 */ /* 0x100fe20008010886 */
[----:B------:R-:W-:Y:S01]  /*5010*/  MUFU.EX2 R57, R57 ;  /* 0x0000003900397308 */ /* 0x000fe20000000800 */
[--C-:B------:R-:W-:Y:S01]  /*5020*/  FFMA.FTZ R143, R143, UR4, -R134.reuse ;  /* 0x000000048f8f7c23 */ /* 0x100fe20008010886 */
[--C-:B------:R-:W-:Y:S01]  /*5030*/  FFMA.FTZ R150, R141, UR4, -R134.reuse ;  /* 0x000000048d967c23 */ /* 0x100fe20008010886 */
[--C-:B------:R-:W-:Y:S01]  /*5040*/  FFMA.FTZ R135, R135, UR4, -R134.reuse ;  /* 0x0000000487877c23 */ /* 0x100fe20008010886 */
[----:B------:R-:W-:Y:S01]  /*5050*/  FFMA.FTZ R133, R133, UR4, -R134 ;  /* 0x0000000485857c23 */ /* 0x000fe20008010886 */
[----:B------:R-:W-:Y:S01]  /*5060*/  FADD.FTZ R65, R132, R65 ;  /* 0x0000004184417221 */ /* 0x000fe20000010000 */
[----:B------:R-:W-:-:S02]  /*5070*/  FADD.FTZ R63, R63, R66 ;  /* 0x000000423f3f7221 */ /* 0x000fc40000010000 */
[----:B------:R-:W2:Y:S01]  /*5080*/  MUFU.EX2 R60, R60 ;  /* 0x0000003c003c7308 */ /* 0x000ea20000000800 */
[----:B---3--:R-:W-:Y:S01]  /*5090*/  F2FP.BF16.F32.PACK_AB R71, R59, R62 ;  /* 0x0000003e3b47723e */ /* 0x008fe200000010ff */
[----:B------:R-:W-:Y:S01]  /*50a0*/  FADD.FTZ R64, R64, R65 ;  /* 0x0000004140407221 */ /* 0x000fe20000010000 */
[----:B------:R-:W-:-:S03]  /*50b0*/  FADD.FTZ R62, R62, R63 ;  /* 0x0000003f3e3e7221 */ /* 0x000fc60000010000 */
[----:B------:R-:W-:Y:S01]  /*50c0*/  FADD.FTZ R64, R61, R64 ;  /* 0x000000403d407221 */ /* 0x000fe20000010000 */
[----:B------:R-:W-:Y:S01]  /*50d0*/  FADD.FTZ R59, R59, R62 ;  /* 0x0000003e3b3b7221 */ /* 0x000fe20000010000 */
[C---:B------:R-:W-:Y:S01]  /*50e0*/  HMMA.16816.F32.BF16 R120, R68.reuse, R116, RZ ;  /* 0x000000744478723c */ /* 0x040fe200000418ff */
[----:B------:R-:W-:Y:S05]  /*50f0*/  MUFU.EX2 R56, R56 ;  /* 0x0000003800387308 */ /* 0x000fea0000000800 */
[----:B------:R-:W-:Y:S03]  /*5100*/  HMMA.16816.F32.BF16 R116, R68, R118, RZ ;  /* 0x000000764474723c */ /* 0x000fe600000418ff */
[----:B------:R-:W3:Y:S01]  /*5110*/  MUFU.EX2 R53, R53 ;  /* 0x0000003500357308 */ /* 0x000ee20000000800 */
[----:B--2---:R-:W-:-:S02]  /*5120*/  F2FP.BF16.F32.PACK_AB R12, R60, R57 ;  /* 0x000000393c0c723e */ /* 0x004fc400000010ff */
[C---:B------:R-:W-:Y:S05]  /*5130*/  HMMA.16816.F32.BF16 R128, R68.reuse, R124, RZ ;  /* 0x0000007c4480723c */ /* 0x040fea00000418ff */
[----:B------:R-:W-:Y:S01]  /*5140*/  MUFU.EX2 R58, R58 ;  /* 0x0000003a003a7308 */ /* 0x000fe20000000800 */
[C---:B------:R-:W-:Y:S06]  /*5150*/  HMMA.16816.F32.BF16 R112, R68.reuse, R108, RZ ;  /* 0x0000006c4470723c */ /* 0x040fec00000418ff */
[----:B------:R-:W-:Y:S01]  /*5160*/  HMMA.16816.F32.BF16 R124, R68, R126, RZ ;  /* 0x0000007e447c723c */ /* 0x000fe200000418ff */
[----:B------:R-:W2:Y:S01]  /*5170*/  MUFU.EX2 R55, R55 ;  /* 0x0000003700377308 */ /* 0x000ea20000000800 */
[----:B---3--:R-:W-:-:S04]  /*5180*/  F2FP.BF16.F32.PACK_AB R14, R53, R56 ;  /* 0x00000038350e723e */ /* 0x008fc800000010ff */
[C---:B------:R-:W-:Y:S03]  /*5190*/  HMMA.16816.F32.BF16 R108, R68.reuse, R110, RZ ;  /* 0x0000006e446c723c */ /* 0x040fe600000418ff */
[----:B------:R-:W-:Y:S03]  /*51a0*/  MUFU.EX2 R54, R54 ;  /* 0x0000003600367308 */ /* 0x000fe60000000800 */
[C---:B------:R-:W-:Y:S05]  /*51b0*/  HMMA.16816.F32.BF16 R96, R68.reuse, R92, RZ ;  /* 0x0000005c4460723c */ /* 0x040fea00000418ff */
[----:B------:R-:W3:Y:S01]  /*51c0*/  MUFU.EX2 R51, R51 ;  /* 0x0000003300337308 */ /* 0x000ee20000000800 */
[----:B--2---:R-:W-:Y:S01]  /*51d0*/  F2FP.BF16.F32.PACK_AB R13, R55, R58 ;  /* 0x0000003a370d723e */ /* 0x004fe200000010ff */
[----:B----4-:R-:W-:Y:S01]  /*51e0*/  HMMA.16816.F32.BF16 R88, R68, R84, RZ ;  /* 0x000000544458723c */ /* 0x010fe200000418ff */
[----:B------:R-:W-:-:S04]  /*51f0*/  FADD.FTZ R58, R58, R59 ;  /* 0x0000003b3a3a7221 */ /* 0x000fc80000010000 */
[----:B------:R-:W-:Y:S01]  /*5200*/  FADD.FTZ R55, R55, R58 ;  /* 0x0000003a37377221 */ /* 0x000fe20000010000 */
[C---:B------:R-:W-:Y:S01]  /*5210*/  HMMA.16816.F32.BF16 R92, R68.reuse, R94, RZ ;  /* 0x0000005e445c723c */ /* 0x040fe200000418ff */
[----:B------:R-:W-:Y:S05]  /*5220*/  MUFU.EX2 R52, R52 ;  /* 0x0000003400347308 */ /* 0x000fea0000000800 */
[----:B------:R-:W-:Y:S01]  /*5230*/  HMMA.16816.F32.BF16 R84, R68, R86, RZ ;  /* 0x000000564454723c */ /* 0x000fe200000418ff */
[----:B---3--:R-:W-:Y:S02]  /*5240*/  F2FP.BF16.F32.PACK_AB R15, R51, R54 ;  /* 0x00000036330f723e */ /* 0x008fe400000010ff */
[----:B------:R-:W2:Y:S01]  /*5250*/  MUFU.EX2 R49, R49 ;  /* 0x0000003100317308 */ /* 0x000ea20000000800 */
[----:B------:R-:W-:-:S02]  /*5260*/  FADD.FTZ R54, R54, R55 ;  /* 0x0000003736367221 */ /* 0x000fc40000010000 */
[----:B-----5:R-:W-:Y:S02]  /*5270*/  HMMA.16816.F32.BF16 R104, R68, R100, RZ ;  /* 0x000000644468723c */ /* 0x020fe400000418ff */
[----:B------:R-:W-:-:S04]  /*5280*/  FADD.FTZ R51, R51, R54 ;  /* 0x0000003633337221 */ /* 0x000fc80000010000 */
        /* <DEDUP_REMOVED lines=45> */
[----:B--2---:R-:W-:Y:S01]  /*5560*/  F2FP.BF16.F32.PACK_AB R24, R49, R52 ;  /* 0x000000343118723e */ /* 0x004fe200000010ff */
[----:B------:R-:W2:Y:S01]  /*5570*/  MUFU.EX2 R149, R149 ;  /* 0x0000009500957308 */ /* 0x000ea20000000800 */
[----:B---3--:R-:W-:Y:S01]  /*5580*/  F2FP.BF16.F32.PACK_AB R25, R47, R50 ;  /* 0x000000322f19723e */ /* 0x008fe200000010ff */
        /* <DEDUP_REMOVED lines=10> */
[----:B------:R-:W3:Y:S04]  /*5630*/  LDSM.16.MT88.4 R4, [R222+0x11000] ;  /* 0x01100000de04783b */ /* 0x000ee80000004200 */
        /* <DEDUP_REMOVED lines=8> */
[----:B------:R-:W2:Y:S05]  /*56c0*/  LDSM.16.MT88.4 R20, [R223+0xd800] ;  /* 0x00d80000df14783b */ /* 0x000eaa0000004200 */
[C---:B----4-:R-:W-:Y:S01]  /*56d0*/  HMMA.16816.F32.BF16 R96, R24.reuse, R12, R96 ;  /* 0x0000000c1860723c */ /* 0x050fe20000041860 */
[----:B------:R-:W4:Y:S05]  /*56e0*/  MUFU.EX2 R158, R158 ;  /* 0x0000009e009e7308 */ /* 0x000f2a0000000800 */
[C---:B------:R-:W-:Y:S01]  /*56f0*/  HMMA.16816.F32.BF16 R92, R24.reuse, R14, R92 ;  /* 0x0000000e185c723c */ /* 0x040fe2000004185c */
[----:B------:R-:W5:Y:S02]  /*5700*/  LDSM.16.MT88.4 R12, [R222+0xd800] ;  /* 0x00d80000de0c783b */ /* 0x000f640000004200 */
[----:B------:R-:W-:Y:S03]  /*5710*/  MUFU.EX2 R160, R160 ;  /* 0x000000a000a07308 */ /* 0x000fe60000000800 */
[C---:B---3--:R-:W-:Y:S05]  /*5720*/  HMMA.16816.F32.BF16 R88, R24.reuse, R4, R88 ;  /* 0x000000041858723c */ /* 0x048fea0000041858 */
[----:B------:R-:W3:Y:S01]  /*5730*/  MUFU.EX2 R163, R163 ;  /* 0x000000a300a37308 */ /* 0x000ee20000000800 */
        /* <DEDUP_REMOVED lines=19> */
[----:B------:R-:W3:Y:S02]  /*5870*/  MUFU.EX2 R161, R161 ;  /* 0x000000a100a17308 */ /* 0x000ee40000000800 */
[----:B------:R-:W-:Y:S01]  /*5880*/  HMMA.16816.F32.BF16 R68, R24, R30, R68 ;  /* 0x0000001e1844723c */ /* 0x000fe20000041844 */
[----:B------:R-:W3:Y:S04]  /*5890*/  LDSM.16.MT88.4 R28, [R223+0x11800] ;  /* 0x01180000df1c783b */ /* 0x000ee80000004200 */
[----:B------:R-:W-:Y:S01]  /*58a0*/  LDSM.16.MT88.4 R24, [R220+0x11800] ;  /* 0x01180000dc18783b */ /* 0x000fe20000004200 */
[C---:B--2---:R-:W-:Y:S01]  /*58b0*/  HMMA.16816.F32.BF16 R128, R8.reuse, R20, R128 ;  /* 0x000000140880723c */ /* 0x044fe20000041880 */
[----:B------:R-:W-:Y:S05]  /*58c0*/  MUFU.EX2 R159, R159 ;  /* 0x0000009f009f7308 */ /* 0x000fea0000000800 */
[C---:B------:R-:W-:Y:S01]  /*58d0*/  HMMA.16816.F32.BF16 R124, R8.reuse, R22, R124 ;  /* 0x00000016087c723c */ /* 0x040fe2000004187c */
[----:B------:R-:W2:Y:S02]  /*58e0*/  LDSM.16.MT88.4 R20, [R222+0x11800] ;  /* 0x01180000de14783b */ /* 0x000ea40000004200 */
[----:B------:R-:W2:Y:S03]  /*58f0*/  MUFU.EX2 R166, R166 ;  /* 0x000000a600a67308 */ /* 0x000ea60000000800 */
        /* <DEDUP_REMOVED lines=13> */
[C---:B---3--:R-:W-:Y:S01]  /*59d0*/  HMMA.16816.F32.BF16 R96, R8.reuse, R28, R96 ;  /* 0x0000001c0860723c */ /* 0x048fe20000041860 */
[----:B------:R-:W-:Y:S05]  /*59e0*/  MUFU.EX2 R144, R144 ;  /* 0x0000009000907308 */ /* 0x000fea0000000800 */
[C---:B------:R-:W-:Y:S01]  /*59f0*/  HMMA.16816.F32.BF16 R92, R8.reuse, R30, R92 ;  /* 0x0000001e085c723c */ /* 0x040fe2000004185c */
[----:B------:R-:W-:Y:S02]  /*5a00*/  LDSM.16.MT88.4 R28, [R222+0x12000] ;  /* 0x01200000de1c783b */ /* 0x000fe40000004200 */
[----:B------:R-:W3:Y:S03]  /*5a10*/  MUFU.EX2 R145, R145 ;  /* 0x0000009100917308 */ /* 0x000ee60000000800 */
[C---:B--2---:R-:W-:Y:S05]  /*5a20*/  HMMA.16816.F32.BF16 R88, R8.reuse, R20, R88 ;  /* 0x000000140858723c */ /* 0x044fea0000041858 */
[----:B------:R-:W-:Y:S01]  /*5a30*/  MUFU.EX2 R143, R143 ;  /* 0x0000008f008f7308 */ /* 0x000fe20000000800 */
[----:B------:R-:W-:Y:S01]  /*5a40*/  HMMA.16816.F32.BF16 R84, R8, R22, R84 ;  /* 0x000000160854723c */ /* 0x000fe20000041854 */
[----:B------:R-:W-:-:S02]  /*5a50*/  F2FP.BF16.F32.PACK_AB R20, R149, R148 ;  /* 0x000000949514723e */ /* 0x000fc400000010ff */
[----:B------:R-:W-:Y:S01]  /*5a60*/  F2FP.BF16.F32.PACK_AB R21, R156, R153 ;  /* 0x000000999c15723e */ /* 0x000fe200000010ff */
[----:B------:R-:W-:Y:S02]  /*5a70*/  FADD.FTZ R153, R153, R38 ;  /* 0x0000002699997221 */ /* 0x000fe40000010000 */
[C---:B-----5:R-:W-:Y:S01]  /*5a80*/  HMMA.16816.F32.BF16 R80, R8.reuse, R12, R80 ;  /* 0x0000000c0850723c */ /* 0x060fe20000041850 */
[----:B------:R-:W-:Y:S01]  /*5a90*/  F2FP.BF16.F32.PACK_AB R22, R154, R151 ;  /* 0x000000979a16723e */ /* 0x000fe200000010ff */
[----:B------:R-:W2:Y:S01]  /*5aa0*/  MUFU.EX2 R150, R150 ;  /* 0x0000009600967308 */ /* 0x000ea20000000800 */
        /* <DEDUP_REMOVED lines=9> */
[----:B------:R-:W3:Y:S01]  /*5b40*/  LDSM.16.MT88.4 R8, [R220+0xe000] ;  /* 0x00e00000dc08783b */ /* 0x000ee20000004200 */
[----:B------:R-:W-:Y:S03]  /*5b50*/  MUFU.EX2 R133, R133 ;  /* 0x0000008500857308 */ /* 0x000fe60000000800 */
[----:B------:R-:W-:Y:S01]  /*5b60*/  LDSM.16.MT88.4 R24, [R220+0x12000] ;  /* 0x01200000dc18783b */ /* 0x000fe20000004200 */
[C---:B----4-:R-:W-:Y:S06]  /*5b70*/  HMMA.16816.F32.BF16 R128, R20.reuse, R4, R128 ;  /* 0x000000041480723c */ /* 0x050fec0000041880 */
[C---:B------:R-:W-:Y:S01]  /*5b80*/  HMMA.16816.F32.BF16 R124, R20.reuse, R6, R124 ;  /* 0x00000006147c723c */ /* 0x040fe2000004187c */
[----:B------:R-:W4:Y:S05]  /*5b90*/  LDSM.16.MT88.4 R4, [R221+0x12000] ;  /* 0x01200000dd04783b */ /* 0x000f2a0000004200 */
[C---:B-1----:R-:W-:Y:S06]  /*5ba0*/  HMMA.16816.F32.BF16 R120, R20.reuse, R16, R120 ;  /* 0x000000101478723c */ /* 0x042fec0000041878 */
[C---:B------:R-:W-:Y:S01]  /*5bb0*/  HMMA.16816.F32.BF16 R116, R20.reuse, R18, R116 ;  /* 0x000000121474723c */ /* 0x040fe20000041874 */
[----:B------:R-:W-:Y:S05]  /*5bc0*/  LDSM.16.MT88.4 R16, [R223+0xe800] ;  /* 0x00e80000df10783b */ /* 0x000fea0000004200 */
[C---:B-----5:R-:W-:Y:S06]  /*5bd0*/  HMMA.16816.F32.BF16 R112, R20.reuse, R12, R112 ;  /* 0x0000000c1470723c */ /* 0x060fec0000041870 */
[C---:B------:R-:W-:Y:S01]  /*5be0*/  HMMA.16816.F32.BF16 R108, R20.reuse, R14, R108 ;  /* 0x0000000e146c723c */ /* 0x040fe2000004186c */
[----:B------:R-:W-:Y:S05]  /*5bf0*/  LDSM.16.MT88.4 R12, [R222+0xe800] ;  /* 0x00e80000de0c783b */ /* 0x000fea0000004200 */
[C---:B---3--:R-:W-:Y:S06]  /*5c00*/  HMMA.16816.F32.BF16 R104, R20.reuse, R8, R104 ;  /* 0x000000081468723c */ /* 0x048fec0000041868 */
[C---:B------:R-:W-:Y:S01]  /*5c10*/  HMMA.16816.F32.BF16 R100, R20.reuse, R10, R100 ;  /* 0x0000000a1464723c */ /* 0x040fe20000041864 */
[----:B------:R-:W1:Y:S05]  /*5c20*/  LDSM.16.MT88.4 R8, [R221+0xe800] ;  /* 0x00e80000dd08783b */ /* 0x000e6a0000004200 */
[C---:B------:R-:W-:Y:S06]  /*5c30*/  HMMA.16816.F32.BF16 R88, R20.reuse, R28, R88 ;  /* 0x0000001c1458723c */ /* 0x040fec0000041858 */
[----:B------:R-:W-:Y:S01]  /*5c40*/  HMMA.16816.F32.BF16 R84, R20, R30, R84 ;  /* 0x0000001e1454723c */ /* 0x000fe20000041854 */
[----:B------:R-:W-:-:S02]  /*5c50*/  F2FP.BF16.F32.PACK_AB R28, R163, R160 ;  /* 0x000000a0a31c723e */ /* 0x000fc400000010ff */
[----:B------:R-:W-:Y:S01]  /*5c60*/  F2FP.BF16.F32.PACK_AB R29, R161, R164 ;  /* 0x000000a4a11d723e */ /* 0x000fe200000010ff */
[----:B------:R-:W-:Y:S02]  /*5c70*/  FADD.FTZ R164, R164, R155 ;  /* 0x0000009ba4a47221 */ /* 0x000fe40000010000 */
[----:B----4-:R-:W-:Y:S01]  /*5c80*/  HMMA.16816.F32.BF16 R80, R20, R4, R80 ;  /* 0x000000041450723c */ /* 0x010fe20000041850 */
[----:B------:R-:W-:Y:S01]  /*5c90*/  F2FP.BF16.F32.PACK_AB R30, R167, R162 ;  /* 0x000000a2a71e723e */ /* 0x000fe200000010ff */
[----:B------:R-:W-:Y:S01]  /*5ca0*/  FADD.FTZ R164, R161, R164 ;  /* 0x000000a4a1a47221 */ /* 0x000fe20000010000 */
[----:B------:R-:W-:-:S03]  /*5cb0*/  F2FP.BF16.F32.PACK_AB R31, R166, R159 ;  /* 0x0000009fa61f723e */ /* 0x000fc600000010ff */
[----:B------:R-:W-:Y:S01]  /*5cc0*/  HMMA.16816.F32.BF16 R76, R20, R6, R76 ;  /* 0x00000006144c723c */ /* 0x000fe2000004184c */
[----:B------:R-:W3:Y:S01]  /*5cd0*/  LDSM.16.MT88.4 R4, [R220+0xe800] ;  /* 0x00e80000dc04783b */ /* 0x000ee20000004200 */
        /* <DEDUP_REMOVED lines=18> */
[C---:B---3--:R-:W-:Y:S06]  /*5e00*/  HMMA.16816.F32.BF16 R104, R28.reuse, R4, R104 ;  /* 0x000000041c68723c */ /* 0x048fec0000041868 */
[C---:B------:R-:W-:Y:S01]  /*5e10*/  HMMA.16816.F32.BF16 R100, R28.reuse, R6, R100 ;  /* 0x000000061c64723c */ /* 0x040fe20000041864 */
[----:B------:R-:W3:Y:S05]  /*5e20*/  LDSM.16.MT88.4 R4, [R221+0xf000] ;  /* 0x00f00000dd04783b */ /* 0x000eea0000004200 */
        /* <DEDUP_REMOVED lines=8> */
[----:B--2---:R-:W-:-:S03]  /*5eb0*/  F2FP.BF16.F32.PACK_AB R27, R150, R143 ;  /* 0x0000008f961b723e */ /* 0x004fc600000010ff */
        /* <DEDUP_REMOVED lines=9> */
[----:B------:R-:W2:Y:S05]  /*5f50*/  LDSM.16.MT88.4 R12, [R223+0x13000] ;  /* 0x01300000df0c783b */ /* 0x000eaa0000004200 */
[C---:B---3--:R-:W-:Y:S06]  /*5f60*/  HMMA.16816.F32.BF16 R112, R24.reuse, R4, R112 ;  /* 0x000000041870723c */ /* 0x048fec0000041870 */
[----:B------:R-:W-:Y:S01]  /*5f70*/  HMMA.16816.F32.BF16 R108, R24, R6, R108 ;  /* 0x00000006186c723c */ /* 0x000fe2000004186c */
[----:B------:R-:W3:Y:S05]  /*5f80*/  LDSM.16.MT88.4 R4, [R221+0x13000] ;  /* 0x01300000dd04783b */ /* 0x000eea0000004200 */
[C---:B------:R-:W-:Y:S06]  /*5f90*/  HMMA.16816.F32.BF16 R68, R28.reuse, R34, R68 ;  /* 0x000000221c44723c */ /* 0x040fec0000041844 */
[----:B------:R-:W-:Y:S01]  /*5fa0*/  HMMA.16816.F32.BF16 R72, R28, R32, R72 ;  /* 0x000000201c48723c */ /* 0x000fe20000041848 */
[--C-:B------:R-:W-:Y:S01]  /*5fb0*/  FFMA.FTZ R35, R136, UR4, -R139.reuse ;  /* 0x0000000488237c23 */ /* 0x100fe2000801088b */
[--C-:B------:R-:W-:Y:S01]  /*5fc0*/  FFMA.FTZ R136, R137, UR4, -R134.reuse ;  /* 0x0000000489887c23 */ /* 0x100fe20008010886 */
[--C-:B------:R-:W-:Y:S01]  /*5fd0*/  FFMA.FTZ R34, R138, UR4, -R139.reuse ;  /* 0x000000048a227c23 */ /* 0x100fe2000801088b */
[----:B------:R-:W-:Y:S01]  /*5fe0*/  FFMA.FTZ R134, R67, UR4, -R134 ;  /* 0x0000000443867c23 */ /* 0x000fe20008010886 */
[----:B------:R-:W4:Y:S01]  /*5ff0*/  LDSM.16.MT88.4 R28, [R220+0x13000] ;  /* 0x01300000dc1c783b */ /* 0x000f220000004200 */
[C---:B-1----:R-:W-:Y:S01]  /*6000*/  HMMA.16816.F32.BF16 R88, R24.reuse, R8, R88 ;  /* 0x000000081858723c */ /* 0x042fe20000041858 */
[--C-:B------:R-:W-:Y:S01]  /*6010*/  FFMA.FTZ R32, R142, UR4, -R139.reuse ;  /* 0x000000048e207c23 */ /* 0x100fe2000801088b */
[----:B------:R-:W-:Y:S01]  /*6020*/  FFMA.FTZ R33, R140, UR4, -R139 ;  /* 0x000000048c217c23 */ /* 0x000fe2000801088b */
[----:B------:R-:W-:Y:S03]  /*6030*/  MUFU.EX2 R34, R34 ;  /* 0x0000002200227308 */ /* 0x000fe60000000800 */
[C---:B------:R-:W-:Y:S01]  /*6040*/  HMMA.16816.F32.BF16 R84, R24.reuse, R10, R84 ;  /* 0x0000000a1854723c */ /* 0x040fe20000041854 */
[----:B------:R-:W1:Y:S04]  /*6050*/  LDSM.16.MT88.4 R8, [R222+0xf800] ;  /* 0x00f80000de08783b */ /* 0x000e680000004200 */
[----:B------:R-:W-:Y:S01]  /*6060*/  MUFU.EX2 R32, R32 ;  /* 0x0000002000207308 */ /* 0x000fe20000000800 */
[C---:B--2---:R-:W-:Y:S06]  /*6070*/  HMMA.16816.F32.BF16 R96, R24.reuse, R12, R96 ;  /* 0x0000000c1860723c */ /* 0x044fec0000041860 */
[C---:B------:R-:W-:Y:S01]  /*6080*/  HMMA.16816.F32.BF16 R92, R24.reuse, R14, R92 ;  /* 0x0000000e185c723c */ /* 0x040fe2000004185c */
[----:B------:R-:W2:Y:S01]  /*6090*/  MUFU.EX2 R33, R33 ;  /* 0x0000002100217308 */ /* 0x000ea20000000800 */
[----:B------:R-:W5:Y:S04]  /*60a0*/  LDSM.16.MT88.4 R12, [R223+0xf800] ;  /* 0x00f80000df0c783b */ /* 0x000f680000004200 */
[C---:B---3--:R-:W-:Y:S03]  /*60b0*/  HMMA.16816.F32.BF16 R80, R24.reuse, R4, R80 ;  /* 0x000000041850723c */ /* 0x048fe60000041850 */
[----:B------:R-:W3:Y:S03]  /*60c0*/  MUFU.EX2 R35, R35 ;  /* 0x0000002300237308 */ /* 0x000ee60000000800 */
[C---:B------:R-:W-:Y:S05]  /*60d0*/  HMMA.16816.F32.BF16 R76, R24.reuse, R6, R76 ;  /* 0x00000006184c723c */ /* 0x040fea000004184c */
[----:B------:R-:W4:Y:S01]  /*60e0*/  MUFU.EX2 R136, R136 ;  /* 0x0000008800887308 */ /* 0x000f220000000800 */
[----:B--2---:R-:W-:Y:S01]  /*60f0*/  F2FP.BF16.F32.PACK_AB R4, R33, R32 ;  /* 0x000000202104723e */ /* 0x004fe200000010ff */
[C---:B------:R-:W-:Y:S06]  /*6100*/  HMMA.16816.F32.BF16 R128, R24.reuse, R20, R128 ;  /* 0x000000141880723c */ /* 0x040fec0000041880 */
[----:B------:R-:W2:Y:S01]  /*6110*/  MUFU.EX2 R134, R134 ;  /* 0x0000008600867308 */ /* 0x000ea20000000800 */
[----:B---3--:R-:W-:Y:S01]  /*6120*/  F2FP.BF16.F32.PACK_AB R6, R35, R34 ;  /* 0x000000222306723e */ /* 0x008fe200000010ff */
[C---:B------:R-:W-:Y:S01]  /*6130*/  HMMA.16816.F32.BF16 R124, R24.reuse, R22, R124 ;  /* 0x00000016187c723c */ /* 0x040fe2000004187c */
[----:B------:R-:W-:Y:S05]  /*6140*/  LDSM.16.MT88.4 R20, [R221+0xf800] ;  /* 0x00f80000dd14783b */ /* 0x000fea0000004200 */
[----:B------:R-:W-:Y:S01]  /*6150*/  HMMA.16816.F32.BF16 R104, R24, R16, R104 ;  /* 0x000000101868723c */ /* 0x000fe20000041868 */
[----:B----4-:R-:W-:Y:S01]  /*6160*/  F2FP.BF16.F32.PACK_AB R5, R135, R136 ;  /* 0x000000888705723e */ /* 0x010fe200000010ff */
[----:B------:R-:W-:-:S04]  /*6170*/  FADD.FTZ R136, R136, R143 ;  /* 0x0000008f88887221 */ /* 0x000fc80000010000 */
[----:B------:R-:W-:Y:S01]  /*6180*/  HMMA.16816.F32.BF16 R100, R24, R18, R100 ;  /* 0x000000121864723c */ /* 0x000fe20000041864 */
[----:B------:R-:W3:Y:S01]  /*6190*/  LDSM.16.MT88.4 R16, [R220+0xf800] ;  /* 0x00f80000dc10783b */ /* 0x000ee20000004200 */
[----:B------:R-:W-:Y:S01]  /*61a0*/  FADD.FTZ R136, R135, R136 ;  /* 0x0000008887887221 */ /* 0x000fe20000010000 */
[----:B--2---:R-:W-:-:S03]  /*61b0*/  F2FP.BF16.F32.PACK_AB R7, R134, R133 ;  /* 0x000000858607723e */ /* 0x004fc600000010ff */
[----:B------:R-:W-:Y:S01]  /*61c0*/  HMMA.16816.F32.BF16 R72, R24, R28, R72 ;  /* 0x0000001c1848723c */ /* 0x000fe20000041848 */
[----:B------:R-:W-:-:S04]  /*61d0*/  FADD.FTZ R133, R133, R136 ;  /* 0x0000008885857221 */ /* 0x000fc80000010000 */
[----:B------:R-:W-:Y:S01]  /*61e0*/  FADD.FTZ R247, R134, R133 ;  /* 0x0000008586f77221 */ /* 0x000fe20000010000 */
[C---:B-1----:R-:W-:Y:S06]  /*61f0*/  HMMA.16816.F32.BF16 R120, R4.reuse, R8, R120 ;  /* 0x000000080478723c */ /* 0x042fec0000041878 */
[----:B-----5:R-:W-:Y:S01]  /*6200*/  HMMA.16816.F32.BF16 R128, R4, R12, R128 ;  /* 0x0000000c0480723c */ /* 0x020fe20000041880 */
[----:B------:R-:W-:-:S04]  /*6210*/  FADD.FTZ R9, R57, R64 ;  /* 0x0000004039097221 */ /* 0x000fc80000010000 */
[----:B------:R-:W-:Y:S01]  /*6220*/  FADD.FTZ R9, R60, R9 ;  /* 0x000000093c097221 */ /* 0x000fe20000010000 */
[----:B------:R-:W-:Y:S01]  /*6230*/  HMMA.16816.F32.BF16 R124, R4, R14, R124 ;  /* 0x0000000e047c723c */ /* 0x000fe2000004187c */
[----:B------:R-:W1:Y:S02]  /*6240*/  LDSM.16.MT88.4 R12, [R223+0x13800] ;  /* 0x01380000df0c783b */ /* 0x000e640000004200 */
[----:B------:R-:W-:-:S03]  /*6250*/  FADD.FTZ R56, R56, R9 ;  /* 0x0000000938387221 */ /* 0x000fc60000010000 */
[----:B------:R-:W-:Y:S01]  /*6260*/  HMMA.16816.F32.BF16 R116, R4, R10, R116 ;  /* 0x0000000a0474723c */ /* 0x000fe20000041874 */
[----:B------:R-:W-:Y:S01]  /*6270*/  FADD.FTZ R53, R53, R56 ;  /* 0x0000003835357221 */ /* 0x000fe20000010000 */
[----:B------:R-:W2:Y:S03]  /*6280*/  LDSM.16.MT88.4 R8, [R222+0x13800] ;  /* 0x01380000de08783b */ /* 0x000ea60000004200 */
[----:B------:R-:W-:Y:S01]  /*6290*/  FADD.FTZ R52, R52, R53 ;  /* 0x0000003534347221 */ /* 0x000fe20000010000 */
[----:B------:R-:W-:Y:S03]  /*62a0*/  HMMA.16816.F32.BF16 R68, R24, R30, R68 ;  /* 0x0000001e1844723c */ /* 0x000fe60000041844 */
[----:B------:R-:W-:-:S03]  /*62b0*/  FADD.FTZ R49, R49, R52 ;  /* 0x0000003431317221 */ /* 0x000fc60000010000 */
[----:B---3--:R-:W-:Y:S01]  /*62c0*/  HMMA.16816.F32.BF16 R104, R4, R16, R104 ;  /* 0x000000100468723c */ /* 0x008fe20000041868 */
        /* <DEDUP_REMOVED lines=29> */
[----:B-1----:R-:W-:Y:S03]  /*64a0*/  HMMA.16816.F32.BF16 R72, R4, R12, R72 ;  /* 0x0000000c0448723c */ /* 0x002fe60000041848 */
[----:B------:R-:W-:-:S04]  /*64b0*/  FADD.FTZ R32, R32, R165 ;  /* 0x000000a520207221 */ /* 0x000fc80000010000 */
[----:B------:R-:W-:Y:S01]  /*64c0*/  FADD.FTZ R33, R33, R32 ;  /* 0x0000002021217221 */ /* 0x000fe20000010000 */
[----:B------:R-:W-:Y:S03]  /*64d0*/  HMMA.16816.F32.BF16 R68, R4, R14, R68 ;  /* 0x0000000e0444723c */ /* 0x000fe60000041844 */
[----:B------:R-:W-:-:S04]  /*64e0*/  FADD.FTZ R34, R34, R33 ;  /* 0x0000002122227221 */ /* 0x000fc80000010000 */
[----:B------:R-:W-:Y:S01]  /*64f0*/  FADD.FTZ R246, R35, R34 ;  /* 0x0000002223f67221 */ /* 0x000fe20000010000 */
[----:B------:R-:W-:-:S01]  /*6500*/  NOP ;  /* 0x0000000000007918 */ /* 0x000fc20000000000 */
[----:B------:R-:W-:-:S15]  /*6510*/  @!P0 BRA `(.L_x_2334) ;  /* 0x0000004400748947 */ /* 0x000fde0003800000 */
[----:B------:R-:W-:Y:S01]  /*6520*/  ULEA UR10, -UR10, URZ, 0x7 ;  /* 0x0000003f0a0a7291 */ /* 0x000fe2000f8e393f */
[----:B------:R-:W-:Y:S01]  /*6530*/  IADD3 R245, R36, -0x2, RZ ;  /* 0xfffffffe24f57810 */ /* 0x000fe20007ffe0ff */
[----:B------:R-:W-:Y:S01]  /*6540*/  IMAD.MOV.U32 R135, RZ, RZ, R2 ;  /* 0x000000ffff877224 */ /* 0x000fe200078e0002 */
[----:B------:R-:W-:Y:S01]  /*6550*/  MOV R133, R0 ;  /* 0x0000000000857202 */ /* 0x000fe20000000f00 */
[----:B------:R-:W-:Y:S02]  /*6560*/  USHF.R.S32.HI UR4, URZ, 0x1f, UR10 ;  /* 0x0000001f3f047899 */ /* 0x000fe4000801140a */
[----:B------:R-:W-:Y:S01]  /*6570*/  MOV R244, UR10 ;  /* 0x0000000a00f47c02 */ /* 0x000fe20008000f00 */
[----:B------:R-:W-:Y:S01]  /*6580*/  ULDC UR8, c[0x0][0x39c] ;  /* 0x0000e70000087ab9 */ /* 0x000fe20000000800 */
[----:B------:R-:W-:Y:S02]  /*6590*/  ULDC UR7, c[0x0][0x248] ;  /* 0x0000920000077ab9 */ /* 0x000fe40000000800 */
[----:B------:R-:W-:Y:S01]  /*65a0*/  IMAD.U32 R242, RZ, RZ, UR4 ;  /* 0x00000004fff27e24 */ /* 0x000fe2000f8e00ff */
[----:B------:R-:W-:-:S06]  /*65b0*/  ULDC UR4, c[0x0][0x2ec] ;  /* 0x0000bb0000047ab9 */ /* 0x000fcc0000000800 */
.L_x_2338:
[----:B------:R-:W-:Y:S04]  /*65c0*/  DEPBAR.LE SB0, 0x0 ;  /* 0x000080000000791a */ /* 0x000fe80000000000 */
[----:B------:R-:W-:Y:S01]  /*65d0*/  BAR.SYNC.DEFER_BLOCKING 0x0 ;  /* 0x0000000000007b1d */ /* 0x000fe20000010000 */
[----:B------:R-:W-:Y:S02]  /*65e0*/  MOV R10, R244 ;  /* 0x000000f4000a7202 */ /* 0x000fe40000000f00 */
[----:B------:R-:W-:Y:S03]  /*65f0*/  MOV R0, R242 ;  /* 0x000000f200007202 */ /* 0x000fe60000000f00 */
[----:B------:R-:W-:Y:S05]  /*6600*/  @P6 BRA `(.L_x_2335) ;  /* 0x0000000000f46947 */ /* 0x000fea0003800000 */
[----:B------:R-:W1:Y:S02]  /*6610*/  LDC R0, c[0x0][0x380] ;  /* 0x0000e000ff007b82 */ /* 0x000e640000000800 */
[-C--:B-1----:R-:W-:Y:S04]  /*6620*/  IABS R2, R0.reuse ;  /* 0x0000000000027213 */ /* 0x082fe80000000000 */
[----:B------:R-:W1:Y:S10]  /*6630*/  I2F.RP R7, R2 ;  /* 0x0000000200077306 */ /* 0x000e740000209400 */
[----:B-1----:R-:W1:Y:S02]  /*6640*/  MUFU.RCP R3, R7 ;  /* 0x0000000700037308 */ /* 0x002e640000001000 */
[----:B-1----:R-:W-:Y:S01]  /*6650*/  VIADD R8, R3, 0xffffffe ;  /* 0x0ffffffe03087836 */ /* 0x002fe20000000000 */
[----:B------:R-:W-:Y:S07]  /*6660*/  SHF.L.U32 R3, R245, 0x7, RZ ;  /* 0x00000007f5037819 */ /* 0x000fee00000006ff */
[----:B------:R-:W1:Y:S01]  /*6670*/  F2I.FTZ.U32.TRUNC.NTZ R9, R8 ;  /* 0x0000000800097305 */ /* 0x000e62000021f000 */
[----:B------:R-:W-:Y:S01]  /*6680*/  IABS R4, R3 ;  /* 0x0000000300047213 */ /* 0x000fe20000000000 */
[C---:B------:R-:W-:Y:S01]  /*6690*/  VIADD R11, R3.reuse, 0x80 ;  /* 0x00000080030b7836 */ /* 0x040fe20000000000 */
[-C--:B------:R-:W-:Y:S04]  /*66a0*/  LOP3.LUT R3, R3, R0.reuse, RZ, 0x3c, !PT ;  /* 0x0000000003037212 */ /* 0x080fe800078e3cff */
[----:B------:R-:W-:Y:S02]  /*66b0*/  IABS R6, R11 ;  /* 0x0000000b00067213 */ /* 0x000fe40000000000 */
[----:B------:R-:W-:Y:S02]  /*66c0*/  ISETP.GE.AND P0, PT, R3, RZ, PT ;  /* 0x000000ff0300720c */ /* 0x000fe40003f06270 */
[----:B------:R-:W-:Y:S01]  /*66d0*/  LOP3.LUT R11, R11, R0, RZ, 0x3c, !PT ;  /* 0x000000000b0b7212 */ /* 0x000fe200078e3cff */
[--C-:B-1----:R-:W-:Y:S03]  /*66e0*/  IMAD.MOV R5, RZ, RZ, -R9.reuse ;  /* 0x000000ffff057224 */ /* 0x102fe600078e0a09 */
[----:B------:R-:W-:Y:S01]  /*66f0*/  ISETP.GE.AND P2, PT, R11, RZ, PT ;  /* 0x000000ff0b00720c */ /* 0x000fe20003f46270 */
        /* <DEDUP_REMOVED lines=17> */
[----:B------:R-:W-:Y:S01]  /*6810*/  ISETP.GE.U32.AND P5, PT, R6, R2, PT ;  /* 0x000000020600720c */ /* 0x000fe20003fa6070 */
[----:B------:R-:W1:Y:S01]  /*6820*/  LDC.64 R4, c[0x0][0x250] ;  /* 0x00009400ff047b82 */ /* 0x000e620000000a00 */
[----:B------:R-:W-:Y:S09]  /*6830*/  LOP3.LUT R2, RZ, R0, RZ, 0x33, !PT ;  /* 0x00000000ff027212 */ /* 0x000ff200078e33ff */
        /* <DEDUP_REMOVED lines=16> */
[-C--:B-1----:R-:W-:Y:S02]  /*6940*/  IMAD R0, R11, R4.reuse, RZ ;  /* 0x000000040b007224 */ /* 0x082fe400078e02ff */
[C---:B------:R-:W-:Y:S04]  /*6950*/  IMAD.WIDE.U32 R10, R9.reuse, R4, RZ ;  /* 0x00000004090a7225 */ /* 0x040fe800078e00ff */
[----:B------:R-:W-:Y:S04]  /*6960*/  IMAD R0, R9, R5, R0 ;  /* 0x0000000509007224 */ /* 0x000fe800078e0200 */
[----:B------:R-:W-:Y:S01]  /*6970*/  IMAD.IADD R11, R11, 0x1, R0 ;  /* 0x000000010b0b7824 */ /* 0x000fe200078e0200 */
[----:B--2---:R-:W-:Y:S04]  /*6980*/  IADD3 R6, -R7, R6, RZ ;  /* 0x0000000607067210 */ /* 0x004fe80007ffe1ff */
[----:B------:R-:W-:Y:S01]  /*6990*/  SHF.R.S32.HI R5, RZ, 0x1f, R6 ;  /* 0x0000001fff057819 */ /* 0x000fe20000011406 */
[CC--:B---3--:R-:W-:Y:S04]  /*69a0*/  IMAD.WIDE.U32 R10, R6.reuse, R2.reuse, R10 ;  /* 0x00000002060a7225 */ /* 0x0c8fe800078e000a */
[----:B------:R-:W-:Y:S04]  /*69b0*/  IMAD R5, R5, R2, RZ ;  /* 0x0000000205057224 */ /* 0x000fe800078e02ff */
[----:B------:R-:W-:Y:S05]  /*69c0*/  IMAD R5, R6, R3, R5 ;  /* 0x0000000306057224 */ /* 0x000fea00078e0205 */
[----:B------:R-:W-:Y:S07]  /*69d0*/  IADD3 R0, R11, R5, RZ ;  /* 0x000000050b007210 */ /* 0x000fee0007ffe0ff */
.L_x_2335:
[C---:B------:R-:W-:Y:S04]  /*69e0*/  LEA R232, P0, R10.reuse, R232, 0x1 ;  /* 0x000000e80ae87211 */ /* 0x040fe800078008ff */
[----:B------:R-:W-:Y:S02]  /*69f0*/  LEA.HI.X R231, R10, R231, R0, 0x1, P0 ;  /* 0x000000e70ae77211 */ /* 0x000fe400000f0c00 */
[----:B------:R-:W-:Y:S02]  /*6a00*/  IADD3 R40, P0, R232, UR20, RZ ;  /* 0x00000014e8287c10 */ /* 0x000fe4000ff1e0ff */
[----:B------:R-:W-:Y:S02]  /*6a10*/  MOV R233, R231 ;  /* 0x000000e700e97202 */ /* 0x000fe40000000f00 */
[----:B------:R-:W-:Y:S02]  /*6a20*/  IADD3.X R41, R231, UR11, RZ, P0, !PT ;  /* 0x0000000be7297c10 */ /* 0x000fe400087fe4ff */
[----:B------:R-:W-:Y:S01]  /*6a30*/  IADD3 R38, P0, R40, UR20, RZ ;  /* 0x0000001428267c10 */ /* 0x000fe2000ff1e0ff */
[----:B------:R-:W-:Y:S01]  /*6a40*/  @!PT LDS RZ, [RZ] ;  /* 0x00000000fffff984 */ /* 0x000fe20000000800 */
[----:B------:R-:W-:Y:S01]  /*6a50*/  @!PT LDS RZ, [RZ] ;  /* 0x00000000fffff984 */ /* 0x000fe20000000800 */
[----:B------:R-:W-:Y:S01]  /*6a60*/  @!PT LDS RZ, [RZ] ;  /* 0x00000000fffff984 */ /* 0x000fe20000000800 */
[----:B------:R-:W-:Y:S03]  /*6a70*/  LDGSTS.E.BYPASS.LTC128B.128 [R237+0xc000], desc[UR18][R232.64] ;  /* 0x0c000000e8ed7fae */ /* 0x000fe6000b901d52 */
[----:B------:R-:W-:Y:S03]  /*6a80*/  IADD3.X R39, R41, UR11, RZ, P0, !PT ;  /* 0x0000000b29277c10 */ /* 0x000fe600087fe4ff */
[----:B------:R-:W-:Y:S01]  /*6a90*/  LDGSTS.E.BYPASS.LTC128B.128 [R237+0x10000], desc[UR18][R232.64+0x80] ;  /* 0x10000080e8ed7fae */ /* 0x000fe2000b901d52 */
[----:B------:R-:W-:Y:S05]  /*6aa0*/  IADD3 R36, P0, R38, UR20, RZ ;  /* 0x0000001426247c10 */ /* 0x000fea000ff1e0ff */
[----:B------:R-:W-:Y:S01]  /*6ab0*/  LDGSTS.E.BYPASS.LTC128B.128 [R237+0xc800], desc[UR18][R40.64] ;  /* 0x0c80000028ed7fae */ /* 0x000fe2000b901d52 */
[----:B------:R-:W-:Y:S02]  /*6ac0*/  IADD3.X R37, R39, UR11, RZ, P0, !PT ;  /* 0x0000000b27257c10 */ /* 0x000fe400087fe4ff */
[----:B------:R-:W-:Y:S03]  /*6ad0*/  IADD3 R34, P0, R36, UR20, RZ ;  /* 0x0000001424227c10 */ /* 0x000fe6000ff1e0ff */
[----:B------:R-:W-:Y:S01]  /*6ae0*/  LDGSTS.E.BYPASS.LTC128B.128 [R237+0x10800], desc[UR18][R40.64+0x80] ;  /* 0x1080008028ed7fae */ /* 0x000fe2000b901d52 */
[----:B------:R-:W-:Y:S05]  /*6af0*/  IADD3.X R35, R37, UR11, RZ, P0, !PT ;  /* 0x0000000b25237c10 */ /* 0x000fea00087fe4ff */
        /* <DEDUP_REMOVED lines=11> */
[----:B------:R-:W-:Y:S03]  /*6bb0*/  ISETP.GE.AND P0, PT, R245, 0x1, PT ;  /* 0x00000001f500780c */ /* 0x000fe60003f06270 */
[----:B------:R-:W-:Y:S06]  /*6bc0*/  LDGSTS.E.BYPASS.LTC128B.128 [R237+0x12000], desc[UR18][R34.64+0x80] ;  /* 0x1200008022ed7fae */ /* 0x000fec000b901d52 */
[----:B------:R-:W-:Y:S06]  /*6bd0*/  LDGSTS.E.BYPASS.LTC128B.128 [R237+0xe800], desc[UR18][R32.64] ;  /* 0x0e80000020ed7fae */ /* 0x000fec000b901d52 */
[----:B------:R1:W-:Y:S06]  /*6be0*/  LDGSTS.E.BYPASS.LTC128B.128 [R237+0x12800], desc[UR18][R32.64+0x80] ;  /* 0x1280008020ed7fae */ /* 0x0003ec000b901d52 */
[----:B------:R-:W-:Y:S06]  /*6bf0*/  LDGSTS.E.BYPASS.LTC128B.128 [R237+0xf000], desc[UR18][R2.64] ;  /* 0x0f00000002ed7fae */ /* 0x000fec000b901d52 */
[----:B------:R-:W-:Y:S06]  /*6c00*/  LDGSTS.E.BYPASS.LTC128B.128 [R237+0x13000], desc[UR18][R2.64+0x80] ;  /* 0x1300008002ed7fae */ /* 0x000fec000b901d52 */
[----:B------:R-:W-:Y:S06]  /*6c10*/  LDGSTS.E.BYPASS.LTC128B.128 [R237+0xf800], desc[UR18][R42.64] ;  /* 0x0f8000002aed7fae */ /* 0x000fec000b901d52 */
[----:B------:R2:W-:Y:S06]  /*6c20*/  LDGSTS.E.BYPASS.LTC128B.128 [R237+0x13800], desc[UR18][R42.64+0x80] ;  /* 0x138000802aed7fae */ /* 0x0005ec000b901d52 */
[----:B------:R-:W-:Y:S06]  /*6c30*/  LDSM.16.M88.4 R136, [R230] ;  /* 0x00000000e688783b */ /* 0x000fec0000000200 */
[----:B------:R-:W3:Y:S06]  /*6c40*/  LDSM.16.M88.4 R140, [R229] ;  /* 0x00000000e58c783b */ /* 0x000eec0000000200 */
[----:B------:R-:W4:Y:S06]  /*6c50*/  LDSM.16.M88.4 R144, [R229+0x800] ;  /* 0x00080000e590783b */ /* 0x000f2c0000000200 */
[----:B------:R-:W5:Y:S06]  /*6c60*/  LDSM.16.M88.4 R148, [R229+0x1000] ;  /* 0x00100000e594783b */ /* 0x000f6c0000000200 */
[----:B------:R-:W1:Y:S06]  /*6c70*/  LDSM.16.M88.4 R152, [R229+0x1800] ;  /* 0x00180000e598783b */ /* 0x000e6c0000000200 */
[----:B------:R-:W0:Y:S06]  /*6c80*/  LDGDEPBAR ;  /* 0x00000000000079af */ /* 0x000e2c0000000000 */
[----:B------:R-:W2:Y:S06]  /*6c90*/  LDSM.16.M88.4 R156, [R229+0x2000] ;  /* 0x00200000e59c783b */ /* 0x000eac0000000200 */
[----:B------:R-:W2:Y:S01]  /*6ca0*/  LDSM.16.M88.4 R160, [R229+0x2800] ;  /* 0x00280000e5a0783b */ /* 0x000ea20000000200 */
[C---:B---3--:R-:W-:Y:S05]  /*6cb0*/  HMMA.16816.F32.BF16 R4, R136.reuse, R140, RZ ;  /* 0x0000008c8804723c */ /* 0x048fea00000418ff */
[----:B------:R-:W3:Y:S01]  /*6cc0*/  LDSM.16.M88.4 R164, [R229+0x3000] ;  /* 0x00300000e5a4783b */ /* 0x000ee20000000200 */
[C---:B------:R-:W-:Y:S05]  /*6cd0*/  HMMA.16816.F32.BF16 R8, R136.reuse, R142, RZ ;  /* 0x0000008e8808723c */ /* 0x040fea00000418ff */
[----:B------:R-:W3:Y:S01]  /*6ce0*/  LDSM.16.M88.4 R140, [R229+0x3800] ;  /* 0x00380000e58c783b */ /* 0x000ee20000000200 */
[C---:B----4-:R-:W-:Y:S05]  /*6cf0*/  HMMA.16816.F32.BF16 R12, R136.reuse, R144, RZ ;  /* 0x00000090880c723c */ /* 0x050fea00000418ff */
[----:B------:R-:W-:Y:S01]  /*6d00*/  LDSM.16.M88.4 R168, [R228] ;  /* 0x00000000e4a8783b */ /* 0x000fe20000000200 */
[C---:B------:R-:W-:Y:S05]  /*6d10*/  HMMA.16816.F32.BF16 R16, R136.reuse, R146, RZ ;  /* 0x000000928810723c */ /* 0x040fea00000418ff */
[----:B------:R-:W4:Y:S01]  /*6d20*/  LDSM.16.M88.4 R172, [R227] ;  /* 0x00000000e3ac783b */ /* 0x000f220000000200 */
[C---:B-----5:R-:W-:Y:S05]  /*6d30*/  HMMA.16816.F32.BF16 R20, R136.reuse, R148, RZ ;  /* 0x000000948814723c */ /* 0x060fea00000418ff */
[----:B------:R-:W5:Y:S01]  /*6d40*/  LDSM.16.M88.4 R176, [R219] ;  /* 0x00000000dbb0783b */ /* 0x000f620000000200 */
[C---:B------:R-:W-:Y:S05]  /*6d50*/  HMMA.16816.F32.BF16 R24, R136.reuse, R150, RZ ;  /* 0x000000968818723c */ /* 0x040fea00000418ff */
[----:B------:R-:W5:Y:S01]  /*6d60*/  LDSM.16.M88.4 R144, [R218] ;  /* 0x00000000da90783b */ /* 0x000f620000000200 */
[C---:B-1----:R-:W-:Y:S05]  /*6d70*/  HMMA.16816.F32.BF16 R28, R136.reuse, R152, RZ ;  /* 0x00000098881c723c */ /* 0x042fea00000418ff */
[----:B------:R-:W1:Y:S01]  /*6d80*/  LDSM.16.M88.4 R148, [R217] ;  /* 0x00000000d994783b */ /* 0x000e620000000200 */
[C---:B------:R-:W-:Y:S05]  /*6d90*/  HMMA.16816.F32.BF16 R32, R136.reuse, R154, RZ ;  /* 0x0000009a8820723c */ /* 0x040fea00000418ff */
[----:B------:R-:W1:Y:S01]  /*6da0*/  LDSM.16.M88.4 R152, [R216] ;  /* 0x00000000d898783b */ /* 0x000e620000000200 */
[C---:B--2---:R-:W-:Y:S05]  /*6db0*/  HMMA.16816.F32.BF16 R36, R136.reuse, R156, RZ ;  /* 0x0000009c8824723c */ /* 0x044fea00000418ff */
[----:B------:R-:W-:Y:S01]  /*6dc0*/  LDSM.16.M88.4 R180, [R214] ;  /* 0x00000000d6b4783b */ /* 0x000fe20000000200 */
[C---:B------:R-:W-:Y:S05]  /*6dd0*/  HMMA.16816.F32.BF16 R40, R136.reuse, R158, RZ ;  /* 0x0000009e8828723c */ /* 0x040fea00000418ff */
[----:B------:R-:W2:Y:S01]  /*6de0*/  LDSM.16.M88.4 R156, [R215] ;  /* 0x00000000d79c783b */ /* 0x000ea20000000200 */
[C---:B------:R-:W-:Y:S05]  /*6df0*/  HMMA.16816.F32.BF16 R44, R136.reuse, R160, RZ ;  /* 0x000000a0882c723c */ /* 0x040fea00000418ff */
[----:B------:R-:W-:Y:S01]  /*6e00*/  LDSM.16.M88.4 R184, [R226] ;  /* 0x00000000e2b8783b */ /* 0x000fe20000000200 */
[C---:B------:R-:W-:Y:S05]  /*6e10*/  HMMA.16816.F32.BF16 R48, R136.reuse, R162, RZ ;  /* 0x000000a28830723c */ /* 0x040fea00000418ff */
[----:B------:R-:W2:Y:S01]  /*6e20*/  LDSM.16.M88.4 R160, [R213] ;  /* 0x00000000d5a0783b */ /* 0x000ea20000000200 */
[C---:B---3--:R-:W-:Y:S05]  /*6e30*/  HMMA.16816.F32.BF16 R52, R136.reuse, R164, RZ ;  /* 0x000000a48834723c */ /* 0x048fea00000418ff */
[----:B------:R-:W-:Y:S01]  /*6e40*/  LDSM.16.M88.4 R188, [R225+0x7000] ;  /* 0x00700000e1bc783b */ /* 0x000fe20000000200 */
[C---:B------:R-:W-:Y:S05]  /*6e50*/  HMMA.16816.F32.BF16 R56, R136.reuse, R166, RZ ;  /* 0x000000a68838723c */ /* 0x040fea00000418ff */
[----:B------:R-:W3:Y:S01]  /*6e60*/  LDSM.16.M88.4 R164, [R225] ;  /* 0x00000000e1a4783b */ /* 0x000ee20000000200 */
[C---:B------:R-:W-:Y:S05]  /*6e70*/  HMMA.16816.F32.BF16 R60, R136.reuse, R140, RZ ;  /* 0x0000008c883c723c */ /* 0x040fea00000418ff */
[----:B------:R-:W-:Y:S01]  /*6e80*/  LDSM.16.M88.4 R192, [R225+0x7800] ;  /* 0x00780000e1c0783b */ /* 0x000fe20000000200 */
[----:B------:R-:W-:Y:S05]  /*6e90*/  HMMA.16816.F32.BF16 R64, R136, R142, RZ ;  /* 0x0000008e8840723c */ /* 0x000fea00000418ff */
[----:B------:R-:W3:Y:S01]  /*6ea0*/  LDSM.16.M88.4 R136, [R225+0x800] ;  /* 0x00080000e188783b */ /* 0x000ee20000000200 */
[C---:B----4-:R-:W-:Y:S05]  /*6eb0*/  HMMA.16816.F32.BF16 R4, R168.reuse, R172, R4 ;  /* 0x000000aca804723c */ /* 0x050fea0000041804 */
[----:B------:R-:W4:Y:S01]  /*6ec0*/  LDSM.16.M88.4 R140, [R225+0x1000] ;  /* 0x00100000e18c783b */ /* 0x000f220000000200 */
[C---:B------:R-:W-:Y:S05]  /*6ed0*/  HMMA.16816.F32.BF16 R8, R168.reuse, R174, R8 ;  /* 0x000000aea808723c */ /* 0x040fea0000041808 */
[----:B------:R-:W-:Y:S01]  /*6ee0*/  LDSM.16.M88.4 R172, [R212+0x1000] ;  /* 0x00100000d4ac783b */ /* 0x000fe20000000200 */
[C---:B-----5:R-:W-:Y:S05]  /*6ef0*/  HMMA.16816.F32.BF16 R12, R168.reuse, R176, R12 ;  /* 0x000000b0a80c723c */ /* 0x060fea000004180c */
[----:B------:R-:W-:Y:S01]  /*6f00*/  LDSM.16.M88.4 R196, [R224+0x2000] ;  /* 0x00200000e0c4783b */ /* 0x000fe20000000200 */
[C---:B------:R-:W-:Y:S05]  /*6f10*/  HMMA.16816.F32.BF16 R16, R168.reuse, R178, R16 ;  /* 0x000000b2a810723c */ /* 0x040fea0000041810 */
[----:B------:R-:W-:Y:S01]  /*6f20*/  LDSM.16.M88.4 R176, [R212+0x1800] ;  /* 0x00180000d4b0783b */ /* 0x000fe20000000200 */
[C---:B------:R-:W-:Y:S05]  /*6f30*/  HMMA.16816.F32.BF16 R20, R168.reuse, R144, R20 ;  /* 0x00000090a814723c */ /* 0x040fea0000041814 */
[----:B------:R-:W-:Y:S01]  /*6f40*/  LDSM.16.M88.4 R200, [R212+0x4000] ;  /* 0x00400000d4c8783b */ /* 0x000fe20000000200 */
[C---:B------:R-:W-:Y:S05]  /*6f50*/  HMMA.16816.F32.BF16 R24, R168.reuse, R146, R24 ;  /* 0x00000092a818723c */ /* 0x040fea0000041818 */
[----:B------:R-:W5:Y:S01]  /*6f60*/  LDSM.16.M88.4 R144, [R225+0x1800] ;  /* 0x00180000e190783b */ /* 0x000f620000000200 */
[C---:B-1----:R-:W-:Y:S06]  /*6f70*/  HMMA.16816.F32.BF16 R28, R168.reuse, R148, R28 ;  /* 0x00000094a81c723c */ /* 0x042fec000004181c */
[C---:B------:R-:W-:Y:S01]  /*6f80*/  HMMA.16816.F32.BF16 R32, R168.reuse, R150, R32 ;  /* 0x00000096a820723c */ /* 0x040fe20000041820 */
[----:B------:R-:W1:Y:S05]  /*6f90*/  LDSM.16.M88.4 R148, [R225+0x2000] ;  /* 0x00200000e194783b */ /* 0x000e6a0000000200 */
[C---:B------:R-:W-:Y:S06]  /*6fa0*/  HMMA.16816.F32.BF16 R36, R168.reuse, R152, R36 ;  /* 0x00000098a824723c */ /* 0x040fec0000041824 */
        /* <DEDUP_REMOVED lines=8> */
[C---:B------:R-:W-:Y:S06]  /*7030*/  HMMA.16816.F32.BF16 R60, R168.reuse, R160, R60 ;  /* 0x000000a0a83c723c */ /* 0x040fec000004183c */
[----:B------:R-:W-:Y:S01]  /*7040*/  HMMA.16816.F32.BF16 R64, R168, R162, R64 ;  /* 0x000000a2a840723c */ /* 0x000fe20000041840 */
[----:B------:R-:W2:Y:S05]  /*7050*/  LDSM.16.M88.4 R160, [R225+0x3800] ;  /* 0x00380000e1a0783b */ /* 0x000eaa0000000200 */
[C---:B---3--:R-:W-:Y:S01]  /*7060*/  HMMA.16816.F32.BF16 R4, R184.reuse, R164, R4 ;  /* 0x000000a4b804723c */ /* 0x048fe20000041804 */
[----:B------:R-:W-:Y:S05]  /*7070*/  LDSM.16.M88.4 R168, [R212+0x800] ;  /* 0x00080000d4a8783b */ /* 0x000fea0000000200 */
[C---:B------:R-:W-:Y:S01]  /*7080*/  HMMA.16816.F32.BF16 R8, R184.reuse, R166, R8 ;  /* 0x000000a6b808723c */ /* 0x040fe20000041808 */
[----:B------:R-:W-:Y:S05]  /*7090*/  LDSM.16.M88.4 R164, [R212] ;  /* 0x00000000d4a4783b */ /* 0x000fea0000000200 */
[C---:B------:R-:W-:Y:S06]  /*70a0*/  HMMA.16816.F32.BF16 R12, R184.reuse, R136, R12 ;  /* 0x00000088b80c723c */ /* 0x040fec000004180c */
[C---:B------:R-:W-:Y:S01]  /*70b0*/  HMMA.16816.F32.BF16 R16, R184.reuse, R138, R16 ;  /* 0x0000008ab810723c */ /* 0x040fe20000041810 */
[----:B------:R-:W3:Y:S05]  /*70c0*/  LDSM.16.M88.4 R136, [R224] ;  /* 0x00000000e088783b */ /* 0x000eea0000000200 */
        /* <DEDUP_REMOVED lines=12> */
[C---:B--2---:R-:W-:Y:S06]  /*7190*/  HMMA.16816.F32.BF16 R52, R184.reuse, R156, R52 ;  /* 0x0000009cb834723c */ /* 0x044fec0000041834 */
[C---:B------:R-:W-:Y:S01]  /*71a0*/  HMMA.16816.F32.BF16 R56, R184.reuse, R158, R56 ;  /* 0x0000009eb838723c */ /* 0x040fe20000041838 */
[----:B------:R-:W2:Y:S05]  /*71b0*/  LDSM.16.M88.4 R156, [R229+0x4000] ;  /* 0x00400000e59c783b */ /* 0x000eaa0000000200 */
[C---:B------:R-:W-:Y:S06]  /*71c0*/  HMMA.16816.F32.BF16 R60, R184.reuse, R160, R60 ;  /* 0x000000a0b83c723c */ /* 0x040fec000004183c */
[----:B------:R-:W-:Y:S01]  /*71d0*/  HMMA.16816.F32.BF16 R64, R184, R162, R64 ;  /* 0x000000a2b840723c */ /* 0x000fe20000041840 */
[----:B------:R-:W2:Y:S05]  /*71e0*/  LDSM.16.M88.4 R160, [R229+0x4800] ;  /* 0x00480000e5a0783b */ /* 0x000eaa0000000200 */
[C---:B---3--:R-:W-:Y:S01]  /*71f0*/  HMMA.16816.F32.BF16 R4, R136.reuse, R164, R4 ;  /* 0x000000a48804723c */ /* 0x048fe20000041804 */
[----:B------:R-:W-:Y:S05]  /*7200*/  LDSM.16.M88.4 R184, [R225+0x6000] ;  /* 0x00600000e1b8783b */ /* 0x000fea0000000200 */
        /* <DEDUP_REMOVED lines=20> */
[C---:B-1----:R-:W-:Y:S06]  /*7350*/  HMMA.16816.F32.BF16 R60, R136.reuse, R148, R60 ;  /* 0x00000094883c723c */ /* 0x042fec000004183c */
[----:B------:R-:W-:Y:S01]  /*7360*/  HMMA.16816.F32.BF16 R64, R136, R150, R64 ;  /* 0x000000968840723c */ /* 0x000fe20000041840 */
[----:B------:R-:W1:Y:S05]  /*7370*/  LDSM.16.M88.4 R136, [R229+0x7000] ;  /* 0x00700000e588783b */ /* 0x000e6a0000000200 */
[C---:B--2---:R-:W-:Y:S01]  /*7380*/  HMMA.16816.F32.BF16 R4, R152.reuse, R156, R4 ;  /* 0x0000009c9804723c */ /* 0x044fe20000041804 */
[----:B------:R-:W2:Y:S05]  /*7390*/  LDSM.16.M88.4 R148, [R229+0x7800] ;  /* 0x00780000e594783b */ /* 0x000eaa0000000200 */
[C---:B------:R-:W-:Y:S01]  /*73a0*/  HMMA.16816.F32.BF16 R8, R152.reuse, R158, R8 ;  /* 0x0000009e9808723c */ /* 0x040fe20000041808 */
[----:B------:R-:W2:Y:S05]  /*73b0*/  LDSM.16.M88.4 R156, [R228+0x2000] ;  /* 0x00200000e49c783b */ /* 0x000eaa0000000200 */
[C---:B------:R-:W-:Y:S06]  /*73c0*/  HMMA.16816.F32.BF16 R12, R152.reuse, R160, R12 ;  /* 0x000000a0980c723c */ /* 0x040fec000004180c */
[C---:B------:R-:W-:Y:S01]  /*73d0*/  HMMA.16816.F32.BF16 R16, R152.reuse, R162, R16 ;  /* 0x000000a29810723c */ /* 0x040fe20000041810 */
[----:B------:R-:W2:Y:S05]  /*73e0*/  LDSM.16.M88.4 R160, [R210] ;  /* 0x00000000d2a0783b */ /* 0x000eaa0000000200 */
        /* <DEDUP_REMOVED lines=8> */
[----:B------:R-:W-:Y:S05]  /*7470*/  LDSM.16.M88.4 R144, [R206] ;  /* 0x00000000ce90783b */ /* 0x000fea0000000200 */
[C---:B------:R-:W-:Y:S06]  /*7480*/  HMMA.16816.F32.BF16 R44, R152.reuse, R168, R44 ;  /* 0x000000a8982c723c */ /* 0x040fec000004182c */
[C---:B------:R-:W-:Y:S01]  /*7490*/  HMMA.16816.F32.BF16 R48, R152.reuse, R170, R48 ;  /* 0x000000aa9830723c */ /* 0x040fe20000041830 */
[----:B------:R-:W-:Y:S05]  /*74a0*/  LDSM.16.M88.4 R168, [R226+0x2000] ;  /* 0x00200000e2a8783b */ /* 0x000fea0000000200 */
[C---:B-1----:R-:W-:Y:S06]  /*74b0*/  HMMA.16816.F32.BF16 R52, R152.reuse, R136, R52 ;  /* 0x000000889834723c */ /* 0x042fec0000041834 */
[C---:B------:R-:W-:Y:S01]  /*74c0*/  HMMA.16816.F32.BF16 R56, R152.reuse, R138, R56 ;  /* 0x0000008a9838723c */ /* 0x040fe20000041838 */
[----:B------:R-:W1:Y:S05]  /*74d0*/  LDSM.16.M88.4 R136, [R207] ;  /* 0x00000000cf88783b */ /* 0x000e6a0000000200 */
[C---:B--2---:R-:W-:Y:S06]  /*74e0*/  HMMA.16816.F32.BF16 R60, R152.reuse, R148, R60 ;  /* 0x00000094983c723c */ /* 0x044fec000004183c */
[----:B------:R-:W-:Y:S01]  /*74f0*/  HMMA.16816.F32.BF16 R64, R152, R150, R64 ;  /* 0x000000969840723c */ /* 0x000fe20000041840 */
[----:B------:R-:W2:Y:S05]  /*7500*/  LDSM.16.M88.4 R148, [R205] ;  /* 0x00000000cd94783b */ /* 0x000eaa0000000200 */
[C---:B------:R-:W-:Y:S01]  /*7510*/  HMMA.16816.F32.BF16 R4, R156.reuse, R172, R4 ;  /* 0x000000ac9c04723c */ /* 0x040fe20000041804 */
[----:B------:R-:W5:Y:S05]  /*7520*/  LDSM.16.M88.4 R152, [R204] ;  /* 0x00000000cc98783b */ /* 0x000f6a0000000200 */
[C---:B------:R-:W-:Y:S01]  /*7530*/  HMMA.16816.F32.BF16 R8, R156.reuse, R174, R8 ;  /* 0x000000ae9c08723c */ /* 0x040fe20000041808 */
[----:B------:R-:W-:Y:S05]  /*7540*/  LDSM.16.M88.4 R172, [R225+0x5000] ;  /* 0x00500000e1ac783b */ /* 0x000fea0000000200 */
        /* <DEDUP_REMOVED lines=12> */
[C---:B------:R-:W-:Y:S06]  /*7610*/  HMMA.16816.F32.BF16 R44, R156.reuse, R144, R44 ;  /* 0x000000909c2c723c */ /* 0x040fec000004182c */
[C---:B------:R-:W-:Y:S06]  /*7620*/  HMMA.16816.F32.BF16 R48, R156.reuse, R146, R48 ;  /* 0x000000929c30723c */ /* 0x040fec0000041830 */
[C---:B--2---:R-:W-:Y:S06]  /*7630*/  HMMA.16816.F32.BF16 R52, R156.reuse, R148, R52 ;  /* 0x000000949c34723c */ /* 0x044fec0000041834 */
        /* <DEDUP_REMOVED lines=128> */
[----:B------:R-:W-:Y:S07]  /*7e40*/  FMUL.FTZ R66, R66, UR8 ;  /* 0x0000000842427c20 */ /* 0x000fee0008410000 */
[----:B------:R1:W1:Y:S01]  /*7e50*/  MUFU.TANH R150, R132 ;  /* 0x0000008400967308 */ /* 0x0002620000002400 */
[----:B--2---:R-:W-:Y:S09]  /*7e60*/  FMUL.FTZ R3, R67, UR8 ;  /* 0x0000000843037c20 */ /* 0x004ff20008410000 */
[----:B------:R2:W2:Y:S01]  /*7e70*/  MUFU.TANH R178, R0 ;  /* 0x0000000000b27308 */ /* 0x0004a20000002400 */
[----:B---3--:R-:W-:Y:S09]  /*7e80*/  FMUL.FTZ R2, R27, UR8 ;  /* 0x000000081b027c20 */ /* 0x008ff20008410000 */
[----:B------:R3:W3:Y:S01]  /*7e90*/  MUFU.TANH R160, R182 ;  /* 0x000000b600a07308 */ /* 0x0006e20000002400 */
[----:B-1----:R-:W-:Y:S09]  /*7ea0*/  FMUL.FTZ R132, R30, UR8 ;  /* 0x000000081e847c20 */ /* 0x002ff20008410000 */
[----:B------:R1:W1:Y:S01]  /*7eb0*/  MUFU.TANH R177, R181 ;  /* 0x000000b500b17308 */ /* 0x0002620000002400 */
[----:B--2---:R-:W-:Y:S09]  /*7ec0*/  FMUL.FTZ R0, R31, UR8 ;  /* 0x000000081f007c20 */ /* 0x004ff20008410000 */
        /* <DEDUP_REMOVED lines=33> */
[----:B---34-:R-:W-:Y:S05]  /*80e0*/  @!P0 BRA `(.L_x_2336) ;  /* 0x0000000400988947 */ /* 0x018fea0003800000 */
[----:B------:R-:W-:Y:S04]  /*80f0*/  ULEA UR6, -UR7, URZ, 0x7 ;  /* 0x0000003f07067291 */ /* 0x000fe8000f8e393f */
[----:B------:R-:W-:Y:S02]  /*8100*/  USHF.R.S32.HI UR5, URZ, 0x1f, UR6 ;  /* 0x0000001f3f057899 */ /* 0x000fe40008011406 */
[----:B------:R-:W-:Y:S04]  /*8110*/  MOV R12, UR6 ;  /* 0x00000006000c7c02 */ /* 0x000fe80008000f00 */
[----:B------:R-:W-:Y:S01]  /*8120*/  MOV R7, UR5 ;  /* 0x0000000500077c02 */ /* 0x000fe20008000f00 */
[----:B------:R-:W-:Y:S06]  /*8130*/  @P6 BRA `(.L_x_2337) ;  /* 0x0000000000f46947 */ /* 0x000fec0003800000 */
[----:B--2---:R-:W2:Y:S01]  /*8140*/  LDC R0, c[0x0][0x380] ;  /* 0x0000e000ff007b82 */ /* 0x004ea20000000800 */
[----:B------:R-:W-:Y:S04]  /*8150*/  SHF.L.U32 R5, R245, 0x7, RZ ;  /* 0x00000007f5057819 */ /* 0x000fe800000006ff */
[----:B------:R-:W-:Y:S01]  /*8160*/  IABS R6, R5 ;  /* 0x0000000500067213 */ /* 0x000fe20000000000 */
[C---:B------:R-:W-:Y:S01]  /*8170*/  VIADD R13, R5.reuse, 0xffffff80 ;  /* 0xffffff80050d7836 */ /* 0x040fe20000000000 */
[-C--:B--2---:R-:W-:Y:S02]  /*8180*/  IABS R2, R0.reuse ;  /* 0x0000000000027213 */ /* 0x084fe40000000000 */
[-C--:B------:R-:W-:Y:S02]  /*8190*/  LOP3.LUT R5, R5, R0.reuse, RZ, 0x3c, !PT ;  /* 0x0000000005057212 */ /* 0x080fe400078e3cff */
[----:B------:R-:W2:Y:S02]  /*81a0*/  I2F.RP R9, R2 ;  /* 0x0000000200097306 */ /* 0x000ea40000209400 */
[----:B------:R-:W-:Y:S08]  /*81b0*/  ISETP.GE.AND P2, PT, R5, RZ, PT ;  /* 0x000000ff0500720c */ /* 0x000ff00003f46270 */
[----:B--2---:R-:W2:Y:S02]  /*81c0*/  MUFU.RCP R4, R9 ;  /* 0x0000000900047308 */ /* 0x004ea40000001000 */
[----:B--2---:R-:W-:Y:S01]  /*81d0*/  VIADD R14, R4, 0xffffffe ;  /* 0x0ffffffe040e7836 */ /* 0x004fe20000000000 */
[----:B------:R-:W-:Y:S02]  /*81e0*/  IABS R4, R13 ;  /* 0x0000000d00047213 */ /* 0x000fe40000000000 */
[----:B------:R-:W-:Y:S05]  /*81f0*/  LOP3.LUT R13, R13, R0, RZ, 0x3c, !PT ;  /* 0x000000000d0d7212 */ /* 0x000fea00078e3cff */
[----:B------:R-:W2:Y:S01]  /*8200*/  F2I.FTZ.U32.TRUNC.NTZ R15, R14 ;  /* 0x0000000e000f7305 */ /* 0x000ea2000021f000 */
[----:B------:R-:W-:Y:S01]  /*8210*/  ISETP.GE.AND P0, PT, R13, RZ, PT ;  /* 0x000000ff0d00720c */ /* 0x000fe20003f06270 */
[--C-:B--2---:R-:W-:Y:S02]  /*8220*/  IMAD.MOV R7, RZ, RZ, -R15.reuse ;  /* 0x000000ffff077224 */ /* 0x104fe400078e0a0f */
        /* <DEDUP_REMOVED lines=19> */
[----:B------:R-:W2:Y:S09]  /*8360*/  LDC R2, c[0x0][0x24c] ;  /* 0x00009300ff027b82 */ /* 0x000eb20000000800 */
        /* <DEDUP_REMOVED lines=11> */
[----:B------:R-:W3:Y:S01]  /*8420*/  LDG.E R6, desc[UR18][R18.64] ;  /* 0x0000001212067981 */ /* 0x000ee2000c1e1900 */
[----:B------:R-:W4:Y:S01]  /*8430*/  LDC.64 R4, c[0x0][0x230] ;  /* 0x00008c00ff047b82 */ /* 0x000f220000000a00 */
[----:B------:R-:W-:Y:S02]  /*8440*/  IMAD R0, R9, R0, -0x80 ;  /* 0xffffff8009007424 */ /* 0x000fe400078e0200 */
[----:B------:R-:W3:Y:S02]  /*8450*/  LDG.E R7, desc[UR18][R16.64] ;  /* 0x0000001210077981 */ /* 0x000ee4000c1e1900 */
[C---:B------:R-:W-:Y:S01]  /*8460*/  IMAD.WIDE.U32 R12, R0.reuse, UR7, RZ ;  /* 0x00000007000c7c25 */ /* 0x040fe2000f8e00ff */
[----:B------:R-:W-:Y:S05]  /*8470*/  SHF.R.S32.HI R9, RZ, 0x1f, R0 ;  /* 0x0000001fff097819 */ /* 0x000fea0000011400 */
[----:B------:R-:W-:Y:S04]  /*8480*/  IMAD R9, R9, UR7, RZ ;  /* 0x0000000709097c24 */ /* 0x000fe8000f8e02ff */
[----:B--2---:R-:W-:Y:S04]  /*8490*/  IMAD R9, R0, R2, R9 ;  /* 0x0000000200097224 */ /* 0x004fe800078e0209 */
[----:B------:R-:W-:Y:S01]  /*84a0*/  IMAD.IADD R13, R13, 0x1, R9 ;  /* 0x000000010d0d7824 */ /* 0x000fe200078e0209 */
[----:B---3--:R-:W-:Y:S04]  /*84b0*/  IADD3 R6, -R7, R6, RZ ;  /* 0x0000000607067210 */ /* 0x008fe80007ffe1ff */
[----:B------:R-:W-:Y:S01]  /*84c0*/  SHF.R.S32.HI R7, RZ, 0x1f, R6 ;  /* 0x0000001fff077819 */ /* 0x000fe20000011406 */
[CC--:B----4-:R-:W-:Y:S04]  /*84d0*/  IMAD.WIDE.U32 R12, R6.reuse, R4.reuse, R12 ;  /* 0x00000004060c7225 */ /* 0x0d0fe800078e000c */
[----:B------:R-:W-:Y:S04]  /*84e0*/  IMAD R7, R7, R4, RZ ;  /* 0x0000000407077224 */ /* 0x000fe800078e02ff */
[----:B------:R-:W-:Y:S05]  /*84f0*/  IMAD R7, R6, R5, R7 ;  /* 0x0000000506077224 */ /* 0x000fea00078e0207 */
[----:B------:R-:W-:Y:S07]  /*8500*/  IADD3 R7, R13, R7, RZ ;  /* 0x000000070d077210 */ /* 0x000fee0007ffe0ff */
.L_x_2337:
        /* <DEDUP_REMOVED lines=36> */
.L_x_2336:
[----:B---3--:R-:W-:Y:S01]  /*8750*/  FMNMX.FTZ R5, R172, R135, !PT ;  /* 0x00000087ac057209 */ /* 0x008fe20007810000 */
[----:B------:R-:W-:Y:S01]  /*8760*/  LDSM.16.MT88.4 R20, [R222+0xc000] ;  /* 0x00c00000de14783b */ /* 0x000fe20000004200 */
[----:B------:R-:W-:Y:S02]  /*8770*/  FMNMX.FTZ R7, R164, R133, !PT ;  /* 0x00000085a4077209 */ /* 0x000fe40007810000 */
[----:B------:R-:W-:Y:S02]  /*8780*/  FMNMX.FTZ R5, R168, R5, !PT ;  /* 0x00000005a8057209 */ /* 0x000fe40007810000 */
[----:B------:R-:W-:Y:S02]  /*8790*/  FMNMX.FTZ R7, R152, R7, !PT ;  /* 0x0000000798077209 */ /* 0x000fe40007810000 */
[----:B------:R-:W-:Y:S01]  /*87a0*/  FMNMX.FTZ R5, R176, R5, !PT ;  /* 0x00000005b0057209 */ /* 0x000fe20007810000 */
[----:B------:R-:W-:Y:S01]  /*87b0*/  LDSM.16.MT88.4 R28, [R221+0xc000] ;  /* 0x00c00000dd1c783b */ /* 0x000fe20000004200 */
[----:B--2---:R-:W-:Y:S02]  /*87c0*/  FMNMX.FTZ R0, R10, R7, !PT ;  /* 0x000000070a007209 */ /* 0x004fe40007810000 */
        /* <DEDUP_REMOVED lines=12> */
[----:B-1----:R-:W-:Y:S01]  /*8890*/  FMNMX.FTZ R2, R177, R2, !PT ;  /* 0x00000002b1027209 */ /* 0x002fe20007810000 */
        /* <DEDUP_REMOVED lines=57> */
[----:B------:R-:W-:Y:S02]  /*8c30*/  FMUL.FTZ R144, R0, UR4 ;  /* 0x0000000400907c20 */ /* 0x000fe40008410000 */
[----:B------:R-:W1:Y:S01]  /*8c40*/  LDSM.16.MT88.4 R12, [R223+0xc000] ;  /* 0x00c00000df0c783b */ /* 0x000e620000004200 */
[C---:B------:R-:W-:Y:S01]  /*8c50*/  FSETP.NEU.FTZ.AND P0, PT, R2.reuse, -INF , PT ;  /* 0xff8000000200780b */ /* 0x040fe20003f1d000 */
[C---:B------:R-:W-:Y:S01]  /*8c60*/  FMUL.FTZ R145, R2.reuse, UR4 ;  /* 0x0000000402917c20 */ /* 0x040fe20008410000 */
[----:B------:R-:W-:Y:S01]  /*8c70*/  FADD.FTZ R4, -R2, R135 ;  /* 0x0000008702047221 */ /* 0x000fe20000010100 */
[----:B------:R-:W-:Y:S03]  /*8c80*/  MOV R135, R2 ;  /* 0x0000000200877202 */ /* 0x000fe60000000f00 */
[----:B------:R-:W-:Y:S01]  /*8c90*/  FSEL R145, R145, RZ, P0 ;  /* 0x000000ff91917208 */ /* 0x000fe20000000000 */
[----:B------:R-:W-:Y:S01]  /*8ca0*/  FMUL.FTZ R6, R4, UR4 ;  /* 0x0000000404067c20 */ /* 0x000fe20008410000 */
[C---:B------:R-:W-:Y:S01]  /*8cb0*/  FSETP.NEU.FTZ.AND P0, PT, R0.reuse, -INF , PT ;  /* 0xff8000000000780b */ /* 0x040fe20003f1d000 */
[----:B------:R-:W-:Y:S02]  /*8cc0*/  FADD.FTZ R4, -R0, R133 ;  /* 0x0000008500047221 */ /* 0x000fe40000010100 */
        /* <DEDUP_REMOVED lines=17> */
[--C-:B------:R-:W-:Y:S03]  /*8de0*/  FFMA.FTZ R172, R200, UR4, -R145.reuse ;  /* 0x00000004c8ac7c23 */ /* 0x100fe60008010891 */
[----:B------:R-:W3:Y:S01]  /*8df0*/  MUFU.EX2 R132, R132 ;  /* 0x0000008400847308 */ /* 0x000ee20000000800 */
[--C-:B------:R-:W-:Y:S01]  /*8e00*/  FFMA.FTZ R174, R201, UR4, -R144.reuse ;  /* 0x00000004c9ae7c23 */ /* 0x100fe20008010890 */
[--C-:B------:R-:W-:Y:S01]  /*8e10*/  FFMA.FTZ R176, R192, UR4, -R145.reuse ;  /* 0x00000004c0b07c23 */ /* 0x100fe20008010891 */
[--C-:B------:R-:W-:Y:S01]  /*8e20*/  FFMA.FTZ R178, R193, UR4, -R144.reuse ;  /* 0x00000004c1b27c23 */ /* 0x100fe20008010890 */
[--C-:B------:R-:W-:Y:S01]  /*8e30*/  FFMA.FTZ R188, R188, UR4, -R145.reuse ;  /* 0x00000004bcbc7c23 */ /* 0x100fe20008010891 */
[--C-:B------:R-:W-:Y:S01]  /*8e40*/  FFMA.FTZ R187, R187, UR4, -R144.reuse ;  /* 0x00000004bbbb7c23 */ /* 0x100fe20008010890 */
[--C-:B------:R-:W-:Y:S01]  /*8e50*/  FFMA.FTZ R184, R184, UR4, -R145.reuse ;  /* 0x00000004b8b87c23 */ /* 0x100fe20008010891 */
[----:B------:R-:W-:Y:S03]  /*8e60*/  ISETP.GT.AND P0, PT, R245, RZ, PT ;  /* 0x000000fff500720c */ /* 0x000fe60003f04270 */
[----:B------:R-:W-:Y:S01]  /*8e70*/  MUFU.EX2 R142, R142 ;  /* 0x0000008e008e7308 */ /* 0x000fe20000000800 */
[C---:B--2---:R-:W-:Y:S01]  /*8e80*/  FMUL.FTZ R4, R133.reuse, R128 ;  /* 0x0000008085047220 */ /* 0x044fe20000410000 */
        /* <DEDUP_REMOVED lines=22> */
[----:B------:R-:W3:Y:S01]  /*8ff0*/  MUFU.EX2 R138, R138 ;  /* 0x0000008a008a7308 */ /* 0x000ee20000000800 */
[----:B--2---:R-:W-:Y:S01]  /*9000*/  F2FP.BF16.F32.PACK_AB R128, R141, R142 ;  /* 0x0000008e8d80723e */ /* 0x004fe200000010ff */
        /* <DEDUP_REMOVED lines=13> */
[----:B------:R-:W2:Y:S03]  /*90e0*/  LDSM.16.MT88.4 R88, [R220+0x10000] ;  /* 0x01000000dc58783b */ /* 0x000ea60000004200 */
[----:B------:R-:W4:Y:S01]  /*90f0*/  MUFU.EX2 R137, R137 ;  /* 0x0000008900897308 */ /* 0x000f220000000800 */
[----:B---3--:R-:W-:Y:S01]  /*9100*/  F2FP.BF16.F32.PACK_AB R129, R138, R143 ;  /* 0x0000008f8a81723e */ /* 0x008fe200000010ff */
[C---:B------:R-:W-:Y:S01]  /*9110*/  FMUL.FTZ R55, R132.reuse, R83 ;  /* 0x0000005384377220 */ /* 0x040fe20000410000 */
[C---:B------:R-:W-:Y:S01]  /*9120*/  FMUL.FTZ R60, R133.reuse, R72 ;  /* 0x00000048853c7220 */ /* 0x040fe20000410000 */
[----:B------:R-:W-:Y:S01]  /*9130*/  FMUL.FTZ R61, R133, R73 ;  /* 0x00000049853d7220 */ /* 0x000fe20000410000 */
[C---:B------:R-:W-:Y:S01]  /*9140*/  FMUL.FTZ R62, R132.reuse, R74 ;  /* 0x0000004a843e7220 */ /* 0x040fe20000410000 */
[----:B------:R-:W-:Y:S01]  /*9150*/  FMUL.FTZ R63, R132, R75 ;  /* 0x0000004b843f7220 */ /* 0x000fe20000410000 */
[----:B------:R-:W3:Y:S03]  /*9160*/  LDSM.16.MT88.4 R80, [R223+0xc800] ;  /* 0x00c80000df50783b */ /* 0x000ee60000004200 */
[----:B------:R-:W-:Y:S01]  /*9170*/  MUFU.EX2 R139, R139 ;  /* 0x0000008b008b7308 */ /* 0x000fe20000000800 */
[--C-:B------:R-:W-:Y:S01]  /*9180*/  FFMA.FTZ R183, R183, UR4, -R144.reuse ;  /* 0x00000004b7b77c23 */ /* 0x100fe20008010890 */
[----:B------:R-:W-:Y:S01]  /*9190*/  FFMA.FTZ R181, R181, UR4, -R145 ;  /* 0x00000004b5b57c23 */ /* 0x000fe20008010891 */
[----:B------:R-:W-:Y:S01]  /*91a0*/  FFMA.FTZ R134, R134, UR4, -R144 ;  /* 0x0000000486867c23 */ /* 0x000fe20008010890 */
[----:B------:R-:W-:Y:S01]  /*91b0*/  FFMA.FTZ R143, R132, R247, R143 ;  /* 0x000000f7848f7223 */ /* 0x000fe2000001008f */
[----:B------:R-:W-:Y:S01]  /*91c0*/  FFMA.FTZ R142, R133, R246, R142 ;  /* 0x000000f6858e7223 */ /* 0x000fe2000001008e */
[----:B------:R-:W-:Y:S04]  /*91d0*/  LDSM.16.MT88.4 R72, [R220+0xc800] ;  /* 0x00c80000dc48783b */ /* 0x000fe80000004200 */
[----:B------:R-:W5:Y:S01]  /*91e0*/  MUFU.EX2 R136, R136 ;  /* 0x0000008800887308 */ /* 0x000f620000000800 */
[----:B----4-:R-:W-:Y:S01]  /*91f0*/  F2FP.BF16.F32.PACK_AB R130, R137, R140 ;  /* 0x0000008c8982723e */ /* 0x010fe200000010ff */
[----:B------:R-:W-:Y:S01]  /*9200*/  FADD.FTZ R141, R141, R142 ;  /* 0x0000008e8d8d7221 */ /* 0x000fe20000010000 */
[----:B------:R-:W-:Y:S03]  /*9210*/  FADD.FTZ R138, R138, R143 ;  /* 0x0000008f8a8a7221 */ /* 0x000fe60000010000 */
[----:B------:R-:W-:Y:S01]  /*9220*/  FADD.FTZ R140, R140, R141 ;  /* 0x0000008d8c8c7221 */ /* 0x000fe20000010000 */
[----:B------:R-:W-:Y:S03]  /*9230*/  LDSM.16.MT88.4 R100, [R221+0xe800] ;  /* 0x00e80000dd64783b */ /* 0x000fe60000004200 */
[----:B------:R-:W-:Y:S01]  /*9240*/  MUFU.EX2 R148, R148 ;  /* 0x0000009400947308 */ /* 0x000fe20000000800 */
[----:B------:R-:W-:Y:S04]  /*9250*/  FADD.FTZ R140, R137, R140 ;  /* 0x0000008c898c7221 */ /* 0x000fe80000010000 */
[----:B------:R-:W-:Y:S05]  /*9260*/  LDSM.16.MT88.4 R116, [R222+0xf800] ;  /* 0x00f80000de74783b */ /* 0x000fea0000004200 */
[----:B------:R-:W-:Y:S01]  /*9270*/  MUFU.EX2 R152, R152 ;  /* 0x0000009800987308 */ /* 0x000fe20000000800 */
[----:B-----5:R-:W-:Y:S02]  /*9280*/  F2FP.BF16.F32.PACK_AB R131, R136, R139 ;  /* 0x0000008b8883723e */ /* 0x020fe400000010ff */
[----:B------:R-:W-:Y:S05]  /*9290*/  LDSM.16.MT88.4 R108, [R221+0xf800] ;  /* 0x00f80000dd6c783b */ /* 0x000fea0000004200 */
        /* <DEDUP_REMOVED lines=74> */
[--C-:B------:R-:W-:Y:S02]  /*9740*/  FFMA.FTZ R115, R179, UR4, -R144.reuse ;  /* 0x00000004b3737c23 */ /* 0x100fe40008010890 */
[----:B------:R-:W-:Y:S01]  /*9750*/  MUFU.EX2 R162, R162 ;  /* 0x000000a200a27308 */ /* 0x000fe20000000800 */
[--C-:B------:R-:W-:Y:S01]  /*9760*/  FFMA.FTZ R153, R154, UR4, -R145.reuse ;  /* 0x000000049a997c23 */ /* 0x100fe20008010891 */
        /* <DEDUP_REMOVED lines=9> */
[--C-:B------:R-:W-:Y:S01]  /*9800*/  FFMA.FTZ R154, R155, UR4, -R144.reuse ;  /* 0x000000049b9a7c23 */ /* 0x100fe20008010890 */
[--C-:B------:R-:W-:Y:S01]  /*9810*/  FFMA.FTZ R155, R157, UR4, -R144.reuse ;  /* 0x000000049d9b7c23 */ /* 0x100fe20008010890 */
[--C-:B------:R-:W-:Y:S01]  /*9820*/  FFMA.FTZ R157, R158, UR4, -R145.reuse ;  /* 0x000000049e9d7c23 */ /* 0x100fe20008010891 */
[C---:B--2---:R-:W-:Y:S06]  /*9830*/  HMMA.16816.F32.BF16 R60, R128.reuse, R88, R60 ;  /* 0x00000058803c723c */ /* 0x044fec000004183c */
[----:B------:R-:W-:Y:S01]  /*9840*/  MUFU.EX2 R106, R106 ;  /* 0x0000006a006a7308 */ /* 0x000fe20000000800 */
[C---:B------:R-:W-:Y:S01]  /*9850*/  FMUL.FTZ R66, R132.reuse, R70 ;  /* 0x0000004684427220 */ /* 0x040fe20000410000 */
[----:B------:R-:W-:Y:S03]  /*9860*/  FMUL.FTZ R67, R132, R71 ;  /* 0x0000004784437220 */ /* 0x000fe60000410000 */
[--C-:B------:R-:W-:Y:S01]  /*9870*/  FFMA.FTZ R158, R165, UR4, -R144.reuse ;  /* 0x00000004a59e7c23 */ /* 0x100fe20008010890 */
[--C-:B------:R-:W-:Y:S01]  /*9880*/  FFMA.FTZ R165, R166, UR4, -R145.reuse ;  /* 0x00000004a6a57c23 */ /* 0x100fe20008010891 */
[--C-:B------:R-:W-:Y:S03]  /*9890*/  FFMA.FTZ R166, R249, UR4, -R144.reuse ;  /* 0x00000004f9a67c23 */ /* 0x100fe60008010890 */
[----:B------:R-:W2:Y:S01]  /*98a0*/  MUFU.EX2 R107, R107 ;  /* 0x0000006b006b7308 */ /* 0x000ea20000000800 */
[----:B------:R-:W-:Y:S01]  /*98b0*/  HMMA.16816.F32.BF16 R64, R128, R90, R64 ;  /* 0x0000005a8040723c */ /* 0x000fe20000041840 */
[----:B------:R-:W-:Y:S02]  /*98c0*/  LDSM.16.MT88.4 R88, [R222+0xd000] ;  /* 0x00d00000de58783b */ /* 0x000fe40000004200 */
[----:B-----5:R-:W-:Y:S01]  /*98d0*/  F2FP.BF16.F32.PACK_AB R68, R104, R105 ;  /* 0x000000696844723e */ /* 0x020fe200000010ff */
[--C-:B------:R-:W-:Y:S01]  /*98e0*/  FFMA.FTZ R179, R191, UR4, -R144.reuse ;  /* 0x00000004bfb37c23 */ /* 0x100fe20008010890 */
[--C-:B------:R-:W-:Y:S01]  /*98f0*/  FFMA.FTZ R191, R186, UR4, -R145.reuse ;  /* 0x00000004babf7c23 */ /* 0x100fe20008010891 */
[--C-:B------:R-:W-:Y:S03]  /*9900*/  FFMA.FTZ R186, R189, UR4, -R144.reuse ;  /* 0x00000004bdba7c23 */ /* 0x100fe60008010890 */
[----:B------:R-:W-:Y:S02]  /*9910*/  MUFU.EX2 R112, R112 ;  /* 0x0000007000707308 */ /* 0x000fe40000000800 */
[--C-:B------:R-:W-:Y:S01]  /*9920*/  FFMA.FTZ R189, R182, UR4, -R145.reuse ;  /* 0x00000004b6bd7c23 */ /* 0x100fe20008010891 */
[----:B------:R-:W-:Y:S01]  /*9930*/  MOV R133, R0 ;  /* 0x0000000000857202 */ /* 0x000fe20000000f00 */
[--C-:B------:R-:W-:Y:S01]  /*9940*/  FFMA.FTZ R182, R185, UR4, -R144.reuse ;  /* 0x00000004b9b67c23 */ /* 0x100fe20008010890 */
[----:B------:R-:W-:Y:S01]  /*9950*/  FFMA.FTZ R145, R180, UR4, -R145 ;  /* 0x00000004b4917c23 */ /* 0x000fe20008010891 */
[----:B------:R-:W-:Y:S04]  /*9960*/  FFMA.FTZ R144, R3, UR4, -R144 ;  /* 0x0000000403907c23 */ /* 0x000fe80008010890 */
[----:B------:R-:W5:Y:S01]  /*9970*/  MUFU.EX2 R113, R113 ;  /* 0x0000007100717308 */ /* 0x000f620000000800 */
[----:B--2---:R-:W-:Y:S01]  /*9980*/  F2FP.BF16.F32.PACK_AB R69, R107, R106 ;  /* 0x0000006a6b45723e */ /* 0x004fe200000010ff */
[----:B------:R-:W-:Y:S01]  /*9990*/  FADD.FTZ R3, R139, R138 ;  /* 0x0000008a8b037221 */ /* 0x000fe20000010000 */
[----:B------:R-:W-:Y:S03]  /*99a0*/  FADD.FTZ R105, R105, R140 ;  /* 0x0000008c69697221 */ /* 0x000fe60000010000 */
[----:B------:R-:W-:Y:S01]  /*99b0*/  FADD.FTZ R3, R136, R3 ;  /* 0x0000000388037221 */ /* 0x000fe20000010000 */
[----:B------:R-:W-:Y:S03]  /*99c0*/  FADD.FTZ R105, R104, R105 ;  /* 0x0000006968697221 */ /* 0x000fe60000010000 */
[----:B------:R-:W-:Y:S01]  /*99d0*/  MUFU.EX2 R114, R114 ;  /* 0x0000007200727308 */ /* 0x000fe20000000800 */
[----:B------:R-:W-:Y:S04]  /*99e0*/  FADD.FTZ R106, R106, R3 ;  /* 0x000000036a6a7221 */ /* 0x000fe80000010000 */
[----:B------:R-:W-:Y:S05]  /*99f0*/  FADD.FTZ R107, R107, R106 ;  /* 0x0000006a6b6b7221 */ /* 0x000fea0000010000 */
[----:B------:R-:W2:Y:S01]  /*9a00*/  MUFU.EX2 R115, R115 ;  /* 0x0000007300737308 */ /* 0x000ea20000000800 */
[C---:B-----5:R-:W-:Y:S01]  /*9a10*/  F2FP.BF16.F32.PACK_AB R70, R113.reuse, R112 ;  /* 0x000000707146723e */ /* 0x060fe200000010ff */
[----:B------:R-:W-:Y:S04]  /*9a20*/  FADD.FTZ R112, R112, R105 ;  /* 0x0000006970707221 */ /* 0x000fe80000010000 */
[----:B------:R-:W-:Y:S04]  /*9a30*/  FADD.FTZ R113, R113, R112 ;  /* 0x0000007071717221 */ /* 0x000fe80000010000 */
[----:B------:R-:W5:Y:S10]  /*9a40*/  MUFU.EX2 R153, R153 ;  /* 0x0000009900997308 */ /* 0x000f740000000800 */
[----:B------:R-:W-:Y:S01]  /*9a50*/  MUFU.EX2 R154, R154 ;  /* 0x0000009a009a7308 */ /* 0x000fe20000000800 */
[C---:B--2---:R-:W-:Y:S01]  /*9a60*/  F2FP.BF16.F32.PACK_AB R71, R115.reuse, R114 ;  /* 0x000000727347723e */ /* 0x044fe200000010ff */
[----:B------:R-:W-:Y:S04]  /*9a70*/  FADD.FTZ R114, R114, R107 ;  /* 0x0000006b72727221 */ /* 0x000fe80000010000 */
[----:B------:R-:W-:Y:S02]  /*9a80*/  FADD.FTZ R114, R115, R114 ;  /* 0x0000007273727221 */ /* 0x000fe40000010000 */
[C---:B---3--:R-:W-:Y:S02]  /*9a90*/  HMMA.16816.F32.BF16 R4, R68.reuse, R80, R4 ;  /* 0x000000504404723c */ /* 0x048fe40000041804 */
[----:B------:R-:W2:Y:S03]  /*9aa0*/  MUFU.EX2 R155, R155 ;  /* 0x0000009b009b7308 */ /* 0x000ea60000000800 */
[----:B------:R-:W-:Y:S01]  /*9ab0*/  FADD.FTZ R3, R121, R114 ;  /* 0x0000007279037221 */ /* 0x000fe20000010000 */
[C---:B------:R-:W-:Y:S01]  /*9ac0*/  HMMA.16816.F32.BF16 R8, R68.reuse, R82, R8 ;  /* 0x000000524408723c */ /* 0x040fe20000041808 */
[----:B------:R-:W3:Y:S05]  /*9ad0*/  LDSM.16.MT88.4 R80, [R222+0x10800] ;  /* 0x01080000de50783b */ /* 0x000eea0000004200 */
[----:B------:R-:W2:Y:S01]  /*9ae0*/  MUFU.EX2 R157, R157 ;  /* 0x0000009d009d7308 */ /* 0x000ea20000000800 */
[C---:B------:R-:W-:Y:S01]  /*9af0*/  FADD.FTZ R3, R146.reuse, R3 ;  /* 0x0000000392037221 */ /* 0x040fe20000010000 */
[C---:B-1----:R-:W-:Y:S08]  /*9b00*/  HMMA.16816.F32.BF16 R12, R68.reuse, R84, R12 ;  /* 0x00000054440c723c */ /* 0x042ff0000004180c */
[----:B------:R-:W1:Y:S01]  /*9b10*/  MUFU.EX2 R158, R158 ;  /* 0x0000009e009e7308 */ /* 0x000e620000000800 */
[C---:B------:R-:W-:Y:S01]  /*9b20*/  HMMA.16816.F32.BF16 R16, R68.reuse, R86, R16 ;  /* 0x000000564410723c */ /* 0x040fe20000041810 */
[----:B------:R-:W5:Y:S05]  /*9b30*/  LDSM.16.MT88.4 R84, [R221+0x10800] ;  /* 0x01080000dd54783b */ /* 0x000f6a0000004200 */
        /* <DEDUP_REMOVED lines=8> */
[----:B------:R-:W2:Y:S05]  /*9bc0*/  LDSM.16.MT88.4 R72, [R220+0x10800] ;  /* 0x01080000dc48783b */ /* 0x000eaa0000004200 */
        /* <DEDUP_REMOVED lines=9> */
[C---:B-----5:R-:W-:Y:S03]  /*9c60*/  HMMA.16816.F32.BF16 R52, R68.reuse, R84, R52 ;  /* 0x000000544434723c */ /* 0x060fe60000041834 */
[----:B------:R-:W-:Y:S03]  /*9c70*/  MUFU.EX2 R171, R171 ;  /* 0x000000ab00ab7308 */ /* 0x000fe60000000800 */
[C---:B------:R-:W-:Y:S01]  /*9c80*/  HMMA.16816.F32.BF16 R56, R68.reuse, R86, R56 ;  /* 0x000000564438723c */ /* 0x040fe20000041838 */
[----:B------:R-:W5:Y:S06]  /*9c90*/  LDSM.16.MT88.4 R84, [R220+0xd000] ;  /* 0x00d00000dc54783b */ /* 0x000f6c0000004200 */
[----:B------:R-:W-:Y:S01]  /*9ca0*/  MUFU.EX2 R172, R172 ;  /* 0x000000ac00ac7308 */ /* 0x000fe20000000800 */
[C---:B--2---:R-:W-:Y:S09]  /*9cb0*/  HMMA.16816.F32.BF16 R60, R68.reuse, R72, R60 ;  /* 0x00000048443c723c */ /* 0x044ff2000004183c */
[----:B------:R-:W-:Y:S01]  /*9cc0*/  MUFU.EX2 R173, R173 ;  /* 0x000000ad00ad7308 */ /* 0x000fe20000000800 */
[----:B------:R-:W-:Y:S01]  /*9cd0*/  HMMA.16816.F32.BF16 R64, R68, R74, R64 ;  /* 0x0000004a4440723c */ /* 0x000fe20000041840 */
[----:B------:R-:W2:Y:S06]  /*9ce0*/  LDSM.16.MT88.4 R72, [R223+0x11000] ;  /* 0x01100000df48783b */ /* 0x000eac0000004200 */
[----:B------:R-:W-:Y:S02]  /*9cf0*/  F2FP.BF16.F32.PACK_AB R68, R147, R120 ;  /* 0x000000789344723e */ /* 0x000fe400000010ff */
[----:B------:R-:W-:Y:S02]  /*9d00*/  MUFU.EX2 R174, R174 ;  /* 0x000000ae00ae7308 */ /* 0x000fe40000000800 */
[----:B------:R-:W-:Y:S02]  /*9d10*/  F2FP.BF16.F32.PACK_AB R69, R146, R121 ;  /* 0x000000799245723e */ /* 0x000fe400000010ff */
[----:B------:R-:W-:Y:S02]  /*9d20*/  F2FP.BF16.F32.PACK_AB R70, R148, R149 ;  /* 0x000000959446723e */ /* 0x000fe400000010ff */
[C---:B------:R-:W-:Y:S04]  /*9d30*/  F2FP.BF16.F32.PACK_AB R71, R151.reuse, R150 ;  /* 0x000000969747723e */ /* 0x040fe800000010ff */
[----:B------:R-:W-:Y:S01]  /*9d40*/  MUFU.EX2 R175, R175 ;  /* 0x000000af00af7308 */ /* 0x000fe20000000800 */
[----:B------:R-:W-:Y:S04]  /*9d50*/  FADD.FTZ R150, R150, R3 ;  /* 0x0000000396967221 */ /* 0x000fe80000010000 */
[----:B------:R-:W-:Y:S01]  /*9d60*/  FADD.FTZ R151, R151, R150 ;  /* 0x0000009697977221 */ /* 0x000fe20000010000 */
[C---:B----4-:R-:W-:Y:S04]  /*9d70*/  HMMA.16816.F32.BF16 R4, R68.reuse, R76, R4 ;  /* 0x0000004c4404723c */ /* 0x050fe80000041804 */
[----:B------:R-:W-:Y:S02]  /*9d80*/  MUFU.EX2 R176, R176 ;  /* 0x000000b000b07308 */ /* 0x000fe40000000800 */
[C---:B------:R-:W-:Y:S01]  /*9d90*/  HMMA.16816.F32.BF16 R8, R68.reuse, R78, R8 ;  /* 0x0000004e4408723c */ /* 0x040fe20000041808 */
[----:B------:R-:W4:Y:S07]  /*9da0*/  LDSM.16.MT88.4 R76, [R222+0x11000] ;  /* 0x01100000de4c783b */ /* 0x000f2e0000004200 */
        /* <DEDUP_REMOVED lines=16> */
[C---:B------:R-:W-:Y:S03]  /*9eb0*/  HMMA.16816.F32.BF16 R40, R68.reuse, R74, R40 ;  /* 0x0000004a4428723c */ /* 0x040fe60000041828 */
[----:B------:R-:W-:Y:S03]  /*9ec0*/  F2FP.BF16.F32.PACK_AB R72, R153, R152 ;  /* 0x000000989948723e */ /* 0x000fe600000010ff */
[C---:B----4-:R-:W-:Y:S03]  /*9ed0*/  HMMA.16816.F32.BF16 R44, R68.reuse, R76, R44 ;  /* 0x0000004c442c723c */ /* 0x050fe6000004182c */
[----:B------:R-:W-:Y:S02]  /*9ee0*/  MUFU.EX2 R187, R187 ;  /* 0x000000bb00bb7308 */ /* 0x000fe40000000800 */
[----:B------:R-:W-:Y:S01]  /*9ef0*/  F2FP.BF16.F32.PACK_AB R73, R155, R154 ;  /* 0x0000009a9b49723e */ /* 0x000fe200000010ff */
[C---:B------:R-:W-:Y:S01]  /*9f00*/  HMMA.16816.F32.BF16 R48, R68.reuse, R78, R48 ;  /* 0x0000004e4430723c */ /* 0x040fe20000041830 */
[----:B------:R-:W2:Y:S06]  /*9f10*/  LDSM.16.MT88.4 R76, [R221+0xd800] ;  /* 0x00d80000dd4c783b */ /* 0x000eac0000004200 */
[----:B------:R-:W-:Y:S01]  /*9f20*/  MUFU.EX2 R184, R184 ;  /* 0x000000b800b87308 */ /* 0x000fe20000000800 */
[----:B------:R-:W-:Y:S01]  /*9f30*/  F2FP.BF16.F32.PACK_AB R74, R157, R156 ;  /* 0x0000009c9d4a723e */ /* 0x000fe200000010ff */
[C---:B---3--:R-:W-:Y:S03]  /*9f40*/  HMMA.16816.F32.BF16 R52, R68.reuse, R80, R52 ;  /* 0x000000504434723c */ /* 0x048fe60000041834 */
[----:B-1----:R-:W-:Y:S03]  /*9f50*/  F2FP.BF16.F32.PACK_AB R75, R161, R158 ;  /* 0x0000009ea14b723e */ /* 0x002fe600000010ff */
[C---:B------:R-:W-:Y:S01]  /*9f60*/  HMMA.16816.F32.BF16 R56, R68.reuse, R82, R56 ;  /* 0x000000524438723c */ /* 0x040fe20000041838 */
[----:B------:R-:W1:Y:S01]  /*9f70*/  LDSM.16.MT88.4 R80, [R220+0xd800] ;  /* 0x00d80000dc50783b */ /* 0x000e620000004200 */
[----:B------:R-:W3:Y:S03]  /*9f80*/  MUFU.EX2 R189, R189 ;  /* 0x000000bd00bd7308 */ /* 0x000ee60000000800 */
[----:B------:R-:W-:Y:S01]  /*9f90*/  FADD.FTZ R154, R154, R151 ;  /* 0x000000979a9a7221 */ /* 0x000fe20000010000 */
[C---:B------:R-:W-:Y:S06]  /*9fa0*/  HMMA.16816.F32.BF16 R60, R68.reuse, R88, R60 ;  /* 0x00000058443c723c */ /* 0x040fec000004183c */
        /* <DEDUP_REMOVED lines=8> */
[----:B---3--:R-:W-:Y:S01]  /*a030*/  F2FP.BF16.F32.PACK_AB R136, R189, R184 ;  /* 0x000000b8bd88723e */ /* 0x008fe200000010ff */
[C---:B------:R-:W-:Y:S06]  /*a040*/  HMMA.16816.F32.BF16 R8, R72.reuse, R86, R8 ;  /* 0x000000564808723c */ /* 0x040fec0000041808 */
[----:B------:R-:W-:Y:S01]  /*a050*/  MUFU.EX2 R181, R181 ;  /* 0x000000b500b57308 */ /* 0x000fe20000000800 */
[----:B------:R-:W3:Y:S01]  /*a060*/  LDSM.16.MT88.4 R84, [R222+0x11800] ;  /* 0x01180000de54783b */ /* 0x000ee20000004200 */
[C---:B------:R-:W-:Y:S08]  /*a070*/  HMMA.16816.F32.BF16 R12, R72.reuse, R92, R12 ;  /* 0x0000005c480c723c */ /* 0x040ff0000004180c */
[----:B------:R-:W1:Y:S01]  /*a080*/  MUFU.EX2 R180, R145 ;  /* 0x0000009100b47308 */ /* 0x000e620000000800 */
[C---:B------:R-:W-:Y:S01]  /*a090*/  HMMA.16816.F32.BF16 R16, R72.reuse, R94, R16 ;  /* 0x0000005e4810723c */ /* 0x040fe20000041810 */
[----:B------:R-:W3:Y:S02]  /*a0a0*/  LDSM.16.MT88.4 R92, [R220+0x11800] ;  /* 0x01180000dc5c783b */ /* 0x000ee40000004200 */
[----:B-----5:R-:W-:Y:S03]  /*a0b0*/  F2FP.BF16.F32.PACK_AB R137, R183, R182 ;  /* 0x000000b6b789723e */ /* 0x020fe600000010ff */
[C---:B--2---:R-:W-:Y:S03]  /*a0c0*/  HMMA.16816.F32.BF16 R20, R72.reuse, R76, R20 ;  /* 0x0000004c4814723c */ /* 0x044fe60000041814 */
[----:B------:R-:W-:Y:S02]  /*a0d0*/  MUFU.EX2 R134, R134 ;  /* 0x0000008600867308 */ /* 0x000fe40000000800 */
[----:B------:R-:W-:Y:S01]  /*a0e0*/  FADD.FTZ R161, R161, R158 ;  /* 0x0000009ea1a17221 */ /* 0x000fe20000010000 */
[C---:B------:R-:W-:Y:S01]  /*a0f0*/  HMMA.16816.F32.BF16 R24, R72.reuse, R78, R24 ;  /* 0x0000004e4818723c */ /* 0x040fe20000041818 */
[----:B------:R-:W2:Y:S06]  /*a100*/  LDSM.16.MT88.4 R76, [R223+0xe000] ;  /* 0x00e00000df4c783b */ /* 0x000eac0000004200 */
[----:B------:R-:W5:Y:S01]  /*a110*/  MUFU.EX2 R247, R144 ;  /* 0x0000009000f77308 */ /* 0x000f620000000800 */
[----:B-1----:R-:W-:Y:S01]  /*a120*/  F2FP.BF16.F32.PACK_AB R138, R180, R181 ;  /* 0x000000b5b48a723e */ /* 0x002fe200000010ff */
[C---:B------:R-:W-:Y:S06]  /*a130*/  HMMA.16816.F32.BF16 R28, R72.reuse, R80, R28 ;  /* 0x00000050481c723c */ /* 0x040fec000004181c */
[C---:B------:R-:W-:Y:S01]  /*a140*/  HMMA.16816.F32.BF16 R32, R72.reuse, R82, R32 ;  /* 0x000000524820723c */ /* 0x040fe20000041820 */
[----:B------:R-:W1:Y:S05]  /*a150*/  LDSM.16.MT88.4 R80, [R222+0xe000] ;  /* 0x00e00000de50783b */ /* 0x000e6a0000004200 */
[C---:B----4-:R-:W-:Y:S05]  /*a160*/  HMMA.16816.F32.BF16 R36, R72.reuse, R68, R36 ;  /* 0x000000444824723c */ /* 0x050fea0000041824 */
[----:B-----5:R-:W-:Y:S01]  /*a170*/  F2FP.BF16.F32.PACK_AB R139, R247, R134 ;  /* 0x00000086f78b723e */ /* 0x020fe200000010ff */
        /* <DEDUP_REMOVED lines=22> */
[C---:B-1----:R-:W-:Y:S06]  /*a2e0*/  HMMA.16816.F32.BF16 R12, R68.reuse, R80, R12 ;  /* 0x00000050440c723c */ /* 0x042fec000004180c */
[C---:B------:R-:W-:Y:S01]  /*a2f0*/  HMMA.16816.F32.BF16 R16, R68.reuse, R82, R16 ;  /* 0x000000524410723c */ /* 0x040fe20000041810 */
[----:B------:R-:W1:Y:S05]  /*a300*/  LDSM.16.MT88.4 R80, [R223+0xe800] ;  /* 0x00e80000df50783b */ /* 0x000e6a0000004200 */
[C---:B---3--:R-:W-:Y:S06]  /*a310*/  HMMA.16816.F32.BF16 R20, R68.reuse, R84, R20 ;  /* 0x000000544414723c */ /* 0x048fec0000041814 */
[C---:B------:R-:W-:Y:S01]  /*a320*/  HMMA.16816.F32.BF16 R24, R68.reuse, R86, R24 ;  /* 0x000000564418723c */ /* 0x040fe20000041818 */
[----:B------:R-:W3:Y:S05]  /*a330*/  LDSM.16.MT88.4 R84, [R222+0xe800] ;  /* 0x00e80000de54783b */ /* 0x000eea0000004200 */
[C---:B----4-:R-:W-:Y:S06]  /*a340*/  HMMA.16816.F32.BF16 R28, R68.reuse, R72, R28 ;  /* 0x00000048441c723c */ /* 0x050fec000004181c */
[C---:B------:R-:W-:Y:S05]  /*a350*/  HMMA.16816.F32.BF16 R32, R68.reuse, R74, R32 ;  /* 0x0000004a4420723c */ /* 0x040fea0000041820 */
[----:B------:R-:W-:Y:S02]  /*a360*/  F2FP.BF16.F32.PACK_AB R72, R169, R168 ;  /* 0x000000a8a948723e */ /* 0x000fe400000010ff */
[----:B------:R-:W-:Y:S01]  /*a370*/  F2FP.BF16.F32.PACK_AB R73, R171, R170 ;  /* 0x000000aaab49723e */ /* 0x000fe200000010ff */
[----:B------:R-:W-:Y:S01]  /*a380*/  FADD.FTZ R170, R170, R167 ;  /* 0x000000a7aaaa7221 */ /* 0x000fe20000010000 */
[C---:B--2---:R-:W-:Y:S03]  /*a390*/  HMMA.16816.F32.BF16 R36, R68.reuse, R76, R36 ;  /* 0x0000004c4424723c */ /* 0x044fe60000041824 */
[----:B------:R-:W-:Y:S01]  /*a3a0*/  F2FP.BF16.F32.PACK_AB R74, R173, R172 ;  /* 0x000000acad4a723e */ /* 0x000fe200000010ff */
[----:B------:R-:W-:Y:S01]  /*a3b0*/  FADD.FTZ R171, R171, R170 ;  /* 0x000000aaabab7221 */ /* 0x000fe20000010000 */
[C---:B------:R-:W-:Y:S01]  /*a3c0*/  F2FP.BF16.F32.PACK_AB R75, R175.reuse, R174 ;  /* 0x000000aeaf4b723e */ /* 0x040fe200000010ff */
[C---:B------:R-:W-:Y:S01]  /*a3d0*/  HMMA.16816.F32.BF16 R40, R68.reuse, R78, R40 ;  /* 0x0000004e4428723c */ /* 0x040fe20000041828 */
[----:B------:R-:W2:Y:S04]  /*a3e0*/  LDSM.16.MT88.4 R76, [R220+0xe800] ;  /* 0x00e80000dc4c783b */ /* 0x000ea80000004200 */
[----:B------:R-:W-:Y:S01]  /*a3f0*/  FADD.FTZ R174, R174, R171 ;  /* 0x000000abaeae7221 */ /* 0x000fe20000010000 */
[C---:B------:R-:W-:Y:S05]  /*a400*/  HMMA.16816.F32.BF16 R44, R68.reuse, R88, R44 ;  /* 0x00000058442c723c */ /* 0x040fea000004182c */
[----:B------:R-:W-:Y:S01]  /*a410*/  FADD.FTZ R175, R175, R174 ;  /* 0x000000aeafaf7221 */ /* 0x000fe20000010000 */
[C---:B------:R-:W-:Y:S01]  /*a420*/  HMMA.16816.F32.BF16 R48, R68.reuse, R90, R48 ;  /* 0x0000005a4430723c */ /* 0x040fe20000041830 */
[----:B------:R-:W-:Y:S05]  /*a430*/  LDSM.16.MT88.4 R88, [R220+0x12800] ;  /* 0x01280000dc58783b */ /* 0x000fea0000004200 */
[C---:B------:R-:W-:Y:S06]  /*a440*/  HMMA.16816.F32.BF16 R52, R68.reuse, R92, R52 ;  /* 0x0000005c4434723c */ /* 0x040fec0000041834 */
[C---:B------:R-:W-:Y:S01]  /*a450*/  HMMA.16816.F32.BF16 R56, R68.reuse, R94, R56 ;  /* 0x0000005e4438723c */ /* 0x040fe20000041838 */
[----:B------:R-:W-:Y:S05]  /*a460*/  LDSM.16.MT88.4 R92, [R222+0xf000] ;  /* 0x00f00000de5c783b */ /* 0x000fea0000004200 */
[C---:B------:R-:W-:Y:S06]  /*a470*/  HMMA.16816.F32.BF16 R60, R68.reuse, R96, R60 ;  /* 0x00000060443c723c */ /* 0x040fec000004183c */
[----:B------:R-:W-:Y:S01]  /*a480*/  HMMA.16816.F32.BF16 R64, R68, R98, R64 ;  /* 0x000000624440723c */ /* 0x000fe20000041840 */
[----:B------:R-:W4:Y:S05]  /*a490*/  LDSM.16.MT88.4 R68, [R223+0x12800] ;  /* 0x01280000df44783b */ /* 0x000f2a0000004200 */
        /* <DEDUP_REMOVED lines=43> */
[C---:B------:R-:W-:Y:S06]  /*a750*/  HMMA.16816.F32.BF16 R24, R68.reuse, R98, R24 ;  /* 0x000000624418723c */ /* 0x040fec0000041818 */
[C---:B-1----:R-:W-:Y:S06]  /*a760*/  HMMA.16816.F32.BF16 R28, R68.reuse, R80, R28 ;  /* 0x00000050441c723c */ /* 0x042fec000004181c */
[C---:B------:R-:W-:Y:S01]  /*a770*/  HMMA.16816.F32.BF16 R32, R68.reuse, R82, R32 ;  /* 0x000000524420723c */ /* 0x040fe20000041820 */
[----:B------:R-:W1:Y:S05]  /*a780*/  LDSM.16.MT88.4 R80, [R220+0x13000] ;  /* 0x01300000dc50783b */ /* 0x000e6a0000004200 */
[C---:B---3--:R-:W-:Y:S06]  /*a790*/  HMMA.16816.F32.BF16 R36, R68.reuse, R84, R36 ;  /* 0x000000544424723c */ /* 0x048fec0000041824 */
        /* <DEDUP_REMOVED lines=12> */
[----:B------:R-:W-:Y:S02]  /*a860*/  FADD.FTZ R4, R120, R113 ;  /* 0x0000007178047221 */ /* 0x000fe40000010000 */
[C---:B------:R-:W-:Y:S04]  /*a870*/  HMMA.16816.F32.BF16 R120, R136.reuse, R116, R12 ;  /* 0x000000748878723c */ /* 0x040fe8000004180c */
[----:B------:R-:W-:Y:S02]  /*a880*/  FADD.FTZ R4, R147, R4 ;  /* 0x0000000493047221 */ /* 0x000fe40000010000 */
        /* <DEDUP_REMOVED lines=18> */
[C---:B--2---:R-:W-:Y:S05]  /*a9b0*/  HMMA.16816.F32.BF16 R80, R136.reuse, R76, R52 ;  /* 0x0000004c8850723c */ /* 0x044fea0000041834 */
[----:B------:R-:W-:Y:S01]  /*a9c0*/  FADD.FTZ R3, R164, R3 ;  /* 0x00000003a4037221 */ /* 0x000fe20000010000 */
[C---:B------:R-:W-:Y:S05]  /*a9d0*/  HMMA.16816.F32.BF16 R76, R136.reuse, R78, R56 ;  /* 0x0000004e884c723c */ /* 0x040fea0000041838 */
[----:B------:R-:W-:Y:S01]  /*a9e0*/  FADD.FTZ R168, R168, R3 ;  /* 0x00000003a8a87221 */ /* 0x000fe20000010000 */
[C---:B-1----:R-:W-:Y:S05]  /*a9f0*/  HMMA.16816.F32.BF16 R72, R136.reuse, R68, R60 ;  /* 0x000000448848723c */ /* 0x042fea000004183c */
[----:B------:R-:W-:Y:S01]  /*aa00*/  IADD3 R3, R245, -0x1, RZ ;  /* 0xfffffffff5037810 */ /* 0x000fe20007ffe0ff */
[----:B------:R-:W-:Y:S01]  /*aa10*/  FADD.FTZ R169, R169, R168 ;  /* 0x000000a8a9a97221 */ /* 0x000fe20000010000 */
[----:B------:R-:W-:Y:S04]  /*aa20*/  HMMA.16816.F32.BF16 R68, R136, R70, R64 ;  /* 0x000000468844723c */ /* 0x000fe80000041840 */
[----:B------:R-:W-:Y:S01]  /*aa30*/  FADD.FTZ R172, R172, R169 ;  /* 0x000000a9acac7221 */ /* 0x000fe20000010000 */
[----:B------:R-:W-:Y:S03]  /*aa40*/  MOV R245, R3 ;  /* 0x0000000300f57202 */ /* 0x000fe60000000f00 */
[----:B------:R-:W-:Y:S04]  /*aa50*/  FADD.FTZ R173, R173, R172 ;  /* 0x000000acadad7221 */ /* 0x000fe80000010000 */
[----:B------:R-:W-:Y:S04]  /*aa60*/  FADD.FTZ R176, R176, R173 ;  /* 0x000000adb0b07221 */ /* 0x000fe80000010000 */
[----:B------:R-:W-:Y:S04]  /*aa70*/  FADD.FTZ R177, R177, R176 ;  /* 0x000000b0b1b17221 */ /* 0x000fe80000010000 */
[----:B------:R-:W-:Y:S04]  /*aa80*/  FADD.FTZ R188, R188, R177 ;  /* 0x000000b1bcbc7221 */ /* 0x000fe80000010000 */
[----:B------:R-:W-:Y:S04]  /*aa90*/  FADD.FTZ R191, R191, R188 ;  /* 0x000000bcbfbf7221 */ /* 0x000fe80000010000 */
[----:B------:R-:W-:Y:S04]  /*aaa0*/  FADD.FTZ R184, R184, R191 ;  /* 0x000000bfb8b87221 */ /* 0x000fe80000010000 */
[----:B------:R-:W-:Y:S04]  /*aab0*/  FADD.FTZ R184, R189, R184 ;  /* 0x000000b8bdb87221 */ /* 0x000fe80000010000 */
[----:B------:R-:W-:Y:S04]  /*aac0*/  FADD.FTZ R181, R181, R184 ;  /* 0x000000b8b5b57221 */ /* 0x000fe80000010000 */
[----:B------:R-:W-:Y:S01]  /*aad0*/  FADD.FTZ R246, R180, R181 ;  /* 0x000000b5b4f67221 */ /* 0x000fe20000010000 */
[----:B------:R-:W-:Y:S06]  /*aae0*/  @P0 BRA `(.L_x_2338) ;  /* 0xffffffb800b40947 */ /* 0x000fec000383ffff */
.L_x_2334:
        /* <DEDUP_REMOVED lines=198> */
.L_x_2339:
[----:B------:R-:W-:Y:S01]  /*b750*/  S2UR UR8, SR_CTAID.Z ;  /* 0x00000000000879c3 */ /* 0x000fe20000002700 */
[----:B------:R-:W-:Y:S01]  /*b760*/  ULDC UR9, c[0x0][0x270] ;  /* 0x00009c0000097ab9 */ /* 0x000fe20000000800 */
[----:B------:R-:W-:-:S06]  /*b770*/  ULDC UR6, c[0x0][0x2c4] ;  /* 0x0000b10000067ab9 */ /* 0x000fcc0000000800 */
[----:B------:R-:W1:Y:S02]  /*b780*/  S2UR UR7, SR_CTAID.Y ;  /* 0x00000000000779c3 */ /* 0x000e640000002600 */
[----:B-1----:R-:W-:-:S04]  /*b790*/  UIMAD UR9, UR7, UR9, UR8 ;  /* 0x00000009070972a4 */ /* 0x002fc8000f8e0208 */
[----:B------:R-:W-:Y:S02]  /*b7a0*/  UIMAD UR9, UR9, UR6, URZ ;  /* 0x00000006090972a4 */ /* 0x000fe4000f8e023f */
.L_x_2340:
        /* <DEDUP_REMOVED lines=21> */
.L_x_2342:
[----:B------:R-:W-:Y:S05]  /*b900*/  BSYNC B0 ;  /* 0x0000000000007941 */ /* 0x000fea0003800000 */
.L_x_2341:
        /* <DEDUP_REMOVED lines=57> */
.L_x_2343:
        /* <DEDUP_REMOVED lines=14> */
.L_x_8481:


//--------------------- .text._ZN5flash24flash_fwd_splitkv_kernelI23Flash_fwd_kernel_traitsILi128ELi64ELi128ELi4ELb0ELb0EN7cutlass10bfloat16_tE19Flash_kernel_traitsILi128ELi64ELi128ELi4ES3_EELb1ELb0ELb0ELb1ELb1ELb0ELb1ELb0EEEvNS_16Flash_fwd_paramsE --------------------------
	.section	.text._ZN5flash24flash_fwd_splitkv_kernelI23Flash_fwd_kernel_traitsILi128ELi64ELi128ELi4ELb0ELb0EN7cutlass10bfloat16_tE19Flash_kernel_traitsILi128ELi64ELi128ELi4ES3_EELb1ELb0ELb0ELb1ELb1ELb0ELb1ELb0EEEvNS_16Flash_fwd_paramsE,"ax",@progbits
	.align	128
        .global         _ZN5flash24flash_fwd_splitkv_kernelI23Flash_fwd_kernel_traitsILi128ELi64ELi128ELi4ELb0ELb0EN7cutlass10bfloat16_tE19Flash_kernel_traitsILi128ELi64ELi128ELi4ES3_EELb1ELb0ELb0ELb1ELb1ELb0ELb1ELb0EEEvNS_16Flash_fwd_paramsE
        .type           _ZN5flash24flash_fwd_splitkv_kernelI23Flash_fwd_kernel_traitsILi128ELi64ELi128ELi4ELb0ELb0EN7cutlass10bfloat16_tE19Flash_kernel_traitsILi128ELi64ELi128ELi4ES3_EELb1ELb0ELb0ELb1ELb1ELb0ELb1ELb0EEEvNS_16Flash_fwd_paramsE,@function
        .size           _ZN5flash24flash_fwd_splitkv_kernelI23Flash_fwd_kernel_traitsILi128ELi64ELi128ELi4ELb0ELb0EN7cutlass10bfloat16_tE19Flash_kernel_traitsILi128ELi64ELi128ELi4ES3_EELb1ELb0ELb0ELb1ELb1ELb0ELb1ELb0EEEvNS_16Flash_fwd_paramsE,(.L_x_8482 - _ZN5flash24flash_fwd_splitkv_kernelI23Flash_fwd_kernel_traitsILi128ELi64ELi128ELi4ELb0ELb0EN7cutlass10bfloat16_tE19Flash_kernel_traitsILi128ELi64ELi128ELi4ES3_EELb1ELb0ELb0ELb1ELb1ELb0ELb1ELb0EEEvNS_16Flash_fwd_paramsE)
        .other          _ZN5flash24flash_fwd_splitkv_kernelI23Flash_fwd_kernel_traitsILi128ELi64ELi128ELi4ELb0ELb0EN7cutlass10bfloat16_tE19Flash_kernel_traitsILi128ELi64ELi128ELi4ES3_EELb1ELb0ELb0ELb1ELb1ELb0ELb1ELb0EEEvNS_16Flash_fwd_paramsE,@"STO_CUDA_ENTRY STV_DEFAULT"
_ZN5flash24flash_fwd_splitkv_kernelI23Flash_fwd_kernel_traitsILi128ELi64ELi128ELi4ELb0ELb0EN7cutlass10bfloat16_tE19Flash_kernel_traitsILi128ELi64ELi128ELi4ES3_EELb1ELb0ELb0ELb1ELb1ELb0ELb1ELb0EEEvNS_16Flash_fwd_paramsE:
.text._ZN5flash24flash_fwd_splitkv_kernelI23Flash_fwd_kernel_traitsILi128ELi64ELi128ELi4ELb0ELb0EN7cutlass10bfloat16_tE19Flash_kernel_traitsILi128ELi64ELi128ELi4ES3_EELb1ELb0ELb0ELb1ELb1ELb0ELb1ELb0EEEvNS_16Flash_fwd_paramsE:
[----:B------:R-:W-:Y:S08]  /*0000*/  LDC R1, c[0x0][0x28] ;  /* 0x00000a00ff017b82 */ /* 0x000ff00000000800 */
[----:B------:R-:W1:Y:S01]  /*0010*/  LDC R9, c[0x0][0x270] ;  /* 0x00009c00ff097b82 */ /* 0x000e620000000800 */
[----:B------:R-:W-:Y:S01]  /*0020*/  ULDC.64 UR18, c[0x0][0x208] ;  /* 0x0000820000127ab9 */ /* 0x000fe20000000a00 */
[----:B------:R-:W-:Y:S01]  /*0030*/  IMAD.MOV.U32 R21, RZ, RZ, RZ ;  /* 0x000000ffff157224 */ /* 0x000fe200078e00ff */
[----:B------:R-:W-:-:S05]  /*0040*/  ULDC UR17, c[0x0][0x2c4] ;  /* 0x0000b10000117ab9 */ /* 0x000fca0000000800 */
[----:B------:R-:W2:Y:S08]  /*0050*/  S2UR UR4, SR_CTAID.Z ;  /* 0x00000000000479c3 */ /* 0x000eb00000002700 */
[----:B------:R-:W3:Y:S01]  /*0060*/  LDC.64 R2, c[0x0][0x308] ;  /* 0x0000c200ff027b82 */ /* 0x000ee20000000a00 */
[----:B-1----:R-:W1:Y:S01]  /*0070*/  I2F.U32.RP R8, R9 ;  /* 0x0000000900087306 */ /* 0x002e620000209000 */
[----:B------:R-:W-:-:S06]  /*0080*/  ISETP.NE.U32.AND P2, PT, R9, RZ, PT ;  /* 0x000000ff0900720c */ /* 0x000fcc0003f45070 */
[----:B------:R-:W4:Y:S01]  /*0090*/  LDC.64 R4, c[0x0][0x300] ;  /* 0x0000c000ff047b82 */ /* 0x000f220000000a00 */
[----:B-1----:R-:W1:Y:S01]  /*00a0*/  MUFU.RCP R6, R8 ;  /* 0x0000000800067308 */ /* 0x002e620000001000 */
[----:B---3--:R-:W-:-:S04]  /*00b0*/  ISETP.NE.U32.AND P0, PT, R2, RZ, PT ;  /* 0x000000ff0200720c */ /* 0x008fc80003f05070 */
[----:B------:R-:W-:Y:S02]  /*00c0*/  ISETP.NE.AND.EX P0, PT, R3, RZ, PT, P0 ;  /* 0x000000ff0300720c */ /* 0x000fe40003f05300 */
[----:B----4-:R-:W-:-:S04]  /*00d0*/  ISETP.NE.U32.AND P1, PT, R4, RZ, PT ;  /* 0x000000ff0400720c */ /* 0x010fc80003f25070 */
[----:B------:R-:W-:Y:S01]  /*00e0*/  ISETP.NE.AND.EX P1, PT, R5, RZ, PT, P1 ;  /* 0x000000ff0500720c */ /* 0x000fe20003f25310 */
[----:B-1----:R-:W-:-:S06]  /*00f0*/  VIADD R6, R6, 0xffffffe ;  /* 0x0ffffffe06067836 */ /* 0x002fcc0000000000 */
[----:B------:R-:W1:Y:S01]  /*0100*/  @P0 LDC.64 R2, c[0x0][0x308] ;  /* 0x0000c200ff020b82 */ /* 0x000e620000000a00 */
[----:B------:R-:W3:Y:S07]  /*0110*/  F2I.FTZ.U32.TRUNC.NTZ R7, R6 ;  /* 0x0000000600077305 */ /* 0x000eee000021f000 */
[----:B------:R-:W4:Y:S01]  /*0120*/  @P1 LDC.64 R4, c[0x0][0x300] ;  /* 0x0000c000ff041b82 */ /* 0x000f220000000a00 */
[----:B---3--:R-:W-:Y:S01]  /*0130*/  IMAD.MOV R0, RZ, RZ, -R7 ;  /* 0x000000ffff007224 */ /* 0x008fe200078e0a07 */
[----:B------:R-:W-:-:S03]  /*0140*/  MOV R6, RZ ;  /* 0x000000ff00067202 */ /* 0x000fc60000000f00 */
[----:B------:R-:W-:-:S04]  /*0150*/  IMAD R11, R0, R9, RZ ;  /* 0x00000009000b7224 */ /* 0x000fc800078e02ff */
[----:B------:R-:W-:-:S06]  /*0160*/  IMAD.HI.U32 R11, R7, R11, R6 ;  /* 0x0000000b070b7227 */ /* 0x000fcc00078e0006 */
[----:B--2---:R-:W-:-:S04]  /*0170*/  IMAD.HI.U32 R235, R11, UR4, RZ ;  /* 0x000000040beb7c27 */ /* 0x004fc8000f8e00ff */
        /* <DEDUP_REMOVED lines=8> */
[C---:B-1----:R-:W-:Y:S01]  /*0200*/  @P0 IMAD.WIDE R2, R235.reuse, 0x4, R2 ;  /* 0x00000004eb020825 */ /* 0x042fe200078e0202 */
[----:B------:R-:W1:Y:S03]  /*0210*/  S2R R0, SR_CTAID.X ;  /* 0x0000000000007919 */ /* 0x000e660000002500 */
[----:B----4-:R-:W-:Y:S01]  /*0220*/  @P1 IMAD.WIDE R4, R235, 0x4, R4 ;  /* 0x00000004eb041825 */ /* 0x010fe200078e0204 */
[----:B------:R2:W5:Y:S04]  /*0230*/  @P0 LDG.E R14, desc[UR18][R2.64] ;  /* 0x00000012020e0981 */ /* 0x000568000c1e1900 */
[----:B------:R2:W5:Y:S01]  /*0240*/  @P1 LDG.E R21, desc[UR18][R4.64] ;  /* 0x0000001204151981 */ /* 0x000562000c1e1900 */
[----:B------:R-:W-:-:S04]  /*0250*/  IMAD.MOV R12, RZ, RZ, -R235 ;  /* 0x000000ffff0c7224 */ /* 0x000fc800078e0aeb */
[----:B------:R-:W-:Y:S01]  /*0260*/  IMAD R12, R9, R12, UR4 ;  /* 0x00000004090c7e24 */ /* 0x000fe2000f8e020c */
[----:B-1----:R-:W-:-:S04]  /*0270*/  SHF.L.U32 R39, R0, 0x6, RZ ;  /* 0x0000000600277819 */ /* 0x002fc800000006ff */
[----:B------:R-:W-:-:S13]  /*0280*/  ISETP.GE.AND P1, PT, R39, UR17, PT ;  /* 0x0000001127007c0c */ /* 0x000fda000bf26270 */
[----:B--2---:R-:W-:Y:S05]  /*0290*/  @P1 EXIT ;  /* 0x000000000000194d */ /* 0x004fea0003800000 */
[----:B------:R-:W1:Y:S01]  /*02a0*/  LDC R7, c[0x0][0x10] ;  /* 0x00000400ff077b82 */ /* 0x000e620000000800 */
[----:B------:R-:W-:-:S07]  /*02b0*/  ULDC UR16, c[0x0][0x398] ;  /* 0x0000e60000107ab9 */ /* 0x000fce0000000800 */
[----:B------:R-:W2:Y:S01]  /*02c0*/  LDC R3, c[0x0][0x2c8] ;  /* 0x0000b200ff037b82 */ /* 0x000ea20000000800 */
[-C--:B-1----:R-:W-:Y:S02]  /*02d0*/  IABS R6, R7.reuse ;  /* 0x0000000700067213 */ /* 0x082fe40000000000 */
[----:B------:R-:W-:Y:S02]  /*02e0*/  IABS R11, R7 ;  /* 0x00000007000b7213 */ /* 0x000fe40000000000 */
[----:B------:R-:W1:Y:S03]  /*02f0*/  I2F.RP R2, R6 ;  /* 0x0000000600027306 */ /* 0x000e660000209400 */
[----:B------:R-:W-:Y:S02]  /*0300*/  IMAD.MOV R11, RZ, RZ, -R11 ;  /* 0x000000ffff0b7224 */ /* 0x000fe400078e0a0b */
[----:B--2---:R-:W-:-:S05]  /*0310*/  VIADD R3, R3, 0x7f ;  /* 0x0000007f03037836 */ /* 0x004fca0000000000 */
[----:B------:R-:W-:-:S04]  /*0320*/  SHF.R.S32.HI R10, RZ, 0x1f, R3 ;  /* 0x0000001fff0a7819 */ /* 0x000fc80000011403 */
[----:B------:R-:W-:Y:S01]  /*0330*/  LEA.HI R10, R10, R3, RZ, 0x7 ;  /* 0x000000030a0a7211 */ /* 0x000fe200078f38ff */
[----:B-1----:R-:W1:Y:S03]  /*0340*/  MUFU.RCP R4, R2 ;  /* 0x0000000200047308 */ /* 0x002e660000001000 */
[----:B------:R-:W-:-:S05]  /*0350*/  LEA.HI.SX32 R10, R10, R7, 0x19 ;  /* 0x000000070a0a7211 */ /* 0x000fca00078fcaff */
[----:B------:R-:W-:Y:S02]  /*0360*/  VIADD R10, R10, 0xffffffff ;  /* 0xffffffff0a0a7836 */ /* 0x000fe40000000000 */
[----:B-1----:R-:W-:-:S03]  /*0370*/  VIADD R4, R4, 0xffffffe ;  /* 0x0ffffffe04047836 */ /* 0x002fc60000000000 */
[----:B------:R-:W-:Y:S02]  /*0380*/  IABS R2, R10 ;  /* 0x0000000a00027213 */ /* 0x000fe40000000000 */
[----:B------:R-:W-:Y:S01]  /*0390*/  LOP3.LUT R10, R10, R7, RZ, 0x3c, !PT ;  /* 0x000000070a0a7212 */ /* 0x000fe200078e3cff */
[----:B------:R-:W1:Y:S02]  /*03a0*/  F2I.FTZ.U32.TRUNC.NTZ R5, R4 ;  /* 0x0000000400057305 */ /* 0x000e64000021f000 */
[----:B-1----:R-:W-:Y:S02]  /*03b0*/  IMAD.MOV R3, RZ, RZ, -R5 ;  /* 0x000000ffff037224 */ /* 0x002fe400078e0a05 */
[----:B------:R-:W-:Y:S02]  /*03c0*/  IMAD.MOV.U32 R4, RZ, RZ, RZ ;  /* 0x000000ffff047224 */ /* 0x000fe400078e00ff */
[----:B------:R-:W-:-:S04]  /*03d0*/  IMAD R3, R3, R6, RZ ;  /* 0x0000000603037224 */ /* 0x000fc800078e02ff */
[----:B------:R-:W-:Y:S02]  /*03e0*/  IMAD.HI.U32 R3, R5, R3, R4 ;  /* 0x0000000305037227 */ /* 0x000fe400078e0004 */
[----:B------:R-:W1:Y:S04]  /*03f0*/  @!P0 LDC.64 R4, c[0x0][0x318] ;  /* 0x0000c600ff048b82 */ /* 0x000e680000000a00 */
[----:B------:R-:W-:-:S04]  /*0400*/  IMAD.HI.U32 R8, R3, R2, RZ ;  /* 0x0000000203087227 */ /* 0x000fc800078e00ff */
[----:B------:R-:W-:Y:S02]  /*0410*/  IMAD R11, R8, R11, R2 ;  /* 0x0000000b080b7224 */ /* 0x000fe400078e0202 */
[----:B------:R-:W2:Y:S03]  /*0420*/  @!P0 LDC.64 R2, c[0x0][0x2c8] ;  /* 0x0000b200ff028b82 */ /* 0x000ea60000000a00 */
[----:B------:R-:W-:Y:S02]  /*0430*/  ISETP.GT.U32.AND P2, PT, R6, R11, PT ;  /* 0x0000000b0600720c */ /* 0x000fe40003f44070 */
[----:B-1----:R-:W-:Y:S02]  /*0440*/  @!P0 ISETP.NE.U32.AND P1, PT, R4, RZ, PT ;  /* 0x000000ff0400820c */ /* 0x002fe40003f25070 */
[----:B------:R-:W1:Y:S09]  /*0450*/  S2R R4, SR_CTAID.Y ;  /* 0x0000000000047919 */ /* 0x000e720000002600 */
[----:B------:R-:W-:Y:S01]  /*0460*/  @!P2 IMAD.IADD R11, R11, 0x1, -R6 ;  /* 0x000000010b0ba824 */ /* 0x000fe200078e0a06 */
[----:B------:R-:W-:Y:S01]  /*0470*/  @!P0 ISETP.NE.AND.EX P1, PT, R5, RZ, PT, P1 ;  /* 0x000000ff0500820c */ /* 0x000fe20003f25310 */
[----:B------:R-:W-:-:S03]  /*0480*/  @!P2 VIADD R8, R8, 0x1 ;  /* 0x000000010808a836 */ /* 0x000fc60000000000 */
[----:B------:R-:W-:Y:S01]  /*0490*/  ISETP.GE.U32.AND P3, PT, R11, R6, PT ;  /* 0x000000060b00720c */ /* 0x000fe20003f66070 */
[--C-:B-----5:R-:W-:Y:S01]  /*04a0*/  @P0 IMAD.IADD R6, R14, 0x1, -R21.reuse ;  /* 0x000000010e060824 */ /* 0x120fe200078e0a15 */
[----:B--2---:R-:W-:Y:S02]  /*04b0*/  @!P0 SEL R3, R3, RZ, P1 ;  /* 0x000000ff03038207 */ /* 0x004fe40000800000 */
[----:B------:R-:W-:Y:S02]  /*04c0*/  ISETP.GE.AND P1, PT, R10, RZ, PT ;  /* 0x000000ff0a00720c */ /* 0x000fe40003f26270 */
[----:B------:R-:W-:Y:S01]  /*04d0*/  @!P0 IADD3 R6, R3, R2, -R21 ;  /* 0x0000000203068210 */ /* 0x000fe20007ffe815 */
[----:B------:R-:W-:Y:S01]  /*04e0*/  VIADD R3, R39, 0xbf ;  /* 0x000000bf27037836 */ /* 0x000fe20000000000 */
[----:B------:R-:W-:-:S03]  /*04f0*/  ISETP.NE.AND P0, PT, R7, RZ, PT ;  /* 0x000000ff0700720c */ /* 0x000fc60003f05270 */
[C---:B------:R-:W-:Y:S01]  /*0500*/  VIADD R10, R6.reuse, 0x7f ;  /* 0x0000007f060a7836 */ /* 0x040fe20000000000 */
[----:B------:R-:W-:Y:S01]  /*0510*/  IADD3 R2, R6, -UR17, R3 ;  /* 0x8000001106027c10 */ /* 0x000fe2000fffe003 */
[----:B------:R-:W-:-:S03]  /*0520*/  @P3 VIADD R8, R8, 0x1 ;  /* 0x0000000108083836 */ /* 0x000fc60000000000 */
[----:B------:R-:W-:Y:S01]  /*0530*/  SHF.R.S32.HI R3, RZ, 0x1f, R10 ;  /* 0x0000001fff037819 */ /* 0x000fe2000001140a */
[----:B------:R-:W-:Y:S02]  /*0540*/  VIADD R2, R2, UR16 ;  /* 0x0000001002027c36 */ /* 0x000fe40008000000 */
[----:B------:R-:W-:Y:S01]  /*0550*/  @!P1 IMAD.MOV R8, RZ, RZ, -R8 ;  /* 0x000000ffff089224 */ /* 0x000fe200078e0a08 */
[----:B------:R-:W-:Y:S02]  /*0560*/  LEA.HI R3, R3, R10, RZ, 0x7 ;  /* 0x0000000a03037211 */ /* 0x000fe400078f38ff */
[----:B------:R-:W-:Y:S02]  /*0570*/  @!P0 LOP3.LUT R8, RZ, R7, RZ, 0x33, !PT ;  /* 0x00000007ff088212 */ /* 0x000fe400078e33ff */
[----:B------:R-:W-:Y:S01]  /*0580*/  SHF.R.S32.HI R5, RZ, 0x1f, R2 ;  /* 0x0000001fff057819 */ /* 0x000fe20000011402 */
[----:B------:R-:W2:Y:S01]  /*0590*/  S2R R7, SR_TID.X ;  /* 0x0000000000077919 */ /* 0x000ea20000002100 */
[----:B------:R-:W-:Y:S01]  /*05a0*/  SHF.R.S32.HI R3, RZ, 0x7, R3 ;  /* 0x00000007ff037819 */ /* 0x000fe20000011403 */
[----:B-1----:R-:W-:Y:S01]  /*05b0*/  IMAD R227, R8, R4, RZ ;  /* 0x0000000408e37224 */ /* 0x002fe200078e02ff */
[----:B------:R-:W-:-:S04]  /*05c0*/  LEA.HI R5, R5, R2, RZ, 0x7 ;  /* 0x0000000205057211 */ /* 0x000fc800078f38ff */
[----:B------:R-:W-:Y:S02]  /*05d0*/  SHF.R.S32.HI R5, RZ, 0x7, R5 ;  /* 0x00000007ff057819 */ /* 0x000fe40000011405 */
[----:B------:R-:W-:-:S04]  /*05e0*/  VIADDMNMX R36, R227, R8, R3, PT ;  /* 0x00000008e3247246 */ /* 0x000fc80003800103 */
[----:B------:R-:W-:-:S04]  /*05f0*/  VIMNMX R36, R36, R5, PT ;  /* 0x0000000524247248 */ /* 0x000fc80003fe0100 */
[----:B------:R-:W-:-:S13]  /*0600*/  ISETP.GE.AND P0, PT, R227, R36, PT ;  /* 0x00000024e300720c */ /* 0x000fda0003f06270 */
[----:B------:R-:W-:Y:S05]  /*0610*/  @!P0 BRA `(.L_x_2344) ;  /* 0x0000000400308947 */ /* 0x000fea0003800000 */
[----:B------:R-:W1:Y:S01]  /*0620*/  LDC R2, c[0x0][0x2c0] ;  /* 0x0000b000ff027b82 */ /* 0x000e620000000800 */
[----:B--2---:R-:W-:Y:S01]  /*0630*/  SHF.R.S32.HI R0, RZ, 0x1f, R7 ;  /* 0x0000001fff007819 */ /* 0x004fe20000011407 */
[----:B------:R-:W-:Y:S01]  /*0640*/  ULDC UR4, c[0x0][0x2dc] ;  /* 0x0000b70000047ab9 */ /* 0x000fe20000000800 */
[----:B------:R-:W-:Y:S02]  /*0650*/  LOP3.LUT P6, RZ, R7, 0xf, RZ, 0xc0, !PT ;  /* 0x0000000f07ff7812 */ /* 0x000fe400078cc0ff */
[----:B------:R-:W-:-:S04]  /*0660*/  LEA.HI R0, R0, R7, RZ, 0x4 ;  /* 0x0000000700007211 */ /* 0x000fc800078f20ff */
[----:B------:R-:W-:Y:S02]  /*0670*/  LOP3.LUT R6, R0, 0x3ffffff0, RZ, 0xc0, !PT ;  /* 0x3ffffff000067812 */ /* 0x000fe400078ec0ff */
[----:B------:R-:W-:-:S03]  /*0680*/  SHF.R.S32.HI R0, RZ, 0x4, R0 ;  /* 0x00000004ff007819 */ /* 0x000fc60000011400 */
[----:B------:R-:W-:Y:S02]  /*0690*/  IMAD.IADD R6, R7, 0x1, -R6 ;  /* 0x0000000107067824 */ /* 0x000fe400078e0a06 */
[----:B------:R-:W-:Y:S02]  /*06a0*/  VIADD R10, R0, 0x18 ;  /* 0x00000018000a7836 */ /* 0x000fe40000000000 */
[----:B------:R-:W-:Y:S02]  /*06b0*/  IMAD.SHL.U32 R8, R6, 0x4, RZ ;  /* 0x0000000406087824 */ /* 0x000fe400078e00ff */
[----:B------:R-:W-:Y:S02]  /*06c0*/  VIADD R6, R0, 0x8 ;  /* 0x0000000800067836 */ /* 0x000fe40000000000 */
[----:B-1----:R-:W-:Y:S02]  /*06d0*/  IMAD R2, R4, R2, R235 ;  /* 0x0000000204027224 */ /* 0x002fe400078e02eb */
[----:B------:R-:W-:-:S02]  /*06e0*/  VIADD R4, R0, 0x10 ;  /* 0x0000001000047836 */ /* 0x000fc40000000000 */
[----:B------:R-:W-:Y:S01]  /*06f0*/  IMAD R2, R2, R9, R12 ;  /* 0x0000000902027224 */ /* 0x000fe200078e020c */
[----:B------:R-:W-:-:S03]  /*0700*/  SHF.R.S32.HI R9, RZ, 0x1f, R8 ;  /* 0x0000001fff097819 */ /* 0x000fc60000011408 */
[----:B------:R-:W-:Y:S01]  /*0710*/  IMAD R3, R2, UR17, R39 ;  /* 0x0000001102037c24 */ /* 0x000fe2000f8e0227 */
[----:B------:R-:W-:Y:S01]  /*0720*/  IADD3 R39, -R39, UR17, RZ ;  /* 0x0000001127277c10 */ /* 0x000fe2000fffe1ff */
[----:B------:R-:W-:-:S03]  /*0730*/  IMAD.WIDE R8, R0, 0x80, R8 ;  /* 0x0000008000087825 */ /* 0x000fc600078e0208 */
[-C--:B------:R-:W-:Y:S01]  /*0740*/  ISETP.GE.OR P5, PT, R0, R39.reuse, P6 ;  /* 0x000000270000720c */ /* 0x080fe200037a6670 */
[----:B------:R-:W-:Y:S01]  /*0750*/  IMAD R5, R3, UR4, RZ ;  /* 0x0000000403057c24 */ /* 0x000fe2000f8e02ff */
[----:B------:R-:W-:Y:S01]  /*0760*/  ULDC.64 UR4, c[0x0][0x288] ;  /* 0x0000a20000047ab9 */ /* 0x000fe20000000a00 */
[-C--:B------:R-:W-:Y:S01]  /*0770*/  ISETP.GE.OR P4, PT, R6, R39.reuse, P6 ;  /* 0x000000270600720c */ /* 0x080fe20003786670 */
[----:B------:R-:W-:Y:S01]  /*0780*/  VIADD R6, R0, 0x20 ;  /* 0x0000002000067836 */ /* 0x000fe20000000000 */
[-C--:B------:R-:W-:Y:S01]  /*0790*/  ISETP.GE.OR P3, PT, R4, R39.reuse, P6 ;  /* 0x000000270400720c */ /* 0x080fe20003766670 */
[----:B------:R-:W-:Y:S01]  /*07a0*/  VIADD R4, R0, 0x28 ;  /* 0x0000002800047836 */ /* 0x000fe20000000000 */
[C---:B------:R-:W-:Y:S02]  /*07b0*/  IADD3 R2, P0, R5.reuse, R8, RZ ;  /* 0x0000000805027210 */ /* 0x040fe40007f1e0ff */
[----:B------:R-:W-:Y:S02]  /*07c0*/  ISETP.GE.OR P2, PT, R10, R39, P6 ;  /* 0x000000270a00720c */ /* 0x000fe40003746670 */
[----:B------:R-:W-:-:S02]  /*07d0*/  LEA.HI.X.SX32 R5, R5, R9, 0x1, P0 ;  /* 0x0000000905057211 */ /* 0x000fc400000f0eff */
[----:B------:R-:W-:Y:S01]  /*07e0*/  LEA R12, P0, R2, UR4, 0x2 ;  /* 0x00000004020c7c11 */ /* 0x000fe2000f8010ff */
[----:B------:R-:W-:Y:S01]  /*07f0*/  @!P5 IMAD.MOV.U32 R7, RZ, RZ, -0x800000 ;  /* 0xff800000ff07d424 */ /* 0x000fe200078e00ff */
[----:B------:R-:W-:Y:S01]  /*0800*/  ISETP.GE.OR P1, PT, R6, R39, P6 ;  /* 0x000000270600720c */ /* 0x000fe20003726670 */
[----:B------:R-:W-:Y:S01]  /*0810*/  @!P4 IMAD.MOV.U32 R11, RZ, RZ, -0x800000 ;  /* 0xff800000ff0bc424 */ /* 0x000fe200078e00ff */
[----:B------:R-:W-:Y:S01]  /*0820*/  LEA.HI.X R13, R2, UR5, R5, 0x2, P0 ;  /* 0x00000005020d7c11 */ /* 0x000fe200080f1405 */
[----:B------:R-:W-:Y:S01]  /*0830*/  ULDC.64 UR4, c[0x0][0x2b8] ;  /* 0x0000ae0000047ab9 */ /* 0x000fe20000000a00 */
[----:B------:R-:W-:Y:S01]  /*0840*/  SHF.R.S32.HI R5, RZ, 0x1f, R3 ;  /* 0x0000001fff057819 */ /* 0x000fe20000011403 */
[----:B------:R-:W-:Y:S01]  /*0850*/  @!P3 IMAD.MOV.U32 R6, RZ, RZ, -0x800000 ;  /* 0xff800000ff06b424 */ /* 0x000fe200078e00ff */
[----:B------:R-:W-:Y:S01]  /*0860*/  IADD3 R3, P0, R3, R0, RZ ;  /* 0x0000000003037210 */ /* 0x000fe20007f1e0ff */
[----:B------:R1:W-:Y:S03]  /*0870*/  STG.E.128 desc[UR18][R12.64], RZ ;  /* 0x000000ff0c007986 */ /* 0x0003e6000c101d12 */
[----:B------:R-:W-:Y:S01]  /*0880*/  LEA.HI.X.SX32 R2, R0, R5, 0x1, P0 ;  /* 0x0000000500027211 */ /* 0x000fe200000f0eff */
[----:B------:R1:W-:Y:S01]  /*0890*/  STG.E.128 desc[UR18][R12.64+0x100], RZ ;  /* 0x000100ff0c007986 */ /* 0x0003e2000c101d12 */
[----:B------:R-:W-:Y:S01]  /*08a0*/  LEA R8, P0, R3, UR4, 0x2 ;  /* 0x0000000403087c11 */ /* 0x000fe2000f8010ff */
[----:B------:R-:W-:-:S02]  /*08b0*/  @!P2 IMAD.MOV.U32 R5, RZ, RZ, -0x800000 ;  /* 0xff800000ff05a424 */ /* 0x000fc400078e00ff */
[----:B------:R1:W-:Y:S01]  /*08c0*/  STG.E.128 desc[UR18][R12.64+0x1000], RZ ;  /* 0x001000ff0c007986 */ /* 0x0003e2000c101d12 */
[----:B------:R-:W-:Y:S01]  /*08d0*/  LEA.HI.X R9, R3, UR5, R2, 0x2, P0 ;  /* 0x0000000503097c11 */ /* 0x000fe200080f1402 */
[----:B------:R-:W-:Y:S01]  /*08e0*/  VIADD R2, R0, 0x30 ;  /* 0x0000003000027836 */ /* 0x000fe20000000000 */
[----:B------:R-:W-:Y:S01]  /*08f0*/  ISETP.GE.OR P0, PT, R4, R39, P6 ;  /* 0x000000270400720c */ /* 0x000fe20003706670 */
[----:B------:R1:W-:Y:S01]  /*0900*/  STG.E.128 desc[UR18][R12.64+0x1100], RZ ;  /* 0x001100ff0c007986 */ /* 0x0003e2000c101d12 */
[----:B------:R-:W-:Y:S02]  /*0910*/  VIADD R0, R0, 0x38 ;  /* 0x0000003800007836 */ /* 0x000fe40000000000 */
[----:B------:R-:W-:Y:S01]  /*0920*/  @!P1 IMAD.MOV.U32 R4, RZ, RZ, -0x800000 ;  /* 0xff800000ff049424 */ /* 0x000fe200078e00ff */
[----:B------:R1:W-:Y:S04]  /*0930*/  STG.E.128 desc[UR18][R12.64+0x2000], RZ ;  /* 0x002000ff0c007986 */ /* 0x0003e8000c101d12 */
[----:B------:R1:W-:Y:S04]  /*0940*/  STG.E.128 desc[UR18][R12.64+0x2100], RZ ;  /* 0x002100ff0c007986 */ /* 0x0003e8000c101d12 */
[----:B------:R1:W-:Y:S01]  /*0950*/  STG.E.128 desc[UR18][R12.64+0x3000], RZ ;  /* 0x003000ff0c007986 */ /* 0x0003e2000c101d12 */
[----:B------:R-:W-:-:S03]  /*0960*/  @!P0 IMAD.MOV.U32 R3, RZ, RZ, -0x800000 ;  /* 0xff800000ff038424 */ /* 0x000fc600078e00ff */
[----:B------:R1:W-:Y:S04]  /*0970*/  STG.E.128 desc[UR18][R12.64+0x3100], RZ ;  /* 0x003100ff0c007986 */ /* 0x0003e8000c101d12 */
        /* <DEDUP_REMOVED lines=8> */
[----:B------:R1:W-:Y:S01]  /*0a00*/  @!P5 STG.E desc[UR18][R8.64], R7 ;  /* 0x000000070800d986 */ /* 0x0003e2000c101912 */
[----:B------:R-:W-:-:S02]  /*0a10*/  ISETP.GE.OR P5, PT, R2, R39, P6 ;  /* 0x000000270200720c */ /* 0x000fc400037a6670 */
[----:B------:R-:W-:Y:S01]  /*0a20*/  ISETP.GE.OR P6, PT, R0, R39, P6 ;  /* 0x000000270000720c */ /* 0x000fe200037c6670 */
[----:B------:R1:W-:Y:S04]  /*0a30*/  @!P4 STG.E desc[UR18][R8.64+0x20], R11 ;  /* 0x0000200b0800c986 */ /* 0x0003e8000c101912 */
[----:B------:R1:W-:Y:S04]  /*0a40*/  @!P3 STG.E desc[UR18][R8.64+0x40], R6 ;  /* 0x000040060800b986 */ /* 0x0003e8000c101912 */
[----:B------:R1:W-:Y:S02]  /*0a50*/  @!P2 STG.E desc[UR18][R8.64+0x60], R5 ;  /* 0x000060050800a986 */ /* 0x0003e4000c101912 */
[----:B------:R-:W-:-:S02]  /*0a60*/  @!P5 IMAD.MOV.U32 R2, RZ, RZ, -0x800000 ;  /* 0xff800000ff02d424 */ /* 0x000fc400078e00ff */
[----:B------:R1:W-:Y:S04]  /*0a70*/  @!P1 STG.E desc[UR18][R8.64+0x80], R4 ;  /* 0x0000800408009986 */ /* 0x0003e8000c101912 */
[----:B------:R1:W-:Y:S04]  /*0a80*/  @!P0 STG.E desc[UR18][R8.64+0xa0], R3 ;  /* 0x0000a00308008986 */ /* 0x0003e8000c101912 */
[----:B------:R1:W-:Y:S01]  /*0a90*/  @!P5 STG.E desc[UR18][R8.64+0xc0], R2 ;  /* 0x0000c0020800d986 */ /* 0x0003e2000c101912 */
[----:B------:R-:W-:Y:S05]  /*0aa0*/  @P6 EXIT ;  /* 0x000000000000694d */ /* 0x000fea0003800000 */
[----:B-1----:R-:W-:-:S05]  /*0ab0*/  MOV R3, 0xff800000 ;  /* 0xff80000000037802 */ /* 0x002fca0000000f00 */
[----:B------:R-:W-:Y:S01]  /*0ac0*/  STG.E desc[UR18][R8.64+0xe0], R3 ;  /* 0x0000e00308007986 */ /* 0x000fe2000c101912 */
[----:B------:R-:W-:Y:S05]  /*0ad0*/  EXIT ;  /* 0x000000000000794d */ /* 0x000fea0003800000 */
.L_x_2344:
        /* <DEDUP_REMOVED lines=22> */
.L_x_2345:
[----:B------:R-:W-:Y:S05]  /*0c40*/  @P6 BRA `(.L_x_2346) ;  /* 0x0000000400386947 */ /* 0x000fea0003800000 */
[----:B-1----:R-:W1:Y:S01]  /*0c50*/  LDC R2, c[0x0][0x380] ;  /* 0x0000e000ff027b82 */ /* 0x002e620000000800 */
[----:B------:R-:W-:Y:S01]  /*0c60*/  LEA R11, R36, 0xffffff80, 0x7 ;  /* 0xffffff80240b7811 */ /* 0x000fe200078e38ff */
[----:B------:R-:W-:Y:S01]  /*0c70*/  ULDC.64 UR8, c[0x0][0x230] ;  /* 0x00008c0000087ab9 */ /* 0x000fe20000000a00 */
[----:B------:R-:W-:Y:S01]  /*0c80*/  ULDC.64 UR6, c[0x0][0x248] ;  /* 0x0000920000067ab9 */ /* 0x000fe20000000a00 */
[----:B------:R-:W-:Y:S01]  /*0c90*/  ULDC.64 UR4, c[0x0][0x238] ;  /* 0x00008e0000047ab9 */ /* 0x000fe20000000a00 */
[----:B------:R-:W-:Y:S01]  /*0ca0*/  IABS R3, R11 ;  /* 0x0000000b00037213 */ /* 0x000fe20000000000 */
[----:B------:R-:W-:Y:S01]  /*0cb0*/  ULDC.64 UR10, c[0x0][0x260] ;  /* 0x00009800000a7ab9 */ /* 0x000fe20000000a00 */
        /* <DEDUP_REMOVED lines=23> */
[----:B------:R-:W-:-:S06]  /*0e30*/  IMAD.WIDE R20, R9, 0x4, R236 ;  /* 0x0000000409147825 */ /* 0x000fcc00078e02ec */
[----:B------:R-:W3:Y:S01]  /*0e40*/  LDG.E R20, desc[UR18][R20.64] ;  /* 0x0000001214147981 */ /* 0x000ee2000c1e1900 */
[----:B-1----:R-:W-:Y:S02]  /*0e50*/  IABS R3, R5 ;  /* 0x0000000500037213 */ /* 0x002fe40000000000 */
[----:B------:R-:W-:Y:S02]  /*0e60*/  IADD3 R9, -R9, RZ, RZ ;  /* 0x000000ff09097210 */ /* 0x000fe40007ffe1ff */
[----:B-----5:R-:W1:Y:S03]  /*0e70*/  I2F.RP R13, R3 ;  /* 0x00000003000d7306 */ /* 0x020e660000209400 */
[----:B------:R-:W-:-:S05]  /*0e80*/  IMAD R11, R2, R9, R11 ;  /* 0x00000009020b7224 */ /* 0x000fca00078e020b */
[----:B-1----:R-:W1:Y:S02]  /*0e90*/  MUFU.RCP R14, R13 ;  /* 0x0000000d000e7308 */ /* 0x002e640000001000 */
[----:B-1----:R-:W-:-:S06]  /*0ea0*/  IADD3 R14, R14, 0xffffffe, RZ ;  /* 0x0ffffffe0e0e7810 */ /* 0x002fcc0007ffe0ff */
[----:B------:R-:W1:Y:S02]  /*0eb0*/  F2I.FTZ.U32.TRUNC.NTZ R15, R14 ;  /* 0x0000000e000f7305 */ /* 0x000e64000021f000 */
[----:B-1----:R-:W-:Y:S01]  /*0ec0*/  IMAD.MOV R4, RZ, RZ, -R15 ;  /* 0x000000ffff047224 */ /* 0x002fe200078e0a0f */
[----:B------:R-:W-:-:S03]  /*0ed0*/  MOV R14, RZ ;  /* 0x000000ff000e7202 */ /* 0x000fc60000000f00 */
[----:B------:R-:W-:Y:S01]  /*0ee0*/  IMAD R8, R4, R3, RZ ;  /* 0x0000000304087224 */ /* 0x000fe200078e02ff */
[----:B------:R-:W-:-:S03]  /*0ef0*/  IABS R4, R12 ;  /* 0x0000000c00047213 */ /* 0x000fc60000000000 */
[----:B------:R-:W-:-:S04]  /*0f00*/  IMAD.HI.U32 R15, R15, R8, R14 ;  /* 0x000000080f0f7227 */ /* 0x000fc800078e000e */
[----:B------:R-:W-:-:S04]  /*0f10*/  IMAD.MOV.U32 R10, RZ, RZ, R4 ;  /* 0x000000ffff0a7224 */ /* 0x000fc800078e0004 */
[----:B------:R-:W-:-:S05]  /*0f20*/  IMAD.HI.U32 R8, R15, R10, RZ ;  /* 0x0000000a0f087227 */ /* 0x000fca00078e00ff */
[----:B------:R-:W-:-:S05]  /*0f30*/  IADD3 R4, -R8, RZ, RZ ;  /* 0x000000ff08047210 */ /* 0x000fca0007ffe1ff */
[----:B------:R-:W-:Y:S01]  /*0f40*/  IMAD R4, R3, R4, R10 ;  /* 0x0000000403047224 */ /* 0x000fe200078e020a */
[----:B------:R-:W-:-:S04]  /*0f50*/  SHF.R.S32.HI R10, RZ, 0x1f, R11 ;  /* 0x0000001fff0a7819 */ /* 0x000fc8000001140b */
[----:B------:R-:W-:Y:S01]  /*0f60*/  ISETP.GT.U32.AND P0, PT, R3, R4, PT ;  /* 0x000000040300720c */ /* 0x000fe20003f04070 */
[----:B------:R-:W-:-:S12]  /*0f70*/  IMAD R2, R10, UR6, RZ ;  /* 0x000000060a027c24 */ /* 0x000fd8000f8e02ff */
[----:B------:R-:W-:Y:S02]  /*0f80*/  @!P0 IMAD.IADD R4, R4, 0x1, -R3 ;  /* 0x0000000104048824 */ /* 0x000fe400078e0a03 */
[----:B------:R-:W-:-:S03]  /*0f90*/  @!P0 VIADD R8, R8, 0x1 ;  /* 0x0000000108088836 */ /* 0x000fc60000000000 */
[----:B------:R-:W-:Y:S02]  /*0fa0*/  ISETP.GE.U32.AND P1, PT, R4, R3, PT ;  /* 0x000000030400720c */ /* 0x000fe40003f26070 */
[----:B------:R-:W-:-:S04]  /*0fb0*/  LOP3.LUT R3, R12, R5, RZ, 0x3c, !PT ;  /* 0x000000050c037212 */ /* 0x000fc800078e3cff */
[----:B------:R-:W-:-:S07]  /*0fc0*/  ISETP.GE.AND P0, PT, R3, RZ, PT ;  /* 0x000000ff0300720c */ /* 0x000fce0003f06270 */
[----:B------:R-:W-:Y:S02]  /*0fd0*/  @P1 IADD3 R8, R8, 0x1, RZ ;  /* 0x0000000108081810 */ /* 0x000fe40007ffe0ff */
[----:B------:R-:W-:-:S04]  /*0fe0*/  ISETP.NE.AND P1, PT, R5, RZ, PT ;  /* 0x000000ff0500720c */ /* 0x000fc80003f25270 */
[----:B------:R-:W-:-:S09]  /*0ff0*/  @!P0 IMAD.MOV R8, RZ, RZ, -R8 ;  /* 0x000000ffff088224 */ /* 0x000fd200078e0a08 */
[----:B------:R-:W-:Y:S01]  /*1000*/  @!P1 LOP3.LUT R8, RZ, R5, RZ, 0x33, !PT ;  /* 0x00000005ff089212 */ /* 0x000fe200078e33ff */
[----:B------:R-:W-:Y:S01]  /*1010*/  IMAD R5, R11, UR7, R2 ;  /* 0x000000070b057c24 */ /* 0x000fe2000f8e0202 */
[----:B---3--:R-:W-:Y:S01]  /*1020*/  SHF.R.S32.HI R3, RZ, 0x1f, R20 ;  /* 0x0000001fff037819 */ /* 0x008fe20000011414 */
[----:B------:R-:W-:-:S04]  /*1030*/  IMAD.WIDE.U32 R14, R20, UR8, RZ ;  /* 0x00000008140e7c25 */ /* 0x000fc8000f8e00ff */
[C---:B------:R-:W-:Y:S02]  /*1040*/  IMAD R9, R3.reuse, UR8, RZ ;  /* 0x0000000803097c24 */ /* 0x040fe4000f8e02ff */
[----:B------:R-:W-:Y:S02]  /*1050*/  IMAD R3, R3, UR4, RZ ;  /* 0x0000000403037c24 */ /* 0x000fe4000f8e02ff */
[----:B------:R-:W-:Y:S01]  /*1060*/  IMAD R4, R20, UR9, R9 ;  /* 0x0000000914047c24 */ /* 0x000fe2000f8e0209 */
[----:B------:R-:W-:-:S04]  /*1070*/  SHF.R.S32.HI R9, RZ, 0x1f, R8 ;  /* 0x0000001fff097819 */ /* 0x000fc80000011408 */
[----:B------:R-:W-:Y:S01]  /*1080*/  IADD3 R15, R15, R4, RZ ;  /* 0x000000040f0f7210 */ /* 0x000fe20007ffe0ff */
[----:B------:R-:W-:Y:S02]  /*1090*/  IMAD R13, R9, UR10, RZ ;  /* 0x0000000a090d7c24 */ /* 0x000fe4000f8e02ff */
[----:B------:R-:W-:-:S04]  /*10a0*/  IMAD.WIDE.U32 R18, R11, UR6, R14 ;  /* 0x000000060b127c25 */ /* 0x000fc8000f8e000e */
[----:B------:R-:W-:Y:S02]  /*10b0*/  IMAD.IADD R19, R19, 0x1, R5 ;  /* 0x0000000113137824 */ /* 0x000fe400078e0205 */
[C---:B------:R-:W-:Y:S02]  /*10c0*/  IMAD R14, R20.reuse, UR5, R3 ;  /* 0x00000005140e7c24 */ /* 0x040fe4000f8e0203 */
[----:B------:R-:W-:-:S04]  /*10d0*/  IMAD.WIDE.U32 R20, R20, UR4, RZ ;  /* 0x0000000414147c25 */ /* 0x000fc8000f8e00ff */
[C---:B------:R-:W-:Y:S01]  /*10e0*/  IMAD R13, R8.reuse, UR11, R13 ;  /* 0x0000000b080d7c24 */ /* 0x040fe2000f8e020d */
[----:B------:R-:W-:Y:S01]  /*10f0*/  IADD3 R14, R21, R14, RZ ;  /* 0x0000000e150e7210 */ /* 0x000fe20007ffe0ff */
[----:B------:R-:W-:-:S05]  /*1100*/  IMAD.WIDE.U32 R18, R8, UR10, R18 ;  /* 0x0000000a08127c25 */ /* 0x000fca000f8e0012 */
[----:B------:R-:W-:Y:S01]  /*1110*/  IADD3 R13, R19, R13, RZ ;  /* 0x0000000d130d7210 */ /* 0x000fe20007ffe0ff */
[----:B------:R-:W-:Y:S06]  /*1120*/  BRA `(.L_x_2347) ;  /* 0x0000000000e87947 */ /* 0x000fec0003800000 */
.L_x_2346:
[----:B------:R-:W1:Y:S01]  /*1130*/  LDC R17, c[0x0][0x278] ;  /* 0x00009e00ff117b82 */ /* 0x000e620000000800 */
[----:B------:R-:W-:Y:S01]  /*1140*/  LEA R11, R36, 0xffffff80, 0x7 ;  /* 0xffffff80240b7811 */ /* 0x000fe200078e38ff */
[----:B------:R-:W-:Y:S01]  /*1150*/  ULDC.64 UR6, c[0x0][0x248] ;  /* 0x0000920000067ab9 */ /* 0x000fe20000000a00 */
[----:B------:R-:W-:Y:S01]  /*1160*/  SHF.R.S32.HI R23, RZ, 0x1f, R21 ;  /* 0x0000001fff177819 */ /* 0x000fe20000011415 */
[----:B------:R-:W-:Y:S01]  /*1170*/  ULDC.64 UR8, c[0x0][0x230] ;  /* 0x00008c0000087ab9 */ /* 0x000fe20000000a00 */
[----:B------:R-:W-:Y:S02]  /*1180*/  SHF.R.S32.HI R10, RZ, 0x1f, R11 ;  /* 0x0000001fff0a7819 */ /* 0x000fe4000001140b */
[----:B------:R-:W-:-:S04]  /*1190*/  IADD3 R22, P1, R21, R11, RZ ;  /* 0x0000000b15167210 */ /* 0x000fc80007f3e0ff */
[----:B------:R-:W-:-:S05]  /*11a0*/  IADD3.X R19, R23, R10, RZ, P1, !PT ;  /* 0x0000000a17137210 */ /* 0x000fca0000ffe4ff */
[----:B------:R-:W-:-:S04]  /*11b0*/  IMAD R19, R19, UR6, RZ ;  /* 0x0000000613137c24 */ /* 0x000fc8000f8e02ff */
[----:B------:R-:W-:Y:S01]  /*11c0*/  IMAD R16, R22, UR7, R19 ;  /* 0x0000000716107c24 */ /* 0x000fe2000f8e0213 */
[----:B-----5:R-:W-:Y:S02]  /*11d0*/  SHF.R.S32.HI R19, RZ, 0x1f, R13 ;  /* 0x0000001fff137819 */ /* 0x020fe4000001140d */
[----:B-1----:R-:W-:-:S04]  /*11e0*/  IABS R3, R17 ;  /* 0x0000001100037213 */ /* 0x002fc80000000000 */
        /* <DEDUP_REMOVED lines=13> */
[C---:B------:R-:W-:Y:S02]  /*12c0*/  IMAD R2, R3.reuse, R2, R4 ;  /* 0x0000000203027224 */ /* 0x040fe400078e0204 */
[----:B------:R-:W3:Y:S03]  /*12d0*/  LDC.64 R4, c[0x0][0x260] ;  /* 0x00009800ff047b82 */ /* 0x000ee60000000a00 */
[----:B------:R-:W-:-:S13]  /*12e0*/  ISETP.GT.U32.AND P0, PT, R3, R2, PT ;  /* 0x000000020300720c */ /* 0x000fda0003f04070 */
[-C--:B------:R-:W-:Y:S01]  /*12f0*/  @!P0 IADD3 R2, R2, -R3.reuse, RZ ;  /* 0x8000000302028210 */ /* 0x080fe20007ffe0ff */
[----:B------:R-:W-:Y:S01]  /*1300*/  @!P0 VIADD R15, R15, 0x1 ;  /* 0x000000010f0f8836 */ /* 0x000fe20000000000 */
[----:B------:R-:W-:Y:S01]  /*1310*/  ISETP.NE.AND P0, PT, R17, RZ, PT ;  /* 0x000000ff1100720c */ /* 0x000fe20003f05270 */
[----:B-1----:R-:W-:Y:S01]  /*1320*/  IMAD R14, R23, R8, RZ ;  /* 0x00000008170e7224 */ /* 0x002fe200078e02ff */
[----:B------:R-:W-:Y:S01]  /*1330*/  ISETP.GE.U32.AND P2, PT, R2, R3, PT ;  /* 0x000000030200720c */ /* 0x000fe20003f46070 */
[----:B------:R-:W-:Y:S01]  /*1340*/  IMAD.WIDE.U32 R22, R22, UR6, RZ ;  /* 0x0000000616167c25 */ /* 0x000fe2000f8e00ff */
[----:B------:R-:W-:-:S03]  /*1350*/  LOP3.LUT R2, R12, R17, RZ, 0x3c, !PT ;  /* 0x000000110c027212 */ /* 0x000fc600078e3cff */
[C---:B------:R-:W-:Y:S01]  /*1360*/  IMAD R9, R21.reuse, R9, R14 ;  /* 0x0000000915097224 */ /* 0x040fe200078e020e */
[----:B------:R-:W-:Y:S01]  /*1370*/  ISETP.GE.AND P1, PT, R2, RZ, PT ;  /* 0x000000ff0200720c */ /* 0x000fe20003f26270 */
[----:B------:R-:W-:Y:S01]  /*1380*/  IMAD.WIDE.U32 R20, R21, R8, RZ ;  /* 0x0000000815147225 */ /* 0x000fe200078e00ff */
[----:B------:R-:W1:Y:S01]  /*1390*/  LDC.64 R2, c[0x0][0x238] ;  /* 0x00008e00ff027b82 */ /* 0x000e620000000a00 */
[----:B------:R-:W-:Y:S02]  /*13a0*/  IADD3 R23, R23, R16, RZ ;  /* 0x0000001017177210 */ /* 0x000fe40007ffe0ff */
[----:B------:R-:W-:Y:S01]  /*13b0*/  IMAD R14, R19, UR8, RZ ;  /* 0x00000008130e7c24 */ /* 0x000fe2000f8e02ff */
[----:B------:R-:W-:Y:S02]  /*13c0*/  IADD3 R21, R21, R9, RZ ;  /* 0x0000000915157210 */ /* 0x000fe40007ffe0ff */
[----:B------:R-:W-:Y:S01]  /*13d0*/  @P2 IADD3 R15, R15, 0x1, RZ ;  /* 0x000000010f0f2810 */ /* 0x000fe20007ffe0ff */
[----:B------:R-:W-:-:S02]  /*13e0*/  IMAD R14, R13, UR9, R14 ;  /* 0x000000090d0e7c24 */ /* 0x000fc4000f8e020e */
[----:B------:R-:W-:-:S04]  /*13f0*/  IMAD.WIDE.U32 R22, R13, UR8, R22 ;  /* 0x000000080d167c25 */ /* 0x000fc8000f8e0016 */
[----:B------:R-:W-:Y:S01]  /*1400*/  @!P1 IMAD.MOV R15, RZ, RZ, -R15 ;  /* 0x000000ffff0f9224 */ /* 0x000fe200078e0a0f */
[----:B------:R-:W-:Y:S02]  /*1410*/  @!P0 LOP3.LUT R15, RZ, R17, RZ, 0x33, !PT ;  /* 0x00000011ff0f8212 */ /* 0x000fe400078e33ff */
[----:B------:R-:W-:Y:S02]  /*1420*/  IADD3 R23, R23, R14, RZ ;  /* 0x0000000e17177210 */ /* 0x000fe40007ffe0ff */
[----:B------:R-:W-:Y:S01]  /*1430*/  SHF.R.S32.HI R9, RZ, 0x1f, R15 ;  /* 0x0000001fff097819 */ /* 0x000fe2000001140f */
[----:B-1----:R-:W-:Y:S02]  /*1440*/  IMAD R8, R19, R2, RZ ;  /* 0x0000000213087224 */ /* 0x002fe400078e02ff */
[----:B---3--:R-:W-:-:S04]  /*1450*/  IMAD.WIDE.U32 R18, R15, R4, R22 ;  /* 0x000000040f127225 */ /* 0x008fc800078e0016 */
[----:B------:R-:W-:Y:S02]  /*1460*/  IMAD R3, R13, R3, R8 ;  /* 0x000000030d037224 */ /* 0x000fe400078e0208 */
[----:B------:R-:W-:Y:S02]  /*1470*/  IMAD R8, R9, R4, RZ ;  /* 0x0000000409087224 */ /* 0x000fe400078e02ff */
[----:B------:R-:W-:-:S04]  /*1480*/  IMAD.WIDE.U32 R20, R13, R2, R20 ;  /* 0x000000020d147225 */ /* 0x000fc800078e0014 */
[----:B------:R-:W-:Y:S01]  /*1490*/  IMAD R5, R15, R5, R8 ;  /* 0x000000050f057224 */ /* 0x000fe200078e0208 */
[----:B------:R-:W-:Y:S01]  /*14a0*/  MOV R8, R15 ;  /* 0x0000000f00087202 */ /* 0x000fe20000000f00 */
[----:B------:R-:W-:-:S03]  /*14b0*/  IMAD.IADD R14, R21, 0x1, R3 ;  /* 0x00000001150e7824 */ /* 0x000fc600078e0203 */
[----:B------:R-:W-:-:S07]  /*14c0*/  IADD3 R13, R19, R5, RZ ;  /* 0x00000005130d7210 */ /* 0x000fce0007ffe0ff */
.L_x_2347:
        /* <DEDUP_REMOVED lines=8> */
[----:B------:R-:W-:Y:S01]  /*1550*/  LOP3.LUT R104, R2, 0xfffffff8, RZ, 0xc0, !PT ;  /* 0xfffffff802687812 */ /* 0x000fe200078ec0ff */
[----:B------:R-:W-:Y:S01]  /*1560*/  ULDC.64 UR12, c[0x0][0x210] ;  /* 0x00008400000c7ab9 */ /* 0x000fe20000000a00 */
[----:B------:R-:W-:Y:S01]  /*1570*/  SHF.R.S32.HI R26, RZ, 0x3, R2 ;  /* 0x00000003ff1a7819 */ /* 0x000fe20000011402 */
[----:B------:R-:W-:Y:S01]  /*1580*/  IMAD R5, R235, UR5, R16 ;  /* 0x00000005eb057c24 */ /* 0x000fe2000f8e0210 */
[----:B------:R-:W-:Y:S01]  /*1590*/  ULDC.64 UR10, c[0x0][0x268] ;  /* 0x00009a00000a7ab9 */ /* 0x000fe20000000a00 */
[----:B------:R-:W-:Y:S01]  /*15a0*/  IMAD.IADD R104, R7, 0x1, -R104 ;  /* 0x0000000107687824 */ /* 0x000fe200078e0a68 */
[--C-:B------:R-:W-:Y:S01]  /*15b0*/  SHF.R.S32.HI R27, RZ, 0x1f, R26.reuse ;  /* 0x0000001fff1b7819 */ /* 0x100fe2000001141a */
[----:B------:R-:W-:Y:S01]  /*15c0*/  IMAD.SHL.U32 R19, R26, 0x40, RZ ;  /* 0x000000401a137824 */ /* 0x000fe200078e00ff */
[-C--:B------:R-:W-:Y:S01]  /*15d0*/  LEA.HI R3, R4, R7.reuse, RZ, 0x4 ;  /* 0x0000000704037211 */ /* 0x080fe200078f20ff */
[----:B------:R-:W-:Y:S01]  /*15e0*/  IMAD.SHL.U32 R22, R104, 0x8, RZ ;  /* 0x0000000868167824 */ /* 0x000fe200078e00ff */
[----:B------:R-:W-:Y:S01]  /*15f0*/  LEA.HI R37, R4, R7, RZ, 0x5 ;  /* 0x0000000704257211 */ /* 0x000fe200078f28ff */
[----:B------:R-:W-:Y:S01]  /*1600*/  IMAD.WIDE R30, R0, 0x40, R26 ;  /* 0x00000040001e7825 */ /* 0x000fe200078e021a */
[----:B------:R-:W-:-:S02]  /*1610*/  LOP3.LUT R19, R19, 0x1c0, RZ, 0xc0, !PT ;  /* 0x000001c013137812 */ /* 0x000fc400078ec0ff */
[--C-:B------:R-:W-:Y:S01]  /*1620*/  SHF.R.S32.HI R23, RZ, 0x1f, R22.reuse ;  /* 0x0000001fff177819 */ /* 0x100fe20000011416 */
[----:B------:R-:W-:Y:S01]  /*1630*/  IMAD.SHL.U32 R15, R15, 0x8, RZ ;  /* 0x000000080f0f7824 */ /* 0x000fe200078e00ff */
[C---:B------:R-:W-:Y:S01]  /*1640*/  IADD3 R28, P1, R22.reuse, R18, RZ ;  /* 0x00000012161c7210 */ /* 0x040fe20007f3e0ff */
[----:B------:R-:W-:Y:S01]  /*1650*/  IMAD R9, R9, UR10, RZ ;  /* 0x0000000a09097c24 */ /* 0x000fe2000f8e02ff */
[----:B------:R-:W-:Y:S01]  /*1660*/  IADD3 R20, P0, R22, R20, RZ ;  /* 0x0000001416147210 */ /* 0x000fe20007f1e0ff */
[----:B------:R-:W-:Y:S01]  /*1670*/  IMAD.WIDE.U32 R24, R235, UR4, R22 ;  /* 0x00000004eb187c25 */ /* 0x000fe2000f8e0016 */
[----:B------:R-:W-:Y:S01]  /*1680*/  ULDC.64 UR4, c[0x0][0x258] ;  /* 0x0000960000047ab9 */ /* 0x000fe20000000a00 */
[----:B------:R-:W-:Y:S02]  /*1690*/  LOP3.LUT R18, R19, 0x38, R22, 0xf8, !PT ;  /* 0x0000003813127812 */ /* 0x000fe400078ef816 */
[----:B------:R-:W-:Y:S01]  /*16a0*/  IMAD.IADD R25, R25, 0x1, R5 ;  /* 0x0000000119197824 */ /* 0x000fe200078e0205 */
[----:B------:R-:W-:Y:S01]  /*16b0*/  SHF.R.S32.HI R5, RZ, 0x1f, R12 ;  /* 0x0000001fff057819 */ /* 0x000fe2000001140c */
[----:B------:R-:W-:Y:S01]  /*16c0*/  IMAD.X R29, R23, 0x1, R13, P1 ;  /* 0x00000001171d7824 */ /* 0x000fe200008e060d */
[----:B------:R-:W-:Y:S01]  /*16d0*/  SHF.R.U32.HI R19, RZ, 0x3, R19 ;  /* 0x00000003ff137819 */ /* 0x000fe20000011613 */
[----:B------:R-:W-:Y:S01]  /*16e0*/  IMAD R13, R27, UR6, RZ ;  /* 0x000000061b0d7c24 */ /* 0x000fe2000f8e02ff */
[----:B------:R-:W-:Y:S01]  /*16f0*/  SHF.R.S32.HI R16, RZ, 0x4, R3 ;  /* 0x00000004ff107819 */ /* 0x000fe20000011403 */
[----:B------:R-:W-:Y:S01]  /*1700*/  IMAD R5, R5, UR4, RZ ;  /* 0x0000000405057c24 */ /* 0x000fe2000f8e02ff */
[----:B------:R-:W-:Y:S01]  /*1710*/  LOP3.LUT R18, R18, R19, RZ, 0x3c, !PT ;  /* 0x0000001312127212 */ /* 0x000fe200078e3cff */
[----:B------:R-:W-:Y:S01]  /*1720*/  IMAD.X R21, R23, 0x1, R14, P0 ;  /* 0x0000000117157824 */ /* 0x000fe200000e060e */
[----:B------:R-:W-:Y:S01]  /*1730*/  IADD3 R11, P0, R26, R11, RZ ;  /* 0x0000000b1a0b7210 */ /* 0x000fe20007f1e0ff */
[----:B------:R-:W-:Y:S01]  /*1740*/  IMAD R5, R12, UR5, R5 ;  /* 0x000000050c057c24 */ /* 0x000fe2000f8e0205 */
[----:B------:R-:W-:Y:S01]  /*1750*/  LOP3.LUT R15, R18, 0x7ffffe00, R15, 0xf8, !PT ;  /* 0x7ffffe00120f7812 */ /* 0x000fe200078ef80f */
[----:B------:R-:W-:Y:S01]  /*1760*/  IMAD.WIDE.U32 R24, R12, UR4, R24 ;  /* 0x000000040c187c25 */ /* 0x000fe2000f8e0018 */
[----:B------:R-:W-:Y:S01]  /*1770*/  ULDC.64 UR4, c[0x0][0x218] ;  /* 0x0000860000047ab9 */ /* 0x000fe20000000a00 */
[----:B------:R-:W-:-:S02]  /*1780*/  LEA.HI R17, R3, R16, RZ, 0x1 ;  /* 0x0000001003117211 */ /* 0x000fc400078f08ff */
[C---:B------:R-:W-:Y:S01]  /*1790*/  IMAD R13, R26.reuse, UR7, R13 ;  /* 0x000000071a0d7c24 */ /* 0x040fe2000f8e020d */
[----:B------:R-:W-:Y:S01]  /*17a0*/  LOP3.LUT R232, R3, 0xfffffff0, RZ, 0xc0, !PT ;  /* 0xfffffff003e87812 */ /* 0x000fe200078ec0ff */
[----:B------:R-:W-:Y:S01]  /*17b0*/  IMAD.WIDE.U32 R28, R26, UR6, R28 ;  /* 0x000000061a1c7c25 */ /* 0x000fe2000f8e001c */
[----:B------:R-:W-:Y:S02]  /*17c0*/  LOP3.LUT R17, R17, 0xfffffffe, RZ, 0xc0, !PT ;  /* 0xfffffffe11117812 */ /* 0x000fe400078ec0ff */
[----:B------:R-:W-:Y:S01]  /*17d0*/  SHF.R.S32.HI R38, RZ, 0x5, R37 ;  /* 0x00000005ff267819 */ /* 0x000fe20000011425 */
[----:B------:R-:W-:Y:S02]  /*17e0*/  IMAD.IADD R25, R25, 0x1, R5 ;  /* 0x0000000119197824 */ /* 0x000fe400078e0205 */
[----:B------:R-:W-:Y:S02]  /*17f0*/  IMAD R5, R31, UR14, RZ ;  /* 0x0000000e1f057c24 */ /* 0x000fe4000f8e02ff */
[----:B------:R-:W-:Y:S01]  /*1800*/  IMAD.X R10, R27, 0x1, R10, P0 ;  /* 0x000000011b0a7824 */ /* 0x000fe200000e060a */
[----:B------:R-:W-:Y:S01]  /*1810*/  LEA R230, P0, R28, UR4, 0x1 ;  /* 0x000000041ce67c11 */ /* 0x000fe2000f8008ff */
[----:B------:R-:W-:Y:S01]  /*1820*/  IMAD.IADD R13, R29, 0x1, R13 ;  /* 0x000000011d0d7824 */ /* 0x000fe200078e020d */
[----:B------:R-:W-:Y:S01]  /*1830*/  UMOV UR4, 0x400 ;  /* 0x0000040000047882 */ /* 0x000fe20000000000 */
[----:B------:R-:W-:-:S02]  /*1840*/  IMAD R5, R30, UR15, R5 ;  /* 0x0000000f1e057c24 */ /* 0x000fc4000f8e0205 */
[----:B------:R-:W-:Y:S01]  /*1850*/  IMAD.WIDE.U32 R24, R30, UR14, R24 ;  /* 0x0000000e1e187c25 */ /* 0x000fe2000f8e0018 */
[----:B------:R-:W-:Y:S01]  /*1860*/  LEA.HI.X R231, R28, UR5, R13, 0x1, P0 ;  /* 0x000000051ce77c11 */ /* 0x000fe200080f0c0d */
[----:B-1----:R-:W-:Y:S02]  /*1870*/  ULEA UR5, UR20, UR4, 0x18 ;  /* 0x0000000414057291 */ /* 0x002fe4000f8ec03f */
[----:B------:R-:W-:Y:S01]  /*1880*/  IMAD.IADD R5, R25, 0x1, R5 ;  /* 0x0000000119057824 */ /* 0x000fe200078e0205 */
[----:B------:R-:W-:Y:S01]  /*1890*/  USHF.L.U32 UR4, UR14, 0x5, URZ ;  /* 0x000000050e047899 */ /* 0x000fe2000800063f */
[----:B------:R-:W-:Y:S01]  /*18a0*/  LEA R12, P0, R24, UR12, 0x1 ;  /* 0x0000000c180c7c11 */ /* 0x000fe2000f8008ff */
[----:B------:R-:W-:Y:S01]  /*18b0*/  USHF.L.U64.HI UR12, UR14, 0x5, UR15 ;  /* 0x000000050e0c7899 */ /* 0x000fe2000801020f */
[C---:B------:R-:W-:Y:S01]  /*18c0*/  IMAD R9, R8.reuse, UR11, R9 ;  /* 0x0000000b08097c24 */ /* 0x040fe2000f8e0209 */
[----:B------:R-:W-:Y:S01]  /*18d0*/  LEA R233, R15, UR5, 0x1 ;  /* 0x000000050fe97c11 */ /* 0x000fe2000f8e08ff */
[----:B------:R-:W-:Y:S01]  /*18e0*/  IMAD.WIDE.U32 R20, R8, UR10, R20 ;  /* 0x0000000a08147c25 */ /* 0x000fe2000f8e0014 */
[----:B------:R-:W-:Y:S01]  /*18f0*/  LEA.HI.X R13, R24, UR13, R5, 0x1, P0 ;  /* 0x0000000d180d7c11 */ /* 0x000fe200080f0c05 */
[----:B------:R-:W-:Y:S01]  /*1900*/  ULDC.64 UR10, c[0x0][0x250] ;  /* 0x00009400000a7ab9 */ /* 0x000fe20000000a00 */
[----:B------:R-:W-:Y:S01]  /*1910*/  IADD3 R14, P0, R12, UR4, RZ ;  /* 0x000000040c0e7c10 */ /* 0x000fe2000ff1e0ff */
[----:B------:R-:W-:Y:S01]  /*1920*/  IMAD R8, R10, UR10, RZ ;  /* 0x0000000a0a087c24 */ /* 0x000fe2000f8e02ff */
[----:B------:R-:W-:Y:S01]  /*1930*/  USHF.L.U32 UR15, UR6, 0x5, URZ ;  /* 0x00000005060f7899 */ /* 0x000fe2000800063f */
[----:B------:R-:W-:Y:S01]  /*1940*/  IMAD.IADD R21, R21, 0x1, R9 ;  /* 0x0000000115157824 */ /* 0x000fe200078e0209 */
[----:B------:R-:W-:Y:S01]  /*1950*/  IADD3.X R15, R13, UR12, RZ, P0, !PT ;  /* 0x0000000c0d0f7c10 */ /* 0x000fe200087fe4ff */
[C---:B------:R-:W-:Y:S01]  /*1960*/  IMAD R8, R11.reuse, UR11, R8 ;  /* 0x0000000b0b087c24 */ /* 0x040fe2000f8e0208 */
[----:B------:R-:W-:Y:S01]  /*1970*/  IADD3 R18, P0, R14, UR4, RZ ;  /* 0x000000040e127c10 */ /* 0x000fe2000ff1e0ff */
[----:B------:R-:W-:Y:S01]  /*1980*/  IMAD.WIDE.U32 R10, R11, UR10, R20 ;  /* 0x0000000a0b0a7c25 */ /* 0x000fe2000f8e0014 */
[----:B------:R-:W-:Y:S01]  /*1990*/  USHF.L.U64.HI UR14, UR6, 0x5, UR7 ;  /* 0x00000005060e7899 */ /* 0x000fe20008010207 */
[----:B------:R-:W-:Y:S01]  /*19a0*/  @!PT LDS RZ, [RZ] ;  /* 0x00000000fffff984 */ /* 0x000fe20000000800 */
[----:B------:R-:W-:Y:S01]  /*19b0*/  @!PT LDS RZ, [RZ] ;  /* 0x00000000fffff984 */ /* 0x000fe20000000800 */
[----:B------:R-:W-:Y:S01]  /*19c0*/  @!PT LDS RZ, [RZ] ;  /* 0x00000000fffff984 */ /* 0x000fe20000000800 */
[----:B------:R-:W-:Y:S01]  /*19d0*/  LDGSTS.E.BYPASS.LTC128B.128 [R233], desc[UR18][R12.64] ;  /* 0x000000000ce97fae */ /* 0x000fe2000b901d52 */
[----:B------:R-:W-:Y:S01]  /*19e0*/  IADD3.X R19, R15, UR12, RZ, P0, !PT ;  /* 0x0000000c0f137c10 */ /* 0x000fe200087fe4ff */
[----:B------:R-:W-:Y:S01]  /*19f0*/  IMAD.IADD R0, R16, 0x1, -R17 ;  /* 0x0000000110007824 */ /* 0x000fe200078e0a11 */
[----:B------:R-:W-:Y:S01]  /*1a00*/  IADD3 R20, P0, R18, UR4, RZ ;  /* 0x0000000412147c10 */ /* 0x000fe2000ff1e0ff */
[----:B------:R1:W-:Y:S01]  /*1a10*/  LDGSTS.E.BYPASS.LTC128B.128 [R233+0x2000], desc[UR18][R12.64+0x80] ;  /* 0x020000800ce97fae */ /* 0x0003e2000b901d52 */
[----:B------:R-:W-:Y:S01]  /*1a20*/  IMAD.IADD R232, R7, 0x1, -R232 ;  /* 0x0000000107e87824 */ /* 0x000fe200078e0ae8 */
[----:B------:R-:W-:Y:S01]  /*1a30*/  USHF.L.U32 UR20, UR10, 0x5, URZ ;  /* 0x000000050a147899 */ /* 0x000fe2000800063f */
[----:B------:R-:W-:Y:S01]  /*1a40*/  IADD3.X R21, R19, UR12, RZ, P0, !PT ;  /* 0x0000000c13157c10 */ /* 0x000fe200087fe4ff */
[----:B------:R-:W-:Y:S01]  /*1a50*/  LDGSTS.E.BYPASS.LTC128B.128 [R233+0x800], desc[UR18][R14.64] ;  /* 0x008000000ee97fae */ /* 0x000fe2000b901d52 */
[----:B------:R-:W-:Y:S01]  /*1a60*/  IADD3 R16, P0, R230, UR15, RZ ;  /* 0x0000000fe6107c10 */ /* 0x000fe2000ff1e0ff */
[----:B------:R-:W-:Y:S01]  /*1a70*/  ULDC.64 UR12, c[0x0][0x220] ;  /* 0x00008800000c7ab9 */ /* 0x000fe20000000a00 */
[----:B------:R-:W-:Y:S01]  /*1a80*/  SHF.R.S32.HI R5, RZ, 0x1f, R232 ;  /* 0x0000001fff057819 */ /* 0x000fe200000114e8 */
[----:B------:R-:W-:Y:S01]  /*1a90*/  LDGSTS.E.BYPASS.LTC128B.128 [R233+0x2800], desc[UR18][R14.64+0x80] ;  /* 0x028000800ee97fae */ /* 0x000fe2000b901d52 */
[----:B------:R-:W-:Y:S01]  /*1aa0*/  IADD3.X R17, R231, UR14, RZ, P0, !PT ;  /* 0x0000000ee7117c10 */ /* 0x000fe200087fe4ff */
[----:B------:R-:W-:Y:S01]  /*1ab0*/  IMAD.IADD R229, R11, 0x1, R8 ;  /* 0x000000010be57824 */ /* 0x000fe200078e0208 */
[----:B------:R-:W-:Y:S01]  /*1ac0*/  IADD3 R22, P0, R16, UR15, RZ ;  /* 0x0000000f10167c10 */ /* 0x000fe2000ff1e0ff */
[----:B------:R-:W-:Y:S01]  /*1ad0*/  LDGSTS.E.BYPASS.LTC128B.128 [R233+0x1000], desc[UR18][R18.64] ;  /* 0x0100000012e97fae */ /* 0x000fe2000b901d52 */
[----:B------:R-:W-:Y:S01]  /*1ae0*/  LEA.HI R5, R5, R232, RZ, 0x3 ;  /* 0x000000e805057211 */ /* 0x000fe200078f18ff */
[----:B------:R-:W-:Y:S01]  /*1af0*/  IMAD.SHL.U32 R8, R0, 0x8, RZ ;  /* 0x0000000800087824 */ /* 0x000fe200078e00ff */
[----:B------:R-:W-:Y:S01]  /*1b00*/  IADD3.X R23, R17, UR14, RZ, P0, !PT ;  /* 0x0000000e11177c10 */ /* 0x000fe200087fe4ff */
[----:B------:R-:W-:Y:S01]  /*1b10*/  LDGSTS.E.BYPASS.LTC128B.128 [R233+0x3000], desc[UR18][R18.64+0x80] ;  /* 0x0300008012e97fae */ /* 0x000fe2000b901d52 */
[C---:B------:R-:W-:Y:S01]  /*1b20*/  LOP3.LUT R3, R5.reuse, 0xfffffff8, RZ, 0xc0, !PT ;  /* 0xfffffff805037812 */ /* 0x040fe200078ec0ff */
[----:B------:R-:W-:Y:S01]  /*1b30*/  USHF.L.U64.HI UR11, UR10, 0x5, UR11 ;  /* 0x000000050a0b7899 */ /* 0x000fe2000801020b */
[----:B------:R-:W-:Y:S01]  /*1b40*/  IMAD.SHL.U32 R5, R5, 0x40, RZ ;  /* 0x0000004005057824 */ /* 0x000fe200078e00ff */
[----:B------:R-:W-:Y:S01]  /*1b50*/  LDGSTS.E.BYPASS.LTC128B.128 [R233+0x1800], desc[UR18][R20.64] ;  /* 0x0180000014e97fae */ /* 0x000fe2000b901d52 */
[----:B------:R-:W-:Y:S01]  /*1b60*/  UIADD3 UR4, UR5, 0x4000, URZ ;  /* 0x0000400005047890 */ /* 0x000fe2000fffe03f */
[----:B------:R-:W-:-:S02]  /*1b70*/  IMAD.IADD R3, R232, 0x1, -R3 ;  /* 0x00000001e8037824 */ /* 0x000fc400078e0a03 */
[----:B------:R2:W-:Y:S01]  /*1b80*/  LDGSTS.E.BYPASS.LTC128B.128 [R233+0x3800], desc[UR18][R20.64+0x80] ;  /* 0x0380008014e97fae */ /* 0x0005e2000b901d52 */
[----:B------:R-:W-:Y:S01]  /*1b90*/  LOP3.LUT R5, R5, 0xfffffe00, RZ, 0xc0, !PT ;  /* 0xfffffe0005057812 */ /* 0x000fe200078ec0ff */
[----:B------:R-:W-:Y:S01]  /*1ba0*/  IMAD.MOV.U32 R4, RZ, RZ, 0x20 ;  /* 0x00000020ff047424 */ /* 0x000fe200078e00ff */
[----:B-1----:R-:W-:Y:S01]  /*1bb0*/  IADD3 R12, P0, R22, UR15, RZ ;  /* 0x0000000f160c7c10 */ /* 0x002fe2000ff1e0ff */
[----:B------:R-:W-:Y:S01]  /*1bc0*/  LDGSTS.E.BYPASS.LTC128B.128 [R233+0x4000], desc[UR18][R230.64] ;  /* 0x04000000e6e97fae */ /* 0x000fe2000b901d52 */
[----:B------:R-:W-:Y:S02]  /*1bd0*/  LOP3.LUT P1, RZ, R3, 0x2, RZ, 0xc0, !PT ;  /* 0x0000000203ff7812 */ /* 0x000fe4000782c0ff */
[----:B------:R-:W-:Y:S01]  /*1be0*/  IADD3.X R13, R23, UR14, RZ, P0, !PT ;  /* 0x0000000e170d7c10 */ /* 0x000fe200087fe4ff */
[----:B------:R-:W-:Y:S01]  /*1bf0*/  LDGSTS.E.BYPASS.LTC128B.128 [R233+0x8000], desc[UR18][R230.64+0x80] ;  /* 0x08000080e6e97fae */ /* 0x000fe2000b901d52 */
[----:B------:R-:W-:Y:S02]  /*1c00*/  SEL R4, R4, 0xffffffe0, !P1 ;  /* 0xffffffe004047807 */ /* 0x000fe40004800000 */
[----:B------:R-:W-:Y:S01]  /*1c10*/  LOP3.LUT P1, RZ, R3, 0x4, RZ, 0xc0, !PT ;  /* 0x0000000403ff7812 */ /* 0x000fe2000782c0ff */
[----:B------:R-:W-:Y:S04]  /*1c20*/  LDGSTS.E.BYPASS.LTC128B.128 [R233+0x4800], desc[UR18][R16.64] ;  /* 0x0480000010e97fae */ /* 0x000fe8000b901d52 */
        /* <DEDUP_REMOVED lines=9> */
[----:B------:R-:W-:-:S03]  /*1cc0*/  IADD3.X R19, R21, UR14, RZ, P0, !PT ;  /* 0x0000000e15137c10 */ /* 0x000fc600087fe4ff */
        /* <DEDUP_REMOVED lines=8> */
[----:B------:R-:W-:Y:S01]  /*1d50*/  LEA R228, P0, R10, UR12, 0x1 ;  /* 0x0000000c0ae47c11 */ /* 0x000fe2000f8008ff */
[----:B------:R1:W-:Y:S01]  /*1d60*/  LDGSTS.E.BYPASS.LTC128B.128 [R233+0xb000], desc[UR18][R16.64+0x80] ;  /* 0x0b00008010e97fae */ /* 0x0003e2000b901d52 */
[----:B--2---:R-:W-:-:S03]  /*1d70*/  IMAD.SHL.U32 R13, R104, 0x40, RZ ;  /* 0x00000040680d7824 */ /* 0x004fc600078e00ff */
[----:B------:R-:W-:Y:S01]  /*1d80*/  LDGSTS.E.BYPASS.LTC128B.128 [R233+0x7800], desc[UR18][R14.64] ;  /* 0x078000000ee97fae */ /* 0x000fe2000b901d52 */
[----:B------:R-:W-:Y:S01]  /*1d90*/  IMAD.SHL.U32 R12, R3, 0x40, RZ ;  /* 0x00000040030c7824 */ /* 0x000fe200078e00ff */
[----:B------:R-:W-:Y:S02]  /*1da0*/  LEA.HI.X R229, R10, UR13, R229, 0x1, P0 ;  /* 0x0000000d0ae57c11 */ /* 0x000fe400080f0ce5 */
[----:B------:R2:W-:Y:S01]  /*1db0*/  LDGSTS.E.BYPASS.LTC128B.128 [R233+0xb800], desc[UR18][R14.64+0x80] ;  /* 0x0b8000800ee97fae */ /* 0x0005e2000b901d52 */
[----:B------:R-:W-:Y:S02]  /*1dc0*/  LOP3.LUT R13, R13, 0x1c0, RZ, 0xc0, !PT ;  /* 0x000001c00d0d7812 */ /* 0x000fe400078ec0ff */
[----:B------:R-:W-:Y:S01]  /*1dd0*/  LOP3.LUT R11, R12, 0x1c0, RZ, 0xc0, !PT ;  /* 0x000001c00c0b7812 */ /* 0x000fe200078ec0ff */
[----:B------:R-:W0:Y:S01]  /*1de0*/  LDGDEPBAR ;  /* 0x00000000000079af */ /* 0x000e220000000000 */
[----:B------:R-:W-:Y:S02]  /*1df0*/  LOP3.LUT R9, R13, 0x8, R2, 0xf8, !PT ;  /* 0x000000080d097812 */ /* 0x000fe400078ef802 */
[----:B------:R-:W-:-:S04]  /*1e00*/  SHF.R.U32.HI R2, RZ, 0x3, R13 ;  /* 0x00000003ff027819 */ /* 0x000fc8000001160d */
[----:B------:R-:W-:Y:S02]  /*1e10*/  LOP3.LUT R9, R9, R2, RZ, 0x3c, !PT ;  /* 0x0000000209097212 */ /* 0x000fe400078e3cff */
[----:B------:R-:W-:Y:S02]  /*1e20*/  LOP3.LUT R2, R11, 0x8, R8, 0xf8, !PT ;  /* 0x000000080b027812 */ /* 0x000fe400078ef808 */
[----:B------:R-:W-:Y:S01]  /*1e30*/  IADD3 R8, P0, R228, UR20, RZ ;  /* 0x00000014e4087c10 */ /* 0x000fe2000ff1e0ff */
[----:B------:R-:W-:Y:S01]  /*1e40*/  IMAD R0, R0, 0x200, R9 ;  /* 0x0000020000007824 */ /* 0x000fe200078e0209 */
[----:B------:R-:W-:Y:S02]  /*1e50*/  SHF.R.U32.HI R11, RZ, 0x3, R11 ;  /* 0x00000003ff0b7819 */ /* 0x000fe4000001160b */
[----:B------:R-:W-:Y:S02]  /*1e60*/  IADD3.X R9, R229, UR11, RZ, P0, !PT ;  /* 0x0000000be5097c10 */ /* 0x000fe400087fe4ff */
[----:B------:R-:W-:-:S02]  /*1e70*/  IADD3 R10, P0, R8, UR20, RZ ;  /* 0x00000014080a7c10 */ /* 0x000fc4000ff1e0ff */
[----:B------:R-:W-:Y:S02]  /*1e80*/  LOP3.LUT R2, R2, R11, RZ, 0x3c, !PT ;  /* 0x0000000b02027212 */ /* 0x000fe400078e3cff */
[----:B------:R-:W-:Y:S02]  /*1e90*/  IADD3.X R11, R9, UR11, RZ, P0, !PT ;  /* 0x0000000b090b7c10 */ /* 0x000fe400087fe4ff */
[----:B-1----:R-:W-:Y:S01]  /*1ea0*/  IADD3 R16, P0, R10, UR20, RZ ;  /* 0x000000140a107c10 */ /* 0x002fe2000ff1e0ff */
[----:B------:R-:W-:-:S04]  /*1eb0*/  DEPBAR.LE SB0, 0x0 ;  /* 0x000080000000791a */ /* 0x000fc80000000000 */
[----:B------:R-:W-:Y:S01]  /*1ec0*/  BAR.SYNC.DEFER_BLOCKING 0x0 ;  /* 0x0000000000007b1d */ /* 0x000fe20000010000 */
[----:B------:R-:W-:Y:S02]  /*1ed0*/  IADD3.X R17, R11, UR11, RZ, P0, !PT ;  /* 0x0000000b0b117c10 */ /* 0x000fe400087fe4ff */
[----:B--2---:R-:W-:Y:S02]  /*1ee0*/  IADD3 R14, P0, R16, UR20, RZ ;  /* 0x00000014100e7c10 */ /* 0x004fe4000ff1e0ff */
[----:B------:R-:W-:Y:S02]  /*1ef0*/  LEA R120, R0, UR5, 0x1 ;  /* 0x0000000500787c11 */ /* 0x000fe4000f8e08ff */
[----:B------:R-:W-:Y:S02]  /*1f00*/  IADD3.X R15, R17, UR11, RZ, P0, !PT ;  /* 0x0000000b110f7c10 */ /* 0x000fe400087fe4ff */
[----:B------:R-:W-:Y:S02]  /*1f10*/  IADD3 R12, P0, R14, UR20, RZ ;  /* 0x000000140e0c7c10 */ /* 0x000fe4000ff1e0ff */
[----:B------:R-:W-:Y:S01]  /*1f20*/  LEA R225, R0, UR4, 0x1 ;  /* 0x0000000400e17c11 */ /* 0x000fe2000f8e08ff */
[----:B------:R-:W-:Y:S01]  /*1f30*/  IMAD.MOV.U32 R0, RZ, RZ, 0x40 ;  /* 0x00000040ff007424 */ /* 0x000fe200078e00ff */
[----:B------:R-:W-:-:S03]  /*1f40*/  IADD3.X R13, R15, UR11, RZ, P0, !PT ;  /* 0x0000000b0f0d7c10 */ /* 0x000fc600087fe4ff */
[----:B------:R-:W-:Y:S01]  /*1f50*/  VIADD R223, R225, 0x20 ;  /* 0x00000020e1df7836 */ /* 0x000fe20000000000 */
[----:B------:R-:W-:Y:S01]  /*1f60*/  SEL R3, R0, 0xffffffc0, !P1 ;  /* 0xffffffc000037807 */ /* 0x000fe20004800000 */
[----:B------:R-:W-:Y:S01]  /*1f70*/  @!PT LDS RZ, [RZ] ;  /* 0x00000000fffff984 */ /* 0x000fe20000000800 */
[----:B------:R-:W-:Y:S01]  /*1f80*/  @!PT LDS RZ, [RZ] ;  /* 0x00000000fffff984 */ /* 0x000fe20000000800 */
[----:B------:R-:W-:Y:S01]  /*1f90*/  @!PT LDS RZ, [RZ] ;  /* 0x00000000fffff984 */ /* 0x000fe20000000800 */
[----:B------:R-:W-:Y:S04]  /*1fa0*/  LDGSTS.E.BYPASS.LTC128B.128 [R233+0xc000], desc[UR18][R228.64] ;  /* 0x0c000000e4e97fae */ /* 0x000fe8000b901d52 */
[----:B------:R-:W-:Y:S04]  /*1fb0*/  LDGSTS.E.BYPASS.LTC128B.128 [R233+0x10000], desc[UR18][R228.64+0x80] ;  /* 0x10000080e4e97fae */ /* 0x000fe8000b901d52 */
[----:B------:R-:W-:Y:S04]  /*1fc0*/  LDGSTS.E.BYPASS.LTC128B.128 [R233+0xc800], desc[UR18][R8.64] ;  /* 0x0c80000008e97fae */ /* 0x000fe8000b901d52 */
[----:B------:R1:W-:Y:S04]  /*1fd0*/  LDGSTS.E.BYPASS.LTC128B.128 [R233+0x10800], desc[UR18][R8.64+0x80] ;  /* 0x1080008008e97fae */ /* 0x0003e8000b901d52 */
[----:B------:R-:W-:Y:S04]  /*1fe0*/  LDGSTS.E.BYPASS.LTC128B.128 [R233+0xd000], desc[UR18][R10.64] ;  /* 0x0d0000000ae97fae */ /* 0x000fe8000b901d52 */
[----:B------:R2:W-:Y:S04]  /*1ff0*/  LDGSTS.E.BYPASS.LTC128B.128 [R233+0x11000], desc[UR18][R10.64+0x80] ;  /* 0x110000800ae97fae */ /* 0x0005e8000b901d52 */
[----:B------:R-:W-:Y:S04]  /*2000*/  LDGSTS.E.BYPASS.LTC128B.128 [R233+0xd800], desc[UR18][R16.64] ;  /* 0x0d80000010e97fae */ /* 0x000fe8000b901d52 */
[----:B------:R3:W-:Y:S04]  /*2010*/  LDGSTS.E.BYPASS.LTC128B.128 [R233+0x11800], desc[UR18][R16.64+0x80] ;  /* 0x1180008010e97fae */ /* 0x0007e8000b901d52 */
[----:B------:R-:W-:Y:S04]  /*2020*/  LDGSTS.E.BYPASS.LTC128B.128 [R233+0xe000], desc[UR18][R14.64] ;  /* 0x0e0000000ee97fae */ /* 0x000fe8000b901d52 */
[----:B------:R-:W-:Y:S01]  /*2030*/  LDGSTS.E.BYPASS.LTC128B.128 [R233+0x12000], desc[UR18][R14.64+0x80] ;  /* 0x120000800ee97fae */ /* 0x000fe2000b901d52 */
[----:B-1----:R-:W-:-:S03]  /*2040*/  IMAD R9, R38, 0x400, R5 ;  /* 0x0000040026097824 */ /* 0x002fc600078e0205 */
[----:B------:R-:W-:Y:S01]  /*2050*/  LDGSTS.E.BYPASS.LTC128B.128 [R233+0xe800], desc[UR18][R12.64] ;  /* 0x0e8000000ce97fae */ /* 0x000fe2000b901d52 */
[----:B------:R-:W-:Y:S01]  /*2060*/  LOP3.LUT R5, R2, R5, RZ, 0xfc, !PT ;  /* 0x0000000502057212 */ /* 0x000fe200078efcff */
[----:B------:R-:W-:Y:S02]  /*2070*/  IMAD.IADD R226, R9, 0x1, R2 ;  /* 0x0000000109e27824 */ /* 0x000fe400078e0202 */
[----:B------:R-:W-:Y:S01]  /*2080*/  LDGSTS.E.BYPASS.LTC128B.128 [R233+0x12800], desc[UR18][R12.64+0x80] ;  /* 0x128000800ce97fae */ /* 0x000fe2000b901d52 */
[----:B--2---:R-:W-:Y:S02]  /*2090*/  IADD3 R10, P0, R12, UR20, RZ ;  /* 0x000000140c0a7c10 */ /* 0x004fe4000ff1e0ff */
[----:B------:R-:W-:Y:S02]  /*20a0*/  LEA R226, R226, UR5, 0x1 ;  /* 0x00000005e2e27c11 */ /* 0x000fe4000f8e08ff */
[----:B------:R-:W-:Y:S02]  /*20b0*/  IADD3.X R11, R13, UR11, RZ, P0, !PT ;  /* 0x0000000b0d0b7c10 */ /* 0x000fe400087fe4ff */
[----:B------:R-:W-:Y:S01]  /*20c0*/  IADD3 R8, P0, R10, UR20, RZ ;  /* 0x000000140a087c10 */ /* 0x000fe2000ff1e0ff */
[----:B------:R-:W-:-:S02]  /*20d0*/  IMAD.IADD R224, R226, 0x1, R4 ;  /* 0x00000001e2e07824 */ /* 0x000fc400078e0204 */
[----:B------:R-:W-:Y:S01]  /*20e0*/  LDGSTS.E.BYPASS.LTC128B.128 [R233+0xf000], desc[UR18][R10.64] ;  /* 0x0f0000000ae97fae */ /* 0x000fe2000b901d52 */
[----:B------:R-:W-:Y:S01]  /*20f0*/  IADD3.X R9, R11, UR11, RZ, P0, !PT ;  /* 0x0000000b0b097c10 */ /* 0x000fe200087fe4ff */
[--C-:B------:R-:W-:Y:S01]  /*2100*/  IMAD.IADD R222, R226, 0x1, R3.reuse ;  /* 0x00000001e2de7824 */ /* 0x100fe200078e0203 */
[----:B------:R-:W-:Y:S01]  /*2110*/  LOP3.LUT P0, RZ, R104, 0x2, RZ, 0xc0, !PT ;  /* 0x0000000268ff7812 */ /* 0x000fe2000780c0ff */
[----:B------:R-:W-:Y:S01]  /*2120*/  LDGSTS.E.BYPASS.LTC128B.128 [R233+0x13000], desc[UR18][R10.64+0x80] ;  /* 0x130000800ae97fae */ /* 0x000fe2000b901d52 */
[----:B------:R-:W-:-:S03]  /*2130*/  IMAD.IADD R220, R224, 0x1, R3 ;  /* 0x00000001e0dc7824 */ /* 0x000fc600078e0203 */
        /* <DEDUP_REMOVED lines=12> */
[----:B------:R-:W-:Y:S01]  /*2200*/  LDSM.16.M88.4 R28, [R224] ;  /* 0x00000000e01c783b */ /* 0x000fe20000000200 */
[----:B------:R-:W-:Y:S01]  /*2210*/  IMAD.IADD R208, R0, 0x1, R223 ;  /* 0x0000000100d07824 */ /* 0x000fe200078e02df */
[----:B------:R-:W-:Y:S01]  /*2220*/  LOP3.LUT R0, R37, 0xffffffe0, RZ, 0xc0, !PT ;  /* 0xffffffe025007812 */ /* 0x000fe200078ec0ff */
[C---:B------:R-:W-:Y:S01]  /*2230*/  VIADD R212, R223.reuse, 0x2000 ;  /* 0x00002000dfd47836 */ /* 0x040fe20000000000 */
[----:B---3--:R-:W-:Y:S01]  /*2240*/  LDSM.16.M88.4 R16, [R120+0x5000] ;  /* 0x005000007810783b */ /* 0x008fe20000000200 */
[----:B------:R-:W-:Y:S01]  /*2250*/  SHF.R.S32.HI R37, RZ, 0x1f, R37 ;  /* 0x0000001fff257819 */ /* 0x000fe20000011425 */
[----:B------:R-:W-:-:S02]  /*2260*/  VIADD R211, R223, 0x2800 ;  /* 0x00002800dfd37836 */ /* 0x000fc40000000000 */
[----:B------:R-:W-:Y:S01]  /*2270*/  LDSM.16.M88.4 R80, [R120+0x6800] ;  /* 0x006800007850783b */ /* 0x000fe20000000200 */
[----:B------:R-:W-:Y:S02]  /*2280*/  IMAD.IADD R0, R7, 0x1, -R0 ;  /* 0x0000000107007824 */ /* 0x000fe400078e0a00 */
[C---:B------:R-:W-:Y:S01]  /*2290*/  VIADD R210, R223.reuse, 0x3000 ;  /* 0x00003000dfd27836 */ /* 0x040fe20000000000 */
[----:B-1----:R-:W1:Y:S01]  /*22a0*/  LDSM.16.M88.4 R8, [R223] ;  /* 0x00000000df08783b */ /* 0x002e620000000200 */
[C---:B------:R-:W-:Y:S02]  /*22b0*/  VIADD R209, R223.reuse, 0x3800 ;  /* 0x00003800dfd17836 */ /* 0x040fe40000000000 */
[C---:B------:R-:W-:Y:S01]  /*22c0*/  VIADD R207, R223.reuse, 0x4000 ;  /* 0x00004000dfcf7836 */ /* 0x040fe20000000000 */
[----:B------:R-:W3:Y:S01]  /*22d0*/  LDSM.16.M88.4 R20, [R223+0x800] ;  /* 0x00080000df14783b */ /* 0x000ee20000000200 */
[C---:B------:R-:W-:Y:S02]  /*22e0*/  VIADD R206, R223.reuse, 0x4800 ;  /* 0x00004800dfce7836 */ /* 0x040fe40000000000 */
[C---:B------:R-:W-:Y:S01]  /*22f0*/  VIADD R205, R223.reuse, 0x5000 ;  /* 0x00005000dfcd7836 */ /* 0x040fe20000000000 */
[----:B------:R-:W5:Y:S01]  /*2300*/  LDSM.16.M88.4 R96, [R120+0x5800] ;  /* 0x005800007860783b */ /* 0x000f620000000200 */
[----:B------:R-:W-:-:S02]  /*2310*/  VIADD R204, R223, 0x5800 ;  /* 0x00005800dfcc7836 */ /* 0x000fc40000000000 */
[C---:B------:R-:W-:Y:S01]  /*2320*/  VIADD R203, R223.reuse, 0x6000 ;  /* 0x00006000dfcb7836 */ /* 0x040fe20000000000 */
[----:B------:R-:W5:Y:S01]  /*2330*/  LDSM.16.M88.4 R88, [R120+0x6000] ;  /* 0x006000007858783b */ /* 0x000f620000000200 */
[C---:B------:R-:W-:Y:S02]  /*2340*/  VIADD R202, R223.reuse, 0x6800 ;  /* 0x00006800dfca7836 */ /* 0x040fe40000000000 */
[C---:B------:R-:W-:Y:S01]  /*2350*/  VIADD R201, R223.reuse, 0x7000 ;  /* 0x00007000dfc97836 */ /* 0x040fe20000000000 */
[----:B------:R-:W5:Y:S01]  /*2360*/  LDSM.16.M88.4 R72, [R120+0x7000] ;  /* 0x007000007848783b */ /* 0x000f620000000200 */
[----:B------:R-:W-:Y:S01]  /*2370*/  VIADD R200, R223, 0x7800 ;  /* 0x00007800dfc87836 */ /* 0x000fe20000000000 */
[C---:B--2---:R-:W-:Y:S02]  /*2380*/  HMMA.16816.F32.BF16 R52, R64.reuse, R48, RZ ;  /* 0x000000304034723c */ /* 0x044fe400000418ff */
[----:B------:R-:W2:Y:S04]  /*2390*/  LDSM.16.M88.4 R56, [R120+0x7800] ;  /* 0x007800007838783b */ /* 0x000ea80000000200 */
[----:B------:R-:W2:Y:S01]  /*23a0*/  LDSM.16.M88.4 R24, [R223+0x1000] ;  /* 0x00100000df18783b */ /* 0x000ea20000000200 */
[C---:B------:R-:W-:Y:S03]  /*23b0*/  HMMA.16816.F32.BF16 R48, R64.reuse, R50, RZ ;  /* 0x000000324030723c */ /* 0x040fe600000418ff */
[----:B------:R-:W-:Y:S03]  /*23c0*/  LDSM.16.M88.4 R100, [R223+0x2000] ;  /* 0x00200000df64783b */ /* 0x000fe60000000200 */
[C---:B----4-:R-:W-:Y:S01]  /*23d0*/  HMMA.16816.F32.BF16 R44, R64.reuse, R40, RZ ;  /* 0x00000028402c723c */ /* 0x050fe200000418ff */
[----:B------:R-:W-:Y:S04]  /*23e0*/  LDSM.16.M88.4 R60, [R223+0x3000] ;  /* 0x00300000df3c783b */ /* 0x000fe80000000200 */
[----:B------:R-:W-:Y:S01]  /*23f0*/  LDSM.16.M88.4 R104, [R222] ;  /* 0x00000000de68783b */ /* 0x000fe20000000200 */
[----:B------:R-:W-:Y:S03]  /*2400*/  HMMA.16816.F32.BF16 R40, R64, R42, RZ ;  /* 0x0000002a4028723c */ /* 0x000fe600000418ff */
[----:B------:R-:W-:Y:S03]  /*2410*/  LDSM.16.M88.4 R108, [R223+0x1800] ;  /* 0x00180000df6c783b */ /* 0x000fe60000000200 */
[C---:B-1----:R-:W-:Y:S01]  /*2420*/  HMMA.16816.F32.BF16 R52, R28.reuse, R8, R52 ;  /* 0x000000081c34723c */ /* 0x042fe20000041834 */
[----:B------:R-:W-:Y:S04]  /*2430*/  LDSM.16.M88.4 R116, [R221+0x1000] ;  /* 0x00100000dd74783b */ /* 0x000fe80000000200 */
[----:B------:R-:W-:Y:S01]  /*2440*/  LDSM.16.M88.4 R112, [R221+0x3800] ;  /* 0x00380000dd70783b */ /* 0x000fe20000000200 */
[----:B------:R-:W-:Y:S03]  /*2450*/  HMMA.16816.F32.BF16 R48, R28, R10, R48 ;  /* 0x0000000a1c30723c */ /* 0x000fe60000041830 */
[----:B------:R-:W1:Y:S03]  /*2460*/  LDSM.16.M88.4 R8, [R223+0x2800] ;  /* 0x00280000df08783b */ /* 0x000e660000000200 */
[C---:B------:R-:W-:Y:S01]  /*2470*/  HMMA.16816.F32.BF16 R32, R64.reuse, R16, RZ ;  /* 0x000000104020723c */ /* 0x040fe200000418ff */
[----:B------:R-:W-:Y:S04]  /*2480*/  LDSM.16.M88.4 R124, [R120+0xb800] ;  /* 0x00b80000787c783b */ /* 0x000fe80000000200 */
[----:B------:R-:W0:Y:S01]  /*2490*/  LDGDEPBAR ;  /* 0x00000000000079af */ /* 0x000e220000000000 */
[C---:B------:R-:W-:Y:S06]  /*24a0*/  HMMA.16816.F32.BF16 R84, R64.reuse, R80, RZ ;  /* 0x000000504054723c */ /* 0x040fec00000418ff */
[C---:B------:R-:W-:Y:S06]  /*24b0*/  HMMA.16816.F32.BF16 R16, R64.reuse, R18, RZ ;  /* 0x000000124010723c */ /* 0x040fec00000418ff */
[----:B------:R-:W-:Y:S06]  /*24c0*/  HMMA.16816.F32.BF16 R80, R64, R82, RZ ;  /* 0x000000524050723c */ /* 0x000fec00000418ff */
[C---:B---3--:R-:W-:Y:S06]  /*24d0*/  HMMA.16816.F32.BF16 R44, R28.reuse, R20, R44 ;  /* 0x000000141c2c723c */ /* 0x048fec000004182c */
[----:B------:R-:W-:Y:S01]  /*24e0*/  HMMA.16816.F32.BF16 R40, R28, R22, R40 ;  /* 0x000000161c28723c */ /* 0x000fe20000041828 */
[----:B------:R-:W3:Y:S05]  /*24f0*/  LDSM.16.M88.4 R20, [R221] ;  /* 0x00000000dd14783b */ /* 0x000eea0000000200 */
[C---:B-----5:R-:W-:Y:S06]  /*2500*/  HMMA.16816.F32.BF16 R12, R64.reuse, R96, RZ ;  /* 0x00000060400c723c */ /* 0x060fec00000418ff */
[C---:B------:R-:W-:Y:S06]  /*2510*/  HMMA.16816.F32.BF16 R92, R64.reuse, R88, RZ ;  /* 0x00000058405c723c */ /* 0x040fec00000418ff */
[C---:B------:R-:W-:Y:S06]  /*2520*/  HMMA.16816.F32.BF16 R76, R64.reuse, R72, RZ ;  /* 0x00000048404c723c */ /* 0x040fec00000418ff */
[C---:B------:R-:W-:Y:S06]  /*2530*/  HMMA.16816.F32.BF16 R96, R64.reuse, R98, RZ ;  /* 0x000000624060723c */ /* 0x040fec00000418ff */
[C---:B------:R-:W-:Y:S06]  /*2540*/  HMMA.16816.F32.BF16 R88, R64.reuse, R90, RZ ;  /* 0x0000005a4058723c */ /* 0x040fec00000418ff */
[C---:B------:R-:W-:Y:S06]  /*2550*/  HMMA.16816.F32.BF16 R72, R64.reuse, R74, RZ ;  /* 0x0000004a4048723c */ /* 0x040fec00000418ff */
[C---:B--2---:R-:W-:Y:S06]  /*2560*/  HMMA.16816.F32.BF16 R68, R64.reuse, R56, RZ ;  /* 0x000000384044723c */ /* 0x044fec00000418ff */
[----:B------:R-:W-:Y:S01]  /*2570*/  HMMA.16816.F32.BF16 R64, R64, R58, RZ ;  /* 0x0000003a4040723c */ /* 0x000fe200000418ff */
[----:B------:R-:W2:Y:S05]  /*2580*/  LDSM.16.M88.4 R56, [R223+0x3800] ;  /* 0x00380000df38783b */ /* 0x000eaa0000000200 */
[C---:B------:R-:W-:Y:S06]  /*2590*/  HMMA.16816.F32.BF16 R32, R28.reuse, R24, R32 ;  /* 0x000000181c20723c */ /* 0x040fec0000041820 */
[C---:B------:R-:W-:Y:S01]  /*25a0*/  HMMA.16816.F32.BF16 R16, R28.reuse, R26, R16 ;  /* 0x0000001a1c10723c */ /* 0x040fe20000041810 */
[----:B------:R-:W4:Y:S05]  /*25b0*/  LDSM.16.M88.4 R24, [R221+0x800] ;  /* 0x00080000dd18783b */ /* 0x000f2a0000000200 */
[C---:B-1----:R-:W-:Y:S06]  /*25c0*/  HMMA.16816.F32.BF16 R84, R28.reuse, R8, R84 ;  /* 0x000000081c54723c */ /* 0x042fec0000041854 */
[C---:B------:R-:W-:Y:S01]  /*25d0*/  HMMA.16816.F32.BF16 R80, R28.reuse, R10, R80 ;  /* 0x0000000a1c50723c */ /* 0x040fe20000041850 */
[----:B------:R-:W1:Y:S05]  /*25e0*/  LDSM.16.M88.4 R8, [R221+0x2000] ;  /* 0x00200000dd08783b */ /* 0x000e6a0000000200 */
[C---:B------:R-:W-:Y:S06]  /*25f0*/  HMMA.16816.F32.BF16 R92, R28.reuse, R100, R92 ;  /* 0x000000641c5c723c */ /* 0x040fec000004185c */
[C---:B------:R-:W-:Y:S01]  /*2600*/  HMMA.16816.F32.BF16 R88, R28.reuse, R102, R88 ;  /* 0x000000661c58723c */ /* 0x040fe20000041858 */
[----:B------:R-:W5:Y:S05]  /*2610*/  LDSM.16.M88.4 R100, [R221+0x1800] ;  /* 0x00180000dd64783b */ /* 0x000f6a0000000200 */
[C---:B------:R-:W-:Y:S06]  /*2620*/  HMMA.16816.F32.BF16 R76, R28.reuse, R60, R76 ;  /* 0x0000003c1c4c723c */ /* 0x040fec000004184c */
[----:B------:R-:W-:Y:S01]  /*2630*/  HMMA.16816.F32.BF16 R72, R28, R62, R72 ;  /* 0x0000003e1c48723c */ /* 0x000fe20000041848 */
[----:B------:R-:W5:Y:S05]  /*2640*/  LDSM.16.M88.4 R60, [R221+0x2800] ;  /* 0x00280000dd3c783b */ /* 0x000f6a0000000200 */
[C---:B---3--:R-:W-:Y:S06]  /*2650*/  HMMA.16816.F32.BF16 R52, R104.reuse, R20, R52 ;  /* 0x000000146834723c */ /* 0x048fec0000041834 */
[----:B------:R-:W-:Y:S01]  /*2660*/  HMMA.16816.F32.BF16 R48, R104, R22, R48 ;  /* 0x000000166830723c */ /* 0x000fe20000041830 */
[----:B------:R-:W3:Y:S05]  /*2670*/  LDSM.16.M88.4 R20, [R221+0x3000] ;  /* 0x00300000dd14783b */ /* 0x000eea0000000200 */
[C---:B------:R-:W-:Y:S06]  /*2680*/  HMMA.16816.F32.BF16 R12, R28.reuse, R108, R12 ;  /* 0x0000006c1c0c723c */ /* 0x040fec000004180c */
[C---:B------:R-:W-:Y:S01]  /*2690*/  HMMA.16816.F32.BF16 R96, R28.reuse, R110, R96 ;  /* 0x0000006e1c60723c */ /* 0x040fe20000041860 */
[----:B------:R-:W-:Y:S05]  /*26a0*/  LDSM.16.M88.4 R108, [R220] ;  /* 0x00000000dc6c783b */ /* 0x000fea0000000200 */
[C---:B--2---:R-:W-:Y:S06]  /*26b0*/  HMMA.16816.F32.BF16 R68, R28.reuse, R56, R68 ;  /* 0x000000381c44723c */ /* 0x044fec0000041844 */
[----:B------:R-:W-:Y:S01]  /*26c0*/  HMMA.16816.F32.BF16 R64, R28, R58, R64 ;  /* 0x0000003a1c40723c */ /* 0x000fe20000041840 */
[----:B------:R-:W2:Y:S04]  /*26d0*/  LDSM.16.M88.4 R56, [R208] ;  /* 0x00000000d038783b */ /* 0x000ea80000000200 */
[----:B------:R-:W2:Y:S01]  /*26e0*/  LDSM.16.M88.4 R28, [R208+0x800] ;  /* 0x00080000d01c783b */ /* 0x000ea20000000200 */
        /* <DEDUP_REMOVED lines=15> */
[C---:B---3--:R-:W-:Y:S06]  /*27e0*/  HMMA.16816.F32.BF16 R76, R104.reuse, R20, R76 ;  /* 0x00000014684c723c */ /* 0x048fec000004184c */
[----:B------:R-:W-:Y:S01]  /*27f0*/  HMMA.16816.F32.BF16 R72, R104, R22, R72 ;  /* 0x000000166848723c */ /* 0x000fe20000041848 */
[----:B------:R-:W3:Y:S05]  /*2800*/  LDSM.16.M88.4 R20, [R208+0x3000] ;  /* 0x00300000d014783b */ /* 0x000eea0000000200 */
[C---:B--2---:R-:W-:Y:S06]  /*2810*/  HMMA.16816.F32.BF16 R52, R108.reuse, R56, R52 ;  /* 0x000000386c34723c */ /* 0x044fec0000041834 */
[C---:B------:R-:W-:Y:S01]  /*2820*/  HMMA.16816.F32.BF16 R48, R108.reuse, R58, R48 ;  /* 0x0000003a6c30723c */ /* 0x040fe20000041830 */
[----:B------:R-:W-:Y:S05]  /*2830*/  LDSM.16.M88.4 R56, [R226+0x2000] ;  /* 0x00200000e238783b */ /* 0x000fea0000000200 */
[C---:B------:R-:W-:Y:S06]  /*2840*/  HMMA.16816.F32.BF16 R44, R108.reuse, R28, R44 ;  /* 0x0000001c6c2c723c */ /* 0x040fec000004182c */
[C---:B------:R-:W-:Y:S01]  /*2850*/  HMMA.16816.F32.BF16 R40, R108.reuse, R30, R40 ;  /* 0x0000001e6c28723c */ /* 0x040fe20000041828 */
[----:B------:R-:W2:Y:S05]  /*2860*/  LDSM.16.M88.4 R28, [R120+0x8000] ;  /* 0x00800000781c783b */ /* 0x000eaa0000000200 */
[C---:B----4-:R-:W-:Y:S06]  /*2870*/  HMMA.16816.F32.BF16 R32, R108.reuse, R24, R32 ;  /* 0x000000186c20723c */ /* 0x050fec0000041820 */
[C---:B------:R-:W-:Y:S01]  /*2880*/  HMMA.16816.F32.BF16 R16, R108.reuse, R26, R16 ;  /* 0x0000001a6c10723c */ /* 0x040fe20000041810 */
[----:B------:R-:W4:Y:S05]  /*2890*/  LDSM.16.M88.4 R24, [R120+0x8800] ;  /* 0x008800007818783b */ /* 0x000f2a0000000200 */
[C---:B-1----:R-:W-:Y:S06]  /*28a0*/  HMMA.16816.F32.BF16 R92, R108.reuse, R8, R92 ;  /* 0x000000086c5c723c */ /* 0x042fec000004185c */
[----:B------:R-:W-:Y:S01]  /*28b0*/  HMMA.16816.F32.BF16 R88, R108, R10, R88 ;  /* 0x0000000a6c58723c */ /* 0x000fe20000041858 */
[----:B------:R-:W1:Y:S05]  /*28c0*/  LDSM.16.M88.4 R8, [R120+0x9000] ;  /* 0x009000007808783b */ /* 0x000e6a0000000200 */
[C---:B------:R-:W-:Y:S06]  /*28d0*/  HMMA.16816.F32.BF16 R68, R104.reuse, R112, R68 ;  /* 0x000000706844723c */ /* 0x040fec0000041844 */
[----:B------:R-:W-:Y:S01]  /*28e0*/  HMMA.16816.F32.BF16 R64, R104, R114, R64 ;  /* 0x000000726840723c */ /* 0x000fe20000041840 */
[----:B------:R-:W1:Y:S04]  /*28f0*/  LDSM.16.M88.4 R112, [R208+0x3800] ;  /* 0x00380000d070783b */ /* 0x000e680000000200 */
[----:B------:R-:W-:Y:S01]  /*2900*/  LDSM.16.M88.4 R104, [R120+0x9800] ;  /* 0x009800007868783b */ /* 0x000fe20000000200 */
[C---:B-----5:R-:W-:Y:S06]  /*2910*/  HMMA.16816.F32.BF16 R12, R108.reuse, R100, R12 ;  /* 0x000000646c0c723c */ /* 0x060fec000004180c */
[C---:B------:R-:W-:Y:S01]  /*2920*/  HMMA.16816.F32.BF16 R96, R108.reuse, R102, R96 ;  /* 0x000000666c60723c */ /* 0x040fe20000041860 */
[----:B------:R-:W5:Y:S05]  /*2930*/  LDSM.16.M88.4 R100, [R120+0xa000] ;  /* 0x00a000007864783b */ /* 0x000f6a0000000200 */
[C---:B------:R-:W-:Y:S06]  /*2940*/  HMMA.16816.F32.BF16 R84, R108.reuse, R60, R84 ;  /* 0x0000003c6c54723c */ /* 0x040fec0000041854 */
[C---:B------:R-:W-:Y:S01]  /*2950*/  HMMA.16816.F32.BF16 R80, R108.reuse, R62, R80 ;  /* 0x0000003e6c50723c */ /* 0x040fe20000041850 */
[----:B------:R-:W5:Y:S05]  /*2960*/  LDSM.16.M88.4 R60, [R120+0xa800] ;  /* 0x00a80000783c783b */ /* 0x000f6a0000000200 */
[C---:B---3--:R-:W-:Y:S06]  /*2970*/  HMMA.16816.F32.BF16 R76, R108.reuse, R20, R76 ;  /* 0x000000146c4c723c */ /* 0x048fec000004184c */
[----:B------:R-:W-:Y:S01]  /*2980*/  HMMA.16816.F32.BF16 R72, R108, R22, R72 ;  /* 0x000000166c48723c */ /* 0x000fe20000041848 */
[----:B------:R-:W3:Y:S04]  /*2990*/  LDSM.16.M88.4 R20, [R120+0xb000] ;  /* 0x00b000007814783b */ /* 0x000ee80000000200 */
[----:B------:R-:W-:Y:S01]  /*29a0*/  LDSM.16.M88.4 R120, [R223+0x5800] ;  /* 0x00580000df78783b */ /* 0x000fe20000000200 */
[C---:B--2---:R-:W-:Y:S06]  /*29b0*/  HMMA.16816.F32.BF16 R52, R56.reuse, R28, R52 ;  /* 0x0000001c3834723c */ /* 0x044fec0000041834 */
        /* <DEDUP_REMOVED lines=10> */
[----:B------:R-:W-:Y:S04]  /*2a60*/  LDSM.16.M88.4 R108, [R223+0x6800] ;  /* 0x00680000df6c783b */ /* 0x000fe80000000200 */
[----:B------:R-:W-:Y:S01]  /*2a70*/  LDSM.16.M88.4 R112, [R223+0x6000] ;  /* 0x00600000df70783b */ /* 0x000fe20000000200 */
[C---:B-----5:R-:W-:Y:S06]  /*2a80*/  HMMA.16816.F32.BF16 R92, R56.reuse, R100, R92 ;  /* 0x00000064385c723c */ /* 0x060fec000004185c */
[C---:B------:R-:W-:Y:S01]  /*2a90*/  HMMA.16816.F32.BF16 R88, R56.reuse, R102, R88 ;  /* 0x000000663858723c */ /* 0x040fe20000041858 */
[----:B------:R-:W5:Y:S05]  /*2aa0*/  LDSM.16.M88.4 R100, [R223+0x7800] ;  /* 0x00780000df64783b */ /* 0x000f6a0000000200 */
        /* <DEDUP_REMOVED lines=8> */
[----:B------:R-:W-:Y:S05]  /*2b30*/  LDSM.16.M88.4 R104, [R223+0x7000] ;  /* 0x00700000df68783b */ /* 0x000fea0000000200 */
[C---:B------:R-:W-:Y:S06]  /*2b40*/  HMMA.16816.F32.BF16 R68, R56.reuse, R124, R68 ;  /* 0x0000007c3844723c */ /* 0x040fec0000041844 */
[----:B------:R-:W-:Y:S01]  /*2b50*/  HMMA.16816.F32.BF16 R64, R56, R126, R64 ;  /* 0x0000007e3840723c */ /* 0x000fe20000041840 */
[----:B------:R-:W3:Y:S05]  /*2b60*/  LDSM.16.M88.4 R56, [R221+0x4800] ;  /* 0x00480000dd38783b */ /* 0x000eea0000000200 */
[C---:B--2---:R-:W-:Y:S06]  /*2b70*/  HMMA.16816.F32.BF16 R52, R116.reuse, R28, R52 ;  /* 0x0000001c7434723c */ /* 0x044fec0000041834 */
[C---:B------:R-:W-:Y:S01]  /*2b80*/  HMMA.16816.F32.BF16 R48, R116.reuse, R30, R48 ;  /* 0x0000001e7430723c */ /* 0x040fe20000041830 */
[----:B------:R-:W2:Y:S05]  /*2b90*/  LDSM.16.M88.4 R28, [R221+0x5000] ;  /* 0x00500000dd1c783b */ /* 0x000eaa0000000200 */
[C---:B----4-:R-:W-:Y:S06]  /*2ba0*/  HMMA.16816.F32.BF16 R44, R116.reuse, R24, R44 ;  /* 0x00000018742c723c */ /* 0x050fec000004182c */
[C---:B------:R-:W-:Y:S01]  /*2bb0*/  HMMA.16816.F32.BF16 R40, R116.reuse, R26, R40 ;  /* 0x0000001a7428723c */ /* 0x040fe20000041828 */
[----:B------:R-:W-:Y:S05]  /*2bc0*/  LDSM.16.M88.4 R24, [R208+0x4000] ;  /* 0x00400000d018783b */ /* 0x000fea0000000200 */
[C---:B-1----:R-:W-:Y:S06]  /*2bd0*/  HMMA.16816.F32.BF16 R32, R116.reuse, R8, R32 ;  /* 0x000000087420723c */ /* 0x042fec0000041820 */
[C---:B------:R-:W-:Y:S01]  /*2be0*/  HMMA.16816.F32.BF16 R16, R116.reuse, R10, R16 ;  /* 0x0000000a7410723c */ /* 0x040fe20000041810 */
[----:B------:R-:W1:Y:S05]  /*2bf0*/  LDSM.16.M88.4 R8, [R220+0x2000] ;  /* 0x00200000dc08783b */ /* 0x000e6a0000000200 */
[C---:B-----5:R-:W-:Y:S06]  /*2c00*/  HMMA.16816.F32.BF16 R68, R116.reuse, R100, R68 ;  /* 0x000000647444723c */ /* 0x060fec0000041844 */
[----:B------:R-:W-:Y:S06]  /*2c10*/  HMMA.16816.F32.BF16 R64, R116, R102, R64 ;  /* 0x000000667440723c */ /* 0x000fec0000041840 */
[C---:B---3--:R-:W-:Y:S01]  /*2c20*/  HMMA.16816.F32.BF16 R100, R20.reuse, R60, R52 ;  /* 0x0000003c1464723c */ /* 0x048fe20000041834 */
[----:B------:R-:W3:Y:S05]  /*2c30*/  LDSM.16.M88.4 R52, [R208+0x4800] ;  /* 0x00480000d034783b */ /* 0x000eea0000000200 */
[C---:B------:R-:W-:Y:S06]  /*2c40*/  HMMA.16816.F32.BF16 R44, R20.reuse, R56, R44 ;  /* 0x00000038142c723c */ /* 0x040fec000004182c */
[C---:B------:R-:W-:Y:S01]  /*2c50*/  HMMA.16816.F32.BF16 R48, R20.reuse, R62, R48 ;  /* 0x0000003e1430723c */ /* 0x040fe20000041830 */
[----:B------:R-:W-:Y:S01]  /*2c60*/  SHF.R.S32.HI R57, RZ, 0x1f, R0 ;  /* 0x0000001fff397819 */ /* 0x000fe20000011400 */
[----:B------:R-:W-:Y:S03]  /*2c70*/  LDSM.16.M88.4 R60, [R208+0x5000] ;  /* 0x00500000d03c783b */ /* 0x000fe60000000200 */
[----:B------:R-:W-:Y:S01]  /*2c80*/  LEA.HI R234, R57, R0, RZ, 0x2 ;  /* 0x0000000039ea7211 */ /* 0x000fe200078f10ff */
[----:B------:R-:W-:Y:S01]  /*2c90*/  HMMA.16816.F32.BF16 R40, R20, R58, R40 ;  /* 0x0000003a1428723c */ /* 0x000fe20000041828 */
[----:B------:R-:W4:Y:S02]  /*2ca0*/  LDSM.16.M88.4 R56, [R221+0x5800] ;  /* 0x00580000dd38783b */ /* 0x000f240000000200 */
[----:B------:R-:W-:-:S03]  /*2cb0*/  SHF.R.S32.HI R234, RZ, 0x2, R234 ;  /* 0x00000002ffea7819 */ /* 0x000fc600000114ea */
[----:B--2---:R-:W-:Y:S06]  /*2cc0*/  HMMA.16816.F32.BF16 R32, R20, R28, R32 ;  /* 0x0000001c1420723c */ /* 0x004fec0000041820 */
[----:B-1----:R-:W-:Y:S01]  /*2cd0*/  HMMA.16816.F32.BF16 R100, R8, R24, R100 ;  /* 0x000000180864723c */ /* 0x002fe20000041864 */
[----:B------:R-:W-:Y:S01]  /*2ce0*/  IMAD R29, R38, 0x10, R39 ;  /* 0x00000010261d7824 */ /* 0x000fe200078e0227 */
[----:B------:R-:W-:-:S04]  /*2cf0*/  LEA.HI R28, R37, R38, RZ, 0x2 ;  /* 0x00000026251c7211 */ /* 0x000fc800078f10ff */
[----:B------:R-:W-:Y:S01]  /*2d00*/  IADD3 R29, R29, 0x1, R234 ;  /* 0x000000011d1d7810 */ /* 0x000fe20007ffe0ea */
[----:B------:R-:W-:Y:S01]  /*2d10*/  VIADD R24, R36, 0xffffffff ;  /* 0xffffffff24187836 */ /* 0x000fe20000000000 */
[C---:B------:R-:W-:Y:S01]  /*2d20*/  HMMA.16816.F32.BF16 R84, R116.reuse, R108, R84 ;  /* 0x0000006c7454723c */ /* 0x040fe20000041854 */
[----:B------:R-:W-:Y:S01]  /*2d30*/  IMAD.SHL.U32 R25, R7, 0x2, RZ ;  /* 0x0000000207197824 */ /* 0x000fe200078e00ff */
[----:B------:R-:W-:Y:S01]  /*2d40*/  IADD3 R7, R6, -UR17, R29 ;  /* 0x8000001106077c10 */ /* 0x000fe2000fffe01d */
[C---:B------:R-:W-:Y:S01]  /*2d50*/  IMAD.SHL.U32 R0, R24.reuse, 0x80, RZ ;  /* 0x0000008018007824 */ /* 0x040fe200078e00ff */
[----:B------:R-:W-:Y:S02]  /*2d60*/  ISETP.GT.AND P0, PT, R24, R227, PT ;  /* 0x000000e31800720c */ /* 0x000fe40003f04270 */
[----:B------:R-:W-:Y:S01]  /*2d70*/  HMMA.16816.F32.BF16 R12, R116, R120, R12 ;  /* 0x00000078740c723c */ /* 0x000fe2000004180c */
[----:B------:R-:W-:Y:S01]  /*2d80*/  VIADD R7, R7, UR16 ;  /* 0x0000001007077c36 */ /* 0x000fe20008000000 */
[----:B------:R-:W-:-:S02]  /*2d90*/  LOP3.LUT R108, R0, 0x6, R25, 0xf8, !PT ;  /* 0x00000006006c7812 */ /* 0x000fc400078ef819 */
[----:B------:R-:W-:Y:S02]  /*2da0*/  LOP3.LUT R239, R28, 0xfffffffc, RZ, 0xc0, !PT ;  /* 0xfffffffc1cef7812 */ /* 0x000fe400078ec0ff */
[C---:B------:R-:W-:Y:S01]  /*2db0*/  HMMA.16816.F32.BF16 R92, R116.reuse, R112, R92 ;  /* 0x00000070745c723c */ /* 0x040fe2000004185c */
[----:B------:R-:W-:Y:S02]  /*2dc0*/  LOP3.LUT R24, R108, 0x1, RZ, 0xfc, !PT ;  /* 0x000000016c187812 */ /* 0x000fe400078efcff */
[----:B------:R-:W-:Y:S01]  /*2dd0*/  IMAD.IADD R239, R38, 0x1, -R239 ;  /* 0x0000000126ef7824 */ /* 0x000fe200078e0aef */
[----:B------:R-:W-:Y:S02]  /*2de0*/  LOP3.LUT R38, R108, 0x9, RZ, 0xfc, !PT ;  /* 0x000000096c267812 */ /* 0x000fe400078efcff */
[----:B------:R-:W-:Y:S01]  /*2df0*/  HMMA.16816.F32.BF16 R80, R116, R110, R80 ;  /* 0x0000006e7450723c */ /* 0x000fe20000041850 */
[----:B------:R-:W-:-:S04]  /*2e00*/  VIMNMX R113, R7, R6, PT ;  /* 0x0000000607717248 */ /* 0x000fc80003fe0100 */
[----:B------:R-:W-:Y:S01]  /*2e10*/  ISETP.GE.AND P1, PT, R24, R113, PT ;  /* 0x000000711800720c */ /* 0x000fe20003f26270 */
[----:B------:R-:W-:Y:S01]  /*2e20*/  HMMA.16816.F32.BF16 R48, R8, R26, R48 ;  /* 0x0000001a0830723c */ /* 0x000fe20000041830 */
[----:B------:R-:W-:Y:S02]  /*2e30*/  VIADDMNMX R111, R7, 0x8, R6, PT ;  /* 0x00000008076f7846 */ /* 0x000fe40003800106 */
[----:B------:R-:W-:Y:S02]  /*2e40*/  LOP3.LUT R6, R108, 0x8, RZ, 0xfc, !PT ;  /* 0x000000086c067812 */ /* 0x000fe400078efcff */
[----:B------:R-:W-:Y:S01]  /*2e50*/  ISETP.GE.AND P4, PT, R24, R111, PT ;  /* 0x0000006f1800720c */ /* 0x000fe20003f86270 */
[----:B------:R-:W-:Y:S01]  /*2e60*/  HMMA.16816.F32.BF16 R16, R20, R30, R16 ;  /* 0x0000001e1410723c */ /* 0x000fe20000041810 */
[----:B------:R-:W1:Y:S01]  /*2e70*/  LDSM.16.M88.4 R24, [R221+0x6000] ;  /* 0x00600000dd18783b */ /* 0x000e620000000200 */
[C---:B------:R-:W-:Y:S02]  /*2e80*/  ISETP.GE.AND P3, PT, R6.reuse, R113, PT ;  /* 0x000000710600720c */ /* 0x040fe40003f66270 */
[----:B------:R-:W-:Y:S01]  /*2e90*/  ISETP.GE.AND P5, PT, R6, R111, PT ;  /* 0x0000006f0600720c */ /* 0x000fe20003fa6270 */
[----:B------:R-:W2:Y:S01]  /*2ea0*/  LDSM.16.M88.4 R28, [R208+0x5800] ;  /* 0x00580000d01c783b */ /* 0x000ea20000000200 */
[----:B---3--:R-:W-:Y:S01]  /*2eb0*/  HMMA.16816.F32.BF16 R44, R8, R52, R44 ;  /* 0x00000034082c723c */ /* 0x008fe2000004182c */
[----:B------:R-:W-:-:S02]  /*2ec0*/  ISETP.GE.AND P2, PT, R38, R113, PT ;  /* 0x000000712600720c */ /* 0x000fc40003f46270 */
[----:B------:R-:W-:Y:S02]  /*2ed0*/  LOP3.LUT R6, R108, 0x10, RZ, 0xfc, !PT ;  /* 0x000000106c067812 */ /* 0x000fe400078efcff */
[----:B------:R-:W-:Y:S01]  /*2ee0*/  FSEL R103, R103, -INF , !P4 ;  /* 0xff80000067677808 */ /* 0x000fe20006000000 */
[----:B------:R-:W-:Y:S01]  /*2ef0*/  HMMA.16816.F32.BF16 R96, R116, R122, R96 ;  /* 0x0000007a7460723c */ /* 0x000fe20000041860 */
[----:B------:R-:W-:-:S05]  /*2f00*/  ISETP.GE.AND P4, PT, R6, R113, PT ;  /* 0x000000710600720c */ /* 0x000fca0003f86270 */
[----:B----4-:R-:W-:Y:S01]  /*2f10*/  HMMA.16816.F32.BF16 R12, R20, R56, R12 ;  /* 0x00000038140c723c */ /* 0x010fe2000004180c */
[----:B------:R-:W-:-:S05]  /*2f20*/  FSEL R110, R49, -INF , !P2 ;  /* 0xff800000316e7808 */ /* 0x000fca0005000000 */
[----:B------:R-:W-:Y:S01]  /*2f30*/  HMMA.16816.F32.BF16 R40, R8, R54, R40 ;  /* 0x000000360828723c */ /* 0x000fe20000041828 */
[----:B------:R-:W3:Y:S01]  /*2f40*/  LDSM.16.M88.4 R52, [R208+0x6000] ;  /* 0x00600000d034783b */ /* 0x000ee20000000200 */
[----:B------:R-:W-:-:S04]  /*2f50*/  FSEL R57, R50, -INF , !P5 ;  /* 0xff80000032397808 */ /* 0x000fc80006800000 */
[----:B------:R-:W-:Y:S01]  /*2f60*/  HMMA.16816.F32.BF16 R76, R116, R104, R76 ;  /* 0x00000068744c723c */ /* 0x000fe2000004184c */
[----:B------:R-:W-:-:S05]  /*2f70*/  FSEL R56, R44, -INF , !P4 ;  /* 0xff8000002c387808 */ /* 0x000fca0006000000 */
[----:B------:R-:W-:Y:S01]  /*2f80*/  HMMA.16816.F32.BF16 R32, R8, R60, R32 ;  /* 0x0000003c0820723c */ /* 0x000fe20000041820 */
[----:B------:R-:W-:Y:S02]  /*2f90*/  FSEL R104, R101, -INF , !P1 ;  /* 0xff80000065687808 */ /* 0x000fe40004800000 */
[----:B------:R-:W-:Y:S02]  /*2fa0*/  ISETP.GE.AND P1, PT, R38, R111, PT ;  /* 0x0000006f2600720c */ /* 0x000fe40003f26270 */
[----:B------:R-:W-:Y:S01]  /*2fb0*/  LOP3.LUT R38, R108, 0x11, RZ, 0xfc, !PT ;  /* 0x000000116c267812 */ /* 0x000fe200078efcff */
[----:B------:R-:W-:Y:S01]  /*2fc0*/  HMMA.16816.F32.BF16 R72, R116, R106, R72 ;  /* 0x0000006a7448723c */ /* 0x000fe20000041848 */
[----:B------:R-:W-:Y:S02]  /*2fd0*/  FSEL R101, R51, -INF , !P1 ;  /* 0xff80000033657808 */ /* 0x000fe40004800000 */
[C---:B------:R-:W-:Y:S02]  /*2fe0*/  ISETP.GE.AND P5, PT, R38.reuse, R113, PT ;  /* 0x000000712600720c */ /* 0x040fe40003fa6270 */
[----:B------:R-:W-:Y:S01]  /*2ff0*/  ISETP.GE.AND P2, PT, R38, R111, PT ;  /* 0x0000006f2600720c */ /* 0x000fe20003f46270 */
[----:B------:R-:W-:Y:S01]  /*3000*/  HMMA.16816.F32.BF16 R16, R8, R62, R16 ;  /* 0x0000003e0810723c */ /* 0x000fe20000041810 */
[----:B------:R-:W-:-:S02]  /*3010*/  FSEL R106, R48, -INF , !P3 ;  /* 0xff800000306a7808 */ /* 0x000fc40005800000 */
[----:B------:R-:W-:Y:S01]  /*3020*/  ISETP.GE.AND P3, PT, R6, R111, PT ;  /* 0x0000006f0600720c */ /* 0x000fe20003f66270 */
[----:B------:R-:W4:Y:S01]  /*3030*/  LDSM.16.M88.4 R48, [R221+0x6800] ;  /* 0x00680000dd30783b */ /* 0x000f220000000200 */
[----:B------:R-:W-:Y:S01]  /*3040*/  FSEL R60, R45, -INF , !P5 ;  /* 0xff8000002d3c7808 */ /* 0x000fe20006800000 */
[C---:B------:R-:W-:Y:S01]  /*3050*/  HMMA.16816.F32.BF16 R96, R20.reuse, R58, R96 ;  /* 0x0000003a1460723c */ /* 0x040fe20000041860 */
[----:B------:R-:W-:Y:S02]  /*3060*/  FSEL R109, R46, -INF , !P3 ;  /* 0xff8000002e6d7808 */ /* 0x000fe40005800000 */
[----:B------:R-:W-:Y:S02]  /*3070*/  FSEL R107, R47, -INF , !P2 ;  /* 0xff8000002f6b7808 */ /* 0x000fe40005000000 */
[C---:B------:R-:W-:Y:S01]  /*3080*/  LOP3.LUT R6, R108.reuse, 0x18, RZ, 0xfc, !PT ;  /* 0x000000186c067812 */ /* 0x040fe200078efcff */
[----:B-1----:R-:W-:Y:S01]  /*3090*/  HMMA.16816.F32.BF16 R92, R20, R24, R92 ;  /* 0x00000018145c723c */ /* 0x002fe2000004185c */
[----:B------:R-:W-:-:S02]  /*30a0*/  LOP3.LUT R38, R108, 0x19, RZ, 0xfc, !PT ;  /* 0x000000196c267812 */ /* 0x000fc400078efcff */
[C---:B------:R-:W-:Y:S02]  /*30b0*/  ISETP.GE.AND P1, PT, R6.reuse, R113, PT ;  /* 0x000000710600720c */ /* 0x040fe40003f26270 */
[----:B------:R-:W-:Y:S01]  /*30c0*/  ISETP.GE.AND P4, PT, R6, R111, PT ;  /* 0x0000006f0600720c */ /* 0x000fe20003f86270 */
[----:B--2---:R-:W-:Y:S01]  /*30d0*/  HMMA.16816.F32.BF16 R44, R8, R28, R12 ;  /* 0x0000001c082c723c */ /* 0x004fe2000004180c */
[----:B------:R-:W1:Y:S01]  /*30e0*/  LDSM.16.M88.4 R12, [R221+0x7000] ;  /* 0x00700000dd0c783b */ /* 0x000e620000000200 */
[----:B------:R-:W-:Y:S02]  /*30f0*/  LOP3.LUT R6, R108, 0x20, RZ, 0xfc, !PT ;  /* 0x000000206c067812 */ /* 0x000fe400078efcff */
[C---:B------:R-:W-:Y:S02]  /*3100*/  ISETP.GE.AND P3, PT, R38.reuse, R113, PT ;  /* 0x000000712600720c */ /* 0x040fe40003f66270 */
[----:B------:R-:W-:Y:S01]  /*3110*/  HMMA.16816.F32.BF16 R88, R116, R114, R88 ;  /* 0x000000727458723c */ /* 0x000fe20000041858 */
[----:B------:R-:W-:-:S02]  /*3120*/  ISETP.GE.AND P5, PT, R38, R111, PT ;  /* 0x0000006f2600720c */ /* 0x000fc40003fa6270 */
[----:B------:R-:W-:Y:S02]  /*3130*/  ISETP.GE.AND P2, PT, R6, R113, PT ;  /* 0x000000710600720c */ /* 0x000fe40003f46270 */
[C---:B------:R-:W-:Y:S01]  /*3140*/  LOP3.LUT R38, R108.reuse, 0x21, RZ, 0xfc, !PT ;  /* 0x000000216c267812 */ /* 0x040fe200078efcff */
[C---:B------:R-:W-:Y:S01]  /*3150*/  HMMA.16816.F32.BF16 R96, R8.reuse, R30, R96 ;  /* 0x0000001e0860723c */ /* 0x040fe20000041860 */
[----:B------:R-:W-:Y:S02]  /*3160*/  LOP3.LUT R24, R108, 0x28, RZ, 0xfc, !PT ;  /* 0x000000286c187812 */ /* 0x000fe400078efcff */
[----:B------:R-:W-:Y:S02]  /*3170*/  FSEL R58, R40, -INF , !P1 ;  /* 0xff800000283a7808 */ /* 0x000fe40004800000 */
[----:B------:R-:W-:Y:S01]  /*3180*/  ISETP.GE.AND P1, PT, R6, R111, PT ;  /* 0x0000006f0600720c */ /* 0x000fe20003f26270 */
[----:B---3--:R-:W-:Y:S01]  /*3190*/  HMMA.16816.F32.BF16 R92, R8, R52, R92 ;  /* 0x00000034085c723c */ /* 0x008fe2000004185c */
[----:B------:R-:W-:-:S02]  /*31a0*/  FSEL R7, R42, -INF , !P4 ;  /* 0xff8000002a077808 */ /* 0x000fc40006000000 */
[----:B------:R-:W-:Y:S02]  /*31b0*/  FSEL R6, R41, -INF , !P3 ;  /* 0xff80000029067808 */ /* 0x000fe40005800000 */
[----:B------:R-:W-:Y:S02]  /*31c0*/  FSEL R105, R43, -INF , !P5 ;  /* 0xff8000002b697808 */ /* 0x000fe40006800000 */
[C---:B------:R-:W-:Y:S01]  /*31d0*/  ISETP.GE.AND P4, PT, R38.reuse, R113, PT ;  /* 0x000000712600720c */ /* 0x040fe20003f86270 */
[C---:B----4-:R-:W-:Y:S01]  /*31e0*/  HMMA.16816.F32.BF16 R84, R20.reuse, R48, R84 ;  /* 0x000000301454723c */ /* 0x050fe20000041854 */
[----:B------:R-:W-:Y:S02]  /*31f0*/  ISETP.GE.AND P3, PT, R38, R111, PT ;  /* 0x0000006f2600720c */ /* 0x000fe40003f66270 */
[----:B------:R-:W-:Y:S02]  /*3200*/  ISETP.GE.AND P5, PT, R24, R113, PT ;  /* 0x000000711800720c */ /* 0x000fe40003fa6270 */
[----:B------:R-:W-:Y:S01]  /*3210*/  FSEL R166, R32, -INF , !P2 ;  /* 0xff80000020a67808 */ /* 0x000fe20005000000 */
[----:B------:R-:W-:Y:S01]  /*3220*/  HMMA.16816.F32.BF16 R88, R20, R26, R88 ;  /* 0x0000001a1458723c */ /* 0x000fe20000041858 */
[----:B------:R-:W-:-:S02]  /*3230*/  LOP3.LUT R32, R108, 0x29, RZ, 0xfc, !PT ;  /* 0x000000296c207812 */ /* 0x000fc400078efcff */
[----:B------:R-:W-:Y:S02]  /*3240*/  LOP3.LUT R28, R108, 0x30, RZ, 0xfc, !PT ;  /* 0x000000306c1c7812 */ /* 0x000fe400078efcff */
[----:B------:R-:W-:Y:S01]  /*3250*/  FSEL R170, R33, -INF , !P4 ;  /* 0xff80000021aa7808 */ /* 0x000fe20006000000 */
[C---:B------:R-:W-:Y:S01]  /*3260*/  HMMA.16816.F32.BF16 R80, R20.reuse, R50, R80 ;  /* 0x000000321450723c */ /* 0x040fe20000041850 */
[----:B------:R-:W-:Y:S02]  /*3270*/  FSEL R167, R35, -INF , !P3 ;  /* 0xff80000023a77808 */ /* 0x000fe40005800000 */
[----:B------:R-:W-:Y:S02]  /*3280*/  FSEL R168, R16, -INF , !P5 ;  /* 0xff80000010a87808 */ /* 0x000fe40006800000 */
[----:B------:R-:W-:Y:S01]  /*3290*/  FSEL R43, R34, -INF , !P1 ;  /* 0xff800000222b7808 */ /* 0x000fe20004800000 */
[----:B-1----:R-:W-:Y:S01]  /*32a0*/  HMMA.16816.F32.BF16 R76, R20, R12, R76 ;  /* 0x0000000c144c723c */ /* 0x002fe2000004184c */
[----:B------:R-:W-:-:S02]  /*32b0*/  ISETP.GE.AND P4, PT, R32, R111, PT ;  /* 0x0000006f2000720c */ /* 0x000fc40003f86270 */
[----:B------:R-:W-:Y:S02]  /*32c0*/  ISETP.GE.AND P3, PT, R28, R113, PT ;  /* 0x000000711c00720c */ /* 0x000fe40003f66270 */
[----:B------:R-:W-:Y:S01]  /*32d0*/  LOP3.LUT R16, R108, 0x38, RZ, 0xfc, !PT ;  /* 0x000000386c107812 */ /* 0x000fe200078efcff */
[----:B------:R-:W-:Y:S01]  /*32e0*/  HMMA.16816.F32.BF16 R72, R20, R14, R72 ;  /* 0x0000000e1448723c */ /* 0x000fe20000041848 */
[----:B------:R-:W-:Y:S02]  /*32f0*/  ISETP.GE.AND P2, PT, R24, R111, PT ;  /* 0x0000006f1800720c */ /* 0x000fe40003f46270 */
[----:B------:R-:W-:Y:S01]  /*3300*/  ISETP.GE.AND P1, PT, R32, R113, PT ;  /* 0x000000712000720c */ /* 0x000fe20003f26270 */
[----:B------:R-:W1:Y:S01]  /*3310*/  LDSM.16.M88.4 R24, [R208+0x6800] ;  /* 0x00680000d018783b */ /* 0x000e620000000200 */
[----:B------:R-:W-:Y:S01]  /*3320*/  FSEL R37, R19, -INF , !P4 ;  /* 0xff80000013257808 */ /* 0x000fe20006000000 */
[----:B------:R-:W-:Y:S01]  /*3330*/  HMMA.16816.F32.BF16 R88, R8, R54, R88 ;  /* 0x000000360858723c */ /* 0x000fe20000041858 */
[----:B------:R-:W-:-:S02]  /*3340*/  FSEL R42, R44, -INF , !P3 ;  /* 0xff8000002c2a7808 */ /* 0x000fc40005800000 */
[----:B------:R-:W-:Y:S02]  /*3350*/  FSEL R41, R18, -INF , !P2 ;  /* 0xff80000012297808 */ /* 0x000fe40005000000 */
[----:B------:R-:W-:Y:S02]  /*3360*/  FSEL R172, R17, -INF , !P1 ;  /* 0xff80000011ac7808 */ /* 0x000fe40004800000 */
[C---:B------:R-:W-:Y:S02]  /*3370*/  ISETP.GE.AND P4, PT, R16.reuse, R113, PT ;  /* 0x000000711000720c */ /* 0x040fe40003f86270 */
[-C--:B------:R-:W-:Y:S02]  /*3380*/  ISETP.GE.AND P3, PT, R16, R111.reuse, PT ;  /* 0x0000006f1000720c */ /* 0x080fe40003f66270 */
[----:B------:R-:W2:Y:S01]  /*3390*/  LDSM.16.M88.4 R16, [R221+0x7800] ;  /* 0x00780000dd10783b */ /* 0x000ea20000000200 */
[----:B------:R-:W-:Y:S02]  /*33a0*/  ISETP.GE.AND P5, PT, R28, R111, PT ;  /* 0x0000006f1c00720c */ /* 0x000fe40003fa6270 */
[----:B------:R-:W-:-:S02]  /*33b0*/  LOP3.LUT R28, R108, 0x31, RZ, 0xfc, !PT ;  /* 0x000000316c1c7812 */ /* 0x000fc400078efcff */
[----:B------:R-:W-:Y:S02]  /*33c0*/  LOP3.LUT R34, R108, 0x39, RZ, 0xfc, !PT ;  /* 0x000000396c227812 */ /* 0x000fe400078efcff */
[C---:B------:R-:W-:Y:S02]  /*33d0*/  ISETP.GE.AND P2, PT, R28.reuse, R113, PT ;  /* 0x000000711c00720c */ /* 0x040fe40003f46270 */
[----:B------:R-:W-:Y:S02]  /*33e0*/  ISETP.GE.AND P1, PT, R28, R111, PT ;  /* 0x0000006f1c00720c */ /* 0x000fe40003f26270 */
[----:B------:R-:W-:Y:S01]  /*33f0*/  LOP3.LUT R32, R108, 0x40, RZ, 0xfc, !PT ;  /* 0x000000406c207812 */ /* 0x000fe200078efcff */
[----:B------:R-:W3:Y:S01]  /*3400*/  LDSM.16.M88.4 R28, [R208+0x7000] ;  /* 0x00700000d01c783b */ /* 0x000ee20000000200 */
[----:B------:R-:W-:Y:S02]  /*3410*/  FSEL R40, R45, -INF , !P2 ;  /* 0xff8000002d287808 */ /* 0x000fe40005000000 */
[----:B------:R-:W-:-:S02]  /*3420*/  FSEL R39, R47, -INF , !P1 ;  /* 0xff8000002f277808 */ /* 0x000fc40004800000 */
[----:B------:R-:W-:Y:S02]  /*3430*/  ISETP.GE.AND P2, PT, R34, R111, PT ;  /* 0x0000006f2200720c */ /* 0x000fe40003f46270 */
[-C--:B------:R-:W-:Y:S02]  /*3440*/  ISETP.GE.AND P1, PT, R32, R113.reuse, PT ;  /* 0x000000712000720c */ /* 0x080fe40003f26270 */
[----:B------:R-:W-:Y:S02]  /*3450*/  LOP3.LUT R12, R108, 0x48, RZ, 0xfc, !PT ;  /* 0x000000486c0c7812 */ /* 0x000fe400078efcff */
        /* <DEDUP_REMOVED lines=9> */
[----:B------:R-:W-:Y:S01]  /*34f0*/  HMMA.16816.F32.BF16 R80, R8, R26, R80 ;  /* 0x0000001a0850723c */ /* 0x000fe20000041850 */
[----:B------:R-:W-:Y:S02]  /*3500*/  LOP3.LUT R32, R108, 0x41, RZ, 0xfc, !PT ;  /* 0x000000416c207812 */ /* 0x000fe400078efcff */
[----:B------:R-:W-:Y:S02]  /*3510*/  FSEL R163, R46, -INF , !P5 ;  /* 0xff8000002ea37808 */ /* 0x000fe40006800000 */
[----:B------:R-:W-:Y:S01]  /*3520*/  FSEL R151, R98, -INF , !P3 ;  /* 0xff80000062977808 */ /* 0x000fe20005800000 */
[----:B--2---:R-:W-:Y:S01]  /*3530*/  HMMA.16816.F32.BF16 R68, R20, R16, R68 ;  /* 0x000000101444723c */ /* 0x004fe20000041844 */
[-C--:B------:R-:W-:Y:S02]  /*3540*/  ISETP.GE.AND P5, PT, R34, R113.reuse, PT ;  /* 0x000000712200720c */ /* 0x080fe40003fa6270 */
[----:B------:R-:W-:-:S02]  /*3550*/  ISETP.GE.AND P3, PT, R32, R113, PT ;  /* 0x000000712000720c */ /* 0x000fc40003f66270 */
[----:B------:R-:W-:Y:S01]  /*3560*/  LOP3.LUT R24, R108, 0x49, RZ, 0xfc, !PT ;  /* 0x000000496c187812 */ /* 0x000fe200078efcff */
[----:B------:R-:W-:Y:S01]  /*3570*/  HMMA.16816.F32.BF16 R64, R20, R18, R64 ;  /* 0x000000121440723c */ /* 0x000fe20000041840 */
[----:B------:R-:W-:Y:S02]  /*3580*/  FSEL R162, R97, -INF , !P5 ;  /* 0xff80000061a27808 */ /* 0x000fe40006800000 */
[----:B------:R-:W-:Y:S02]  /*3590*/  FSEL R153, R94, -INF , !P4 ;  /* 0xff8000005e997808 */ /* 0x000fe40006000000 */
[----:B------:R-:W-:Y:S01]  /*35a0*/  FSEL R158, R93, -INF , !P3 ;  /* 0xff8000005d9e7808 */ /* 0x000fe20005800000 */
[----:B---3--:R-:W-:Y:S01]  /*35b0*/  HMMA.16816.F32.BF16 R76, R8, R28, R76 ;  /* 0x0000001c084c723c */ /* 0x008fe2000004184c */
[----:B------:R-:W-:Y:S02]  /*35c0*/  ISETP.GE.AND P5, PT, R32, R111, PT ;  /* 0x0000006f2000720c */ /* 0x000fe40003fa6270 */
[----:B------:R-:W-:-:S02]  /*35d0*/  ISETP.GE.AND P4, PT, R24, R113, PT ;  /* 0x000000711800720c */ /* 0x000fc40003f86270 */
[----:B------:R-:W-:Y:S01]  /*35e0*/  ISETP.GE.AND P3, PT, R24, R111, PT ;  /* 0x0000006f1800720c */ /* 0x000fe20003f66270 */
[C---:B------:R-:W-:Y:S01]  /*35f0*/  HMMA.16816.F32.BF16 R72, R8.reuse, R30, R72 ;  /* 0x0000001e0848723c */ /* 0x040fe20000041848 */
[----:B------:R-:W-:Y:S02]  /*3600*/  LOP3.LUT R24, R108, 0x50, RZ, 0xfc, !PT ;  /* 0x000000506c187812 */ /* 0x000fe400078efcff */
[----:B------:R-:W-:Y:S02]  /*3610*/  FSEL R155, R95, -INF , !P5 ;  /* 0xff8000005f9b7808 */ /* 0x000fe40006800000 */
[----:B------:R-:W-:Y:S02]  /*3620*/  ISETP.GE.AND P5, PT, R24, R113, PT ;  /* 0x000000711800720c */ /* 0x000fe40003fa6270 */
[C---:B------:R-:W-:Y:S01]  /*3630*/  LOP3.LUT R26, R108.reuse, 0x51, RZ, 0xfc, !PT ;  /* 0x000000516c1a7812 */ /* 0x040fe200078efcff */
[----:B-1----:R-:W-:Y:S01]  /*3640*/  HMMA.16816.F32.BF16 R68, R8, R12, R68 ;  /* 0x0000000c0844723c */ /* 0x002fe20000041844 */
[----:B------:R-:W-:-:S02]  /*3650*/  LOP3.LUT R16, R108, 0x58, RZ, 0xfc, !PT ;  /* 0x000000586c107812 */ /* 0x000fc400078efcff */
[----:B------:R-:W-:Y:S02]  /*3660*/  FSEL R156, R88, -INF , !P2 ;  /* 0xff800000589c7808 */ /* 0x000fe40005000000 */
[----:B------:R-:W-:Y:S01]  /*3670*/  FSEL R35, R90, -INF , !P1 ;  /* 0xff8000005a237808 */ /* 0x000fe20004800000 */
[----:B------:R-:W-:Y:S01]  /*3680*/  HMMA.16816.F32.BF16 R64, R8, R14, R64 ;  /* 0x0000000e0840723c */ /* 0x000fe20000041840 */
[----:B------:R-:W-:Y:S02]  /*3690*/  FSEL R154, R89, -INF , !P4 ;  /* 0xff800000599a7808 */ /* 0x000fe40006000000 */
[----:B------:R-:W-:Y:S02]  /*36a0*/  FSEL R33, R91, -INF , !P3 ;  /* 0xff8000005b217808 */ /* 0x000fe40005800000 */
[----:B------:R-:W-:Y:S02]  /*36b0*/  FSEL R160, R84, -INF , !P5 ;  /* 0xff80000054a07808 */ /* 0x000fe40006800000 */
[----:B------:R-:W-:-:S02]  /*36c0*/  ISETP.GE.AND P2, PT, R24, R111, PT ;  /* 0x0000006f1800720c */ /* 0x000fc40003f46270 */
[C---:B------:R-:W-:Y:S02]  /*36d0*/  ISETP.GE.AND P1, PT, R26.reuse, R113, PT ;  /* 0x000000711a00720c */ /* 0x040fe40003f26270 */
[----:B------:R-:W-:Y:S02]  /*36e0*/  ISETP.GE.AND P4, PT, R26, R111, PT ;  /* 0x0000006f1a00720c */ /* 0x000fe40003f86270 */
[C---:B------:R-:W-:Y:S02]  /*36f0*/  ISETP.GE.AND P3, PT, R16.reuse, R113, PT ;  /* 0x000000711000720c */ /* 0x040fe40003f66270 */
[----:B------:R-:W-:Y:S02]  /*3700*/  ISETP.GE.AND P5, PT, R16, R111, PT ;  /* 0x0000006f1000720c */ /* 0x000fe40003fa6270 */
[C---:B------:R-:W-:Y:S02]  /*3710*/  LOP3.LUT R24, R108.reuse, 0x59, RZ, 0xfc, !PT ;  /* 0x000000596c187812 */ /* 0x040fe400078efcff */
[----:B------:R-:W-:-:S02]  /*3720*/  LOP3.LUT R16, R108, 0x60, RZ, 0xfc, !PT ;  /* 0x000000606c107812 */ /* 0x000fc400078efcff */
[----:B------:R-:W-:Y:S02]  /*3730*/  FSEL R165, R86, -INF , !P2 ;  /* 0xff80000056a57808 */ /* 0x000fe40005000000 */
[----:B------:R-:W-:Y:S02]  /*3740*/  FSEL R34, R85, -INF , !P1 ;  /* 0xff80000055227808 */ /* 0x000fe40004800000 */
[----:B------:R-:W-:Y:S02]  /*3750*/  FSEL R161, R87, -INF , !P4 ;  /* 0xff80000057a17808 */ /* 0x000fe40006000000 */
[----:B------:R-:W-:Y:S02]  /*3760*/  FSEL R32, R80, -INF , !P3 ;  /* 0xff80000050207808 */ /* 0x000fe40005800000 */
[C---:B------:R-:W-:Y:S02]  /*3770*/  ISETP.GE.AND P2, PT, R24.reuse, R113, PT ;  /* 0x000000711800720c */ /* 0x040fe40003f46270 */
[----:B------:R-:W-:-:S02]  /*3780*/  ISETP.GE.AND P1, PT, R24, R111, PT ;  /* 0x0000006f1800720c */ /* 0x000fc40003f26270 */
[C---:B------:R-:W-:Y:S02]  /*3790*/  ISETP.GE.AND P4, PT, R16.reuse, R113, PT ;  /* 0x000000711000720c */ /* 0x040fe40003f86270 */
[----:B------:R-:W-:Y:S02]  /*37a0*/  ISETP.GE.AND P3, PT, R16, R111, PT ;  /* 0x0000006f1000720c */ /* 0x000fe40003f66270 */
[C---:B------:R-:W-:Y:S02]  /*37b0*/  LOP3.LUT R18, R108.reuse, 0x61, RZ, 0xfc, !PT ;  /* 0x000000616c127812 */ /* 0x040fe400078efcff */
[----:B------:R-:W-:Y:S02]  /*37c0*/  LOP3.LUT R16, R108, 0x68, RZ, 0xfc, !PT ;  /* 0x000000686c107812 */ /* 0x000fe400078efcff */
[----:B------:R-:W-:Y:S02]  /*37d0*/  FSEL R159, R82, -INF , !P5 ;  /* 0xff800000529f7808 */ /* 0x000fe40006800000 */
[----:B------:R-:W-:-:S02]  /*37e0*/  FSEL R164, R81, -INF , !P2 ;  /* 0xff80000051a47808 */ /* 0x000fc40005000000 */
[----:B------:R-:W-:Y:S02]  /*37f0*/  FSEL R157, R83, -INF , !P1 ;  /* 0xff800000539d7808 */ /* 0x000fe40004800000 */
[C---:B------:R-:W-:Y:S02]  /*3800*/  ISETP.GE.AND P5, PT, R18.reuse, R113, PT ;  /* 0x000000711200720c */ /* 0x040fe40003fa6270 */
[----:B------:R-:W-:Y:S02]  /*3810*/  ISETP.GE.AND P2, PT, R18, R111, PT ;  /* 0x0000006f1200720c */ /* 0x000fe40003f46270 */
[----:B------:R-:W-:Y:S02]  /*3820*/  ISETP.GE.AND P1, PT, R16, R113, PT ;  /* 0x000000711000720c */ /* 0x000fe40003f26270 */
[C---:B------:R-:W-:Y:S02]  /*3830*/  LOP3.LUT R18, R108.reuse, 0x69, RZ, 0xfc, !PT ;  /* 0x000000696c127812 */ /* 0x040fe400078efcff */
[----:B------:R-:W-:-:S02]  /*3840*/  LOP3.LUT R12, R108, 0x70, RZ, 0xfc, !PT ;  /* 0x000000706c0c7812 */ /* 0x000fc400078efcff */
[----:B------:R-:W-:Y:S02]  /*3850*/  FSEL R152, R76, -INF , !P4 ;  /* 0xff8000004c987808 */ /* 0x000fe40006000000 */
[----:B------:R-:W-:Y:S02]  /*3860*/  FSEL R147, R78, -INF , !P3 ;  /* 0xff8000004e937808 */ /* 0x000fe40005800000 */
[----:B------:R-:W-:Y:S02]  /*3870*/  FSEL R150, R77, -INF , !P5 ;  /* 0xff8000004d967808 */ /* 0x000fe40006800000 */
[----:B------:R-:W-:Y:S02]  /*3880*/  FSEL R145, R79, -INF , !P2 ;  /* 0xff8000004f917808 */ /* 0x000fe40005000000 */
[----:B------:R-:W-:Y:S01]  /*3890*/  FSEL R146, R72, -INF , !P1 ;  /* 0xff80000048927808 */ /* 0x000fe20004800000 */
[----:B------:R-:W-:Y:S01]  /*38a0*/  BAR.SYNC.DEFER_BLOCKING 0x0 ;  /* 0x0000000000007b1d */ /* 0x000fe20000010000 */
        /* <DEDUP_REMOVED lines=11> */
[----:B------:R-:W-:Y:S02]  /*3960*/  FSEL R137, R70, -INF , !P1 ;  /* 0xff80000046897808 */ /* 0x000fe40004800000 */
[----:B------:R-:W-:-:S02]  /*3970*/  ISETP.GE.AND P4, PT, R10, R113, PT ;  /* 0x000000710a00720c */ /* 0x000fc40003f86270 */
[----:B------:R-:W-:Y:S02]  /*3980*/  ISETP.GE.AND P3, PT, R10, R111, PT ;  /* 0x0000006f0a00720c */ /* 0x000fe40003f66270 */
[C---:B------:R-:W-:Y:S02]  /*3990*/  ISETP.GE.AND P5, PT, R8.reuse, R113, PT ;  /* 0x000000710800720c */ /* 0x040fe40003fa6270 */
[----:B------:R-:W-:Y:S02]  /*39a0*/  ISETP.GE.AND P2, PT, R8, R111, PT ;  /* 0x0000006f0800720c */ /* 0x000fe40003f46270 */
[C---:B------:R-:W-:Y:S02]  /*39b0*/  ISETP.GE.AND P1, PT, R108.reuse, R113, PT ;  /* 0x000000716c00720c */ /* 0x040fe40003f26270 */
[----:B------:R-:W-:Y:S02]  /*39c0*/  LOP3.LUT R8, R108, 0x79, RZ, 0xfc, !PT ;  /* 0x000000796c087812 */ /* 0x000fe400078efcff */
[----:B------:R-:W-:-:S02]  /*39d0*/  FSEL R140, R69, -INF , !P4 ;  /* 0xff800000458c7808 */ /* 0x000fc40006000000 */
[----:B------:R-:W-:Y:S02]  /*39e0*/  FSEL R135, R71, -INF , !P3 ;  /* 0xff80000047877808 */ /* 0x000fe40005800000 */
[----:B------:R-:W-:Y:S02]  /*39f0*/  FSEL R100, R100, -INF , !P1 ;  /* 0xff80000064647808 */ /* 0x000fe40004800000 */
[----:B------:R-:W-:Y:S02]  /*3a00*/  ISETP.GE.AND P4, PT, R8, R113, PT ;  /* 0x000000710800720c */ /* 0x000fe40003f86270 */
[-C--:B------:R-:W-:Y:S02]  /*3a10*/  ISETP.GE.AND P3, PT, R108, R111.reuse, PT ;  /* 0x0000006f6c00720c */ /* 0x080fe40003f66270 */
        /* <DEDUP_REMOVED lines=9> */
[C---:B------:R-:W-:Y:S02]  /*3ab0*/  IADD3 R14, R0.reuse, -0x80, RZ ;  /* 0xffffff80000e7810 */ /* 0x040fe40007ffe0ff */
[----:B------:R-:W-:Y:S02]  /*3ac0*/  IABS R10, R0 ;  /* 0x00000000000a7213 */ /* 0x000fe40000000000 */
[----:B------:R-:W-:Y:S02]  /*3ad0*/  IABS R8, R14 ;  /* 0x0000000e00087213 */ /* 0x000fe40000000000 */
[-C--:B-1----:R-:W-:Y:S02]  /*3ae0*/  IABS R2, R11.reuse ;  /* 0x0000000b00027213 */ /* 0x082fe40000000000 */
[-C--:B------:R-:W-:Y:S02]  /*3af0*/  LOP3.LUT R0, R0, R11.reuse, RZ, 0x3c, !PT ;  /* 0x0000000b00007212 */ /* 0x080fe400078e3cff */
[----:B------:R-:W1:Y:S01]  /*3b00*/  I2F.RP R12, R2 ;  /* 0x00000002000c7306 */ /* 0x000e620000209400 */
[----:B------:R-:W-:-:S02]  /*3b10*/  LOP3.LUT R14, R14, R11, RZ, 0x3c, !PT ;  /* 0x0000000b0e0e7212 */ /* 0x000fc400078e3cff */
[----:B------:R-:W-:Y:S02]  /*3b20*/  ISETP.GE.AND P3, PT, R0, RZ, PT ;  /* 0x000000ff0000720c */ /* 0x000fe40003f66270 */
[----:B------:R-:W-:-:S03]  /*3b30*/  LOP3.LUT R0, RZ, R11, RZ, 0x33, !PT ;  /* 0x0000000bff007212 */ /* 0x000fc600078e33ff */
        /* <DEDUP_REMOVED lines=34> */
[----:B------:R-:W-:-:S05]  /*3d60*/  IMAD R11, R0, R11, -0x80 ;  /* 0xffffff80000b7424 */ /* 0x000fca00078e020b */
[----:B------:R-:W-:-:S05]  /*3d70*/  SHF.R.S32.HI R0, RZ, 0x1f, R11 ;  /* 0x0000001fff007819 */ /* 0x000fca000001140b */
[----:B------:R-:W-:-:S04]  /*3d80*/  IMAD R0, R0, UR6, RZ ;  /* 0x0000000600007c24 */ /* 0x000fc8000f8e02ff */
[C---:B------:R-:W-:Y:S02]  /*3d90*/  IMAD R0, R11.reuse, UR7, R0 ;  /* 0x000000070b007c24 */ /* 0x040fe4000f8e0200 */
[----:B--2---:R-:W-:Y:S02]  /*3da0*/  IMAD.IADD R8, R8, 0x1, -R13 ;  /* 0x0000000108087824 */ /* 0x004fe400078e0a0d */
[----:B------:R-:W-:-:S03]  /*3db0*/  IMAD.WIDE.U32 R12, R11, UR6, RZ ;  /* 0x000000060b0c7c25 */ /* 0x000fc6000f8e00ff */
[----:B------:R-:W-:Y:S02]  /*3dc0*/  SHF.R.S32.HI R2, RZ, 0x1f, R8 ;  /* 0x0000001fff027819 */ /* 0x000fe40000011408 */
[----:B------:R-:W-:-:S03]  /*3dd0*/  IADD3 R13, R13, R0, RZ ;  /* 0x000000000d0d7210 */ /* 0x000fc60007ffe0ff */
[----:B------:R-:W-:Y:S02]  /*3de0*/  IMAD R11, R2, UR8, RZ ;  /* 0x00000008020b7c24 */ /* 0x000fe4000f8e02ff */
[----:B------:R-:W-:-:S04]  /*3df0*/  IMAD.WIDE.U32 R12, R8, UR8, R12 ;  /* 0x00000008080c7c25 */ /* 0x000fc8000f8e000c */
[----:B------:R-:W-:-:S04]  /*3e00*/  IMAD R11, R8, UR9, R11 ;  /* 0x00000009080b7c24 */ /* 0x000fc8000f8e020b */
[----:B------:R-:W-:Y:S01]  /*3e10*/  IMAD.IADD R0, R13, 0x1, R11 ;  /* 0x000000010d007824 */ /* 0x000fe200078e020b */
[----:B------:R-:W-:Y:S06]  /*3e20*/  BRA `(.L_x_2350) ;  /* 0x0000000000107947 */ /* 0x000fec0003800000 */
.L_x_2349:
[----:B------:R-:W-:-:S04]  /*3e30*/  ULEA UR6, -UR6, URZ, 0x7 ;  /* 0x0000003f06067291 */ /* 0x000fc8000f8e393f */
[----:B------:R-:W-:Y:S02]  /*3e40*/  USHF.R.S32.HI UR4, URZ, 0x1f, UR6 ;  /* 0x0000001f3f047899 */ /* 0x000fe40008011406 */
[----:B------:R-:W-:-:S04]  /*3e50*/  MOV R12, UR6 ;  /* 0x00000006000c7c02 */ /* 0x000fc80008000f00 */
[----:B------:R-:W-:-:S07]  /*3e60*/  MOV R0, UR4 ;  /* 0x0000000400007c02 */ /* 0x000fce0008000f00 */
.L_x_2350:
        /* <DEDUP_REMOVED lines=36> */
.L_x_2348:
        /* <DEDUP_REMOVED lines=82> */
[----:B-1----:R-:W-:-:S03]  /*45d0*/  FMNMX.FTZ R2, R13, R2, !PT ;  /* 0x000000020d027209 */ /* 0x002fc60007810000 */
[----:B------:R-:W-:Y:S01]  /*45e0*/  LDSM.16.MT88.4 R20, [R216+0xc800] ;  /* 0x00c80000d814783b */ /* 0x000fe20000004200 */
[----:B--2---:R-:W-:Y:S01]  /*45f0*/  FMNMX.FTZ R0, R11, R0, !PT ;  /* 0x000000000b007209 */ /* 0x004fe20007810000 */
[C---:B------:R-:W-:Y:S01]  /*4600*/  FMUL.FTZ R139, R2.reuse, UR4 ;  /* 0x00000004028b7c20 */ /* 0x040fe20008410000 */
[----:B------:R-:W-:-:S03]  /*4610*/  FSETP.NEU.FTZ.AND P1, PT, R2, -INF , PT ;  /* 0xff8000000200780b */ /* 0x000fc60003f3d000 */
        /* <DEDUP_REMOVED lines=21> */
[----:B------:R-:W1:Y:S01]  /*4770*/  MUFU.EX2 R65, R65 ;  /* 0x0000004100417308 */ /* 0x000e620000000800 */
[--C-:B------:R-:W-:Y:S01]  /*4780*/  FFMA.FTZ R51, R105, UR4, -R134.reuse ;  /* 0x0000000469337c23 */ /* 0x100fe20008010886 */
[----:B------:R-:W2:Y:S01]  /*4790*/  LDSM.16.MT88.4 R100, [R219+0x10000] ;  /* 0x01000000db64783b */ /* 0x000ea20000004200 */
[--C-:B------:R-:W-:Y:S01]  /*47a0*/  FFMA.FTZ R50, R43, UR4, -R134.reuse ;  /* 0x000000042b327c23 */ /* 0x100fe20008010886 */
[--C-:B------:R-:W-:Y:S01]  /*47b0*/  FFMA.FTZ R52, R166, UR4, -R139.reuse ;  /* 0x00000004a6347c23 */ /* 0x100fe2000801088b */
[--C-:B------:R-:W-:Y:S01]  /*47c0*/  FFMA.FTZ R49, R170, UR4, -R139.reuse ;  /* 0x00000004aa317c23 */ /* 0x100fe2000801088b */
[----:B------:R-:W3:Y:S01]  /*47d0*/  LDSM.16.MT88.4 R4, [R219+0x10800] ;  /* 0x01080000db04783b */ /* 0x000ee20000004200 */
        /* <DEDUP_REMOVED lines=10> */
[----:B-1----:R-:W-:Y:S01]  /*4880*/  F2FP.BF16.F32.PACK_AB R116, R65, R132 ;  /* 0x000000844174723e */ /* 0x002fe200000010ff */
        /* <DEDUP_REMOVED lines=14> */
[----:B------:R-:W1:Y:S01]  /*4970*/  MUFU.EX2 R66, R66 ;  /* 0x0000004200427308 */ /* 0x000e620000000800 */
[----:B----4-:R-:W-:Y:S01]  /*4980*/  F2FP.BF16.F32.PACK_AB R118, R61, R64 ;  /* 0x000000403d76723e */ /* 0x010fe200000010ff */
[--C-:B------:R-:W-:Y:S01]  /*4990*/  FFMA.FTZ R163, R34, UR4, -R139.reuse ;  /* 0x0000000422a37c23 */ /* 0x100fe2000801088b */
[--C-:B------:R-:W-:Y:S01]  /*49a0*/  FFMA.FTZ R162, R32, UR4, -R139.reuse ;  /* 0x0000000420a27c23 */ /* 0x100fe2000801088b */
[--C-:B------:R-:W-:Y:S01]  /*49b0*/  FFMA.FTZ R167, R164, UR4, -R139.reuse ;  /* 0x00000004a4a77c23 */ /* 0x100fe2000801088b */
[----:B------:R-:W-:Y:S01]  /*49c0*/  LDSM.16.MT88.4 R32, [R219+0x12000] ;  /* 0x01200000db20783b */ /* 0x000fe20000004200 */
        /* <DEDUP_REMOVED lines=16> */
[----:B------:R-:W-:Y:S01]  /*4ad0*/  FFMA.FTZ R241, R136, UR4, -R139 ;  /* 0x0000000488f17c23 */ /* 0x000fe2000801088b */
[--C-:B------:R-:W-:Y:S01]  /*4ae0*/  FFMA.FTZ R136, R135, UR4, -R134.reuse ;  /* 0x0000000487887c23 */ /* 0x100fe20008010886 */
[----:B------:R-:W-:Y:S01]  /*4af0*/  MUFU.EX2 R57, R57 ;  /* 0x0000003900397308 */ /* 0x000fe20000000800 */
[--C-:B------:R-:W-:Y:S01]  /*4b00*/  FFMA.FTZ R133, R133, UR4, -R134.reuse ;  /* 0x0000000485857c23 */ /* 0x100fe20008010886 */
[----:B------:R-:W-:Y:S01]  /*4b10*/  FFMA.FTZ R244, R67, UR4, -R134 ;  /* 0x0000000443f47c23 */ /* 0x000fe20008010886 */
[----:B------:R-:W-:Y:S01]  /*4b20*/  FADD.FTZ R65, R132, R65 ;  /* 0x0000004184417221 */ /* 0x000fe20000010000 */
[----:B------:R-:W-:-:S03]  /*4b30*/  FADD.FTZ R63, R63, R66 ;  /* 0x000000423f3f7221 */ /* 0x000fc60000010000 */
[----:B------:R-:W-:Y:S01]  /*4b40*/  FADD.FTZ R64, R64, R65 ;  /* 0x0000004140407221 */ /* 0x000fe20000010000 */
[----:B------:R-:W1:Y:S01]  /*4b50*/  MUFU.EX2 R60, R60 ;  /* 0x0000003c003c7308 */ /* 0x000e620000000800 */
[----:B----4-:R-:W-:Y:S01]  /*4b60*/  F2FP.BF16.F32.PACK_AB R119, R59, R62 ;  /* 0x0000003e3b77723e */ /* 0x010fe200000010ff */
[----:B------:R-:W-:Y:S01]  /*4b70*/  FADD.FTZ R62, R62, R63 ;  /* 0x0000003f3e3e7221 */ /* 0x000fe20000010000 */
[----:B------:R-:W-:-:S03]  /*4b80*/  FADD.FTZ R64, R61, R64 ;  /* 0x000000403d407221 */ /* 0x000fc60000010000 */
[----:B------:R-:W-:Y:S02]  /*4b90*/  FADD.FTZ R59, R59, R62 ;  /* 0x0000003e3b3b7221 */ /* 0x000fe40000010000 */
[C---:B------:R-:W-:Y:S01]  /*4ba0*/  HMMA.16816.F32.BF16 R72, R116.reuse, R76, RZ ;  /* 0x0000004c7448723c */ /* 0x040fe200000418ff */
[----:B------:R-:W-:Y:S05]  /*4bb0*/  MUFU.EX2 R56, R56 ;  /* 0x0000003800387308 */ /* 0x000fea0000000800 */
[----:B------:R-:W-:Y:S03]  /*4bc0*/  HMMA.16816.F32.BF16 R76, R116, R78, RZ ;  /* 0x0000004e744c723c */ /* 0x000fe600000418ff */
[----:B------:R-:W4:Y:S01]  /*4bd0*/  MUFU.EX2 R53, R53 ;  /* 0x0000003500357308 */ /* 0x000f220000000800 */
[----:B-1----:R-:W-:-:S02]  /*4be0*/  F2FP.BF16.F32.PACK_AB R12, R60, R57 ;  /* 0x000000393c0c723e */ /* 0x002fc400000010ff */
[C---:B------:R-:W-:Y:S05]  /*4bf0*/  HMMA.16816.F32.BF16 R128, R116.reuse, R68, RZ ;  /* 0x000000447480723c */ /* 0x040fea00000418ff */
[----:B------:R-:W-:Y:S01]  /*4c00*/  MUFU.EX2 R58, R58 ;  /* 0x0000003a003a7308 */ /* 0x000fe20000000800 */
[C---:B------:R-:W-:Y:S06]  /*4c10*/  HMMA.16816.F32.BF16 R80, R116.reuse, R84, RZ ;  /* 0x000000547450723c */ /* 0x040fec00000418ff */
[----:B------:R-:W-:Y:S01]  /*4c20*/  HMMA.16816.F32.BF16 R68, R116, R70, RZ ;  /* 0x000000467444723c */ /* 0x000fe200000418ff */
[----:B------:R-:W1:Y:S01]  /*4c30*/  MUFU.EX2 R55, R55 ;  /* 0x0000003700377308 */ /* 0x000e620000000800 */
[----:B----4-:R-:W-:-:S04]  /*4c40*/  F2FP.BF16.F32.PACK_AB R14, R53, R56 ;  /* 0x00000038350e723e */ /* 0x010fc800000010ff */
[C---:B------:R-:W-:Y:S03]  /*4c50*/  HMMA.16816.F32.BF16 R84, R116.reuse, R86, RZ ;  /* 0x000000567454723c */ /* 0x040fe600000418ff */
[----:B------:R-:W-:Y:S03]  /*4c60*/  MUFU.EX2 R54, R54 ;  /* 0x0000003600367308 */ /* 0x000fe60000000800 */
[C---:B--2---:R-:W-:Y:S05]  /*4c70*/  HMMA.16816.F32.BF16 R96, R116.reuse, R100, RZ ;  /* 0x000000647460723c */ /* 0x044fea00000418ff */
        /* <DEDUP_REMOVED lines=23> */
[----:B------:R-:W4:Y:S05]  /*4df0*/  MUFU.EX2 R47, R47 ;  /* 0x0000002f002f7308 */ /* 0x000f2a0000000800 */
[----:B------:R-:W-:Y:S01]  /*4e00*/  HMMA.16816.F32.BF16 R84, R12, R18, R84 ;  /* 0x000000120c54723c */ /* 0x000fe20000041854 */
[----:B------:R-:W5:Y:S02]  /*4e10*/  LDSM.16.MT88.4 R16, [R217+0x10800] ;  /* 0x01080000d910783b */ /* 0x000f640000004200 */
[----:B------:R-:W-:Y:S03]  /*4e20*/  MUFU.EX2 R46, R46 ;  /* 0x0000002e002e7308 */ /* 0x000fe60000000800 */
[C---:B------:R-:W-:Y:S05]  /*4e30*/  HMMA.16816.F32.BF16 R108, R116.reuse, R120, RZ ;  /* 0x00000078746c723c */ /* 0x040fea00000418ff */
[----:B------:R-:W4:Y:S01]  /*4e40*/  MUFU.EX2 R43, R43 ;  /* 0x0000002b002b7308 */ /* 0x000f220000000800 */
[C---:B------:R-:W-:Y:S06]  /*4e50*/  HMMA.16816.F32.BF16 R92, R116.reuse, R94, RZ ;  /* 0x0000005e745c723c */ /* 0x040fec00000418ff */
[C---:B------:R-:W-:Y:S01]  /*4e60*/  HMMA.16816.F32.BF16 R120, R116.reuse, R122, RZ ;  /* 0x0000007a7478723c */ /* 0x040fe200000418ff */
[----:B------:R-:W-:Y:S05]  /*4e70*/  MUFU.EX2 R44, R44 ;  /* 0x0000002c002c7308 */ /* 0x000fea0000000800 */
[C---:B------:R-:W-:Y:S03]  /*4e80*/  HMMA.16816.F32.BF16 R112, R116.reuse, R28, RZ ;  /* 0x0000001c7470723c */ /* 0x040fe600000418ff */
[----:B------:R-:W4:Y:S03]  /*4e90*/  MUFU.EX2 R41, R41 ;  /* 0x0000002900297308 */ /* 0x000f260000000800 */
[----:B------:R-:W-:Y:S01]  /*4ea0*/  HMMA.16816.F32.BF16 R116, R116, R30, RZ ;  /* 0x0000001e7474723c */ /* 0x000fe200000418ff */
[----:B------:R-:W-:Y:S04]  /*4eb0*/  LDSM.16.MT88.4 R28, [R216+0x11000] ;  /* 0x01100000d81c783b */ /* 0x000fe80000004200 */
[----:B------:R-:W-:Y:S01]  /*4ec0*/  MUFU.EX2 R40, R40 ;  /* 0x0000002800287308 */ /* 0x000fe20000000800 */
[C---:B---3--:R-:W-:Y:S06]  /*4ed0*/  HMMA.16816.F32.BF16 R96, R12.reuse, R4, R96 ;  /* 0x000000040c60723c */ /* 0x048fec0000041860 */
[C---:B------:R-:W-:Y:S01]  /*4ee0*/  HMMA.16816.F32.BF16 R100, R12.reuse, R6, R100 ;  /* 0x000000060c64723c */ /* 0x040fe20000041864 */
[----:B------:R-:W3:Y:S01]  /*4ef0*/  LDSM.16.MT88.4 R4, [R218+0xd000] ;  /* 0x00d00000da04783b */ /* 0x000ee20000004200 */
        /* <DEDUP_REMOVED lines=20> */
[----:B----4-:R-:W-:Y:S01]  /*5040*/  F2FP.BF16.F32.PACK_AB R25, R47, R50 ;  /* 0x000000322f19723e */ /* 0x010fe200000010ff */
[----:B------:R-:W-:-:S02]  /*5050*/  FADD.FTZ R50, R50, R51 ;  /* 0x0000003332327221 */ /* 0x000fc40000010000 */
[----:B------:R-:W-:Y:S02]  /*5060*/  F2FP.BF16.F32.PACK_AB R26, R45, R48 ;  /* 0x000000302d1a723e */ /* 0x000fe400000010ff */
[----:B------:R-:W-:Y:S01]  /*5070*/  F2FP.BF16.F32.PACK_AB R27, R43, R46 ;  /* 0x0000002e2b1b723e */ /* 0x000fe200000010ff */
[----:B------:R-:W-:Y:S01]  /*5080*/  FADD.FTZ R47, R47, R50 ;  /* 0x000000322f2f7221 */ /* 0x000fe20000010000 */
[----:B------:R-:W-:Y:S03]  /*5090*/  MUFU.EX2 R151, R151 ;  /* 0x0000009700977308 */ /* 0x000fe60000000800 */
[----:B------:R-:W-:Y:S02]  /*50a0*/  FADD.FTZ R46, R46, R47 ;  /* 0x0000002f2e2e7221 */ /* 0x000fe40000010000 */
[C---:B---3--:R-:W-:Y:S02]  /*50b0*/  HMMA.16816.F32.BF16 R72, R24.reuse, R4, R72 ;  /* 0x000000041848723c */ /* 0x048fe40000041848 */
[----:B------:R-:W-:Y:S01]  /*50c0*/  FADD.FTZ R43, R43, R46 ;  /* 0x0000002e2b2b7221 */ /* 0x000fe20000010000 */
[----:B------:R-:W-:Y:S03]  /*50d0*/  MUFU.EX2 R154, R154 ;  /* 0x0000009a009a7308 */ /* 0x000fe60000000800 */
        /* <DEDUP_REMOVED lines=32> */
[----:B------:R-:W2:Y:S01]  /*52e0*/  LDSM.16.MT88.4 R16, [R216+0xd800] ;  /* 0x00d80000d810783b */ /* 0x000ea20000004200 */
        /* <DEDUP_REMOVED lines=34> */
[----:B------:R-:W-:-:S02]  /*5510*/  F2FP.BF16.F32.PACK_AB R20, R149, R148 ;  /* 0x000000949514723e */ /* 0x000fc400000010ff */
[----:B------:R-:W-:Y:S01]  /*5520*/  F2FP.BF16.F32.PACK_AB R21, R156, R153 ;  /* 0x000000999c15723e */ /* 0x000fe200000010ff */
[----:B------:R-:W-:Y:S02]  /*5530*/  FADD.FTZ R153, R153, R38 ;  /* 0x0000002699997221 */ /* 0x000fe40000010000 */
[C---:B----4-:R-:W-:Y:S01]  /*5540*/  HMMA.16816.F32.BF16 R108, R8.reuse, R12, R108 ;  /* 0x0000000c086c723c */ /* 0x050fe2000004186c */
[----:B------:R-:W-:Y:S01]  /*5550*/  F2FP.BF16.F32.PACK_AB R22, R154, R151 ;  /* 0x000000979a16723e */ /* 0x000fe200000010ff */
[----:B------:R-:W1:Y:S01]  /*5560*/  MUFU.EX2 R150, R150 ;  /* 0x0000009600967308 */ /* 0x000e620000000800 */
[----:B------:R-:W-:Y:S01]  /*5570*/  F2FP.BF16.F32.PACK_AB R23, R158, R155 ;  /* 0x0000009b9e17723e */ /* 0x000fe200000010ff */
[----:B------:R-:W-:Y:S02]  /*5580*/  FADD.FTZ R156, R156, R153 ;  /* 0x000000999c9c7221 */ /* 0x000fe40000010000 */
[----:B------:R-:W-:Y:S01]  /*5590*/  HMMA.16816.F32.BF16 R120, R8, R14, R120 ;  /* 0x0000000e0878723c */ /* 0x000fe20000041878 */
[----:B------:R-:W4:Y:S01]  /*55a0*/  LDSM.16.MT88.4 R12, [R217+0xe000] ;  /* 0x00e00000d90c783b */ /* 0x000f220000004200 */
        /* <DEDUP_REMOVED lines=8> */
[C---:B-----5:R-:W-:Y:S04]  /*5630*/  HMMA.16816.F32.BF16 R128, R20.reuse, R4, R128 ;  /* 0x000000041480723c */ /* 0x060fe80000041880 */
[----:B------:R-:W-:Y:S02]  /*5640*/  MUFU.EX2 R133, R133 ;  /* 0x0000008500857308 */ /* 0x000fe40000000800 */
[C---:B------:R-:W-:Y:S01]  /*5650*/  HMMA.16816.F32.BF16 R68, R20.reuse, R6, R68 ;  /* 0x000000061444723c */ /* 0x040fe20000041844 */
[----:B------:R-:W5:Y:S05]  /*5660*/  LDSM.16.MT88.4 R4, [R217+0x12000] ;  /* 0x01200000d904783b */ /* 0x000f6a0000004200 */
[C---:B--2---:R-:W-:Y:S01]  /*5670*/  HMMA.16816.F32.BF16 R72, R20.reuse, R16, R72 ;  /* 0x000000101448723c */ /* 0x044fe20000041848 */
[----:B------:R-:W-:Y:S05]  /*5680*/  MUFU.EX2 R244, R244 ;  /* 0x000000f400f47308 */ /* 0x000fea0000000800 */
        /* <DEDUP_REMOVED lines=8> */
[C---:B------:R-:W-:Y:S06]  /*5710*/  HMMA.16816.F32.BF16 R104, R20.reuse, R28, R104 ;  /* 0x0000001c1468723c */ /* 0x040fec0000041868 */
        /* <DEDUP_REMOVED lines=15> */
[C---:B--2---:R-:W-:Y:S06]  /*5810*/  HMMA.16816.F32.BF16 R80, R28.reuse, R8, R80 ;  /* 0x000000081c50723c */ /* 0x044fec0000041850 */
        /* <DEDUP_REMOVED lines=8> */
[----:B------:R-:W2:Y:S05]  /*58a0*/  LDSM.16.MT88.4 R16, [R218+0x12800] ;  /* 0x01280000da10783b */ /* 0x000eaa0000004200 */
        /* <DEDUP_REMOVED lines=11> */
[----:B--2---:R-:W-:Y:S01]  /*5960*/  HMMA.16816.F32.BF16 R104, R28, R16, R104 ;  /* 0x000000101c68723c */ /* 0x004fe20000041868 */
[----:B------:R-:W-:Y:S01]  /*5970*/  F2FP.BF16.F32.PACK_AB R26, R165, R146 ;  /* 0x00000092a51a723e */ /* 0x000fe200000010ff */
[----:B------:R-:W-:Y:S01]  /*5980*/  FADD.FTZ R144, R145, R144 ;  /* 0x0000009091907221 */ /* 0x000fe20000010000 */
[----:B-1----:R-:W-:-:S03]  /*5990*/  F2FP.BF16.F32.PACK_AB R27, R150, R143 ;  /* 0x0000008f961b723e */ /* 0x002fc600000010ff */
        /* <DEDUP_REMOVED lines=25> */
[C---:B--2---:R-:W-:Y:S06]  /*5b30*/  HMMA.16816.F32.BF16 R96, R24.reuse, R12, R96 ;  /* 0x0000000c1860723c */ /* 0x044fec0000041860 */
[C---:B------:R-:W-:Y:S01]  /*5b40*/  HMMA.16816.F32.BF16 R100, R24.reuse, R14, R100 ;  /* 0x0000000e1864723c */ /* 0x040fe20000041864 */
[----:B------:R-:W2:Y:S01]  /*5b50*/  MUFU.EX2 R34, R34 ;  /* 0x0000002200227308 */ /* 0x000ea20000000800 */
[----:B------:R-:W5:Y:S04]  /*5b60*/  LDSM.16.MT88.4 R12, [R219+0xf800] ;  /* 0x00f80000db0c783b */ /* 0x000f680000004200 */
[C---:B---3--:R-:W-:Y:S03]  /*5b70*/  HMMA.16816.F32.BF16 R108, R24.reuse, R4, R108 ;  /* 0x00000004186c723c */ /* 0x048fe6000004186c */
[----:B------:R-:W3:Y:S03]  /*5b80*/  MUFU.EX2 R35, R35 ;  /* 0x0000002300237308 */ /* 0x000ee60000000800 */
[----:B------:R-:W-:Y:S01]  /*5b90*/  HMMA.16816.F32.BF16 R120, R24, R6, R120 ;  /* 0x000000061878723c */ /* 0x000fe20000041878 */
[----:B----4-:R-:W-:-:S05]  /*5ba0*/  F2FP.BF16.F32.PACK_AB R4, R33, R32 ;  /* 0x000000202104723e */ /* 0x010fca00000010ff */
[----:B------:R-:W-:Y:S01]  /*5bb0*/  HMMA.16816.F32.BF16 R128, R24, R20, R128 ;  /* 0x000000141880723c */ /* 0x000fe20000041880 */
[----:B--2---:R-:W-:Y:S02]  /*5bc0*/  F2FP.BF16.F32.PACK_AB R6, R241, R34 ;  /* 0x00000022f106723e */ /* 0x004fe400000010ff */
[----:B------:R-:W-:-:S03]  /*5bd0*/  F2FP.BF16.F32.PACK_AB R7, R244, R133 ;  /* 0x00000085f407723e */ /* 0x000fc600000010ff */
[----:B------:R-:W-:Y:S01]  /*5be0*/  HMMA.16816.F32.BF16 R68, R24, R22, R68 ;  /* 0x000000161844723c */ /* 0x000fe20000041844 */
[----:B------:R-:W2:Y:S01]  /*5bf0*/  LDSM.16.MT88.4 R20, [R217+0xf800] ;  /* 0x00f80000d914783b */ /* 0x000ea20000004200 */
[----:B---3--:R-:W-:Y:S01]  /*5c00*/  F2FP.BF16.F32.PACK_AB R5, R136, R35 ;  /* 0x000000238805723e */ /* 0x008fe200000010ff */
        /* <DEDUP_REMOVED lines=14> */
[----:B------:R-:W3:Y:S03]  /*5cf0*/  LDSM.16.MT88.4 R12, [R219+0x13800] ;  /* 0x01380000db0c783b */ /* 0x000ee60000004200 */
        /* <DEDUP_REMOVED lines=18> */
[----:B---3--:R-:W-:Y:S03]  /*5e20*/  HMMA.16816.F32.BF16 R96, R4, R12, R96 ;  /* 0x0000000c0460723c */ /* 0x008fe60000041860 */
        /* <DEDUP_REMOVED lines=34> */
.L_x_2355:
        /* <DEDUP_REMOVED lines=66> */
.L_x_2352:
[C---:B------:R-:W-:Y:S04]  /*6470*/  LEA R228, P0, R8.reuse, R228, 0x1 ;  /* 0x000000e408e47211 */ /* 0x040fe800078008ff */
[----:B------:R-:W-:Y:S02]  /*6480*/  LEA.HI.X R229, R8, R229, R0, 0x1, P0 ;  /* 0x000000e508e57211 */ /* 0x000fe400000f0c00 */
[----:B------:R-:W-:Y:S03]  /*6490*/  IADD3 R58, P0, R228, UR20, RZ ;  /* 0x00000014e43a7c10 */ /* 0x000fe6000ff1e0ff */
[----:B------:R-:W-:Y:S01]  /*64a0*/  @!PT LDS RZ, [RZ] ;  /* 0x00000000fffff984 */ /* 0x000fe20000000800 */
[----:B------:R-:W-:Y:S01]  /*64b0*/  @!PT LDS RZ, [RZ] ;  /* 0x00000000fffff984 */ /* 0x000fe20000000800 */
[----:B------:R-:W-:Y:S01]  /*64c0*/  @!PT LDS RZ, [RZ] ;  /* 0x00000000fffff984 */ /* 0x000fe20000000800 */
        /* <DEDUP_REMOVED lines=23> */
[----:B------:R-:W-:Y:S01]  /*6640*/  ISETP.GT.AND P0, PT, R242, R227, PT ;  /* 0x000000e3f200720c */ /* 0x000fe20003f04270 */
        /* <DEDUP_REMOVED lines=278> */
.L_x_2354:
        /* <DEDUP_REMOVED lines=36> */
.L_x_2353:
        /* <DEDUP_REMOVED lines=195> */
[----:B------:R-:W-:Y:S02]  /*8620*/  ISETP.GT.AND P0, PT, R242, R227, PT ;  /* 0x000000e3f200720c */ /* 0x000fe40003f04270 */
        /* <DEDUP_REMOVED lines=376> */
.L_x_2351:
[----:B------:R-:W1:Y:S01]  /*9db0*/  SHFL.BFLY PT, R4, R241, 0x2, 0x1f ;  /* 0x0c401f00f1047f89 */ /* 0x000e6200000e0000 */
[----:B------:R-:W2:Y:S01]  /*9dc0*/  S2UR UR4, SR_CgaCtaId ;  /* 0x00000000000479c3 */ /* 0x000ea20000008800 */
[----:B------:R-:W-:Y:S01]  /*9dd0*/  MOV R9, 0x3f800000 ;  /* 0x3f80000000097802 */ /* 0x000fe20000000f00 */
[----:B------:R-:W-:Y:S01]  /*9de0*/  UMOV UR5, 0x400 ;  /* 0x0000040000057882 */ /* 0x000fe20000000000 */
[----:B------:R-:W3:Y:S01]  /*9df0*/  SHFL.BFLY PT, R5, R244, 0x2, 0x1f ;  /* 0x0c401f00f4057f89 */ /* 0x000ee200000e0000 */
[----:B------:R-:W-:Y:S01]  /*9e00*/  MOV R8, 0x3f800000 ;  /* 0x3f80000000087802 */ /* 0x000fe20000000f00 */
[----:B------:R-:W-:Y:S01]  /*9e10*/  BSSY B0, `(.L_x_2356) ;  /* 0x00000d4000007945 */ /* 0x000fe20003800000 */
[----:B------:R-:W-:Y:S02]  /*9e20*/  LEA R239, R239, R234, 0x4 ;  /* 0x000000eaefef7211 */ /* 0x000fe400078e20ff */
[----:B------:R-:W-:Y:S01]  /*9e30*/  BAR.SYNC.DEFER_BLOCKING 0x0 ;  /* 0x0000000000007b1d */ /* 0x000fe20000010000 */
[----:B-1----:R-:W-:Y:S01]  /*9e40*/  FADD.FTZ R3, R4, R241 ;  /* 0x000000f104037221 */ /* 0x002fe20000010000 */
[----:B--2---:R-:W-:-:S04]  /*9e50*/  ULEA UR4, UR4, UR5, 0x18 ;  /* 0x0000000504047291 */ /* 0x004fc8000f8ec03f */
[----:B------:R-:W1:Y:S01]  /*9e60*/  S2R R4, SR_TID.X ;  /* 0x0000000000047919 */ /* 0x000e620000002100 */
[----:B---3--:R-:W-:Y:S01]  /*9e70*/  FADD.FTZ R10, R5, R244 ;  /* 0x000000f4050a7221 */ /* 0x008fe20000010000 */
[----:B------:R-:W2:Y:S04]  /*9e80*/  SHFL.BFLY PT, R6, R3, 0x1, 0x1f ;  /* 0x0c201f0003067f89 */ /* 0x000ea800000e0000 */
[----:B------:R-:W3:Y:S01]  /*9e90*/  SHFL.BFLY PT, R5, R10, 0x1, 0x1f ;  /* 0x0c201f000a057f89 */ /* 0x000ee200000e0000 */
[----:B--2---:R-:W-:Y:S01]  /*9ea0*/  FADD.FTZ R6, R3, R6 ;  /* 0x0000000603067221 */ /* 0x004fe20000010000 */
[----:B-1----:R-:W-:Y:S01]  /*9eb0*/  SHF.R.S32.HI R11, RZ, 0x1f, R4 ;  /* 0x0000001fff0b7819 */ /* 0x002fe20000011404 */
[----:B---3--:R-:W-:-:S03]  /*9ec0*/  FADD.FTZ R5, R10, R5 ;  /* 0x000000050a057221 */ /* 0x008fc60000010000 */
[----:B------:R-:W-:Y:S02]  /*9ed0*/  FSETP.NE.FTZ.AND P4, PT, R6, RZ, PT ;  /* 0x000000ff0600720b */ /* 0x000fe40003f95000 */
[-C--:B------:R-:W-:Y:S02]  /*9ee0*/  LEA.HI R13, R11, R4.reuse, RZ, 0x2 ;  /* 0x000000040b0d7211 */ /* 0x080fe400078f10ff */
[----:B------:R-:W-:Y:S02]  /*9ef0*/  FSETP.NE.FTZ.AND P3, PT, R5, RZ, PT ;  /* 0x000000ff0500720b */ /* 0x000fe40003f75000 */
[--C-:B------:R-:W-:Y:S02]  /*9f00*/  SHF.R.S32.HI R12, RZ, 0x2, R13.reuse ;  /* 0x00000002ff0c7819 */ /* 0x100fe4000001140d */
[----:B------:R-:W-:Y:S02]  /*9f10*/  SHF.R.S32.HI R7, RZ, 0x1f, R13 ;  /* 0x0000001fff077819 */ /* 0x000fe4000001140d */
[----:B------:R-:W-:-:S02]  /*9f20*/  LEA.HI R3, R11, R4, RZ, 0x5 ;  /* 0x000000040b037211 */ /* 0x000fc400078f28ff */
[----:B------:R-:W-:Y:S01]  /*9f30*/  LEA.HI R7, R7, R12, RZ, 0x3 ;  /* 0x0000000c07077211 */ /* 0x000fe200078f18ff */
[----:B------:R-:W1:Y:S01]  /*9f40*/  @P4 MUFU.RCP R9, R6 ;  /* 0x0000000600094308 */ /* 0x000e620000001000 */
[----:B------:R-:W-:Y:S02]  /*9f50*/  LOP3.LUT R13, R13, 0x1ffffffc, RZ, 0xc0, !PT ;  /* 0x1ffffffc0d0d7812 */ /* 0x000fe400078ec0ff */
[----:B------:R-:W-:Y:S02]  /*9f60*/  LOP3.LUT R7, R7, 0xfffffff8, RZ, 0xc0, !PT ;  /* 0xfffffff807077812 */ /* 0x000fe400078ec0ff */
[----:B------:R-:W-:Y:S02]  /*9f70*/  LEA.HI R11, R11, R4, RZ, 0x4 ;  /* 0x000000040b0b7211 */ /* 0x000fe400078f20ff */
[----:B------:R-:W-:Y:S01]  /*9f80*/  IADD3 R7, R12, -R7, RZ ;  /* 0x800000070c077210 */ /* 0x000fe20007ffe0ff */
[----:B------:R-:W2:Y:S01]  /*9f90*/  @P3 MUFU.RCP R8, R5 ;  /* 0x0000000500083308 */ /* 0x000ea20000001000 */
[----:B------:R-:W-:-:S02]  /*9fa0*/  SHF.R.S32.HI R10, RZ, 0x5, R3 ;  /* 0x00000005ff0a7819 */ /* 0x000fc40000011403 */
[----:B------:R-:W-:Y:S02]  /*9fb0*/  SHF.L.U32 R15, R7, 0x6, RZ ;  /* 0x00000006070f7819 */ /* 0x000fe400000006ff */
[----:B------:R-:W-:Y:S02]  /*9fc0*/  IADD3 R13, -R13, R4, RZ ;  /* 0x000000040d0d7210 */ /* 0x000fe40007ffe1ff */
[----:B------:R-:W-:Y:S01]  /*9fd0*/  LOP3.LUT R12, R7, 0x1, RZ, 0xc0, !PT ;  /* 0x00000001070c7812 */ /* 0x000fe200078ec0ff */
[----:B------:R-:W-:Y:S01]  /*9fe0*/  @P4 MUFU.LG2 R6, R6 ;  /* 0x0000000600064308 */ /* 0x000fe20000000c00 */
[----:B------:R-:W-:Y:S01]  /*9ff0*/  SHF.R.S32.HI R11, RZ, 0x4, R11 ;  /* 0x00000004ff0b7819 */ /* 0x000fe2000001140b */
[----:B-1----:R-:W-:Y:S01]  /*a000*/  FMUL.FTZ R128, R9, R128 ;  /* 0x0000008009807220 */ /* 0x002fe20000410000 */
[----:B------:R-:W-:Y:S01]  /*a010*/  LOP3.LUT R15, R15, 0x1c0, RZ, 0xc0, !PT ;  /* 0x000001c00f0f7812 */ /* 0x000fe200078ec0ff */
[C---:B------:R-:W-:Y:S01]  /*a020*/  FMUL.FTZ R129, R9.reuse, R129 ;  /* 0x0000008109817220 */ /* 0x040fe20000410000 */
[----:B------:R-:W-:Y:S01]  /*a030*/  LEA R10, R10, R13, 0x9 ;  /* 0x0000000d0a0a7211 */ /* 0x000fe200078e48ff */
[C---:B------:R-:W-:Y:S01]  /*a040*/  FMUL.FTZ R68, R9.reuse, R68 ;  /* 0x0000004409447220 */ /* 0x040fe20000410000 */
[----:B------:R-:W-:Y:S01]  /*a050*/  ISETP.NE.U32.AND P0, PT, R12, 0x1, PT ;  /* 0x000000010c00780c */ /* 0x000fe20003f05070 */
[C---:B------:R-:W-:Y:S01]  /*a060*/  FMUL.FTZ R69, R9.reuse, R69 ;  /* 0x0000004509457220 */ /* 0x040fe20000410000 */
[----:B------:R-:W-:Y:S01]  /*a070*/  LEA.HI R12, R232, R232, RZ, 0x1 ;  /* 0x000000e8e80c7211 */ /* 0x000fe200078f08ff */
[----:B------:R-:W-:Y:S01]  /*a080*/  FMUL.FTZ R72, R9, R72 ;  /* 0x0000004809487220 */ /* 0x000fe20000410000 */
[----:B------:R-:W-:Y:S01]  /*a090*/  SHF.L.U32 R13, R11, 0x6, RZ ;  /* 0x000000060b0d7819 */ /* 0x000fe200000006ff */
[----:B------:R-:W-:Y:S01]  /*a0a0*/  FMUL.FTZ R73, R9, R73 ;  /* 0x0000004909497220 */ /* 0x000fe20000410000 */
[----:B------:R-:W-:Y:S01]  /*a0b0*/  LEA.HI R15, R15, R15, RZ, 0x1d ;  /* 0x0000000f0f0f7211 */ /* 0x000fe200078fe8ff */
[C---:B------:R-:W-:Y:S01]  /*a0c0*/  FMUL.FTZ R76, R9.reuse, R76 ;  /* 0x0000004c094c7220 */ /* 0x040fe20000410000 */
[----:B------:R-:W-:Y:S01]  /*a0d0*/  SHF.L.U32 R14, R12, 0x2, RZ ;  /* 0x000000020c0e7819 */ /* 0x000fe200000006ff */
[----:B------:R-:W-:Y:S01]  /*a0e0*/  FMUL.FTZ R77, R9, R77 ;  /* 0x0000004d094d7220 */ /* 0x000fe20000410000 */
[----:B------:R-:W-:Y:S01]  /*a0f0*/  LOP3.LUT R13, R13, 0x1c0, RZ, 0xc0, !PT ;  /* 0x000001c00d0d7812 */ /* 0x000fe200078ec0ff */
[C---:B------:R-:W-:Y:S01]  /*a100*/  FMUL.FTZ R80, R9.reuse, R80 ;  /* 0x0000005009507220 */ /* 0x040fe20000410000 */
        /* <DEDUP_REMOVED lines=24> */
[----:B------:R-:W-:Y:S01]  /*a290*/  LOP3.LUT R14, R13, 0x38, R14, 0xf8, !PT ;  /* 0x000000380d0e7812 */ /* 0x000fe200078ef80e */
[C---:B--2---:R-:W-:Y:S01]  /*a2a0*/  FMUL.FTZ R131, R8.reuse, R131 ;  /* 0x0000008308837220 */ /* 0x044fe20000410000 */
[----:B------:R-:W-:Y:S01]  /*a2b0*/  SHF.R.U32.HI R13, RZ, 0x3, R13 ;  /* 0x00000003ff0d7819 */ /* 0x000fe2000001160d */
[----:B------:R-:W-:Y:S01]  /*a2c0*/  FMUL.FTZ R130, R8, R130 ;  /* 0x0000008208827220 */ /* 0x000fe20000410000 */
[----:B------:R-:W-:Y:S01]  /*a2d0*/  LOP3.LUT R9, R12, 0xffffffe, RZ, 0xc0, !PT ;  /* 0x0ffffffe0c097812 */ /* 0x000fe200078ec0ff */
[C---:B------:R-:W-:Y:S01]  /*a2e0*/  FMUL.FTZ R71, R8.reuse, R71 ;  /* 0x0000004708477220 */ /* 0x040fe20000410000 */
[----:B------:R-:W-:Y:S01]  /*a2f0*/  R2P PR, R7, 0x6 ;  /* 0x0000000607007804 */ /* 0x000fe20000000000 */
[----:B------:R-:W-:Y:S01]  /*a300*/  FMUL.FTZ R70, R8, R70 ;  /* 0x0000004608467220 */ /* 0x000fe20000410000 */
        /* <DEDUP_REMOVED lines=32> */
[----:B------:R-:W-:Y:S01]  /*a510*/  LOP3.LUT R13, R14, R13, RZ, 0x3c, !PT ;  /* 0x0000000d0e0d7212 */ /* 0x000fe200078e3cff */
[----:B------:R-:W1:Y:S01]  /*a520*/  @P3 MUFU.LG2 R5, R5 ;  /* 0x0000000500053308 */ /* 0x000e620000000c00 */
[----:B------:R-:W-:Y:S01]  /*a530*/  IADD3 R8, R232, -R9, RZ ;  /* 0x80000009e8087210 */ /* 0x000fe20007ffe0ff */
[----:B------:R-:W-:Y:S01]  /*a540*/  STS.64 [R10+0x800], R130 ;  /* 0x000800820a007388 */ /* 0x000fe20000000a00 */
[----:B------:R-:W-:-:S02]  /*a550*/  IADD3 R9, R10, -0x20, RZ ;  /* 0xffffffe00a097810 */ /* 0x000fc40007ffe0ff */
[----:B------:R-:W-:Y:S02]  /*a560*/  SEL R7, R7, 0xffffffc0, !P1 ;  /* 0xffffffc007077807 */ /* 0x000fe40004800000 */
[----:B------:R-:W-:Y:S02]  /*a570*/  @P0 IADD3 R9, R10, 0x20, RZ ;  /* 0x000000200a090810 */ /* 0x000fe40007ffe0ff */
[----:B------:R-:W-:Y:S02]  /*a580*/  SEL R12, R12, 0xffffff80, !P2 ;  /* 0xffffff800c0c7807 */ /* 0x000fe40005000000 */
[----:B------:R-:W-:Y:S01]  /*a590*/  LEA R8, R8, R13, 0x2 ;  /* 0x0000000d08087211 */ /* 0x000fe200078e10ff */
[----:B------:R-:W-:Y:S01]  /*a5a0*/  STS.64 [R9], R68 ;  /* 0x0000004409007388 */ /* 0x000fe20000000a00 */
[C---:B------:R-:W-:Y:S02]  /*a5b0*/  IADD3 R13, R10.reuse, R7, RZ ;  /* 0x000000070a0d7210 */ /* 0x040fe40007ffe0ff */
[-C--:B------:R-:W-:Y:S01]  /*a5c0*/  IADD3 R15, R7, R9.reuse, RZ ;  /* 0x00000009070f7210 */ /* 0x080fe20007ffe0ff */
[----:B------:R-:W-:Y:S01]  /*a5d0*/  STS.64 [R9+0x800], R70 ;  /* 0x0008004609007388 */ /* 0x000fe20000000a00 */
[-C--:B------:R-:W-:Y:S01]  /*a5e0*/  IADD3 R14, R10, R12.reuse, RZ ;  /* 0x0000000c0a0e7210 */ /* 0x080fe20007ffe0ff */
[----:B-1----:R-:W-:Y:S01]  /*a5f0*/  @P3 FMUL.FTZ R5, R5, 0.69314718246459960938 ;  /* 0x3f31721805053820 */ /* 0x002fe20000410000 */
[----:B------:R-:W-:Y:S01]  /*a600*/  IADD3 R16, R12, R9, RZ ;  /* 0x000000090c107210 */ /* 0x000fe20007ffe0ff */
[----:B------:R-:W-:Y:S01]  /*a610*/  STS.64 [R13], R72 ;  /* 0x000000480d007388 */ /* 0x000fe20000000a00 */
[----:B------:R-:W-:-:S02]  /*a620*/  IADD3 R17, R13, R12, RZ ;  /* 0x0000000c0d117210 */ /* 0x000fc40007ffe0ff */
[----:B------:R-:W-:Y:S01]  /*a630*/  IADD3 R12, R15, R12, RZ ;  /* 0x0000000c0f0c7210 */ /* 0x000fe20007ffe0ff */
[----:B------:R-:W-:Y:S01]  /*a640*/  STS.64 [R13+0x800], R74 ;  /* 0x0008004a0d007388 */ /* 0x000fe20000000a00 */
[----:B------:R-:W-:Y:S02]  /*a650*/  LOP3.LUT R3, R3, 0xffffffe0, RZ, 0xc0, !PT ;  /* 0xffffffe003037812 */ /* 0x000fe400078ec0ff */
[----:B------:R-:W-:Y:S01]  /*a660*/  SHF.L.U32 R232, R232, 0x2, RZ ;  /* 0x00000002e8e87819 */ /* 0x000fe200000006ff */
[----:B------:R1:W-:Y:S01]  /*a670*/  STS.64 [R15], R76 ;  /* 0x0000004c0f007388 */ /* 0x0003e20000000a00 */
[----:B------:R-:W-:Y:S02]  /*a680*/  IADD3 R3, -R3, R4, RZ ;  /* 0x0000000403037210 */ /* 0x000fe40007ffe1ff */
[----:B------:R-:W-:Y:S01]  /*a690*/  MOV R4, 0xff800000 ;  /* 0xff80000000047802 */ /* 0x000fe20000000f00 */
[----:B------:R2:W-:Y:S01]  /*a6a0*/  STS.64 [R15+0x800], R78 ;  /* 0x0008004e0f007388 */ /* 0x0005e20000000a00 */
[----:B------:R-:W-:-:S02]  /*a6b0*/  LOP3.LUT P0, RZ, R3, 0x3, RZ, 0xc0, !PT ;  /* 0x0000000303ff7812 */ /* 0x000fc4000780c0ff */
[----:B------:R-:W-:Y:S01]  /*a6c0*/  IADD3 R3, -R235, RZ, RZ ;  /* 0x000000ffeb037210 */ /* 0x000fe20007ffe1ff */
[----:B------:R3:W-:Y:S01]  /*a6d0*/  STS.64 [R14], R80 ;  /* 0x000000500e007388 */ /* 0x0007e20000000a00 */
[----:B------:R-:W-:-:S03]  /*a6e0*/  SHF.R.S32.HI R233, RZ, 0x1f, R232 ;  /* 0x0000001fffe97819 */ /* 0x000fc600000114e8 */
[----:B------:R-:W-:Y:S04]  /*a6f0*/  STS.64 [R14+0x800], R82 ;  /* 0x000800520e007388 */ /* 0x000fe80000000a00 */
[----:B------:R-:W-:Y:S04]  /*a700*/  STS.64 [R16], R84 ;  /* 0x0000005410007388 */ /* 0x000fe80000000a00 */
[----:B------:R-:W-:Y:S04]  /*a710*/  STS.64 [R16+0x800], R86 ;  /* 0x0008005610007388 */ /* 0x000fe80000000a00 */
[----:B------:R-:W-:Y:S01]  /*a720*/  STS.64 [R17], R88 ;  /* 0x0000005811007388 */ /* 0x000fe20000000a00 */
[----:B-1----:R-:W1:Y:S03]  /*a730*/  LDC R76, c[0x0][0x270] ;  /* 0x00009c00ff4c7b82 */ /* 0x002e660000000800 */
[----:B------:R-:W-:Y:S01]  /*a740*/  STS.64 [R17+0x800], R90 ;  /* 0x0008005a11007388 */ /* 0x000fe20000000a00 */
[----:B--2---:R-:W-:-:S03]  /*a750*/  LEA R78, R8, UR4, 0x2 ;  /* 0x00000004084e7c11 */ /* 0x004fc6000f8e10ff */
[----:B------:R-:W-:Y:S01]  /*a760*/  STS.64 [R12], R92 ;  /* 0x0000005c0c007388 */ /* 0x000fe20000000a00 */
[----:B------:R-:W1:Y:S03]  /*a770*/  S2UR UR4, SR_CTAID.Z ;  /* 0x00000000000479c3 */ /* 0x000e660000002700 */
[----:B------:R-:W-:Y:S01]  /*a780*/  STS.64 [R12+0x800], R94 ;  /* 0x0008005e0c007388 */ /* 0x000fe20000000a00 */
[----:B---3--:R-:W-:-:S03]  /*a790*/  @P4 FMUL.FTZ R81, R6, 0.69314718246459960938 ;  /* 0x3f31721806514820 */ /* 0x008fc60000410000 */
[----:B------:R-:W-:Y:S01]  /*a7a0*/  STS.64 [R10+0x4000], R96 ;  /* 0x004000600a007388 */ /* 0x000fe20000000a00 */
[----:B------:R-:W2:Y:S03]  /*a7b0*/  @P4 LDC R79, c[0x0][0x2e8] ;  /* 0x0000ba00ff4f4b82 */ /* 0x000ea60000000800 */
[----:B------:R-:W-:Y:S04]  /*a7c0*/  STS.64 [R10+0x4800], R98 ;  /* 0x004800620a007388 */ /* 0x000fe80000000a00 */
[----:B------:R-:W-:Y:S01]  /*a7d0*/  STS.64 [R9+0x4000], R100 ;  /* 0x0040006409007388 */ /* 0x000fe20000000a00 */
[----:B------:R-:W3:Y:S03]  /*a7e0*/  @P3 LDC R77, c[0x0][0x2e8] ;  /* 0x0000ba00ff4d3b82 */ /* 0x000ee60000000800 */
[----:B------:R4:W-:Y:S04]  /*a7f0*/  STS.64 [R9+0x4800], R102 ;  /* 0x0048006609007388 */ /* 0x0009e80000000a00 */
[----:B------:R2:W-:Y:S01]  /*a800*/  STS.64 [R13+0x4000], R104 ;  /* 0x004000680d007388 */ /* 0x0005e20000000a00 */
[----:B-1----:R-:W-:-:S03]  /*a810*/  IMAD R3, R76, R3, UR4 ;  /* 0x000000044c037e24 */ /* 0x002fc6000f8e0203 */
[----:B------:R1:W-:Y:S04]  /*a820*/  STS.64 [R13+0x4800], R106 ;  /* 0x0048006a0d007388 */ /* 0x0003e80000000a00 */
[----:B------:R1:W-:Y:S01]  /*a830*/  STS.64 [R15+0x4000], R124 ;  /* 0x0040007c0f007388 */ /* 0x0003e20000000a00 */
[----:B--2---:R-:W-:-:S03]  /*a840*/  @P4 FFMA.FTZ R4, R2, R79, R81 ;  /* 0x0000004f02044223 */ /* 0x004fc60000010051 */
[----:B------:R1:W-:Y:S04]  /*a850*/  STS.64 [R15+0x4800], R126 ;  /* 0x0048007e0f007388 */ /* 0x0003e80000000a00 */
[----:B------:R1:W-:Y:S04]  /*a860*/  STS.64 [R14+0x4000], R108 ;  /* 0x0040006c0e007388 */ /* 0x0003e80000000a00 */
[----:B------:R1:W-:Y:S01]  /*a870*/  STS.64 [R14+0x4800], R110 ;  /* 0x0048006e0e007388 */ /* 0x0003e20000000a00 */
[----:B----4-:R-:W2:Y:S03]  /*a880*/  LDC.64 R8, c[0x0][0x2c0] ;  /* 0x0000b000ff087b82 */ /* 0x010ea60000000a00 */
[----:B------:R1:W-:Y:S04]  /*a890*/  STS.64 [R16+0x4000], R120 ;  /* 0x0040007810007388 */ /* 0x0003e80000000a00 */
[----:B------:R1:W-:Y:S04]  /*a8a0*/  STS.64 [R16+0x4800], R122 ;  /* 0x0048007a10007388 */ /* 0x0003e80000000a00 */
[----:B------:R1:W-:Y:S04]  /*a8b0*/  STS.64 [R17+0x4000], R112 ;  /* 0x0040007011007388 */ /* 0x0003e80000000a00 */
[----:B------:R1:W-:Y:S04]  /*a8c0*/  STS.64 [R17+0x4800], R114 ;  /* 0x0048007211007388 */ /* 0x0003e80000000a00 */
[----:B------:R1:W-:Y:S04]  /*a8d0*/  STS.64 [R12+0x4000], R116 ;  /* 0x004000740c007388 */ /* 0x0003e80000000a00 */
[----:B------:R1:W-:Y:S01]  /*a8e0*/  STS.64 [R12+0x4800], R118 ;  /* 0x004800760c007388 */ /* 0x0003e20000000a00 */
[----:B------:R-:W-:Y:S06]  /*a8f0*/  BAR.SYNC.DEFER_BLOCKING 0x0 ;  /* 0x0000000000007b1d */ /* 0x000fec0000010000 */
[----:B------:R-:W2:Y:S01]  /*a900*/  S2R R7, SR_CTAID.Y ;  /* 0x0000000000077919 */ /* 0x000ea20000002600 */
[----:B------:R-:W4:Y:S01]  /*a910*/  S2R R10, SR_CTAID.X ;  /* 0x00000000000a7919 */ /* 0x000f220000002500 */
[----:B------:R1:W1:Y:S04]  /*a920*/  LDS.128 R72, [R78] ;  /* 0x000000004e487984 */ /* 0x0002680000000c00 */
[----:B------:R1:W1:Y:S04]  /*a930*/  LDS.128 R68, [R78+0x800] ;  /* 0x000800004e447984 */ /* 0x0002680000000c00 */
[----:B------:R1:W1:Y:S04]  /*a940*/  LDS.128 R64, [R78+0x1000] ;  /* 0x001000004e407984 */ /* 0x0002680000000c00 */
[----:B------:R1:W1:Y:S04]  /*a950*/  LDS.128 R60, [R78+0x1800] ;  /* 0x001800004e3c7984 */ /* 0x0002680000000c00 */
[----:B------:R1:W1:Y:S01]  /*a960*/  LDS.128 R56, [R78+0x2000] ;  /* 0x002000004e387984 */ /* 0x0002620000000c00 */
[----:B--2---:R-:W-:Y:S01]  /*a970*/  IMAD R7, R7, R8, R235 ;  /* 0x0000000807077224 */ /* 0x004fe200078e02eb */
[----:B------:R-:W-:Y:S01]  /*a980*/  MOV R8, 0xff800000 ;  /* 0xff80000000087802 */ /* 0x000fe20000000f00 */
[----:B---3--:R-:W-:Y:S01]  /*a990*/  @P3 FFMA.FTZ R8, R0, R77, R5 ;  /* 0x0000004d00083223 */ /* 0x008fe20000010005 */
[----:B------:R2:W3:Y:S01]  /*a9a0*/  LDS.128 R52, [R78+0x2800] ;  /* 0x002800004e347984 */ /* 0x0004e20000000c00 */
[----:B----4-:R-:W-:Y:S01]  /*a9b0*/  SHF.L.U32 R6, R10, 0x6, RZ ;  /* 0x000000060a067819 */ /* 0x010fe200000006ff */
[----:B------:R-:W-:-:S02]  /*a9c0*/  IMAD R3, R7, R76, R3 ;  /* 0x0000004c07037224 */ /* 0x000fc400078e0203 */
[----:B------:R2:W4:Y:S02]  /*a9d0*/  LDS.128 R48, [R78+0x3000] ;  /* 0x003000004e307984 */ /* 0x0005240000000c00 */
[----:B------:R-:W-:Y:S02]  /*a9e0*/  IMAD R6, R3, R9, R6 ;  /* 0x0000000903067224 */ /* 0x000fe400078e0206 */
        /* <DEDUP_REMOVED lines=9> */
[----:B---3--:R-:W-:Y:S05]  /*aa80*/  @P0 BRA `(.L_x_2357) ;  /* 0x0000000000300947 */ /* 0x008fea0003800000 */
[----:B------:R-:W-:Y:S01]  /*aa90*/  IMAD R9, R10, -0x40, R9 ;  /* 0xffffffc00a097824 */ /* 0x000fe200078e0209 */
[----:B------:R-:W-:Y:S01]  /*aaa0*/  SHF.R.S32.HI R3, RZ, 0x1f, R239 ;  /* 0x0000001fff037819 */ /* 0x000fe200000114ef */
[C---:B------:R-:W-:Y:S01]  /*aab0*/  VIADD R2, R239.reuse, 0x8 ;  /* 0x00000008ef027836 */ /* 0x040fe20000000000 */
[----:B------:R-:W-:Y:S01]  /*aac0*/  IADD3 R0, P0, R6, R239, RZ ;  /* 0x000000ef06007210 */ /* 0x000fe20007f1e0ff */
[----:B------:R-:W-:Y:S01]  /*aad0*/  ULDC.64 UR4, c[0x0][0x2b8] ;  /* 0x0000ae0000047ab9 */ /* 0x000fe20000000a00 */
[-C--:B------:R-:W-:Y:S02]  /*aae0*/  ISETP.GE.AND P2, PT, R239, R9.reuse, PT ;  /* 0x00000009ef00720c */ /* 0x080fe40003f46270 */
[----:B------:R-:W-:Y:S02]  /*aaf0*/  ISETP.GE.AND P1, PT, R2, R9, PT ;  /* 0x000000090200720c */ /* 0x000fe40003f26270 */
[----:B------:R-:W-:Y:S02]  /*ab00*/  LEA.HI.X.SX32 R3, R6, R3, 0x1, P0 ;  /* 0x0000000306037211 */ /* 0x000fe400000f0eff */
[----:B------:R-:W-:-:S04]  /*ab10*/  LEA R2, P0, R0, UR4, 0x2 ;  /* 0x0000000400027c11 */ /* 0x000fc8000f8010ff */
[----:B------:R-:W-:-:S05]  /*ab20*/  LEA.HI.X R3, R0, UR5, R3, 0x2, P0 ;  /* 0x0000000500037c11 */ /* 0x000fca00080f1403 */
[----:B------:R3:W-:Y:S04]  /*ab30*/  @!P2 STG.E desc[UR18][R2.64], R4 ;  /* 0x000000040200a986 */ /* 0x0007e8000c101912 */
[----:B------:R3:W-:Y:S02]  /*ab40*/  @!P1 STG.E desc[UR18][R2.64+0x20], R8 ;  /* 0x0000200802009986 */ /* 0x0007e4000c101912 */
.L_x_2357:
[----:B------:R-:W-:Y:S05]  /*ab50*/  BSYNC B0 ;  /* 0x0000000000007941 */ /* 0x000fea0003800000 */
.L_x_2356:
[----:B------:R-:W-:Y:S01]  /*ab60*/  ULDC UR4, c[0x0][0x2dc] ;  /* 0x0000b70000047ab9 */ /* 0x000fe20000000800 */
[----:B------:R-:W-:-:S04]  /*ab70*/  IMAD.WIDE R232, R11, 0x80, R232 ;  /* 0x000000800be87825 */ /* 0x000fc800078e02e8 */
[----:B------:R-:W-:Y:S01]  /*ab80*/  IMAD R6, R6, UR4, RZ ;  /* 0x0000000406067c24 */ /* 0x000fe2000f8e02ff */
[----:B------:R-:W-:-:S04]  /*ab90*/  ULDC.64 UR4, c[0x0][0x288] ;  /* 0x0000a20000047ab9 */ /* 0x000fc80000000a00 */
[----:B------:R-:W-:-:S04]  /*aba0*/  IADD3 R0, P0, R6, R232, RZ ;  /* 0x000000e806007210 */ /* 0x000fc80007f1e0ff */
[----:B---3--:R-:W-:Y:S02]  /*abb0*/  LEA.HI.X.SX32 R3, R6, R233, 0x1, P0 ;  /* 0x000000e906037211 */ /* 0x008fe400000f0eff */
[----:B------:R-:W-:-:S04]  /*abc0*/  LEA R2, P0, R0, UR4, 0x2 ;  /* 0x0000000400027c11 */ /* 0x000fc8000f8010ff */
[----:B------:R-:W-:-:S05]  /*abd0*/  LEA.HI.X R3, R0, UR5, R3, 0x2, P0 ;  /* 0x0000000500037c11 */ /* 0x000fca00080f1403 */
[----:B-1----:R-:W-:Y:S04]  /*abe0*/  STG.E.128 desc[UR18][R2.64], R72 ;  /* 0x0000004802007986 */ /* 0x002fe8000c101d12 */
[----:B------:R-:W-:Y:S04]  /*abf0*/  STG.E.128 desc[UR18][R2.64+0x1000], R68 ;  /* 0x0010004402007986 */ /* 0x000fe8000c101d12 */
[----:B------:R-:W-:Y:S04]  /*ac00*/  STG.E.128 desc[UR18][R2.64+0x2000], R64 ;  /* 0x0020004002007986 */ /* 0x000fe8000c101d12 */
[----:B------:R-:W-:Y:S04]  /*ac10*/  STG.E.128 desc[UR18][R2.64+0x3000], R60 ;  /* 0x0030003c02007986 */ /* 0x000fe8000c101d12 */
[----:B------:R-:W-:Y:S04]  /*ac20*/  STG.E.128 desc[UR18][R2.64+0x4000], R56 ;  /* 0x0040003802007986 */ /* 0x000fe8000c101d12 */
[----:B------:R-:W-:Y:S04]  /*ac30*/  STG.E.128 desc[UR18][R2.64+0x5000], R52 ;  /* 0x0050003402007986 */ /* 0x000fe8000c101d12 */
[----:B----4-:R-:W-:Y:S04]  /*ac40*/  STG.E.128 desc[UR18][R2.64+0x6000], R48 ;  /* 0x0060003002007986 */ /* 0x010fe8000c101d12 */
[----:B------:R-:W-:Y:S04]  /*ac50*/  STG.E.128 desc[UR18][R2.64+0x7000], R44 ;  /* 0x0070002c02007986 */ /* 0x000fe8000c101d12 */
[----:B------:R-:W-:Y:S04]  /*ac60*/  STG.E.128 desc[UR18][R2.64+0x100], R40 ;  /* 0x0001002802007986 */ /* 0x000fe8000c101d12 */
[----:B------:R-:W-:Y:S04]  /*ac70*/  STG.E.128 desc[UR18][R2.64+0x1100], R36 ;  /* 0x0011002402007986 */ /* 0x000fe8000c101d12 */
[----:B------:R-:W-:Y:S04]  /*ac80*/  STG.E.128 desc[UR18][R2.64+0x2100], R32 ;  /* 0x0021002002007986 */ /* 0x000fe8000c101d12 */
[----:B------:R-:W-:Y:S04]  /*ac90*/  STG.E.128 desc[UR18][R2.64+0x3100], R28 ;  /* 0x0031001c02007986 */ /* 0x000fe8000c101d12 */
[----:B------:R-:W-:Y:S04]  /*aca0*/  STG.E.128 desc[UR18][R2.64+0x4100], R24 ;  /* 0x0041001802007986 */ /* 0x000fe8000c101d12 */
[----:B------:R-:W-:Y:S04]  /*acb0*/  STG.E.128 desc[UR18][R2.64+0x5100], R20 ;  /* 0x0051001402007986 */ /* 0x000fe8000c101d12 */
[----:B------:R-:W-:Y:S04]  /*acc0*/  STG.E.128 desc[UR18][R2.64+0x6100], R16 ;  /* 0x0061001002007986 */ /* 0x000fe8000c101d12 */
[----:B------:R-:W-:Y:S01]  /*acd0*/  STG.E.128 desc[UR18][R2.64+0x7100], R12 ;  /* 0x0071000c02007986 */ /* 0x000fe2000c101d12 */
[----:B------:R-:W-:Y:S05]  /*ace0*/  EXIT ;  /* 0x000000000000794d */ /* 0x000fea0003800000 */
.L_x_2358:
        /* <DEDUP_REMOVED lines=9> */
.L_x_8482:


//--------------------- .text._ZN5flash24flash_fwd_splitkv_kernelI23Flash_fwd_kernel_traitsILi128ELi64ELi128ELi4ELb0ELb0EN7cutlass10bfloat16_tE19Flash_kernel_traitsILi128ELi64ELi128ELi4ES3_EELb1ELb0ELb0ELb1ELb1ELb1ELb1ELb0EEEvNS_16Flash_fwd_paramsE --------------------------
	.section	.text._ZN5flash24flash_fwd_splitkv_kernelI23Flash_fwd_kernel_traitsILi128ELi64ELi128ELi4ELb0ELb0EN7cutlass10bfloat16_tE19Flash_kernel_traitsILi128ELi64ELi128ELi4ES3_EELb1ELb0ELb0ELb1ELb1ELb1ELb1ELb0EEEvNS_16Flash_fwd_paramsE,"ax",@progbits
	.align	128
        .global         _ZN5flash24flash_fwd_splitkv_kernelI23Flash_fwd_kernel_traitsILi128ELi64ELi128ELi4ELb0ELb0EN7cutlass10bfloat16_tE19Flash_kernel_traitsILi128ELi64ELi128ELi4ES3_EELb1ELb0ELb0ELb1ELb1ELb1ELb1ELb0EEEvNS_16Flash_fwd_paramsE
        .type           _ZN5flash24flash_fwd_splitkv_kernelI23Flash_fwd_kernel_traitsILi128ELi64ELi128ELi4ELb0ELb0EN7cutlass10bfloat16_tE19Flash_kernel_traitsILi128ELi64ELi128ELi4ES3_EELb1ELb0ELb0ELb1ELb1ELb1ELb1ELb0EEEvNS_16Flash_fwd_paramsE,@function
        .size           _ZN5flash24flash_fwd_splitkv_kernelI23Flash_fwd_kernel_traitsILi128ELi64ELi128ELi4ELb0ELb0EN7cutlass10bfloat16_tE19Flash_kernel_traitsILi128ELi64ELi128ELi4ES3_EELb1ELb0ELb0ELb1ELb1ELb1ELb1ELb0EEEvNS_16Flash_fwd_paramsE,(.L_x_8483 - _ZN5flash24flash_fwd_splitkv_kernelI23Flash_fwd_kernel_traitsILi128ELi64ELi128ELi4ELb0ELb0EN7cutlass10bfloat16_tE19Flash_kernel_traitsILi128ELi64ELi128ELi4ES3_EELb1ELb0ELb0ELb1ELb1ELb1ELb1ELb0EEEvNS_16Flash_fwd_paramsE)
        .other          _ZN5flash24flash_fwd_splitkv_kernelI23Flash_fwd_kernel_traitsILi128ELi64ELi128ELi4ELb0ELb0EN7cutlass10bfloat16_tE19Flash_kernel_traitsILi128ELi64ELi128ELi4ES3_EELb1ELb0ELb0ELb1ELb1ELb1ELb1ELb0EEEvNS_16Flash_fwd_paramsE,@"STO_CUDA_ENTRY STV_DEFAULT"
_ZN5flash24flash_fwd_splitkv_kernelI23Flash_fwd_kernel_traitsILi128ELi64ELi128ELi4ELb0ELb0EN7cutlass10bfloat16_tE19Flash_kernel_traitsILi128ELi64ELi128ELi4ES3_EELb1ELb0ELb0ELb1ELb1ELb1ELb1ELb0EEEvNS_16Flash_fwd_paramsE:
.text._ZN5flash24flash_fwd_splitkv_kernelI23Flash_fwd_kernel_traitsILi128ELi64ELi128ELi4ELb0ELb0EN7cutlass10bfloat16_tE19Flash_kernel_traitsILi128ELi64ELi128ELi4ES3_EELb1ELb0ELb0ELb1ELb1ELb1ELb1ELb0EEEvNS_16Flash_fwd_paramsE:
        /* <DEDUP_REMOVED lines=45> */
[----:B-1----:R-:W-:-:S04]  /*02d0*/  IABS R7, R6 ;  /* 0x0000000600077213 */ /* 0x002fc80000000000 */
[----:B------:R-:W1:Y:S01]  /*02e0*/  I2F.RP R3, R7 ;  /* 0x0000000700037306 */ /* 0x000e620000209400 */
[----:B--2---:R-:W-:-:S05]  /*02f0*/  VIADD R2, R2, 0x7f ;  /* 0x0000007f02027836 */ /* 0x004fca0000000000 */
[----:B------:R-:W-:-:S04]  /*0300*/  SHF.R.S32.HI R11, RZ, 0x1f, R2 ;  /* 0x0000001fff0b7819 */ /* 0x000fc80000011402 */
[----:B------:R-:W-:Y:S01]  /*0310*/  LEA.HI R11, R11, R2, RZ, 0x7 ;  /* 0x000000020b0b7211 */ /* 0x000fe200078f38ff */
[----:B-1----:R-:W1:Y:S03]  /*0320*/  MUFU.RCP R4, R3 ;  /* 0x0000000300047308 */ /* 0x002e660000001000 */
[----:B------:R-:W-:-:S05]  /*0330*/  LEA.HI.SX32 R11, R11, R6, 0x19 ;  /* 0x000000060b0b7211 */ /* 0x000fca00078fcaff */
[----:B------:R-:W-:-:S05]  /*0340*/  VIADD R11, R11, 0xffffffff ;  /* 0xffffffff0b0b7836 */ /* 0x000fca0000000000 */
[----:B------:R-:W-:Y:S02]  /*0350*/  IABS R10, R11 ;  /* 0x0000000b000a7213 */ /* 0x000fe40000000000 */
[-C--:B------:R-:W-:Y:S01]  /*0360*/  LOP3.LUT R11, R11, R6.reuse, RZ, 0x3c, !PT ;  /* 0x000000060b0b7212 */ /* 0x080fe200078e3cff */
[----:B-1----:R-:W-:Y:S01]  /*0370*/  VIADD R4, R4, 0xffffffe ;  /* 0x0ffffffe04047836 */ /* 0x002fe20000000000 */
[----:B------:R-:W-:-:S03]  /*0380*/  IABS R3, R6 ;  /* 0x0000000600037213 */ /* 0x000fc60000000000 */
[----:B------:R-:W1:Y:S02]  /*0390*/  F2I.FTZ.U32.TRUNC.NTZ R5, R4 ;  /* 0x0000000400057305 */ /* 0x000e64000021f000 */
[----:B------:R-:W-:Y:S02]  /*03a0*/  IMAD.MOV R3, RZ, RZ, -R3 ;  /* 0x000000ffff037224 */ /* 0x000fe400078e0a03 */
        /* <DEDUP_REMOVED lines=47> */
[C---:B------:R-:W-:Y:S02]  /*06a0*/  VIADD R6, R0.reuse, 0x8 ;  /* 0x0000000800067836 */ /* 0x040fe40000000000 */
        /* <DEDUP_REMOVED lines=67> */
.L_x_2359:
        /* <DEDUP_REMOVED lines=22> */
.L_x_2360:
        /* <DEDUP_REMOVED lines=79> */
.L_x_2361:
        /* <DEDUP_REMOVED lines=49> */
[----:B---3--:R-:W-:-:S04]  /*1440*/  IMAD.WIDE.U32 R16, R15, R4, R22 ;  /* 0x000000040f107225 */ /* 0x008fc800078e0016 */
[-C--:B-1----:R-:W-:Y:S02]  /*1450*/  IMAD R8, R19, R2.reuse, RZ ;  /* 0x0000000213087224 */ /* 0x082fe400078e02ff */
[----:B------:R-:W-:-:S04]  /*1460*/  IMAD.WIDE.U32 R18, R13, R2, R20 ;  /* 0x000000020d127225 */ /* 0x000fc800078e0014 */
[----:B------:R-:W-:Y:S02]  /*1470*/  IMAD R3, R13, R3, R8 ;  /* 0x000000030d037224 */ /* 0x000fe400078e0208 */
[----:B------:R-:W-:Y:S02]  /*1480*/  IMAD R8, R9, R4, RZ ;  /* 0x0000000409087224 */ /* 0x000fe400078e02ff */
[----:B------:R-:W-:Y:S02]  /*1490*/  IMAD.IADD R14, R19, 0x1, R3 ;  /* 0x00000001130e7824 */ /* 0x000fe400078e0203 */
[----:B------:R-:W-:Y:S01]  /*14a0*/  IMAD R5, R15, R5, R8 ;  /* 0x000000050f057224 */ /* 0x000fe200078e0208 */
[----:B------:R-:W-:-:S04]  /*14b0*/  MOV R8, R15 ;  /* 0x0000000f00087202 */ /* 0x000fc80000000f00 */
[----:B------:R-:W-:-:S07]  /*14c0*/  IADD3 R13, R17, R5, RZ ;  /* 0x00000005110d7210 */ /* 0x000fce0007ffe0ff */
.L_x_2362:
[----:B--2---:R-:W-:Y:S01]  /*14d0*/  SHF.R.S32.HI R39, RZ, 0x1f, R6 ;  /* 0x0000001fff277819 */ /* 0x004fe20000011406 */
[----:B------:R-:W-:Y:S01]  /*14e0*/  ULDC.64 UR4, c[0x0][0x228] ;  /* 0x00008a0000047ab9 */ /* 0x000fe20000000a00 */
[----:B------:R-:W-:Y:S01]  /*14f0*/  SHF.R.S32.HI R20, RZ, 0x1f, R239 ;  /* 0x0000001fff147819 */ /* 0x000fe200000114ef */
[----:B------:R-:W1:Y:S01]  /*1500*/  S2UR UR20, SR_CgaCtaId ;  /* 0x00000000001479c3 */ /* 0x000e620000008800 */
[-C--:B------:R-:W-:Y:S01]  /*1510*/  LEA.HI R2, R39, R6.reuse, RZ, 0x3 ;  /* 0x0000000627027211 */ /* 0x080fe200078f18ff */
[----:B------:R-:W-:Y:S01]  /*1520*/  ULDC.64 UR14, c[0x0][0x240] ;  /* 0x00009000000e7ab9 */ /* 0x000fe20000000a00 */
[----:B------:R-:W-:Y:S01]  /*1530*/  ULDC.64 UR10, c[0x0][0x268] ;  /* 0x00009a00000a7ab9 */ /* 0x000fe20000000a00 */
[----:B------:R-:W-:Y:S01]  /*1540*/  IMAD R20, R20, UR4, RZ ;  /* 0x0000000414147c24 */ /* 0x000fe2000f8e02ff */
[----:B------:R-:W-:Y:S01]  /*1550*/  LOP3.LUT R3, R2, 0xfffffff8, RZ, 0xc0, !PT ;  /* 0xfffffff802037812 */ /* 0x000fe200078ec0ff */
[----:B------:R-:W-:Y:S01]  /*1560*/  IMAD R9, R9, UR10, RZ ;  /* 0x0000000a09097c24 */ /* 0x000fe2000f8e02ff */
[----:B------:R-:W-:Y:S01]  /*1570*/  SHF.R.S32.HI R26, RZ, 0x3, R2 ;  /* 0x00000003ff1a7819 */ /* 0x000fe20000011402 */
[----:B------:R-:W-:Y:S01]  /*1580*/  IMAD R5, R239, UR5, R20 ;  /* 0x00000005ef057c24 */ /* 0x000fe2000f8e0214 */
[----:B------:R-:W-:Y:S01]  /*1590*/  LEA.HI R4, R39, R6, RZ, 0x4 ;  /* 0x0000000627047211 */ /* 0x000fe200078f20ff */
[----:B------:R-:W-:Y:S01]  /*15a0*/  IMAD.IADD R3, R6, 0x1, -R3 ;  /* 0x0000000106037824 */ /* 0x000fe200078e0a03 */
[----:B------:R-:W-:Y:S01]  /*15b0*/  SHF.R.S32.HI R27, RZ, 0x1f, R26 ;  /* 0x0000001fff1b7819 */ /* 0x000fe2000001141a */
[----:B------:R-:W-:Y:S01]  /*15c0*/  IMAD.SHL.U32 R19, R26, 0x40, RZ ;  /* 0x000000401a137824 */ /* 0x000fe200078e00ff */
[----:B------:R-:W-:Y:S01]  /*15d0*/  ULDC.64 UR12, c[0x0][0x210] ;  /* 0x00008400000c7ab9 */ /* 0x000fe20000000a00 */
[----:B------:R-:W-:Y:S01]  /*15e0*/  IMAD.SHL.U32 R22, R3, 0x8, RZ ;  /* 0x0000000803167824 */ /* 0x000fe200078e00ff */
[----:B------:R-:W-:Y:S01]  /*15f0*/  SHF.R.S32.HI R17, RZ, 0x4, R4 ;  /* 0x00000004ff117819 */ /* 0x000fe20000011404 */
[----:B------:R-:W-:Y:S01]  /*1600*/  IMAD.WIDE R30, R0, 0x40, R26 ;  /* 0x00000040001e7825 */ /* 0x000fe200078e021a */
[----:B------:R-:W-:-:S02]  /*1610*/  LOP3.LUT R19, R19, 0x1c0, RZ, 0xc0, !PT ;  /* 0x000001c013137812 */ /* 0x000fc400078ec0ff */
[--C-:B------:R-:W-:Y:S01]  /*1620*/  SHF.R.S32.HI R23, RZ, 0x1f, R22.reuse ;  /* 0x0000001fff177819 */ /* 0x100fe20000011416 */
[----:B------:R-:W-:Y:S01]  /*1630*/  IMAD R9, R8, UR11, R9 ;  /* 0x0000000b08097c24 */ /* 0x000fe2000f8e0209 */
[C---:B------:R-:W-:Y:S02]  /*1640*/  IADD3 R28, P1, R22.reuse, R16, RZ ;  /* 0x00000010161c7210 */ /* 0x040fe40007f3e0ff */
[--C-:B------:R-:W-:Y:S01]  /*1650*/  LOP3.LUT R16, R19, 0x38, R22.reuse, 0xf8, !PT ;  /* 0x0000003813107812 */ /* 0x100fe200078ef816 */
[----:B------:R-:W-:Y:S01]  /*1660*/  IMAD.WIDE.U32 R24, R239, UR4, R22 ;  /* 0x00000004ef187c25 */ /* 0x000fe2000f8e0016 */
[----:B------:R-:W-:Y:S01]  /*1670*/  ULDC.64 UR4, c[0x0][0x258] ;  /* 0x0000960000047ab9 */ /* 0x000fe20000000a00 */
[----:B------:R-:W-:Y:S02]  /*1680*/  IADD3 R18, P0, R22, R18, RZ ;  /* 0x0000001216127210 */ /* 0x000fe40007f1e0ff */
[----:B------:R-:W-:Y:S01]  /*1690*/  IMAD.IADD R25, R25, 0x1, R5 ;  /* 0x0000000119197824 */ /* 0x000fe200078e0205 */
[----:B------:R-:W-:Y:S01]  /*16a0*/  SHF.R.S32.HI R5, RZ, 0x1f, R12 ;  /* 0x0000001fff057819 */ /* 0x000fe2000001140c */
[----:B------:R-:W-:Y:S01]  /*16b0*/  IMAD.X R29, R23, 0x1, R13, P1 ;  /* 0x00000001171d7824 */ /* 0x000fe200008e060d */
[----:B------:R-:W-:Y:S01]  /*16c0*/  SHF.R.U32.HI R19, RZ, 0x3, R19 ;  /* 0x00000003ff137819 */ /* 0x000fe20000011613 */
[----:B------:R-:W-:Y:S01]  /*16d0*/  IMAD R13, R27, UR6, RZ ;  /* 0x000000061b0d7c24 */ /* 0x000fe2000f8e02ff */
[----:B------:R-:W-:Y:S01]  /*16e0*/  LEA.HI R20, R4, R17, RZ, 0x1 ;  /* 0x0000001104147211 */ /* 0x000fe200078f08ff */
[----:B------:R-:W-:Y:S01]  /*16f0*/  IMAD R5, R5, UR4, RZ ;  /* 0x0000000405057c24 */ /* 0x000fe2000f8e02ff */
[----:B------:R-:W-:Y:S01]  /*1700*/  LOP3.LUT R16, R16, R19, RZ, 0x3c, !PT ;  /* 0x0000001310107212 */ /* 0x000fe200078e3cff */
[----:B------:R-:W-:Y:S01]  /*1710*/  IMAD.WIDE.U32 R24, R12, UR4, R24 ;  /* 0x000000040c187c25 */ /* 0x000fe2000f8e0018 */
[----:B------:R-:W-:-:S02]  /*1720*/  LEA.HI R15, R39, R6, RZ, 0x6 ;  /* 0x00000006270f7211 */ /* 0x000fc400078f30ff */
[----:B------:R-:W-:Y:S01]  /*1730*/  LOP3.LUT R20, R20, 0xfffffffe, RZ, 0xc0, !PT ;  /* 0xfffffffe14147812 */ /* 0x000fe200078ec0ff */
[----:B------:R-:W-:Y:S01]  /*1740*/  IMAD R5, R12, UR5, R5 ;  /* 0x000000050c057c24 */ /* 0x000fe2000f8e0205 */
[----:B------:R-:W-:Y:S01]  /*1750*/  ULDC.64 UR4, c[0x0][0x218] ;  /* 0x0000860000047ab9 */ /* 0x000fe20000000a00 */
[----:B------:R-:W-:Y:S01]  /*1760*/  IMAD.X R19, R23, 0x1, R14, P0 ;  /* 0x0000000117137824 */ /* 0x000fe200000e060e */
[C---:B------:R-:W-:Y:S01]  /*1770*/  IADD3 R11, P0, R26.reuse, R11, RZ ;  /* 0x0000000b1a0b7210 */ /* 0x040fe20007f1e0ff */
[C---:B------:R-:W-:Y:S01]  /*1780*/  IMAD R13, R26.reuse, UR7, R13 ;  /* 0x000000071a0d7c24 */ /* 0x040fe2000f8e020d */
[----:B------:R-:W-:Y:S01]  /*1790*/  LEA.HI R39, R39, R6, RZ, 0x5 ;  /* 0x0000000627277211 */ /* 0x000fe200078f28ff */
[----:B------:R-:W-:-:S03]  /*17a0*/  IMAD.WIDE.U32 R28, R26, UR6, R28 ;  /* 0x000000061a1c7c25 */ /* 0x000fc6000f8e001c */
[----:B------:R-:W-:Y:S01]  /*17b0*/  SHF.R.S32.HI R38, RZ, 0x5, R39 ;  /* 0x00000005ff267819 */ /* 0x000fe20000011427 */
[----:B------:R-:W-:Y:S02]  /*17c0*/  IMAD.IADD R25, R25, 0x1, R5 ;  /* 0x0000000119197824 */ /* 0x000fe400078e0205 */
[----:B------:R-:W-:Y:S02]  /*17d0*/  IMAD R5, R31, UR14, RZ ;  /* 0x0000000e1f057c24 */ /* 0x000fe4000f8e02ff */
        /* <DEDUP_REMOVED lines=8> */
[----:B------:R-:W-:Y:S01]  /*1860*/  IMAD.WIDE.U32 R18, R8, UR10, R18 ;  /* 0x0000000a08127c25 */ /* 0x000fe2000f8e0012 */
[----:B------:R-:W-:Y:S01]  /*1870*/  ULDC.64 UR10, c[0x0][0x250] ;  /* 0x00009400000a7ab9 */ /* 0x000fe20000000a00 */
[----:B------:R-:W-:Y:S01]  /*1880*/  LEA R12, P0, R24, UR12, 0x1 ;  /* 0x0000000c180c7c11 */ /* 0x000fe2000f8008ff */
[----:B------:R-:W-:Y:S01]  /*1890*/  USHF.L.U32 UR4, UR14, 0x5, URZ ;  /* 0x000000050e047899 */ /* 0x000fe2000800063f */
[----:B------:R-:W-:Y:S01]  /*18a0*/  IMAD.IADD R5, R25, 0x1, R5 ;  /* 0x0000000119057824 */ /* 0x000fe200078e0205 */
[----:B------:R-:W-:Y:S01]  /*18b0*/  USHF.L.U64.HI UR12, UR14, 0x5, UR15 ;  /* 0x000000050e0c7899 */ /* 0x000fe2000801020f */
[----:B------:R-:W-:Y:S01]  /*18c0*/  IMAD R10, R10, UR10, RZ ;  /* 0x0000000a0a0a7c24 */ /* 0x000fe2000f8e02ff */
[----:B------:R-:W-:Y:S01]  /*18d0*/  USHF.L.U32 UR15, UR6, 0x5, URZ ;  /* 0x00000005060f7899 */ /* 0x000fe2000800063f */
[----:B------:R-:W-:Y:S01]  /*18e0*/  IMAD.IADD R19, R19, 0x1, R9 ;  /* 0x0000000113137824 */ /* 0x000fe200078e0209 */
[----:B------:R-:W-:Y:S01]  /*18f0*/  LEA.HI.X R13, R24, UR13, R5, 0x1, P0 ;  /* 0x0000000d180d7c11 */ /* 0x000fe200080f0c05 */
[C---:B------:R-:W-:Y:S01]  /*1900*/  IMAD R5, R11.reuse, UR11, R10 ;  /* 0x0000000b0b057c24 */ /* 0x040fe2000f8e020a */
[----:B------:R-:W-:Y:S01]  /*1910*/  IADD3 R10, P0, R12, UR4, RZ ;  /* 0x000000040c0a7c10 */ /* 0x000fe2000ff1e0ff */
[----:B------:R-:W-:Y:S01]  /*1920*/  IMAD.WIDE.U32 R8, R11, UR10, R18 ;  /* 0x0000000a0b087c25 */ /* 0x000fe2000f8e0012 */
[----:B------:R-:W-:-:S02]  /*1930*/  USHF.L.U64.HI UR14, UR6, 0x5, UR7 ;  /* 0x00000005060e7899 */ /* 0x000fc40008010207 */
[----:B------:R-:W-:Y:S01]  /*1940*/  IADD3.X R11, R13, UR12, RZ, P0, !PT ;  /* 0x0000000c0d0b7c10 */ /* 0x000fe200087fe4ff */
[----:B------:R-:W-:Y:S01]  /*1950*/  IMAD.SHL.U32 R15, R15, 0x8, RZ ;  /* 0x000000080f0f7824 */ /* 0x000fe200078e00ff */
[----:B------:R-:W-:Y:S01]  /*1960*/  IADD3 R18, P0, R10, UR4, RZ ;  /* 0x000000040a127c10 */ /* 0x000fe2000ff1e0ff */
[----:B------:R-:W-:Y:S01]  /*1970*/  IMAD.IADD R0, R17, 0x1, -R20 ;  /* 0x0000000111007824 */ /* 0x000fe200078e0a14 */
[----:B------:R-:W-:Y:S01]  /*1980*/  USHF.L.U32 UR20, UR10, 0x5, URZ ;  /* 0x000000050a147899 */ /* 0x000fe2000800063f */
[----:B------:R-:W-:Y:S01]  /*1990*/  IMAD.IADD R233, R9, 0x1, R5 ;  /* 0x0000000109e97824 */ /* 0x000fe200078e0205 */
[----:B------:R-:W-:Y:S01]  /*19a0*/  IADD3.X R19, R11, UR12, RZ, P0, !PT ;  /* 0x0000000c0b137c10 */ /* 0x000fe200087fe4ff */
[----:B------:R-:W-:Y:S01]  /*19b0*/  USHF.L.U64.HI UR11, UR10, 0x5, UR11 ;  /* 0x000000050a0b7899 */ /* 0x000fe2000801020b */
[----:B------:R-:W-:Y:S01]  /*19c0*/  IADD3 R20, P0, R18, UR4, RZ ;  /* 0x0000000412147c10 */ /* 0x000fe2000ff1e0ff */
[----:B------:R-:W-:Y:S01]  /*19d0*/  IMAD.SHL.U32 R5, R0, 0x8, RZ ;  /* 0x0000000800057824 */ /* 0x000fe200078e00ff */
[----:B------:R-:W-:Y:S01]  /*19e0*/  LOP3.LUT R15, R16, 0x7ffffe00, R15, 0xf8, !PT ;  /* 0x7ffffe00100f7812 */ /* 0x000fe200078ef80f */
[----:B------:R-:W-:Y:S01]  /*19f0*/  UIADD3 UR4, UR5, 0x4000, URZ ;  /* 0x0000400005047890 */ /* 0x000fe2000fffe03f */
[----:B------:R-:W-:Y:S01]  /*1a00*/  IADD3.X R21, R19, UR12, RZ, P0, !PT ;  /* 0x0000000c13157c10 */ /* 0x000fe200087fe4ff */
[----:B------:R-:W-:Y:S01]  /*1a10*/  ULDC.64 UR12, c[0x0][0x220] ;  /* 0x00008800000c7ab9 */ /* 0x000fe20000000a00 */
[----:B------:R-:W-:Y:S01]  /*1a20*/  IADD3 R16, P0, R234, UR15, RZ ;  /* 0x0000000fea107c10 */ /* 0x000fe2000ff1e0ff */
[----:B------:R-:W-:Y:S01]  /*1a30*/  IMAD R133, R38, 0x10, R133 ;  /* 0x0000001026857824 */ /* 0x000fe200078e0285 */
[----:B------:R-:W-:-:S02]  /*1a40*/  LEA R237, R15, UR5, 0x1 ;  /* 0x000000050fed7c11 */ /* 0x000fc4000f8e08ff */
[----:B------:R-:W-:Y:S02]  /*1a50*/  IADD3.X R17, R235, UR14, RZ, P0, !PT ;  /* 0x0000000eeb117c10 */ /* 0x000fe400087fe4ff */
[----:B------:R-:W-:Y:S01]  /*1a60*/  IADD3 R14, P0, R16, UR15, RZ ;  /* 0x0000000f100e7c10 */ /* 0x000fe2000ff1e0ff */
[----:B------:R-:W-:Y:S01]  /*1a70*/  @!PT LDS RZ, [RZ] ;  /* 0x00000000fffff984 */ /* 0x000fe20000000800 */
[----:B------:R-:W-:Y:S01]  /*1a80*/  @!PT LDS RZ, [RZ] ;  /* 0x00000000fffff984 */ /* 0x000fe20000000800 */
[----:B------:R-:W-:Y:S01]  /*1a90*/  @!PT LDS RZ, [RZ] ;  /* 0x00000000fffff984 */ /* 0x000fe20000000800 */
[----:B------:R-:W-:Y:S03]  /*1aa0*/  LDGSTS.E.BYPASS.LTC128B.128 [R237], desc[UR18][R12.64] ;  /* 0x000000000ced7fae */ /* 0x000fe6000b901d52 */
[----:B------:R-:W-:Y:S01]  /*1ab0*/  IADD3.X R15, R17, UR14, RZ, P0, !PT ;  /* 0x0000000e110f7c10 */ /* 0x000fe200087fe4ff */
[----:B------:R1:W-:Y:S04]  /*1ac0*/  LDGSTS.E.BYPASS.LTC128B.128 [R237+0x2000], desc[UR18][R12.64+0x80] ;  /* 0x020000800ced7fae */ /* 0x0003e8000b901d52 */
[----:B------:R-:W-:Y:S04]  /*1ad0*/  LDGSTS.E.BYPASS.LTC128B.128 [R237+0x800], desc[UR18][R10.64] ;  /* 0x008000000aed7fae */ /* 0x000fe8000b901d52 */
[----:B------:R2:W-:Y:S04]  /*1ae0*/  LDGSTS.E.BYPASS.LTC128B.128 [R237+0x2800], desc[UR18][R10.64+0x80] ;  /* 0x028000800aed7fae */ /* 0x0005e8000b901d52 */
[----:B------:R-:W-:Y:S04]  /*1af0*/  LDGSTS.E.BYPASS.LTC128B.128 [R237+0x1000], desc[UR18][R18.64] ;  /* 0x0100000012ed7fae */ /* 0x000fe8000b901d52 */
[----:B------:R-:W-:Y:S04]  /*1b00*/  LDGSTS.E.BYPASS.LTC128B.128 [R237+0x3000], desc[UR18][R18.64+0x80] ;  /* 0x0300008012ed7fae */ /* 0x000fe8000b901d52 */
[----:B------:R-:W-:Y:S04]  /*1b10*/  LDGSTS.E.BYPASS.LTC128B.128 [R237+0x1800], desc[UR18][R20.64] ;  /* 0x0180000014ed7fae */ /* 0x000fe8000b901d52 */
[----:B------:R3:W-:Y:S01]  /*1b20*/  LDGSTS.E.BYPASS.LTC128B.128 [R237+0x3800], desc[UR18][R20.64+0x80] ;  /* 0x0380008014ed7fae */ /* 0x0007e2000b901d52 */
[----:B-1----:R-:W-:-:S03]  /*1b30*/  IADD3 R12, P0, R14, UR15, RZ ;  /* 0x0000000f0e0c7c10 */ /* 0x002fc6000ff1e0ff */
[----:B------:R-:W-:Y:S01]  /*1b40*/  LDGSTS.E.BYPASS.LTC128B.128 [R237+0x4000], desc[UR18][R234.64] ;  /* 0x04000000eaed7fae */ /* 0x000fe2000b901d52 */
[----:B------:R-:W-:-:S03]  /*1b50*/  IADD3.X R13, R15, UR14, RZ, P0, !PT ;  /* 0x0000000e0f0d7c10 */ /* 0x000fc600087fe4ff */
[----:B------:R-:W-:Y:S01]  /*1b60*/  LDGSTS.E.BYPASS.LTC128B.128 [R237+0x8000], desc[UR18][R234.64+0x80] ;  /* 0x08000080eaed7fae */ /* 0x000fe2000b901d52 */
[----:B--2---:R-:W-:-:S03]  /*1b70*/  LOP3.LUT R11, R4, 0xfffffff0, RZ, 0xc0, !PT ;  /* 0xfffffff0040b7812 */ /* 0x004fc600078ec0ff */
[----:B------:R-:W-:Y:S04]  /*1b80*/  LDGSTS.E.BYPASS.LTC128B.128 [R237+0x4800], desc[UR18][R16.64] ;  /* 0x0480000010ed7fae */ /* 0x000fe8000b901d52 */
[----:B------:R1:W-:Y:S01]  /*1b90*/  LDGSTS.E.BYPASS.LTC128B.128 [R237+0x8800], desc[UR18][R16.64+0x80] ;  /* 0x0880008010ed7fae */ /* 0x0003e2000b901d52 */
[----:B------:R-:W-:-:S03]  /*1ba0*/  IMAD.IADD R236, R6, 0x1, -R11 ;  /* 0x0000000106ec7824 */ /* 0x000fc600078e0a0b */
[----:B------:R-:W-:Y:S02]  /*1bb0*/  LDGSTS.E.BYPASS.LTC128B.128 [R237+0x5000], desc[UR18][R14.64] ;  /* 0x050000000eed7fae */ /* 0x000fe4000b901d52 */
[----:B------:R-:W-:Y:S02]  /*1bc0*/  SHF.R.S32.HI R11, RZ, 0x1f, R236 ;  /* 0x0000001fff0b7819 */ /* 0x000fe400000114ec */
[----:B------:R2:W-:Y:S02]  /*1bd0*/  LDGSTS.E.BYPASS.LTC128B.128 [R237+0x9000], desc[UR18][R14.64+0x80] ;  /* 0x090000800eed7fae */ /* 0x0005e4000b901d52 */
[----:B------:R-:W-:Y:S02]  /*1be0*/  LEA.HI R4, R11, R236, RZ, 0x3 ;  /* 0x000000ec0b047211 */ /* 0x000fe400078f18ff */
[----:B---3--:R-:W-:Y:S01]  /*1bf0*/  IADD3 R20, P0, R12, UR15, RZ ;  /* 0x0000000f0c147c10 */ /* 0x008fe2000ff1e0ff */
[----:B------:R-:W-:Y:S01]  /*1c00*/  LDGSTS.E.BYPASS.LTC128B.128 [R237+0x5800], desc[UR18][R12.64] ;  /* 0x058000000ced7fae */ /* 0x000fe2000b901d52 */
[----:B------:R-:W-:-:S02]  /*1c10*/  LOP3.LUT R11, R4, 0xfffffff8, RZ, 0xc0, !PT ;  /* 0xfffffff8040b7812 */ /* 0x000fc400078ec0ff */
[----:B------:R-:W-:Y:S01]  /*1c20*/  IADD3.X R21, R13, UR14, RZ, P0, !PT ;  /* 0x0000000e0d157c10 */ /* 0x000fe200087fe4ff */
[----:B------:R3:W-:Y:S01]  /*1c30*/  LDGSTS.E.BYPASS.LTC128B.128 [R237+0x9800], desc[UR18][R12.64+0x80] ;  /* 0x098000800ced7fae */ /* 0x0007e2000b901d52 */
[----:B------:R-:W-:Y:S01]  /*1c40*/  IADD3 R18, P0, R20, UR15, RZ ;  /* 0x0000000f14127c10 */ /* 0x000fe2000ff1e0ff */
[----:B------:R-:W-:Y:S02]  /*1c50*/  IMAD.IADD R40, R236, 0x1, -R11 ;  /* 0x00000001ec287824 */ /* 0x000fe400078e0a0b */
[----:B------:R-:W-:Y:S01]  /*1c60*/  LDGSTS.E.BYPASS.LTC128B.128 [R237+0x6000], desc[UR18][R20.64] ;  /* 0x0600000014ed7fae */ /* 0x000fe2000b901d52 */
[----:B------:R-:W-:Y:S01]  /*1c70*/  IADD3.X R19, R21, UR14, RZ, P0, !PT ;  /* 0x0000000e15137c10 */ /* 0x000fe200087fe4ff */
[C---:B------:R-:W-:Y:S01]  /*1c80*/  IMAD.SHL.U32 R10, R40.reuse, 0x40, RZ ;  /* 0x00000040280a7824 */ /* 0x040fe200078e00ff */
[----:B------:R-:W-:Y:S01]  /*1c90*/  LOP3.LUT P1, RZ, R40, 0x2, RZ, 0xc0, !PT ;  /* 0x0000000228ff7812 */ /* 0x000fe2000782c0ff */
[----:B------:R-:W-:Y:S01]  /*1ca0*/  LDGSTS.E.BYPASS.LTC128B.128 [R237+0xa000], desc[UR18][R20.64+0x80] ;  /* 0x0a00008014ed7fae */ /* 0x000fe2000b901d52 */
[----:B-1----:R-:W-:-:S03]  /*1cb0*/  IADD3 R16, P0, R18, UR15, RZ ;  /* 0x0000000f12107c10 */ /* 0x002fc6000ff1e0ff */
[----:B------:R-:W-:Y:S01]  /*1cc0*/  LDGSTS.E.BYPASS.LTC128B.128 [R237+0x6800], desc[UR18][R18.64] ;  /* 0x0680000012ed7fae */ /* 0x000fe2000b901d52 */
[----:B------:R-:W-:Y:S02]  /*1cd0*/  LOP3.LUT R10, R10, 0x1c0, RZ, 0xc0, !PT ;  /* 0x000001c00a0a7812 */ /* 0x000fe400078ec0ff */
[----:B------:R-:W-:Y:S01]  /*1ce0*/  IADD3.X R17, R19, UR14, RZ, P0, !PT ;  /* 0x0000000e13117c10 */ /* 0x000fe200087fe4ff */
[----:B------:R1:W-:Y:S01]  /*1cf0*/  LDGSTS.E.BYPASS.LTC128B.128 [R237+0xa800], desc[UR18][R18.64+0x80] ;  /* 0x0a80008012ed7fae */ /* 0x0003e2000b901d52 */
[----:B--2---:R-:W-:-:S03]  /*1d00*/  IADD3 R14, P0, R16, UR15, RZ ;  /* 0x0000000f100e7c10 */ /* 0x004fc6000ff1e0ff */
[----:B------:R-:W-:Y:S01]  /*1d10*/  LDGSTS.E.BYPASS.LTC128B.128 [R237+0x7000], desc[UR18][R16.64] ;  /* 0x0700000010ed7fae */ /* 0x000fe2000b901d52 */
[----:B------:R-:W-:-:S03]  /*1d20*/  IADD3.X R15, R17, UR14, RZ, P0, !PT ;  /* 0x0000000e110f7c10 */ /* 0x000fc600087fe4ff */
[----:B------:R2:W-:Y:S01]  /*1d30*/  LDGSTS.E.BYPASS.LTC128B.128 [R237+0xb000], desc[UR18][R16.64+0x80] ;  /* 0x0b00008010ed7fae */ /* 0x0005e2000b901d52 */
[C---:B------:R-:W-:Y:S01]  /*1d40*/  LEA R232, P0, R8.reuse, UR12, 0x1 ;  /* 0x0000000c08e87c11 */ /* 0x040fe2000f8008ff */
[----:B---3--:R-:W-:Y:S02]  /*1d50*/  IMAD.SHL.U32 R13, R3, 0x40, RZ ;  /* 0x00000040030d7824 */ /* 0x008fe400078e00ff */
[----:B------:R-:W-:Y:S01]  /*1d60*/  LDGSTS.E.BYPASS.LTC128B.128 [R237+0x7800], desc[UR18][R14.64] ;  /* 0x078000000eed7fae */ /* 0x000fe2000b901d52 */
[----:B------:R-:W-:Y:S02]  /*1d70*/  LEA.HI.X R233, R8, UR13, R233, 0x1, P0 ;  /* 0x0000000d08e97c11 */ /* 0x000fe400080f0ce9 */
[----:B------:R-:W-:Y:S01]  /*1d80*/  IADD3 R8, P0, R232, UR20, RZ ;  /* 0x00000014e8087c10 */ /* 0x000fe2000ff1e0ff */
[----:B------:R3:W-:Y:S01]  /*1d90*/  LDGSTS.E.BYPASS.LTC128B.128 [R237+0xb800], desc[UR18][R14.64+0x80] ;  /* 0x0b8000800eed7fae */ /* 0x0007e2000b901d52 */
[----:B------:R-:W-:Y:S02]  /*1da0*/  LOP3.LUT R13, R13, 0x1c0, RZ, 0xc0, !PT ;  /* 0x000001c00d0d7812 */ /* 0x000fe400078ec0ff */
[----:B------:R-:W-:Y:S01]  /*1db0*/  IADD3.X R9, R233, UR11, RZ, P0, !PT ;  /* 0x0000000be9097c10 */ /* 0x000fe200087fe4ff */
[----:B------:R-:W0:Y:S01]  /*1dc0*/  LDGDEPBAR ;  /* 0x00000000000079af */ /* 0x000e220000000000 */
[----:B------:R-:W-:-:S02]  /*1dd0*/  LOP3.LUT R11, R13, 0x8, R2, 0xf8, !PT ;  /* 0x000000080d0b7812 */ /* 0x000fc400078ef802 */
[----:B------:R-:W-:Y:S02]  /*1de0*/  IADD3 R12, P0, R8, UR20, RZ ;  /* 0x00000014080c7c10 */ /* 0x000fe4000ff1e0ff */
[----:B------:R-:W-:Y:S02]  /*1df0*/  SHF.R.U32.HI R2, RZ, 0x3, R13 ;  /* 0x00000003ff027819 */ /* 0x000fe4000001160d */
[----:B------:R-:W-:Y:S02]  /*1e00*/  IADD3.X R13, R9, UR11, RZ, P0, !PT ;  /* 0x0000000b090d7c10 */ /* 0x000fe400087fe4ff */
[----:B------:R-:W-:Y:S02]  /*1e10*/  LOP3.LUT R11, R11, R2, RZ, 0x3c, !PT ;  /* 0x000000020b0b7212 */ /* 0x000fe400078e3cff */
[----:B-1----:R-:W-:Y:S02]  /*1e20*/  IADD3 R18, P0, R12, UR20, RZ ;  /* 0x000000140c127c10 */ /* 0x002fe4000ff1e0ff */
[----:B------:R-:W-:Y:S01]  /*1e30*/  LOP3.LUT R2, R10, 0x8, R5, 0xf8, !PT ;  /* 0x000000080a027812 */ /* 0x000fe200078ef805 */
[----:B------:R-:W-:Y:S01]  /*1e40*/  IMAD R0, R0, 0x200, R11 ;  /* 0x0000020000007824 */ /* 0x000fe200078e020b */
[----:B------:R-:W-:-:S02]  /*1e50*/  SHF.R.U32.HI R5, RZ, 0x3, R10 ;  /* 0x00000003ff057819 */ /* 0x000fc4000001160a */
[----:B------:R-:W-:Y:S02]  /*1e60*/  IADD3.X R19, R13, UR11, RZ, P0, !PT ;  /* 0x0000000b0d137c10 */ /* 0x000fe400087fe4ff */
[----:B------:R-:W-:Y:S02]  /*1e70*/  IADD3 R10, P0, R18, UR20, RZ ;  /* 0x00000014120a7c10 */ /* 0x000fe4000ff1e0ff */
[----:B------:R-:W-:Y:S01]  /*1e80*/  LOP3.LUT R2, R2, R5, RZ, 0x3c, !PT ;  /* 0x0000000502027212 */ /* 0x000fe200078e3cff */
[----:B------:R-:W-:Y:S01]  /*1e90*/  IMAD.SHL.U32 R5, R4, 0x40, RZ ;  /* 0x0000004004057824 */ /* 0x000fe200078e00ff */
[----:B------:R-:W-:Y:S01]  /*1ea0*/  IADD3.X R11, R19, UR11, RZ, P0, !PT ;  /* 0x0000000b130b7c10 */ /* 0x000fe200087fe4ff */
[----:B------:R-:W-:-:S04]  /*1eb0*/  DEPBAR.LE SB0, 0x0 ;  /* 0x000080000000791a */ /* 0x000fc80000000000 */
[----:B------:R-:W-:Y:S01]  /*1ec0*/  BAR.SYNC.DEFER_BLOCKING 0x0 ;  /* 0x0000000000007b1d */ /* 0x000fe20000010000 */
[----:B--2---:R-:W-:Y:S01]  /*1ed0*/  IADD3 R16, P0, R10, UR20, RZ ;  /* 0x000000140a107c10 */ /* 0x004fe2000ff1e0ff */
[----:B------:R-:W-:Y:S01]  /*1ee0*/  IMAD.MOV.U32 R4, RZ, RZ, 0x20 ;  /* 0x00000020ff047424 */ /* 0x000fe200078e00ff */
[----:B------:R-:W-:Y:S02]  /*1ef0*/  LOP3.LUT R5, R5, 0xfffffe00, RZ, 0xc0, !PT ;  /* 0xfffffe0005057812 */ /* 0x000fe400078ec0ff */
[----:B------:R-:W-:Y:S02]  /*1f00*/  IADD3.X R17, R11, UR11, RZ, P0, !PT ;  /* 0x0000000b0b117c10 */ /* 0x000fe400087fe4ff */
[----:B---3--:R-:W-:Y:S02]  /*1f10*/  IADD3 R14, P0, R16, UR20, RZ ;  /* 0x00000014100e7c10 */ /* 0x008fe4000ff1e0ff */
[----:B------:R-:W-:Y:S02]  /*1f20*/  LEA R37, R0, UR5, 0x1 ;  /* 0x0000000500257c11 */ /* 0x000fe4000f8e08ff */
[----:B------:R-:W-:-:S02]  /*1f30*/  IADD3.X R15, R17, UR11, RZ, P0, !PT ;  /* 0x0000000b110f7c10 */ /* 0x000fc400087fe4ff */
[----:B------:R-:W-:Y:S01]  /*1f40*/  LEA R229, R0, UR4, 0x1 ;  /* 0x0000000400e57c11 */ /* 0x000fe2000f8e08ff */
[----:B------:R-:W-:Y:S01]  /*1f50*/  IMAD.MOV.U32 R0, RZ, RZ, 0x40 ;  /* 0x00000040ff007424 */ /* 0x000fe200078e00ff */
[----:B------:R-:W-:Y:S01]  /*1f60*/  SEL R4, R4, 0xffffffe0, !P1 ;  /* 0xffffffe004047807 */ /* 0x000fe20004800000 */
[----:B------:R-:W-:Y:S01]  /*1f70*/  ULDC UR4, c[0x0][0x39c] ;  /* 0x0000e70000047ab9 */ /* 0x000fe20000000800 */
[----:B------:R-:W-:Y:S01]  /*1f80*/  LOP3.LUT P1, RZ, R40, 0x4, RZ, 0xc0, !PT ;  /* 0x0000000428ff7812 */ /* 0x000fe2000782c0ff */
[----:B------:R-:W-:Y:S01]  /*1f90*/  VIADD R227, R229, 0x20 ;  /* 0x00000020e5e37836 */ /* 0x000fe20000000000 */
[----:B------:R-:W-:Y:S01]  /*1fa0*/  LOP3.LUT R223, R2, R5, RZ, 0xfc, !PT ;  /* 0x0000000502df7212 */ /* 0x000fe200078efcff */
        /* <DEDUP_REMOVED lines=10> */
[----:B------:R-:W-:Y:S04]  /*2050*/  LDGSTS.E.BYPASS.LTC128B.128 [R237+0x11800], desc[UR18][R18.64+0x80] ;  /* 0x1180008012ed7fae */ /* 0x000fe8000b901d52 */
[----:B------:R-:W-:Y:S04]  /*2060*/  LDGSTS.E.BYPASS.LTC128B.128 [R237+0xe000], desc[UR18][R10.64] ;  /* 0x0e0000000aed7fae */ /* 0x000fe8000b901d52 */
[----:B------:R3:W-:Y:S01]  /*2070*/  LDGSTS.E.BYPASS.LTC128B.128 [R237+0x12000], desc[UR18][R10.64+0x80] ;  /* 0x120000800aed7fae */ /* 0x0007e2000b901d52 */
[----:B-1----:R-:W-:-:S03]  /*2080*/  IMAD R9, R38, 0x400, R5 ;  /* 0x0000040026097824 */ /* 0x002fc600078e0205 */
[----:B------:R-:W-:Y:S01]  /*2090*/  LDGSTS.E.BYPASS.LTC128B.128 [R237+0xe800], desc[UR18][R16.64] ;  /* 0x0e80000010ed7fae */ /* 0x000fe2000b901d52 */
[----:B------:R-:W-:-:S03]  /*20a0*/  IMAD.IADD R230, R9, 0x1, R2 ;  /* 0x0000000109e67824 */ /* 0x000fc600078e0202 */
[----:B------:R1:W-:Y:S01]  /*20b0*/  LDGSTS.E.BYPASS.LTC128B.128 [R237+0x12800], desc[UR18][R16.64+0x80] ;  /* 0x1280008010ed7fae */ /* 0x0003e2000b901d52 */
[----:B--2---:R-:W-:-:S03]  /*20c0*/  IADD3 R12, P0, R14, UR20, RZ ;  /* 0x000000140e0c7c10 */ /* 0x004fc6000ff1e0ff */
[----:B------:R-:W-:Y:S01]  /*20d0*/  LDGSTS.E.BYPASS.LTC128B.128 [R237+0xf000], desc[UR18][R14.64] ;  /* 0x0f0000000eed7fae */ /* 0x000fe2000b901d52 */
[----:B------:R-:W-:Y:S02]  /*20e0*/  LEA R230, R230, UR5, 0x1 ;  /* 0x00000005e6e67c11 */ /* 0x000fe4000f8e08ff */
[----:B------:R-:W-:Y:S01]  /*20f0*/  IADD3.X R13, R15, UR11, RZ, P0, !PT ;  /* 0x0000000b0f0d7c10 */ /* 0x000fe200087fe4ff */
[----:B------:R-:W-:Y:S01]  /*2100*/  LDGSTS.E.BYPASS.LTC128B.128 [R237+0x13000], desc[UR18][R14.64+0x80] ;  /* 0x130000800eed7fae */ /* 0x000fe2000b901d52 */
[----:B------:R-:W-:Y:S01]  /*2110*/  LOP3.LUT P0, RZ, R3, 0x2, RZ, 0xc0, !PT ;  /* 0x0000000203ff7812 */ /* 0x000fe2000780c0ff */
[----:B------:R-:W-:Y:S02]  /*2120*/  IMAD.IADD R228, R230, 0x1, R4 ;  /* 0x00000001e6e47824 */ /* 0x000fe400078e0204 */
[----:B------:R-:W-:Y:S04]  /*2130*/  LDGSTS.E.BYPASS.LTC128B.128 [R237+0xf800], desc[UR18][R12.64] ;  /* 0x0f8000000ced7fae */ /* 0x000fe8000b901d52 */
[----:B------:R2:W-:Y:S04]  /*2140*/  LDGSTS.E.BYPASS.LTC128B.128 [R237+0x13800], desc[UR18][R12.64+0x80] ;  /* 0x138000800ced7fae */ /* 0x0005e8000b901d52 */
[----:B---3--:R-:W-:Y:S02]  /*2150*/  LDSM.16.M88.4 R8, [R230] ;  /* 0x00000000e608783b */ /* 0x008fe40000000200 */
[----:B------:R-:W-:Y:S01]  /*2160*/  @P0 VIADD R227, R229, 0xffffffe0 ;  /* 0xffffffe0e5e30836 */ /* 0x000fe20000000000 */
[----:B------:R-:W-:Y:S01]  /*2170*/  LOP3.LUT P0, RZ, R3, 0x4, RZ, 0xc0, !PT ;  /* 0x0000000403ff7812 */ /* 0x000fe2000780c0ff */
[----:B------:R-:W3:Y:S01]  /*2180*/  LDSM.16.M88.4 R44, [R37+0x4000] ;  /* 0x00400000252c783b */ /* 0x000ee20000000200 */
[C---:B------:R-:W-:Y:S01]  /*2190*/  SEL R3, R0.reuse, 0xffffffc0, !P1 ;  /* 0xffffffc000037807 */ /* 0x040fe20004800000 */
[C---:B------:R-:W-:Y:S01]  /*21a0*/  VIADD R219, R227.reuse, 0x800 ;  /* 0x00000800e3db7836 */ /* 0x040fe20000000000 */
[----:B------:R-:W-:Y:S01]  /*21b0*/  SEL R0, R0, 0xffffffc0, !P0 ;  /* 0xffffffc000007807 */ /* 0x000fe20004000000 */
[----:B------:R-:W4:Y:S01]  /*21c0*/  LDSM.16.M88.4 R80, [R37+0x4800] ;  /* 0x004800002550783b */ /* 0x000f220000000200 */
[----:B------:R-:W-:-:S02]  /*21d0*/  VIADD R218, R227, 0x1000 ;  /* 0x00001000e3da7836 */ /* 0x000fc40000000000 */
[--C-:B------:R-:W-:Y:S01]  /*21e0*/  IMAD.IADD R226, R230, 0x1, R3.reuse ;  /* 0x00000001e6e27824 */ /* 0x100fe200078e0203 */
[----:B------:R-:W-:Y:S01]  /*21f0*/  LDSM.16.M88.4 R56, [R228] ;  /* 0x00000000e438783b */ /* 0x000fe20000000200 */
[----:B------:R-:W-:Y:S02]  /*2200*/  IMAD.IADD R225, R229, 0x1, R0 ;  /* 0x00000001e5e17824 */ /* 0x000fe400078e0200 */
[----:B------:R-:W-:Y:S01]  /*2210*/  IMAD.IADD R224, R228, 0x1, R3 ;  /* 0x00000001e4e07824 */ /* 0x000fe200078e0203 */
[----:B-1----:R-:W1:Y:S01]  /*2220*/  LDSM.16.M88.4 R16, [R227] ;  /* 0x00000000e310783b */ /* 0x002e620000000200 */
        /* <DEDUP_REMOVED lines=19> */
[----:B------:R-:W-:Y:S01]  /*2360*/  VIADD R204, R227, 0x7800 ;  /* 0x00007800e3cc7836 */ /* 0x000fe20000000000 */
[C---:B---3--:R-:W-:Y:S01]  /*2370*/  HMMA.16816.F32.BF16 R32, R8.reuse, R44, RZ ;  /* 0x0000002c0820723c */ /* 0x048fe200000418ff */
[----:B------:R-:W3:Y:S04]  /*2380*/  LDSM.16.M88.4 R20, [R227+0x800] ;  /* 0x00080000e314783b */ /* 0x000ee80000000200 */
[----:B--2---:R-:W2:Y:S01]  /*2390*/  LDSM.16.M88.4 R12, [R227+0x1000] ;  /* 0x00100000e30c783b */ /* 0x004ea20000000200 */
[C---:B------:R-:W-:Y:S03]  /*23a0*/  HMMA.16816.F32.BF16 R44, R8.reuse, R46, RZ ;  /* 0x0000002e082c723c */ /* 0x040fe600000418ff */
[----:B------:R-:W2:Y:S03]  /*23b0*/  LDSM.16.M88.4 R84, [R227+0x1800] ;  /* 0x00180000e354783b */ /* 0x000ea60000000200 */
[C---:B----4-:R-:W-:Y:S01]  /*23c0*/  HMMA.16816.F32.BF16 R52, R8.reuse, R80, RZ ;  /* 0x000000500834723c */ /* 0x050fe200000418ff */
[----:B------:R-:W4:Y:S04]  /*23d0*/  LDSM.16.M88.4 R28, [R227+0x2800] ;  /* 0x00280000e31c783b */ /* 0x000f280000000200 */
[----:B------:R-:W-:Y:S01]  /*23e0*/  LDSM.16.M88.4 R48, [R227+0x2000] ;  /* 0x00200000e330783b */ /* 0x000fe20000000200 */
[----:B------:R-:W-:Y:S03]  /*23f0*/  HMMA.16816.F32.BF16 R80, R8, R82, RZ ;  /* 0x000000520850723c */ /* 0x000fe600000418ff */
[----:B------:R-:W-:Y:S03]  /*2400*/  LDSM.16.M88.4 R120, [R225] ;  /* 0x00000000e178783b */ /* 0x000fe60000000200 */
[C---:B-1----:R-:W-:Y:S01]  /*2410*/  HMMA.16816.F32.BF16 R32, R56.reuse, R16, R32 ;  /* 0x000000103820723c */ /* 0x042fe20000041820 */
[----:B------:R-:W-:Y:S04]  /*2420*/  LDSM.16.M88.4 R124, [R227+0x3800] ;  /* 0x00380000e37c783b */ /* 0x000fe80000000200 */
[----:B------:R-:W-:Y:S01]  /*2430*/  LDSM.16.M88.4 R40, [R225+0x800] ;  /* 0x00080000e128783b */ /* 0x000fe20000000200 */
[----:B------:R-:W-:Y:S03]  /*2440*/  HMMA.16816.F32.BF16 R44, R56, R18, R44 ;  /* 0x00000012382c723c */ /* 0x000fe6000004182c */
[----:B------:R-:W1:Y:S03]  /*2450*/  LDSM.16.M88.4 R16, [R227+0x3000] ;  /* 0x00300000e310783b */ /* 0x000e660000000200 */
[C---:B-----5:R-:W-:Y:S01]  /*2460*/  HMMA.16816.F32.BF16 R76, R8.reuse, R72, RZ ;  /* 0x00000048084c723c */ /* 0x060fe200000418ff */
[----:B------:R-:W-:Y:S04]  /*2470*/  LDSM.16.M88.4 R116, [R225+0x2000] ;  /* 0x00200000e174783b */ /* 0x000fe80000000200 */
        /* <DEDUP_REMOVED lines=14> */
[----:B------:R-:W5:Y:S05]  /*2560*/  LDSM.16.M88.4 R24, [R226] ;  /* 0x00000000e218783b */ /* 0x000f6a0000000200 */
[C---:B---3--:R-:W-:Y:S06]  /*2570*/  HMMA.16816.F32.BF16 R52, R56.reuse, R20, R52 ;  /* 0x000000143834723c */ /* 0x048fec0000041834 */
[C---:B------:R-:W-:Y:S01]  /*2580*/  HMMA.16816.F32.BF16 R80, R56.reuse, R22, R80 ;  /* 0x000000163850723c */ /* 0x040fe20000041850 */
[----:B------:R-:W3:Y:S05]  /*2590*/  LDSM.16.M88.4 R20, [R225+0x1800] ;  /* 0x00180000e114783b */ /* 0x000eea0000000200 */
[C---:B--2---:R-:W-:Y:S06]  /*25a0*/  HMMA.16816.F32.BF16 R76, R56.reuse, R12, R76 ;  /* 0x0000000c384c723c */ /* 0x044fec000004184c */
[C---:B------:R-:W-:Y:S01]  /*25b0*/  HMMA.16816.F32.BF16 R72, R56.reuse, R14, R72 ;  /* 0x0000000e3848723c */ /* 0x040fe20000041848 */
[----:B------:R-:W2:Y:S05]  /*25c0*/  LDSM.16.M88.4 R12, [R225+0x1000] ;  /* 0x00100000e10c783b */ /* 0x000eaa0000000200 */
[C---:B------:R-:W-:Y:S06]  /*25d0*/  HMMA.16816.F32.BF16 R68, R56.reuse, R84, R68 ;  /* 0x000000543844723c */ /* 0x040fec0000041844 */
[C---:B------:R-:W-:Y:S01]  /*25e0*/  HMMA.16816.F32.BF16 R64, R56.reuse, R86, R64 ;  /* 0x000000563840723c */ /* 0x040fe20000041840 */
[----:B------:R-:W-:Y:S05]  /*25f0*/  LDSM.16.M88.4 R84, [R225+0x3000] ;  /* 0x00300000e154783b */ /* 0x000fea0000000200 */
        /* <DEDUP_REMOVED lines=8> */
[----:B------:R-:W4:Y:S05]  /*2680*/  LDSM.16.M88.4 R48, [R225+0x3800] ;  /* 0x00380000e130783b */ /* 0x000f2a0000000200 */
[C---:B-----5:R-:W-:Y:S06]  /*2690*/  HMMA.16816.F32.BF16 R32, R24.reuse, R120, R32 ;  /* 0x000000781820723c */ /* 0x060fec0000041820 */
[----:B------:R-:W-:Y:S01]  /*26a0*/  HMMA.16816.F32.BF16 R44, R24, R122, R44 ;  /* 0x0000007a182c723c */ /* 0x000fe2000004182c */
[----:B------:R-:W-:Y:S05]  /*26b0*/  LDSM.16.M88.4 R120, [R225+0x4000] ;  /* 0x00400000e178783b */ /* 0x000fea0000000200 */
[C---:B------:R-:W-:Y:S06]  /*26c0*/  HMMA.16816.F32.BF16 R88, R56.reuse, R124, R88 ;  /* 0x0000007c3858723c */ /* 0x040fec0000041858 */
[----:B------:R-:W-:Y:S01]  /*26d0*/  HMMA.16816.F32.BF16 R8, R56, R126, R8 ;  /* 0x0000007e3808723c */ /* 0x000fe20000041808 */
[----:B------:R-:W-:Y:S04]  /*26e0*/  LDSM.16.M88.4 R56, [R212+0x800] ;  /* 0x00080000d438783b */ /* 0x000fe80000000200 */
[----:B------:R-:W-:Y:S01]  /*26f0*/  LDSM.16.M88.4 R124, [R37+0x8800] ;  /* 0x00880000257c783b */ /* 0x000fe20000000200 */
[C---:B------:R-:W-:Y:S06]  /*2700*/  HMMA.16816.F32.BF16 R52, R24.reuse, R40, R52 ;  /* 0x000000281834723c */ /* 0x040fec0000041834 */
[C---:B------:R-:W-:Y:S01]  /*2710*/  HMMA.16816.F32.BF16 R80, R24.reuse, R42, R80 ;  /* 0x0000002a1850723c */ /* 0x040fe20000041850 */
[----:B------:R-:W-:Y:S05]  /*2720*/  LDSM.16.M88.4 R40, [R37+0x8000] ;  /* 0x008000002528783b */ /* 0x000fea0000000200 */
[C---:B---3--:R-:W-:Y:S06]  /*2730*/  HMMA.16816.F32.BF16 R68, R24.reuse, R20, R68 ;  /* 0x000000141844723c */ /* 0x048fec0000041844 */
[C---:B------:R-:W-:Y:S01]  /*2740*/  HMMA.16816.F32.BF16 R64, R24.reuse, R22, R64 ;  /* 0x000000161840723c */ /* 0x040fe20000041840 */
[----:B------:R-:W3:Y:S05]  /*2750*/  LDSM.16.M88.4 R20, [R230+0x2000] ;  /* 0x00200000e614783b */ /* 0x000eea0000000200 */
[C---:B--2---:R-:W-:Y:S06]  /*2760*/  HMMA.16816.F32.BF16 R76, R24.reuse, R12, R76 ;  /* 0x0000000c184c723c */ /* 0x044fec000004184c */
[----:B------:R-:W-:Y:S01]  /*2770*/  HMMA.16816.F32.BF16 R72, R24, R14, R72 ;  /* 0x0000000e1848723c */ /* 0x000fe20000041848 */
[----:B------:R-:W2:Y:S05]  /*2780*/  LDSM.16.M88.4 R12, [R212+0x1000] ;  /* 0x00100000d40c783b */ /* 0x000eaa0000000200 */
[C---:B-1----:R-:W-:Y:S06]  /*2790*/  HMMA.16816.F32.BF16 R32, R28.reuse, R16, R32 ;  /* 0x000000101c20723c */ /* 0x042fec0000041820 */
        /* <DEDUP_REMOVED lines=13> */
[----:B------:R-:W1:Y:S04]  /*2870*/  LDSM.16.M88.4 R48, [R227+0x4000] ;  /* 0x00400000e330783b */ /* 0x000e680000000200 */
[----:B------:R-:W4:Y:S01]  /*2880*/  LDSM.16.M88.4 R8, [R212+0x1800] ;  /* 0x00180000d408783b */ /* 0x000f220000000200 */
[C---:B---3--:R-:W-:Y:S06]  /*2890*/  HMMA.16816.F32.BF16 R32, R20.reuse, R40, R32 ;  /* 0x000000281420723c */ /* 0x048fec0000041820 */
[----:B------:R-:W-:Y:S01]  /*28a0*/  HMMA.16816.F32.BF16 R44, R20, R42, R44 ;  /* 0x0000002a142c723c */ /* 0x000fe2000004182c */
[----:B------:R-:W-:Y:S05]  /*28b0*/  LDSM.16.M88.4 R40, [R212+0x4000] ;  /* 0x00400000d428783b */ /* 0x000fea0000000200 */
[C---:B--2---:R-:W-:Y:S06]  /*28c0*/  HMMA.16816.F32.BF16 R76, R28.reuse, R12, R76 ;  /* 0x0000000c1c4c723c */ /* 0x044fec000004184c */
[C---:B------:R-:W-:Y:S01]  /*28d0*/  HMMA.16816.F32.BF16 R72, R28.reuse, R14, R72 ;  /* 0x0000000e1c48723c */ /* 0x040fe20000041848 */
[----:B------:R-:W2:Y:S05]  /*28e0*/  LDSM.16.M88.4 R12, [R226+0x2000] ;  /* 0x00200000e20c783b */ /* 0x000eaa0000000200 */
[C---:B------:R-:W-:Y:S06]  /*28f0*/  HMMA.16816.F32.BF16 R52, R28.reuse, R56, R52 ;  /* 0x000000381c34723c */ /* 0x040fec0000041834 */
[----:B------:R-:W-:Y:S01]  /*2900*/  HMMA.16816.F32.BF16 R80, R28, R58, R80 ;  /* 0x0000003a1c50723c */ /* 0x000fe20000041850 */
[----:B------:R-:W3:Y:S05]  /*2910*/  LDSM.16.M88.4 R56, [R227+0x4800] ;  /* 0x00480000e338783b */ /* 0x000eea0000000200 */
[C---:B-1----:R-:W-:Y:S06]  /*2920*/  HMMA.16816.F32.BF16 R32, R16.reuse, R48, R32 ;  /* 0x000000301020723c */ /* 0x042fec0000041820 */
[----:B------:R-:W-:Y:S01]  /*2930*/  HMMA.16816.F32.BF16 R44, R16, R50, R44 ;  /* 0x00000032102c723c */ /* 0x000fe2000004182c */
[----:B------:R-:W-:Y:S05]  /*2940*/  LDSM.16.M88.4 R48, [R225+0x4800] ;  /* 0x00480000e130783b */ /* 0x000fea0000000200 */
[C---:B----4-:R-:W-:Y:S06]  /*2950*/  HMMA.16816.F32.BF16 R68, R28.reuse, R8, R68 ;  /* 0x000000081c44723c */ /* 0x050fec0000041844 */
[----:B------:R-:W-:Y:S01]  /*2960*/  HMMA.16816.F32.BF16 R64, R28, R10, R64 ;  /* 0x0000000a1c40723c */ /* 0x000fe20000041840 */
[----:B------:R-:W1:Y:S05]  /*2970*/  LDSM.16.M88.4 R8, [R224+0x2000] ;  /* 0x00200000e008783b */ /* 0x000e6a0000000200 */
[----:B------:R-:W-:Y:S06]  /*2980*/  HMMA.16816.F32.BF16 R52, R20, R124, R52 ;  /* 0x0000007c1434723c */ /* 0x000fec0000041834 */
[----:B--2---:R-:W-:Y:S06]  /*2990*/  HMMA.16816.F32.BF16 R32, R12, R120, R32 ;  /* 0x000000780c20723c */ /* 0x004fec0000041820 */
[C---:B------:R-:W-:Y:S06]  /*29a0*/  HMMA.16816.F32.BF16 R104, R28.reuse, R116, R104 ;  /* 0x000000741c68723c */ /* 0x040fec0000041868 */
[----:B------:R-:W-:Y:S01]  /*29b0*/  HMMA.16816.F32.BF16 R100, R28, R118, R100 ;  /* 0x000000761c64723c */ /* 0x000fe20000041864 */
[----:B------:R-:W2:Y:S05]  /*29c0*/  LDSM.16.M88.4 R116, [R227+0x5000] ;  /* 0x00500000e374783b */ /* 0x000eaa0000000200 */
[----:B------:R-:W-:Y:S01]  /*29d0*/  HMMA.16816.F32.BF16 R80, R20, R126, R80 ;  /* 0x0000007e1450723c */ /* 0x000fe20000041850 */
[----:B------:R-:W4:Y:S05]  /*29e0*/  LDSM.16.M88.4 R124, [R37+0x9800] ;  /* 0x00980000257c783b */ /* 0x000f2a0000000200 */
[----:B------:R-:W-:Y:S06]  /*29f0*/  HMMA.16816.F32.BF16 R44, R12, R122, R44 ;  /* 0x0000007a0c2c723c */ /* 0x000fec000004182c */
[C---:B------:R-:W-:Y:S06]  /*2a00*/  HMMA.16816.F32.BF16 R76, R20.reuse, R84, R76 ;  /* 0x00000054144c723c */ /* 0x040fec000004184c */
[----:B------:R-:W-:Y:S06]  /*2a10*/  HMMA.16816.F32.BF16 R72, R20, R86, R72 ;  /* 0x000000561448723c */ /* 0x000fec0000041848 */
[----:B---3--:R-:W-:Y:S06]  /*2a20*/  HMMA.16816.F32.BF16 R52, R16, R56, R52 ;  /* 0x000000381034723c */ /* 0x008fec0000041834 */
[----:B-1----:R-:W-:Y:S01]  /*2a30*/  HMMA.16816.F32.BF16 R120, R8, R40, R32 ;  /* 0x000000280878723c */ /* 0x002fe20000041820 */
[----:B------:R-:W-:Y:S05]  /*2a40*/  LDSM.16.M88.4 R32, [R212+0x4800] ;  /* 0x00480000d420783b */ /* 0x000fea0000000200 */
[----:B------:R-:W-:Y:S01]  /*2a50*/  HMMA.16816.F32.BF16 R80, R16, R58, R80 ;  /* 0x0000003a1050723c */ /* 0x000fe20000041850 */
[----:B------:R-:W-:Y:S05]  /*2a60*/  LDSM.16.M88.4 R56, [R212+0x5000] ;  /* 0x00500000d438783b */ /* 0x000fea0000000200 */
[----:B------:R-:W-:Y:S01]  /*2a70*/  HMMA.16816.F32.BF16 R44, R8, R42, R44 ;  /* 0x0000002a082c723c */ /* 0x000fe2000004182c */
[----:B------:R-:W1:Y:S05]  /*2a80*/  LDSM.16.M88.4 R40, [R225+0x5000] ;  /* 0x00500000e128783b */ /* 0x000e6a0000000200 */
[C---:B--2---:R-:W-:Y:S06]  /*2a90*/  HMMA.16816.F32.BF16 R76, R16.reuse, R116, R76 ;  /* 0x00000074104c723c */ /* 0x044fec000004184c */
[----:B------:R-:W-:Y:S01]  /*2aa0*/  HMMA.16816.F32.BF16 R72, R16, R118, R72 ;  /* 0x000000761048723c */ /* 0x000fe20000041848 */
[----:B------:R-:W-:Y:S01]  /*2ab0*/  FMUL.FTZ R0, R120, UR4 ;  /* 0x0000000478007c20 */ /* 0x000fe20008410000 */
[----:B------:R-:W-:Y:S01]  /*2ac0*/  FMUL.FTZ R85, R121, UR4 ;  /* 0x0000000479557c20 */ /* 0x000fe20008410000 */
[----:B------:R-:W-:-:S03]  /*2ad0*/  FMUL.FTZ R84, R123, UR4 ;  /* 0x000000047b547c20 */ /* 0x000fc60008410000 */
[C---:B------:R-:W-:Y:S01]  /*2ae0*/  HMMA.16816.F32.BF16 R52, R12.reuse, R48, R52 ;  /* 0x000000300c34723c */ /* 0x040fe20000041834 */
[----:B------:R-:W-:Y:S05]  /*2af0*/  MUFU.TANH R0, R0 ;  /* 0x0000000000007308 */ /* 0x000fea0000002400 */
[----:B------:R-:W-:Y:S01]  /*2b00*/  HMMA.16816.F32.BF16 R80, R12, R50, R80 ;  /* 0x000000320c50723c */ /* 0x000fe20000041850 */
[----:B------:R-:W2:Y:S01]  /*2b10*/  LDSM.16.M88.4 R48, [R227+0x5800] ;  /* 0x00580000e330783b */ /* 0x000ea20000000200 */
[----:B------:R-:W-:Y:S01]  /*2b20*/  FMUL.FTZ R44, R44, UR4 ;  /* 0x000000042c2c7c20 */ /* 0x000fe20008410000 */
[----:B------:R-:W-:Y:S01]  /*2b30*/  FMUL.FTZ R45, R45, UR4 ;  /* 0x000000042d2d7c20 */ /* 0x000fe20008410000 */
[----:B------:R-:W-:Y:S01]  /*2b40*/  FMUL.FTZ R46, R46, UR4 ;  /* 0x000000042e2e7c20 */ /* 0x000fe20008410000 */
[----:B------:R-:W3:Y:S01]  /*2b50*/  MUFU.TANH R84, R84 ;  /* 0x0000005400547308 */ /* 0x000ee20000002400 */
[----:B------:R-:W-:Y:S06]  /*2b60*/  HMMA.16816.F32.BF16 R96, R28, R112, R96 ;  /* 0x000000701c60723c */ /* 0x000fec0000041860 */
[----:B----4-:R-:W-:Y:S01]  /*2b70*/  HMMA.16816.F32.BF16 R68, R20, R124, R68 ;  /* 0x0000007c1444723c */ /* 0x010fe20000041844 */
[----:B------:R-:W4:Y:S01]  /*2b80*/  MUFU.TANH R86, R44 ;  /* 0x0000002c00567308 */ /* 0x000f220000002400 */
[----:B------:R-:W-:-:S04]  /*2b90*/  FMUL.FTZ R112, R47, UR4 ;  /* 0x000000042f707c20 */ /* 0x000fc80008410000 */
[----:B-1----:R-:W-:Y:S03]  /*2ba0*/  HMMA.16816.F32.BF16 R76, R12, R40, R76 ;  /* 0x000000280c4c723c */ /* 0x002fe6000004184c */
[----:B------:R-:W-:Y:S03]  /*2bb0*/  MUFU.TANH R87, R45 ;  /* 0x0000002d00577308 */ /* 0x000fe60000002400 */
[----:B------:R-:W-:Y:S05]  /*2bc0*/  HMMA.16816.F32.BF16 R64, R20, R126, R64 ;  /* 0x0000007e1440723c */ /* 0x000fea0000041840 */
[----:B------:R1:W5:Y:S01]  /*2bd0*/  MUFU.TANH R113, R46 ;  /* 0x0000002e00717308 */ /* 0x0003620000002400 */
[----:B------:R-:W-:Y:S01]  /*2be0*/  HMMA.16816.F32.BF16 R72, R12, R42, R72 ;  /* 0x0000002a0c48723c */ /* 0x000fe20000041848 */
[----:B------:R-:W-:Y:S05]  /*2bf0*/  LDSM.16.M88.4 R40, [R212+0x3800] ;  /* 0x00380000d428783b */ /* 0x000fea0000000200 */
[C---:B------:R-:W-:Y:S01]  /*2c00*/  HMMA.16816.F32.BF16 R52, R8.reuse, R32, R52 ;  /* 0x000000200834723c */ /* 0x040fe20000041834 */
[----:B------:R-:W5:Y:S05]  /*2c10*/  MUFU.TANH R85, R85 ;  /* 0x0000005500557308 */ /* 0x000f6a0000002400 */
[----:B------:R-:W-:Y:S01]  /*2c20*/  HMMA.16816.F32.BF16 R80, R8, R34, R80 ;  /* 0x000000220850723c */ /* 0x000fe20000041850 */
[----:B------:R-:W-:Y:S02]  /*2c30*/  LDSM.16.M88.4 R32, [R225+0x5800] ;  /* 0x00580000e120783b */ /* 0x000fe40000000200 */
[----:B------:R-:W5:Y:S02]  /*2c40*/  MUFU.TANH R112, R112 ;  /* 0x0000007000707308 */ /* 0x000f640000002400 */
[----:B-1----:R-:W1:Y:S01]  /*2c50*/  LDSM.16.M88.4 R44, [R37+0xa000] ;  /* 0x00a00000252c783b */ /* 0x002e620000000200 */
[----:B------:R-:W-:Y:S06]  /*2c60*/  HMMA.16816.F32.BF16 R60, R28, R128, R60 ;  /* 0x000000801c3c723c */ /* 0x000fec000004183c */
[----:B--2---:R-:W-:Y:S06]  /*2c70*/  HMMA.16816.F32.BF16 R68, R16, R48, R68 ;  /* 0x000000301044723c */ /* 0x004fec0000041844 */
[----:B------:R-:W-:Y:S01]  /*2c80*/  HMMA.16816.F32.BF16 R76, R8, R56, R76 ;  /* 0x00000038084c723c */ /* 0x000fe2000004184c */
[----:B------:R-:W-:Y:S01]  /*2c90*/  FMUL.FTZ R52, R52, UR4 ;  /* 0x0000000434347c20 */ /* 0x000fe20008410000 */
[----:B------:R-:W-:Y:S01]  /*2ca0*/  FMUL.FTZ R53, R53, UR4 ;  /* 0x0000000435357c20 */ /* 0x000fe20008410000 */
[----:B------:R-:W-:Y:S01]  /*2cb0*/  FMUL.FTZ R118, R54, UR4 ;  /* 0x0000000436767c20 */ /* 0x000fe20008410000 */
[----:B------:R-:W-:Y:S01]  /*2cc0*/  FMUL.FTZ R119, R55, UR4 ;  /* 0x0000000437777c20 */ /* 0x000fe20008410000 */
[----:B------:R-:W2:Y:S01]  /*2cd0*/  MUFU.TANH R117, R52 ;  /* 0x0000003400757308 */ /* 0x000ea20000002400 */
[----:B------:R-:W-:Y:S01]  /*2ce0*/  HMMA.16816.F32.BF16 R64, R16, R50, R64 ;  /* 0x000000321040723c */ /* 0x000fe20000041840 */
[----:B------:R-:W3:Y:S01]  /*2cf0*/  LDSM.16.M88.4 R48, [R227+0x6000] ;  /* 0x00600000e330783b */ /* 0x000ee20000000200 */
[----:B------:R-:W-:Y:S01]  /*2d00*/  FMUL.FTZ R80, R80, UR4 ;  /* 0x0000000450507c20 */ /* 0x000fe20008410000 */
[----:B------:R-:W-:Y:S01]  /*2d10*/  FMUL.FTZ R81, R81, UR4 ;  /* 0x0000000451517c20 */ /* 0x000fe20008410000 */
[----:B------:R-:W-:-:S02]  /*2d20*/  FMUL.FTZ R82, R82, UR4 ;  /* 0x0000000452527c20 */ /* 0x000fc40008410000 */
[----:B------:R-:W-:Y:S01]  /*2d30*/  HMMA.16816.F32.BF16 R72, R8, R58, R72 ;  /* 0x0000003a0848723c */ /* 0x000fe20000041848 */
[----:B------:R-:W4:Y:S01]  /*2d40*/  LDSM.16.M88.4 R56, [R37+0xa800] ;  /* 0x00a800002538783b */ /* 0x000f220000000200 */
[----:B------:R-:W-:Y:S04]  /*2d50*/  MUFU.TANH R120, R80 ;  /* 0x0000005000787308 */ /* 0x000fe80000002400 */
[C---:B------:R-:W-:Y:S04]  /*2d60*/  HMMA.16816.F32.BF16 R108, R28.reuse, R130, R108 ;  /* 0x000000821c6c723c */ /* 0x040fe8000004186c */
[----:B------:R-:W-:Y:S02]  /*2d70*/  MUFU.TANH R121, R82 ;  /* 0x0000005200797308 */ /* 0x000fe40000002400 */
[----:B------:R-:W-:Y:S01]  /*2d80*/  HMMA.16816.F32.BF16 R92, R28, R114, R92 ;  /* 0x000000721c5c723c */ /* 0x000fe2000004185c */
[----:B------:R-:W-:Y:S01]  /*2d90*/  FMUL.FTZ R162, R76, UR4 ;  /* 0x000000044ca27c20 */ /* 0x000fe20008410000 */
[----:B------:R-:W-:Y:S01]  /*2da0*/  FMUL.FTZ R76, R77, UR4 ;  /* 0x000000044d4c7c20 */ /* 0x000fe20008410000 */
[----:B------:R-:W-:Y:S01]  /*2db0*/  FMUL.FTZ R77, R78, UR4 ;  /* 0x000000044e4d7c20 */ /* 0x000fe20008410000 */
[----:B------:R-:W-:-:S02]  /*2dc0*/  FMUL.FTZ R79, R79, UR4 ;  /* 0x000000044f4f7c20 */ /* 0x000fc40008410000 */
[----:B-1----:R-:W-:Y:S01]  /*2dd0*/  HMMA.16816.F32.BF16 R60, R20, R44, R60 ;  /* 0x0000002c143c723c */ /* 0x002fe2000004183c */
[----:B------:R1:W-:Y:S01]  /*2de0*/  MUFU.TANH R114, R81 ;  /* 0x0000005100727308 */ /* 0x0003e20000002400 */
[----:B------:R-:W-:-:S04]  /*2df0*/  FMUL.FTZ R115, R83, UR4 ;  /* 0x0000000453737c20 */ /* 0x000fc80008410000 */
[C---:B------:R-:W-:Y:S01]  /*2e00*/  HMMA.16816.F32.BF16 R68, R12.reuse, R32, R68 ;  /* 0x000000200c44723c */ /* 0x040fe20000041844 */
[----:B------:R-:W-:Y:S01]  /*2e10*/  FMUL.FTZ R73, R73, UR4 ;  /* 0x0000000449497c20 */ /* 0x000fe20008410000 */
[----:B------:R-:W-:Y:S01]  /*2e20*/  FMUL.FTZ R74, R74, UR4 ;  /* 0x000000044a4a7c20 */ /* 0x000fe20008410000 */
[----:B------:R5:W-:Y:S01]  /*2e30*/  MUFU.TANH R116, R53 ;  /* 0x0000003500747308 */ /* 0x000be20000002400 */
[----:B------:R-:W-:Y:S02]  /*2e40*/  FMUL.FTZ R72, R72, UR4 ;  /* 0x0000000448487c20 */ /* 0x000fe40008410000 */
[----:B------:R-:W-:Y:S01]  /*2e50*/  HMMA.16816.F32.BF16 R64, R12, R34, R64 ;  /* 0x000000220c40723c */ /* 0x000fe20000041840 */
[----:B------:R-:W2:Y:S04]  /*2e60*/  LDSM.16.M88.4 R32, [R227+0x6800] ;  /* 0x00680000e320783b */ /* 0x000ea80000000200 */
[----:B------:R-:W2:Y:S01]  /*2e70*/  MUFU.TANH R118, R118 ;  /* 0x0000007600767308 */ /* 0x000ea20000002400 */
[----:B-1----:R-:W1:Y:S01]  /*2e80*/  LDSM.16.M88.4 R80, [R225+0x6000] ;  /* 0x00600000e150783b */ /* 0x002e620000000200 */
[----:B------:R-:W-:Y:S03]  /*2e90*/  HMMA.16816.F32.BF16 R108, R20, R46, R108 ;  /* 0x0000002e146c723c */ /* 0x000fe6000004186c */
[----:B------:R-:W-:Y:S03]  /*2ea0*/  LDSM.16.M88.4 R44, [R212+0x6000] ;  /* 0x00600000d42c783b */ /* 0x000fe60000000200 */
[----:B---3--:R-:W-:Y:S01]  /*2eb0*/  HMMA.16816.F32.BF16 R60, R16, R48, R60 ;  /* 0x00000030103c723c */ /* 0x008fe2000004183c */
[----:B-----5:R-:W3:Y:S01]  /*2ec0*/  LDSM.16.M88.4 R52, [R212+0x5800] ;  /* 0x00580000d434783b */ /* 0x020ee20000000200 */
[----:B------:R-:W5:Y:S04]  /*2ed0*/  MUFU.TANH R119, R119 ;  /* 0x0000007700777308 */ /* 0x000f680000002400 */
[C---:B----4-:R-:W-:Y:S04]  /*2ee0*/  HMMA.16816.F32.BF16 R104, R20.reuse, R56, R104 ;  /* 0x000000381468723c */ /* 0x050fe80000041868 */
[----:B------:R-:W4:Y:S02]  /*2ef0*/  MUFU.TANH R115, R115 ;  /* 0x0000007300737308 */ /* 0x000f240000002400 */
[----:B------:R-:W-:Y:S01]  /*2f00*/  HMMA.16816.F32.BF16 R100, R20, R58, R100 ;  /* 0x0000003a1464723c */ /* 0x000fe20000041864 */
[----:B------:R-:W-:-:S05]  /*2f10*/  FMUL.FTZ R56, R75, UR4 ;  /* 0x000000044b387c20 */ /* 0x000fca0008410000 */
[----:B------:R-:W-:Y:S01]  /*2f20*/  HMMA.16816.F32.BF16 R108, R16, R50, R108 ;  /* 0x00000032106c723c */ /* 0x000fe2000004186c */
[----:B------:R-:W5:Y:S01]  /*2f30*/  LDSM.16.M88.4 R48, [R225+0x6800] ;  /* 0x00680000e130783b */ /* 0x000f620000000200 */
[----:B------:R-:W4:Y:S04]  /*2f40*/  MUFU.TANH R162, R162 ;  /* 0x000000a200a27308 */ /* 0x000f280000002400 */
[----:B------:R-:W-:Y:S04]  /*2f50*/  HMMA.16816.F32.BF16 R88, R28, R40, R88 ;  /* 0x000000281c58723c */ /* 0x000fe80000041858 */
[----:B------:R-:W-:Y:S02]  /*2f60*/  MUFU.TANH R76, R76 ;  /* 0x0000004c004c7308 */ /* 0x000fe40000002400 */
[----:B--2---:R-:W-:Y:S06]  /*2f70*/  HMMA.16816.F32.BF16 R104, R16, R32, R104 ;  /* 0x000000201068723c */ /* 0x004fec0000041868 */
[----:B-1----:R-:W-:Y:S01]  /*2f80*/  HMMA.16816.F32.BF16 R60, R12, R80, R60 ;  /* 0x000000500c3c723c */ /* 0x002fe2000004183c */
[----:B------:R-:W-:Y:S01]  /*2f90*/  LOP3.LUT R33, R39, 0xffffffe0, RZ, 0xc0, !PT ;  /* 0xffffffe027217812 */ /* 0x000fe200078ec0ff */
[----:B------:R-:W1:Y:S01]  /*2fa0*/  MUFU.TANH R77, R77 ;  /* 0x0000004d004d7308 */ /* 0x000e620000002400 */
[----:B------:R-:W-:-:S03]  /*2fb0*/  SHF.R.S32.HI R39, RZ, 0x1f, R39 ;  /* 0x0000001fff277819 */ /* 0x000fc60000011427 */
[C---:B------:R-:W-:Y:S01]  /*2fc0*/  IMAD.IADD R238, R6.reuse, 0x1, -R33 ;  /* 0x0000000106ee7824 */ /* 0x040fe200078e0a21 */
[----:B------:R-:W-:Y:S01]  /*2fd0*/  LEA.HI R32, R39, R38, RZ, 0x2 ;  /* 0x0000002627207211 */ /* 0x000fe200078f10ff */
[----:B------:R-:W-:Y:S01]  /*2fe0*/  HMMA.16816.F32.BF16 R100, R16, R34, R100 ;  /* 0x000000221064723c */ /* 0x000fe20000041864 */
[----:B------:R-:W-:Y:S01]  /*2ff0*/  IMAD.SHL.U32 R39, R6, 0x2, RZ ;  /* 0x0000000206277824 */ /* 0x000fe200078e00ff */
[----:B------:R-:W-:Y:S01]  /*3000*/  MUFU.TANH R166, R73 ;  /* 0x0000004900a67308 */ /* 0x000fe20000002400 */
[----:B------:R-:W-:Y:S01]  /*3010*/  SHF.R.S32.HI R33, RZ, 0x1f, R238 ;  /* 0x0000001fff217819 */ /* 0x000fe200000114ee */
[----:B------:R-:W-:Y:S01]  /*3020*/  VIADD R6, R36, 0xffffffff ;  /* 0xffffffff24067836 */ /* 0x000fe20000000000 */
[----:B------:R-:W-:Y:S01]  /*3030*/  LOP3.LUT R243, R32, 0xfffffffc, RZ, 0xc0, !PT ;  /* 0xfffffffc20f37812 */ /* 0x000fe200078ec0ff */
[C---:B---3--:R-:W-:Y:S01]  /*3040*/  HMMA.16816.F32.BF16 R68, R8.reuse, R52, R68 ;  /* 0x000000340844723c */ /* 0x048fe20000041844 */
[----:B------:R-:W-:Y:S02]  /*3050*/  LEA.HI R238, R33, R238, RZ, 0x2 ;  /* 0x000000ee21ee7211 */ /* 0x000fe400078f10ff */
[----:B------:R-:W2:Y:S01]  /*3060*/  LDSM.16.M88.4 R32, [R212+0x6800] ;  /* 0x00680000d420783b */ /* 0x000ea20000000200 */
[----:B------:R-:W-:Y:S01]  /*3070*/  IMAD.IADD R243, R38, 0x1, -R243 ;  /* 0x0000000126f37824 */ /* 0x000fe200078e0af3 */
[----:B------:R-:W-:Y:S01]  /*3080*/  SHF.R.S32.HI R238, RZ, 0x2, R238 ;  /* 0x00000002ffee7819 */ /* 0x000fe200000114ee */
[----:B------:R-:W-:Y:S01]  /*3090*/  HMMA.16816.F32.BF16 R64, R8, R54, R64 ;  /* 0x000000360840723c */ /* 0x000fe20000041840 */
[----:B------:R-:W3:Y:S01]  /*30a0*/  LDSM.16.M88.4 R52, [R37+0xb000] ;  /* 0x00b000002534783b */ /* 0x000ee20000000200 */
[C---:B------:R-:W-:Y:S01]  /*30b0*/  ISETP.GT.AND P0, PT, R6.reuse, R231, PT ;  /* 0x000000e70600720c */ /* 0x040fe20003f04270 */
[----:B------:R-:W-:Y:S01]  /*30c0*/  IMAD.SHL.U32 R6, R6, 0x80, RZ ;  /* 0x0000008006067824 */ /* 0x000fe200078e00ff */
[----:B------:R-:W-:Y:S01]  /*30d0*/  IADD3 R38, R133, 0x1, R238 ;  /* 0x0000000185267810 */ /* 0x000fe20007ffe0ee */
[----:B------:R-:W1:Y:S01]  /*30e0*/  MUFU.TANH R167, R79 ;  /* 0x0000004f00a77308 */ /* 0x000e620000002400 */
[----:B------:R-:W-:Y:S02]  /*30f0*/  HMMA.16816.F32.BF16 R108, R12, R82, R108 ;  /* 0x000000520c6c723c */ /* 0x000fe4000004186c */
[----:B------:R-:W-:-:S04]  /*3100*/  IADD3 R38, R7, -UR17, R38 ;  /* 0x8000001107267c10 */ /* 0x000fc8000fffe026 */
[----:B------:R-:W-:Y:S01]  /*3110*/  HMMA.16816.F32.BF16 R60, R8, R44, R60 ;  /* 0x0000002c083c723c */ /* 0x000fe2000004183c */
[----:B------:R-:W-:Y:S01]  /*3120*/  VIADD R38, R38, UR16 ;  /* 0x0000001026267c36 */ /* 0x000fe20008000000 */
[----:B------:R-:W1:Y:S04]  /*3130*/  MUFU.TANH R74, R74 ;  /* 0x0000004a004a7308 */ /* 0x000e680000002400 */
[----:B-----5:R-:W-:Y:S01]  /*3140*/  HMMA.16816.F32.BF16 R104, R12, R48, R104 ;  /* 0x000000300c68723c */ /* 0x020fe20000041868 */
[----:B------:R-:W-:Y:S01]  /*3150*/  FMUL.FTZ R163, R70, UR4 ;  /* 0x0000000446a37c20 */ /* 0x000fe20008410000 */
[----:B------:R-:W-:Y:S01]  /*3160*/  FMUL.FTZ R57, R68, UR4 ;  /* 0x0000000444397c20 */ /* 0x000fe20008410000 */
[----:B------:R-:W-:Y:S01]  /*3170*/  FMUL.FTZ R68, R69, UR4 ;  /* 0x0000000445447c20 */ /* 0x000fe20008410000 */
[----:B------:R-:W-:Y:S01]  /*3180*/  FMUL.FTZ R59, R71, UR4 ;  /* 0x00000004473b7c20 */ /* 0x000fe20008410000 */
[----:B------:R-:W5:Y:S01]  /*3190*/  MUFU.TANH R72, R72 ;  /* 0x0000004800487308 */ /* 0x000f620000002400 */
[----:B------:R-:W-:Y:S01]  /*31a0*/  FMUL.FTZ R65, R65, UR4 ;  /* 0x0000000441417c20 */ /* 0x000fe20008410000 */
[----:B------:R-:W-:Y:S01]  /*31b0*/  HMMA.16816.F32.BF16 R24, R28, R42, R24 ;  /* 0x0000002a1c18723c */ /* 0x000fe20000041818 */
[----:B------:R-:W4:Y:S01]  /*31c0*/  LDSM.16.M88.4 R40, [R37+0xb800] ;  /* 0x00b800002528783b */ /* 0x000f220000000200 */
[----:B------:R-:W-:Y:S01]  /*31d0*/  FMUL.FTZ R66, R66, UR4 ;  /* 0x0000000442427c20 */ /* 0x000fe20008410000 */
[----:B------:R-:W-:Y:S01]  /*31e0*/  FMUL.FTZ R64, R64, UR4 ;  /* 0x0000000440407c20 */ /* 0x000fe20008410000 */
[----:B------:R-:W-:-:S02]  /*31f0*/  FMUL.FTZ R67, R67, UR4 ;  /* 0x0000000443437c20 */ /* 0x000fc40008410000 */
[----:B------:R-:W-:Y:S01]  /*3200*/  HMMA.16816.F32.BF16 R108, R8, R46, R108 ;  /* 0x0000002e086c723c */ /* 0x000fe2000004186c */
[----:B------:R-:W1:Y:S01]  /*3210*/  LDSM.16.M88.4 R44, [R227+0x7000] ;  /* 0x00700000e32c783b */ /* 0x000e620000000200 */
[----:B------:R5:W-:Y:S03]  /*3220*/  MUFU.TANH R70, R65 ;  /* 0x0000004100467308 */ /* 0x000be60000002400 */
[----:B------:R-:W-:Y:S01]  /*3230*/  FMUL.FTZ R153, R62, UR4 ;  /* 0x000000043e997c20 */ /* 0x000fe20008410000 */
[----:B------:R-:W-:Y:S01]  /*3240*/  LOP3.LUT R62, R6, 0x6, R39, 0xf8, !PT ;  /* 0x00000006063e7812 */ /* 0x000fe200078ef827 */
[----:B------:R-:W-:Y:S01]  /*3250*/  HMMA.16816.F32.BF16 R100, R12, R50, R100 ;  /* 0x000000320c64723c */ /* 0x000fe20000041864 */
[----:B------:R-:W-:Y:S01]  /*3260*/  FMUL.FTZ R158, R61, UR4 ;  /* 0x000000043d9e7c20 */ /* 0x000fe20008410000 */
[----:B------:R-:W-:Y:S01]  /*3270*/  VIADDMNMX R61, R38, 0x8, R7, PT ;  /* 0x00000008263d7846 */ /* 0x000fe20003800107 */
[----:B------:R4:W-:Y:S01]  /*3280*/  MUFU.TANH R151, R66 ;  /* 0x0000004200977308 */ /* 0x0009e20000002400 */
[----:B------:R-:W-:Y:S01]  /*3290*/  LOP3.LUT R28, R62, 0x1, RZ, 0xfc, !PT ;  /* 0x000000013e1c7812 */ /* 0x000fe200078efcff */
[----:B------:R-:W-:Y:S01]  /*32a0*/  FMUL.FTZ R60, R60, UR4 ;  /* 0x000000043c3c7c20 */ /* 0x000fe20008410000 */
[----:B------:R-:W-:Y:S01]  /*32b0*/  LOP3.LUT R30, R62, 0x8, RZ, 0xfc, !PT ;  /* 0x000000083e1e7812 */ /* 0x000fe200078efcff */
[----:B--2---:R-:W-:Y:S01]  /*32c0*/  HMMA.16816.F32.BF16 R104, R8, R32, R104 ;  /* 0x000000200868723c */ /* 0x004fe20000041868 */
[-C--:B------:R-:W-:Y:S01]  /*32d0*/  ISETP.GE.AND P4, PT, R28, R61.reuse, PT ;  /* 0x0000003d1c00720c */ /* 0x080fe20003f86270 */
[----:B------:R-:W-:Y:S01]  /*32e0*/  LDSM.16.M88.4 R48, [R212+0x7000] ;  /* 0x00700000d430783b */ /* 0x000fe20000000200 */
[----:B------:R-:W-:Y:S01]  /*32f0*/  ISETP.GE.AND P1, PT, R30, R61, PT ;  /* 0x0000003d1e00720c */ /* 0x000fe20003f26270 */
[----:B------:R2:W-:Y:S01]  /*3300*/  MUFU.TANH R148, R60 ;  /* 0x0000003c00947308 */ /* 0x0005e20000002400 */
[----:B-----5:R-:W-:Y:S01]  /*3310*/  VIMNMX R65, R38, R7, PT ;  /* 0x0000000726417248 */ /* 0x020fe20003fe0100 */
[C---:B---3--:R-:W-:Y:S01]  /*3320*/  HMMA.16816.F32.BF16 R96, R20.reuse, R52, R96 ;  /* 0x000000341460723c */ /* 0x048fe20000041860 */
[----:B------:R-:W-:Y:S01]  /*3330*/  LOP3.LUT R38, R62, 0x9, RZ, 0xfc, !PT ;  /* 0x000000093e267812 */ /* 0x000fe200078efcff */
[----:B------:R-:W-:Y:S01]  /*3340*/  FMUL.FTZ R63, R63, UR4 ;  /* 0x000000043f3f7c20 */ /* 0x000fe20008410000 */
[-C--:B------:R-:W-:Y:S01]  /*3350*/  ISETP.GE.AND P3, PT, R30, R65.reuse, PT ;  /* 0x000000411e00720c */ /* 0x080fe20003f66270 */
[----:B------:R-:W-:Y:S01]  /*3360*/  FMUL.FTZ R108, R108, UR4 ;  /* 0x000000046c6c7c20 */ /* 0x000fe20008410000 */
[----:B------:R-:W-:Y:S01]  /*3370*/  LOP3.LUT R32, R62, 0x10, RZ, 0xfc, !PT ;  /* 0x000000103e207812 */ /* 0x000fe200078efcff */
[----:B------:R-:W-:Y:S01]  /*3380*/  HMMA.16816.F32.BF16 R92, R20, R54, R92 ;  /* 0x00000036145c723c */ /* 0x000fe2000004185c */
[----:B------:R-:W-:Y:S01]  /*3390*/  FSEL R69, R84, -INF , !P4 ;  /* 0xff80000054457808 */ /* 0x000fe20006000000 */
[----:B------:R-:W-:Y:S01]  /*33a0*/  LDSM.16.M88.4 R52, [R225+0x7800] ;  /* 0x00780000e134783b */ /* 0x000fe20000000200 */
[----:B------:R-:W-:Y:S01]  /*33b0*/  FSEL R86, R86, -INF , !P3 ;  /* 0xff80000056567808 */ /* 0x000fe20005800000 */
[----:B------:R-:W3:Y:S01]  /*33c0*/  MUFU.TANH R56, R56 ;  /* 0x0000003800387308 */ /* 0x000ee20000002400 */
[-C--:B------:R-:W-:Y:S01]  /*33d0*/  ISETP.GE.AND P2, PT, R38, R65.reuse, PT ;  /* 0x000000412600720c */ /* 0x080fe20003f46270 */
[----:B------:R-:W-:Y:S01]  /*33e0*/  HMMA.16816.F32.BF16 R100, R8, R34, R100 ;  /* 0x000000220864723c */ /* 0x000fe20000041864 */
[C---:B------:R-:W-:Y:S01]  /*33f0*/  ISETP.GE.AND P4, PT, R32.reuse, R65, PT ;  /* 0x000000412000720c */ /* 0x040fe20003f86270 */
[----:B------:R-:W-:Y:S01]  /*3400*/  FMUL.FTZ R109, R109, UR4 ;  /* 0x000000046d6d7c20 */ /* 0x000fe20008410000 */
[----:B------:R-:W-:-:S02]  /*3410*/  ISETP.GE.AND P3, PT, R32, R61, PT ;  /* 0x0000003d2000720c */ /* 0x000fc40003f66270 */
[-C--:B------:R-:W-:Y:S01]  /*3420*/  ISETP.GE.AND P5, PT, R28, R65.reuse, PT ;  /* 0x000000411c00720c */ /* 0x080fe20003fa6270 */
[----:B----4-:R-:W-:Y:S01]  /*3430*/  HMMA.16816.F32.BF16 R88, R20, R40, R88 ;  /* 0x000000281458723c */ /* 0x010fe20000041858 */
[----:B------:R-:W-:Y:S01]  /*3440*/  LOP3.LUT R32, R62, 0x11, RZ, 0xfc, !PT ;  /* 0x000000113e207812 */ /* 0x000fe200078efcff */
[----:B------:R-:W4:Y:S01]  /*3450*/  LDSM.16.M88.4 R28, [R225+0x7000] ;  /* 0x00700000e11c783b */ /* 0x000f220000000200 */
[----:B------:R-:W-:Y:S01]  /*3460*/  FSEL R113, R113, -INF , !P1 ;  /* 0xff80000071717808 */ /* 0x000fe20004800000 */
[----:B------:R-:W5:Y:S01]  /*3470*/  MUFU.TANH R57, R57 ;  /* 0x0000003900397308 */ /* 0x000f620000002400 */
[----:B------:R-:W-:Y:S01]  /*3480*/  FSEL R66, R87, -INF , !P2 ;  /* 0xff80000057427808 */ /* 0x000fe20005000000 */
[----:B-1----:R-:W-:Y:S01]  /*3490*/  HMMA.16816.F32.BF16 R96, R16, R44, R96 ;  /* 0x0000002c1060723c */ /* 0x002fe20000041860 */
[----:B------:R-:W-:Y:S01]  /*34a0*/  FSEL R58, R85, -INF , !P5 ;  /* 0xff800000553a7808 */ /* 0x000fe20006800000 */
[----:B------:R-:W-:Y:S01]  /*34b0*/  FMUL.FTZ R104, R104, UR4 ;  /* 0x0000000468687c20 */ /* 0x000fe20008410000 */
[C---:B------:R-:W-:Y:S01]  /*34c0*/  ISETP.GE.AND P1, PT, R32.reuse, R65, PT ;  /* 0x000000412000720c */ /* 0x040fe20003f26270 */
[----:B------:R-:W-:Y:S01]  /*34d0*/  FMUL.FTZ R105, R105, UR4 ;  /* 0x0000000469697c20 */ /* 0x000fe20008410000 */
[-C--:B------:R-:W-:Y:S01]  /*34e0*/  ISETP.GE.AND P2, PT, R32, R61.reuse, PT ;  /* 0x0000003d2000720c */ /* 0x080fe20003f46270 */
[----:B------:R-:W-:Y:S01]  /*34f0*/  HMMA.16816.F32.BF16 R24, R20, R42, R24 ;  /* 0x0000002a1418723c */ /* 0x000fe20000041818 */
[----:B------:R-:W-:Y:S01]  /*3500*/  ISETP.GE.AND P5, PT, R38, R61, PT ;  /* 0x0000003d2600720c */ /* 0x000fe20003fa6270 */
[----:B------:R-:W-:Y:S01]  /*3510*/  LDSM.16.M88.4 R20, [R212+0x7800] ;  /* 0x00780000d414783b */ /* 0x000fe20000000200 */
[----:B------:R-:W-:Y:S01]  /*3520*/  LOP3.LUT R32, R62, 0x18, RZ, 0xfc, !PT ;  /* 0x000000183e207812 */ /* 0x000fe200078efcff */
[----:B------:R-:W-:Y:S01]  /*3530*/  MUFU.TANH R68, R68 ;  /* 0x0000004400447308 */ /* 0x000fe20000002400 */
[----:B------:R-:W-:Y:S01]  /*3540*/  FSEL R71, R112, -INF , !P5 ;  /* 0xff80000070477808 */ /* 0x000fe20006800000 */
[----:B------:R-:W-:Y:S01]  /*3550*/  HMMA.16816.F32.BF16 R92, R16, R46, R92 ;  /* 0x0000002e105c723c */ /* 0x000fe2000004185c */
[----:B--2---:R-:W-:Y:S01]  /*3560*/  FSEL R60, R117, -INF , !P4 ;  /* 0xff800000753c7808 */ /* 0x004fe20006000000 */
[----:B------:R-:W-:Y:S01]  /*3570*/  FMUL.FTZ R106, R106, UR4 ;  /* 0x000000046a6a7c20 */ /* 0x000fe20008410000 */
[C---:B------:R-:W-:Y:S01]  /*3580*/  ISETP.GE.AND P5, PT, R32.reuse, R65, PT ;  /* 0x000000412000720c */ /* 0x040fe20003fa6270 */
[----:B------:R-:W-:Y:S01]  /*3590*/  FMUL.FTZ R107, R107, UR4 ;  /* 0x000000046b6b7c20 */ /* 0x000fe20008410000 */
[----:B------:R-:W-:Y:S01]  /*35a0*/  ISETP.GE.AND P4, PT, R32, R61, PT ;  /* 0x0000003d2000720c */ /* 0x000fe20003f86270 */
[----:B------:R-:W1:Y:S01]  /*35b0*/  MUFU.TANH R163, R163 ;  /* 0x000000a300a37308 */ /* 0x000e620000002400 */
[----:B------:R-:W2:Y:S01]  /*35c0*/  LDSM.16.M88.4 R32, [R227+0x7800] ;  /* 0x00780000e320783b */ /* 0x000ea20000000200 */
[----:B------:R-:W-:Y:S01]  /*35d0*/  LOP3.LUT R38, R62, 0x19, RZ, 0xfc, !PT ;  /* 0x000000193e267812 */ /* 0x000fe200078efcff */
[----:B------:R-:W-:Y:S01]  /*35e0*/  FMUL.FTZ R101, R101, UR4 ;  /* 0x0000000465657c20 */ /* 0x000fe20008410000 */
[----:B------:R-:W-:Y:S01]  /*35f0*/  FSEL R75, R118, -INF , !P3 ;  /* 0xff800000764b7808 */ /* 0x000fe20005800000 */
[----:B------:R-:W-:Y:S01]  /*3600*/  FMUL.FTZ R102, R102, UR4 ;  /* 0x0000000466667c20 */ /* 0x000fe20008410000 */
[----:B------:R-:W-:Y:S01]  /*3610*/  FSEL R78, R116, -INF , !P1 ;  /* 0xff800000744e7808 */ /* 0x000fe20004800000 */
[----:B------:R-:W-:Y:S01]  /*3620*/  FMUL.FTZ R103, R103, UR4 ;  /* 0x0000000467677c20 */ /* 0x000fe20008410000 */
[C---:B------:R-:W-:Y:S01]  /*3630*/  ISETP.GE.AND P3, PT, R38.reuse, R65, PT ;  /* 0x000000412600720c */ /* 0x040fe20003f66270 */
[----:B------:R-:W1:Y:S01]  /*3640*/  MUFU.TANH R64, R64 ;  /* 0x0000004000407308 */ /* 0x000e620000002400 */
[----:B------:R-:W-:Y:S01]  /*3650*/  ISETP.GE.AND P1, PT, R38, R61, PT ;  /* 0x0000003d2600720c */ /* 0x000fe20003f26270 */
[----:B------:R-:W-:-:S04]  /*3660*/  DEPBAR.LE SB0, 0x0 ;  /* 0x000080000000791a */ /* 0x000fc80000000000 */
[----:B------:R-:W-:Y:S02]  /*3670*/  LOP3.LUT R38, R62, 0x20, RZ, 0xfc, !PT ;  /* 0x000000203e267812 */ /* 0x000fe400078efcff */
[----:B------:R-:W-:Y:S01]  /*3680*/  FSEL R73, R119, -INF , !P2 ;  /* 0xff80000077497808 */ /* 0x000fe20005000000 */
[C---:B----4-:R-:W-:Y:S01]  /*3690*/  HMMA.16816.F32.BF16 R96, R12.reuse, R28, R96 ;  /* 0x0000001c0c60723c */ /* 0x050fe20000041860 */
[----:B------:R-:W-:Y:S01]  /*36a0*/  FSEL R120, R120, -INF , !P5 ;  /* 0xff80000078787808 */ /* 0x000fe20006800000 */
[----:B------:R-:W4:Y:S01]  /*36b0*/  MUFU.TANH R59, R59 ;  /* 0x0000003b003b7308 */ /* 0x000f220000002400 */
[C---:B------:R-:W-:Y:S02]  /*36c0*/  ISETP.GE.AND P2, PT, R38.reuse, R65, PT ;  /* 0x000000412600720c */ /* 0x040fe40003f46270 */
[----:B------:R-:W-:Y:S01]  /*36d0*/  ISETP.GE.AND P5, PT, R38, R61, PT ;  /* 0x0000003d2600720c */ /* 0x000fe20003fa6270 */
[----:B------:R-:W-:Y:S01]  /*36e0*/  HMMA.16816.F32.BF16 R92, R12, R30, R92 ;  /* 0x0000001e0c5c723c */ /* 0x000fe2000004185c */
[----:B------:R-:W-:Y:S01]  /*36f0*/  LOP3.LUT R38, R62, 0x21, RZ, 0xfc, !PT ;  /* 0x000000213e267812 */ /* 0x000fe200078efcff */
[----:B------:R-:W-:Y:S01]  /*3700*/  FMUL.FTZ R29, R100, UR4 ;  /* 0x00000004641d7c20 */ /* 0x000fe20008410000 */
[----:B------:R-:W-:Y:S01]  /*3710*/  FSEL R7, R121, -INF , !P4 ;  /* 0xff80000079077808 */ /* 0x000fe20006000000 */
[----:B------:R3:W4:Y:S01]  /*3720*/  MUFU.TANH R149, R67 ;  /* 0x0000004300957308 */ /* 0x0007220000002400 */
[----:B------:R-:W-:-:S02]  /*3730*/  FSEL R114, R114, -INF , !P3 ;  /* 0xff80000072727808 */ /* 0x000fc40005800000 */
[C---:B------:R-:W-:Y:S02]  /*3740*/  ISETP.GE.AND P4, PT, R38.reuse, R65, PT ;  /* 0x000000412600720c */ /* 0x040fe40003f86270 */
[----:B------:R-:W-:Y:S02]  /*3750*/  ISETP.GE.AND P3, PT, R38, R61, PT ;  /* 0x0000003d2600720c */ /* 0x000fe40003f66270 */
[----:B------:R-:W-:Y:S01]  /*3760*/  LOP3.LUT R38, R62, 0x28, RZ, 0xfc, !PT ;  /* 0x000000283e267812 */ /* 0x000fe200078efcff */
[----:B------:R-:W-:Y:S01]  /*3770*/  MUFU.TANH R158, R158 ;  /* 0x0000009e009e7308 */ /* 0x000fe20000002400 */
[----:B------:R-:W-:Y:S02]  /*3780*/  FSEL R45, R115, -INF , !P1 ;  /* 0xff800000732d7808 */ /* 0x000fe40004800000 */
[----:B------:R-:W-:Y:S01]  /*3790*/  FSEL R162, R162, -INF , !P2 ;  /* 0xff800000a2a27808 */ /* 0x000fe20005000000 */
[----:B--2---:R-:W-:Y:S01]  /*37a0*/  HMMA.16816.F32.BF16 R88, R16, R32, R88 ;  /* 0x000000201058723c */ /* 0x004fe20000041858 */
[----:B------:R-:W-:-:S02]  /*37b0*/  ISETP.GE.AND P1, PT, R38, R65, PT ;  /* 0x000000412600720c */ /* 0x000fc40003f26270 */
[----:B------:R-:W-:Y:S01]  /*37c0*/  ISETP.GE.AND P2, PT, R38, R61, PT ;  /* 0x0000003d2600720c */ /* 0x000fe20003f46270 */
[----:B------:R-:W2:Y:S01]  /*37d0*/  MUFU.TANH R153, R153 ;  /* 0x0000009900997308 */ /* 0x000ea20000002400 */
[----:B------:R-:W-:Y:S01]  /*37e0*/  LOP3.LUT R38, R62, 0x29, RZ, 0xfc, !PT ;  /* 0x000000293e267812 */ /* 0x000fe200078efcff */
[----:B------:R-:W-:Y:S01]  /*37f0*/  HMMA.16816.F32.BF16 R24, R16, R34, R24 ;  /* 0x000000221018723c */ /* 0x000fe20000041818 */
[----:B------:R-:W-:Y:S01]  /*3800*/  FSEL R47, R77, -INF , !P5 ;  /* 0xff8000004d2f7808 */ /* 0x000fe20006800000 */
[----:B---3--:R-:W-:Y:S01]  /*3810*/  FMUL.FTZ R67, R111, UR4 ;  /* 0x000000046f437c20 */ /* 0x008fe20008410000 */
[----:B------:R-:W-:Y:S02]  /*3820*/  ISETP.GE.AND P5, PT, R38, R65, PT ;  /* 0x000000412600720c */ /* 0x000fe40003fa6270 */
[----:B------:R-:W-:Y:S01]  /*3830*/  LOP3.LUT R30, R62, 0x31, RZ, 0xfc, !PT ;  /* 0x000000313e1e7812 */ /* 0x000fe200078efcff */
[----:B------:R-:W-:Y:S01]  /*3840*/  HMMA.16816.F32.BF16 R96, R8, R48, R96 ;  /* 0x000000300860723c */ /* 0x000fe20000041860 */
[----:B------:R-:W-:Y:S01]  /*3850*/  FSEL R167, R167, -INF , !P3 ;  /* 0xff800000a7a77808 */ /* 0x000fe20005800000 */
[----:B------:R3:W2:Y:S01]  /*3860*/  MUFU.TANH R155, R63 ;  /* 0x0000003f009b7308 */ /* 0x0006a20000002400 */
[----:B------:R-:W-:-:S02]  /*3870*/  FSEL R37, R74, -INF , !P2 ;  /* 0xff8000004a257808 */ /* 0x000fc40005000000 */
[----:B------:R-:W-:Y:S01]  /*3880*/  FSEL R166, R166, -INF , !P5 ;  /* 0xff800000a6a67808 */ /* 0x000fe20006800000 */
[----:B------:R-:W-:Y:S01]  /*3890*/  HMMA.16816.F32.BF16 R92, R8, R50, R92 ;  /* 0x00000032085c723c */ /* 0x000fe2000004185c */
[----:B------:R-:W-:Y:S02]  /*38a0*/  FSEL R48, R76, -INF , !P4 ;  /* 0xff8000004c307808 */ /* 0x000fe40006000000 */
[----:B------:R-:W-:Y:S01]  /*38b0*/  ISETP.GE.AND P4, PT, R38, R61, PT ;  /* 0x0000003d2600720c */ /* 0x000fe20003f86270 */
[----:B------:R-:W2:Y:S01]  /*38c0*/  MUFU.TANH R156, R108 ;  /* 0x0000006c009c7308 */ /* 0x000ea20000002400 */
[----:B------:R-:W-:Y:S01]  /*38d0*/  LOP3.LUT R38, R62, 0x30, RZ, 0xfc, !PT ;  /* 0x000000303e267812 */ /* 0x000fe200078efcff */
[----:B------:R-:W-:Y:S01]  /*38e0*/  HMMA.16816.F32.BF16 R88, R12, R52, R88 ;  /* 0x000000340c58723c */ /* 0x000fe20000041858 */
[-C--:B------:R-:W-:Y:S02]  /*38f0*/  ISETP.GE.AND P2, PT, R30, R65.reuse, PT ;  /* 0x000000411e00720c */ /* 0x080fe40003f46270 */
[----:B------:R-:W-:-:S02]  /*3900*/  ISETP.GE.AND P3, PT, R38, R65, PT ;  /* 0x000000412600720c */ /* 0x000fc40003f66270 */
[-C--:B------:R-:W-:Y:S01]  /*3910*/  ISETP.GE.AND P5, PT, R30, R61.reuse, PT ;  /* 0x0000003d1e00720c */ /* 0x080fe20003fa6270 */
[----:B------:R-:W-:Y:S01]  /*3920*/  HMMA.16816.F32.BF16 R24, R12, R54, R24 ;  /* 0x000000360c18723c */ /* 0x000fe20000041818 */
[----:B------:R-:W-:Y:S01]  /*3930*/  LOP3.LUT R30, R62, 0x38, RZ, 0xfc, !PT ;  /* 0x000000383e1e7812 */ /* 0x000fe200078efcff */
[----:B---3--:R-:W-:Y:S01]  /*3940*/  FMUL.FTZ R63, R110, UR4 ;  /* 0x000000046e3f7c20 */ /* 0x008fe20008410000 */
[----:B------:R-:W-:Y:S01]  /*3950*/  FSEL R46, R72, -INF , !P1 ;  /* 0xff800000482e7808 */ /* 0x000fe20004800000 */
[----:B------:R-:W-:Y:S01]  /*3960*/  MUFU.TANH R154, R109 ;  /* 0x0000006d009a7308 */ /* 0x000fe20000002400 */
[----:B------:R-:W-:Y:S01]  /*3970*/  FSEL R41, R56, -INF , !P4 ;  /* 0xff80000038297808 */ /* 0x000fe20006000000 */
[----:B------:R-:W-:Y:S01]  /*3980*/  FMUL.FTZ R96, R96, UR4 ;  /* 0x0000000460607c20 */ /* 0x000fe20008410000 */
[----:B-----5:R-:W-:Y:S01]  /*3990*/  FSEL R44, R57, -INF , !P3 ;  /* 0xff800000392c7808 */ /* 0x020fe20005800000 */
[----:B------:R-:W-:Y:S01]  /*39a0*/  FMUL.FTZ R98, R98, UR4 ;  /* 0x0000000462627c20 */ /* 0x000fe20008410000 */
[----:B------:R-:W-:Y:S01]  /*39b0*/  ISETP.GE.AND P1, PT, R38, R61, PT ;  /* 0x0000003d2600720c */ /* 0x000fe20003f26270 */
[----:B------:R-:W-:Y:S01]  /*39c0*/  FMUL.FTZ R97, R97, UR4 ;  /* 0x0000000461617c20 */ /* 0x000fe20008410000 */
[C---:B------:R-:W-:Y:S01]  /*39d0*/  ISETP.GE.AND P4, PT, R30.reuse, R65, PT ;  /* 0x000000411e00720c */ /* 0x040fe20003f86270 */
[----:B------:R-:W3:Y:S01]  /*39e0*/  MUFU.TANH R63, R63 ;  /* 0x0000003f003f7308 */ /* 0x000ee20000002400 */
[----:B------:R-:W-:Y:S01]  /*39f0*/  ISETP.GE.AND P3, PT, R30, R61, PT ;  /* 0x0000003d1e00720c */ /* 0x000fe20003f66270 */
[----:B------:R-:W-:Y:S01]  /*3a00*/  FMUL.FTZ R93, R93, UR4 ;  /* 0x000000045d5d7c20 */ /* 0x000fe20008410000 */
[----:B------:R-:W-:Y:S01]  /*3a10*/  LOP3.LUT R30, R62, 0x39, RZ, 0xfc, !PT ;  /* 0x000000393e1e7812 */ /* 0x000fe200078efcff */
[----:B------:R-:W-:Y:S01]  /*3a20*/  FMUL.FTZ R94, R94, UR4 ;  /* 0x000000045e5e7c20 */ /* 0x000fe20008410000 */
[----:B-1----:R-:W-:Y:S01]  /*3a30*/  FSEL R163, R163, -INF , !P1 ;  /* 0xff800000a3a37808 */ /* 0x002fe20004800000 */
[C---:B------:R-:W-:Y:S01]  /*3a40*/  HMMA.16816.F32.BF16 R88, R8.reuse, R20, R88 ;  /* 0x000000140858723c */ /* 0x040fe20000041858 */
[----:B------:R-:W-:Y:S01]  /*3a50*/  FSEL R42, R68, -INF , !P2 ;  /* 0xff800000442a7808 */ /* 0x000fe20005000000 */
[----:B------:R-:W1:Y:S01]  /*3a60*/  MUFU.TANH R67, R67 ;  /* 0x0000004300437308 */ /* 0x000e620000002400 */
[C---:B------:R-:W-:Y:S01]  /*3a70*/  ISETP.GE.AND P1, PT, R30.reuse, R65, PT ;  /* 0x000000411e00720c */ /* 0x040fe20003f26270 */
[----:B------:R-:W-:Y:S01]  /*3a80*/  FMUL.FTZ R99, R99, UR4 ;  /* 0x0000000463637c20 */ /* 0x000fe20008410000 */
[----:B------:R-:W-:Y:S01]  /*3a90*/  ISETP.GE.AND P2, PT, R30, R61, PT ;  /* 0x0000003d1e00720c */ /* 0x000fe20003f46270 */
[----:B------:R-:W-:Y:S01]  /*3aa0*/  HMMA.16816.F32.BF16 R8, R8, R22, R24 ;  /* 0x000000160808723c */ /* 0x000fe20000041818 */
[----:B------:R-:W-:Y:S01]  /*3ab0*/  LOP3.LUT R32, R62, 0x40, RZ, 0xfc, !PT ;  /* 0x000000403e207812 */ /* 0x000fe200078efcff */
[----:B------:R-:W-:Y:S01]  /*3ac0*/  FMUL.FTZ R92, R92, UR4 ;  /* 0x000000045c5c7c20 */ /* 0x000fe20008410000 */
[----:B------:R-:W-:Y:S01]  /*3ad0*/  LOP3.LUT R30, R62, 0x41, RZ, 0xfc, !PT ;  /* 0x000000413e1e7812 */ /* 0x000fe200078efcff */
[----:B------:R-:W5:Y:S01]  /*3ae0*/  MUFU.TANH R160, R104 ;  /* 0x0000006800a07308 */ /* 0x000f620000002400 */
[----:B------:R-:W-:Y:S01]  /*3af0*/  FSEL R40, R64, -INF , !P4 ;  /* 0xff80000040287808 */ /* 0x000fe20006000000 */
[----:B------:R-:W-:Y:S01]  /*3b00*/  FMUL.FTZ R95, R95, UR4 ;  /* 0x000000045f5f7c20 */ /* 0x000fe20008410000 */
[----:B------:R-:W-:-:S02]  /*3b10*/  FSEL R151, R151, -INF , !P3 ;  /* 0xff80000097977808 */ /* 0x000fc40005800000 */
[----:B------:R-:W-:Y:S02]  /*3b20*/  ISETP.GE.AND P4, PT, R32, R61, PT ;  /* 0x0000003d2000720c */ /* 0x000fe40003f86270 */
[-C--:B------:R-:W-:Y:S01]  /*3b30*/  ISETP.GE.AND P3, PT, R30, R65.reuse, PT ;  /* 0x000000411e00720c */ /* 0x080fe20003f66270 */
[----:B------:R-:W-:Y:S01]  /*3b40*/  MUFU.TANH R28, R105 ;  /* 0x00000069001c7308 */ /* 0x000fe20000002400 */
[C---:B------:R-:W-:Y:S02]  /*3b50*/  LOP3.LUT R18, R62.reuse, 0x48, RZ, 0xfc, !PT ;  /* 0x000000483e127812 */ /* 0x040fe400078efcff */
[----:B------:R-:W-:Y:S02]  /*3b60*/  LOP3.LUT R16, R62, 0x49, RZ, 0xfc, !PT ;  /* 0x000000493e107812 */ /* 0x000fe400078efcff */
[----:B----4-:R-:W-:Y:S01]  /*3b70*/  FSEL R39, R59, -INF , !P5 ;  /* 0xff8000003b277808 */ /* 0x010fe20006800000 */
[----:B------:R-:W-:Y:S01]  /*3b80*/  FMUL.FTZ R88, R88, UR4 ;  /* 0x0000000458587c20 */ /* 0x000fe20008410000 */
[----:B------:R-:W-:Y:S01]  /*3b90*/  FSEL R38, R70, -INF , !P1 ;  /* 0xff80000046267808 */ /* 0x000fe20004800000 */
[----:B------:R-:W4:Y:S01]  /*3ba0*/  MUFU.TANH R165, R106 ;  /* 0x0000006a00a57308 */ /* 0x000f220000002400 */
[----:B------:R-:W-:Y:S01]  /*3bb0*/  FSEL R149, R149, -INF , !P2 ;  /* 0xff80000095957808 */ /* 0x000fe20005000000 */
[----:B------:R-:W-:Y:S01]  /*3bc0*/  FMUL.FTZ R89, R89, UR4 ;  /* 0x0000000459597c20 */ /* 0x000fe20008410000 */
[----:B--2---:R-:W-:Y:S01]  /*3bd0*/  FSEL R153, R153, -INF , !P4 ;  /* 0xff80000099997808 */ /* 0x004fe20006000000 */
[----:B------:R-:W-:Y:S01]  /*3be0*/  FMUL.FTZ R138, R8, UR4 ;  /* 0x00000004088a7c20 */ /* 0x000fe20008410000 */
[----:B------:R-:W-:Y:S01]  /*3bf0*/  FSEL R158, R158, -INF , !P3 ;  /* 0xff8000009e9e7808 */ /* 0x000fe20005800000 */
[----:B------:R-:W-:Y:S01]  /*3c00*/  FMUL.FTZ R90, R90, UR4 ;  /* 0x000000045a5a7c20 */ /* 0x000fe20008410000 */
[----:B------:R-:W-:Y:S01]  /*3c10*/  ISETP.GE.AND P5, PT, R32, R65, PT ;  /* 0x000000412000720c */ /* 0x000fe20003fa6270 */
[----:B------:R-:W2:Y:S01]  /*3c20*/  MUFU.TANH R161, R107 ;  /* 0x0000006b00a17308 */ /* 0x000ea20000002400 */
[----:B------:R-:W-:Y:S01]  /*3c30*/  ISETP.GE.AND P1, PT, R30, R61, PT ;  /* 0x0000003d1e00720c */ /* 0x000fe20003f26270 */
[----:B------:R-:W-:Y:S01]  /*3c40*/  FMUL.FTZ R91, R91, UR4 ;  /* 0x000000045b5b7c20 */ /* 0x000fe20008410000 */
[-C--:B------:R-:W-:Y:S01]  /*3c50*/  ISETP.GE.AND P2, PT, R18, R65.reuse, PT ;  /* 0x000000411200720c */ /* 0x080fe20003f46270 */
[----:B------:R-:W-:Y:S01]  /*3c60*/  FMUL.FTZ R9, R9, UR4 ;  /* 0x0000000409097c20 */ /* 0x000fe20008410000 */
[----:B------:R-:W-:Y:S01]  /*3c70*/  ISETP.GE.AND P4, PT, R16, R65, PT ;  /* 0x000000411000720c */ /* 0x000fe20003f86270 */
[----:B------:R-:W-:Y:S01]  /*3c80*/  FMUL.FTZ R10, R10, UR4 ;  /* 0x000000040a0a7c20 */ /* 0x000fe20008410000 */
[----:B------:R-:W-:Y:S01]  /*3c90*/  ISETP.GE.AND P3, PT, R16, R61, PT ;  /* 0x0000003d1000720c */ /* 0x000fe20003f66270 */
[----:B------:R-:W2:Y:S01]  /*3ca0*/  MUFU.TANH R29, R29 ;  /* 0x0000001d001d7308 */ /* 0x000ea20000002400 */
[----:B------:R-:W-:Y:S01]  /*3cb0*/  LOP3.LUT R16, R62, 0x50, RZ, 0xfc, !PT ;  /* 0x000000503e107812 */ /* 0x000fe200078efcff */
[----:B------:R-:W-:Y:S01]  /*3cc0*/  FMUL.FTZ R11, R11, UR4 ;  /* 0x000000040b0b7c20 */ /* 0x000fe20008410000 */
[----:B------:R-:W-:-:S02]  /*3cd0*/  FSEL R148, R148, -INF , !P5 ;  /* 0xff80000094947808 */ /* 0x000fc40006800000 */
[----:B------:R-:W-:Y:S02]  /*3ce0*/  FSEL R155, R155, -INF , !P1 ;  /* 0xff8000009b9b7808 */ /* 0x000fe40004800000 */
[----:B------:R-:W-:Y:S01]  /*3cf0*/  FSEL R156, R156, -INF , !P2 ;  /* 0xff8000009c9c7808 */ /* 0x000fe20005000000 */
[----:B------:R-:W-:Y:S01]  /*3d00*/  MUFU.TANH R164, R101 ;  /* 0x0000006500a47308 */ /* 0x000fe20000002400 */
[----:B------:R-:W-:Y:S02]  /*3d10*/  ISETP.GE.AND P5, PT, R18, R61, PT ;  /* 0x0000003d1200720c */ /* 0x000fe40003fa6270 */
[C---:B------:R-:W-:Y:S02]  /*3d20*/  ISETP.GE.AND P1, PT, R16.reuse, R65, PT ;  /* 0x000000411000720c */ /* 0x040fe40003f26270 */
[----:B------:R-:W-:Y:S02]  /*3d30*/  ISETP.GE.AND P2, PT, R16, R61, PT ;  /* 0x0000003d1000720c */ /* 0x000fe40003f46270 */
[----:B------:R-:W-:Y:S01]  /*3d40*/  LOP3.LUT R16, R62, 0x51, RZ, 0xfc, !PT ;  /* 0x000000513e107812 */ /* 0x000fe200078efcff */
[----:B------:R-:W2:Y:S01]  /*3d50*/  MUFU.TANH R159, R102 ;  /* 0x00000066009f7308 */ /* 0x000ea20000002400 */
[----:B---3--:R-:W-:-:S02]  /*3d60*/  FSEL R35, R63, -INF , !P5 ;  /* 0xff8000003f237808 */ /* 0x008fc40006800000 */
[----:B------:R-:W-:Y:S02]  /*3d70*/  ISETP.GE.AND P5, PT, R16, R65, PT ;  /* 0x000000411000720c */ /* 0x000fe40003fa6270 */
[C---:B------:R-:W-:Y:S02]  /*3d80*/  LOP3.LUT R12, R62.reuse, 0x58, RZ, 0xfc, !PT ;  /* 0x000000583e0c7812 */ /* 0x040fe400078efcff */
[----:B------:R-:W-:Y:S01]  /*3d90*/  LOP3.LUT R14, R62, 0x59, RZ, 0xfc, !PT ;  /* 0x000000593e0e7812 */ /* 0x000fe200078efcff */
[----:B------:R-:W3:Y:S01]  /*3da0*/  MUFU.TANH R152, R96 ;  /* 0x0000006000987308 */ /* 0x000ee20000002400 */
[----:B------:R-:W-:Y:S02]  /*3db0*/  FSEL R154, R154, -INF , !P4 ;  /* 0xff8000009a9a7808 */ /* 0x000fe40006000000 */
[----:B-1----:R-:W-:Y:S02]  /*3dc0*/  FSEL R33, R67, -INF , !P3 ;  /* 0xff80000043217808 */ /* 0x002fe40005800000 */
[----:B-----5:R-:W-:-:S02]  /*3dd0*/  FSEL R160, R160, -INF , !P1 ;  /* 0xff800000a0a07808 */ /* 0x020fc40004800000 */
[----:B----4-:R-:W-:Y:S01]  /*3de0*/  FSEL R165, R165, -INF , !P2 ;  /* 0xff800000a5a57808 */ /* 0x010fe20005000000 */
[----:B------:R-:W1:Y:S01]  /*3df0*/  MUFU.TANH R147, R98 ;  /* 0x0000006200937308 */ /* 0x000e620000002400 */
[----:B------:R-:W-:Y:S02]  /*3e00*/  FSEL R34, R28, -INF , !P5 ;  /* 0xff8000001c227808 */ /* 0x000fe40006800000 */
[----:B------:R-:W-:Y:S02]  /*3e10*/  ISETP.GE.AND P4, PT, R16, R61, PT ;  /* 0x0000003d1000720c */ /* 0x000fe40003f86270 */
[C---:B------:R-:W-:Y:S02]  /*3e20*/  ISETP.GE.AND P3, PT, R12.reuse, R65, PT ;  /* 0x000000410c00720c */ /* 0x040fe40003f66270 */
[----:B------:R-:W-:Y:S01]  /*3e30*/  ISETP.GE.AND P1, PT, R12, R61, PT ;  /* 0x0000003d0c00720c */ /* 0x000fe20003f26270 */
[----:B------:R-:W-:Y:S01]  /*3e40*/  MUFU.TANH R144, R93 ;  /* 0x0000005d00907308 */ /* 0x000fe20000002400 */
[----:B------:R-:W-:-:S02]  /*3e50*/  ISETP.GE.AND P2, PT, R14, R65, PT ;  /* 0x000000410e00720c */ /* 0x000fc40003f46270 */
[----:B------:R-:W-:Y:S02]  /*3e60*/  ISETP.GE.AND P5, PT, R14, R61, PT ;  /* 0x0000003d0e00720c */ /* 0x000fe40003fa6270 */
[C---:B------:R-:W-:Y:S02]  /*3e70*/  LOP3.LUT R12, R62.reuse, 0x60, RZ, 0xfc, !PT ;  /* 0x000000603e0c7812 */ /* 0x040fe400078efcff */
[----:B------:R-:W-:Y:S01]  /*3e80*/  LOP3.LUT R14, R62, 0x61, RZ, 0xfc, !PT ;  /* 0x000000613e0e7812 */ /* 0x000fe200078efcff */
[----:B------:R-:W4:Y:S01]  /*3e90*/  MUFU.TANH R143, R94 ;  /* 0x0000005e008f7308 */ /* 0x000f220000002400 */
[----:B--2---:R-:W-:Y:S02]  /*3ea0*/  FSEL R161, R161, -INF , !P4 ;  /* 0xff800000a1a17808 */ /* 0x004fe40006000000 */
[----:B------:R-:W-:Y:S02]  /*3eb0*/  FSEL R32, R29, -INF , !P3 ;  /* 0xff8000001d207808 */ /* 0x000fe40005800000 */
[----:B------:R-:W-:-:S02]  /*3ec0*/  FSEL R159, R159, -INF , !P1 ;  /* 0xff8000009f9f7808 */ /* 0x000fc40004800000 */
[----:B------:R-:W-:Y:S01]  /*3ed0*/  FSEL R164, R164, -INF , !P2 ;  /* 0xff800000a4a47808 */ /* 0x000fe20005000000 */
[----:B------:R-:W2:Y:S01]  /*3ee0*/  MUFU.TANH R157, R103 ;  /* 0x00000067009d7308 */ /* 0x000ea20000002400 */
[C---:B------:R-:W-:Y:S02]  /*3ef0*/  ISETP.GE.AND P4, PT, R12.reuse, R65, PT ;  /* 0x000000410c00720c */ /* 0x040fe40003f86270 */
[----:B------:R-:W-:Y:S02]  /*3f00*/  ISETP.GE.AND P3, PT, R12, R61, PT ;  /* 0x0000003d0c00720c */ /* 0x000fe40003f66270 */
[C---:B------:R-:W-:Y:S02]  /*3f10*/  ISETP.GE.AND P1, PT, R14.reuse, R65, PT ;  /* 0x000000410e00720c */ /* 0x040fe40003f26270 */
[----:B------:R-:W-:Y:S01]  /*3f20*/  ISETP.GE.AND P2, PT, R14, R61, PT ;  /* 0x0000003d0e00720c */ /* 0x000fe20003f46270 */
[----:B------:R-:W5:Y:S01]  /*3f30*/  MUFU.TANH R150, R97 ;  /* 0x0000006100967308 */ /* 0x000f620000002400 */
[----:B------:R-:W-:-:S02]  /*3f40*/  LOP3.LUT R12, R62, 0x68, RZ, 0xfc, !PT ;  /* 0x000000683e0c7812 */ /* 0x000fc400078efcff */
[----:B------:R-:W-:Y:S02]  /*3f50*/  LOP3.LUT R14, R62, 0x69, RZ, 0xfc, !PT ;  /* 0x000000693e0e7812 */ /* 0x000fe400078efcff */
[----:B---3--:R-:W-:Y:S02]  /*3f60*/  FSEL R152, R152, -INF , !P4 ;  /* 0xff80000098987808 */ /* 0x008fe40006000000 */
[----:B-1----:R-:W-:Y:S01]  /*3f70*/  FSEL R147, R147, -INF , !P3 ;  /* 0xff80000093937808 */ /* 0x002fe20005800000 */
[----:B------:R-:W1:Y:S01]  /*3f80*/  MUFU.TANH R145, R99 ;  /* 0x0000006300917308 */ /* 0x000e620000002400 */
[----:B------:R-:W-:Y:S02]  /*3f90*/  ISETP.GE.AND P4, PT, R12, R61, PT ;  /* 0x0000003d0c00720c */ /* 0x000fe40003f86270 */
[----:B------:R-:W-:Y:S02]  /*3fa0*/  ISETP.GE.AND P3, PT, R14, R65, PT ;  /* 0x000000410e00720c */ /* 0x000fe40003f66270 */
[----:B------:R-:W-:-:S02]  /*3fb0*/  LOP3.LUT R8, R62, 0x71, RZ, 0xfc, !PT ;  /* 0x000000713e087812 */ /* 0x000fc400078efcff */
[----:B----4-:R-:W-:Y:S01]  /*3fc0*/  FSEL R143, R143, -INF , !P4 ;  /* 0xff8000008f8f7808 */ /* 0x010fe20006000000 */
[----:B------:R-:W3:Y:S01]  /*3fd0*/  MUFU.TANH R146, R92 ;  /* 0x0000005c00927308 */ /* 0x000ee20000002400 */
[----:B------:R-:W-:Y:S02]  /*3fe0*/  FSEL R144, R144, -INF , !P3 ;  /* 0xff80000090907808 */ /* 0x000fe40005800000 */
[C---:B------:R-:W-:Y:S02]  /*3ff0*/  ISETP.GE.AND P4, PT, R8.reuse, R65, PT ;  /* 0x000000410800720c */ /* 0x040fe40003f86270 */
[----:B------:R-:W-:Y:S01]  /*4000*/  ISETP.GE.AND P3, PT, R8, R61, PT ;  /* 0x0000003d0800720c */ /* 0x000fe20003f66270 */
[----:B------:R-:W-:Y:S01]  /*4010*/  FMUL.FTZ R8, R122, UR4 ;  /* 0x000000047a087c20 */ /* 0x000fe20008410000 */
[----:B--2---:R-:W-:Y:S01]  /*4020*/  FSEL R157, R157, -INF , !P5 ;  /* 0xff8000009d9d7808 */ /* 0x004fe20006800000 */
[----:B------:R-:W2:Y:S01]  /*4030*/  MUFU.TANH R141, R95 ;  /* 0x0000005f008d7308 */ /* 0x000ea20000002400 */
[----:B------:R-:W-:-:S02]  /*4040*/  ISETP.GE.AND P5, PT, R12, R65, PT ;  /* 0x000000410c00720c */ /* 0x000fc40003fa6270 */
[----:B------:R-:W-:Y:S02]  /*4050*/  LOP3.LUT R12, R62, 0x70, RZ, 0xfc, !PT ;  /* 0x000000703e0c7812 */ /* 0x000fe400078efcff */
[----:B-----5:R-:W-:Y:S02]  /*4060*/  FSEL R150, R150, -INF , !P1 ;  /* 0xff80000096967808 */ /* 0x020fe40004800000 */
[----:B-1----:R-:W-:Y:S01]  /*4070*/  FSEL R145, R145, -INF , !P2 ;  /* 0xff80000091917808 */ /* 0x002fe20005000000 */
[----:B------:R-:W1:Y:S01]  /*4080*/  MUFU.TANH R142, R88 ;  /* 0x00000058008e7308 */ /* 0x000e620000002400 */
[----:B---3--:R-:W-:Y:S02]  /*4090*/  FSEL R146, R146, -INF , !P5 ;  /* 0xff80000092927808 */ /* 0x008fe40006800000 */
[----:B------:R-:W-:Y:S02]  /*40a0*/  ISETP.GE.AND P1, PT, R14, R61, PT ;  /* 0x0000003d0e00720c */ /* 0x000fe40003f26270 */
[----:B------:R-:W-:-:S02]  /*40b0*/  ISETP.GE.AND P2, PT, R12, R65, PT ;  /* 0x000000410c00720c */ /* 0x000fc40003f46270 */
[----:B------:R-:W-:Y:S01]  /*40c0*/  ISETP.GE.AND P5, PT, R12, R61, PT ;  /* 0x0000003d0c00720c */ /* 0x000fe20003fa6270 */
[----:B------:R-:W3:Y:S01]  /*40d0*/  MUFU.TANH R140, R89 ;  /* 0x00000059008c7308 */ /* 0x000ee20000002400 */
[----:B------:R-:W-:Y:S02]  /*40e0*/  LOP3.LUT R12, R62, 0x78, RZ, 0xfc, !PT ;  /* 0x000000783e0c7812 */ /* 0x000fe400078efcff */
[----:B--2---:R-:W-:Y:S02]  /*40f0*/  FSEL R141, R141, -INF , !P1 ;  /* 0xff8000008d8d7808 */ /* 0x004fe40004800000 */
[----:B------:R-:W-:-:S03]  /*4100*/  ISETP.GE.AND P1, PT, R12, R65, PT ;  /* 0x000000410c00720c */ /* 0x000fc60003f26270 */
[----:B------:R-:W2:Y:S01]  /*4110*/  MUFU.TANH R137, R90 ;  /* 0x0000005a00897308 */ /* 0x000ea20000002400 */
[----:B-1----:R-:W-:Y:S02]  /*4120*/  FSEL R142, R142, -INF , !P2 ;  /* 0xff8000008e8e7808 */ /* 0x002fe40005000000 */
[----:B------:R-:W-:Y:S02]  /*4130*/  ISETP.GE.AND P2, PT, R12, R61, PT ;  /* 0x0000003d0c00720c */ /* 0x000fe40003f46270 */
[----:B------:R-:W-:-:S03]  /*4140*/  LOP3.LUT R12, R62, 0x79, RZ, 0xfc, !PT ;  /* 0x000000793e0c7812 */ /* 0x000fc600078efcff */
[----:B------:R-:W1:Y:S01]  /*4150*/  MUFU.TANH R135, R91 ;  /* 0x0000005b00877308 */ /* 0x000e620000002400 */
[----:B---3--:R-:W-:Y:S02]  /*4160*/  FSEL R140, R140, -INF , !P4 ;  /* 0xff8000008c8c7808 */ /* 0x008fe40006000000 */
[----:B------:R-:W-:-:S05]  /*4170*/  ISETP.GE.AND P4, PT, R12, R65, PT ;  /* 0x000000410c00720c */ /* 0x000fca0003f86270 */
[----:B------:R-:W3:Y:S01]  /*4180*/  MUFU.TANH R138, R138 ;  /* 0x0000008a008a7308 */ /* 0x000ee20000002400 */
[----:B--2---:R-:W-:Y:S01]  /*4190*/  FSEL R137, R137, -INF , !P5 ;  /* 0xff80000089897808 */ /* 0x004fe20006800000 */
[----:B------:R-:W-:Y:S01]  /*41a0*/  BAR.SYNC.DEFER_BLOCKING 0x0 ;  /* 0x0000000000007b1d */ /* 0x000fe20000010000 */
[----:B------:R-:W-:-:S04]  /*41b0*/  ISETP.GE.AND P5, PT, R62, R65, PT ;  /* 0x000000413e00720c */ /* 0x000fc80003fa6270 */
[----:B------:R-:W-:Y:S01]  /*41c0*/  FSEL R0, R0, -INF , !P5 ;  /* 0xff80000000007808 */ /* 0x000fe20006800000 */
[----:B------:R-:W2:Y:S01]  /*41d0*/  MUFU.TANH R8, R8 ;  /* 0x0000000800087308 */ /* 0x000ea20000002400 */
[----:B-1----:R-:W-:Y:S02]  /*41e0*/  FSEL R135, R135, -INF , !P3 ;  /* 0xff80000087877808 */ /* 0x002fe40005800000 */
[----:B------:R-:W-:-:S05]  /*41f0*/  ISETP.GE.AND P3, PT, R62, R61, PT ;  /* 0x0000003d3e00720c */ /* 0x000fca0003f66270 */
[----:B------:R-:W1:Y:S01]  /*4200*/  MUFU.TANH R136, R9 ;  /* 0x0000000900887308 */ /* 0x000e620000002400 */
[----:B---3--:R-:W-:Y:S02]  /*4210*/  FSEL R138, R138, -INF , !P1 ;  /* 0xff8000008a8a7808 */ /* 0x008fe40004800000 */
[----:B------:R-:W-:-:S05]  /*4220*/  ISETP.GE.AND P1, PT, R12, R61, PT ;  /* 0x0000003d0c00720c */ /* 0x000fca0003f26270 */
[----:B------:R-:W3:Y:S01]  /*4230*/  MUFU.TANH R133, R10 ;  /* 0x0000000a00857308 */ /* 0x000ee20000002400 */
[----:B--2---:R-:W-:-:S07]  /*4240*/  FSEL R5, R8, -INF , !P3 ;  /* 0xff80000008057808 */ /* 0x004fce0005800000 */
[----:B------:R-:W2:Y:S01]  /*4250*/  MUFU.TANH R67, R11 ;  /* 0x0000000b00437308 */ /* 0x000ea20000002400 */
[----:B-1----:R-:W-:Y:S02]  /*4260*/  FSEL R136, R136, -INF , !P4 ;  /* 0xff80000088887808 */ /* 0x002fe40006000000 */
[----:B---3--:R-:W-:Y:S02]  /*4270*/  FSEL R133, R133, -INF , !P2 ;  /* 0xff80000085857808 */ /* 0x008fe40005000000 */
[----:B--2---:R-:W-:Y:S01]  /*4280*/  FSEL R67, R67, -INF , !P1 ;  /* 0xff80000043437808 */ /* 0x004fe20004800000 */
        /* <DEDUP_REMOVED lines=33> */
[----:B------:R-:W-:-:S02]  /*44a0*/  ISETP.NE.AND P2, PT, R9, RZ, PT ;  /* 0x000000ff0900720c */ /* 0x000fc40003f45270 */
[----:B------:R-:W-:-:S05]  /*44b0*/  LOP3.LUT R2, RZ, R9, RZ, 0x33, !PT ;  /* 0x00000009ff027212 */ /* 0x000fca00078e33ff */
        /* <DEDUP_REMOVED lines=24> */
.L_x_2364:
[----:B------:R-:W-:-:S04]  /*4640*/  ULEA UR6, -UR6, URZ, 0x7 ;  /* 0x0000003f06067291 */ /* 0x000fc8000f8e393f */
[----:B------:R-:W-:Y:S02]  /*4650*/  USHF.R.S32.HI UR4, URZ, 0x1f, UR6 ;  /* 0x0000001f3f047899 */ /* 0x000fe40008011406 */
[----:B------:R-:W-:-:S04]  /*4660*/  MOV R10, UR6 ;  /* 0x00000006000a7c02 */ /* 0x000fc80008000f00 */
[----:B------:R-:W-:-:S07]  /*4670*/  MOV R2, UR4 ;  /* 0x0000000400027c02 */ /* 0x000fce0008000f00 */
.L_x_2365:
        /* <DEDUP_REMOVED lines=36> */
.L_x_2363:
        /* <DEDUP_REMOVED lines=79> */
[----:B------:R-:W-:Y:S04]  /*4db0*/  LDSM.16.MT88.4 R100, [R220+0xc000] ;  /* 0x00c00000dc64783b */ /* 0x000fe80000004200 */
[----:B------:R-:W-:Y:S04]  /*4dc0*/  LDSM.16.MT88.4 R28, [R220+0x10000] ;  /* 0x01000000dc1c783b */ /* 0x000fe80000004200 */
        /* <DEDUP_REMOVED lines=13> */
[----:B------:R-:W-:Y:S01]  /*4ea0*/  LDSM.16.MT88.4 R8, [R222+0xc800] ;  /* 0x00c80000de08783b */ /* 0x000fe20000004200 */
[--C-:B------:R-:W-:Y:S01]  /*4eb0*/  FFMA.FTZ R57, R60, UR4, -R139.reuse ;  /* 0x000000043c397c23 */ /* 0x100fe2000801088b */
[--C-:B------:R-:W-:Y:S01]  /*4ec0*/  FFMA.FTZ R60, R78, UR4, -R139.reuse ;  /* 0x000000044e3c7c23 */ /* 0x100fe2000801088b */
[----:B------:R-:W-:Y:S01]  /*4ed0*/  FSEL R134, R134, RZ, P1 ;  /* 0x000000ff86867208 */ /* 0x000fe20000800000 */
[--C-:B------:R-:W-:Y:S01]  /*4ee0*/  FFMA.FTZ R56, R120, UR4, -R139.reuse ;  /* 0x0000000478387c23 */ /* 0x100fe2000801088b */
[--C-:B------:R-:W-:Y:S01]  /*4ef0*/  FFMA.FTZ R53, R114, UR4, -R139.reuse ;  /* 0x0000000472357c23 */ /* 0x100fe2000801088b */
[----:B------:R-:W1:Y:S01]  /*4f00*/  LDSM.16.MT88.4 R84, [R222+0x10000] ;  /* 0x01000000de54783b */ /* 0x000e620000004200 */
        /* <DEDUP_REMOVED lines=10> */
[----:B------:R-:W4:Y:S01]  /*4fb0*/  LDSM.16.MT88.4 R76, [R221+0x10000] ;  /* 0x01000000dd4c783b */ /* 0x000f220000004200 */
[--C-:B------:R-:W-:Y:S01]  /*4fc0*/  FFMA.FTZ R49, R48, UR4, -R139.reuse ;  /* 0x0000000430317c23 */ /* 0x100fe2000801088b */
[--C-:B------:R-:W-:Y:S01]  /*4fd0*/  FFMA.FTZ R48, R46, UR4, -R139.reuse ;  /* 0x000000042e307c23 */ /* 0x100fe2000801088b */
[--C-:B------:R-:W-:Y:S01]  /*4fe0*/  FFMA.FTZ R50, R47, UR4, -R134.reuse ;  /* 0x000000042f327c23 */ /* 0x100fe20008010886 */
[----:B------:R-:W5:Y:S01]  /*4ff0*/  LDSM.16.MT88.4 R4, [R223+0x10800] ;  /* 0x01080000df04783b */ /* 0x000f620000004200 */
        /* <DEDUP_REMOVED lines=42> */
[----:B------:R-:W-:Y:S01]  /*52a0*/  FFMA.FTZ R146, R146, UR4, -R139 ;  /* 0x0000000492927c23 */ /* 0x000fe2000801088b */
[--C-:B------:R-:W-:Y:S01]  /*52b0*/  FFMA.FTZ R144, R147, UR4, -R134.reuse ;  /* 0x0000000493907c23 */ /* 0x100fe20008010886 */
[--C-:B------:R-:W-:Y:S01]  /*52c0*/  FFMA.FTZ R145, R145, UR4, -R134.reuse ;  /* 0x0000000491917c23 */ /* 0x100fe20008010886 */
[--C-:B------:R-:W-:Y:S01]  /*52d0*/  FFMA.FTZ R143, R143, UR4, -R134.reuse ;  /* 0x000000048f8f7c23 */ /* 0x100fe20008010886 */
[--C-:B------:R-:W-:Y:S01]  /*52e0*/  FFMA.FTZ R150, R141, UR4, -R134.reuse ;  /* 0x000000048d967c23 */ /* 0x100fe20008010886 */
[--C-:B------:R-:W-:Y:S01]  /*52f0*/  FFMA.FTZ R135, R135, UR4, -R134.reuse ;  /* 0x0000000487877c23 */ /* 0x100fe20008010886 */
[----:B------:R-:W-:Y:S01]  /*5300*/  FFMA.FTZ R133, R133, UR4, -R134 ;  /* 0x0000000485857c23 */ /* 0x000fe20008010886 */
[----:B------:R-:W2:Y:S01]  /*5310*/  MUFU.EX2 R60, R60 ;  /* 0x0000003c003c7308 */ /* 0x000ea20000000800 */
[----:B---3--:R-:W-:Y:S01]  /*5320*/  F2FP.BF16.F32.PACK_AB R71, R59, R62 ;  /* 0x0000003e3b47723e */ /* 0x008fe200000010ff */
[----:B------:R-:W-:Y:S01]  /*5330*/  FADD.FTZ R65, R132, R65 ;  /* 0x0000004184417221 */ /* 0x000fe20000010000 */
[----:B------:R-:W-:-:S03]  /*5340*/  FADD.FTZ R63, R63, R66 ;  /* 0x000000423f3f7221 */ /* 0x000fc60000010000 */
[----:B------:R-:W-:Y:S01]  /*5350*/  FADD.FTZ R64, R64, R65 ;  /* 0x0000004140407221 */ /* 0x000fe20000010000 */
[----:B------:R-:W-:Y:S01]  /*5360*/  FADD.FTZ R62, R62, R63 ;  /* 0x0000003f3e3e7221 */ /* 0x000fe20000010000 */
[----:B------:R-:W-:Y:S01]  /*5370*/  HMMA.16816.F32.BF16 R120, R68, R116, RZ ;  /* 0x000000744478723c */ /* 0x000fe200000418ff */
[----:B------:R-:W-:Y:S01]  /*5380*/  MUFU.EX2 R56, R56 ;  /* 0x0000003800387308 */ /* 0x000fe20000000800 */
[----:B------:R-:W-:Y:S01]  /*5390*/  FADD.FTZ R64, R61, R64 ;  /* 0x000000403d407221 */ /* 0x000fe20000010000 */
[----:B------:R-:W-:-:S03]  /*53a0*/  FADD.FTZ R59, R59, R62 ;  /* 0x0000003e3b3b7221 */ /* 0x000fc60000010000 */
[C---:B------:R-:W-:Y:S03]  /*53b0*/  HMMA.16816.F32.BF16 R116, R68.reuse, R118, RZ ;  /* 0x000000764474723c */ /* 0x040fe600000418ff */
[----:B------:R-:W3:Y:S01]  /*53c0*/  MUFU.EX2 R53, R53 ;  /* 0x0000003500357308 */ /* 0x000ee20000000800 */
[----:B--2---:R-:W-:Y:S02]  /*53d0*/  F2FP.BF16.F32.PACK_AB R12, R60, R57 ;  /* 0x000000393c0c723e */ /* 0x004fe400000010ff */
        /* <DEDUP_REMOVED lines=11> */
[----:B-1----:R-:W-:Y:S01]  /*5490*/  HMMA.16816.F32.BF16 R88, R68, R84, RZ ;  /* 0x000000544458723c */ /* 0x002fe200000418ff */
[----:B------:R-:W-:-:S04]  /*54a0*/  FADD.FTZ R58, R58, R59 ;  /* 0x0000003b3a3a7221 */ /* 0x000fc80000010000 */
[----:B------:R-:W-:Y:S01]  /*54b0*/  FADD.FTZ R55, R55, R58 ;  /* 0x0000003a37377221 */ /* 0x000fe20000010000 */
[C---:B------:R-:W-:Y:S01]  /*54c0*/  HMMA.16816.F32.BF16 R92, R68.reuse, R94, RZ ;  /* 0x0000005e445c723c */ /* 0x040fe200000418ff */
[----:B------:R-:W-:Y:S05]  /*54d0*/  MUFU.EX2 R52, R52 ;  /* 0x0000003400347308 */ /* 0x000fea0000000800 */
[----:B------:R-:W-:Y:S01]  /*54e0*/  HMMA.16816.F32.BF16 R84, R68, R86, RZ ;  /* 0x000000564454723c */ /* 0x000fe200000418ff */
[----:B---3--:R-:W-:Y:S02]  /*54f0*/  F2FP.BF16.F32.PACK_AB R15, R51, R54 ;  /* 0x00000036330f723e */ /* 0x008fe400000010ff */
        /* <DEDUP_REMOVED lines=16> */
[----:B------:R-:W1:Y:S02]  /*5600*/  LDSM.16.MT88.4 R16, [R221+0x10800] ;  /* 0x01080000dd10783b */ /* 0x000e640000004200 */
[----:B------:R-:W-:Y:S03]  /*5610*/  MUFU.EX2 R46, R46 ;  /* 0x0000002e002e7308 */ /* 0x000fe60000000800 */
[C---:B----4-:R-:W-:Y:S05]  /*5620*/  HMMA.16816.F32.BF16 R80, R68.reuse, R76, RZ ;  /* 0x0000004c4450723c */ /* 0x050fea00000418ff */
        /* <DEDUP_REMOVED lines=9> */
[C---:B-----5:R-:W-:Y:S06]  /*56c0*/  HMMA.16816.F32.BF16 R96, R12.reuse, R4, R96 ;  /* 0x000000040c60723c */ /* 0x060fec0000041860 */
        /* <DEDUP_REMOVED lines=12> */
[C---:B-1----:R-:W-:Y:S05]  /*5790*/  HMMA.16816.F32.BF16 R80, R12.reuse, R16, R80 ;  /* 0x000000100c50723c */ /* 0x042fea0000041850 */
[----:B------:R-:W1:Y:S01]  /*57a0*/  MUFU.EX2 R3, R3 ;  /* 0x0000000300037308 */ /* 0x000e620000000800 */
[C---:B------:R-:W-:Y:S01]  /*57b0*/  HMMA.16816.F32.BF16 R76, R12.reuse, R18, R76 ;  /* 0x000000120c4c723c */ /* 0x040fe2000004184c */
[----:B------:R-:W-:Y:S05]  /*57c0*/  LDSM.16.MT88.4 R16, [R220+0xd000] ;  /* 0x00d00000dc10783b */ /* 0x000fea0000004200 */
[C---:B------:R-:W-:Y:S01]  /*57d0*/  HMMA.16816.F32.BF16 R72, R12.reuse, R24, R72 ;  /* 0x000000180c48723c */ /* 0x040fe20000041848 */
[----:B------:R-:W-:Y:S05]  /*57e0*/  MUFU.EX2 R148, R148 ;  /* 0x0000009400947308 */ /* 0x000fea0000000800 */
[----:B------:R-:W-:Y:S01]  /*57f0*/  HMMA.16816.F32.BF16 R68, R12, R26, R68 ;  /* 0x0000001a0c44723c */ /* 0x000fe20000041844 */
[----:B------:R-:W1:Y:S01]  /*5800*/  LDSM.16.MT88.4 R12, [R223+0x11000] ;  /* 0x01100000df0c783b */ /* 0x000e620000004200 */
[----:B------:R-:W-:Y:S01]  /*5810*/  F2FP.BF16.F32.PACK_AB R24, R49, R52 ;  /* 0x000000343118723e */ /* 0x000fe200000010ff */
[----:B------:R-:W1:Y:S01]  /*5820*/  MUFU.EX2 R149, R149 ;  /* 0x0000009500957308 */ /* 0x000e620000000800 */
[----:B---3--:R-:W-:Y:S01]  /*5830*/  F2FP.BF16.F32.PACK_AB R25, R47, R50 ;  /* 0x000000322f19723e */ /* 0x008fe200000010ff */
[----:B------:R-:W-:-:S02]  /*5840*/  FADD.FTZ R50, R50, R51 ;  /* 0x0000003332327221 */ /* 0x000fc40000010000 */
[----:B------:R-:W-:Y:S02]  /*5850*/  F2FP.BF16.F32.PACK_AB R26, R45, R48 ;  /* 0x000000302d1a723e */ /* 0x000fe400000010ff */
[----:B----4-:R-:W-:Y:S01]  /*5860*/  F2FP.BF16.F32.PACK_AB R27, R43, R46 ;  /* 0x0000002e2b1b723e */ /* 0x010fe200000010ff */
[----:B------:R-:W-:Y:S01]  /*5870*/  FADD.FTZ R47, R47, R50 ;  /* 0x000000322f2f7221 */ /* 0x000fe20000010000 */
[----:B------:R-:W-:Y:S03]  /*5880*/  MUFU.EX2 R151, R151 ;  /* 0x0000009700977308 */ /* 0x000fe60000000800 */
[----:B------:R-:W-:Y:S02]  /*5890*/  FADD.FTZ R46, R46, R47 ;  /* 0x0000002f2e2e7221 */ /* 0x000fe40000010000 */
[C---:B-----5:R-:W-:Y:S02]  /*58a0*/  HMMA.16816.F32.BF16 R120, R24.reuse, R4, R120 ;  /* 0x000000041878723c */ /* 0x060fe40000041878 */
        /* <DEDUP_REMOVED lines=13> */
[C---:B-1----:R-:W-:Y:S01]  /*5980*/  HMMA.16816.F32.BF16 R96, R24.reuse, R12, R96 ;  /* 0x0000000c1860723c */ /* 0x042fe20000041860 */
[----:B------:R-:W1:Y:S05]  /*5990*/  MUFU.EX2 R158, R158 ;  /* 0x0000009e009e7308 */ /* 0x000e6a0000000800 */
[C---:B------:R-:W-:Y:S01]  /*59a0*/  HMMA.16816.F32.BF16 R92, R24.reuse, R14, R92 ;  /* 0x0000000e185c723c */ /* 0x040fe2000004185c */
[----:B------:R-:W4:Y:S02]  /*59b0*/  LDSM.16.MT88.4 R12, [R222+0xd800] ;  /* 0x00d80000de0c783b */ /* 0x000f240000004200 */
[----:B------:R-:W-:Y:S03]  /*59c0*/  MUFU.EX2 R160, R160 ;  /* 0x000000a000a07308 */ /* 0x000fe60000000800 */
[C---:B---3--:R-:W-:Y:S05]  /*59d0*/  HMMA.16816.F32.BF16 R88, R24.reuse, R4, R88 ;  /* 0x000000041858723c */ /* 0x048fea0000041858 */
[----:B------:R-:W3:Y:S01]  /*59e0*/  MUFU.EX2 R163, R163 ;  /* 0x000000a300a37308 */ /* 0x000ee20000000800 */
[C---:B------:R-:W-:Y:S01]  /*59f0*/  HMMA.16816.F32.BF16 R84, R24.reuse, R6, R84 ;  /* 0x000000061854723c */ /* 0x040fe20000041854 */
[----:B------:R-:W1:Y:S05]  /*5a00*/  LDSM.16.MT88.4 R4, [R221+0xd800] ;  /* 0x00d80000dd04783b */ /* 0x000e6a0000004200 */
        /* <DEDUP_REMOVED lines=21> */
[C---:B-----5:R-:W-:Y:S01]  /*5b60*/  HMMA.16816.F32.BF16 R128, R8.reuse, R20, R128 ;  /* 0x000000140880723c */ /* 0x060fe20000041880 */
[----:B------:R-:W-:Y:S05]  /*5b70*/  MUFU.EX2 R159, R159 ;  /* 0x0000009f009f7308 */ /* 0x000fea0000000800 */
        /* <DEDUP_REMOVED lines=8> */
[----:B------:R-:W1:Y:S05]  /*5c00*/  MUFU.EX2 R157, R157 ;  /* 0x0000009d009d7308 */ /* 0x000e6a0000000800 */
[C---:B------:R-:W-:Y:S01]  /*5c10*/  HMMA.16816.F32.BF16 R108, R8.reuse, R6, R108 ;  /* 0x00000006086c723c */ /* 0x040fe2000004186c */
[----:B------:R-:W1:Y:S02]  /*5c20*/  LDSM.16.MT88.4 R4, [R223+0xe000] ;  /* 0x00e00000df04783b */ /* 0x000e640000004200 */
        /* <DEDUP_REMOVED lines=10> */
[C---:B-----5:R-:W-:Y:S05]  /*5cd0*/  HMMA.16816.F32.BF16 R88, R8.reuse, R20, R88 ;  /* 0x000000140858723c */ /* 0x060fea0000041858 */
[----:B------:R-:W-:Y:S01]  /*5ce0*/  MUFU.EX2 R143, R143 ;  /* 0x0000008f008f7308 */ /* 0x000fe20000000800 */
[----:B------:R-:W-:Y:S01]  /*5cf0*/  HMMA.16816.F32.BF16 R84, R8, R22, R84 ;  /* 0x000000160854723c */ /* 0x000fe20000041854 */
[----:B------:R-:W-:-:S02]  /*5d00*/  F2FP.BF16.F32.PACK_AB R20, R149, R148 ;  /* 0x000000949514723e */ /* 0x000fc400000010ff */
[----:B------:R-:W-:Y:S01]  /*5d10*/  F2FP.BF16.F32.PACK_AB R21, R156, R153 ;  /* 0x000000999c15723e */ /* 0x000fe200000010ff */
[----:B------:R-:W-:Y:S02]  /*5d20*/  FADD.FTZ R153, R153, R38 ;  /* 0x0000002699997221 */ /* 0x000fe40000010000 */
[C---:B----4-:R-:W-:Y:S01]  /*5d30*/  HMMA.16816.F32.BF16 R80, R8.reuse, R12, R80 ;  /* 0x0000000c0850723c */ /* 0x050fe20000041850 */
[----:B------:R-:W-:Y:S01]  /*5d40*/  F2FP.BF16.F32.PACK_AB R22, R154, R151 ;  /* 0x000000979a16723e */ /* 0x000fe200000010ff */
[----:B------:R-:W4:Y:S01]  /*5d50*/  MUFU.EX2 R150, R150 ;  /* 0x0000009600967308 */ /* 0x000f220000000800 */
        /* <DEDUP_REMOVED lines=12> */
[C---:B-1----:R-:W-:Y:S06]  /*5e20*/  HMMA.16816.F32.BF16 R128, R20.reuse, R4, R128 ;  /* 0x000000041480723c */ /* 0x042fec0000041880 */
[C---:B------:R-:W-:Y:S01]  /*5e30*/  HMMA.16816.F32.BF16 R124, R20.reuse, R6, R124 ;  /* 0x00000006147c723c */ /* 0x040fe2000004187c */
[----:B------:R-:W1:Y:S05]  /*5e40*/  LDSM.16.MT88.4 R4, [R221+0x12000] ;  /* 0x01200000dd04783b */ /* 0x000e6a0000004200 */
[C---:B--2---:R-:W-:Y:S06]  /*5e50*/  HMMA.16816.F32.BF16 R120, R20.reuse, R16, R120 ;  /* 0x000000101478723c */ /* 0x044fec0000041878 */
[C---:B------:R-:W-:Y:S01]  /*5e60*/  HMMA.16816.F32.BF16 R116, R20.reuse, R18, R116 ;  /* 0x000000121474723c */ /* 0x040fe20000041874 */
[----:B------:R-:W-:Y:S05]  /*5e70*/  LDSM.16.MT88.4 R16, [R223+0xe800] ;  /* 0x00e80000df10783b */ /* 0x000fea0000004200 */
[C---:B-----5:R-:W-:Y:S06]  /*5e80*/  HMMA.16816.F32.BF16 R112, R20.reuse, R12, R112 ;  /* 0x0000000c1470723c */ /* 0x060fec0000041870 */
        /* <DEDUP_REMOVED lines=10> */
[----:B-1----:R-:W-:Y:S01]  /*5f30*/  HMMA.16816.F32.BF16 R80, R20, R4, R80 ;  /* 0x000000041450723c */ /* 0x002fe20000041850 */
[----:B------:R-:W-:Y:S01]  /*5f40*/  F2FP.BF16.F32.PACK_AB R30, R167, R162 ;  /* 0x000000a2a71e723e */ /* 0x000fe200000010ff */
[----:B------:R-:W-:Y:S01]  /*5f50*/  FADD.FTZ R164, R161, R164 ;  /* 0x000000a4a1a47221 */ /* 0x000fe20000010000 */
[----:B------:R-:W-:-:S03]  /*5f60*/  F2FP.BF16.F32.PACK_AB R31, R166, R159 ;  /* 0x0000009fa61f723e */ /* 0x000fc600000010ff */
[----:B------:R-:W-:Y:S01]  /*5f70*/  HMMA.16816.F32.BF16 R76, R20, R6, R76 ;  /* 0x00000006144c723c */ /* 0x000fe2000004184c */
[----:B------:R-:W1:Y:S01]  /*5f80*/  LDSM.16.MT88.4 R4, [R220+0xe800] ;  /* 0x00e80000dc04783b */ /* 0x000e620000004200 */
[----:B------:R-:W-:-:S04]  /*5f90*/  FADD.FTZ R159, R159, R164 ;  /* 0x000000a49f9f7221 */ /* 0x000fc80000010000 */
[----:B------:R-:W-:Y:S01]  /*5fa0*/  HMMA.16816.F32.BF16 R72, R20, R24, R72 ;  /* 0x000000181448723c */ /* 0x000fe20000041848 */
[----:B------:R-:W-:-:S05]  /*5fb0*/  FADD.FTZ R159, R166, R159 ;  /* 0x0000009fa69f7221 */ /* 0x000fca0000010000 */
[----:B------:R-:W-:Y:S01]  /*5fc0*/  HMMA.16816.F32.BF16 R68, R20, R26, R68 ;  /* 0x0000001a1444723c */ /* 0x000fe20000041844 */
[----:B------:R-:W3:Y:S05]  /*5fd0*/  LDSM.16.MT88.4 R24, [R223+0x12800] ;  /* 0x01280000df18783b */ /* 0x000eea0000004200 */
        /* <DEDUP_REMOVED lines=13> */
[C---:B-1----:R-:W-:Y:S06]  /*60b0*/  HMMA.16816.F32.BF16 R104, R28.reuse, R4, R104 ;  /* 0x000000041c68723c */ /* 0x042fec0000041868 */
[C---:B------:R-:W-:Y:S01]  /*60c0*/  HMMA.16816.F32.BF16 R100, R28.reuse, R6, R100 ;  /* 0x000000061c64723c */ /* 0x040fe20000041864 */
[----:B------:R-:W1:Y:S05]  /*60d0*/  LDSM.16.MT88.4 R4, [R221+0xf000] ;  /* 0x00f00000dd04783b */ /* 0x000e6a0000004200 */
[C---:B---3--:R-:W-:Y:S06]  /*60e0*/  HMMA.16816.F32.BF16 R96, R28.reuse, R24, R96 ;  /* 0x000000181c60723c */ /* 0x048fec0000041860 */
[----:B------:R-:W-:Y:S01]  /*60f0*/  HMMA.16816.F32.BF16 R92, R28, R26, R92 ;  /* 0x0000001a1c5c723c */ /* 0x000fe2000004185c */
[----:B------:R-:W-:-:S02]  /*6100*/  F2FP.BF16.F32.PACK_AB R24, R157, R152 ;  /* 0x000000989d18723e */ /* 0x000fc400000010ff */
[----:B------:R-:W-:Y:S01]  /*6110*/  F2FP.BF16.F32.PACK_AB R25, R145, R144 ;  /* 0x000000909119723e */ /* 0x000fe200000010ff */
[----:B------:R-:W-:Y:S02]  /*6120*/  FADD.FTZ R144, R144, R159 ;  /* 0x0000009f90907221 */ /* 0x000fe40000010000 */
[----:B--2---:R-:W-:Y:S01]  /*6130*/  HMMA.16816.F32.BF16 R88, R28, R16, R88 ;  /* 0x000000101c58723c */ /* 0x004fe20000041858 */
[----:B------:R-:W-:Y:S01]  /*6140*/  F2FP.BF16.F32.PACK_AB R26, R165, R146 ;  /* 0x00000092a51a723e */ /* 0x000fe200000010ff */
[----:B------:R-:W-:Y:S01]  /*6150*/  FADD.FTZ R144, R145, R144 ;  /* 0x0000009091907221 */ /* 0x000fe20000010000 */
[----:B----4-:R-:W-:-:S03]  /*6160*/  F2FP.BF16.F32.PACK_AB R27, R150, R143 ;  /* 0x0000008f961b723e */ /* 0x010fc600000010ff */
[----:B------:R-:W-:Y:S01]  /*6170*/  HMMA.16816.F32.BF16 R84, R28, R18, R84 ;  /* 0x000000121c54723c */ /* 0x000fe20000041854 */
[----:B------:R-:W-:Y:S01]  /*6180*/  LDSM.16.MT88.4 R16, [R220+0xf000] ;  /* 0x00f00000dc10783b */ /* 0x000fe20000004200 */
[----:B------:R-:W-:-:S04]  /*6190*/  FADD.FTZ R143, R143, R144 ;  /* 0x000000908f8f7221 */ /* 0x000fc80000010000 */
[----:B------:R-:W-:Y:S01]  /*61a0*/  HMMA.16816.F32.BF16 R120, R24, R8, R120 ;  /* 0x000000081878723c */ /* 0x000fe20000041878 */
[----:B------:R-:W-:-:S05]  /*61b0*/  FADD.FTZ R143, R150, R143 ;  /* 0x0000008f968f7221 */ /* 0x000fca0000010000 */
[----:B------:R-:W-:Y:S01]  /*61c0*/  HMMA.16816.F32.BF16 R116, R24, R10, R116 ;  /* 0x0000000a1874723c */ /* 0x000fe20000041874 */
[----:B------:R-:W2:Y:S05]  /*61d0*/  LDSM.16.MT88.4 R8, [R222+0x13000] ;  /* 0x01300000de08783b */ /* 0x000eaa0000004200 */
[C---:B-----5:R-:W-:Y:S06]  /*61e0*/  HMMA.16816.F32.BF16 R80, R28.reuse, R12, R80 ;  /* 0x0000000c1c50723c */ /* 0x060fec0000041850 */
[----:B------:R-:W-:Y:S01]  /*61f0*/  HMMA.16816.F32.BF16 R76, R28, R14, R76 ;  /* 0x0000000e1c4c723c */ /* 0x000fe2000004184c */
[----:B------:R-:W3:Y:S05]  /*6200*/  LDSM.16.MT88.4 R12, [R223+0x13000] ;  /* 0x01300000df0c783b */ /* 0x000eea0000004200 */
[C---:B-1----:R-:W-:Y:S06]  /*6210*/  HMMA.16816.F32.BF16 R112, R24.reuse, R4, R112 ;  /* 0x000000041870723c */ /* 0x042fec0000041870 */
[----:B------:R-:W-:Y:S01]  /*6220*/  HMMA.16816.F32.BF16 R108, R24, R6, R108 ;  /* 0x00000006186c723c */ /* 0x000fe2000004186c */
[----:B------:R-:W1:Y:S05]  /*6230*/  LDSM.16.MT88.4 R4, [R221+0x13000] ;  /* 0x01300000dd04783b */ /* 0x000e6a0000004200 */
[C---:B------:R-:W-:Y:S06]  /*6240*/  HMMA.16816.F32.BF16 R68, R28.reuse, R34, R68 ;  /* 0x000000221c44723c */ /* 0x040fec0000041844 */
[----:B------:R-:W-:Y:S01]  /*6250*/  HMMA.16816.F32.BF16 R72, R28, R32, R72 ;  /* 0x000000201c48723c */ /* 0x000fe20000041848 */
[--C-:B------:R-:W-:Y:S01]  /*6260*/  FFMA.FTZ R35, R136, UR4, -R139.reuse ;  /* 0x0000000488237c23 */ /* 0x100fe2000801088b */
[--C-:B------:R-:W-:Y:S01]  /*6270*/  FFMA.FTZ R136, R137, UR4, -R134.reuse ;  /* 0x0000000489887c23 */ /* 0x100fe20008010886 */
[--C-:B------:R-:W-:Y:S01]  /*6280*/  FFMA.FTZ R34, R138, UR4, -R139.reuse ;  /* 0x000000048a227c23 */ /* 0x100fe2000801088b */
[----:B------:R-:W-:Y:S01]  /*6290*/  FFMA.FTZ R134, R67, UR4, -R134 ;  /* 0x0000000443867c23 */ /* 0x000fe20008010886 */
[----:B------:R-:W4:Y:S01]  /*62a0*/  LDSM.16.MT88.4 R28, [R220+0x13000] ;  /* 0x01300000dc1c783b */ /* 0x000f220000004200 */
[C---:B--2---:R-:W-:Y:S01]  /*62b0*/  HMMA.16816.F32.BF16 R88, R24.reuse, R8, R88 ;  /* 0x000000081858723c */ /* 0x044fe20000041858 */
[--C-:B------:R-:W-:Y:S01]  /*62c0*/  FFMA.FTZ R32, R142, UR4, -R139.reuse ;  /* 0x000000048e207c23 */ /* 0x100fe2000801088b */
[----:B------:R-:W-:Y:S01]  /*62d0*/  FFMA.FTZ R33, R140, UR4, -R139 ;  /* 0x000000048c217c23 */ /* 0x000fe2000801088b */
[----:B------:R-:W-:Y:S03]  /*62e0*/  MUFU.EX2 R34, R34 ;  /* 0x0000002200227308 */ /* 0x000fe60000000800 */
[C---:B------:R-:W-:Y:S01]  /*62f0*/  HMMA.16816.F32.BF16 R84, R24.reuse, R10, R84 ;  /* 0x0000000a1854723c */ /* 0x040fe20000041854 */
[----:B------:R-:W2:Y:S04]  /*6300*/  LDSM.16.MT88.4 R8, [R222+0xf800] ;  /* 0x00f80000de08783b */ /* 0x000ea80000004200 */
[----:B------:R-:W-:Y:S01]  /*6310*/  MUFU.EX2 R32, R32 ;  /* 0x0000002000207308 */ /* 0x000fe20000000800 */
[C---:B---3--:R-:W-:Y:S06]  /*6320*/  HMMA.16816.F32.BF16 R96, R24.reuse, R12, R96 ;  /* 0x0000000c1860723c */ /* 0x048fec0000041860 */
[C---:B------:R-:W-:Y:S01]  /*6330*/  HMMA.16816.F32.BF16 R92, R24.reuse, R14, R92 ;  /* 0x0000000e185c723c */ /* 0x040fe2000004185c */
[----:B------:R-:W3:Y:S01]  /*6340*/  MUFU.EX2 R33, R33 ;  /* 0x0000002100217308 */ /* 0x000ee20000000800 */
[----:B------:R-:W5:Y:S04]  /*6350*/  LDSM.16.MT88.4 R12, [R223+0xf800] ;  /* 0x00f80000df0c783b */ /* 0x000f680000004200 */
[C---:B-1----:R-:W-:Y:S03]  /*6360*/  HMMA.16816.F32.BF16 R80, R24.reuse, R4, R80 ;  /* 0x000000041850723c */ /* 0x042fe60000041850 */
[----:B------:R-:W1:Y:S03]  /*6370*/  MUFU.EX2 R35, R35 ;  /* 0x0000002300237308 */ /* 0x000e660000000800 */
[C---:B------:R-:W-:Y:S05]  /*6380*/  HMMA.16816.F32.BF16 R76, R24.reuse, R6, R76 ;  /* 0x00000006184c723c */ /* 0x040fea000004184c */
[----:B------:R-:W4:Y:S01]  /*6390*/  MUFU.EX2 R136, R136 ;  /* 0x0000008800887308 */ /* 0x000f220000000800 */
[----:B---3--:R-:W-:Y:S01]  /*63a0*/  F2FP.BF16.F32.PACK_AB R4, R33, R32 ;  /* 0x000000202104723e */ /* 0x008fe200000010ff */
[C---:B------:R-:W-:Y:S06]  /*63b0*/  HMMA.16816.F32.BF16 R128, R24.reuse, R20, R128 ;  /* 0x000000141880723c */ /* 0x040fec0000041880 */
[----:B------:R-:W3:Y:S01]  /*63c0*/  MUFU.EX2 R134, R134 ;  /* 0x0000008600867308 */ /* 0x000ee20000000800 */
[----:B-1----:R-:W-:Y:S01]  /*63d0*/  F2FP.BF16.F32.PACK_AB R6, R35, R34 ;  /* 0x000000222306723e */ /* 0x002fe200000010ff */
[C---:B------:R-:W-:Y:S01]  /*63e0*/  HMMA.16816.F32.BF16 R124, R24.reuse, R22, R124 ;  /* 0x00000016187c723c */ /* 0x040fe2000004187c */
[----:B------:R-:W-:Y:S05]  /*63f0*/  LDSM.16.MT88.4 R20, [R221+0xf800] ;  /* 0x00f80000dd14783b */ /* 0x000fea0000004200 */
[----:B------:R-:W-:Y:S01]  /*6400*/  HMMA.16816.F32.BF16 R104, R24, R16, R104 ;  /* 0x000000101868723c */ /* 0x000fe20000041868 */
[----:B----4-:R-:W-:Y:S01]  /*6410*/  F2FP.BF16.F32.PACK_AB R5, R135, R136 ;  /* 0x000000888705723e */ /* 0x010fe200000010ff */
[----:B------:R-:W-:-:S04]  /*6420*/  FADD.FTZ R136, R136, R143 ;  /* 0x0000008f88887221 */ /* 0x000fc80000010000 */
[----:B------:R-:W-:Y:S01]  /*6430*/  HMMA.16816.F32.BF16 R100, R24, R18, R100 ;  /* 0x000000121864723c */ /* 0x000fe20000041864 */
[----:B------:R-:W1:Y:S01]  /*6440*/  LDSM.16.MT88.4 R16, [R220+0xf800] ;  /* 0x00f80000dc10783b */ /* 0x000e620000004200 */
[----:B------:R-:W-:Y:S01]  /*6450*/  FADD.FTZ R136, R135, R136 ;  /* 0x0000008887887221 */ /* 0x000fe20000010000 */
[----:B---3--:R-:W-:-:S03]  /*6460*/  F2FP.BF16.F32.PACK_AB R7, R134, R133 ;  /* 0x000000858607723e */ /* 0x008fc600000010ff */
[----:B------:R-:W-:Y:S01]  /*6470*/  HMMA.16816.F32.BF16 R72, R24, R28, R72 ;  /* 0x0000001c1848723c */ /* 0x000fe20000041848 */
[----:B------:R-:W-:-:S04]  /*6480*/  FADD.FTZ R133, R133, R136 ;  /* 0x0000008885857221 */ /* 0x000fc80000010000 */
[----:B------:R-:W-:Y:S01]  /*6490*/  FADD.FTZ R245, R134, R133 ;  /* 0x0000008586f57221 */ /* 0x000fe20000010000 */
[C---:B--2---:R-:W-:Y:S06]  /*64a0*/  HMMA.16816.F32.BF16 R120, R4.reuse, R8, R120 ;  /* 0x000000080478723c */ /* 0x044fec0000041878 */
[----:B-----5:R-:W-:Y:S01]  /*64b0*/  HMMA.16816.F32.BF16 R128, R4, R12, R128 ;  /* 0x0000000c0480723c */ /* 0x020fe20000041880 */
[----:B------:R-:W-:-:S04]  /*64c0*/  FADD.FTZ R9, R57, R64 ;  /* 0x0000004039097221 */ /* 0x000fc80000010000 */
[----:B------:R-:W-:Y:S01]  /*64d0*/  FADD.FTZ R9, R60, R9 ;  /* 0x000000093c097221 */ /* 0x000fe20000010000 */
[----:B------:R-:W-:Y:S01]  /*64e0*/  HMMA.16816.F32.BF16 R124, R4, R14, R124 ;  /* 0x0000000e047c723c */ /* 0x000fe2000004187c */
[----:B------:R-:W2:Y:S02]  /*64f0*/  LDSM.16.MT88.4 R12, [R223+0x13800] ;  /* 0x01380000df0c783b */ /* 0x000ea40000004200 */
[----:B------:R-:W-:-:S03]  /*6500*/  FADD.FTZ R56, R56, R9 ;  /* 0x0000000938387221 */ /* 0x000fc60000010000 */
[----:B------:R-:W-:Y:S01]  /*6510*/  HMMA.16816.F32.BF16 R116, R4, R10, R116 ;  /* 0x0000000a0474723c */ /* 0x000fe20000041874 */
[----:B------:R-:W-:Y:S01]  /*6520*/  FADD.FTZ R53, R53, R56 ;  /* 0x0000003835357221 */ /* 0x000fe20000010000 */
[----:B------:R-:W3:Y:S03]  /*6530*/  LDSM.16.MT88.4 R8, [R222+0x13800] ;  /* 0x01380000de08783b */ /* 0x000ee60000004200 */
        /* <DEDUP_REMOVED lines=20> */
[----:B---3--:R-:W-:Y:S01]  /*6680*/  HMMA.16816.F32.BF16 R88, R4, R8, R88 ;  /* 0x000000080458723c */ /* 0x008fe20000041858 */
[----:B------:R-:W-:-:S04]  /*6690*/  FADD.FTZ R151, R154, R151 ;  /* 0x000000979a977221 */ /* 0x000fc80000010000 */
[----:B------:R-:W-:Y:S01]  /*66a0*/  FADD.FTZ R160, R160, R151 ;  /* 0x00000097a0a07221 */ /* 0x000fe20000010000 */
[----:B------:R-:W-:Y:S03]  /*66b0*/  HMMA.16816.F32.BF16 R84, R4, R10, R84 ;  /* 0x0000000a0454723c */ /* 0x000fe60000041854 */
[----:B------:R-:W-:-:S03]  /*66c0*/  FADD.FTZ R163, R163, R160 ;  /* 0x000000a0a3a37221 */ /* 0x000fc60000010000 */
[----:B-1----:R-:W-:Y:S01]  /*66d0*/  HMMA.16816.F32.BF16 R80, R4, R16, R80 ;  /* 0x000000100450723c */ /* 0x002fe20000041850 */
        /* <DEDUP_REMOVED lines=25> */
.L_x_2370:
        /* <DEDUP_REMOVED lines=66> */
.L_x_2367:
        /* <DEDUP_REMOVED lines=29> */
[----:B------:R-:W-:Y:S03]  /*6e60*/  ISETP.GT.AND P0, PT, R246, R231, PT ;  /* 0x000000e7f600720c */ /* 0x000fe60003f04270 */
        /* <DEDUP_REMOVED lines=404> */
.L_x_2369:
        /* <DEDUP_REMOVED lines=36> */
.L_x_2368:
        /* <DEDUP_REMOVED lines=113> */
[--C-:B------:R-:W-:Y:S03]  /*9100*/  FFMA.FTZ R187, R187, UR4, -R144.reuse ;  /* 0x00000004bbbb7c23 */ /* 0x100fe60008010890 */
        /* <DEDUP_REMOVED lines=50> */
[----:B------:R-:W-:Y:S01]  /*9430*/  ISETP.GT.AND P0, PT, R246, R231, PT ;  /* 0x000000e7f600720c */ /* 0x000fe20003f04270 */
[--C-:B------:R-:W-:Y:S01]  /*9440*/  FFMA.FTZ R183, R183, UR4, -R144.reuse ;  /* 0x00000004b7b77c23 */ /* 0x100fe20008010890 */
[----:B------:R-:W-:Y:S01]  /*9450*/  FFMA.FTZ R181, R181, UR4, -R145 ;  /* 0x00000004b5b57c23 */ /* 0x000fe20008010891 */
[----:B------:R-:W-:Y:S01]  /*9460*/  FFMA.FTZ R134, R134, UR4, -R144 ;  /* 0x0000000486867c23 */ /* 0x000fe20008010890 */
[----:B------:R-:W-:Y:S01]  /*9470*/  FFMA.FTZ R143, R132, R245, R143 ;  /* 0x000000f5848f7223 */ /* 0x000fe2000001008f */
[----:B------:R-:W-:Y:S03]  /*9480*/  LDSM.16.MT88.4 R72, [R220+0xc800] ;  /* 0x00c80000dc48783b */ /* 0x000fe60000004200 */
[----:B------:R-:W5:Y:S01]  /*9490*/  MUFU.EX2 R136, R136 ;  /* 0x0000008800887308 */ /* 0x000f620000000800 */
[----:B----4-:R-:W-:Y:S01]  /*94a0*/  F2FP.BF16.F32.PACK_AB R130, R137, R140 ;  /* 0x0000008c8982723e */ /* 0x010fe200000010ff */
[----:B------:R-:W-:Y:S01]  /*94b0*/  FFMA.FTZ R142, R133, R248, R142 ;  /* 0x000000f8858e7223 */ /* 0x000fe2000001008e */
[----:B------:R-:W-:Y:S03]  /*94c0*/  FADD.FTZ R138, R138, R143 ;  /* 0x0000008f8a8a7221 */ /* 0x000fe60000010000 */
[----:B------:R-:W-:Y:S01]  /*94d0*/  FADD.FTZ R141, R141, R142 ;  /* 0x0000008e8d8d7221 */ /* 0x000fe20000010000 */
[----:B------:R-:W-:Y:S03]  /*94e0*/  LDSM.16.MT88.4 R100, [R221+0xe800] ;  /* 0x00e80000dd64783b */ /* 0x000fe60000004200 */
[----:B------:R-:W-:Y:S01]  /*94f0*/  MUFU.EX2 R148, R148 ;  /* 0x0000009400947308 */ /* 0x000fe20000000800 */
[----:B------:R-:W-:Y:S04]  /*9500*/  FADD.FTZ R140, R140, R141 ;  /* 0x0000008d8c8c7221 */ /* 0x000fe80000010000 */
[----:B------:R-:W-:Y:S01]  /*9510*/  FADD.FTZ R140, R137, R140 ;  /* 0x0000008c898c7221 */ /* 0x000fe20000010000 */
[----:B------:R-:W-:Y:S04]  /*9520*/  LDSM.16.MT88.4 R116, [R222+0xf800] ;  /* 0x00f80000de74783b */ /* 0x000fe80000004200 */
[----:B------:R-:W-:Y:S01]  /*9530*/  MUFU.EX2 R150, R150 ;  /* 0x0000009600967308 */ /* 0x000fe20000000800 */
[----:B-----5:R-:W-:Y:S03]  /*9540*/  F2FP.BF16.F32.PACK_AB R131, R136, R139 ;  /* 0x0000008b8883723e */ /* 0x020fe600000010ff */
[----:B------:R-:W-:Y:S04]  /*9550*/  LDSM.16.MT88.4 R108, [R221+0xf800] ;  /* 0x00f80000dd6c783b */ /* 0x000fe80000004200 */
        /* <DEDUP_REMOVED lines=15> */
[--C-:B------:R-:W-:Y:S01]  /*9650*/  FFMA.FTZ R191, R186, UR4, -R145.reuse ;  /* 0x00000004babf7c23 */ /* 0x100fe20008010891 */
[C---:B------:R-:W-:Y:S03]  /*9660*/  HMMA.16816.F32.BF16 R16, R128.reuse, R22, R16 ;  /* 0x000000168010723c */ /* 0x040fe60000041810 */
[C---:B------:R-:W-:Y:S01]  /*9670*/  FMUL.FTZ R20, R133.reuse, R112 ;  /* 0x0000007085147220 */ /* 0x040fe20000410000 */
[----:B------:R-:W-:Y:S03]  /*9680*/  FMUL.FTZ R21, R133, R113 ;  /* 0x0000007185157220 */ /* 0x000fe60000410000 */
        /* <DEDUP_REMOVED lines=61> */
[C---:B------:R-:W-:Y:S03]  /*9a60*/  FMUL.FTZ R59, R132.reuse, R79 ;  /* 0x0000004f843b7220 */ /* 0x040fe60000410000 */
        /* <DEDUP_REMOVED lines=21> */
[----:B------:R-:W-:Y:S01]  /*9bc0*/  MOV R133, R0 ;  /* 0x0000000000857202 */ /* 0x000fe20000000f00 */
[--C-:B------:R-:W-:Y:S03]  /*9bd0*/  FFMA.FTZ R182, R185, UR4, -R144.reuse ;  /* 0x00000004b9b67c23 */ /* 0x100fe60008010890 */
[----:B------:R-:W-:Y:S02]  /*9be0*/  MUFU.EX2 R112, R112 ;  /* 0x0000007000707308 */ /* 0x000fe40000000800 */
[----:B------:R-:W-:Y:S01]  /*9bf0*/  FFMA.FTZ R145, R180, UR4, -R145 ;  /* 0x00000004b4917c23 */ /* 0x000fe20008010891 */
[----:B------:R-:W-:Y:S01]  /*9c00*/  FFMA.FTZ R144, R3, UR4, -R144 ;  /* 0x0000000403907c23 */ /* 0x000fe20008010890 */
[----:B------:R-:W-:Y:S01]  /*9c10*/  FADD.FTZ R3, R139, R138 ;  /* 0x0000008a8b037221 */ /* 0x000fe20000010000 */
[----:B------:R-:W-:Y:S05]  /*9c20*/  FADD.FTZ R105, R105, R140 ;  /* 0x0000008c69697221 */ /* 0x000fea0000010000 */
[----:B------:R-:W5:Y:S01]  /*9c30*/  MUFU.EX2 R113, R113 ;  /* 0x0000007100717308 */ /* 0x000f620000000800 */
[C---:B--2---:R-:W-:Y:S01]  /*9c40*/  F2FP.BF16.F32.PACK_AB R69, R107.reuse, R106 ;  /* 0x0000006a6b45723e */ /* 0x044fe200000010ff */
[----:B------:R-:W-:Y:S01]  /*9c50*/  FADD.FTZ R3, R136, R3 ;  /* 0x0000000388037221 */ /* 0x000fe20000010000 */
[----:B------:R-:W-:Y:S03]  /*9c60*/  FADD.FTZ R105, R104, R105 ;  /* 0x0000006968697221 */ /* 0x000fe60000010000 */
[----:B------:R-:W-:Y:S04]  /*9c70*/  FADD.FTZ R106, R106, R3 ;  /* 0x000000036a6a7221 */ /* 0x000fe80000010000 */
[----:B------:R-:W-:Y:S01]  /*9c80*/  MUFU.EX2 R114, R114 ;  /* 0x0000007200727308 */ /* 0x000fe20000000800 */
[----:B------:R-:W-:Y:S09]  /*9c90*/  FADD.FTZ R107, R107, R106 ;  /* 0x0000006a6b6b7221 */ /* 0x000ff20000010000 */
[----:B------:R-:W2:Y:S01]  /*9ca0*/  MUFU.EX2 R115, R115 ;  /* 0x0000007300737308 */ /* 0x000ea20000000800 */
[C---:B-----5:R-:W-:Y:S01]  /*9cb0*/  F2FP.BF16.F32.PACK_AB R70, R113.reuse, R112 ;  /* 0x000000707146723e */ /* 0x060fe200000010ff */
[----:B------:R-:W-:Y:S04]  /*9cc0*/  FADD.FTZ R112, R112, R105 ;  /* 0x0000006970707221 */ /* 0x000fe80000010000 */
[----:B------:R-:W-:Y:S04]  /*9cd0*/  FADD.FTZ R113, R113, R112 ;  /* 0x0000007071717221 */ /* 0x000fe80000010000 */
[----:B------:R-:W5:Y:S10]  /*9ce0*/  MUFU.EX2 R146, R146 ;  /* 0x0000009200927308 */ /* 0x000f740000000800 */
[----:B------:R-:W4:Y:S01]  /*9cf0*/  MUFU.EX2 R149, R149 ;  /* 0x0000009500957308 */ /* 0x000f220000000800 */
        /* <DEDUP_REMOVED lines=8> */
[----:B------:R-:W-:Y:S01]  /*9d80*/  MUFU.EX2 R164, R164 ;  /* 0x000000a400a47308 */ /* 0x000fe20000000800 */
[C---:B-----5:R-:W-:Y:S01]  /*9d90*/  FADD.FTZ R3, R146.reuse, R3 ;  /* 0x0000000392037221 */ /* 0x060fe20000010000 */
[C---:B-1----:R-:W-:Y:S08]  /*9da0*/  HMMA.16816.F32.BF16 R12, R68.reuse, R84, R12 ;  /* 0x00000054440c723c */ /* 0x042ff0000004180c */
        /* <DEDUP_REMOVED lines=34> */
[C---:B--2---:R-:W-:Y:S04]  /*9fd0*/  F2FP.BF16.F32.PACK_AB R71, R151.reuse, R150 ;  /* 0x000000969747723e */ /* 0x044fe800000010ff */
[----:B------:R-:W-:Y:S01]  /*9fe0*/  MUFU.EX2 R175, R175 ;  /* 0x000000af00af7308 */ /* 0x000fe20000000800 */
[----:B------:R-:W-:Y:S04]  /*9ff0*/  FADD.FTZ R150, R150, R3 ;  /* 0x0000000396967221 */ /* 0x000fe80000010000 */
[----:B------:R-:W-:Y:S01]  /*a000*/  FADD.FTZ R151, R151, R150 ;  /* 0x0000009697977221 */ /* 0x000fe20000010000 */
[C---:B----4-:R-:W-:Y:S04]  /*a010*/  HMMA.16816.F32.BF16 R4, R68.reuse, R76, R4 ;  /* 0x0000004c4404723c */ /* 0x050fe80000041804 */
[----:B------:R-:W-:Y:S02]  /*a020*/  MUFU.EX2 R176, R176 ;  /* 0x000000b000b07308 */ /* 0x000fe40000000800 */
[C---:B------:R-:W-:Y:S01]  /*a030*/  HMMA.16816.F32.BF16 R8, R68.reuse, R78, R8 ;  /* 0x0000004e4408723c */ /* 0x040fe20000041808 */
[----:B------:R-:W2:Y:S07]  /*a040*/  LDSM.16.MT88.4 R76, [R222+0x11000] ;  /* 0x01100000de4c783b */ /* 0x000eae0000004200 */
        /* <DEDUP_REMOVED lines=18> */
[C---:B--2---:R-:W-:Y:S03]  /*a170*/  HMMA.16816.F32.BF16 R44, R68.reuse, R76, R44 ;  /* 0x0000004c442c723c */ /* 0x044fe6000004182c */
[----:B------:R-:W-:Y:S02]  /*a180*/  MUFU.EX2 R187, R187 ;  /* 0x000000bb00bb7308 */ /* 0x000fe40000000800 */
[----:B------:R-:W-:Y:S01]  /*a190*/  F2FP.BF16.F32.PACK_AB R73, R155, R154 ;  /* 0x0000009a9b49723e */ /* 0x000fe200000010ff */
[C---:B------:R-:W-:Y:S01]  /*a1a0*/  HMMA.16816.F32.BF16 R48, R68.reuse, R78, R48 ;  /* 0x0000004e4430723c */ /* 0x040fe20000041830 */
[----:B------:R-:W2:Y:S06]  /*a1b0*/  LDSM.16.MT88.4 R76, [R221+0xd800] ;  /* 0x00d80000dd4c783b */ /* 0x000eac0000004200 */
[----:B------:R-:W-:Y:S01]  /*a1c0*/  MUFU.EX2 R184, R184 ;  /* 0x000000b800b87308 */ /* 0x000fe20000000800 */
[----:B------:R-:W-:Y:S01]  /*a1d0*/  F2FP.BF16.F32.PACK_AB R74, R157, R156 ;  /* 0x0000009c9d4a723e */ /* 0x000fe200000010ff */
[C---:B---3--:R-:W-:Y:S03]  /*a1e0*/  HMMA.16816.F32.BF16 R52, R68.reuse, R80, R52 ;  /* 0x000000504434723c */ /* 0x048fe60000041834 */
[----:B------:R-:W-:Y:S03]  /*a1f0*/  F2FP.BF16.F32.PACK_AB R75, R160, R159 ;  /* 0x0000009fa04b723e */ /* 0x000fe600000010ff */
[C---:B------:R-:W-:Y:S01]  /*a200*/  HMMA.16816.F32.BF16 R56, R68.reuse, R82, R56 ;  /* 0x000000524438723c */ /* 0x040fe20000041838 */
[----:B------:R-:W3:Y:S01]  /*a210*/  LDSM.16.MT88.4 R80, [R220+0xd800] ;  /* 0x00d80000dc50783b */ /* 0x000ee20000004200 */
[----:B------:R-:W4:Y:S03]  /*a220*/  MUFU.EX2 R189, R189 ;  /* 0x000000bd00bd7308 */ /* 0x000f260000000800 */
[----:B------:R-:W-:Y:S01]  /*a230*/  FADD.FTZ R154, R154, R151 ;  /* 0x000000979a9a7221 */ /* 0x000fe20000010000 */
[C---:B------:R-:W-:Y:S06]  /*a240*/  HMMA.16816.F32.BF16 R60, R68.reuse, R88, R60 ;  /* 0x00000058443c723c */ /* 0x040fec000004183c */
[----:B------:R-:W-:Y:S01]  /*a250*/  MUFU.EX2 R182, R182 ;  /* 0x000000b600b67308 */ /* 0x000fe20000000800 */
[----:B------:R-:W-:Y:S01]  /*a260*/  FADD.FTZ R154, R155, R154 ;  /* 0x0000009a9b9a7221 */ /* 0x000fe20000010000 */
[----:B------:R-:W-:Y:S01]  /*a270*/  HMMA.16816.F32.BF16 R64, R68, R90, R64 ;  /* 0x0000005a4440723c */ /* 0x000fe20000041840 */
[----:B------:R-:W5:Y:S02]  /*a280*/  LDSM.16.MT88.4 R68, [R223+0x11800] ;  /* 0x01180000df44783b */ /* 0x000f640000004200 */
[----:B------:R-:W-:Y:S03]  /*a290*/  FADD.FTZ R159, R159, R154 ;  /* 0x0000009a9f9f7221 */ /* 0x000fe60000010000 */
[C---:B-1----:R-:W-:Y:S02]  /*a2a0*/  HMMA.16816.F32.BF16 R4, R72.reuse, R84, R4 ;  /* 0x000000544804723c */ /* 0x042fe40000041804 */
[----:B------:R-:W1:Y:S01]  /*a2b0*/  MUFU.EX2 R183, R183 ;  /* 0x000000b700b77308 */ /* 0x000e620000000800 */
[----:B------:R-:W-:Y:S02]  /*a2c0*/  LDSM.16.MT88.4 R88, [R221+0x11800] ;  /* 0x01180000dd58783b */ /* 0x000fe40000004200 */
[----:B----4-:R-:W-:Y:S01]  /*a2d0*/  F2FP.BF16.F32.PACK_AB R136, R189, R184 ;  /* 0x000000b8bd88723e */ /* 0x010fe200000010ff */
[C---:B------:R-:W-:Y:S06]  /*a2e0*/  HMMA.16816.F32.BF16 R8, R72.reuse, R86, R8 ;  /* 0x000000564808723c */ /* 0x040fec0000041808 */
[----:B------:R-:W-:Y:S01]  /*a2f0*/  MUFU.EX2 R181, R181 ;  /* 0x000000b500b57308 */ /* 0x000fe20000000800 */
[----:B------:R-:W4:Y:S01]  /*a300*/  LDSM.16.MT88.4 R84, [R222+0x11800] ;  /* 0x01180000de54783b */ /* 0x000f220000004200 */
[C---:B------:R-:W-:Y:S08]  /*a310*/  HMMA.16816.F32.BF16 R12, R72.reuse, R92, R12 ;  /* 0x0000005c480c723c */ /* 0x040ff0000004180c */
[----:B------:R-:W3:Y:S01]  /*a320*/  MUFU.EX2 R180, R145 ;  /* 0x0000009100b47308 */ /* 0x000ee20000000800 */
[C---:B------:R-:W-:Y:S01]  /*a330*/  HMMA.16816.F32.BF16 R16, R72.reuse, R94, R16 ;  /* 0x0000005e4810723c */ /* 0x040fe20000041810 */
[----:B------:R-:W4:Y:S02]  /*a340*/  LDSM.16.MT88.4 R92, [R220+0x11800] ;  /* 0x01180000dc5c783b */ /* 0x000f240000004200 */
[----:B-1----:R-:W-:Y:S03]  /*a350*/  F2FP.BF16.F32.PACK_AB R137, R183, R182 ;  /* 0x000000b6b789723e */ /* 0x002fe600000010ff */
[C---:B--2---:R-:W-:Y:S03]  /*a360*/  HMMA.16816.F32.BF16 R20, R72.reuse, R76, R20 ;  /* 0x0000004c4814723c */ /* 0x044fe60000041814 */
[----:B------:R-:W-:Y:S02]  /*a370*/  MUFU.EX2 R134, R134 ;  /* 0x0000008600867308 */ /* 0x000fe40000000800 */
[----:B------:R-:W-:Y:S01]  /*a380*/  FADD.FTZ R160, R160, R159 ;  /* 0x0000009fa0a07221 */ /* 0x000fe20000010000 */
[C---:B------:R-:W-:Y:S01]  /*a390*/  HMMA.16816.F32.BF16 R24, R72.reuse, R78, R24 ;  /* 0x0000004e4818723c */ /* 0x040fe20000041818 */
[----:B------:R-:W1:Y:S06]  /*a3a0*/  LDSM.16.MT88.4 R76, [R223+0xe000] ;  /* 0x00e00000df4c783b */ /* 0x000e6c0000004200 */
[----:B------:R-:W2:Y:S01]  /*a3b0*/  MUFU.EX2 R245, R144 ;  /* 0x0000009000f57308 */ /* 0x000ea20000000800 */
[----:B---3--:R-:W-:Y:S01]  /*a3c0*/  F2FP.BF16.F32.PACK_AB R138, R180, R181 ;  /* 0x000000b5b48a723e */ /* 0x008fe200000010ff */
[C---:B------:R-:W-:Y:S03]  /*a3d0*/  HMMA.16816.F32.BF16 R28, R72.reuse, R80, R28 ;  /* 0x00000050481c723c */ /* 0x040fe6000004181c */
[----:B------:R-:W-:Y:S03]  /*a3e0*/  FADD.FTZ R3, R163, R160 ;  /* 0x000000a0a3037221 */ /* 0x000fe60000010000 */
[C---:B------:R-:W-:Y:S01]  /*a3f0*/  HMMA.16816.F32.BF16 R32, R72.reuse, R82, R32 ;  /* 0x000000524820723c */ /* 0x040fe20000041820 */
[----:B------:R-:W3:Y:S04]  /*a400*/  LDSM.16.MT88.4 R80, [R222+0xe000] ;  /* 0x00e00000de50783b */ /* 0x000ee80000004200 */
[----:B------:R-:W-:Y:S01]  /*a410*/  FADD.FTZ R3, R164, R3 ;  /* 0x00000003a4037221 */ /* 0x000fe20000010000 */
[C---:B-----5:R-:W-:Y:S05]  /*a420*/  HMMA.16816.F32.BF16 R36, R72.reuse, R68, R36 ;  /* 0x000000444824723c */ /* 0x060fea0000041824 */
[----:B--2---:R-:W-:Y:S01]  /*a430*/  F2FP.BF16.F32.PACK_AB R139, R245, R134 ;  /* 0x00000086f58b723e */ /* 0x004fe200000010ff */
[C---:B------:R-:W-:Y:S05]  /*a440*/  HMMA.16816.F32.BF16 R40, R72.reuse, R70, R40 ;  /* 0x000000464828723c */ /* 0x040fea0000041828 */
[----:B------:R-:W-:Y:S01]  /*a450*/  F2FP.BF16.F32.PACK_AB R68, R162, R165 ;  /* 0x000000a5a244723e */ /* 0x000fe200000010ff */
[C---:B----4-:R-:W-:Y:S05]  /*a460*/  HMMA.16816.F32.BF16 R44, R72.reuse, R84, R44 ;  /* 0x00000054482c723c */ /* 0x050fea000004182c */
[----:B------:R-:W-:Y:S01]  /*a470*/  F2FP.BF16.F32.PACK_AB R69, R164, R163 ;  /* 0x000000a3a445723e */ /* 0x000fe200000010ff */
[C---:B------:R-:W-:Y:S01]  /*a480*/  HMMA.16816.F32.BF16 R48, R72.reuse, R86, R48 ;  /* 0x000000564830723c */ /* 0x040fe20000041830 */
[----:B------:R-:W2:Y:S04]  /*a490*/  LDSM.16.MT88.4 R84, [R221+0xe000] ;  /* 0x00e00000dd54783b */ /* 0x000ea80000004200 */
[----:B------:R-:W-:Y:S01]  /*a4a0*/  F2FP.BF16.F32.PACK_AB R70, R161, R158 ;  /* 0x0000009ea146723e */ /* 0x000fe200000010ff */
[C---:B------:R-:W-:Y:S05]  /*a4b0*/  HMMA.16816.F32.BF16 R52, R72.reuse, R88, R52 ;  /* 0x000000584834723c */ /* 0x040fea0000041834 */
[C---:B------:R-:W-:Y:S01]  /*a4c0*/  F2FP.BF16.F32.PACK_AB R71, R167.reuse, R166 ;  /* 0x000000a6a747723e */ /* 0x040fe200000010ff */
[C---:B------:R-:W-:Y:S01]  /*a4d0*/  HMMA.16816.F32.BF16 R56, R72.reuse, R90, R56 ;  /* 0x0000005a4838723c */ /* 0x040fe20000041838 */
[----:B------:R-:W-:Y:S04]  /*a4e0*/  LDSM.16.MT88.4 R88, [R222+0x12000] ;  /* 0x01200000de58783b */ /* 0x000fe80000004200 */
[----:B------:R-:W-:Y:S01]  /*a4f0*/  FADD.FTZ R166, R166, R3 ;  /* 0x00000003a6a67221 */ /* 0x000fe20000010000 */
[C---:B------:R-:W-:Y:S05]  /*a500*/  HMMA.16816.F32.BF16 R60, R72.reuse, R92, R60 ;  /* 0x0000005c483c723c */ /* 0x040fea000004183c */
[----:B------:R-:W-:Y:S01]  /*a510*/  IADD3 R3, R246, -0x1, RZ ;  /* 0xfffffffff6037810 */ /* 0x000fe20007ffe0ff */
[----:B------:R-:W-:Y:S01]  /*a520*/  HMMA.16816.F32.BF16 R64, R72, R94, R64 ;  /* 0x0000005e4840723c */ /* 0x000fe20000041840 */
[----:B------:R-:W4:Y:S04]  /*a530*/  LDSM.16.MT88.4 R72, [R220+0xe000] ;  /* 0x00e00000dc48783b */ /* 0x000f280000004200 */
[----:B------:R-:W-:Y:S01]  /*a540*/  FADD.FTZ R167, R167, R166 ;  /* 0x000000a6a7a77221 */ /* 0x000fe20000010000 */
[C---:B-1----:R-:W-:Y:S03]  /*a550*/  HMMA.16816.F32.BF16 R4, R68.reuse, R76, R4 ;  /* 0x0000004c4404723c */ /* 0x042fe60000041804 */
[----:B------:R-:W-:Y:S02]  /*a560*/  LDSM.16.MT88.4 R92, [R221+0x12000] ;  /* 0x01200000dd5c783b */ /* 0x000fe40000004200 */
[----:B------:R-:W-:Y:S01]  /*a570*/  MOV R246, R3 ;  /* 0x0000000300f67202 */ /* 0x000fe20000000f00 */
[C---:B------:R-:W-:Y:S05]  /*a580*/  HMMA.16816.F32.BF16 R8, R68.reuse, R78, R8 ;  /* 0x0000004e4408723c */ /* 0x040fea0000041808 */
[----:B------:R-:W1:Y:S01]  /*a590*/  LDSM.16.MT88.4 R76, [R223+0x12000] ;  /* 0x01200000df4c783b */ /* 0x000e620000004200 */
[C---:B---3--:R-:W-:Y:S06]  /*a5a0*/  HMMA.16816.F32.BF16 R12, R68.reuse, R80, R12 ;  /* 0x00000050440c723c */ /* 0x048fec000004180c */
[C---:B------:R-:W-:Y:S01]  /*a5b0*/  HMMA.16816.F32.BF16 R16, R68.reuse, R82, R16 ;  /* 0x000000524410723c */ /* 0x040fe20000041810 */
[----:B------:R-:W3:Y:S05]  /*a5c0*/  LDSM.16.MT88.4 R80, [R223+0xe800] ;  /* 0x00e80000df50783b */ /* 0x000eea0000004200 */
[C---:B--2---:R-:W-:Y:S06]  /*a5d0*/  HMMA.16816.F32.BF16 R20, R68.reuse, R84, R20 ;  /* 0x000000544414723c */ /* 0x044fec0000041814 */
[C---:B------:R-:W-:Y:S01]  /*a5e0*/  HMMA.16816.F32.BF16 R24, R68.reuse, R86, R24 ;  /* 0x000000564418723c */ /* 0x040fe20000041818 */
[----:B------:R-:W2:Y:S05]  /*a5f0*/  LDSM.16.MT88.4 R84, [R222+0xe800] ;  /* 0x00e80000de54783b */ /* 0x000eaa0000004200 */
[C---:B----4-:R-:W-:Y:S06]  /*a600*/  HMMA.16816.F32.BF16 R28, R68.reuse, R72, R28 ;  /* 0x00000048441c723c */ /* 0x050fec000004181c */
[C---:B------:R-:W-:Y:S05]  /*a610*/  HMMA.16816.F32.BF16 R32, R68.reuse, R74, R32 ;  /* 0x0000004a4420723c */ /* 0x040fea0000041820 */
[----:B------:R-:W-:Y:S02]  /*a620*/  F2FP.BF16.F32.PACK_AB R72, R169, R168 ;  /* 0x000000a8a948723e */ /* 0x000fe400000010ff */
[----:B------:R-:W-:Y:S01]  /*a630*/  F2FP.BF16.F32.PACK_AB R73, R171, R170 ;  /* 0x000000aaab49723e */ /* 0x000fe200000010ff */
[----:B------:R-:W-:Y:S01]  /*a640*/  FADD.FTZ R170, R170, R167 ;  /* 0x000000a7aaaa7221 */ /* 0x000fe20000010000 */
[C---:B-1----:R-:W-:Y:S03]  /*a650*/  HMMA.16816.F32.BF16 R36, R68.reuse, R76, R36 ;  /* 0x0000004c4424723c */ /* 0x042fe60000041824 */
[----:B------:R-:W-:Y:S01]  /*a660*/  F2FP.BF16.F32.PACK_AB R74, R173, R172 ;  /* 0x000000acad4a723e */ /* 0x000fe200000010ff */
[----:B------:R-:W-:Y:S01]  /*a670*/  FADD.FTZ R171, R171, R170 ;  /* 0x000000aaabab7221 */ /* 0x000fe20000010000 */
[C---:B------:R-:W-:Y:S01]  /*a680*/  F2FP.BF16.F32.PACK_AB R75, R175.reuse, R174 ;  /* 0x000000aeaf4b723e */ /* 0x040fe200000010ff */
[C---:B------:R-:W-:Y:S01]  /*a690*/  HMMA.16816.F32.BF16 R40, R68.reuse, R78, R40 ;  /* 0x0000004e4428723c */ /* 0x040fe20000041828 */
[----:B------:R-:W1:Y:S04]  /*a6a0*/  LDSM.16.MT88.4 R76, [R220+0xe800] ;  /* 0x00e80000dc4c783b */ /* 0x000e680000004200 */
        /* <DEDUP_REMOVED lines=11> */
[C---:B---3--:R-:W-:Y:S03]  /*a760*/  HMMA.16816.F32.BF16 R4, R72.reuse, R80, R4 ;  /* 0x000000504804723c */ /* 0x048fe60000041804 */
[----:B------:R-:W-:Y:S03]  /*a770*/  LDSM.16.MT88.4 R96, [R221+0xf000] ;  /* 0x00f00000dd60783b */ /* 0x000fe60000004200 */
[C---:B------:R-:W-:Y:S05]  /*a780*/  HMMA.16816.F32.BF16 R8, R72.reuse, R82, R8 ;  /* 0x000000524808723c */ /* 0x040fea0000041808 */
[----:B------:R-:W3:Y:S01]  /*a790*/  LDSM.16.MT88.4 R80, [R222+0x12800] ;  /* 0x01280000de50783b */ /* 0x000ee20000004200 */
[C---:B--2---:R-:W-:Y:S06]  /*a7a0*/  HMMA.16816.F32.BF16 R12, R72.reuse, R84, R12 ;  /* 0x00000054480c723c */ /* 0x044fec000004180c */
[C---:B------:R-:W-:Y:S01]  /*a7b0*/  HMMA.16816.F32.BF16 R16, R72.reuse, R86, R16 ;  /* 0x000000564810723c */ /* 0x040fe20000041810 */
        /* <DEDUP_REMOVED lines=8> */
[C---:B------:R-:W-:Y:S05]  /*a840*/  HMMA.16816.F32.BF16 R40, R72.reuse, R70, R40 ;  /* 0x000000464828723c */ /* 0x040fea0000041828 */
[----:B------:R-:W-:Y:S01]  /*a850*/  F2FP.BF16.F32.PACK_AB R68, R177, R176 ;  /* 0x000000b0b144723e */ /* 0x000fe200000010ff */
[C---:B---3--:R-:W-:Y:S05]  /*a860*/  HMMA.16816.F32.BF16 R44, R72.reuse, R80, R44 ;  /* 0x00000050482c723c */ /* 0x048fea000004182c */
[----:B------:R-:W-:Y:S01]  /*a870*/  F2FP.BF16.F32.PACK_AB R69, R179, R178 ;  /* 0x000000b2b345723e */ /* 0x000fe200000010ff */
[C---:B------:R-:W-:Y:S01]  /*a880*/  HMMA.16816.F32.BF16 R48, R72.reuse, R82, R48 ;  /* 0x000000524830723c */ /* 0x040fe20000041830 */
[----:B------:R-:W3:Y:S04]  /*a890*/  LDSM.16.MT88.4 R80, [R220+0xf000] ;  /* 0x00f00000dc50783b */ /* 0x000ee80000004200 */
[----:B------:R-:W-:Y:S01]  /*a8a0*/  F2FP.BF16.F32.PACK_AB R70, R191, R188 ;  /* 0x000000bcbf46723e */ /* 0x000fe200000010ff */
[C---:B--2---:R-:W-:Y:S05]  /*a8b0*/  HMMA.16816.F32.BF16 R52, R72.reuse, R84, R52 ;  /* 0x000000544834723c */ /* 0x044fea0000041834 */
[----:B------:R-:W-:Y:S01]  /*a8c0*/  F2FP.BF16.F32.PACK_AB R71, R187, R186 ;  /* 0x000000babb47723e */ /* 0x000fe200000010ff */
[C---:B------:R-:W-:Y:S01]  /*a8d0*/  HMMA.16816.F32.BF16 R56, R72.reuse, R86, R56 ;  /* 0x000000564838723c */ /* 0x040fe20000041838 */
[----:B------:R-:W2:Y:S04]  /*a8e0*/  LDSM.16.MT88.4 R84, [R223+0x13000] ;  /* 0x01300000df54783b */ /* 0x000ea80000004200 */
[----:B------:R-:W-:Y:S01]  /*a8f0*/  FADD.FTZ R178, R178, R175 ;  /* 0x000000afb2b27221 */ /* 0x000fe20000010000 */
[C---:B------:R-:W-:Y:S05]  /*a900*/  HMMA.16816.F32.BF16 R60, R72.reuse, R88, R60 ;  /* 0x00000058483c723c */ /* 0x040fea000004183c */
[----:B------:R-:W-:Y:S01]  /*a910*/  FADD.FTZ R179, R179, R178 ;  /* 0x000000b2b3b37221 */ /* 0x000fe20000010000 */
[----:B------:R-:W-:Y:S01]  /*a920*/  HMMA.16816.F32.BF16 R64, R72, R90, R64 ;  /* 0x0000005a4840723c */ /* 0x000fe20000041840 */
[----:B------:R-:W4:Y:S04]  /*a930*/  LDSM.16.MT88.4 R72, [R222+0x13000] ;  /* 0x01300000de48783b */ /* 0x000f280000004200 */
        /* <DEDUP_REMOVED lines=14> */
[C---:B---3--:R-:W-:Y:S06]  /*aa20*/  HMMA.16816.F32.BF16 R28, R68.reuse, R80, R28 ;  /* 0x00000050441c723c */ /* 0x048fec000004181c */
[C---:B------:R-:W-:Y:S01]  /*aa30*/  HMMA.16816.F32.BF16 R32, R68.reuse, R82, R32 ;  /* 0x000000524420723c */ /* 0x040fe20000041820 */
[----:B------:R-:W3:Y:S05]  /*aa40*/  LDSM.16.MT88.4 R80, [R220+0x13000] ;  /* 0x01300000dc50783b */ /* 0x000eea0000004200 */
[C---:B--2---:R-:W-:Y:S06]  /*aa50*/  HMMA.16816.F32.BF16 R36, R68.reuse, R84, R36 ;  /* 0x000000544424723c */ /* 0x044fec0000041824 */
[C---:B------:R-:W-:Y:S01]  /*aa60*/  HMMA.16816.F32.BF16 R40, R68.reuse, R86, R40 ;  /* 0x000000564428723c */ /* 0x040fe20000041828 */
[----:B------:R-:W2:Y:S05]  /*aa70*/  LDSM.16.MT88.4 R84, [R222+0x13800] ;  /* 0x01380000de54783b */ /* 0x000eaa0000004200 */
[C---:B----4-:R-:W-:Y:S06]  /*aa80*/  HMMA.16816.F32.BF16 R44, R68.reuse, R72, R44 ;  /* 0x00000048442c723c */ /* 0x050fec000004182c */
[C---:B------:R-:W-:Y:S06]  /*aa90*/  HMMA.16816.F32.BF16 R48, R68.reuse, R74, R48 ;  /* 0x0000004a4430723c */ /* 0x040fec0000041830 */
[C---:B-1----:R-:W-:Y:S06]  /*aaa0*/  HMMA.16816.F32.BF16 R52, R68.reuse, R76, R52 ;  /* 0x0000004c4434723c */ /* 0x042fec0000041834 */
[C---:B------:R-:W-:Y:S01]  /*aab0*/  HMMA.16816.F32.BF16 R56, R68.reuse, R78, R56 ;  /* 0x0000004e4438723c */ /* 0x040fe20000041838 */
[----:B------:R-:W1:Y:S05]  /*aac0*/  LDSM.16.MT88.4 R76, [R221+0x13800] ;  /* 0x01380000dd4c783b */ /* 0x000e6a0000004200 */
[C---:B---3--:R-:W-:Y:S06]  /*aad0*/  HMMA.16816.F32.BF16 R60, R68.reuse, R80, R60 ;  /* 0x00000050443c723c */ /* 0x048fec000004183c */
[----:B------:R-:W-:Y:S01]  /*aae0*/  HMMA.16816.F32.BF16 R64, R68, R82, R64 ;  /* 0x000000524440723c */ /* 0x000fe20000041840 */
[----:B------:R-:W3:Y:S05]  /*aaf0*/  LDSM.16.MT88.4 R68, [R220+0x13800] ;  /* 0x01380000dc44783b */ /* 0x000eea0000004200 */
        /* <DEDUP_REMOVED lines=24> */
[----:B------:R-:W-:Y:S01]  /*ac80*/  FADD.FTZ R161, R161, R158 ;  /* 0x0000009ea1a17221 */ /* 0x000fe20000010000 */
[C---:B------:R-:W-:Y:S05]  /*ac90*/  HMMA.16816.F32.BF16 R76, R136.reuse, R78, R56 ;  /* 0x0000004e884c723c */ /* 0x040fea0000041838 */
[----:B------:R-:W-:Y:S01]  /*aca0*/  FADD.FTZ R168, R168, R161 ;  /* 0x000000a1a8a87221 */ /* 0x000fe20000010000 */
[C---:B---3--:R-:W-:Y:S05]  /*acb0*/  HMMA.16816.F32.BF16 R72, R136.reuse, R68, R60 ;  /* 0x000000448848723c */ /* 0x048fea000004183c */
[----:B------:R-:W-:Y:S01]  /*acc0*/  FADD.FTZ R169, R169, R168 ;  /* 0x000000a8a9a97221 */ /* 0x000fe20000010000 */
[----:B------:R-:W-:Y:S05]  /*acd0*/  HMMA.16816.F32.BF16 R68, R136, R70, R64 ;  /* 0x000000468844723c */ /* 0x000fea0000041840 */
[----:B------:R-:W-:Y:S06]  /*ace0*/  FADD.FTZ R172, R172, R169 ;  /* 0x000000a9acac7221 */ /* 0x000fec0000010000 */
        /* <DEDUP_REMOVED lines=10> */
.L_x_2366:
[----:B------:R-:W1:Y:S01]  /*ad90*/  SHFL.BFLY PT, R3, R248, 0x2, 0x1f ;  /* 0x0c401f00f8037f89 */ /* 0x000e6200000e0000 */
[----:B------:R-:W2:Y:S01]  /*ada0*/  S2UR UR4, SR_CgaCtaId ;  /* 0x00000000000479c3 */ /* 0x000ea20000008800 */
[----:B------:R-:W-:Y:S01]  /*adb0*/  MOV R9, 0x3f800000 ;  /* 0x3f80000000097802 */ /* 0x000fe20000000f00 */
[----:B------:R-:W-:Y:S01]  /*adc0*/  UMOV UR5, 0x400 ;  /* 0x0000040000057882 */ /* 0x000fe20000000000 */
[----:B------:R-:W3:Y:S01]  /*add0*/  SHFL.BFLY PT, R10, R245, 0x2, 0x1f ;  /* 0x0c401f00f50a7f89 */ /* 0x000ee200000e0000 */
[----:B------:R-:W-:Y:S01]  /*ade0*/  MOV R8, 0x3f800000 ;  /* 0x3f80000000087802 */ /* 0x000fe20000000f00 */
[----:B------:R-:W-:Y:S01]  /*adf0*/  BSSY B0, `(.L_x_2371) ;  /* 0x00000d4000007945 */ /* 0x000fe20003800000 */
[----:B------:R-:W-:Y:S01]  /*ae00*/  LEA R243, R243, R238, 0x4 ;  /* 0x000000eef3f37211 */ /* 0x000fe200078e20ff */
[----:B------:R-:W4:Y:S01]  /*ae10*/  S2R R4, SR_TID.X ;  /* 0x0000000000047919 */ /* 0x000f220000002100 */
[----:B------:R-:W-:Y:S01]  /*ae20*/  BAR.SYNC.DEFER_BLOCKING 0x0 ;  /* 0x0000000000007b1d */ /* 0x000fe20000010000 */
[----:B-1----:R-:W-:Y:S01]  /*ae30*/  FADD.FTZ R3, R3, R248 ;  /* 0x000000f803037221 */ /* 0x002fe20000010000 */
[----:B--2---:R-:W-:Y:S01]  /*ae40*/  ULEA UR4, UR4, UR5, 0x18 ;  /* 0x0000000504047291 */ /* 0x004fe2000f8ec03f */
[----:B---3--:R-:W-:-:S03]  /*ae50*/  FADD.FTZ R10, R10, R245 ;  /* 0x000000f50a0a7221 */ /* 0x008fc60000010000 */
[----:B------:R-:W1:Y:S04]  /*ae60*/  SHFL.BFLY PT, R6, R3, 0x1, 0x1f ;  /* 0x0c201f0003067f89 */ /* 0x000e6800000e0000 */
[----:B------:R-:W2:Y:S01]  /*ae70*/  SHFL.BFLY PT, R5, R10, 0x1, 0x1f ;  /* 0x0c201f000a057f89 */ /* 0x000ea200000e0000 */
[----:B----4-:R-:W-:-:S04]  /*ae80*/  SHF.R.S32.HI R11, RZ, 0x1f, R4 ;  /* 0x0000001fff0b7819 */ /* 0x010fc80000011404 */
[----:B------:R-:W-:-:S04]  /*ae90*/  LEA.HI R13, R11, R4, RZ, 0x2 ;  /* 0x000000040b0d7211 */ /* 0x000fc800078f10ff */
[--C-:B------:R-:W-:Y:S02]  /*aea0*/  SHF.R.S32.HI R12, RZ, 0x2, R13.reuse ;  /* 0x00000002ff0c7819 */ /* 0x100fe4000001140d */
[----:B------:R-:W-:Y:S02]  /*aeb0*/  SHF.R.S32.HI R7, RZ, 0x1f, R13 ;  /* 0x0000001fff077819 */ /* 0x000fe4000001140d */
[----:B------:R-:W-:Y:S01]  /*aec0*/  LOP3.LUT R13, R13, 0x1ffffffc, RZ, 0xc0, !PT ;  /* 0x1ffffffc0d0d7812 */ /* 0x000fe200078ec0ff */
[----:B-1----:R-:W-:Y:S01]  /*aed0*/  FADD.FTZ R6, R3, R6 ;  /* 0x0000000603067221 */ /* 0x002fe20000010000 */
[----:B------:R-:W-:Y:S02]  /*aee0*/  LEA.HI R7, R7, R12, RZ, 0x3 ;  /* 0x0000000c07077211 */ /* 0x000fe400078f18ff */
[----:B------:R-:W-:Y:S01]  /*aef0*/  LEA.HI R3, R11, R4, RZ, 0x5 ;  /* 0x000000040b037211 */ /* 0x000fe200078f28ff */
[----:B--2---:R-:W-:Y:S01]  /*af00*/  FADD.FTZ R5, R10, R5 ;  /* 0x000000050a057221 */ /* 0x004fe20000010000 */
[----:B------:R-:W-:-:S02]  /*af10*/  FSETP.NE.FTZ.AND P4, PT, R6, RZ, PT ;  /* 0x000000ff0600720b */ /* 0x000fc40003f95000 */
[----:B------:R-:W-:Y:S02]  /*af20*/  LOP3.LUT R7, R7, 0xfffffff8, RZ, 0xc0, !PT ;  /* 0xfffffff807077812 */ /* 0x000fe400078ec0ff */
[----:B------:R-:W-:Y:S02]  /*af30*/  FSETP.NE.FTZ.AND P3, PT, R5, RZ, PT ;  /* 0x000000ff0500720b */ /* 0x000fe40003f75000 */
[----:B------:R-:W-:Y:S02]  /*af40*/  IADD3 R7, R12, -R7, RZ ;  /* 0x800000070c077210 */ /* 0x000fe40007ffe0ff */
[-C--:B------:R-:W-:Y:S02]  /*af50*/  LEA.HI R11, R11, R4.reuse, RZ, 0x4 ;  /* 0x000000040b0b7211 */ /* 0x080fe400078f20ff */
[----:B------:R-:W-:Y:S02]  /*af60*/  SHF.L.U32 R15, R7, 0x6, RZ ;  /* 0x00000006070f7819 */ /* 0x000fe400000006ff */
[----:B------:R-:W-:Y:S01]  /*af70*/  SHF.R.S32.HI R10, RZ, 0x5, R3 ;  /* 0x00000005ff0a7819 */ /* 0x000fe20000011403 */
[----:B------:R-:W1:Y:S01]  /*af80*/  @P4 MUFU.RCP R9, R6 ;  /* 0x0000000600094308 */ /* 0x000e620000001000 */
[----:B------:R-:W-:-:S02]  /*af90*/  IADD3 R13, -R13, R4, RZ ;  /* 0x000000040d0d7210 */ /* 0x000fc40007ffe1ff */
[----:B------:R-:W-:Y:S02]  /*afa0*/  LOP3.LUT R12, R7, 0x1, RZ, 0xc0, !PT ;  /* 0x00000001070c7812 */ /* 0x000fe400078ec0ff */
[----:B------:R-:W-:Y:S02]  /*afb0*/  SHF.R.S32.HI R11, RZ, 0x4, R11 ;  /* 0x00000004ff0b7819 */ /* 0x000fe4000001140b */
[----:B------:R-:W-:Y:S01]  /*afc0*/  LOP3.LUT R15, R15, 0x1c0, RZ, 0xc0, !PT ;  /* 0x000001c00f0f7812 */ /* 0x000fe200078ec0ff */
[----:B------:R-:W2:Y:S01]  /*afd0*/  @P3 MUFU.RCP R8, R5 ;  /* 0x0000000500083308 */ /* 0x000ea20000001000 */
[----:B------:R-:W-:Y:S02]  /*afe0*/  LEA R10, R10, R13, 0x9 ;  /* 0x0000000d0a0a7211 */ /* 0x000fe400078e48ff */
[----:B------:R-:W-:Y:S02]  /*aff0*/  ISETP.NE.U32.AND P0, PT, R12, 0x1, PT ;  /* 0x000000010c00780c */ /* 0x000fe40003f05070 */
[----:B------:R-:W-:-:S02]  /*b000*/  LEA.HI R12, R236, R236, RZ, 0x1 ;  /* 0x000000ecec0c7211 */ /* 0x000fc400078f08ff */
[----:B------:R-:W-:Y:S01]  /*b010*/  SHF.L.U32 R13, R11, 0x6, RZ ;  /* 0x000000060b0d7819 */ /* 0x000fe200000006ff */
[----:B------:R-:W-:Y:S01]  /*b020*/  @P4 MUFU.LG2 R6, R6 ;  /* 0x0000000600064308 */ /* 0x000fe20000000c00 */
[----:B------:R-:W-:Y:S01]  /*b030*/  LEA.HI R15, R15, R15, RZ, 0x1d ;  /* 0x0000000f0f0f7211 */ /* 0x000fe200078fe8ff */
[C---:B-1----:R-:W-:Y:S01]  /*b040*/  FMUL.FTZ R128, R9.reuse, R128 ;  /* 0x0000008009807220 */ /* 0x042fe20000410000 */
        /* <DEDUP_REMOVED lines=96> */
[----:B------:R-:W-:Y:S01]  /*b650*/  STS.64 [R15], R116 ;  /* 0x000000740f007388 */ /* 0x000fe20000000a00 */
[----:B------:R-:W-:Y:S02]  /*b660*/  IADD3 R3, -R3, R4, RZ ;  /* 0x0000000403037210 */ /* 0x000fe40007ffe1ff */
[----:B------:R-:W-:Y:S01]  /*b670*/  MOV R4, 0xff800000 ;  /* 0xff80000000047802 */ /* 0x000fe20000000f00 */
[----:B------:R-:W-:Y:S01]  /*b680*/  STS.64 [R15+0x800], R118 ;  /* 0x000800760f007388 */ /* 0x000fe20000000a00 */
[----:B------:R-:W-:-:S02]  /*b690*/  LOP3.LUT P0, RZ, R3, 0x3, RZ, 0xc0, !PT ;  /* 0x0000000303ff7812 */ /* 0x000fc4000780c0ff */
[----:B------:R-:W-:Y:S01]  /*b6a0*/  IADD3 R3, -R239, RZ, RZ ;  /* 0x000000ffef037210 */ /* 0x000fe20007ffe1ff */
[----:B------:R-:W-:Y:S01]  /*b6b0*/  STS.64 [R14], R112 ;  /* 0x000000700e007388 */ /* 0x000fe20000000a00 */
[----:B------:R-:W-:-:S03]  /*b6c0*/  SHF.R.S32.HI R237, RZ, 0x1f, R236 ;  /* 0x0000001fffed7819 */ /* 0x000fc600000114ec */
        /* <DEDUP_REMOVED lines=17> */
[----:B------:R-:W-:Y:S01]  /*b7e0*/  STS.64 [R16+0x4000], R76 ;  /* 0x0040004c10007388 */ /* 0x000fe20000000a00 */
[----:B-1----:R-:W-:-:S03]  /*b7f0*/  LEA R88, R8, UR4, 0x2 ;  /* 0x0000000408587c11 */ /* 0x002fc6000f8e10ff */
[----:B------:R-:W-:Y:S01]  /*b800*/  STS.64 [R16+0x4800], R78 ;  /* 0x0048004e10007388 */ /* 0x000fe20000000a00 */
[----:B------:R-:W1:Y:S03]  /*b810*/  LDC.64 R8, c[0x0][0x2c0] ;  /* 0x0000b000ff087b82 */ /* 0x000e660000000a00 */
[----:B------:R2:W-:Y:S04]  /*b820*/  STS.64 [R17+0x4000], R72 ;  /* 0x0040004811007388 */ /* 0x0005e80000000a00 */
[----:B------:R-:W-:Y:S01]  /*b830*/  STS.64 [R17+0x4800], R74 ;  /* 0x0048004a11007388 */ /* 0x000fe20000000a00 */
[----:B------:R-:W3:Y:S03]  /*b840*/  S2UR UR4, SR_CTAID.Z ;  /* 0x00000000000479c3 */ /* 0x000ee60000002700 */
[----:B------:R4:W-:Y:S04]  /*b850*/  STS.64 [R12+0x4000], R68 ;  /* 0x004000440c007388 */ /* 0x0009e80000000a00 */
[----:B------:R5:W-:Y:S01]  /*b860*/  STS.64 [R12+0x4800], R70 ;  /* 0x004800460c007388 */ /* 0x000be20000000a00 */
[----:B------:R-:W-:Y:S06]  /*b870*/  BAR.SYNC.DEFER_BLOCKING 0x0 ;  /* 0x0000000000007b1d */ /* 0x000fec0000010000 */
[----:B------:R-:W1:Y:S01]  /*b880*/  S2R R7, SR_CTAID.Y ;  /* 0x0000000000077919 */ /* 0x000e620000002600 */
[----:B--2---:R-:W-:Y:S01]  /*b890*/  @P4 FMUL.FTZ R73, R6, 0.69314718246459960938 ;  /* 0x3f31721806494820 */ /* 0x004fe20000410000 */
[----:B------:R-:W2:Y:S01]  /*b8a0*/  S2R R10, SR_CTAID.X ;  /* 0x00000000000a7919 */ /* 0x000ea20000002500 */
[----:B----4-:R-:W3:Y:S01]  /*b8b0*/  LDC R68, c[0x0][0x270] ;  /* 0x00009c00ff447b82 */ /* 0x010ee20000000800 */
[----:B------:R4:W2:Y:S07]  /*b8c0*/  LDS.128 R80, [R88] ;  /* 0x0000000058507984 */ /* 0x0008ae0000000c00 */
[----:B-----5:R-:W5:Y:S01]  /*b8d0*/  @P4 LDC R71, c[0x0][0x2e8] ;  /* 0x0000ba00ff474b82 */ /* 0x020f620000000800 */
[----:B------:R4:W2:Y:S04]  /*b8e0*/  LDS.128 R76, [R88+0x800] ;  /* 0x00080000584c7984 */ /* 0x0008a80000000c00 */
[----:B------:R4:W4:Y:S03]  /*b8f0*/  LDS.128 R64, [R88+0x1000] ;  /* 0x0010000058407984 */ /* 0x0009260000000c00 */
[----:B------:R-:W4:Y:S01]  /*b900*/  @P3 LDC R69, c[0x0][0x2e8] ;  /* 0x0000ba00ff453b82 */ /* 0x000f220000000800 */
[----:B------:R2:W4:Y:S04]  /*b910*/  LDS.128 R60, [R88+0x1800] ;  /* 0x00180000583c7984 */ /* 0x0005280000000c00 */
[----:B------:R2:W4:Y:S01]  /*b920*/  LDS.128 R56, [R88+0x2000] ;  /* 0x0020000058387984 */ /* 0x0005220000000c00 */
[----:B-1----:R-:W-:Y:S01]  /*b930*/  IMAD R7, R7, R8, R239 ;  /* 0x0000000807077224 */ /* 0x002fe200078e02ef */
[----:B------:R-:W-:Y:S01]  /*b940*/  MOV R8, 0xff800000 ;  /* 0xff80000000087802 */ /* 0x000fe20000000f00 */
[----:B---3--:R-:W-:Y:S01]  /*b950*/  IMAD R3, R68, R3, UR4 ;  /* 0x0000000444037e24 */ /* 0x008fe2000f8e0203 */
[----:B------:R1:W3:Y:S01]  /*b960*/  LDS.128 R52, [R88+0x2800] ;  /* 0x0028000058347984 */ /* 0x0002e20000000c00 */
[----:B--2---:R-:W-:-:S02]  /*b970*/  SHF.L.U32 R6, R10, 0x6, RZ ;  /* 0x000000060a067819 */ /* 0x004fc400000006ff */
[----:B------:R-:W-:Y:S01]  /*b980*/  IMAD R3, R7, R68, R3 ;  /* 0x0000004407037224 */ /* 0x000fe200078e0203 */
[----:B------:R1:W2:Y:S01]  /*b990*/  LDS.128 R48, [R88+0x3000] ;  /* 0x0030000058307984 */ /* 0x0002a20000000c00 */
[----:B-----5:R-:W-:-:S03]  /*b9a0*/  @P4 FFMA.FTZ R4, R2, R71, R73 ;  /* 0x0000004702044223 */ /* 0x020fc60000010049 */
[----:B------:R1:W1:Y:S01]  /*b9b0*/  LDS.128 R44, [R88+0x3800] ;  /* 0x00380000582c7984 */ /* 0x0002620000000c00 */
[----:B------:R-:W-:-:S03]  /*b9c0*/  IMAD R6, R3, R9, R6 ;  /* 0x0000000903067224 */ /* 0x000fc600078e0206 */
[----:B------:R1:W1:Y:S01]  /*b9d0*/  LDS.128 R40, [R88+0x4000] ;  /* 0x0040000058287984 */ /* 0x0002620000000c00 */
[----:B----4-:R-:W-:-:S03]  /*b9e0*/  @P3 FFMA.FTZ R8, R0, R69, R5 ;  /* 0x0000004500083223 */ /* 0x010fc60000010005 */
        /* <DEDUP_REMOVED lines=20> */
.L_x_2372:
[----:B------:R-:W-:Y:S05]  /*bb30*/  BSYNC B0 ;  /* 0x0000000000007941 */ /* 0x000fea0003800000 */
.L_x_2371:
        /* <DEDUP_REMOVED lines=8> */
[----:B------:R-:W-:Y:S04]  /*bbc0*/  STG.E.128 desc[UR18][R2.64], R80 ;  /* 0x0000005002007986 */ /* 0x000fe8000c101d12 */
[----:B------:R-:W-:Y:S04]  /*bbd0*/  STG.E.128 desc[UR18][R2.64+0x1000], R76 ;  /* 0x0010004c02007986 */ /* 0x000fe8000c101d12 */
[----:B------:R-:W-:Y:S04]  /*bbe0*/  STG.E.128 desc[UR18][R2.64+0x2000], R64 ;  /* 0x0020004002007986 */ /* 0x000fe8000c101d12 */
[----:B------:R-:W-:Y:S04]  /*bbf0*/  STG.E.128 desc[UR18][R2.64+0x3000], R60 ;  /* 0x0030003c02007986 */ /* 0x000fe8000c101d12 */
[----:B------:R-:W-:Y:S04]  /*bc00*/  STG.E.128 desc[UR18][R2.64+0x4000], R56 ;  /* 0x0040003802007986 */ /* 0x000fe8000c101d12 */
[----:B------:R-:W-:Y:S04]  /*bc10*/  STG.E.128 desc[UR18][R2.64+0x5000], R52 ;  /* 0x0050003402007986 */ /* 0x000fe8000c101d12 */
[----:B--2---:R-:W-:Y:S04]  /*bc20*/  STG.E.128 desc[UR18][R2.64+0x6000], R48 ;  /* 0x0060003002007986 */ /* 0x004fe8000c101d12 */
[----:B-1----:R-:W-:Y:S04]  /*bc30*/  STG.E.128 desc[UR18][R2.64+0x7000], R44 ;  /* 0x0070002c02007986 */ /* 0x002fe8000c101d12 */
        /* <DEDUP_REMOVED lines=9> */
.L_x_2373:
        /* <DEDUP_REMOVED lines=11> */
.L_x_8483:


//--------------------- .text._ZN5flash24flash_fwd_splitkv_kernelI23Flash_fwd_kernel_traitsILi128ELi64ELi128ELi4ELb0ELb0EN7cutlass10bfloat16_tE19Flash_kernel_traitsILi128ELi64ELi128ELi4ES3_EELb1ELb0ELb0ELb0ELb1ELb0ELb0ELb0EEEvNS_16Flash_fwd_paramsE --------------------------
	.section	.text._ZN5flash24flash_fwd_splitkv_kernelI23Flash_fwd_kernel_traitsILi128ELi64ELi128ELi4ELb0ELb0EN7cutlass10bfloat16_tE19Flash_kernel_traitsILi128ELi64ELi128ELi4ES3_EELb1ELb0ELb0ELb0ELb1ELb0ELb0ELb0EEEvNS_16Flash_fwd_paramsE,"ax",@progbits
	.align	128
        .global         _ZN5flash24flash_fwd_splitkv_kernelI23Flash_fwd_kernel_traitsILi128ELi64ELi128ELi4ELb0ELb0EN7cutlass10bfloat16_tE19Flash_kernel_traitsILi128ELi64ELi128ELi4ES3_EELb1ELb0ELb0ELb0ELb1ELb0ELb0ELb0EEEvNS_16Flash_fwd_paramsE
        .type           _ZN5flash24flash_fwd_splitkv_kernelI23Flash_fwd_kernel_traitsILi128ELi64ELi128ELi4ELb0ELb0EN7cutlass10bfloat16_tE19Flash_kernel_traitsILi128ELi64ELi128ELi4ES3_EELb1ELb0ELb0ELb0ELb1ELb0ELb0ELb0EEEvNS_16Flash_fwd_paramsE,@function
        .size           _ZN5flash24flash_fwd_splitkv_kernelI23Flash_fwd_kernel_traitsILi128ELi64ELi128ELi4ELb0ELb0EN7cutlass10bfloat16_tE19Flash_kernel_traitsILi128ELi64ELi128ELi4ES3_EELb1ELb0ELb0ELb0ELb1ELb0ELb0ELb0EEEvNS_16Flash_fwd_paramsE,(.L_x_8484 - _ZN5flash24flash_fwd_splitkv_kernelI23Flash_fwd_kernel_traitsILi128ELi64ELi128ELi4ELb0ELb0EN7cutlass10bfloat16_tE19Flash_kernel_traitsILi128ELi64ELi128ELi4ES3_EELb1ELb0ELb0ELb0ELb1ELb0ELb0ELb0EEEvNS_16Flash_fwd_paramsE)
        .other          _ZN5flash24flash_fwd_splitkv_kernelI23Flash_fwd_kernel_traitsILi128ELi64ELi128ELi4ELb0ELb0EN7cutlass10bfloat16_tE19Flash_kernel_traitsILi128ELi64ELi128ELi4ES3_EELb1ELb0ELb0ELb0ELb1ELb0ELb0ELb0EEEvNS_16Flash_fwd_paramsE,@"STO_CUDA_ENTRY STV_DEFAULT"
_ZN5flash24flash_fwd_splitkv_kernelI23Flash_fwd_kernel_traitsILi128ELi64ELi128ELi4ELb0ELb0EN7cutlass10bfloat16_tE19Flash_kernel_traitsILi128ELi64ELi128ELi4ES3_EELb1ELb0ELb0ELb0ELb1ELb0ELb0ELb0EEEvNS_16Flash_fwd_paramsE:
.text._ZN5flash24flash_fwd_splitkv_kernelI23Flash_fwd_kernel_traitsILi128ELi64ELi128ELi4ELb0ELb0EN7cutlass10bfloat16_tE19Flash_kernel_traitsILi128ELi64ELi128ELi4ES3_EELb1ELb0ELb0ELb0ELb1ELb0ELb0ELb0EEEvNS_16Flash_fwd_paramsE:
        /* <DEDUP_REMOVED lines=10> */
[----:B---3--:R-:W-:-:S05]  /*00a0*/  ISETP.NE.U32.AND P1, PT, R2, RZ, PT ;  /* 0x000000ff0200720c */ /* 0x008fca0003f25070 */
[----:B------:R-:W3:Y:S01]  /*00b0*/  LDC.64 R12, c[0x0][0x2f8] ;  /* 0x0000be00ff0c7b82 */ /* 0x000ee20000000a00 */
[----:B------:R-:W-:Y:S01]  /*00c0*/  ISETP.NE.AND.EX P1, PT, R3, RZ, PT, P1 ;  /* 0x000000ff0300720c */ /* 0x000fe20003f25310 */
[----:B--2---:R-:W-:-:S06]  /*00d0*/  IMAD.WIDE R18, R7, 0x4, R8 ;  /* 0x0000000407127825 */ /* 0x004fcc00078e0208 */
[----:B------:R-:W2:Y:S01]  /*00e0*/  LDC.64 R2, c[0x0][0x2f8] ;  /* 0x0000be00ff027b82 */ /* 0x000ea20000000a00 */
[----:B------:R-:W4:Y:S04]  /*00f0*/  @P2 LDG.E R230, desc[UR10][R18.64] ;  /* 0x0000000a12e62981 */ /* 0x000f28000c1e1900 */
[----:B------:R-:W4:Y:S03]  /*0100*/  @P2 LDG.E R5, desc[UR10][R18.64+0x4] ;  /* 0x0000040a12052981 */ /* 0x000f26000c1e1900 */
[----:B------:R-:W1:Y:S01]  /*0110*/  @P1 LDC.64 R8, c[0x0][0x300] ;  /* 0x0000c000ff081b82 */ /* 0x000e620000000a00 */
[----:B------:R-:W-:Y:S02]  /*0120*/  IMAD.MOV.U32 R10, RZ, RZ, RZ ;  /* 0x000000ffff0a7224 */ /* 0x000fe400078e00ff */
[----:B-1----:R-:W-:-:S05]  /*0130*/  @P1 IMAD.WIDE R16, R7, 0x4, R8 ;  /* 0x0000000407101825 */ /* 0x002fca00078e0208 */
[----:B------:R1:W5:Y:S01]  /*0140*/  @P1 LDG.E R10, desc[UR10][R16.64] ;  /* 0x0000000a100a1981 */ /* 0x000362000c1e1900 */
[----:B------:R-:W-:Y:S02]  /*0150*/  ISETP.NE.AND P3, PT, R0, RZ, PT ;  /* 0x000000ff0000720c */ /* 0x000fe40003f65270 */
[----:B--2---:R-:W-:-:S04]  /*0160*/  ISETP.EQ.U32.AND P0, PT, R2, RZ, PT ;  /* 0x000000ff0200720c */ /* 0x004fc80003f02070 */
[----:B------:R-:W-:Y:S01]  /*0170*/  ISETP.EQ.OR.EX P0, PT, R3, RZ, !P3, P0 ;  /* 0x000000ff0300720c */ /* 0x000fe20005f02700 */
[----:B------:R-:W-:Y:S02]  /*0180*/  IMAD.MOV.U32 R11, RZ, RZ, -0x1 ;  /* 0xffffffffff0b7424 */ /* 0x000fe400078e00ff */
[----:B---3--:R-:W-:Y:S01]  /*0190*/  IMAD.WIDE R8, R7, 0x4, R12 ;  /* 0x0000000407087825 */ /* 0x008fe200078e020c */
[----:B------:R-:W2:Y:S01]  /*01a0*/  S2R R15, SR_CTAID.X ;  /* 0x00000000000f7919 */ /* 0x000ea20000002500 */
[----:B------:R-:W3:Y:S08]  /*01b0*/  S2R R28, SR_CTAID.Z ;  /* 0x00000000001c7919 */ /* 0x000ef00000002700 */
[----:B------:R1:W5:Y:S01]  /*01c0*/  @!P0 LDG.E R11, desc[UR10][R8.64] ;  /* 0x0000000a080b8981 */ /* 0x000362000c1e1900 */
[----:B------:R-:W-:-:S04]  /*01d0*/  ISETP.NE.U32.AND P0, PT, R2, RZ, PT ;  /* 0x000000ff0200720c */ /* 0x000fc80003f05070 */
[----:B------:R-:W-:Y:S01]  /*01e0*/  ISETP.NE.AND.EX P0, PT, R3, RZ, PT, P0 ;  /* 0x000000ff0300720c */ /* 0x000fe20003f05300 */
[----:B----4-:R-:W-:-:S06]  /*01f0*/  @P2 IMAD.IADD R124, R5, 0x1, -R230 ;  /* 0x00000001057c2824 */ /* 0x010fcc00078e0ae6 */
[----:B------:R-:W4:Y:S06]  /*0200*/  @!P2 LDC R124, c[0x0][0x2c4] ;  /* 0x0000b100ff7cab82 */ /* 0x000f2c0000000800 */
[----:B-123--:R-:W-:Y:S05]  /*0210*/  @!P0 BRA `(.L_x_2374) ;  /* 0x0000000000108947 */ /* 0x00efea0003800000 */
[----:B------:R-:W2:Y:S02]  /*0220*/  @P3 LDG.E R0, desc[UR10][R8.64+0x4] ;  /* 0x0000040a08003981 */ /* 0x000ea4000c1e1900 */
[----:B--2--5:R-:W-:-:S06]  /*0230*/  @P3 IADD3 R5, R0, -R11, RZ ;  /* 0x8000000b00053210 */ /* 0x024fcc0007ffe0ff */
[----:B------:R2:W5:Y:S01]  /*0240*/  @!P3 LDG.E R5, desc[UR10][R8.64] ;  /* 0x0000000a0805b981 */ /* 0x000562000c1e1900 */
[----:B------:R-:W-:Y:S05]  /*0250*/  BRA `(.L_x_2375) ;  /* 0x0000000000047947 */ /* 0x000fea0003800000 */
.L_x_2374:
[----:B------:R-:W1:Y:S02]  /*0260*/  LDC R5, c[0x0][0x2c8] ;  /* 0x0000b200ff057b82 */ /* 0x000e640000000800 */
.L_x_2375:
[----:B------:R-:W3:Y:S02]  /*0270*/  LDC.64 R2, c[0x0][0x308] ;  /* 0x0000c200ff027b82 */ /* 0x000ee40000000a00 */
[----:B---3--:R-:W-:-:S04]  /*0280*/  ISETP.NE.U32.AND P1, PT, R2, RZ, PT ;  /* 0x000000ff0200720c */ /* 0x008fc80003f25070 */
[----:B------:R-:W-:-:S13]  /*0290*/  ISETP.NE.AND.EX P1, PT, R3, RZ, PT, P1 ;  /* 0x000000ff0300720c */ /* 0x000fda0003f25310 */
[----:B------:R-:W2:Y:S01]  /*02a0*/  @P1 LDC.64 R2, c[0x0][0x308] ;  /* 0x0000c200ff021b82 */ /* 0x000ea20000000a00 */
[----:B------:R-:W-:-:S07]  /*02b0*/  IMAD.SHL.U32 R121, R15, 0x40, RZ ;  /* 0x000000400f797824 */ /* 0x000fce00078e00ff */
[----:B------:R-:W3:Y:S01]  /*02c0*/  @!P1 LDC R0, c[0x0][0x2cc] ;  /* 0x0000b300ff009b82 */ /* 0x000ee20000000800 */
[----:B--2---:R-:W-:-:S07]  /*02d0*/  @P1 IMAD.WIDE R8, R7, 0x4, R2 ;  /* 0x0000000407081825 */ /* 0x004fce00078e0202 */
[----:B------:R-:W2:Y:S01]  /*02e0*/  @!P1 LDC.64 R2, c[0x0][0x318] ;  /* 0x0000c600ff029b82 */ /* 0x000ea20000000a00 */
[----:B------:R1:W5:Y:S01]  /*02f0*/  @P1 LDG.E R37, desc[UR10][R8.64] ;  /* 0x0000000a08251981 */ /* 0x000362000c1e1900 */
[----:B----4-:R-:W-:-:S13]  /*0300*/  ISETP.GT.AND P0, PT, R124, R121, PT ;  /* 0x000000797c00720c */ /* 0x010fda0003f04270 */
[----:B---3--:R-:W-:Y:S05]  /*0310*/  @!P0 EXIT ;  /* 0x000000000000894d */ /* 0x008fea0003800000 */
[----:B------:R-:W3:Y:S01]  /*0320*/  LDC R120, c[0x0][0x398] ;  /* 0x0000e600ff787b82 */ /* 0x000ee20000000800 */
[----:B--2---:R-:W-:Y:S01]  /*0330*/  @!P1 ISETP.NE.U32.AND P0, PT, R2, RZ, PT ;  /* 0x000000ff0200920c */ /* 0x004fe20003f05070 */
[----:B-----5:R-:W-:Y:S01]  /*0340*/  @P1 IMAD.IADD R37, R37, 0x1, -R10 ;  /* 0x0000000125251824 */ /* 0x020fe200078e0a0a */
[----:B------:R-:W-:Y:S01]  /*0350*/  ULDC UR5, c[0x0][0x2c8] ;  /* 0x0000b20000057ab9 */ /* 0x000fe20000000800 */
[----:B------:R-:W2:Y:S01]  /*0360*/  S2R R6, SR_TID.X ;  /* 0x0000000000067919 */ /* 0x000ea20000002100 */
        /* <DEDUP_REMOVED lines=10> */
[----:B---3--:R-:W-:Y:S02]  /*0410*/  IADD3 R3, R3, R120, R37 ;  /* 0x0000007803037210 */ /* 0x008fe40007ffe025 */
[----:B------:R-:W-:Y:S02]  /*0420*/  LEA.HI R2, R2, R5, RZ, 0x7 ;  /* 0x0000000502027211 */ /* 0x000fe400078f38ff */
[----:B------:R-:W-:Y:S02]  /*0430*/  SHF.R.S32.HI R0, RZ, 0x1f, R3 ;  /* 0x0000001fff007819 */ /* 0x000fe40000011403 */
[----:B------:R-:W-:Y:S02]  /*0440*/  SHF.R.S32.HI R2, RZ, 0x7, R2 ;  /* 0x00000007ff027819 */ /* 0x000fe40000011402 */
[----:B------:R-:W-:-:S04]  /*0450*/  LEA.HI R0, R0, R3, RZ, 0x7 ;  /* 0x0000000300007211 */ /* 0x000fc800078f38ff */
[----:B------:R-:W-:-:S04]  /*0460*/  SHF.R.S32.HI R3, RZ, 0x7, R0 ;  /* 0x00000007ff037819 */ /* 0x000fc80000011400 */
[----:B------:R-:W-:-:S04]  /*0470*/  VIMNMX3 R194, R2, UR4, R3, PT ;  /* 0x0000000402c27c0f */ /* 0x000fc8000b800103 */
[----:B------:R-:W-:-:S13]  /*0480*/  ISETP.GT.AND P0, PT, R194, RZ, PT ;  /* 0x000000ffc200720c */ /* 0x000fda0003f04270 */
[----:B--2---:R-:W-:Y:S05]  /*0490*/  @P0 BRA `(.L_x_2376) ;  /* 0x0000000400ec0947 */ /* 0x004fea0003800000 */
[----:B------:R-:W-:Y:S01]  /*04a0*/  ISETP.NE.AND P0, PT, R230, -0x1, PT ;  /* 0xffffffffe600780c */ /* 0x000fe20003f05270 */
[----:B------:R-:W1:Y:S01]  /*04b0*/  LDC.64 R4, c[0x0][0x298] ;  /* 0x0000a600ff047b82 */ /* 0x000e620000000a00 */
[----:B------:R-:W-:Y:S01]  /*04c0*/  SHF.R.S32.HI R9, RZ, 0x1f, R6 ;  /* 0x0000001fff097819 */ /* 0x000fe20000011406 */
[----:B------:R-:W-:Y:S01]  /*04d0*/  ULDC.64 UR4, c[0x0][0x2a0] ;  /* 0x0000a80000047ab9 */ /* 0x000fe20000000a00 */
[----:B------:R-:W-:Y:S01]  /*04e0*/  LOP3.LUT P6, RZ, R6, 0x7, RZ, 0xc0, !PT ;  /* 0x0000000706ff7812 */ /* 0x000fe200078cc0ff */
        /* <DEDUP_REMOVED lines=9> */
[----:B------:R-:W-:Y:S02]  /*0580*/  VIADD R12, R8, 0x10 ;  /* 0x00000010080c7836 */ /* 0x000fe40000000000 */
[----:B------:R-:W-:Y:S01]  /*0590*/  IMAD.SHL.U32 R16, R6, 0x8, RZ ;  /* 0x0000000806107824 */ /* 0x000fe200078e00ff */
[----:B------:R-:W-:-:S04]  /*05a0*/  SHF.R.S32.HI R6, RZ, 0x1f, R28 ;  /* 0x0000001fff067819 */ /* 0x000fc8000001141c */
[----:B------:R-:W-:-:S03]  /*05b0*/  SHF.R.S32.HI R17, RZ, 0x1f, R16 ;  /* 0x0000001fff117819 */ /* 0x000fc60000011410 */
[----:B-1----:R-:W-:-:S04]  /*05c0*/  IMAD.WIDE.U32 R16, R121, R4, R16 ;  /* 0x0000000479107225 */ /* 0x002fc800078e0010 */
[----:B--2---:R-:W-:Y:S02]  /*05d0*/  @!P0 IMAD R0, R11, R2, RZ ;  /* 0x000000020b008224 */ /* 0x004fe400078e02ff */
[----:B------:R-:W-:-:S04]  /*05e0*/  @P0 IMAD.WIDE.U32 R10, R230, R4, RZ ;  /* 0x00000004e60a0225 */ /* 0x000fc800078e00ff */
[C---:B------:R-:W-:Y:S02]  /*05f0*/  @!P0 IMAD R0, R7.reuse, R3, R0 ;  /* 0x0000000307008224 */ /* 0x040fe400078e0200 */
[----:B------:R-:W-:-:S04]  /*0600*/  @!P0 IMAD.WIDE.U32 R14, R7, R2, RZ ;  /* 0x00000002070e8225 */ /* 0x000fc800078e00ff */
[----:B------:R-:W-:Y:S01]  /*0610*/  @P0 IMAD R230, R230, R5, R11 ;  /* 0x00000005e6e60224 */ /* 0x000fe200078e020b */
[----:B------:R-:W-:Y:S01]  /*0620*/  @!P0 MOV R10, R14 ;  /* 0x0000000e000a8202 */ /* 0x000fe20000000f00 */
[----:B------:R-:W-:Y:S02]  /*0630*/  IMAD.IADD R3, R124, 0x1, -R121 ;  /* 0x000000017c037824 */ /* 0x000fe400078e0a79 */
[----:B------:R-:W-:Y:S02]  /*0640*/  @!P0 IMAD.IADD R230, R15, 0x1, R0 ;  /* 0x000000010fe68824 */ /* 0x000fe400078e0200 */
[----:B------:R-:W-:Y:S01]  /*0650*/  IMAD R0, R9, R4, RZ ;  /* 0x0000000409007224 */ /* 0x000fe200078e02ff */
[-C--:B------:R-:W-:Y:S01]  /*0660*/  ISETP.GE.AND P2, PT, R12, R3.reuse, PT ;  /* 0x000000030c00720c */ /* 0x080fe20003f46270 */
[----:B------:R-:W-:Y:S01]  /*0670*/  IMAD R11, R6, UR4, RZ ;  /* 0x00000004060b7c24 */ /* 0x000fe2000f8e02ff */
[----:B------:R-:W-:Y:S01]  /*0680*/  ISETP.GE.OR P4, PT, R12, R3, P6 ;  /* 0x000000030c00720c */ /* 0x000fe20003786670 */
[----:B------:R-:W-:Y:S01]  /*0690*/  IMAD R9, R121, R5, R0 ;  /* 0x0000000579097224 */ /* 0x000fe200078e0200 */
[----:B------:R-:W-:Y:S01]  /*06a0*/  IADD3 R12, P0, R10, R16, RZ ;  /* 0x000000100a0c7210 */ /* 0x000fe20007f1e0ff */
[----:B------:R-:W-:Y:S01]  /*06b0*/  IMAD R0, R7, UR6, R28 ;  /* 0x0000000607007c24 */ /* 0x000fe2000f8e021c */
[----:B------:R-:W-:Y:S01]  /*06c0*/  ISETP.GE.OR P5, PT, R8, R3, P6 ;  /* 0x000000030800720c */ /* 0x000fe200037a6670 */
[----:B------:R-:W-:Y:S01]  /*06d0*/  IMAD R11, R28, UR5, R11 ;  /* 0x000000051c0b7c24 */ /* 0x000fe2000f8e020b */
[----:B------:R-:W-:Y:S01]  /*06e0*/  IADD3.X R13, R230, R17, R9, P0, !PT ;  /* 0x00000011e60d7210 */ /* 0x000fe200007fe409 */
[C---:B------:R-:W-:Y:S01]  /*06f0*/  VIADD R2, R8.reuse, 0x20 ;  /* 0x0000002008027836 */ /* 0x040fe20000000000 */
[----:B------:R-:W-:-:S02]  /*0700*/  ISETP.GE.AND P0, PT, R8, R3, PT ;  /* 0x000000030800720c */ /* 0x000fc40003f06270 */
[----:B------:R-:W-:Y:S01]  /*0710*/  SHF.R.S32.HI R9, RZ, 0x1f, R8 ;  /* 0x0000001fff097819 */ /* 0x000fe20000011408 */
[----:B------:R-:W-:Y:S01]  /*0720*/  IMAD.WIDE.U32 R28, R28, UR4, R12 ;  /* 0x000000041c1c7c25 */ /* 0x000fe2000f8e000c */
[----:B------:R-:W-:Y:S01]  /*0730*/  ULDC UR4, c[0x0][0x2c4] ;  /* 0x0000b10000047ab9 */ /* 0x000fe20000000800 */
[-C--:B------:R-:W-:Y:S02]  /*0740*/  ISETP.GE.AND P1, PT, R2, R3.reuse, PT ;  /* 0x000000030200720c */ /* 0x080fe40003f26270 */
[----:B------:R-:W-:Y:S01]  /*0750*/  IMAD R121, R0, UR4, R121 ;  /* 0x0000000400797c24 */ /* 0x000fe2000f8e0279 */
[----:B------:R-:W-:Y:S02]  /*0760*/  ISETP.GE.OR P3, PT, R2, R3, P6 ;  /* 0x000000030200720c */ /* 0x000fe40003766670 */
[----:B------:R-:W-:-:S03]  /*0770*/  IADD3 R13, R29, R11, RZ ;  /* 0x0000000b1d0d7210 */ /* 0x000fc60007ffe0ff */
[----:B------:R-:W-:Y:S08]  /*0780*/  @P0 BRA `(.L_x_2378) ;  /* 0x0000000000280947 */ /* 0x000ff00003800000 */
[----:B------:R-:W-:Y:S01]  /*0790*/  MOV R12, R28 ;  /* 0x0000001c000c7202 */ /* 0x000fe20000000f00 */
[----:B------:R-:W-:Y:S01]  /*07a0*/  IMAD R0, R9, R4, RZ ;  /* 0x0000000409007224 */ /* 0x000fe200078e02ff */
[----:B------:R-:W-:-:S03]  /*07b0*/  ULDC.64 UR4, c[0x0][0x280] ;  /* 0x0000a00000047ab9 */ /* 0x000fc60000000a00 */
[----:B------:R-:W-:-:S04]  /*07c0*/  IMAD.WIDE.U32 R6, R8, R4, R12 ;  /* 0x0000000408067225 */ /* 0x000fc800078e000c */
[----:B------:R-:W-:Y:S01]  /*07d0*/  IMAD R0, R8, R5, R0 ;  /* 0x0000000508007224 */ /* 0x000fe200078e0200 */
[----:B------:R-:W-:-:S04]  /*07e0*/  LEA R10, P0, R6, UR4, 0x1 ;  /* 0x00000004060a7c11 */ /* 0x000fc8000f8008ff */
[----:B------:R-:W-:-:S04]  /*07f0*/  IADD3 R0, R7, R0, RZ ;  /* 0x0000000007007210 */ /* 0x000fc80007ffe0ff */
[----:B------:R-:W-:-:S05]  /*0800*/  LEA.HI.X R11, R6, UR5, R0, 0x1, P0 ;  /* 0x00000005060b7c11 */ /* 0x000fca00080f0c00 */
[----:B------:R1:W-:Y:S04]  /*0810*/  STG.E.128 desc[UR10][R10.64], RZ ;  /* 0x000000ff0a007986 */ /* 0x0003e8000c101d0a */
[----:B------:R1:W-:Y:S02]  /*0820*/  STG.E.128 desc[UR10][R10.64+0x80], RZ ;  /* 0x000080ff0a007986 */ /* 0x0003e4000c101d0a */
.L_x_2378:
[----:B------:R-:W-:Y:S05]  /*0830*/  BSYNC B0 ;  /* 0x0000000000007941 */ /* 0x000fea0003800000 */
.L_x_2377:
[----:B------:R-:W-:Y:S01]  /*0840*/  BSSY B0, `(.L_x_2379) ;  /* 0x0000011000007945 */ /* 0x000fe20003800000 */
[----:B------:R-:W-:Y:S02]  /*0850*/  IADD3 R2, P0, R121, R8, RZ ;  /* 0x0000000879027210 */ /* 0x000fe40007f1e0ff */
[----:B------:R-:W-:Y:S01]  /*0860*/  IADD3 R6, R8, 0x30, RZ ;  /* 0x0000003008067810 */ /* 0x000fe20007ffe0ff */
[----:B------:R-:W-:Y:S05]  /*0870*/  @P2 BRA `(.L_x_2380) ;  /* 0x0000000000342947 */ /* 0x000fea0003800000 */
[----:B------:R-:W-:Y:S01]  /*0880*/  IADD3 R7, P2, R8, 0x10, RZ ;  /* 0x0000001008077810 */ /* 0x000fe20007f5e0ff */
[----:B-1----:R-:W-:Y:S01]  /*0890*/  IMAD.MOV.U32 R10, RZ, RZ, R28 ;  /* 0x000000ffff0a7224 */ /* 0x002fe200078e001c */
[----:B------:R-:W-:-:S03]  /*08a0*/  ULDC.64 UR4, c[0x0][0x280] ;  /* 0x0000a00000047ab9 */ /* 0x000fc60000000a00 */
[----:B------:R-:W-:-:S04]  /*08b0*/  IMAD.X R11, RZ, RZ, R9, P2 ;  /* 0x000000ffff0b7224 */ /* 0x000fc800010e0609 */
[----:B------:R-:W-:Y:S01]  /*08c0*/  IMAD R0, R11, R4, RZ ;  /* 0x000000040b007224 */ /* 0x000fe200078e02ff */
[----:B------:R-:W-:-:S03]  /*08d0*/  MOV R11, R13 ;  /* 0x0000000d000b7202 */ /* 0x000fc60000000f00 */
[C---:B------:R-:W-:Y:S02]  /*08e0*/  IMAD R0, R7.reuse, R5, R0 ;  /* 0x0000000507007224 */ /* 0x040fe400078e0200 */
[----:B------:R-:W-:-:S03]  /*08f0*/  IMAD.WIDE.U32 R10, R7, R4, R10 ;  /* 0x00000004070a7225 */ /* 0x000fc600078e000a */
[----:B------:R-:W-:Y:S02]  /*0900*/  LEA R14, P2, R10, UR4, 0x1 ;  /* 0x000000040a0e7c11 */ /* 0x000fe4000f8408ff */
[----:B------:R-:W-:-:S04]  /*0910*/  IADD3 R7, R11, R0, RZ ;  /* 0x000000000b077210 */ /* 0x000fc80007ffe0ff */
[----:B------:R-:W-:-:S05]  /*0920*/  LEA.HI.X R15, R10, UR5, R7, 0x1, P2 ;  /* 0x000000050a0f7c11 */ /* 0x000fca00090f0c07 */
[----:B------:R2:W-:Y:S04]  /*0930*/  STG.E.128 desc[UR10][R14.64], RZ ;  /* 0x000000ff0e007986 */ /* 0x0005e8000c101d0a */
[----:B------:R2:W-:Y:S02]  /*0940*/  STG.E.128 desc[UR10][R14.64+0x80], RZ ;  /* 0x000080ff0e007986 */ /* 0x0005e4000c101d0a */
.L_x_2380:
[----:B------:R-:W-:Y:S05]  /*0950*/  BSYNC B0 ;  /* 0x0000000000007941 */ /* 0x000fea0003800000 */
.L_x_2379:
[----:B------:R-:W-:Y:S01]  /*0960*/  BSSY B0, `(.L_x_2381) ;  /* 0x0000010000007945 */ /* 0x000fe20003800000 */
[----:B------:R-:W-:-:S03]  /*0970*/  ISETP.GE.AND P2, PT, R6, R3, PT ;  /* 0x000000030600720c */ /* 0x000fc60003f46270 */
[----:B------:R-:W-:Y:S10]  /*0980*/  @P1 BRA `(.L_x_2382) ;  /* 0x0000000000341947 */ /* 0x000ff40003800000 */
        /* <DEDUP_REMOVED lines=8> */
[----:B--2---:R-:W-:Y:S02]  /*0a10*/  LEA R14, P1, R10, UR4, 0x1 ;  /* 0x000000040a0e7c11 */ /* 0x004fe4000f8208ff */
[----:B------:R-:W-:-:S04]  /*0a20*/  IADD3 R7, R11, R0, RZ ;  /* 0x000000000b077210 */ /* 0x000fc80007ffe0ff */
[----:B------:R-:W-:-:S05]  /*0a30*/  LEA.HI.X R15, R10, UR5, R7, 0x1, P1 ;  /* 0x000000050a0f7c11 */ /* 0x000fca00088f0c07 */
[----:B------:R3:W-:Y:S04]  /*0a40*/  STG.E.128 desc[UR10][R14.64], RZ ;  /* 0x000000ff0e007986 */ /* 0x0007e8000c101d0a */
[----:B------:R3:W-:Y:S02]  /*0a50*/  STG.E.128 desc[UR10][R14.64+0x80], RZ ;  /* 0x000080ff0e007986 */ /* 0x0007e4000c101d0a */
.L_x_2382:
[----:B------:R-:W-:Y:S05]  /*0a60*/  BSYNC B0 ;  /* 0x0000000000007941 */ /* 0x000fea0003800000 */
.L_x_2381:
[----:B------:R-:W-:Y:S04]  /*0a70*/  BSSY B0, `(.L_x_2383) ;  /* 0x000000e000007945 */ /* 0x000fe80003800000 */
[----:B------:R-:W-:Y:S05]  /*0a80*/  @P2 BRA `(.L_x_2384) ;  /* 0x0000000000302947 */ /* 0x000fea0003800000 */
[----:B------:R-:W-:Y:S01]  /*0a90*/  IADD3 R7, P1, R8, 0x30, RZ ;  /* 0x0000003008077810 */ /* 0x000fe20007f3e0ff */
[----:B------:R-:W-:Y:S01]  /*0aa0*/  ULDC.64 UR4, c[0x0][0x280] ;  /* 0x0000a00000047ab9 */ /* 0x000fe20000000a00 */
[----:B------:R-:W-:Y:S02]  /*0ab0*/  MOV R12, R28 ;  /* 0x0000001c000c7202 */ /* 0x000fe40000000f00 */
[----:B-1----:R-:W-:-:S03]  /*0ac0*/  IADD3.X R11, RZ, R9, RZ, P1, !PT ;  /* 0x00000009ff0b7210 */ /* 0x002fc60000ffe4ff */
[----:B------:R-:W-:-:S04]  /*0ad0*/  IMAD.WIDE.U32 R12, R7, R4, R12 ;  /* 0x00000004070c7225 */ /* 0x000fc800078e000c */
[----:B------:R-:W-:Y:S01]  /*0ae0*/  IMAD R0, R11, R4, RZ ;  /* 0x000000040b007224 */ /* 0x000fe200078e02ff */
[----:B------:R-:W-:-:S03]  /*0af0*/  LEA R4, P1, R12, UR4, 0x1 ;  /* 0x000000040c047c11 */ /* 0x000fc6000f8208ff */
[----:B------:R-:W-:-:S05]  /*0b00*/  IMAD R5, R7, R5, R0 ;  /* 0x0000000507057224 */ /* 0x000fca00078e0200 */
[----:B------:R-:W-:-:S04]  /*0b10*/  IADD3 R5, R13, R5, RZ ;  /* 0x000000050d057210 */ /* 0x000fc80007ffe0ff */
[----:B------:R-:W-:-:S05]  /*0b20*/  LEA.HI.X R5, R12, UR5, R5, 0x1, P1 ;  /* 0x000000050c057c11 */ /* 0x000fca00088f0c05 */
[----:B------:R4:W-:Y:S04]  /*0b30*/  STG.E.128 desc[UR10][R4.64], RZ ;  /* 0x000000ff04007986 */ /* 0x0009e8000c101d0a */
[----:B------:R4:W-:Y:S02]  /*0b40*/  STG.E.128 desc[UR10][R4.64+0x80], RZ ;  /* 0x000080ff04007986 */ /* 0x0009e4000c101d0a */
.L_x_2384:
[----:B------:R-:W-:Y:S05]  /*0b50*/  BSYNC B0 ;  /* 0x0000000000007941 */ /* 0x000fea0003800000 */
.L_x_2383:
[----:B------:R-:W-:Y:S01]  /*0b60*/  ULDC.64 UR4, c[0x0][0x2b0] ;  /* 0x0000ac0000047ab9 */ /* 0x000fe20000000a00 */
[----:B------:R-:W-:Y:S01]  /*0b70*/  ISETP.GE.OR P6, PT, R6, R3, P6 ;  /* 0x000000030600720c */ /* 0x000fe200037c6670 */
[----:B------:R-:W-:Y:S01]  /*0b80*/  @!P4 IMAD.MOV.U32 R7, RZ, RZ, 0x7f800000 ;  /* 0x7f800000ff07c424 */ /* 0x000fe200078e00ff */
[----:B------:R-:W-:Y:S01]  /*0b90*/  LEA.HI.X.SX32 R9, R121, R9, 0x1, P0 ;  /* 0x0000000979097211 */ /* 0x000fe200000f0eff */
[----:B------:R-:W-:Y:S01]  /*0ba0*/  @!P3 IMAD.MOV.U32 R3, RZ, RZ, 0x7f800000 ;  /* 0x7f800000ff03b424 */ /* 0x000fe200078e00ff */
[----:B----4-:R-:W-:-:S04]  /*0bb0*/  LEA R4, P0, R2, UR4, 0x2 ;  /* 0x0000000402047c11 */ /* 0x010fc8000f8010ff */
        /* <DEDUP_REMOVED lines=9> */
.L_x_2376:
[----:B------:R-:W1:Y:S01]  /*0c50*/  LDC.64 R2, c[0x0][0x368] ;  /* 0x0000da00ff027b82 */ /* 0x000e620000000a00 */
[----:B------:R-:W-:Y:S01]  /*0c60*/  ULDC.64 UR4, c[0x0][0x370] ;  /* 0x0000dc0000047ab9 */ /* 0x000fe20000000a00 */
[----:B------:R-:W-:Y:S01]  /*0c70*/  IMAD.MOV.U32 R0, RZ, RZ, R7 ;  /* 0x000000ffff007224 */ /* 0x000fe200078e0007 */
[----:B-1----:R-:W-:-:S04]  /*0c80*/  ISETP.NE.U32.AND P0, PT, R2, RZ, PT ;  /* 0x000000ff0200720c */ /* 0x002fc80003f05070 */
[----:B------:R-:W-:Y:S02]  /*0c90*/  ISETP.NE.AND.EX P0, PT, R3, RZ, PT, P0 ;  /* 0x000000ff0300720c */ /* 0x000fe40003f05300 */
[----:B------:R-:W-:-:S11]  /*0ca0*/  ISETP.NE.U32.AND P1, PT, RZ, UR4, PT ;  /* 0x00000004ff007c0c */ /* 0x000fd6000bf25070 */
[----:B------:R-:W1:Y:S01]  /*0cb0*/  @P0 LDC.64 R2, c[0x0][0x368] ;  /* 0x0000da00ff020b82 */ /* 0x000e620000000a00 */
[----:B------:R-:W-:Y:S02]  /*0cc0*/  ISETP.NE.AND.EX P1, PT, RZ, UR5, PT, P1 ;  /* 0x00000005ff007c0c */ /* 0x000fe4000bf25310 */
        /* <DEDUP_REMOVED lines=10> */
[----:B------:R-:W-:-:S03]  /*0d70*/  LEA R234, P1, R8, UR4, 0x2 ;  /* 0x0000000408ea7c11 */ /* 0x000fc6000f8210ff */
[----:B------:R-:W-:Y:S01]  /*0d80*/  IMAD.IADD R3, R9, 0x1, R3 ;  /* 0x0000000109037824 */ /* 0x000fe200078e0203 */
[----:B------:R-:W-:-:S04]  /*0d90*/  ISETP.NE.U32.AND P0, PT, R234, RZ, PT ;  /* 0x000000ffea00720c */ /* 0x000fc80003f05070 */
[----:B------:R-:W-:-:S04]  /*0da0*/  SHF.L.U64.HI R3, R8, 0x2, R3 ;  /* 0x0000000208037819 */ /* 0x000fc80000010203 */
[----:B------:R-:W-:-:S04]  /*0db0*/  IADD3.X R235, R3, UR5, RZ, P1, !PT ;  /* 0x0000000503eb7c10 */ /* 0x000fc80008ffe4ff */
[----:B------:R-:W-:-:S13]  /*0dc0*/  ISETP.NE.AND.EX P0, PT, R235, RZ, PT, P0 ;  /* 0x000000ffeb00720c */ /* 0x000fda0003f05300 */
.L_x_2385:
        /* <DEDUP_REMOVED lines=45> */
[----:B------:R-:W-:Y:S01]  /*10a0*/  IMAD R3, R2, R3, R4 ;  /* 0x0000000302037224 */ /* 0x000fe200078e0204 */
[----:B------:R-:W-:-:S04]  /*10b0*/  IADD3 R4, -R11, RZ, RZ ;  /* 0x000000ff0b047210 */ /* 0x000fc80007ffe1ff */
[----:B------:R-:W-:Y:S01]  /*10c0*/  ISETP.GT.U32.AND P2, PT, R2, R3, PT ;  /* 0x000000030200720c */ /* 0x000fe20003f44070 */
[----:B------:R-:W-:-:S05]  /*10d0*/  IMAD R13, R8, R4, R13 ;  /* 0x00000004080d7224 */ /* 0x000fca00078e020d */
[----:B------:R-:W-:-:S07]  /*10e0*/  SHF.R.S32.HI R21, RZ, 0x1f, R13 ;  /* 0x0000001fff157819 */ /* 0x000fce000001140d */
[-C--:B------:R-:W-:Y:S01]  /*10f0*/  @!P2 IADD3 R3, R3, -R2.reuse, RZ ;  /* 0x800000020303a210 */ /* 0x080fe20007ffe0ff */
[----:B------:R-:W-:Y:S01]  /*1100*/  @!P2 VIADD R17, R17, 0x1 ;  /* 0x000000011111a836 */ /* 0x000fe20000000000 */
[----:B------:R-:W-:Y:S02]  /*1110*/  ISETP.NE.AND P2, PT, R9, RZ, PT ;  /* 0x000000ff0900720c */ /* 0x000fe40003f45270 */
[----:B------:R-:W-:Y:S02]  /*1120*/  ISETP.GE.U32.AND P3, PT, R3, R2, PT ;  /* 0x000000020300720c */ /* 0x000fe40003f66070 */
[----:B------:R-:W-:-:S04]  /*1130*/  LOP3.LUT R2, R28, R9, RZ, 0x3c, !PT ;  /* 0x000000091c027212 */ /* 0x000fc800078e3cff */
[----:B------:R-:W-:Y:S02]  /*1140*/  ISETP.GE.AND P1, PT, R2, RZ, PT ;  /* 0x000000ff0200720c */ /* 0x000fe40003f26270 */
[----:B------:R-:W1:Y:S05]  /*1150*/  LDC.64 R2, c[0x0][0x238] ;  /* 0x00008e00ff027b82 */ /* 0x000e6a0000000a00 */
[----:B------:R-:W-:-:S06]  /*1160*/  @P3 VIADD R17, R17, 0x1 ;  /* 0x0000000111113836 */ /* 0x000fcc0000000000 */
[----:B------:R-:W-:Y:S02]  /*1170*/  @!P1 IADD3 R17, -R17, RZ, RZ ;  /* 0x000000ff11119210 */ /* 0x000fe40007ffe1ff */
[----:B------:R-:W-:Y:S02]  /*1180*/  @!P2 LOP3.LUT R17, RZ, R9, RZ, 0x33, !PT ;  /* 0x00000009ff11a212 */ /* 0x000fe400078e33ff */
[----:B---3--:R-:W-:Y:S01]  /*1190*/  SHF.R.S32.HI R5, RZ, 0x1f, R0 ;  /* 0x0000001fff057819 */ /* 0x008fe20000011400 */
[----:B------:R-:W-:-:S04]  /*11a0*/  IMAD.WIDE.U32 R10, R0, UR4, RZ ;  /* 0x00000004000a7c25 */ /* 0x000fc8000f8e00ff */
[C---:B------:R-:W-:Y:S02]  /*11b0*/  IMAD R19, R5.reuse, UR4, RZ ;  /* 0x0000000405137c24 */ /* 0x040fe4000f8e02ff */
[----:B-1----:R-:W-:Y:S02]  /*11c0*/  IMAD R5, R5, R2, RZ ;  /* 0x0000000205057224 */ /* 0x002fe400078e02ff */
[C---:B------:R-:W-:Y:S01]  /*11d0*/  IMAD R4, R0.reuse, UR5, R19 ;  /* 0x0000000500047c24 */ /* 0x040fe2000f8e0213 */
[----:B------:R-:W-:Y:S01]  /*11e0*/  SHF.R.S32.HI R19, RZ, 0x1f, R17 ;  /* 0x0000001fff137819 */ /* 0x000fe20000011411 */
[----:B------:R-:W-:Y:S01]  /*11f0*/  ULDC.64 UR4, c[0x0][0x260] ;  /* 0x0000980000047ab9 */ /* 0x000fe20000000a00 */
[----:B------:R-:W-:Y:S02]  /*1200*/  IMAD R3, R0, R3, R5 ;  /* 0x0000000300037224 */ /* 0x000fe400078e0205 */
[----:B------:R-:W-:Y:S01]  /*1210*/  IADD3 R11, R11, R4, RZ ;  /* 0x000000040b0b7210 */ /* 0x000fe20007ffe0ff */
[----:B--2---:R-:W-:-:S02]  /*1220*/  IMAD R4, R21, R184, RZ ;  /* 0x000000b815047224 */ /* 0x004fc400078e02ff */
[----:B------:R-:W-:-:S04]  /*1230*/  IMAD.WIDE.U32 R24, R0, R2, RZ ;  /* 0x0000000200187225 */ /* 0x000fc800078e00ff */
[----:B------:R-:W-:Y:S01]  /*1240*/  IMAD R4, R13, R185, R4 ;  /* 0x000000b90d047224 */ /* 0x000fe200078e0204 */
[----:B------:R-:W-:Y:S01]  /*1250*/  IADD3 R16, R25, R3, RZ ;  /* 0x0000000319107210 */ /* 0x000fe20007ffe0ff */
[----:B------:R-:W-:-:S04]  /*1260*/  IMAD.WIDE.U32 R8, R13, R184, R10 ;  /* 0x000000b80d087225 */ /* 0x000fc800078e000a */
[----:B------:R-:W-:Y:S02]  /*1270*/  IMAD.IADD R9, R9, 0x1, R4 ;  /* 0x0000000109097824 */ /* 0x000fe400078e0204 */
[----:B------:R-:W-:Y:S02]  /*1280*/  IMAD R4, R19, UR4, RZ ;  /* 0x0000000413047c24 */ /* 0x000fe4000f8e02ff */
[----:B------:R-:W-:-:S04]  /*1290*/  IMAD.WIDE.U32 R42, R17, UR4, R8 ;  /* 0x00000004112a7c25 */ /* 0x000fc8000f8e0008 */
[----:B------:R-:W-:-:S05]  /*12a0*/  IMAD R4, R17, UR5, R4 ;  /* 0x0000000511047c24 */ /* 0x000fca000f8e0204 */
[----:B------:R-:W-:Y:S01]  /*12b0*/  IADD3 R12, R43, R4, RZ ;  /* 0x000000042b0c7210 */ /* 0x000fe20007ffe0ff */
[----:B------:R-:W-:Y:S06]  /*12c0*/  BRA `(.L_x_2387) ;  /* 0x0000000400347947 */ /* 0x000fec0003800000 */
.L_x_2386:
        /* <DEDUP_REMOVED lines=9> */
[----:B-1----:R-:W-:-:S06]  /*1360*/  VIADD R8, R8, 0xffffffe ;  /* 0x0ffffffe08087836 */ /* 0x002fcc0000000000 */
[----:B------:R-:W1:Y:S02]  /*1370*/  F2I.FTZ.U32.TRUNC.NTZ R9, R8 ;  /* 0x0000000800097305 */ /* 0x000e64000021f000 */
[----:B-1----:R-:W-:Y:S01]  /*1380*/  IMAD.MOV R2, RZ, RZ, -R9 ;  /* 0x000000ffff027224 */ /* 0x002fe200078e0a09 */
[----:B------:R-:W-:-:S03]  /*1390*/  MOV R8, RZ ;  /* 0x000000ff00087202 */ /* 0x000fc60000000f00 */
[----:B------:R-:W-:Y:S01]  /*13a0*/  IMAD R4, R2, R3, RZ ;  /* 0x0000000302047224 */ /* 0x000fe200078e02ff */
[----:B------:R-:W-:-:S03]  /*13b0*/  IABS R2, R28 ;  /* 0x0000001c00027213 */ /* 0x000fc60000000000 */
[----:B------:R-:W-:Y:S01]  /*13c0*/  IMAD.HI.U32 R9, R9, R4, R8 ;  /* 0x0000000409097227 */ /* 0x000fe200078e0008 */
[----:B------:R-:W-:-:S03]  /*13d0*/  LOP3.LUT R8, R28, R19, RZ, 0x3c, !PT ;  /* 0x000000131c087212 */ /* 0x000fc600078e3cff */
[----:B------:R-:W-:Y:S01]  /*13e0*/  IMAD.MOV.U32 R4, RZ, RZ, R2 ;  /* 0x000000ffff047224 */ /* 0x000fe200078e0002 */
[----:B------:R-:W-:-:S03]  /*13f0*/  ISETP.GE.AND P2, PT, R8, RZ, PT ;  /* 0x000000ff0800720c */ /* 0x000fc60003f46270 */
[----:B------:R-:W-:-:S04]  /*1400*/  IMAD.HI.U32 R17, R9, R4, RZ ;  /* 0x0000000409117227 */ /* 0x000fc800078e00ff */
[----:B------:R-:W-:Y:S02]  /*1410*/  IMAD.MOV R2, RZ, RZ, -R17 ;  /* 0x000000ffff027224 */ /* 0x000fe400078e0a11 */
[C---:B--2---:R-:W-:Y:S02]  /*1420*/  @P4 IMAD R9, R22.reuse, R185, RZ ;  /* 0x000000b916094224 */ /* 0x044fe400078e02ff */
[C---:B------:R-:W-:Y:S02]  /*1430*/  IMAD R2, R3.reuse, R2, R4 ;  /* 0x0000000203027224 */ /* 0x040fe400078e0204 */
[----:B------:R-:W1:Y:S01]  /*1440*/  @P4 LDC.64 R4, c[0x0][0x250] ;  /* 0x00009400ff044b82 */ /* 0x000e620000000a00 */
[----:B------:R-:W-:Y:S02]  /*1450*/  @P4 IMAD.WIDE.U32 R22, R22, R184, RZ ;  /* 0x000000b816164225 */ /* 0x000fe400078e00ff */
[----:B------:R-:W-:-:S03]  /*1460*/  ISETP.GT.U32.AND P1, PT, R3, R2, PT ;  /* 0x000000020300720c */ /* 0x000fc60003f24070 */
[----:B------:R-:W-:Y:S02]  /*1470*/  @P4 IADD3 R9, R23, R9, RZ ;  /* 0x0000000917094210 */ /* 0x000fe40007ffe0ff */
[----:B------:R-:W-:-:S08]  /*1480*/  @P4 MOV R12, R22 ;  /* 0x00000016000c4202 */ /* 0x000fd00000000f00 */
        /* <DEDUP_REMOVED lines=21> */
.L_x_2388:
        /* <DEDUP_REMOVED lines=28> */
.L_x_2387:
[----:B------:R-:W-:Y:S01]  /*17a0*/  ISETP.NE.AND P2, PT, R230, -0x1, PT ;  /* 0xffffffffe600780c */ /* 0x000fe20003f45270 */
[----:B------:R-:W-:Y:S01]  /*17b0*/  IMAD.IADD R227, R124, 0x1, -R121 ;  /* 0x000000017ce37824 */ /* 0x000fe200078e0a79 */
[----:B------:R-:W-:Y:S01]  /*17c0*/  SHF.R.S32.HI R123, RZ, 0x1f, R6 ;  /* 0x0000001fff7b7819 */ /* 0x000fe20000011406 */
[----:B------:R-:W-:Y:S01]  /*17d0*/  ULDC.64 UR4, c[0x0][0x258] ;  /* 0x0000960000047ab9 */ /* 0x000fe20000000a00 */
[----:B------:R-:W-:Y:S01]  /*17e0*/  SHF.R.S32.HI R25, RZ, 0x1f, R28 ;  /* 0x0000001fff197819 */ /* 0x000fe2000001141c */
[----:B------:R-:W-:Y:S01]  /*17f0*/  VIADD R231, R194, 0xffffffff ;  /* 0xffffffffc2e77836 */ /* 0x000fe20000000000 */
[CC--:B-----5:R-:W-:Y:S01]  /*1800*/  LEA.HI R0, R123.reuse, R6.reuse, RZ, 0x3 ;  /* 0x000000067b007211 */ /* 0x0e0fe200078f18ff */
[----:B------:R-:W1:Y:S01]  /*1810*/  S2UR UR6, SR_CgaCtaId ;  /* 0x00000000000679c3 */ /* 0x000e620000008800 */
[----:B------:R-:W-:Y:S01]  /*1820*/  LEA.HI R36, R123, R6, RZ, 0x6 ;  /* 0x000000067b247211 */ /* 0x000fe200078f30ff */
[----:B------:R-:W-:Y:S01]  /*1830*/  IMAD R25, R25, UR4, RZ ;  /* 0x0000000419197c24 */ /* 0x000fe2000f8e02ff */
[----:B------:R-:W-:Y:S01]  /*1840*/  SHF.R.S32.HI R22, RZ, 0x3, R0 ;  /* 0x00000003ff167819 */ /* 0x000fe20000011400 */
[----:B------:R-:W-:-:S02]  /*1850*/  ULDC.64 UR8, c[0x0][0x220] ;  /* 0x0000880000087ab9 */ /* 0x000fc40000000a00 */
[----:B------:R-:W-:Y:S01]  /*1860*/  @!P2 SHF.R.S32.HI R9, RZ, 0x1f, R7 ;  /* 0x0000001fff09a819 */ /* 0x000fe20000011407 */
[----:B------:R-:W-:Y:S01]  /*1870*/  IMAD R25, R28, UR5, R25 ;  /* 0x000000051c197c24 */ /* 0x000fe2000f8e0219 */
[----:B------:R-:W2:Y:S01]  /*1880*/  @P2 LDC.64 R4, c[0x0][0x240] ;  /* 0x00009000ff042b82 */ /* 0x000ea20000000a00 */
[CC--:B------:R-:W-:Y:S01]  /*1890*/  ISETP.GE.AND P1, PT, R22.reuse, R227.reuse, PT ;  /* 0x000000e31600720c */ /* 0x0c0fe20003f26270 */
[C---:B------:R-:W-:Y:S01]  /*18a0*/  VIADD R20, R22.reuse, 0x10 ;  /* 0x0000001016147836 */ /* 0x040fe20000000000 */
[--C-:B------:R-:W-:Y:S01]  /*18b0*/  SHF.R.S32.HI R23, RZ, 0x1f, R22.reuse ;  /* 0x0000001fff177819 */ /* 0x100fe20000011416 */
[C---:B------:R-:W-:Y:S02]  /*18c0*/  IMAD.SHL.U32 R30, R22.reuse, 0x40, RZ ;  /* 0x00000040161e7824 */ /* 0x040fe400078e00ff */
[----:B------:R-:W-:Y:S01]  /*18d0*/  VIADD R18, R22, 0x20 ;  /* 0x0000002016127836 */ /* 0x000fe20000000000 */
[----:B------:R-:W-:Y:S01]  /*18e0*/  ISETP.GE.AND P3, PT, R20, R227, PT ;  /* 0x000000e31400720c */ /* 0x000fe20003f66270 */
[----:B------:R-:W3:Y:S01]  /*18f0*/  @!P2 LDC.64 R2, c[0x0][0x228] ;  /* 0x00008a00ff02ab82 */ /* 0x000ee20000000a00 */
[----:B------:R-:W-:Y:S01]  /*1900*/  LOP3.LUT R30, R30, 0x1c0, RZ, 0xc0, !PT ;  /* 0x000001c01e1e7812 */ /* 0x000fe200078ec0ff */
[----:B------:R-:W-:-:S04]  /*1910*/  IMAD.WIDE R14, R15, 0x40, R22 ;  /* 0x000000400f0e7825 */ /* 0x000fc800078e0216 */
[----:B------:R-:W-:Y:S02]  /*1920*/  IMAD.SHL.U32 R36, R36, 0x8, RZ ;  /* 0x0000000824247824 */ /* 0x000fe400078e00ff */
[----:B------:R-:W-:Y:S01]  /*1930*/  IMAD R191, R23, R184, RZ ;  /* 0x000000b817bf7224 */ /* 0x000fe200078e02ff */
[----:B------:R-:W4:Y:S03]  /*1940*/  LDC.64 R188, c[0x0][0x250] ;  /* 0x00009400ffbc7b82 */ /* 0x000f260000000a00 */
[----:B------:R-:W4:Y:S01]  /*1950*/  @!P3 S2R R32, SR_CgaCtaId ;  /* 0x000000000020b919 */ /* 0x000f220000008800 */
[----:B------:R-:W-:Y:S02]  /*1960*/  IMAD R191, R22, R185, R191 ;  /* 0x000000b916bf7224 */ /* 0x000fe400078e02bf */
[----:B--2---:R-:W-:-:S04]  /*1970*/  @P2 IMAD.WIDE.U32 R10, R230, R4, RZ ;  /* 0x00000004e60a2225 */ /* 0x004fc800078e00ff */
[----:B------:R-:W-:Y:S01]  /*1980*/  @P2 IMAD R4, R230, R5, R11 ;  /* 0x00000005e6042224 */ /* 0x000fe200078e020b */
[----:B------:R-:W-:Y:S01]  /*1990*/  LOP3.LUT R5, R0, 0xfffffff8, RZ, 0xc0, !PT ;  /* 0xfffffff800057812 */ /* 0x000fe200078ec0ff */
[----:B---3--:R-:W-:-:S04]  /*19a0*/  @!P2 IMAD R8, R9, R2, RZ ;  /* 0x000000020908a224 */ /* 0x008fc800078e02ff */
[----:B------:R-:W-:Y:S02]  /*19b0*/  IMAD.IADD R0, R6, 0x1, -R5 ;  /* 0x0000000106007824 */ /* 0x000fe400078e0a05 */
[C---:B------:R-:W-:Y:S02]  /*19c0*/  @!P2 IMAD R3, R7.reuse, R3, R8 ;  /* 0x000000030703a224 */ /* 0x040fe400078e0208 */
[----:B------:R-:W-:-:S04]  /*19d0*/  @!P2 IMAD.WIDE.U32 R8, R7, R2, RZ ;  /* 0x000000020708a225 */ /* 0x000fc800078e00ff */
[----:B------:R-:W-:Y:S02]  /*19e0*/  @!P2 IMAD.MOV.U32 R10, RZ, RZ, R8 ;  /* 0x000000ffff0aa224 */ /* 0x000fe400078e0008 */
[----:B------:R-:W-:Y:S02]  /*19f0*/  IMAD.SHL.U32 R43, R0, 0x8, RZ ;  /* 0x00000008002b7824 */ /* 0x000fe400078e00ff */
[----:B------:R-:W-:Y:S01]  /*1a00*/  @!P2 IMAD.IADD R4, R9, 0x1, R3 ;  /* 0x000000010904a824 */ /* 0x000fe200078e0203 */
[----:B------:R-:W-:Y:S01]  /*1a10*/  SHF.R.U32.HI R3, RZ, 0x3, R30 ;  /* 0x00000003ff037819 */ /* 0x000fe2000001161e */
[----:B------:R-:W2:Y:S01]  /*1a20*/  @!P1 LDC.64 R8, c[0x0][0x240] ;  /* 0x00009000ff089b82 */ /* 0x000ea20000000a00 */
[--C-:B------:R-:W-:Y:S01]  /*1a30*/  SHF.R.S32.HI R27, RZ, 0x1f, R43.reuse ;  /* 0x0000001fff1b7819 */ /* 0x100fe2000001142b */
[----:B------:R-:W-:Y:S01]  /*1a40*/  IMAD.SHL.U32 R2, R231, 0x80, RZ ;  /* 0x00000080e7027824 */ /* 0x000fe200078e00ff */
[C---:B------:R-:W-:Y:S02]  /*1a50*/  IADD3 R10, P2, R43.reuse, R10, RZ ;  /* 0x0000000a2b0a7210 */ /* 0x040fe40007f5e0ff */
[----:B------:R-:W-:Y:S01]  /*1a60*/  IADD3 R24, P4, R43, R24, RZ ;  /* 0x000000182b187210 */ /* 0x000fe20007f9e0ff */
[----:B------:R-:W-:Y:S01]  /*1a70*/  IMAD.IADD R7, R37, 0x1, -R2 ;  /* 0x0000000125077824 */ /* 0x000fe200078e0a02 */
[----:B------:R-:W-:Y:S01]  /*1a80*/  LOP3.LUT R26, R30, 0x38, R43, 0xf8, !PT ;  /* 0x000000381e1a7812 */ /* 0x000fe200078ef82b */
[----:B------:R-:W-:Y:S01]  /*1a90*/  IMAD.X R11, R27, 0x1, R4, P2 ;  /* 0x000000011b0b7824 */ /* 0x000fe200010e0604 */
[----:B------:R-:W-:Y:S01]  /*1aa0*/  ISETP.GE.AND P2, PT, R18, R227, PT ;  /* 0x000000e31200720c */ /* 0x000fe20003f46270 */
[----:B------:R-:W3:Y:S01]  /*1ab0*/  @!P3 LDC.64 R4, c[0x0][0x240] ;  /* 0x00009000ff04bb82 */ /* 0x000ee20000000a00 */
[----:B------:R-:W-:Y:S01]  /*1ac0*/  ISETP.GE.AND P5, PT, R22, R7, PT ;  /* 0x000000071600720c */ /* 0x000fe20003fa6270 */
[----:B------:R-:W-:Y:S01]  /*1ad0*/  IMAD.WIDE.U32 R28, R28, UR4, R10 ;  /* 0x000000041c1c7c25 */ /* 0x000fe2000f8e000a */
[----:B------:R-:W-:Y:S01]  /*1ae0*/  LOP3.LUT R3, R26, R3, RZ, 0x3c, !PT ;  /* 0x000000031a037212 */ /* 0x000fe200078e3cff */
[----:B------:R-:W-:Y:S01]  /*1af0*/  UMOV UR4, 0x400 ;  /* 0x0000040000047882 */ /* 0x000fe20000000000 */
[----:B------:R-:W-:Y:S01]  /*1b00*/  IADD3 R42, P6, R43, R42, RZ ;  /* 0x0000002a2b2a7210 */ /* 0x000fe20007fde0ff */
[----:B-1----:R-:W-:Y:S01]  /*1b10*/  ULEA UR4, UR6, UR4, 0x18 ;  /* 0x0000000406047291 */ /* 0x002fe2000f8ec03f */
[----:B------:R-:W-:Y:S01]  /*1b20*/  IADD3 R29, R29, R25, RZ ;  /* 0x000000191d1d7210 */ /* 0x000fe20007ffe0ff */
[----:B------:R-:W1:Y:S01]  /*1b30*/  @!P1 LDC.64 R10, c[0x0][0x210] ;  /* 0x00008400ff0a9b82 */ /* 0x000e620000000a00 */
[C---:B------:R-:W-:Y:S01]  /*1b40*/  IMAD.X R25, R27.reuse, 0x1, R16, P4 ;  /* 0x000000011b197824 */ /* 0x040fe200020e0610 */
[C---:B------:R-:W-:Y:S01]  /*1b50*/  @!P3 IADD3 R16, P4, R14.reuse, 0x10, RZ ;  /* 0x000000100e10b810 */ /* 0x040fe20007f9e0ff */
[----:B------:R-:W-:Y:S01]  /*1b60*/  IMAD.X R43, R27, 0x1, R12, P6 ;  /* 0x000000011b2b7824 */ /* 0x000fe200030e060c */
[----:B------:R-:W4:Y:S01]  /*1b70*/  @!P2 S2R R30, SR_CgaCtaId ;  /* 0x00000000001ea919 */ /* 0x000f220000008800 */
[--C-:B------:R-:W-:Y:S01]  /*1b80*/  @!P3 IMAD.MOV.U32 R35, RZ, RZ, R29.reuse ;  /* 0x000000ffff23b224 */ /* 0x100fe200078e001d */
[----:B------:R-:W-:Y:S01]  /*1b90*/  LOP3.LUT R3, R3, 0xfffffe00, R36, 0xf8, !PT ;  /* 0xfffffe0003037812 */ /* 0x000fe200078ef824 */
[-C--:B--2---:R-:W-:Y:S01]  /*1ba0*/  @!P1 IMAD R31, R15, R8.reuse, RZ ;  /* 0x000000080f1f9224 */ /* 0x084fe200078e02ff */
[----:B------:R-:W2:Y:S01]  /*1bb0*/  @!P5 S2R R26, SR_CgaCtaId ;  /* 0x00000000001ad919 */ /* 0x000ea20000008800 */
[----:B------:R-:W-:Y:S01]  /*1bc0*/  @!P1 IMAD.WIDE.U32 R38, R14, R8, R28 ;  /* 0x000000080e269225 */ /* 0x000fe200078e001c */
[----:B------:R-:W-:Y:S01]  /*1bd0*/  LEA R233, R3, UR4, 0x1 ;  /* 0x0000000403e97c11 */ /* 0x000fe2000f8e08ff */
[----:B------:R-:W-:-:S02]  /*1be0*/  ULDC.64 UR6, c[0x0][0x268] ;  /* 0x00009a0000067ab9 */ /* 0x000fc40000000a00 */
[----:B------:R-:W-:Y:S02]  /*1bf0*/  @!P1 IMAD R31, R14, R9, R31 ;  /* 0x000000090e1f9224 */ /* 0x000fe400078e021f */
[----:B------:R-:W4:Y:S01]  /*1c00*/  @!P3 LDC.64 R8, c[0x0][0x210] ;  /* 0x00008400ff08bb82 */ /* 0x000f220000000a00 */
[----:B------:R-:W-:Y:S02]  /*1c10*/  @!P3 IMAD.X R33, RZ, RZ, R15, P4 ;  /* 0x000000ffff21b224 */ /* 0x000fe400020e060f */
[----:B------:R-:W-:Y:S02]  /*1c20*/  @!P1 IMAD.IADD R34, R39, 0x1, R31 ;  /* 0x0000000127229824 */ /* 0x000fe400078e021f */
[----:B---3--:R-:W-:Y:S02]  /*1c30*/  @!P3 IMAD R33, R33, R4, RZ ;  /* 0x000000042121b224 */ /* 0x008fe400078e02ff */
[----:B------:R-:W-:Y:S01]  /*1c40*/  IMAD.WIDE.U32 R42, R22, R184, R42 ;  /* 0x000000b8162a7225 */ /* 0x000fe200078e002a */
[----:B-1----:R-:W-:-:S03]  /*1c50*/  @!P1 LEA R44, P4, R38, R10, 0x1 ;  /* 0x0000000a262c9211 */ /* 0x002fc600078808ff */
[----:B------:R-:W-:Y:S01]  /*1c60*/  @!P3 IMAD R10, R16, R5, R33 ;  /* 0x00000005100ab224 */ /* 0x000fe200078e0221 */
[----:B------:R-:W-:Y:S01]  /*1c70*/  @!P1 LEA.HI.X R45, R38, R11, R34, 0x1, P4 ;  /* 0x0000000b262d9211 */ /* 0x000fe200020f0c22 */
[----:B------:R-:W-:Y:S01]  /*1c80*/  @!P3 IMAD.MOV.U32 R34, RZ, RZ, R28 ;  /* 0x000000ffff22b224 */ /* 0x000fe200078e001c */
[----:B------:R-:W-:Y:S01]  /*1c90*/  IADD3 R38, P4, R22, R13, RZ ;  /* 0x0000000d16267210 */ /* 0x000fe20007f9e0ff */
[----:B------:R-:W-:Y:S01]  /*1ca0*/  IMAD.IADD R191, R43, 0x1, R191 ;  /* 0x000000012bbf7824 */ /* 0x000fe200078e02bf */
[----:B------:R-:W-:Y:S01]  /*1cb0*/  @!P5 MOV R11, 0x400 ;  /* 0x00000400000bd802 */ /* 0x000fe20000000f00 */
[----:B------:R-:W-:Y:S01]  /*1cc0*/  @!P3 IMAD.WIDE.U32 R34, R16, R4, R34 ;  /* 0x000000041022b225 */ /* 0x000fe200078e0022 */
[----:B------:R-:W-:Y:S01]  /*1cd0*/  @!PT LDS RZ, [RZ] ;  /* 0x00000000fffff984 */ /* 0x000fe20000000800 */
[----:B------:R-:W-:Y:S01]  /*1ce0*/  @!PT LDS RZ, [RZ] ;  /* 0x00000000fffff984 */ /* 0x000fe20000000800 */
[----:B------:R-:W-:Y:S01]  /*1cf0*/  @!PT LDS RZ, [RZ] ;  /* 0x00000000fffff984 */ /* 0x000fe20000000800 */
[----:B------:R-:W-:Y:S01]  /*1d00*/  @!P1 LDGSTS.E.BYPASS.LTC128B.128 [R233], desc[UR10][R44.64] ;  /* 0x000000002ce99fae */ /* 0x000fe2000b901d4a */
[----:B------:R-:W1:Y:S02]  /*1d10*/  @!P2 LDC.64 R4, c[0x0][0x240] ;  /* 0x00009000ff04ab82 */ /* 0x000e640000000a00 */
[----:B------:R-:W-:Y:S01]  /*1d20*/  VIADD R16, R22, 0x30 ;  /* 0x0000003016107836 */ /* 0x000fe20000000000 */
[----:B------:R3:W-:Y:S01]  /*1d30*/  @!P1 LDGSTS.E.BYPASS.LTC128B.128 [R233+0x2000], desc[UR10][R44.64+0x80] ;  /* 0x020000802ce99fae */ /* 0x0007e2000b901d4a */
[----:B------:R-:W-:Y:S01]  /*1d40*/  @!P3 IMAD.IADD R10, R35, 0x1, R10 ;  /* 0x00000001230ab824 */ /* 0x000fe200078e020a */
[----:B----4-:R-:W-:Y:S01]  /*1d50*/  @!P3 LEA R40, P1, R34, R8, 0x1 ;  /* 0x000000082228b211 */ /* 0x010fe200078208ff */
[----:B------:R-:W-:Y:S01]  /*1d60*/  IMAD.X R21, R23, 0x1, R21, P4 ;  /* 0x0000000117157824 */ /* 0x000fe200020e0615 */
[----:B------:R-:W-:Y:S01]  /*1d70*/  ISETP.GE.AND P6, PT, R16, R227, PT ;  /* 0x000000e31000720c */ /* 0x000fe20003fc6270 */
[----:B------:R-:W4:Y:S01]  /*1d80*/  @!P2 LDC.64 R12, c[0x0][0x210] ;  /* 0x00008400ff0cab82 */ /* 0x000f220000000a00 */
[----:B------:R-:W-:Y:S01]  /*1d90*/  @!P3 LEA.HI.X R41, R34, R9, R10, 0x1, P1 ;  /* 0x000000092229b211 */ /* 0x000fe200008f0c0a */
[----:B------:R-:W-:Y:S01]  /*1da0*/  IMAD.MOV.U32 R190, RZ, RZ, R42 ;  /* 0x000000ffffbe7224 */ /* 0x000fe200078e002a */
[----:B------:R-:W-:Y:S01]  /*1db0*/  @!P2 MOV R9, 0x400 ;  /* 0x000004000009a802 */ /* 0x000fe20000000f00 */
[----:B------:R-:W-:Y:S01]  /*1dc0*/  @!P2 IMAD.MOV.U32 R42, RZ, RZ, R28 ;  /* 0x000000ffff2aa224 */ /* 0x000fe200078e001c */
[----:B--2---:R-:W-:Y:S01]  /*1dd0*/  @!P5 LEA R26, R26, R11, 0x18 ;  /* 0x0000000b1a1ad211 */ /* 0x004fe200078ec0ff */
[----:B------:R-:W-:Y:S01]  /*1de0*/  @!P2 IMAD.MOV.U32 R43, RZ, RZ, R29 ;  /* 0x000000ffff2ba224 */ /* 0x000fe200078e001d */
[----:B------:R-:W-:Y:S01]  /*1df0*/  ISETP.GE.AND P4, PT, R20, R7, PT ;  /* 0x000000071400720c */ /* 0x000fe20003f86270 */
[----:B------:R-:W-:Y:S01]  /*1e00*/  IMAD.WIDE.U32 R24, R17, UR6, R24 ;  /* 0x0000000611187c25 */ /* 0x000fe2000f8e0018 */
[----:B------:R-:W-:-:S02]  /*1e10*/  @!P2 IADD3 R35, P1, R14, 0x20, RZ ;  /* 0x000000200e23a810 */ /* 0x000fc40007f3e0ff */
[----:B------:R-:W-:Y:S01]  /*1e20*/  @!P2 LEA R30, R30, R9, 0x18 ;  /* 0x000000091e1ea211 */ /* 0x000fe200078ec0ff */
[----:B------:R-:W2:Y:S01]  /*1e30*/  @!P6 LDC.64 R10, c[0x0][0x240] ;  /* 0x00009000ff0aeb82 */ /* 0x000ea20000000a00 */
[----:B------:R-:W-:Y:S01]  /*1e40*/  @!P2 IADD3.X R9, RZ, R15, RZ, P1, !PT ;  /* 0x0000000fff09a210 */ /* 0x000fe20000ffe4ff */
[----:B------:R-:W2:Y:S01]  /*1e50*/  @!P6 S2R R27, SR_CgaCtaId ;  /* 0x00000000001be919 */ /* 0x000ea20000008800 */
[----:B------:R-:W-:Y:S01]  /*1e60*/  @!P6 IADD3 R33, P1, R14, 0x30, RZ ;  /* 0x000000300e21e810 */ /* 0x000fe20007f3e0ff */
[----:B-1----:R-:W-:Y:S01]  /*1e70*/  @!P2 IMAD.WIDE.U32 R42, R35, R4, R42 ;  /* 0x00000004232aa225 */ /* 0x002fe200078e002a */
[----:B------:R-:W-:-:S03]  /*1e80*/  @!P3 MOV R23, 0x400 ;  /* 0x000004000017b802 */ /* 0x000fc60000000f00 */
[----:B------:R-:W-:Y:S01]  /*1e90*/  @!P2 IMAD R34, R9, R4, RZ ;  /* 0x000000040922a224 */ /* 0x000fe200078e02ff */
[----:B------:R-:W-:Y:S01]  /*1ea0*/  @!P3 LEA R32, R32, R23, 0x18 ;  /* 0x000000172020b211 */ /* 0x000fe200078ec0ff */
[----:B------:R-:W-:Y:S01]  /*1eb0*/  @!P6 IMAD.X R31, RZ, RZ, R15, P1 ;  /* 0x000000ffff1fe224 */ /* 0x000fe200008e060f */
[----:B------:R-:W1:Y:S01]  /*1ec0*/  @!P6 LDC.64 R8, c[0x0][0x210] ;  /* 0x00008400ff08eb82 */ /* 0x000e620000000a00 */
[----:B------:R-:W1:Y:S01]  /*1ed0*/  @!P4 S2R R23, SR_CgaCtaId ;  /* 0x000000000017c919 */ /* 0x000e620000008800 */
[----:B------:R-:W-:Y:S01]  /*1ee0*/  @!P2 IMAD R34, R35, R5, R34 ;  /* 0x000000052322a224 */ /* 0x000fe200078e0222 */
[----:B----4-:R-:W-:Y:S01]  /*1ef0*/  @!P2 LEA R12, P1, R42, R12, 0x1 ;  /* 0x0000000c2a0ca211 */ /* 0x010fe200078208ff */
[----:B---3--:R-:W-:Y:S02]  /*1f00*/  @!P6 IMAD.MOV.U32 R44, RZ, RZ, R28 ;  /* 0x000000ffff2ce224 */ /* 0x008fe400078e001c */
[----:B------:R-:W-:Y:S02]  /*1f10*/  @!P2 IMAD.IADD R34, R43, 0x1, R34 ;  /* 0x000000012b22a824 */ /* 0x000fe400078e0222 */
[----:B------:R-:W3:Y:S01]  /*1f20*/  @!P5 LDC.64 R14, c[0x0][0x218] ;  /* 0x00008600ff0edb82 */ /* 0x000ee20000000a00 */
[----:B------:R-:W-:-:S02]  /*1f30*/  @!P6 IMAD.MOV.U32 R45, RZ, RZ, R29 ;  /* 0x000000ffff2de224 */ /* 0x000fc400078e001d */
[----:B------:R-:W-:Y:S01]  /*1f40*/  @!P2 LEA.HI.X R13, R42, R13, R34, 0x1, P1 ;  /* 0x0000000d2a0da211 */ /* 0x000fe200008f0c22 */
[----:B------:R-:W-:Y:S01]  /*1f50*/  @!P3 IMAD R29, R3, 0x2, R32 ;  /* 0x00000002031db824 */ /* 0x000fe200078e0220 */
[----:B------:R-:W-:Y:S01]  /*1f60*/  ISETP.GE.AND P1, PT, R18, R7, PT ;  /* 0x000000071200720c */ /* 0x000fe20003f26270 */
[-C--:B--2---:R-:W-:Y:S02]  /*1f70*/  @!P6 IMAD R28, R31, R10.reuse, RZ ;  /* 0x0000000a1f1ce224 */ /* 0x084fe400078e02ff */
[----:B------:R-:W2:Y:S01]  /*1f80*/  @!P4 LDC.64 R4, c[0x0][0x218] ;  /* 0x00008600ff04cb82 */ /* 0x000ea20000000a00 */
[----:B------:R-:W-:Y:S01]  /*1f90*/  @!P2 IMAD R31, R3, 0x2, R30 ;  /* 0x00000002031fa824 */ /* 0x000fe200078e021e */
[----:B------:R-:W-:Y:S01]  /*1fa0*/  @!P3 LDGSTS.E.BYPASS.LTC128B.128 [R29+0x800], desc[UR10][R40.64] ;  /* 0x00800000281dbfae */ /* 0x000fe2000b901d4a */
[C---:B------:R-:W-:Y:S01]  /*1fb0*/  @!P6 IMAD R11, R33.reuse, R11, R28 ;  /* 0x0000000b210be224 */ /* 0x040fe200078e021c */
[----:B------:R-:W-:Y:S01]  /*1fc0*/  @!P6 MOV R28, 0x400 ;  /* 0x00000400001ce802 */ /* 0x000fe20000000f00 */
[----:B------:R-:W-:Y:S01]  /*1fd0*/  @!P6 IMAD.WIDE.U32 R44, R33, R10, R44 ;  /* 0x0000000a212ce225 */ /* 0x000fe200078e002c */
[----:B------:R4:W-:Y:S01]  /*1fe0*/  @!P3 LDGSTS.E.BYPASS.LTC128B.128 [R29+0x2800], desc[UR10][R40.64+0x80] ;  /* 0x02800080281dbfae */ /* 0x0009e2000b901d4a */
[----:B------:R-:W-:-:S02]  /*1ff0*/  @!P4 MOV R10, 0x400 ;  /* 0x00000400000ac802 */ /* 0x000fc40000000f00 */
[----:B------:R-:W-:Y:S01]  /*2000*/  @!P6 LEA R28, R27, R28, 0x18 ;  /* 0x0000001c1b1ce211 */ /* 0x000fe200078ec0ff */
[----:B------:R-:W-:Y:S01]  /*2010*/  @!P2 LDGSTS.E.BYPASS.LTC128B.128 [R31+0x1000], desc[UR10][R12.64] ;  /* 0x010000000c1fafae */ /* 0x000fe2000b901d4a */
[----:B------:R-:W-:Y:S01]  /*2020*/  @!P6 IADD3 R30, R45, R11, RZ ;  /* 0x0000000b2d1ee210 */ /* 0x000fe20007ffe0ff */
[----:B------:R-:W-:Y:S01]  /*2030*/  IMAD R21, R21, R188, RZ ;  /* 0x000000bc15157224 */ /* 0x000fe200078e02ff */
[----:B-1----:R-:W-:Y:S01]  /*2040*/  @!P6 LEA R32, P3, R44, R8, 0x1 ;  /* 0x000000082c20e211 */ /* 0x002fe200078608ff */
[----:B------:R1:W-:Y:S01]  /*2050*/  @!P2 LDGSTS.E.BYPASS.LTC128B.128 [R31+0x3000], desc[UR10][R12.64+0x80] ;  /* 0x030000800c1fafae */ /* 0x0003e2000b901d4a */
[----:B---3--:R-:W-:Y:S01]  /*2060*/  @!P5 LEA R14, P2, R190, R14, 0x1 ;  /* 0x0000000ebe0ed211 */ /* 0x008fe200078408ff */
[----:B------:R-:W-:Y:S01]  /*2070*/  IMAD R21, R38, R189, R21 ;  /* 0x000000bd26157224 */ /* 0x000fe200078e0215 */
[----:B------:R-:W-:Y:S01]  /*2080*/  @!P6 LEA.HI.X R33, R44, R9, R30, 0x1, P3 ;  /* 0x000000092c21e211 */ /* 0x000fe200018f0c1e */
[----:B------:R-:W-:Y:S01]  /*2090*/  VIADD R30, R22, 0x40 ;  /* 0x00000040161e7836 */ /* 0x000fe20000000000 */
[----:B------:R-:W-:Y:S01]  /*20a0*/  @!P5 LEA.HI.X R15, R190, R15, R191, 0x1, P2 ;  /* 0x0000000fbe0fd211 */ /* 0x000fe200010f0cbf */
[----:B------:R-:W3:Y:S01]  /*20b0*/  @!P1 LDC.64 R8, c[0x0][0x218] ;  /* 0x00008600ff089b82 */ /* 0x000ee20000000a00 */
[----:B------:R-:W-:-:S02]  /*20c0*/  @!P4 LEA R11, P2, R184, R190, 0x4 ;  /* 0x000000beb80bc211 */ /* 0x000fc400078420ff */
[----:B------:R-:W-:Y:S01]  /*20d0*/  @!P4 LEA R10, R23, R10, 0x18 ;  /* 0x0000000a170ac211 */ /* 0x000fe200078ec0ff */
[----:B------:R-:W-:Y:S02]  /*20e0*/  @!P5 IMAD R23, R3, 0x2, R26 ;  /* 0x000000020317d824 */ /* 0x000fe400078e021a */
[----:B------:R-:W-:-:S05]  /*20f0*/  VIADD R26, R22, 0x60 ;  /* 0x00000060161a7836 */ /* 0x000fca0000000000 */
[----:B------:R-:W-:Y:S01]  /*2100*/  ISETP.GE.AND P3, PT, R26, R7, PT ;  /* 0x000000071a00720c */ /* 0x000fe20003f66270 */
[C---:B----4-:R-:W-:Y:S01]  /*2110*/  IMAD.WIDE.U32 R40, R184.reuse, 0x20, RZ ;  /* 0x00000020b8287825 */ /* 0x050fe200078e00ff */
[----:B-1----:R-:W-:-:S03]  /*2120*/  @!P4 LEA.HI.X R12, R184, R191, R185, 0x4, P2 ;  /* 0x000000bfb80cc211 */ /* 0x002fc600010f24b9 */
[----:B------:R-:W-:Y:S01]  /*2130*/  @!P6 IMAD R13, R3, 0x2, R28 ;  /* 0x00000002030de824 */ /* 0x000fe200078e021c */
[----:B--2---:R-:W-:Y:S01]  /*2140*/  @!P4 LEA R34, P2, R11, R4, 0x1 ;  /* 0x000000040b22c211 */ /* 0x004fe200078408ff */
[----:B------:R-:W-:Y:S02]  /*2150*/  VIADD R28, R22, 0x50 ;  /* 0x00000050161c7836 */ /* 0x000fe40000000000 */
[----:B------:R-:W-:Y:S01]  /*2160*/  IMAD.SHL.U32 R4, R185, 0x20, RZ ;  /* 0x00000020b9047824 */ /* 0x000fe200078e00ff */
[----:B------:R-:W-:Y:S01]  /*2170*/  @!P4 LEA.HI.X R35, R11, R5, R12, 0x1, P2 ;  /* 0x000000050b23c211 */ /* 0x000fe200010f0c0c */
[----:B------:R-:W-:Y:S01]  /*2180*/  @!P4 IMAD R11, R3, 0x2, R10 ;  /* 0x00000002030bc824 */ /* 0x000fe200078e020a */
[----:B------:R-:W-:Y:S01]  /*2190*/  @!P6 LDGSTS.E.BYPASS.LTC128B.128 [R13+0x1800], desc[UR10][R32.64] ;  /* 0x01800000200defae */ /* 0x000fe2000b901d4a */
[----:B------:R-:W-:-:S03]  /*21a0*/  @!P1 IADD3 R5, P2, R190, R40, RZ ;  /* 0x00000028be059210 */ /* 0x000fc60007f5e0ff */
[----:B------:R1:W-:Y:S01]  /*21b0*/  @!P6 LDGSTS.E.BYPASS.LTC128B.128 [R13+0x3800], desc[UR10][R32.64+0x80] ;  /* 0x03800080200defae */ /* 0x0003e2000b901d4a */
[----:B------:R-:W-:Y:S02]  /*21c0*/  ISETP.GE.AND P6, PT, R16, R7, PT ;  /* 0x000000071000720c */ /* 0x000fe40003fc6270 */
[----:B------:R-:W-:Y:S01]  /*21d0*/  @!P1 IADD3.X R4, R191, R41, R4, P2, !PT ;  /* 0x00000029bf049210 */ /* 0x000fe200017fe404 */
[----:B------:R-:W-:Y:S01]  /*21e0*/  @!P5 LDGSTS.E.BYPASS.LTC128B.128 [R23+0x4000], desc[UR10][R14.64] ;  /* 0x040000000e17dfae */ /* 0x000fe2000b901d4a */
[----:B---3--:R-:W-:-:S03]  /*21f0*/  @!P1 LEA R48, P2, R5, R8, 0x1 ;  /* 0x0000000805309211 */ /* 0x008fc600078408ff */
[----:B------:R2:W-:Y:S01]  /*2200*/  @!P5 LDGSTS.E.BYPASS.LTC128B.128 [R23+0x8000], desc[UR10][R14.64+0x80] ;  /* 0x080000800e17dfae */ /* 0x0005e2000b901d4a */
[----:B------:R-:W-:Y:S02]  /*2210*/  ISETP.GE.AND P5, PT, R30, R7, PT ;  /* 0x000000071e00720c */ /* 0x000fe40003fa6270 */
[----:B------:R-:W-:Y:S01]  /*2220*/  @!P1 LEA.HI.X R49, R5, R9, R4, 0x1, P2 ;  /* 0x0000000905319211 */ /* 0x000fe200010f0c04 */
[----:B------:R-:W-:Y:S01]  /*2230*/  @!P4 LDGSTS.E.BYPASS.LTC128B.128 [R11+0x4800], desc[UR10][R34.64] ;  /* 0x04800000220bcfae */ /* 0x000fe2000b901d4a */
[----:B------:R-:W-:Y:S01]  /*2240*/  @!P1 MOV R9, 0x400 ;  /* 0x0000040000099802 */ /* 0x000fe20000000f00 */
[----:B------:R-:W3:Y:S01]  /*2250*/  @!P6 LDC.64 R4, c[0x0][0x218] ;  /* 0x00008600ff04eb82 */ /* 0x000ee20000000a00 */
[----:B------:R-:W-:Y:S01]  /*2260*/  @!P6 IMAD.WIDE.U32 R44, R184, 0x30, R190 ;  /* 0x00000030b82ce825 */ /* 0x000fe200078e00be */
[----:B------:R4:W-:Y:S01]  /*2270*/  @!P4 LDGSTS.E.BYPASS.LTC128B.128 [R11+0x8800], desc[UR10][R34.64+0x80] ;  /* 0x08800080220bcfae */ /* 0x0009e2000b901d4a */
[----:B------:R-:W-:Y:S01]  /*2280*/  ISETP.GE.AND P4, PT, R28, R7, PT ;  /* 0x000000071c00720c */ /* 0x000fe20003f86270 */
[----:B------:R-:W4:Y:S04]  /*2290*/  @!P1 S2R R10, SR_CgaCtaId ;  /* 0x00000000000a9919 */ /* 0x000f280000008800 */
[----:B------:R-:W3:Y:S01]  /*22a0*/  @!P5 S2R R36, SR_CgaCtaId ;  /* 0x000000000024d919 */ /* 0x000ee20000008800 */
[----:B-1----:R-:W-:Y:S01]  /*22b0*/  @!P5 MOV R13, 0x400 ;  /* 0x00000400000dd802 */ /* 0x002fe20000000f00 */
[----:B------:R-:W1:Y:S01]  /*22c0*/  @!P6 S2R R8, SR_CgaCtaId ;  /* 0x000000000008e919 */ /* 0x000e620000008800 */
[----:B------:R-:W1:Y:S01]  /*22d0*/  @!P3 S2R R32, SR_CgaCtaId ;  /* 0x000000000020b919 */ /* 0x000e620000008800 */
[----:B--2---:R-:W-:Y:S01]  /*22e0*/  VIADD R14, R22, 0x70 ;  /* 0x00000070160e7836 */ /* 0x004fe20000000000 */
[----:B------:R-:W-:-:S04]  /*22f0*/  @!P6 MOV R15, 0x400 ;  /* 0x00000400000fe802 */ /* 0x000fc80000000f00 */
[----:B------:R-:W-:Y:S01]  /*2300*/  ISETP.GE.AND P2, PT, R14, R7, PT ;  /* 0x000000070e00720c */ /* 0x000fe20003f46270 */
[----:B----4-:R-:W2:Y:S01]  /*2310*/  @!P4 S2R R34, SR_CgaCtaId ;  /* 0x000000000022c919 */ /* 0x010ea20000008800 */
[----:B------:R-:W-:Y:S02]  /*2320*/  @!P4 MOV R11, 0x400 ;  /* 0x00000400000bc802 */ /* 0x000fe40000000f00 */
[----:B------:R-:W-:-:S09]  /*2330*/  @!P1 LEA R10, R10, R9, 0x18 ;  /* 0x000000090a0a9211 */ /* 0x000fd200078ec0ff */
[----:B------:R-:W4:Y:S01]  /*2340*/  @!P2 S2R R40, SR_CgaCtaId ;  /* 0x000000000028a919 */ /* 0x000f220000008800 */
[----:B------:R-:W-:Y:S02]  /*2350*/  @!P3 MOV R9, 0x400 ;  /* 0x000004000009b802 */ /* 0x000fe40000000f00 */
[----:B---3--:R-:W-:Y:S02]  /*2360*/  @!P5 LEA R36, R36, R13, 0x18 ;  /* 0x0000000d2424d211 */ /* 0x008fe400078ec0ff */
[----:B------:R-:W3:Y:S01]  /*2370*/  @!P5 LDC.64 R12, c[0x0][0x218] ;  /* 0x00008600ff0cdb82 */ /* 0x000ee20000000a00 */
[----:B-1----:R-:W-:Y:S01]  /*2380*/  @!P6 LEA R8, R8, R15, 0x18 ;  /* 0x0000000f0808e211 */ /* 0x002fe200078ec0ff */
[C---:B------:R-:W-:Y:S02]  /*2390*/  @!P1 IMAD R15, R3.reuse, 0x2, R10 ;  /* 0x00000002030f9824 */ /* 0x040fe400078e020a */
[----:B------:R-:W-:Y:S01]  /*23a0*/  @!P5 IMAD R36, R3, 0x2, R36 ;  /* 0x000000020324d824 */ /* 0x000fe200078e0224 */
[----:B------:R-:W-:-:S02]  /*23b0*/  @!P3 LEA R32, R32, R9, 0x18 ;  /* 0x000000092020b211 */ /* 0x000fc400078ec0ff */
[----:B------:R-:W-:Y:S01]  /*23c0*/  @!P2 MOV R9, 0x400 ;  /* 0x000004000009a802 */ /* 0x000fe20000000f00 */
[----:B------:R-:W-:Y:S01]  /*23d0*/  @!P1 LDGSTS.E.BYPASS.LTC128B.128 [R15+0x5000], desc[UR10][R48.64] ;  /* 0x05000000300f9fae */ /* 0x000fe2000b901d4a */
[C---:B------:R-:W-:Y:S01]  /*23e0*/  @!P6 LEA R23, R3.reuse, R8, 0x1 ;  /* 0x000000080317e211 */ /* 0x040fe200078e08ff */
[----:B------:R-:W-:Y:S02]  /*23f0*/  @!P3 IMAD R32, R3, 0x2, R32 ;  /* 0x000000020320b824 */ /* 0x000fe400078e0220 */
[----:B------:R1:W-:Y:S01]  /*2400*/  @!P1 LDGSTS.E.BYPASS.LTC128B.128 [R15+0x9000], desc[UR10][R48.64+0x80] ;  /* 0x09000080300f9fae */ /* 0x0003e2000b901d4a */
[----:B------:R-:W-:Y:S01]  /*2410*/  @!P6 LEA R46, P1, R44, R4, 0x1 ;  /* 0x000000042c2ee211 */ /* 0x000fe200078208ff */
[----:B------:R-:W-:Y:S01]  /*2420*/  IMAD R4, R19, UR6, RZ ;  /* 0x0000000613047c24 */ /* 0x000fe2000f8e02ff */
[----:B--2---:R-:W-:Y:S01]  /*2430*/  @!P4 LEA R34, R34, R11, 0x18 ;  /* 0x0000000b2222c211 */ /* 0x004fe200078ec0ff */
[----:B------:R-:W-:-:S04]  /*2440*/  @!P6 IMAD R11, R185, 0x30, RZ ;  /* 0x00000030b90be824 */ /* 0x000fc800078e02ff */
[----:B------:R-:W-:Y:S02]  /*2450*/  @!P6 IMAD.IADD R42, R45, 0x1, R11 ;  /* 0x000000012d2ae824 */ /* 0x000fe400078e020b */
[----:B------:R-:W2:Y:S01]  /*2460*/  @!P4 LDC.64 R10, c[0x0][0x218] ;  /* 0x00008600ff0acb82 */ /* 0x000ea20000000a00 */
[C---:B------:R-:W-:Y:S01]  /*2470*/  @!P4 IMAD R34, R3.reuse, 0x2, R34 ;  /* 0x000000020322c824 */ /* 0x040fe200078e0222 */
[----:B----4-:R-:W-:Y:S02]  /*2480*/  @!P2 LEA R40, R40, R9, 0x18 ;  /* 0x000000092828a211 */ /* 0x010fe400078ec0ff */
[----:B------:R-:W-:Y:S01]  /*2490*/  @!P6 LEA.HI.X R47, R44, R5, R42, 0x1, P1 ;  /* 0x000000052c2fe211 */ /* 0x000fe200008f0c2a */
[C---:B------:R-:W-:Y:S01]  /*24a0*/  @!P4 IMAD.WIDE.U32 R44, R184.reuse, 0x50, R190 ;  /* 0x00000050b82cc825 */ /* 0x040fe200078e00be */
[C---:B------:R-:W-:Y:S02]  /*24b0*/  @!P5 LEA R19, P1, R184.reuse, R190, 0x6 ;  /* 0x000000beb813d211 */ /* 0x040fe400078230ff */
[----:B------:R-:W4:Y:S01]  /*24c0*/  @!P3 LDC.64 R8, c[0x0][0x218] ;  /* 0x00008600ff08bb82 */ /* 0x000f220000000a00 */
[----:B------:R-:W-:Y:S01]  /*24d0*/  @!P6 LDGSTS.E.BYPASS.LTC128B.128 [R23+0x5800], desc[UR10][R46.64] ;  /* 0x058000002e17efae */ /* 0x000fe2000b901d4a */
[----:B------:R-:W-:Y:S01]  /*24e0*/  @!P5 LEA.HI.X R42, R184, R191, R185, 0x6, P1 ;  /* 0x000000bfb82ad211 */ /* 0x000fe200008f34b9 */
[----:B------:R-:W-:Y:S01]  /*24f0*/  @!P2 IMAD R40, R3, 0x2, R40 ;  /* 0x000000020328a824 */ /* 0x000fe200078e0228 */
[----:B---3--:R-:W-:Y:S01]  /*2500*/  @!P5 LEA R12, P1, R19, R12, 0x1 ;  /* 0x0000000c130cd211 */ /* 0x008fe200078208ff */
[----:B------:R3:W-:Y:S01]  /*2510*/  @!P6 LDGSTS.E.BYPASS.LTC128B.128 [R23+0x9800], desc[UR10][R46.64+0x80] ;  /* 0x098000802e17efae */ /* 0x0007e2000b901d4a */
[----:B------:R-:W-:Y:S01]  /*2520*/  @!P3 IMAD R3, R185, 0x60, RZ ;  /* 0x00000060b903b824 */ /* 0x000fe200078e02ff */
[----:B------:R-:W-:Y:S01]  /*2530*/  ISETP.GE.AND P6, PT, R16, R7, PT ;  /* 0x000000071000720c */ /* 0x000fe20003fc6270 */
[----:B-1----:R-:W-:Y:S01]  /*2540*/  IMAD R15, R17, UR7, R4 ;  /* 0x00000007110f7c24 */ /* 0x002fe2000f8e0204 */
[----:B------:R-:W-:Y:S01]  /*2550*/  @!P5 LEA.HI.X R13, R19, R13, R42, 0x1, P1 ;  /* 0x0000000d130dd211 */ /* 0x000fe200008f0c2a */
[----:B------:R-:W1:Y:S01]  /*2560*/  @!P2 LDC.64 R4, c[0x0][0x218] ;  /* 0x00008600ff04ab82 */ /* 0x000e620000000a00 */
[----:B------:R-:W-:-:S02]  /*2570*/  @!P4 IMAD R17, R185, 0x50, RZ ;  /* 0x00000050b911c824 */ /* 0x000fc400078e02ff */
[----:B------:R-:W-:Y:S01]  /*2580*/  IMAD.IADD R25, R25, 0x1, R15 ;  /* 0x0000000119197824 */ /* 0x000fe200078e020f */
[----:B------:R-:W-:Y:S01]  /*2590*/  @!P5 LDGSTS.E.BYPASS.LTC128B.128 [R36+0x6000], desc[UR10][R12.64] ;  /* 0x060000000c24dfae */ /* 0x000fe2000b901d4a */
[----:B------:R-:W-:Y:S01]  /*25a0*/  @!P4 IMAD.IADD R17, R45, 0x1, R17 ;  /* 0x000000012d11c824 */ /* 0x000fe200078e0211 */
[----:B--2---:R-:W-:Y:S01]  /*25b0*/  @!P4 LEA R48, P1, R44, R10, 0x1 ;  /* 0x0000000a2c30c211 */ /* 0x004fe200078208ff */
[----:B------:R-:W-:Y:S01]  /*25c0*/  @!P2 IMAD R10, R185, 0x70, RZ ;  /* 0x00000070b90aa824 */ /* 0x000fe200078e02ff */
[----:B------:R2:W-:Y:S01]  /*25d0*/  @!P5 LDGSTS.E.BYPASS.LTC128B.128 [R36+0xa000], desc[UR10][R12.64+0x80] ;  /* 0x0a0000800c24dfae */ /* 0x0005e2000b901d4a */
[----:B------:R-:W-:Y:S01]  /*25e0*/  IMAD.WIDE.U32 R38, R38, R188, R24 ;  /* 0x000000bc26267225 */ /* 0x000fe200078e0018 */
[----:B------:R-:W-:Y:S02]  /*25f0*/  @!P4 LEA.HI.X R49, R44, R11, R17, 0x1, P1 ;  /* 0x0000000b2c31c211 */ /* 0x000fe400008f0c11 */
[----:B------:R-:W-:Y:S01]  /*2600*/  ISETP.GE.AND P5, PT, R30, R7, PT ;  /* 0x000000071e00720c */ /* 0x000fe20003fa6270 */
[----:B------:R-:W-:-:S02]  /*2610*/  @!P2 IMAD.WIDE.U32 R44, R184, 0x70, R190 ;  /* 0x00000070b82ca825 */ /* 0x000fc400078e00be */
[----:B------:R-:W-:Y:S02]  /*2620*/  @!P4 LDGSTS.E.BYPASS.LTC128B.128 [R34+0x6800], desc[UR10][R48.64] ;  /* 0x068000003022cfae */ /* 0x000fe4000b901d4a */
[----:B------:R-:W-:Y:S02]  /*2630*/  @!P2 IMAD.IADD R10, R45, 0x1, R10 ;  /* 0x000000012d0aa824 */ /* 0x000fe400078e020a */
[----:B------:R-:W-:Y:S01]  /*2640*/  @!P4 LDGSTS.E.BYPASS.LTC128B.128 [R34+0xa800], desc[UR10][R48.64+0x80] ;  /* 0x0a8000803022cfae */ /* 0x000fe2000b901d4a */
[----:B------:R-:W-:Y:S01]  /*2650*/  LEA R228, P4, R38, UR8, 0x1 ;  /* 0x0000000826e47c11 */ /* 0x000fe2000f8808ff */
[----:B---3--:R-:W-:-:S04]  /*2660*/  @!P3 IMAD.WIDE.U32 R46, R184, 0x60, R190 ;  /* 0x00000060b82eb825 */ /* 0x008fc800078e00be */
[----:B------:R-:W-:Y:S01]  /*2670*/  @!P3 IMAD.IADD R42, R47, 0x1, R3 ;  /* 0x000000012f2ab824 */ /* 0x000fe200078e0203 */
[C---:B----4-:R-:W-:Y:S02]  /*2680*/  @!P3 LEA R8, P1, R46.reuse, R8, 0x1 ;  /* 0x000000082e08b211 */ /* 0x050fe400078208ff */
[----:B------:R-:W-:Y:S02]  /*2690*/  LEA.HI R3, R123, R6, RZ, 0x4 ;  /* 0x000000067b037211 */ /* 0x000fe400078f20ff */
[----:B------:R-:W-:Y:S02]  /*26a0*/  @!P3 LEA.HI.X R9, R46, R9, R42, 0x1, P1 ;  /* 0x000000092e09b211 */ /* 0x000fe400008f0c2a */
[C---:B-1----:R-:W-:Y:S01]  /*26b0*/  @!P2 LEA R4, P1, R44.reuse, R4, 0x1 ;  /* 0x000000042c04a211 */ /* 0x042fe200078208ff */
[----:B--2---:R-:W-:Y:S02]  /*26c0*/  IMAD.IADD R36, R39, 0x1, R21 ;  /* 0x0000000127247824 */ /* 0x004fe400078e0215 */
[----:B------:R-:W-:Y:S01]  /*26d0*/  @!P3 LDGSTS.E.BYPASS.LTC128B.128 [R32+0x7000], desc[UR10][R8.64] ;  /* 0x070000000820bfae */ /* 0x000fe2000b901d4a */
[----:B------:R-:W-:Y:S01]  /*26e0*/  @!P2 LEA.HI.X R5, R44, R5, R10, 0x1, P1 ;  /* 0x000000052c05a211 */ /* 0x000fe200008f0c0a */
[----:B------:R-:W-:Y:S01]  /*26f0*/  IMAD.WIDE.U32 R12, R188, 0x20, RZ ;  /* 0x00000020bc0c7825 */ /* 0x000fe200078e00ff */
[-C--:B------:R-:W-:Y:S01]  /*2700*/  ISETP.GE.AND P1, PT, R18, R7.reuse, PT ;  /* 0x000000071200720c */ /* 0x080fe20003f26270 */
[----:B------:R1:W-:Y:S01]  /*2710*/  @!P3 LDGSTS.E.BYPASS.LTC128B.128 [R32+0xb000], desc[UR10][R8.64+0x80] ;  /* 0x0b0000800820bfae */ /* 0x0003e2000b901d4a */
[CC--:B------:R-:W-:Y:S01]  /*2720*/  ISETP.GE.AND P3, PT, R22.reuse, R7.reuse, PT ;  /* 0x000000071600720c */ /* 0x0c0fe20003f66270 */
[----:B------:R-:W-:Y:S01]  /*2730*/  IMAD.SHL.U32 R22, R22, 0x8, RZ ;  /* 0x0000000816167824 */ /* 0x000fe200078e00ff */
[----:B------:R-:W-:Y:S01]  /*2740*/  LEA.HI.X R229, R38, UR9, R36, 0x1, P4 ;  /* 0x0000000926e57c11 */ /* 0x000fe2000a0f0c24 */
[----:B------:R-:W-:Y:S01]  /*2750*/  @!P2 LDGSTS.E.BYPASS.LTC128B.128 [R40+0x7800], desc[UR10][R4.64] ;  /* 0x078000000428afae */ /* 0x000fe2000b901d4a */
[-C--:B------:R-:W-:Y:S01]  /*2760*/  ISETP.GE.AND P4, PT, R28, R7.reuse, PT ;  /* 0x000000071c00720c */ /* 0x080fe20003f86270 */
[----:B------:R-:W-:Y:S01]  /*2770*/  @!P6 IMAD.MOV.U32 R18, RZ, RZ, R228 ;  /* 0x000000ffff12e224 */ /* 0x000fe200078e00e4 */
[----:B------:R-:W-:Y:S01]  /*2780*/  LEA.HI R123, R123, R6, RZ, 0x5 ;  /* 0x000000067b7b7211 */ /* 0x000fe200078f28ff */
[----:B------:R2:W-:Y:S01]  /*2790*/  @!P2 LDGSTS.E.BYPASS.LTC128B.128 [R40+0xb800], desc[UR10][R4.64+0x80] ;  /* 0x0b8000800428afae */ /* 0x0005e2000b901d4a */
[----:B------:R-:W-:Y:S01]  /*27a0*/  ISETP.GE.AND P2, PT, R20, R7, PT ;  /* 0x000000071400720c */ /* 0x000fe20003f46270 */
[----:B------:R-:W-:Y:S01]  /*27b0*/  @!P6 IMAD.MOV.U32 R19, RZ, RZ, R229 ;  /* 0x000000ffff13e224 */ /* 0x000fe200078e00e5 */
[----:B------:R-:W-:Y:S01]  /*27c0*/  SHF.R.S32.HI R122, RZ, 0x5, R123 ;  /* 0x00000005ff7a7819 */ /* 0x000fe2000001147b */
[----:B------:R-:W0:Y:S01]  /*27d0*/  LDGDEPBAR ;  /* 0x00000000000079af */ /* 0x000e220000000000 */
[----:B------:R-:W-:-:S03]  /*27e0*/  LOP3.LUT R123, R123, 0xffffffe0, RZ, 0xc0, !PT ;  /* 0xffffffe07b7b7812 */ /* 0x000fc600078ec0ff */
[----:B------:R-:W-:Y:S01]  /*27f0*/  IMAD R121, R122, 0x10, R121 ;  /* 0x000000107a797824 */ /* 0x000fe200078e0279 */
[----:B-1----:R-:W-:Y:S02]  /*2800*/  LOP3.LUT R9, R3, 0xfffffff0, RZ, 0xc0, !PT ;  /* 0xfffffff003097812 */ /* 0x002fe400078ec0ff */
[----:B------:R-:W-:-:S03]  /*2810*/  SHF.R.S32.HI R8, RZ, 0x4, R3 ;  /* 0x00000004ff087819 */ /* 0x000fc60000011403 */
[----:B------:R-:W-:Y:S01]  /*2820*/  IMAD.IADD R9, R6, 0x1, -R9 ;  /* 0x0000000106097824 */ /* 0x000fe200078e0a09 */
[----:B--2---:R-:W-:Y:S01]  /*2830*/  SHF.L.U32 R4, R189, 0x5, RZ ;  /* 0x00000005bd047819 */ /* 0x004fe200000006ff */
[----:B------:R-:W-:-:S04]  /*2840*/  DEPBAR.LE SB0, 0x0 ;  /* 0x000080000000791a */ /* 0x000fc80000000000 */
[----:B------:R-:W-:Y:S01]  /*2850*/  BAR.SYNC.DEFER_BLOCKING 0x0 ;  /* 0x0000000000007b1d */ /* 0x000fe20000010000 */
[----:B------:R-:W-:-:S04]  /*2860*/  SHF.R.S32.HI R10, RZ, 0x1f, R9 ;  /* 0x0000001fff0a7819 */ /* 0x000fc80000011409 */
[----:B------:R-:W-:Y:S02]  /*2870*/  LEA.HI R5, R10, R9, RZ, 0x3 ;  /* 0x000000090a057211 */ /* 0x000fe400078f18ff */
[----:B------:R-:W-:Y:S02]  /*2880*/  LEA.HI R10, R3, R8, RZ, 0x1 ;  /* 0x00000008030a7211 */ /* 0x000fe400078f08ff */
[----:B------:R-:W-:-:S05]  /*2890*/  LOP3.LUT R16, R5, 0xfffffff8, RZ, 0xc0, !PT ;  /* 0xfffffff805107812 */ /* 0x000fca00078ec0ff */
[----:B------:R-:W-:Y:S01]  /*28a0*/  IMAD.IADD R3, R9, 0x1, -R16 ;  /* 0x0000000109037824 */ /* 0x000fe200078e0a10 */
[----:B------:R-:W-:Y:S01]  /*28b0*/  LOP3.LUT R9, R10, 0xfffffffe, RZ, 0xc0, !PT ;  /* 0xfffffffe0a097812 */ /* 0x000fe200078ec0ff */
[----:B------:R-:W-:-:S04]  /*28c0*/  @!P6 IMAD R16, R189, 0x60, RZ ;  /* 0x00000060bd10e824 */ /* 0x000fc800078e02ff */
[----:B------:R-:W-:Y:S02]  /*28d0*/  IMAD.IADD R9, R8, 0x1, -R9 ;  /* 0x0000000108097824 */ /* 0x000fe400078e0a09 */
[----:B------:R-:W-:Y:S01]  /*28e0*/  @!P4 IMAD R8, R189, 0xa0, RZ ;  /* 0x000000a0bd08c824 */ /* 0x000fe200078e02ff */
[----:B------:R-:W-:Y:S04]  /*28f0*/  @P3 STS.128 [R233+0xc000], RZ ;  /* 0x00c000ffe9003388 */ /* 0x000fe80000000c00 */
[----:B------:R-:W-:Y:S04]  /*2900*/  @P3 STS.128 [R233+0x10000], RZ ;  /* 0x010000ffe9003388 */ /* 0x000fe80000000c00 */
[----:B------:R-:W-:Y:S01]  /*2910*/  @!PT LDS RZ, [RZ] ;  /* 0x00000000fffff984 */ /* 0x000fe20000000800 */
[----:B------:R-:W-:Y:S01]  /*2920*/  @!PT LDS RZ, [RZ] ;  /* 0x00000000fffff984 */ /* 0x000fe20000000800 */
[----:B------:R-:W-:Y:S01]  /*2930*/  @!PT LDS RZ, [RZ] ;  /* 0x00000000fffff984 */ /* 0x000fe20000000800 */
[----:B------:R-:W-:Y:S04]  /*2940*/  @!P3 LDGSTS.E.BYPASS.LTC128B.128 [R233+0xc000], desc[UR10][R228.64] ;  /* 0x0c000000e4e9bfae */ /* 0x000fe8000b901d4a */
[----:B------:R-:W-:Y:S01]  /*2950*/  @!P3 LDGSTS.E.BYPASS.LTC128B.128 [R233+0x10000], desc[UR10][R228.64+0x80] ;  /* 0x10000080e4e9bfae */ /* 0x000fe2000b901d4a */
[----:B------:R-:W-:-:S03]  /*2960*/  @!P2 IADD3 R12, P3, R228, R12, RZ ;  /* 0x0000000ce40ca210 */ /* 0x000fc60007f7e0ff */
[----:B------:R-:W-:Y:S01]  /*2970*/  @P2 STS.128 [R233+0xc800], RZ ;  /* 0x00c800ffe9002388 */ /* 0x000fe20000000c00 */
[----:B------:R-:W-:Y:S01]  /*2980*/  @!P2 IADD3.X R13, R229, R13, R4, P3, !PT ;  /* 0x0000000de50da210 */ /* 0x000fe20001ffe404 */
[----:B------:R-:W-:Y:S01]  /*2990*/  IMAD.SHL.U32 R4, R0, 0x40, RZ ;  /* 0x0000004000047824 */ /* 0x000fe200078e00ff */
[----:B------:R-:W-:Y:S01]  /*29a0*/  ISETP.GE.AND P3, PT, R26, R7, PT ;  /* 0x000000071a00720c */ /* 0x000fe20003f66270 */
[----:B------:R-:W-:Y:S03]  /*29b0*/  @P2 STS.128 [R233+0x10800], RZ ;  /* 0x010800ffe9002388 */ /* 0x000fe60000000c00 */
[----:B------:R-:W-:Y:S01]  /*29c0*/  LOP3.LUT R11, R4, 0x1c0, RZ, 0xc0, !PT ;  /* 0x000001c0040b7812 */ /* 0x000fe200078ec0ff */
[----:B------:R-:W-:Y:S01]  /*29d0*/  @!PT LDS RZ, [RZ] ;  /* 0x00000000fffff984 */ /* 0x000fe20000000800 */
[----:B------:R-:W-:Y:S01]  /*29e0*/  @!PT LDS RZ, [RZ] ;  /* 0x00000000fffff984 */ /* 0x000fe20000000800 */
[----:B------:R-:W-:Y:S01]  /*29f0*/  @!PT LDS RZ, [RZ] ;  /* 0x00000000fffff984 */ /* 0x000fe20000000800 */
[----:B------:R-:W-:Y:S01]  /*2a00*/  @!P2 LDGSTS.E.BYPASS.LTC128B.128 [R233+0xc800], desc[UR10][R12.64] ;  /* 0x0c8000000ce9afae */ /* 0x000fe2000b901d4a */
[----:B------:R-:W-:Y:S02]  /*2a10*/  IMAD.SHL.U32 R4, R3, 0x40, RZ ;  /* 0x0000004003047824 */ /* 0x000fe400078e00ff */
[----:B------:R-:W-:Y:S01]  /*2a20*/  LOP3.LUT R22, R11, 0x8, R22, 0xf8, !PT ;  /* 0x000000080b167812 */ /* 0x000fe200078ef816 */
[----:B------:R1:W-:Y:S01]  /*2a30*/  @!P2 LDGSTS.E.BYPASS.LTC128B.128 [R233+0x10800], desc[UR10][R12.64+0x80] ;  /* 0x108000800ce9afae */ /* 0x0003e2000b901d4a */
[----:B------:R-:W-:-:S02]  /*2a40*/  SHF.R.U32.HI R11, RZ, 0x3, R11 ;  /* 0x00000003ff0b7819 */ /* 0x000fc4000001160b */
[----:B------:R-:W-:Y:S01]  /*2a50*/  @!P1 LEA R10, P2, R188, R228, 0x6 ;  /* 0x000000e4bc0a9211 */ /* 0x000fe200078430ff */
[----:B------:R-:W-:Y:S01]  /*2a60*/  @P1 STS.128 [R233+0xd000], RZ ;  /* 0x00d000ffe9001388 */ /* 0x000fe20000000c00 */
[----:B------:R-:W-:Y:S02]  /*2a70*/  LOP3.LUT R22, R22, R11, RZ, 0x3c, !PT ;  /* 0x0000000b16167212 */ /* 0x000fe400078e3cff */
[----:B------:R-:W-:Y:S01]  /*2a80*/  @!P1 LEA.HI.X R11, R188, R229, R189, 0x6, P2 ;  /* 0x000000e5bc0b9211 */ /* 0x000fe200010f34bd */
[----:B------:R-:W-:Y:S01]  /*2a90*/  @P1 STS.128 [R233+0x11000], RZ ;  /* 0x011000ffe9001388 */ /* 0x000fe20000000c00 */
[----:B------:R-:W-:Y:S01]  /*2aa0*/  ISETP.GE.AND P2, PT, R14, R7, PT ;  /* 0x000000070e00720c */ /* 0x000fe20003f46270 */
[C---:B------:R-:W-:Y:S01]  /*2ab0*/  IMAD.SHL.U32 R7, R9.reuse, 0x8, RZ ;  /* 0x0000000809077824 */ /* 0x040fe200078e00ff */
[----:B------:R-:W-:Y:S01]  /*2ac0*/  LOP3.LUT R4, R4, 0x1c0, RZ, 0xc0, !PT ;  /* 0x000001c004047812 */ /* 0x000fe200078ec0ff */
[----:B------:R-:W-:Y:S01]  /*2ad0*/  IMAD R225, R9, 0x200, R22 ;  /* 0x0000020009e17824 */ /* 0x000fe200078e0216 */
[----:B------:R-:W-:Y:S01]  /*2ae0*/  @!PT LDS RZ, [RZ] ;  /* 0x00000000fffff984 */ /* 0x000fe20000000800 */
[----:B------:R-:W-:Y:S01]  /*2af0*/  @!PT LDS RZ, [RZ] ;  /* 0x00000000fffff984 */ /* 0x000fe20000000800 */
[----:B------:R-:W-:Y:S01]  /*2b00*/  @!PT LDS RZ, [RZ] ;  /* 0x00000000fffff984 */ /* 0x000fe20000000800 */
[----:B------:R-:W-:Y:S01]  /*2b10*/  @!P1 LDGSTS.E.BYPASS.LTC128B.128 [R233+0xd000], desc[UR10][R10.64] ;  /* 0x0d0000000ae99fae */ /* 0x000fe2000b901d4a */
[----:B------:R-:W-:Y:S01]  /*2b20*/  @!P6 IMAD.WIDE.U32 R22, R188, 0x60, R18 ;  /* 0x00000060bc16e825 */ /* 0x000fe200078e0012 */
[----:B------:R-:W-:-:S02]  /*2b30*/  LOP3.LUT R7, R4, 0x8, R7, 0xf8, !PT ;  /* 0x0000000804077812 */ /* 0x000fc400078ef807 */
[----:B------:R-:W-:Y:S01]  /*2b40*/  SHF.R.U32.HI R4, RZ, 0x3, R4 ;  /* 0x00000003ff047819 */ /* 0x000fe20000011604 */
[----:B------:R-:W-:Y:S01]  /*2b50*/  @!P3 IMAD R14, R189, 0xc0, RZ ;  /* 0x000000c0bd0eb824 */ /* 0x000fe200078e02ff */
[----:B------:R-:W-:Y:S01]  /*2b60*/  @!P1 LDGSTS.E.BYPASS.LTC128B.128 [R233+0x11000], desc[UR10][R10.64+0x80] ;  /* 0x110000800ae99fae */ /* 0x000fe2000b901d4a */
[C---:B------:R-:W-:Y:S01]  /*2b70*/  @!P3 IMAD.WIDE.U32 R18, R188.reuse, 0xc0, R228 ;  /* 0x000000c0bc12b825 */ /* 0x040fe200078e00e4 */
[----:B------:R-:W-:Y:S02]  /*2b80*/  LOP3.LUT R4, R7, R4, RZ, 0x3c, !PT ;  /* 0x0000000407047212 */ /* 0x000fe400078e3cff */
[----:B------:R-:W-:Y:S01]  /*2b90*/  @P6 STS.128 [R233+0xd800], RZ ;  /* 0x00d800ffe9006388 */ /* 0x000fe20000000c00 */
[----:B------:R-:W-:Y:S01]  /*2ba0*/  IMAD.SHL.U32 R7, R5, 0x40, RZ ;  /* 0x0000004005077824 */ /* 0x000fe200078e00ff */
[----:B------:R-:W-:Y:S01]  /*2bb0*/  LEA R225, R225, UR4, 0x1 ;  /* 0x00000004e1e17c11 */ /* 0x000fe2000f8e08ff */
[----:B------:R-:W-:Y:S01]  /*2bc0*/  @!P3 IMAD.IADD R15, R19, 0x1, R14 ;  /* 0x00000001130fb824 */ /* 0x000fe200078e020e */
[-C--:B-1----:R-:W-:Y:S01]  /*2bd0*/  @!P4 MOV R13, R229.reuse ;  /* 0x000000e5000dc202 */ /* 0x082fe20000000f00 */
[----:B------:R-:W-:Y:S01]  /*2be0*/  @!P4 IMAD.MOV.U32 R12, RZ, RZ, R228 ;  /* 0x000000ffff0cc224 */ /* 0x000fe200078e00e4 */
[----:B------:R-:W-:Y:S01]  /*2bf0*/  LOP3.LUT R7, R7, 0xfffffe00, RZ, 0xc0, !PT ;  /* 0xfffffe0007077812 */ /* 0x000fe200078ec0ff */
[----:B------:R-:W-:Y:S01]  /*2c00*/  @!P3 IMAD.MOV.U32 R14, RZ, RZ, R18 ;  /* 0x000000ffff0eb224 */ /* 0x000fe200078e0012 */
[C---:B------:R-:W-:Y:S01]  /*2c10*/  @!P5 LEA R18, P1, R188.reuse, R228, 0x7 ;  /* 0x000000e4bc12d211 */ /* 0x040fe200078238ff */
[----:B------:R-:W-:Y:S01]  /*2c20*/  @!P6 IMAD.IADD R17, R23, 0x1, R16 ;  /* 0x000000011711e824 */ /* 0x000fe200078e0210 */
[----:B------:R-:W-:Y:S01]  /*2c30*/  @P6 STS.128 [R233+0x11800], RZ ;  /* 0x011800ffe9006388 */ /* 0x000fe20000000c00 */
[----:B------:R-:W-:Y:S01]  /*2c40*/  @!P6 IMAD.MOV.U32 R16, RZ, RZ, R22 ;  /* 0x000000ffff10e224 */ /* 0x000fe200078e0016 */
[C---:B------:R-:W-:Y:S01]  /*2c50*/  @!P5 LEA.HI.X R19, R188.reuse, R229, R189, 0x7, P1 ;  /* 0x000000e5bc13d211 */ /* 0x040fe200008f3cbd */
[----:B------:R-:W-:-:S03]  /*2c60*/  @!P4 IMAD.WIDE.U32 R20, R188, 0xa0, R12 ;  /* 0x000000a0bc14c825 */ /* 0x000fc600078e000c */
[----:B------:R-:W-:Y:S01]  /*2c70*/  @!PT LDS RZ, [RZ] ;  /* 0x00000000fffff984 */ /* 0x000fe20000000800 */
[----:B------:R-:W-:Y:S01]  /*2c80*/  @!PT LDS RZ, [RZ] ;  /* 0x00000000fffff984 */ /* 0x000fe20000000800 */
[----:B------:R-:W-:Y:S01]  /*2c90*/  @!PT LDS RZ, [RZ] ;  /* 0x00000000fffff984 */ /* 0x000fe20000000800 */
[----:B------:R-:W-:Y:S01]  /*2ca0*/  @!P6 LDGSTS.E.BYPASS.LTC128B.128 [R233+0xd800], desc[UR10][R16.64] ;  /* 0x0d80000010e9efae */ /* 0x000fe2000b901d4a */
[----:B------:R-:W-:Y:S02]  /*2cb0*/  @!P4 IMAD.IADD R9, R21, 0x1, R8 ;  /* 0x000000011509c824 */ /* 0x000fe400078e0208 */
[----:B------:R-:W-:Y:S01]  /*2cc0*/  IMAD R5, R122, 0x400, R7 ;  /* 0x000004007a057824 */ /* 0x000fe200078e0207 */
[----:B------:R-:W-:Y:S01]  /*2cd0*/  @!P6 LDGSTS.E.BYPASS.LTC128B.128 [R233+0x11800], desc[UR10][R16.64+0x80] ;  /* 0x1180008010e9efae */ /* 0x000fe2000b901d4a */
[----:B------:R-:W-:Y:S02]  /*2ce0*/  @!P4 IMAD.MOV.U32 R8, RZ, RZ, R20 ;  /* 0x000000ffff08c224 */ /* 0x000fe400078e0014 */
[----:B------:R-:W-:Y:S01]  /*2cf0*/  @!P2 IMAD R12, R189, 0xe0, RZ ;  /* 0x000000e0bd0ca824 */ /* 0x000fe200078e02ff */
[----:B------:R-:W-:Y:S01]  /*2d00*/  @P5 STS.128 [R233+0xe000], RZ ;  /* 0x00e000ffe9005388 */ /* 0x000fe20000000c00 */
[----:B------:R-:W-:Y:S01]  /*2d10*/  @!P2 IMAD.WIDE.U32 R24, R188, 0xe0, R228 ;  /* 0x000000e0bc18a825 */ /* 0x000fe200078e00e4 */
[----:B------:R-:W-:-:S02]  /*2d20*/  IADD3 R226, R4, R5, RZ ;  /* 0x0000000504e27210 */ /* 0x000fc40007ffe0ff */
[----:B------:R-:W-:Y:S01]  /*2d30*/  @P5 STS.128 [R233+0x12000], RZ ;  /* 0x012000ffe9005388 */ /* 0x000fe20000000c00 */
[----:B------:R-:W-:Y:S01]  /*2d40*/  @!P2 IMAD.IADD R13, R25, 0x1, R12 ;  /* 0x00000001190da824 */ /* 0x000fe200078e020c */
[----:B------:R-:W-:Y:S01]  /*2d50*/  LEA R226, R226, UR4, 0x1 ;  /* 0x00000004e2e27c11 */ /* 0x000fe2000f8e08ff */
[----:B------:R-:W-:Y:S01]  /*2d60*/  @!P2 IMAD.MOV.U32 R12, RZ, RZ, R24 ;  /* 0x000000ffff0ca224 */ /* 0x000fe200078e0018 */
[----:B------:R-:W-:Y:S01]  /*2d70*/  @!PT LDS RZ, [RZ] ;  /* 0x00000000fffff984 */ /* 0x000fe20000000800 */
[----:B------:R-:W-:Y:S01]  /*2d80*/  @!PT LDS RZ, [RZ] ;  /* 0x00000000fffff984 */ /* 0x000fe20000000800 */
[----:B------:R-:W-:Y:S01]  /*2d90*/  @!PT LDS RZ, [RZ] ;  /* 0x00000000fffff984 */ /* 0x000fe20000000800 */
[----:B------:R-:W-:Y:S01]  /*2da0*/  @!P5 LDGSTS.E.BYPASS.LTC128B.128 [R233+0xe000], desc[UR10][R18.64] ;  /* 0x0e00000012e9dfae */ /* 0x000fe2000b901d4a */
[----:B------:R-:W-:Y:S02]  /*2db0*/  IMAD.MOV.U32 R5, RZ, RZ, 0x10 ;  /* 0x00000010ff057424 */ /* 0x000fe400078e00ff */
[----:B------:R-:W-:Y:S01]  /*2dc0*/  VIADD R223, R225, 0x4020 ;  /* 0x00004020e1df7836 */ /* 0x000fe20000000000 */
[----:B------:R1:W-:Y:S01]  /*2dd0*/  @!P5 LDGSTS.E.BYPASS.LTC128B.128 [R233+0x12000], desc[UR10][R18.64+0x80] ;  /* 0x1200008012e9dfae */ /* 0x0003e2000b901d4a */
[----:B------:R-:W-:-:S03]  /*2de0*/  IMAD.IADD R4, R7, 0x1, R4 ;  /* 0x0000000107047824 */ /* 0x000fc600078e0204 */
[----:B------:R-:W-:Y:S04]  /*2df0*/  @P4 STS.128 [R233+0xe800], RZ ;  /* 0x00e800ffe9004388 */ /* 0x000fe80000000c00 */
[----:B------:R-:W-:Y:S04]  /*2e00*/  @P4 STS.128 [R233+0x12800], RZ ;  /* 0x012800ffe9004388 */ /* 0x000fe80000000c00 */
[----:B------:R-:W-:Y:S01]  /*2e10*/  @!PT LDS RZ, [RZ] ;  /* 0x00000000fffff984 */ /* 0x000fe20000000800 */
[----:B------:R-:W-:Y:S01]  /*2e20*/  @!PT LDS RZ, [RZ] ;  /* 0x00000000fffff984 */ /* 0x000fe20000000800 */
[----:B------:R-:W-:Y:S01]  /*2e30*/  @!PT LDS RZ, [RZ] ;  /* 0x00000000fffff984 */ /* 0x000fe20000000800 */
[----:B------:R-:W-:Y:S04]  /*2e40*/  @!P4 LDGSTS.E.BYPASS.LTC128B.128 [R233+0xe800], desc[UR10][R8.64] ;  /* 0x0e80000008e9cfae */ /* 0x000fe8000b901d4a */
[----:B------:R2:W-:Y:S04]  /*2e50*/  @!P4 LDGSTS.E.BYPASS.LTC128B.128 [R233+0x12800], desc[UR10][R8.64+0x80] ;  /* 0x1280008008e9cfae */ /* 0x0005e8000b901d4a */
[----:B------:R-:W-:Y:S04]  /*2e60*/  @P3 STS.128 [R233+0xf000], RZ ;  /* 0x00f000ffe9003388 */ /* 0x000fe80000000c00 */
[----:B------:R-:W-:Y:S04]  /*2e70*/  @P3 STS.128 [R233+0x13000], RZ ;  /* 0x013000ffe9003388 */ /* 0x000fe80000000c00 */
[----:B------:R-:W-:Y:S01]  /*2e80*/  @!PT LDS RZ, [RZ] ;  /* 0x00000000fffff984 */ /* 0x000fe20000000800 */
[----:B------:R-:W-:Y:S01]  /*2e90*/  @!PT LDS RZ, [RZ] ;  /* 0x00000000fffff984 */ /* 0x000fe20000000800 */
[----:B------:R-:W-:Y:S01]  /*2ea0*/  @!PT LDS RZ, [RZ] ;  /* 0x00000000fffff984 */ /* 0x000fe20000000800 */
[----:B------:R-:W-:Y:S04]  /*2eb0*/  @!P3 LDGSTS.E.BYPASS.LTC128B.128 [R233+0xf000], desc[UR10][R14.64] ;  /* 0x0f0000000ee9bfae */ /* 0x000fe8000b901d4a */
[----:B------:R-:W-:Y:S01]  /*2ec0*/  @!P3 LDGSTS.E.BYPASS.LTC128B.128 [R233+0x13000], desc[UR10][R14.64+0x80] ;  /* 0x130000800ee9bfae */ /* 0x000fe2000b901d4a */
[----:B------:R-:W-:-:S03]  /*2ed0*/  LOP3.LUT P3, RZ, R0, 0x2, RZ, 0xc0, !PT ;  /* 0x0000000200ff7812 */ /* 0x000fc6000786c0ff */
[----:B------:R-:W-:Y:S04]  /*2ee0*/  @P2 STS.128 [R233+0xf800], RZ ;  /* 0x00f800ffe9002388 */ /* 0x000fe80000000c00 */
[----:B------:R-:W-:Y:S04]  /*2ef0*/  @P2 STS.128 [R233+0x13800], RZ ;  /* 0x013800ffe9002388 */ /* 0x000fe80000000c00 */
[----:B------:R-:W-:Y:S01]  /*2f00*/  @!PT LDS RZ, [RZ] ;  /* 0x00000000fffff984 */ /* 0x000fe20000000800 */
[----:B------:R-:W-:Y:S01]  /*2f10*/  @!PT LDS RZ, [RZ] ;  /* 0x00000000fffff984 */ /* 0x000fe20000000800 */
[----:B------:R-:W-:Y:S01]  /*2f20*/  @!PT LDS RZ, [RZ] ;  /* 0x00000000fffff984 */ /* 0x000fe20000000800 */
[----:B------:R-:W-:Y:S04]  /*2f30*/  @!P2 LDGSTS.E.BYPASS.LTC128B.128 [R233+0xf800], desc[UR10][R12.64] ;  /* 0x0f8000000ce9afae */ /* 0x000fe8000b901d4a */
[----:B------:R3:W-:Y:S01]  /*2f40*/  @!P2 LDGSTS.E.BYPASS.LTC128B.128 [R233+0x13800], desc[UR10][R12.64+0x80] ;  /* 0x138000800ce9afae */ /* 0x0007e2000b901d4a */
[----:B------:R-:W-:Y:S01]  /*2f50*/  R2P PR, R3, 0x6 ;  /* 0x0000000603007804 */ /* 0x000fe20000000000 */
[----:B------:R-:W-:-:S02]  /*2f60*/  VIADD R3, R225, 0x4000 ;  /* 0x00004000e1037836 */ /* 0x000fc40000000000 */
[----:B------:R-:W-:Y:S02]  /*2f70*/  LDSM.16.M88.4 R24, [R226] ;  /* 0x00000000e218783b */ /* 0x000fe40000000200 */
[----:B------:R-:W-:Y:S01]  /*2f80*/  SEL R5, R5, 0xfffffff0, !P1 ;  /* 0xfffffff005057807 */ /* 0x000fe20004800000 */
[----:B------:R-:W-:Y:S01]  /*2f90*/  @P3 VIADD R223, R3, 0xffffffe0 ;  /* 0xffffffe003df3836 */ /* 0x000fe20000000000 */
[----:B------:R-:W4:Y:S01]  /*2fa0*/  LDSM.16.M88.4 R68, [R225+0x5800] ;  /* 0x00580000e144783b */ /* 0x000f220000000200 */
[----:B------:R-:W-:Y:S02]  /*2fb0*/  LOP3.LUT P1, RZ, R0, 0x4, RZ, 0xc0, !PT ;  /* 0x0000000400ff7812 */ /* 0x000fe4000782c0ff */
[----:B------:R-:W-:Y:S01]  /*2fc0*/  IMAD R224, R5, 0x2, R226 ;  /* 0x0000000205e07824 */ /* 0x000fe200078e02e2 */
[----:B------:R-:W3:Y:S01]  /*2fd0*/  LDSM.16.M88.4 R52, [R225+0x7800] ;  /* 0x00780000e134783b */ /* 0x000ee20000000200 */
[C---:B------:R-:W-:Y:S01]  /*2fe0*/  VIADD R215, R223.reuse, 0x800 ;  /* 0x00000800dfd77836 */ /* 0x040fe20000000000 */
[C---:B------:R-:W-:Y:S01]  /*2ff0*/  IADD3 R209, R223.reuse, 0x3800, RZ ;  /* 0x00003800dfd17810 */ /* 0x040fe20007ffe0ff */
[C---:B------:R-:W-:Y:S01]  /*3000*/  VIADD R214, R223.reuse, 0x1000 ;  /* 0x00001000dfd67836 */ /* 0x040fe20000000000 */
[----:B-1----:R-:W1:Y:S01]  /*3010*/  LDSM.16.M88.4 R16, [R225+0x4000] ;  /* 0x00400000e110783b */ /* 0x002e620000000200 */
[----:B------:R-:W-:-:S02]  /*3020*/  VIADD R213, R223, 0x1800 ;  /* 0x00001800dfd57836 */ /* 0x000fc40000000000 */
[C---:B------:R-:W-:Y:S01]  /*3030*/  VIADD R212, R223.reuse, 0x2000 ;  /* 0x00002000dfd47836 */ /* 0x040fe20000000000 */
[----:B--2---:R-:W2:Y:S01]  /*3040*/  LDSM.16.M88.4 R8, [R225+0x4800] ;  /* 0x00480000e108783b */ /* 0x004ea20000000200 */
[C---:B------:R-:W-:Y:S02]  /*3050*/  VIADD R211, R223.reuse, 0x2800 ;  /* 0x00002800dfd37836 */ /* 0x040fe40000000000 */
[C---:B------:R-:W-:Y:S01]  /*3060*/  VIADD R210, R223.reuse, 0x3000 ;  /* 0x00003000dfd27836 */ /* 0x040fe20000000000 */
[----:B------:R-:W2:Y:S01]  /*3070*/  LDSM.16.M88.4 R76, [R225+0x5000] ;  /* 0x00500000e14c783b */ /* 0x000ea20000000200 */
[C---:B------:R-:W-:Y:S02]  /*3080*/  VIADD R207, R223.reuse, 0x4000 ;  /* 0x00004000dfcf7836 */ /* 0x040fe40000000000 */
[C---:B------:R-:W-:Y:S01]  /*3090*/  VIADD R206, R223.reuse, 0x4800 ;  /* 0x00004800dfce7836 */ /* 0x040fe20000000000 */
[----:B------:R-:W2:Y:S01]  /*30a0*/  LDSM.16.M88.4 R60, [R225+0x6000] ;  /* 0x00600000e13c783b */ /* 0x000ea20000000200 */
[----:B------:R-:W-:-:S02]  /*30b0*/  VIADD R205, R223, 0x5000 ;  /* 0x00005000dfcd7836 */ /* 0x000fc40000000000 */
[C---:B------:R-:W-:Y:S01]  /*30c0*/  VIADD R204, R223.reuse, 0x5800 ;  /* 0x00005800dfcc7836 */ /* 0x040fe20000000000 */
[----:B------:R-:W2:Y:S01]  /*30d0*/  LDSM.16.M88.4 R48, [R225+0x6800] ;  /* 0x00680000e130783b */ /* 0x000ea20000000200 */
[C---:B------:R-:W-:Y:S02]  /*30e0*/  VIADD R203, R223.reuse, 0x6000 ;  /* 0x00006000dfcb7836 */ /* 0x040fe40000000000 */
[C---:B------:R-:W-:Y:S01]  /*30f0*/  VIADD R202, R223.reuse, 0x6800 ;  /* 0x00006800dfca7836 */ /* 0x040fe20000000000 */
[----:B------:R-:W2:Y:S01]  /*3100*/  LDSM.16.M88.4 R40, [R225+0x7000] ;  /* 0x00700000e128783b */ /* 0x000ea20000000200 */
[C---:B------:R-:W-:Y:S02]  /*3110*/  VIADD R201, R223.reuse, 0x7000 ;  /* 0x00007000dfc97836 */ /* 0x040fe40000000000 */
[----:B------:R-:W-:Y:S01]  /*3120*/  VIADD R200, R223, 0x7800 ;  /* 0x00007800dfc87836 */ /* 0x000fe20000000000 */
[----:B------:R-:W-:Y:S04]  /*3130*/  LDSM.16.M88.4 R88, [R224] ;  /* 0x00000000e058783b */ /* 0x000fe80000000200 */
[----:B------:R-:W2:Y:S01]  /*3140*/  LDSM.16.M88.4 R28, [R223+0x1800] ;  /* 0x00180000df1c783b */ /* 0x000ea20000000200 */
[C---:B----4-:R-:W-:Y:S03]  /*3150*/  HMMA.16816.F32.BF16 R72, R24.reuse, R68, RZ ;  /* 0x000000441848723c */ /* 0x050fe600000418ff */
[----:B------:R-:W4:Y:S04]  /*3160*/  LDSM.16.M88.4 R116, [R223] ;  /* 0x00000000df74783b */ /* 0x000f280000000200 */
[----:B------:R-:W4:Y:S01]  /*3170*/  LDSM.16.M88.4 R112, [R223+0x800] ;  /* 0x00080000df70783b */ /* 0x000f220000000200 */
[C---:B------:R-:W-:Y:S03]  /*3180*/  HMMA.16816.F32.BF16 R68, R24.reuse, R70, RZ ;  /* 0x000000461844723c */ /* 0x040fe600000418ff */
[----:B------:R-:W4:Y:S03]  /*3190*/  LDSM.16.M88.4 R108, [R223+0x1000] ;  /* 0x00100000df6c783b */ /* 0x000f260000000200 */
[C---:B---3--:R-:W-:Y:S01]  /*31a0*/  HMMA.16816.F32.BF16 R32, R24.reuse, R52, RZ ;  /* 0x000000341820723c */ /* 0x048fe200000418ff */
[----:B------:R-:W3:Y:S04]  /*31b0*/  LDSM.16.M88.4 R104, [R223+0x2000] ;  /* 0x00200000df68783b */ /* 0x000ee80000000200 */
[----:B------:R-:W3:Y:S01]  /*31c0*/  LDSM.16.M88.4 R100, [R223+0x2800] ;  /* 0x00280000df64783b */ /* 0x000ee20000000200 */
[----:B-1----:R-:W-:Y:S01]  /*31d0*/  HMMA.16816.F32.BF16 R20, R24, R16, RZ ;  /* 0x000000101814723c */ /* 0x002fe200000418ff */
[----:B------:R-:W-:-:S02]  /*31e0*/  IMAD.MOV.U32 R52, RZ, RZ, 0x20 ;  /* 0x00000020ff347424 */ /* 0x000fc400078e00ff */
[----:B------:R-:W1:Y:S03]  /*31f0*/  LDSM.16.M88.4 R96, [R223+0x3000] ;  /* 0x00300000df60783b */ /* 0x000e660000000200 */
[C---:B------:R-:W-:Y:S01]  /*3200*/  SEL R3, R52.reuse, 0xffffffe0, !P2 ;  /* 0xffffffe034037807 */ /* 0x040fe20005000000 */
[C---:B--2---:R-:W-:Y:S01]  /*3210*/  HMMA.16816.F32.BF16 R12, R24.reuse, R8, RZ ;  /* 0x00000008180c723c */ /* 0x044fe200000418ff */
[----:B------:R-:W-:Y:S01]  /*3220*/  SEL R0, R52, 0xffffffe0, !P1 ;  /* 0xffffffe034007807 */ /* 0x000fe20004800000 */
[----:B------:R-:W2:Y:S01]  /*3230*/  LDSM.16.M88.4 R92, [R223+0x3800] ;  /* 0x00380000df5c783b */ /* 0x000ea20000000200 */
[----:B------:R-:W-:Y:S01]  /*3240*/  ISETP.GT.AND P2, PT, R194, 0x1, PT ;  /* 0x00000001c200780c */ /* 0x000fe20003f44270 */
[C---:B------:R-:W-:Y:S02]  /*3250*/  IMAD R222, R3.reuse, 0x2, R226 ;  /* 0x0000000203de7824 */ /* 0x040fe400078e02e2 */
[----:B------:R-:W-:Y:S01]  /*3260*/  HMMA.16816.F32.BF16 R16, R24, R18, RZ ;  /* 0x000000121810723c */ /* 0x000fe200000418ff */
[----:B------:R-:W-:Y:S01]  /*3270*/  IMAD R219, R0, 0x2, R225 ;  /* 0x0000000200db7824 */ /* 0x000fe200078e02e1 */
[----:B------:R-:W0:Y:S01]  /*3280*/  LDGDEPBAR ;  /* 0x00000000000079af */ /* 0x000e220000000000 */
[----:B------:R-:W-:-:S02]  /*3290*/  IMAD R221, R3, 0x2, R224 ;  /* 0x0000000203dd7824 */ /* 0x000fc400078e02e0 */
[----:B------:R-:W-:Y:S01]  /*32a0*/  IMAD R208, R0, 0x2, R223 ;  /* 0x0000000200d07824 */ /* 0x000fe200078e02df */
[C---:B------:R-:W-:Y:S01]  /*32b0*/  HMMA.16816.F32.BF16 R8, R24.reuse, R10, RZ ;  /* 0x0000000a1808723c */ /* 0x040fe200000418ff */
[----:B------:R-:W-:Y:S01]  /*32c0*/  LDSM.16.M88.4 R84, [R222] ;  /* 0x00000000de54783b */ /* 0x000fe20000000200 */
[----:B------:R-:W-:Y:S02]  /*32d0*/  IADD3 R0, -R123, R6, RZ ;  /* 0x000000067b007210 */ /* 0x000fe40007ffe1ff */
[----:B------:R-:W4:Y:S02]  /*32e0*/  @!P2 LDC.64 R186, c[0x0][0x218] ;  /* 0x00008600ffbaab82 */ /* 0x000f240000000a00 */
[C---:B------:R-:W-:Y:S06]  /*32f0*/  HMMA.16816.F32.BF16 R80, R24.reuse, R76, RZ ;  /* 0x0000004c1850723c */ /* 0x040fec00000418ff */
[C---:B------:R-:W-:Y:S06]  /*3300*/  HMMA.16816.F32.BF16 R64, R24.reuse, R60, RZ ;  /* 0x0000003c1840723c */ /* 0x040fec00000418ff */
[C---:B------:R-:W-:Y:S06]  /*3310*/  HMMA.16816.F32.BF16 R56, R24.reuse, R48, RZ ;  /* 0x000000301838723c */ /* 0x040fec00000418ff */
[----:B------:R-:W-:Y:S01]  /*3320*/  HMMA.16816.F32.BF16 R44, R24, R40, RZ ;  /* 0x00000028182c723c */ /* 0x000fe200000418ff */
[----:B----4-:R-:W-:-:S05]  /*3330*/  @!P2 LEA R236, P1, R190, R186, 0x1 ;  /* 0x000000babeeca211 */ /* 0x010fca00078208ff */
[----:B------:R-:W-:Y:S01]  /*3340*/  HMMA.16816.F32.BF16 R76, R24, R78, RZ ;  /* 0x0000004e184c723c */ /* 0x000fe200000418ff */
[----:B------:R-:W-:-:S05]  /*3350*/  @!P2 LEA.HI.X R237, R190, R187, R191, 0x1, P1 ;  /* 0x000000bbbeeda211 */ /* 0x000fca00008f0cbf */
[C---:B------:R-:W-:Y:S06]  /*3360*/  HMMA.16816.F32.BF16 R60, R24.reuse, R62, RZ ;  /* 0x0000003e183c723c */ /* 0x040fec00000418ff */
[C---:B------:R-:W-:Y:S06]  /*3370*/  HMMA.16816.F32.BF16 R48, R24.reuse, R50, RZ ;  /* 0x000000321830723c */ /* 0x040fec00000418ff */
[C---:B------:R-:W-:Y:S06]  /*3380*/  HMMA.16816.F32.BF16 R40, R24.reuse, R42, RZ ;  /* 0x0000002a1828723c */ /* 0x040fec00000418ff */
[----:B------:R-:W-:Y:S01]  /*3390*/  HMMA.16816.F32.BF16 R24, R24, R54, RZ ;  /* 0x000000361818723c */ /* 0x000fe200000418ff */
        /* <DEDUP_REMOVED lines=13> */
[C---:B---3--:R-:W-:Y:S06]  /*3470*/  HMMA.16816.F32.BF16 R64, R88.reuse, R104, R64 ;  /* 0x000000685840723c */ /* 0x048fec0000041840 */
[C---:B------:R-:W-:Y:S01]  /*3480*/  HMMA.16816.F32.BF16 R60, R88.reuse, R106, R60 ;  /* 0x0000006a583c723c */ /* 0x040fe2000004183c */
[----:B------:R-:W3:Y:S05]  /*3490*/  LDSM.16.M88.4 R104, [R219+0x5800] ;  /* 0x00580000db68783b */ /* 0x000eea0000000200 */
[C---:B------:R-:W-:Y:S06]  /*34a0*/  HMMA.16816.F32.BF16 R56, R88.reuse, R100, R56 ;  /* 0x000000645838723c */ /* 0x040fec0000041838 */
[C---:B------:R-:W-:Y:S01]  /*34b0*/  HMMA.16816.F32.BF16 R48, R88.reuse, R102, R48 ;  /* 0x000000665830723c */ /* 0x040fe20000041830 */
[----:B------:R-:W3:Y:S05]  /*34c0*/  LDSM.16.M88.4 R100, [R219+0x6000] ;  /* 0x00600000db64783b */ /* 0x000eea0000000200 */
[C---:B-1----:R-:W-:Y:S06]  /*34d0*/  HMMA.16816.F32.BF16 R44, R88.reuse, R96, R44 ;  /* 0x00000060582c723c */ /* 0x042fec000004182c */
[C---:B------:R-:W-:Y:S01]  /*34e0*/  HMMA.16816.F32.BF16 R40, R88.reuse, R98, R40 ;  /* 0x000000625828723c */ /* 0x040fe20000041828 */
[----:B------:R-:W-:Y:S05]  /*34f0*/  LDSM.16.M88.4 R96, [R219+0x7800] ;  /* 0x00780000db60783b */ /* 0x000fea0000000200 */
[C---:B--2---:R-:W-:Y:S06]  /*3500*/  HMMA.16816.F32.BF16 R32, R88.reuse, R92, R32 ;  /* 0x0000005c5820723c */ /* 0x044fec0000041820 */
[----:B------:R-:W-:Y:S01]  /*3510*/  HMMA.16816.F32.BF16 R24, R88, R94, R24 ;  /* 0x0000005e5818723c */ /* 0x000fe20000041818 */
[----:B------:R-:W1:Y:S04]  /*3520*/  LDSM.16.M88.4 R92, [R219+0x6800] ;  /* 0x00680000db5c783b */ /* 0x000e680000000200 */
[----:B------:R-:W-:Y:S01]  /*3530*/  LDSM.16.M88.4 R88, [R221] ;  /* 0x00000000dd58783b */ /* 0x000fe20000000200 */
[C---:B----4-:R-:W-:Y:S06]  /*3540*/  HMMA.16816.F32.BF16 R20, R84.reuse, R52, R20 ;  /* 0x000000345414723c */ /* 0x050fec0000041814 */
[C---:B------:R-:W-:Y:S01]  /*3550*/  HMMA.16816.F32.BF16 R16, R84.reuse, R54, R16 ;  /* 0x000000365410723c */ /* 0x040fe20000041810 */
[----:B------:R-:W2:Y:S05]  /*3560*/  LDSM.16.M88.4 R52, [R219+0x7000] ;  /* 0x00700000db34783b */ /* 0x000eaa0000000200 */
[C---:B------:R-:W-:Y:S06]  /*3570*/  HMMA.16816.F32.BF16 R12, R84.reuse, R28, R12 ;  /* 0x0000001c540c723c */ /* 0x040fec000004180c */
[C---:B------:R-:W-:Y:S01]  /*3580*/  HMMA.16816.F32.BF16 R8, R84.reuse, R30, R8 ;  /* 0x0000001e5408723c */ /* 0x040fe20000041808 */
[----:B------:R-:W4:Y:S05]  /*3590*/  LDSM.16.M88.4 R28, [R208] ;  /* 0x00000000d01c783b */ /* 0x000f2a0000000200 */
[C---:B------:R-:W-:Y:S06]  /*35a0*/  HMMA.16816.F32.BF16 R80, R84.reuse, R108, R80 ;  /* 0x0000006c5450723c */ /* 0x040fec0000041850 */
[C---:B------:R-:W-:Y:S01]  /*35b0*/  HMMA.16816.F32.BF16 R76, R84.reuse, R110, R76 ;  /* 0x0000006e544c723c */ /* 0x040fe2000004184c */
[----:B------:R-:W-:Y:S05]  /*35c0*/  LDSM.16.M88.4 R108, [R208+0x1800] ;  /* 0x00180000d06c783b */ /* 0x000fea0000000200 */
[C---:B---3--:R-:W-:Y:S06]  /*35d0*/  HMMA.16816.F32.BF16 R72, R84.reuse, R104, R72 ;  /* 0x000000685448723c */ /* 0x048fec0000041848 */
        /* <DEDUP_REMOVED lines=10> */
[----:B------:R-:W2:Y:S05]  /*3680*/  LDSM.16.M88.4 R52, [R208+0x3000] ;  /* 0x00300000d034783b */ /* 0x000eaa0000000200 */
[C---:B------:R-:W-:Y:S06]  /*3690*/  HMMA.16816.F32.BF16 R32, R84.reuse, R96, R32 ;  /* 0x000000605420723c */ /* 0x040fec0000041820 */
[----:B------:R-:W-:Y:S01]  /*36a0*/  HMMA.16816.F32.BF16 R24, R84, R98, R24 ;  /* 0x000000625418723c */ /* 0x000fe20000041818 */
[----:B------:R-:W-:Y:S04]  /*36b0*/  LDSM.16.M88.4 R84, [R226+0x2000] ;  /* 0x00200000e254783b */ /* 0x000fe80000000200 */
[----:B------:R-:W-:Y:S01]  /*36c0*/  LDSM.16.M88.4 R96, [R225+0x8800] ;  /* 0x00880000e160783b */ /* 0x000fe20000000200 */
[C---:B----4-:R-:W-:Y:S06]  /*36d0*/  HMMA.16816.F32.BF16 R20, R88.reuse, R28, R20 ;  /* 0x0000001c5814723c */ /* 0x050fec0000041814 */
        /* <DEDUP_REMOVED lines=9> */
[----:B------:R-:W-:Y:S06]  /*3770*/  HMMA.16816.F32.BF16 R8, R88, R118, R8 ;  /* 0x000000765808723c */ /* 0x000fec0000041808 */
[C---:B---3--:R-:W-:Y:S06]  /*3780*/  HMMA.16816.F32.BF16 R20, R84.reuse, R28, R20 ;  /* 0x0000001c5414723c */ /* 0x048fec0000041814 */
[----:B------:R-:W-:Y:S01]  /*3790*/  HMMA.16816.F32.BF16 R16, R84, R30, R16 ;  /* 0x0000001e5410723c */ /* 0x000fe20000041810 */
[----:B------:R-:W3:Y:S05]  /*37a0*/  LDSM.16.M88.4 R28, [R225+0xb000] ;  /* 0x00b00000e11c783b */ /* 0x000eea0000000200 */
        /* <DEDUP_REMOVED lines=11> */
[----:B------:R-:W4:Y:S04]  /*3860*/  LDSM.16.M88.4 R88, [R225+0xa800] ;  /* 0x00a80000e158783b */ /* 0x000f280000000200 */
[----:B------:R-:W-:Y:S01]  /*3870*/  LDSM.16.M88.4 R100, [R224+0x2000] ;  /* 0x00200000e064783b */ /* 0x000fe20000000200 */
        /* <DEDUP_REMOVED lines=31> */
[C---:B---3--:R-:W-:Y:S06]  /*3a70*/  HMMA.16816.F32.BF16 R72, R100.reuse, R28, R72 ;  /* 0x0000001c6448723c */ /* 0x048fec0000041848 */
[C---:B------:R-:W-:Y:S01]  /*3a80*/  HMMA.16816.F32.BF16 R68, R100.reuse, R30, R68 ;  /* 0x0000001e6444723c */ /* 0x040fe20000041844 */
[----:B------:R-:W2:Y:S05]  /*3a90*/  LDSM.16.M88.4 R28, [R219+0x9000] ;  /* 0x00900000db1c783b */ /* 0x000eaa0000000200 */
[C---:B----4-:R-:W-:Y:S06]  /*3aa0*/  HMMA.16816.F32.BF16 R56, R100.reuse, R84, R56 ;  /* 0x000000546438723c */ /* 0x050fec0000041838 */
[C---:B------:R-:W-:Y:S01]  /*3ab0*/  HMMA.16816.F32.BF16 R48, R100.reuse, R86, R48 ;  /* 0x000000566430723c */ /* 0x040fe20000041830 */
[----:B------:R-:W3:Y:S05]  /*3ac0*/  LDSM.16.M88.4 R84, [R219+0xa800] ;  /* 0x00a80000db54783b */ /* 0x000eea0000000200 */
[C---:B------:R-:W-:Y:S06]  /*3ad0*/  HMMA.16816.F32.BF16 R64, R100.reuse, R88, R64 ;  /* 0x000000586440723c */ /* 0x040fec0000041840 */
[----:B------:R-:W-:Y:S01]  /*3ae0*/  HMMA.16816.F32.BF16 R60, R100, R90, R60 ;  /* 0x0000005a643c723c */ /* 0x000fe2000004183c */
        /* <DEDUP_REMOVED lines=12> */
[----:B------:R-:W2:Y:S05]  /*3bb0*/  LDSM.16.M88.4 R92, [R208+0x5000] ;  /* 0x00500000d05c783b */ /* 0x000eaa0000000200 */
[C---:B------:R-:W-:Y:S06]  /*3bc0*/  HMMA.16816.F32.BF16 R44, R100.reuse, R112, R44 ;  /* 0x00000070642c723c */ /* 0x040fec000004182c */
[C---:B------:R-:W-:Y:S06]  /*3bd0*/  HMMA.16816.F32.BF16 R40, R100.reuse, R114, R40 ;  /* 0x000000726428723c */ /* 0x040fec0000041828 */
[C---:B------:R-:W-:Y:S06]  /*3be0*/  HMMA.16816.F32.BF16 R32, R100.reuse, R108, R32 ;  /* 0x0000006c6420723c */ /* 0x040fec0000041820 */
[----:B------:R-:W-:Y:S01]  /*3bf0*/  HMMA.16816.F32.BF16 R24, R100, R110, R24 ;  /* 0x0000006e6418723c */ /* 0x000fe20000041818 */
[----:B------:R-:W2:Y:S04]  /*3c00*/  LDSM.16.M88.4 R108, [R219+0xb800] ;  /* 0x00b80000db6c783b */ /* 0x000ea80000000200 */
[----:B------:R-:W-:Y:S01]  /*3c10*/  LDSM.16.M88.4 R100, [R208+0x4000] ;  /* 0x00400000d064783b */ /* 0x000fe20000000200 */
[C---:B---3--:R-:W-:Y:S06]  /*3c20*/  HMMA.16816.F32.BF16 R56, R104.reuse, R84, R56 ;  /* 0x000000546838723c */ /* 0x048fec0000041838 */
[C---:B------:R-:W-:Y:S01]  /*3c30*/  HMMA.16816.F32.BF16 R48, R104.reuse, R86, R48 ;  /* 0x000000566830723c */ /* 0x040fe20000041830 */
[----:B------:R-:W3:Y:S05]  /*3c40*/  LDSM.16.M88.4 R84, [R208+0x6000] ;  /* 0x00600000d054783b */ /* 0x000eea0000000200 */
[C---:B----4-:R-:W-:Y:S06]  /*3c50*/  HMMA.16816.F32.BF16 R64, R104.reuse, R88, R64 ;  /* 0x000000586840723c */ /* 0x050fec0000041840 */
[C---:B------:R-:W-:Y:S01]  /*3c60*/  HMMA.16816.F32.BF16 R60, R104.reuse, R90, R60 ;  /* 0x0000005a683c723c */ /* 0x040fe2000004183c */
[----:B------:R-:W4:Y:S05]  /*3c70*/  LDSM.16.M88.4 R88, [R208+0x5800] ;  /* 0x00580000d058783b */ /* 0x000f2a0000000200 */
[C---:B-1----:R-:W-:Y:S06]  /*3c80*/  HMMA.16816.F32.BF16 R44, R104.reuse, R52, R44 ;  /* 0x00000034682c723c */ /* 0x042fec000004182c */
[----:B------:R-:W-:Y:S01]  /*3c90*/  HMMA.16816.F32.BF16 R40, R104, R54, R40 ;  /* 0x000000366828723c */ /* 0x000fe20000041828 */
[----:B------:R-:W1:Y:S05]  /*3ca0*/  LDSM.16.M88.4 R52, [R208+0x6800] ;  /* 0x00680000d034783b */ /* 0x000e6a0000000200 */
[C---:B--2---:R-:W-:Y:S06]  /*3cb0*/  HMMA.16816.F32.BF16 R12, R28.reuse, R96, R12 ;  /* 0x000000601c0c723c */ /* 0x044fec000004180c */
[C---:B------:R-:W-:Y:S01]  /*3cc0*/  HMMA.16816.F32.BF16 R8, R28.reuse, R98, R8 ;  /* 0x000000621c08723c */ /* 0x040fe20000041808 */
[----:B------:R-:W2:Y:S05]  /*3cd0*/  LDSM.16.M88.4 R96, [R208+0x7000] ;  /* 0x00700000d060783b */ /* 0x000eaa0000000200 */
[C---:B------:R-:W-:Y:S06]  /*3ce0*/  HMMA.16816.F32.BF16 R80, R28.reuse, R92, R80 ;  /* 0x0000005c1c50723c */ /* 0x040fec0000041850 */
[----:B------:R-:W-:Y:S01]  /*3cf0*/  HMMA.16816.F32.BF16 R76, R28, R94, R76 ;  /* 0x0000005e1c4c723c */ /* 0x000fe2000004184c */
[----:B------:R-:W2:Y:S01]  /*3d00*/  LDSM.16.M88.4 R92, [R208+0x7800] ;  /* 0x00780000d05c783b */ /* 0x000ea20000000200 */
[----:B------:R-:W-:-:S04]  /*3d10*/  DEPBAR.LE SB0, 0x0 ;  /* 0x000080000000791a */ /* 0x000fc80000000000 */
[C---:B------:R-:W-:Y:S06]  /*3d20*/  HMMA.16816.F32.BF16 R32, R104.reuse, R108, R32 ;  /* 0x0000006c6820723c */ /* 0x040fec0000041820 */
[----:B------:R-:W-:Y:S06]  /*3d30*/  HMMA.16816.F32.BF16 R24, R104, R110, R24 ;  /* 0x0000006e6818723c */ /* 0x000fec0000041818 */
[C---:B---3--:R-:W-:Y:S06]  /*3d40*/  HMMA.16816.F32.BF16 R64, R28.reuse, R84, R64 ;  /* 0x000000541c40723c */ /* 0x048fec0000041840 */
[----:B------:R-:W-:Y:S01]  /*3d50*/  HMMA.16816.F32.BF16 R20, R28, R100, R20 ;  /* 0x000000641c14723c */ /* 0x000fe20000041814 */
[----:B------:R-:W-:-:S04]  /*3d60*/  SHF.R.S32.HI R85, RZ, 0x1f, R0 ;  /* 0x0000001fff557819 */ /* 0x000fc80000011400 */
[----:B------:R-:W-:Y:S01]  /*3d70*/  LEA.HI R85, R85, R0, RZ, 0x2 ;  /* 0x0000000055557211 */ /* 0x000fe200078f10ff */
[----:B------:R-:W-:Y:S03]  /*3d80*/  HMMA.16816.F32.BF16 R16, R28, R102, R16 ;  /* 0x000000661c10723c */ /* 0x000fe60000041810 */
[----:B------:R-:W-:-:S03]  /*3d90*/  SHF.R.S32.HI R0, RZ, 0x2, R85 ;  /* 0x00000002ff007819 */ /* 0x000fc60000011455 */
[----:B----4-:R-:W-:Y:S01]  /*3da0*/  HMMA.16816.F32.BF16 R72, R28, R88, R72 ;  /* 0x000000581c48723c */ /* 0x010fe20000041848 */
[----:B------:R-:W-:-:S04]  /*3db0*/  IADD3 R121, R121, 0x1, R0 ;  /* 0x0000000179797810 */ /* 0x000fc80007ffe000 */
[----:B------:R-:W-:Y:S01]  /*3dc0*/  IADD3 R121, R37, R121, -R124 ;  /* 0x0000007925797210 */ /* 0x000fe20007ffe87c */
[C---:B------:R-:W-:Y:S04]  /*3dd0*/  HMMA.16816.F32.BF16 R68, R28.reuse, R90, R68 ;  /* 0x0000005a1c44723c */ /* 0x040fe80000041844 */
[----:B------:R-:W-:Y:S02]  /*3de0*/  IMAD.IADD R120, R121, 0x1, R120 ;  /* 0x0000000179787824 */ /* 0x000fe400078e0278 */
[----:B------:R-:W-:Y:S03]  /*3df0*/  HMMA.16816.F32.BF16 R60, R28, R86, R60 ;  /* 0x000000561c3c723c */ /* 0x000fe6000004183c */
[----:B------:R-:W-:-:S02]  /*3e00*/  VIMNMX R193, R120, R37, PT ;  /* 0x0000002578c17248 */ /* 0x000fc40003fe0100 */
[----:B------:R-:W-:Y:S01]  /*3e10*/  VIADDMNMX R192, R120, 0x8, R37, PT ;  /* 0x0000000878c07846 */ /* 0x000fe20003800125 */
[C---:B-1----:R-:W-:Y:S06]  /*3e20*/  HMMA.16816.F32.BF16 R56, R28.reuse, R52, R56 ;  /* 0x000000341c38723c */ /* 0x042fec0000041838 */
[C---:B------:R-:W-:Y:S06]  /*3e30*/  HMMA.16816.F32.BF16 R48, R28.reuse, R54, R48 ;  /* 0x000000361c30723c */ /* 0x040fec0000041830 */
[C---:B--2---:R-:W-:Y:S06]  /*3e40*/  HMMA.16816.F32.BF16 R44, R28.reuse, R96, R44 ;  /* 0x000000601c2c723c */ /* 0x044fec000004182c */
[C---:B------:R-:W-:Y:S06]  /*3e50*/  HMMA.16816.F32.BF16 R40, R28.reuse, R98, R40 ;  /* 0x000000621c28723c */ /* 0x040fec0000041828 */
[C---:B------:R-:W-:Y:S06]  /*3e60*/  HMMA.16816.F32.BF16 R32, R28.reuse, R92, R32 ;  /* 0x0000005c1c20723c */ /* 0x040fec0000041820 */
[----:B------:R-:W-:Y:S07]  /*3e70*/  HMMA.16816.F32.BF16 R24, R28, R94, R24 ;  /* 0x0000005e1c18723c */ /* 0x000fee0000041818 */
[----:B------:R-:W-:-:S05]  /*3e80*/  IMAD.SHL.U32 R29, R6, 0x2, RZ ;  /* 0x00000002061d7824 */ /* 0x000fca00078e00ff */
[----:B------:R-:W-:Y:S01]  /*3e90*/  LOP3.LUT R29, R29, 0x6, RZ, 0xc0, !PT ;  /* 0x000000061d1d7812 */ /* 0x000fe200078ec0ff */
[----:B------:R-:W-:Y:S06]  /*3ea0*/  BAR.SYNC.DEFER_BLOCKING 0x0 ;  /* 0x0000000000007b1d */ /* 0x000fec0000010000 */
[----:B------:R-:W-:Y:S05]  /*3eb0*/  @!P2 BRA `(.L_x_2389) ;  /* 0x00000004009ca947 */ /* 0x000fea0003800000 */
        /* <DEDUP_REMOVED lines=8> */
[----:B------:R-:W1:Y:S02]  /*3f40*/  I2F.RP R30, R0 ;  /* 0x00000000001e7306 */ /* 0x000e640000209400 */
[----:B------:R-:W-:-:S06]  /*3f50*/  ISETP.GE.AND P1, PT, R52, RZ, PT ;  /* 0x000000ff3400720c */ /* 0x000fcc0003f26270 */
        /* <DEDUP_REMOVED lines=22> */
[----:B------:R-:W-:-:S02]  /*40c0*/  ISETP.NE.AND P2, PT, R7, RZ, PT ;  /* 0x000000ff0700720c */ /* 0x000fc40003f45270 */
[----:B------:R-:W-:Y:S02]  /*40d0*/  ISETP.GE.AND P3, PT, R0, RZ, PT ;  /* 0x000000ff0000720c */ /* 0x000fe40003f66270 */
[----:B------:R-:W-:-:S03]  /*40e0*/  LOP3.LUT R0, RZ, R7, RZ, 0x33, !PT ;  /* 0x00000007ff007212 */ /* 0x000fc600078e33ff */
[----:B------:R-:W-:Y:S02]  /*40f0*/  @P5 IADD3 R30, R30, 0x1, RZ ;  /* 0x000000011e1e5810 */ /* 0x000fe40007ffe0ff */
[----:B------:R-:W-:Y:S02]  /*4100*/  @P6 VIADD R53, R53, 0x1 ;  /* 0x0000000135356836 */ /* 0x000fe40000000000 */
[----:B------:R-:W-:-:S04]  /*4110*/  @!P1 IADD3 R30, -R30, RZ, RZ ;  /* 0x000000ff1e1e9210 */ /* 0x000fc80007ffe1ff */
        /* <DEDUP_REMOVED lines=22> */
.L_x_2390:
[----:B------:R-:W-:-:S04]  /*4280*/  LEA R6, -R184, RZ, 0x7 ;  /* 0x000000ffb8067211 */ /* 0x000fc800078e39ff */
[----:B------:R-:W-:-:S07]  /*4290*/  SHF.R.S32.HI R0, RZ, 0x1f, R6 ;  /* 0x0000001fff007819 */ /* 0x000fce0000011406 */
.L_x_2391:
[----:B------:R-:W1:Y:S01]  /*42a0*/  LDC.64 R186, c[0x0][0x218] ;  /* 0x00008600ffba7b82 */ /* 0x000e620000000a00 */
[----:B------:R-:W-:Y:S01]  /*42b0*/  IADD3 R190, P1, R6, R190, RZ ;  /* 0x000000be06be7210 */ /* 0x000fe20007f3e0ff */
[----:B------:R-:W-:-:S04]  /*42c0*/  IMAD.SHL.U32 R7, R184, 0x20, RZ ;  /* 0x00000020b8077824 */ /* 0x000fc800078e00ff */
[----:B------:R-:W-:Y:S01]  /*42d0*/  IMAD.X R191, R0, 0x1, R191, P1 ;  /* 0x0000000100bf7824 */ /* 0x000fe200008e06bf */
[----:B------:R-:W-:Y:S02]  /*42e0*/  SHF.L.U64.HI R0, R184, 0x5, R185 ;  /* 0x00000005b8007819 */ /* 0x000fe400000102b9 */
[----:B-1----:R-:W-:-:S04]  /*42f0*/  LEA R236, P2, R190, R186, 0x1 ;  /* 0x000000babeec7211 */ /* 0x002fc800078408ff */
[----:B------:R-:W-:Y:S02]  /*4300*/  IADD3 R86, P1, R7, R236, RZ ;  /* 0x000000ec07567210 */ /* 0x000fe40007f3e0ff */
[----:B------:R-:W-:Y:S02]  /*4310*/  LEA.HI.X R237, R190, R187, R191, 0x1, P2 ;  /* 0x000000bbbeed7211 */ /* 0x000fe400010f0cbf */
[----:B------:R-:W-:-:S03]  /*4320*/  IADD3 R84, P2, R86, R7, RZ ;  /* 0x0000000756547210 */ /* 0x000fc60007f5e0ff */
[----:B------:R-:W-:Y:S01]  /*4330*/  IMAD.X R87, R0, 0x1, R237, P1 ;  /* 0x0000000100577824 */ /* 0x000fe200008e06ed */
[-C--:B------:R-:W-:Y:S01]  /*4340*/  IADD3 R54, P1, R84, R7.reuse, RZ ;  /* 0x0000000754367210 */ /* 0x080fe20007f3e0ff */
[----:B------:R-:W-:Y:S01]  /*4350*/  @!PT LDS RZ, [RZ] ;  /* 0x00000000fffff984 */ /* 0x000fe20000000800 */
[----:B------:R-:W-:Y:S01]  /*4360*/  @!PT LDS RZ, [RZ] ;  /* 0x00000000fffff984 */ /* 0x000fe20000000800 */
[----:B------:R-:W-:Y:S01]  /*4370*/  @!PT LDS RZ, [RZ] ;  /* 0x00000000fffff984 */ /* 0x000fe20000000800 */
[----:B------:R1:W-:Y:S02]  /*4380*/  LDGSTS.E.BYPASS.LTC128B.128 [R233+0x4000], desc[UR10][R236.64] ;  /* 0x04000000ece97fae */ /* 0x0003e4000b901d4a */
[--C-:B------:R-:W-:Y:S01]  /*4390*/  IMAD.X R85, R87, 0x1, R0.reuse, P2 ;  /* 0x0000000157557824 */ /* 0x100fe200010e0600 */
[-C--:B------:R-:W-:Y:S01]  /*43a0*/  IADD3 R52, P2, R54, R7.reuse, RZ ;  /* 0x0000000736347210 */ /* 0x080fe20007f5e0ff */
        /* <DEDUP_REMOVED lines=8> */
[----:B------:R-:W-:Y:S01]  /*4430*/  IADD3 R88, P1, R6, R7, RZ ;  /* 0x0000000706587210 */ /* 0x000fe20007f3e0ff */
[----:B------:R1:W-:Y:S02]  /*4440*/  LDGSTS.E.BYPASS.LTC128B.128 [R233+0x5000], desc[UR10][R84.64] ;  /* 0x0500000054e97fae */ /* 0x0003e4000b901d4a */
[----:B------:R-:W-:-:S02]  /*4450*/  IMAD.X R7, R31, 0x1, R0, P2 ;  /* 0x000000011f077824 */ /* 0x000fc400010e0600 */
[----:B------:R1:W-:Y:S02]  /*4460*/  LDGSTS.E.BYPASS.LTC128B.128 [R233+0x9000], desc[UR10][R84.64+0x80] ;  /* 0x0900008054e97fae */ /* 0x0003e4000b901d4a */
[----:B------:R-:W-:Y:S02]  /*4470*/  IMAD.X R89, R7, 0x1, R0, P1 ;  /* 0x0000000107597824 */ /* 0x000fe400008e0600 */
[----:B------:R1:W-:Y:S04]  /*4480*/  LDGSTS.E.BYPASS.LTC128B.128 [R233+0x5800], desc[UR10][R54.64] ;  /* 0x0580000036e97fae */ /* 0x0003e8000b901d4a */
        /* <DEDUP_REMOVED lines=9> */
[----:B------:R-:W0:Y:S02]  /*4520*/  LDGDEPBAR ;  /* 0x00000000000079af */ /* 0x000e240000000000 */
.L_x_2389:
[----:B------:R-:W-:Y:S01]  /*4530*/  IMAD.IADD R2, R2, 0x1, R29 ;  /* 0x0000000102027824 */ /* 0x000fe200078e021d */
[----:B------:R-:W-:Y:S01]  /*4540*/  LEA R220, R4, UR4, 0x1 ;  /* 0x0000000404dc7c11 */ /* 0x000fe2000f8e08ff */
[----:B------:R-:W-:Y:S02]  /*4550*/  ULDC UR6, c[0x0][0x2ec] ;  /* 0x0000bb0000067ab9 */ /* 0x000fe40000000800 */
[C---:B-1----:R-:W-:Y:S02]  /*4560*/  VIADD R6, R2.reuse, 0x1 ;  /* 0x0000000102067836 */ /* 0x042fe40000000000 */
[C---:B------:R-:W-:Y:S01]  /*4570*/  VIADD R0, R2.reuse, 0x8 ;  /* 0x0000000802007836 */ /* 0x040fe20000000000 */
[----:B------:R-:W-:Y:S01]  /*4580*/  LDSM.16.MT88.4 R100, [R220+0x10000] ;  /* 0x01000000dc64783b */ /* 0x000fe20000004200 */
[----:B------:R-:W-:Y:S01]  /*4590*/  VIADD R7, R2, 0x21 ;  /* 0x0000002102077836 */ /* 0x000fe20000000000 */
[CC--:B------:R-:W-:Y:S01]  /*45a0*/  ISETP.GE.AND P3, PT, R6.reuse, R193.reuse, PT ;  /* 0x000000c10600720c */ /* 0x0c0fe20003f66270 */
[--C-:B------:R-:W-:Y:S01]  /*45b0*/  IMAD R218, R5, 0x2, R220.reuse ;  /* 0x0000000205da7824 */ /* 0x100fe200078e02dc */
[-C--:B------:R-:W-:Y:S01]  /*45c0*/  ISETP.GE.AND P5, PT, R6, R192.reuse, PT ;  /* 0x000000c00600720c */ /* 0x080fe20003fa6270 */
[----:B------:R-:W-:Y:S01]  /*45d0*/  VIADD R6, R2, 0x9 ;  /* 0x0000000902067836 */ /* 0x000fe20000000000 */
[CC--:B------:R-:W-:Y:S01]  /*45e0*/  ISETP.GE.AND P2, PT, R0.reuse, R193.reuse, PT ;  /* 0x000000c10000720c */ /* 0x0c0fe20003f46270 */
[C---:B------:R-:W-:Y:S01]  /*45f0*/  IMAD R217, R3.reuse, 0x2, R220 ;  /* 0x0000000203d97824 */ /* 0x040fe200078e02dc */
[-C--:B------:R-:W-:Y:S01]  /*4600*/  ISETP.GE.AND P1, PT, R0, R192.reuse, PT ;  /* 0x000000c00000720c */ /* 0x080fe20003f26270 */
[----:B------:R-:W-:Y:S01]  /*4610*/  VIADD R0, R2, 0x10 ;  /* 0x0000001002007836 */ /* 0x000fe20000000000 */
[CC--:B------:R-:W-:Y:S01]  /*4620*/  ISETP.GE.AND P6, PT, R6.reuse, R193.reuse, PT ;  /* 0x000000c10600720c */ /* 0x0c0fe20003fc6270 */
[----:B------:R-:W-:Y:S01]  /*4630*/  LDSM.16.MT88.4 R124, [R218+0x10000] ;  /* 0x01000000da7c783b */ /* 0x000fe20000004200 */
[----:B------:R-:W-:Y:S01]  /*4640*/  ISETP.GE.AND P4, PT, R6, R192, PT ;  /* 0x000000c00600720c */ /* 0x000fe20003f86270 */
[----:B------:R-:W-:Y:S01]  /*4650*/  VIADD R6, R2, 0x11 ;  /* 0x0000001102067836 */ /* 0x000fe20000000000 */
[----:B------:R-:W-:Y:S01]  /*4660*/  FSEL R86, R16, -INF , !P2 ;  /* 0xff80000010567808 */ /* 0x000fe20005000000 */
[----:B------:R-:W-:Y:S01]  /*4670*/  IMAD R216, R3, 0x2, R218 ;  /* 0x0000000203d87824 */ /* 0x000fe200078e02da */
[----:B------:R-:W-:Y:S01]  /*4680*/  FSEL R54, R18, -INF , !P1 ;  /* 0xff80000012367808 */ /* 0x000fe20004800000 */
[----:B------:R-:W-:Y:S01]  /*4690*/  LDSM.16.MT88.4 R120, [R217+0x10000] ;  /* 0x01000000d978783b */ /* 0x000fe20000004200 */
[----:B------:R-:W-:-:S02]  /*46a0*/  ISETP.GE.AND P2, PT, R0, R193, PT ;  /* 0x000000c10000720c */ /* 0x000fc40003f46270 */
[-C--:B------:R-:W-:Y:S01]  /*46b0*/  ISETP.GE.AND P1, PT, R0, R192.reuse, PT ;  /* 0x000000c00000720c */ /* 0x080fe20003f26270 */
[----:B------:R-:W-:Y:S01]  /*46c0*/  VIADD R0, R2, 0x18 ;  /* 0x0000001802007836 */ /* 0x000fe20000000000 */
[----:B------:R-:W-:Y:S01]  /*46d0*/  FSEL R84, R17, -INF , !P6 ;  /* 0xff80000011547808 */ /* 0x000fe20007000000 */
[----:B------:R-:W-:Y:S01]  /*46e0*/  LDSM.16.MT88.4 R92, [R216+0xc000] ;  /* 0x00c00000d85c783b */ /* 0x000fe20000004200 */
[----:B------:R-:W-:Y:S02]  /*46f0*/  FSEL R52, R19, -INF , !P4 ;  /* 0xff80000013347808 */ /* 0x000fe40006000000 */
[C---:B------:R-:W-:Y:S02]  /*4700*/  ISETP.GE.AND P6, PT, R6.reuse, R193, PT ;  /* 0x000000c10600720c */ /* 0x040fe40003fc6270 */
[----:B------:R-:W-:Y:S01]  /*4710*/  ISETP.GE.AND P4, PT, R6, R192, PT ;  /* 0x000000c00600720c */ /* 0x000fe20003f86270 */
[----:B------:R-:W-:Y:S01]  /*4720*/  VIADD R6, R2, 0x19 ;  /* 0x0000001902067836 */ /* 0x000fe20000000000 */
[----:B------:R-:W-:-:S02]  /*4730*/  FSEL R30, R12, -INF , !P2 ;  /* 0xff8000000c1e7808 */ /* 0x000fc40005000000 */
[----:B------:R-:W-:Y:S02]  /*4740*/  FSEL R16, R14, -INF , !P1 ;  /* 0xff8000000e107808 */ /* 0x000fe40004800000 */
[CC--:B------:R-:W-:Y:S02]  /*4750*/  ISETP.GE.AND P2, PT, R0.reuse, R193.reuse, PT ;  /* 0x000000c10000720c */ /* 0x0c0fe40003f46270 */
[----:B------:R-:W-:Y:S02]  /*4760*/  FSEL R28, R13, -INF , !P6 ;  /* 0xff8000000d1c7808 */ /* 0x000fe40007000000 */
[----:B------:R-:W-:Y:S02]  /*4770*/  FSEL R14, R15, -INF , !P4 ;  /* 0xff8000000f0e7808 */ /* 0x000fe40006000000 */
[----:B------:R-:W-:Y:S01]  /*4780*/  ISETP.GE.AND P1, PT, R0, R192, PT ;  /* 0x000000c00000720c */ /* 0x000fe20003f26270 */
[----:B------:R-:W-:Y:S01]  /*4790*/  VIADD R0, R2, 0x20 ;  /* 0x0000002002007836 */ /* 0x000fe20000000000 */
[----:B------:R-:W-:-:S02]  /*47a0*/  ISETP.GE.AND P6, PT, R6, R193, PT ;  /* 0x000000c10600720c */ /* 0x000fc40003fc6270 */
[----:B------:R-:W-:Y:S02]  /*47b0*/  ISETP.GE.AND P4, PT, R6, R192, PT ;  /* 0x000000c00600720c */ /* 0x000fe40003f86270 */
[----:B------:R-:W-:Y:S02]  /*47c0*/  FSEL R18, R8, -INF , !P2 ;  /* 0xff80000008127808 */ /* 0x000fe40005000000 */
[----:B------:R-:W-:Y:S01]  /*47d0*/  FSEL R8, R9, -INF , !P6 ;  /* 0xff80000009087808 */ /* 0x000fe20007000000 */
[----:B------:R-:W-:Y:S01]  /*47e0*/  VIADD R9, R2, 0x58 ;  /* 0x0000005802097836 */ /* 0x000fe20000000000 */
        /* <DEDUP_REMOVED lines=20> */
[----:B------:R-:W-:Y:S02]  /*4930*/  FSEL R147, R76, -INF , !P2 ;  /* 0xff8000004c937808 */ /* 0x000fe40005000000 */
[----:B------:R-:W-:Y:S02]  /*4940*/  FSEL R139, R78, -INF , !P1 ;  /* 0xff8000004e8b7808 */ /* 0x000fe40004800000 */
[CC--:B------:R-:W-:Y:S01]  /*4950*/  ISETP.GE.AND P6, PT, R7.reuse, R193.reuse, PT ;  /* 0x000000c10700720c */ /* 0x0c0fe20003fc6270 */
[----:B------:R-:W-:Y:S01]  /*4960*/  LDSM.16.MT88.4 R76, [R218+0xc000] ;  /* 0x00c00000da4c783b */ /* 0x000fe20000004200 */
[----:B------:R-:W-:Y:S01]  /*4970*/  ISETP.GE.AND P4, PT, R7, R192, PT ;  /* 0x000000c00700720c */ /* 0x000fe20003f86270 */
[----:B------:R-:W-:Y:S01]  /*4980*/  VIADD R7, R2, 0x39 ;  /* 0x0000003902077836 */ /* 0x000fe20000000000 */
[----:B------:R-:W-:-:S02]  /*4990*/  ISETP.GE.AND P2, PT, R0, R193, PT ;  /* 0x000000c10000720c */ /* 0x000fc40003f46270 */
[----:B------:R-:W-:Y:S01]  /*49a0*/  ISETP.GE.AND P1, PT, R0, R192, PT ;  /* 0x000000c00000720c */ /* 0x000fe20003f26270 */
[----:B------:R-:W-:Y:S01]  /*49b0*/  VIADD R0, R2, 0x38 ;  /* 0x0000003802007836 */ /* 0x000fe20000000000 */
[----:B------:R-:W-:Y:S02]  /*49c0*/  FSEL R37, R73, -INF , !P6 ;  /* 0xff80000049257808 */ /* 0x000fe40007000000 */
[----:B------:R-:W-:Y:S02]  /*49d0*/  FSEL R135, R72, -INF , !P2 ;  /* 0xff80000048877808 */ /* 0x000fe40005000000 */
[----:B------:R-:W-:Y:S02]  /*49e0*/  FSEL R250, R74, -INF , !P1 ;  /* 0xff8000004afa7808 */ /* 0x000fe40004800000 */
[-C--:B------:R-:W-:Y:S02]  /*49f0*/  ISETP.GE.AND P6, PT, R7, R193.reuse, PT ;  /* 0x000000c10700720c */ /* 0x080fe40003fc6270 */
[----:B------:R-:W-:-:S02]  /*4a00*/  ISETP.GE.AND P2, PT, R0, R193, PT ;  /* 0x000000c10000720c */ /* 0x000fc40003f46270 */
[-C--:B------:R-:W-:Y:S01]  /*4a10*/  ISETP.GE.AND P1, PT, R0, R192.reuse, PT ;  /* 0x000000c00000720c */ /* 0x080fe20003f26270 */
[C---:B------:R-:W-:Y:S01]  /*4a20*/  VIADD R0, R2.reuse, 0x40 ;  /* 0x0000004002007836 */ /* 0x040fe20000000000 */
[----:B------:R-:W-:Y:S02]  /*4a30*/  FSEL R252, R69, -INF , !P6 ;  /* 0xff80000045fc7808 */ /* 0x000fe40007000000 */
[----:B------:R-:W-:Y:S02]  /*4a40*/  FSEL R148, R75, -INF , !P4 ;  /* 0xff8000004b947808 */ /* 0x000fe40006000000 */
[C---:B------:R-:W-:Y:S02]  /*4a50*/  ISETP.GE.AND P6, PT, R2.reuse, R193, PT ;  /* 0x000000c10200720c */ /* 0x040fe40003fc6270 */
[----:B------:R-:W-:Y:S01]  /*4a60*/  ISETP.GE.AND P4, PT, R7, R192, PT ;  /* 0x000000c00700720c */ /* 0x000fe20003f86270 */
[----:B------:R-:W-:Y:S01]  /*4a70*/  VIADD R7, R2, 0x48 ;  /* 0x0000004802077836 */ /* 0x000fe20000000000 */
[----:B------:R-:W-:-:S02]  /*4a80*/  FSEL R133, R68, -INF , !P2 ;  /* 0xff80000044857808 */ /* 0x000fc40005000000 */
[----:B------:R-:W-:Y:S02]  /*4a90*/  FSEL R248, R70, -INF , !P1 ;  /* 0xff80000046f87808 */ /* 0x000fe40004800000 */
[C---:B------:R-:W-:Y:S02]  /*4aa0*/  ISETP.GE.AND P2, PT, R0.reuse, R193, PT ;  /* 0x000000c10000720c */ /* 0x040fe40003f46270 */
[----:B------:R-:W-:Y:S01]  /*4ab0*/  ISETP.GE.AND P1, PT, R0, R192, PT ;  /* 0x000000c00000720c */ /* 0x000fe20003f26270 */
[----:B------:R-:W-:Y:S01]  /*4ac0*/  VIADD R0, R2, 0x41 ;  /* 0x0000004102007836 */ /* 0x000fe20000000000 */
[----:B------:R-:W-:Y:S02]  /*4ad0*/  FSEL R68, R21, -INF , !P3 ;  /* 0xff80000015447808 */ /* 0x000fe40005800000 */
[----:B------:R-:W-:Y:S02]  /*4ae0*/  FSEL R20, R20, -INF , !P6 ;  /* 0xff80000014147808 */ /* 0x000fe40007000000 */
[----:B------:R-:W-:-:S02]  /*4af0*/  FSEL R246, R64, -INF , !P2 ;  /* 0xff80000040f67808 */ /* 0x000fc40005000000 */
[----:B------:R-:W-:Y:S02]  /*4b00*/  FSEL R242, R66, -INF , !P1 ;  /* 0xff80000042f27808 */ /* 0x000fe40004800000 */
[C---:B------:R-:W-:Y:S02]  /*4b10*/  ISETP.GE.AND P2, PT, R7.reuse, R193, PT ;  /* 0x000000c10700720c */ /* 0x040fe40003f46270 */
[----:B------:R-:W-:Y:S02]  /*4b20*/  ISETP.GE.AND P1, PT, R7, R192, PT ;  /* 0x000000c00700720c */ /* 0x000fe40003f26270 */
[----:B------:R-:W-:Y:S02]  /*4b30*/  FMNMX.FTZ R7, R20, R68, !PT ;  /* 0x0000004414077209 */ /* 0x000fe40007810000 */
[----:B------:R-:W-:Y:S02]  /*4b40*/  FSEL R152, R71, -INF , !P4 ;  /* 0xff80000047987808 */ /* 0x000fe40006000000 */
[----:B------:R-:W-:-:S02]  /*4b50*/  ISETP.GE.AND P4, PT, R0, R192, PT ;  /* 0x000000c00000720c */ /* 0x000fc40003f86270 */
[----:B------:R-:W-:Y:S02]  /*4b60*/  FMNMX.FTZ R7, R86, R7, !PT ;  /* 0x0000000756077209 */ /* 0x000fe40007810000 */
[----:B------:R-:W-:Y:S01]  /*4b70*/  ISETP.GE.AND P3, PT, R0, R193, PT ;  /* 0x000000c10000720c */ /* 0x000fe20003f66270 */
[----:B------:R-:W-:Y:S01]  /*4b80*/  VIADD R0, R2, 0x49 ;  /* 0x0000004902007836 */ /* 0x000fe20000000000 */
[----:B------:R-:W-:Y:S02]  /*4b90*/  FSEL R172, R67, -INF , !P4 ;  /* 0xff80000043ac7808 */ /* 0x000fe40006000000 */
[----:B------:R-:W-:Y:S02]  /*4ba0*/  FMNMX.FTZ R7, R84, R7, !PT ;  /* 0x0000000754077209 */ /* 0x000fe40007810000 */
[----:B------:R-:W-:Y:S02]  /*4bb0*/  ISETP.GE.AND P4, PT, R2, R192, PT ;  /* 0x000000c00200720c */ /* 0x000fe40003f86270 */
[----:B------:R-:W-:-:S02]  /*4bc0*/  FSEL R166, R65, -INF , !P3 ;  /* 0xff80000041a67808 */ /* 0x000fc40005800000 */
[C---:B------:R-:W-:Y:S02]  /*4bd0*/  ISETP.GE.AND P6, PT, R0.reuse, R193, PT ;  /* 0x000000c10000720c */ /* 0x040fe40003fc6270 */
[----:B------:R-:W-:Y:S01]  /*4be0*/  ISETP.GE.AND P3, PT, R0, R192, PT ;  /* 0x000000c00000720c */ /* 0x000fe20003f66270 */
[----:B------:R-:W-:Y:S01]  /*4bf0*/  VIADD R0, R2, 0x50 ;  /* 0x0000005002007836 */ /* 0x000fe20000000000 */
[----:B------:R-:W-:Y:S02]  /*4c00*/  FMNMX.FTZ R11, R30, R7, !PT ;  /* 0x000000071e0b7209 */ /* 0x000fe40007810000 */
[----:B------:R-:W-:Y:S02]  /*4c10*/  FSEL R10, R23, -INF , !P5 ;  /* 0xff800000170a7808 */ /* 0x000fe40006800000 */
[----:B------:R-:W-:Y:S02]  /*4c20*/  FSEL R22, R22, -INF , !P4 ;  /* 0xff80000016167808 */ /* 0x000fe40006000000 */
[----:B------:R-:W-:-:S02]  /*4c30*/  FSEL R244, R60, -INF , !P2 ;  /* 0xff8000003cf47808 */ /* 0x000fc40005000000 */
[----:B------:R-:W-:Y:S02]  /*4c40*/  FMNMX.FTZ R11, R28, R11, !PT ;  /* 0x0000000b1c0b7209 */ /* 0x000fe40007810000 */
[C---:B------:R-:W-:Y:S02]  /*4c50*/  ISETP.GE.AND P5, PT, R0.reuse, R193, PT ;  /* 0x000000c10000720c */ /* 0x040fe40003fa6270 */
[----:B------:R-:W-:Y:S01]  /*4c60*/  ISETP.GE.AND P2, PT, R0, R192, PT ;  /* 0x000000c00000720c */ /* 0x000fe20003f46270 */
[----:B------:R-:W-:Y:S01]  /*4c70*/  VIADD R0, R2, 0x51 ;  /* 0x0000005102007836 */ /* 0x000fe20000000000 */
[----:B------:R-:W-:Y:S02]  /*4c80*/  FMNMX.FTZ R7, R22, R10, !PT ;  /* 0x0000000a16077209 */ /* 0x000fe40007810000 */
[----:B------:R-:W-:Y:S02]  /*4c90*/  FMNMX.FTZ R11, R18, R11, !PT ;  /* 0x0000000b120b7209 */ /* 0x000fe40007810000 */
[----:B------:R-:W-:-:S02]  /*4ca0*/  FMNMX.FTZ R7, R54, R7, !PT ;  /* 0x0000000736077209 */ /* 0x000fc40007810000 */
[----:B------:R-:W-:Y:S02]  /*4cb0*/  FSEL R240, R62, -INF , !P1 ;  /* 0xff8000003ef07808 */ /* 0x000fe40004800000 */
[C---:B------:R-:W-:Y:S02]  /*4cc0*/  ISETP.GE.AND P4, PT, R0.reuse, R193, PT ;  /* 0x000000c10000720c */ /* 0x040fe40003f86270 */
[----:B------:R-:W-:Y:S02]  /*4cd0*/  ISETP.GE.AND P1, PT, R0, R192, PT ;  /* 0x000000c00000720c */ /* 0x000fe40003f26270 */
[----:B------:R-:W-:Y:S02]  /*4ce0*/  FMNMX.FTZ R0, R8, R11, !PT ;  /* 0x0000000b08007209 */ /* 0x000fe40007810000 */
[----:B------:R-:W-:Y:S02]  /*4cf0*/  FMNMX.FTZ R7, R52, R7, !PT ;  /* 0x0000000734077209 */ /* 0x000fe40007810000 */
[----:B------:R-:W-:-:S02]  /*4d00*/  FSEL R170, R61, -INF , !P6 ;  /* 0xff8000003daa7808 */ /* 0x000fc40007000000 */
[----:B------:R-:W-:Y:S02]  /*4d10*/  FSEL R174, R63, -INF , !P3 ;  /* 0xff8000003fae7808 */ /* 0x000fe40005800000 */
[----:B------:R-:W-:Y:S02]  /*4d20*/  FMNMX.FTZ R0, R151, R0, !PT ;  /* 0x0000000097007209 */ /* 0x000fe40007810000 */
[C---:B------:R-:W-:Y:S02]  /*4d30*/  ISETP.GE.AND P6, PT, R9.reuse, R193, PT ;  /* 0x000000c10900720c */ /* 0x040fe40003fc6270 */
[----:B------:R-:W-:Y:S02]  /*4d40*/  ISETP.GE.AND P3, PT, R9, R192, PT ;  /* 0x000000c00900720c */ /* 0x000fe40003f66270 */
[----:B------:R-:W-:Y:S01]  /*4d50*/  FMNMX.FTZ R9, R16, R7, !PT ;  /* 0x0000000710097209 */ /* 0x000fe20007810000 */
[C---:B------:R-:W-:Y:S01]  /*4d60*/  VIADD R7, R2.reuse, 0x60 ;  /* 0x0000006002077836 */ /* 0x040fe20000000000 */
[----:B------:R-:W-:Y:S01]  /*4d70*/  FMNMX.FTZ R60, R149, R0, !PT ;  /* 0x00000000953c7209 */ /* 0x000fe20007810000 */
[----:B------:R-:W-:Y:S01]  /*4d80*/  VIADD R0, R2, 0x59 ;  /* 0x0000005902007836 */ /* 0x000fe20000000000 */
[----:B------:R-:W-:-:S02]  /*4d90*/  FMNMX.FTZ R9, R14, R9, !PT ;  /* 0x000000090e097209 */ /* 0x000fc40007810000 */
[----:B------:R-:W-:Y:S02]  /*4da0*/  FSEL R238, R56, -INF , !P5 ;  /* 0xff80000038ee7808 */ /* 0x000fe40006800000 */
[----:B------:R-:W-:Y:S02]  /*4db0*/  FMNMX.FTZ R56, R147, R60, !PT ;  /* 0x0000003c93387209 */ /* 0x000fe40007810000 */
[----:B------:R-:W-:Y:S02]  /*4dc0*/  FMNMX.FTZ R9, R12, R9, !PT ;  /* 0x000000090c097209 */ /* 0x000fe40007810000 */
[----:B------:R-:W-:Y:S02]  /*4dd0*/  FSEL R182, R58, -INF , !P2 ;  /* 0xff8000003ab67808 */ /* 0x000fe40005000000 */
[----:B------:R-:W-:Y:S02]  /*4de0*/  ISETP.GE.AND P5, PT, R0, R193, PT ;  /* 0x000000c10000720c */ /* 0x000fe40003fa6270 */
[----:B------:R-:W-:-:S02]  /*4df0*/  FMNMX.FTZ R56, R145, R56, !PT ;  /* 0x0000003891387209 */ /* 0x000fc40007810000 */
[----:B------:R-:W-:Y:S02]  /*4e00*/  ISETP.GE.AND P2, PT, R0, R192, PT ;  /* 0x000000c00000720c */ /* 0x000fe40003f46270 */
[----:B------:R-:W-:Y:S02]  /*4e10*/  FMNMX.FTZ R0, R6, R9, !PT ;  /* 0x0000000906007209 */ /* 0x000fe40007810000 */
[----:B------:R-:W-:Y:S02]  /*4e20*/  FMNMX.FTZ R56, R135, R56, !PT ;  /* 0x0000003887387209 */ /* 0x000fe40007810000 */
[----:B------:R-:W-:Y:S02]  /*4e30*/  FMNMX.FTZ R0, R143, R0, !PT ;  /* 0x000000008f007209 */ /* 0x000fe40007810000 */
[----:B------:R-:W-:Y:S02]  /*4e40*/  FMNMX.FTZ R58, R37, R56, !PT ;  /* 0x00000038253a7209 */ /* 0x000fe40007810000 */
[----:B------:R-:W-:Y:S01]  /*4e50*/  FMNMX.FTZ R56, R141, R0, !PT ;  /* 0x000000008d387209 */ /* 0x000fe20007810000 */
[----:B------:R-:W-:Y:S01]  /*4e60*/  VIADD R0, R2, 0x61 ;  /* 0x0000006102007836 */ /* 0x000fe20000000000 */
[----:B------:R-:W-:-:S02]  /*4e70*/  FSEL R232, R48, -INF , !P6 ;  /* 0xff80000030e87808 */ /* 0x000fc40007000000 */
[----:B------:R-:W-:Y:S02]  /*4e80*/  FMNMX.FTZ R48, R139, R56, !PT ;  /* 0x000000388b307209 */ /* 0x000fe40007810000 */
[----:B------:R-:W-:Y:S02]  /*4e90*/  FSEL R196, R57, -INF , !P4 ;  /* 0xff80000039c47808 */ /* 0x000fe40006000000 */
[----:B------:R-:W-:Y:S02]  /*4ea0*/  FSEL R180, R59, -INF , !P1 ;  /* 0xff8000003bb47808 */ /* 0x000fe40004800000 */
[C---:B------:R-:W-:Y:S02]  /*4eb0*/  ISETP.GE.AND P4, PT, R7.reuse, R193, PT ;  /* 0x000000c10700720c */ /* 0x040fe40003f86270 */
[----:B------:R-:W-:Y:S02]  /*4ec0*/  ISETP.GE.AND P1, PT, R7, R192, PT ;  /* 0x000000c00700720c */ /* 0x000fe40003f26270 */
[----:B------:R-:W-:-:S02]  /*4ed0*/  FMNMX.FTZ R7, R137, R48, !PT ;  /* 0x0000003089077209 */ /* 0x000fc40007810000 */
[----:B------:R-:W-:Y:S02]  /*4ee0*/  FMNMX.FTZ R9, R133, R58, !PT ;  /* 0x0000003a85097209 */ /* 0x000fe40007810000 */
        /* <DEDUP_REMOVED lines=10> */
[----:B------:R-:W-:Y:S01]  /*4f90*/  FMNMX.FTZ R13, R170, R9, !PT ;  /* 0x00000009aa0d7209 */ /* 0x000fe20007810000 */
[----:B------:R-:W-:Y:S01]  /*4fa0*/  VIADD R9, R2, 0x70 ;  /* 0x0000007002097836 */ /* 0x000fe20000000000 */
[----:B------:R-:W-:Y:S02]  /*4fb0*/  FMNMX.FTZ R11, R172, R11, !PT ;  /* 0x0000000bac0b7209 */ /* 0x000fe40007810000 */
[----:B------:R-:W-:-:S02]  /*4fc0*/  FMNMX.FTZ R13, R238, R13, !PT ;  /* 0x0000000dee0d7209 */ /* 0x000fc40007810000 */
[----:B------:R-:W-:Y:S02]  /*4fd0*/  FMNMX.FTZ R11, R240, R11, !PT ;  /* 0x0000000bf00b7209 */ /* 0x000fe40007810000 */
[----:B------:R-:W-:Y:S02]  /*4fe0*/  FMNMX.FTZ R13, R196, R13, !PT ;  /* 0x0000000dc40d7209 */ /* 0x000fe40007810000 */
[----:B------:R-:W-:Y:S02]  /*4ff0*/  FMNMX.FTZ R11, R174, R11, !PT ;  /* 0x0000000bae0b7209 */ /* 0x000fe40007810000 */
[----:B------:R-:W-:Y:S02]  /*5000*/  FSEL R178, R50, -INF , !P3 ;  /* 0xff80000032b27808 */ /* 0x000fe40005800000 */
[----:B------:R-:W-:Y:S02]  /*5010*/  FMNMX.FTZ R11, R182, R11, !PT ;  /* 0x0000000bb60b7209 */ /* 0x000fe40007810000 */
[----:B------:R-:W-:-:S02]  /*5020*/  ISETP.GE.AND P6, PT, R0, R193, PT ;  /* 0x000000c10000720c */ /* 0x000fc40003fc6270 */
[----:B------:R-:W-:Y:S01]  /*5030*/  ISETP.GE.AND P3, PT, R0, R192, PT ;  /* 0x000000c00000720c */ /* 0x000fe20003f66270 */
[----:B------:R-:W-:Y:S01]  /*5040*/  VIADD R0, R2, 0x68 ;  /* 0x0000006802007836 */ /* 0x000fe20000000000 */
[----:B------:R-:W-:Y:S02]  /*5050*/  FSEL R198, R49, -INF , !P5 ;  /* 0xff80000031c67808 */ /* 0x000fe40006800000 */
[----:B------:R-:W-:Y:S02]  /*5060*/  FMNMX.FTZ R13, R232, R13, !PT ;  /* 0x0000000de80d7209 */ /* 0x000fe40007810000 */
[----:B------:R-:W-:Y:S02]  /*5070*/  FMNMX.FTZ R11, R180, R11, !PT ;  /* 0x0000000bb40b7209 */ /* 0x000fe40007810000 */
[----:B------:R-:W-:Y:S02]  /*5080*/  FSEL R168, R44, -INF , !P4 ;  /* 0xff8000002ca87808 */ /* 0x000fe40006000000 */
[----:B------:R-:W-:-:S02]  /*5090*/  FMNMX.FTZ R13, R198, R13, !PT ;  /* 0x0000000dc60d7209 */ /* 0x000fc40007810000 */
[----:B------:R-:W-:Y:S02]  /*50a0*/  FSEL R176, R51, -INF , !P2 ;  /* 0xff80000033b07808 */ /* 0x000fe40005000000 */
        /* <DEDUP_REMOVED lines=17> */
[----:B------:R-:W-:Y:S01]  /*51c0*/  VIADD R0, R2, 0x78 ;  /* 0x0000007802007836 */ /* 0x000fe20000000000 */
        /* <DEDUP_REMOVED lines=35> */
[----:B--2---:R-:W-:-:S03]  /*5400*/  FMNMX.FTZ R7, R26, R7, !PT ;  /* 0x000000071a077209 */ /* 0x004fc60007810000 */
[----:B------:R-:W-:Y:S04]  /*5410*/  LDSM.16.MT88.4 R24, [R220+0xc800] ;  /* 0x00c80000dc18783b */ /* 0x000fe80000004200 */
[----:B------:R-:W2:Y:S01]  /*5420*/  SHFL.BFLY PT, R0, R7, 0x1, 0x1f ;  /* 0x0c201f0007007f89 */ /* 0x000ea200000e0000 */
[----:B-1----:R-:W-:-:S04]  /*5430*/  FMNMX.FTZ R2, R9, R2, !PT ;  /* 0x0000000209027209 */ /* 0x002fc80007810000 */
        /* <DEDUP_REMOVED lines=10> */
[----:B------:R-:W1:Y:S01]  /*54e0*/  LDSM.16.MT88.4 R68, [R220+0xc000] ;  /* 0x00c00000dc44783b */ /* 0x000e620000004200 */
[--C-:B------:R-:W-:Y:S01]  /*54f0*/  FFMA.FTZ R66, R20, UR6, -R67.reuse ;  /* 0x0000000614427c23 */ /* 0x100fe20008010843 */
[----:B------:R-:W-:Y:S01]  /*5500*/  MUFU.EX2 R63, R63 ;  /* 0x0000003f003f7308 */ /* 0x000fe20000000800 */
[----:B------:R-:W-:Y:S01]  /*5510*/  FFMA.FTZ R51, R8, UR6, -R67 ;  /* 0x0000000608337c23 */ /* 0x000fe20008010843 */
[----:B------:R-:W2:Y:S01]  /*5520*/  LDSM.16.MT88.4 R84, [R217+0xc000] ;  /* 0x00c00000d954783b */ /* 0x000ea20000004200 */
[--C-:B------:R-:W-:Y:S01]  /*5530*/  FFMA.FTZ R61, R22, UR6, -R65.reuse ;  /* 0x00000006163d7c23 */ /* 0x100fe20008010841 */
[--C-:B------:R-:W-:Y:S01]  /*5540*/  FFMA.FTZ R64, R10, UR6, -R65.reuse ;  /* 0x000000060a407c23 */ /* 0x100fe20008010841 */
[--C-:B------:R-:W-:Y:S01]  /*5550*/  FFMA.FTZ R60, R54, UR6, -R65.reuse ;  /* 0x00000006363c7c23 */ /* 0x100fe20008010841 */
[----:B------:R-:W-:Y:S01]  /*5560*/  FFMA.FTZ R57, R52, UR6, -R65 ;  /* 0x0000000634397c23 */ /* 0x000fe20008010841 */
[----:B------:R-:W3:Y:S01]  /*5570*/  LDSM.16.MT88.4 R8, [R218+0xc800] ;  /* 0x00c80000da08783b */ /* 0x000ee20000004200 */
[----:B------:R-:W4:Y:S01]  /*5580*/  MUFU.EX2 R66, R66 ;  /* 0x0000004200427308 */ /* 0x000f220000000800 */
[----:B------:R-:W-:Y:S01]  /*5590*/  FFMA.FTZ R54, R18, UR6, -R67 ;  /* 0x0000000612367c23 */ /* 0x000fe20008010843 */
[----:B------:R-:W-:Y:S01]  /*55a0*/  FFMA.FTZ R56, R16, UR6, -R65 ;  /* 0x0000000610387c23 */ /* 0x000fe20008010841 */
[--C-:B------:R-:W-:Y:S01]  /*55b0*/  FFMA.FTZ R55, R30, UR6, -R67.reuse ;  /* 0x000000061e377c23 */ /* 0x100fe20008010843 */
[----:B------:R-:W5:Y:S01]  /*55c0*/  LDSM.16.MT88.4 R16, [R217+0xc800] ;  /* 0x00c80000d910783b */ /* 0x000f620000004200 */
[----:B------:R-:W-:Y:S01]  /*55d0*/  FFMA.FTZ R58, R28, UR6, -R67 ;  /* 0x000000061c3a7c23 */ /* 0x000fe20008010843 */
[--C-:B------:R-:W-:Y:S01]  /*55e0*/  FFMA.FTZ R53, R14, UR6, -R65.reuse ;  /* 0x000000060e357c23 */ /* 0x100fe20008010841 */
[--C-:B------:R-:W-:Y:S01]  /*55f0*/  FFMA.FTZ R52, R12, UR6, -R65.reuse ;  /* 0x000000060c347c23 */ /* 0x100fe20008010841 */
[----:B------:R-:W-:Y:S01]  /*5600*/  MUFU.EX2 R62, R62 ;  /* 0x0000003e003e7308 */ /* 0x000fe20000000800 */
[----:B------:R-:W-:Y:S01]  /*5610*/  FFMA.FTZ R49, R6, UR6, -R65 ;  /* 0x0000000606317c23 */ /* 0x000fe20008010841 */
[----:B------:R-:W5:Y:S01]  /*5620*/  LDSM.16.MT88.4 R28, [R216+0x10000] ;  /* 0x01000000d81c783b */ /* 0x000f620000004200 */
[--C-:B------:R-:W-:Y:S01]  /*5630*/  FFMA.FTZ R50, R151, UR6, -R67.reuse ;  /* 0x0000000697327c23 */ /* 0x100fe20008010843 */
[--C-:B------:R-:W-:Y:S01]  /*5640*/  FFMA.FTZ R47, R149, UR6, -R67.reuse ;  /* 0x00000006952f7c23 */ /* 0x100fe20008010843 */
[--C-:B------:R-:W-:Y:S01]  /*5650*/  FFMA.FTZ R46, R147, UR6, -R67.reuse ;  /* 0x00000006932e7c23 */ /* 0x100fe20008010843 */
[----:B------:R-:W5:Y:S01]  /*5660*/  LDSM.16.MT88.4 R4, [R220+0x10800] ;  /* 0x01080000dc04783b */ /* 0x000f620000004200 */
[----:B------:R-:W-:Y:S01]  /*5670*/  FFMA.FTZ R43, R145, UR6, -R67 ;  /* 0x00000006912b7c23 */ /* 0x000fe20008010843 */
[----:B------:R-:W1:Y:S01]  /*5680*/  MUFU.EX2 R59, R59 ;  /* 0x0000003b003b7308 */ /* 0x000e620000000800 */
[----:B----4-:R-:W-:Y:S01]  /*5690*/  F2FP.BF16.F32.PACK_AB R116, R63, R66 ;  /* 0x000000423f74723e */ /* 0x010fe200000010ff */
        /* <DEDUP_REMOVED lines=14> */
[----:B------:R-:W4:Y:S01]  /*5780*/  MUFU.EX2 R64, R64 ;  /* 0x0000004000407308 */ /* 0x000f220000000800 */
[----:B-1----:R-:W-:Y:S01]  /*5790*/  F2FP.BF16.F32.PACK_AB R118, R59, R62 ;  /* 0x0000003e3b76723e */ /* 0x002fe200000010ff */
        /* <DEDUP_REMOVED lines=8> */
[----:B------:R-:W-:Y:S01]  /*5820*/  FFMA.FTZ R174, R174, UR6, -R65 ;  /* 0x00000006aeae7c23 */ /* 0x000fe20008010841 */
[--C-:B------:R-:W-:Y:S01]  /*5830*/  FFMA.FTZ R145, R238, UR6, -R67.reuse ;  /* 0x00000006ee917c23 */ /* 0x100fe20008010843 */
[--C-:B------:R-:W-:Y:S01]  /*5840*/  FFMA.FTZ R196, R196, UR6, -R67.reuse ;  /* 0x00000006c4c47c23 */ /* 0x100fe20008010843 */
[--C-:B------:R-:W-:Y:S01]  /*5850*/  FFMA.FTZ R147, R232, UR6, -R67.reuse ;  /* 0x00000006e8937c23 */ /* 0x100fe20008010843 */
[----:B------:R-:W-:Y:S01]  /*5860*/  FFMA.FTZ R198, R198, UR6, -R67 ;  /* 0x00000006c6c67c23 */ /* 0x000fe20008010843 */
[--C-:B------:R-:W-:Y:S01]  /*5870*/  FFMA.FTZ R149, R182, UR6, -R65.reuse ;  /* 0x00000006b6957c23 */ /* 0x100fe20008010841 */
[----:B------:R-:W1:Y:S01]  /*5880*/  MUFU.EX2 R57, R57 ;  /* 0x0000003900397308 */ /* 0x000e620000000800 */
[----:B----4-:R-:W-:Y:S01]  /*5890*/  F2FP.BF16.F32.PACK_AB R117, R64, R61 ;  /* 0x0000003d4075723e */ /* 0x010fe200000010ff */
[--C-:B------:R-:W-:Y:S01]  /*58a0*/  FFMA.FTZ R180, R180, UR6, -R65.reuse ;  /* 0x00000006b4b47c23 */ /* 0x100fe20008010841 */
[--C-:B------:R-:W-:Y:S01]  /*58b0*/  FFMA.FTZ R151, R178, UR6, -R65.reuse ;  /* 0x00000006b2977c23 */ /* 0x100fe20008010841 */
[----:B------:R-:W-:Y:S01]  /*58c0*/  FFMA.FTZ R176, R176, UR6, -R65 ;  /* 0x00000006b0b07c23 */ /* 0x000fe20008010841 */
        /* <DEDUP_REMOVED lines=8> */
[----:B------:R-:W-:Y:S01]  /*5950*/  FFMA.FTZ R159, R150, UR6, -R65 ;  /* 0x00000006969f7c23 */ /* 0x000fe20008010841 */
[----:B------:R-:W-:Y:S01]  /*5960*/  FFMA.FTZ R239, R140, UR6, -R67 ;  /* 0x000000068cef7c23 */ /* 0x000fe20008010843 */
[--C-:B------:R-:W-:Y:S01]  /*5970*/  FFMA.FTZ R136, R136, UR6, -R65.reuse ;  /* 0x0000000688887c23 */ /* 0x100fe20008010841 */
[----:B------:R-:W4:Y:S01]  /*5980*/  MUFU.EX2 R58, R58 ;  /* 0x0000003a003a7308 */ /* 0x000f220000000800 */
[----:B-1----:R-:W-:Y:S01]  /*5990*/  F2FP.BF16.F32.PACK_AB R119, R57, R60 ;  /* 0x0000003c3977723e */ /* 0x002fe200000010ff */
[----:B------:R-:W-:Y:S01]  /*59a0*/  FFMA.FTZ R240, R132, UR6, -R65 ;  /* 0x0000000684f07c23 */ /* 0x000fe20008010841 */
[----:B------:R-:W-:Y:S01]  /*59b0*/  FADD.FTZ R63, R66, R63 ;  /* 0x0000003f423f7221 */ /* 0x000fe20000010000 */
[----:B------:R-:W-:Y:S01]  /*59c0*/  FADD.FTZ R61, R61, R64 ;  /* 0x000000403d3d7221 */ /* 0x000fe20000010000 */
[----:B------:R-:W-:-:S02]  /*59d0*/  ISETP.GE.AND P1, PT, R194, 0x2, PT ;  /* 0x00000002c200780c */ /* 0x000fc40003f26270 */
[----:B------:R-:W-:Y:S01]  /*59e0*/  FADD.FTZ R62, R62, R63 ;  /* 0x0000003f3e3e7221 */ /* 0x000fe20000010000 */
[----:B------:R-:W-:Y:S01]  /*59f0*/  HMMA.16816.F32.BF16 R72, R116, R76, RZ ;  /* 0x0000004c7448723c */ /* 0x000fe200000418ff */
[----:B------:R-:W-:Y:S01]  /*5a00*/  MUFU.EX2 R54, R54 ;  /* 0x0000003600367308 */ /* 0x000fe20000000800 */
[----:B------:R-:W-:Y:S01]  /*5a10*/  FADD.FTZ R60, R60, R61 ;  /* 0x0000003d3c3c7221 */ /* 0x000fe20000010000 */
[----:B------:R-:W-:-:S03]  /*5a20*/  FADD.FTZ R62, R59, R62 ;  /* 0x0000003e3b3e7221 */ /* 0x000fc60000010000 */
[C---:B------:R-:W-:Y:S01]  /*5a30*/  HMMA.16816.F32.BF16 R76, R116.reuse, R78, RZ ;  /* 0x0000004e744c723c */ /* 0x040fe200000418ff */
[----:B------:R-:W-:Y:S02]  /*5a40*/  FADD.FTZ R57, R57, R60 ;  /* 0x0000003c39397221 */ /* 0x000fe40000010000 */
[----:B------:R-:W1:Y:S01]  /*5a50*/  MUFU.EX2 R51, R51 ;  /* 0x0000003300337308 */ /* 0x000e620000000800 */
[----:B----4-:R-:W-:Y:S02]  /*5a60*/  F2FP.BF16.F32.PACK_AB R12, R58, R55 ;  /* 0x000000373a0c723e */ /* 0x010fe400000010ff */
[C---:B------:R-:W-:Y:S05]  /*5a70*/  HMMA.16816.F32.BF16 R128, R116.reuse, R68, RZ ;  /* 0x000000447480723c */ /* 0x040fea00000418ff */
[----:B------:R-:W-:Y:S01]  /*5a80*/  MUFU.EX2 R56, R56 ;  /* 0x0000003800387308 */ /* 0x000fe20000000800 */
[C---:B--2---:R-:W-:Y:S06]  /*5a90*/  HMMA.16816.F32.BF16 R80, R116.reuse, R84, RZ ;  /* 0x000000547450723c */ /* 0x044fec00000418ff */
[----:B------:R-:W-:Y:S01]  /*5aa0*/  HMMA.16816.F32.BF16 R68, R116, R70, RZ ;  /* 0x000000467444723c */ /* 0x000fe200000418ff */
[----:B------:R-:W2:Y:S01]  /*5ab0*/  MUFU.EX2 R53, R53 ;  /* 0x0000003500357308 */ /* 0x000ea20000000800 */
[----:B-1----:R-:W-:-:S04]  /*5ac0*/  F2FP.BF16.F32.PACK_AB R14, R51, R54 ;  /* 0x00000036330e723e */ /* 0x002fc800000010ff */
[C---:B------:R-:W-:Y:S03]  /*5ad0*/  HMMA.16816.F32.BF16 R84, R116.reuse, R86, RZ ;  /* 0x000000567454723c */ /* 0x040fe600000418ff */
[----:B------:R-:W-:Y:S03]  /*5ae0*/  MUFU.EX2 R52, R52 ;  /* 0x0000003400347308 */ /* 0x000fe60000000800 */
[C---:B------:R-:W-:Y:S05]  /*5af0*/  HMMA.16816.F32.BF16 R96, R116.reuse, R100, RZ ;  /* 0x000000647460723c */ /* 0x040fea00000418ff */
[----:B------:R-:W1:Y:S01]  /*5b00*/  MUFU.EX2 R49, R49 ;  /* 0x0000003100317308 */ /* 0x000e620000000800 */
[----:B--2---:R-:W-:Y:S01]  /*5b10*/  F2FP.BF16.F32.PACK_AB R13, R53, R56 ;  /* 0x00000038350d723e */ /* 0x004fe200000010ff */
[----:B------:R-:W-:Y:S01]  /*5b20*/  HMMA.16816.F32.BF16 R104, R116, R124, RZ ;  /* 0x0000007c7468723c */ /* 0x000fe200000418ff */
[----:B------:R-:W-:-:S04]  /*5b30*/  FADD.FTZ R56, R56, R57 ;  /* 0x0000003938387221 */ /* 0x000fc80000010000 */
[----:B------:R-:W-:Y:S01]  /*5b40*/  FADD.FTZ R53, R53, R56 ;  /* 0x0000003835357221 */ /* 0x000fe20000010000 */
[C---:B------:R-:W-:Y:S01]  /*5b50*/  HMMA.16816.F32.BF16 R100, R116.reuse, R102, RZ ;  /* 0x000000667464723c */ /* 0x040fe200000418ff */
[----:B------:R-:W-:Y:S05]  /*5b60*/  MUFU.EX2 R50, R50 ;  /* 0x0000003200327308 */ /* 0x000fea0000000800 */
[----:B------:R-:W-:Y:S01]  /*5b70*/  HMMA.16816.F32.BF16 R124, R116, R126, RZ ;  /* 0x0000007e747c723c */ /* 0x000fe200000418ff */
[----:B-1----:R-:W-:Y:S02]  /*5b80*/  F2FP.BF16.F32.PACK_AB R15, R49, R52 ;  /* 0x00000034310f723e */ /* 0x002fe400000010ff */
[----:B------:R-:W1:Y:S01]  /*5b90*/  MUFU.EX2 R47, R47 ;  /* 0x0000002f002f7308 */ /* 0x000e620000000800 */
[----:B------:R-:W-:-:S02]  /*5ba0*/  FADD.FTZ R52, R52, R53 ;  /* 0x0000003534347221 */ /* 0x000fc40000010000 */
[----:B------:R-:W-:Y:S02]  /*5bb0*/  HMMA.16816.F32.BF16 R88, R116, R92, RZ ;  /* 0x0000005c7458723c */ /* 0x000fe400000418ff */
[----:B------:R-:W-:-:S04]  /*5bc0*/  FADD.FTZ R49, R49, R52 ;  /* 0x0000003431317221 */ /* 0x000fc80000010000 */
[C---:B---3--:R-:W-:Y:S01]  /*5bd0*/  HMMA.16816.F32.BF16 R72, R12.reuse, R8, R72 ;  /* 0x000000080c48723c */ /* 0x048fe20000041848 */
        /* <DEDUP_REMOVED lines=8> */
[C---:B-----5:R-:W-:Y:S01]  /*5c60*/  HMMA.16816.F32.BF16 R80, R12.reuse, R16, R80 ;  /* 0x000000100c50723c */ /* 0x060fe20000041850 */
        /* <DEDUP_REMOVED lines=35> */
[----:B-1----:R-:W-:Y:S01]  /*5ea0*/  F2FP.BF16.F32.PACK_AB R24, R47, R50 ;  /* 0x000000322f18723e */ /* 0x002fe200000010ff */
[----:B------:R-:W1:Y:S01]  /*5eb0*/  MUFU.EX2 R166, R166 ;  /* 0x000000a600a67308 */ /* 0x000e620000000800 */
        /* <DEDUP_REMOVED lines=16> */
[----:B------:R-:W5:Y:S04]  /*5fc0*/  MUFU.EX2 R172, R172 ;  /* 0x000000ac00ac7308 */ /* 0x000f680000000800 */
[C---:B------:R-:W-:Y:S04]  /*5fd0*/  HMMA.16816.F32.BF16 R128, R24.reuse, R20, R128 ;  /* 0x000000141880723c */ /* 0x040fe80000041880 */
[----:B------:R-:W-:Y:S02]  /*5fe0*/  MUFU.EX2 R143, R143 ;  /* 0x0000008f008f7308 */ /* 0x000fe40000000800 */
[C---:B------:R-:W-:Y:S01]  /*5ff0*/  HMMA.16816.F32.BF16 R68, R24.reuse, R22, R68 ;  /* 0x000000161844723c */ /* 0x040fe20000041844 */
[----:B------:R-:W1:Y:S05]  /*6000*/  LDSM.16.MT88.4 R20, [R220+0xd800] ;  /* 0x00d80000dc14783b */ /* 0x000e6a0000004200 */
        /* <DEDUP_REMOVED lines=59> */
[C---:B-----5:R-:W-:Y:S01]  /*63c0*/  HMMA.16816.F32.BF16 R108, R8.reuse, R12, R108 ;  /* 0x0000000c086c723c */ /* 0x060fe2000004186c */
[----:B------:R-:W-:Y:S01]  /*63d0*/  F2FP.BF16.F32.PACK_AB R22, R170, R139 ;  /* 0x0000008baa16723e */ /* 0x000fe200000010ff */
[----:B------:R-:W1:Y:S01]  /*63e0*/  MUFU.EX2 R159, R159 ;  /* 0x0000009f009f7308 */ /* 0x000e620000000800 */
        /* <DEDUP_REMOVED lines=12> */
[C---:B----4-:R-:W-:Y:S04]  /*64b0*/  HMMA.16816.F32.BF16 R128, R20.reuse, R4, R128 ;  /* 0x000000041480723c */ /* 0x050fe80000041880 */
[----:B------:R-:W-:Y:S02]  /*64c0*/  MUFU.EX2 R240, R240 ;  /* 0x000000f000f07308 */ /* 0x000fe40000000800 */
[C---:B------:R-:W-:Y:S01]  /*64d0*/  HMMA.16816.F32.BF16 R68, R20.reuse, R6, R68 ;  /* 0x000000061444723c */ /* 0x040fe20000041844 */
[----:B------:R-:W4:Y:S05]  /*64e0*/  LDSM.16.MT88.4 R4, [R217+0x12000] ;  /* 0x01200000d904783b */ /* 0x000f2a0000004200 */
        /* <DEDUP_REMOVED lines=70> */
[--C-:B------:R-:W-:Y:S01]  /*6950*/  FFMA.FTZ R35, R138, UR6, -R65.reuse ;  /* 0x000000068a237c23 */ /* 0x100fe20008010841 */
[----:B------:R-:W-:Y:S01]  /*6960*/  FFMA.FTZ R67, R134, UR6, -R65 ;  /* 0x0000000686437c23 */ /* 0x000fe20008010841 */
[----:B------:R-:W-:Y:S02]  /*6970*/  MUFU.EX2 R32, R32 ;  /* 0x0000002000207308 */ /* 0x000fe40000000800 */
[C---:B------:R-:W-:Y:S01]  /*6980*/  HMMA.16816.F32.BF16 R124, R24.reuse, R10, R124 ;  /* 0x0000000a187c723c */ /* 0x040fe2000004187c */
[----:B------:R-:W1:Y:S05]  /*6990*/  LDSM.16.MT88.4 R8, [R218+0xf800] ;  /* 0x00f80000da08783b */ /* 0x000e6a0000004200 */
        /* <DEDUP_REMOVED lines=8> */
[----:B----4-:R-:W-:-:S04]  /*6a20*/  F2FP.BF16.F32.PACK_AB R4, R33, R32 ;  /* 0x000000202104723e */ /* 0x010fc800000010ff */
[----:B------:R-:W4:Y:S01]  /*6a30*/  MUFU.EX2 R67, R67 ;  /* 0x0000004300437308 */ /* 0x000f220000000800 */
[----:B------:R-:W-:Y:S01]  /*6a40*/  HMMA.16816.F32.BF16 R128, R24, R20, R128 ;  /* 0x000000141880723c */ /* 0x000fe20000041880 */
[----:B--2---:R-:W-:-:S05]  /*6a50*/  F2FP.BF16.F32.PACK_AB R6, R239, R34 ;  /* 0x00000022ef06723e */ /* 0x004fca00000010ff */
[----:B------:R-:W-:Y:S01]  /*6a60*/  HMMA.16816.F32.BF16 R68, R24, R22, R68 ;  /* 0x000000161844723c */ /* 0x000fe20000041844 */
[----:B------:R-:W-:Y:S01]  /*6a70*/  LDSM.16.MT88.4 R20, [R217+0xf800] ;  /* 0x00f80000d914783b */ /* 0x000fe20000004200 */
[----:B---3--:R-:W-:Y:S01]  /*6a80*/  F2FP.BF16.F32.PACK_AB R5, R136, R35 ;  /* 0x000000238805723e */ /* 0x008fe200000010ff */
[----:B------:R-:W-:-:S03]  /*6a90*/  FADD.FTZ R35, R35, R154 ;  /* 0x0000009a23237221 */ /* 0x000fc60000010000 */
[----:B------:R-:W-:Y:S01]  /*6aa0*/  HMMA.16816.F32.BF16 R88, R24, R16, R88 ;  /* 0x000000101858723c */ /* 0x000fe20000041858 */
[----:B------:R-:W-:Y:S01]  /*6ab0*/  FADD.FTZ R136, R136, R35 ;  /* 0x0000002388887221 */ /* 0x000fe20000010000 */
[----:B----4-:R-:W-:-:S03]  /*6ac0*/  F2FP.BF16.F32.PACK_AB R7, R240, R67 ;  /* 0x00000043f007723e */ /* 0x010fc600000010ff */
[----:B------:R-:W-:Y:S01]  /*6ad0*/  FADD.FTZ R67, R67, R136 ;  /* 0x0000008843437221 */ /* 0x000fe20000010000 */
[----:B------:R-:W-:Y:S01]  /*6ae0*/  HMMA.16816.F32.BF16 R92, R24, R18, R92 ;  /* 0x00000012185c723c */ /* 0x000fe2000004185c */
[----:B------:R-:W2:Y:S02]  /*6af0*/  LDSM.16.MT88.4 R16, [R216+0xf800] ;  /* 0x00f80000d810783b */ /* 0x000ea40000004200 */
[----:B------:R-:W-:-:S03]  /*6b00*/  FADD.FTZ R240, R240, R67 ;  /* 0x00000043f0f07221 */ /* 0x000fc60000010000 */
        /* <DEDUP_REMOVED lines=9> */
[----:B------:R-:W3:Y:S03]  /*6ba0*/  LDSM.16.MT88.4 R8, [R218+0x13800] ;  /* 0x01380000da08783b */ /* 0x000ee60000004200 */
[----:B------:R-:W-:Y:S01]  /*6bb0*/  FADD.FTZ R50, R50, R51 ;  /* 0x0000003332327221 */ /* 0x000fe20000010000 */
[----:B------:R-:W-:Y:S03]  /*6bc0*/  HMMA.16816.F32.BF16 R112, R24, R28, R112 ;  /* 0x0000001c1870723c */ /* 0x000fe60000041870 */
[----:B------:R-:W-:-:S03]  /*6bd0*/  FADD.FTZ R47, R47, R50 ;  /* 0x000000322f2f7221 */ /* 0x000fc60000010000 */
[----:B------:R-:W-:Y:S01]  /*6be0*/  HMMA.16816.F32.BF16 R116, R24, R30, R116 ;  /* 0x0000001e1874723c */ /* 0x000fe20000041874 */
[----:B------:R-:W-:-:S04]  /*6bf0*/  FADD.FTZ R46, R46, R47 ;  /* 0x0000002f2e2e7221 */ /* 0x000fc80000010000 */
        /* <DEDUP_REMOVED lines=18> */
[----:B---3--:R-:W-:Y:S03]  /*6d20*/  HMMA.16816.F32.BF16 R104, R4, R8, R104 ;  /* 0x000000080468723c */ /* 0x008fe60000041868 */
[----:B------:R-:W-:-:S03]  /*6d30*/  FADD.FTZ R196, R196, R145 ;  /* 0x00000091c4c47221 */ /* 0x000fc60000010000 */
        /* <DEDUP_REMOVED lines=32> */
[----:B------:R-:W-:Y:S02]  /*6f40*/  ISETP.GE.AND P3, PT, R13, RZ, PT ;  /* 0x000000ff0d00720c */ /* 0x000fe40003f66270 */
[----:B------:R-:W-:Y:S01]  /*6f50*/  LOP3.LUT R5, RZ, R4, RZ, 0x33, !PT ;  /* 0x00000004ff057212 */ /* 0x000fe200078e33ff */
        /* <DEDUP_REMOVED lines=39> */
[----:B--2---:R-:W-:-:S04]  /*71d0*/  IMAD.IADD R6, R6, 0x1, -R7 ;  /* 0x0000000106067824 */ /* 0x004fc800078e0a07 */
[----:B------:R-:W-:Y:S01]  /*71e0*/  IMAD.WIDE.U32 R4, R6, UR4, R8 ;  /* 0x0000000406047c25 */ /* 0x000fe2000f8e0008 */
[----:B------:R-:W-:-:S05]  /*71f0*/  SHF.R.S32.HI R3, RZ, 0x1f, R6 ;  /* 0x0000001fff037819 */ /* 0x000fca0000011406 */
[----:B------:R-:W-:-:S04]  /*7200*/  IMAD R3, R3, UR4, RZ ;  /* 0x0000000403037c24 */ /* 0x000fc8000f8e02ff */
[----:B------:R-:W-:-:S04]  /*7210*/  IMAD R3, R6, UR5, R3 ;  /* 0x0000000506037c24 */ /* 0x000fc8000f8e0203 */
[----:B------:R-:W-:Y:S01]  /*7220*/  IMAD.IADD R3, R5, 0x1, R3 ;  /* 0x0000000105037824 */ /* 0x000fe200078e0203 */
[----:B------:R-:W-:Y:S06]  /*7230*/  BRA `(.L_x_2394) ;  /* 0x0000000000087947 */ /* 0x000fec0003800000 */
.L_x_2393:
[----:B------:R-:W-:-:S04]  /*7240*/  LEA R4, -R188, RZ, 0x7 ;  /* 0x000000ffbc047211 */ /* 0x000fc800078e39ff */
[----:B------:R-:W-:-:S07]  /*7250*/  SHF.R.S32.HI R3, RZ, 0x1f, R4 ;  /* 0x0000001fff037819 */ /* 0x000fce0000011404 */
.L_x_2394:
[----:B------:R-:W-:Y:S01]  /*7260*/  LEA R228, P2, R4, R228, 0x1 ;  /* 0x000000e404e47211 */ /* 0x000fe200078408ff */
[----:B------:R-:W-:Y:S01]  /*7270*/  IMAD.SHL.U32 R5, R188, 0x20, RZ ;  /* 0x00000020bc057824 */ /* 0x000fe200078e00ff */
[C---:B------:R-:W-:Y:S02]  /*7280*/  IADD3 R38, P1, R4.reuse, R38, RZ ;  /* 0x0000002604267210 */ /* 0x040fe40007f3e0ff */
[----:B------:R-:W-:Y:S02]  /*7290*/  LEA.HI.X R229, R4, R229, R3, 0x1, P2 ;  /* 0x000000e504e57211 */ /* 0x000fe400010f0c03 */
[----:B------:R-:W-:Y:S01]  /*72a0*/  IADD3 R6, P2, R5, R228, RZ ;  /* 0x000000e405067210 */ /* 0x000fe20007f5e0ff */
[----:B------:R-:W-:Y:S01]  /*72b0*/  IMAD.X R3, R3, 0x1, R36, P1 ;  /* 0x0000000103037824 */ /* 0x000fe200008e0624 */
[----:B------:R-:W-:Y:S01]  /*72c0*/  SHF.L.U64.HI R4, R188, 0x5, R189 ;  /* 0x00000005bc047819 */ /* 0x000fe200000102bd */
[----:B------:R-:W-:Y:S01]  /*72d0*/  @!PT LDS RZ, [RZ] ;  /* 0x00000000fffff984 */ /* 0x000fe20000000800 */
[----:B------:R-:W-:Y:S01]  /*72e0*/  @!PT LDS RZ, [RZ] ;  /* 0x00000000fffff984 */ /* 0x000fe20000000800 */
[----:B------:R-:W-:Y:S01]  /*72f0*/  @!PT LDS RZ, [RZ] ;  /* 0x00000000fffff984 */ /* 0x000fe20000000800 */
[----:B------:R-:W-:Y:S01]  /*7300*/  LDGSTS.E.BYPASS.LTC128B.128 [R233+0xc000], desc[UR10][R228.64] ;  /* 0x0c000000e4e97fae */ /* 0x000fe2000b901d4a */
[----:B------:R-:W-:-:S02]  /*7310*/  IADD3 R8, P1, R6, R5, RZ ;  /* 0x0000000506087210 */ /* 0x000fc40007f3e0ff */
[----:B------:R-:W-:Y:S01]  /*7320*/  LEA R10, P3, R38, UR8, 0x1 ;  /* 0x00000008260a7c11 */ /* 0x000fe2000f8608ff */
[----:B------:R-:W-:Y:S01]  /*7330*/  IMAD.X R7, R4, 0x1, R229, P2 ;  /* 0x0000000104077824 */ /* 0x000fe200010e06e5 */
[-C--:B------:R-:W-:Y:S02]  /*7340*/  IADD3 R14, P2, R8, R5.reuse, RZ ;  /* 0x00000005080e7210 */ /* 0x080fe40007f5e0ff */
[----:B------:R-:W-:Y:S01]  /*7350*/  LEA.HI.X R11, R38, UR9, R3, 0x1, P3 ;  /* 0x00000009260b7c11 */ /* 0x000fe200098f0c03 */
[--C-:B------:R-:W-:Y:S01]  /*7360*/  IMAD.X R9, R7, 0x1, R4.reuse, P1 ;  /* 0x0000000107097824 */ /* 0x100fe200008e0604 */
[-C--:B------:R-:W-:Y:S01]  /*7370*/  IADD3 R12, P1, R14, R5.reuse, RZ ;  /* 0x000000050e0c7210 */ /* 0x080fe20007f3e0ff */
[----:B------:R-:W1:Y:S02]  /*7380*/  S2R R3, SR_TID.X ;  /* 0x0000000000037919 */ /* 0x000e640000002100 */
[--C-:B------:R-:W-:Y:S01]  /*7390*/  IMAD.X R15, R9, 0x1, R4.reuse, P2 ;  /* 0x00000001090f7824 */ /* 0x100fe200010e0604 */
[-C--:B------:R-:W-:Y:S01]  /*73a0*/  IADD3 R16, P2, R12, R5.reuse, RZ ;  /* 0x000000050c107210 */ /* 0x080fe20007f5e0ff */
[----:B------:R-:W-:Y:S02]  /*73b0*/  LDGSTS.E.BYPASS.LTC128B.128 [R233+0x10000], desc[UR10][R10.64+0x80] ;  /* 0x100000800ae97fae */ /* 0x000fe4000b901d4a */
[--C-:B------:R-:W-:Y:S01]  /*73c0*/  IMAD.X R13, R15, 0x1, R4.reuse, P1 ;  /* 0x000000010f0d7824 */ /* 0x100fe200008e0604 */
[-C--:B------:R-:W-:Y:S01]  /*73d0*/  IADD3 R18, P1, R16, R5.reuse, RZ ;  /* 0x0000000510127210 */ /* 0x080fe20007f3e0ff */
[----:B------:R-:W-:Y:S02]  /*73e0*/  LDGSTS.E.BYPASS.LTC128B.128 [R233+0xc800], desc[UR10][R6.64] ;  /* 0x0c80000006e97fae */ /* 0x000fe4000b901d4a */
[--C-:B------:R-:W-:Y:S01]  /*73f0*/  IMAD.X R17, R13, 0x1, R4.reuse, P2 ;  /* 0x000000010d117824 */ /* 0x100fe200010e0604 */
[----:B------:R-:W-:Y:S01]  /*7400*/  IADD3 R24, P2, R18, R5, RZ ;  /* 0x0000000512187210 */ /* 0x000fe20007f5e0ff */
[----:B------:R-:W-:Y:S02]  /*7410*/  LDGSTS.E.BYPASS.LTC128B.128 [R233+0x10800], desc[UR10][R6.64+0x80] ;  /* 0x1080008006e97fae */ /* 0x000fe4000b901d4a */
[--C-:B------:R-:W-:Y:S01]  /*7420*/  IMAD.X R19, R17, 0x1, R4.reuse, P1 ;  /* 0x0000000111137824 */ /* 0x100fe200008e0604 */
[----:B------:R-:W-:Y:S01]  /*7430*/  ISETP.GE.AND P1, PT, R194, 0x3, PT ;  /* 0x00000003c200780c */ /* 0x000fe20003f26270 */
[----:B------:R-:W-:Y:S02]  /*7440*/  LDGSTS.E.BYPASS.LTC128B.128 [R233+0xd000], desc[UR10][R8.64] ;  /* 0x0d00000008e97fae */ /* 0x000fe4000b901d4a */
[----:B------:R-:W-:-:S02]  /*7450*/  IMAD.X R25, R19, 0x1, R4, P2 ;  /* 0x0000000113197824 */ /* 0x000fc400010e0604 */
[----:B------:R-:W-:Y:S04]  /*7460*/  LDGSTS.E.BYPASS.LTC128B.128 [R233+0x11000], desc[UR10][R8.64+0x80] ;  /* 0x1100008008e97fae */ /* 0x000fe8000b901d4a */
[----:B------:R-:W-:Y:S04]  /*7470*/  LDGSTS.E.BYPASS.LTC128B.128 [R233+0xd800], desc[UR10][R14.64] ;  /* 0x0d8000000ee97fae */ /* 0x000fe8000b901d4a */
[----:B------:R-:W-:Y:S04]  /*7480*/  LDGSTS.E.BYPASS.LTC128B.128 [R233+0x11800], desc[UR10][R14.64+0x80] ;  /* 0x118000800ee97fae */ /* 0x000fe8000b901d4a */
[----:B------:R-:W-:Y:S01]  /*7490*/  LDGSTS.E.BYPASS.LTC128B.128 [R233+0xe000], desc[UR10][R12.64] ;  /* 0x0e0000000ce97fae */ /* 0x000fe2000b901d4a */
[----:B-1----:R-:W-:-:S03]  /*74a0*/  IMAD.SHL.U32 R3, R3, 0x2, RZ ;  /* 0x0000000203037824 */ /* 0x002fc600078e00ff */
[----:B------:R1:W-:Y:S04]  /*74b0*/  LDGSTS.E.BYPASS.LTC128B.128 [R233+0x12000], desc[UR10][R12.64+0x80] ;  /* 0x120000800ce97fae */ /* 0x0003e8000b901d4a */
[----:B------:R-:W-:Y:S04]  /*74c0*/  LDGSTS.E.BYPASS.LTC128B.128 [R233+0xe800], desc[UR10][R16.64] ;  /* 0x0e80000010e97fae */ /* 0x000fe8000b901d4a */
[----:B------:R-:W-:Y:S04]  /*74d0*/  LDGSTS.E.BYPASS.LTC128B.128 [R233+0x12800], desc[UR10][R16.64+0x80] ;  /* 0x1280008010e97fae */ /* 0x000fe8000b901d4a */
[----:B------:R-:W-:Y:S04]  /*74e0*/  LDGSTS.E.BYPASS.LTC128B.128 [R233+0xf000], desc[UR10][R18.64] ;  /* 0x0f00000012e97fae */ /* 0x000fe8000b901d4a */
[----:B------:R-:W-:Y:S04]  /*74f0*/  LDGSTS.E.BYPASS.LTC128B.128 [R233+0x13000], desc[UR10][R18.64+0x80] ;  /* 0x1300008012e97fae */ /* 0x000fe8000b901d4a */
[----:B------:R-:W-:Y:S04]  /*7500*/  LDGSTS.E.BYPASS.LTC128B.128 [R233+0xf800], desc[UR10][R24.64] ;  /* 0x0f80000018e97fae */ /* 0x000fe8000b901d4a */
[----:B------:R2:W-:Y:S04]  /*7510*/  LDGSTS.E.BYPASS.LTC128B.128 [R233+0x13800], desc[UR10][R24.64+0x80] ;  /* 0x1380008018e97fae */ /* 0x0005e8000b901d4a */
[----:B------:R-:W-:Y:S04]  /*7520*/  LDSM.16.M88.4 R152, [R226] ;  /* 0x00000000e298783b */ /* 0x000fe80000000200 */
[----:B------:R-:W3:Y:S04]  /*7530*/  LDSM.16.M88.4 R44, [R225+0x4000] ;  /* 0x00400000e12c783b */ /* 0x000ee80000000200 */
[----:B------:R-:W4:Y:S04]  /*7540*/  LDSM.16.M88.4 R36, [R225+0x4800] ;  /* 0x00480000e124783b */ /* 0x000f280000000200 */
[----:B------:R-:W2:Y:S04]  /*7550*/  LDSM.16.M88.4 R20, [R225+0x5800] ;  /* 0x00580000e114783b */ /* 0x000ea80000000200 */
[----:B------:R-:W5:Y:S04]  /*7560*/  LDSM.16.M88.4 R28, [R225+0x5000] ;  /* 0x00500000e11c783b */ /* 0x000f680000000200 */
[----:B-1----:R-:W1:Y:S04]  /*7570*/  LDSM.16.M88.4 R12, [R225+0x6000] ;  /* 0x00600000e10c783b */ /* 0x002e680000000200 */
[----:B------:R-:W1:Y:S04]  /*7580*/  LDSM.16.M88.4 R4, [R225+0x6800] ;  /* 0x00680000e104783b */ /* 0x000e680000000200 */
[----:B------:R-:W1:Y:S04]  /*7590*/  LDSM.16.M88.4 R160, [R225+0x7000] ;  /* 0x00700000e1a0783b */ /* 0x000e680000000200 */
[----:B------:R-:W1:Y:S04]  /*75a0*/  LDSM.16.M88.4 R132, [R225+0x7800] ;  /* 0x00780000e184783b */ /* 0x000e680000000200 */
[----:B------:R-:W-:Y:S04]  /*75b0*/  LDSM.16.M88.4 R60, [R224] ;  /* 0x00000000e03c783b */ /* 0x000fe80000000200 */
[----:B------:R-:W1:Y:S04]  /*75c0*/  LDSM.16.M88.4 R64, [R223] ;  /* 0x00000000df40783b */ /* 0x000e680000000200 */
[----:B------:R-:W1:Y:S01]  /*75d0*/  LDSM.16.M88.4 R136, [R215] ;  /* 0x00000000d788783b */ /* 0x000e620000000200 */
[C---:B---3--:R-:W-:Y:S03]  /*75e0*/  HMMA.16816.F32.BF16 R48, R152.reuse, R44, RZ ;  /* 0x0000002c9830723c */ /* 0x048fe600000418ff */
[----:B------:R-:W3:Y:S03]  /*75f0*/  LDSM.16.M88.4 R52, [R213] ;  /* 0x00000000d534783b */ /* 0x000ee60000000200 */
[C---:B----4-:R-:W-:Y:S01]  /*7600*/  HMMA.16816.F32.BF16 R40, R152.reuse, R36, RZ ;  /* 0x000000249828723c */ /* 0x050fe200000418ff */
[----:B------:R-:W4:Y:S04]  /*7610*/  LDSM.16.M88.4 R56, [R214] ;  /* 0x00000000d638783b */ /* 0x000f280000000200 */
[----:B------:R-:W-:Y:S01]  /*7620*/  LDSM.16.M88.4 R144, [R211] ;  /* 0x00000000d390783b */ /* 0x000fe20000000200 */
[C---:B--2---:R-:W-:Y:S03]  /*7630*/  HMMA.16816.F32.BF16 R24, R152.reuse, R20, RZ ;  /* 0x000000149818723c */ /* 0x044fe600000418ff */
[----:B------:R-:W-:Y:S03]  /*7640*/  LDSM.16.M88.4 R140, [R209] ;  /* 0x00000000d18c783b */ /* 0x000fe60000000200 */
[C---:B------:R-:W-:Y:S01]  /*7650*/  HMMA.16816.F32.BF16 R44, R152.reuse, R46, RZ ;  /* 0x0000002e982c723c */ /* 0x040fe200000418ff */
[----:B------:R-:W-:Y:S04]  /*7660*/  LDSM.16.M88.4 R176, [R221] ;  /* 0x00000000ddb0783b */ /* 0x000fe80000000200 */
[----:B------:R-:W-:Y:S01]  /*7670*/  LDSM.16.M88.4 R180, [R208+0x2800] ;  /* 0x00280000d0b4783b */ /* 0x000fe20000000200 */
[C---:B------:R-:W-:Y:S03]  /*7680*/  HMMA.16816.F32.BF16 R36, R152.reuse, R38, RZ ;  /* 0x000000269824723c */ /* 0x040fe600000418ff */
[----:B------:R-:W-:Y:S03]  /*7690*/  LDSM.16.M88.4 R168, [R208+0x3800] ;  /* 0x00380000d0a8783b */ /* 0x000fe60000000200 */
[C---:B------:R-:W-:Y:S01]  /*76a0*/  HMMA.16816.F32.BF16 R20, R152.reuse, R22, RZ ;  /* 0x000000169814723c */ /* 0x040fe200000418ff */
[----:B------:R-:W-:Y:S04]  /*76b0*/  LDSM.16.M88.4 R172, [R208+0x3000] ;  /* 0x00300000d0ac783b */ /* 0x000fe80000000200 */
[----:B------:R-:W-:Y:S01]  /*76c0*/  LDSM.16.M88.4 R148, [R226+0x2000] ;  /* 0x00200000e294783b */ /* 0x000fe20000000200 */
[C---:B-----5:R-:W-:Y:S03]  /*76d0*/  HMMA.16816.F32.BF16 R32, R152.reuse, R28, RZ ;  /* 0x0000001c9820723c */ /* 0x060fe600000418ff */
[----:B------:R-:W0:Y:S03]  /*76e0*/  LDGDEPBAR ;  /* 0x00000000000079af */ /* 0x000e260000000000 */
[C---:B------:R-:W-:Y:S06]  /*76f0*/  HMMA.16816.F32.BF16 R28, R152.reuse, R30, RZ ;  /* 0x0000001e981c723c */ /* 0x040fec00000418ff */
[C---:B-1----:R-:W-:Y:S06]  /*7700*/  HMMA.16816.F32.BF16 R16, R152.reuse, R12, RZ ;  /* 0x0000000c9810723c */ /* 0x042fec00000418ff */
        /* <DEDUP_REMOVED lines=8> */
[C---:B------:R-:W-:Y:S06]  /*7790*/  HMMA.16816.F32.BF16 R48, R60.reuse, R64, R48 ;  /* 0x000000403c30723c */ /* 0x040fec0000041830 */
[C---:B------:R-:W-:Y:S01]  /*77a0*/  HMMA.16816.F32.BF16 R44, R60.reuse, R66, R44 ;  /* 0x000000423c2c723c */ /* 0x040fe2000004182c */
[----:B------:R-:W2:Y:S05]  /*77b0*/  LDSM.16.M88.4 R64, [R210] ;  /* 0x00000000d240783b */ /* 0x000eaa0000000200 */
[C---:B------:R-:W-:Y:S06]  /*77c0*/  HMMA.16816.F32.BF16 R40, R60.reuse, R136, R40 ;  /* 0x000000883c28723c */ /* 0x040fec0000041828 */
[C---:B------:R-:W-:Y:S01]  /*77d0*/  HMMA.16816.F32.BF16 R36, R60.reuse, R138, R36 ;  /* 0x0000008a3c24723c */ /* 0x040fe20000041824 */
[----:B------:R-:W-:Y:S05]  /*77e0*/  LDSM.16.M88.4 R136, [R222] ;  /* 0x00000000de88783b */ /* 0x000fea0000000200 */
        /* <DEDUP_REMOVED lines=14> */
[----:B------:R-:W-:Y:S05]  /*78d0*/  LDSM.16.M88.4 R64, [R219+0x5800] ;  /* 0x00580000db40783b */ /* 0x000fea0000000200 */
        /* <DEDUP_REMOVED lines=44> */
[C---:B------:R-:W-:Y:S06]  /*7ba0*/  HMMA.16816.F32.BF16 R8, R176.reuse, R180, R8 ;  /* 0x000000b4b008723c */ /* 0x040fec0000041808 */
[C---:B------:R-:W-:Y:S06]  /*7bb0*/  HMMA.16816.F32.BF16 R4, R176.reuse, R182, R4 ;  /* 0x000000b6b004723c */ /* 0x040fec0000041804 */
[C---:B------:R-:W-:Y:S06]  /*7bc0*/  HMMA.16816.F32.BF16 R156, R176.reuse, R168, R156 ;  /* 0x000000a8b09c723c */ /* 0x040fec000004189c */
[C---:B------:R-:W-:Y:S01]  /*7bd0*/  HMMA.16816.F32.BF16 R152, R176.reuse, R170, R152 ;  /* 0x000000aab098723c */ /* 0x040fe20000041898 */
[----:B------:R-:W-:Y:S05]  /*7be0*/  LDSM.16.M88.4 R168, [R224+0x2000] ;  /* 0x00200000e0a8783b */ /* 0x000fea0000000200 */
[C---:B------:R-:W-:Y:S06]  /*7bf0*/  HMMA.16816.F32.BF16 R164, R176.reuse, R172, R164 ;  /* 0x000000acb0a4723c */ /* 0x040fec00000418a4 */
[----:B------:R-:W-:Y:S01]  /*7c00*/  HMMA.16816.F32.BF16 R160, R176, R174, R160 ;  /* 0x000000aeb0a0723c */ /* 0x000fe200000418a0 */
[----:B------:R-:W-:Y:S05]  /*7c10*/  LDSM.16.M88.4 R172, [R206] ;  /* 0x00000000ceac783b */ /* 0x000fea0000000200 */
        /* <DEDUP_REMOVED lines=8> */
[----:B------:R-:W2:Y:S05]  /*7ca0*/  LDSM.16.M88.4 R52, [R202] ;  /* 0x00000000ca34783b */ /* 0x000eaa0000000200 */
[C---:B---3--:R-:W-:Y:S06]  /*7cb0*/  HMMA.16816.F32.BF16 R164, R148.reuse, R56, R164 ;  /* 0x0000003894a4723c */ /* 0x048fec00000418a4 */
[C---:B------:R-:W-:Y:S01]  /*7cc0*/  HMMA.16816.F32.BF16 R160, R148.reuse, R58, R160 ;  /* 0x0000003a94a0723c */ /* 0x040fe200000418a0 */
[----:B------:R-:W3:Y:S05]  /*7cd0*/  LDSM.16.M88.4 R56, [R204] ;  /* 0x00000000cc38783b */ /* 0x000eea0000000200 */
[C---:B------:R-:W-:Y:S06]  /*7ce0*/  HMMA.16816.F32.BF16 R32, R148.reuse, R136, R32 ;  /* 0x000000889420723c */ /* 0x040fec0000041820 */
[C---:B------:R-:W-:Y:S01]  /*7cf0*/  HMMA.16816.F32.BF16 R28, R148.reuse, R138, R28 ;  /* 0x0000008a941c723c */ /* 0x040fe2000004181c */
[----:B------:R-:W-:Y:S05]  /*7d00*/  LDSM.16.M88.4 R136, [R222+0x2000] ;  /* 0x00200000de88783b */ /* 0x000fea0000000200 */
[C---:B-----5:R-:W-:Y:S06]  /*7d10*/  HMMA.16816.F32.BF16 R24, R148.reuse, R132, R24 ;  /* 0x000000849418723c */ /* 0x060fec0000041818 */
[C---:B------:R-:W-:Y:S01]  /*7d20*/  HMMA.16816.F32.BF16 R20, R148.reuse, R134, R20 ;  /* 0x000000869414723c */ /* 0x040fe20000041814 */
[----:B------:R-:W5:Y:S05]  /*7d30*/  LDSM.16.M88.4 R132, [R219+0x8000] ;  /* 0x00800000db84783b */ /* 0x000f6a0000000200 */
[C---:B----4-:R-:W-:Y:S06]  /*7d40*/  HMMA.16816.F32.BF16 R16, R148.reuse, R64, R16 ;  /* 0x000000409410723c */ /* 0x050fec0000041810 */
[C---:B------:R-:W-:Y:S01]  /*7d50*/  HMMA.16816.F32.BF16 R12, R148.reuse, R66, R12 ;  /* 0x00000042940c723c */ /* 0x040fe2000004180c */
[----:B------:R-:W4:Y:S05]  /*7d60*/  LDSM.16.M88.4 R64, [R201] ;  /* 0x00000000c940783b */ /* 0x000f2a0000000200 */
[C---:B------:R-:W-:Y:S06]  /*7d70*/  HMMA.16816.F32.BF16 R40, R148.reuse, R140, R40 ;  /* 0x0000008c9428723c */ /* 0x040fec0000041828 */
[----:B------:R-:W-:Y:S01]  /*7d80*/  HMMA.16816.F32.BF16 R36, R148, R142, R36 ;  /* 0x0000008e9424723c */ /* 0x000fe20000041824 */
[----:B------:R-:W4:Y:S04]  /*7d90*/  LDSM.16.M88.4 R140, [R205] ;  /* 0x00000000cd8c783b */ /* 0x000f280000000200 */
[----:B------:R-:W-:Y:S01]  /*7da0*/  LDSM.16.M88.4 R148, [R219+0x9000] ;  /* 0x00900000db94783b */ /* 0x000fe20000000200 */
[C---:B------:R-:W-:Y:S06]  /*7db0*/  HMMA.16816.F32.BF16 R48, R168.reuse, R144, R48 ;  /* 0x00000090a830723c */ /* 0x040fec0000041830 */
[C---:B------:R-:W-:Y:S06]  /*7dc0*/  HMMA.16816.F32.BF16 R44, R168.reuse, R146, R44 ;  /* 0x00000092a82c723c */ /* 0x040fec000004182c */
[C---:B-1----:R-:W-:Y:S06]  /*7dd0*/  HMMA.16816.F32.BF16 R16, R168.reuse, R60, R16 ;  /* 0x0000003ca810723c */ /* 0x042fec0000041810 */
[C---:B------:R-:W-:Y:S01]  /*7de0*/  HMMA.16816.F32.BF16 R12, R168.reuse, R62, R12 ;  /* 0x0000003ea80c723c */ /* 0x040fe2000004180c */
[----:B------:R-:W-:Y:S05]  /*7df0*/  LDSM.16.M88.4 R60, [R221+0x2000] ;  /* 0x00200000dd3c783b */ /* 0x000fea0000000200 */
[C---:B--2---:R-:W-:Y:S01]  /*7e00*/  HMMA.16816.F32.BF16 R144, R168.reuse, R52, R8 ;  /* 0x00000034a890723c */ /* 0x044fe20000041808 */
[----:B------:R-:W1:Y:S05]  /*7e10*/  LDSM.16.M88.4 R8, [R208+0x4000] ;  /* 0x00400000d008783b */ /* 0x000e6a0000000200 */
[C---:B---3--:R-:W-:Y:S06]  /*7e20*/  HMMA.16816.F32.BF16 R24, R168.reuse, R56, R24 ;  /* 0x00000038a818723c */ /* 0x048fec0000041818 */
[----:B------:R-:W-:Y:S01]  /*7e30*/  HMMA.16816.F32.BF16 R20, R168, R58, R20 ;  /* 0x0000003aa814723c */ /* 0x000fe20000041814 */
[----:B------:R-:W2:Y:S05]  /*7e40*/  LDSM.16.M88.4 R56, [R219+0x8800] ;  /* 0x00880000db38783b */ /* 0x000eaa0000000200 */
[----:B-----5:R-:W-:Y:S06]  /*7e50*/  HMMA.16816.F32.BF16 R48, R136, R132, R48 ;  /* 0x000000848830723c */ /* 0x020fec0000041830 */
[C---:B----4-:R-:W-:Y:S06]  /*7e60*/  HMMA.16816.F32.BF16 R164, R168.reuse, R64, R164 ;  /* 0x00000040a8a4723c */ /* 0x050fec00000418a4 */
[C---:B------:R-:W-:Y:S01]  /*7e70*/  HMMA.16816.F32.BF16 R160, R168.reuse, R66, R160 ;  /* 0x00000042a8a0723c */ /* 0x040fe200000418a0 */
[----:B------:R-:W3:Y:S05]  /*7e80*/  LDSM.16.M88.4 R64, [R219+0x9800] ;  /* 0x00980000db40783b */ /* 0x000eea0000000200 */
[C---:B------:R-:W-:Y:S06]  /*7e90*/  HMMA.16816.F32.BF16 R40, R168.reuse, R172, R40 ;  /* 0x000000aca828723c */ /* 0x040fec0000041828 */
[C---:B------:R-:W-:Y:S06]  /*7ea0*/  HMMA.16816.F32.BF16 R36, R168.reuse, R174, R36 ;  /* 0x000000aea824723c */ /* 0x040fec0000041824 */
[C---:B------:R-:W-:Y:S06]  /*7eb0*/  HMMA.16816.F32.BF16 R32, R168.reuse, R140, R32 ;  /* 0x0000008ca820723c */ /* 0x040fec0000041820 */
[----:B------:R-:W-:Y:S01]  /*7ec0*/  HMMA.16816.F32.BF16 R4, R168, R54, R4 ;  /* 0x00000036a804723c */ /* 0x000fe20000041804 */
[----:B------:R-:W4:Y:S05]  /*7ed0*/  LDSM.16.M88.4 R52, [R208+0x4800] ;  /* 0x00480000d034783b */ /* 0x000f2a0000000200 */
[----:B------:R-:W-:Y:S01]  /*7ee0*/  HMMA.16816.F32.BF16 R44, R136, R134, R44 ;  /* 0x00000086882c723c */ /* 0x000fe2000004182c */
[----:B------:R-:W5:Y:S05]  /*7ef0*/  LDSM.16.M88.4 R132, [R208+0x5000] ;  /* 0x00500000d084783b */ /* 0x000f6a0000000200 */
[----:B-1----:R-:W-:Y:S06]  /*7f00*/  HMMA.16816.F32.BF16 R48, R60, R8, R48 ;  /* 0x000000083c30723c */ /* 0x002fec0000041830 */
[----:B--2---:R-:W-:Y:S01]  /*7f10*/  HMMA.16816.F32.BF16 R40, R136, R56, R40 ;  /* 0x000000388828723c */ /* 0x004fe20000041828 */
[----:B------:R-:W-:-:S05]  /*7f20*/  LOP3.LUT R8, R3, 0x6, RZ, 0xc0, !PT ;  /* 0x0000000603087812 */ /* 0x000fca00078ec0ff */
[----:B------:R-:W-:Y:S01]  /*7f30*/  HMMA.16816.F32.BF16 R28, R168, R142, R28 ;  /* 0x0000008ea81c723c */ /* 0x000fe2000004181c */
[----:B------:R-:W-:Y:S01]  /*7f40*/  IMAD R3, R231, 0x80, R8 ;  /* 0x00000080e7037824 */ /* 0x000fe200078e0208 */
[----:B------:R-:W-:Y:S03]  /*7f50*/  LDSM.16.M88.4 R140, [R200] ;  /* 0x00000000c88c783b */ /* 0x000fe60000000200 */
[C---:B------:R-:W-:Y:S01]  /*7f60*/  VIADD R8, R3.reuse, 0x1 ;  /* 0x0000000103087836 */ /* 0x040fe20000000000 */
[----:B------:R-:W-:Y:S01]  /*7f70*/  HMMA.16816.F32.BF16 R36, R136, R58, R36 ;  /* 0x0000003a8824723c */ /* 0x000fe20000041824 */
[----:B------:R-:W1:Y:S01]  /*7f80*/  LDSM.16.M88.4 R56, [R219+0xa000] ;  /* 0x00a00000db38783b */ /* 0x000e620000000200 */
[----:B------:R-:W-:Y:S02]  /*7f90*/  VIADD R9, R3, 0x8 ;  /* 0x0000000803097836 */ /* 0x000fe40000000000 */
[----:B------:R-:W-:-:S02]  /*7fa0*/  ISETP.GE.AND P6, PT, R8, R193, PT ;  /* 0x000000c10800720c */ /* 0x000fc40003fc6270 */
[----:B------:R-:W-:Y:S01]  /*7fb0*/  HMMA.16816.F32.BF16 R32, R136, R148, R32 ;  /* 0x000000948820723c */ /* 0x000fe20000041820 */
[-C--:B------:R-:W-:Y:S01]  /*7fc0*/  ISETP.GE.AND P3, PT, R8, R192.reuse, PT ;  /* 0x000000c00800720c */ /* 0x080fe20003f66270 */
[----:B------:R-:W-:Y:S01]  /*7fd0*/  VIADD R8, R3, 0x9 ;  /* 0x0000000903087836 */ /* 0x000fe20000000000 */
[----:B------:R-:W-:Y:S02]  /*7fe0*/  FSEL R232, R49, -INF , !P6 ;  /* 0xff80000031e87808 */ /* 0x000fe40007000000 */
[CC--:B------:R-:W-:Y:S01]  /*7ff0*/  ISETP.GE.AND P5, PT, R9.reuse, R193.reuse, PT ;  /* 0x000000c10900720c */ /* 0x0c0fe20003fa6270 */
[----:B------:R-:W-:Y:S01]  /*8000*/  HMMA.16816.F32.BF16 R44, R60, R10, R44 ;  /* 0x0000000a3c2c723c */ /* 0x000fe2000004182c */
[-C--:B------:R-:W-:Y:S02]  /*8010*/  ISETP.GE.AND P2, PT, R9, R192.reuse, PT ;  /* 0x000000c00900720c */ /* 0x080fe40003f46270 */
[C---:B------:R-:W-:Y:S02]  /*8020*/  ISETP.GE.AND P4, PT, R8.reuse, R193, PT ;  /* 0x000000c10800720c */ /* 0x040fe40003f86270 */
[----:B------:R-:W-:Y:S01]  /*8030*/  ISETP.GE.AND P6, PT, R8, R192, PT ;  /* 0x000000c00800720c */ /* 0x000fe20003fc6270 */
[----:B---3--:R-:W-:Y:S01]  /*8040*/  HMMA.16816.F32.BF16 R24, R136, R64, R24 ;  /* 0x000000408818723c */ /* 0x008fe20000041818 */
[----:B------:R-:W-:Y:S01]  /*8050*/  LDSM.16.M88.4 R8, [R219+0xa800] ;  /* 0x00a80000db08783b */ /* 0x000fe20000000200 */
[----:B------:R-:W-:Y:S01]  /*8060*/  FSEL R49, R51, -INF , !P3 ;  /* 0xff80000033317808 */ /* 0x000fe20005800000 */
[----:B------:R-:W-:-:S03]  /*8070*/  VIADD R51, R3, 0x20 ;  /* 0x0000002003337836 */ /* 0x000fc60000000000 */
[----:B------:R-:W-:Y:S01]  /*8080*/  HMMA.16816.F32.BF16 R20, R136, R66, R20 ;  /* 0x000000428814723c */ /* 0x000fe20000041814 */
[----:B------:R-:W2:Y:S05]  /*8090*/  LDSM.16.M88.4 R64, [R208+0x5800] ;  /* 0x00580000d040783b */ /* 0x000eaa0000000200 */
[----:B----4-:R-:W-:Y:S06]  /*80a0*/  HMMA.16816.F32.BF16 R40, R60, R52, R40 ;  /* 0x000000343c28723c */ /* 0x010fec0000041828 */
[----:B------:R-:W-:Y:S01]  /*80b0*/  HMMA.16816.F32.BF16 R28, R136, R150, R28 ;  /* 0x00000096881c723c */ /* 0x000fe2000004181c */
[C---:B------:R-:W-:Y:S01]  /*80c0*/  VIADD R53, R3.reuse, 0x10 ;  /* 0x0000001003357836 */ /* 0x040fe20000000000 */
[----:B------:R-:W-:Y:S01]  /*80d0*/  FSEL R238, R44, -INF , !P5 ;  /* 0xff8000002cee7808 */ /* 0x000fe20006800000 */
[----:B------:R-:W-:Y:S01]  /*80e0*/  VIADD R52, R3, 0x11 ;  /* 0x0000001103347836 */ /* 0x000fe20000000000 */
[----:B------:R-:W-:Y:S01]  /*80f0*/  FSEL R242, R45, -INF , !P4 ;  /* 0xff8000002df27808 */ /* 0x000fe20006000000 */
[----:B------:R-:W-:Y:S01]  /*8100*/  VIADD R44, R3, 0x18 ;  /* 0x00000018032c7836 */ /* 0x000fe20000000000 */
[----:B------:R-:W-:Y:S01]  /*8110*/  HMMA.16816.F32.BF16 R36, R60, R54, R36 ;  /* 0x000000363c24723c */ /* 0x000fe20000041824 */
[----:B------:R-:W-:Y:S01]  /*8120*/  ISETP.GE.AND P3, PT, R53, R193, PT ;  /* 0x000000c13500720c */ /* 0x000fe20003f66270 */
[----:B------:R-:W-:Y:S01]  /*8130*/  VIADD R45, R3, 0x19 ;  /* 0x00000019032d7836 */ /* 0x000fe20000000000 */
[----:B------:R-:W-:-:S02]  /*8140*/  ISETP.GE.AND P5, PT, R53, R192, PT ;  /* 0x000000c03500720c */ /* 0x000fc40003fa6270 */
[----:B------:R-:W-:Y:S01]  /*8150*/  FSEL R53, R46, -INF , !P2 ;  /* 0xff8000002e357808 */ /* 0x000fe20005000000 */
[----:B-----5:R-:W-:Y:S01]  /*8160*/  HMMA.16816.F32.BF16 R32, R60, R132, R32 ;  /* 0x000000843c20723c */ /* 0x020fe20000041820 */
[CC--:B------:R-:W-:Y:S01]  /*8170*/  ISETP.GE.AND P2, PT, R52.reuse, R193.reuse, PT ;  /* 0x000000c13400720c */ /* 0x0c0fe20003f46270 */
[----:B------:R-:W-:Y:S01]  /*8180*/  VIADD R54, R3, 0x21 ;  /* 0x0000002103367836 */ /* 0x000fe20000000000 */
[----:B------:R-:W-:Y:S02]  /*8190*/  FSEL R197, R47, -INF , !P6 ;  /* 0xff8000002fc57808 */ /* 0x000fe40007000000 */
[----:B------:R-:W-:Y:S01]  /*81a0*/  ISETP.GE.AND P4, PT, R52, R192, PT ;  /* 0x000000c03400720c */ /* 0x000fe20003f86270 */
[----:B-1----:R-:W-:Y:S01]  /*81b0*/  HMMA.16816.F32.BF16 R16, R136, R56, R16 ;  /* 0x000000388810723c */ /* 0x002fe20000041810 */
[----:B------:R-:W-:Y:S02]  /*81c0*/  ISETP.GE.AND P6, PT, R44, R193, PT ;  /* 0x000000c12c00720c */ /* 0x000fe40003fc6270 */
[----:B------:R-:W-:-:S02]  /*81d0*/  FSEL R198, R40, -INF , !P3 ;  /* 0xff80000028c67808 */ /* 0x000fc40005800000 */
[----:B------:R-:W-:Y:S01]  /*81e0*/  FSEL R195, R42, -INF , !P5 ;  /* 0xff8000002ac37808 */ /* 0x000fe20006800000 */
[----:B------:R-:W-:Y:S01]  /*81f0*/  HMMA.16816.F32.BF16 R28, R60, R134, R28 ;  /* 0x000000863c1c723c */ /* 0x000fe2000004181c */
[----:B------:R-:W-:Y:S02]  /*8200*/  FSEL R194, R41, -INF , !P2 ;  /* 0xff80000029c27808 */ /* 0x000fe40005000000 */
[-C--:B------:R-:W-:Y:S02]  /*8210*/  ISETP.GE.AND P3, PT, R44, R192.reuse, PT ;  /* 0x000000c02c00720c */ /* 0x080fe40003f66270 */
[C---:B------:R-:W-:Y:S01]  /*8220*/  ISETP.GE.AND P5, PT, R45.reuse, R193, PT ;  /* 0x000000c12d00720c */ /* 0x040fe20003fa6270 */
[----:B------:R-:W-:Y:S01]  /*8230*/  HMMA.16816.F32.BF16 R12, R136, R58, R12 ;  /* 0x0000003a880c723c */ /* 0x000fe2000004180c */
[----:B------:R-:W-:Y:S02]  /*8240*/  ISETP.GE.AND P2, PT, R45, R192, PT ;  /* 0x000000c02d00720c */ /* 0x000fe40003f46270 */
[----:B------:R-:W1:Y:S01]  /*8250*/  LDSM.16.M88.4 R44, [R208+0x6000] ;  /* 0x00600000d02c783b */ /* 0x000e620000000200 */
[----:B------:R-:W-:-:S02]  /*8260*/  FSEL R57, R43, -INF , !P4 ;  /* 0xff8000002b397808 */ /* 0x000fc40006000000 */
[----:B------:R-:W-:Y:S01]  /*8270*/  FSEL R196, R36, -INF , !P6 ;  /* 0xff80000024c47808 */ /* 0x000fe20007000000 */
[----:B------:R-:W-:Y:S01]  /*8280*/  VIADD R36, R3, 0x28 ;  /* 0x0000002803247836 */ /* 0x000fe20000000000 */
[----:B------:R-:W-:Y:S01]  /*8290*/  ISETP.GE.AND P4, PT, R51, R193, PT ;  /* 0x000000c13300720c */ /* 0x000fe20003f86270 */
[----:B--2---:R-:W-:Y:S01]  /*82a0*/  HMMA.16816.F32.BF16 R24, R60, R64, R24 ;  /* 0x000000403c18723c */ /* 0x004fe20000041818 */
[----:B------:R-:W-:Y:S01]  /*82b0*/  FSEL R189, R39, -INF , !P2 ;  /* 0xff80000027bd7808 */ /* 0x000fe20005000000 */
[----:B------:R-:W2:Y:S01]  /*82c0*/  LDSM.16.M88.4 R40, [R219+0xb000] ;  /* 0x00b00000db28783b */ /* 0x000ea20000000200 */
[----:B------:R-:W-:Y:S02]  /*82d0*/  FSEL R32, R32, -INF , !P4 ;  /* 0xff80000020207808 */ /* 0x000fe40006000000 */
[----:B------:R-:W-:Y:S01]  /*82e0*/  FSEL R59, R38, -INF , !P3 ;  /* 0xff800000263b7808 */ /* 0x000fe20005800000 */
[----:B------:R-:W-:Y:S01]  /*82f0*/  HMMA.16816.F32.BF16 R144, R136, R8, R144 ;  /* 0x000000088890723c */ /* 0x000fe20000041890 */
[----:B------:R-:W-:-:S02]  /*8300*/  FSEL R52, R37, -INF , !P5 ;  /* 0xff80000025347808 */ /* 0x000fc40006800000 */
[CC--:B------:R-:W-:Y:S02]  /*8310*/  ISETP.GE.AND P2, PT, R36.reuse, R193.reuse, PT ;  /* 0x000000c12400720c */ /* 0x0c0fe40003f46270 */
[-C--:B------:R-:W-:Y:S01]  /*8320*/  ISETP.GE.AND P4, PT, R36, R192.reuse, PT ;  /* 0x000000c02400720c */ /* 0x080fe20003f86270 */
[----:B------:R-:W-:Y:S01]  /*8330*/  HMMA.16816.F32.BF16 R156, R168, R140, R156 ;  /* 0x0000008ca89c723c */ /* 0x000fe2000004189c */
[----:B------:R-:W3:Y:S01]  /*8340*/  LDSM.16.M88.4 R36, [R208+0x6800] ;  /* 0x00680000d024783b */ /* 0x000ee20000000200 */
[----:B------:R-:W-:Y:S01]  /*8350*/  ISETP.GE.AND P6, PT, R51, R192, PT ;  /* 0x000000c03300720c */ /* 0x000fe20003fc6270 */
[C---:B------:R-:W-:Y:S01]  /*8360*/  VIADD R8, R3.reuse, 0x29 ;  /* 0x0000002903087836 */ /* 0x040fe20000000000 */
[-C--:B------:R-:W-:Y:S01]  /*8370*/  ISETP.GE.AND P3, PT, R54, R193.reuse, PT ;  /* 0x000000c13600720c */ /* 0x080fe20003f66270 */
[----:B------:R-:W-:Y:S01]  /*8380*/  VIADD R9, R3, 0x31 ;  /* 0x0000003103097836 */ /* 0x000fe20000000000 */
[----:B------:R-:W-:Y:S01]  /*8390*/  FSEL R133, R34, -INF , !P6 ;  /* 0xff80000022857808 */ /* 0x000fe20007000000 */
[----:B------:R-:W-:Y:S01]  /*83a0*/  HMMA.16816.F32.BF16 R4, R136, R10, R4 ;  /* 0x0000000a8804723c */ /* 0x000fe20000041804 */
[----:B------:R-:W-:Y:S01]  /*83b0*/  FSEL R182, R33, -INF , !P3 ;  /* 0xff80000021b67808 */ /* 0x000fe20005800000 */
[----:B------:R-:W-:Y:S01]  /*83c0*/  VIADD R33, R3, 0x39 ;  /* 0x0000003903217836 */ /* 0x000fe20000000000 */
[----:B------:R-:W-:-:S02]  /*83d0*/  ISETP.GE.AND P6, PT, R8, R193, PT ;  /* 0x000000c10800720c */ /* 0x000fc40003fc6270 */
[-C--:B------:R-:W-:Y:S01]  /*83e0*/  ISETP.GE.AND P3, PT, R8, R192.reuse, PT ;  /* 0x000000c00800720c */ /* 0x080fe20003f66270 */
[C---:B------:R-:W-:Y:S01]  /*83f0*/  VIADD R8, R3.reuse, 0x30 ;  /* 0x0000003003087836 */ /* 0x040fe20000000000 */
        /* <DEDUP_REMOVED lines=9> */
[-C--:B------:R-:W-:Y:S01]  /*8490*/  ISETP.GE.AND P2, PT, R8, R192.reuse, PT ;  /* 0x000000c00800720c */ /* 0x080fe20003f46270 */
[C---:B-1----:R-:W-:Y:S01]  /*84a0*/  HMMA.16816.F32.BF16 R16, R60.reuse, R44, R16 ;  /* 0x0000002c3c10723c */ /* 0x042fe20000041810 */
[CC--:B------:R-:W-:Y:S02]  /*84b0*/  ISETP.GE.AND P4, PT, R9.reuse, R193.reuse, PT ;  /* 0x000000c10900720c */ /* 0x0c0fe40003f86270 */
[----:B------:R-:W-:Y:S02]  /*84c0*/  ISETP.GE.AND P6, PT, R9, R192, PT ;  /* 0x000000c00900720c */ /* 0x000fe40003fc6270 */
[----:B------:R-:W1:Y:S01]  /*84d0*/  LDSM.16.M88.4 R8, [R219+0xb800] ;  /* 0x00b80000db08783b */ /* 0x000e620000000200 */
[----:B------:R-:W-:Y:S01]  /*84e0*/  FSEL R183, R31, -INF , !P3 ;  /* 0xff8000001fb77808 */ /* 0x000fe20005800000 */
[----:B------:R-:W-:Y:S01]  /*84f0*/  HMMA.16816.F32.BF16 R12, R60, R46, R12 ;  /* 0x0000002e3c0c723c */ /* 0x000fe2000004180c */
[----:B------:R-:W-:Y:S01]  /*8500*/  FSEL R150, R24, -INF , !P5 ;  /* 0xff80000018967808 */ /* 0x000fe20006800000 */
[----:B------:R-:W-:Y:S01]  /*8510*/  VIADD R24, R3, 0x40 ;  /* 0x0000004003187836 */ /* 0x000fe20000000000 */
[----:B------:R-:W-:-:S02]  /*8520*/  ISETP.GE.AND P3, PT, R28, R193, PT ;  /* 0x000000c11c00720c */ /* 0x000fc40003f66270 */
[----:B------:R-:W-:Y:S01]  /*8530*/  ISETP.GE.AND P5, PT, R28, R192, PT ;  /* 0x000000c01c00720c */ /* 0x000fe20003fa6270 */
[----:B--2---:R-:W-:Y:S01]  /*8540*/  HMMA.16816.F32.BF16 R164, R136, R40, R164 ;  /* 0x0000002888a4723c */ /* 0x004fe200000418a4 */
[----:B------:R-:W-:Y:S01]  /*8550*/  LDSM.16.M88.4 R28, [R208+0x7000] ;  /* 0x00700000d01c783b */ /* 0x000fe20000000200 */
[----:B------:R-:W-:Y:S01]  /*8560*/  FSEL R178, R25, -INF , !P4 ;  /* 0xff80000019b27808 */ /* 0x000fe20006000000 */
[----:B------:R-:W-:Y:S01]  /*8570*/  VIADD R25, R3, 0x41 ;  /* 0x0000004103197836 */ /* 0x000fe20000000000 */
[----:B------:R-:W-:Y:S02]  /*8580*/  FSEL R179, R26, -INF , !P2 ;  /* 0xff8000001ab37808 */ /* 0x000fe40005000000 */
[----:B---3--:R-:W-:Y:S01]  /*8590*/  HMMA.16816.F32.BF16 R144, R60, R36, R144 ;  /* 0x000000243c90723c */ /* 0x008fe20000041890 */
[----:B------:R-:W-:Y:S02]  /*85a0*/  ISETP.GE.AND P2, PT, R33, R193, PT ;  /* 0x000000c12100720c */ /* 0x000fe40003f46270 */
[----:B------:R-:W-:-:S02]  /*85b0*/  FSEL R177, R22, -INF , !P5 ;  /* 0xff80000016b17808 */ /* 0x000fc40006800000 */
[----:B------:R-:W-:Y:S01]  /*85c0*/  ISETP.GE.AND P5, PT, R25, R193, PT ;  /* 0x000000c11900720c */ /* 0x000fe20003fa6270 */
[----:B------:R-:W-:Y:S01]  /*85d0*/  HMMA.16816.F32.BF16 R36, R60, R38, R4 ;  /* 0x000000263c24723c */ /* 0x000fe20000041804 */
[----:B------:R-:W2:Y:S01]  /*85e0*/  LDSM.16.M88.4 R4, [R208+0x7800] ;  /* 0x00780000d004783b */ /* 0x000ea20000000200 */
[----:B------:R-:W-:Y:S01]  /*85f0*/  FSEL R181, R27, -INF , !P6 ;  /* 0xff8000001bb57808 */ /* 0x000fe20007000000 */
[----:B------:R-:W-:-:S04]  /*8600*/  DEPBAR.LE SB0, 0x0 ;  /* 0x000080000000791a */ /* 0x000fc80000000000 */
[----:B------:R-:W-:Y:S01]  /*8610*/  FSEL R176, R20, -INF , !P3 ;  /* 0xff80000014b07808 */ /* 0x000fe20005800000 */
[----:B------:R-:W-:Y:S01]  /*8620*/  VIADD R20, R3, 0x48 ;  /* 0x0000004803147836 */ /* 0x000fe20000000000 */
[----:B------:R-:W-:Y:S01]  /*8630*/  FSEL R180, R21, -INF , !P2 ;  /* 0xff80000015b47808 */ /* 0x000fe20005000000 */
[----:B------:R-:W-:Y:S01]  /*8640*/  VIADD R21, R3, 0x49 ;  /* 0x0000004903157836 */ /* 0x000fe20000000000 */
[----:B------:R-:W-:Y:S01]  /*8650*/  BAR.SYNC.DEFER_BLOCKING 0x0 ;  /* 0x0000000000007b1d */ /* 0x000fe20000010000 */
[-C--:B------:R-:W-:Y:S01]  /*8660*/  ISETP.GE.AND P4, PT, R33, R192.reuse, PT ;  /* 0x000000c02100720c */ /* 0x080fe20003f86270 */
[C---:B------:R-:W-:Y:S01]  /*8670*/  HMMA.16816.F32.BF16 R160, R136.reuse, R42, R160 ;  /* 0x0000002a88a0723c */ /* 0x040fe200000418a0 */
[C---:B------:R-:W-:Y:S02]  /*8680*/  ISETP.GE.AND P6, PT, R24.reuse, R193, PT ;  /* 0x000000c11800720c */ /* 0x040fe40003fc6270 */
[-C--:B------:R-:W-:Y:S02]  /*8690*/  ISETP.GE.AND P3, PT, R24, R192.reuse, PT ;  /* 0x000000c01800720c */ /* 0x080fe40003f66270 */
[----:B------:R-:W-:Y:S01]  /*86a0*/  FSEL R170, R17, -INF , !P5 ;  /* 0xff80000011aa7808 */ /* 0x000fe20006800000 */
[----:B------:R-:W-:Y:S01]  /*86b0*/  VIADD R17, R3, 0x50 ;  /* 0x0000005003117836 */ /* 0x000fe20000000000 */
[----:B------:R-:W-:Y:S01]  /*86c0*/  ISETP.GE.AND P2, PT, R25, R192, PT ;  /* 0x000000c01900720c */ /* 0x000fe20003f46270 */
[----:B-1----:R-:W-:Y:S01]  /*86d0*/  HMMA.16816.F32.BF16 R156, R136, R8, R156 ;  /* 0x00000008889c723c */ /* 0x002fe2000004189c */
[----:B------:R-:W-:-:S02]  /*86e0*/  FSEL R175, R23, -INF , !P4 ;  /* 0xff80000017af7808 */ /* 0x000fc40006000000 */
[----:B------:R-:W-:Y:S01]  /*86f0*/  FSEL R174, R16, -INF , !P6 ;  /* 0xff80000010ae7808 */ /* 0x000fe20007000000 */
[C---:B------:R-:W-:Y:S01]  /*8700*/  VIADD R16, R3.reuse, 0x51 ;  /* 0x0000005103107836 */ /* 0x040fe20000000000 */
[----:B------:R-:W-:Y:S02]  /*8710*/  FSEL R169, R18, -INF , !P3 ;  /* 0xff80000012a97808 */ /* 0x000fe40005800000 */
[CC--:B------:R-:W-:Y:S01]  /*8720*/  ISETP.GE.AND P4, PT, R20.reuse, R193.reuse, PT ;  /* 0x000000c11400720c */ /* 0x0c0fe20003f86270 */
[----:B------:R-:W-:Y:S01]  /*8730*/  VIADD R8, R3, 0x58 ;  /* 0x0000005803087836 */ /* 0x000fe20000000000 */
[----:B------:R-:W-:Y:S02]  /*8740*/  ISETP.GE.AND P6, PT, R20, R192, PT ;  /* 0x000000c01400720c */ /* 0x000fe40003fc6270 */
[----:B------:R-:W-:Y:S02]  /*8750*/  ISETP.GE.AND P3, PT, R21, R193, PT ;  /* 0x000000c11500720c */ /* 0x000fe40003f66270 */
[----:B------:R-:W-:-:S02]  /*8760*/  FSEL R173, R19, -INF , !P2 ;  /* 0xff80000013ad7808 */ /* 0x000fc40005000000 */
[-C--:B------:R-:W-:Y:S02]  /*8770*/  ISETP.GE.AND P5, PT, R21, R192.reuse, PT ;  /* 0x000000c01500720c */ /* 0x080fe40003fa6270 */
[-C--:B------:R-:W-:Y:S02]  /*8780*/  ISETP.GE.AND P2, PT, R17, R193.reuse, PT ;  /* 0x000000c11100720c */ /* 0x080fe40003f46270 */
[----:B------:R-:W-:Y:S01]  /*8790*/  FSEL R168, R12, -INF , !P4 ;  /* 0xff8000000ca87808 */ /* 0x000fe20006000000 */
[----:B------:R-:W-:Y:S01]  /*87a0*/  VIADD R12, R3, 0x59 ;  /* 0x00000059030c7836 */ /* 0x000fe20000000000 */
[----:B------:R-:W-:Y:S02]  /*87b0*/  FSEL R171, R14, -INF , !P6 ;  /* 0xff8000000eab7808 */ /* 0x000fe40007000000 */
[----:B------:R-:W-:Y:S01]  /*87c0*/  FSEL R172, R13, -INF , !P3 ;  /* 0xff8000000dac7808 */ /* 0x000fe20005800000 */
[----:B--2---:R-:W-:Y:S01]  /*87d0*/  HMMA.16816.F32.BF16 R156, R60, R4, R156 ;  /* 0x000000043c9c723c */ /* 0x004fe2000004189c */
[----:B------:R-:W-:Y:S01]  /*87e0*/  ISETP.GE.AND P4, PT, R17, R192, PT ;  /* 0x000000c01100720c */ /* 0x000fe20003f86270 */
[----:B------:R-:W-:Y:S01]  /*87f0*/  VIADD R13, R3, 0x61 ;  /* 0x00000061030d7836 */ /* 0x000fe20000000000 */
[----:B------:R-:W-:-:S02]  /*8800*/  ISETP.GE.AND P6, PT, R16, R193, PT ;  /* 0x000000c11000720c */ /* 0x000fc40003fc6270 */
[----:B------:R-:W-:Y:S02]  /*8810*/  ISETP.GE.AND P3, PT, R16, R192, PT ;  /* 0x000000c01000720c */ /* 0x000fe40003f66270 */
[----:B------:R-:W-:Y:S01]  /*8820*/  HMMA.16816.F32.BF16 R16, R60, R28, R164 ;  /* 0x0000001c3c10723c */ /* 0x000fe200000418a4 */
[C---:B------:R-:W-:Y:S02]  /*8830*/  VIADD R5, R3.reuse, 0x70 ;  /* 0x0000007003057836 */ /* 0x040fe40000000000 */
[----:B------:R-:W-:-:S03]  /*8840*/  VIADD R4, R3, 0x71 ;  /* 0x0000007103047836 */ /* 0x000fc60000000000 */
[----:B------:R-:W-:Y:S01]  /*8850*/  HMMA.16816.F32.BF16 R28, R60, R30, R160 ;  /* 0x0000001e3c1c723c */ /* 0x000fe200000418a0 */
[----:B------:R-:W-:Y:S02]  /*8860*/  FSEL R165, R15, -INF , !P5 ;  /* 0xff8000000fa57808 */ /* 0x000fe40006800000 */
[----:B------:R-:W-:Y:S02]  /*8870*/  FSEL R164, R144, -INF , !P2 ;  /* 0xff80000090a47808 */ /* 0x000fe40005000000 */
[C---:B------:R-:W-:Y:S02]  /*8880*/  ISETP.GE.AND P5, PT, R8.reuse, R193, PT ;  /* 0x000000c10800720c */ /* 0x040fe40003fa6270 */
[----:B------:R-:W-:Y:S02]  /*8890*/  ISETP.GE.AND P2, PT, R8, R192, PT ;  /* 0x000000c00800720c */ /* 0x000fe40003f46270 */
[----:B------:R-:W-:Y:S01]  /*88a0*/  HMMA.16816.F32.BF16 R8, R136, R10, R152 ;  /* 0x0000000a8808723c */ /* 0x000fe20000041898 */
[----:B------:R-:W-:-:S02]  /*88b0*/  FSEL R166, R145, -INF , !P6 ;  /* 0xff80000091a67808 */ /* 0x000fc40007000000 */
[----:B------:R-:W-:Y:S02]  /*88c0*/  ISETP.GE.AND P6, PT, R12, R192, PT ;  /* 0x000000c00c00720c */ /* 0x000fe40003fc6270 */
[----:B------:R-:W-:Y:S02]  /*88d0*/  FSEL R160, R36, -INF , !P5 ;  /* 0xff80000024a07808 */ /* 0x000fe40006800000 */
[----:B------:R-:W-:Y:S02]  /*88e0*/  FSEL R155, R146, -INF , !P4 ;  /* 0xff800000929b7808 */ /* 0x000fe40006000000 */
[----:B------:R-:W-:Y:S01]  /*88f0*/  ISETP.GE.AND P4, PT, R12, R193, PT ;  /* 0x000000c10c00720c */ /* 0x000fe20003f86270 */
[----:B------:R-:W-:Y:S01]  /*8900*/  VIADD R12, R3, 0x60 ;  /* 0x00000060030c7836 */ /* 0x000fe20000000000 */
[----:B------:R-:W-:Y:S02]  /*8910*/  FSEL R153, R147, -INF , !P3 ;  /* 0xff80000093997808 */ /* 0x000fe40005800000 */
[----:B------:R-:W-:-:S02]  /*8920*/  FSEL R149, R39, -INF , !P6 ;  /* 0xff80000027957808 */ /* 0x000fc40007000000 */
[CC--:B------:R-:W-:Y:S02]  /*8930*/  ISETP.GE.AND P3, PT, R12.reuse, R193.reuse, PT ;  /* 0x000000c10c00720c */ /* 0x0c0fe40003f66270 */
[-C--:B------:R-:W-:Y:S01]  /*8940*/  ISETP.GE.AND P5, PT, R12, R192.reuse, PT ;  /* 0x000000c00c00720c */ /* 0x080fe20003fa6270 */
[C---:B------:R-:W-:Y:S01]  /*8950*/  VIADD R12, R3.reuse, 0x68 ;  /* 0x00000068030c7836 */ /* 0x040fe20000000000 */
[----:B------:R-:W-:Y:S02]  /*8960*/  FSEL R148, R16, -INF , !P3 ;  /* 0xff80000010947808 */ /* 0x000fe40005800000 */
[----:B------:R-:W-:Y:S02]  /*8970*/  FSEL R151, R38, -INF , !P2 ;  /* 0xff80000026977808 */ /* 0x000fe40005000000 */
[C---:B------:R-:W-:Y:S01]  /*8980*/  ISETP.GE.AND P6, PT, R12.reuse, R193, PT ;  /* 0x000000c10c00720c */ /* 0x040fe20003fc6270 */
[----:B------:R-:W-:Y:S01]  /*8990*/  HMMA.16816.F32.BF16 R8, R60, R6, R8 ;  /* 0x000000063c08723c */ /* 0x000fe20000041808 */
[----:B------:R-:W-:Y:S01]  /*89a0*/  ISETP.GE.AND P3, PT, R12, R192, PT ;  /* 0x000000c00c00720c */ /* 0x000fe20003f66270 */
[----:B------:R-:W-:Y:S01]  /*89b0*/  VIADD R12, R3, 0x69 ;  /* 0x00000069030c7836 */ /* 0x000fe20000000000 */
[----:B------:R-:W-:-:S02]  /*89c0*/  FSEL R154, R37, -INF , !P4 ;  /* 0xff800000259a7808 */ /* 0x000fc40006000000 */
[CC--:B------:R-:W-:Y:S02]  /*89d0*/  ISETP.GE.AND P2, PT, R13.reuse, R193.reuse, PT ;  /* 0x000000c10d00720c */ /* 0x0c0fe40003f46270 */
[----:B------:R-:W-:Y:S02]  /*89e0*/  ISETP.GE.AND P4, PT, R13, R192, PT ;  /* 0x000000c00d00720c */ /* 0x000fe40003f86270 */
[----:B------:R-:W-:Y:S02]  /*89f0*/  FSEL R143, R18, -INF , !P5 ;  /* 0xff800000128f7808 */ /* 0x000fe40006800000 */
[----:B------:R-:W-:Y:S02]  /*8a00*/  ISETP.GE.AND P5, PT, R12, R193, PT ;  /* 0x000000c10c00720c */ /* 0x000fe40003fa6270 */
[----:B------:R-:W-:Y:S02]  /*8a10*/  FSEL R146, R17, -INF , !P2 ;  /* 0xff80000011927808 */ /* 0x000fe40005000000 */
[----:B------:R-:W-:-:S02]  /*8a20*/  FSEL R141, R19, -INF , !P4 ;  /* 0xff800000138d7808 */ /* 0x000fc40006000000 */
[-C--:B------:R-:W-:Y:S02]  /*8a30*/  ISETP.GE.AND P2, PT, R12, R192.reuse, PT ;  /* 0x000000c00c00720c */ /* 0x080fe40003f46270 */
        /* <DEDUP_REMOVED lines=9> */
[C---:B------:R-:W-:Y:S02]  /*8ad0*/  ISETP.GE.AND P2, PT, R3.reuse, R193, PT ;  /* 0x000000c10300720c */ /* 0x040fe40003f46270 */
[CC--:B------:R-:W-:Y:S01]  /*8ae0*/  ISETP.GE.AND P4, PT, R3.reuse, R192.reuse, PT ;  /* 0x000000c00300720c */ /* 0x0c0fe20003f86270 */
[----:B------:R-:W-:Y:S01]  /*8af0*/  VIADD R3, R3, 0x79 ;  /* 0x0000007903037836 */ /* 0x000fe20000000000 */
[----:B------:R-:W-:Y:S02]  /*8b00*/  ISETP.GE.AND P6, PT, R5, R192, PT ;  /* 0x000000c00500720c */ /* 0x000fe40003fc6270 */
[----:B------:R-:W-:-:S02]  /*8b10*/  FSEL R132, R157, -INF , !P3 ;  /* 0xff8000009d847808 */ /* 0x000fc40005800000 */
[----:B------:R-:W-:Y:S02]  /*8b20*/  FSEL R61, R158, -INF , !P6 ;  /* 0xff8000009e3d7808 */ /* 0x000fe40007000000 */
[----:B------:R-:W-:Y:S02]  /*8b30*/  FSEL R55, R159, -INF , !P5 ;  /* 0xff8000009f377808 */ /* 0x000fe40006800000 */
[----:B------:R-:W-:Y:S02]  /*8b40*/  FSEL R48, R48, -INF , !P2 ;  /* 0xff80000030307808 */ /* 0x000fe40005000000 */
[CC--:B------:R-:W-:Y:S02]  /*8b50*/  ISETP.GE.AND P6, PT, R4.reuse, R193.reuse, PT ;  /* 0x000000c10400720c */ /* 0x0c0fe40003fc6270 */
[----:B------:R-:W-:Y:S02]  /*8b60*/  ISETP.GE.AND P3, PT, R4, R192, PT ;  /* 0x000000c00400720c */ /* 0x000fe40003f66270 */
[----:B------:R-:W-:-:S02]  /*8b70*/  ISETP.GE.AND P5, PT, R3, R193, PT ;  /* 0x000000c10300720c */ /* 0x000fc40003fa6270 */
[----:B------:R-:W-:Y:S02]  /*8b80*/  ISETP.GE.AND P2, PT, R3, R192, PT ;  /* 0x000000c00300720c */ /* 0x000fe40003f46270 */
[----:B------:R-:W-:Y:S02]  /*8b90*/  FSEL R3, R50, -INF , !P4 ;  /* 0xff80000032037808 */ /* 0x000fe40006000000 */
[----:B------:R-:W-:Y:S02]  /*8ba0*/  FSEL R64, R8, -INF , !P6 ;  /* 0xff80000008407808 */ /* 0x000fe40007000000 */
[----:B------:R-:W-:Y:S02]  /*8bb0*/  FSEL R54, R10, -INF , !P3 ;  /* 0xff8000000a367808 */ /* 0x000fe40005800000 */
[----:B------:R-:W-:Y:S02]  /*8bc0*/  FSEL R62, R9, -INF , !P5 ;  /* 0xff800000093e7808 */ /* 0x000fe40006800000 */
[----:B------:R-:W-:Y:S01]  /*8bd0*/  FSEL R51, R11, -INF , !P2 ;  /* 0xff8000000b337808 */ /* 0x000fe20005000000 */
[----:B------:R-:W-:Y:S06]  /*8be0*/  @!P1 BRA `(.L_x_2395) ;  /* 0x00000004009c9947 */ /* 0x000fec0003800000 */
[----:B------:R-:W-:Y:S01]  /*8bf0*/  ULDC.64 UR8, c[0x0][0x208] ;  /* 0x0000820000087ab9 */ /* 0x000fe20000000a00 */
[----:B------:R-:W-:Y:S05]  /*8c00*/  @!P0 BRA `(.L_x_2396) ;  /* 0x0000000000ec8947 */ /* 0x000fea0003800000 */
[----:B------:R-:W1:Y:S01]  /*8c10*/  LDC R5, c[0x0][0x380] ;  /* 0x0000e000ff057b82 */ /* 0x000e620000000800 */
[----:B------:R-:W-:Y:S01]  /*8c20*/  IMAD.SHL.U32 R6, R231, 0x80, RZ ;  /* 0x00000080e7067824 */ /* 0x000fe200078e00ff */
[----:B------:R-:W-:-:S04]  /*8c30*/  ULDC.64 UR4, c[0x0][0x230] ;  /* 0x00008c0000047ab9 */ /* 0x000fc80000000a00 */
        /* <DEDUP_REMOVED lines=30> */
[----:B------:R-:W-:Y:S02]  /*8e20*/  ISETP.NE.AND P2, PT, R5, RZ, PT ;  /* 0x000000ff0500720c */ /* 0x000fe40003f45270 */
[----:B------:R-:W-:-:S07]  /*8e30*/  LOP3.LUT R4, RZ, R5, RZ, 0x33, !PT ;  /* 0x00000005ff047212 */ /* 0x000fce00078e33ff */
        /* <DEDUP_REMOVED lines=13> */
[----:B------:R-:W-:-:S04]  /*8f10*/  IMAD R4, R5, R184, RZ ;  /* 0x000000b805047224 */ /* 0x000fc800078e02ff */
[C---:B------:R-:W-:Y:S02]  /*8f20*/  IMAD R4, R7.reuse, R185, R4 ;  /* 0x000000b907047224 */ /* 0x040fe400078e0204 */
[----:B--2---:R-:W-:Y:S02]  /*8f30*/  IMAD.IADD R6, R6, 0x1, -R9 ;  /* 0x0000000106067824 */ /* 0x004fe400078e0a09 */
[----:B------:R-:W-:-:S03]  /*8f40*/  IMAD.WIDE.U32 R8, R7, R184, RZ ;  /* 0x000000b807087225 */ /* 0x000fc600078e00ff */
[----:B------:R-:W-:Y:S02]  /*8f50*/  SHF.R.S32.HI R5, RZ, 0x1f, R6 ;  /* 0x0000001fff057819 */ /* 0x000fe40000011406 */
[----:B------:R-:W-:-:S03]  /*8f60*/  IADD3 R9, R9, R4, RZ ;  /* 0x0000000409097210 */ /* 0x000fc60007ffe0ff */
[----:B------:R-:W-:-:S04]  /*8f70*/  IMAD R5, R5, UR4, RZ ;  /* 0x0000000405057c24 */ /* 0x000fc8000f8e02ff */
[C---:B------:R-:W-:Y:S02]  /*8f80*/  IMAD R5, R6.reuse, UR5, R5 ;  /* 0x0000000506057c24 */ /* 0x040fe4000f8e0205 */
[----:B------:R-:W-:-:S04]  /*8f90*/  IMAD.WIDE.U32 R6, R6, UR4, R8 ;  /* 0x0000000406067c25 */ /* 0x000fc8000f8e0008 */
[----:B------:R-:W-:Y:S01]  /*8fa0*/  IMAD.IADD R4, R7, 0x1, R5 ;  /* 0x0000000107047824 */ /* 0x000fe200078e0205 */
[----:B------:R-:W-:Y:S06]  /*8fb0*/  BRA `(.L_x_2397) ;  /* 0x0000000000087947 */ /* 0x000fec0003800000 */
.L_x_2396:
[----:B------:R-:W-:-:S04]  /*8fc0*/  LEA R6, -R184, RZ, 0x7 ;  /* 0x000000ffb8067211 */ /* 0x000fc800078e39ff */
[----:B------:R-:W-:-:S07]  /*8fd0*/  SHF.R.S32.HI R4, RZ, 0x1f, R6 ;  /* 0x0000001fff047819 */ /* 0x000fce0000011406 */
.L_x_2397:
[----:B------:R-:W-:Y:S01]  /*8fe0*/  IADD3 R190, P1, R190, R6, RZ ;  /* 0x00000006bebe7210 */ /* 0x000fe20007f3e0ff */
[C---:B------:R-:W-:Y:S01]  /*8ff0*/  IMAD.SHL.U32 R5, R184.reuse, 0x20, RZ ;  /* 0x00000020b8057824 */ /* 0x040fe200078e00ff */
[----:B------:R-:W-:Y:S02]  /*9000*/  SHF.L.U64.HI R184, R184, 0x5, R185 ;  /* 0x00000005b8b87819 */ /* 0x000fe400000102b9 */
[----:B------:R-:W-:Y:S01]  /*9010*/  LEA R236, P2, R190, R186, 0x1 ;  /* 0x000000babeec7211 */ /* 0x000fe200078408ff */
[----:B------:R-:W-:-:S03]  /*9020*/  IMAD.X R4, R191, 0x1, R4, P1 ;  /* 0x00000001bf047824 */ /* 0x000fc600008e0604 */
[----:B------:R-:W-:Y:S02]  /*9030*/  IADD3 R6, P1, R236, R5, RZ ;  /* 0x00000005ec067210 */ /* 0x000fe40007f3e0ff */
[----:B------:R-:W-:Y:S02]  /*9040*/  LEA.HI.X R237, R190, R187, R4, 0x1, P2 ;  /* 0x000000bbbeed7211 */ /* 0x000fe400010f0c04 */
[----:B------:R-:W-:-:S03]  /*9050*/  IADD3 R14, P2, R6, R5, RZ ;  /* 0x00000005060e7210 */ /* 0x000fc60007f5e0ff */
[--C-:B------:R-:W-:Y:S01]  /*9060*/  IMAD.X R7, R237, 0x1, R184.reuse, P1 ;  /* 0x00000001ed077824 */ /* 0x100fe200008e06b8 */
        /* <DEDUP_REMOVED lines=31> */
.L_x_2395:
        /* <DEDUP_REMOVED lines=81> */
[----:B------:R-:W-:Y:S01]  /*9770*/  FMUL.FTZ R56, R45, UR6 ;  /* 0x000000062d387c20 */ /* 0x000fe20008410000 */
[----:B------:R-:W-:Y:S01]  /*9780*/  FSEL R65, R65, RZ, P2 ;  /* 0x000000ff41417208 */ /* 0x000fe20001000000 */
[----:B------:R-:W-:Y:S01]  /*9790*/  FADD.FTZ R8, R2, -R5 ;  /* 0x8000000502087221 */ /* 0x000fe20000010000 */
        /* <DEDUP_REMOVED lines=15> */
[----:B------:R-:W2:Y:S01]  /*9890*/  LDSM.16.MT88.4 R8, [R217+0xc000] ;  /* 0x00c00000d908783b */ /* 0x000ea20000004200 */
        /* <DEDUP_REMOVED lines=64> */
[----:B------:R-:W-:-:S06]  /*9ca0*/  FFMA.FTZ R51, R51, UR6, -R56 ;  /* 0x0000000633337c23 */ /* 0x000fcc0008010838 */
        /* <DEDUP_REMOVED lines=75> */
[----:B------:R-:W4:Y:S01]  /*a160*/  MUFU.EX2 R49, R49 ;  /* 0x0000003100317308 */ /* 0x000f220000000800 */
[-C--:B------:R-:W-:Y:S01]  /*a170*/  FMUL.FTZ R116, R116, R47.reuse ;  /* 0x0000002f74747220 */ /* 0x080fe20000410000 */
[-C--:B------:R-:W-:Y:S01]  /*a180*/  FMUL.FTZ R117, R117, R47.reuse ;  /* 0x0000002f75757220 */ /* 0x080fe20000410000 */
[C---:B---3--:R-:W-:Y:S01]  /*a190*/  HMMA.16816.F32.BF16 R96, R12.reuse, R16, R96 ;  /* 0x000000100c60723c */ /* 0x048fe20000041860 */
[-C--:B------:R-:W-:Y:S01]  /*a1a0*/  FMUL.FTZ R118, R118, R0.reuse ;  /* 0x0000000076767220 */ /* 0x080fe20000410000 */
[-C--:B------:R-:W-:Y:S01]  /*a1b0*/  FMUL.FTZ R119, R119, R0.reuse ;  /* 0x0000000077777220 */ /* 0x080fe20000410000 */
[----:B------:R-:W-:Y:S01]  /*a1c0*/  FFMA.FTZ R47, R239, R47, R48 ;  /* 0x0000002fef2f7223 */ /* 0x000fe20000010030 */
[----:B------:R-:W-:Y:S01]  /*a1d0*/  FFMA.FTZ R41, R240, R0, R41 ;  /* 0x00000000f0297223 */ /* 0x000fe20000010029 */
[----:B------:R-:W-:Y:S01]  /*a1e0*/  MUFU.EX2 R53, R53 ;  /* 0x0000003500357308 */ /* 0x000fe20000000800 */
[----:B------:R-:W-:Y:S01]  /*a1f0*/  HMMA.16816.F32.BF16 R100, R12, R18, R100 ;  /* 0x000000120c64723c */ /* 0x000fe20000041864 */
[----:B------:R-:W3:Y:S01]  /*a200*/  LDSM.16.MT88.4 R16, [R220+0xc800] ;  /* 0x00c80000dc10783b */ /* 0x000ee20000004200 */
[----:B------:R-:W-:Y:S01]  /*a210*/  FADD.FTZ R44, R44, R47 ;  /* 0x0000002f2c2c7221 */ /* 0x000fe20000010000 */
[----:B------:R-:W-:-:S03]  /*a220*/  FADD.FTZ R40, R40, R41 ;  /* 0x0000002928287221 */ /* 0x000fc60000010000 */
        /* <DEDUP_REMOVED lines=8> */
[----:B------:R-:W-:Y:S01]  /*a2b0*/  FADD.FTZ R3, R2, R3 ;  /* 0x0000000302037221 */ /* 0x000fe20000010000 */
[----:B------:R-:W-:Y:S01]  /*a2c0*/  MOV R2, R46 ;  /* 0x0000002e00027202 */ /* 0x000fe20000000f00 */
[C---:B------:R-:W-:Y:S05]  /*a2d0*/  HMMA.16816.F32.BF16 R112, R12.reuse, R28, R112 ;  /* 0x0000001c0c70723c */ /* 0x040fea0000041870 */
[----:B------:R-:W5:Y:S01]  /*a2e0*/  MUFU.EX2 R57, R57 ;  /* 0x0000003900397308 */ /* 0x000f620000000800 */
[C---:B-1----:R-:W-:Y:S07]  /*a2f0*/  HMMA.16816.F32.BF16 R108, R12.reuse, R4, R108 ;  /* 0x000000040c6c723c */ /* 0x042fee000004186c */
[----:B------:R-:W-:Y:S01]  /*a300*/  MUFU.EX2 R59, R59 ;  /* 0x0000003b003b7308 */ /* 0x000fe20000000800 */
[----:B------:R-:W-:Y:S01]  /*a310*/  HMMA.16816.F32.BF16 R120, R12, R6, R120 ;  /* 0x000000060c78723c */ /* 0x000fe20000041878 */
[----:B----4-:R-:W-:Y:S01]  /*a320*/  F2FP.BF16.F32.PACK_AB R4, R49, R50 ;  /* 0x000000323104723e */ /* 0x010fe200000010ff */
[----:B------:R-:W-:-:S05]  /*a330*/  FADD.FTZ R50, R50, R43 ;  /* 0x0000002b32327221 */ /* 0x000fca0000010000 */
[----:B------:R-:W1:Y:S01]  /*a340*/  MUFU.EX2 R58, R58 ;  /* 0x0000003a003a7308 */ /* 0x000e620000000800 */
[----:B-----5:R-:W-:Y:S01]  /*a350*/  F2FP.BF16.F32.PACK_AB R5, R57, R60 ;  /* 0x0000003c3905723e */ /* 0x020fe200000010ff */
[----:B------:R-:W-:Y:S01]  /*a360*/  HMMA.16816.F32.BF16 R12, R12, R30, R116 ;  /* 0x0000001e0c0c723c */ /* 0x000fe20000041874 */
[----:B------:R-:W4:Y:S01]  /*a370*/  LDSM.16.MT88.4 R28, [R218+0x10800] ;  /* 0x01080000da1c783b */ /* 0x000f220000004200 */
[----:B------:R-:W-:Y:S01]  /*a380*/  F2FP.BF16.F32.PACK_AB R6, R52, R53 ;  /* 0x000000353406723e */ /* 0x000fe200000010ff */
[----:B------:R-:W-:Y:S01]  /*a390*/  FADD.FTZ R60, R60, R3 ;  /* 0x000000033c3c7221 */ /* 0x000fe20000010000 */
[----:B------:R-:W-:Y:S02]  /*a3a0*/  FADD.FTZ R50, R49, R50 ;  /* 0x0000003231327221 */ /* 0x000fe40000010000 */
[----:B------:R-:W-:Y:S01]  /*a3b0*/  MUFU.EX2 R63, R63 ;  /* 0x0000003f003f7308 */ /* 0x000fe20000000800 */
[----:B------:R-:W-:Y:S01]  /*a3c0*/  FADD.FTZ R60, R57, R60 ;  /* 0x0000003c393c7221 */ /* 0x000fe20000010000 */
[----:B------:R-:W-:-:S04]  /*a3d0*/  FADD.FTZ R53, R53, R50 ;  /* 0x0000003235357221 */ /* 0x000fc80000010000 */
[----:B------:R-:W-:Y:S02]  /*a3e0*/  FADD.FTZ R52, R52, R53 ;  /* 0x0000003534347221 */ /* 0x000fe40000010000 */
[----:B------:R-:W5:Y:S01]  /*a3f0*/  MUFU.EX2 R66, R66 ;  /* 0x0000004200427308 */ /* 0x000f620000000800 */
[----:B-1----:R-:W-:Y:S01]  /*a400*/  F2FP.BF16.F32.PACK_AB R7, R58, R59 ;  /* 0x0000003b3a07723e */ /* 0x002fe200000010ff */
[----:B------:R-:W-:-:S04]  /*a410*/  FADD.FTZ R59, R59, R60 ;  /* 0x0000003c3b3b7221 */ /* 0x000fc80000010000 */
[----:B------:R-:W-:Y:S02]  /*a420*/  FADD.FTZ R58, R58, R59 ;  /* 0x0000003b3a3a7221 */ /* 0x000fe40000010000 */
[C---:B---3--:R-:W-:Y:S01]  /*a430*/  HMMA.16816.F32.BF16 R128, R4.reuse, R16, R128 ;  /* 0x000000100480723c */ /* 0x048fe20000041880 */
[----:B------:R-:W-:Y:S05]  /*a440*/  MUFU.EX2 R67, R67 ;  /* 0x0000004300437308 */ /* 0x000fea0000000800 */
[C---:B------:R-:W-:Y:S01]  /*a450*/  HMMA.16816.F32.BF16 R68, R4.reuse, R18, R68 ;  /* 0x000000120444723c */ /* 0x040fe20000041844 */
[----:B------:R-:W1:Y:S02]  /*a460*/  LDSM.16.MT88.4 R16, [R220+0x10800] ;  /* 0x01080000dc10783b */ /* 0x000e640000004200 */
[----:B------:R-:W-:Y:S03]  /*a470*/  MUFU.EX2 R136, R136 ;  /* 0x0000008800887308 */ /* 0x000fe60000000800 */
[C---:B--2---:R-:W-:Y:S05]  /*a480*/  HMMA.16816.F32.BF16 R80, R4.reuse, R8, R80 ;  /* 0x000000080450723c */ /* 0x044fea0000041850 */
[----:B------:R-:W-:Y:S01]  /*a490*/  MUFU.EX2 R133, R133 ;  /* 0x0000008500857308 */ /* 0x000fe20000000800 */
[C---:B------:R-:W-:Y:S01]  /*a4a0*/  HMMA.16816.F32.BF16 R84, R4.reuse, R10, R84 ;  /* 0x0000000a0454723c */ /* 0x040fe20000041854 */
[----:B------:R-:W2:Y:S05]  /*a4b0*/  LDSM.16.MT88.4 R8, [R217+0x10800] ;  /* 0x01080000d908783b */ /* 0x000eaa0000004200 */
        /* <DEDUP_REMOVED lines=14> */
[C---:B-1----:R-:W-:Y:S05]  /*a5a0*/  HMMA.16816.F32.BF16 R96, R4.reuse, R16, R96 ;  /* 0x000000100460723c */ /* 0x042fea0000041860 */
[----:B------:R-:W-:Y:S01]  /*a5b0*/  MUFU.EX2 R147, R147 ;  /* 0x0000009300937308 */ /* 0x000fe20000000800 */
[C---:B------:R-:W-:Y:S01]  /*a5c0*/  HMMA.16816.F32.BF16 R100, R4.reuse, R18, R100 ;  /* 0x000000120464723c */ /* 0x040fe20000041864 */
[----:B------:R-:W1:Y:S05]  /*a5d0*/  LDSM.16.MT88.4 R16, [R216+0xd000] ;  /* 0x00d00000d810783b */ /* 0x000e6a0000004200 */
[C---:B--2---:R-:W-:Y:S01]  /*a5e0*/  HMMA.16816.F32.BF16 R108, R4.reuse, R8, R108 ;  /* 0x00000008046c723c */ /* 0x044fe2000004186c */
[----:B------:R-:W-:Y:S05]  /*a5f0*/  MUFU.EX2 R152, R152 ;  /* 0x0000009800987308 */ /* 0x000fea0000000800 */
[C---:B------:R-:W-:Y:S01]  /*a600*/  HMMA.16816.F32.BF16 R120, R4.reuse, R10, R120 ;  /* 0x0000000a0478723c */ /* 0x040fe20000041878 */
[----:B-----5:R-:W-:Y:S01]  /*a610*/  F2FP.BF16.F32.PACK_AB R8, R66, R63 ;  /* 0x0000003f4208723e */ /* 0x020fe200000010ff */
[----:B------:R-:W-:Y:S01]  /*a620*/  FADD.FTZ R63, R63, R52 ;  /* 0x000000343f3f7221 */ /* 0x000fe20000010000 */
[----:B---3--:R-:W-:Y:S01]  /*a630*/  F2FP.BF16.F32.PACK_AB R9, R138, R133 ;  /* 0x000000858a09723e */ /* 0x008fe200000010ff */
[----:B------:R-:W-:Y:S01]  /*a640*/  MUFU.EX2 R156, R156 ;  /* 0x0000009c009c7308 */ /* 0x000fe20000000800 */
[----:B------:R-:W-:Y:S01]  /*a650*/  FADD.FTZ R133, R133, R58 ;  /* 0x0000003a85857221 */ /* 0x000fe20000010000 */
[----:B------:R-:W-:Y:S01]  /*a660*/  HMMA.16816.F32.BF16 R112, R4, R36, R112 ;  /* 0x000000240470723c */ /* 0x000fe20000041870 */
[----:B------:R-:W-:Y:S01]  /*a670*/  F2FP.BF16.F32.PACK_AB R10, R136, R67 ;  /* 0x00000043880a723e */ /* 0x000fe200000010ff */
[----:B------:R-:W-:Y:S01]  /*a680*/  FADD.FTZ R66, R66, R63 ;  /* 0x0000003f42427221 */ /* 0x000fe20000010000 */
[----:B----4-:R-:W-:Y:S01]  /*a690*/  F2FP.BF16.F32.PACK_AB R11, R140, R135 ;  /* 0x000000878c0b723e */ /* 0x010fe200000010ff */
[----:B------:R-:W-:-:S02]  /*a6a0*/  FADD.FTZ R138, R138, R133 ;  /* 0x000000858a8a7221 */ /* 0x000fc40000010000 */
[----:B------:R-:W-:Y:S01]  /*a6b0*/  HMMA.16816.F32.BF16 R4, R4, R38, R12 ;  /* 0x000000260404723c */ /* 0x000fe2000004180c */
[----:B------:R-:W-:Y:S01]  /*a6c0*/  LDSM.16.MT88.4 R12, [R216+0x11000] ;  /* 0x01100000d80c783b */ /* 0x000fe20000004200 */
[----:B------:R-:W2:Y:S01]  /*a6d0*/  MUFU.EX2 R157, R157 ;  /* 0x0000009d009d7308 */ /* 0x000ea20000000800 */
        /* <DEDUP_REMOVED lines=8> */
[----:B------:R-:W3:Y:S05]  /*a760*/  LDSM.16.MT88.4 R24, [R218+0x11000] ;  /* 0x01100000da18783b */ /* 0x000eea0000004200 */
[C---:B------:R-:W-:Y:S01]  /*a770*/  HMMA.16816.F32.BF16 R96, R8.reuse, R28, R96 ;  /* 0x0000001c0860723c */ /* 0x040fe20000041860 */
        /* <DEDUP_REMOVED lines=16> */
[----:B------:R-:W5:Y:S05]  /*a880*/  LDSM.16.MT88.4 R32, [R220+0xd800] ;  /* 0x00d80000dc20783b */ /* 0x000f6a0000004200 */
[C---:B---3--:R-:W-:Y:S01]  /*a890*/  HMMA.16816.F32.BF16 R104, R8.reuse, R24, R104 ;  /* 0x000000180868723c */ /* 0x048fe20000041868 */
[----:B------:R-:W3:Y:S05]  /*a8a0*/  MUFU.EX2 R170, R170 ;  /* 0x000000aa00aa7308 */ /* 0x000eea0000000800 */
[C---:B------:R-:W-:Y:S01]  /*a8b0*/  HMMA.16816.F32.BF16 R124, R8.reuse, R26, R124 ;  /* 0x0000001a087c723c */ /* 0x040fe2000004187c */
[----:B------:R-:W3:Y:S02]  /*a8c0*/  LDSM.16.MT88.4 R24, [R217+0xd800] ;  /* 0x00d80000d918783b */ /* 0x000ee40000004200 */
[----:B------:R-:W-:Y:S03]  /*a8d0*/  MUFU.EX2 R169, R169 ;  /* 0x000000a900a97308 */ /* 0x000fe60000000800 */
[C---:B------:R-:W-:Y:S05]  /*a8e0*/  HMMA.16816.F32.BF16 R112, R8.reuse, R12, R112 ;  /* 0x0000000c0870723c */ /* 0x040fea0000041870 */
[----:B------:R-:W3:Y:S01]  /*a8f0*/  MUFU.EX2 R172, R172 ;  /* 0x000000ac00ac7308 */ /* 0x000ee20000000800 */
[----:B------:R-:W-:Y:S01]  /*a900*/  HMMA.16816.F32.BF16 R4, R8, R14, R4 ;  /* 0x0000000e0804723c */ /* 0x000fe20000041804 */
[----:B------:R-:W-:Y:S01]  /*a910*/  F2FP.BF16.F32.PACK_AB R12, R150, R145 ;  /* 0x00000091960c723e */ /* 0x000fe200000010ff */
[----:B------:R-:W-:Y:S01]  /*a920*/  FADD.FTZ R145, R145, R136 ;  /* 0x0000008891917221 */ /* 0x000fe20000010000 */
[----:B--2---:R-:W-:Y:S01]  /*a930*/  F2FP.BF16.F32.PACK_AB R13, R157, R156 ;  /* 0x0000009c9d0d723e */ /* 0x004fe200000010ff */
[----:B------:R-:W-:-:S02]  /*a940*/  FADD.FTZ R156, R156, R3 ;  /* 0x000000039c9c7221 */ /* 0x000fc40000010000 */
[C---:B----4-:R-:W-:Y:S01]  /*a950*/  HMMA.16816.F32.BF16 R108, R8.reuse, R20, R108 ;  /* 0x00000014086c723c */ /* 0x050fe2000004186c */
        /* <DEDUP_REMOVED lines=15> */
[----:B------:R-:W2:Y:S01]  /*aa50*/  LDSM.16.MT88.4 R28, [R218+0x11800] ;  /* 0x01180000da1c783b */ /* 0x000ea20000004200 */
        /* <DEDUP_REMOVED lines=8> */
[----:B------:R-:W4:Y:S02]  /*aae0*/  LDSM.16.MT88.4 R32, [R216+0x11800] ;  /* 0x01180000d820783b */ /* 0x000f240000004200 */
[----:B------:R-:W-:Y:S03]  /*aaf0*/  MUFU.EX2 R153, R153 ;  /* 0x0000009900997308 */ /* 0x000fe60000000800 */
[C---:B---3--:R-:W-:Y:S05]  /*ab00*/  HMMA.16816.F32.BF16 R80, R12.reuse, R24, R80 ;  /* 0x000000180c50723c */ /* 0x048fea0000041850 */
[----:B------:R-:W-:Y:S01]  /*ab10*/  MUFU.EX2 R151, R151 ;  /* 0x0000009700977308 */ /* 0x000fe20000000800 */
[C---:B------:R-:W-:Y:S01]  /*ab20*/  HMMA.16816.F32.BF16 R84, R12.reuse, R26, R84 ;  /* 0x0000001a0c54723c */ /* 0x040fe20000041854 */
[----:B------:R-:W3:Y:S05]  /*ab30*/  LDSM.16.MT88.4 R24, [R220+0xe000] ;  /* 0x00e00000dc18783b */ /* 0x000eea0000004200 */
        /* <DEDUP_REMOVED lines=20> */
[----:B------:R-:W-:Y:S02]  /*ac80*/  FADD.FTZ R3, R163, R162 ;  /* 0x000000a2a3037221 */ /* 0x000fe40000010000 */
[----:B------:R-:W-:Y:S02]  /*ac90*/  MUFU.EX2 R155, R155 ;  /* 0x0000009b009b7308 */ /* 0x000fe40000000800 */
[----:B-1----:R-:W-:Y:S01]  /*aca0*/  HMMA.16816.F32.BF16 R72, R8, R16, R72 ;  /* 0x000000100848723c */ /* 0x002fe20000041848 */
[----:B------:R-:W-:-:S05]  /*acb0*/  FADD.FTZ R3, R168, R3 ;  /* 0x00000003a8037221 */ /* 0x000fca0000010000 */
[----:B------:R-:W-:Y:S01]  /*acc0*/  HMMA.16816.F32.BF16 R76, R8, R18, R76 ;  /* 0x00000012084c723c */ /* 0x000fe2000004184c */
[----:B------:R-:W1:Y:S01]  /*acd0*/  LDSM.16.MT88.4 R16, [R217+0x12000] ;  /* 0x01200000d910783b */ /* 0x000e620000004200 */
[----:B------:R-:W-:Y:S04]  /*ace0*/  MUFU.EX2 R142, R142 ;  /* 0x0000008e008e7308 */ /* 0x000fe80000000800 */
[C---:B----4-:R-:W-:Y:S04]  /*acf0*/  HMMA.16816.F32.BF16 R112, R12.reuse, R32, R112 ;  /* 0x000000200c70723c */ /* 0x050fe80000041870 */
[----:B------:R-:W-:Y:S02]  /*ad00*/  MUFU.EX2 R141, R141 ;  /* 0x0000008d008d7308 */ /* 0x000fe40000000800 */
[----:B------:R-:W-:Y:S01]  /*ad10*/  HMMA.16816.F32.BF16 R4, R12, R34, R4 ;  /* 0x000000220c04723c */ /* 0x000fe20000041804 */
[----:B------:R-:W4:Y:S04]  /*ad20*/  LDSM.16.MT88.4 R12, [R216+0x12000] ;  /* 0x01200000d80c783b */ /* 0x000f280000004200 */
[----:B------:R-:W-:Y:S01]  /*ad30*/  LDSM.16.MT88.4 R32, [R220+0x12000] ;  /* 0x01200000dc20783b */ /* 0x000fe20000004200 */
[C---:B---3--:R-:W-:Y:S01]  /*ad40*/  HMMA.16816.F32.BF16 R128, R8.reuse, R24, R128 ;  /* 0x000000180880723c */ /* 0x048fe20000041880 */
[----:B------:R-:W-:Y:S05]  /*ad50*/  MUFU.EX2 R139, R139 ;  /* 0x0000008b008b7308 */ /* 0x000fea0000000800 */
[C---:B------:R-:W-:Y:S01]  /*ad60*/  HMMA.16816.F32.BF16 R68, R8.reuse, R26, R68 ;  /* 0x0000001a0844723c */ /* 0x040fe20000041844 */
[----:B------:R-:W3:Y:S02]  /*ad70*/  LDSM.16.MT88.4 R24, [R218+0x12000] ;  /* 0x01200000da18783b */ /* 0x000ee40000004200 */
[----:B------:R-:W-:Y:S03]  /*ad80*/  MUFU.EX2 R146, R146 ;  /* 0x0000009200927308 */ /* 0x000fe60000000800 */
[C---:B--2---:R-:W-:Y:S05]  /*ad90*/  HMMA.16816.F32.BF16 R80, R8.reuse, R28, R80 ;  /* 0x0000001c0850723c */ /* 0x044fea0000041850 */
[----:B------:R-:W-:Y:S01]  /*ada0*/  MUFU.EX2 R134, R134 ;  /* 0x0000008600867308 */ /* 0x000fe20000000800 */
[C---:B------:R-:W-:Y:S01]  /*adb0*/  HMMA.16816.F32.BF16 R84, R8.reuse, R30, R84 ;  /* 0x0000001e0854723c */ /* 0x040fe20000041854 */
[----:B------:R-:W2:Y:S05]  /*adc0*/  LDSM.16.MT88.4 R28, [R220+0xe800] ;  /* 0x00e80000dc1c783b */ /* 0x000eaa0000004200 */
[C---:B-1----:R-:W-:Y:S01]  /*add0*/  HMMA.16816.F32.BF16 R108, R8.reuse, R16, R108 ;  /* 0x00000010086c723c */ /* 0x042fe2000004186c */
[----:B------:R-:W1:Y:S05]  /*ade0*/  MUFU.EX2 R137, R137 ;  /* 0x0000008900897308 */ /* 0x000e6a0000000800 */
[C---:B------:R-:W-:Y:S01]  /*adf0*/  HMMA.16816.F32.BF16 R120, R8.reuse, R18, R120 ;  /* 0x000000120878723c */ /* 0x040fe20000041878 */
[----:B------:R-:W5:Y:S02]  /*ae00*/  LDSM.16.MT88.4 R16, [R217+0xe800] ;  /* 0x00e80000d910783b */ /* 0x000f640000004200 */
[----:B------:R-:W-:Y:S03]  /*ae10*/  MUFU.EX2 R64, R64 ;  /* 0x0000004000407308 */ /* 0x000fe60000000800 */
[C---:B----4-:R-:W-:Y:S05]  /*ae20*/  HMMA.16816.F32.BF16 R112, R8.reuse, R12, R112 ;  /* 0x0000000c0870723c */ /* 0x050fea0000041870 */
[----:B------:R-:W4:Y:S01]  /*ae30*/  MUFU.EX2 R65, R65 ;  /* 0x0000004100417308 */ /* 0x000f220000000800 */
[----:B------:R-:W-:Y:S01]  /*ae40*/  HMMA.16816.F32.BF16 R4, R8, R14, R4 ;  /* 0x0000000e0804723c */ /* 0x000fe20000041804 */
[----:B------:R-:W5:Y:S01]  /*ae50*/  LDSM.16.MT88.4 R12, [R216+0xe800] ;  /* 0x00e80000d80c783b */ /* 0x000f620000004200 */
[----:B-1----:R-:W-:-:S04]  /*ae60*/  F2FP.BF16.F32.PACK_AB R116, R137, R134 ;  /* 0x000000868974723e */ /* 0x002fc800000010ff */
[C---:B---3--:R-:W-:Y:S06]  /*ae70*/  HMMA.16816.F32.BF16 R104, R8.reuse, R24, R104 ;  /* 0x000000180868723c */ /* 0x048fec0000041868 */
[C---:B------:R-:W-:Y:S01]  /*ae80*/  HMMA.16816.F32.BF16 R124, R8.reuse, R26, R124 ;  /* 0x0000001a087c723c */ /* 0x040fe2000004187c */
[----:B------:R-:W-:Y:S01]  /*ae90*/  F2FP.BF16.F32.PACK_AB R24, R165, R164 ;  /* 0x000000a4a518723e */ /* 0x000fe200000010ff */
[----:B------:R-:W-:Y:S01]  /*aea0*/  FADD.FTZ R164, R164, R3 ;  /* 0x00000003a4a47221 */ /* 0x000fe20000010000 */
[----:B------:R-:W-:Y:S02]  /*aeb0*/  F2FP.BF16.F32.PACK_AB R25, R153, R154 ;  /* 0x0000009a9919723e */ /* 0x000fe400000010ff */
[----:B----4-:R-:W-:Y:S01]  /*aec0*/  F2FP.BF16.F32.PACK_AB R118, R65, R64 ;  /* 0x000000404176723e */ /* 0x010fe200000010ff */
[----:B------:R-:W-:Y:S01]  /*aed0*/  HMMA.16816.F32.BF16 R88, R8, R20, R88 ;  /* 0x000000140858723c */ /* 0x000fe20000041858 */
        /* <DEDUP_REMOVED lines=9> */
[----:B------:R-:W3:Y:S04]  /*af70*/  LDSM.16.MT88.4 R32, [R218+0x12800] ;  /* 0x01280000da20783b */ /* 0x000ee80000004200 */
[----:B------:R-:W-:Y:S01]  /*af80*/  LDSM.16.MT88.4 R8, [R217+0x12800] ;  /* 0x01280000d908783b */ /* 0x000fe20000004200 */
[C---:B--2---:R-:W-:Y:S06]  /*af90*/  HMMA.16816.F32.BF16 R128, R24.reuse, R28, R128 ;  /* 0x0000001c1880723c */ /* 0x044fec0000041880 */
[C---:B------:R-:W-:Y:S01]  /*afa0*/  HMMA.16816.F32.BF16 R68, R24.reuse, R30, R68 ;  /* 0x0000001e1844723c */ /* 0x040fe20000041844 */
[----:B------:R-:W2:Y:S05]  /*afb0*/  LDSM.16.MT88.4 R28, [R216+0x12800] ;  /* 0x01280000d81c783b */ /* 0x000eaa0000004200 */
[C---:B-----5:R-:W-:Y:S06]  /*afc0*/  HMMA.16816.F32.BF16 R80, R24.reuse, R16, R80 ;  /* 0x000000101850723c */ /* 0x060fec0000041850 */
[C---:B------:R-:W-:Y:S01]  /*afd0*/  HMMA.16816.F32.BF16 R84, R24.reuse, R18, R84 ;  /* 0x000000121854723c */ /* 0x040fe20000041854 */
[----:B------:R-:W4:Y:S05]  /*afe0*/  LDSM.16.MT88.4 R16, [R218+0xf000] ;  /* 0x00f00000da10783b */ /* 0x000f2a0000004200 */
[C---:B------:R-:W-:Y:S06]  /*aff0*/  HMMA.16816.F32.BF16 R88, R24.reuse, R12, R88 ;  /* 0x0000000c1858723c */ /* 0x040fec0000041858 */
[C---:B------:R-:W-:Y:S01]  /*b000*/  HMMA.16816.F32.BF16 R92, R24.reuse, R14, R92 ;  /* 0x0000000e185c723c */ /* 0x040fe2000004185c */
[----:B------:R-:W5:Y:S05]  /*b010*/  LDSM.16.MT88.4 R12, [R217+0xf000] ;  /* 0x00f00000d90c783b */ /* 0x000f6a0000004200 */
[C---:B-1----:R-:W-:Y:S06]  /*b020*/  HMMA.16816.F32.BF16 R72, R24.reuse, R20, R72 ;  /* 0x000000141848723c */ /* 0x042fec0000041848 */
[C---:B------:R-:W-:Y:S01]  /*b030*/  HMMA.16816.F32.BF16 R76, R24.reuse, R22, R76 ;  /* 0x00000016184c723c */ /* 0x040fe2000004184c */
[----:B------:R-:W-:Y:S05]  /*b040*/  LDSM.16.MT88.4 R20, [R220+0xf000] ;  /* 0x00f00000dc14783b */ /* 0x000fea0000004200 */
[C---:B---3--:R-:W-:Y:S06]  /*b050*/  HMMA.16816.F32.BF16 R104, R24.reuse, R32, R104 ;  /* 0x000000201868723c */ /* 0x048fec0000041868 */
[C---:B------:R-:W-:Y:S01]  /*b060*/  HMMA.16816.F32.BF16 R124, R24.reuse, R34, R124 ;  /* 0x00000022187c723c */ /* 0x040fe2000004187c */
[----:B------:R-:W1:Y:S05]  /*b070*/  LDSM.16.MT88.4 R32, [R216+0xf000] ;  /* 0x00f00000d820783b */ /* 0x000e6a0000004200 */
[C---:B--2---:R-:W-:Y:S06]  /*b080*/  HMMA.16816.F32.BF16 R112, R24.reuse, R28, R112 ;  /* 0x0000001c1870723c */ /* 0x044fec0000041870 */
[C---:B------:R-:W-:Y:S01]  /*b090*/  HMMA.16816.F32.BF16 R4, R24.reuse, R30, R4 ;  /* 0x0000001e1804723c */ /* 0x040fe20000041804 */
[----:B------:R-:W2:Y:S05]  /*b0a0*/  LDSM.16.MT88.4 R28, [R218+0x13000] ;  /* 0x01300000da1c783b */ /* 0x000eaa0000004200 */
[C---:B------:R-:W-:Y:S06]  /*b0b0*/  HMMA.16816.F32.BF16 R108, R24.reuse, R8, R108 ;  /* 0x00000008186c723c */ /* 0x040fec000004186c */
        /* <DEDUP_REMOVED lines=9> */
[----:B------:R-:W3:Y:S01]  /*b150*/  LDSM.16.MT88.4 R24, [R220+0x13000] ;  /* 0x01300000dc18783b */ /* 0x000ee20000004200 */
[----:B------:R-:W-:-:S03]  /*b160*/  FADD.FTZ R144, R144, R149 ;  /* 0x0000009590907221 */ /* 0x000fc60000010000 */
[----:B------:R-:W3:Y:S01]  /*b170*/  LDSM.16.MT88.4 R36, [R217+0x13000] ;  /* 0x01300000d924783b */ /* 0x000ee20000004200 */
[----:B----4-:R-:W-:Y:S01]  /*b180*/  HMMA.16816.F32.BF16 R72, R8, R16, R72 ;  /* 0x000000100848723c */ /* 0x010fe20000041848 */
[----:B------:R-:W-:-:S04]  /*b190*/  FADD.FTZ R155, R155, R144 ;  /* 0x000000909b9b7221 */ /* 0x000fc80000010000 */
[----:B------:R-:W-:Y:S01]  /*b1a0*/  FADD.FTZ R134, R134, R155 ;  /* 0x0000009b86867221 */ /* 0x000fe20000010000 */
[----:B------:R-:W-:Y:S01]  /*b1b0*/  HMMA.16816.F32.BF16 R76, R8, R18, R76 ;  /* 0x00000012084c723c */ /* 0x000fe2000004184c */
[----:B------:R-:W4:Y:S02]  /*b1c0*/  LDSM.16.MT88.4 R16, [R216+0x13000] ;  /* 0x01300000d810783b */ /* 0x000f240000004200 */
[----:B------:R-:W-:-:S03]  /*b1d0*/  FADD.FTZ R137, R137, R134 ;  /* 0x0000008689897221 */ /* 0x000fc60000010000 */
[----:B-----5:R-:W-:Y:S01]  /*b1e0*/  HMMA.16816.F32.BF16 R80, R8, R12, R80 ;  /* 0x0000000c0850723c */ /* 0x020fe20000041850 */
[----:B------:R-:W-:-:S04]  /*b1f0*/  FADD.FTZ R64, R64, R137 ;  /* 0x0000008940407221 */ /* 0x000fc80000010000 */
[----:B------:R-:W-:Y:S01]  /*b200*/  FADD.FTZ R239, R65, R64 ;  /* 0x0000004041ef7221 */ /* 0x000fe20000010000 */
[C---:B------:R-:W-:Y:S01]  /*b210*/  HMMA.16816.F32.BF16 R84, R8.reuse, R14, R84 ;  /* 0x0000000e0854723c */ /* 0x040fe20000041854 */
[----:B------:R-:W5:Y:S05]  /*b220*/  LDSM.16.MT88.4 R12, [R218+0xf800] ;  /* 0x00f80000da0c783b */ /* 0x000f6a0000004200 */
[C---:B-1----:R-:W-:Y:S06]  /*b230*/  HMMA.16816.F32.BF16 R88, R8.reuse, R32, R88 ;  /* 0x000000200858723c */ /* 0x042fec0000041858 */
[----:B------:R-:W-:Y:S01]  /*b240*/  HMMA.16816.F32.BF16 R92, R8, R34, R92 ;  /* 0x00000022085c723c */ /* 0x000fe2000004185c */
[--C-:B------:R-:W-:Y:S01]  /*b250*/  FFMA.FTZ R32, R61, UR6, -R56.reuse ;  /* 0x000000063d207c23 */ /* 0x100fe20008010838 */
[----:B------:R-:W-:-:S04]  /*b260*/  FFMA.FTZ R33, R55, UR6, -R56 ;  /* 0x0000000637217c23 */ /* 0x000fc80008010838 */
[C---:B--2---:R-:W-:Y:S01]  /*b270*/  HMMA.16816.F32.BF16 R104, R8.reuse, R28, R104 ;  /* 0x0000001c0868723c */ /* 0x044fe20000041868 */
[----:B------:R-:W-:Y:S01]  /*b280*/  FFMA.FTZ R34, R54, UR6, -R56 ;  /* 0x0000000636227c23 */ /* 0x000fe20008010838 */
[----:B------:R-:W-:Y:S04]  /*b290*/  MUFU.EX2 R32, R32 ;  /* 0x0000002000207308 */ /* 0x000fe80000000800 */
[C---:B------:R-:W-:Y:S04]  /*b2a0*/  HMMA.16816.F32.BF16 R128, R8.reuse, R20, R128 ;  /* 0x000000140880723c */ /* 0x040fe80000041880 */
[----:B------:R-:W1:Y:S02]  /*b2b0*/  MUFU.EX2 R33, R33 ;  /* 0x0000002100217308 */ /* 0x000e640000000800 */
[C---:B------:R-:W-:Y:S01]  /*b2c0*/  HMMA.16816.F32.BF16 R68, R8.reuse, R22, R68 ;  /* 0x000000160844723c */ /* 0x040fe20000041844 */
[----:B------:R-:W2:Y:S05]  /*b2d0*/  LDSM.16.MT88.4 R20, [R220+0xf800] ;  /* 0x00f80000dc14783b */ /* 0x000eaa0000004200 */
[----:B------:R-:W-:Y:S01]  /*b2e0*/  MUFU.EX2 R34, R34 ;  /* 0x0000002200227308 */ /* 0x000fe20000000800 */
[C---:B---3--:R-:W-:Y:S06]  /*b2f0*/  HMMA.16816.F32.BF16 R96, R8.reuse, R24, R96 ;  /* 0x000000180860723c */ /* 0x048fec0000041860 */
[C---:B------:R-:W-:Y:S01]  /*b300*/  HMMA.16816.F32.BF16 R100, R8.reuse, R26, R100 ;  /* 0x0000001a0864723c */ /* 0x040fe20000041864 */
[----:B------:R-:W3:Y:S01]  /*b310*/  MUFU.EX2 R29, R51 ;  /* 0x00000033001d7308 */ /* 0x000ee20000000800 */
[----:B-1----:R-:W-:Y:S01]  /*b320*/  F2FP.BF16.F32.PACK_AB R117, R33, R32 ;  /* 0x000000202175723e */ /* 0x002fe200000010ff */
[----:B------:R-:W1:Y:S03]  /*b330*/  LDSM.16.MT88.4 R24, [R217+0xf800] ;  /* 0x00f80000d918783b */ /* 0x000e660000004200 */
[C---:B------:R-:W-:Y:S06]  /*b340*/  HMMA.16816.F32.BF16 R124, R8.reuse, R30, R124 ;  /* 0x0000001e087c723c */ /* 0x040fec000004187c */
[C---:B------:R-:W-:Y:S06]  /*b350*/  HMMA.16816.F32.BF16 R108, R8.reuse, R36, R108 ;  /* 0x00000024086c723c */ /* 0x040fec000004186c */
[----:B------:R-:W-:Y:S01]  /*b360*/  HMMA.16816.F32.BF16 R120, R8, R38, R120 ;  /* 0x000000260878723c */ /* 0x000fe20000041878 */
[----:B---3--:R-:W-:-:S05]  /*b370*/  F2FP.BF16.F32.PACK_AB R119, R29, R34 ;  /* 0x000000221d77723e */ /* 0x008fca00000010ff */
[C---:B----4-:R-:W-:Y:S06]  /*b380*/  HMMA.16816.F32.BF16 R112, R8.reuse, R16, R112 ;  /* 0x000000100870723c */ /* 0x050fec0000041870 */
[----:B------:R-:W-:Y:S01]  /*b390*/  HMMA.16816.F32.BF16 R4, R8, R18, R4 ;  /* 0x000000120804723c */ /* 0x000fe20000041804 */
[----:B------:R-:W3:Y:S04]  /*b3a0*/  LDSM.16.MT88.4 R8, [R216+0xf800] ;  /* 0x00f80000d808783b */ /* 0x000ee80000004200 */
[----:B------:R-:W4:Y:S01]  /*b3b0*/  LDSM.16.MT88.4 R16, [R220+0x13800] ;  /* 0x01380000dc10783b */ /* 0x000f220000004200 */
[C---:B-----5:R-:W-:Y:S06]  /*b3c0*/  HMMA.16816.F32.BF16 R72, R116.reuse, R12, R72 ;  /* 0x0000000c7448723c */ /* 0x060fec0000041848 */
[C---:B------:R-:W-:Y:S01]  /*b3d0*/  HMMA.16816.F32.BF16 R76, R116.reuse, R14, R76 ;  /* 0x0000000e744c723c */ /* 0x040fe2000004184c */
[----:B------:R-:W5:Y:S05]  /*b3e0*/  LDSM.16.MT88.4 R12, [R218+0x13800] ;  /* 0x01380000da0c783b */ /* 0x000f6a0000004200 */
[C---:B--2---:R-:W-:Y:S06]  /*b3f0*/  HMMA.16816.F32.BF16 R128, R116.reuse, R20, R128 ;  /* 0x000000147480723c */ /* 0x044fec0000041880 */
[C---:B------:R-:W-:Y:S06]  /*b400*/  HMMA.16816.F32.BF16 R68, R116.reuse, R22, R68 ;  /* 0x000000167444723c */ /* 0x040fec0000041844 */
[C---:B-1----:R-:W-:Y:S06]  /*b410*/  HMMA.16816.F32.BF16 R80, R116.reuse, R24, R80 ;  /* 0x000000187450723c */ /* 0x042fec0000041850 */
[C---:B------:R-:W-:Y:S06]  /*b420*/  HMMA.16816.F32.BF16 R84, R116.reuse, R26, R84 ;  /* 0x0000001a7454723c */ /* 0x040fec0000041854 */
[C---:B---3--:R-:W-:Y:S06]  /*b430*/  HMMA.16816.F32.BF16 R88, R116.reuse, R8, R88 ;  /* 0x000000087458723c */ /* 0x048fec0000041858 */
[C---:B------:R-:W-:Y:S01]  /*b440*/  HMMA.16816.F32.BF16 R92, R116.reuse, R10, R92 ;  /* 0x0000000a745c723c */ /* 0x040fe2000004185c */
[----:B------:R-:W1:Y:S05]  /*b450*/  LDSM.16.MT88.4 R8, [R217+0x13800] ;  /* 0x01380000d908783b */ /* 0x000e6a0000004200 */
[C---:B----4-:R-:W-:Y:S06]  /*b460*/  HMMA.16816.F32.BF16 R96, R116.reuse, R16, R96 ;  /* 0x000000107460723c */ /* 0x050fec0000041860 */
[C---:B------:R-:W-:Y:S01]  /*b470*/  HMMA.16816.F32.BF16 R100, R116.reuse, R18, R100 ;  /* 0x000000127464723c */ /* 0x040fe20000041864 */
[----:B------:R-:W2:Y:S05]  /*b480*/  LDSM.16.MT88.4 R16, [R216+0x13800] ;  /* 0x01380000d810783b */ /* 0x000eaa0000004200 */
[C---:B-----5:R-:W-:Y:S06]  /*b490*/  HMMA.16816.F32.BF16 R104, R116.reuse, R12, R104 ;  /* 0x0000000c7468723c */ /* 0x060fec0000041868 */
[----:B------:R-:W-:Y:S01]  /*b4a0*/  HMMA.16816.F32.BF16 R124, R116, R14, R124 ;  /* 0x0000000e747c723c */ /* 0x000fe2000004187c */
[----:B------:R-:W-:-:S04]  /*b4b0*/  FADD.FTZ R13, R169, R170 ;  /* 0x000000aaa90d7221 */ /* 0x000fc80000010000 */
[----:B------:R-:W-:-:S04]  /*b4c0*/  FADD.FTZ R13, R172, R13 ;  /* 0x0000000dac0d7221 */ /* 0x000fc80000010000 */
        /* <DEDUP_REMOVED lines=17> */
.L_x_2392:
[----:B------:R-:W-:Y:S01]  /*b5e0*/  ISETP.GE.AND P1, PT, R231, 0x1, PT ;  /* 0x00000001e700780c */ /* 0x000fe20003f26270 */
[----:B------:R-:W-:-:S12]  /*b5f0*/  ULDC.64 UR12, c[0x0][0x208] ;  /* 0x00008200000c7ab9 */ /* 0x000fd80000000a00 */
[----:B------:R-:W-:Y:S05]  /*b600*/  @!P1 BRA `(.L_x_2398) ;  /* 0x0000003c008c9947 */ /* 0x000fea0003800000 */
[----:B------:R-:W-:Y:S01]  /*b610*/  IMAD.U32 R238, R188, -0x80, RZ ;  /* 0xffffff80bcee7824 */ /* 0x000fe200078e00ff */
[----:B------:R-:W-:Y:S01]  /*b620*/  ULDC.64 UR10, c[0x0][0x250] ;  /* 0x00009400000a7ab9 */ /* 0x000fe20000000a00 */
[----:B------:R-:W-:Y:S01]  /*b630*/  MOV R3, R0 ;  /* 0x0000000000037202 */ /* 0x000fe20000000f00 */
[----:B------:R-:W-:Y:S01]  /*b640*/  IMAD.MOV.U32 R133, RZ, RZ, R2 ;  /* 0x000000ffff857224 */ /* 0x000fe200078e0002 */
[----:B------:R-:W-:Y:S01]  /*b650*/  ULDC UR6, c[0x0][0x24c] ;  /* 0x0000930000067ab9 */ /* 0x000fe20000000800 */
[----:B------:R-:W-:Y:S01]  /*b660*/  SHF.R.S32.HI R232, RZ, 0x1f, R238 ;  /* 0x0000001fffe87819 */ /* 0x000fe200000114ee */
[----:B------:R-:W-:Y:S01]  /*b670*/  ULDC UR9, c[0x0][0x248] ;  /* 0x0000920000097ab9 */ /* 0x000fe20000000800 */
[----:B------:R-:W-:Y:S02]  /*b680*/  USHF.L.U64.HI UR11, UR10, 0x5, UR11 ;  /* 0x000000050a0b7899 */ /* 0x000fe4000801020b */
[----:B------:R-:W-:Y:S02]  /*b690*/  USHF.L.U32 UR10, UR10, 0x5, URZ ;  /* 0x000000050a0a7899 */ /* 0x000fe4000800063f */
[----:B------:R-:W-:-:S02]  /*b6a0*/  USHF.L.U64.HI UR6, UR9, 0x5, UR6 ;  /* 0x0000000509067899 */ /* 0x000fc40008010206 */
[----:B------:R-:W-:Y:S01]  /*b6b0*/  USHF.L.U32 UR5, UR9, 0x5, URZ ;  /* 0x0000000509057899 */ /* 0x000fe2000800063f */
[----:B------:R-:W-:-:S11]  /*b6c0*/  ULDC UR4, c[0x0][0x2ec] ;  /* 0x0000bb0000047ab9 */ /* 0x000fd60000000800 */
.L_x_2402:
[----:B------:R-:W-:Y:S04]  /*b6d0*/  DEPBAR.LE SB0, 0x0 ;  /* 0x000080000000791a */ /* 0x000fe80000000000 */
[----:B------:R-:W-:Y:S01]  /*b6e0*/  BAR.SYNC.DEFER_BLOCKING 0x0 ;  /* 0x0000000000007b1d */ /* 0x000fe20000010000 */
[----:B------:R-:W-:Y:S02]  /*b6f0*/  MOV R8, R238 ;  /* 0x000000ee00087202 */ /* 0x000fe40000000f00 */
[----:B------:R-:W-:Y:S03]  /*b700*/  MOV R0, R232 ;  /* 0x000000e800007202 */ /* 0x000fe60000000f00 */
[----:B------:R-:W-:Y:S05]  /*b710*/  @!P0 BRA `(.L_x_2399) ;  /* 0x0000000000f48947 */ /* 0x000fea0003800000 */
[----:B------:R-:W1:Y:S01]  /*b720*/  LDC R0, c[0x0][0x380] ;  /* 0x0000e000ff007b82 */ /* 0x000e620000000800 */
[----:B------:R-:W-:Y:S04]  /*b730*/  SHF.L.U32 R11, R231, 0x7, RZ ;  /* 0x00000007e70b7819 */ /* 0x000fe800000006ff */
[----:B------:R-:W-:Y:S01]  /*b740*/  IABS R6, R11 ;  /* 0x0000000b00067213 */ /* 0x000fe20000000000 */
[C---:B------:R-:W-:Y:S01]  /*b750*/  VIADD R5, R11.reuse, 0xffffff80 ;  /* 0xffffff800b057836 */ /* 0x040fe20000000000 */
        /* <DEDUP_REMOVED lines=57> */
.L_x_2399:
        /* <DEDUP_REMOVED lines=33> */
[----:B------:R1:W-:Y:S04]  /*bd00*/  LDGSTS.E.BYPASS.LTC128B.128 [R233+0x13000], desc[UR12][R48.64+0x80] ;  /* 0x1300008030e97fae */ /* 0x0003e8000b901d4c */
[----:B------:R-:W-:Y:S04]  /*bd10*/  LDGSTS.E.BYPASS.LTC128B.128 [R233+0xf800], desc[UR12][R60.64] ;  /* 0x0f8000003ce97fae */ /* 0x000fe8000b901d4c */
[----:B------:R2:W-:Y:S04]  /*bd20*/  LDGSTS.E.BYPASS.LTC128B.128 [R233+0x13800], desc[UR12][R60.64+0x80] ;  /* 0x138000803ce97fae */ /* 0x0005e8000b901d4c */
[----:B------:R-:W-:Y:S04]  /*bd30*/  LDSM.16.M88.4 R136, [R226] ;  /* 0x00000000e288783b */ /* 0x000fe80000000200 */
[----:B------:R-:W3:Y:S04]  /*bd40*/  LDSM.16.M88.4 R140, [R225+0x4000] ;  /* 0x00400000e18c783b */ /* 0x000ee80000000200 */
        /* <DEDUP_REMOVED lines=208> */
[----:B------:R-:W-:Y:S06]  /*ca50*/  @!P0 BRA `(.L_x_2401) ;  /* 0x0000000000f88947 */ /* 0x000fec0003800000 */
[----:B------:R-:W1:Y:S01]  /*ca60*/  LDC R0, c[0x0][0x380] ;  /* 0x0000e000ff007b82 */ /* 0x000e620000000800 */
[----:B------:R-:W-:Y:S05]  /*ca70*/  SHF.L.U32 R141, R231, 0x7, RZ ;  /* 0x00000007e78d7819 */ /* 0x000fea00000006ff */
[C---:B------:R-:W-:Y:S02]  /*ca80*/  VIADD R139, R141.reuse, 0xffffff00 ;  /* 0xffffff008d8b7836 */ /* 0x040fe40000000000 */
[----:B------:R-:W-:Y:S05]  /*ca90*/  VIADD R141, R141, 0xffffff80 ;  /* 0xffffff808d8d7836 */ /* 0x000fea0000000000 */
[----:B------:R-:W-:Y:S02]  /*caa0*/  IABS R134, R141 ;  /* 0x0000008d00867213 */ /* 0x000fe40000000000 */
[-C--:B-1----:R-:W-:Y:S02]  /*cab0*/  IABS R2, R0.reuse ;  /* 0x0000000000027213 */ /* 0x082fe40000000000 */
[-C--:B------:R-:W-:Y:S02]  /*cac0*/  LOP3.LUT R141, R141, R0.reuse, RZ, 0x3c, !PT ;  /* 0x000000008d8d7212 */ /* 0x080fe400078e3cff */
[----:B------:R-:W1:Y:S02]  /*cad0*/  I2F.RP R138, R2 ;  /* 0x00000002008a7306 */ /* 0x000e640000209400 */
[----:B------:R-:W-:Y:S08]  /*cae0*/  ISETP.GE.AND P3, PT, R141, RZ, PT ;  /* 0x000000ff8d00720c */ /* 0x000ff00003f66270 */
[----:B-1----:R-:W1:Y:S02]  /*caf0*/  MUFU.RCP R132, R138 ;  /* 0x0000008a00847308 */ /* 0x002e640000001000 */
[----:B-1----:R-:W-:Y:S01]  /*cb00*/  VIADD R136, R132, 0xffffffe ;  /* 0x0ffffffe84887836 */ /* 0x002fe20000000000 */
[----:B------:R-:W-:Y:S02]  /*cb10*/  IABS R132, R139 ;  /* 0x0000008b00847213 */ /* 0x000fe40000000000 */
[-C--:B------:R-:W-:Y:S05]  /*cb20*/  LOP3.LUT R139, R139, R0.reuse, RZ, 0x3c, !PT ;  /* 0x000000008b8b7212 */ /* 0x080fea00078e3cff */
[----:B------:R-:W1:Y:S01]  /*cb30*/  F2I.FTZ.U32.TRUNC.NTZ R137, R136 ;  /* 0x0000008800897305 */ /* 0x000e62000021f000 */
[----:B------:R-:W-:Y:S02]  /*cb40*/  ISETP.GE.AND P1, PT, R139, RZ, PT ;  /* 0x000000ff8b00720c */ /* 0x000fe40003f26270 */
[----:B------:R-:W-:Y:S01]  /*cb50*/  LOP3.LUT R139, RZ, R0, RZ, 0x33, !PT ;  /* 0x00000000ff8b7212 */ /* 0x000fe200078e33ff */
        /* <DEDUP_REMOVED lines=12> */
[-C--:B------:R-:W-:Y:S01]  /*cc20*/  @!P2 IADD3 R132, R132, -R2.reuse, RZ ;  /* 0x800000028484a210 */ /* 0x080fe20007ffe0ff */
[----:B------:R-:W-:Y:S01]  /*cc30*/  @!P2 VIADD R136, R136, 0x1 ;  /* 0x000000018888a836 */ /* 0x000fe20000000000 */
[----:B------:R-:W-:Y:S01]  /*cc40*/  @!P4 IADD3 R138, R138, 0x1, RZ ;  /* 0x000000018a8ac810 */ /* 0x000fe20007ffe0ff */
[----:B------:R-:W-:Y:S01]  /*cc50*/  @!P4 IMAD.IADD R134, R134, 0x1, -R2 ;  /* 0x000000018686c824 */ /* 0x000fe200078e0a02 */
[-C--:B------:R-:W-:Y:S02]  /*cc60*/  ISETP.GE.U32.AND P5, PT, R132, R2.reuse, PT ;  /* 0x000000028400720c */ /* 0x080fe40003fa6070 */
[----:B------:R-:W-:Y:S02]  /*cc70*/  ISETP.NE.AND P2, PT, R0, RZ, PT ;  /* 0x000000ff0000720c */ /* 0x000fe40003f45270 */
[----:B------:R-:W-:Y:S02]  /*cc80*/  ISETP.GE.U32.AND P6, PT, R134, R2, PT ;  /* 0x000000028600720c */ /* 0x000fe40003fc6070 */
[----:B------:R-:W1:Y:S07]  /*cc90*/  LDC R2, c[0x0][0x24c] ;  /* 0x00009300ff027b82 */ /* 0x000e6e0000000800 */
[----:B------:R-:W-:Y:S04]  /*cca0*/  @P5 VIADD R136, R136, 0x1 ;  /* 0x0000000188885836 */ /* 0x000fe80000000000 */
[----:B------:R-:W-:Y:S01]  /*ccb0*/  @P6 VIADD R138, R138, 0x1 ;  /* 0x000000018a8a6836 */ /* 0x000fe20000000000 */
[----:B------:R-:W-:Y:S03]  /*ccc0*/  @!P1 IADD3 R136, -R136, RZ, RZ ;  /* 0x000000ff88889210 */ /* 0x000fe60007ffe1ff */
[----:B------:R-:W-:Y:S01]  /*ccd0*/  @!P3 IMAD.MOV R138, RZ, RZ, -R138 ;  /* 0x000000ffff8ab224 */ /* 0x000fe200078e0a8a */
[C---:B------:R-:W-:Y:S04]  /*cce0*/  SEL R135, R139.reuse, R136, !P2 ;  /* 0x000000888b877207 */ /* 0x040fe80005000000 */
        /* <DEDUP_REMOVED lines=21> */
.L_x_2401:
        /* <DEDUP_REMOVED lines=36> */
.L_x_2400:
        /* <DEDUP_REMOVED lines=572> */
.L_x_2398:
[----:B------:R-:W1:Y:S01]  /*f440*/  SHFL.BFLY PT, R8, R239, 0x2, 0x1f ;  /* 0x0c401f00ef087f89 */ /* 0x000e6200000e0000 */
[----:B------:R-:W-:Y:S01]  /*f450*/  MOV R6, 0x3f800000 ;  /* 0x3f80000000067802 */ /* 0x000fe20000000f00 */
[----:B------:R-:W2:Y:S01]  /*f460*/  S2UR UR4, SR_CgaCtaId ;  /* 0x00000000000479c3 */ /* 0x000ea20000008800 */
[----:B------:R-:W-:Y:S01]  /*f470*/  MOV R7, 0x3f800000 ;  /* 0x3f80000000077802 */ /* 0x000fe20000000f00 */
[----:B------:R-:W3:Y:S01]  /*f480*/  SHFL.BFLY PT, R9, R240, 0x2, 0x1f ;  /* 0x0c401f00f0097f89 */ /* 0x000ee200000e0000 */
[----:B------:R-:W-:Y:S01]  /*f490*/  UMOV UR5, 0x400 ;  /* 0x0000040000057882 */ /* 0x000fe20000000000 */
[----:B------:R-:W4:Y:S01]  /*f4a0*/  S2R R3, SR_TID.X ;  /* 0x0000000000037919 */ /* 0x000f220000002100 */
[----:B-1----:R-:W-:Y:S01]  /*f4b0*/  FADD.FTZ R8, R8, R239 ;  /* 0x000000ef08087221 */ /* 0x002fe20000010000 */
[----:B--2---:R-:W-:Y:S01]  /*f4c0*/  ULEA UR4, UR4, UR5, 0x18 ;  /* 0x0000000504047291 */ /* 0x004fe2000f8ec03f */
[----:B---3--:R-:W-:-:S03]  /*f4d0*/  FADD.FTZ R9, R9, R240 ;  /* 0x000000f009097221 */ /* 0x008fc60000010000 */
[----:B------:R-:W1:Y:S04]  /*f4e0*/  SHFL.BFLY PT, R5, R8, 0x1, 0x1f ;  /* 0x0c201f0008057f89 */ /* 0x000e6800000e0000 */
[----:B------:R-:W2:Y:S01]  /*f4f0*/  SHFL.BFLY PT, R4, R9, 0x1, 0x1f ;  /* 0x0c201f0009047f89 */ /* 0x000ea200000e0000 */
[----:B-1----:R-:W-:Y:S01]  /*f500*/  FADD.FTZ R5, R8, R5 ;  /* 0x0000000508057221 */ /* 0x002fe20000010000 */
[----:B--2---:R-:W-:-:S04]  /*f510*/  FADD.FTZ R4, R9, R4 ;  /* 0x0000000409047221 */ /* 0x004fc80000010000 */
[----:B------:R-:W-:Y:S02]  /*f520*/  FSETP.NE.FTZ.AND P4, PT, R5, RZ, PT ;  /* 0x000000ff0500720b */ /* 0x000fe40003f95000 */
[----:B------:R-:W-:-:S11]  /*f530*/  FSETP.NE.FTZ.AND P3, PT, R4, RZ, PT ;  /* 0x000000ff0400720b */ /* 0x000fd60003f75000 */
[----:B------:R-:W1:Y:S08]  /*f540*/  @P4 MUFU.RCP R6, R5 ;  /* 0x0000000500064308 */ /* 0x000e700000001000 */
[----:B------:R-:W2:Y:S08]  /*f550*/  @P3 MUFU.RCP R7, R4 ;  /* 0x0000000400073308 */ /* 0x000eb00000001000 */
[----:B------:R-:W3:Y:S01]  /*f560*/  @P4 MUFU.LG2 R5, R5 ;  /* 0x0000000500054308 */ /* 0x000ee20000000c00 */
        /* <DEDUP_REMOVED lines=32> */
[----:B----4-:R-:W-:Y:S01]  /*f770*/  SHF.R.S32.HI R6, RZ, 0x1f, R3 ;  /* 0x0000001fff067819 */ /* 0x010fe20000011403 */
[C---:B--2---:R-:W-:Y:S01]  /*f780*/  FMUL.FTZ R131, R7.reuse, R131 ;  /* 0x0000008307837220 */ /* 0x044fe20000410000 */
[C---:B------:R-:W-:Y:S01]  /*f790*/  FMUL.FTZ R130, R7.reuse, R130 ;  /* 0x0000008207827220 */ /* 0x040fe20000410000 */
[C---:B------:R-:W-:Y:S01]  /*f7a0*/  FMUL.FTZ R71, R7.reuse, R71 ;  /* 0x0000004707477220 */ /* 0x040fe20000410000 */
[CC--:B------:R-:W-:Y:S01]  /*f7b0*/  LEA.HI R8, R6.reuse, R3.reuse, RZ, 0x2 ;  /* 0x0000000306087211 */ /* 0x0c0fe200078f10ff */
[C---:B------:R-:W-:Y:S01]  /*f7c0*/  FMUL.FTZ R70, R7.reuse, R70 ;  /* 0x0000004607467220 */ /* 0x040fe20000410000 */
[----:B------:R-:W-:Y:S01]  /*f7d0*/  LEA.HI R6, R6, R3, RZ, 0x5 ;  /* 0x0000000306067211 */ /* 0x000fe200078f28ff */
        /* <DEDUP_REMOVED lines=8> */
[C---:B------:R-:W-:Y:S01]  /*f860*/  FMUL.FTZ R83, R7.reuse, R83 ;  /* 0x0000005307537220 */ /* 0x040fe20000410000 */
[C---:B------:R-:W-:Y:S01]  /*f870*/  FMUL.FTZ R82, R7.reuse, R82 ;  /* 0x0000005207527220 */ /* 0x040fe20000410000 */
[----:B------:R-:W-:Y:S01]  /*f880*/  FMUL.FTZ R87, R7, R87 ;  /* 0x0000005707577220 */ /* 0x000fe20000410000 */
[----:B------:R-:W-:Y:S01]  /*f890*/  LOP3.LUT R9, R9, 0xfffffff8, RZ, 0xc0, !PT ;  /* 0xfffffff809097812 */ /* 0x000fe200078ec0ff */
[C---:B------:R-:W-:Y:S01]  /*f8a0*/  FMUL.FTZ R86, R7.reuse, R86 ;  /* 0x0000005607567220 */ /* 0x040fe20000410000 */
[C---:B------:R-:W-:Y:S01]  /*f8b0*/  FMUL.FTZ R91, R7.reuse, R91 ;  /* 0x0000005b075b7220 */ /* 0x040fe20000410000 */
[C---:B------:R-:W-:Y:S01]  /*f8c0*/  FMUL.FTZ R90, R7.reuse, R90 ;  /* 0x0000005a075a7220 */ /* 0x040fe20000410000 */
[----:B------:R-:W-:Y:S01]  /*f8d0*/  IADD3 R9, R10, -R9, RZ ;  /* 0x800000090a097210 */ /* 0x000fe20007ffe0ff */
[C---:B------:R-:W-:Y:S01]  /*f8e0*/  FMUL.FTZ R95, R7.reuse, R95 ;  /* 0x0000005f075f7220 */ /* 0x040fe20000410000 */
[C---:B------:R-:W-:Y:S01]  /*f8f0*/  FMUL.FTZ R94, R7.reuse, R94 ;  /* 0x0000005e075e7220 */ /* 0x040fe20000410000 */
[----:B------:R-:W-:Y:S01]  /*f900*/  FMUL.FTZ R99, R7, R99 ;  /* 0x0000006307637220 */ /* 0x000fe20000410000 */
[----:B------:R-:W-:Y:S01]  /*f910*/  SHF.L.U32 R10, R9, 0x6, RZ ;  /* 0x00000006090a7819 */ /* 0x000fe200000006ff */
        /* <DEDUP_REMOVED lines=16> */
[----:B------:R-:W1:Y:S01]  /*fa20*/  @P3 MUFU.LG2 R4, R4 ;  /* 0x0000000400043308 */ /* 0x000e620000000c00 */
[----:B------:R-:W-:-:S02]  /*fa30*/  IADD3 R8, -R8, R3, RZ ;  /* 0x0000000308087210 */ /* 0x000fc40007ffe1ff */
[----:B------:R-:W-:Y:S02]  /*fa40*/  LOP3.LUT R10, R10, 0x1c0, RZ, 0xc0, !PT ;  /* 0x000001c00a0a7812 */ /* 0x000fe400078ec0ff */
[----:B------:R-:W-:Y:S02]  /*fa50*/  LOP3.LUT R11, R9, 0x1, RZ, 0xc0, !PT ;  /* 0x00000001090b7812 */ /* 0x000fe400078ec0ff */
[----:B------:R-:W-:Y:S02]  /*fa60*/  LEA R8, R7, R8, 0x9 ;  /* 0x0000000807087211 */ /* 0x000fe400078e48ff */
[----:B------:R-:W-:Y:S02]  /*fa70*/  LEA.HI R13, R10, R10, RZ, 0x1d ;  /* 0x0000000a0a0d7211 */ /* 0x000fe400078fe8ff */
[----:B------:R-:W-:Y:S02]  /*fa80*/  ISETP.NE.U32.AND P0, PT, R11, 0x1, PT ;  /* 0x000000010b00780c */ /* 0x000fe40003f05070 */
[----:B------:R-:W-:-:S02]  /*fa90*/  LEA R8, R8, R13, 0x1 ;  /* 0x0000000d08087211 */ /* 0x000fc400078e08ff */
[----:B------:R-:W-:Y:S02]  /*faa0*/  R2P PR, R9, 0x6 ;  /* 0x0000000609007804 */ /* 0x000fe40000000000 */
[----:B------:R-:W-:Y:S01]  /*fab0*/  LEA R11, R8, UR4, 0x1 ;  /* 0x00000004080b7c11 */ /* 0x000fe2000f8e08ff */
[----:B------:R-:W-:Y:S01]  /*fac0*/  ULDC.U8 UR4, c[0x0][0x3d8] ;  /* 0x0000f60000047ab9 */ /* 0x000fe20000000000 */
[----:B------:R-:W-:Y:S02]  /*fad0*/  MOV R8, 0x20 ;  /* 0x0000002000087802 */ /* 0x000fe40000000f00 */
[C---:B------:R-:W-:Y:S02]  /*fae0*/  IADD3 R9, R11.reuse, -0x10, RZ ;  /* 0xfffffff00b097810 */ /* 0x040fe40007ffe0ff */
[----:B------:R-:W-:Y:S02]  /*faf0*/  MOV R10, 0x40 ;  /* 0x00000040000a7802 */ /* 0x000fe40000000f00 */
[----:B------:R-:W-:-:S02]  /*fb00*/  @P0 IADD3 R9, R11, 0x10, RZ ;  /* 0x000000100b090810 */ /* 0x000fc40007ffe0ff */
[----:B------:R-:W-:Y:S02]  /*fb10*/  SEL R8, R8, 0xffffffe0, !P1 ;  /* 0xffffffe008087807 */ /* 0x000fe40004800000 */
[----:B------:R-:W-:Y:S02]  /*fb20*/  ISETP.NE.AND P0, PT, R230, -0x1, PT ;  /* 0xffffffffe600780c */ /* 0x000fe40003f05270 */
[----:B------:R-:W-:Y:S02]  /*fb30*/  F2FP.BF16.F32.PACK_AB R128, R129, R128 ;  /* 0x000000808180723e */ /* 0x000fe400000010ff */
[----:B------:R-:W-:Y:S02]  /*fb40*/  F2FP.BF16.F32.PACK_AB R130, R131, R130 ;  /* 0x000000828382723e */ /* 0x000fe400000010ff */
[----:B------:R-:W-:Y:S01]  /*fb50*/  SEL R10, R10, 0xffffffc0, !P2 ;  /* 0xffffffc00a0a7807 */ /* 0x000fe20005000000 */
[----:B------:R-:W-:Y:S01]  /*fb60*/  STS [R11], R128 ;  /* 0x000000800b007388 */ /* 0x000fe20000000800 */
[----:B------:R-:W-:-:S02]  /*fb70*/  F2FP.BF16.F32.PACK_AB R68, R69, R68 ;  /* 0x000000444544723e */ /* 0x000fc400000010ff */
[----:B------:R-:W-:Y:S01]  /*fb80*/  F2FP.BF16.F32.PACK_AB R70, R71, R70 ;  /* 0x000000464746723e */ /* 0x000fe200000010ff */
[----:B------:R-:W-:Y:S01]  /*fb90*/  STS [R11+0x400], R130 ;  /* 0x000400820b007388 */ /* 0x000fe20000000800 */
[----:B------:R-:W-:Y:S01]  /*fba0*/  F2FP.BF16.F32.PACK_AB R72, R73, R72 ;  /* 0x000000484948723e */ /* 0x000fe200000010ff */
[----:B------:R-:W2:Y:S01]  /*fbb0*/  @P0 LDC.64 R12, c[0x0][0x298] ;  /* 0x0000a600ff0c0b82 */ /* 0x000ea20000000a00 */
[----:B------:R-:W-:Y:S01]  /*fbc0*/  F2FP.BF16.F32.PACK_AB R74, R75, R74 ;  /* 0x0000004a4b4a723e */ /* 0x000fe200000010ff */
[----:B------:R-:W-:Y:S01]  /*fbd0*/  STS [R9], R68 ;  /* 0x0000004409007388 */ /* 0x000fe20000000800 */
[----:B------:R-:W-:Y:S02]  /*fbe0*/  IADD3 R15, R11, R8, RZ ;  /* 0x000000080b0f7210 */ /* 0x000fe40007ffe0ff */
[----:B------:R-:W-:Y:S01]  /*fbf0*/  F2FP.BF16.F32.PACK_AB R76, R77, R76 ;  /* 0x0000004c4d4c723e */ /* 0x000fe200000010ff */
[----:B------:R-:W-:Y:S01]  /*fc00*/  STS [R9+0x400], R70 ;  /* 0x0004004609007388 */ /* 0x000fe20000000800 */
[----:B------:R-:W-:-:S02]  /*fc10*/  F2FP.BF16.F32.PACK_AB R78, R79, R78 ;  /* 0x0000004e4f4e723e */ /* 0x000fc400000010ff */
[----:B------:R-:W-:Y:S01]  /*fc20*/  IADD3 R17, R8, R9, RZ ;  /* 0x0000000908117210 */ /* 0x000fe20007ffe0ff */
[----:B------:R-:W-:Y:S01]  /*fc30*/  STS [R15], R72 ;  /* 0x000000480f007388 */ /* 0x000fe20000000800 */
[----:B------:R-:W-:Y:S02]  /*fc40*/  F2FP.BF16.F32.PACK_AB R80, R81, R80 ;  /* 0x000000505150723e */ /* 0x000fe400000010ff */
[----:B------:R-:W-:Y:S01]  /*fc50*/  F2FP.BF16.F32.PACK_AB R82, R83, R82 ;  /* 0x000000525352723e */ /* 0x000fe200000010ff */
[----:B------:R-:W-:Y:S01]  /*fc60*/  STS [R15+0x400], R74 ;  /* 0x0004004a0f007388 */ /* 0x000fe20000000800 */
[----:B------:R-:W-:Y:S02]  /*fc70*/  IADD3 R19, R11, R10, RZ ;  /* 0x0000000a0b137210 */ /* 0x000fe40007ffe0ff */
[----:B------:R-:W-:Y:S01]  /*fc80*/  F2FP.BF16.F32.PACK_AB R84, R85, R84 ;  /* 0x000000545554723e */ /* 0x000fe200000010ff */
[----:B------:R-:W-:Y:S01]  /*fc90*/  STS [R17], R76 ;  /* 0x0000004c11007388 */ /* 0x000fe20000000800 */
[----:B------:R-:W-:-:S02]  /*fca0*/  F2FP.BF16.F32.PACK_AB R86, R87, R86 ;  /* 0x000000565756723e */ /* 0x000fc400000010ff */
[----:B------:R-:W-:Y:S01]  /*fcb0*/  IADD3 R21, R10, R9, RZ ;  /* 0x000000090a157210 */ /* 0x000fe20007ffe0ff */
[----:B------:R-:W-:Y:S01]  /*fcc0*/  STS [R17+0x400], R78 ;  /* 0x0004004e11007388 */ /* 0x000fe20000000800 */
[----:B------:R-:W-:Y:S02]  /*fcd0*/  F2FP.BF16.F32.PACK_AB R88, R89, R88 ;  /* 0x000000585958723e */ /* 0x000fe400000010ff */
        /* <DEDUP_REMOVED lines=23> */
[----:B------:R-:W-:-:S02]  /*fe50*/  F2FP.BF16.F32.PACK_AB R120, R121, R120 ;  /* 0x000000787978723e */ /* 0x000fc400000010ff */
[----:B------:R-:W-:Y:S01]  /*fe60*/  F2FP.BF16.F32.PACK_AB R122, R123, R122 ;  /* 0x0000007a7b7a723e */ /* 0x000fe200000010ff */
[----:B------:R-:W-:Y:S01]  /*fe70*/  STS [R11+0x2000], R96 ;  /* 0x002000600b007388 */ /* 0x000fe20000000800 */
[----:B------:R-:W-:Y:S02]  /*fe80*/  F2FP.BF16.F32.PACK_AB R112, R113, R112 ;  /* 0x000000707170723e */ /* 0x000fe400000010ff */
[----:B------:R-:W-:Y:S01]  /*fe90*/  F2FP.BF16.F32.PACK_AB R114, R115, R114 ;  /* 0x000000727372723e */ /* 0x000fe200000010ff */
[----:B------:R4:W-:Y:S01]  /*fea0*/  STS [R11+0x2400], R98 ;  /* 0x002400620b007388 */ /* 0x0009e20000000800 */
[----:B------:R-:W-:Y:S02]  /*feb0*/  F2FP.BF16.F32.PACK_AB R116, R117, R116 ;  /* 0x000000747574723e */ /* 0x000fe400000010ff */
[----:B------:R-:W-:Y:S01]  /*fec0*/  F2FP.BF16.F32.PACK_AB R118, R119, R118 ;  /* 0x000000767776723e */ /* 0x000fe200000010ff */
[----:B------:R-:W-:Y:S01]  /*fed0*/  STS [R9+0x2000], R100 ;  /* 0x0020006409007388 */ /* 0x000fe20000000800 */
[----:B------:R-:W-:-:S02]  /*fee0*/  ISETP.NE.AND P1, PT, RZ, UR4, PT ;  /* 0x00000004ff007c0c */ /* 0x000fc4000bf25270 */
[----:B------:R-:W-:Y:S01]  /*fef0*/  MOV R8, 0x7f800000 ;  /* 0x7f80000000087802 */ /* 0x000fe20000000f00 */
[----:B------:R5:W-:Y:S01]  /*ff00*/  STS [R9+0x2400], R102 ;  /* 0x0024006609007388 */ /* 0x000be20000000800 */
[----:B------:R-:W-:-:S03]  /*ff10*/  MOV R10, 0x7f800000 ;  /* 0x7f800000000a7802 */ /* 0x000fc60000000f00 */
[----:B------:R-:W-:Y:S04]  /*ff20*/  STS [R15+0x2000], R104 ;  /* 0x002000680f007388 */ /* 0x000fe80000000800 */
[----:B------:R3:W-:Y:S04]  /*ff30*/  STS [R15+0x2400], R106 ;  /* 0x0024006a0f007388 */ /* 0x0007e80000000800 */
[----:B------:R-:W-:Y:S04]  /*ff40*/  STS [R17+0x2000], R124 ;  /* 0x0020007c11007388 */ /* 0x000fe80000000800 */
[----:B------:R-:W-:Y:S01]  /*ff50*/  STS [R17+0x2400], R126 ;  /* 0x0024007e11007388 */ /* 0x000fe20000000800 */
[----:B----4-:R-:W4:Y:S03]  /*ff60*/  @P4 LDC R11, c[0x0][0x2e8] ;  /* 0x0000ba00ff0b4b82 */ /* 0x010f260000000800 */
[----:B------:R-:W-:Y:S04]  /*ff70*/  STS [R19+0x2000], R108 ;  /* 0x0020006c13007388 */ /* 0x000fe80000000800 */
[----:B------:R2:W-:Y:S01]  /*ff80*/  STS [R19+0x2400], R110 ;  /* 0x0024006e13007388 */ /* 0x0005e20000000800 */
[----:B-----5:R-:W4:Y:S03]  /*ff90*/  @P3 LDC R9, c[0x0][0x2e8] ;  /* 0x0000ba00ff093b82 */ /* 0x020f260000000800 */
[----:B------:R1:W-:Y:S04]  /*ffa0*/  STS [R21+0x2000], R120 ;  /* 0x0020007815007388 */ /* 0x0003e80000000800 */
[----:B------:R4:W-:Y:S01]  /*ffb0*/  STS [R21+0x2400], R122 ;  /* 0x0024007a15007388 */ /* 0x0009e20000000800 */
[----:B---3--:R-:W-:-:S03]  /*ffc0*/  @P4 FMUL.FTZ R15, R5, 0.69314718246459960938 ;  /* 0x3f317218050f4820 */ /* 0x008fc60000410000 */
[----:B------:R3:W-:Y:S04]  /*ffd0*/  STS [R23+0x2000], R112 ;  /* 0x0020007017007388 */ /* 0x0007e80000000800 */
[----:B------:R3:W-:Y:S04]  /*ffe0*/  STS [R23+0x2400], R114 ;  /* 0x0024007217007388 */ /* 0x0007e80000000800 */
[----:B------:R3:W-:Y:S04]  /*fff0*/  STS [R25+0x2000], R116 ;  /* 0x0020007419007388 */ /* 0x0007e80000000800 */
[----:B------:R3:W-:Y:S01]  /*10000*/  STS [R25+0x2400], R118 ;  /* 0x0024007619007388 */ /* 0x0007e20000000800 */
[----:B--2---:R-:W-:-:S04]  /*10010*/  @P0 IMAD.WIDE.U32 R18, R230, R12, RZ ;  /* 0x0000000ce6120225 */ /* 0x004fc800078e00ff */
[----:B------:R-:W-:Y:S02]  /*10020*/  @P0 IMAD R16, R230, R13, R19 ;  /* 0x0000000de6100224 */ /* 0x000fe400078e0213 */
[----:B-1----:R-:W-:Y:S01]  /*10030*/  @P3 FMUL.FTZ R13, R4, 0.69314718246459960938 ;  /* 0x3f317218040d3820 */ /* 0x002fe20000410000 */
[----:B------:R-:W-:Y:S06]  /*10040*/  @P0 BRA `(.L_x_2403) ;  /* 0x00000000001c0947 */ /* 0x000fec0003800000 */
[----:B------:R-:W1:Y:S01]  /*10050*/  S2R R17, SR_CTAID.Y ;  /* 0x0000000000117919 */ /* 0x000e620000002600 */
[----:B------:R-:W2:Y:S01]  /*10060*/  LDC.64 R4, c[0x0][0x290] ;  /* 0x0000a400ff047b82 */ /* 0x000ea20000000a00 */
[----:B-1----:R-:W-:-:S05]  /*10070*/  SHF.R.S32.HI R19, RZ, 0x1f, R17 ;  /* 0x0000001fff137819 */ /* 0x002fca0000011411 */
[-C--:B--2---:R-:W-:Y:S02]  /*10080*/  IMAD R12, R19, R4.reuse, RZ ;  /* 0x00000004130c7224 */ /* 0x084fe400078e02ff */
[----:B------:R-:W-:-:S04]  /*10090*/  IMAD.WIDE.U32 R18, R17, R4, RZ ;  /* 0x0000000411127225 */ /* 0x000fc800078e00ff */
[----:B------:R-:W-:-:S05]  /*100a0*/  IMAD R5, R17, R5, R12 ;  /* 0x0000000511057224 */ /* 0x000fca00078e020c */
[----:B------:R-:W-:Y:S02]  /*100b0*/  IADD3 R16, R19, R5, RZ ;  /* 0x0000000513107210 */ /* 0x000fe40007ffe0ff */
.L_x_2403:
[----:B----4-:R-:W-:Y:S01]  /*100c0*/  @P4 FFMA.FTZ R8, R2, R11, R15 ;  /* 0x0000000b02084223 */ /* 0x010fe2000001000f */
[----:B------:R-:W-:Y:S01]  /*100d0*/  @P3 FFMA.FTZ R10, R0, R9, R13 ;  /* 0x00000009000a3223 */ /* 0x000fe2000001000d */
[----:B------:R-:W-:Y:S06]  /*100e0*/  @!P1 BRA `(.L_x_2404) ;  /* 0x00000000001c9947 */ /* 0x000fec0003800000 */
[----:B------:R-:W1:Y:S01]  /*100f0*/  S2R R5, SR_CTAID.Y ;  /* 0x0000000000057919 */ /* 0x000e620000002600 */
[----:B------:R-:W1:Y:S08]  /*10100*/  LDC R0, c[0x0][0x2c4] ;  /* 0x0000b100ff007b82 */ /* 0x000e700000000800 */
[----:B------:R-:W2:Y:S08]  /*10110*/  S2UR UR6, SR_CTAID.Z ;  /* 0x00000000000679c3 */ /* 0x000eb00000002700 */
[----:B------:R-:W2:Y:S01]  /*10120*/  LDC R9, c[0x0][0x2e4] ;  /* 0x0000b900ff097b82 */ /* 0x000ea20000000800 */
[----:B-1----:R-:W-:-:S04]  /*10130*/  @!P0 IMAD R230, R5, R0, RZ ;  /* 0x0000000005e68224 */ /* 0x002fc800078e02ff */
[----:B--2---:R-:W-:Y:S01]  /*10140*/  IMAD R230, R9, UR6, R230 ;  /* 0x0000000609e67c24 */ /* 0x004fe2000f8e02e6 */
[----:B------:R-:W-:Y:S06]  /*10150*/  BRA `(.L_x_2405) ;  /* 0x0000000000187947 */ /* 0x000fec0003800000 */
.L_x_2404:
[----:B------:R-:W1:Y:S01]  /*10160*/  S2R R5, SR_CTAID.Y ;  /* 0x0000000000057919 */ /* 0x000e620000002600 */
[----:B------:R-:W1:Y:S08]  /*10170*/  S2UR UR6, SR_CTAID.Z ;  /* 0x00000000000679c3 */ /* 0x000e700000002700 */
[----:B------:R-:W1:Y:S08]  /*10180*/  LDC R0, c[0x0][0x270] ;  /* 0x00009c00ff007b82 */ /* 0x000e700000000800 */
[----:B------:R-:W2:Y:S01]  /*10190*/  LDC R230, c[0x0][0x2c4] ;  /* 0x0000b100ffe67b82 */ /* 0x000ea20000000800 */
[----:B-1----:R-:W-:-:S04]  /*101a0*/  IMAD R5, R5, R0, UR6 ;  /* 0x0000000605057e24 */ /* 0x002fc8000f8e0200 */
[----:B--2---:R-:W-:-:S07]  /*101b0*/  IMAD R230, R5, R230, RZ ;  /* 0x000000e605e67224 */ /* 0x004fce00078e02ff */
.L_x_2405:
[----:B------:R-:W1:Y:S01]  /*101c0*/  S2R R0, SR_TID.X ;  /* 0x0000000000007919 */ /* 0x000e620000002100 */
[----:B------:R-:W-:Y:S01]  /*101d0*/  LOP3.LUT R6, R6, 0xffffffe0, RZ, 0xc0, !PT ;  /* 0xffffffe006067812 */ /* 0x000fe200078ec0ff */
[----:B------:R-:W-:Y:S01]  /*101e0*/  BSSY B0, `(.L_x_2406) ;  /* 0x000001e000007945 */ /* 0x000fe20003800000 */
[----:B------:R-:W-:Y:S01]  /*101f0*/  SHF.R.S32.HI R2, RZ, 0x1f, R7 ;  /* 0x0000001fff027819 */ /* 0x000fe20000011407 */
[----:B------:R-:W-:Y:S02]  /*10200*/  BAR.SYNC.DEFER_BLOCKING 0x0 ;  /* 0x0000000000007b1d */ /* 0x000fe40000010000 */
[----:B------:R-:W-:Y:S01]  /*10210*/  IMAD.IADD R6, R3, 0x1, -R6 ;  /* 0x0000000103067824 */ /* 0x000fe200078e0a06 */
[----:B------:R-:W-:-:S04]  /*10220*/  LEA.HI R3, R2, R7, RZ, 0x2 ;  /* 0x0000000702037211 */ /* 0x000fc800078f10ff */
[----:B------:R-:W-:Y:S02]  /*10230*/  LOP3.LUT P0, RZ, R6, 0x3, RZ, 0xc0, !PT ;  /* 0x0000000306ff7812 */ /* 0x000fe4000780c0ff */
[----:B------:R-:W-:-:S05]  /*10240*/  LOP3.LUT R4, R3, 0xffffffc, RZ, 0xc0, !PT ;  /* 0x0ffffffc03047812 */ /* 0x000fca00078ec0ff */
[----:B------:R-:W-:Y:S01]  /*10250*/  IMAD.IADD R4, R7, 0x1, -R4 ;  /* 0x0000000107047824 */ /* 0x000fe200078e0a04 */
[----:B-1----:R-:W-:-:S04]  /*10260*/  SHF.R.S32.HI R9, RZ, 0x1f, R0 ;  /* 0x0000001fff097819 */ /* 0x002fc80000011400 */
[----:B------:R-:W-:-:S04]  /*10270*/  LEA.HI R5, R9, R0, RZ, 0x5 ;  /* 0x0000000009057211 */ /* 0x000fc800078f28ff */
[----:B------:R-:W-:-:S05]  /*10280*/  LOP3.LUT R5, R5, 0xffffffe0, RZ, 0xc0, !PT ;  /* 0xffffffe005057812 */ /* 0x000fca00078ec0ff */
[----:B------:R-:W-:-:S05]  /*10290*/  IMAD.IADD R5, R0, 0x1, -R5 ;  /* 0x0000000100057824 */ /* 0x000fca00078e0a05 */
[----:B------:R-:W-:-:S04]  /*102a0*/  SHF.R.S32.HI R2, RZ, 0x1f, R5 ;  /* 0x0000001fff027819 */ /* 0x000fc80000011405 */
[----:B------:R-:W-:-:S04]  /*102b0*/  LEA.HI R2, R2, R5, RZ, 0x2 ;  /* 0x0000000502027211 */ /* 0x000fc800078f10ff */
[----:B------:R-:W-:-:S05]  /*102c0*/  SHF.R.S32.HI R3, RZ, 0x2, R2 ;  /* 0x00000002ff037819 */ /* 0x000fca0000011402 */
[----:B------:R-:W-:Y:S01]  /*102d0*/  IMAD R2, R4, 0x10, R3 ;  /* 0x0000001004027824 */ /* 0x000fe200078e0203 */
[----:B------:R-:W-:Y:S06]  /*102e0*/  @P0 BRA `(.L_x_2407) ;  /* 0x0000000000340947 */ /* 0x000fec0003800000 */
[----:B------:R-:W1:Y:S01]  /*102f0*/  S2R R3, SR_CTAID.X ;  /* 0x0000000000037919 */ /* 0x000e620000002500 */
[C---:B------:R-:W-:Y:S01]  /*10300*/  VIADD R4, R2.reuse, 0x8 ;  /* 0x0000000802047836 */ /* 0x040fe20000000000 */
[----:B------:R-:W-:Y:S01]  /*10310*/  ISETP.GE.AND P2, PT, R2, R227, PT ;  /* 0x000000e30200720c */ /* 0x000fe20003f46270 */
[----:B------:R-:W-:-:S03]  /*10320*/  ULDC.64 UR4, c[0x0][0x2b0] ;  /* 0x0000ac0000047ab9 */ /* 0x000fc60000000a00 */
[----:B------:R-:W-:Y:S01]  /*10330*/  ISETP.GE.AND P1, PT, R4, R227, PT ;  /* 0x000000e30400720c */ /* 0x000fe20003f26270 */
[----:B-1----:R-:W-:-:S05]  /*10340*/  IMAD R3, R3, 0x40, R230 ;  /* 0x0000004003037824 */ /* 0x002fca00078e02e6 */
[----:B------:R-:W-:Y:S02]  /*10350*/  SHF.R.S32.HI R5, RZ, 0x1f, R3 ;  /* 0x0000001fff057819 */ /* 0x000fe40000011403 */
[----:B------:R-:W-:-:S04]  /*10360*/  IADD3 R3, P0, R2, R3, RZ ;  /* 0x0000000302037210 */ /* 0x000fc80007f1e0ff */
[----:B------:R-:W-:Y:S02]  /*10370*/  LEA.HI.X.SX32 R2, R2, R5, 0x1, P0 ;  /* 0x0000000502027211 */ /* 0x000fe400000f0eff */
[----:B------:R-:W-:-:S04]  /*10380*/  LEA R4, P0, R3, UR4, 0x2 ;  /* 0x0000000403047c11 */ /* 0x000fc8000f8010ff */
[----:B------:R-:W-:-:S05]  /*10390*/  LEA.HI.X R5, R3, UR5, R2, 0x2, P0 ;  /* 0x0000000503057c11 */ /* 0x000fca00080f1402 */
[----:B------:R1:W-:Y:S04]  /*103a0*/  @!P2 STG.E desc[UR12][R4.64], R8 ;  /* 0x000000080400a986 */ /* 0x0003e8000c10190c */
[----:B------:R1:W-:Y:S02]  /*103b0*/  @!P1 STG.E desc[UR12][R4.64+0x20], R10 ;  /* 0x0000200a04009986 */ /* 0x0003e4000c10190c */
.L_x_2407:
[----:B------:R-:W-:Y:S05]  /*103c0*/  BSYNC B0 ;  /* 0x0000000000007941 */ /* 0x000fea0003800000 */
.L_x_2406:
[----:B------:R-:W2:Y:S01]  /*103d0*/  S2UR UR5, SR_CTAID.X ;  /* 0x00000000000579c3 */ /* 0x000ea20000002500 */
[----:B------:R-:W-:Y:S01]  /*103e0*/  LEA.HI R6, R9, R0, RZ, 0x3 ;  /* 0x0000000009067211 */ /* 0x000fe200078f18ff */
[----:B------:R4:W4:Y:S01]  /*103f0*/  LDS.128 R12, [R233+0x1800] ;  /* 0x00180000e90c7984 */ /* 0x0009220000000c00 */
[----:B------:R-:W-:Y:S02]  /*10400*/  BSSY B0, `(.L_x_2408) ;  /* 0x000002a000007945 */ /* 0x000fe40003800000 */
[----:B------:R-:W-:Y:S01]  /*10410*/  LOP3.LUT R3, R6, 0xfffffff8, RZ, 0xc0, !PT ;  /* 0xfffffff806037812 */ /* 0x000fe200078ec0ff */
[----:B-1----:R1:W1:Y:S02]  /*10420*/  LDS.128 R8, [R233+0x3800] ;  /* 0x00380000e9087984 */ /* 0x0022640000000c00 */
[----:B------:R-:W5:Y:S02]  /*10430*/  LDC.64 R4, c[0x0][0x298] ;  /* 0x0000a600ff047b82 */ /* 0x000f640000000a00 */
[----:B------:R-:W-:-:S04]  /*10440*/  IMAD.IADD R0, R0, 0x1, -R3 ;  /* 0x0000000100007824 */ /* 0x000fc800078e0a03 */
[----:B------:R-:W-:Y:S01]  /*10450*/  IMAD.SHL.U32 R22, R0, 0x8, RZ ;  /* 0x0000000800167824 */ /* 0x000fe200078e00ff */
[----:B------:R-:W-:Y:S01]  /*10460*/  SHF.R.S32.HI R0, RZ, 0x3, R6 ;  /* 0x00000003ff007819 */ /* 0x000fe20000011406 */
[----:B------:R-:W4:Y:S03]  /*10470*/  LDC.64 R2, c[0x0][0x2a0] ;  /* 0x0000a800ff027b82 */ /* 0x000f260000000a00 */
[----:B---3--:R-:W-:Y:S01]  /*10480*/  SHF.R.S32.HI R23, RZ, 0x1f, R22 ;  /* 0x0000001fff177819 */ /* 0x008fe20000011416 */
[----:B------:R-:W-:Y:S01]  /*10490*/  VIADD R6, R0, 0x10 ;  /* 0x0000001000067836 */ /* 0x000fe20000000000 */
[----:B--2---:R-:W-:-:S04]  /*104a0*/  USHF.L.U32 UR5, UR5, 0x6, URZ ;  /* 0x0000000605057899 */ /* 0x004fc8000800063f */
[----:B------:R-:W-:Y:S02]  /*104b0*/  ISETP.GE.AND P3, PT, R6, R227, PT ;  /* 0x000000e30600720c */ /* 0x000fe40003f66270 */
[----:B------:R-:W-:Y:S01]  /*104c0*/  IADD3 R6, R0, 0x20, RZ ;  /* 0x0000002000067810 */ /* 0x000fe20007ffe0ff */
[----:B------:R-:W-:-:S03]  /*104d0*/  USHF.R.S32.HI UR4, URZ, 0x1f, UR5 ;  /* 0x0000001f3f047899 */ /* 0x000fc60008011405 */
[----:B------:R-:W-:Y:S01]  /*104e0*/  ISETP.GE.AND P2, PT, R6, R227, PT ;  /* 0x000000e30600720c */ /* 0x000fe20003f46270 */
[----:B-----5:R-:W-:-:S04]  /*104f0*/  IMAD.WIDE.U32 R22, R4, UR5, R22 ;  /* 0x0000000504167c25 */ /* 0x020fc8000f8e0016 */
[----:B------:R-:W-:Y:S01]  /*10500*/  IMAD R20, R4, UR4, RZ ;  /* 0x0000000404147c24 */ /* 0x000fe2000f8e02ff */
[----:B------:R-:W-:Y:S01]  /*10510*/  USHF.R.S32.HI UR4, URZ, 0x1f, UR6 ;  /* 0x0000001f3f047899 */ /* 0x000fe20008011406 */
[----:B------:R-:W-:Y:S02]  /*10520*/  IADD3 R26, P0, R18, R22, RZ ;  /* 0x00000016121a7210 */ /* 0x000fe40007f1e0ff */
[----:B------:R-:W-:-:S03]  /*10530*/  IMAD R7, R5, UR5, R20 ;  /* 0x0000000505077c24 */ /* 0x000fc6000f8e0214 */
[----:B----4-:R-:W-:Y:S02]  /*10540*/  IMAD R18, R2, UR4, RZ ;  /* 0x0000000402127c24 */ /* 0x010fe4000f8e02ff */
[----:B------:R-:W-:Y:S01]  /*10550*/  IADD3.X R27, R16, R7, R23, P0, !PT ;  /* 0x00000007101b7210 */ /* 0x000fe200007fe417 */
[C---:B------:R-:W-:Y:S01]  /*10560*/  VIADD R16, R0.reuse, 0x30 ;  /* 0x0000003000107836 */ /* 0x040fe20000000000 */
[----:B------:R2:W3:Y:S01]  /*10570*/  LDS.128 R20, [R233] ;  /* 0x00000000e9147984 */ /* 0x0004e20000000c00 */
[----:B------:R-:W-:Y:S01]  /*10580*/  IMAD R29, R3, UR6, R18 ;  /* 0x00000006031d7c24 */ /* 0x000fe2000f8e0212 */
[-C--:B------:R-:W-:Y:S01]  /*10590*/  ISETP.GE.AND P0, PT, R0, R227.reuse, PT ;  /* 0x000000e30000720c */ /* 0x080fe20003f06270 */
[----:B------:R-:W-:Y:S01]  /*105a0*/  IMAD.WIDE.U32 R26, R2, UR6, R26 ;  /* 0x00000006021a7c25 */ /* 0x000fe2000f8e001a */
[----:B------:R-:W-:Y:S02]  /*105b0*/  ISETP.GE.AND P1, PT, R16, R227, PT ;  /* 0x000000e31000720c */ /* 0x000fe40003f26270 */
[----:B------:R2:W4:Y:S01]  /*105c0*/  LDS.128 R16, [R233+0x2000] ;  /* 0x00200000e9107984 */ /* 0x0005220000000c00 */
[----:B------:R-:W-:-:S02]  /*105d0*/  SHF.R.S32.HI R3, RZ, 0x1f, R0 ;  /* 0x0000001fff037819 */ /* 0x000fc40000011400 */
[----:B------:R-:W-:-:S06]  /*105e0*/  IADD3 R29, R29, R27, RZ ;  /* 0x0000001b1d1d7210 */ /* 0x000fcc0007ffe0ff */
[----:B-1----:R-:W-:Y:S05]  /*105f0*/  @P0 BRA `(.L_x_2409) ;  /* 0x0000000000280947 */ /* 0x002fea0003800000 */
        /* <DEDUP_REMOVED lines=8> */
[----:B---3--:R1:W-:Y:S04]  /*10680*/  STG.E.128 desc[UR12][R24.64], R20 ;  /* 0x0000001418007986 */ /* 0x0083e8000c101d0c */
[----:B----4-:R1:W-:Y:S02]  /*10690*/  STG.E.128 desc[UR12][R24.64+0x80], R16 ;  /* 0x0000801018007986 */ /* 0x0103e4000c101d0c */
.L_x_2409:
[----:B------:R-:W-:Y:S05]  /*106a0*/  BSYNC B0 ;  /* 0x0000000000007941 */ /* 0x000fea0003800000 */
.L_x_2408:
[----:B-1-3--:R1:W3:Y:S01]  /*106b0*/  LDS.128 R20, [R233+0x800] ;  /* 0x00080000e9147984 */ /* 0x00a2e20000000c00 */
[----:B------:R-:W-:Y:S03]  /*106c0*/  BSSY B0, `(.L_x_2410) ;  /* 0x0000010000007945 */ /* 0x000fe60003800000 */
[----:B----4-:R1:W4:Y:S01]  /*106d0*/  LDS.128 R16, [R233+0x2800] ;  /* 0x00280000e9107984 */ /* 0x0103220000000c00 */
[----:B------:R-:W-:Y:S05]  /*106e0*/  @P3 BRA `(.L_x_2411) ;  /* 0x0000000000343947 */ /* 0x000fea0003800000 */
[----:B------:R-:W-:Y:S01]  /*106f0*/  IADD3 R7, P0, R0, 0x10, RZ ;  /* 0x0000001000077810 */ /* 0x000fe20007f1e0ff */
[----:B------:R-:W-:Y:S01]  /*10700*/  IMAD.MOV.U32 R24, RZ, RZ, R26 ;  /* 0x000000ffff187224 */ /* 0x000fe200078e001a */
        /* <DEDUP_REMOVED lines=9> */
[----:B---3--:R3:W-:Y:S04]  /*107a0*/  STG.E.128 desc[UR12][R6.64], R20 ;  /* 0x0000001406007986 */ /* 0x0087e8000c101d0c */
[----:B----4-:R3:W-:Y:S02]  /*107b0*/  STG.E.128 desc[UR12][R6.64+0x80], R16 ;  /* 0x0000801006007986 */ /* 0x0107e4000c101d0c */
.L_x_2411:
[----:B------:R-:W-:Y:S05]  /*107c0*/  BSYNC B0 ;  /* 0x0000000000007941 */ /* 0x000fea0003800000 */
.L_x_2410:
[----:B---34-:R3:W4:Y:S01]  /*107d0*/  LDS.128 R16, [R233+0x1000] ;  /* 0x00100000e9107984 */ /* 0x0187220000000c00 */
[----:B------:R-:W-:Y:S03]  /*107e0*/  BSSY B0, `(.L_x_2412) ;  /* 0x0000010000007945 */ /* 0x000fe60003800000 */
[----:B------:R3:W1:Y:S01]  /*107f0*/  LDS.128 R20, [R233+0x3000] ;  /* 0x00300000e9147984 */ /* 0x0006620000000c00 */
        /* <DEDUP_REMOVED lines=12> */
[----:B----4-:R4:W-:Y:S04]  /*108c0*/  STG.E.128 desc[UR12][R6.64], R16 ;  /* 0x0000001006007986 */ /* 0x0109e8000c101d0c */
[----:B-1----:R4:W-:Y:S02]  /*108d0*/  STG.E.128 desc[UR12][R6.64+0x80], R20 ;  /* 0x0000801406007986 */ /* 0x0029e4000c101d0c */
.L_x_2413:
[----:B------:R-:W-:Y:S05]  /*108e0*/  BSYNC B0 ;  /* 0x0000000000007941 */ /* 0x000fea0003800000 */
.L_x_2412:
[----:B------:R-:W-:Y:S05]  /*108f0*/  @P1 EXIT ;  /* 0x000000000000194d */ /* 0x000fea0003800000 */
[----:B------:R-:W-:Y:S01]  /*10900*/  IADD3 R0, P0, R0, 0x30, RZ ;  /* 0x0000003000007810 */ /* 0x000fe20007f1e0ff */
[----:B----4-:R-:W-:Y:S01]  /*10910*/  IMAD.MOV.U32 R6, RZ, RZ, R26 ;  /* 0x000000ffff067224 */ /* 0x010fe200078e001a */
[----:B------:R-:W-:Y:S01]  /*10920*/  MOV R7, R29 ;  /* 0x0000001d00077202 */ /* 0x000fe20000000f00 */
[----:B------:R-:W-:Y:S02]  /*10930*/  ULDC.64 UR4, c[0x0][0x280] ;  /* 0x0000a00000047ab9 */ /* 0x000fe40000000a00 */
[----:B------:R-:W-:Y:S02]  /*10940*/  IMAD.X R3, RZ, RZ, R3, P0 ;  /* 0x000000ffff037224 */ /* 0x000fe400000e0603 */
[----:B------:R-:W-:-:S04]  /*10950*/  IMAD.WIDE.U32 R6, R0, R4, R6 ;  /* 0x0000000400067225 */ /* 0x000fc800078e0006 */
[----:B------:R-:W-:Y:S01]  /*10960*/  IMAD R2, R3, R4, RZ ;  /* 0x0000000403027224 */ /* 0x000fe200078e02ff */
[----:B------:R-:W-:-:S03]  /*10970*/  LEA R4, P0, R6, UR4, 0x1 ;  /* 0x0000000406047c11 */ /* 0x000fc6000f8008ff */
[----:B------:R-:W-:-:S05]  /*10980*/  IMAD R2, R0, R5, R2 ;  /* 0x0000000500027224 */ /* 0x000fca00078e0202 */
[----:B------:R-:W-:-:S04]  /*10990*/  IADD3 R2, R2, R7, RZ ;  /* 0x0000000702027210 */ /* 0x000fc80007ffe0ff */
[----:B------:R-:W-:-:S05]  /*109a0*/  LEA.HI.X R5, R6, UR5, R2, 0x1, P0 ;  /* 0x0000000506057c11 */ /* 0x000fca00080f0c02 */
[----:B------:R-:W-:Y:S04]  /*109b0*/  STG.E.128 desc[UR12][R4.64], R12 ;  /* 0x0000000c04007986 */ /* 0x000fe8000c101d0c */
[----:B------:R-:W-:Y:S01]  /*109c0*/  STG.E.128 desc[UR12][R4.64+0x80], R8 ;  /* 0x0000800804007986 */ /* 0x000fe2000c101d0c */
[----:B------:R-:W-:Y:S05]  /*109d0*/  EXIT ;  /* 0x000000000000794d */ /* 0x000fea0003800000 */
.L_x_2414:
        /* <DEDUP_REMOVED lines=10> */
.L_x_8484:


//--------------------- .text._ZN5flash24flash_fwd_splitkv_kernelI23Flash_fwd_kernel_traitsILi128ELi64ELi128ELi4ELb0ELb0EN7cutlass10bfloat16_tE19Flash_kernel_traitsILi128ELi64ELi128ELi4ES3_EELb1ELb0ELb0ELb0ELb1ELb1ELb0ELb0EEEvNS_16Flash_fwd_paramsE --------------------------
	.section	.text._ZN5flash24flash_fwd_splitkv_kernelI23Flash_fwd_kernel_traitsILi128ELi64ELi128ELi4ELb0ELb0EN7cutlass10bfloat16_tE19Flash_kernel_traitsILi128ELi64ELi128ELi4ES3_EELb1ELb0ELb0ELb0ELb1ELb1ELb0ELb0EEEvNS_16Flash_fwd_paramsE,"ax",@progbits
	.align	128
        .global         _ZN5flash24flash_fwd_splitkv_kernelI23Flash_fwd_kernel_traitsILi128ELi64ELi128ELi4ELb0ELb0EN7cutlass10bfloat16_tE19Flash_kernel_traitsILi128ELi64ELi128ELi4ES3_EELb1ELb0ELb0ELb0ELb1ELb1ELb0ELb0EEEvNS_16Flash_fwd_paramsE
        .type           _ZN5flash24flash_fwd_splitkv_kernelI23Flash_fwd_kernel_traitsILi128ELi64ELi128ELi4ELb0ELb0EN7cutlass10bfloat16_tE19Flash_kernel_traitsILi128ELi64ELi128ELi4ES3_EELb1ELb0ELb0ELb0ELb1ELb1ELb0ELb0EEEvNS_16Flash_fwd_paramsE,@function
        .size           _ZN5flash24flash_fwd_splitkv_kernelI23Flash_fwd_kernel_traitsILi128ELi64ELi128ELi4ELb0ELb0EN7cutlass10bfloat16_tE19Flash_kernel_traitsILi128ELi64ELi128ELi4ES3_EELb1ELb0ELb0ELb0ELb1ELb1ELb0ELb0EEEvNS_16Flash_fwd_paramsE,(.L_x_8485 - _ZN5flash24flash_fwd_splitkv_kernelI23Flash_fwd_kernel_traitsILi128ELi64ELi128ELi4ELb0ELb0EN7cutlass10bfloat16_tE19Flash_kernel_traitsILi128ELi64ELi128ELi4ES3_EELb1ELb0ELb0ELb0ELb1ELb1ELb0ELb0EEEvNS_16Flash_fwd_paramsE)
        .other          _ZN5flash24flash_fwd_splitkv_kernelI23Flash_fwd_kernel_traitsILi128ELi64ELi128ELi4ELb0ELb0EN7cutlass10bfloat16_tE19Flash_kernel_traitsILi128ELi64ELi128ELi4ES3_EELb1ELb0ELb0ELb0ELb1ELb1ELb0ELb0EEEvNS_16Flash_fwd_paramsE,@"STO_CUDA_ENTRY STV_DEFAULT"
_ZN5flash24flash_fwd_splitkv_kernelI23Flash_fwd_kernel_traitsILi128ELi64ELi128ELi4ELb0ELb0EN7cutlass10bfloat16_tE19Flash_kernel_traitsILi128ELi64ELi128ELi4ES3_EELb1ELb0ELb0ELb0ELb1ELb1ELb0ELb0EEEvNS_16Flash_fwd_paramsE:
.text._ZN5flash24flash_fwd_splitkv_kernelI23Flash_fwd_kernel_traitsILi128ELi64ELi128ELi4ELb0ELb0EN7cutlass10bfloat16_tE19Flash_kernel_traitsILi128ELi64ELi128ELi4ES3_EELb1ELb0ELb0ELb0ELb1ELb1ELb0ELb0EEEvNS_16Flash_fwd_paramsE:
        /* <DEDUP_REMOVED lines=38> */
.L_x_2415:
[----:B------:R-:W1:Y:S02]  /*0260*/  LDC R7, c[0x0][0x2c8] ;  /* 0x0000b200ff077b82 */ /* 0x000e640000000800 */
.L_x_2416:
        /* <DEDUP_REMOVED lines=92> */
.L_x_2419:
[----:B------:R-:W-:Y:S05]  /*0830*/  BSYNC B0 ;  /* 0x0000000000007941 */ /* 0x000fea0003800000 */
.L_x_2418:
        /* <DEDUP_REMOVED lines=17> */
.L_x_2421:
[----:B------:R-:W-:Y:S05]  /*0950*/  BSYNC B0 ;  /* 0x0000000000007941 */ /* 0x000fea0003800000 */
.L_x_2420:
        /* <DEDUP_REMOVED lines=16> */
.L_x_2423:
[----:B------:R-:W-:Y:S05]  /*0a60*/  BSYNC B0 ;  /* 0x0000000000007941 */ /* 0x000fea0003800000 */
.L_x_2422:
        /* <DEDUP_REMOVED lines=14> */
.L_x_2425:
[----:B------:R-:W-:Y:S05]  /*0b50*/  BSYNC B0 ;  /* 0x0000000000007941 */ /* 0x000fea0003800000 */
.L_x_2424:
        /* <DEDUP_REMOVED lines=15> */
.L_x_2417:
        /* <DEDUP_REMOVED lines=24> */
.L_x_2426:
        /* <DEDUP_REMOVED lines=80> */
.L_x_2427:
        /* <DEDUP_REMOVED lines=49> */
.L_x_2429:
        /* <DEDUP_REMOVED lines=28> */
.L_x_2428:
[----:B------:R-:W-:Y:S01]  /*17a0*/  ISETP.NE.AND P2, PT, R234, -0x1, PT ;  /* 0xffffffffea00780c */ /* 0x000fe20003f45270 */
[----:B------:R-:W-:Y:S01]  /*17b0*/  IMAD.IADD R231, R138, 0x1, -R139 ;  /* 0x000000018ae77824 */ /* 0x000fe200078e0a8b */
[----:B------:R-:W-:Y:S01]  /*17c0*/  SHF.R.S32.HI R137, RZ, 0x1f, R4 ;  /* 0x0000001fff897819 */ /* 0x000fe20000011404 */
[----:B------:R-:W-:Y:S01]  /*17d0*/  ULDC.64 UR4, c[0x0][0x258] ;  /* 0x0000960000047ab9 */ /* 0x000fe20000000a00 */
[----:B------:R-:W-:Y:S01]  /*17e0*/  SHF.R.S32.HI R25, RZ, 0x1f, R28 ;  /* 0x0000001fff197819 */ /* 0x000fe2000001141c */
[----:B------:R-:W1:Y:S01]  /*17f0*/  S2UR UR6, SR_CgaCtaId ;  /* 0x00000000000679c3 */ /* 0x000e620000008800 */
[-C--:B-----5:R-:W-:Y:S01]  /*1800*/  LEA.HI R0, R137, R4.reuse, RZ, 0x3 ;  /* 0x0000000489007211 */ /* 0x0a0fe200078f18ff */
[----:B------:R-:W-:Y:S01]  /*1810*/  ULDC.64 UR8, c[0x0][0x220] ;  /* 0x0000880000087ab9 */ /* 0x000fe20000000a00 */
[----:B------:R-:W-:Y:S01]  /*1820*/  IADD3 R235, R194, -0x1, RZ ;  /* 0xffffffffc2eb7810 */ /* 0x000fe20007ffe0ff */
[----:B------:R-:W-:Y:S01]  /*1830*/  IMAD R25, R25, UR4, RZ ;  /* 0x0000000419197c24 */ /* 0x000fe2000f8e02ff */
[----:B------:R-:W-:Y:S01]  /*1840*/  SHF.R.S32.HI R22, RZ, 0x3, R0 ;  /* 0x00000003ff167819 */ /* 0x000fe20000011400 */
[----:B------:R-:W-:Y:S01]  /*1850*/  ULDC UR10, c[0x0][0x39c] ;  /* 0x0000e700000a7ab9 */ /* 0x000fe20000000800 */
[----:B------:R-:W-:Y:S01]  /*1860*/  LEA.HI R36, R137, R4, RZ, 0x6 ;  /* 0x0000000489247211 */ /* 0x000fe200078f30ff */
[----:B------:R-:W2:Y:S01]  /*1870*/  @!P2 LDC.64 R2, c[0x0][0x228] ;  /* 0x00008a00ff02ab82 */ /* 0x000ea20000000a00 */
[----:B------:R-:W-:Y:S01]  /*1880*/  @!P2 SHF.R.S32.HI R9, RZ, 0x1f, R5 ;  /* 0x0000001fff09a819 */ /* 0x000fe20000011405 */
[C---:B------:R-:W-:Y:S01]  /*1890*/  VIADD R20, R22.reuse, 0x10 ;  /* 0x0000001016147836 */ /* 0x040fe20000000000 */
[-C--:B------:R-:W-:Y:S01]  /*18a0*/  ISETP.GE.AND P1, PT, R22, R231.reuse, PT ;  /* 0x000000e71600720c */ /* 0x080fe20003f26270 */
[----:B------:R-:W-:Y:S01]  /*18b0*/  IMAD R25, R28, UR5, R25 ;  /* 0x000000051c197c24 */ /* 0x000fe2000f8e0219 */
[C---:B------:R-:W-:Y:S01]  /*18c0*/  IADD3 R18, R22.reuse, 0x20, RZ ;  /* 0x0000002016127810 */ /* 0x040fe20007ffe0ff */
[----:B------:R-:W-:Y:S01]  /*18d0*/  IMAD.SHL.U32 R30, R22, 0x40, RZ ;  /* 0x00000040161e7824 */ /* 0x000fe200078e00ff */
[----:B------:R-:W-:Y:S01]  /*18e0*/  ISETP.GE.AND P3, PT, R20, R231, PT ;  /* 0x000000e71400720c */ /* 0x000fe20003f66270 */
[----:B------:R-:W3:Y:S01]  /*18f0*/  @P2 LDC.64 R6, c[0x0][0x240] ;  /* 0x00009000ff062b82 */ /* 0x000ee20000000a00 */
[----:B------:R-:W-:-:S02]  /*1900*/  SHF.R.S32.HI R23, RZ, 0x1f, R22 ;  /* 0x0000001fff177819 */ /* 0x000fc40000011416 */
[----:B------:R-:W-:Y:S02]  /*1910*/  LOP3.LUT R30, R30, 0x1c0, RZ, 0xc0, !PT ;  /* 0x000001c01e1e7812 */ /* 0x000fe400078ec0ff */
[----:B------:R-:W-:Y:S01]  /*1920*/  SHF.L.U32 R36, R36, 0x3, RZ ;  /* 0x0000000324247819 */ /* 0x000fe200000006ff */
[----:B------:R-:W-:Y:S02]  /*1930*/  IMAD.WIDE R14, R15, 0x40, R22 ;  /* 0x000000400f0e7825 */ /* 0x000fe400078e0216 */
[----:B------:R-:W4:Y:S02]  /*1940*/  LDC.64 R192, c[0x0][0x250] ;  /* 0x00009400ffc07b82 */ /* 0x000f240000000a00 */
[----:B------:R-:W-:Y:S02]  /*1950*/  IMAD R195, R23, R188, RZ ;  /* 0x000000bc17c37224 */ /* 0x000fe400078e02ff */
[----:B------:R-:W4:Y:S02]  /*1960*/  @!P3 S2R R32, SR_CgaCtaId ;  /* 0x000000000020b919 */ /* 0x000f240000008800 */
[----:B------:R-:W-:-:S02]  /*1970*/  IMAD R195, R22, R189, R195 ;  /* 0x000000bd16c37224 */ /* 0x000fc400078e02c3 */
[----:B--2---:R-:W-:-:S04]  /*1980*/  @!P2 IMAD R8, R9, R2, RZ ;  /* 0x000000020908a224 */ /* 0x004fc800078e02ff */
[C---:B------:R-:W-:Y:S02]  /*1990*/  @!P2 IMAD R3, R5.reuse, R3, R8 ;  /* 0x000000030503a224 */ /* 0x040fe400078e0208 */
[----:B------:R-:W-:Y:S01]  /*19a0*/  @!P2 IMAD.WIDE.U32 R8, R5, R2, RZ ;  /* 0x000000020508a225 */ /* 0x000fe200078e00ff */
[----:B------:R-:W-:-:S03]  /*19b0*/  LOP3.LUT R5, R0, 0xfffffff8, RZ, 0xc0, !PT ;  /* 0xfffffff800057812 */ /* 0x000fc600078ec0ff */
[----:B---3--:R-:W-:-:S04]  /*19c0*/  @P2 IMAD.WIDE.U32 R10, R234, R6, RZ ;  /* 0x00000006ea0a2225 */ /* 0x008fc800078e00ff */
[----:B------:R-:W-:Y:S02]  /*19d0*/  IMAD.IADD R0, R4, 0x1, -R5 ;  /* 0x0000000104007824 */ /* 0x000fe400078e0a05 */
[----:B------:R-:W-:Y:S02]  /*19e0*/  @!P2 IMAD.MOV.U32 R10, RZ, RZ, R8 ;  /* 0x000000ffff0aa224 */ /* 0x000fe400078e0008 */
[----:B------:R-:W-:Y:S02]  /*19f0*/  IMAD.SHL.U32 R43, R0, 0x8, RZ ;  /* 0x00000008002b7824 */ /* 0x000fe400078e00ff */
[----:B------:R-:W-:Y:S01]  /*1a00*/  @P2 IMAD R6, R234, R7, R11 ;  /* 0x00000007ea062224 */ /* 0x000fe200078e020b */
[----:B------:R-:W-:Y:S01]  /*1a10*/  @!P2 IADD3 R6, R9, R3, RZ ;  /* 0x000000030906a210 */ /* 0x000fe20007ffe0ff */
[----:B------:R-:W-:Y:S01]  /*1a20*/  IMAD.SHL.U32 R2, R235, 0x80, RZ ;  /* 0x00000080eb027824 */ /* 0x000fe200078e00ff */
[----:B------:R-:W-:Y:S01]  /*1a30*/  SHF.R.S32.HI R27, RZ, 0x1f, R43 ;  /* 0x0000001fff1b7819 */ /* 0x000fe2000001142b */
[----:B------:R-:W2:Y:S01]  /*1a40*/  @!P1 LDC.64 R8, c[0x0][0x240] ;  /* 0x00009000ff089b82 */ /* 0x000ea20000000a00 */
[----:B------:R-:W-:Y:S01]  /*1a50*/  IADD3 R10, P2, R43, R10, RZ ;  /* 0x0000000a2b0a7210 */ /* 0x000fe20007f5e0ff */
[----:B------:R-:W-:Y:S01]  /*1a60*/  IMAD.IADD R5, R37, 0x1, -R2 ;  /* 0x0000000125057824 */ /* 0x000fe200078e0a02 */
[----:B------:R-:W-:-:S02]  /*1a70*/  IADD3 R24, P4, R43, R24, RZ ;  /* 0x000000182b187210 */ /* 0x000fc40007f9e0ff */
[----:B------:R-:W-:Y:S02]  /*1a80*/  IADD3.X R11, R27, R6, RZ, P2, !PT ;  /* 0x000000061b0b7210 */ /* 0x000fe400017fe4ff */
[----:B------:R-:W-:Y:S01]  /*1a90*/  ISETP.GE.AND P5, PT, R22, R5, PT ;  /* 0x000000051600720c */ /* 0x000fe20003fa6270 */
[----:B------:R-:W3:Y:S01]  /*1aa0*/  @!P3 LDC.64 R6, c[0x0][0x240] ;  /* 0x00009000ff06bb82 */ /* 0x000ee20000000a00 */
[----:B------:R-:W-:Y:S01]  /*1ab0*/  ISETP.GE.AND P2, PT, R18, R231, PT ;  /* 0x000000e71200720c */ /* 0x000fe20003f46270 */
[----:B------:R-:W-:Y:S01]  /*1ac0*/  IMAD.WIDE.U32 R28, R28, UR4, R10 ;  /* 0x000000041c1c7c25 */ /* 0x000fe2000f8e000a */
[----:B------:R-:W-:Y:S01]  /*1ad0*/  LOP3.LUT R26, R30, 0x38, R43, 0xf8, !PT ;  /* 0x000000381e1a7812 */ /* 0x000fe200078ef82b */
[----:B------:R-:W-:Y:S01]  /*1ae0*/  UMOV UR4, 0x400 ;  /* 0x0000040000047882 */ /* 0x000fe20000000000 */
[----:B------:R-:W-:Y:S01]  /*1af0*/  SHF.R.U32.HI R3, RZ, 0x3, R30 ;  /* 0x00000003ff037819 */ /* 0x000fe2000001161e */
[----:B------:R-:W-:Y:S01]  /*1b00*/  IMAD.IADD R29, R29, 0x1, R25 ;  /* 0x000000011d1d7824 */ /* 0x000fe200078e0219 */
[----:B-1----:R-:W-:Y:S01]  /*1b10*/  ULEA UR4, UR6, UR4, 0x18 ;  /* 0x0000000406047291 */ /* 0x002fe2000f8ec03f */
[----:B------:R-:W1:Y:S01]  /*1b20*/  @!P1 LDC.64 R10, c[0x0][0x210] ;  /* 0x00008400ff0a9b82 */ /* 0x000e620000000a00 */
[----:B------:R-:W-:Y:S01]  /*1b30*/  LOP3.LUT R3, R26, R3, RZ, 0x3c, !PT ;  /* 0x000000031a037212 */ /* 0x000fe200078e3cff */
[----:B------:R-:W-:Y:S01]  /*1b40*/  IMAD.X R25, R27, 0x1, R16, P4 ;  /* 0x000000011b197824 */ /* 0x000fe200020e0610 */
[C---:B------:R-:W-:Y:S01]  /*1b50*/  @!P3 IADD3 R16, P4, R14.reuse, 0x10, RZ ;  /* 0x000000100e10b810 */ /* 0x040fe20007f9e0ff */
[----:B------:R-:W4:Y:S01]  /*1b60*/  @!P5 S2R R26, SR_CgaCtaId ;  /* 0x00000000001ad919 */ /* 0x000f220000008800 */
[--C-:B------:R-:W-:Y:S01]  /*1b70*/  @!P3 IMAD.MOV.U32 R35, RZ, RZ, R29.reuse ;  /* 0x000000ffff23b224 */ /* 0x100fe200078e001d */
[----:B------:R-:W-:Y:S01]  /*1b80*/  IADD3 R42, P6, R43, R42, RZ ;  /* 0x0000002a2b2a7210 */ /* 0x000fe20007fde0ff */
[----:B------:R-:W-:Y:S01]  /*1b90*/  ULDC.64 UR6, c[0x0][0x268] ;  /* 0x00009a0000067ab9 */ /* 0x000fe20000000a00 */
[-C--:B--2---:R-:W-:Y:S01]  /*1ba0*/  @!P1 IMAD R31, R15, R8.reuse, RZ ;  /* 0x000000080f1f9224 */ /* 0x084fe200078e02ff */
[----:B------:R-:W2:Y:S01]  /*1bb0*/  @!P2 S2R R30, SR_CgaCtaId ;  /* 0x00000000001ea919 */ /* 0x000ea20000008800 */
[----:B------:R-:W-:Y:S01]  /*1bc0*/  @!P1 IMAD.WIDE.U32 R38, R14, R8, R28 ;  /* 0x000000080e269225 */ /* 0x000fe200078e001c */
[----:B------:R-:W-:-:S02]  /*1bd0*/  LOP3.LUT R3, R3, 0xfffffe00, R36, 0xf8, !PT ;  /* 0xfffffe0003037812 */ /* 0x000fc400078ef824 */
[----:B------:R-:W-:Y:S01]  /*1be0*/  IADD3.X R43, R27, R12, RZ, P6, !PT ;  /* 0x0000000c1b2b7210 */ /* 0x000fe200037fe4ff */
[----:B------:R-:W-:Y:S01]  /*1bf0*/  @!P1 IMAD R31, R14, R9, R31 ;  /* 0x000000090e1f9224 */ /* 0x000fe200078e021f */
[----:B------:R-:W-:Y:S01]  /*1c00*/  LEA R237, R3, UR4, 0x1 ;  /* 0x0000000403ed7c11 */ /* 0x000fe2000f8e08ff */
[----:B------:R-:W4:Y:S01]  /*1c10*/  @!P3 LDC.64 R8, c[0x0][0x210] ;  /* 0x00008400ff08bb82 */ /* 0x000f220000000a00 */
[----:B------:R-:W-:Y:S02]  /*1c20*/  @!P3 IMAD.X R33, RZ, RZ, R15, P4 ;  /* 0x000000ffff21b224 */ /* 0x000fe400020e060f */
[----:B------:R-:W-:Y:S02]  /*1c30*/  @!P1 IMAD.IADD R34, R39, 0x1, R31 ;  /* 0x0000000127229824 */ /* 0x000fe400078e021f */
[----:B---3--:R-:W-:Y:S02]  /*1c40*/  @!P3 IMAD R33, R33, R6, RZ ;  /* 0x000000062121b224 */ /* 0x008fe400078e02ff */
[----:B------:R-:W-:Y:S01]  /*1c50*/  IMAD.WIDE.U32 R196, R22, R188, R42 ;  /* 0x000000bc16c47225 */ /* 0x000fe200078e002a */
[----:B-1----:R-:W-:-:S02]  /*1c60*/  @!P1 LEA R44, P4, R38, R10, 0x1 ;  /* 0x0000000a262c9211 */ /* 0x002fc400078808ff */
[----:B------:R-:W-:Y:S01]  /*1c70*/  @!P2 MOV R42, R28 ;  /* 0x0000001c002aa202 */ /* 0x000fe20000000f00 */
[----:B------:R-:W-:Y:S01]  /*1c80*/  @!P3 IMAD R10, R16, R7, R33 ;  /* 0x00000007100ab224 */ /* 0x000fe200078e0221 */
[----:B------:R-:W-:Y:S01]  /*1c90*/  @!P1 LEA.HI.X R45, R38, R11, R34, 0x1, P4 ;  /* 0x0000000b262d9211 */ /* 0x000fe200020f0c22 */
[----:B------:R-:W-:Y:S01]  /*1ca0*/  @!P3 IMAD.MOV.U32 R34, RZ, RZ, R28 ;  /* 0x000000ffff22b224 */ /* 0x000fe200078e001c */
[----:B------:R-:W-:Y:S01]  /*1cb0*/  IADD3 R38, P4, R22, R13, RZ ;  /* 0x0000000d16267210 */ /* 0x000fe20007f9e0ff */
[----:B------:R-:W-:Y:S01]  /*1cc0*/  @!P2 IMAD.MOV.U32 R43, RZ, RZ, R29 ;  /* 0x000000ffff2ba224 */ /* 0x000fe200078e001d */
[----:B------:R-:W-:Y:S01]  /*1cd0*/  @!P5 MOV R11, 0x400 ;  /* 0x00000400000bd802 */ /* 0x000fe20000000f00 */
[----:B------:R-:W-:Y:S01]  /*1ce0*/  @!P3 IMAD.WIDE.U32 R34, R16, R6, R34 ;  /* 0x000000061022b225 */ /* 0x000fe200078e0022 */
[----:B------:R-:W-:Y:S01]  /*1cf0*/  IADD3 R16, R22, 0x30, RZ ;  /* 0x0000003016107810 */ /* 0x000fe20007ffe0ff */
[----:B------:R-:W1:Y:S01]  /*1d00*/  @!P2 LDC.64 R6, c[0x0][0x240] ;  /* 0x00009000ff06ab82 */ /* 0x000e620000000a00 */
[----:B------:R-:W-:Y:S01]  /*1d10*/  @!PT LDS RZ, [RZ] ;  /* 0x00000000fffff984 */ /* 0x000fe20000000800 */
[----:B------:R-:W-:Y:S01]  /*1d20*/  @!PT LDS RZ, [RZ] ;  /* 0x00000000fffff984 */ /* 0x000fe20000000800 */
[----:B------:R-:W-:Y:S01]  /*1d30*/  @!PT LDS RZ, [RZ] ;  /* 0x00000000fffff984 */ /* 0x000fe20000000800 */
[----:B------:R-:W-:Y:S01]  /*1d40*/  @!P1 LDGSTS.E.BYPASS.LTC128B.128 [R237], desc[UR12][R44.64] ;  /* 0x000000002ced9fae */ /* 0x000fe2000b901d4c */
[----:B------:R-:W-:Y:S01]  /*1d50*/  @!P3 IMAD.IADD R10, R35, 0x1, R10 ;  /* 0x00000001230ab824 */ /* 0x000fe200078e020a */
[----:B------:R-:W-:Y:S01]  /*1d60*/  ISETP.GE.AND P6, PT, R16, R231, PT ;  /* 0x000000e71000720c */ /* 0x000fe20003fc6270 */
[----:B------:R-:W-:Y:S01]  /*1d70*/  IMAD.X R21, R23, 0x1, R21, P4 ;  /* 0x0000000117157824 */ /* 0x000fe200020e0615 */
[----:B------:R3:W-:Y:S01]  /*1d80*/  @!P1 LDGSTS.E.BYPASS.LTC128B.128 [R237+0x2000], desc[UR12][R44.64+0x80] ;  /* 0x020000802ced9fae */ /* 0x0007e2000b901d4c */
[----:B----4-:R-:W-:Y:S01]  /*1d90*/  @!P3 LEA R40, P1, R34, R8, 0x1 ;  /* 0x000000082228b211 */ /* 0x010fe200078208ff */
[----:B------:R-:W-:Y:S01]  /*1da0*/  IMAD.IADD R195, R197, 0x1, R195 ;  /* 0x00000001c5c37824 */ /* 0x000fe200078e02c3 */
[----:B------:R-:W4:Y:S01]  /*1db0*/  @!P2 LDC.64 R12, c[0x0][0x210] ;  /* 0x00008400ff0cab82 */ /* 0x000f220000000a00 */
[----:B------:R-:W-:Y:S01]  /*1dc0*/  @!P5 LEA R26, R26, R11, 0x18 ;  /* 0x0000000b1a1ad211 */ /* 0x000fe200078ec0ff */
[----:B------:R-:W-:Y:S01]  /*1dd0*/  IMAD.WIDE.U32 R24, R17, UR6, R24 ;  /* 0x0000000611187c25 */ /* 0x000fe2000f8e0018 */
[----:B------:R-:W-:-:S02]  /*1de0*/  @!P3 LEA.HI.X R41, R34, R9, R10, 0x1, P1 ;  /* 0x000000092229b211 */ /* 0x000fc400008f0c0a */
[----:B------:R-:W-:Y:S01]  /*1df0*/  @!P2 MOV R9, 0x400 ;  /* 0x000004000009a802 */ /* 0x000fe20000000f00 */
[----:B------:R-:W-:Y:S01]  /*1e00*/  IMAD R21, R21, R192, RZ ;  /* 0x000000c015157224 */ /* 0x000fe200078e02ff */
[----:B------:R-:W-:Y:S01]  /*1e10*/  ISETP.GE.AND P4, PT, R20, R5, PT ;  /* 0x000000051400720c */ /* 0x000fe20003f86270 */
[----:B------:R-:W3:Y:S01]  /*1e20*/  @!P6 LDC.64 R10, c[0x0][0x240] ;  /* 0x00009000ff0aeb82 */ /* 0x000ee20000000a00 */
[----:B------:R-:W-:Y:S01]  /*1e30*/  @!P2 IADD3 R35, P1, R14, 0x20, RZ ;  /* 0x000000200e23a810 */ /* 0x000fe20007f3e0ff */
[----:B------:R-:W3:Y:S01]  /*1e40*/  @!P6 S2R R27, SR_CgaCtaId ;  /* 0x00000000001be919 */ /* 0x000ee20000008800 */
[----:B--2---:R-:W-:Y:S01]  /*1e50*/  @!P2 LEA R30, R30, R9, 0x18 ;  /* 0x000000091e1ea211 */ /* 0x004fe200078ec0ff */
[----:B------:R-:W-:Y:S01]  /*1e60*/  IMAD R21, R38, R193, R21 ;  /* 0x000000c126157224 */ /* 0x000fe200078e0215 */
[----:B------:R-:W-:Y:S02]  /*1e70*/  @!P2 IADD3.X R9, RZ, R15, RZ, P1, !PT ;  /* 0x0000000fff09a210 */ /* 0x000fe40000ffe4ff */
[----:B------:R-:W-:Y:S01]  /*1e80*/  @!P6 IADD3 R33, P1, R14, 0x30, RZ ;  /* 0x000000300e21e810 */ /* 0x000fe20007f3e0ff */
[----:B-1----:R-:W-:Y:S01]  /*1e90*/  @!P2 IMAD.WIDE.U32 R42, R35, R6, R42 ;  /* 0x00000006232aa225 */ /* 0x002fe200078e002a */
[----:B------:R-:W-:-:S03]  /*1ea0*/  @!P3 MOV R23, 0x400 ;  /* 0x000004000017b802 */ /* 0x000fc60000000f00 */
[----:B------:R-:W-:Y:S01]  /*1eb0*/  @!P2 IMAD R34, R9, R6, RZ ;  /* 0x000000060922a224 */ /* 0x000fe200078e02ff */
[----:B------:R-:W-:Y:S01]  /*1ec0*/  @!P3 LEA R32, R32, R23, 0x18 ;  /* 0x000000172020b211 */ /* 0x000fe200078ec0ff */
[----:B------:R-:W-:Y:S01]  /*1ed0*/  @!P6 IMAD.X R31, RZ, RZ, R15, P1 ;  /* 0x000000ffff1fe224 */ /* 0x000fe200008e060f */
[----:B------:R-:W1:Y:S01]  /*1ee0*/  @!P6 LDC.64 R8, c[0x0][0x210] ;  /* 0x00008400ff08eb82 */ /* 0x000e620000000a00 */
[----:B------:R-:W2:Y:S01]  /*1ef0*/  @!P4 S2R R23, SR_CgaCtaId ;  /* 0x000000000017c919 */ /* 0x000ea20000008800 */
[----:B------:R-:W-:Y:S01]  /*1f00*/  @!P2 IMAD R34, R35, R7, R34 ;  /* 0x000000072322a224 */ /* 0x000fe200078e0222 */
[C---:B----4-:R-:W-:Y:S01]  /*1f10*/  @!P2 LEA R12, P1, R42.reuse, R12, 0x1 ;  /* 0x0000000c2a0ca211 */ /* 0x050fe200078208ff */
[----:B---3--:R-:W-:Y:S01]  /*1f20*/  @!P6 IMAD.MOV.U32 R44, RZ, RZ, R28 ;  /* 0x000000ffff2ce224 */ /* 0x008fe200078e001c */
[----:B------:R-:W-:Y:S01]  /*1f30*/  @!P6 MOV R45, R29 ;  /* 0x0000001d002de202 */ /* 0x000fe20000000f00 */
[----:B------:R-:W-:Y:S02]  /*1f40*/  @!P2 IMAD.IADD R34, R43, 0x1, R34 ;  /* 0x000000012b22a824 */ /* 0x000fe400078e0222 */
[----:B------:R-:W3:Y:S01]  /*1f50*/  @!P5 LDC.64 R14, c[0x0][0x218] ;  /* 0x00008600ff0edb82 */ /* 0x000ee20000000a00 */
[----:B------:R-:W-:Y:S01]  /*1f60*/  @!P6 IMAD R28, R31, R10, RZ ;  /* 0x0000000a1f1ce224 */ /* 0x000fe200078e02ff */
[C---:B------:R-:W-:Y:S01]  /*1f70*/  @!P2 LEA R31, R3.reuse, R30, 0x1 ;  /* 0x0000001e031fa211 */ /* 0x040fe200078e08ff */
[----:B------:R-:W-:Y:S01]  /*1f80*/  @!P3 IMAD R29, R3, 0x2, R32 ;  /* 0x00000002031db824 */ /* 0x000fe200078e0220 */
[----:B------:R-:W-:Y:S01]  /*1f90*/  @!P2 LEA.HI.X R13, R42, R13, R34, 0x1, P1 ;  /* 0x0000000d2a0da211 */ /* 0x000fe200008f0c22 */
[C---:B------:R-:W-:Y:S01]  /*1fa0*/  @!P6 IMAD R11, R33.reuse, R11, R28 ;  /* 0x0000000b210be224 */ /* 0x040fe200078e021c */
[----:B------:R-:W-:Y:S01]  /*1fb0*/  ISETP.GE.AND P1, PT, R18, R5, PT ;  /* 0x000000051200720c */ /* 0x000fe20003f26270 */
[----:B------:R-:W-:Y:S01]  /*1fc0*/  @!P6 IMAD.WIDE.U32 R44, R33, R10, R44 ;  /* 0x0000000a212ce225 */ /* 0x000fe200078e002c */
[----:B------:R-:W4:Y:S01]  /*1fd0*/  @!P4 LDC.64 R6, c[0x0][0x218] ;  /* 0x00008600ff06cb82 */ /* 0x000f220000000a00 */
[----:B------:R-:W-:Y:S01]  /*1fe0*/  @!P3 LDGSTS.E.BYPASS.LTC128B.128 [R29+0x800], desc[UR12][R40.64] ;  /* 0x00800000281dbfae */ /* 0x000fe2000b901d4c */
[----:B------:R-:W-:Y:S01]  /*1ff0*/  @!P6 MOV R28, 0x400 ;  /* 0x00000400001ce802 */ /* 0x000fe20000000f00 */
[----:B------:R-:W-:Y:S01]  /*2000*/  @!P6 IMAD.IADD R30, R45, 0x1, R11 ;  /* 0x000000012d1ee824 */ /* 0x000fe200078e020b */
[----:B------:R-:W-:Y:S01]  /*2010*/  @!P4 MOV R10, 0x400 ;  /* 0x00000400000ac802 */ /* 0x000fe20000000f00 */
[----:B------:R2:W-:Y:S01]  /*2020*/  @!P3 LDGSTS.E.BYPASS.LTC128B.128 [R29+0x2800], desc[UR12][R40.64+0x80] ;  /* 0x02800080281dbfae */ /* 0x0005e2000b901d4c */
[----:B------:R-:W-:-:S02]  /*2030*/  @!P6 LEA R28, R27, R28, 0x18 ;  /* 0x0000001c1b1ce211 */ /* 0x000fc400078ec0ff */
[C---:B-1----:R-:W-:Y:S01]  /*2040*/  @!P6 LEA R32, P3, R44.reuse, R8, 0x1 ;  /* 0x000000082c20e211 */ /* 0x042fe200078608ff */
[----:B------:R-:W-:Y:S03]  /*2050*/  @!P2 LDGSTS.E.BYPASS.LTC128B.128 [R31+0x1000], desc[UR12][R12.64] ;  /* 0x010000000c1fafae */ /* 0x000fe6000b901d4c */
[----:B------:R-:W-:Y:S01]  /*2060*/  @!P6 LEA.HI.X R33, R44, R9, R30, 0x1, P3 ;  /* 0x000000092c21e211 */ /* 0x000fe200018f0c1e */
[----:B------:R1:W-:Y:S01]  /*2070*/  @!P2 LDGSTS.E.BYPASS.LTC128B.128 [R31+0x3000], desc[UR12][R12.64+0x80] ;  /* 0x030000800c1fafae */ /* 0x0003e2000b901d4c */
[----:B------:R-:W4:Y:S01]  /*2080*/  @!P1 LDC.64 R8, c[0x0][0x218] ;  /* 0x00008600ff089b82 */ /* 0x000f220000000a00 */
[----:B------:R-:W-:Y:S02]  /*2090*/  IADD3 R30, R22, 0x40, RZ ;  /* 0x00000040161e7810 */ /* 0x000fe40007ffe0ff */
[----:B---3--:R-:W-:Y:S02]  /*20a0*/  @!P5 LEA R14, P2, R196, R14, 0x1 ;  /* 0x0000000ec40ed211 */ /* 0x008fe400078408ff */
[----:B--2---:R-:W-:-:S02]  /*20b0*/  @!P4 LEA R10, R23, R10, 0x18 ;  /* 0x0000000a170ac211 */ /* 0x004fc400078ec0ff */
[----:B------:R-:W-:Y:S02]  /*20c0*/  @!P5 LEA.HI.X R15, R196, R15, R195, 0x1, P2 ;  /* 0x0000000fc40fd211 */ /* 0x000fe400010f0cc3 */
[----:B------:R-:W-:Y:S02]  /*20d0*/  @!P4 LEA R11, P2, R188, R196, 0x4 ;  /* 0x000000c4bc0bc211 */ /* 0x000fe400078420ff */
[----:B------:R-:W-:Y:S01]  /*20e0*/  @!P5 LEA R23, R3, R26, 0x1 ;  /* 0x0000001a0317d211 */ /* 0x000fe200078e08ff */
[----:B------:R-:W-:-:S05]  /*20f0*/  VIADD R26, R22, 0x60 ;  /* 0x00000060161a7836 */ /* 0x000fca0000000000 */
[----:B------:R-:W-:Y:S01]  /*2100*/  ISETP.GE.AND P3, PT, R26, R5, PT ;  /* 0x000000051a00720c */ /* 0x000fe20003f66270 */
[C---:B------:R-:W-:Y:S01]  /*2110*/  IMAD.WIDE.U32 R40, R188.reuse, 0x20, RZ ;  /* 0x00000020bc287825 */ /* 0x040fe200078e00ff */
[----:B-1----:R-:W-:-:S03]  /*2120*/  @!P4 LEA.HI.X R12, R188, R195, R189, 0x4, P2 ;  /* 0x000000c3bc0cc211 */ /* 0x002fc600010f24bd */
[----:B------:R-:W-:Y:S01]  /*2130*/  @!P6 IMAD R13, R3, 0x2, R28 ;  /* 0x00000002030de824 */ /* 0x000fe200078e021c */
[----:B----4-:R-:W-:Y:S01]  /*2140*/  @!P4 LEA R34, P2, R11, R6, 0x1 ;  /* 0x000000060b22c211 */ /* 0x010fe200078408ff */
        /* <DEDUP_REMOVED lines=10> */
[----:B------:R-:W-:-:S03]  /*21f0*/  @!P1 LEA R48, P2, R7, R8, 0x1 ;  /* 0x0000000807309211 */ /* 0x000fc600078408ff */
[----:B------:R2:W-:Y:S01]  /*2200*/  @!P5 LDGSTS.E.BYPASS.LTC128B.128 [R23+0x8000], desc[UR12][R14.64+0x80] ;  /* 0x080000800e17dfae */ /* 0x0005e2000b901d4c */
[----:B------:R-:W-:Y:S02]  /*2210*/  ISETP.GE.AND P5, PT, R30, R5, PT ;  /* 0x000000051e00720c */ /* 0x000fe40003fa6270 */
[----:B------:R-:W-:Y:S01]  /*2220*/  @!P1 LEA.HI.X R49, R7, R9, R6, 0x1, P2 ;  /* 0x0000000907319211 */ /* 0x000fe200010f0c06 */
[----:B------:R-:W-:Y:S01]  /*2230*/  @!P4 LDGSTS.E.BYPASS.LTC128B.128 [R11+0x4800], desc[UR12][R34.64] ;  /* 0x04800000220bcfae */ /* 0x000fe2000b901d4c */
[----:B------:R-:W-:Y:S01]  /*2240*/  @!P1 MOV R9, 0x400 ;  /* 0x0000040000099802 */ /* 0x000fe20000000f00 */
[----:B------:R-:W3:Y:S01]  /*2250*/  @!P6 LDC.64 R6, c[0x0][0x218] ;  /* 0x00008600ff06eb82 */ /* 0x000ee20000000a00 */
[----:B------:R-:W-:Y:S01]  /*2260*/  @!P6 IMAD.MOV.U32 R197, RZ, RZ, R195 ;  /* 0x000000ffffc5e224 */ /* 0x000fe200078e00c3 */
[----:B------:R4:W-:Y:S01]  /*2270*/  @!P4 LDGSTS.E.BYPASS.LTC128B.128 [R11+0x8800], desc[UR12][R34.64+0x80] ;  /* 0x08800080220bcfae */ /* 0x0009e2000b901d4c */
[----:B------:R-:W-:Y:S01]  /*2280*/  ISETP.GE.AND P4, PT, R28, R5, PT ;  /* 0x000000051c00720c */ /* 0x000fe20003f86270 */
[----:B------:R-:W-:Y:S01]  /*2290*/  @!P6 IMAD.WIDE.U32 R44, R188, 0x30, R196 ;  /* 0x00000030bc2ce825 */ /* 0x000fe200078e00c4 */
[----:B------:R-:W4:Y:S03]  /*22a0*/  @!P1 S2R R10, SR_CgaCtaId ;  /* 0x00000000000a9919 */ /* 0x000f260000008800 */
[----:B------:R-:W3:Y:S01]  /*22b0*/  @!P5 S2R R36, SR_CgaCtaId ;  /* 0x000000000024d919 */ /* 0x000ee20000008800 */
[----:B-1----:R-:W-:Y:S01]  /*22c0*/  @!P5 MOV R13, 0x400 ;  /* 0x00000400000dd802 */ /* 0x002fe20000000f00 */
[----:B------:R-:W1:Y:S06]  /*22d0*/  @!P6 S2R R8, SR_CgaCtaId ;  /* 0x000000000008e919 */ /* 0x000e6c0000008800 */
[----:B------:R-:W-:Y:S01]  /*22e0*/  @!P4 IMAD.MOV.U32 R197, RZ, RZ, R195 ;  /* 0x000000ffffc5c224 */ /* 0x000fe200078e00c3 */
[----:B------:R-:W1:Y:S01]  /*22f0*/  @!P3 S2R R32, SR_CgaCtaId ;  /* 0x000000000020b919 */ /* 0x000e620000008800 */
[----:B--2---:R-:W-:-:S02]  /*2300*/  IADD3 R14, R22, 0x70, RZ ;  /* 0x00000070160e7810 */ /* 0x004fc40007ffe0ff */
[----:B------:R-:W-:Y:S02]  /*2310*/  @!P6 MOV R15, 0x400 ;  /* 0x00000400000fe802 */ /* 0x000fe40000000f00 */
[----:B------:R-:W-:Y:S01]  /*2320*/  ISETP.GE.AND P2, PT, R14, R5, PT ;  /* 0x000000050e00720c */ /* 0x000fe20003f46270 */
[----:B----4-:R-:W2:Y:S01]  /*2330*/  @!P4 S2R R34, SR_CgaCtaId ;  /* 0x000000000022c919 */ /* 0x010ea20000008800 */
[----:B------:R-:W-:-:S11]  /*2340*/  @!P4 MOV R11, 0x400 ;  /* 0x00000400000bc802 */ /* 0x000fd60000000f00 */
[----:B------:R-:W4:Y:S01]  /*2350*/  @!P2 S2R R40, SR_CgaCtaId ;  /* 0x000000000028a919 */ /* 0x000f220000008800 */
[----:B------:R-:W-:Y:S02]  /*2360*/  @!P1 LEA R10, R10, R9, 0x18 ;  /* 0x000000090a0a9211 */ /* 0x000fe400078ec0ff */
[----:B------:R-:W-:Y:S02]  /*2370*/  @!P3 MOV R9, 0x400 ;  /* 0x000004000009b802 */ /* 0x000fe40000000f00 */
[----:B---3--:R-:W-:Y:S02]  /*2380*/  @!P5 LEA R36, R36, R13, 0x18 ;  /* 0x0000000d2424d211 */ /* 0x008fe400078ec0ff */
[----:B------:R-:W3:Y:S01]  /*2390*/  @!P5 LDC.64 R12, c[0x0][0x218] ;  /* 0x00008600ff0cdb82 */ /* 0x000ee20000000a00 */
[----:B-1----:R-:W-:Y:S01]  /*23a0*/  @!P6 LEA R8, R8, R15, 0x18 ;  /* 0x0000000f0808e211 */ /* 0x002fe200078ec0ff */
[C---:B------:R-:W-:Y:S02]  /*23b0*/  @!P1 IMAD R15, R3.reuse, 0x2, R10 ;  /* 0x00000002030f9824 */ /* 0x040fe400078e020a */
[C---:B------:R-:W-:Y:S01]  /*23c0*/  @!P5 IMAD R36, R3.reuse, 0x2, R36 ;  /* 0x000000020324d824 */ /* 0x040fe200078e0224 */
[----:B------:R-:W-:Y:S01]  /*23d0*/  @!P3 LEA R32, R32, R9, 0x18 ;  /* 0x000000092020b211 */ /* 0x000fe200078ec0ff */
[C---:B------:R-:W-:Y:S01]  /*23e0*/  @!P6 IMAD R23, R3.reuse, 0x2, R8 ;  /* 0x000000020317e824 */ /* 0x040fe200078e0208 */
[----:B------:R-:W-:Y:S01]  /*23f0*/  @!P2 MOV R9, 0x400 ;  /* 0x000004000009a802 */ /* 0x000fe20000000f00 */
[----:B------:R-:W-:Y:S02]  /*2400*/  @!P1 LDGSTS.E.BYPASS.LTC128B.128 [R15+0x5000], desc[UR12][R48.64] ;  /* 0x05000000300f9fae */ /* 0x000fe4000b901d4c */
[----:B------:R-:W-:-:S02]  /*2410*/  @!P3 IMAD R32, R3, 0x2, R32 ;  /* 0x000000020320b824 */ /* 0x000fc400078e0220 */
[----:B------:R1:W-:Y:S01]  /*2420*/  @!P1 LDGSTS.E.BYPASS.LTC128B.128 [R15+0x9000], desc[UR12][R48.64+0x80] ;  /* 0x09000080300f9fae */ /* 0x0003e2000b901d4c */
[----:B------:R-:W-:Y:S01]  /*2430*/  @!P6 LEA R46, P1, R44, R6, 0x1 ;  /* 0x000000062c2ee211 */ /* 0x000fe200078208ff */
[----:B------:R-:W-:Y:S01]  /*2440*/  IMAD R6, R19, UR6, RZ ;  /* 0x0000000613067c24 */ /* 0x000fe2000f8e02ff */
[----:B--2---:R-:W-:Y:S01]  /*2450*/  @!P4 LEA R34, R34, R11, 0x18 ;  /* 0x0000000b2222c211 */ /* 0x004fe200078ec0ff */
[----:B------:R-:W-:-:S03]  /*2460*/  @!P6 IMAD R11, R189, 0x30, RZ ;  /* 0x00000030bd0be824 */ /* 0x000fc600078e02ff */
[----:B------:R-:W-:Y:S02]  /*2470*/  @!P4 LEA R34, R3, R34, 0x1 ;  /* 0x000000220322c211 */ /* 0x000fe400078e08ff */
[----:B------:R-:W-:Y:S02]  /*2480*/  @!P6 IADD3 R42, R45, R11, RZ ;  /* 0x0000000b2d2ae210 */ /* 0x000fe40007ffe0ff */
[----:B------:R-:W2:Y:S01]  /*2490*/  @!P4 LDC.64 R10, c[0x0][0x218] ;  /* 0x00008600ff0acb82 */ /* 0x000ea20000000a00 */
[----:B----4-:R-:W-:Y:S02]  /*24a0*/  @!P2 LEA R40, R40, R9, 0x18 ;  /* 0x000000092828a211 */ /* 0x010fe400078ec0ff */
[----:B------:R-:W-:Y:S01]  /*24b0*/  @!P6 LEA.HI.X R47, R44, R7, R42, 0x1, P1 ;  /* 0x000000072c2fe211 */ /* 0x000fe200008f0c2a */
[C---:B------:R-:W-:Y:S01]  /*24c0*/  @!P4 IMAD.WIDE.U32 R44, R188.reuse, 0x50, R196 ;  /* 0x00000050bc2cc825 */ /* 0x040fe200078e00c4 */
[C---:B------:R-:W-:Y:S02]  /*24d0*/  @!P5 LEA R19, P1, R188.reuse, R196, 0x6 ;  /* 0x000000c4bc13d211 */ /* 0x040fe400078230ff */
[----:B------:R-:W-:Y:S01]  /*24e0*/  @!P2 LEA R40, R3, R40, 0x1 ;  /* 0x000000280328a211 */ /* 0x000fe200078e08ff */
[----:B------:R-:W4:Y:S01]  /*24f0*/  @!P3 LDC.64 R8, c[0x0][0x218] ;  /* 0x00008600ff08bb82 */ /* 0x000f220000000a00 */
[----:B------:R-:W-:Y:S01]  /*2500*/  @!P5 LEA.HI.X R42, R188, R195, R189, 0x6, P1 ;  /* 0x000000c3bc2ad211 */ /* 0x000fe200008f34bd */
[----:B------:R-:W-:Y:S01]  /*2510*/  @!P3 IMAD.MOV.U32 R197, RZ, RZ, R195 ;  /* 0x000000ffffc5b224 */ /* 0x000fe200078e00c3 */
[----:B---3--:R-:W-:Y:S01]  /*2520*/  @!P5 LEA R12, P1, R19, R12, 0x1 ;  /* 0x0000000c130cd211 */ /* 0x008fe200078208ff */
[----:B------:R-:W-:Y:S01]  /*2530*/  @!P6 LDGSTS.E.BYPASS.LTC128B.128 [R23+0x5800], desc[UR12][R46.64] ;  /* 0x058000002e17efae */ /* 0x000fe2000b901d4c */
[----:B------:R-:W-:-:S02]  /*2540*/  @!P3 IMAD R3, R189, 0x60, RZ ;  /* 0x00000060bd03b824 */ /* 0x000fc400078e02ff */
[----:B-1----:R-:W-:Y:S01]  /*2550*/  IMAD R15, R17, UR7, R6 ;  /* 0x00000007110f7c24 */ /* 0x002fe2000f8e0206 */
[----:B------:R1:W-:Y:S01]  /*2560*/  @!P6 LDGSTS.E.BYPASS.LTC128B.128 [R23+0x9800], desc[UR12][R46.64+0x80] ;  /* 0x098000802e17efae */ /* 0x0003e2000b901d4c */
[----:B------:R-:W3:Y:S01]  /*2570*/  @!P2 LDC.64 R6, c[0x0][0x218] ;  /* 0x00008600ff06ab82 */ /* 0x000ee20000000a00 */
[----:B------:R-:W-:Y:S01]  /*2580*/  @!P4 IMAD R17, R189, 0x50, RZ ;  /* 0x00000050bd11c824 */ /* 0x000fe200078e02ff */
[----:B------:R-:W-:Y:S02]  /*2590*/  @!P5 LEA.HI.X R13, R19, R13, R42, 0x1, P1 ;  /* 0x0000000d130dd211 */ /* 0x000fe400008f0c2a */
[----:B------:R-:W-:Y:S01]  /*25a0*/  IADD3 R25, R25, R15, RZ ;  /* 0x0000000f19197210 */ /* 0x000fe20007ffe0ff */
[----:B------:R-:W-:Y:S01]  /*25b0*/  @!P4 IMAD.IADD R17, R45, 0x1, R17 ;  /* 0x000000012d11c824 */ /* 0x000fe200078e0211 */
[----:B------:R-:W-:Y:S01]  /*25c0*/  ISETP.GE.AND P6, PT, R16, R5, PT ;  /* 0x000000051000720c */ /* 0x000fe20003fc6270 */
[----:B------:R-:W-:Y:S01]  /*25d0*/  @!P5 LDGSTS.E.BYPASS.LTC128B.128 [R36+0x6000], desc[UR12][R12.64] ;  /* 0x060000000c24dfae */ /* 0x000fe2000b901d4c */
[----:B--2---:R-:W-:Y:S01]  /*25e0*/  @!P4 LEA R48, P1, R44, R10, 0x1 ;  /* 0x0000000a2c30c211 */ /* 0x004fe200078208ff */
[----:B------:R-:W-:-:S02]  /*25f0*/  @!P2 IMAD R10, R189, 0x70, RZ ;  /* 0x00000070bd0aa824 */ /* 0x000fc400078e02ff */
[----:B------:R2:W-:Y:S01]  /*2600*/  @!P5 LDGSTS.E.BYPASS.LTC128B.128 [R36+0xa000], desc[UR12][R12.64+0x80] ;  /* 0x0a0000800c24dfae */ /* 0x0005e2000b901d4c */
[----:B------:R-:W-:Y:S01]  /*2610*/  @!P4 LEA.HI.X R49, R44, R11, R17, 0x1, P1 ;  /* 0x0000000b2c31c211 */ /* 0x000fe200008f0c11 */
[----:B------:R-:W-:Y:S01]  /*2620*/  IMAD.WIDE.U32 R38, R38, R192, R24 ;  /* 0x000000c026267225 */ /* 0x000fe200078e0018 */
[----:B------:R-:W-:-:S03]  /*2630*/  ISETP.GE.AND P5, PT, R30, R5, PT ;  /* 0x000000051e00720c */ /* 0x000fc60003fa6270 */
[----:B------:R-:W-:Y:S04]  /*2640*/  @!P4 LDGSTS.E.BYPASS.LTC128B.128 [R34+0x6800], desc[UR12][R48.64] ;  /* 0x068000003022cfae */ /* 0x000fe8000b901d4c */
[----:B------:R-:W-:Y:S01]  /*2650*/  @!P4 LDGSTS.E.BYPASS.LTC128B.128 [R34+0xa800], desc[UR12][R48.64+0x80] ;  /* 0x0a8000803022cfae */ /* 0x000fe2000b901d4c */
[----:B------:R-:W-:Y:S01]  /*2660*/  LEA R232, P4, R38, UR8, 0x1 ;  /* 0x0000000826e87c11 */ /* 0x000fe2000f8808ff */
[----:B-1----:R-:W-:Y:S01]  /*2670*/  @!P3 IMAD.WIDE.U32 R46, R188, 0x60, R196 ;  /* 0x00000060bc2eb825 */ /* 0x002fe200078e00c4 */
[----:B------:R-:W-:-:S03]  /*2680*/  @!P2 MOV R197, R195 ;  /* 0x000000c300c5a202 */ /* 0x000fc60000000f00 */
[----:B------:R-:W-:Y:S01]  /*2690*/  @!P3 IMAD.IADD R42, R47, 0x1, R3 ;  /* 0x000000012f2ab824 */ /* 0x000fe200078e0203 */
[----:B----4-:R-:W-:Y:S01]  /*26a0*/  @!P3 LEA R8, P1, R46, R8, 0x1 ;  /* 0x000000082e08b211 */ /* 0x010fe200078208ff */
[----:B------:R-:W-:Y:S01]  /*26b0*/  @!P2 IMAD.WIDE.U32 R44, R188, 0x70, R196 ;  /* 0x00000070bc2ca825 */ /* 0x000fe200078e00c4 */
[----:B------:R-:W-:Y:S02]  /*26c0*/  LEA.HI R3, R137, R4, RZ, 0x4 ;  /* 0x0000000489037211 */ /* 0x000fe400078f20ff */
[----:B------:R-:W-:Y:S01]  /*26d0*/  @!P3 LEA.HI.X R9, R46, R9, R42, 0x1, P1 ;  /* 0x000000092e09b211 */ /* 0x000fe200008f0c2a */
[----:B------:R-:W-:Y:S01]  /*26e0*/  @!P2 IMAD.IADD R10, R45, 0x1, R10 ;  /* 0x000000012d0aa824 */ /* 0x000fe200078e020a */
[C---:B---3--:R-:W-:Y:S01]  /*26f0*/  @!P2 LEA R6, P1, R44.reuse, R6, 0x1 ;  /* 0x000000062c06a211 */ /* 0x048fe200078208ff */
[----:B--2---:R-:W-:Y:S01]  /*2700*/  IMAD.IADD R36, R39, 0x1, R21 ;  /* 0x0000000127247824 */ /* 0x004fe200078e0215 */
[----:B------:R-:W-:Y:S01]  /*2710*/  LEA.HI R137, R137, R4, RZ, 0x5 ;  /* 0x0000000489897211 */ /* 0x000fe200078f28ff */
[----:B------:R-:W-:Y:S01]  /*2720*/  @!P3 LDGSTS.E.BYPASS.LTC128B.128 [R32+0x7000], desc[UR12][R8.64] ;  /* 0x070000000820bfae */ /* 0x000fe2000b901d4c */
[----:B------:R-:W-:Y:S01]  /*2730*/  @!P2 LEA.HI.X R7, R44, R7, R10, 0x1, P1 ;  /* 0x000000072c07a211 */ /* 0x000fe200008f0c0a */
[----:B------:R-:W-:Y:S01]  /*2740*/  IMAD.WIDE.U32 R12, R192, 0x20, RZ ;  /* 0x00000020c00c7825 */ /* 0x000fe200078e00ff */
[----:B------:R-:W-:Y:S01]  /*2750*/  LEA.HI.X R233, R38, UR9, R36, 0x1, P4 ;  /* 0x0000000926e97c11 */ /* 0x000fe2000a0f0c24 */
[----:B------:R1:W-:Y:S01]  /*2760*/  @!P3 LDGSTS.E.BYPASS.LTC128B.128 [R32+0xb000], desc[UR12][R8.64+0x80] ;  /* 0x0b0000800820bfae */ /* 0x0003e2000b901d4c */
[CC--:B------:R-:W-:Y:S01]  /*2770*/  ISETP.GE.AND P3, PT, R22.reuse, R5.reuse, PT ;  /* 0x000000051600720c */ /* 0x0c0fe20003f66270 */
[----:B------:R-:W-:Y:S01]  /*2780*/  IMAD.SHL.U32 R22, R22, 0x8, RZ ;  /* 0x0000000816167824 */ /* 0x000fe200078e00ff */
[-C--:B------:R-:W-:Y:S01]  /*2790*/  ISETP.GE.AND P1, PT, R18, R5.reuse, PT ;  /* 0x000000051200720c */ /* 0x080fe20003f26270 */
[----:B------:R-:W-:Y:S01]  /*27a0*/  @!P2 LDGSTS.E.BYPASS.LTC128B.128 [R40+0x7800], desc[UR12][R6.64] ;  /* 0x078000000628afae */ /* 0x000fe2000b901d4c */
[----:B------:R-:W-:Y:S01]  /*27b0*/  ISETP.GE.AND P4, PT, R28, R5, PT ;  /* 0x000000051c00720c */ /* 0x000fe20003f86270 */
[----:B------:R-:W-:Y:S01]  /*27c0*/  @!P6 IMAD.MOV.U32 R18, RZ, RZ, R232 ;  /* 0x000000ffff12e224 */ /* 0x000fe200078e00e8 */
[----:B------:R-:W-:Y:S01]  /*27d0*/  @!P6 MOV R19, R233 ;  /* 0x000000e90013e202 */ /* 0x000fe20000000f00 */
[----:B------:R2:W-:Y:S01]  /*27e0*/  @!P2 LDGSTS.E.BYPASS.LTC128B.128 [R40+0xb800], desc[UR12][R6.64+0x80] ;  /* 0x0b8000800628afae */ /* 0x0005e2000b901d4c */
[----:B------:R-:W-:-:S02]  /*27f0*/  ISETP.GE.AND P2, PT, R20, R5, PT ;  /* 0x000000051400720c */ /* 0x000fc40003f46270 */
[----:B------:R-:W-:Y:S01]  /*2800*/  SHF.R.S32.HI R140, RZ, 0x5, R137 ;  /* 0x00000005ff8c7819 */ /* 0x000fe20000011489 */
[----:B------:R-:W0:Y:S01]  /*2810*/  LDGDEPBAR ;  /* 0x00000000000079af */ /* 0x000e220000000000 */
[----:B------:R-:W-:Y:S02]  /*2820*/  LOP3.LUT R137, R137, 0xffffffe0, RZ, 0xc0, !PT ;  /* 0xffffffe089897812 */ /* 0x000fe400078ec0ff */
[----:B------:R-:W-:-:S03]  /*2830*/  LEA R139, R140, R139, 0x4 ;  /* 0x0000008b8c8b7211 */ /* 0x000fc600078e20ff */
[----:B------:R-:W-:Y:S01]  /*2840*/  IMAD.IADD R137, R4, 0x1, -R137 ;  /* 0x0000000104897824 */ /* 0x000fe200078e0a89 */
        /* <DEDUP_REMOVED lines=9> */
[C---:B------:R-:W-:Y:S01]  /*28e0*/  LOP3.LUT R16, R7.reuse, 0xfffffff8, RZ, 0xc0, !PT ;  /* 0xfffffff807107812 */ /* 0x040fe200078ec0ff */
[----:B------:R-:W-:-:S03]  /*28f0*/  IMAD.SHL.U32 R7, R7, 0x40, RZ ;  /* 0x0000004007077824 */ /* 0x000fc600078e00ff */
[----:B------:R-:W-:Y:S02]  /*2900*/  IADD3 R3, R9, -R16, RZ ;  /* 0x8000001009037210 */ /* 0x000fe40007ffe0ff */
[----:B------:R-:W-:Y:S02]  /*2910*/  LOP3.LUT R9, R10, 0xfffffffe, RZ, 0xc0, !PT ;  /* 0xfffffffe0a097812 */ /* 0x000fe400078ec0ff */
[----:B------:R-:W-:-:S03]  /*2920*/  LOP3.LUT R7, R7, 0xfffffe00, RZ, 0xc0, !PT ;  /* 0xfffffe0007077812 */ /* 0x000fc600078ec0ff */
[----:B------:R-:W-:Y:S02]  /*2930*/  IMAD.IADD R9, R8, 0x1, -R9 ;  /* 0x0000000108097824 */ /* 0x000fe400078e0a09 */
[----:B------:R-:W-:Y:S01]  /*2940*/  @!P4 IMAD.MOV.U32 R8, RZ, RZ, R232 ;  /* 0x000000ffff08c224 */ /* 0x000fe200078e00e8 */
        /* <DEDUP_REMOVED lines=23> */
[----:B------:R-:W-:Y:S01]  /*2ac0*/  @!P3 IMAD R10, R193, 0xc0, RZ ;  /* 0x000000c0c10ab824 */ /* 0x000fe200078e02ff */
[----:B------:R-:W-:Y:S01]  /*2ad0*/  LOP3.LUT R22, R22, R11, RZ, 0x3c, !PT ;  /* 0x0000000b16167212 */ /* 0x000fe200078e3cff */
[----:B------:R-:W-:Y:S01]  /*2ae0*/  @P1 STS.128 [R237+0xd000], RZ ;  /* 0x00d000ffed001388 */ /* 0x000fe20000000c00 */
[C---:B------:R-:W-:Y:S02]  /*2af0*/  @!P1 LEA.HI.X R17, R192.reuse, R233, R193, 0x6, P2 ;  /* 0x000000e9c0119211 */ /* 0x040fe400010f34c1 */
[C---:B------:R-:W-:Y:S01]  /*2b00*/  LEA R229, R9.reuse, R22, 0x9 ;  /* 0x0000001609e57211 */ /* 0x040fe200078e48ff */
[----:B------:R-:W-:Y:S01]  /*2b10*/  @!P6 IMAD.WIDE.U32 R22, R192, 0x60, R18 ;  /* 0x00000060c016e825 */ /* 0x000fe200078e0012 */
[----:B------:R-:W-:Y:S01]  /*2b20*/  ISETP.GE.AND P2, PT, R14, R5, PT ;  /* 0x000000050e00720c */ /* 0x000fe20003f46270 */
[----:B------:R-:W-:Y:S01]  /*2b30*/  @P1 STS.128 [R237+0x11000], RZ ;  /* 0x011000ffed001388 */ /* 0x000fe20000000c00 */
[----:B------:R-:W-:Y:S01]  /*2b40*/  LOP3.LUT R6, R6, 0x1c0, RZ, 0xc0, !PT ;  /* 0x000001c006067812 */ /* 0x000fe200078ec0ff */
[----:B------:R-:W-:Y:S01]  /*2b50*/  IMAD.SHL.U32 R5, R9, 0x8, RZ ;  /* 0x0000000809057824 */ /* 0x000fe200078e00ff */
[----:B------:R-:W-:Y:S01]  /*2b60*/  LEA R229, R229, UR4, 0x1 ;  /* 0x00000004e5e57c11 */ /* 0x000fe2000f8e08ff */
[----:B------:R-:W-:Y:S01]  /*2b70*/  @!P3 IMAD.WIDE.U32 R18, R192, 0xc0, R232 ;  /* 0x000000c0c012b825 */ /* 0x000fe200078e00e8 */
[----:B------:R-:W-:Y:S01]  /*2b80*/  @!PT LDS RZ, [RZ] ;  /* 0x00000000fffff984 */ /* 0x000fe20000000800 */
[----:B------:R-:W-:Y:S01]  /*2b90*/  @!PT LDS RZ, [RZ] ;  /* 0x00000000fffff984 */ /* 0x000fe20000000800 */
[----:B------:R-:W-:Y:S01]  /*2ba0*/  @!PT LDS RZ, [RZ] ;  /* 0x00000000fffff984 */ /* 0x000fe20000000800 */
[----:B------:R-:W-:Y:S02]  /*2bb0*/  @!P1 LDGSTS.E.BYPASS.LTC128B.128 [R237+0xd000], desc[UR12][R16.64] ;  /* 0x0d00000010ed9fae */ /* 0x000fe4000b901d4c */
[----:B------:R-:W-:Y:S01]  /*2bc0*/  LOP3.LUT R5, R6, 0x8, R5, 0xf8, !PT ;  /* 0x0000000806057812 */ /* 0x000fe200078ef805 */
[----:B------:R-:W-:Y:S01]  /*2bd0*/  @!P6 IMAD R14, R193, 0x60, RZ ;  /* 0x00000060c10ee824 */ /* 0x000fe200078e02ff */
[----:B------:R-:W-:Y:S01]  /*2be0*/  @!P1 LDGSTS.E.BYPASS.LTC128B.128 [R237+0x11000], desc[UR12][R16.64+0x80] ;  /* 0x1100008010ed9fae */ /* 0x000fe2000b901d4c */
[----:B------:R-:W-:Y:S01]  /*2bf0*/  @!P4 IMAD.MOV.U32 R9, RZ, RZ, R233 ;  /* 0x000000ffff09c224 */ /* 0x000fe200078e00e9 */
[----:B------:R-:W-:Y:S01]  /*2c00*/  SHF.R.U32.HI R6, RZ, 0x3, R6 ;  /* 0x00000003ff067819 */ /* 0x000fe20000011606 */
[----:B------:R-:W-:Y:S01]  /*2c10*/  @!P3 IMAD.IADD R11, R19, 0x1, R10 ;  /* 0x00000001130bb824 */ /* 0x000fe200078e020a */
[----:B------:R-:W-:Y:S01]  /*2c20*/  @!P6 IADD3 R15, R23, R14, RZ ;  /* 0x0000000e170fe210 */ /* 0x000fe20007ffe0ff */
[----:B------:R-:W-:Y:S01]  /*2c30*/  @!P3 IMAD.MOV.U32 R10, RZ, RZ, R18 ;  /* 0x000000ffff0ab224 */ /* 0x000fe200078e0012 */
[C---:B------:R-:W-:Y:S01]  /*2c40*/  @!P5 LEA R18, P1, R192.reuse, R232, 0x7 ;  /* 0x000000e8c012d211 */ /* 0x040fe200078238ff */
[----:B-1----:R-:W-:Y:S01]  /*2c50*/  @!P4 IMAD R12, R193, 0xa0, RZ ;  /* 0x000000a0c10cc824 */ /* 0x002fe200078e02ff */
[----:B------:R-:W-:Y:S01]  /*2c60*/  @!P6 MOV R14, R22 ;  /* 0x00000016000ee202 */ /* 0x000fe20000000f00 */
[C---:B------:R-:W-:Y:S01]  /*2c70*/  @!P4 IMAD.WIDE.U32 R20, R192.reuse, 0xa0, R8 ;  /* 0x000000a0c014c825 */ /* 0x040fe200078e0008 */
[----:B------:R-:W-:Y:S01]  /*2c80*/  LOP3.LUT R6, R5, R6, RZ, 0x3c, !PT ;  /* 0x0000000605067212 */ /* 0x000fe200078e3cff */
[----:B------:R-:W-:Y:S01]  /*2c90*/  @P6 STS.128 [R237+0xd800], RZ ;  /* 0x00d800ffed006388 */ /* 0x000fe20000000c00 */
[----:B------:R-:W-:Y:S01]  /*2ca0*/  @!P5 LEA.HI.X R19, R192, R233, R193, 0x7, P1 ;  /* 0x000000e9c013d211 */ /* 0x000fe200008f3cc1 */
[----:B------:R-:W-:Y:S01]  /*2cb0*/  @!P4 IMAD.IADD R13, R21, 0x1, R12 ;  /* 0x00000001150dc824 */ /* 0x000fe200078e020c */
[----:B------:R-:W-:Y:S01]  /*2cc0*/  LEA R5, R140, R7, 0xa ;  /* 0x000000078c057211 */ /* 0x000fe200078e50ff */
[----:B------:R-:W-:Y:S01]  /*2cd0*/  @P6 STS.128 [R237+0x11800], RZ ;  /* 0x011800ffed006388 */ /* 0x000fe20000000c00 */
[----:B------:R-:W-:Y:S01]  /*2ce0*/  @!P2 IMAD R8, R193, 0xe0, RZ ;  /* 0x000000e0c108a824 */ /* 0x000fe200078e02ff */
[----:B------:R-:W-:Y:S01]  /*2cf0*/  IADD3 R224, R7, R6, RZ ;  /* 0x0000000607e07210 */ /* 0x000fe20007ffe0ff */
[----:B------:R-:W-:Y:S01]  /*2d00*/  @!P2 IMAD.WIDE.U32 R24, R192, 0xe0, R232 ;  /* 0x000000e0c018a825 */ /* 0x000fe200078e00e8 */
[----:B------:R-:W-:Y:S01]  /*2d10*/  @!PT LDS RZ, [RZ] ;  /* 0x00000000fffff984 */ /* 0x000fe20000000800 */
[----:B------:R-:W-:Y:S01]  /*2d20*/  @!PT LDS RZ, [RZ] ;  /* 0x00000000fffff984 */ /* 0x000fe20000000800 */
[----:B------:R-:W-:Y:S01]  /*2d30*/  @!PT LDS RZ, [RZ] ;  /* 0x00000000fffff984 */ /* 0x000fe20000000800 */
[----:B------:R-:W-:Y:S03]  /*2d40*/  @!P6 LDGSTS.E.BYPASS.LTC128B.128 [R237+0xd800], desc[UR12][R14.64] ;  /* 0x0d8000000eedefae */ /* 0x000fe6000b901d4c */
[----:B------:R-:W-:Y:S01]  /*2d50*/  @!P4 IMAD.MOV.U32 R12, RZ, RZ, R20 ;  /* 0x000000ffff0cc224 */ /* 0x000fe200078e0014 */
[----:B------:R-:W-:Y:S01]  /*2d60*/  @!P6 LDGSTS.E.BYPASS.LTC128B.128 [R237+0x11800], desc[UR12][R14.64+0x80] ;  /* 0x118000800eedefae */ /* 0x000fe2000b901d4c */
[----:B------:R-:W-:Y:S01]  /*2d70*/  IMAD.IADD R230, R6, 0x1, R5 ;  /* 0x0000000106e67824 */ /* 0x000fe200078e0205 */
[----:B------:R-:W-:Y:S01]  /*2d80*/  @!P2 IADD3 R9, R25, R8, RZ ;  /* 0x000000081909a210 */ /* 0x000fe20007ffe0ff */
[----:B------:R-:W-:Y:S01]  /*2d90*/  @!P2 IMAD.MOV.U32 R8, RZ, RZ, R24 ;  /* 0x000000ffff08a224 */ /* 0x000fe200078e0018 */
[----:B------:R-:W-:Y:S01]  /*2da0*/  @P5 STS.128 [R237+0xe000], RZ ;  /* 0x00e000ffed005388 */ /* 0x000fe20000000c00 */
[----:B------:R-:W-:Y:S01]  /*2db0*/  IMAD.MOV.U32 R5, RZ, RZ, 0x10 ;  /* 0x00000010ff057424 */ /* 0x000fe200078e00ff */
[----:B------:R-:W-:Y:S01]  /*2dc0*/  LEA R230, R230, UR4, 0x1 ;  /* 0x00000004e6e67c11 */ /* 0x000fe2000f8e08ff */
[----:B------:R-:W-:Y:S01]  /*2dd0*/  VIADD R227, R229, 0x4020 ;  /* 0x00004020e5e37836 */ /* 0x000fe20000000000 */
        /* <DEDUP_REMOVED lines=12> */
[----:B------:R-:W-:Y:S04]  /*2ea0*/  @!P4 LDGSTS.E.BYPASS.LTC128B.128 [R237+0x12800], desc[UR12][R12.64+0x80] ;  /* 0x128000800cedcfae */ /* 0x000fe8000b901d4c */
        /* <DEDUP_REMOVED lines=15> */
[----:B------:R-:W-:-:S02]  /*2fa0*/  R2P PR, R3, 0x6 ;  /* 0x0000000603007804 */ /* 0x000fc40000000000 */
[----:B------:R-:W-:Y:S01]  /*2fb0*/  IADD3 R3, R229, 0x4000, RZ ;  /* 0x00004000e5037810 */ /* 0x000fe20007ffe0ff */
[----:B------:R-:W-:Y:S02]  /*2fc0*/  LDSM.16.M88.4 R76, [R230] ;  /* 0x00000000e64c783b */ /* 0x000fe40000000200 */
[----:B------:R-:W-:Y:S02]  /*2fd0*/  SEL R5, R5, 0xfffffff0, !P1 ;  /* 0xfffffff005057807 */ /* 0x000fe40004800000 */
[----:B------:R-:W3:Y:S01]  /*2fe0*/  LDSM.16.M88.4 R100, [R229+0x6000] ;  /* 0x00600000e564783b */ /* 0x000ee20000000200 */
[----:B------:R-:W-:Y:S01]  /*2ff0*/  @P3 VIADD R227, R3, 0xffffffe0 ;  /* 0xffffffe003e33836 */ /* 0x000fe20000000000 */
[----:B------:R-:W-:Y:S02]  /*3000*/  LEA R228, R5, R230, 0x1 ;  /* 0x000000e605e47211 */ /* 0x000fe400078e08ff */
[----:B------:R-:W4:Y:S01]  /*3010*/  LDSM.16.M88.4 R28, [R229+0x7800] ;  /* 0x00780000e51c783b */ /* 0x000f220000000200 */
[----:B------:R-:W-:Y:S01]  /*3020*/  LOP3.LUT P1, RZ, R0, 0x4, RZ, 0xc0, !PT ;  /* 0x0000000400ff7812 */ /* 0x000fe2000782c0ff */
[C---:B------:R-:W-:Y:S01]  /*3030*/  VIADD R218, R227.reuse, 0x1000 ;  /* 0x00001000e3da7836 */ /* 0x040fe20000000000 */
[C---:B------:R-:W-:Y:S01]  /*3040*/  IADD3 R219, R227.reuse, 0x800, RZ ;  /* 0x00000800e3db7810 */ /* 0x040fe20007ffe0ff */
[----:B------:R-:W4:Y:S01]  /*3050*/  LDSM.16.M88.4 R48, [R229+0x5800] ;  /* 0x00580000e530783b */ /* 0x000f220000000200 */
[C---:B------:R-:W-:Y:S01]  /*3060*/  IADD3 R217, R227.reuse, 0x1800, RZ ;  /* 0x00001800e3d97810 */ /* 0x040fe20007ffe0ff */
[C---:B------:R-:W-:Y:S01]  /*3070*/  VIADD R216, R227.reuse, 0x2000 ;  /* 0x00002000e3d87836 */ /* 0x040fe20000000000 */
[C---:B------:R-:W-:Y:S01]  /*3080*/  IADD3 R215, R227.reuse, 0x2800, RZ ;  /* 0x00002800e3d77810 */ /* 0x040fe20007ffe0ff */
[----:B-1----:R-:W1:Y:S01]  /*3090*/  LDSM.16.M88.4 R16, [R229+0x4000] ;  /* 0x00400000e510783b */ /* 0x002e620000000200 */
[C---:B------:R-:W-:Y:S01]  /*30a0*/  VIADD R214, R227.reuse, 0x3000 ;  /* 0x00003000e3d67836 */ /* 0x040fe20000000000 */
[C---:B------:R-:W-:Y:S01]  /*30b0*/  IADD3 R213, R227.reuse, 0x3800, RZ ;  /* 0x00003800e3d57810 */ /* 0x040fe20007ffe0ff */
[C---:B------:R-:W-:Y:S01]  /*30c0*/  VIADD R211, R227.reuse, 0x4000 ;  /* 0x00004000e3d37836 */ /* 0x040fe20000000000 */
[----:B------:R-:W1:Y:S01]  /*30d0*/  LDSM.16.M88.4 R64, [R229+0x4800] ;  /* 0x00480000e540783b */ /* 0x000e620000000200 */
[C---:B------:R-:W-:Y:S01]  /*30e0*/  IADD3 R210, R227.reuse, 0x4800, RZ ;  /* 0x00004800e3d27810 */ /* 0x040fe20007ffe0ff */
[C---:B------:R-:W-:Y:S01]  /*30f0*/  VIADD R209, R227.reuse, 0x5000 ;  /* 0x00005000e3d17836 */ /* 0x040fe20000000000 */
[C---:B------:R-:W-:Y:S01]  /*3100*/  IADD3 R208, R227.reuse, 0x5800, RZ ;  /* 0x00005800e3d07810 */ /* 0x040fe20007ffe0ff */
[----:B------:R-:W1:Y:S01]  /*3110*/  LDSM.16.M88.4 R56, [R229+0x5000] ;  /* 0x00500000e538783b */ /* 0x000e620000000200 */
[C---:B------:R-:W-:Y:S01]  /*3120*/  VIADD R207, R227.reuse, 0x6000 ;  /* 0x00006000e3cf7836 */ /* 0x040fe20000000000 */
[C---:B------:R-:W-:Y:S01]  /*3130*/  IADD3 R206, R227.reuse, 0x6800, RZ ;  /* 0x00006800e3ce7810 */ /* 0x040fe20007ffe0ff */
[C---:B------:R-:W-:Y:S01]  /*3140*/  VIADD R205, R227.reuse, 0x7000 ;  /* 0x00007000e3cd7836 */ /* 0x040fe20000000000 */
[----:B------:R-:W1:Y:S01]  /*3150*/  LDSM.16.M88.4 R92, [R229+0x6800] ;  /* 0x00680000e55c783b */ /* 0x000e620000000200 */
[----:B------:R-:W-:-:S03]  /*3160*/  IADD3 R204, R227, 0x7800, RZ ;  /* 0x00007800e3cc7810 */ /* 0x000fc60007ffe0ff */
[----:B------:R-:W1:Y:S04]  /*3170*/  LDSM.16.M88.4 R84, [R229+0x7000] ;  /* 0x00700000e554783b */ /* 0x000e680000000200 */
[----:B--2---:R-:W-:Y:S04]  /*3180*/  LDSM.16.M88.4 R8, [R228] ;  /* 0x00000000e408783b */ /* 0x004fe80000000200 */
[----:B------:R-:W2:Y:S04]  /*3190*/  LDSM.16.M88.4 R12, [R227+0x2000] ;  /* 0x00200000e30c783b */ /* 0x000ea80000000200 */
[----:B------:R-:W2:Y:S01]  /*31a0*/  LDSM.16.M88.4 R24, [R227+0x1800] ;  /* 0x00180000e318783b */ /* 0x000ea20000000200 */
[C---:B---3--:R-:W-:Y:S03]  /*31b0*/  HMMA.16816.F32.BF16 R104, R76.reuse, R100, RZ ;  /* 0x000000644c68723c */ /* 0x048fe600000418ff */
[----:B------:R-:W3:Y:S03]  /*31c0*/  LDSM.16.M88.4 R116, [R227] ;  /* 0x00000000e374783b */ /* 0x000ee60000000200 */
[C---:B------:R-:W-:Y:S01]  /*31d0*/  HMMA.16816.F32.BF16 R100, R76.reuse, R102, RZ ;  /* 0x000000664c64723c */ /* 0x040fe200000418ff */
[----:B------:R-:W3:Y:S04]  /*31e0*/  LDSM.16.M88.4 R112, [R227+0x800] ;  /* 0x00080000e370783b */ /* 0x000ee80000000200 */
[----:B------:R-:W3:Y:S01]  /*31f0*/  LDSM.16.M88.4 R108, [R227+0x1000] ;  /* 0x00100000e36c783b */ /* 0x000ee20000000200 */
[C---:B----4-:R-:W-:Y:S03]  /*3200*/  HMMA.16816.F32.BF16 R80, R76.reuse, R28, RZ ;  /* 0x0000001c4c50723c */ /* 0x050fe600000418ff */
[----:B------:R-:W4:Y:S03]  /*3210*/  LDSM.16.M88.4 R68, [R227+0x2800] ;  /* 0x00280000e344783b */ /* 0x000f260000000200 */
[C---:B------:R-:W-:Y:S01]  /*3220*/  HMMA.16816.F32.BF16 R52, R76.reuse, R48, RZ ;  /* 0x000000304c34723c */ /* 0x040fe200000418ff */
[----:B------:R-:W-:Y:S01]  /*3230*/  MOV R28, 0x20 ;  /* 0x00000020001c7802 */ /* 0x000fe20000000f00 */
[----:B------:R-:W4:Y:S03]  /*3240*/  LDSM.16.M88.4 R44, [R227+0x3000] ;  /* 0x00300000e32c783b */ /* 0x000f260000000200 */
[C---:B------:R-:W-:Y:S01]  /*3250*/  SEL R3, R28.reuse, 0xffffffe0, !P2 ;  /* 0xffffffe01c037807 */ /* 0x040fe20005000000 */
[C---:B------:R-:W-:Y:S01]  /*3260*/  HMMA.16816.F32.BF16 R48, R76.reuse, R50, RZ ;  /* 0x000000324c30723c */ /* 0x040fe200000418ff */
[----:B------:R-:W-:Y:S01]  /*3270*/  SEL R0, R28, 0xffffffe0, !P1 ;  /* 0xffffffe01c007807 */ /* 0x000fe20004800000 */
[----:B------:R-:W4:Y:S01]  /*3280*/  LDSM.16.M88.4 R72, [R227+0x3800] ;  /* 0x00380000e348783b */ /* 0x000f220000000200 */
[----:B------:R-:W-:Y:S01]  /*3290*/  ISETP.GT.AND P2, PT, R194, 0x1, PT ;  /* 0x00000001c200780c */ /* 0x000fe20003f44270 */
[C---:B------:R-:W-:Y:S01]  /*32a0*/  IMAD R226, R3.reuse, 0x2, R230 ;  /* 0x0000000203e27824 */ /* 0x040fe200078e02e6 */
[C---:B------:R-:W-:Y:S01]  /*32b0*/  LEA R223, R0.reuse, R229, 0x1 ;  /* 0x000000e500df7211 */ /* 0x040fe200078e08ff */
[C---:B-1----:R-:W-:Y:S01]  /*32c0*/  HMMA.16816.F32.BF16 R20, R76.reuse, R16, RZ ;  /* 0x000000104c14723c */ /* 0x042fe200000418ff */
[----:B------:R-:W-:Y:S01]  /*32d0*/  IMAD R225, R3, 0x2, R228 ;  /* 0x0000000203e17824 */ /* 0x000fe200078e02e4 */
[----:B------:R-:W-:Y:S01]  /*32e0*/  LEA R212, R0, R227, 0x1 ;  /* 0x000000e300d47211 */ /* 0x000fe200078e08ff */
[----:B------:R-:W-:Y:S03]  /*32f0*/  LDSM.16.M88.4 R40, [R226] ;  /* 0x00000000e228783b */ /* 0x000fe60000000200 */
[C---:B------:R-:W-:Y:S01]  /*3300*/  HMMA.16816.F32.BF16 R32, R76.reuse, R64, RZ ;  /* 0x000000404c20723c */ /* 0x040fe200000418ff */
[----:B------:R-:W-:Y:S03]  /*3310*/  LDSM.16.M88.4 R124, [R225] ;  /* 0x00000000e17c783b */ /* 0x000fe60000000200 */
[----:B------:R-:W1:Y:S01]  /*3320*/  @!P2 LDC.64 R190, c[0x0][0x218] ;  /* 0x00008600ffbeab82 */ /* 0x000e620000000a00 */
[----:B------:R-:W-:Y:S01]  /*3330*/  LDSM.16.M88.4 R132, [R229+0x8800] ;  /* 0x00880000e584783b */ /* 0x000fe20000000200 */
[C---:B------:R-:W-:Y:S03]  /*3340*/  HMMA.16816.F32.BF16 R60, R76.reuse, R56, RZ ;  /* 0x000000384c3c723c */ /* 0x040fe600000418ff */
[----:B------:R-:W-:Y:S03]  /*3350*/  LDSM.16.M88.4 R120, [R212+0x2000] ;  /* 0x00200000d478783b */ /* 0x000fe60000000200 */
[C---:B------:R-:W-:Y:S01]  /*3360*/  HMMA.16816.F32.BF16 R96, R76.reuse, R92, RZ ;  /* 0x0000005c4c60723c */ /* 0x040fe200000418ff */
[----:B------:R-:W0:Y:S05]  /*3370*/  LDGDEPBAR ;  /* 0x00000000000079af */ /* 0x000e2a0000000000 */
[C---:B------:R-:W-:Y:S06]  /*3380*/  HMMA.16816.F32.BF16 R88, R76.reuse, R84, RZ ;  /* 0x000000544c58723c */ /* 0x040fec00000418ff */
[----:B------:R-:W-:Y:S01]  /*3390*/  HMMA.16816.F32.BF16 R16, R76, R18, RZ ;  /* 0x000000124c10723c */ /* 0x000fe200000418ff */
[----:B-1----:R-:W-:-:S05]  /*33a0*/  @!P2 LEA R240, P1, R196, R190, 0x1 ;  /* 0x000000bec4f0a211 */ /* 0x002fca00078208ff */
[----:B------:R-:W-:Y:S01]  /*33b0*/  HMMA.16816.F32.BF16 R64, R76, R66, RZ ;  /* 0x000000424c40723c */ /* 0x000fe200000418ff */
[----:B------:R-:W-:-:S05]  /*33c0*/  @!P2 LEA.HI.X R241, R196, R191, R195, 0x1, P1 ;  /* 0x000000bfc4f1a211 */ /* 0x000fca00008f0cc3 */
[C---:B------:R-:W-:Y:S06]  /*33d0*/  HMMA.16816.F32.BF16 R56, R76.reuse, R58, RZ ;  /* 0x0000003a4c38723c */ /* 0x040fec00000418ff */
[C---:B------:R-:W-:Y:S06]  /*33e0*/  HMMA.16816.F32.BF16 R92, R76.reuse, R94, RZ ;  /* 0x0000005e4c5c723c */ /* 0x040fec00000418ff */
[C---:B------:R-:W-:Y:S06]  /*33f0*/  HMMA.16816.F32.BF16 R84, R76.reuse, R86, RZ ;  /* 0x000000564c54723c */ /* 0x040fec00000418ff */
[----:B------:R-:W-:Y:S01]  /*3400*/  HMMA.16816.F32.BF16 R76, R76, R30, RZ ;  /* 0x0000001e4c4c723c */ /* 0x000fe200000418ff */
[----:B------:R-:W1:Y:S05]  /*3410*/  LDSM.16.M88.4 R28, [R223+0x4000] ;  /* 0x00400000df1c783b */ /* 0x000e6a0000000200 */
[C---:B--2---:R-:W-:Y:S06]  /*3420*/  HMMA.16816.F32.BF16 R104, R8.reuse, R12, R104 ;  /* 0x0000000c0868723c */ /* 0x044fec0000041868 */
[C---:B------:R-:W-:Y:S01]  /*3430*/  HMMA.16816.F32.BF16 R100, R8.reuse, R14, R100 ;  /* 0x0000000e0864723c */ /* 0x040fe20000041864 */
[----:B------:R-:W2:Y:S05]  /*3440*/  LDSM.16.M88.4 R12, [R223+0x5000] ;  /* 0x00500000df0c783b */ /* 0x000eaa0000000200 */
[C---:B------:R-:W-:Y:S06]  /*3450*/  HMMA.16816.F32.BF16 R52, R8.reuse, R24, R52 ;  /* 0x000000180834723c */ /* 0x040fec0000041834 */
[C---:B------:R-:W-:Y:S01]  /*3460*/  HMMA.16816.F32.BF16 R48, R8.reuse, R26, R48 ;  /* 0x0000001a0830723c */ /* 0x040fe20000041830 */
[----:B------:R-:W2:Y:S05]  /*3470*/  LDSM.16.M88.4 R24, [R223+0x4800] ;  /* 0x00480000df18783b */ /* 0x000eaa0000000200 */
[C---:B---3--:R-:W-:Y:S06]  /*3480*/  HMMA.16816.F32.BF16 R20, R8.reuse, R116, R20 ;  /* 0x000000740814723c */ /* 0x048fec0000041814 */
[C---:B------:R-:W-:Y:S06]  /*3490*/  HMMA.16816.F32.BF16 R32, R8.reuse, R112, R32 ;  /* 0x000000700820723c */ /* 0x040fec0000041820 */
[C---:B------:R-:W-:Y:S01]  /*34a0*/  HMMA.16816.F32.BF16 R64, R8.reuse, R114, R64 ;  /* 0x000000720840723c */ /* 0x040fe20000041840 */
[----:B------:R-:W3:Y:S05]  /*34b0*/  LDSM.16.M88.4 R112, [R212] ;  /* 0x00000000d470783b */ /* 0x000eea0000000200 */
[C---:B------:R-:W-:Y:S06]  /*34c0*/  HMMA.16816.F32.BF16 R60, R8.reuse, R108, R60 ;  /* 0x0000006c083c723c */ /* 0x040fec000004183c */
[C---:B------:R-:W-:Y:S01]  /*34d0*/  HMMA.16816.F32.BF16 R56, R8.reuse, R110, R56 ;  /* 0x0000006e0838723c */ /* 0x040fe20000041838 */
[----:B------:R-:W-:Y:S05]  /*34e0*/  LDSM.16.M88.4 R108, [R223+0x7800] ;  /* 0x00780000df6c783b */ /* 0x000fea0000000200 */
[C---:B------:R-:W-:Y:S01]  /*34f0*/  HMMA.16816.F32.BF16 R16, R8.reuse, R118, R16 ;  /* 0x000000760810723c */ /* 0x040fe20000041810 */
[----:B------:R-:W-:Y:S05]  /*3500*/  LDSM.16.M88.4 R116, [R223+0x7000] ;  /* 0x00700000df74783b */ /* 0x000fea0000000200 */
        /* <DEDUP_REMOVED lines=10> */
[C---:B-1----:R-:W-:Y:S06]  /*35b0*/  HMMA.16816.F32.BF16 R20, R40.reuse, R28, R20 ;  /* 0x0000001c2814723c */ /* 0x042fec0000041814 */
[C---:B--2---:R-:W-:Y:S06]  /*35c0*/  HMMA.16816.F32.BF16 R60, R40.reuse, R12, R60 ;  /* 0x0000000c283c723c */ /* 0x044fec000004183c */
[C---:B------:R-:W-:Y:S01]  /*35d0*/  HMMA.16816.F32.BF16 R56, R40.reuse, R14, R56 ;  /* 0x0000000e2838723c */ /* 0x040fe20000041838 */
[----:B------:R-:W1:Y:S05]  /*35e0*/  LDSM.16.M88.4 R12, [R229+0x8000] ;  /* 0x00800000e50c783b */ /* 0x000e6a0000000200 */
[C---:B------:R-:W-:Y:S01]  /*35f0*/  HMMA.16816.F32.BF16 R16, R40.reuse, R30, R16 ;  /* 0x0000001e2810723c */ /* 0x040fe20000041810 */
[----:B------:R-:W2:Y:S05]  /*3600*/  LDSM.16.M88.4 R28, [R212+0x800] ;  /* 0x00080000d41c783b */ /* 0x000eaa0000000200 */
[C---:B------:R-:W-:Y:S06]  /*3610*/  HMMA.16816.F32.BF16 R32, R40.reuse, R24, R32 ;  /* 0x000000182820723c */ /* 0x040fec0000041820 */
[----:B------:R-:W-:Y:S01]  /*3620*/  HMMA.16816.F32.BF16 R64, R40, R26, R64 ;  /* 0x0000001a2840723c */ /* 0x000fe20000041840 */
[----:B------:R-:W2:Y:S05]  /*3630*/  LDSM.16.M88.4 R24, [R212+0x1000] ;  /* 0x00100000d418783b */ /* 0x000eaa0000000200 */
[----:B---3--:R-:W-:Y:S06]  /*3640*/  HMMA.16816.F32.BF16 R20, R124, R112, R20 ;  /* 0x000000707c14723c */ /* 0x008fec0000041814 */
[C---:B----4-:R-:W-:Y:S06]  /*3650*/  HMMA.16816.F32.BF16 R52, R40.reuse, R68, R52 ;  /* 0x000000442834723c */ /* 0x050fec0000041834 */
[C---:B------:R-:W-:Y:S01]  /*3660*/  HMMA.16816.F32.BF16 R48, R40.reuse, R70, R48 ;  /* 0x000000462830723c */ /* 0x040fe20000041830 */
[----:B------:R-:W-:Y:S05]  /*3670*/  LDSM.16.M88.4 R68, [R227+0x4000] ;  /* 0x00400000e344783b */ /* 0x000fea0000000200 */
[C---:B------:R-:W-:Y:S06]  /*3680*/  HMMA.16816.F32.BF16 R104, R40.reuse, R44, R104 ;  /* 0x0000002c2868723c */ /* 0x040fec0000041868 */
[C---:B------:R-:W-:Y:S01]  /*3690*/  HMMA.16816.F32.BF16 R100, R40.reuse, R46, R100 ;  /* 0x0000002e2864723c */ /* 0x040fe20000041864 */
[----:B------:R-:W3:Y:S05]  /*36a0*/  LDSM.16.M88.4 R44, [R228+0x2000] ;  /* 0x00200000e42c783b */ /* 0x000eea0000000200 */
[C---:B------:R-:W-:Y:S06]  /*36b0*/  HMMA.16816.F32.BF16 R96, R40.reuse, R8, R96 ;  /* 0x000000082860723c */ /* 0x040fec0000041860 */
[----:B------:R-:W-:Y:S01]  /*36c0*/  HMMA.16816.F32.BF16 R92, R40, R10, R92 ;  /* 0x0000000a285c723c */ /* 0x000fe2000004185c */
[----:B------:R-:W4:Y:S05]  /*36d0*/  LDSM.16.M88.4 R8, [R212+0x1800] ;  /* 0x00180000d408783b */ /* 0x000f2a0000000200 */
[----:B------:R-:W-:Y:S01]  /*36e0*/  HMMA.16816.F32.BF16 R16, R124, R114, R16 ;  /* 0x000000727c10723c */ /* 0x000fe20000041810 */
[----:B------:R-:W-:Y:S05]  /*36f0*/  LDSM.16.M88.4 R112, [R212+0x3000] ;  /* 0x00300000d470783b */ /* 0x000fea0000000200 */
[----:B-1----:R-:W-:Y:S06]  /*3700*/  HMMA.16816.F32.BF16 R20, R72, R12, R20 ;  /* 0x0000000c4814723c */ /* 0x002fec0000041814 */
[C---:B--2---:R-:W-:Y:S06]  /*3710*/  HMMA.16816.F32.BF16 R32, R124.reuse, R28, R32 ;  /* 0x0000001c7c20723c */ /* 0x044fec0000041820 */
[C---:B------:R-:W-:Y:S01]  /*3720*/  HMMA.16816.F32.BF16 R64, R124.reuse, R30, R64 ;  /* 0x0000001e7c40723c */ /* 0x040fe20000041840 */
[----:B------:R-:W-:Y:S05]  /*3730*/  LDSM.16.M88.4 R28, [R226+0x2000] ;  /* 0x00200000e21c783b */ /* 0x000fea0000000200 */
[C---:B------:R-:W-:Y:S06]  /*3740*/  HMMA.16816.F32.BF16 R60, R124.reuse, R24, R60 ;  /* 0x000000187c3c723c */ /* 0x040fec000004183c */
[----:B------:R-:W-:Y:S01]  /*3750*/  HMMA.16816.F32.BF16 R56, R124, R26, R56 ;  /* 0x0000001a7c38723c */ /* 0x000fe20000041838 */
[----:B------:R-:W1:Y:S05]  /*3760*/  LDSM.16.M88.4 R24, [R223+0x8000] ;  /* 0x00800000df18783b */ /* 0x000e6a0000000200 */
[----:B------:R-:W-:Y:S01]  /*3770*/  HMMA.16816.F32.BF16 R16, R72, R14, R16 ;  /* 0x0000000e4810723c */ /* 0x000fe20000041810 */
[----:B------:R-:W-:Y:S05]  /*3780*/  LDSM.16.M88.4 R12, [R225+0x2000] ;  /* 0x00200000e10c783b */ /* 0x000fea0000000200 */
[----:B---3--:R-:W-:Y:S06]  /*3790*/  HMMA.16816.F32.BF16 R20, R44, R68, R20 ;  /* 0x000000442c14723c */ /* 0x008fec0000041814 */
[C---:B------:R-:W-:Y:S06]  /*37a0*/  HMMA.16816.F32.BF16 R88, R40.reuse, R116, R88 ;  /* 0x000000742858723c */ /* 0x040fec0000041858 */
[C---:B------:R-:W-:Y:S01]  /*37b0*/  HMMA.16816.F32.BF16 R84, R40.reuse, R118, R84 ;  /* 0x000000762854723c */ /* 0x040fe20000041854 */
[----:B------:R-:W-:Y:S05]  /*37c0*/  LDSM.16.M88.4 R116, [R212+0x2800] ;  /* 0x00280000d474783b */ /* 0x000fea0000000200 */
[C---:B------:R-:W-:Y:S06]  /*37d0*/  HMMA.16816.F32.BF16 R80, R40.reuse, R108, R80 ;  /* 0x0000006c2850723c */ /* 0x040fec0000041850 */
[----:B------:R-:W-:Y:S01]  /*37e0*/  HMMA.16816.F32.BF16 R76, R40, R110, R76 ;  /* 0x0000006e284c723c */ /* 0x000fe2000004184c */
[----:B------:R-:W2:Y:S04]  /*37f0*/  LDSM.16.M88.4 R40, [R227+0x4800] ;  /* 0x00480000e328783b */ /* 0x000ea80000000200 */
[----:B------:R-:W-:Y:S01]  /*3800*/  LDSM.16.M88.4 R108, [R212+0x3800] ;  /* 0x00380000d46c783b */ /* 0x000fe20000000200 */
[C---:B----4-:R-:W-:Y:S06]  /*3810*/  HMMA.16816.F32.BF16 R52, R124.reuse, R8, R52 ;  /* 0x000000087c34723c */ /* 0x050fec0000041834 */
[----:B------:R-:W-:Y:S01]  /*3820*/  HMMA.16816.F32.BF16 R48, R124, R10, R48 ;  /* 0x0000000a7c30723c */ /* 0x000fe20000041830 */
[----:B------:R-:W3:Y:S05]  /*3830*/  LDSM.16.M88.4 R8, [R212+0x4000] ;  /* 0x00400000d408783b */ /* 0x000eea0000000200 */
[----:B------:R-:W-:Y:S01]  /*3840*/  HMMA.16816.F32.BF16 R16, R44, R70, R16 ;  /* 0x000000462c10723c */ /* 0x000fe20000041810 */
[----:B------:R-:W4:Y:S05]  /*3850*/  LDSM.16.M88.4 R68, [R229+0x9000] ;  /* 0x00900000e544783b */ /* 0x000f2a0000000200 */
[----:B------:R-:W-:Y:S06]  /*3860*/  HMMA.16816.F32.BF16 R32, R72, R132, R32 ;  /* 0x000000844820723c */ /* 0x000fec0000041820 */
[----:B-1----:R-:W-:Y:S06]  /*3870*/  HMMA.16816.F32.BF16 R20, R28, R24, R20 ;  /* 0x000000181c14723c */ /* 0x002fec0000041814 */
[----:B------:R-:W-:Y:S01]  /*3880*/  HMMA.16816.F32.BF16 R128, R124, R120, R104 ;  /* 0x000000787c80723c */ /* 0x000fe20000041868 */
[----:B------:R-:W1:Y:S05]  /*3890*/  LDSM.16.M88.4 R104, [R223+0x8800] ;  /* 0x00880000df68783b */ /* 0x000e6a0000000200 */
[----:B------:R-:W-:Y:S01]  /*38a0*/  HMMA.16816.F32.BF16 R16, R28, R26, R16 ;  /* 0x0000001a1c10723c */ /* 0x000fe20000041810 */
[----:B------:R-:W-:Y:S05]  /*38b0*/  LDSM.16.M88.4 R24, [R227+0x5000] ;  /* 0x00500000e318783b */ /* 0x000fea0000000200 */
[----:B--2---:R-:W-:Y:S06]  /*38c0*/  HMMA.16816.F32.BF16 R32, R44, R40, R32 ;  /* 0x000000282c20723c */ /* 0x004fec0000041820 */
[C---:B------:R-:W-:Y:S06]  /*38d0*/  HMMA.16816.F32.BF16 R96, R124.reuse, R116, R96 ;  /* 0x000000747c60723c */ /* 0x040fec0000041860 */
[----:B------:R-:W-:Y:S01]  /*38e0*/  HMMA.16816.F32.BF16 R92, R124, R118, R92 ;  /* 0x000000767c5c723c */ /* 0x000fe2000004185c */
[----:B------:R-:W2:Y:S05]  /*38f0*/  LDSM.16.M88.4 R116, [R229+0x9800] ;  /* 0x00980000e574783b */ /* 0x000eaa0000000200 */
[----:B---3--:R-:W-:Y:S06]  /*3900*/  HMMA.16816.F32.BF16 R20, R12, R8, R20 ;  /* 0x000000080c14723c */ /* 0x008fec0000041814 */
[C---:B------:R-:W-:Y:S06]  /*3910*/  HMMA.16816.F32.BF16 R88, R124.reuse, R112, R88 ;  /* 0x000000707c58723c */ /* 0x040fec0000041858 */
[C---:B------:R-:W-:Y:S06]  /*3920*/  HMMA.16816.F32.BF16 R84, R124.reuse, R114, R84 ;  /* 0x000000727c54723c */ /* 0x040fec0000041854 */
[----:B------:R-:W-:Y:S01]  /*3930*/  HMMA.16816.F32.BF16 R112, R124, R108, R80 ;  /* 0x0000006c7c70723c */ /* 0x000fe20000041850 */
[----:B------:R-:W3:Y:S05]  /*3940*/  LDSM.16.M88.4 R80, [R212+0x4800] ;  /* 0x00480000d450783b */ /* 0x000eea0000000200 */
[----:B------:R-:W-:Y:S01]  /*3950*/  HMMA.16816.F32.BF16 R16, R12, R10, R16 ;  /* 0x0000000a0c10723c */ /* 0x000fe20000041810 */
[----:B------:R-:W-:Y:S01]  /*3960*/  FMUL.FTZ R0, R20, UR10 ;  /* 0x0000000a14007c20 */ /* 0x000fe20008410000 */
[----:B------:R-:W3:Y:S04]  /*3970*/  LDSM.16.M88.4 R8, [R223+0x9000] ;  /* 0x00900000df08783b */ /* 0x000ee80000000200 */
[----:B----4-:R-:W-:Y:S01]  /*3980*/  HMMA.16816.F32.BF16 R60, R72, R68, R60 ;  /* 0x00000044483c723c */ /* 0x010fe2000004183c */
[----:B------:R-:W4:Y:S05]  /*3990*/  MUFU.TANH R0, R0 ;  /* 0x0000000000007308 */ /* 0x000f2a0000002400 */
[----:B-1----:R-:W-:Y:S01]  /*39a0*/  HMMA.16816.F32.BF16 R32, R28, R104, R32 ;  /* 0x000000681c20723c */ /* 0x002fe20000041820 */
[----:B------:R-:W-:Y:S01]  /*39b0*/  FMUL.FTZ R69, R21, UR10 ;  /* 0x0000000a15457c20 */ /* 0x000fe20008410000 */
[----:B------:R-:W-:-:S04]  /*39c0*/  FMUL.FTZ R68, R22, UR10 ;  /* 0x0000000a16447c20 */ /* 0x000fc80008410000 */
[C---:B------:R-:W-:Y:S01]  /*39d0*/  HMMA.16816.F32.BF16 R56, R72.reuse, R70, R56 ;  /* 0x000000464838723c */ /* 0x040fe20000041838 */
[----:B------:R-:W1:Y:S05]  /*39e0*/  MUFU.TANH R69, R69 ;  /* 0x0000004500457308 */ /* 0x000e6a0000002400 */
[C---:B--2---:R-:W-:Y:S01]  /*39f0*/  HMMA.16816.F32.BF16 R52, R72.reuse, R116, R52 ;  /* 0x000000744834723c */ /* 0x044fe20000041834 */
[----:B------:R-:W-:Y:S01]  /*3a00*/  FMUL.FTZ R70, R23, UR10 ;  /* 0x0000000a17467c20 */ /* 0x000fe20008410000 */
[----:B------:R-:W-:Y:S01]  /*3a10*/  FMUL.FTZ R16, R16, UR10 ;  /* 0x0000000a10107c20 */ /* 0x000fe20008410000 */
[----:B------:R-:W2:Y:S01]  /*3a20*/  LDSM.16.M88.4 R20, [R227+0x5800] ;  /* 0x00580000e314783b */ /* 0x000ea20000000200 */
[----:B------:R-:W-:Y:S01]  /*3a30*/  FMUL.FTZ R104, R19, UR10 ;  /* 0x0000000a13687c20 */ /* 0x000fe20008410000 */
[----:B------:R-:W1:Y:S01]  /*3a40*/  MUFU.TANH R68, R68 ;  /* 0x0000004400447308 */ /* 0x000e620000002400 */
[----:B------:R-:W-:Y:S06]  /*3a50*/  HMMA.16816.F32.BF16 R48, R72, R118, R48 ;  /* 0x000000764830723c */ /* 0x000fec0000041830 */
[----:B---3--:R-:W-:Y:S01]  /*3a60*/  HMMA.16816.F32.BF16 R32, R12, R80, R32 ;  /* 0x000000500c20723c */ /* 0x008fe20000041820 */
[----:B------:R3:W1:Y:S05]  /*3a70*/  MUFU.TANH R71, R16 ;  /* 0x0000001000477308 */ /* 0x00066a0000002400 */
[C---:B------:R-:W-:Y:S01]  /*3a80*/  HMMA.16816.F32.BF16 R60, R44.reuse, R24, R60 ;  /* 0x000000182c3c723c */ /* 0x040fe2000004183c */
[----:B------:R-:W-:Y:S01]  /*3a90*/  FMUL.FTZ R80, R17, UR10 ;  /* 0x0000000a11507c20 */ /* 0x000fe20008410000 */
[----:B------:R-:W-:Y:S01]  /*3aa0*/  FMUL.FTZ R81, R18, UR10 ;  /* 0x0000000a12517c20 */ /* 0x000fe20008410000 */
[----:B------:R-:W1:Y:S03]  /*3ab0*/  MUFU.TANH R70, R70 ;  /* 0x0000004600467308 */ /* 0x000e660000002400 */
[----:B------:R-:W-:Y:S01]  /*3ac0*/  HMMA.16816.F32.BF16 R56, R44, R26, R56 ;  /* 0x0000001a2c38723c */ /* 0x000fe20000041838 */
[----:B------:R-:W4:Y:S04]  /*3ad0*/  LDSM.16.M88.4 R24, [R229+0xa000] ;  /* 0x00a00000e518783b */ /* 0x000f280000000200 */
[----:B------:R-:W1:Y:S01]  /*3ae0*/  MUFU.TANH R80, R80 ;  /* 0x0000005000507308 */ /* 0x000e620000002400 */
[----:B------:R-:W-:Y:S01]  /*3af0*/  HMMA.16816.F32.BF16 R64, R72, R134, R64 ;  /* 0x000000864840723c */ /* 0x000fe20000041840 */
[----:B---3--:R-:W3:Y:S05]  /*3b00*/  LDSM.16.M88.4 R16, [R223+0x9800] ;  /* 0x00980000df10783b */ /* 0x008eea0000000200 */
[----:B------:R-:W-:Y:S01]  /*3b10*/  HMMA.16816.F32.BF16 R100, R124, R122, R100 ;  /* 0x0000007a7c64723c */ /* 0x000fe20000041864 */
[----:B------:R-:W-:Y:S01]  /*3b20*/  FMUL.FTZ R32, R32, UR10 ;  /* 0x0000000a20207c20 */ /* 0x000fe20008410000 */
[----:B------:R-:W-:Y:S01]  /*3b30*/  FMUL.FTZ R33, R33, UR10 ;  /* 0x0000000a21217c20 */ /* 0x000fe20008410000 */
[----:B------:R-:W-:Y:S01]  /*3b40*/  FMUL.FTZ R105, R34, UR10 ;  /* 0x0000000a22697c20 */ /* 0x000fe20008410000 */
[----:B------:R-:W1:Y:S02]  /*3b50*/  MUFU.TANH R81, R81 ;  /* 0x0000005100517308 */ /* 0x000e640000002400 */
[----:B------:R-:W-:Y:S06]  /*3b60*/  HMMA.16816.F32.BF16 R60, R28, R8, R60 ;  /* 0x000000081c3c723c */ /* 0x000fec000004183c */
[C---:B--2---:R-:W-:Y:S01]  /*3b70*/  HMMA.16816.F32.BF16 R52, R44.reuse, R20, R52 ;  /* 0x000000142c34723c */ /* 0x044fe20000041834 */
[----:B------:R-:W2:Y:S05]  /*3b80*/  MUFU.TANH R104, R104 ;  /* 0x0000006800687308 */ /* 0x000eaa0000002400 */
[----:B------:R-:W-:Y:S01]  /*3b90*/  HMMA.16816.F32.BF16 R48, R44, R22, R48 ;  /* 0x000000162c30723c */ /* 0x000fe20000041830 */
[----:B------:R-:W1:Y:S02]  /*3ba0*/  LDSM.16.M88.4 R20, [R229+0xa800] ;  /* 0x00a80000e514783b */ /* 0x000e640000000200 */
[----:B------:R-:W1:Y:S03]  /*3bb0*/  MUFU.TANH R105, R105 ;  /* 0x0000006900697308 */ /* 0x000e660000002400 */
[----:B------:R-:W-:Y:S01]  /*3bc0*/  HMMA.16816.F32.BF16 R56, R28, R10, R56 ;  /* 0x0000000a1c38723c */ /* 0x000fe20000041838 */
[----:B------:R-:W2:Y:S05]  /*3bd0*/  LDSM.16.M88.4 R8, [R227+0x6000] ;  /* 0x00600000e308783b */ /* 0x000eaa0000000200 */
[----:B------:R-:W-:Y:S01]  /*3be0*/  HMMA.16816.F32.BF16 R64, R44, R42, R64 ;  /* 0x0000002a2c40723c */ /* 0x000fe20000041840 */
[----:B------:R-:W2:Y:S05]  /*3bf0*/  LDSM.16.M88.4 R40, [R212+0x5000] ;  /* 0x00500000d428783b */ /* 0x000eaa0000000200 */
[----:B----4-:R-:W-:Y:S06]  /*3c00*/  HMMA.16816.F32.BF16 R128, R72, R24, R128 ;  /* 0x000000184880723c */ /* 0x010fec0000041880 */
[----:B---3--:R-:W-:Y:S06]  /*3c10*/  HMMA.16816.F32.BF16 R52, R28, R16, R52 ;  /* 0x000000101c34723c */ /* 0x008fec0000041834 */
[----:B------:R-:W-:Y:S01]  /*3c20*/  HMMA.16816.F32.BF16 R100, R72, R26, R100 ;  /* 0x0000001a4864723c */ /* 0x000fe20000041864 */
[----:B------:R-:W-:Y:S05]  /*3c30*/  LDSM.16.M88.4 R24, [R212+0x6000] ;  /* 0x00600000d418783b */ /* 0x000fea0000000200 */
[C---:B------:R-:W-:Y:S01]  /*3c40*/  HMMA.16816.F32.BF16 R48, R28.reuse, R18, R48 ;  /* 0x000000121c30723c */ /* 0x040fe20000041830 */
[----:B------:R-:W3:Y:S05]  /*3c50*/  LDSM.16.M88.4 R16, [R227+0x6800] ;  /* 0x00680000e310783b */ /* 0x000eea0000000200 */
[----:B------:R-:W-:Y:S06]  /*3c60*/  HMMA.16816.F32.BF16 R64, R28, R106, R64 ;  /* 0x0000006a1c40723c */ /* 0x000fec0000041840 */
[----:B-1----:R-:W-:Y:S01]  /*3c70*/  HMMA.16816.F32.BF16 R96, R72, R20, R96 ;  /* 0x000000144860723c */ /* 0x002fe20000041860 */
[----:B------:R-:W-:-:S05]  /*3c80*/  FMUL.FTZ R106, R35, UR10 ;  /* 0x0000000a236a7c20 */ /* 0x000fca0008410000 */
[----:B------:R-:W-:Y:S01]  /*3c90*/  HMMA.16816.F32.BF16 R92, R72, R22, R92 ;  /* 0x00000016485c723c */ /* 0x000fe2000004185c */
[----:B------:R-:W-:Y:S01]  /*3ca0*/  LDSM.16.M88.4 R20, [R227+0x7000] ;  /* 0x00700000e314783b */ /* 0x000fe20000000200 */
[----:B------:R-:W1:Y:S04]  /*3cb0*/  MUFU.TANH R106, R106 ;  /* 0x0000006a006a7308 */ /* 0x000e680000002400 */
[C---:B--2---:R-:W-:Y:S06]  /*3cc0*/  HMMA.16816.F32.BF16 R128, R44.reuse, R8, R128 ;  /* 0x000000082c80723c */ /* 0x044fec0000041880 */
[----:B------:R-:W-:Y:S01]  /*3cd0*/  HMMA.16816.F32.BF16 R100, R44, R10, R100 ;  /* 0x0000000a2c64723c */ /* 0x000fe20000041864 */
[----:B------:R-:W2:Y:S05]  /*3ce0*/  LDSM.16.M88.4 R8, [R229+0xb000] ;  /* 0x00b00000e508783b */ /* 0x000eaa0000000200 */
[C---:B------:R-:W-:Y:S06]  /*3cf0*/  HMMA.16816.F32.BF16 R60, R12.reuse, R40, R60 ;  /* 0x000000280c3c723c */ /* 0x040fec000004183c */
[C---:B------:R-:W-:Y:S01]  /*3d00*/  HMMA.16816.F32.BF16 R56, R12.reuse, R42, R56 ;  /* 0x0000002a0c38723c */ /* 0x040fe20000041838 */
[----:B------:R-:W4:Y:S05]  /*3d10*/  LDSM.16.M88.4 R40, [R223+0xa000] ;  /* 0x00a00000df28783b */ /* 0x000f2a0000000200 */
[----:B------:R-:W-:Y:S01]  /*3d20*/  HMMA.16816.F32.BF16 R64, R12, R82, R64 ;  /* 0x000000520c40723c */ /* 0x000fe20000041840 */
[----:B------:R-:W1:Y:S05]  /*3d30*/  MUFU.TANH R82, R32 ;  /* 0x0000002000527308 */ /* 0x000e6a0000002400 */
[C---:B---3--:R-:W-:Y:S03]  /*3d40*/  HMMA.16816.F32.BF16 R96, R44.reuse, R16, R96 ;  /* 0x000000102c60723c */ /* 0x048fe60000041860 */
[----:B------:R3:W1:Y:S03]  /*3d50*/  MUFU.TANH R83, R33 ;  /* 0x0000002100537308 */ /* 0x0006660000002400 */
[----:B------:R-:W-:Y:S01]  /*3d60*/  HMMA.16816.F32.BF16 R92, R44, R18, R92 ;  /* 0x000000122c5c723c */ /* 0x000fe2000004185c */
[----:B------:R-:W1:Y:S01]  /*3d70*/  LDSM.16.M88.4 R16, [R229+0xb800] ;  /* 0x00b80000e510783b */ /* 0x000e620000000200 */
[----:B------:R-:W-:Y:S01]  /*3d80*/  FMUL.FTZ R60, R60, UR10 ;  /* 0x0000000a3c3c7c20 */ /* 0x000fe20008410000 */
[----:B------:R-:W-:Y:S01]  /*3d90*/  FMUL.FTZ R61, R61, UR10 ;  /* 0x0000000a3d3d7c20 */ /* 0x000fe20008410000 */
[----:B------:R-:W-:Y:S01]  /*3da0*/  FMUL.FTZ R62, R62, UR10 ;  /* 0x0000000a3e3e7c20 */ /* 0x000fe20008410000 */
[----:B------:R-:W-:Y:S01]  /*3db0*/  FMUL.FTZ R63, R63, UR10 ;  /* 0x0000000a3f3f7c20 */ /* 0x000fe20008410000 */
[----:B------:R-:W-:Y:S01]  /*3dc0*/  HMMA.16816.F32.BF16 R76, R124, R110, R76 ;  /* 0x0000006e7c4c723c */ /* 0x000fe2000004184c */
[----:B------:R-:W-:Y:S01]  /*3dd0*/  FMUL.FTZ R56, R56, UR10 ;  /* 0x0000000a38387c20 */ /* 0x000fe20008410000 */
[----:B------:R-:W-:Y:S01]  /*3de0*/  FMUL.FTZ R57, R57, UR10 ;  /* 0x0000000a39397c20 */ /* 0x000fe20008410000 */
[----:B------:R-:W-:Y:S01]  /*3df0*/  FMUL.FTZ R58, R58, UR10 ;  /* 0x0000000a3a3a7c20 */ /* 0x000fe20008410000 */
[----:B------:R-:W-:Y:S01]  /*3e00*/  FMUL.FTZ R59, R59, UR10 ;  /* 0x0000000a3b3b7c20 */ /* 0x000fe20008410000 */
[----:B------:R-:W1:Y:S01]  /*3e10*/  MUFU.TANH R60, R60 ;  /* 0x0000003c003c7308 */ /* 0x000e620000002400 */
[C---:B--2---:R-:W-:Y:S01]  /*3e20*/  HMMA.16816.F32.BF16 R88, R72.reuse, R8, R88 ;  /* 0x000000084858723c */ /* 0x044fe20000041858 */
[----:B------:R-:W-:Y:S01]  /*3e30*/  FMUL.FTZ R64, R64, UR10 ;  /* 0x0000000a40407c20 */ /* 0x000fe20008410000 */
[----:B---3--:R-:W2:Y:S01]  /*3e40*/  LDSM.16.M88.4 R32, [R212+0x5800] ;  /* 0x00580000d420783b */ /* 0x008ea20000000200 */
[----:B------:R-:W-:Y:S01]  /*3e50*/  FMUL.FTZ R65, R65, UR10 ;  /* 0x0000000a41417c20 */ /* 0x000fe20008410000 */
[----:B------:R-:W-:Y:S01]  /*3e60*/  FMUL.FTZ R66, R66, UR10 ;  /* 0x0000000a42427c20 */ /* 0x000fe20008410000 */
[----:B------:R-:W-:Y:S01]  /*3e70*/  FMUL.FTZ R67, R67, UR10 ;  /* 0x0000000a43437c20 */ /* 0x000fe20008410000 */
[----:B------:R-:W-:Y:S01]  /*3e80*/  HMMA.16816.F32.BF16 R84, R72, R10, R84 ;  /* 0x0000000a4854723c */ /* 0x000fe20000041854 */
[----:B------:R-:W3:Y:S01]  /*3e90*/  LDSM.16.M88.4 R8, [R227+0x7800] ;  /* 0x00780000e308783b */ /* 0x000ee20000000200 */
[----:B------:R-:W1:Y:S04]  /*3ea0*/  MUFU.TANH R64, R64 ;  /* 0x0000004000407308 */ /* 0x000e680000002400 */
[C---:B----4-:R-:W-:Y:S04]  /*3eb0*/  HMMA.16816.F32.BF16 R128, R28.reuse, R40, R128 ;  /* 0x000000281c80723c */ /* 0x050fe80000041880 */
[----:B------:R-:W4:Y:S02]  /*3ec0*/  MUFU.TANH R65, R65 ;  /* 0x0000004100417308 */ /* 0x000f240000002400 */
[----:B------:R-:W-:Y:S01]  /*3ed0*/  HMMA.16816.F32.BF16 R100, R28, R42, R100 ;  /* 0x0000002a1c64723c */ /* 0x000fe20000041864 */
[----:B------:R-:W-:Y:S05]  /*3ee0*/  LDSM.16.M88.4 R40, [R212+0x6800] ;  /* 0x00680000d428783b */ /* 0x000fea0000000200 */
[----:B------:R-:W-:Y:S01]  /*3ef0*/  HMMA.16816.F32.BF16 R88, R44, R20, R88 ;  /* 0x000000142c58723c */ /* 0x000fe20000041858 */
[----:B------:R-:W2:Y:S05]  /*3f00*/  MUFU.TANH R66, R66 ;  /* 0x0000004200427308 */ /* 0x000eaa0000002400 */
[C---:B-1----:R-:W-:Y:S03]  /*3f10*/  HMMA.16816.F32.BF16 R112, R72.reuse, R16, R112 ;  /* 0x000000104870723c */ /* 0x042fe60000041870 */
[----:B------:R-:W1:Y:S03]  /*3f20*/  MUFU.TANH R67, R67 ;  /* 0x0000004300437308 */ /* 0x000e660000002400 */
[----:B------:R-:W-:Y:S01]  /*3f30*/  HMMA.16816.F32.BF16 R76, R72, R18, R76 ;  /* 0x00000012484c723c */ /* 0x000fe2000004184c */
[----:B------:R-:W-:Y:S04]  /*3f40*/  LDSM.16.M88.4 R16, [R212+0x7800] ;  /* 0x00780000d410783b */ /* 0x000fe80000000200 */
[----:B------:R-:W1:Y:S01]  /*3f50*/  MUFU.TANH R61, R61 ;  /* 0x0000003d003d7308 */ /* 0x000e620000002400 */
[C---:B--2---:R-:W-:Y:S06]  /*3f60*/  HMMA.16816.F32.BF16 R52, R12.reuse, R32, R52 ;  /* 0x000000200c34723c */ /* 0x044fec0000041834 */
[----:B------:R-:W-:Y:S01]  /*3f70*/  HMMA.16816.F32.BF16 R48, R12, R34, R48 ;  /* 0x000000220c30723c */ /* 0x000fe20000041830 */
[----:B------:R-:W2:Y:S01]  /*3f80*/  LDSM.16.M88.4 R32, [R223+0xa800] ;  /* 0x00a80000df20783b */ /* 0x000ea20000000200 */
[----:B------:R-:W1:Y:S04]  /*3f90*/  MUFU.TANH R62, R62 ;  /* 0x0000003e003e7308 */ /* 0x000e680000002400 */
[----:B------:R-:W-:Y:S01]  /*3fa0*/  HMMA.16816.F32.BF16 R84, R44, R22, R84 ;  /* 0x000000162c54723c */ /* 0x000fe20000041854 */
[----:B------:R-:W4:Y:S03]  /*3fb0*/  LDSM.16.M88.4 R20, [R223+0xb800] ;  /* 0x00b80000df14783b */ /* 0x000f260000000200 */
[----:B------:R-:W1:Y:S02]  /*3fc0*/  MUFU.TANH R63, R63 ;  /* 0x0000003f003f7308 */ /* 0x000e640000002400 */
[C---:B------:R-:W-:Y:S06]  /*3fd0*/  HMMA.16816.F32.BF16 R128, R12.reuse, R24, R128 ;  /* 0x000000180c80723c */ /* 0x040fec0000041880 */
[----:B------:R-:W-:Y:S01]  /*3fe0*/  HMMA.16816.F32.BF16 R100, R12, R26, R100 ;  /* 0x0000001a0c64723c */ /* 0x000fe20000041864 */
[----:B------:R-:W1:Y:S01]  /*3ff0*/  LDSM.16.M88.4 R24, [R223+0xb000] ;  /* 0x00b00000df18783b */ /* 0x000e620000000200 */
[----:B------:R-:W-:Y:S01]  /*4000*/  FMUL.FTZ R52, R52, UR10 ;  /* 0x0000000a34347c20 */ /* 0x000fe20008410000 */
[----:B------:R-:W-:Y:S01]  /*4010*/  FMUL.FTZ R53, R53, UR10 ;  /* 0x0000000a35357c20 */ /* 0x000fe20008410000 */
[----:B------:R-:W-:Y:S01]  /*4020*/  FMUL.FTZ R246, R54, UR10 ;  /* 0x0000000a36f67c20 */ /* 0x000fe20008410000 */
[----:B------:R-:W-:Y:S01]  /*4030*/  FMUL.FTZ R55, R55, UR10 ;  /* 0x0000000a37377c20 */ /* 0x000fe20008410000 */
[C---:B---3--:R-:W-:Y:S01]  /*4040*/  HMMA.16816.F32.BF16 R112, R44.reuse, R8, R112 ;  /* 0x000000082c70723c */ /* 0x048fe20000041870 */
[----:B------:R-:W-:Y:S01]  /*4050*/  FMUL.FTZ R48, R48, UR10 ;  /* 0x0000000a30307c20 */ /* 0x000fe20008410000 */
[----:B------:R-:W-:Y:S01]  /*4060*/  FMUL.FTZ R49, R49, UR10 ;  /* 0x0000000a31317c20 */ /* 0x000fe20008410000 */
[----:B------:R-:W-:Y:S01]  /*4070*/  FMUL.FTZ R50, R50, UR10 ;  /* 0x0000000a32327c20 */ /* 0x000fe20008410000 */
[----:B------:R-:W-:Y:S01]  /*4080*/  FMUL.FTZ R51, R51, UR10 ;  /* 0x0000000a33337c20 */ /* 0x000fe20008410000 */
[----:B------:R-:W3:Y:S01]  /*4090*/  MUFU.TANH R56, R56 ;  /* 0x0000003800387308 */ /* 0x000ee20000002400 */
[----:B------:R-:W-:Y:S01]  /*40a0*/  HMMA.16816.F32.BF16 R76, R44, R10, R76 ;  /* 0x0000000a2c4c723c */ /* 0x000fe2000004184c */
[----:B------:R-:W-:-:S04]  /*40b0*/  SHF.R.S32.HI R8, RZ, 0x1f, R137 ;  /* 0x0000001fff087819 */ /* 0x000fc80000011489 */
[----:B------:R-:W-:Y:S01]  /*40c0*/  LEA.HI R8, R8, R137, RZ, 0x2 ;  /* 0x0000008908087211 */ /* 0x000fe200078f10ff */
[----:B------:R-:W-:Y:S01]  /*40d0*/  FMUL.FTZ R128, R128, UR10 ;  /* 0x0000000a80807c20 */ /* 0x000fe20008410000 */
[----:B------:R-:W-:Y:S01]  /*40e0*/  FMUL.FTZ R129, R129, UR10 ;  /* 0x0000000a81817c20 */ /* 0x000fe20008410000 */
[----:B------:R-:W-:Y:S01]  /*40f0*/  FMUL.FTZ R130, R130, UR10 ;  /* 0x0000000a82827c20 */ /* 0x000fe20008410000 */
[----:B------:R-:W-:Y:S01]  /*4100*/  SHF.R.S32.HI R8, RZ, 0x2, R8 ;  /* 0x00000002ff087819 */ /* 0x000fe20000011408 */
[----:B------:R-:W-:Y:S01]  /*4110*/  FMUL.FTZ R131, R131, UR10 ;  /* 0x0000000a83837c20 */ /* 0x000fe20008410000 */
[C---:B--2---:R-:W-:Y:S01]  /*4120*/  HMMA.16816.F32.BF16 R96, R28.reuse, R32, R96 ;  /* 0x000000201c60723c */ /* 0x044fe20000041860 */
[----:B------:R-:W-:Y:S01]  /*4130*/  FMUL.FTZ R100, R100, UR10 ;  /* 0x0000000a64647c20 */ /* 0x000fe20008410000 */
[----:B------:R-:W-:Y:S01]  /*4140*/  FMUL.FTZ R101, R101, UR10 ;  /* 0x0000000a65657c20 */ /* 0x000fe20008410000 */
[----:B------:R-:W-:Y:S01]  /*4150*/  FMUL.FTZ R102, R102, UR10 ;  /* 0x0000000a66667c20 */ /* 0x000fe20008410000 */
[----:B------:R-:W-:Y:S01]  /*4160*/  FMUL.FTZ R103, R103, UR10 ;  /* 0x0000000a67677c20 */ /* 0x000fe20008410000 */
[----:B------:R-:W-:Y:S01]  /*4170*/  IADD3 R8, R139, 0x1, R8 ;  /* 0x000000018b087810 */ /* 0x000fe20007ffe008 */
[----:B------:R-:W-:Y:S01]  /*4180*/  HMMA.16816.F32.BF16 R92, R28, R34, R92 ;  /* 0x000000221c5c723c */ /* 0x000fe2000004185c */
[----:B------:R-:W2:Y:S01]  /*4190*/  LDSM.16.M88.4 R32, [R212+0x7000] ;  /* 0x00700000d420783b */ /* 0x000ea20000000200 */
[----:B------:R-:W2:Y:S01]  /*41a0*/  MUFU.TANH R57, R57 ;  /* 0x0000003900397308 */ /* 0x000ea20000002400 */
[----:B------:R-:W-:-:S04]  /*41b0*/  DEPBAR.LE SB0, 0x0 ;  /* 0x000080000000791a */ /* 0x000fc80000000000 */
[C---:B----4-:R-:W-:Y:S03]  /*41c0*/  HMMA.16816.F32.BF16 R112, R28.reuse, R20, R112 ;  /* 0x000000141c70723c */ /* 0x050fe60000041870 */
[----:B------:R-:W4:Y:S03]  /*41d0*/  MUFU.TANH R58, R58 ;  /* 0x0000003a003a7308 */ /* 0x000f260000002400 */
[C---:B-1----:R-:W-:Y:S05]  /*41e0*/  HMMA.16816.F32.BF16 R88, R28.reuse, R24, R88 ;  /* 0x000000181c58723c */ /* 0x042fea0000041858 */
[----:B------:R-:W1:Y:S01]  /*41f0*/  MUFU.TANH R59, R59 ;  /* 0x0000003b003b7308 */ /* 0x000e620000002400 */
[C---:B------:R-:W-:Y:S06]  /*4200*/  HMMA.16816.F32.BF16 R84, R28.reuse, R26, R84 ;  /* 0x0000001a1c54723c */ /* 0x040fec0000041854 */
[----:B------:R-:W-:Y:S01]  /*4210*/  HMMA.16816.F32.BF16 R76, R28, R22, R76 ;  /* 0x000000161c4c723c */ /* 0x000fe2000004184c */
[----:B------:R-:W1:Y:S05]  /*4220*/  MUFU.TANH R52, R52 ;  /* 0x0000003400347308 */ /* 0x000e6a0000002400 */
[C---:B------:R-:W-:Y:S03]  /*4230*/  HMMA.16816.F32.BF16 R96, R12.reuse, R40, R96 ;  /* 0x000000280c60723c */ /* 0x040fe60000041860 */
[----:B------:R-:W1:Y:S03]  /*4240*/  MUFU.TANH R53, R53 ;  /* 0x0000003500357308 */ /* 0x000e660000002400 */
[C---:B------:R-:W-:Y:S05]  /*4250*/  HMMA.16816.F32.BF16 R92, R12.reuse, R42, R92 ;  /* 0x0000002a0c5c723c */ /* 0x040fea000004185c */
[----:B------:R-:W1:Y:S01]  /*4260*/  MUFU.TANH R246, R246 ;  /* 0x000000f600f67308 */ /* 0x000e620000002400 */
[C---:B------:R-:W-:Y:S06]  /*4270*/  HMMA.16816.F32.BF16 R112, R12.reuse, R16, R112 ;  /* 0x000000100c70723c */ /* 0x040fec0000041870 */
[C---:B--2---:R-:W-:Y:S01]  /*4280*/  HMMA.16816.F32.BF16 R88, R12.reuse, R32, R88 ;  /* 0x000000200c58723c */ /* 0x044fe20000041858 */
[----:B------:R2:W1:Y:S05]  /*4290*/  MUFU.TANH R148, R55 ;  /* 0x0000003700947308 */ /* 0x00046a0000002400 */
[C---:B------:R-:W-:Y:S01]  /*42a0*/  HMMA.16816.F32.BF16 R84, R12.reuse, R34, R84 ;  /* 0x000000220c54723c */ /* 0x040fe20000041854 */
[----:B------:R-:W-:Y:S01]  /*42b0*/  FMUL.FTZ R24, R97, UR10 ;  /* 0x0000000a61187c20 */ /* 0x000fe20008410000 */
[----:B------:R-:W-:Y:S01]  /*42c0*/  FMUL.FTZ R96, R96, UR10 ;  /* 0x0000000a60607c20 */ /* 0x000fe20008410000 */
[----:B------:R-:W-:Y:S01]  /*42d0*/  FMUL.FTZ R98, R98, UR10 ;  /* 0x0000000a62627c20 */ /* 0x000fe20008410000 */
[----:B------:R-:W-:Y:S01]  /*42e0*/  FMUL.FTZ R99, R99, UR10 ;  /* 0x0000000a63637c20 */ /* 0x000fe20008410000 */
[----:B------:R2:W1:Y:S01]  /*42f0*/  MUFU.TANH R54, R48 ;  /* 0x0000003000367308 */ /* 0x0004620000002400 */
[----:B------:R-:W-:Y:S01]  /*4300*/  HMMA.16816.F32.BF16 R76, R12, R18, R76 ;  /* 0x000000120c4c723c */ /* 0x000fe2000004184c */
[----:B------:R-:W-:Y:S01]  /*4310*/  FMUL.FTZ R32, R92, UR10 ;  /* 0x0000000a5c207c20 */ /* 0x000fe20008410000 */
[----:B------:R-:W-:Y:S01]  /*4320*/  FMUL.FTZ R93, R93, UR10 ;  /* 0x0000000a5d5d7c20 */ /* 0x000fe20008410000 */
[----:B------:R-:W-:Y:S01]  /*4330*/  FMUL.FTZ R94, R94, UR10 ;  /* 0x0000000a5e5e7c20 */ /* 0x000fe20008410000 */
[----:B------:R-:W-:-:S02]  /*4340*/  FMUL.FTZ R95, R95, UR10 ;  /* 0x0000000a5f5f7c20 */ /* 0x000fc40008410000 */
[----:B------:R-:W-:Y:S01]  /*4350*/  FMUL.FTZ R11, R114, UR10 ;  /* 0x0000000a720b7c20 */ /* 0x000fe20008410000 */
[----:B------:R-:W-:Y:S01]  /*4360*/  FMUL.FTZ R9, R115, UR10 ;  /* 0x0000000a73097c20 */ /* 0x000fe20008410000 */
[----:B------:R-:W-:Y:S01]  /*4370*/  FMUL.FTZ R112, R112, UR10 ;  /* 0x0000000a70707c20 */ /* 0x000fe20008410000 */
[----:B------:R-:W-:Y:S01]  /*4380*/  FMUL.FTZ R113, R113, UR10 ;  /* 0x0000000a71717c20 */ /* 0x000fe20008410000 */
[----:B------:R2:W1:Y:S01]  /*4390*/  MUFU.TANH R248, R49 ;  /* 0x0000003100f87308 */ /* 0x0004620000002400 */
[----:B------:R-:W-:Y:S01]  /*43a0*/  IADD3 R13, R37, R8, -R138 ;  /* 0x00000008250d7210 */ /* 0x000fe20007ffe88a */
[----:B------:R-:W-:Y:S01]  /*43b0*/  FMUL.FTZ R88, R88, UR10 ;  /* 0x0000000a58587c20 */ /* 0x000fe20008410000 */
[----:B------:R-:W-:Y:S01]  /*43c0*/  FMUL.FTZ R89, R89, UR10 ;  /* 0x0000000a59597c20 */ /* 0x000fe20008410000 */
[----:B------:R-:W-:Y:S01]  /*43d0*/  FMUL.FTZ R90, R90, UR10 ;  /* 0x0000000a5a5a7c20 */ /* 0x000fe20008410000 */
[----:B------:R-:W-:Y:S01]  /*43e0*/  FMUL.FTZ R91, R91, UR10 ;  /* 0x0000000a5b5b7c20 */ /* 0x000fe20008410000 */
[----:B------:R-:W-:-:S02]  /*43f0*/  IMAD.IADD R136, R13, 0x1, R136 ;  /* 0x000000010d887824 */ /* 0x000fc400078e0288 */
[----:B------:R-:W-:Y:S01]  /*4400*/  FMUL.FTZ R84, R84, UR10 ;  /* 0x0000000a54547c20 */ /* 0x000fe20008410000 */
[----:B------:R-:W-:Y:S01]  /*4410*/  FMUL.FTZ R85, R85, UR10 ;  /* 0x0000000a55557c20 */ /* 0x000fe20008410000 */
[----:B------:R-:W-:Y:S01]  /*4420*/  FMUL.FTZ R86, R86, UR10 ;  /* 0x0000000a56567c20 */ /* 0x000fe20008410000 */
[----:B------:R-:W-:Y:S01]  /*4430*/  FMUL.FTZ R87, R87, UR10 ;  /* 0x0000000a57577c20 */ /* 0x000fe20008410000 */
[----:B------:R2:W1:Y:S01]  /*4440*/  MUFU.TANH R244, R50 ;  /* 0x0000003200f47308 */ /* 0x0004620000002400 */
[----:B------:R-:W-:Y:S02]  /*4450*/  IMAD.SHL.U32 R13, R4, 0x2, RZ ;  /* 0x00000002040d7824 */ /* 0x000fe400078e00ff */
[----:B------:R-:W-:Y:S01]  /*4460*/  FMUL.FTZ R76, R76, UR10 ;  /* 0x0000000a4c4c7c20 */ /* 0x000fe20008410000 */
[----:B------:R-:W-:Y:S01]  /*4470*/  FMUL.FTZ R77, R77, UR10 ;  /* 0x0000000a4d4d7c20 */ /* 0x000fe20008410000 */
[----:B------:R-:W-:Y:S01]  /*4480*/  FMUL.FTZ R78, R78, UR10 ;  /* 0x0000000a4e4e7c20 */ /* 0x000fe20008410000 */
[----:B------:R-:W-:Y:S01]  /*4490*/  FMUL.FTZ R79, R79, UR10 ;  /* 0x0000000a4f4f7c20 */ /* 0x000fe20008410000 */
[C---:B------:R-:W-:Y:S01]  /*44a0*/  VIMNMX R198, R136.reuse, R37, PT ;  /* 0x0000002588c67248 */ /* 0x040fe20003fe0100 */
[----:B------:R2:W1:Y:S01]  /*44b0*/  MUFU.TANH R152, R51 ;  /* 0x0000003300987308 */ /* 0x0004620000002400 */
[----:B------:R-:W-:-:S02]  /*44c0*/  VIADDMNMX R197, R136, 0x8, R37, PT ;  /* 0x0000000888c57846 */ /* 0x000fc40003800125 */
[----:B------:R-:W-:-:S05]  /*44d0*/  LOP3.LUT R13, R13, 0x6, RZ, 0xc0, !PT ;  /* 0x000000060d0d7812 */ /* 0x000fca00078ec0ff */
        /* <DEDUP_REMOVED lines=28> */
[----:B------:R2:W1:Y:S08]  /*46a0*/  MUFU.TANH R142, R76 ;  /* 0x0000004c008e7308 */ /* 0x0004700000002400 */
[----:B------:R2:W1:Y:S08]  /*46b0*/  MUFU.TANH R140, R77 ;  /* 0x0000004d008c7308 */ /* 0x0004700000002400 */
[----:B------:R2:W1:Y:S08]  /*46c0*/  MUFU.TANH R134, R78 ;  /* 0x0000004e00867308 */ /* 0x0004700000002400 */
[----:B------:R2:W1:Y:S01]  /*46d0*/  MUFU.TANH R132, R79 ;  /* 0x0000004f00847308 */ /* 0x0004620000002400 */
[----:B------:R-:W-:Y:S06]  /*46e0*/  BAR.SYNC.DEFER_BLOCKING 0x0 ;  /* 0x0000000000007b1d */ /* 0x000fec0000010000 */
[----:B---34-:R-:W-:Y:S05]  /*46f0*/  @!P2 BRA `(.L_x_2430) ;  /* 0x00000004009ca947 */ /* 0x018fea0003800000 */
[----:B------:R-:W-:Y:S05]  /*4700*/  @!P0 BRA `(.L_x_2431) ;  /* 0x0000000000ec8947 */ /* 0x000fea0003800000 */
[----:B------:R-:W3:Y:S01]  /*4710*/  LDC R7, c[0x0][0x380] ;  /* 0x0000e000ff077b82 */ /* 0x000ee20000000800 */
[----:B------:R-:W-:Y:S01]  /*4720*/  VIADD R12, R2, 0xffffff80 ;  /* 0xffffff80020c7836 */ /* 0x000fe20000000000 */
[----:B------:R-:W-:Y:S01]  /*4730*/  IABS R8, R2 ;  /* 0x0000000200087213 */ /* 0x000fe20000000000 */
[----:B------:R-:W-:-:S03]  /*4740*/  ULDC.64 UR6, c[0x0][0x230] ;  /* 0x00008c0000067ab9 */ /* 0x000fc60000000a00 */
[----:B------:R-:W-:Y:S02]  /*4750*/  IABS R6, R12 ;  /* 0x0000000c00067213 */ /* 0x000fe40000000000 */
[-C--:B---3--:R-:W-:Y:S02]  /*4760*/  IABS R4, R7.reuse ;  /* 0x0000000700047213 */ /* 0x088fe40000000000 */
[----:B------:R-:W-:Y:S02]  /*4770*/  LOP3.LUT R12, R12, R7, RZ, 0x3c, !PT ;  /* 0x000000070c0c7212 */ /* 0x000fe400078e3cff */
[----:B------:R-:W3:Y:S02]  /*4780*/  I2F.RP R10, R4 ;  /* 0x00000004000a7306 */ /* 0x000ee40000209400 */
[----:B------:R-:W-:-:S06]  /*4790*/  ISETP.GE.AND P1, PT, R12, RZ, PT ;  /* 0x000000ff0c00720c */ /* 0x000fcc0003f26270 */
[----:B---3--:R-:W3:Y:S02]  /*47a0*/  MUFU.RCP R16, R10 ;  /* 0x0000000a00107308 */ /* 0x008ee40000001000 */
[----:B---3--:R-:W-:-:S06]  /*47b0*/  VIADD R16, R16, 0xffffffe ;  /* 0x0ffffffe10107836 */ /* 0x008fcc0000000000 */
[----:B------:R-:W3:Y:S02]  /*47c0*/  F2I.FTZ.U32.TRUNC.NTZ R17, R16 ;  /* 0x0000001000117305 */ /* 0x000ee4000021f000 */
[----:B---3--:R-:W-:Y:S02]  /*47d0*/  IADD3 R15, RZ, -R17, RZ ;  /* 0x80000011ff0f7210 */ /* 0x008fe40007ffe0ff */
        /* <DEDUP_REMOVED lines=28> */
[----:B------:R-:W-:Y:S02]  /*49a0*/  IMAD.WIDE R18, R4, 0x4, R238 ;  /* 0x0000000404127825 */ /* 0x000fe400078e02ee */
[----:B------:R-:W3:Y:S04]  /*49b0*/  LDG.E R17, desc[UR12][R16.64] ;  /* 0x0000000c10117981 */ /* 0x000ee8000c1e1900 */
[----:B------:R-:W3:Y:S01]  /*49c0*/  LDG.E R8, desc[UR12][R18.64] ;  /* 0x0000000c12087981 */ /* 0x000ee2000c1e1900 */
[----:B------:R-:W-:-:S04]  /*49d0*/  IMAD.IADD R4, R15, 0x1, -R4 ;  /* 0x000000010f047824 */ /* 0x000fc800078e0a04 */
[----:B------:R-:W-:-:S05]  /*49e0*/  IMAD R7, R4, R7, -0x80 ;  /* 0xffffff8004077424 */ /* 0x000fca00078e0207 */
[----:B------:R-:W-:-:S05]  /*49f0*/  SHF.R.S32.HI R15, RZ, 0x1f, R7 ;  /* 0x0000001fff0f7819 */ /* 0x000fca0000011407 */
[-C--:B------:R-:W-:Y:S02]  /*4a00*/  IMAD R4, R15, R188.reuse, RZ ;  /* 0x000000bc0f047224 */ /* 0x080fe400078e02ff */
[----:B------:R-:W-:-:S04]  /*4a10*/  IMAD.WIDE.U32 R14, R7, R188, RZ ;  /* 0x000000bc070e7225 */ /* 0x000fc800078e00ff */
[----:B------:R-:W-:-:S04]  /*4a20*/  IMAD R4, R7, R189, R4 ;  /* 0x000000bd07047224 */ /* 0x000fc800078e0204 */
[----:B------:R-:W-:Y:S01]  /*4a30*/  IMAD.IADD R15, R15, 0x1, R4 ;  /* 0x000000010f0f7824 */ /* 0x000fe200078e0204 */
[----:B---3--:R-:W-:-:S04]  /*4a40*/  IADD3 R8, -R17, R8, RZ ;  /* 0x0000000811087210 */ /* 0x008fc80007ffe1ff */
[----:B------:R-:W-:Y:S01]  /*4a50*/  SHF.R.S32.HI R6, RZ, 0x1f, R8 ;  /* 0x0000001fff067819 */ /* 0x000fe20000011408 */
[----:B------:R-:W-:-:S04]  /*4a60*/  IMAD.WIDE.U32 R14, R8, UR6, R14 ;  /* 0x00000006080e7c25 */ /* 0x000fc8000f8e000e */
[----:B------:R-:W-:Y:S02]  /*4a70*/  IMAD R7, R6, UR6, RZ ;  /* 0x0000000606077c24 */ /* 0x000fe4000f8e02ff */
[----:B------:R-:W-:Y:S02]  /*4a80*/  IMAD.MOV.U32 R6, RZ, RZ, R14 ;  /* 0x000000ffff067224 */ /* 0x000fe400078e000e */
[----:B------:R-:W-:-:S05]  /*4a90*/  IMAD R7, R8, UR7, R7 ;  /* 0x0000000708077c24 */ /* 0x000fca000f8e0207 */
[----:B------:R-:W-:Y:S01]  /*4aa0*/  IADD3 R4, R15, R7, RZ ;  /* 0x000000070f047210 */ /* 0x000fe20007ffe0ff */
[----:B------:R-:W-:Y:S06]  /*4ab0*/  BRA `(.L_x_2432) ;  /* 0x0000000000087947 */ /* 0x000fec0003800000 */
.L_x_2431:
[----:B------:R-:W-:-:S04]  /*4ac0*/  LEA R6, -R188, RZ, 0x7 ;  /* 0x000000ffbc067211 */ /* 0x000fc800078e39ff */
[----:B------:R-:W-:-:S07]  /*4ad0*/  SHF.R.S32.HI R4, RZ, 0x1f, R6 ;  /* 0x0000001fff047819 */ /* 0x000fce0000011406 */
.L_x_2432:
[----:B------:R-:W3:Y:S01]  /*4ae0*/  LDC.64 R190, c[0x0][0x218] ;  /* 0x00008600ffbe7b82 */ /* 0x000ee20000000a00 */
[----:B------:R-:W-:Y:S01]  /*4af0*/  IADD3 R196, P1, R6, R196, RZ ;  /* 0x000000c406c47210 */ /* 0x000fe20007f3e0ff */
[----:B------:R-:W-:-:S04]  /*4b00*/  IMAD.SHL.U32 R7, R188, 0x20, RZ ;  /* 0x00000020bc077824 */ /* 0x000fc800078e00ff */
[----:B------:R-:W-:Y:S01]  /*4b10*/  IMAD.X R195, R4, 0x1, R195, P1 ;  /* 0x0000000104c37824 */ /* 0x000fe200008e06c3 */
[----:B------:R-:W-:Y:S02]  /*4b20*/  SHF.L.U64.HI R4, R188, 0x5, R189 ;  /* 0x00000005bc047819 */ /* 0x000fe400000102bd */
[----:B---3--:R-:W-:-:S04]  /*4b30*/  LEA R240, P2, R196, R190, 0x1 ;  /* 0x000000bec4f07211 */ /* 0x008fc800078408ff */
        /* <DEDUP_REMOVED lines=35> */
.L_x_2430:
[----:B------:R-:W-:Y:S01]  /*4d70*/  IMAD.IADD R2, R2, 0x1, R13 ;  /* 0x0000000102027824 */ /* 0x000fe200078e020d */
[----:B------:R-:W-:Y:S01]  /*4d80*/  ULDC UR6, c[0x0][0x2ec] ;  /* 0x0000bb0000067ab9 */ /* 0x000fe20000000800 */
[----:B------:R-:W-:Y:S02]  /*4d90*/  LEA R224, R224, UR4, 0x1 ;  /* 0x00000004e0e07c11 */ /* 0x000fe4000f8e08ff */
[C---:B------:R-:W-:Y:S02]  /*4da0*/  VIADD R4, R2.reuse, 0x1 ;  /* 0x0000000102047836 */ /* 0x040fe40000000000 */
[C---:B---3--:R-:W-:Y:S01]  /*4db0*/  VIADD R6, R2.reuse, 0x8 ;  /* 0x0000000802067836 */ /* 0x048fe20000000000 */
[----:B------:R-:W-:Y:S01]  /*4dc0*/  LDSM.16.MT88.4 R124, [R224+0xc000] ;  /* 0x00c00000e07c783b */ /* 0x000fe20000004200 */
[----:B------:R-:W-:Y:S01]  /*4dd0*/  VIADD R7, R2, 0x28 ;  /* 0x0000002802077836 */ /* 0x000fe20000000000 */
[-C--:B------:R-:W-:Y:S01]  /*4de0*/  ISETP.GE.AND P1, PT, R4, R198.reuse, PT ;  /* 0x000000c60400720c */ /* 0x080fe20003f26270 */
[----:B------:R-:W-:Y:S01]  /*4df0*/  VIADD R13, R2, 0x29 ;  /* 0x00000029020d7836 */ /* 0x000fe20000000000 */
[-C--:B------:R-:W-:Y:S01]  /*4e00*/  ISETP.GE.AND P3, PT, R4, R197.reuse, PT ;  /* 0x000000c50400720c */ /* 0x080fe20003f66270 */
[----:B------:R-:W-:Y:S01]  /*4e10*/  VIADD R4, R2, 0x9 ;  /* 0x0000000902047836 */ /* 0x000fe20000000000 */
[CC--:B------:R-:W-:Y:S01]  /*4e20*/  ISETP.GE.AND P6, PT, R6.reuse, R198.reuse, PT ;  /* 0x000000c60600720c */ /* 0x0c0fe20003fc6270 */
[--C-:B------:R-:W-:Y:S01]  /*4e30*/  IMAD R222, R5, 0x2, R224.reuse ;  /* 0x0000000205de7824 */ /* 0x100fe200078e02e0 */
[-C--:B------:R-:W-:Y:S01]  /*4e40*/  ISETP.GE.AND P4, PT, R6, R197.reuse, PT ;  /* 0x000000c50600720c */ /* 0x080fe20003f86270 */
[----:B------:R-:W-:Y:S01]  /*4e50*/  VIADD R6, R2, 0x10 ;  /* 0x0000001002067836 */ /* 0x000fe20000000000 */
[CC--:B------:R-:W-:Y:S01]  /*4e60*/  ISETP.GE.AND P5, PT, R4.reuse, R198.reuse, PT ;  /* 0x000000c60400720c */ /* 0x0c0fe20003fa6270 */
[----:B------:R-:W-:Y:S01]  /*4e70*/  IMAD R221, R3, 0x2, R224 ;  /* 0x0000000203dd7824 */ /* 0x000fe200078e02e0 */
[-C--:B------:R-:W-:Y:S01]  /*4e80*/  ISETP.GE.AND P2, PT, R4, R197.reuse, PT ;  /* 0x000000c50400720c */ /* 0x080fe20003f46270 */
[----:B------:R-:W-:Y:S01]  /*4e90*/  VIADD R4, R2, 0x11 ;  /* 0x0000001102047836 */ /* 0x000fe20000000000 */
[----:B------:R-:W-:Y:S01]  /*4ea0*/  FSEL R18, R69, -INF , !P1 ;  /* 0xff80000045127808 */ /* 0x000fe20004800000 */
[----:B------:R-:W-:Y:S01]  /*4eb0*/  LDSM.16.MT88.4 R116, [R222+0xc000] ;  /* 0x00c00000de74783b */ /* 0x000fe20000004200 */
[----:B------:R-:W-:Y:S01]  /*4ec0*/  FSEL R70, R70, -INF , !P3 ;  /* 0xff80000046467808 */ /* 0x000fe20005800000 */
[----:B------:R-:W-:Y:S01]  /*4ed0*/  IMAD R220, R3, 0x2, R222 ;  /* 0x0000000203dc7824 */ /* 0x000fe200078e02de */
[C---:B------:R-:W-:Y:S01]  /*4ee0*/  ISETP.GE.AND P1, PT, R6.reuse, R198, PT ;  /* 0x000000c60600720c */ /* 0x040fe20003f26270 */
[----:B------:R-:W-:Y:S01]  /*4ef0*/  LDSM.16.MT88.4 R108, [R221+0xc000] ;  /* 0x00c00000dd6c783b */ /* 0x000fe20000004200 */
[----:B------:R-:W-:Y:S01]  /*4f00*/  ISETP.GE.AND P3, PT, R6, R197, PT ;  /* 0x000000c50600720c */ /* 0x000fe20003f66270 */
[----:B------:R-:W-:Y:S01]  /*4f10*/  VIADD R6, R2, 0x18 ;  /* 0x0000001802067836 */ /* 0x000fe20000000000 */
[----:B------:R-:W-:Y:S01]  /*4f20*/  FSEL R20, R71, -INF , !P6 ;  /* 0xff80000047147808 */ /* 0x000fe20007000000 */
[----:B--2---:R-:W-:Y:S01]  /*4f30*/  LDSM.16.MT88.4 R92, [R224+0x10000] ;  /* 0x01000000e05c783b */ /* 0x004fe20000004200 */
[----:B------:R-:W-:-:S02]  /*4f40*/  FSEL R16, R81, -INF , !P4 ;  /* 0xff80000051107808 */ /* 0x000fc40006000000 */
[CC--:B------:R-:W-:Y:S01]  /*4f50*/  ISETP.GE.AND P6, PT, R4.reuse, R198.reuse, PT ;  /* 0x000000c60400720c */ /* 0x0c0fe20003fc6270 */
[----:B------:R-:W-:Y:S01]  /*4f60*/  LDSM.16.MT88.4 R84, [R222+0x10000] ;  /* 0x01000000de54783b */ /* 0x000fe20000004200 */
[-C--:B------:R-:W-:Y:S01]  /*4f70*/  ISETP.GE.AND P4, PT, R4, R197.reuse, PT ;  /* 0x000000c50400720c */ /* 0x080fe20003f86270 */
[----:B------:R-:W-:Y:S01]  /*4f80*/  VIADD R4, R2, 0x19 ;  /* 0x0000001902047836 */ /* 0x000fe20000000000 */
[----:B------:R-:W-:Y:S01]  /*4f90*/  FSEL R80, R80, -INF , !P5 ;  /* 0xff80000050507808 */ /* 0x000fe20006800000 */
[----:B------:R-:W-:Y:S01]  /*4fa0*/  LDSM.16.MT88.4 R100, [R220+0xc000] ;  /* 0x00c00000dc64783b */ /* 0x000fe20000004200 */
[----:B------:R-:W-:Y:S02]  /*4fb0*/  FSEL R104, R104, -INF , !P2 ;  /* 0xff80000068687808 */ /* 0x000fe40005000000 */
[C---:B------:R-:W-:Y:S01]  /*4fc0*/  ISETP.GE.AND P5, PT, R6.reuse, R198, PT ;  /* 0x000000c60600720c */ /* 0x040fe20003fa6270 */
[----:B------:R-:W-:Y:S01]  /*4fd0*/  LDSM.16.MT88.4 R76, [R221+0x10000] ;  /* 0x01000000dd4c783b */ /* 0x000fe20000004200 */
[----:B------:R-:W-:Y:S01]  /*4fe0*/  ISETP.GE.AND P2, PT, R6, R197, PT ;  /* 0x000000c50600720c */ /* 0x000fe20003f46270 */
[----:B------:R-:W-:Y:S01]  /*4ff0*/  VIADD R6, R2, 0x20 ;  /* 0x0000002002067836 */ /* 0x000fe20000000000 */
[----:B------:R-:W-:Y:S01]  /*5000*/  FSEL R82, R82, -INF , !P1 ;  /* 0xff80000052527808 */ /* 0x000fe20004800000 */
[----:B------:R-:W-:Y:S01]  /*5010*/  LDSM.16.MT88.4 R28, [R220+0x10000] ;  /* 0x01000000dc1c783b */ /* 0x000fe20000004200 */
[----:B------:R-:W-:-:S02]  /*5020*/  FSEL R8, R105, -INF , !P3 ;  /* 0xff80000069087808 */ /* 0x000fc40005800000 */
[CC--:B------:R-:W-:Y:S02]  /*5030*/  ISETP.GE.AND P1, PT, R4.reuse, R198.reuse, PT ;  /* 0x000000c60400720c */ /* 0x0c0fe40003f26270 */
[-C--:B------:R-:W-:Y:S01]  /*5040*/  ISETP.GE.AND P3, PT, R4, R197.reuse, PT ;  /* 0x000000c50400720c */ /* 0x080fe20003f66270 */
[----:B------:R-:W-:Y:S01]  /*5050*/  VIADD R4, R2, 0x21 ;  /* 0x0000002102047836 */ /* 0x000fe20000000000 */
[----:B------:R-:W-:Y:S02]  /*5060*/  FSEL R14, R83, -INF , !P6 ;  /* 0xff800000530e7808 */ /* 0x000fe40007000000 */
[----:B------:R-:W-:Y:S02]  /*5070*/  FSEL R106, R106, -INF , !P4 ;  /* 0xff8000006a6a7808 */ /* 0x000fe40006000000 */
[C---:B------:R-:W-:Y:S02]  /*5080*/  ISETP.GE.AND P6, PT, R6.reuse, R198, PT ;  /* 0x000000c60600720c */ /* 0x040fe40003fc6270 */
[----:B------:R-:W-:-:S02]  /*5090*/  ISETP.GE.AND P4, PT, R6, R197, PT ;  /* 0x000000c50600720c */ /* 0x000fc40003f86270 */
[----:B------:R-:W-:Y:S02]  /*50a0*/  FSEL R12, R64, -INF , !P5 ;  /* 0xff800000400c7808 */ /* 0x000fe40006800000 */
[----:B------:R-:W-:Y:S02]  /*50b0*/  FSEL R6, R66, -INF , !P2 ;  /* 0xff80000042067808 */ /* 0x000fe40005000000 */
[C---:B------:R-:W-:Y:S02]  /*50c0*/  ISETP.GE.AND P5, PT, R4.reuse, R198, PT ;  /* 0x000000c60400720c */ /* 0x040fe40003fa6270 */
[----:B------:R-:W-:Y:S02]  /*50d0*/  ISETP.GE.AND P2, PT, R4, R197, PT ;  /* 0x000000c50400720c */ /* 0x000fe40003f46270 */
[----:B------:R-:W-:Y:S02]  /*50e0*/  FSEL R10, R65, -INF , !P1 ;  /* 0xff800000410a7808 */ /* 0x000fe40004800000 */
[----:B------:R-:W-:-:S02]  /*50f0*/  FSEL R4, R67, -INF , !P3 ;  /* 0xff80000043047808 */ /* 0x000fc40005800000 */
[CC--:B------:R-:W-:Y:S02]  /*5100*/  ISETP.GE.AND P1, PT, R7.reuse, R198.reuse, PT ;  /* 0x000000c60700720c */ /* 0x0c0fe40003f26270 */
[----:B------:R-:W-:Y:S01]  /*5110*/  ISETP.GE.AND P3, PT, R7, R197, PT ;  /* 0x000000c50700720c */ /* 0x000fe20003f66270 */
[----:B------:R-:W-:Y:S01]  /*5120*/  VIADD R7, R2, 0x30 ;  /* 0x0000003002077836 */ /* 0x000fe20000000000 */
[----:B------:R-:W-:Y:S02]  /*5130*/  FSEL R37, R61, -INF , !P5 ;  /* 0xff8000003d257808 */ /* 0x000fe40006800000 */
[----:B------:R-:W-:Y:S02]  /*5140*/  FSEL R33, R63, -INF , !P2 ;  /* 0xff8000003f217808 */ /* 0x000fe40005000000 */
[----:B------:R-:W-:Y:S02]  /*5150*/  FSEL R50, R60, -INF , !P6 ;  /* 0xff8000003c327808 */ /* 0x000fe40007000000 */
[----:B------:R-:W-:-:S02]  /*5160*/  ISETP.GE.AND P5, PT, R7, R198, PT ;  /* 0x000000c60700720c */ /* 0x000fc40003fa6270 */
[-C--:B------:R-:W-:Y:S01]  /*5170*/  ISETP.GE.AND P2, PT, R7, R197.reuse, PT ;  /* 0x000000c50700720c */ /* 0x080fe20003f46270 */
[----:B------:R-:W-:Y:S01]  /*5180*/  VIADD R7, R2, 0x38 ;  /* 0x0000003802077836 */ /* 0x000fe20000000000 */
[CC--:B------:R-:W-:Y:S02]  /*5190*/  ISETP.GE.AND P6, PT, R13.reuse, R198.reuse, PT ;  /* 0x000000c60d00720c */ /* 0x0c0fe40003fc6270 */
[----:B------:R-:W-:Y:S02]  /*51a0*/  FSEL R48, R62, -INF , !P4 ;  /* 0xff8000003e307808 */ /* 0x000fe40006000000 */
[----:B------:R-:W-:Y:S01]  /*51b0*/  ISETP.GE.AND P4, PT, R13, R197, PT ;  /* 0x000000c50d00720c */ /* 0x000fe20003f86270 */
[----:B------:R-:W-:Y:S01]  /*51c0*/  VIADD R13, R2, 0x31 ;  /* 0x00000031020d7836 */ /* 0x000fe20000000000 */
[----:B------:R-:W-:Y:S02]  /*51d0*/  FSEL R35, R57, -INF , !P6 ;  /* 0xff80000039237808 */ /* 0x000fe40007000000 */
[----:B------:R-:W-:-:S02]  /*51e0*/  ISETP.GE.AND P6, PT, R7, R198, PT ;  /* 0x000000c60700720c */ /* 0x000fc40003fc6270 */
[----:B-1----:R-:W-:Y:S02]  /*51f0*/  FSEL R252, R59, -INF , !P4 ;  /* 0xff8000003bfc7808 */ /* 0x002fe40006000000 */
[----:B------:R-:W-:Y:S02]  /*5200*/  FSEL R46, R56, -INF , !P1 ;  /* 0xff800000382e7808 */ /* 0x000fe40004800000 */
[----:B------:R-:W-:Y:S02]  /*5210*/  FSEL R44, R58, -INF , !P3 ;  /* 0xff8000003a2c7808 */ /* 0x000fe40005800000 */
[----:B------:R-:W-:Y:S01]  /*5220*/  ISETP.GE.AND P4, PT, R7, R197, PT ;  /* 0x000000c50700720c */ /* 0x000fe20003f86270 */
[----:B------:R-:W-:Y:S01]  /*5230*/  VIADD R7, R2, 0x40 ;  /* 0x0000004002077836 */ /* 0x000fe20000000000 */
[----:B------:R-:W-:Y:S02]  /*5240*/  FSEL R40, R54, -INF , !P6 ;  /* 0xff80000036287808 */ /* 0x000fe40007000000 */
[----:B------:R-:W-:-:S02]  /*5250*/  ISETP.GE.AND P1, PT, R13, R198, PT ;  /* 0x000000c60d00720c */ /* 0x000fc40003f26270 */
[----:B------:R-:W-:Y:S01]  /*5260*/  ISETP.GE.AND P3, PT, R13, R197, PT ;  /* 0x000000c50d00720c */ /* 0x000fe20003f66270 */
[C---:B------:R-:W-:Y:S01]  /*5270*/  VIADD R13, R2.reuse, 0x39 ;  /* 0x00000039020d7836 */ /* 0x040fe20000000000 */
[-C--:B------:R-:W-:Y:S02]  /*5280*/  ISETP.GE.AND P6, PT, R2, R198.reuse, PT ;  /* 0x000000c60200720c */ /* 0x080fe40003fc6270 */
[----:B------:R-:W-:Y:S02]  /*5290*/  FSEL R250, R53, -INF , !P1 ;  /* 0xff80000035fa7808 */ /* 0x000fe40004800000 */
[----:B------:R-:W-:Y:S02]  /*52a0*/  FSEL R148, R148, -INF , !P3 ;  /* 0xff80000094947808 */ /* 0x000fe40005800000 */
[----:B------:R-:W-:Y:S02]  /*52b0*/  FSEL R0, R0, -INF , !P6 ;  /* 0xff80000000007808 */ /* 0x000fe40007000000 */
[----:B------:R-:W-:-:S02]  /*52c0*/  ISETP.GE.AND P1, PT, R7, R198, PT ;  /* 0x000000c60700720c */ /* 0x000fc40003f26270 */
[----:B------:R-:W-:Y:S01]  /*52d0*/  ISETP.GE.AND P3, PT, R7, R197, PT ;  /* 0x000000c50700720c */ /* 0x000fe20003f66270 */
[----:B------:R-:W-:Y:S01]  /*52e0*/  VIADD R7, R2, 0x41 ;  /* 0x0000004102077836 */ /* 0x000fe20000000000 */
[----:B------:R-:W-:Y:S02]  /*52f0*/  FMNMX.FTZ R15, R0, R18, !PT ;  /* 0x00000012000f7209 */ /* 0x000fe40007810000 */
[----:B------:R-:W-:Y:S02]  /*5300*/  FSEL R244, R244, -INF , !P4 ;  /* 0xff800000f4f47808 */ /* 0x000fe40006000000 */
[----:B------:R-:W-:Y:S02]  /*5310*/  ISETP.GE.AND P4, PT, R7, R198, PT ;  /* 0x000000c60700720c */ /* 0x000fe40003f86270 */
[----:B------:R-:W-:Y:S02]  /*5320*/  FMNMX.FTZ R15, R20, R15, !PT ;  /* 0x0000000f140f7209 */ /* 0x000fe40007810000 */
[----:B------:R-:W-:-:S02]  /*5330*/  FSEL R166, R166, -INF , !P4 ;  /* 0xff800000a6a67808 */ /* 0x000fc40006000000 */
[----:B------:R-:W-:Y:S02]  /*5340*/  FSEL R42, R52, -INF , !P5 ;  /* 0xff800000342a7808 */ /* 0x000fe40006800000 */
[----:B------:R-:W-:Y:S02]  /*5350*/  FSEL R246, R246, -INF , !P2 ;  /* 0xff800000f6f67808 */ /* 0x000fe40005000000 */
[----:B------:R-:W-:Y:S02]  /*5360*/  ISETP.GE.AND P4, PT, R2, R197, PT ;  /* 0x000000c50200720c */ /* 0x000fe40003f86270 */
[----:B------:R-:W-:Y:S02]  /*5370*/  FMNMX.FTZ R15, R80, R15, !PT ;  /* 0x0000000f500f7209 */ /* 0x000fe40007810000 */
[C---:B------:R-:W-:Y:S02]  /*5380*/  ISETP.GE.AND P5, PT, R13.reuse, R198, PT ;  /* 0x000000c60d00720c */ /* 0x040fe40003fa6270 */
[----:B------:R-:W-:Y:S01]  /*5390*/  ISETP.GE.AND P2, PT, R13, R197, PT ;  /* 0x000000c50d00720c */ /* 0x000fe20003f46270 */
[----:B------:R-:W-:Y:S01]  /*53a0*/  VIADD R13, R2, 0x48 ;  /* 0x00000048020d7836 */ /* 0x000fe20000000000 */
[----:B------:R-:W-:-:S02]  /*53b0*/  FMNMX.FTZ R15, R82, R15, !PT ;  /* 0x0000000f520f7209 */ /* 0x000fc40007810000 */
[----:B------:R-:W-:Y:S02]  /*53c0*/  FSEL R68, R68, -INF , !P4 ;  /* 0xff80000044447808 */ /* 0x000fe40006000000 */
        /* <DEDUP_REMOVED lines=19> */
[----:B------:R-:W-:Y:S02]  /*5500*/  FSEL R248, R248, -INF , !P5 ;  /* 0xff800000f8f87808 */ /* 0x000fe40006800000 */
[----:B------:R-:W-:Y:S01]  /*5510*/  ISETP.GE.AND P5, PT, R7, R197, PT ;  /* 0x000000c50700720c */ /* 0x000fe20003fa6270 */
[----:B------:R-:W-:Y:S01]  /*5520*/  VIADD R7, R2, 0x49 ;  /* 0x0000004902077836 */ /* 0x000fe20000000000 */
[----:B------:R-:W-:Y:S02]  /*5530*/  FMNMX.FTZ R19, R42, R19, !PT ;  /* 0x000000132a137209 */ /* 0x000fe40007810000 */
[----:B------:R-:W-:Y:S01]  /*5540*/  FMNMX.FTZ R22, R48, R13, !PT ;  /* 0x0000000d30167209 */ /* 0x000fe20007810000 */
[----:B------:R-:W-:Y:S01]  /*5550*/  VIADD R13, R2, 0x71 ;  /* 0x00000071020d7836 */ /* 0x000fe20000000000 */
[----:B------:R-:W-:-:S02]  /*5560*/  FSEL R202, R202, -INF , !P3 ;  /* 0xff800000caca7808 */ /* 0x000fc40005800000 */
[C---:B------:R-:W-:Y:S02]  /*5570*/  ISETP.GE.AND P6, PT, R7.reuse, R198, PT ;  /* 0x000000c60700720c */ /* 0x040fe40003fc6270 */
[----:B------:R-:W-:Y:S01]  /*5580*/  ISETP.GE.AND P3, PT, R7, R197, PT ;  /* 0x000000c50700720c */ /* 0x000fe20003f66270 */
[----:B------:R-:W-:Y:S01]  /*5590*/  VIADD R7, R2, 0x50 ;  /* 0x0000005002077836 */ /* 0x000fe20000000000 */
[----:B------:R-:W-:Y:S02]  /*55a0*/  FMNMX.FTZ R19, R250, R19, !PT ;  /* 0x00000013fa137209 */ /* 0x000fe40007810000 */
[----:B------:R-:W-:Y:S02]  /*55b0*/  FMNMX.FTZ R17, R33, R22, !PT ;  /* 0x0000001621117209 */ /* 0x000fe40007810000 */
[----:B------:R-:W-:Y:S02]  /*55c0*/  FMNMX.FTZ R19, R40, R19, !PT ;  /* 0x0000001328137209 */ /* 0x000fe40007810000 */
[----:B------:R-:W-:-:S02]  /*55d0*/  FMNMX.FTZ R17, R44, R17, !PT ;  /* 0x000000112c117209 */ /* 0x000fc40007810000 */
[----:B------:R-:W-:Y:S02]  /*55e0*/  FSEL R172, R172, -INF , !P5 ;  /* 0xff800000acac7808 */ /* 0x000fe40006800000 */
[----:B------:R-:W-:Y:S02]  /*55f0*/  FSEL R236, R236, -INF , !P2 ;  /* 0xff800000ecec7808 */ /* 0x000fe40005000000 */
        /* <DEDUP_REMOVED lines=11> */
[----:B------:R-:W-:-:S02]  /*56b0*/  FMNMX.FTZ R19, R166, R19, !PT ;  /* 0x00000013a6137209 */ /* 0x000fc40007810000 */
        /* <DEDUP_REMOVED lines=16> */
[----:B------:R-:W-:Y:S02]  /*57c0*/  FMNMX.FTZ R19, R184, R19, !PT ;  /* 0x00000013b8137209 */ /* 0x000fe40007810000 */
[----:B------:R-:W-:Y:S02]  /*57d0*/  FMNMX.FTZ R17, R202, R17, !PT ;  /* 0x00000011ca117209 */ /* 0x000fe40007810000 */
[----:B------:R-:W-:Y:S02]  /*57e0*/  FSEL R180, R180, -INF , !P1 ;  /* 0xff800000b4b47808 */ /* 0x000fe40004800000 */
[----:B------:R-:W-:-:S02]  /*57f0*/  ISETP.GE.AND P4, PT, R7, R198, PT ;  /* 0x000000c60700720c */ /* 0x000fc40003f86270 */
[----:B------:R-:W-:Y:S01]  /*5800*/  ISETP.GE.AND P1, PT, R7, R197, PT ;  /* 0x000000c50700720c */ /* 0x000fe20003f26270 */
[----:B------:R-:W-:Y:S01]  /*5810*/  VIADD R7, R2, 0x61 ;  /* 0x0000006102077836 */ /* 0x000fe20000000000 */
        /* <DEDUP_REMOVED lines=20> */
[-C--:B------:R-:W-:Y:S02]  /*5960*/  ISETP.GE.AND P4, PT, R7, R198.reuse, PT ;  /* 0x000000c60700720c */ /* 0x080fe40003f86270 */
[----:B------:R-:W-:Y:S02]  /*5970*/  FSEL R162, R162, -INF , !P5 ;  /* 0xff800000a2a27808 */ /* 0x000fe40006800000 */
[----:B------:R-:W-:Y:S02]  /*5980*/  FMNMX.FTZ R19, R164, R19, !PT ;  /* 0x00000013a4137209 */ /* 0x000fe40007810000 */
[----:B------:R-:W-:Y:S02]  /*5990*/  FMNMX.FTZ R17, R180, R17, !PT ;  /* 0x00000011b4117209 */ /* 0x000fe40007810000 */
[----:B------:R-:W-:-:S02]  /*59a0*/  ISETP.GE.AND P6, PT, R15, R198, PT ;  /* 0x000000c60f00720c */ /* 0x000fc40003fc6270 */
[----:B------:R-:W-:Y:S02]  /*59b0*/  FSEL R160, R160, -INF , !P4 ;  /* 0xff800000a0a07808 */ /* 0x000fe40006000000 */
[----:B------:R-:W-:Y:S02]  /*59c0*/  FMNMX.FTZ R19, R162, R19, !PT ;  /* 0x00000013a2137209 */ /* 0x000fe40007810000 */
[----:B------:R-:W-:Y:S02]  /*59d0*/  FMNMX.FTZ R17, R178, R17, !PT ;  /* 0x00000011b2117209 */ /* 0x000fe40007810000 */
[----:B------:R-:W-:Y:S02]  /*59e0*/  FSEL R158, R158, -INF , !P1 ;  /* 0xff8000009e9e7808 */ /* 0x000fe40004800000 */
        /* <DEDUP_REMOVED lines=15> */
[----:B------:R-:W-:Y:S02]  /*5ae0*/  FSEL R154, R154, -INF , !P2 ;  /* 0xff8000009a9a7808 */ /* 0x000fe40005000000 */
[----:B------:R-:W-:-:S02]  /*5af0*/  FMNMX.FTZ R17, R156, R17, !PT ;  /* 0x000000119c117209 */ /* 0x000fc40007810000 */
[----:B------:R-:W-:Y:S02]  /*5b00*/  FSEL R140, R140, -INF , !P6 ;  /* 0xff8000008c8c7808 */ /* 0x000fe40007000000 */
[----:B------:R-:W-:Y:S02]  /*5b10*/  FMNMX.FTZ R19, R142, R19, !PT ;  /* 0x000000138e137209 */ /* 0x000fe40007810000 */
[----:B------:R-:W-:Y:S02]  /*5b20*/  ISETP.GE.AND P2, PT, R15, R197, PT ;  /* 0x000000c50f00720c */ /* 0x000fe40003f46270 */
[----:B------:R-:W-:Y:S02]  /*5b30*/  FSEL R150, R150, -INF , !P1 ;  /* 0xff80000096967808 */ /* 0x000fe40004800000 */
[----:B------:R-:W-:Y:S02]  /*5b40*/  FMNMX.FTZ R17, R154, R17, !PT ;  /* 0x000000119a117209 */ /* 0x000fe40007810000 */
[----:B------:R-:W-:-:S02]  /*5b50*/  FMNMX.FTZ R15, R140, R19, !PT ;  /* 0x000000138c0f7209 */ /* 0x000fc40007810000 */
[----:B------:R-:W-:Y:S02]  /*5b60*/  ISETP.GE.AND P1, PT, R13, R197, PT ;  /* 0x000000c50d00720c */ /* 0x000fe40003f26270 */
[----:B------:R-:W-:Y:S01]  /*5b70*/  FSEL R138, R11, -INF , !P2 ;  /* 0xff8000000b8a7808 */ /* 0x000fe20005000000 */
[----:B------:R-:W1:Y:S01]  /*5b80*/  SHFL.BFLY PT, R22, R15, 0x2, 0x1f ;  /* 0x0c401f000f167f89 */ /* 0x000e6200000e0000 */
[----:B------:R-:W-:Y:S02]  /*5b90*/  FMNMX.FTZ R17, R150, R17, !PT ;  /* 0x0000001196117209 */ /* 0x000fe40007810000 */
[----:B------:R-:W-:Y:S02]  /*5ba0*/  ISETP.GE.AND P2, PT, R7, R197, PT ;  /* 0x000000c50700720c */ /* 0x000fe40003f46270 */
[----:B------:R-:W-:Y:S02]  /*5bb0*/  FSEL R136, R9, -INF , !P1 ;  /* 0xff80000009887808 */ /* 0x000fe40004800000 */
[----:B------:R-:W-:-:S02]  /*5bc0*/  FMNMX.FTZ R17, R138, R17, !PT ;  /* 0x000000118a117209 */ /* 0x000fc40007810000 */
[----:B------:R-:W-:Y:S02]  /*5bd0*/  ISETP.GE.AND P1, PT, R2, R197, PT ;  /* 0x000000c50200720c */ /* 0x000fe40003f26270 */
        /* <DEDUP_REMOVED lines=12> */
[----:B------:R-:W-:Y:S02]  /*5ca0*/  FMUL.FTZ R67, R2, UR6 ;  /* 0x0000000602437c20 */ /* 0x000fe40008410000 */
[----:B------:R-:W-:Y:S03]  /*5cb0*/  LDSM.16.MT88.4 R24, [R224+0xc800] ;  /* 0x00c80000e018783b */ /* 0x000fe60000004200 */
[----:B------:R-:W-:-:S05]  /*5cc0*/  FSEL R67, R67, RZ, P1 ;  /* 0x000000ff43437208 */ /* 0x000fca0000800000 */
        /* <DEDUP_REMOVED lines=30> */
[----:B------:R-:W-:Y:S01]  /*5eb0*/  LDSM.16.MT88.4 R16, [R221+0xc800] ;  /* 0x00c80000dd10783b */ /* 0x000fe20000004200 */
[--C-:B------:R-:W-:Y:S01]  /*5ec0*/  FFMA.FTZ R53, R106, UR6, -R65.reuse ;  /* 0x000000066a357c23 */ /* 0x100fe20008010841 */
[----:B------:R-:W2:Y:S01]  /*5ed0*/  MUFU.EX2 R59, R59 ;  /* 0x0000003b003b7308 */ /* 0x000ea20000000800 */
[----:B-1----:R-:W-:Y:S01]  /*5ee0*/  F2FP.BF16.F32.PACK_AB R68, R63, R66 ;  /* 0x000000423f44723e */ /* 0x002fe200000010ff */
[----:B------:R-:W1:Y:S01]  /*5ef0*/  LDSM.16.MT88.4 R8, [R222+0xc800] ;  /* 0x00c80000de08783b */ /* 0x000e620000004200 */
        /* <DEDUP_REMOVED lines=11> */
[----:B------:R-:W-:Y:S01]  /*5fb0*/  FFMA.FTZ R152, R152, UR6, -R65 ;  /* 0x0000000698987c23 */ /* 0x000fe20008010841 */
[--C-:B------:R-:W-:Y:S01]  /*5fc0*/  FFMA.FTZ R166, R166, UR6, -R67.reuse ;  /* 0x00000006a6a67c23 */ /* 0x100fe20008010843 */
[----:B------:R-:W4:Y:S01]  /*5fd0*/  MUFU.EX2 R64, R64 ;  /* 0x0000004000407308 */ /* 0x000f220000000800 */
[----:B--2---:R-:W-:Y:S01]  /*5fe0*/  F2FP.BF16.F32.PACK_AB R70, R59, R62 ;  /* 0x0000003e3b46723e */ /* 0x004fe200000010ff */
[--C-:B------:R-:W-:Y:S01]  /*5ff0*/  FFMA.FTZ R139, R236, UR6, -R67.reuse ;  /* 0x00000006ec8b7c23 */ /* 0x100fe20008010843 */
[----:B------:R-:W-:Y:S01]  /*6000*/  FFMA.FTZ R170, R170, UR6, -R67 ;  /* 0x00000006aaaa7c23 */ /* 0x000fe20008010843 */
[--C-:B------:R-:W-:Y:S01]  /*6010*/  FFMA.FTZ R141, R202, UR6, -R65.reuse ;  /* 0x00000006ca8d7c23 */ /* 0x100fe20008010841 */
[--C-:B------:R-:W-:Y:S01]  /*6020*/  FFMA.FTZ R172, R172, UR6, -R65.reuse ;  /* 0x00000006acac7c23 */ /* 0x100fe20008010841 */
[--C-:B------:R-:W-:Y:S01]  /*6030*/  FFMA.FTZ R143, R200, UR6, -R65.reuse ;  /* 0x00000006c88f7c23 */ /* 0x100fe20008010841 */
[----:B------:R-:W-:Y:S01]  /*6040*/  FFMA.FTZ R174, R174, UR6, -R65 ;  /* 0x00000006aeae7c23 */ /* 0x000fe20008010841 */
[----:B------:R-:W-:Y:S01]  /*6050*/  MUFU.EX2 R60, R60 ;  /* 0x0000003c003c7308 */ /* 0x000fe20000000800 */
[--C-:B------:R-:W-:Y:S01]  /*6060*/  FFMA.FTZ R145, R184, UR6, -R67.reuse ;  /* 0x00000006b8917c23 */ /* 0x100fe20008010843 */
[--C-:B------:R-:W-:Y:S01]  /*6070*/  FFMA.FTZ R184, R34, UR6, -R67.reuse ;  /* 0x0000000622b87c23 */ /* 0x100fe20008010843 */
[--C-:B------:R-:W-:Y:S01]  /*6080*/  FFMA.FTZ R147, R32, UR6, -R67.reuse ;  /* 0x0000000620937c23 */ /* 0x100fe20008010843 */
[----:B------:R-:W-:Y:S01]  /*6090*/  FFMA.FTZ R186, R186, UR6, -R67 ;  /* 0x00000006baba7c23 */ /* 0x000fe20008010843 */
[----:B------:R-:W-:Y:S01]  /*60a0*/  LDSM.16.MT88.4 R32, [R224+0x12000] ;  /* 0x01200000e020783b */ /* 0x000fe20000004200 */
[--C-:B------:R-:W-:Y:S01]  /*60b0*/  FFMA.FTZ R149, R182, UR6, -R65.reuse ;  /* 0x00000006b6957c23 */ /* 0x100fe20008010841 */
[--C-:B------:R-:W-:Y:S01]  /*60c0*/  FFMA.FTZ R180, R180, UR6, -R65.reuse ;  /* 0x00000006b4b47c23 */ /* 0x100fe20008010841 */
[----:B------:R-:W2:Y:S01]  /*60d0*/  MUFU.EX2 R57, R57 ;  /* 0x0000003900397308 */ /* 0x000ea20000000800 */
[----:B----4-:R-:W-:Y:S01]  /*60e0*/  F2FP.BF16.F32.PACK_AB R69, R64, R61 ;  /* 0x0000003d4045723e */ /* 0x010fe200000010ff */
        /* <DEDUP_REMOVED lines=12> */
[--C-:B------:R-:W-:Y:S01]  /*61b0*/  FFMA.FTZ R134, R134, UR6, -R65.reuse ;  /* 0x0000000686867c23 */ /* 0x100fe20008010841 */
[----:B------:R-:W-:Y:S01]  /*61c0*/  FFMA.FTZ R243, R132, UR6, -R65 ;  /* 0x0000000684f37c23 */ /* 0x000fe20008010841 */
[----:B------:R-:W4:Y:S01]  /*61d0*/  MUFU.EX2 R58, R58 ;  /* 0x0000003a003a7308 */ /* 0x000f220000000800 */
[----:B--2---:R-:W-:Y:S01]  /*61e0*/  F2FP.BF16.F32.PACK_AB R71, R57, R60 ;  /* 0x0000003c3947723e */ /* 0x004fe200000010ff */
[----:B------:R-:W-:Y:S01]  /*61f0*/  FADD.FTZ R63, R66, R63 ;  /* 0x0000003f423f7221 */ /* 0x000fe20000010000 */
[----:B------:R-:W-:Y:S01]  /*6200*/  FADD.FTZ R61, R61, R64 ;  /* 0x000000403d3d7221 */ /* 0x000fe20000010000 */
[----:B------:R-:W-:-:S02]  /*6210*/  ISETP.GE.AND P1, PT, R194, 0x2, PT ;  /* 0x00000002c200780c */ /* 0x000fc40003f26270 */
[----:B------:R-:W-:Y:S01]  /*6220*/  FADD.FTZ R62, R62, R63 ;  /* 0x0000003f3e3e7221 */ /* 0x000fe20000010000 */
[----:B------:R-:W-:Y:S01]  /*6230*/  FADD.FTZ R60, R60, R61 ;  /* 0x0000003d3c3c7221 */ /* 0x000fe20000010000 */
[----:B------:R-:W-:Y:S01]  /*6240*/  HMMA.16816.F32.BF16 R120, R68, R116, RZ ;  /* 0x000000744478723c */ /* 0x000fe200000418ff */
[----:B------:R-:W-:Y:S01]  /*6250*/  MUFU.EX2 R54, R54 ;  /* 0x0000003600367308 */ /* 0x000fe20000000800 */
[----:B------:R-:W-:Y:S01]  /*6260*/  FADD.FTZ R62, R59, R62 ;  /* 0x0000003e3b3e7221 */ /* 0x000fe20000010000 */
[----:B------:R-:W-:-:S03]  /*6270*/  FADD.FTZ R57, R57, R60 ;  /* 0x0000003c39397221 */ /* 0x000fc60000010000 */
[C---:B------:R-:W-:Y:S03]  /*6280*/  HMMA.16816.F32.BF16 R116, R68.reuse, R118, RZ ;  /* 0x000000764474723c */ /* 0x040fe600000418ff */
[----:B------:R-:W2:Y:S01]  /*6290*/  MUFU.EX2 R51, R51 ;  /* 0x0000003300337308 */ /* 0x000ea20000000800 */
[----:B----4-:R-:W-:Y:S02]  /*62a0*/  F2FP.BF16.F32.PACK_AB R12, R58, R55 ;  /* 0x000000373a0c723e */ /* 0x010fe400000010ff */
[C---:B------:R-:W-:Y:S05]  /*62b0*/  HMMA.16816.F32.BF16 R128, R68.reuse, R124, RZ ;  /* 0x0000007c4480723c */ /* 0x040fea00000418ff */
[----:B------:R-:W-:Y:S01]  /*62c0*/  MUFU.EX2 R56, R56 ;  /* 0x0000003800387308 */ /* 0x000fe20000000800 */
[C---:B------:R-:W-:Y:S06]  /*62d0*/  HMMA.16816.F32.BF16 R112, R68.reuse, R108, RZ ;  /* 0x0000006c4470723c */ /* 0x040fec00000418ff */
[----:B------:R-:W-:Y:S01]  /*62e0*/  HMMA.16816.F32.BF16 R124, R68, R126, RZ ;  /* 0x0000007e447c723c */ /* 0x000fe200000418ff */
[----:B------:R-:W4:Y:S01]  /*62f0*/  MUFU.EX2 R53, R53 ;  /* 0x0000003500357308 */ /* 0x000f220000000800 */
[----:B--2---:R-:W-:-:S04]  /*6300*/  F2FP.BF16.F32.PACK_AB R14, R51, R54 ;  /* 0x00000036330e723e */ /* 0x004fc800000010ff */
[C---:B------:R-:W-:Y:S03]  /*6310*/  HMMA.16816.F32.BF16 R108, R68.reuse, R110, RZ ;  /* 0x0000006e446c723c */ /* 0x040fe600000418ff */
[----:B------:R-:W-:Y:S03]  /*6320*/  MUFU.EX2 R52, R52 ;  /* 0x0000003400347308 */ /* 0x000fe60000000800 */
[C---:B------:R-:W-:Y:S05]  /*6330*/  HMMA.16816.F32.BF16 R96, R68.reuse, R92, RZ ;  /* 0x0000005c4460723c */ /* 0x040fea00000418ff */
[----:B------:R-:W2:Y:S01]  /*6340*/  MUFU.EX2 R49, R49 ;  /* 0x0000003100317308 */ /* 0x000ea20000000800 */
[----:B----4-:R-:W-:Y:S01]  /*6350*/  F2FP.BF16.F32.PACK_AB R13, R53, R56 ;  /* 0x00000038350d723e */ /* 0x010fe200000010ff */
[----:B------:R-:W-:Y:S01]  /*6360*/  HMMA.16816.F32.BF16 R88, R68, R84, RZ ;  /* 0x000000544458723c */ /* 0x000fe200000418ff */
[----:B------:R-:W-:-:S04]  /*6370*/  FADD.FTZ R56, R56, R57 ;  /* 0x0000003938387221 */ /* 0x000fc80000010000 */
[----:B------:R-:W-:Y:S01]  /*6380*/  FADD.FTZ R53, R53, R56 ;  /* 0x0000003835357221 */ /* 0x000fe20000010000 */
[C---:B------:R-:W-:Y:S01]  /*6390*/  HMMA.16816.F32.BF16 R92, R68.reuse, R94, RZ ;  /* 0x0000005e445c723c */ /* 0x040fe200000418ff */
[----:B------:R-:W-:Y:S05]  /*63a0*/  MUFU.EX2 R50, R50 ;  /* 0x0000003200327308 */ /* 0x000fea0000000800 */
[----:B------:R-:W-:Y:S01]  /*63b0*/  HMMA.16816.F32.BF16 R84, R68, R86, RZ ;  /* 0x000000564454723c */ /* 0x000fe200000418ff */
[----:B--2---:R-:W-:Y:S02]  /*63c0*/  F2FP.BF16.F32.PACK_AB R15, R49, R52 ;  /* 0x00000034310f723e */ /* 0x004fe400000010ff */
[----:B------:R-:W2:Y:S01]  /*63d0*/  MUFU.EX2 R47, R47 ;  /* 0x0000002f002f7308 */ /* 0x000ea20000000800 */
[----:B------:R-:W-:-:S02]  /*63e0*/  FADD.FTZ R52, R52, R53 ;  /* 0x0000003534347221 */ /* 0x000fc40000010000 */
[----:B------:R-:W-:Y:S02]  /*63f0*/  HMMA.16816.F32.BF16 R104, R68, R100, RZ ;  /* 0x000000644468723c */ /* 0x000fe400000418ff */
        /* <DEDUP_REMOVED lines=46> */
[----:B--2---:R-:W-:Y:S01]  /*66e0*/  F2FP.BF16.F32.PACK_AB R24, R47, R50 ;  /* 0x000000322f18723e */ /* 0x004fe200000010ff */
[----:B------:R-:W2:Y:S01]  /*66f0*/  MUFU.EX2 R166, R166 ;  /* 0x000000a600a67308 */ /* 0x000ea20000000800 */
        /* <DEDUP_REMOVED lines=16> */
[----:B------:R-:W4:Y:S04]  /*6800*/  MUFU.EX2 R172, R172 ;  /* 0x000000ac00ac7308 */ /* 0x000f280000000800 */
[C---:B------:R-:W-:Y:S04]  /*6810*/  HMMA.16816.F32.BF16 R128, R24.reuse, R20, R128 ;  /* 0x000000141880723c */ /* 0x040fe80000041880 */
[----:B------:R-:W-:Y:S02]  /*6820*/  MUFU.EX2 R143, R143 ;  /* 0x0000008f008f7308 */ /* 0x000fe40000000800 */
[C---:B------:R-:W-:Y:S01]  /*6830*/  HMMA.16816.F32.BF16 R124, R24.reuse, R22, R124 ;  /* 0x00000016187c723c */ /* 0x040fe2000004187c */
[----:B------:R-:W2:Y:S05]  /*6840*/  LDSM.16.MT88.4 R20, [R224+0xd800] ;  /* 0x00d80000e014783b */ /* 0x000eaa0000004200 */
        /* <DEDUP_REMOVED lines=59> */
[C---:B----4-:R-:W-:Y:S01]  /*6c00*/  HMMA.16816.F32.BF16 R80, R8.reuse, R12, R80 ;  /* 0x0000000c0850723c */ /* 0x050fe20000041850 */
[----:B------:R-:W-:Y:S01]  /*6c10*/  F2FP.BF16.F32.PACK_AB R22, R170, R139 ;  /* 0x0000008baa16723e */ /* 0x000fe200000010ff */
[----:B------:R-:W2:Y:S01]  /*6c20*/  MUFU.EX2 R159, R159 ;  /* 0x0000009f009f7308 */ /* 0x000ea20000000800 */
        /* <DEDUP_REMOVED lines=16> */
[C---:B-1----:R-:W-:Y:S06]  /*6d30*/  HMMA.16816.F32.BF16 R120, R20.reuse, R16, R120 ;  /* 0x000000101478723c */ /* 0x042fec0000041878 */
[C---:B------:R-:W-:Y:S01]  /*6d40*/  HMMA.16816.F32.BF16 R116, R20.reuse, R18, R116 ;  /* 0x000000121474723c */ /* 0x040fe20000041874 */
[----:B------:R-:W-:Y:S05]  /*6d50*/  LDSM.16.MT88.4 R16, [R224+0xe800] ;  /* 0x00e80000e010783b */ /* 0x000fea0000004200 */
[C---:B----4-:R-:W-:Y:S06]  /*6d60*/  HMMA.16816.F32.BF16 R112, R20.reuse, R12, R112 ;  /* 0x0000000c1470723c */ /* 0x050fec0000041870 */
        /* <DEDUP_REMOVED lines=65> */
[--C-:B------:R-:W-:Y:S01]  /*7180*/  FFMA.FTZ R34, R142, UR6, -R67.reuse ;  /* 0x000000068e227c23 */ /* 0x100fe20008010843 */
[----:B------:R-:W-:Y:S01]  /*7190*/  FFMA.FTZ R35, R140, UR6, -R67 ;  /* 0x000000068c237c23 */ /* 0x000fe20008010843 */
[----:B------:R-:W-:Y:S01]  /*71a0*/  FFMA.FTZ R67, R138, UR6, -R65 ;  /* 0x000000068a437c23 */ /* 0x000fe20008010841 */
[----:B------:R-:W-:Y:S02]  /*71b0*/  MUFU.EX2 R32, R32 ;  /* 0x0000002000207308 */ /* 0x000fe40000000800 */
[C---:B------:R-:W-:Y:S01]  /*71c0*/  HMMA.16816.F32.BF16 R84, R24.reuse, R10, R84 ;  /* 0x0000000a1854723c */ /* 0x040fe20000041854 */
[----:B------:R-:W1:Y:S05]  /*71d0*/  LDSM.16.MT88.4 R8, [R222+0xf800] ;  /* 0x00f80000de08783b */ /* 0x000e6a0000004200 */
[----:B------:R-:W4:Y:S01]  /*71e0*/  MUFU.EX2 R33, R33 ;  /* 0x0000002100217308 */ /* 0x000f220000000800 */
[C---:B--2---:R-:W-:Y:S06]  /*71f0*/  HMMA.16816.F32.BF16 R96, R24.reuse, R12, R96 ;  /* 0x0000000c1860723c */ /* 0x044fec0000041860 */
[C---:B------:R-:W-:Y:S01]  /*7200*/  HMMA.16816.F32.BF16 R92, R24.reuse, R14, R92 ;  /* 0x0000000e185c723c */ /* 0x040fe2000004185c */
[----:B------:R-:W-:Y:S01]  /*7210*/  MUFU.EX2 R34, R34 ;  /* 0x0000002200227308 */ /* 0x000fe20000000800 */
[----:B------:R-:W2:Y:S04]  /*7220*/  LDSM.16.MT88.4 R12, [R224+0xf800] ;  /* 0x00f80000e00c783b */ /* 0x000ea80000004200 */
[C---:B---3--:R-:W-:Y:S03]  /*7230*/  HMMA.16816.F32.BF16 R80, R24.reuse, R4, R80 ;  /* 0x000000041850723c */ /* 0x048fe60000041850 */
[----:B------:R-:W3:Y:S03]  /*7240*/  MUFU.EX2 R35, R35 ;  /* 0x0000002300237308 */ /* 0x000ee60000000800 */
[----:B------:R-:W-:Y:S01]  /*7250*/  HMMA.16816.F32.BF16 R76, R24, R6, R76 ;  /* 0x00000006184c723c */ /* 0x000fe2000004184c */
[----:B----4-:R-:W-:-:S04]  /*7260*/  F2FP.BF16.F32.PACK_AB R4, R33, R32 ;  /* 0x000000202104723e */ /* 0x010fc800000010ff */
[----:B------:R-:W4:Y:S01]  /*7270*/  MUFU.EX2 R67, R67 ;  /* 0x0000004300437308 */ /* 0x000f220000000800 */
[----:B------:R-:W-:Y:S01]  /*7280*/  HMMA.16816.F32.BF16 R128, R24, R20, R128 ;  /* 0x000000141880723c */ /* 0x000fe20000041880 */
[----:B------:R-:W-:-:S05]  /*7290*/  F2FP.BF16.F32.PACK_AB R7, R243, R134 ;  /* 0x00000086f307723e */ /* 0x000fca00000010ff */
[----:B------:R-:W-:Y:S01]  /*72a0*/  HMMA.16816.F32.BF16 R124, R24, R22, R124 ;  /* 0x00000016187c723c */ /* 0x000fe2000004187c */
[----:B------:R-:W-:Y:S01]  /*72b0*/  LDSM.16.MT88.4 R20, [R221+0xf800] ;  /* 0x00f80000dd14783b */ /* 0x000fe20000004200 */
[----:B---3--:R-:W-:-:S04]  /*72c0*/  F2FP.BF16.F32.PACK_AB R6, R35, R34 ;  /* 0x000000222306723e */ /* 0x008fc800000010ff */
[----:B------:R-:W-:Y:S01]  /*72d0*/  HMMA.16816.F32.BF16 R104, R24, R16, R104 ;  /* 0x000000101868723c */ /* 0x000fe20000041868 */
[----:B----4-:R-:W-:Y:S01]  /*72e0*/  F2FP.BF16.F32.PACK_AB R5, R136, R67 ;  /* 0x000000438805723e */ /* 0x010fe200000010ff */
[----:B------:R-:W-:-:S04]  /*72f0*/  FADD.FTZ R67, R67, R154 ;  /* 0x0000009a43437221 */ /* 0x000fc80000010000 */
[----:B------:R-:W-:Y:S01]  /*7300*/  HMMA.16816.F32.BF16 R100, R24, R18, R100 ;  /* 0x000000121864723c */ /* 0x000fe20000041864 */
[----:B------:R-:W3:Y:S01]  /*7310*/  LDSM.16.MT88.4 R16, [R220+0xf800] ;  /* 0x00f80000dc10783b */ /* 0x000ee20000004200 */
[----:B------:R-:W-:-:S04]  /*7320*/  FADD.FTZ R67, R136, R67 ;  /* 0x0000004388437221 */ /* 0x000fc80000010000 */
[----:B-1----:R-:W-:Y:S01]  /*7330*/  HMMA.16816.F32.BF16 R120, R4, R8, R120 ;  /* 0x000000080478723c */ /* 0x002fe20000041878 */
[----:B------:R-:W-:-:S04]  /*7340*/  FADD.FTZ R134, R134, R67 ;  /* 0x0000004386867221 */ /* 0x000fc80000010000 */
[----:B------:R-:W-:Y:S01]  /*7350*/  FADD.FTZ R243, R243, R134 ;  /* 0x00000086f3f37221 */ /* 0x000fe20000010000 */
[----:B--2---:R-:W-:Y:S01]  /*7360*/  HMMA.16816.F32.BF16 R128, R4, R12, R128 ;  /* 0x0000000c0480723c */ /* 0x004fe20000041880 */
        /* <DEDUP_REMOVED lines=11> */
[----:B------:R-:W-:Y:S01]  /*7420*/  HMMA.16816.F32.BF16 R68, R24, R30, R68 ;  /* 0x0000001e1844723c */ /* 0x000fe20000041844 */
[----:B------:R-:W-:-:S04]  /*7430*/  FADD.FTZ R46, R46, R47 ;  /* 0x0000002f2e2e7221 */ /* 0x000fc80000010000 */
[----:B------:R-:W-:Y:S01]  /*7440*/  FADD.FTZ R43, R43, R46 ;  /* 0x0000002e2b2b7221 */ /* 0x000fe20000010000 */
[----:B---3--:R-:W-:Y:S03]  /*7450*/  HMMA.16816.F32.BF16 R104, R4, R16, R104 ;  /* 0x000000100468723c */ /* 0x008fe60000041868 */
[----:B------:R-:W-:-:S03]  /*7460*/  FADD.FTZ R42, R42, R43 ;  /* 0x0000002b2a2a7221 */ /* 0x000fc60000010000 */
[C---:B------:R-:W-:Y:S01]  /*7470*/  HMMA.16816.F32.BF16 R100, R4.reuse, R18, R100 ;  /* 0x000000120464723c */ /* 0x040fe20000041864 */
        /* <DEDUP_REMOVED lines=96> */
.L_x_2434:
[----:B------:R-:W-:-:S04]  /*7a80*/  LEA R4, -R192, RZ, 0x7 ;  /* 0x000000ffc0047211 */ /* 0x000fc800078e39ff */
[----:B------:R-:W-:-:S07]  /*7a90*/  SHF.R.S32.HI R3, RZ, 0x1f, R4 ;  /* 0x0000001fff037819 */ /* 0x000fce0000011404 */
.L_x_2435:
        /* <DEDUP_REMOVED lines=16> */
[----:B------:R-:W-:Y:S01]  /*7ba0*/  IMAD.X R9, R7, 0x1, R4, P1 ;  /* 0x0000000107097824 */ /* 0x000fe200008e0604 */
[----:B------:R-:W-:-:S03]  /*7bb0*/  IADD3 R16, P1, R18, R5, RZ ;  /* 0x0000000512107210 */ /* 0x000fc60007f3e0ff */
        /* <DEDUP_REMOVED lines=8> */
[----:B------:R1:W-:Y:S02]  /*7c40*/  LDGSTS.E.BYPASS.LTC128B.128 [R237+0x10800], desc[UR12][R6.64+0x80] ;  /* 0x1080008006ed7fae */ /* 0x0003e4000b901d4c */
[--C-:B------:R-:W-:Y:S01]  /*7c50*/  IMAD.X R23, R21, 0x1, R4.reuse, P1 ;  /* 0x0000000115177824 */ /* 0x100fe200008e0604 */
[----:B------:R-:W-:Y:S01]  /*7c60*/  ISETP.GE.AND P1, PT, R194, 0x3, PT ;  /* 0x00000003c200780c */ /* 0x000fe20003f26270 */
[----:B------:R-:W-:Y:S02]  /*7c70*/  LDGSTS.E.BYPASS.LTC128B.128 [R237+0xd000], desc[UR12][R8.64] ;  /* 0x0d00000008ed7fae */ /* 0x000fe4000b901d4c */
[----:B------:R-:W-:-:S02]  /*7c80*/  IMAD.X R25, R23, 0x1, R4, P2 ;  /* 0x0000000117197824 */ /* 0x000fc400010e0604 */
[----:B------:R-:W-:Y:S04]  /*7c90*/  LDGSTS.E.BYPASS.LTC128B.128 [R237+0x11000], desc[UR12][R8.64+0x80] ;  /* 0x1100008008ed7fae */ /* 0x000fe8000b901d4c */
[----:B------:R-:W-:Y:S04]  /*7ca0*/  LDGSTS.E.BYPASS.LTC128B.128 [R237+0xd800], desc[UR12][R18.64] ;  /* 0x0d80000012ed7fae */ /* 0x000fe8000b901d4c */
[----:B------:R-:W-:Y:S04]  /*7cb0*/  LDGSTS.E.BYPASS.LTC128B.128 [R237+0x11800], desc[UR12][R18.64+0x80] ;  /* 0x1180008012ed7fae */ /* 0x000fe8000b901d4c */
[----:B------:R-:W-:Y:S04]  /*7cc0*/  LDGSTS.E.BYPASS.LTC128B.128 [R237+0xe000], desc[UR12][R16.64] ;  /* 0x0e00000010ed7fae */ /* 0x000fe8000b901d4c */
        /* <DEDUP_REMOVED lines=8> */
[----:B------:R-:W4:Y:S04]  /*7d50*/  LDSM.16.M88.4 R12, [R229+0x4000] ;  /* 0x00400000e50c783b */ /* 0x000f280000000200 */
[----:B------:R-:W5:Y:S04]  /*7d60*/  LDSM.16.M88.4 R40, [R229+0x4800] ;  /* 0x00480000e528783b */ /* 0x000f680000000200 */
[----:B------:R-:W3:Y:S04]  /*7d70*/  LDSM.16.M88.4 R156, [R229+0x5000] ;  /* 0x00500000e59c783b */ /* 0x000ee80000000200 */
[----:B------:R-:W3:Y:S04]  /*7d80*/  LDSM.16.M88.4 R148, [R229+0x5800] ;  /* 0x00580000e594783b */ /* 0x000ee80000000200 */
[----:B------:R-:W3:Y:S04]  /*7d90*/  LDSM.16.M88.4 R140, [R229+0x6000] ;  /* 0x00600000e58c783b */ /* 0x000ee80000000200 */
[----:B------:R-:W3:Y:S04]  /*7da0*/  LDSM.16.M88.4 R132, [R229+0x6800] ;  /* 0x00680000e584783b */ /* 0x000ee80000000200 */
[----:B------:R-:W3:Y:S04]  /*7db0*/  LDSM.16.M88.4 R60, [R229+0x7000] ;  /* 0x00700000e53c783b */ /* 0x000ee80000000200 */
[----:B-1----:R-:W1:Y:S04]  /*7dc0*/  LDSM.16.M88.4 R4, [R229+0x7800] ;  /* 0x00780000e504783b */ /* 0x002e680000000200 */
[----:B------:R-:W-:Y:S04]  /*7dd0*/  LDSM.16.M88.4 R44, [R228] ;  /* 0x00000000e42c783b */ /* 0x000fe80000000200 */
[----:B--2---:R-:W2:Y:S04]  /*7de0*/  LDSM.16.M88.4 R20, [R227] ;  /* 0x00000000e314783b */ /* 0x004ea80000000200 */
[----:B------:R-:W2:Y:S01]  /*7df0*/  LDSM.16.M88.4 R176, [R218] ;  /* 0x00000000dab0783b */ /* 0x000ea20000000200 */
[C---:B----4-:R-:W-:Y:S03]  /*7e00*/  HMMA.16816.F32.BF16 R16, R52.reuse, R12, RZ ;  /* 0x0000000c3410723c */ /* 0x050fe600000418ff */
[----:B------:R-:W4:Y:S03]  /*7e10*/  LDSM.16.M88.4 R164, [R216] ;  /* 0x00000000d8a4783b */ /* 0x000f260000000200 */
[C---:B------:R-:W-:Y:S01]  /*7e20*/  HMMA.16816.F32.BF16 R12, R52.reuse, R14, RZ ;  /* 0x0000000e340c723c */ /* 0x040fe200000418ff */
[----:B------:R-:W4:Y:S04]  /*7e30*/  LDSM.16.M88.4 R8, [R219] ;  /* 0x00000000db08783b */ /* 0x000f280000000200 */
[----:B------:R-:W4:Y:S01]  /*7e40*/  LDSM.16.M88.4 R36, [R215] ;  /* 0x00000000d724783b */ /* 0x000f220000000200 */
[C---:B-----5:R-:W-:Y:S03]  /*7e50*/  HMMA.16816.F32.BF16 R28, R52.reuse, R40, RZ ;  /* 0x00000028341c723c */ /* 0x060fe600000418ff */
[----:B------:R-:W-:Y:S03]  /*7e60*/  LDSM.16.M88.4 R32, [R223+0x4000] ;  /* 0x00400000df20783b */ /* 0x000fe60000000200 */
[C---:B---3--:R-:W-:Y:S01]  /*7e70*/  HMMA.16816.F32.BF16 R160, R52.reuse, R156, RZ ;  /* 0x0000009c34a0723c */ /* 0x048fe200000418ff */
[----:B------:R-:W-:Y:S04]  /*7e80*/  LDSM.16.M88.4 R48, [R213] ;  /* 0x00000000d530783b */ /* 0x000fe80000000200 */
[----:B------:R-:W-:Y:S01]  /*7e90*/  LDSM.16.M88.4 R172, [R217] ;  /* 0x00000000d9ac783b */ /* 0x000fe20000000200 */
        /* <DEDUP_REMOVED lines=17> */
[----:B------:R-:W1:Y:S05]  /*7fb0*/  LDSM.16.M88.4 R4, [R226] ;  /* 0x00000000e204783b */ /* 0x000e6a0000000200 */
[C---:B--2---:R-:W-:Y:S06]  /*7fc0*/  HMMA.16816.F32.BF16 R16, R44.reuse, R20, R16 ;  /* 0x000000142c10723c */ /* 0x044fec0000041810 */
[C---:B------:R-:W-:Y:S01]  /*7fd0*/  HMMA.16816.F32.BF16 R12, R44.reuse, R22, R12 ;  /* 0x000000162c0c723c */ /* 0x040fe2000004180c */
[----:B------:R-:W2:Y:S05]  /*7fe0*/  LDSM.16.M88.4 R20, [R223+0x5000] ;  /* 0x00500000df14783b */ /* 0x000eaa0000000200 */
[C---:B------:R-:W-:Y:S06]  /*7ff0*/  HMMA.16816.F32.BF16 R160, R44.reuse, R176, R160 ;  /* 0x000000b02ca0723c */ /* 0x040fec00000418a0 */
[C---:B------:R-:W-:Y:S01]  /*8000*/  HMMA.16816.F32.BF16 R156, R44.reuse, R178, R156 ;  /* 0x000000b22c9c723c */ /* 0x040fe2000004189c */
[----:B------:R-:W-:Y:S05]  /*8010*/  LDSM.16.M88.4 R176, [R225] ;  /* 0x00000000e1b0783b */ /* 0x000fea0000000200 */
[C---:B----4-:R-:W-:Y:S06]  /*8020*/  HMMA.16816.F32.BF16 R144, R44.reuse, R164, R144 ;  /* 0x000000a42c90723c */ /* 0x050fec0000041890 */
[C---:B------:R-:W-:Y:S01]  /*8030*/  HMMA.16816.F32.BF16 R140, R44.reuse, R166, R140 ;  /* 0x000000a62c8c723c */ /* 0x040fe2000004188c */
[----:B------:R-:W3:Y:S05]  /*8040*/  LDSM.16.M88.4 R164, [R212] ;  /* 0x00000000d4a4783b */ /* 0x000eea0000000200 */
[C---:B------:R-:W-:Y:S06]  /*8050*/  HMMA.16816.F32.BF16 R28, R44.reuse, R8, R28 ;  /* 0x000000082c1c723c */ /* 0x040fec000004181c */
[C---:B------:R-:W-:Y:S01]  /*8060*/  HMMA.16816.F32.BF16 R40, R44.reuse, R10, R40 ;  /* 0x0000000a2c28723c */ /* 0x040fe20000041828 */
[----:B------:R-:W-:Y:S05]  /*8070*/  LDSM.16.M88.4 R8, [R223+0x5800] ;  /* 0x00580000df08783b */ /* 0x000fea0000000200 */
[C---:B------:R-:W-:Y:S06]  /*8080*/  HMMA.16816.F32.BF16 R136, R44.reuse, R36, R136 ;  /* 0x000000242c88723c */ /* 0x040fec0000041888 */
[----:B------:R-:W-:Y:S01]  /*8090*/  HMMA.16816.F32.BF16 R132, R44, R38, R132 ;  /* 0x000000262c84723c */ /* 0x000fe20000041884 */
[----:B------:R-:W4:Y:S05]  /*80a0*/  LDSM.16.M88.4 R36, [R223+0x6000] ;  /* 0x00600000df24783b */ /* 0x000f2a0000000200 */
[----:B-1----:R-:W-:Y:S06]  /*80b0*/  HMMA.16816.F32.BF16 R12, R4, R34, R12 ;  /* 0x00000022040c723c */ /* 0x002fec000004180c */
[C---:B------:R-:W-:Y:S06]  /*80c0*/  HMMA.16816.F32.BF16 R56, R44.reuse, R48, R56 ;  /* 0x000000302c38723c */ /* 0x040fec0000041838 */
[----:B------:R-:W-:Y:S01]  /*80d0*/  HMMA.16816.F32.BF16 R52, R44, R50, R52 ;  /* 0x000000322c34723c */ /* 0x000fe20000041834 */
[----:B------:R-:W-:Y:S05]  /*80e0*/  LDSM.16.M88.4 R48, [R230+0x2000] ;  /* 0x00200000e630783b */ /* 0x000fea0000000200 */
[----:B------:R-:W-:Y:S01]  /*80f0*/  HMMA.16816.F32.BF16 R16, R4, R32, R16 ;  /* 0x000000200410723c */ /* 0x000fe20000041810 */
[----:B------:R-:W1:Y:S05]  /*8100*/  LDSM.16.M88.4 R32, [R229+0x8000] ;  /* 0x00800000e520783b */ /* 0x000e6a0000000200 */
[C---:B------:R-:W-:Y:S06]  /*8110*/  HMMA.16816.F32.BF16 R152, R44.reuse, R172, R152 ;  /* 0x000000ac2c98723c */ /* 0x040fec0000041898 */
[----:B------:R-:W-:Y:S01]  /*8120*/  HMMA.16816.F32.BF16 R148, R44, R174, R148 ;  /* 0x000000ae2c94723c */ /* 0x000fe20000041894 */
[----:B------:R-:W-:Y:S05]  /*8130*/  LDSM.16.M88.4 R172, [R212+0x1000] ;  /* 0x00100000d4ac783b */ /* 0x000fea0000000200 */
[C---:B------:R-:W-:Y:S06]  /*8140*/  HMMA.16816.F32.BF16 R28, R4.reuse, R24, R28 ;  /* 0x00000018041c723c */ /* 0x040fec000004181c */
[C---:B------:R-:W-:Y:S01]  /*8150*/  HMMA.16816.F32.BF16 R40, R4.reuse, R26, R40 ;  /* 0x0000001a0428723c */ /* 0x040fe20000041828 */
[----:B------:R-:W5:Y:S05]  /*8160*/  LDSM.16.M88.4 R24, [R223+0x6800] ;  /* 0x00680000df18783b */ /* 0x000f6a0000000200 */
[C---:B--2---:R-:W-:Y:S06]  /*8170*/  HMMA.16816.F32.BF16 R160, R4.reuse, R20, R160 ;  /* 0x0000001404a0723c */ /* 0x044fec00000418a0 */
[----:B------:R-:W-:Y:S01]  /*8180*/  HMMA.16816.F32.BF16 R156, R4, R22, R156 ;  /* 0x00000016049c723c */ /* 0x000fe2000004189c */
[----:B------:R-:W2:Y:S05]  /*8190*/  LDSM.16.M88.4 R20, [R223+0x7000] ;  /* 0x00700000df14783b */ /* 0x000eaa0000000200 */
[----:B---3--:R-:W-:Y:S06]  /*81a0*/  HMMA.16816.F32.BF16 R12, R176, R166, R12 ;  /* 0x000000a6b00c723c */ /* 0x008fec000004180c */
[C---:B------:R-:W-:Y:S06]  /*81b0*/  HMMA.16816.F32.BF16 R64, R44.reuse, R168, R64 ;  /* 0x000000a82c40723c */ /* 0x040fec0000041840 */
[----:B------:R-:W-:Y:S01]  /*81c0*/  HMMA.16816.F32.BF16 R60, R44, R170, R60 ;  /* 0x000000aa2c3c723c */ /* 0x000fe2000004183c */
[----:B------:R-:W-:Y:S04]  /*81d0*/  LDSM.16.M88.4 R44, [R211] ;  /* 0x00000000d32c783b */ /* 0x000fe80000000200 */
[----:B------:R-:W-:Y:S01]  /*81e0*/  LDSM.16.M88.4 R168, [R212+0x1800] ;  /* 0x00180000d4a8783b */ /* 0x000fe20000000200 */
[C---:B----4-:R-:W-:Y:S06]  /*81f0*/  HMMA.16816.F32.BF16 R144, R4.reuse, R36, R144 ;  /* 0x000000240490723c */ /* 0x050fec0000041890 */
[----:B------:R-:W-:Y:S01]  /*8200*/  HMMA.16816.F32.BF16 R140, R4, R38, R140 ;  /* 0x00000026048c723c */ /* 0x000fe2000004188c */
[----:B------:R-:W3:Y:S05]  /*8210*/  LDSM.16.M88.4 R36, [R228+0x2000] ;  /* 0x00200000e424783b */ /* 0x000eea0000000200 */
[----:B------:R-:W-:Y:S01]  /*8220*/  HMMA.16816.F32.BF16 R16, R176, R164, R16 ;  /* 0x000000a4b010723c */ /* 0x000fe20000041810 */
[----:B------:R-:W-:Y:S05]  /*8230*/  LDSM.16.M88.4 R164, [R212+0x2000] ;  /* 0x00200000d4a4783b */ /* 0x000fea0000000200 */
[C---:B------:R-:W-:Y:S06]  /*8240*/  HMMA.16816.F32.BF16 R152, R4.reuse, R8, R152 ;  /* 0x000000080498723c */ /* 0x040fec0000041898 */
[----:B------:R-:W-:Y:S01]  /*8250*/  HMMA.16816.F32.BF16 R148, R4, R10, R148 ;  /* 0x0000000a0494723c */ /* 0x000fe20000041894 */
[----:B------:R-:W4:Y:S05]  /*8260*/  LDSM.16.M88.4 R8, [R223+0x7800] ;  /* 0x00780000df08783b */ /* 0x000f2a0000000200 */
[----:B-1----:R-:W-:Y:S06]  /*8270*/  HMMA.16816.F32.BF16 R12, R48, R34, R12 ;  /* 0x00000022300c723c */ /* 0x002fec000004180c */
[----:B------:R-:W-:Y:S06]  /*8280*/  HMMA.16816.F32.BF16 R28, R176, R184, R28 ;  /* 0x000000b8b01c723c */ /* 0x000fec000004181c */
[C---:B-----5:R-:W-:Y:S06]  /*8290*/  HMMA.16816.F32.BF16 R136, R4.reuse, R24, R136 ;  /* 0x000000180488723c */ /* 0x060fec0000041888 */
[C---:B------:R-:W-:Y:S01]  /*82a0*/  HMMA.16816.F32.BF16 R132, R4.reuse, R26, R132 ;  /* 0x0000001a0484723c */ /* 0x040fe20000041884 */
[----:B------:R-:W-:Y:S05]  /*82b0*/  LDSM.16.M88.4 R24, [R226+0x2000] ;  /* 0x00200000e218783b */ /* 0x000fea0000000200 */
[C---:B--2---:R-:W-:Y:S06]  /*82c0*/  HMMA.16816.F32.BF16 R64, R4.reuse, R20, R64 ;  /* 0x000000140440723c */ /* 0x044fec0000041840 */
[----:B------:R-:W-:Y:S01]  /*82d0*/  HMMA.16816.F32.BF16 R60, R4, R22, R60 ;  /* 0x00000016043c723c */ /* 0x000fe2000004183c */
[----:B------:R-:W1:Y:S05]  /*82e0*/  LDSM.16.M88.4 R20, [R223+0x8000] ;  /* 0x00800000df14783b */ /* 0x000e6a0000000200 */
[----:B------:R-:W-:Y:S01]  /*82f0*/  HMMA.16816.F32.BF16 R16, R48, R32, R16 ;  /* 0x000000203010723c */ /* 0x000fe20000041810 */
[----:B------:R-:W2:Y:S05]  /*8300*/  LDSM.16.M88.4 R32, [R210] ;  /* 0x00000000d220783b */ /* 0x000eaa0000000200 */
[----:B---3--:R-:W-:Y:S06]  /*8310*/  HMMA.16816.F32.BF16 R12, R36, R46, R12 ;  /* 0x0000002e240c723c */ /* 0x008fec000004180c */
[----:B------:R-:W-:Y:S06]  /*8320*/  HMMA.16816.F32.BF16 R40, R176, R186, R40 ;  /* 0x000000bab028723c */ /* 0x000fec0000041828 */
[----:B------:R-:W-:Y:S06]  /*8330*/  HMMA.16816.F32.BF16 R28, R48, R180, R28 ;  /* 0x000000b4301c723c */ /* 0x000fec000004181c */
[C---:B----4-:R-:W-:Y:S06]  /*8340*/  HMMA.16816.F32.BF16 R56, R4.reuse, R8, R56 ;  /* 0x000000080438723c */ /* 0x050fec0000041838 */
[----:B------:R-:W-:Y:S01]  /*8350*/  HMMA.16816.F32.BF16 R52, R4, R10, R52 ;  /* 0x0000000a0434723c */ /* 0x000fe20000041834 */
[----:B------:R-:W-:Y:S04]  /*8360*/  LDSM.16.M88.4 R8, [R225+0x2000] ;  /* 0x00200000e108783b */ /* 0x000fe80000000200 */
[----:B------:R-:W3:Y:S01]  /*8370*/  LDSM.16.M88.4 R4, [R212+0x4000] ;  /* 0x00400000d404783b */ /* 0x000ee20000000200 */
[----:B------:R-:W-:Y:S03]  /*8380*/  HMMA.16816.F32.BF16 R184, R176, R172, R160 ;  /* 0x000000acb0b8723c */ /* 0x000fe600000418a0 */
[----:B------:R-:W4:Y:S03]  /*8390*/  LDSM.16.M88.4 R160, [R223+0x8800] ;  /* 0x00880000dfa0783b */ /* 0x000f260000000200 */
[----:B------:R-:W-:Y:S01]  /*83a0*/  HMMA.16816.F32.BF16 R16, R36, R44, R16 ;  /* 0x0000002c2410723c */ /* 0x000fe20000041810 */
[----:B------:R-:W5:Y:S05]  /*83b0*/  LDSM.16.M88.4 R44, [R229+0x9000] ;  /* 0x00900000e52c783b */ /* 0x000f6a0000000200 */
[----:B-1----:R-:W-:Y:S06]  /*83c0*/  HMMA.16816.F32.BF16 R12, R24, R22, R12 ;  /* 0x00000016180c723c */ /* 0x002fec000004180c */
[----:B------:R-:W-:Y:S06]  /*83d0*/  HMMA.16816.F32.BF16 R40, R48, R182, R40 ;  /* 0x000000b63028723c */ /* 0x000fec0000041828 */
[----:B--2---:R-:W-:Y:S06]  /*83e0*/  HMMA.16816.F32.BF16 R28, R36, R32, R28 ;  /* 0x00000020241c723c */ /* 0x004fec000004181c */
[C---:B------:R-:W-:Y:S06]  /*83f0*/  HMMA.16816.F32.BF16 R156, R176.reuse, R174, R156 ;  /* 0x000000aeb09c723c */ /* 0x040fec000004189c */
[C---:B------:R-:W-:Y:S06]  /*8400*/  HMMA.16816.F32.BF16 R144, R176.reuse, R164, R144 ;  /* 0x000000a4b090723c */ /* 0x040fec0000041890 */
[----:B------:R-:W-:Y:S01]  /*8410*/  HMMA.16816.F32.BF16 R164, R176, R166, R140 ;  /* 0x000000a6b0a4723c */ /* 0x000fe2000004188c */
[----:B------:R-:W1:Y:S05]  /*8420*/  LDSM.16.M88.4 R140, [R212+0x4800] ;  /* 0x00480000d48c783b */ /* 0x000e6a0000000200 */
[----:B------:R-:W-:Y:S01]  /*8430*/  HMMA.16816.F32.BF16 R16, R24, R20, R16 ;  /* 0x000000141810723c */ /* 0x000fe20000041810 */
[----:B------:R-:W2:Y:S05]  /*8440*/  LDSM.16.M88.4 R20, [R209] ;  /* 0x00000000d114783b */ /* 0x000eaa0000000200 */
[----:B---3--:R-:W-:Y:S06]  /*8450*/  HMMA.16816.F32.BF16 R12, R8, R6, R12 ;  /* 0x00000006080c723c */ /* 0x008fec000004180c */
[----:B------:R-:W-:Y:S01]  /*8460*/  HMMA.16816.F32.BF16 R40, R36, R34, R40 ;  /* 0x000000222428723c */ /* 0x000fe20000041828 */
[----:B------:R-:W-:Y:S05]  /*8470*/  LDSM.16.M88.4 R32, [R212+0x5000] ;  /* 0x00500000d420783b */ /* 0x000fea0000000200 */
[----:B----4-:R-:W-:Y:S06]  /*8480*/  HMMA.16816.F32.BF16 R28, R24, R160, R28 ;  /* 0x000000a0181c723c */ /* 0x010fec000004181c */
[C---:B-----5:R-:W-:Y:S06]  /*8490*/  HMMA.16816.F32.BF16 R184, R48.reuse, R44, R184 ;  /* 0x0000002c30b8723c */ /* 0x060fec00000418b8 */
[----:B------:R-:W-:Y:S01]  /*84a0*/  HMMA.16816.F32.BF16 R156, R48, R46, R156 ;  /* 0x0000002e309c723c */ /* 0x000fe2000004189c */
[----:B------:R-:W-:Y:S01]  /*84b0*/  FMUL.FTZ R12, R12, UR10 ;  /* 0x0000000a0c0c7c20 */ /* 0x000fe20008410000 */
[----:B------:R-:W-:Y:S04]  /*84c0*/  LDSM.16.M88.4 R44, [R223+0x9800] ;  /* 0x00980000df2c783b */ /* 0x000fe80000000200 */
[----:B------:R-:W-:Y:S01]  /*84d0*/  HMMA.16816.F32.BF16 R16, R8, R4, R16 ;  /* 0x000000040810723c */ /* 0x000fe20000041810 */
[----:B------:R-:W-:Y:S05]  /*84e0*/  LDSM.16.M88.4 R4, [R223+0x9000] ;  /* 0x00900000df04783b */ /* 0x000fea0000000200 */
[C---:B------:R-:W-:Y:S06]  /*84f0*/  HMMA.16816.F32.BF16 R152, R176.reuse, R168, R152 ;  /* 0x000000a8b098723c */ /* 0x040fec0000041898 */
[----:B------:R-:W-:Y:S01]  /*8500*/  HMMA.16816.F32.BF16 R148, R176, R170, R148 ;  /* 0x000000aab094723c */ /* 0x000fe20000041894 */
[----:B------:R-:W3:Y:S05]  /*8510*/  LDSM.16.M88.4 R168, [R229+0x9800] ;  /* 0x00980000e5a8783b */ /* 0x000eea0000000200 */
[----:B------:R-:W-:Y:S06]  /*8520*/  HMMA.16816.F32.BF16 R40, R24, R162, R40 ;  /* 0x000000a21828723c */ /* 0x000fec0000041828 */
[----:B-1----:R-:W-:Y:S01]  /*8530*/  HMMA.16816.F32.BF16 R28, R8, R140, R28 ;  /* 0x0000008c081c723c */ /* 0x002fe2000004181c */
[----:B------:R1:W-:Y:S01]  /*8540*/  MUFU.TANH R141, R12 ;  /* 0x0000000c008d7308 */ /* 0x0003e20000002400 */
[----:B------:R-:W-:Y:S01]  /*8550*/  FMUL.FTZ R162, R14, UR10 ;  /* 0x0000000a0ea27c20 */ /* 0x000fe20008410000 */
[----:B------:R-:W-:Y:S01]  /*8560*/  FMUL.FTZ R163, R15, UR10 ;  /* 0x0000000a0fa37c20 */ /* 0x000fe20008410000 */
[----:B------:R-:W-:Y:S01]  /*8570*/  FMUL.FTZ R3, R16, UR10 ;  /* 0x0000000a10037c20 */ /* 0x000fe20008410000 */
[----:B------:R-:W-:Y:S01]  /*8580*/  FMUL.FTZ R160, R17, UR10 ;  /* 0x0000000a11a07c20 */ /* 0x000fe20008410000 */
[C---:B--2---:R-:W-:Y:S01]  /*8590*/  HMMA.16816.F32.BF16 R184, R36.reuse, R20, R184 ;  /* 0x0000001424b8723c */ /* 0x044fe200000418b8 */
[----:B------:R-:W-:Y:S01]  /*85a0*/  FMUL.FTZ R140, R13, UR10 ;  /* 0x0000000a0d8c7c20 */ /* 0x000fe20008410000 */
[----:B------:R-:W-:Y:S01]  /*85b0*/  FMUL.FTZ R173, R18, UR10 ;  /* 0x0000000a12ad7c20 */ /* 0x000fe20008410000 */
[----:B------:R-:W-:Y:S01]  /*85c0*/  FMUL.FTZ R161, R19, UR10 ;  /* 0x0000000a13a17c20 */ /* 0x000fe20008410000 */
[----:B------:R-:W-:Y:S01]  /*85d0*/  MUFU.TANH R162, R162 ;  /* 0x000000a200a27308 */ /* 0x000fe20000002400 */
[----:B------:R-:W2:Y:S01]  /*85e0*/  LDSM.16.M88.4 R16, [R208] ;  /* 0x00000000d010783b */ /* 0x000ea20000000200 */
[----:B------:R-:W-:Y:S03]  /*85f0*/  HMMA.16816.F32.BF16 R156, R36, R22, R156 ;  /* 0x00000016249c723c */ /* 0x000fe6000004189c */
[----:B------:R-:W-:Y:S03]  /*8600*/  LDSM.16.M88.4 R20, [R212+0x2800] ;  /* 0x00280000d414783b */ /* 0x000fe60000000200 */
[----:B------:R-:W-:Y:S01]  /*8610*/  HMMA.16816.F32.BF16 R40, R8, R142, R40 ;  /* 0x0000008e0828723c */ /* 0x000fe20000041828 */
[----:B-1----:R-:W1:Y:S01]  /*8620*/  LDSM.16.M88.4 R12, [R229+0xa000] ;  /* 0x00a00000e50c783b */ /* 0x002e620000000200 */
[----:B------:R-:W4:Y:S04]  /*8630*/  MUFU.TANH R160, R160 ;  /* 0x000000a000a07308 */ /* 0x000f280000002400 */
[----:B------:R-:W-:Y:S01]  /*8640*/  FMUL.FTZ R28, R28, UR10 ;  /* 0x0000000a1c1c7c20 */ /* 0x000fe20008410000 */
[----:B------:R-:W-:Y:S01]  /*8650*/  FMUL.FTZ R29, R29, UR10 ;  /* 0x0000000a1d1d7c20 */ /* 0x000fe20008410000 */
[----:B------:R-:W-:-:S02]  /*8660*/  FMUL.FTZ R30, R30, UR10 ;  /* 0x0000000a1e1e7c20 */ /* 0x000fc40008410000 */
[----:B------:R-:W-:Y:S01]  /*8670*/  MUFU.TANH R142, R28 ;  /* 0x0000001c008e7308 */ /* 0x000fe20000002400 */
[----:B---3--:R-:W-:Y:S06]  /*8680*/  HMMA.16816.F32.BF16 R152, R48, R168, R152 ;  /* 0x000000a83098723c */ /* 0x008fec0000041898 */
[----:B------:R-:W-:Y:S01]  /*8690*/  HMMA.16816.F32.BF16 R184, R24, R4, R184 ;  /* 0x0000000418b8723c */ /* 0x000fe200000418b8 */
[----:B------:R-:W-:Y:S01]  /*86a0*/  MUFU.TANH R143, R29 ;  /* 0x0000001d008f7308 */ /* 0x000fe20000002400 */
[----:B------:R-:W-:-:S04]  /*86b0*/  FMUL.FTZ R168, R31, UR10 ;  /* 0x0000000a1fa87c20 */ /* 0x000fc80008410000 */
[----:B------:R-:W-:Y:S01]  /*86c0*/  HMMA.16816.F32.BF16 R156, R24, R6, R156 ;  /* 0x00000006189c723c */ /* 0x000fe2000004189c */
[----:B------:R-:W3:Y:S01]  /*86d0*/  LDSM.16.M88.4 R4, [R207] ;  /* 0x00000000cf04783b */ /* 0x000ee20000000200 */
[----:B------:R-:W-:Y:S01]  /*86e0*/  FMUL.FTZ R40, R40, UR10 ;  /* 0x0000000a28287c20 */ /* 0x000fe20008410000 */
[----:B------:R5:W-:Y:S01]  /*86f0*/  MUFU.TANH R169, R30 ;  /* 0x0000001e00a97308 */ /* 0x000be20000002400 */
[----:B------:R-:W-:Y:S01]  /*8700*/  FMUL.FTZ R41, R41, UR10 ;  /* 0x0000000a29297c20 */ /* 0x000fe20008410000 */
[----:B------:R-:W-:Y:S01]  /*8710*/  FMUL.FTZ R42, R42, UR10 ;  /* 0x0000000a2a2a7c20 */ /* 0x000fe20008410000 */
[----:B------:R-:W-:Y:S01]  /*8720*/  HMMA.16816.F32.BF16 R148, R48, R170, R148 ;  /* 0x000000aa3094723c */ /* 0x000fe20000041894 */
[----:B------:R-:W-:-:S04]  /*8730*/  FMUL.FTZ R43, R43, UR10 ;  /* 0x0000000a2b2b7c20 */ /* 0x000fc80008410000 */
[----:B------:R-:W4:Y:S01]  /*8740*/  MUFU.TANH R161, R161 ;  /* 0x000000a100a17308 */ /* 0x000f220000002400 */
[----:B--2---:R-:W-:Y:S06]  /*8750*/  HMMA.16816.F32.BF16 R152, R36, R16, R152 ;  /* 0x000000102498723c */ /* 0x004fec0000041898 */
[C---:B-1----:R-:W-:Y:S01]  /*8760*/  HMMA.16816.F32.BF16 R144, R48.reuse, R12, R144 ;  /* 0x0000000c3090723c */ /* 0x042fe20000041890 */
[----:B------:R-:W1:Y:S01]  /*8770*/  MUFU.TANH R140, R140 ;  /* 0x0000008c008c7308 */ /* 0x000e620000002400 */
[----:B-----5:R-:W-:Y:S04]  /*8780*/  LDSM.16.M88.4 R28, [R212+0x5800] ;  /* 0x00580000d41c783b */ /* 0x020fe80000000200 */
[----:B------:R-:W-:Y:S01]  /*8790*/  HMMA.16816.F32.BF16 R164, R48, R14, R164 ;  /* 0x0000000e30a4723c */ /* 0x000fe200000418a4 */
[----:B------:R-:W2:Y:S02]  /*87a0*/  LDSM.16.M88.4 R12, [R223+0xa000] ;  /* 0x00a00000df0c783b */ /* 0x000ea40000000200 */
[----:B------:R-:W5:Y:S03]  /*87b0*/  MUFU.TANH R163, R163 ;  /* 0x000000a300a37308 */ /* 0x000f660000002400 */
[----:B------:R-:W-:Y:S05]  /*87c0*/  HMMA.16816.F32.BF16 R184, R8, R32, R184 ;  /* 0x0000002008b8723c */ /* 0x000fea00000418b8 */
[----:B------:R-:W5:Y:S01]  /*87d0*/  MUFU.TANH R168, R168 ;  /* 0x000000a800a87308 */ /* 0x000f620000002400 */
[----:B------:R-:W-:Y:S01]  /*87e0*/  HMMA.16816.F32.BF16 R148, R36, R18, R148 ;  /* 0x000000122494723c */ /* 0x000fe20000041894 */
[----:B------:R-:W-:Y:S05]  /*87f0*/  LDSM.16.M88.4 R16, [R212+0x3000] ;  /* 0x00300000d410783b */ /* 0x000fea0000000200 */
[----:B------:R-:W-:Y:S01]  /*8800*/  HMMA.16816.F32.BF16 R156, R8, R34, R156 ;  /* 0x00000022089c723c */ /* 0x000fe2000004189c */
[----:B------:R-:W4:Y:S01]  /*8810*/  LDSM.16.M88.4 R32, [R229+0xa800] ;  /* 0x00a80000e520783b */ /* 0x000f220000000200 */
[----:B------:R-:W5:Y:S04]  /*8820*/  MUFU.TANH R40, R40 ;  /* 0x0000002800287308 */ /* 0x000f680000002400 */
[----:B---3--:R-:W-:Y:S04]  /*8830*/  HMMA.16816.F32.BF16 R144, R36, R4, R144 ;  /* 0x000000042490723c */ /* 0x008fe80000041890 */
[----:B------:R-:W-:Y:S02]  /*8840*/  MUFU.TANH R41, R41 ;  /* 0x0000002900297308 */ /* 0x000fe40000002400 */
[----:B------:R-:W-:Y:S01]  /*8850*/  HMMA.16816.F32.BF16 R136, R176, R20, R136 ;  /* 0x00000014b088723c */ /* 0x000fe20000041888 */
[----:B------:R-:W-:-:S05]  /*8860*/  FMUL.FTZ R170, R186, UR10 ;  /* 0x0000000abaaa7c20 */ /* 0x000fca0008410000 */
[----:B------:R-:W-:Y:S01]  /*8870*/  HMMA.16816.F32.BF16 R132, R176, R22, R132 ;  /* 0x00000016b084723c */ /* 0x000fe20000041884 */
[----:B------:R-:W3:Y:S01]  /*8880*/  LDSM.16.M88.4 R20, [R212+0x6000] ;  /* 0x00600000d414783b */ /* 0x000ee20000000200 */
[----:B------:R-:W5:Y:S04]  /*8890*/  MUFU.TANH R42, R42 ;  /* 0x0000002a002a7308 */ /* 0x000f680000002400 */
[C---:B------:R-:W-:Y:S04]  /*88a0*/  HMMA.16816.F32.BF16 R152, R24.reuse, R44, R152 ;  /* 0x0000002c1898723c */ /* 0x040fe80000041898 */
[----:B------:R-:W5:Y:S02]  /*88b0*/  MUFU.TANH R43, R43 ;  /* 0x0000002b002b7308 */ /* 0x000f640000002400 */
[----:B------:R-:W-:Y:S01]  /*88c0*/  HMMA.16816.F32.BF16 R148, R24, R46, R148 ;  /* 0x0000002e1894723c */ /* 0x000fe20000041894 */
[----:B------:R-:W-:Y:S01]  /*88d0*/  FMUL.FTZ R44, R184, UR10 ;  /* 0x0000000ab82c7c20 */ /* 0x000fe20008410000 */
[----:B------:R-:W-:-:S04]  /*88e0*/  FMUL.FTZ R45, R185, UR10 ;  /* 0x0000000ab92d7c20 */ /* 0x000fc80008410000 */
[----:B------:R-:W-:Y:S01]  /*88f0*/  HMMA.16816.F32.BF16 R164, R36, R6, R164 ;  /* 0x0000000624a4723c */ /* 0x000fe200000418a4 */
[----:B------:R-:W1:Y:S01]  /*8900*/  LDSM.16.M88.4 R4, [R206] ;  /* 0x00000000ce04783b */ /* 0x000e620000000200 */
[----:B------:R-:W5:Y:S01]  /*8910*/  MUFU.TANH R44, R44 ;  /* 0x0000002c002c7308 */ /* 0x000f620000002400 */
[----:B------:R-:W-:Y:S01]  /*8920*/  FMUL.FTZ R46, R187, UR10 ;  /* 0x0000000abb2e7c20 */ /* 0x000fe20008410000 */
[----:B------:R-:W-:Y:S01]  /*8930*/  FMUL.FTZ R47, R156, UR10 ;  /* 0x0000000a9c2f7c20 */ /* 0x000fe20008410000 */
[----:B------:R-:W-:Y:S01]  /*8940*/  FMUL.FTZ R156, R157, UR10 ;  /* 0x0000000a9d9c7c20 */ /* 0x000fe20008410000 */
[----:B--2---:R-:W-:Y:S01]  /*8950*/  HMMA.16816.F32.BF16 R144, R24, R12, R144 ;  /* 0x0000000c1890723c */ /* 0x004fe20000041890 */
[----:B------:R-:W-:Y:S01]  /*8960*/  FMUL.FTZ R157, R158, UR10 ;  /* 0x0000000a9e9d7c20 */ /* 0x000fe20008410000 */
[----:B------:R-:W-:Y:S02]  /*8970*/  FMUL.FTZ R158, R159, UR10 ;  /* 0x0000000a9f9e7c20 */ /* 0x000fe40008410000 */
[----:B------:R-:W-:Y:S02]  /*8980*/  MUFU.TANH R45, R45 ;  /* 0x0000002d002d7308 */ /* 0x000fe40000002400 */
[----:B----4-:R-:W-:Y:S06]  /*8990*/  HMMA.16816.F32.BF16 R136, R48, R32, R136 ;  /* 0x000000203088723c */ /* 0x010fec0000041888 */
[C---:B------:R-:W-:Y:S01]  /*89a0*/  HMMA.16816.F32.BF16 R152, R8.reuse, R28, R152 ;  /* 0x0000001c0898723c */ /* 0x040fe20000041898 */
[----:B------:R-:W2:Y:S05]  /*89b0*/  MUFU.TANH R170, R170 ;  /* 0x000000aa00aa7308 */ /* 0x000eaa0000002400 */
[----:B------:R-:W-:Y:S01]  /*89c0*/  HMMA.16816.F32.BF16 R148, R8, R30, R148 ;  /* 0x0000001e0894723c */ /* 0x000fe20000041894 */
[----:B------:R-:W4:Y:S02]  /*89d0*/  LDSM.16.M88.4 R28, [R223+0xa800] ;  /* 0x00a80000df1c783b */ /* 0x000f240000000200 */
[----:B------:R-:W2:Y:S03]  /*89e0*/  MUFU.TANH R46, R46 ;  /* 0x0000002e002e7308 */ /* 0x000ea60000002400 */
[----:B------:R-:W-:Y:S01]  /*89f0*/  HMMA.16816.F32.BF16 R132, R48, R34, R132 ;  /* 0x000000223084723c */ /* 0x000fe20000041884 */
[----:B------:R-:W5:Y:S04]  /*8a00*/  LDSM.16.M88.4 R32, [R229+0xb000] ;  /* 0x00b00000e520783b */ /* 0x000f680000000200 */
[----:B------:R-:W2:Y:S01]  /*8a10*/  MUFU.TANH R47, R47 ;  /* 0x0000002f002f7308 */ /* 0x000ea20000002400 */
[----:B---3--:R-:W-:Y:S01]  /*8a20*/  HMMA.16816.F32.BF16 R144, R8, R20, R144 ;  /* 0x000000140890723c */ /* 0x008fe20000041890 */
[----:B------:R-:W3:Y:S05]  /*8a30*/  S2R R20, SR_TID.X ;  /* 0x0000000000147919 */ /* 0x000eea0000002100 */
[----:B------:R-:W-:Y:S01]  /*8a40*/  HMMA.16816.F32.BF16 R164, R24, R14, R164 ;  /* 0x0000000e18a4723c */ /* 0x000fe200000418a4 */
[----:B------:R-:W2:Y:S01]  /*8a50*/  LDSM.16.M88.4 R12, [R212+0x3800] ;  /* 0x00380000d40c783b */ /* 0x000ea20000000200 */
[----:B------:R-:W-:Y:S01]  /*8a60*/  FMUL.FTZ R154, R154, UR10 ;  /* 0x0000000a9a9a7c20 */ /* 0x000fe20008410000 */
[----:B------:R-:W-:Y:S01]  /*8a70*/  FMUL.FTZ R152, R152, UR10 ;  /* 0x0000000a98987c20 */ /* 0x000fe20008410000 */
[----:B------:R-:W-:Y:S01]  /*8a80*/  FMUL.FTZ R171, R155, UR10 ;  /* 0x0000000a9bab7c20 */ /* 0x000fe20008410000 */
[----:B------:R-:W-:Y:S01]  /*8a90*/  MUFU.TANH R156, R156 ;  /* 0x0000009c009c7308 */ /* 0x000fe20000002400 */
[C---:B-1----:R-:W-:Y:S01]  /*8aa0*/  HMMA.16816.F32.BF16 R136, R36.reuse, R4, R136 ;  /* 0x000000042488723c */ /* 0x042fe20000041888 */
[----:B------:R-:W-:Y:S01]  /*8ab0*/  FMUL.FTZ R148, R148, UR10 ;  /* 0x0000000a94947c20 */ /* 0x000fe20008410000 */
[----:B------:R-:W-:Y:S01]  /*8ac0*/  FMUL.FTZ R153, R153, UR10 ;  /* 0x0000000a99997c20 */ /* 0x000fe20008410000 */
[----:B------:R-:W-:Y:S01]  /*8ad0*/  FMUL.FTZ R151, R151, UR10 ;  /* 0x0000000a97977c20 */ /* 0x000fe20008410000 */
[----:B------:R-:W-:Y:S01]  /*8ae0*/  FMUL.FTZ R150, R150, UR10 ;  /* 0x0000000a96967c20 */ /* 0x000fe20008410000 */
[----:B------:R-:W-:Y:S01]  /*8af0*/  FMUL.FTZ R149, R149, UR10 ;  /* 0x0000000a95957c20 */ /* 0x000fe20008410000 */
[----:B------:R-:W-:Y:S01]  /*8b00*/  HMMA.16816.F32.BF16 R132, R36, R6, R132 ;  /* 0x000000062484723c */ /* 0x000fe20000041884 */
[----:B------:R-:W1:Y:S01]  /*8b10*/  LDSM.16.M88.4 R4, [R212+0x6800] ;  /* 0x00680000d404783b */ /* 0x000e620000000200 */
[----:B------:R-:W1:Y:S04]  /*8b20*/  MUFU.TANH R157, R157 ;  /* 0x0000009d009d7308 */ /* 0x000e680000002400 */
[C---:B------:R-:W-:Y:S01]  /*8b30*/  HMMA.16816.F32.BF16 R64, R176.reuse, R16, R64 ;  /* 0x00000010b040723c */ /* 0x040fe20000041840 */
[----:B------:R-:W-:Y:S01]  /*8b40*/  FMUL.FTZ R147, R147, UR10 ;  /* 0x0000000a93937c20 */ /* 0x000fe20008410000 */
[----:B------:R-:W-:Y:S01]  /*8b50*/  FMUL.FTZ R144, R144, UR10 ;  /* 0x0000000a90907c20 */ /* 0x000fe20008410000 */
[----:B------:R-:W-:Y:S01]  /*8b60*/  FMUL.FTZ R146, R146, UR10 ;  /* 0x0000000a92927c20 */ /* 0x000fe20008410000 */
[----:B------:R-:W1:Y:S01]  /*8b70*/  MUFU.TANH R158, R158 ;  /* 0x0000009e009e7308 */ /* 0x000e620000002400 */
[----:B------:R-:W-:Y:S01]  /*8b80*/  FMUL.FTZ R145, R145, UR10 ;  /* 0x0000000a91917c20 */ /* 0x000fe20008410000 */
[----:B------:R-:W-:Y:S01]  /*8b90*/  HMMA.16816.F32.BF16 R60, R176, R18, R60 ;  /* 0x00000012b03c723c */ /* 0x000fe2000004183c */
[----:B------:R-:W1:Y:S01]  /*8ba0*/  LDSM.16.M88.4 R16, [R205] ;  /* 0x00000000cd10783b */ /* 0x000e620000000200 */
[----:B---3--:R-:W-:-:S04]  /*8bb0*/  IMAD.SHL.U32 R20, R20, 0x2, RZ ;  /* 0x0000000214147824 */ /* 0x008fc800078e00ff */
[----:B----4-:R-:W-:Y:S01]  /*8bc0*/  HMMA.16816.F32.BF16 R136, R24, R28, R136 ;  /* 0x0000001c1888723c */ /* 0x010fe20000041888 */
[----:B------:R3:W-:Y:S01]  /*8bd0*/  MUFU.TANH R183, R147 ;  /* 0x0000009300b77308 */ /* 0x0007e20000002400 */
[----:B------:R-:W-:-:S04]  /*8be0*/  LOP3.LUT R20, R20, 0x6, RZ, 0xc0, !PT ;  /* 0x0000000614147812 */ /* 0x000fc800078ec0ff */
[----:B------:R-:W-:Y:S03]  /*8bf0*/  HMMA.16816.F32.BF16 R164, R8, R22, R164 ;  /* 0x0000001608a4723c */ /* 0x000fe600000418a4 */
[----:B------:R-:W4:Y:S03]  /*8c00*/  MUFU.TANH R154, R154 ;  /* 0x0000009a009a7308 */ /* 0x000f260000002400 */
[----:B-----5:R-:W-:Y:S05]  /*8c10*/  HMMA.16816.F32.BF16 R64, R48, R32, R64 ;  /* 0x000000203040723c */ /* 0x020fea0000041840 */
[----:B------:R-:W5:Y:S01]  /*8c20*/  MUFU.TANH R152, R152 ;  /* 0x0000009800987308 */ /* 0x000f620000002400 */
[C---:B--2---:R-:W-:Y:S06]  /*8c30*/  HMMA.16816.F32.BF16 R56, R176.reuse, R12, R56 ;  /* 0x0000000cb038723c */ /* 0x044fec0000041838 */
[----:B------:R-:W-:Y:S01]  /*8c40*/  HMMA.16816.F32.BF16 R52, R176, R14, R52 ;  /* 0x0000000eb034723c */ /* 0x000fe20000041834 */
[----:B------:R-:W2:Y:S01]  /*8c50*/  LDSM.16.M88.4 R12, [R223+0xb000] ;  /* 0x00b00000df0c783b */ /* 0x000ea20000000200 */
[----:B------:R-:W5:Y:S04]  /*8c60*/  MUFU.TANH R171, R171 ;  /* 0x000000ab00ab7308 */ /* 0x000f680000002400 */
[----:B------:R-:W-:Y:S01]  /*8c70*/  HMMA.16816.F32.BF16 R132, R24, R30, R132 ;  /* 0x0000001e1884723c */ /* 0x000fe20000041884 */
[----:B------:R-:W-:Y:S01]  /*8c80*/  IMAD R178, R235, 0x80, R20 ;  /* 0x00000080ebb27824 */ /* 0x000fe200078e0214 */
[----:B------:R-:W-:Y:S01]  /*8c90*/  LDSM.16.M88.4 R28, [R212+0x7000] ;  /* 0x00700000d41c783b */ /* 0x000fe20000000200 */
[----:B------:R-:W-:Y:S01]  /*8ca0*/  FMUL.FTZ R164, R164, UR10 ;  /* 0x0000000aa4a47c20 */ /* 0x000fe20008410000 */
[----:B------:R-:W5:Y:S01]  /*8cb0*/  MUFU.TANH R148, R148 ;  /* 0x0000009400947308 */ /* 0x000f620000002400 */
[----:B------:R-:W-:Y:S01]  /*8cc0*/  FMUL.FTZ R165, R165, UR10 ;  /* 0x0000000aa5a57c20 */ /* 0x000fe20008410000 */
[----:B------:R-:W3:Y:S01]  /*8cd0*/  LDSM.16.M88.4 R20, [R229+0xb800] ;  /* 0x00b80000e514783b */ /* 0x000ee20000000200 */
[----:B-1----:R-:W-:Y:S01]  /*8ce0*/  HMMA.16816.F32.BF16 R136, R8, R4, R136 ;  /* 0x000000040888723c */ /* 0x002fe20000041888 */
[----:B------:R-:W-:-:S04]  /*8cf0*/  FMUL.FTZ R166, R166, UR10 ;  /* 0x0000000aa6a67c20 */ /* 0x000fc80008410000 */
[----:B------:R-:W1:Y:S01]  /*8d00*/  MUFU.TANH R153, R153 ;  /* 0x0000009900997308 */ /* 0x000e620000002400 */
[----:B------:R-:W-:Y:S01]  /*8d10*/  HMMA.16816.F32.BF16 R64, R36, R16, R64 ;  /* 0x000000102440723c */ /* 0x000fe20000041840 */
[C---:B------:R-:W-:Y:S02]  /*8d20*/  VIADD R4, R178.reuse, 0x1 ;  /* 0x00000001b2047836 */ /* 0x040fe40000000000 */
[----:B------:R-:W-:-:S03]  /*8d30*/  VIADD R5, R178, 0x8 ;  /* 0x00000008b2057836 */ /* 0x000fc60000000000 */
[CC--:B------:R-:W-:Y:S01]  /*8d40*/  ISETP.GE.AND P2, PT, R4.reuse, R198.reuse, PT ;  /* 0x000000c60400720c */ /* 0x0c0fe20003f46270 */
[----:B------:R-:W-:Y:S01]  /*8d50*/  HMMA.16816.F32.BF16 R60, R48, R34, R60 ;  /* 0x00000022303c723c */ /* 0x000fe2000004183c */
[-C--:B------:R-:W-:Y:S01]  /*8d60*/  ISETP.GE.AND P3, PT, R4, R197.reuse, PT ;  /* 0x000000c50400720c */ /* 0x080fe20003f66270 */
[----:B------:R-:W-:Y:S01]  /*8d70*/  VIADD R4, R178, 0x9 ;  /* 0x00000009b2047836 */ /* 0x000fe20000000000 */
[----:B------:R-:W-:Y:S01]  /*8d80*/  FSEL R180, R160, -INF , !P2 ;  /* 0xff800000a0b47808 */ /* 0x000fe20005000000 */
[----:B------:R-:W-:Y:S01]  /*8d90*/  VIADD R16, R178, 0x11 ;  /* 0x00000011b2107836 */ /* 0x000fe20000000000 */
[-C--:B------:R-:W-:Y:S01]  /*8da0*/  ISETP.GE.AND P5, PT, R5, R198.reuse, PT ;  /* 0x000000c60500720c */ /* 0x080fe20003fa6270 */
[----:B------:R-:W-:Y:S01]  /*8db0*/  HMMA.16816.F32.BF16 R132, R8, R6, R132 ;  /* 0x000000060884723c */ /* 0x000fe20000041884 */
[CC--:B------:R-:W-:Y:S01]  /*8dc0*/  ISETP.GE.AND P4, PT, R4.reuse, R198.reuse, PT ;  /* 0x000000c60400720c */ /* 0x0c0fe20003f86270 */
[----:B------:R-:W1:Y:S01]  /*8dd0*/  MUFU.TANH R159, R150 ;  /* 0x00000096009f7308 */ /* 0x000e620000002400 */
[-C--:B------:R-:W-:Y:S01]  /*8de0*/  ISETP.GE.AND P2, PT, R4, R197.reuse, PT ;  /* 0x000000c50400720c */ /* 0x080fe20003f46270 */
[----:B------:R-:W-:Y:S01]  /*8df0*/  VIADD R4, R178, 0x10 ;  /* 0x00000010b2047836 */ /* 0x000fe20000000000 */
[----:B------:R-:W-:Y:S01]  /*8e00*/  FSEL R179, R161, -INF , !P3 ;  /* 0xff800000a1b37808 */ /* 0x000fe20005800000 */
[----:B------:R-:W-:Y:S01]  /*8e10*/  FMUL.FTZ R160, R167, UR10 ;  /* 0x0000000aa7a07c20 */ /* 0x000fe20008410000 */
[----:B------:R-:W-:Y:S01]  /*8e20*/  FSEL R182, R141, -INF , !P5 ;  /* 0xff8000008db67808 */ /* 0x000fe20006800000 */
[----:B------:R-:W-:Y:S01]  /*8e30*/  FMUL.FTZ R139, R139, UR10 ;  /* 0x0000000a8b8b7c20 */ /* 0x000fe20008410000 */
[-C--:B------:R-:W-:Y:S01]  /*8e40*/  ISETP.GE.AND P6, PT, R5, R197.reuse, PT ;  /* 0x000000c50500720c */ /* 0x080fe20003fc6270 */
[----:B------:R-:W1:Y:S01]  /*8e50*/  MUFU.TANH R155, R149 ;  /* 0x00000095009b7308 */ /* 0x000e620000002400 */
[CC--:B------:R-:W-:Y:S01]  /*8e60*/  ISETP.GE.AND P3, PT, R4.reuse, R198.reuse, PT ;  /* 0x000000c60400720c */ /* 0x0c0fe20003f66270 */
[----:B--2---:R-:W-:Y:S01]  /*8e70*/  HMMA.16816.F32.BF16 R64, R24, R12, R64 ;  /* 0x0000000c1840723c */ /* 0x004fe20000041840 */
[-C--:B------:R-:W-:Y:S01]  /*8e80*/  ISETP.GE.AND P5, PT, R4, R197.reuse, PT ;  /* 0x000000c50400720c */ /* 0x080fe20003fa6270 */
[----:B------:R-:W-:Y:S01]  /*8e90*/  FMUL.FTZ R136, R136, UR10 ;  /* 0x0000000a88887c20 */ /* 0x000fe20008410000 */
[----:B------:R-:W2:Y:S01]  /*8ea0*/  LDSM.16.M88.4 R4, [R204] ;  /* 0x00000000cc04783b */ /* 0x000ea20000000200 */
[----:B------:R-:W-:Y:S01]  /*8eb0*/  FSEL R181, R162, -INF , !P6 ;  /* 0xff800000a2b57808 */ /* 0x000fe20007000000 */
[----:B------:R-:W-:Y:S01]  /*8ec0*/  FMUL.FTZ R162, R137, UR10 ;  /* 0x0000000a89a27c20 */ /* 0x000fe20008410000 */
[----:B------:R-:W-:Y:S01]  /*8ed0*/  FSEL R184, R140, -INF , !P4 ;  /* 0xff8000008cb87808 */ /* 0x000fe20006000000 */
[----:B------:R-:W-:Y:S01]  /*8ee0*/  VIADD R12, R178, 0x19 ;  /* 0x00000019b20c7836 */ /* 0x000fe20000000000 */
[C---:B---3--:R-:W-:Y:S01]  /*8ef0*/  HMMA.16816.F32.BF16 R56, R48.reuse, R20, R56 ;  /* 0x000000143038723c */ /* 0x048fe20000041838 */
[-C--:B------:R-:W-:Y:S01]  /*8f00*/  ISETP.GE.AND P6, PT, R16, R198.reuse, PT ;  /* 0x000000c61000720c */ /* 0x080fe20003fc6270 */
[----:B------:R-:W-:Y:S01]  /*8f10*/  FMUL.FTZ R137, R138, UR10 ;  /* 0x0000000a8a897c20 */ /* 0x000fe20008410000 */
[-C--:B------:R-:W-:Y:S01]  /*8f20*/  ISETP.GE.AND P4, PT, R16, R197.reuse, PT ;  /* 0x000000c51000720c */ /* 0x080fe20003f86270 */
[----:B------:R-:W-:Y:S01]  /*8f30*/  VIADD R16, R178, 0x18 ;  /* 0x00000018b2107836 */ /* 0x000fe20000000000 */
[----:B------:R-:W-:Y:S01]  /*8f40*/  FSEL R185, R163, -INF , !P2 ;  /* 0xff800000a3b97808 */ /* 0x000fe20005000000 */
[----:B------:R-:W-:Y:S01]  /*8f50*/  HMMA.16816.F32.BF16 R52, R48, R22, R52 ;  /* 0x000000163034723c */ /* 0x000fe20000041834 */
[----:B------:R-:W-:Y:S01]  /*8f60*/  FSEL R176, R142, -INF , !P3 ;  /* 0xff8000008eb07808 */ /* 0x000fe20005800000 */
[----:B------:R-:W3:Y:S01]  /*8f70*/  MUFU.TANH R151, R151 ;  /* 0x0000009700977308 */ /* 0x000ee20000002400 */
[----:B------:R-:W-:Y:S01]  /*8f80*/  FSEL R177, R169, -INF , !P5 ;  /* 0xff800000a9b17808 */ /* 0x000fe20006800000 */
[----:B------:R-:W-:Y:S01]  /*8f90*/  FMUL.FTZ R34, R135, UR10 ;  /* 0x0000000a87227c20 */ /* 0x000fe20008410000 */
[----:B------:R-:W-:Y:S01]  /*8fa0*/  FSEL R140, R143, -INF , !P6 ;  /* 0xff8000008f8c7808 */ /* 0x000fe20007000000 */
[----:B------:R-:W-:Y:S01]  /*8fb0*/  HMMA.16816.F32.BF16 R60, R36, R18, R60 ;  /* 0x00000012243c723c */ /* 0x000fe2000004183c */
[-C--:B------:R-:W-:Y:S01]  /*8fc0*/  ISETP.GE.AND P2, PT, R16, R198.reuse, PT ;  /* 0x000000c61000720c */ /* 0x080fe20003f46270 */
[----:B------:R-:W-:Y:S01]  /*8fd0*/  VIADD R23, R178, 0x31 ;  /* 0x00000031b2177836 */ /* 0x000fe20000000000 */
[-C--:B------:R-:W-:Y:S01]  /*8fe0*/  ISETP.GE.AND P3, PT, R16, R197.reuse, PT ;  /* 0x000000c51000720c */ /* 0x080fe20003f66270 */
[----:B------:R-:W3:Y:S01]  /*8ff0*/  MUFU.TANH R144, R144 ;  /* 0x0000009000907308 */ /* 0x000ee20000002400 */
[CC--:B------:R-:W-:Y:S01]  /*9000*/  ISETP.GE.AND P5, PT, R12.reuse, R198.reuse, PT ;  /* 0x000000c60c00720c */ /* 0x0c0fe20003fa6270 */
[----:B------:R-:W4:Y:S01]  /*9010*/  LDSM.16.M88.4 R16, [R223+0xb800] ;  /* 0x00b80000df10783b */ /* 0x000f220000000200 */
[-C--:B------:R-:W-:Y:S01]  /*9020*/  ISETP.GE.AND P6, PT, R12, R197.reuse, PT ;  /* 0x000000c50c00720c */ /* 0x080fe20003fc6270 */
[----:B------:R-:W-:Y:S01]  /*9030*/  VIADD R12, R178, 0x20 ;  /* 0x00000020b20c7836 */ /* 0x000fe20000000000 */
[----:B------:R-:W-:Y:S01]  /*9040*/  FSEL R175, R168, -INF , !P4 ;  /* 0xff800000a8af7808 */ /* 0x000fe20006000000 */
[----:B------:R-:W-:Y:S01]  /*9050*/  HMMA.16816.F32.BF16 R64, R8, R28, R64 ;  /* 0x0000001c0840723c */ /* 0x000fe20000041840 */
[----:B------:R-:W-:Y:S01]  /*9060*/  FSEL R174, R40, -INF , !P2 ;  /* 0xff80000028ae7808 */ /* 0x000fe20005000000 */
[----:B------:R-:W-:Y:S01]  /*9070*/  MUFU.TANH R172, R145 ;  /* 0x0000009100ac7308 */ /* 0x000fe20000002400 */
[-C--:B------:R-:W-:Y:S01]  /*9080*/  ISETP.GE.AND P4, PT, R12, R198.reuse, PT ;  /* 0x000000c60c00720c */ /* 0x080fe20003f86270 */
[----:B------:R-:W-:Y:S01]  /*9090*/  FMUL.FTZ R132, R132, UR10 ;  /* 0x0000000a84847c20 */ /* 0x000fe20008410000 */
[-C--:B------:R-:W-:Y:S01]  /*90a0*/  ISETP.GE.AND P2, PT, R12, R197.reuse, PT ;  /* 0x000000c50c00720c */ /* 0x080fe20003f46270 */
[----:B------:R-:W-:Y:S01]  /*90b0*/  VIADD R12, R178, 0x21 ;  /* 0x00000021b20c7836 */ /* 0x000fe20000000000 */
[----:B------:R-:W-:Y:S01]  /*90c0*/  FSEL R147, R42, -INF , !P3 ;  /* 0xff8000002a937808 */ /* 0x000fe20005800000 */
[----:B------:R-:W-:Y:S01]  /*90d0*/  VIADD R29, R178, 0x30 ;  /* 0x00000030b21d7836 */ /* 0x000fe20000000000 */
[----:B------:R-:W-:Y:S01]  /*90e0*/  FSEL R20, R41, -INF , !P5 ;  /* 0xff80000029147808 */ /* 0x000fe20006800000 */
[----:B------:R-:W3:Y:S01]  /*90f0*/  MUFU.TANH R164, R164 ;  /* 0x000000a400a47308 */ /* 0x000ee20000002400 */
[C---:B------:R-:W-:Y:S01]  /*9100*/  ISETP.GE.AND P3, PT, R12.reuse, R198, PT ;  /* 0x000000c60c00720c */ /* 0x040fe20003f66270 */
[----:B------:R-:W-:Y:S01]  /*9110*/  FMUL.FTZ R133, R133, UR10 ;  /* 0x0000000a85857c20 */ /* 0x000fe20008410000 */
[----:B------:R-:W-:Y:S01]  /*9120*/  ISETP.GE.AND P5, PT, R12, R197, PT ;  /* 0x000000c50c00720c */ /* 0x000fe20003fa6270 */
[----:B------:R-:W-:Y:S01]  /*9130*/  VIADD R12, R178, 0x28 ;  /* 0x00000028b20c7836 */ /* 0x000fe20000000000 */
[----:B--2---:R-:W-:Y:S01]  /*9140*/  HMMA.16816.F32.BF16 R56, R36, R4, R56 ;  /* 0x000000042438723c */ /* 0x004fe20000041838 */
[----:B------:R-:W-:-:S02]  /*9150*/  FSEL R21, R43, -INF , !P6 ;  /* 0xff8000002b157808 */ /* 0x000fc40007000000 */
[----:B------:R-:W-:Y:S01]  /*9160*/  FSEL R32, R44, -INF , !P4 ;  /* 0xff8000002c207808 */ /* 0x000fe20006000000 */
[----:B------:R2:W-:Y:S01]  /*9170*/  MUFU.TANH R22, R34 ;  /* 0x0000002200167308 */ /* 0x0005e20000002400 */
[CC--:B------:R-:W-:Y:S01]  /*9180*/  ISETP.GE.AND P6, PT, R12.reuse, R198.reuse, PT ;  /* 0x000000c60c00720c */ /* 0x0c0fe20003fc6270 */
[----:B------:R-:W-:Y:S01]  /*9190*/  HMMA.16816.F32.BF16 R52, R36, R6, R52 ;  /* 0x000000062434723c */ /* 0x000fe20000041834 */
[-C--:B------:R-:W-:Y:S01]  /*91a0*/  ISETP.GE.AND P4, PT, R12, R197.reuse, PT ;  /* 0x000000c50c00720c */ /* 0x080fe20003f86270 */
[----:B------:R-:W-:Y:S02]  /*91b0*/  VIADD R12, R178, 0x29 ;  /* 0x00000029b20c7836 */ /* 0x000fe40000000000 */
[----:B------:R-:W-:Y:S01]  /*91c0*/  FMUL.FTZ R5, R134, UR10 ;  /* 0x0000000a86057c20 */ /* 0x000fe20008410000 */
[----:B------:R-:W-:Y:S01]  /*91d0*/  FSEL R33, R170, -INF , !P2 ;  /* 0xff800000aa217808 */ /* 0x000fe20005000000 */
[----:B------:R-:W-:Y:S01]  /*91e0*/  FMUL.FTZ R64, R64, UR10 ;  /* 0x0000000a40407c20 */ /* 0x000fe20008410000 */
[----:B------:R-:W-:Y:S01]  /*91f0*/  FSEL R134, R45, -INF , !P3 ;  /* 0xff8000002d867808 */ /* 0x000fe20005800000 */
[C---:B------:R-:W-:Y:S01]  /*9200*/  HMMA.16816.F32.BF16 R60, R24.reuse, R14, R60 ;  /* 0x0000000e183c723c */ /* 0x040fe2000004183c */
[CC--:B------:R-:W-:Y:S01]  /*9210*/  ISETP.GE.AND P2, PT, R12.reuse, R198.reuse, PT ;  /* 0x000000c60c00720c */ /* 0x0c0fe20003f46270 */
[----:B------:R-:W3:Y:S01]  /*9220*/  MUFU.TANH R146, R146 ;  /* 0x0000009200927308 */ /* 0x000ee20000002400 */
[-C--:B------:R-:W-:Y:S01]  /*9230*/  ISETP.GE.AND P3, PT, R12, R197.reuse, PT ;  /* 0x000000c50c00720c */ /* 0x080fe20003f66270 */
[----:B------:R-:W-:Y:S01]  /*9240*/  VIADD R7, R178, 0x40 ;  /* 0x00000040b2077836 */ /* 0x000fe20000000000 */
[----:B------:R-:W3:Y:S01]  /*9250*/  LDSM.16.M88.4 R12, [R212+0x7800] ;  /* 0x00780000d40c783b */ /* 0x000ee20000000200 */
[----:B------:R-:W-:Y:S01]  /*9260*/  FSEL R35, R46, -INF , !P5 ;  /* 0xff8000002e237808 */ /* 0x000fe20006800000 */
[----:B------:R-:W-:Y:S01]  /*9270*/  VIADD R6, R178, 0x41 ;  /* 0x00000041b2067836 */ /* 0x000fe20000000000 */
[----:B------:R-:W-:Y:S01]  /*9280*/  FSEL R138, R47, -INF , !P6 ;  /* 0xff8000002f8a7808 */ /* 0x000fe20007000000 */
[----:B------:R-:W-:Y:S01]  /*9290*/  FMUL.FTZ R66, R66, UR10 ;  /* 0x0000000a42427c20 */ /* 0x000fe20008410000 */
[CC--:B------:R-:W-:Y:S01]  /*92a0*/  ISETP.GE.AND P5, PT, R29.reuse, R198.reuse, PT ;  /* 0x000000c61d00720c */ /* 0x0c0fe20003fa6270 */
[C---:B----4-:R-:W-:Y:S01]  /*92b0*/  HMMA.16816.F32.BF16 R56, R24.reuse, R16, R56 ;  /* 0x000000101838723c */ /* 0x050fe20000041838 */
[-C--:B------:R-:W-:Y:S01]  /*92c0*/  ISETP.GE.AND P6, PT, R29, R197.reuse, PT ;  /* 0x000000c51d00720c */ /* 0x080fe20003fc6270 */
[----:B------:R-:W-:Y:S01]  /*92d0*/  VIADD R29, R178, 0x38 ;  /* 0x00000038b21d7836 */ /* 0x000fe20000000000 */
[----:B------:R-:W-:Y:S01]  /*92e0*/  FSEL R135, R157, -INF , !P4 ;  /* 0xff8000009d877808 */ /* 0x000fe20006000000 */
[----:B------:R-:W4:Y:S01]  /*92f0*/  MUFU.TANH R186, R165 ;  /* 0x000000a500ba7308 */ /* 0x000f220000002400 */
[----:B--2---:R-:W-:Y:S01]  /*9300*/  FSEL R34, R156, -INF , !P2 ;  /* 0xff8000009c227808 */ /* 0x004fe20005000000 */
[----:B------:R-:W-:Y:S01]  /*9310*/  HMMA.16816.F32.BF16 R52, R24, R18, R52 ;  /* 0x000000121834723c */ /* 0x000fe20000041834 */
[----:B------:R-:W-:Y:S01]  /*9320*/  FSEL R145, R158, -INF , !P3 ;  /* 0xff8000009e917808 */ /* 0x000fe20005800000 */
[----:B------:R-:W-:Y:S01]  /*9330*/  FMUL.FTZ R17, R65, UR10 ;  /* 0x0000000a41117c20 */ /* 0x000fe20008410000 */
[-C--:B------:R-:W-:Y:S01]  /*9340*/  ISETP.GE.AND P4, PT, R23, R198.reuse, PT ;  /* 0x000000c61700720c */ /* 0x080fe20003f86270 */
[----:B------:R-:W-:Y:S01]  /*9350*/  FMUL.FTZ R67, R67, UR10 ;  /* 0x0000000a43437c20 */ /* 0x000fe20008410000 */
[----:B------:R-:W-:Y:S01]  /*9360*/  ISETP.GE.AND P2, PT, R23, R197, PT ;  /* 0x000000c51700720c */ /* 0x000fe20003f46270 */
[----:B------:R-:W-:Y:S01]  /*9370*/  VIADD R23, R178, 0x39 ;  /* 0x00000039b2177836 */ /* 0x000fe20000000000 */
[----:B------:R-:W-:Y:S01]  /*9380*/  HMMA.16816.F32.BF16 R60, R8, R30, R60 ;  /* 0x0000001e083c723c */ /* 0x000fe2000004183c */
[----:B------:R-:W-:Y:S01]  /*9390*/  ISETP.GE.AND P3, PT, R29, R198, PT ;  /* 0x000000c61d00720c */ /* 0x000fe20003f66270 */
[----:B------:R-:W2:Y:S01]  /*93a0*/  MUFU.TANH R160, R160 ;  /* 0x000000a000a07308 */ /* 0x000ea20000002400 */
[----:B------:R-:W-:Y:S01]  /*93b0*/  FSEL R149, R154, -INF , !P6 ;  /* 0xff8000009a957808 */ /* 0x000fe20007000000 */
[----:B------:R-:W-:Y:S01]  /*93c0*/  VIADD R18, R178, 0x58 ;  /* 0x00000058b2127836 */ /* 0x000fe20000000000 */
[----:B-----5:R-:W-:Y:S01]  /*93d0*/  FSEL R156, R152, -INF , !P5 ;  /* 0xff800000989c7808 */ /* 0x020fe20006800000 */
[----:B------:R-:W-:-:S04]  /*93e0*/  DEPBAR.LE SB0, 0x0 ;  /* 0x000080000000791a */ /* 0x000fc80000000000 */
[----:B------:R-:W-:Y:S01]  /*93f0*/  FSEL R171, R171, -INF , !P2 ;  /* 0xff800000abab7808 */ /* 0x000fe20005000000 */
[----:B------:R5:W-:Y:S01]  /*9400*/  MUFU.TANH R187, R166 ;  /* 0x000000a600bb7308 */ /* 0x000be20000002400 */
[----:B------:R-:W-:Y:S02]  /*9410*/  FSEL R154, R148, -INF , !P3 ;  /* 0xff800000949a7808 */ /* 0x000fe40005800000 */
[-C--:B------:R-:W-:Y:S02]  /*9420*/  ISETP.GE.AND P5, PT, R29, R197.reuse, PT ;  /* 0x000000c51d00720c */ /* 0x080fe40003fa6270 */
[----:B-1----:R-:W-:Y:S02]  /*9430*/  FSEL R150, R153, -INF , !P4 ;  /* 0xff80000099967808 */ /* 0x002fe40006000000 */
[CC--:B------:R-:W-:Y:S01]  /*9440*/  ISETP.GE.AND P2, PT, R7.reuse, R198.reuse, PT ;  /* 0x000000c60700720c */ /* 0x0c0fe20003f46270 */
[----:B------:R-:W1:Y:S01]  /*9450*/  MUFU.TANH R139, R139 ;  /* 0x0000008b008b7308 */ /* 0x000e620000002400 */
[-C--:B------:R-:W-:Y:S01]  /*9460*/  ISETP.GE.AND P3, PT, R7, R197.reuse, PT ;  /* 0x000000c50700720c */ /* 0x080fe20003f66270 */
[C---:B---3--:R-:W-:Y:S01]  /*9470*/  HMMA.16816.F32.BF16 R56, R8.reuse, R12, R56 ;  /* 0x0000000c0838723c */ /* 0x048fe20000041838 */
[CC--:B------:R-:W-:Y:S01]  /*9480*/  ISETP.GE.AND P6, PT, R23.reuse, R198.reuse, PT ;  /* 0x000000c61700720c */ /* 0x0c0fe20003fc6270 */
[C---:B------:R-:W-:Y:S01]  /*9490*/  VIADD R7, R178.reuse, 0x48 ;  /* 0x00000048b2077836 */ /* 0x040fe20000000000 */
[-C--:B------:R-:W-:Y:S01]  /*94a0*/  ISETP.GE.AND P4, PT, R23, R197.reuse, PT ;  /* 0x000000c51700720c */ /* 0x080fe20003f86270 */
[----:B------:R-:W-:Y:S01]  /*94b0*/  FMUL.FTZ R61, R61, UR10 ;  /* 0x0000000a3d3d7c20 */ /* 0x000fe20008410000 */
[----:B------:R-:W-:Y:S01]  /*94c0*/  FSEL R169, R159, -INF , !P5 ;  /* 0xff8000009fa97808 */ /* 0x000fe20006800000 */
[----:B------:R-:W3:Y:S01]  /*94d0*/  MUFU.TANH R28, R132 ;  /* 0x00000084001c7308 */ /* 0x000ee20000002400 */
[----:B------:R-:W-:Y:S01]  /*94e0*/  HMMA.16816.F32.BF16 R8, R8, R14, R52 ;  /* 0x0000000e0808723c */ /* 0x000fe20000041834 */
[----:B------:R-:W-:Y:S01]  /*94f0*/  FSEL R152, R155, -INF , !P6 ;  /* 0xff8000009b987808 */ /* 0x000fe20007000000 */
[----:B------:R-:W-:Y:S01]  /*9500*/  VIADD R13, R178, 0x50 ;  /* 0x00000050b20d7836 */ /* 0x000fe20000000000 */
[----:B------:R-:W-:Y:S01]  /*9510*/  FSEL R159, R151, -INF , !P4 ;  /* 0xff800000979f7808 */ /* 0x000fe20006000000 */
[----:B------:R-:W-:Y:S01]  /*9520*/  FMUL.FTZ R62, R62, UR10 ;  /* 0x0000000a3e3e7c20 */ /* 0x000fe20008410000 */
[----:B-----5:R-:W-:Y:S01]  /*9530*/  FSEL R166, R144, -INF , !P2 ;  /* 0xff80000090a67808 */ /* 0x020fe20005000000 */
[----:B------:R-:W-:Y:S01]  /*9540*/  FMUL.FTZ R60, R60, UR10 ;  /* 0x0000000a3c3c7c20 */ /* 0x000fe20008410000 */
[----:B------:R-:W5:Y:S01]  /*9550*/  MUFU.TANH R136, R136 ;  /* 0x0000008800887308 */ /* 0x000f620000002400 */
[-C--:B------:R-:W-:Y:S01]  /*9560*/  ISETP.GE.AND P6, PT, R6, R197.reuse, PT ;  /* 0x000000c50600720c */ /* 0x080fe20003fc6270 */
[C---:B------:R-:W-:Y:S01]  /*9570*/  VIADD R14, R178.reuse, 0x60 ;  /* 0x00000060b20e7836 */ /* 0x040fe20000000000 */
[CC--:B------:R-:W-:Y:S01]  /*9580*/  ISETP.GE.AND P4, PT, R7.reuse, R198.reuse, PT ;  /* 0x000000c60700720c */ /* 0x0c0fe20003f86270 */
[C---:B------:R-:W-:Y:S01]  /*9590*/  VIADD R15, R178.reuse, 0x59 ;  /* 0x00000059b20f7836 */ /* 0x040fe20000000000 */
[-C--:B------:R-:W-:Y:S01]  /*95a0*/  ISETP.GE.AND P2, PT, R7, R197.reuse, PT ;  /* 0x000000c50700720c */ /* 0x080fe20003f46270 */
[----:B------:R-:W-:Y:S01]  /*95b0*/  VIADD R7, R178, 0x49 ;  /* 0x00000049b2077836 */ /* 0x000fe20000000000 */
[-C--:B------:R-:W-:Y:S01]  /*95c0*/  ISETP.GE.AND P5, PT, R6, R198.reuse, PT ;  /* 0x000000c60600720c */ /* 0x080fe20003fa6270 */
[----:B------:R-:W5:Y:S01]  /*95d0*/  MUFU.TANH R137, R137 ;  /* 0x0000008900897308 */ /* 0x000f620000002400 */
[----:B------:R-:W-:Y:S01]  /*95e0*/  FSEL R165, R183, -INF , !P6 ;  /* 0xff800000b7a57808 */ /* 0x000fe20007000000 */
[----:B------:R-:W-:Y:S01]  /*95f0*/  FMUL.FTZ R12, R63, UR10 ;  /* 0x0000000a3f0c7c20 */ /* 0x000fe20008410000 */
[----:B------:R-:W-:Y:S01]  /*9600*/  FSEL R170, R164, -INF , !P4 ;  /* 0xff800000a4aa7808 */ /* 0x000fe20006000000 */
[----:B------:R-:W-:Y:S01]  /*9610*/  FMUL.FTZ R56, R56, UR10 ;  /* 0x0000000a38387c20 */ /* 0x000fe20008410000 */
[----:B------:R-:W-:Y:S01]  /*9620*/  FSEL R167, R146, -INF , !P3 ;  /* 0xff80000092a77808 */ /* 0x000fe20005800000 */
[----:B------:R-:W-:Y:S01]  /*9630*/  FMUL.FTZ R58, R58, UR10 ;  /* 0x0000000a3a3a7c20 */ /* 0x000fe20008410000 */
[----:B------:R-:W-:Y:S01]  /*9640*/  FSEL R172, R172, -INF , !P5 ;  /* 0xff800000acac7808 */ /* 0x000fe20006800000 */
[----:B------:R-:W5:Y:S01]  /*9650*/  MUFU.TANH R162, R162 ;  /* 0x000000a200a27308 */ /* 0x000f620000002400 */
[-C--:B------:R-:W-:Y:S01]  /*9660*/  ISETP.GE.AND P6, PT, R13, R198.reuse, PT ;  /* 0x000000c60d00720c */ /* 0x080fe20003fc6270 */
[----:B------:R-:W-:Y:S01]  /*9670*/  FMUL.FTZ R55, R59, UR10 ;  /* 0x0000000a3b377c20 */ /* 0x000fe20008410000 */
[-C--:B------:R-:W-:Y:S01]  /*9680*/  ISETP.GE.AND P4, PT, R13, R197.reuse, PT ;  /* 0x000000c50d00720c */ /* 0x080fe20003f86270 */
[----:B------:R-:W-:Y:S01]  /*9690*/  VIADD R13, R178, 0x51 ;  /* 0x00000051b20d7836 */ /* 0x000fe20000000000 */
[-C--:B------:R-:W-:Y:S01]  /*96a0*/  ISETP.GE.AND P3, PT, R7, R198.reuse, PT ;  /* 0x000000c60700720c */ /* 0x080fe20003f66270 */
[----:B------:R-:W-:Y:S01]  /*96b0*/  FMUL.FTZ R57, R57, UR10 ;  /* 0x0000000a39397c20 */ /* 0x000fe20008410000 */
[-C--:B------:R-:W-:Y:S01]  /*96c0*/  ISETP.GE.AND P5, PT, R7, R197.reuse, PT ;  /* 0x000000c50700720c */ /* 0x080fe20003fa6270 */
[----:B------:R-:W-:Y:S01]  /*96d0*/  MUFU.TANH R4, R133 ;  /* 0x0000008500047308 */ /* 0x000fe20000002400 */
[----:B----4-:R-:W-:Y:S01]  /*96e0*/  FSEL R168, R186, -INF , !P3 ;  /* 0xff800000baa87808 */ /* 0x010fe20005800000 */
[----:B------:R-:W-:Y:S01]  /*96f0*/  FMUL.FTZ R8, R8, UR10 ;  /* 0x0000000a08087c20 */ /* 0x000fe20008410000 */
[----:B--2---:R-:W-:Y:S01]  /*9700*/  FSEL R161, R160, -INF , !P5 ;  /* 0xff800000a0a17808 */ /* 0x004fe20006800000 */
[----:B------:R-:W-:Y:S01]  /*9710*/  FMUL.FTZ R9, R9, UR10 ;  /* 0x0000000a09097c20 */ /* 0x000fe20008410000 */
[----:B------:R-:W-:Y:S01]  /*9720*/  ISETP.GE.AND P3, PT, R13, R197, PT ;  /* 0x000000c50d00720c */ /* 0x000fe20003f66270 */
[----:B------:R-:W-:Y:S01]  /*9730*/  FMUL.FTZ R10, R10, UR10 ;  /* 0x0000000a0a0a7c20 */ /* 0x000fe20008410000 */
[----:B------:R-:W-:Y:S01]  /*9740*/  ISETP.GE.AND P5, PT, R18, R198, PT ;  /* 0x000000c61200720c */ /* 0x000fe20003fa6270 */
[----:B------:R-:W2:Y:S01]  /*9750*/  MUFU.TANH R5, R5 ;  /* 0x0000000500057308 */ /* 0x000ea20000002400 */
[----:B-1----:R-:W-:Y:S01]  /*9760*/  FSEL R155, R139, -INF , !P3 ;  /* 0xff8000008b9b7808 */ /* 0x002fe20005800000 */
[----:B------:R-:W-:Y:S01]  /*9770*/  FMUL.FTZ R11, R11, UR10 ;  /* 0x0000000a0b0b7c20 */ /* 0x000fe20008410000 */
[----:B---3--:R-:W-:-:S02]  /*9780*/  FSEL R160, R28, -INF , !P5 ;  /* 0xff8000001ca07808 */ /* 0x008fc40006800000 */
[----:B------:R-:W-:Y:S02]  /*9790*/  FSEL R163, R187, -INF , !P2 ;  /* 0xff800000bba37808 */ /* 0x000fe40005000000 */
[----:B-----5:R-:W-:Y:S01]  /*97a0*/  FSEL R164, R136, -INF , !P6 ;  /* 0xff80000088a47808 */ /* 0x020fe20007000000 */
[----:B------:R-:W1:Y:S01]  /*97b0*/  MUFU.TANH R16, R64 ;  /* 0x0000004000107308 */ /* 0x000e620000002400 */
[----:B------:R-:W-:Y:S02]  /*97c0*/  FSEL R157, R137, -INF , !P4 ;  /* 0xff800000899d7808 */ /* 0x000fe40006000000 */
[CC--:B------:R-:W-:Y:S02]  /*97d0*/  ISETP.GE.AND P3, PT, R14.reuse, R198.reuse, PT ;  /* 0x000000c60e00720c */ /* 0x0c0fe40003f66270 */
[-C--:B------:R-:W-:Y:S01]  /*97e0*/  ISETP.GE.AND P5, PT, R14, R197.reuse, PT ;  /* 0x000000c50e00720c */ /* 0x080fe20003fa6270 */
[----:B------:R-:W-:Y:S01]  /*97f0*/  VIADD R14, R178, 0x61 ;  /* 0x00000061b20e7836 */ /* 0x000fe20000000000 */
[----:B------:R-:W-:Y:S01]  /*9800*/  ISETP.GE.AND P2, PT, R13, R198, PT ;  /* 0x000000c60d00720c */ /* 0x000fe20003f46270 */
[----:B------:R-:W3:Y:S01]  /*9810*/  MUFU.TANH R17, R17 ;  /* 0x0000001100117308 */ /* 0x000ee20000002400 */
[----:B------:R-:W-:-:S02]  /*9820*/  ISETP.GE.AND P6, PT, R18, R197, PT ;  /* 0x000000c51200720c */ /* 0x000fc40003fc6270 */
[-C--:B------:R-:W-:Y:S02]  /*9830*/  ISETP.GE.AND P4, PT, R15, R198.reuse, PT ;  /* 0x000000c60f00720c */ /* 0x080fe40003f86270 */
[----:B------:R-:W-:Y:S02]  /*9840*/  FSEL R162, R162, -INF , !P2 ;  /* 0xff800000a2a27808 */ /* 0x000fe40005000000 */
[----:B--2---:R-:W-:Y:S01]  /*9850*/  FSEL R153, R5, -INF , !P6 ;  /* 0xff80000005997808 */ /* 0x004fe20007000000 */
[----:B------:R-:W2:Y:S01]  /*9860*/  MUFU.TANH R143, R66 ;  /* 0x00000042008f7308 */ /* 0x000ea20000002400 */
[----:B------:R-:W-:Y:S01]  /*9870*/  FSEL R158, R4, -INF , !P4 ;  /* 0xff800000049e7808 */ /* 0x000fe20006000000 */
[C---:B------:R-:W-:Y:S01]  /*9880*/  VIADD R5, R178.reuse, 0x68 ;  /* 0x00000068b2057836 */ /* 0x040fe20000000000 */
[----:B------:R-:W-:Y:S01]  /*9890*/  ISETP.GE.AND P2, PT, R15, R197, PT ;  /* 0x000000c50f00720c */ /* 0x000fe20003f46270 */
[----:B------:R-:W-:Y:S01]  /*98a0*/  VIADD R4, R178, 0x69 ;  /* 0x00000069b2047836 */ /* 0x000fe20000000000 */
[----:B------:R-:W-:-:S02]  /*98b0*/  ISETP.GE.AND P6, PT, R14, R198, PT ;  /* 0x000000c60e00720c */ /* 0x000fc40003fc6270 */
[----:B------:R-:W-:Y:S01]  /*98c0*/  FSEL R151, R22, -INF , !P2 ;  /* 0xff80000016977808 */ /* 0x000fe20005000000 */
[----:B------:R-:W4:Y:S01]  /*98d0*/  MUFU.TANH R141, R67 ;  /* 0x00000043008d7308 */ /* 0x000f220000002400 */
[----:B-1----:R-:W-:Y:S02]  /*98e0*/  FSEL R148, R16, -INF , !P3 ;  /* 0xff80000010947808 */ /* 0x002fe40005800000 */
[----:B---3--:R-:W-:Y:S02]  /*98f0*/  FSEL R146, R17, -INF , !P6 ;  /* 0xff80000011927808 */ /* 0x008fe40007000000 */
[CC--:B------:R-:W-:Y:S02]  /*9900*/  ISETP.GE.AND P2, PT, R5.reuse, R198.reuse, PT ;  /* 0x000000c60500720c */ /* 0x0c0fe40003f46270 */
[----:B------:R-:W-:Y:S01]  /*9910*/  ISETP.GE.AND P3, PT, R5, R197, PT ;  /* 0x000000c50500720c */ /* 0x000fe20003f66270 */
[----:B------:R-:W1:Y:S01]  /*9920*/  MUFU.TANH R142, R61 ;  /* 0x0000003d008e7308 */ /* 0x000e620000002400 */
[----:B--2---:R-:W-:Y:S01]  /*9930*/  FSEL R143, R143, -INF , !P5 ;  /* 0xff8000008f8f7808 */ /* 0x004fe20006800000 */
[----:B------:R-:W-:Y:S01]  /*9940*/  VIADD R5, R178, 0x70 ;  /* 0x00000070b2057836 */ /* 0x000fe20000000000 */
[----:B------:R-:W-:-:S02]  /*9950*/  ISETP.GE.AND P5, PT, R4, R198, PT ;  /* 0x000000c60400720c */ /* 0x000fc40003fa6270 */
[-C--:B------:R-:W-:Y:S01]  /*9960*/  ISETP.GE.AND P6, PT, R4, R197.reuse, PT ;  /* 0x000000c50400720c */ /* 0x080fe20003fc6270 */
[----:B------:R-:W-:Y:S01]  /*9970*/  VIADD R4, R178, 0x71 ;  /* 0x00000071b2047836 */ /* 0x000fe20000000000 */
[----:B------:R-:W-:Y:S01]  /*9980*/  ISETP.GE.AND P4, PT, R14, R197, PT ;  /* 0x000000c50e00720c */ /* 0x000fe20003f86270 */
[----:B------:R-:W2:Y:S03]  /*9990*/  MUFU.TANH R7, R62 ;  /* 0x0000003e00077308 */ /* 0x000ea60000002400 */
[----:B----4-:R-:W-:Y:S02]  /*99a0*/  FSEL R141, R141, -INF , !P4 ;  /* 0xff8000008d8d7808 */ /* 0x010fe40006000000 */
[----:B------:R-:W-:-:S03]  /*99b0*/  ISETP.GE.AND P4, PT, R5, R198, PT ;  /* 0x000000c60500720c */ /* 0x000fc60003f86270 */
[----:B------:R-:W3:Y:S01]  /*99c0*/  MUFU.TANH R6, R60 ;  /* 0x0000003c00067308 */ /* 0x000ee20000002400 */
[----:B-1----:R-:W-:Y:S02]  /*99d0*/  FSEL R142, R142, -INF , !P5 ;  /* 0xff8000008e8e7808 */ /* 0x002fe40006800000 */
[----:B------:R-:W-:-:S05]  /*99e0*/  ISETP.GE.AND P5, PT, R4, R197, PT ;  /* 0x000000c50400720c */ /* 0x000fca0003fa6270 */
[----:B------:R-:W1:Y:S01]  /*99f0*/  MUFU.TANH R12, R12 ;  /* 0x0000000c000c7308 */ /* 0x000e620000002400 */
[----:B--2---:R-:W-:Y:S02]  /*9a00*/  FSEL R139, R7, -INF , !P3 ;  /* 0xff800000078b7808 */ /* 0x004fe40005800000 */
[----:B------:R-:W-:Y:S01]  /*9a10*/  ISETP.GE.AND P3, PT, R4, R198, PT ;  /* 0x000000c60400720c */ /* 0x000fe20003f66270 */
[----:B------:R-:W-:-:S04]  /*9a20*/  VIADD R4, R178, 0x78 ;  /* 0x00000078b2047836 */ /* 0x000fc80000000000 */
[----:B------:R-:W2:Y:S01]  /*9a30*/  MUFU.TANH R13, R56 ;  /* 0x00000038000d7308 */ /* 0x000ea20000002400 */
[----:B---3--:R-:W-:Y:S02]  /*9a40*/  FSEL R144, R6, -INF , !P2 ;  /* 0xff80000006907808 */ /* 0x008fe40005000000 */
[----:B------:R-:W-:-:S05]  /*9a50*/  ISETP.GE.AND P2, PT, R5, R197, PT ;  /* 0x000000c50500720c */ /* 0x000fca0003f46270 */
[----:B------:R-:W3:Y:S01]  /*9a60*/  MUFU.TANH R61, R58 ;  /* 0x0000003a003d7308 */ /* 0x000ee20000002400 */
[----:B-1----:R-:W-:Y:S02]  /*9a70*/  FSEL R137, R12, -INF , !P6 ;  /* 0xff8000000c897808 */ /* 0x002fe40007000000 */
[----:B------:R-:W-:-:S05]  /*9a80*/  ISETP.GE.AND P6, PT, R178, R198, PT ;  /* 0x000000c6b200720c */ /* 0x000fca0003fc6270 */
[----:B------:R-:W1:Y:S01]  /*9a90*/  MUFU.TANH R132, R57 ;  /* 0x0000003900847308 */ /* 0x000e620000002400 */
[----:B--2---:R-:W-:Y:S02]  /*9aa0*/  FSEL R136, R13, -INF , !P4 ;  /* 0xff8000000d887808 */ /* 0x004fe40006000000 */
[C---:B------:R-:W-:Y:S01]  /*9ab0*/  ISETP.GE.AND P4, PT, R178.reuse, R197, PT ;  /* 0x000000c5b200720c */ /* 0x040fe20003f86270 */
        /* <DEDUP_REMOVED lines=8> */
[----:B--2---:R-:W-:Y:S01]  /*9b40*/  FSEL R55, R55, -INF , !P5 ;  /* 0xff80000037377808 */ /* 0x004fe20006800000 */
[----:B------:R-:W-:Y:S01]  /*9b50*/  BAR.SYNC.DEFER_BLOCKING 0x0 ;  /* 0x0000000000007b1d */ /* 0x000fe20000010000 */
[----:B------:R-:W-:-:S05]  /*9b60*/  ISETP.GE.AND P5, PT, R178, R198, PT ;  /* 0x000000c6b200720c */ /* 0x000fca0003fa6270 */
[----:B------:R-:W2:Y:S01]  /*9b70*/  MUFU.TANH R173, R173 ;  /* 0x000000ad00ad7308 */ /* 0x000ea20000002400 */
[----:B---3--:R-:W-:Y:S02]  /*9b80*/  FSEL R64, R64, -INF , !P2 ;  /* 0xff80000040407808 */ /* 0x008fe40005000000 */
[----:B------:R-:W-:-:S05]  /*9b90*/  ISETP.GE.AND P2, PT, R178, R197, PT ;  /* 0x000000c5b200720c */ /* 0x000fca0003f46270 */
[----:B------:R-:W3:Y:S01]  /*9ba0*/  MUFU.TANH R62, R9 ;  /* 0x00000009003e7308 */ /* 0x000ee20000002400 */
[----:B-1----:R-:W-:-:S07]  /*9bb0*/  FSEL R4, R3, -INF , !P6 ;  /* 0xff80000003047808 */ /* 0x002fce0007000000 */
[----:B------:R-:W1:Y:S01]  /*9bc0*/  MUFU.TANH R54, R10 ;  /* 0x0000000a00367308 */ /* 0x000e620000002400 */
[----:B--2---:R-:W-:-:S07]  /*9bd0*/  FSEL R173, R173, -INF , !P4 ;  /* 0xff800000adad7808 */ /* 0x004fce0006000000 */
[----:B------:R-:W2:Y:S01]  /*9be0*/  MUFU.TANH R51, R11 ;  /* 0x0000000b00337308 */ /* 0x000ea20000002400 */
[----:B---3--:R-:W-:Y:S02]  /*9bf0*/  FSEL R62, R62, -INF , !P5 ;  /* 0xff8000003e3e7808 */ /* 0x008fe40006800000 */
[----:B-1----:R-:W-:Y:S02]  /*9c00*/  FSEL R54, R54, -INF , !P3 ;  /* 0xff80000036367808 */ /* 0x002fe40005800000 */
[----:B--2---:R-:W-:Y:S01]  /*9c10*/  FSEL R51, R51, -INF , !P2 ;  /* 0xff80000033337808 */ /* 0x004fe20005000000 */
        /* <DEDUP_REMOVED lines=51> */
[----:B------:R-:W-:-:S03]  /*9f50*/  SHF.R.S32.HI R3, RZ, 0x1f, R5 ;  /* 0x0000001fff037819 */ /* 0x000fc60000011405 */
[----:B--2---:R-:W-:Y:S02]  /*9f60*/  IMAD.IADD R7, R7, 0x1, -R6 ;  /* 0x0000000107077824 */ /* 0x004fe400078e0a06 */
[----:B------:R-:W-:-:S03]  /*9f70*/  IMAD R6, R3, R188, RZ ;  /* 0x000000bc03067224 */ /* 0x000fc600078e02ff */
[----:B------:R-:W-:Y:S01]  /*9f80*/  SHF.R.S32.HI R3, RZ, 0x1f, R7 ;  /* 0x0000001fff037819 */ /* 0x000fe20000011407 */
[----:B------:R-:W-:-:S04]  /*9f90*/  IMAD R6, R5, R189, R6 ;  /* 0x000000bd05067224 */ /* 0x000fc800078e0206 */
[----:B------:R-:W-:Y:S01]  /*9fa0*/  IMAD R10, R3, UR4, RZ ;  /* 0x00000004030a7c24 */ /* 0x000fe2000f8e02ff */
[----:B------:R-:W-:-:S03]  /*9fb0*/  IADD3 R9, R9, R6, RZ ;  /* 0x0000000609097210 */ /* 0x000fc60007ffe0ff */
[C---:B------:R-:W-:Y:S02]  /*9fc0*/  IMAD R10, R7.reuse, UR5, R10 ;  /* 0x00000005070a7c24 */ /* 0x040fe4000f8e020a */
[----:B------:R-:W-:-:S04]  /*9fd0*/  IMAD.WIDE.U32 R8, R7, UR4, R8 ;  /* 0x0000000407087c25 */ /* 0x000fc8000f8e0008 */
[----:B------:R-:W-:Y:S01]  /*9fe0*/  IMAD.IADD R10, R9, 0x1, R10 ;  /* 0x00000001090a7824 */ /* 0x000fe200078e020a */
[----:B------:R-:W-:Y:S06]  /*9ff0*/  BRA `(.L_x_2438) ;  /* 0x0000000000087947 */ /* 0x000fec0003800000 */
.L_x_2437:
[----:B------:R-:W-:-:S04]  /*a000*/  LEA R8, -R188, RZ, 0x7 ;  /* 0x000000ffbc087211 */ /* 0x000fc800078e39ff */
[----:B------:R-:W-:-:S07]  /*a010*/  SHF.R.S32.HI R10, RZ, 0x1f, R8 ;  /* 0x0000001fff0a7819 */ /* 0x000fce0000011408 */
.L_x_2438:
        /* <DEDUP_REMOVED lines=40> */
.L_x_2436:
        /* <DEDUP_REMOVED lines=163> */
[----:B------:R-:W-:Y:S01]  /*acd0*/  FFMA.FTZ R65, R62, UR6, -R65 ;  /* 0x000000063e417c23 */ /* 0x000fe20008010841 */
[----:B------:R-:W-:-:S05]  /*ace0*/  FFMA.FTZ R51, R51, UR6, -R56 ;  /* 0x0000000633337c23 */ /* 0x000fca0008010838 */
        /* <DEDUP_REMOVED lines=52> */
[----:B------:R-:W4:Y:S01]  /*b030*/  MUFU.EX2 R49, R49 ;  /* 0x0000003100317308 */ /* 0x000f220000000800 */
        /* <DEDUP_REMOVED lines=27> */
[-C--:B------:R-:W-:Y:S01]  /*b1f0*/  FMUL.FTZ R68, R68, R48.reuse ;  /* 0x0000003044447220 */ /* 0x080fe20000410000 */
[----:B------:R-:W-:Y:S01]  /*b200*/  FMUL.FTZ R69, R69, R48 ;  /* 0x0000003045457220 */ /* 0x000fe20000410000 */
[-C--:B------:R-:W-:Y:S01]  /*b210*/  FMUL.FTZ R70, R70, R0.reuse ;  /* 0x0000000046467220 */ /* 0x080fe20000410000 */
[----:B------:R-:W-:Y:S01]  /*b220*/  FMUL.FTZ R71, R71, R0 ;  /* 0x0000000047477220 */ /* 0x000fe20000410000 */
        /* <DEDUP_REMOVED lines=81> */
[----:B------:R-:W4:Y:S01]  /*b740*/  MUFU.EX2 R156, R156 ;  /* 0x0000009c009c7308 */ /* 0x000f220000000800 */
[----:B------:R-:W-:Y:S01]  /*b750*/  LDSM.16.MT88.4 R36, [R224+0x12800] ;  /* 0x01280000e024783b */ /* 0x000fe20000004200 */
[----:B-----5:R-:W-:Y:S01]  /*b760*/  HMMA.16816.F32.BF16 R120, R8, R24, R120 ;  /* 0x000000180878723c */ /* 0x020fe20000041878 */
[----:B------:R-:W-:Y:S01]  /*b770*/  FADD.FTZ R134, R134, R67 ;  /* 0x0000004386867221 */ /* 0x000fe20000010000 */
[----:B------:R-:W-:-:S04]  /*b780*/  FADD.FTZ R140, R140, R135 ;  /* 0x000000878c8c7221 */ /* 0x000fc80000010000 */
[----:B------:R-:W-:Y:S01]  /*b790*/  HMMA.16816.F32.BF16 R116, R8, R26, R116 ;  /* 0x0000001a0874723c */ /* 0x000fe20000041874 */
[----:B------:R-:W5:Y:S01]  /*b7a0*/  LDSM.16.MT88.4 R24, [R222+0x11000] ;  /* 0x01100000de18783b */ /* 0x000f620000004200 */
[----:B------:R-:W3:Y:S01]  /*b7b0*/  MUFU.EX2 R159, R159 ;  /* 0x0000009f009f7308 */ /* 0x000ee20000000800 */
[----:B--2---:R-:W-:-:S03]  /*b7c0*/  FADD.FTZ R3, R149, R140 ;  /* 0x0000008c95037221 */ /* 0x004fc60000010000 */
[----:B------:R-:W-:Y:S01]  /*b7d0*/  HMMA.16816.F32.BF16 R112, R8, R20, R112 ;  /* 0x000000140870723c */ /* 0x000fe20000041870 */
[----:B-1----:R-:W-:-:S03]  /*b7e0*/  FADD.FTZ R3, R154, R3 ;  /* 0x000000039a037221 */ /* 0x002fc60000010000 */
[----:B------:R-:W-:Y:S01]  /*b7f0*/  MUFU.EX2 R166, R166 ;  /* 0x000000a600a67308 */ /* 0x000fe20000000800 */
[----:B----4-:R-:W-:Y:S01]  /*b800*/  FADD.FTZ R0, R156, R3 ;  /* 0x000000039c007221 */ /* 0x010fe20000010000 */
[C---:B------:R-:W-:Y:S01]  /*b810*/  HMMA.16816.F32.BF16 R108, R8.reuse, R22, R108 ;  /* 0x00000016086c723c */ /* 0x040fe2000004186c */
[----:B------:R-:W1:Y:S05]  /*b820*/  LDSM.16.MT88.4 R20, [R221+0x11000] ;  /* 0x01100000dd14783b */ /* 0x000e6a0000004200 */
[----:B---3--:R-:W-:Y:S01]  /*b830*/  HMMA.16816.F32.BF16 R104, R8, R16, R104 ;  /* 0x000000100868723c */ /* 0x008fe20000041868 */
[----:B------:R-:W2:Y:S01]  /*b840*/  MUFU.EX2 R169, R169 ;  /* 0x000000a900a97308 */ /* 0x000ea20000000800 */
[----:B------:R-:W-:-:S04]  /*b850*/  FADD.FTZ R0, R159, R0 ;  /* 0x000000009f007221 */ /* 0x000fc80000010000 */
        /* <DEDUP_REMOVED lines=10> */
[----:B------:R-:W4:Y:S02]  /*b900*/  LDSM.16.MT88.4 R32, [R224+0xd800] ;  /* 0x00d80000e020783b */ /* 0x000f240000004200 */
[----:B------:R-:W2:Y:S03]  /*b910*/  MUFU.EX2 R168, R168 ;  /* 0x000000a800a87308 */ /* 0x000ea60000000800 */
[C---:B-----5:R-:W-:Y:S05]  /*b920*/  HMMA.16816.F32.BF16 R88, R8.reuse, R24, R88 ;  /* 0x000000180858723c */ /* 0x060fea0000041858 */
[----:B------:R-:W-:Y:S01]  /*b930*/  MUFU.EX2 R163, R163 ;  /* 0x000000a300a37308 */ /* 0x000fe20000000800 */
[C---:B------:R-:W-:Y:S01]  /*b940*/  HMMA.16816.F32.BF16 R84, R8.reuse, R26, R84 ;  /* 0x0000001a0854723c */ /* 0x040fe20000041854 */
[----:B------:R-:W5:Y:S05]  /*b950*/  LDSM.16.MT88.4 R24, [R221+0xd800] ;  /* 0x00d80000dd18783b */ /* 0x000f6a0000004200 */
[C---:B-1----:R-:W-:Y:S01]  /*b960*/  HMMA.16816.F32.BF16 R80, R8.reuse, R20, R80 ;  /* 0x000000140850723c */ /* 0x042fe20000041850 */
[----:B------:R-:W1:Y:S05]  /*b970*/  MUFU.EX2 R172, R172 ;  /* 0x000000ac00ac7308 */ /* 0x000e6a0000000800 */
[C---:B------:R-:W-:Y:S01]  /*b980*/  HMMA.16816.F32.BF16 R76, R8.reuse, R22, R76 ;  /* 0x00000016084c723c */ /* 0x040fe2000004184c */
[----:B------:R-:W-:Y:S02]  /*b990*/  LDSM.16.MT88.4 R20, [R220+0xd800] ;  /* 0x00d80000dc14783b */ /* 0x000fe40000004200 */
[----:B------:R-:W1:Y:S03]  /*b9a0*/  MUFU.EX2 R161, R161 ;  /* 0x000000a100a17308 */ /* 0x000e660000000800 */
[C---:B------:R-:W-:Y:S05]  /*b9b0*/  HMMA.16816.F32.BF16 R72, R8.reuse, R12, R72 ;  /* 0x0000000c0848723c */ /* 0x040fea0000041848 */
[----:B------:R-:W1:Y:S01]  /*b9c0*/  MUFU.EX2 R162, R162 ;  /* 0x000000a200a27308 */ /* 0x000e620000000800 */
[----:B------:R-:W-:Y:S01]  /*b9d0*/  HMMA.16816.F32.BF16 R4, R8, R14, R4 ;  /* 0x0000000e0804723c */ /* 0x000fe20000041804 */
[----:B------:R-:W-:Y:S01]  /*b9e0*/  F2FP.BF16.F32.PACK_AB R12, R150, R145 ;  /* 0x00000091960c723e */ /* 0x000fe200000010ff */
[----:B------:R-:W2:Y:S01]  /*b9f0*/  LDSM.16.MT88.4 R8, [R221+0x11800] ;  /* 0x01180000dd08783b */ /* 0x000ea20000004200 */
[----:B------:R-:W-:Y:S01]  /*ba00*/  F2FP.BF16.F32.PACK_AB R13, R154, R149 ;  /* 0x000000959a0d723e */ /* 0x000fe200000010ff */
[----:B------:R-:W-:-:S03]  /*ba10*/  FADD.FTZ R145, R145, R134 ;  /* 0x0000008691917221 */ /* 0x000fc60000010000 */
[----:B------:R-:W-:Y:S01]  /*ba20*/  F2FP.BF16.F32.PACK_AB R14, R152, R147 ;  /* 0x00000093980e723e */ /* 0x000fe200000010ff */
[----:B------:R-:W-:Y:S01]  /*ba30*/  MUFU.EX2 R160, R160 ;  /* 0x000000a000a07308 */ /* 0x000fe20000000800 */
[----:B------:R-:W-:Y:S01]  /*ba40*/  F2FP.BF16.F32.PACK_AB R15, R159, R156 ;  /* 0x0000009c9f0f723e */ /* 0x000fe200000010ff */
[----:B------:R-:W-:-:S04]  /*ba50*/  FADD.FTZ R150, R150, R145 ;  /* 0x0000009196967221 */ /* 0x000fc80000010000 */
[----:B------:R-:W-:Y:S02]  /*ba60*/  FADD.FTZ R147, R147, R150 ;  /* 0x0000009693937221 */ /* 0x000fe40000010000 */
[----:B---3--:R-:W-:Y:S01]  /*ba70*/  HMMA.16816.F32.BF16 R120, R12, R28, R120 ;  /* 0x0000001c0c78723c */ /* 0x008fe20000041878 */
[----:B------:R-:W-:Y:S01]  /*ba80*/  MUFU.EX2 R165, R165 ;  /* 0x000000a500a57308 */ /* 0x000fe20000000800 */
[----:B------:R-:W-:-:S04]  /*ba90*/  FADD.FTZ R3, R152, R147 ;  /* 0x0000009398037221 */ /* 0x000fc80000010000 */
[C---:B------:R-:W-:Y:S01]  /*baa0*/  HMMA.16816.F32.BF16 R116, R12.reuse, R30, R116 ;  /* 0x0000001e0c74723c */ /* 0x040fe20000041874 */
[----:B------:R-:W3:Y:S02]  /*bab0*/  LDSM.16.MT88.4 R28, [R222+0x11800] ;  /* 0x01180000de1c783b */ /* 0x000ee40000004200 */
[----:B------:R-:W-:Y:S03]  /*bac0*/  MUFU.EX2 R157, R157 ;  /* 0x0000009d009d7308 */ /* 0x000fe60000000800 */
[C---:B------:R-:W-:Y:S05]  /*bad0*/  HMMA.16816.F32.BF16 R96, R12.reuse, R16, R96 ;  /* 0x000000100c60723c */ /* 0x040fea0000041860 */
[----:B------:R-:W-:Y:S01]  /*bae0*/  MUFU.EX2 R158, R158 ;  /* 0x0000009e009e7308 */ /* 0x000fe20000000800 */
[C---:B------:R-:W-:Y:S01]  /*baf0*/  HMMA.16816.F32.BF16 R92, R12.reuse, R18, R92 ;  /* 0x000000120c5c723c */ /* 0x040fe2000004185c */
[----:B------:R-:W1:Y:S05]  /*bb00*/  LDSM.16.MT88.4 R16, [R222+0xe000] ;  /* 0x00e00000de10783b */ /* 0x000e6a0000004200 */
[C---:B----4-:R-:W-:Y:S01]  /*bb10*/  HMMA.16816.F32.BF16 R128, R12.reuse, R32, R128 ;  /* 0x000000200c80723c */ /* 0x050fe20000041880 */
[----:B------:R-:W-:Y:S05]  /*bb20*/  MUFU.EX2 R153, R153 ;  /* 0x0000009900997308 */ /* 0x000fea0000000800 */
[C---:B------:R-:W-:Y:S01]  /*bb30*/  HMMA.16816.F32.BF16 R124, R12.reuse, R34, R124 ;  /* 0x000000220c7c723c */ /* 0x040fe2000004187c */
[----:B------:R-:W4:Y:S02]  /*bb40*/  LDSM.16.MT88.4 R32, [R220+0x11800] ;  /* 0x01180000dc20783b */ /* 0x000f240000004200 */
[----:B------:R-:W-:Y:S03]  /*bb50*/  MUFU.EX2 R164, R164 ;  /* 0x000000a400a47308 */ /* 0x000fe60000000800 */
[C---:B-----5:R-:W-:Y:S05]  /*bb60*/  HMMA.16816.F32.BF16 R112, R12.reuse, R24, R112 ;  /* 0x000000180c70723c */ /* 0x060fea0000041870 */
[----:B------:R-:W-:Y:S01]  /*bb70*/  MUFU.EX2 R148, R148 ;  /* 0x0000009400947308 */ /* 0x000fe20000000800 */
        /* <DEDUP_REMOVED lines=10> */
[----:B---3--:R-:W-:Y:S01]  /*bc20*/  HMMA.16816.F32.BF16 R88, R12, R28, R88 ;  /* 0x0000001c0c58723c */ /* 0x008fe20000041858 */
[----:B------:R-:W-:Y:S01]  /*bc30*/  F2FP.BF16.F32.PACK_AB R10, R171, R170 ;  /* 0x000000aaab0a723e */ /* 0x000fe200000010ff */
[----:B------:R-:W-:Y:S01]  /*bc40*/  FADD.FTZ R169, R169, R166 ;  /* 0x000000a6a9a97221 */ /* 0x000fe20000010000 */
[----:B-1----:R-:W-:Y:S01]  /*bc50*/  F2FP.BF16.F32.PACK_AB R11, R172, R163 ;  /* 0x000000a3ac0b723e */ /* 0x002fe200000010ff */
[----:B------:R-:W-:-:S02]  /*bc60*/  FADD.FTZ R168, R168, R167 ;  /* 0x000000a7a8a87221 */ /* 0x000fc40000010000 */
[----:B------:R-:W-:Y:S01]  /*bc70*/  HMMA.16816.F32.BF16 R84, R12, R30, R84 ;  /* 0x0000001e0c54723c */ /* 0x000fe20000041854 */
[----:B------:R-:W1:Y:S01]  /*bc80*/  LDSM.16.MT88.4 R28, [R221+0xe000] ;  /* 0x00e00000dd1c783b */ /* 0x000e620000004200 */
[----:B------:R-:W-:Y:S01]  /*bc90*/  MUFU.EX2 R155, R155 ;  /* 0x0000009b009b7308 */ /* 0x000fe20000000800 */
[----:B------:R-:W-:Y:S01]  /*bca0*/  FADD.FTZ R0, R170, R169 ;  /* 0x000000a9aa007221 */ /* 0x000fe20000010000 */
[----:B------:R-:W-:Y:S02]  /*bcb0*/  FADD.FTZ R163, R163, R168 ;  /* 0x000000a8a3a37221 */ /* 0x000fe40000010000 */
[C---:B------:R-:W-:Y:S01]  /*bcc0*/  HMMA.16816.F32.BF16 R120, R8.reuse, R16, R120 ;  /* 0x000000100878723c */ /* 0x040fe20000041878 */
[----:B------:R-:W-:Y:S01]  /*bcd0*/  FADD.FTZ R0, R171, R0 ;  /* 0x00000000ab007221 */ /* 0x000fe20000010000 */
[----:B------:R-:W-:Y:S02]  /*bce0*/  FADD.FTZ R172, R172, R163 ;  /* 0x000000a3acac7221 */ /* 0x000fe40000010000 */
[----:B------:R-:W-:Y:S01]  /*bcf0*/  MUFU.EX2 R142, R142 ;  /* 0x0000008e008e7308 */ /* 0x000fe20000000800 */
[----:B------:R-:W-:Y:S01]  /*bd00*/  FADD.FTZ R3, R161, R0 ;  /* 0x00000000a1037221 */ /* 0x000fe20000010000 */
[----:B------:R-:W-:Y:S01]  /*bd10*/  HMMA.16816.F32.BF16 R116, R8, R18, R116 ;  /* 0x000000120874723c */ /* 0x000fe20000041874 */
[----:B------:R-:W2:Y:S02]  /*bd20*/  LDSM.16.MT88.4 R16, [R221+0x12000] ;  /* 0x01200000dd10783b */ /* 0x000ea40000004200 */
[----:B------:R-:W-:-:S03]  /*bd30*/  FADD.FTZ R3, R162, R3 ;  /* 0x00000003a2037221 */ /* 0x000fc60000010000 */
[C---:B------:R-:W-:Y:S01]  /*bd40*/  HMMA.16816.F32.BF16 R104, R12.reuse, R20, R104 ;  /* 0x000000140c68723c */ /* 0x040fe20000041868 */
[----:B------:R-:W-:Y:S05]  /*bd50*/  MUFU.EX2 R141, R141 ;  /* 0x0000008d008d7308 */ /* 0x000fea0000000800 */
[C---:B------:R-:W-:Y:S01]  /*bd60*/  HMMA.16816.F32.BF16 R100, R12.reuse, R22, R100 ;  /* 0x000000160c64723c */ /* 0x040fe20000041864 */
[----:B------:R-:W3:Y:S02]  /*bd70*/  LDSM.16.MT88.4 R20, [R220+0xe000] ;  /* 0x00e00000dc14783b */ /* 0x000ee40000004200 */
[----:B------:R-:W-:Y:S03]  /*bd80*/  MUFU.EX2 R139, R139 ;  /* 0x0000008b008b7308 */ /* 0x000fe60000000800 */
[C---:B----4-:R-:W-:Y:S05]  /*bd90*/  HMMA.16816.F32.BF16 R72, R12.reuse, R32, R72 ;  /* 0x000000200c48723c */ /* 0x050fea0000041848 */
[----:B------:R-:W-:Y:S01]  /*bda0*/  MUFU.EX2 R146, R146 ;  /* 0x0000009200927308 */ /* 0x000fe20000000800 */
[----:B------:R-:W-:Y:S01]  /*bdb0*/  HMMA.16816.F32.BF16 R4, R12, R34, R4 ;  /* 0x000000220c04723c */ /* 0x000fe20000041804 */
[----:B------:R-:W4:Y:S04]  /*bdc0*/  LDSM.16.MT88.4 R32, [R224+0x12000] ;  /* 0x01200000e020783b */ /* 0x000f280000004200 */
[----:B------:R-:W-:Y:S01]  /*bdd0*/  LDSM.16.MT88.4 R12, [R220+0x12000] ;  /* 0x01200000dc0c783b */ /* 0x000fe20000004200 */
[C---:B-----5:R-:W-:Y:S01]  /*bde0*/  HMMA.16816.F32.BF16 R128, R8.reuse, R24, R128 ;  /* 0x000000180880723c */ /* 0x060fe20000041880 */
[----:B------:R-:W-:Y:S05]  /*bdf0*/  MUFU.EX2 R136, R136 ;  /* 0x0000008800887308 */ /* 0x000fea0000000800 */
[C---:B------:R-:W-:Y:S01]  /*be00*/  HMMA.16816.F32.BF16 R124, R8.reuse, R26, R124 ;  /* 0x0000001a087c723c */ /* 0x040fe2000004187c */
[----:B------:R-:W5:Y:S02]  /*be10*/  LDSM.16.MT88.4 R24, [R222+0x12000] ;  /* 0x01200000de18783b */ /* 0x000f640000004200 */
[----:B------:R-:W3:Y:S03]  /*be20*/  MUFU.EX2 R137, R137 ;  /* 0x0000008900897308 */ /* 0x000ee60000000800 */
[C---:B-1----:R-:W-:Y:S05]  /*be30*/  HMMA.16816.F32.BF16 R112, R8.reuse, R28, R112 ;  /* 0x0000001c0870723c */ /* 0x042fea0000041870 */
[----:B------:R-:W-:Y:S01]  /*be40*/  MUFU.EX2 R64, R64 ;  /* 0x0000004000407308 */ /* 0x000fe20000000800 */
[C---:B------:R-:W-:Y:S01]  /*be50*/  HMMA.16816.F32.BF16 R108, R8.reuse, R30, R108 ;  /* 0x0000001e086c723c */ /* 0x040fe2000004186c */
[----:B------:R-:W1:Y:S05]  /*be60*/  LDSM.16.MT88.4 R28, [R224+0xe800] ;  /* 0x00e80000e01c783b */ /* 0x000e6a0000004200 */
[----:B--2---:R-:W-:Y:S01]  /*be70*/  HMMA.16816.F32.BF16 R80, R8, R16, R80 ;  /* 0x000000100850723c */ /* 0x004fe20000041850 */
[----:B------:R-:W2:Y:S01]  /*be80*/  MUFU.EX2 R65, R65 ;  /* 0x0000004100417308 */ /* 0x000ea20000000800 */
[----:B---3--:R-:W-:-:S04]  /*be90*/  F2FP.BF16.F32.PACK_AB R68, R137, R136 ;  /* 0x000000888944723e */ /* 0x008fc800000010ff */
[C---:B------:R-:W-:Y:S01]  /*bea0*/  HMMA.16816.F32.BF16 R76, R8.reuse, R18, R76 ;  /* 0x00000012084c723c */ /* 0x040fe2000004184c */
[----:B------:R-:W3:Y:S05]  /*beb0*/  LDSM.16.MT88.4 R16, [R221+0xe800] ;  /* 0x00e80000dd10783b */ /* 0x000eea0000004200 */
[C---:B------:R-:W-:Y:S06]  /*bec0*/  HMMA.16816.F32.BF16 R104, R8.reuse, R20, R104 ;  /* 0x000000140868723c */ /* 0x040fec0000041868 */
[----:B------:R-:W-:Y:S01]  /*bed0*/  HMMA.16816.F32.BF16 R100, R8, R22, R100 ;  /* 0x000000160864723c */ /* 0x000fe20000041864 */
[----:B------:R-:W3:Y:S01]  /*bee0*/  LDSM.16.MT88.4 R20, [R222+0xe800] ;  /* 0x00e80000de14783b */ /* 0x000ee20000004200 */
[----:B--2---:R-:W-:-:S04]  /*bef0*/  F2FP.BF16.F32.PACK_AB R70, R65, R64 ;  /* 0x000000404146723e */ /* 0x004fc800000010ff */
[C---:B----4-:R-:W-:Y:S06]  /*bf00*/  HMMA.16816.F32.BF16 R96, R8.reuse, R32, R96 ;  /* 0x000000200860723c */ /* 0x050fec0000041860 */
[C---:B------:R-:W-:Y:S01]  /*bf10*/  HMMA.16816.F32.BF16 R92, R8.reuse, R34, R92 ;  /* 0x00000022085c723c */ /* 0x040fe2000004185c */
[----:B------:R-:W-:Y:S05]  /*bf20*/  LDSM.16.MT88.4 R32, [R222+0x12800] ;  /* 0x01280000de20783b */ /* 0x000fea0000004200 */
[C---:B-----5:R-:W-:Y:S06]  /*bf30*/  HMMA.16816.F32.BF16 R88, R8.reuse, R24, R88 ;  /* 0x000000180858723c */ /* 0x060fec0000041858 */
[----:B------:R-:W-:Y:S01]  /*bf40*/  HMMA.16816.F32.BF16 R84, R8, R26, R84 ;  /* 0x0000001a0854723c */ /* 0x000fe20000041854 */
[----:B------:R-:W-:-:S02]  /*bf50*/  F2FP.BF16.F32.PACK_AB R24, R162, R161 ;  /* 0x000000a1a218723e */ /* 0x000fc400000010ff */
[C---:B------:R-:W-:Y:S01]  /*bf60*/  F2FP.BF16.F32.PACK_AB R25, R158.reuse, R157 ;  /* 0x0000009d9e19723e */ /* 0x040fe200000010ff */
[----:B------:R-:W-:Y:S02]  /*bf70*/  FADD.FTZ R157, R157, R172 ;  /* 0x000000ac9d9d7221 */ /* 0x000fe40000010000 */
        /* <DEDUP_REMOVED lines=8> */
[----:B------:R-:W-:-:S02]  /*c000*/  FADD.FTZ R165, R165, R160 ;  /* 0x000000a0a5a57221 */ /* 0x000fc40000010000 */
[----:B------:R-:W4:Y:S01]  /*c010*/  LDSM.16.MT88.4 R12, [R220+0xe800] ;  /* 0x00e80000dc0c783b */ /* 0x000f220000004200 */
[----:B-1----:R-:W-:Y:S01]  /*c020*/  HMMA.16816.F32.BF16 R128, R24, R28, R128 ;  /* 0x0000001c1880723c */ /* 0x002fe20000041880 */
[----:B------:R-:W-:-:S04]  /*c030*/  FADD.FTZ R3, R164, R3 ;  /* 0x00000003a4037221 */ /* 0x000fc80000010000 */
[----:B------:R-:W-:Y:S01]  /*c040*/  FADD.FTZ R0, R142, R3 ;  /* 0x000000038e007221 */ /* 0x000fe20000010000 */
[----:B------:R-:W-:Y:S01]  /*c050*/  HMMA.16816.F32.BF16 R124, R24, R30, R124 ;  /* 0x0000001e187c723c */ /* 0x000fe2000004187c */
[----:B------:R-:W1:Y:S02]  /*c060*/  LDSM.16.MT88.4 R28, [R220+0x12800] ;  /* 0x01280000dc1c783b */ /* 0x000e640000004200 */
[----:B------:R-:W-:-:S03]  /*c070*/  FADD.FTZ R0, R141, R0 ;  /* 0x000000008d007221 */ /* 0x000fc60000010000 */
[----:B---3--:R-:W-:Y:S01]  /*c080*/  HMMA.16816.F32.BF16 R112, R24, R16, R112 ;  /* 0x000000101870723c */ /* 0x008fe20000041870 */
[----:B------:R-:W-:Y:S01]  /*c090*/  FADD.FTZ R3, R139, R0 ;  /* 0x000000008b037221 */ /* 0x000fe20000010000 */
[----:B------:R-:W-:-:S03]  /*c0a0*/  MOV R0, R45 ;  /* 0x0000002d00007202 */ /* 0x000fc60000000f00 */
[----:B------:R-:W-:Y:S01]  /*c0b0*/  FADD.FTZ R3, R146, R3 ;  /* 0x0000000392037221 */ /* 0x000fe20000010000 */
[C---:B------:R-:W-:Y:S01]  /*c0c0*/  HMMA.16816.F32.BF16 R108, R24.reuse, R18, R108 ;  /* 0x00000012186c723c */ /* 0x040fe2000004186c */
[----:B------:R-:W3:Y:S05]  /*c0d0*/  LDSM.16.MT88.4 R16, [R222+0xf000] ;  /* 0x00f00000de10783b */ /* 0x000eea0000004200 */
[C---:B------:R-:W-:Y:S06]  /*c0e0*/  HMMA.16816.F32.BF16 R120, R24.reuse, R20, R120 ;  /* 0x000000141878723c */ /* 0x040fec0000041878 */
[C---:B------:R-:W-:Y:S01]  /*c0f0*/  HMMA.16816.F32.BF16 R116, R24.reuse, R22, R116 ;  /* 0x000000161874723c */ /* 0x040fe20000041874 */
[----:B------:R-:W5:Y:S05]  /*c100*/  LDSM.16.MT88.4 R20, [R224+0xf000] ;  /* 0x00f00000e014783b */ /* 0x000f6a0000004200 */
[C---:B--2---:R-:W-:Y:S06]  /*c110*/  HMMA.16816.F32.BF16 R80, R24.reuse, R8, R80 ;  /* 0x000000081850723c */ /* 0x044fec0000041850 */
        /* <DEDUP_REMOVED lines=22> */
[C---:B-1----:R-:W-:Y:S06]  /*c280*/  HMMA.16816.F32.BF16 R72, R24.reuse, R28, R72 ;  /* 0x0000001c1848723c */ /* 0x042fec0000041848 */
[----:B------:R-:W-:Y:S01]  /*c290*/  HMMA.16816.F32.BF16 R4, R24, R30, R4 ;  /* 0x0000001e1804723c */ /* 0x000fe20000041804 */
[----:B------:R-:W1:Y:S04]  /*c2a0*/  LDSM.16.MT88.4 R24, [R224+0x13000] ;  /* 0x01300000e018783b */ /* 0x000e680000004200 */
[----:B------:R-:W1:Y:S01]  /*c2b0*/  LDSM.16.MT88.4 R28, [R222+0x13000] ;  /* 0x01300000de1c783b */ /* 0x000e620000004200 */
[C---:B---3--:R-:W-:Y:S06]  /*c2c0*/  HMMA.16816.F32.BF16 R120, R8.reuse, R16, R120 ;  /* 0x000000100878723c */ /* 0x048fec0000041878 */
[C---:B------:R-:W-:Y:S01]  /*c2d0*/  HMMA.16816.F32.BF16 R116, R8.reuse, R18, R116 ;  /* 0x000000120874723c */ /* 0x040fe20000041874 */
[----:B------:R-:W3:Y:S05]  /*c2e0*/  LDSM.16.MT88.4 R16, [R220+0x13000] ;  /* 0x01300000dc10783b */ /* 0x000eea0000004200 */
[C---:B-----5:R-:W-:Y:S06]  /*c2f0*/  HMMA.16816.F32.BF16 R128, R8.reuse, R20, R128 ;  /* 0x000000140880723c */ /* 0x060fec0000041880 */
[C---:B------:R-:W-:Y:S01]  /*c300*/  HMMA.16816.F32.BF16 R124, R8.reuse, R22, R124 ;  /* 0x00000016087c723c */ /* 0x040fe2000004187c */
[----:B------:R-:W-:Y:S05]  /*c310*/  LDSM.16.MT88.4 R20, [R224+0xf800] ;  /* 0x00f80000e014783b */ /* 0x000fea0000004200 */
        /* <DEDUP_REMOVED lines=8> */
[----:B------:R-:W-:Y:S01]  /*c3a0*/  FFMA.FTZ R34, R54, UR6, -R56 ;  /* 0x0000000636227c23 */ /* 0x000fe20008010838 */
[----:B------:R-:W-:Y:S04]  /*c3b0*/  MUFU.EX2 R32, R32 ;  /* 0x0000002000207308 */ /* 0x000fe80000000800 */
[C---:B------:R-:W-:Y:S01]  /*c3c0*/  HMMA.16816.F32.BF16 R92, R8.reuse, R26, R92 ;  /* 0x0000001a085c723c */ /* 0x040fe2000004185c */
[----:B------:R-:W1:Y:S03]  /*c3d0*/  LDSM.16.MT88.4 R24, [R221+0xf800] ;  /* 0x00f80000dd18783b */ /* 0x000e660000004200 */
[----:B------:R-:W4:Y:S02]  /*c3e0*/  MUFU.EX2 R33, R33 ;  /* 0x0000002100217308 */ /* 0x000f240000000800 */
        /* <DEDUP_REMOVED lines=16> */
[C---:B--2---:R-:W-:Y:S06]  /*c4f0*/  HMMA.16816.F32.BF16 R120, R68.reuse, R12, R120 ;  /* 0x0000000c4478723c */ /* 0x044fec0000041878 */
[C---:B------:R-:W-:Y:S01]  /*c500*/  HMMA.16816.F32.BF16 R116, R68.reuse, R14, R116 ;  /* 0x0000000e4474723c */ /* 0x040fe20000041874 */
[----:B------:R-:W2:Y:S05]  /*c510*/  LDSM.16.MT88.4 R12, [R222+0x13800] ;  /* 0x01380000de0c783b */ /* 0x000eaa0000004200 */
[C---:B------:R-:W-:Y:S06]  /*c520*/  HMMA.16816.F32.BF16 R128, R68.reuse, R20, R128 ;  /* 0x000000144480723c */ /* 0x040fec0000041880 */
        /* <DEDUP_REMOVED lines=8> */
[----:B------:R-:W3:Y:S05]  /*c5b0*/  LDSM.16.MT88.4 R16, [R220+0x13800] ;  /* 0x01380000dc10783b */ /* 0x000eea0000004200 */
[C---:B--2---:R-:W-:Y:S06]  /*c5c0*/  HMMA.16816.F32.BF16 R88, R68.reuse, R12, R88 ;  /* 0x0000000c4458723c */ /* 0x044fec0000041858 */
[C---:B------:R-:W-:Y:S06]  /*c5d0*/  HMMA.16816.F32.BF16 R84, R68.reuse, R14, R84 ;  /* 0x0000000e4454723c */ /* 0x040fec0000041854 */
[C---:B-1----:R-:W-:Y:S06]  /*c5e0*/  HMMA.16816.F32.BF16 R80, R68.reuse, R8, R80 ;  /* 0x000000084450723c */ /* 0x042fec0000041850 */
[C---:B------:R-:W-:Y:S06]  /*c5f0*/  HMMA.16816.F32.BF16 R76, R68.reuse, R10, R76 ;  /* 0x0000000a444c723c */ /* 0x040fec000004184c */
[C---:B---3--:R-:W-:Y:S06]  /*c600*/  HMMA.16816.F32.BF16 R72, R68.reuse, R16, R72 ;  /* 0x000000104448723c */ /* 0x048fec0000041848 */
[----:B------:R-:W-:-:S15]  /*c610*/  HMMA.16816.F32.BF16 R68, R68, R18, R4 ;  /* 0x000000124444723c */ /* 0x000fde0000041804 */
[----:B------:R-:W-:-:S09]  /*c620*/  NOP ;  /* 0x0000000000007918 */ /* 0x000fd20000000000 */
.L_x_2433:
        /* <DEDUP_REMOVED lines=14> */
[----:B------:R-:W-:Y:S01]  /*c710*/  ULDC UR10, c[0x0][0x39c] ;  /* 0x0000e700000a7ab9 */ /* 0x000fe20000000800 */
[----:B------:R-:W-:-:S10]  /*c720*/  ULDC UR4, c[0x0][0x2ec] ;  /* 0x0000bb0000047ab9 */ /* 0x000fd40000000800 */
.L_x_2443:
[----:B------:R-:W-:Y:S04]  /*c730*/  DEPBAR.LE SB0, 0x0 ;  /* 0x000080000000791a */ /* 0x000fe80000000000 */
[----:B------:R-:W-:Y:S01]  /*c740*/  BAR.SYNC.DEFER_BLOCKING 0x0 ;  /* 0x0000000000007b1d */ /* 0x000fe20000010000 */
[----:B------:R-:W-:Y:S02]  /*c750*/  MOV R10, R242 ;  /* 0x000000f2000a7202 */ /* 0x000fe40000000f00 */
[----:B------:R-:W-:Y:S03]  /*c760*/  MOV R0, R236 ;  /* 0x000000ec00007202 */ /* 0x000fe60000000f00 */
[----:B------:R-:W-:Y:S05]  /*c770*/  @!P0 BRA `(.L_x_2440) ;  /* 0x0000000000f48947 */ /* 0x000fea0003800000 */
[----:B------:R-:W1:Y:S01]  /*c780*/  LDC R0, c[0x0][0x380] ;  /* 0x0000e000ff007b82 */ /* 0x000e620000000800 */
[----:B------:R-:W-:Y:S04]  /*c790*/  SHF.L.U32 R11, R235, 0x7, RZ ;  /* 0x00000007eb0b7819 */ /* 0x000fe800000006ff */
[----:B------:R-:W-:Y:S02]  /*c7a0*/  IABS R6, R11 ;  /* 0x0000000b00067213 */ /* 0x000fe40000000000 */
[-C--:B-1----:R-:W-:Y:S04]  /*c7b0*/  IABS R2, R0.reuse ;  /* 0x0000000000027213 */ /* 0x082fe80000000000 */
[----:B------:R-:W1:Y:S10]  /*c7c0*/  I2F.RP R7, R2 ;  /* 0x0000000200077306 */ /* 0x000e740000209400 */
[----:B-1----:R-:W1:Y:S02]  /*c7d0*/  MUFU.RCP R3, R7 ;  /* 0x0000000700037308 */ /* 0x002e640000001000 */
[----:B-1----:R-:W-:Y:S02]  /*c7e0*/  VIADD R8, R3, 0xffffffe ;  /* 0x0ffffffe03087836 */ /* 0x002fe40000000000 */
[C---:B------:R-:W-:Y:S01]  /*c7f0*/  VIADD R3, R11.reuse, 0xffffff80 ;  /* 0xffffff800b037836 */ /* 0x040fe20000000000 */
[-C--:B------:R-:W-:Y:S05]  /*c800*/  LOP3.LUT R11, R11, R0.reuse, RZ, 0x3c, !PT ;  /* 0x000000000b0b7212 */ /* 0x080fea00078e3cff */
[----:B------:R-:W1:Y:S01]  /*c810*/  F2I.FTZ.U32.TRUNC.NTZ R9, R8 ;  /* 0x0000000800097305 */ /* 0x000e62000021f000 */
[----:B------:R-:W-:Y:S02]  /*c820*/  IABS R4, R3 ;  /* 0x0000000300047213 */ /* 0x000fe40000000000 */
[----:B------:R-:W-:Y:S02]  /*c830*/  LOP3.LUT R3, R3, R0, RZ, 0x3c, !PT ;  /* 0x0000000003037212 */ /* 0x000fe400078e3cff */
[----:B------:R-:W-:Y:S02]  /*c840*/  ISETP.GE.AND P3, PT, R11, RZ, PT ;  /* 0x000000ff0b00720c */ /* 0x000fe40003f66270 */
        /* <DEDUP_REMOVED lines=48> */
.L_x_2440:
        /* <DEDUP_REMOVED lines=31> */
[----:B------:R1:W-:Y:S06]  /*cd40*/  LDGSTS.E.BYPASS.LTC128B.128 [R237+0x12800], desc[UR14][R32.64+0x80] ;  /* 0x1280008020ed7fae */ /* 0x0003ec000b901d4e */
[----:B------:R-:W-:Y:S06]  /*cd50*/  LDGSTS.E.BYPASS.LTC128B.128 [R237+0xf000], desc[UR14][R2.64] ;  /* 0x0f00000002ed7fae */ /* 0x000fec000b901d4e */
[----:B------:R-:W-:Y:S06]  /*cd60*/  LDGSTS.E.BYPASS.LTC128B.128 [R237+0x13000], desc[UR14][R2.64+0x80] ;  /* 0x1300008002ed7fae */ /* 0x000fec000b901d4e */
[----:B------:R-:W-:Y:S06]  /*cd70*/  LDGSTS.E.BYPASS.LTC128B.128 [R237+0xf800], desc[UR14][R42.64] ;  /* 0x0f8000002aed7fae */ /* 0x000fec000b901d4e */
[----:B------:R2:W-:Y:S06]  /*cd80*/  LDGSTS.E.BYPASS.LTC128B.128 [R237+0x13800], desc[UR14][R42.64+0x80] ;  /* 0x138000802aed7fae */ /* 0x0005ec000b901d4e */
[----:B------:R-:W-:Y:S06]  /*cd90*/  LDSM.16.M88.4 R136, [R230] ;  /* 0x00000000e688783b */ /* 0x000fec0000000200 */
[----:B------:R-:W3:Y:S06]  /*cda0*/  LDSM.16.M88.4 R140, [R229+0x4000] ;  /* 0x00400000e58c783b */ /* 0x000eec0000000200 */
        /* <DEDUP_REMOVED lines=33> */
[----:B------:R-:W3:Y:S01]  /*cfc0*/  LDSM.16.M88.4 R164, [R223+0x4000] ;  /* 0x00400000dfa4783b */ /* 0x000ee20000000200 */
        /* <DEDUP_REMOVED lines=300> */
[----:B------:R-:W-:Y:S06]  /*e290*/  @!P0 BRA `(.L_x_2442) ;  /* 0x0000000000f88947 */ /* 0x000fec0003800000 */
[----:B--2---:R-:W2:Y:S01]  /*e2a0*/  LDC R0, c[0x0][0x380] ;  /* 0x0000e000ff007b82 */ /* 0x004ea20000000800 */
[----:B------:R-:W-:Y:S05]  /*e2b0*/  SHF.L.U32 R15, R235, 0x7, RZ ;  /* 0x00000007eb0f7819 */ /* 0x000fea00000006ff */
[C---:B------:R-:W-:Y:S02]  /*e2c0*/  VIADD R13, R15.reuse, 0xffffff00 ;  /* 0xffffff000f0d7836 */ /* 0x040fe40000000000 */
[----:B------:R-:W-:Y:S05]  /*e2d0*/  VIADD R15, R15, 0xffffff80 ;  /* 0xffffff800f0f7836 */ /* 0x000fea0000000000 */
[----:B------:R-:W-:Y:S02]  /*e2e0*/  IABS R6, R15 ;  /* 0x0000000f00067213 */ /* 0x000fe40000000000 */
        /* <DEDUP_REMOVED lines=10> */
[--C-:B--2---:R-:W-:Y:S01]  /*e390*/  IMAD.MOV R5, RZ, RZ, -R17.reuse ;  /* 0x000000ffff057224 */ /* 0x104fe200078e0a11 */
        /* <DEDUP_REMOVED lines=18> */
[----:B------:R-:W-:Y:S07]  /*e4c0*/  LOP3.LUT R2, RZ, R0, RZ, 0x33, !PT ;  /* 0x00000000ff027212 */ /* 0x000fee00078e33ff */
[----:B------:R-:W-:Y:S04]  /*e4d0*/  @P5 VIADD R9, R9, 0x1 ;  /* 0x0000000109095836 */ /* 0x000fe80000000000 */
[----:B------:R-:W-:Y:S01]  /*e4e0*/  @P6 VIADD R12, R12, 0x1 ;  /* 0x000000010c0c6836 */ /* 0x000fe20000000000 */
[----:B------:R-:W-:Y:S03]  /*e4f0*/  @!P1 IADD3 R9, -R9, RZ, RZ ;  /* 0x000000ff09099210 */ /* 0x000fe60007ffe1ff */
[----:B------:R-:W-:Y:S01]  /*e500*/  @!P3 IMAD.MOV R12, RZ, RZ, -R12 ;  /* 0x000000ffff0cb224 */ /* 0x000fe200078e0a0c */
[C---:B------:R-:W-:Y:S04]  /*e510*/  SEL R5, R2.reuse, R9, !P2 ;  /* 0x0000000902057207 */ /* 0x040fe80005000000 */
[----:B------:R-:W-:Y:S02]  /*e520*/  SEL R9, R2, R12, !P2 ;  /* 0x0000000c02097207 */ /* 0x000fe40005000000 */
[-C--:B------:R-:W-:Y:S01]  /*e530*/  LEA R16, P2, R5, R238.reuse, 0x2 ;  /* 0x000000ee05107211 */ /* 0x080fe200078410ff */
[----:B------:R-:W2:Y:S01]  /*e540*/  LDC R2, c[0x0][0x24c] ;  /* 0x00009300ff027b82 */ /* 0x000ea20000000800 */
        /* <DEDUP_REMOVED lines=19> */
.L_x_2442:
        /* <DEDUP_REMOVED lines=36> */
.L_x_2441:
        /* <DEDUP_REMOVED lines=164> */
[--C-:B------:R-:W-:Y:S01]  /*f300*/  FFMA.FTZ R187, R187, UR4, -R144.reuse ;  /* 0x00000004bbbb7c23 */ /* 0x100fe20008010890 */
[--C-:B------:R-:W-:Y:S01]  /*f310*/  FFMA.FTZ R184, R184, UR4, -R145.reuse ;  /* 0x00000004b8b87c23 */ /* 0x100fe20008010891 */
[----:B------:R-:W-:Y:S01]  /*f320*/  ISETP.GT.AND P1, PT, R235, 0x1, PT ;  /* 0x00000001eb00780c */ /* 0x000fe20003f24270 */
[--C-:B------:R-:W-:Y:S01]  /*f330*/  FFMA.FTZ R183, R183, UR4, -R144.reuse ;  /* 0x00000004b7b77c23 */ /* 0x100fe20008010890 */
[----:B------:R-:W-:Y:S01]  /*f340*/  FFMA.FTZ R181, R181, UR4, -R145 ;  /* 0x00000004b5b57c23 */ /* 0x000fe20008010891 */
[----:B------:R-:W-:Y:S03]  /*f350*/  LDSM.16.MT88.4 R72, [R220+0xc800] ;  /* 0x00c80000dc48783b */ /* 0x000fe60000004200 */
[----:B------:R-:W5:Y:S01]  /*f360*/  MUFU.EX2 R136, R136 ;  /* 0x0000008800887308 */ /* 0x000f620000000800 */
[----:B----4-:R-:W-:Y:S01]  /*f370*/  F2FP.BF16.F32.PACK_AB R130, R137, R140 ;  /* 0x0000008c8982723e */ /* 0x010fe200000010ff */
[----:B------:R-:W-:Y:S01]  /*f380*/  FFMA.FTZ R134, R134, UR4, -R144 ;  /* 0x0000000486867c23 */ /* 0x000fe20008010890 */
[----:B------:R-:W-:Y:S01]  /*f390*/  FFMA.FTZ R143, R132, R243, R143 ;  /* 0x000000f3848f7223 */ /* 0x000fe2000001008f */
[----:B------:R-:W-:Y:S01]  /*f3a0*/  FFMA.FTZ R142, R133, R244, R142 ;  /* 0x000000f4858e7223 */ /* 0x000fe2000001008e */
[----:B------:R-:W-:Y:S05]  /*f3b0*/  LDSM.16.MT88.4 R100, [R221+0xe800] ;  /* 0x00e80000dd64783b */ /* 0x000fea0000004200 */
[----:B------:R-:W-:Y:S01]  /*f3c0*/  MUFU.EX2 R147, R147 ;  /* 0x0000009300937308 */ /* 0x000fe20000000800 */
[----:B------:R-:W-:Y:S01]  /*f3d0*/  FADD.FTZ R141, R141, R142 ;  /* 0x0000008e8d8d7221 */ /* 0x000fe20000010000 */
[----:B------:R-:W-:Y:S03]  /*f3e0*/  FADD.FTZ R138, R138, R143 ;  /* 0x0000008f8a8a7221 */ /* 0x000fe60000010000 */
[----:B------:R-:W-:Y:S01]  /*f3f0*/  FADD.FTZ R140, R140, R141 ;  /* 0x0000008d8c8c7221 */ /* 0x000fe20000010000 */
[----:B------:R-:W-:Y:S04]  /*f400*/  LDSM.16.MT88.4 R116, [R222+0xf800] ;  /* 0x00f80000de74783b */ /* 0x000fe80000004200 */
[----:B------:R-:W-:Y:S01]  /*f410*/  MUFU.EX2 R148, R148 ;  /* 0x0000009400947308 */ /* 0x000fe20000000800 */
[----:B-----5:R-:W-:Y:S01]  /*f420*/  F2FP.BF16.F32.PACK_AB R131, R136, R139 ;  /* 0x0000008b8883723e */ /* 0x020fe200000010ff */
[----:B------:R-:W-:Y:S02]  /*f430*/  FADD.FTZ R140, R137, R140 ;  /* 0x0000008c898c7221 */ /* 0x000fe40000010000 */
        /* <DEDUP_REMOVED lines=77> */
[--C-:B------:R-:W-:Y:S01]  /*f910*/  FFMA.FTZ R115, R175, UR4, -R144.reuse ;  /* 0x00000004af737c23 */ /* 0x100fe20008010890 */
[C---:B------:R-:W-:Y:S01]  /*f920*/  HMMA.16816.F32.BF16 R52, R128.reuse, R64, R52 ;  /* 0x000000408034723c */ /* 0x040fe20000041834 */
[----:B------:R-:W-:Y:S04]  /*f930*/  MUFU.EX2 R105, R105 ;  /* 0x0000006900697308 */ /* 0x000fe80000000800 */
[C---:B------:R-:W-:Y:S01]  /*f940*/  FMUL.FTZ R58, R132.reuse, R78 ;  /* 0x0000004e843a7220 */ /* 0x040fe20000410000 */
[----:B------:R-:W-:Y:S01]  /*f950*/  FMUL.FTZ R59, R132, R79 ;  /* 0x0000004f843b7220 */ /* 0x000fe20000410000 */
[C---:B------:R-:W-:Y:S01]  /*f960*/  FMUL.FTZ R64, R133.reuse, R68 ;  /* 0x0000004485407220 */ /* 0x040fe20000410000 */
[----:B------:R-:W4:Y:S03]  /*f970*/  LDSM.16.MT88.4 R76, [R224+0x10800] ;  /* 0x01080000e04c783b */ /* 0x000f260000004200 */
[----:B------:R-:W5:Y:S01]  /*f980*/  MUFU.EX2 R104, R104 ;  /* 0x0000006800687308 */ /* 0x000f620000000800 */
[----:B------:R-:W-:Y:S01]  /*f990*/  FMUL.FTZ R65, R133, R69 ;  /* 0x0000004585417220 */ /* 0x000fe20000410000 */
[--C-:B------:R-:W-:Y:S01]  /*f9a0*/  FFMA.FTZ R149, R178, UR4, -R145.reuse ;  /* 0x00000004b2957c23 */ /* 0x100fe20008010891 */
[C---:B------:R-:W-:Y:S03]  /*f9b0*/  HMMA.16816.F32.BF16 R56, R128.reuse, R66, R56 ;  /* 0x000000428038723c */ /* 0x040fe60000041838 */
[--C-:B------:R-:W-:Y:S04]  /*f9c0*/  FFMA.FTZ R175, R195, UR4, -R144.reuse ;  /* 0x00000004c3af7c23 */ /* 0x100fe80008010890 */
[----:B------:R-:W-:Y:S01]  /*f9d0*/  MUFU.EX2 R106, R106 ;  /* 0x0000006a006a7308 */ /* 0x000fe20000000800 */
[--C-:B------:R-:W-:Y:S01]  /*f9e0*/  FFMA.FTZ R177, R190, UR4, -R145.reuse ;  /* 0x00000004beb17c23 */ /* 0x100fe20008010891 */
[C---:B--2---:R-:W-:Y:S03]  /*f9f0*/  HMMA.16816.F32.BF16 R60, R128.reuse, R88, R60 ;  /* 0x00000058803c723c */ /* 0x044fe6000004183c */
[C---:B------:R-:W-:Y:S05]  /*fa00*/  FMUL.FTZ R66, R132.reuse, R70 ;  /* 0x0000004684427220 */ /* 0x040fea0000410000 */
[----:B------:R-:W2:Y:S03]  /*fa10*/  MUFU.EX2 R107, R107 ;  /* 0x0000006b006b7308 */ /* 0x000ea60000000800 */
[----:B------:R-:W-:Y:S01]  /*fa20*/  FMUL.FTZ R67, R132, R71 ;  /* 0x0000004784437220 */ /* 0x000fe20000410000 */
[----:B-----5:R-:W-:Y:S01]  /*fa30*/  F2FP.BF16.F32.PACK_AB R68, R104, R105 ;  /* 0x000000696844723e */ /* 0x020fe200000010ff */
[--C-:B------:R-:W-:Y:S01]  /*fa40*/  FFMA.FTZ R178, R193, UR4, -R144.reuse ;  /* 0x00000004c1b27c23 */ /* 0x100fe20008010890 */
[--C-:B------:R-:W-:Y:S01]  /*fa50*/  FFMA.FTZ R189, R182, UR4, -R145.reuse ;  /* 0x00000004b6bd7c23 */ /* 0x100fe20008010891 */
[----:B------:R-:W-:Y:S03]  /*fa60*/  MOV R133, R0 ;  /* 0x0000000000857202 */ /* 0x000fe60000000f00 */
[----:B------:R-:W-:Y:S01]  /*fa70*/  HMMA.16816.F32.BF16 R64, R128, R90, R64 ;  /* 0x0000005a8040723c */ /* 0x000fe20000041840 */
[----:B------:R-:W-:Y:S01]  /*fa80*/  MUFU.EX2 R112, R112 ;  /* 0x0000007000707308 */ /* 0x000fe20000000800 */
[----:B------:R-:W-:Y:S01]  /*fa90*/  LDSM.16.MT88.4 R88, [R222+0xd000] ;  /* 0x00d00000de58783b */ /* 0x000fe20000004200 */
[--C-:B------:R-:W-:Y:S01]  /*faa0*/  FFMA.FTZ R182, R185, UR4, -R144.reuse ;  /* 0x00000004b9b67c23 */ /* 0x100fe20008010890 */
[----:B------:R-:W-:Y:S01]  /*fab0*/  FFMA.FTZ R145, R180, UR4, -R145 ;  /* 0x00000004b4917c23 */ /* 0x000fe20008010891 */
[----:B------:R-:W-:Y:S01]  /*fac0*/  FFMA.FTZ R144, R3, UR4, -R144 ;  /* 0x0000000403907c23 */ /* 0x000fe20008010890 */
[----:B------:R-:W-:Y:S01]  /*fad0*/  FADD.FTZ R3, R139, R138 ;  /* 0x0000008a8b037221 */ /* 0x000fe20000010000 */
[----:B------:R-:W-:Y:S04]  /*fae0*/  FADD.FTZ R105, R105, R140 ;  /* 0x0000008c69697221 */ /* 0x000fe80000010000 */
        /* <DEDUP_REMOVED lines=12> */
[----:B------:R-:W5:Y:S01]  /*fbb0*/  MUFU.EX2 R151, R151 ;  /* 0x0000009700977308 */ /* 0x000f620000000800 */
        /* <DEDUP_REMOVED lines=9> */
[C---:B------:R-:W-:Y:S01]  /*fc50*/  FADD.FTZ R3, R146.reuse, R3 ;  /* 0x0000000392037221 */ /* 0x040fe20000010000 */
        /* <DEDUP_REMOVED lines=68> */
[C---:B---3--:R-:W-:Y:S03]  /*100a0*/  HMMA.16816.F32.BF16 R52, R68.reuse, R80, R52 ;  /* 0x000000504434723c */ /* 0x048fe60000041834 */
[----:B--2---:R-:W-:Y:S03]  /*100b0*/  F2FP.BF16.F32.PACK_AB R75, R159, R158 ;  /* 0x0000009e9f4b723e */ /* 0x004fe600000010ff */
[C---:B------:R-:W-:Y:S01]  /*100c0*/  HMMA.16816.F32.BF16 R56, R68.reuse, R82, R56 ;  /* 0x000000524438723c */ /* 0x040fe20000041838 */
[----:B------:R-:W2:Y:S01]  /*100d0*/  LDSM.16.MT88.4 R80, [R220+0xd800] ;  /* 0x00d80000dc50783b */ /* 0x000ea20000004200 */
[----:B------:R-:W-:Y:S03]  /*100e0*/  MUFU.EX2 R184, R184 ;  /* 0x000000b800b87308 */ /* 0x000fe60000000800 */
[----:B------:R-:W-:Y:S01]  /*100f0*/  FADD.FTZ R154, R154, R151 ;  /* 0x000000979a9a7221 */ /* 0x000fe20000010000 */
[C---:B------:R-:W-:Y:S06]  /*10100*/  HMMA.16816.F32.BF16 R60, R68.reuse, R88, R60 ;  /* 0x00000058443c723c */ /* 0x040fec000004183c */
[----:B------:R-:W3:Y:S01]  /*10110*/  MUFU.EX2 R189, R189 ;  /* 0x000000bd00bd7308 */ /* 0x000ee20000000800 */
[----:B------:R-:W-:Y:S01]  /*10120*/  FADD.FTZ R155, R155, R154 ;  /* 0x0000009a9b9b7221 */ /* 0x000fe20000010000 */
[----:B------:R-:W-:Y:S01]  /*10130*/  HMMA.16816.F32.BF16 R64, R68, R90, R64 ;  /* 0x0000005a4440723c */ /* 0x000fe20000041840 */
[----:B------:R-:W5:Y:S02]  /*10140*/  LDSM.16.MT88.4 R68, [R224+0x11800] ;  /* 0x01180000e044783b */ /* 0x000f640000004200 */
[----:B------:R-:W-:Y:S03]  /*10150*/  FADD.FTZ R158, R158, R155 ;  /* 0x0000009b9e9e7221 */ /* 0x000fe60000010000 */
[C---:B-1----:R-:W-:Y:S02]  /*10160*/  HMMA.16816.F32.BF16 R4, R72.reuse, R84, R4 ;  /* 0x000000544804723c */ /* 0x042fe40000041804 */
[----:B------:R-:W-:Y:S01]  /*10170*/  MUFU.EX2 R182, R182 ;  /* 0x000000b600b67308 */ /* 0x000fe20000000800 */
[----:B------:R-:W-:Y:S02]  /*10180*/  LDSM.16.MT88.4 R88, [R221+0x11800] ;  /* 0x01180000dd58783b */ /* 0x000fe40000004200 */
[----:B------:R-:W-:Y:S01]  /*10190*/  FADD.FTZ R158, R159, R158 ;  /* 0x0000009e9f9e7221 */ /* 0x000fe20000010000 */
[C---:B------:R-:W-:Y:S06]  /*101a0*/  HMMA.16816.F32.BF16 R8, R72.reuse, R86, R8 ;  /* 0x000000564808723c */ /* 0x040fec0000041808 */
[----:B------:R-:W1:Y:S01]  /*101b0*/  MUFU.EX2 R183, R183 ;  /* 0x000000b700b77308 */ /* 0x000e620000000800 */
[----:B------:R-:W5:Y:S01]  /*101c0*/  LDSM.16.MT88.4 R84, [R222+0x11800] ;  /* 0x01180000de54783b */ /* 0x000f620000004200 */
[C---:B------:R-:W-:Y:S03]  /*101d0*/  HMMA.16816.F32.BF16 R12, R72.reuse, R92, R12 ;  /* 0x0000005c480c723c */ /* 0x040fe6000004180c */
[----:B---3--:R-:W-:Y:S03]  /*101e0*/  F2FP.BF16.F32.PACK_AB R136, R189, R184 ;  /* 0x000000b8bd88723e */ /* 0x008fe600000010ff */
[C---:B------:R-:W-:Y:S01]  /*101f0*/  HMMA.16816.F32.BF16 R16, R72.reuse, R94, R16 ;  /* 0x0000005e4810723c */ /* 0x040fe20000041810 */
[----:B------:R-:W3:Y:S01]  /*10200*/  LDSM.16.MT88.4 R92, [R220+0x11800] ;  /* 0x01180000dc5c783b */ /* 0x000ee20000004200 */
[----:B------:R-:W-:Y:S03]  /*10210*/  MUFU.EX2 R181, R181 ;  /* 0x000000b500b57308 */ /* 0x000fe60000000800 */
[----:B------:R-:W-:Y:S01]  /*10220*/  FADD.FTZ R3, R161, R158 ;  /* 0x0000009ea1037221 */ /* 0x000fe20000010000 */
[C---:B----4-:R-:W-:Y:S06]  /*10230*/  HMMA.16816.F32.BF16 R20, R72.reuse, R76, R20 ;  /* 0x0000004c4814723c */ /* 0x050fec0000041814 */
[----:B------:R-:W4:Y:S01]  /*10240*/  MUFU.EX2 R180, R145 ;  /* 0x0000009100b47308 */ /* 0x000f220000000800 */
[----:B-1----:R-:W-:Y:S01]  /*10250*/  F2FP.BF16.F32.PACK_AB R137, R183, R182 ;  /* 0x000000b6b789723e */ /* 0x002fe200000010ff */
[C---:B------:R-:W-:Y:S01]  /*10260*/  HMMA.16816.F32.BF16 R24, R72.reuse, R78, R24 ;  /* 0x0000004e4818723c */ /* 0x040fe20000041818 */
[----:B------:R-:W1:Y:S02]  /*10270*/  LDSM.16.MT88.4 R76, [R224+0xe000] ;  /* 0x00e00000e04c783b */ /* 0x000e640000004200 */
[----:B------:R-:W-:Y:S03]  /*10280*/  FADD.FTZ R3, R162, R3 ;  /* 0x00000003a2037221 */ /* 0x000fe60000010000 */
[C---:B--2---:R-:W-:Y:S02]  /*10290*/  HMMA.16816.F32.BF16 R28, R72.reuse, R80, R28 ;  /* 0x00000050481c723c */ /* 0x044fe4000004181c */
[----:B------:R-:W-:Y:S04]  /*102a0*/  MUFU.EX2 R134, R134 ;  /* 0x0000008600867308 */ /* 0x000fe80000000800 */
[C---:B------:R-:W-:Y:S01]  /*102b0*/  HMMA.16816.F32.BF16 R32, R72.reuse, R82, R32 ;  /* 0x000000524820723c */ /* 0x040fe20000041820 */
[----:B------:R-:W2:Y:S05]  /*102c0*/  LDSM.16.MT88.4 R80, [R222+0xe000] ;  /* 0x00e00000de50783b */ /* 0x000eaa0000004200 */
[----:B------:R-:W3:Y:S01]  /*102d0*/  MUFU.EX2 R243, R144 ;  /* 0x0000009000f37308 */ /* 0x000ee20000000800 */
[----:B----4-:R-:W-:Y:S01]  /*102e0*/  F2FP.BF16.F32.PACK_AB R138, R180, R181 ;  /* 0x000000b5b48a723e */ /* 0x010fe200000010ff */
[C---:B-----5:R-:W-:Y:S06]  /*102f0*/  HMMA.16816.F32.BF16 R36, R72.reuse, R68, R36 ;  /* 0x000000444824723c */ /* 0x060fec0000041824 */
[C---:B------:R-:W-:Y:S05]  /*10300*/  HMMA.16816.F32.BF16 R40, R72.reuse, R70, R40 ;  /* 0x000000464828723c */ /* 0x040fea0000041828 */
[----:B------:R-:W-:Y:S01]  /*10310*/  F2FP.BF16.F32.PACK_AB R68, R160, R163 ;  /* 0x000000a3a044723e */ /* 0x000fe200000010ff */
[C---:B------:R-:W-:Y:S05]  /*10320*/  HMMA.16816.F32.BF16 R44, R72.reuse, R84, R44 ;  /* 0x00000054482c723c */ /* 0x040fea000004182c */
[----:B------:R-:W-:Y:S01]  /*10330*/  F2FP.BF16.F32.PACK_AB R69, R162, R161 ;  /* 0x000000a1a245723e */ /* 0x000fe200000010ff */
[C---:B------:R-:W-:Y:S01]  /*10340*/  HMMA.16816.F32.BF16 R48, R72.reuse, R86, R48 ;  /* 0x000000564830723c */ /* 0x040fe20000041830 */
[----:B------:R-:W4:Y:S04]  /*10350*/  LDSM.16.MT88.4 R84, [R221+0xe000] ;  /* 0x00e00000dd54783b */ /* 0x000f280000004200 */
[----:B------:R-:W-:Y:S01]  /*10360*/  F2FP.BF16.F32.PACK_AB R70, R165, R164 ;  /* 0x000000a4a546723e */ /* 0x000fe200000010ff */
[C---:B------:R-:W-:Y:S05]  /*10370*/  HMMA.16816.F32.BF16 R52, R72.reuse, R88, R52 ;  /* 0x000000584834723c */ /* 0x040fea0000041834 */
[----:B------:R-:W-:Y:S01]  /*10380*/  F2FP.BF16.F32.PACK_AB R71, R167, R166 ;  /* 0x000000a6a747723e */ /* 0x000fe200000010ff */
[C---:B------:R-:W-:Y:S01]  /*10390*/  HMMA.16816.F32.BF16 R56, R72.reuse, R90, R56 ;  /* 0x0000005a4838723c */ /* 0x040fe20000041838 */
[----:B------:R-:W-:Y:S04]  /*103a0*/  LDSM.16.MT88.4 R88, [R222+0x12000] ;  /* 0x01200000de58783b */ /* 0x000fe80000004200 */
[----:B---3--:R-:W-:Y:S01]  /*103b0*/  F2FP.BF16.F32.PACK_AB R139, R243, R134 ;  /* 0x00000086f38b723e */ /* 0x008fe200000010ff */
[C---:B------:R-:W-:Y:S05]  /*103c0*/  HMMA.16816.F32.BF16 R60, R72.reuse, R92, R60 ;  /* 0x0000005c483c723c */ /* 0x040fea000004183c */
[----:B------:R-:W-:Y:S01]  /*103d0*/  FADD.FTZ R166, R166, R3 ;  /* 0x00000003a6a67221 */ /* 0x000fe20000010000 */
[----:B------:R-:W-:Y:S01]  /*103e0*/  HMMA.16816.F32.BF16 R64, R72, R94, R64 ;  /* 0x0000005e4840723c */ /* 0x000fe20000041840 */
[----:B------:R-:W3:Y:S04]  /*103f0*/  LDSM.16.MT88.4 R72, [R220+0xe000] ;  /* 0x00e00000dc48783b */ /* 0x000ee80000004200 */
[----:B------:R-:W-:Y:S01]  /*10400*/  FADD.FTZ R167, R167, R166 ;  /* 0x000000a6a7a77221 */ /* 0x000fe20000010000 */
[C---:B-1----:R-:W-:Y:S03]  /*10410*/  HMMA.16816.F32.BF16 R4, R68.reuse, R76, R4 ;  /* 0x0000004c4404723c */ /* 0x042fe60000041804 */
[----:B------:R-:W-:Y:S02]  /*10420*/  LDSM.16.MT88.4 R92, [R221+0x12000] ;  /* 0x01200000dd5c783b */ /* 0x000fe40000004200 */
[----:B------:R-:W-:Y:S01]  /*10430*/  IADD3 R3, R235, -0x1, RZ ;  /* 0xffffffffeb037810 */ /* 0x000fe20007ffe0ff */
[C---:B------:R-:W-:Y:S05]  /*10440*/  HMMA.16816.F32.BF16 R8, R68.reuse, R78, R8 ;  /* 0x0000004e4408723c */ /* 0x040fea0000041808 */
[----:B------:R-:W1:Y:S01]  /*10450*/  LDSM.16.MT88.4 R76, [R224+0x12000] ;  /* 0x01200000e04c783b */ /* 0x000e620000004200 */
[C---:B--2---:R-:W-:Y:S05]  /*10460*/  HMMA.16816.F32.BF16 R12, R68.reuse, R80, R12 ;  /* 0x00000050440c723c */ /* 0x044fea000004180c */
[----:B------:R-:W-:Y:S01]  /*10470*/  MOV R235, R3 ;  /* 0x0000000300eb7202 */ /* 0x000fe20000000f00 */
[C---:B------:R-:W-:Y:S01]  /*10480*/  HMMA.16816.F32.BF16 R16, R68.reuse, R82, R16 ;  /* 0x000000524410723c */ /* 0x040fe20000041810 */
[----:B------:R-:W2:Y:S05]  /*10490*/  LDSM.16.MT88.4 R80, [R224+0xe800] ;  /* 0x00e80000e050783b */ /* 0x000eaa0000004200 */
[C---:B----4-:R-:W-:Y:S06]  /*104a0*/  HMMA.16816.F32.BF16 R20, R68.reuse, R84, R20 ;  /* 0x000000544414723c */ /* 0x050fec0000041814 */
[C---:B------:R-:W-:Y:S01]  /*104b0*/  HMMA.16816.F32.BF16 R24, R68.reuse, R86, R24 ;  /* 0x000000564418723c */ /* 0x040fe20000041818 */
[----:B------:R-:W4:Y:S05]  /*104c0*/  LDSM.16.MT88.4 R84, [R222+0xe800] ;  /* 0x00e80000de54783b */ /* 0x000f2a0000004200 */
[C---:B---3--:R-:W-:Y:S06]  /*104d0*/  HMMA.16816.F32.BF16 R28, R68.reuse, R72, R28 ;  /* 0x00000048441c723c */ /* 0x048fec000004181c */
        /* <DEDUP_REMOVED lines=20> */
[----:B------:R-:W3:Y:S05]  /*10620*/  LDSM.16.MT88.4 R68, [R224+0x12800] ;  /* 0x01280000e044783b */ /* 0x000eea0000004200 */
[C---:B--2---:R-:W-:Y:S03]  /*10630*/  HMMA.16816.F32.BF16 R4, R72.reuse, R80, R4 ;  /* 0x000000504804723c */ /* 0x044fe60000041804 */
[----:B------:R-:W-:Y:S03]  /*10640*/  LDSM.16.MT88.4 R96, [R221+0xf000] ;  /* 0x00f00000dd60783b */ /* 0x000fe60000004200 */
[C---:B------:R-:W-:Y:S05]  /*10650*/  HMMA.16816.F32.BF16 R8, R72.reuse, R82, R8 ;  /* 0x000000524808723c */ /* 0x040fea0000041808 */
[----:B------:R-:W2:Y:S01]  /*10660*/  LDSM.16.MT88.4 R80, [R222+0x12800] ;  /* 0x01280000de50783b */ /* 0x000ea20000004200 */
[C---:B----4-:R-:W-:Y:S06]  /*10670*/  HMMA.16816.F32.BF16 R12, R72.reuse, R84, R12 ;  /* 0x00000054480c723c */ /* 0x050fec000004180c */
[C---:B------:R-:W-:Y:S01]  /*10680*/  HMMA.16816.F32.BF16 R16, R72.reuse, R86, R16 ;  /* 0x000000564810723c */ /* 0x040fe20000041810 */
[----:B------:R-:W4:Y:S05]  /*10690*/  LDSM.16.MT88.4 R84, [R221+0x12800] ;  /* 0x01280000dd54783b */ /* 0x000f2a0000004200 */
[C---:B------:R-:W-:Y:S06]  /*106a0*/  HMMA.16816.F32.BF16 R20, R72.reuse, R100, R20 ;  /* 0x000000644814723c */ /* 0x040fec0000041814 */
[C---:B------:R-:W-:Y:S01]  /*106b0*/  HMMA.16816.F32.BF16 R24, R72.reuse, R102, R24 ;  /* 0x000000664818723c */ /* 0x040fe20000041818 */
[----:B------:R-:W-:Y:S05]  /*106c0*/  LDSM.16.MT88.4 R100, [R220+0xf800] ;  /* 0x00f80000dc64783b */ /* 0x000fea0000004200 */
[C---:B-1----:R-:W-:Y:S06]  /*106d0*/  HMMA.16816.F32.BF16 R28, R72.reuse, R76, R28 ;  /* 0x0000004c481c723c */ /* 0x042fec000004181c */
[C---:B------:R-:W-:Y:S01]  /*106e0*/  HMMA.16816.F32.BF16 R32, R72.reuse, R78, R32 ;  /* 0x0000004e4820723c */ /* 0x040fe20000041820 */
[----:B------:R-:W1:Y:S05]  /*106f0*/  LDSM.16.MT88.4 R76, [R224+0xf000] ;  /* 0x00f00000e04c783b */ /* 0x000e6a0000004200 */
[C---:B---3--:R-:W-:Y:S06]  /*10700*/  HMMA.16816.F32.BF16 R36, R72.reuse, R68, R36 ;  /* 0x000000444824723c */ /* 0x048fec0000041824 */
[C---:B------:R-:W-:Y:S05]  /*10710*/  HMMA.16816.F32.BF16 R40, R72.reuse, R70, R40 ;  /* 0x000000464828723c */ /* 0x040fea0000041828 */
[----:B------:R-:W-:Y:S01]  /*10720*/  F2FP.BF16.F32.PACK_AB R68, R177, R176 ;  /* 0x000000b0b144723e */ /* 0x000fe200000010ff */
[C---:B--2---:R-:W-:Y:S05]  /*10730*/  HMMA.16816.F32.BF16 R44, R72.reuse, R80, R44 ;  /* 0x00000050482c723c */ /* 0x044fea000004182c */
[----:B------:R-:W-:Y:S01]  /*10740*/  F2FP.BF16.F32.PACK_AB R69, R179, R178 ;  /* 0x000000b2b345723e */ /* 0x000fe200000010ff */
[C---:B------:R-:W-:Y:S01]  /*10750*/  HMMA.16816.F32.BF16 R48, R72.reuse, R82, R48 ;  /* 0x000000524830723c */ /* 0x040fe20000041830 */
[----:B------:R-:W2:Y:S04]  /*10760*/  LDSM.16.MT88.4 R80, [R220+0xf000] ;  /* 0x00f00000dc50783b */ /* 0x000ea80000004200 */
[----:B------:R-:W-:Y:S01]  /*10770*/  F2FP.BF16.F32.PACK_AB R70, R191, R188 ;  /* 0x000000bcbf46723e */ /* 0x000fe200000010ff */
[C---:B----4-:R-:W-:Y:S05]  /*10780*/  HMMA.16816.F32.BF16 R52, R72.reuse, R84, R52 ;  /* 0x000000544834723c */ /* 0x050fea0000041834 */
        /* <DEDUP_REMOVED lines=22> */
[C---:B--2---:R-:W-:Y:S06]  /*108f0*/  HMMA.16816.F32.BF16 R28, R68.reuse, R80, R28 ;  /* 0x00000050441c723c */ /* 0x044fec000004181c */
[C---:B------:R-:W-:Y:S01]  /*10900*/  HMMA.16816.F32.BF16 R32, R68.reuse, R82, R32 ;  /* 0x000000524420723c */ /* 0x040fe20000041820 */
[----:B------:R-:W2:Y:S05]  /*10910*/  LDSM.16.MT88.4 R80, [R220+0x13000] ;  /* 0x01300000dc50783b */ /* 0x000eaa0000004200 */
[C---:B---3--:R-:W-:Y:S06]  /*10920*/  HMMA.16816.F32.BF16 R36, R68.reuse, R84, R36 ;  /* 0x000000544424723c */ /* 0x048fec0000041824 */
[C---:B------:R-:W-:Y:S01]  /*10930*/  HMMA.16816.F32.BF16 R40, R68.reuse, R86, R40 ;  /* 0x000000564428723c */ /* 0x040fe20000041828 */
[----:B------:R-:W3:Y:S05]  /*10940*/  LDSM.16.MT88.4 R84, [R222+0x13800] ;  /* 0x01380000de54783b */ /* 0x000eea0000004200 */
[C---:B----4-:R-:W-:Y:S06]  /*10950*/  HMMA.16816.F32.BF16 R44, R68.reuse, R72, R44 ;  /* 0x00000048442c723c */ /* 0x050fec000004182c */
[C---:B------:R-:W-:Y:S06]  /*10960*/  HMMA.16816.F32.BF16 R48, R68.reuse, R74, R48 ;  /* 0x0000004a4430723c */ /* 0x040fec0000041830 */
[C---:B-1----:R-:W-:Y:S06]  /*10970*/  HMMA.16816.F32.BF16 R52, R68.reuse, R76, R52 ;  /* 0x0000004c4434723c */ /* 0x042fec0000041834 */
[C---:B------:R-:W-:Y:S01]  /*10980*/  HMMA.16816.F32.BF16 R56, R68.reuse, R78, R56 ;  /* 0x0000004e4438723c */ /* 0x040fe20000041838 */
[----:B------:R-:W1:Y:S05]  /*10990*/  LDSM.16.MT88.4 R76, [R221+0x13800] ;  /* 0x01380000dd4c783b */ /* 0x000e6a0000004200 */
[C---:B--2---:R-:W-:Y:S06]  /*109a0*/  HMMA.16816.F32.BF16 R60, R68.reuse, R80, R60 ;  /* 0x00000050443c723c */ /* 0x044fec000004183c */
[----:B------:R-:W-:Y:S01]  /*109b0*/  HMMA.16816.F32.BF16 R64, R68, R82, R64 ;  /* 0x000000524440723c */ /* 0x000fe20000041840 */
[----:B------:R-:W2:Y:S05]  /*109c0*/  LDSM.16.MT88.4 R68, [R220+0x13800] ;  /* 0x01380000dc44783b */ /* 0x000eaa0000004200 */
        /* <DEDUP_REMOVED lines=23> */
[C---:B-1----:R-:W-:Y:S05]  /*10b40*/  HMMA.16816.F32.BF16 R80, R136.reuse, R76, R52 ;  /* 0x0000004c8850723c */ /* 0x042fea0000041834 */
[----:B------:R-:W-:Y:S01]  /*10b50*/  FADD.FTZ R165, R165, R164 ;  /* 0x000000a4a5a57221 */ /* 0x000fe20000010000 */
[C---:B------:R-:W-:Y:S05]  /*10b60*/  HMMA.16816.F32.BF16 R76, R136.reuse, R78, R56 ;  /* 0x0000004e884c723c */ /* 0x040fea0000041838 */
[----:B------:R-:W-:Y:S01]  /*10b70*/  FADD.FTZ R168, R168, R165 ;  /* 0x000000a5a8a87221 */ /* 0x000fe20000010000 */
[C---:B--2---:R-:W-:Y:S05]  /*10b80*/  HMMA.16816.F32.BF16 R72, R136.reuse, R68, R60 ;  /* 0x000000448848723c */ /* 0x044fea000004183c */
        /* <DEDUP_REMOVED lines=13> */
.L_x_2439:
[----:B------:R-:W1:Y:S01]  /*10c60*/  SHFL.BFLY PT, R3, R244, 0x2, 0x1f ;  /* 0x0c401f00f4037f89 */ /* 0x000e6200000e0000 */
[----:B------:R-:W-:Y:S01]  /*10c70*/  MOV R6, 0x3f800000 ;  /* 0x3f80000000067802 */ /* 0x000fe20000000f00 */
[----:B------:R-:W2:Y:S01]  /*10c80*/  S2UR UR4, SR_CgaCtaId ;  /* 0x00000000000479c3 */ /* 0x000ea20000008800 */
[----:B------:R-:W-:Y:S01]  /*10c90*/  MOV R7, 0x3f800000 ;  /* 0x3f80000000077802 */ /* 0x000fe20000000f00 */
[----:B------:R-:W3:Y:S01]  /*10ca0*/  SHFL.BFLY PT, R4, R243, 0x2, 0x1f ;  /* 0x0c401f00f3047f89 */ /* 0x000ee200000e0000 */
[----:B------:R-:W-:Y:S01]  /*10cb0*/  UMOV UR5, 0x400 ;  /* 0x0000040000057882 */ /* 0x000fe20000000000 */
[----:B-1----:R-:W-:Y:S02]  /*10cc0*/  FADD.FTZ R8, R3, R244 ;  /* 0x000000f403087221 */ /* 0x002fe40000010000 */
[----:B------:R-:W1:Y:S01]  /*10cd0*/  S2R R3, SR_TID.X ;  /* 0x0000000000037919 */ /* 0x000e620000002100 */
[----:B--2---:R-:W-:Y:S01]  /*10ce0*/  ULEA UR4, UR4, UR5, 0x18 ;  /* 0x0000000504047291 */ /* 0x004fe2000f8ec03f */
[----:B---3--:R-:W-:Y:S01]  /*10cf0*/  FADD.FTZ R9, R4, R243 ;  /* 0x000000f304097221 */ /* 0x008fe20000010000 */
[----:B------:R-:W2:Y:S04]  /*10d00*/  SHFL.BFLY PT, R5, R8, 0x1, 0x1f ;  /* 0x0c201f0008057f89 */ /* 0x000ea800000e0000 */
[----:B------:R-:W3:Y:S01]  /*10d10*/  SHFL.BFLY PT, R4, R9, 0x1, 0x1f ;  /* 0x0c201f0009047f89 */ /* 0x000ee200000e0000 */
[----:B--2---:R-:W-:Y:S01]  /*10d20*/  FADD.FTZ R5, R8, R5 ;  /* 0x0000000508057221 */ /* 0x004fe20000010000 */
[----:B---3--:R-:W-:-:S04]  /*10d30*/  FADD.FTZ R4, R9, R4 ;  /* 0x0000000409047221 */ /* 0x008fc80000010000 */
[----:B------:R-:W-:Y:S02]  /*10d40*/  FSETP.NE.FTZ.AND P4, PT, R5, RZ, PT ;  /* 0x000000ff0500720b */ /* 0x000fe40003f95000 */
[----:B------:R-:W-:-:S11]  /*10d50*/  FSETP.NE.FTZ.AND P3, PT, R4, RZ, PT ;  /* 0x000000ff0400720b */ /* 0x000fd60003f75000 */
[----:B------:R-:W2:Y:S08]  /*10d60*/  @P4 MUFU.RCP R6, R5 ;  /* 0x0000000500064308 */ /* 0x000eb00000001000 */
[----:B------:R-:W3:Y:S08]  /*10d70*/  @P3 MUFU.RCP R7, R4 ;  /* 0x0000000400073308 */ /* 0x000ef00000001000 */
[----:B------:R-:W4:Y:S01]  /*10d80*/  @P4 MUFU.LG2 R5, R5 ;  /* 0x0000000500054308 */ /* 0x000f220000000c00 */
        /* <DEDUP_REMOVED lines=32> */
[----:B-1----:R-:W-:Y:S01]  /*10f90*/  SHF.R.S32.HI R6, RZ, 0x1f, R3 ;  /* 0x0000001fff067819 */ /* 0x002fe20000011403 */
[C---:B---3--:R-:W-:Y:S01]  /*10fa0*/  FMUL.FTZ R131, R7.reuse, R131 ;  /* 0x0000008307837220 */ /* 0x048fe20000410000 */
        /* <DEDUP_REMOVED lines=125> */
[----:B---3--:R-:W3:Y:S03]  /*11780*/  @P4 LDC R11, c[0x0][0x2e8] ;  /* 0x0000ba00ff0b4b82 */ /* 0x008ee60000000800 */
[----:B------:R-:W-:Y:S04]  /*11790*/  STS [R19+0x2000], R80 ;  /* 0x0020005013007388 */ /* 0x000fe80000000800 */
[----:B------:R2:W-:Y:S01]  /*117a0*/  STS [R19+0x2400], R82 ;  /* 0x0024005213007388 */ /* 0x0005e20000000800 */
[----:B-----5:R-:W3:Y:S03]  /*117b0*/  @P3 LDC R9, c[0x0][0x2e8] ;  /* 0x0000ba00ff093b82 */ /* 0x020ee60000000800 */
[----:B------:R1:W-:Y:S04]  /*117c0*/  STS [R21+0x2000], R76 ;  /* 0x0020004c15007388 */ /* 0x0003e80000000800 */
[----:B------:R3:W-:Y:S01]  /*117d0*/  STS [R21+0x2400], R78 ;  /* 0x0024004e15007388 */ /* 0x0007e20000000800 */
[----:B----4-:R-:W-:-:S03]  /*117e0*/  @P4 FMUL.FTZ R15, R5, 0.69314718246459960938 ;  /* 0x3f317218050f4820 */ /* 0x010fc60000410000 */
        /* <DEDUP_REMOVED lines=15> */
.L_x_2444:
[----:B---3--:R-:W-:Y:S01]  /*118e0*/  @P4 FFMA.FTZ R8, R2, R11, R15 ;  /* 0x0000000b02084223 */ /* 0x008fe2000001000f */
        /* <DEDUP_REMOVED lines=9> */
.L_x_2445:
[----:B------:R-:W1:Y:S01]  /*11980*/  S2R R5, SR_CTAID.Y ;  /* 0x0000000000057919 */ /* 0x000e620000002600 */
[----:B------:R-:W1:Y:S08]  /*11990*/  S2UR UR6, SR_CTAID.Z ;  /* 0x00000000000679c3 */ /* 0x000e700000002700 */
[----:B------:R-:W1:Y:S08]  /*119a0*/  LDC R0, c[0x0][0x270] ;  /* 0x00009c00ff007b82 */ /* 0x000e700000000800 */
[----:B------:R-:W2:Y:S01]  /*119b0*/  LDC R234, c[0x0][0x2c4] ;  /* 0x0000b100ffea7b82 */ /* 0x000ea20000000800 */
[----:B-1----:R-:W-:-:S04]  /*119c0*/  IMAD R5, R5, R0, UR6 ;  /* 0x0000000605057e24 */ /* 0x002fc8000f8e0200 */
[----:B--2---:R-:W-:-:S07]  /*119d0*/  IMAD R234, R5, R234, RZ ;  /* 0x000000ea05ea7224 */ /* 0x004fce00078e02ff */
.L_x_2446:
        /* <DEDUP_REMOVED lines=32> */
.L_x_2448:
[----:B------:R-:W-:Y:S05]  /*11be0*/  BSYNC B0 ;  /* 0x0000000000007941 */ /* 0x000fea0003800000 */
.L_x_2447:
[----:B------:R-:W2:Y:S01]  /*11bf0*/  S2UR UR5, SR_CTAID.X ;  /* 0x00000000000579c3 */ /* 0x000ea20000002500 */
[----:B------:R-:W-:Y:S01]  /*11c00*/  LEA.HI R6, R9, R0, RZ, 0x3 ;  /* 0x0000000009067211 */ /* 0x000fe200078f18ff */
[----:B------:R3:W3:Y:S01]  /*11c10*/  LDS.128 R12, [R237+0x1800] ;  /* 0x00180000ed0c7984 */ /* 0x0006e20000000c00 */
[----:B------:R-:W-:Y:S02]  /*11c20*/  BSSY B0, `(.L_x_2449) ;  /* 0x000002a000007945 */ /* 0x000fe40003800000 */
[----:B------:R-:W-:Y:S01]  /*11c30*/  LOP3.LUT R3, R6, 0xfffffff8, RZ, 0xc0, !PT ;  /* 0xfffffff806037812 */ /* 0x000fe200078ec0ff */
[----:B-1----:R1:W1:Y:S02]  /*11c40*/  LDS.128 R8, [R237+0x3800] ;  /* 0x00380000ed087984 */ /* 0x0022640000000c00 */
[----:B------:R-:W5:Y:S02]  /*11c50*/  LDC.64 R4, c[0x0][0x298] ;  /* 0x0000a600ff047b82 */ /* 0x000f640000000a00 */
[----:B------:R-:W-:-:S04]  /*11c60*/  IMAD.IADD R0, R0, 0x1, -R3 ;  /* 0x0000000100007824 */ /* 0x000fc800078e0a03 */
[----:B------:R-:W-:Y:S01]  /*11c70*/  IMAD.SHL.U32 R22, R0, 0x8, RZ ;  /* 0x0000000800167824 */ /* 0x000fe200078e00ff */
[----:B------:R-:W-:Y:S01]  /*11c80*/  SHF.R.S32.HI R0, RZ, 0x3, R6 ;  /* 0x00000003ff007819 */ /* 0x000fe20000011406 */
[----:B------:R-:W3:Y:S03]  /*11c90*/  LDC.64 R2, c[0x0][0x2a0] ;  /* 0x0000a800ff027b82 */ /* 0x000ee60000000a00 */
[----:B----4-:R-:W-:Y:S01]  /*11ca0*/  SHF.R.S32.HI R23, RZ, 0x1f, R22 ;  /* 0x0000001fff177819 */ /* 0x010fe20000011416 */
        /* <DEDUP_REMOVED lines=11> */
[----:B---3--:R-:W-:Y:S02]  /*11d60*/  IMAD R18, R2, UR4, RZ ;  /* 0x0000000402127c24 */ /* 0x008fe4000f8e02ff */
        /* <DEDUP_REMOVED lines=21> */
.L_x_2450:
[----:B------:R-:W-:Y:S05]  /*11ec0*/  BSYNC B0 ;  /* 0x0000000000007941 */ /* 0x000fea0003800000 */
.L_x_2449:
        /* <DEDUP_REMOVED lines=17> */
.L_x_2452:
[----:B------:R-:W-:Y:S05]  /*11fe0*/  BSYNC B0 ;  /* 0x0000000000007941 */ /* 0x000fea0003800000 */
.L_x_2451:
        /* <DEDUP_REMOVED lines=17> */
.L_x_2454:
[----:B------:R-:W-:Y:S05]  /*12100*/  BSYNC B0 ;  /* 0x0000000000007941 */ /* 0x000fea0003800000 */
.L_x_2453:
        /* <DEDUP_REMOVED lines=15> */
.L_x_2455:
        /* <DEDUP_REMOVED lines=16> */
.L_x_8485:


//--------------------- .text._ZN5flash24flash_fwd_splitkv_kernelI23Flash_fwd_kernel_traitsILi128ELi64ELi128ELi4ELb0ELb0EN7cutlass10bfloat16_tE19Flash_kernel_traitsILi128ELi64ELi128ELi4ES3_EELb1ELb0ELb1ELb0ELb0ELb0ELb0ELb0EEEvNS_16Flash_fwd_paramsE --------------------------
	.section	.text._ZN5flash24flash_fwd_splitkv_kernelI23Flash_fwd_kernel_traitsILi128ELi64ELi128ELi4ELb0ELb0EN7cutlass10bfloat16_tE19Flash_kernel_traitsILi128ELi64ELi128ELi4ES3_EELb1ELb0ELb1ELb0ELb0ELb0ELb0ELb0EEEvNS_16Flash_fwd_paramsE,"ax",@progbits
	.align	128
        .global         _ZN5flash24flash_fwd_splitkv_kernelI23Flash_fwd_kernel_traitsILi128ELi64ELi128ELi4ELb0ELb0EN7cutlass10bfloat16_tE19Flash_kernel_traitsILi128ELi64ELi128ELi4ES3_EELb1ELb0ELb1ELb0ELb0ELb0ELb0ELb0EEEvNS_16Flash_fwd_paramsE
        .type           _ZN5flash24flash_fwd_splitkv_kernelI23Flash_fwd_kernel_traitsILi128ELi64ELi128ELi4ELb0ELb0EN7cutlass10bfloat16_tE19Flash_kernel_traitsILi128ELi64ELi128ELi4ES3_EELb1ELb0ELb1ELb0ELb0ELb0ELb0ELb0EEEvNS_16Flash_fwd_paramsE,@function
        .size           _ZN5flash24flash_fwd_splitkv_kernelI23Flash_fwd_kernel_traitsILi128ELi64ELi128ELi4ELb0ELb0EN7cutlass10bfloat16_tE19Flash_kernel_traitsILi128ELi64ELi128ELi4ES3_EELb1ELb0ELb1ELb0ELb0ELb0ELb0ELb0EEEvNS_16Flash_fwd_paramsE,(.L_x_8486 - _ZN5flash24flash_fwd_splitkv_kernelI23Flash_fwd_kernel_traitsILi128ELi64ELi128ELi4ELb0ELb0EN7cutlass10bfloat16_tE19Flash_kernel_traitsILi128ELi64ELi128ELi4ES3_EELb1ELb0ELb1ELb0ELb0ELb0ELb0ELb0EEEvNS_16Flash_fwd_paramsE)
        .other          _ZN5flash24flash_fwd_splitkv_kernelI23Flash_fwd_kernel_traitsILi128ELi64ELi128ELi4ELb0ELb0EN7cutlass10bfloat16_tE19Flash_kernel_traitsILi128ELi64ELi128ELi4ES3_EELb1ELb0ELb1ELb0ELb0ELb0ELb0ELb0EEEvNS_16Flash_fwd_paramsE,@"STO_CUDA_ENTRY STV_DEFAULT"
_ZN5flash24flash_fwd_splitkv_kernelI23Flash_fwd_kernel_traitsILi128ELi64ELi128ELi4ELb0ELb0EN7cutlass10bfloat16_tE19Flash_kernel_traitsILi128ELi64ELi128ELi4ES3_EELb1ELb0ELb1ELb0ELb0ELb0ELb0ELb0EEEvNS_16Flash_fwd_paramsE:
.text._ZN5flash24flash_fwd_splitkv_kernelI23Flash_fwd_kernel_traitsILi128ELi64ELi128ELi4ELb0ELb0EN7cutlass10bfloat16_tE19Flash_kernel_traitsILi128ELi64ELi128ELi4ES3_EELb1ELb0ELb1ELb0ELb0ELb0ELb0ELb0EEEvNS_16Flash_fwd_paramsE:
        /* <DEDUP_REMOVED lines=38> */
.L_x_2456:
[----:B------:R-:W1:Y:S02]  /*0260*/  LDC R0, c[0x0][0x2c8] ;  /* 0x0000b200ff007b82 */ /* 0x000e640000000800 */
.L_x_2457:
[----:B------:R-:W4:Y:S02]  /*0270*/  LDC.64 R2, c[0x0][0x308] ;  /* 0x0000c200ff027b82 */ /* 0x000f240000000a00 */
[----:B----4-:R-:W-:-:S04]  /*0280*/  ISETP.NE.U32.AND P1, PT, R2, RZ, PT ;  /* 0x000000ff0200720c */ /* 0x010fc80003f25070 */
[----:B------:R-:W-:-:S13]  /*0290*/  ISETP.NE.AND.EX P1, PT, R3, RZ, PT, P1 ;  /* 0x000000ff0300720c */ /* 0x000fda0003f25310 */
[----:B------:R-:W4:Y:S01]  /*02a0*/  @P1 LDC.64 R2, c[0x0][0x308] ;  /* 0x0000c200ff021b82 */ /* 0x000f220000000a00 */
[----:B------:R-:W-:-:S07]  /*02b0*/  IMAD.SHL.U32 R135, R39, 0x40, RZ ;  /* 0x0000004027877824 */ /* 0x000fce00078e00ff */
[----:B---3--:R-:W3:Y:S01]  /*02c0*/  @!P1 LDC R4, c[0x0][0x2cc] ;  /* 0x0000b300ff049b82 */ /* 0x008ee20000000800 */
[----:B----4-:R-:W-:-:S07]  /*02d0*/  @P1 IMAD.WIDE R6, R20, 0x4, R2 ;  /* 0x0000000414061825 */ /* 0x010fce00078e0202 */
[----:B------:R-:W4:Y:S01]  /*02e0*/  @!P1 LDC.64 R2, c[0x0][0x318] ;  /* 0x0000c600ff029b82 */ /* 0x000f220000000a00 */
[----:B------:R1:W5:Y:S01]  /*02f0*/  @P1 LDG.E R6, desc[UR12][R6.64] ;  /* 0x0000000c06061981 */ /* 0x000362000c1e1900 */
[----:B--2---:R-:W-:-:S13]  /*0300*/  ISETP.GT.AND P0, PT, R220, R135, PT ;  /* 0x00000087dc00720c */ /* 0x004fda0003f04270 */
[----:B---3--:R-:W-:Y:S05]  /*0310*/  @!P0 EXIT ;  /* 0x000000000000894d */ /* 0x008fea0003800000 */
[----:B------:R-:W2:Y:S01]  /*0320*/  LDC R130, c[0x0][0x398] ;  /* 0x0000e600ff827b82 */ /* 0x000ea20000000800 */
[----:B----4-:R-:W-:Y:S01]  /*0330*/  @!P1 ISETP.NE.U32.AND P0, PT, R2, RZ, PT ;  /* 0x000000ff0200920c */ /* 0x010fe20003f05070 */
        /* <DEDUP_REMOVED lines=26> */
[----:B------:R-:W-:Y:S01]  /*04e0*/  ULDC UR6, c[0x0][0x270] ;  /* 0x00009c0000067ab9 */ /* 0x000fe20000000800 */
[----:B------:R-:W-:Y:S01]  /*04f0*/  BSSY B0, `(.L_x_2459) ;  /* 0x0000036000007945 */ /* 0x000fe20003800000 */
[----:B------:R-:W-:-:S04]  /*0500*/  LEA.HI R0, R0, R133, RZ, 0x3 ;  /* 0x0000008500007211 */ /* 0x000fc800078f18ff */
[----:B------:R-:W-:Y:S02]  /*0510*/  LOP3.LUT R10, R0, 0xfffffff8, RZ, 0xc0, !PT ;  /* 0xfffffff8000a7812 */ /* 0x000fe400078ec0ff */
[----:B------:R-:W-:Y:S01]  /*0520*/  SHF.R.S32.HI R0, RZ, 0x3, R0 ;  /* 0x00000003ff007819 */ /* 0x000fe20000011400 */
[----:B------:R-:W2:Y:S01]  /*0530*/  @!P0 LDC.64 R2, c[0x0][0x290] ;  /* 0x0000a400ff028b82 */ /* 0x000ea20000000a00 */
[----:B------:R-:W-:Y:S01]  /*0540*/  @!P0 SHF.R.S32.HI R7, RZ, 0x1f, R20 ;  /* 0x0000001fff078819 */ /* 0x000fe20000011414 */
[----:B------:R-:W-:-:S05]  /*0550*/  IMAD.IADD R133, R133, 0x1, -R10 ;  /* 0x0000000185857824 */ /* 0x000fca00078e0a0a */
[----:B------:R-:W-:Y:S01]  /*0560*/  ISETP.NE.AND P6, PT, R133, RZ, PT ;  /* 0x000000ff8500720c */ /* 0x000fe20003fc5270 */
[----:B-1----:R-:W-:-:S04]  /*0570*/  @P0 IMAD.WIDE.U32 R8, R221, R4, RZ ;  /* 0x00000004dd080225 */ /* 0x002fc800078e00ff */
[----:B------:R-:W-:Y:S01]  /*0580*/  @P0 IMAD R221, R221, R5, R9 ;  /* 0x00000005dddd0224 */ /* 0x000fe200078e0209 */
[----:B------:R-:W-:Y:S01]  /*0590*/  SHF.R.S32.HI R9, RZ, 0x1f, R135 ;  /* 0x0000001fff097819 */ /* 0x000fe20000011487 */
[-C--:B--2---:R-:W-:Y:S02]  /*05a0*/  @!P0 IMAD R6, R7, R2.reuse, RZ ;  /* 0x0000000207068224 */ /* 0x084fe400078e02ff */
[----:B------:R-:W-:-:S04]  /*05b0*/  @!P0 IMAD.WIDE.U32 R10, R20, R2, RZ ;  /* 0x00000002140a8225 */ /* 0x000fc800078e00ff */
[C---:B------:R-:W-:Y:S01]  /*05c0*/  @!P0 IMAD R3, R20.reuse, R3, R6 ;  /* 0x0000000314038224 */ /* 0x040fe200078e0206 */
[----:B------:R-:W-:Y:S01]  /*05d0*/  @!P0 MOV R8, R10 ;  /* 0x0000000a00088202 */ /* 0x000fe20000000f00 */
[----:B------:R-:W-:Y:S02]  /*05e0*/  IMAD.SHL.U32 R6, R133, 0x8, RZ ;  /* 0x0000000885067824 */ /* 0x000fe400078e00ff */
[----:B------:R-:W-:Y:S01]  /*05f0*/  @!P0 IMAD.IADD R221, R11, 0x1, R3 ;  /* 0x000000010bdd8824 */ /* 0x000fe200078e0203 */
[----:B------:R-:W-:Y:S01]  /*0600*/  IADD3 R3, -R135, R220, RZ ;  /* 0x000000dc87037210 */ /* 0x000fe20007ffe1ff */
[-C--:B------:R-:W-:Y:S01]  /*0610*/  IMAD R2, R9, R4.reuse, RZ ;  /* 0x0000000409027224 */ /* 0x080fe200078e02ff */
[----:B------:R-:W-:Y:S01]  /*0620*/  SHF.R.S32.HI R7, RZ, 0x1f, R6 ;  /* 0x0000001fff077819 */ /* 0x000fe20000011406 */
[--C-:B------:R-:W-:Y:S01]  /*0630*/  IMAD R20, R20, UR6, R30.reuse ;  /* 0x0000000614147c24 */ /* 0x100fe2000f8e021e */
[----:B------:R-:W-:Y:S01]  /*0640*/  SHF.R.S32.HI R9, RZ, 0x1f, R30 ;  /* 0x0000001fff097819 */ /* 0x000fe2000001141e */
[C---:B------:R-:W-:Y:S01]  /*0650*/  IMAD R2, R135.reuse, R5, R2 ;  /* 0x0000000587027224 */ /* 0x040fe200078e0202 */
[----:B------:R-:W-:Y:S01]  /*0660*/  ISETP.GE.AND P2, PT, R0, R3, PT ;  /* 0x000000030000720c */ /* 0x000fe20003f46270 */
[----:B------:R-:W-:-:S04]  /*0670*/  IMAD.WIDE.U32 R12, R135, R4, R6 ;  /* 0x00000004870c7225 */ /* 0x000fc800078e0006 */
[----:B------:R-:W-:Y:S01]  /*0680*/  IMAD R9, R9, UR4, RZ ;  /* 0x0000000409097c24 */ /* 0x000fe2000f8e02ff */
[----:B------:R-:W-:Y:S01]  /*0690*/  IADD3 R12, P0, R8, R12, RZ ;  /* 0x0000000c080c7210 */ /* 0x000fe20007f1e0ff */
[----:B------:R-:W-:Y:S02]  /*06a0*/  VIADD R10, R0, 0x10 ;  /* 0x00000010000a7836 */ /* 0x000fe40000000000 */
[----:B------:R-:W-:Y:S01]  /*06b0*/  IMAD R15, R30, UR5, R9 ;  /* 0x000000051e0f7c24 */ /* 0x000fe2000f8e0209 */
[----:B------:R-:W-:Y:S01]  /*06c0*/  IADD3.X R13, R221, R13, R2, P0, !PT ;  /* 0x0000000ddd0d7210 */ /* 0x000fe200007fe402 */
[----:B------:R-:W-:Y:S01]  /*06d0*/  VIADD R8, R6, 0x40 ;  /* 0x0000004006087836 */ /* 0x000fe20000000000 */
[----:B------:R-:W-:Y:S02]  /*06e0*/  IADD3 R2, R0, 0x20, RZ ;  /* 0x0000002000027810 */ /* 0x000fe40007ffe0ff */
[-C--:B------:R-:W-:Y:S01]  /*06f0*/  ISETP.GE.AND P1, PT, R10, R3.reuse, PT ;  /* 0x000000030a00720c */ /* 0x080fe20003f26270 */
[----:B------:R-:W-:Y:S01]  /*0700*/  IMAD.WIDE.U32 R30, R30, UR4, R12 ;  /* 0x000000041e1e7c25 */ /* 0x000fe2000f8e000c */
[----:B------:R-:W-:Y:S01]  /*0710*/  ULDC UR4, c[0x0][0x2c4] ;  /* 0x0000b10000047ab9 */ /* 0x000fe20000000800 */
[----:B------:R-:W-:-:S02]  /*0720*/  ISETP.GE.OR P4, PT, R10, R3, P6 ;  /* 0x000000030a00720c */ /* 0x000fc40003786670 */
[----:B------:R-:W-:Y:S01]  /*0730*/  IMAD R135, R20, UR4, R135 ;  /* 0x0000000414877c24 */ /* 0x000fe2000f8e0287 */
[----:B------:R-:W-:Y:S02]  /*0740*/  ISETP.GE.AND P0, PT, R2, R3, PT ;  /* 0x000000030200720c */ /* 0x000fe40003f06270 */
[----:B------:R-:W-:Y:S02]  /*0750*/  SHF.R.S32.HI R9, RZ, 0x1f, R0 ;  /* 0x0000001fff097819 */ /* 0x000fe40000011400 */
[----:B------:R-:W-:Y:S01]  /*0760*/  IADD3 R15, R31, R15, RZ ;  /* 0x0000000f1f0f7210 */ /* 0x000fe20007ffe0ff */
[----:B------:R-:W-:Y:S08]  /*0770*/  @P2 BRA `(.L_x_2460) ;  /* 0x0000000000342947 */ /* 0x000ff00003800000 */
[-C--:B------:R-:W-:Y:S01]  /*0780*/  IMAD R10, R9, R4.reuse, RZ ;  /* 0x00000004090a7224 */ /* 0x080fe200078e02ff */
[----:B------:R-:W-:Y:S01]  /*0790*/  ULDC UR6, c[0x0][0x2d0] ;  /* 0x0000b40000067ab9 */ /* 0x000fe20000000800 */
[----:B------:R-:W-:Y:S01]  /*07a0*/  IMAD.MOV.U32 R14, RZ, RZ, R30 ;  /* 0x000000ffff0e7224 */ /* 0x000fe200078e001e */
[----:B------:R-:W-:Y:S01]  /*07b0*/  ISETP.GE.AND P5, PT, R6, UR6, PT ;  /* 0x0000000606007c0c */ /* 0x000fe2000bfa6270 */
[----:B------:R-:W-:Y:S01]  /*07c0*/  IMAD R10, R0, R5, R10 ;  /* 0x00000005000a7224 */ /* 0x000fe200078e020a */
        /* <DEDUP_REMOVED lines=8> */
.L_x_2460:
[----:B------:R-:W-:Y:S05]  /*0850*/  BSYNC B0 ;  /* 0x0000000000007941 */ /* 0x000fea0003800000 */
.L_x_2459:
        /* <DEDUP_REMOVED lines=17> */
[----:B------:R2:W-:Y:S04]  /*0970*/  @!P2 STG.E.128 desc[UR12][R10.64], RZ ;  /* 0x000000ff0a00a986 */ /* 0x0005e8000c101d0c */
[----:B------:R2:W-:Y:S02]  /*0980*/  @!P1 STG.E.128 desc[UR12][R10.64+0x80], RZ ;  /* 0x000080ff0a009986 */ /* 0x0005e4000c101d0c */
.L_x_2462:
[----:B------:R-:W-:Y:S05]  /*0990*/  BSYNC B0 ;  /* 0x0000000000007941 */ /* 0x000fea0003800000 */
.L_x_2461:
[----:B------:R-:W-:Y:S01]  /*09a0*/  BSSY B0, `(.L_x_2463) ;  /* 0x0000014000007945 */ /* 0x000fe20003800000 */
[----:B--2---:R-:W-:Y:S02]  /*09b0*/  IADD3 R10, P2, R135, R0, RZ ;  /* 0x00000000870a7210 */ /* 0x004fe40007f5e0ff */
[----:B------:R-:W-:Y:S01]  /*09c0*/  IADD3 R12, R0, 0x30, RZ ;  /* 0x00000030000c7810 */ /* 0x000fe20007ffe0ff */
[----:B------:R-:W-:Y:S05]  /*09d0*/  @P0 BRA `(.L_x_2464) ;  /* 0x0000000000400947 */ /* 0x000fea0003800000 */
[----:B------:R-:W-:Y:S01]  /*09e0*/  IADD3 R11, P0, R0, 0x20, RZ ;  /* 0x00000020000b7810 */ /* 0x000fe20007f1e0ff */
[----:B-1----:R-:W-:Y:S01]  /*09f0*/  IMAD.MOV.U32 R16, RZ, RZ, R30 ;  /* 0x000000ffff107224 */ /* 0x002fe200078e001e */
        /* <DEDUP_REMOVED lines=12> */
[----:B------:R2:W-:Y:S04]  /*0ac0*/  @!P1 STG.E.128 desc[UR12][R18.64], RZ ;  /* 0x000000ff12009986 */ /* 0x0005e8000c101d0c */
[----:B------:R2:W-:Y:S02]  /*0ad0*/  @!P0 STG.E.128 desc[UR12][R18.64+0x80], RZ ;  /* 0x000080ff12008986 */ /* 0x0005e4000c101d0c */
.L_x_2464:
[----:B------:R-:W-:Y:S05]  /*0ae0*/  BSYNC B0 ;  /* 0x0000000000007941 */ /* 0x000fea0003800000 */
.L_x_2463:
        /* <DEDUP_REMOVED lines=19> */
.L_x_2466:
[----:B------:R-:W-:Y:S05]  /*0c20*/  BSYNC B0 ;  /* 0x0000000000007941 */ /* 0x000fea0003800000 */
.L_x_2465:
[----:B------:R-:W-:Y:S01]  /*0c30*/  ULDC.64 UR4, c[0x0][0x2b0] ;  /* 0x0000ac0000047ab9 */ /* 0x000fe20000000a00 */
[----:B------:R-:W-:Y:S01]  /*0c40*/  ISETP.GE.OR P6, PT, R12, R3, P6 ;  /* 0x000000030c00720c */ /* 0x000fe200037c6670 */
[----:B------:R-:W-:Y:S01]  /*0c50*/  @!P4 IMAD.MOV.U32 R7, RZ, RZ, 0x7f800000 ;  /* 0x7f800000ff07c424 */ /* 0x000fe200078e00ff */
[----:B------:R-:W-:Y:S01]  /*0c60*/  LEA.HI.X.SX32 R9, R135, R9, 0x1, P2 ;  /* 0x0000000987097211 */ /* 0x000fe200010f0eff */
[----:B---3--:R-:W-:Y:S01]  /*0c70*/  @!P3 IMAD.MOV.U32 R5, RZ, RZ, 0x7f800000 ;  /* 0x7f800000ff05b424 */ /* 0x008fe200078e00ff */
[----:B------:R-:W-:-:S04]  /*0c80*/  LEA R2, P0, R10, UR4, 0x2 ;  /* 0x000000040a027c11 */ /* 0x000fc8000f8010ff */
[----:B------:R-:W-:Y:S01]  /*0c90*/  LEA.HI.X R3, R10, UR5, R9, 0x2, P0 ;  /* 0x000000050a037c11 */ /* 0x000fe200080f1409 */
[----:B------:R-:W-:-:S04]  /*0ca0*/  @!P5 IMAD.MOV.U32 R9, RZ, RZ, 0x7f800000 ;  /* 0x7f800000ff09d424 */ /* 0x000fc800078e00ff */
[----:B------:R3:W-:Y:S04]  /*0cb0*/  @!P4 STG.E desc[UR12][R2.64+0x40], R7 ;  /* 0x000040070200c986 */ /* 0x0007e8000c10190c */
[----:B------:R3:W-:Y:S04]  /*0cc0*/  @!P5 STG.E desc[UR12][R2.64], R9 ;  /* 0x000000090200d986 */ /* 0x0007e8000c10190c */
[----:B------:R3:W-:Y:S01]  /*0cd0*/  @!P3 STG.E desc[UR12][R2.64+0x80], R5 ;  /* 0x000080050200b986 */ /* 0x0007e2000c10190c */
[----:B------:R-:W-:Y:S05]  /*0ce0*/  @P6 EXIT ;  /* 0x000000000000694d */ /* 0x000fea0003800000 */
[----:B---3--:R-:W-:-:S05]  /*0cf0*/  MOV R5, 0x7f800000 ;  /* 0x7f80000000057802 */ /* 0x008fca0000000f00 */
[----:B------:R-:W-:Y:S01]  /*0d00*/  STG.E desc[UR12][R2.64+0xc0], R5 ;  /* 0x0000c00502007986 */ /* 0x000fe2000c10190c */
[----:B------:R-:W-:Y:S05]  /*0d10*/  EXIT ;  /* 0x000000000000794d */ /* 0x000fea0003800000 */
.L_x_2458:
        /* <DEDUP_REMOVED lines=24> */
.L_x_2467:
[----:B------:R-:W-:Y:S05]  /*0ea0*/  @!P0 BRA `(.L_x_2468) ;  /* 0x00000004003c8947 */ /* 0x000fea0003800000 */
[----:B------:R-:W1:Y:S01]  /*0eb0*/  LDC R10, c[0x0][0x380] ;  /* 0x0000e000ff0a7b82 */ /* 0x000e620000000800 */
[----:B------:R-:W-:Y:S01]  /*0ec0*/  LEA R25, R196, 0xffffff80, 0x7 ;  /* 0xffffff80c4197811 */ /* 0x000fe200078e38ff */
[----:B------:R-:W-:-:S06]  /*0ed0*/  ULDC.64 UR4, c[0x0][0x260] ;  /* 0x0000980000047ab9 */ /* 0x000fcc0000000a00 */
        /* <DEDUP_REMOVED lines=9> */
[----:B-----5:R-:W-:Y:S01]  /*0f70*/  IMAD R0, R3, R2, RZ ;  /* 0x0000000203007224 */ /* 0x020fe200078e02ff */
[----:B------:R-:W-:-:S03]  /*0f80*/  IABS R3, R25 ;  /* 0x0000001900037213 */ /* 0x000fc60000000000 */
        /* <DEDUP_REMOVED lines=12> */
[----:B------:R-:W-:Y:S01]  /*1050*/  @!P1 IMAD.MOV R11, RZ, RZ, -R11 ;  /* 0x000000ffff0b9224 */ /* 0x000fe200078e0a0b */
[----:B------:R-:W-:-:S05]  /*1060*/  @!P2 LOP3.LUT R11, RZ, R10, RZ, 0x33, !PT ;  /* 0x0000000aff0ba212 */ /* 0x000fca00078e33ff */
[----:B------:R-:W-:-:S05]  /*1070*/  IMAD.WIDE R12, R11, 0x4, R224 ;  /* 0x000000040b0c7825 */ /* 0x000fca00078e02e0 */
[----:B------:R-:W4:Y:S01]  /*1080*/  LDG.E R0, desc[UR12][R12.64] ;  /* 0x0000000c0c007981 */ /* 0x000f22000c1e1900 */
[----:B--2---:R-:W-:Y:S01]  /*1090*/  IABS R2, R9 ;  /* 0x0000000900027213 */ /* 0x004fe20000000000 */
[----:B------:R-:W-:-:S03]  /*10a0*/  IMAD.MOV R8, RZ, RZ, -R11 ;  /* 0x000000ffff087224 */ /* 0x000fc600078e0a0b */
[----:B------:R-:W1:Y:S01]  /*10b0*/  I2F.RP R5, R2 ;  /* 0x0000000200057306 */ /* 0x000e620000209400 */
[----:B------:R-:W-:-:S05]  /*10c0*/  IMAD R25, R10, R8, R25 ;  /* 0x000000080a197224 */ /* 0x000fca00078e0219 */
[----:B------:R-:W-:Y:S02]  /*10d0*/  SHF.R.S32.HI R23, RZ, 0x1f, R25 ;  /* 0x0000001fff177819 */ /* 0x000fe40000011419 */
        /* <DEDUP_REMOVED lines=11> */
[C---:B------:R-:W-:Y:S02]  /*1190*/  IMAD R3, R2.reuse, R3, R4 ;  /* 0x0000000302037224 */ /* 0x040fe400078e0204 */
[----:B------:R-:W1:Y:S03]  /*11a0*/  LDC.64 R4, c[0x0][0x230] ;  /* 0x00008c00ff047b82 */ /* 0x000e660000000a00 */
[----:B------:R-:W-:-:S13]  /*11b0*/  ISETP.GT.U32.AND P2, PT, R2, R3, PT ;  /* 0x000000030200720c */ /* 0x000fda0003f44070 */
[----:B------:R-:W-:Y:S01]  /*11c0*/  @!P2 IMAD.IADD R3, R3, 0x1, -R2 ;  /* 0x000000010303a824 */ /* 0x000fe200078e0a02 */
[----:B------:R-:W-:Y:S02]  /*11d0*/  @!P2 IADD3 R32, R32, 0x1, RZ ;  /* 0x000000012020a810 */ /* 0x000fe40007ffe0ff */
[----:B------:R-:W-:Y:S02]  /*11e0*/  ISETP.NE.AND P2, PT, R9, RZ, PT ;  /* 0x000000ff0900720c */ /* 0x000fe40003f45270 */
[----:B------:R-:W-:Y:S02]  /*11f0*/  ISETP.GE.U32.AND P3, PT, R3, R2, PT ;  /* 0x000000020300720c */ /* 0x000fe40003f66070 */
[----:B------:R-:W-:-:S04]  /*1200*/  LOP3.LUT R2, R30, R9, RZ, 0x3c, !PT ;  /* 0x000000091e027212 */ /* 0x000fc800078e3cff */
[----:B------:R-:W-:Y:S02]  /*1210*/  ISETP.GE.AND P1, PT, R2, RZ, PT ;  /* 0x000000ff0200720c */ /* 0x000fe40003f26270 */
[----:B------:R-:W2:Y:S05]  /*1220*/  LDC.64 R2, c[0x0][0x238] ;  /* 0x00008e00ff027b82 */ /* 0x000eaa0000000a00 */
[----:B------:R-:W-:-:S06]  /*1230*/  @P3 IADD3 R32, R32, 0x1, RZ ;  /* 0x0000000120203810 */ /* 0x000fcc0007ffe0ff */
[----:B------:R-:W-:Y:S01]  /*1240*/  @!P1 IMAD.MOV R32, RZ, RZ, -R32 ;  /* 0x000000ffff209224 */ /* 0x000fe200078e0a20 */
        /* <DEDUP_REMOVED lines=8> */
[----:B--2---:R-:W-:Y:S01]  /*12d0*/  IMAD R7, R7, R2, RZ ;  /* 0x0000000207077224 */ /* 0x004fe200078e02ff */
[----:B------:R-:W-:Y:S01]  /*12e0*/  IADD3 R11, R11, R5, RZ ;  /* 0x000000050b0b7210 */ /* 0x000fe20007ffe0ff */
[----:B------:R-:W-:-:S02]  /*12f0*/  IMAD R5, R9, UR4, RZ ;  /* 0x0000000409057c24 */ /* 0x000fc4000f8e02ff */
[----:B------:R-:W-:Y:S02]  /*1300*/  IMAD R3, R0, R3, R7 ;  /* 0x0000000300037224 */ /* 0x000fe400078e0207 */
[----:B------:R-:W-:-:S04]  /*1310*/  IMAD.WIDE.U32 R10, R25, R184, R10 ;  /* 0x000000b8190a7225 */ /* 0x000fc800078e000a */
[----:B------:R-:W-:Y:S01]  /*1320*/  IMAD.WIDE.U32 R6, R0, R2, RZ ;  /* 0x0000000200067225 */ /* 0x000fe200078e00ff */
[----:B------:R-:W-:-:S03]  /*1330*/  IADD3 R11, R11, R4, RZ ;  /* 0x000000040b0b7210 */ /* 0x000fc60007ffe0ff */
[C---:B------:R-:W-:Y:S01]  /*1340*/  IMAD R5, R32.reuse, UR5, R5 ;  /* 0x0000000520057c24 */ /* 0x040fe2000f8e0205 */
[----:B------:R-:W-:Y:S01]  /*1350*/  IADD3 R8, R7, R3, RZ ;  /* 0x0000000307087210 */ /* 0x000fe20007ffe0ff */
[----:B------:R-:W-:-:S04]  /*1360*/  IMAD.WIDE.U32 R26, R32, UR4, R10 ;  /* 0x00000004201a7c25 */ /* 0x000fc8000f8e000a */
[----:B------:R-:W-:Y:S01]  /*1370*/  IMAD.MOV.U32 R10, RZ, RZ, R6 ;  /* 0x000000ffff0a7224 */ /* 0x000fe200078e0006 */
[----:B------:R-:W-:Y:S01]  /*1380*/  IADD3 R7, R27, R5, RZ ;  /* 0x000000051b077210 */ /* 0x000fe20007ffe0ff */
[----:B------:R-:W-:Y:S06]  /*1390*/  BRA `(.L_x_2469) ;  /* 0x0000000400387947 */ /* 0x000fec0003800000 */
.L_x_2468:
        /* <DEDUP_REMOVED lines=49> */
.L_x_2470:
[----:B------:R-:W-:Y:S01]  /*16b0*/  MOV R12, R10 ;  /* 0x0000000a000c7202 */ /* 0x000fe20000000f00 */
[----:B------:R-:W-:Y:S01]  /*16c0*/  IMAD R4, R23, R184, RZ ;  /* 0x000000b817047224 */ /* 0x000fe200078e02ff */
[----:B------:R-:W-:Y:S02]  /*16d0*/  MOV R13, R5 ;  /* 0x00000005000d7202 */ /* 0x000fe40000000f00 */
[----:B------:R-:W-:Y:S01]  /*16e0*/  @!P1 LOP3.LUT R32, RZ, R9, RZ, 0x33, !PT ;  /* 0x00000009ff209212 */ /* 0x000fe200078e33ff */
[-C--:B------:R-:W-:Y:S01]  /*16f0*/  IMAD R4, R185, R25.reuse, R4 ;  /* 0x00000019b9047224 */ /* 0x080fe200078e0204 */
[----:B------:R-:W-:Y:S01]  /*1700*/  @P4 IADD3 R8, R11, R8, RZ ;  /* 0x000000080b084210 */ /* 0x000fe20007ffe0ff */
[----:B------:R-:W-:Y:S01]  /*1710*/  IMAD.WIDE.U32 R12, R184, R25, R12 ;  /* 0x00000019b80c7225 */ /* 0x000fe200078e000c */
[----:B------:R-:W-:-:S03]  /*1720*/  SHF.R.S32.HI R9, RZ, 0x1f, R32 ;  /* 0x0000001fff097819 */ /* 0x000fc60000011420 */
[----:B-1----:R-:W-:Y:S01]  /*1730*/  @P4 IMAD.WIDE.U32 R14, R8, R6, RZ ;  /* 0x00000006080e4225 */ /* 0x002fe200078e00ff */
[----:B------:R-:W-:-:S03]  /*1740*/  IADD3 R13, R13, R4, RZ ;  /* 0x000000040d0d7210 */ /* 0x000fc60007ffe0ff */
[----:B--2---:R-:W-:Y:S01]  /*1750*/  IMAD R4, R9, R2, RZ ;  /* 0x0000000209047224 */ /* 0x004fe200078e02ff */
[----:B------:R-:W-:Y:S01]  /*1760*/  @P4 MOV R10, R14 ;  /* 0x0000000e000a4202 */ /* 0x000fe20000000f00 */
        /* <DEDUP_REMOVED lines=17> */
.L_x_2469:
[----:B------:R-:W-:Y:S01]  /*1880*/  ISETP.NE.AND P1, PT, R221, -0x1, PT ;  /* 0xffffffffdd00780c */ /* 0x000fe20003f25270 */
[----:B------:R-:W1:Y:S01]  /*1890*/  S2UR UR8, SR_CgaCtaId ;  /* 0x00000000000879c3 */ /* 0x000e620000008800 */
[----:B------:R-:W-:Y:S01]  /*18a0*/  SHF.R.S32.HI R134, RZ, 0x1f, R133 ;  /* 0x0000001fff867819 */ /* 0x000fe20000011485 */
[----:B------:R-:W-:Y:S01]  /*18b0*/  ULDC.64 UR6, c[0x0][0x268] ;  /* 0x00009a0000067ab9 */ /* 0x000fe20000000a00 */
[----:B------:R-:W-:Y:S01]  /*18c0*/  IMAD.IADD R212, R220, 0x1, -R135 ;  /* 0x00000001dcd47824 */ /* 0x000fe200078e0a87 */
[----:B------:R-:W-:Y:S01]  /*18d0*/  SHF.R.S32.HI R31, RZ, 0x1f, R30 ;  /* 0x0000001fff1f7819 */ /* 0x000fe2000001141e */
[----:B------:R-:W-:Y:S01]  /*18e0*/  IMAD R9, R9, UR6, RZ ;  /* 0x0000000609097c24 */ /* 0x000fe2000f8e02ff */
[CC--:B-----5:R-:W-:Y:S01]  /*18f0*/  LEA.HI R0, R134.reuse, R133.reuse, RZ, 0x3 ;  /* 0x0000008586007211 */ /* 0x0e0fe200078f18ff */
[----:B------:R-:W-:Y:S01]  /*1900*/  ULDC.64 UR4, c[0x0][0x258] ;  /* 0x0000960000047ab9 */ /* 0x000fe20000000a00 */
[----:B------:R-:W-:Y:S01]  /*1910*/  LEA.HI R16, R134, R133, RZ, 0x4 ;  /* 0x0000008586107211 */ /* 0x000fe200078f20ff */
[----:B------:R-:W2:Y:S01]  /*1920*/  LDC.64 R186, c[0x0][0x250] ;  /* 0x00009400ffba7b82 */ /* 0x000ea20000000a00 */
[----:B------:R-:W-:Y:S01]  /*1930*/  SHF.R.S32.HI R14, RZ, 0x3, R0 ;  /* 0x00000003ff0e7819 */ /* 0x000fe20000011400 */
[----:B------:R-:W-:Y:S01]  /*1940*/  IMAD R37, R31, UR4, RZ ;  /* 0x000000041f257c24 */ /* 0x000fe2000f8e02ff */
[----:B------:R-:W-:Y:S01]  /*1950*/  LOP3.LUT R0, R0, 0xfffffff8, RZ, 0xc0, !PT ;  /* 0xfffffff800007812 */ /* 0x000fe200078ec0ff */
[----:B------:R-:W-:Y:S01]  /*1960*/  BSSY B0, `(.L_x_2471) ;  /* 0x0000059000007945 */ /* 0x000fe20003800000 */
[----:B------:R-:W-:Y:S01]  /*1970*/  @!P1 SHF.R.S32.HI R11, RZ, 0x1f, R20 ;  /* 0x0000001fff0b9819 */ /* 0x000fe20000011414 */
[----:B------:R-:W-:Y:S01]  /*1980*/  IMAD.SHL.U32 R219, R14, 0x40, RZ ;  /* 0x000000400edb7824 */ /* 0x000fe200078e00ff */
[----:B------:R-:W-:Y:S01]  /*1990*/  LOP3.LUT R6, R16, 0xfffffff0, RZ, 0xc0, !PT ;  /* 0xfffffff010067812 */ /* 0x000fe200078ec0ff */
[----:B------:R-:W3:Y:S01]  /*19a0*/  @!P1 LDC.64 R4, c[0x0][0x228] ;  /* 0x00008a00ff049b82 */ /* 0x000ee20000000a00 */
[----:B------:R-:W-:Y:S01]  /*19b0*/  IMAD.IADD R0, R133, 0x1, -R0 ;  /* 0x0000000185007824 */ /* 0x000fe200078e0a00 */
[C---:B------:R-:W-:Y:S01]  /*19c0*/  ISETP.GE.AND P6, PT, R14.reuse, R212, PT ;  /* 0x000000d40e00720c */ /* 0x040fe20003fc6270 */
[----:B------:R-:W-:Y:S01]  /*19d0*/  VIADD R21, R14, 0x10 ;  /* 0x000000100e157836 */ /* 0x000fe20000000000 */
[----:B------:R-:W-:Y:S01]  /*19e0*/  LOP3.LUT R219, R219, 0x1c0, RZ, 0xc0, !PT ;  /* 0x000001c0dbdb7812 */ /* 0x000fe200078ec0ff */
[----:B------:R-:W-:Y:S01]  /*19f0*/  IMAD.SHL.U32 R222, R0, 0x8, RZ ;  /* 0x0000000800de7824 */ /* 0x000fe200078e00ff */
[----:B------:R-:W-:Y:S01]  /*1a00*/  IADD3 R218, R196, -0x1, RZ ;  /* 0xffffffffc4da7810 */ /* 0x000fe20007ffe0ff */
[----:B------:R-:W-:Y:S01]  /*1a10*/  IMAD.IADD R6, R133, 0x1, -R6 ;  /* 0x0000000185067824 */ /* 0x000fe200078e0a06 */
[----:B------:R-:W4:Y:S01]  /*1a20*/  @P1 LDC.64 R2, c[0x0][0x240] ;  /* 0x00009000ff021b82 */ /* 0x000f220000000a00 */
[----:B------:R-:W-:Y:S01]  /*1a30*/  VIADD R17, R14, 0x30 ;  /* 0x000000300e117836 */ /* 0x000fe20000000000 */
[----:B------:R-:W-:Y:S01]  /*1a40*/  LOP3.LUT R12, R219, 0x38, R222, 0xf8, !PT ;  /* 0x00000038db0c7812 */ /* 0x000fe200078ef8de */
[----:B------:R-:W-:Y:S01]  /*1a50*/  IMAD R37, R30, UR5, R37 ;  /* 0x000000051e257c24 */ /* 0x000fe2000f8e0225 */
[----:B------:R-:W-:Y:S01]  /*1a60*/  SHF.R.U32.HI R219, RZ, 0x3, R219 ;  /* 0x00000003ffdb7819 */ /* 0x000fe200000116db */
[----:B------:R-:W-:Y:S01]  /*1a70*/  VIADD R213, R222, 0x40 ;  /* 0x00000040ded57836 */ /* 0x000fe20000000000 */
[----:B------:R-:W-:-:S02]  /*1a80*/  SHF.R.S32.HI R13, RZ, 0x1f, R6 ;  /* 0x0000001fff0d7819 */ /* 0x000fc40000011406 */
[----:B------:R-:W-:Y:S02]  /*1a90*/  LOP3.LUT R219, R12, R219, RZ, 0x3c, !PT ;  /* 0x000000db0cdb7212 */ /* 0x000fe400078e3cff */
[----:B------:R-:W-:Y:S02]  /*1aa0*/  LEA.HI R13, R13, R6, RZ, 0x3 ;  /* 0x000000060d0d7211 */ /* 0x000fe400078f18ff */
[C---:B------:R-:W-:Y:S02]  /*1ab0*/  IADD3 R10, P2, R222.reuse, R10, RZ ;  /* 0x0000000ade0a7210 */ /* 0x040fe40007f5e0ff */
[----:B------:R-:W-:Y:S01]  /*1ac0*/  IADD3 R26, P3, R222, R26, RZ ;  /* 0x0000001ade1a7210 */ /* 0x000fe20007f7e0ff */
[----:B---3--:R-:W-:Y:S01]  /*1ad0*/  @!P1 IMAD R11, R11, R4, RZ ;  /* 0x000000040b0b9224 */ /* 0x008fe200078e02ff */
[----:B------:R-:W-:Y:S01]  /*1ae0*/  ISETP.GE.AND P5, PT, R21, R212, PT ;  /* 0x000000d41500720c */ /* 0x000fe20003fa6270 */
[----:B------:R-:W-:Y:S01]  /*1af0*/  @!P1 IMAD.WIDE.U32 R18, R20, R4, RZ ;  /* 0x0000000414129225 */ /* 0x000fe200078e00ff */
[----:B------:R-:W-:-:S03]  /*1b00*/  SHF.R.S32.HI R15, RZ, 0x1f, R14 ;  /* 0x0000001fff0f7819 */ /* 0x000fc6000001140e */
[----:B------:R-:W-:Y:S01]  /*1b10*/  @!P1 IMAD R5, R20, R5, R11 ;  /* 0x0000000514059224 */ /* 0x000fe200078e020b */
[----:B------:R-:W-:Y:S01]  /*1b20*/  LEA.HI R11, R134, R133, RZ, 0x6 ;  /* 0x00000085860b7211 */ /* 0x000fe200078f30ff */
[----:B----4-:R-:W-:-:S04]  /*1b30*/  @P1 IMAD.WIDE.U32 R28, R221, R2, RZ ;  /* 0x00000002dd1c1225 */ /* 0x010fc800078e00ff */
[----:B------:R-:W-:Y:S01]  /*1b40*/  IMAD.SHL.U32 R4, R11, 0x8, RZ ;  /* 0x000000080b047824 */ /* 0x000fe200078e00ff */
[----:B------:R-:W-:Y:S01]  /*1b50*/  LOP3.LUT R11, R13, 0xfffffff8, RZ, 0xc0, !PT ;  /* 0xfffffff80d0b7812 */ /* 0x000fe200078ec0ff */
[----:B------:R-:W-:Y:S02]  /*1b60*/  @P1 IMAD.MOV.U32 R2, RZ, RZ, R28 ;  /* 0x000000ffff021224 */ /* 0x000fe400078e001c */
[----:B------:R-:W-:Y:S01]  /*1b70*/  @!P1 IMAD.MOV.U32 R2, RZ, RZ, R18 ;  /* 0x000000ffff029224 */ /* 0x000fe200078e0012 */
[----:B------:R-:W-:Y:S01]  /*1b80*/  LOP3.LUT R219, R219, 0xfffffe00, R4, 0xf8, !PT ;  /* 0xfffffe00dbdb7812 */ /* 0x000fe200078ef804 */
[----:B------:R-:W-:Y:S01]  /*1b90*/  IMAD.IADD R6, R6, 0x1, -R11 ;  /* 0x0000000106067824 */ /* 0x000fe200078e0a0b */
[----:B------:R-:W-:Y:S01]  /*1ba0*/  SHF.R.S32.HI R4, RZ, 0x1f, R222 ;  /* 0x0000001fff047819 */ /* 0x000fe200000114de */
[----:B------:R-:W-:Y:S02]  /*1bb0*/  IMAD R18, R32, UR7, R9 ;  /* 0x0000000720127c24 */ /* 0x000fe4000f8e0209 */
[----:B------:R-:W-:Y:S01]  /*1bc0*/  @P1 IMAD R3, R221, R3, R29 ;  /* 0x00000003dd031224 */ /* 0x000fe200078e021d */
[----:B------:R-:W-:Y:S01]  /*1bd0*/  @!P1 IADD3 R3, R19, R5, RZ ;  /* 0x0000000513039210 */ /* 0x000fe20007ffe0ff */
[----:B------:R-:W-:Y:S01]  /*1be0*/  IMAD.X R11, R4, 0x1, R8, P2 ;  /* 0x00000001040b7824 */ /* 0x000fe200010e0608 */
[----:B------:R-:W-:Y:S01]  /*1bf0*/  IADD3 R34, P1, R222, R2, RZ ;  /* 0x00000002de227210 */ /* 0x000fe20007f3e0ff */
[----:B------:R-:W-:-:S02]  /*1c00*/  VIADD R19, R14, 0x20 ;  /* 0x000000200e137836 */ /* 0x000fc40000000000 */
[----:B------:R-:W-:Y:S02]  /*1c10*/  IMAD.WIDE.U32 R32, R32, UR6, R10 ;  /* 0x0000000620207c25 */ /* 0x000fe4000f8e000a */
[----:B------:R-:W3:Y:S01]  /*1c20*/  LDC.64 R10, c[0x0][0x3c8] ;  /* 0x0000f200ff0a7b82 */ /* 0x000ee20000000a00 */
[-C--:B------:R-:W-:Y:S01]  /*1c30*/  ISETP.GE.AND P4, PT, R19, R212.reuse, PT ;  /* 0x000000d41300720c */ /* 0x080fe20003f86270 */
[C---:B------:R-:W-:Y:S01]  /*1c40*/  IMAD.X R35, R4.reuse, 0x1, R3, P1 ;  /* 0x0000000104237824 */ /* 0x040fe200008e0603 */
[----:B------:R-:W-:Y:S01]  /*1c50*/  MOV R3, 0x20 ;  /* 0x0000002000037802 */ /* 0x000fe20000000f00 */
[----:B------:R-:W-:Y:S01]  /*1c60*/  IMAD.X R27, R4, 0x1, R7, P3 ;  /* 0x00000001041b7824 */ /* 0x000fe200018e0607 */
[----:B------:R-:W-:Y:S01]  /*1c70*/  ISETP.GE.AND P3, PT, R17, R212, PT ;  /* 0x000000d41100720c */ /* 0x000fe20003f66270 */
[----:B------:R-:W-:Y:S01]  /*1c80*/  IMAD.WIDE.U32 R34, R30, UR4, R34 ;  /* 0x000000041e227c25 */ /* 0x000fe2000f8e0022 */
[----:B------:R-:W-:Y:S02]  /*1c90*/  UMOV UR4, 0x400 ;  /* 0x0000040000047882 */ /* 0x000fe40000000000 */
[----:B-1----:R-:W-:Y:S01]  /*1ca0*/  ULEA UR4, UR8, UR4, 0x18 ;  /* 0x0000000408047291 */ /* 0x002fe2000f8ec03f */
[----:B------:R-:W-:Y:S01]  /*1cb0*/  IMAD.MOV.U32 R7, RZ, RZ, 0x10 ;  /* 0x00000010ff077424 */ /* 0x000fe200078e00ff */
[----:B------:R-:W-:Y:S01]  /*1cc0*/  R2P PR, R6, 0x6 ;  /* 0x0000000606007804 */ /* 0x000fe20000000000 */
[----:B------:R-:W-:-:S02]  /*1cd0*/  IMAD.SHL.U32 R2, R218, 0x80, RZ ;  /* 0x00000080da027824 */ /* 0x000fc400078e00ff */
[----:B------:R-:W-:Y:S01]  /*1ce0*/  IMAD.WIDE R38, R39, 0x40, R14 ;  /* 0x0000004027267825 */ /* 0x000fe200078e020e */
[----:B------:R-:W-:Y:S02]  /*1cf0*/  LEA R219, R219, UR4, 0x1 ;  /* 0x00000004dbdb7c11 */ /* 0x000fe4000f8e08ff */
[----:B------:R-:W-:Y:S01]  /*1d00*/  SEL R5, R7, 0xfffffff0, !P1 ;  /* 0xfffffff007057807 */ /* 0x000fe20004800000 */
[----:B------:R-:W-:Y:S01]  /*1d10*/  IMAD.IADD R12, R131, 0x1, -R2 ;  /* 0x00000001830c7824 */ /* 0x000fe200078e0a02 */
[----:B------:R-:W-:Y:S01]  /*1d20*/  SEL R4, R3, 0xffffffe0, !P2 ;  /* 0xffffffe003047807 */ /* 0x000fe20005000000 */
        /* <DEDUP_REMOVED lines=28> */
.L_x_2472:
[----:B------:R-:W-:Y:S05]  /*1ef0*/  BSYNC B0 ;  /* 0x0000000000007941 */ /* 0x000fea0003800000 */
.L_x_2471:
        /* <DEDUP_REMOVED lines=25> */
[----:B----4-:R-:W-:-:S04]  /*2090*/  LEA R8, P1, R40, UR6, 0x1 ;  /* 0x0000000628087c11 */ /* 0x010fc8000f8208ff */
[----:B------:R-:W-:-:S05]  /*20a0*/  LEA.HI.X R9, R40, UR7, R22, 0x1, P1 ;  /* 0x0000000728097c11 */ /* 0x000fca00088f0c16 */
[----:B------:R-:W-:Y:S01]  /*20b0*/  @!PT LDS RZ, [RZ] ;  /* 0x00000000fffff984 */ /* 0x000fe20000000800 */
[----:B------:R-:W-:Y:S01]  /*20c0*/  @!PT LDS RZ, [RZ] ;  /* 0x00000000fffff984 */ /* 0x000fe20000000800 */
[----:B------:R-:W-:Y:S01]  /*20d0*/  @!PT LDS RZ, [RZ] ;  /* 0x00000000fffff984 */ /* 0x000fe20000000800 */
[----:B------:R1:W-:Y:S04]  /*20e0*/  LDGSTS.E.BYPASS.LTC128B.128 [R219+0x2800], desc[UR12][R8.64+0x80] ;  /* 0x0280008008db7fae */ /* 0x0003e8000b901d4c */
.L_x_2474:
[----:B------:R-:W-:Y:S05]  /*20f0*/  BSYNC B0 ;  /* 0x0000000000007941 */ /* 0x000fea0003800000 */
.L_x_2473:
        /* <DEDUP_REMOVED lines=12> */
[----:B-12-4-:R-:W1:Y:S01]  /*21c0*/  @!P2 LDC.64 R8, c[0x0][0x210] ;  /* 0x00008400ff08ab82 */ /* 0x016e620000000a00 */
        /* <DEDUP_REMOVED lines=18> */
.L_x_2476:
[----:B------:R-:W-:Y:S05]  /*22f0*/  BSYNC B0 ;  /* 0x0000000000007941 */ /* 0x000fea0003800000 */
.L_x_2475:
        /* <DEDUP_REMOVED lines=11> */
[----:B-12-4-:R-:W1:Y:S01]  /*23b0*/  @!P2 LDC.64 R8, c[0x0][0x210] ;  /* 0x00008400ff08ab82 */ /* 0x016e620000000a00 */
        /* <DEDUP_REMOVED lines=18> */
.L_x_2478:
[----:B------:R-:W-:Y:S05]  /*24e0*/  BSYNC B0 ;  /* 0x0000000000007941 */ /* 0x000fea0003800000 */
.L_x_2477:
[C---:B------:R-:W-:Y:S01]  /*24f0*/  ISETP.GE.AND P1, PT, R14.reuse, R12, PT ;  /* 0x0000000c0e00720c */ /* 0x040fe20003f26270 */
[-C--:B------:R-:W-:Y:S01]  /*2500*/  IMAD R191, R15, R184.reuse, RZ ;  /* 0x000000b80fbf7224 */ /* 0x080fe200078e02ff */
[----:B------:R-:W-:Y:S01]  /*2510*/  BSSY B0, `(.L_x_2479) ;  /* 0x000001f000007945 */ /* 0x000fe20003800000 */
[C---:B------:R-:W-:Y:S01]  /*2520*/  IMAD.WIDE.U32 R26, R14.reuse, R184, R26 ;  /* 0x000000b80e1a7225 */ /* 0x040fe200078e001a */
[C---:B------:R-:W-:Y:S02]  /*2530*/  IADD3 R38, P4, R14.reuse, R25, RZ ;  /* 0x000000190e267210 */ /* 0x040fe40007f9e0ff */
[-C--:B------:R-:W-:Y:S01]  /*2540*/  ISETP.GE.AND P6, PT, R21, R12.reuse, PT ;  /* 0x0000000c1500720c */ /* 0x080fe20003fc6270 */
[----:B------:R-:W-:Y:S01]  /*2550*/  IMAD R191, R14, R185, R191 ;  /* 0x000000b90ebf7224 */ /* 0x000fe200078e02bf */
[----:B------:R-:W-:Y:S01]  /*2560*/  ISETP.GE.AND P5, PT, R19, R12, PT ;  /* 0x0000000c1300720c */ /* 0x000fe20003fa6270 */
[C---:B------:R-:W-:Y:S01]  /*2570*/  IMAD.SHL.U32 R215, R184.reuse, 0x10, RZ ;  /* 0x00000010b8d77824 */ /* 0x040fe200078e00ff */
[----:B------:R-:W-:Y:S01]  /*2580*/  SHF.L.U64.HI R214, R184, 0x4, R185 ;  /* 0x00000004b8d67819 */ /* 0x000fe200000102b9 */
[----:B------:R-:W-:Y:S01]  /*2590*/  IMAD.MOV.U32 R190, RZ, RZ, R26 ;  /* 0x000000ffffbe7224 */ /* 0x000fe200078e001a */
[----:B------:R-:W-:Y:S01]  /*25a0*/  IADD3 R191, R27, R191, RZ ;  /* 0x000000bf1bbf7210 */ /* 0x000fe20007ffe0ff */
[----:B------:R-:W-:Y:S08]  /*25b0*/  @P1 BRA `(.L_x_2480) ;  /* 0x0000000000501947 */ /* 0x000ff00003800000 */
[----:B------:R-:W-:Y:S02]  /*25c0*/  ULDC UR5, c[0x0][0x2d0] ;  /* 0x0000b40000057ab9 */ /* 0x000fe40000000800 */
[----:B------:R-:W-:Y:S02]  /*25d0*/  ISETP.GE.AND P2, PT, R222, UR5, PT ;  /* 0x00000005de007c0c */ /* 0x000fe4000bf46270 */
[----:B------:R-:W-:-:S11]  /*25e0*/  ISETP.GE.AND P1, PT, R213, UR5, PT ;  /* 0x00000005d5007c0c */ /* 0x000fd6000bf26270 */
[----:B-12-4-:R-:W1:Y:S01]  /*25f0*/  @!P2 LDC.64 R8, c[0x0][0x218] ;  /* 0x00008600ff08ab82 */ /* 0x016e620000000a00 */
        /* <DEDUP_REMOVED lines=16> */
.L_x_2480:
[----:B------:R-:W-:Y:S05]  /*2700*/  BSYNC B0 ;  /* 0x0000000000007941 */ /* 0x000fea0003800000 */
.L_x_2479:
[----:B------:R-:W-:Y:S04]  /*2710*/  BSSY B0, `(.L_x_2481) ;  /* 0x0000018000007945 */ /* 0x000fe80003800000 */
[----:B------:R-:W-:Y:S05]  /*2720*/  @P6 BRA `(.L_x_2482) ;  /* 0x0000000000586947 */ /* 0x000fea0003800000 */
[----:B------:R-:W-:Y:S01]  /*2730*/  ULDC UR5, c[0x0][0x2d0] ;  /* 0x0000b40000057ab9 */ /* 0x000fe20000000800 */
[----:B------:R-:W-:Y:S02]  /*2740*/  IADD3 R25, P3, R215, R190, RZ ;  /* 0x000000bed7197210 */ /* 0x000fe40007f7e0ff */
[----:B------:R-:W-:Y:S02]  /*2750*/  ISETP.GE.AND P2, PT, R222, UR5, PT ;  /* 0x00000005de007c0c */ /* 0x000fe4000bf46270 */
[----:B------:R-:W-:Y:S01]  /*2760*/  ISETP.GE.AND P1, PT, R213, UR5, PT ;  /* 0x00000005d5007c0c */ /* 0x000fe2000bf26270 */
[----:B------:R-:W-:-:S10]  /*2770*/  IMAD.X R22, R214, 0x1, R191, P3 ;  /* 0x00000001d6167824 */ /* 0x000fd400018e06bf */
        /* <DEDUP_REMOVED lines=17> */
.L_x_2482:
[----:B------:R-:W-:Y:S05]  /*2890*/  BSYNC B0 ;  /* 0x0000000000007941 */ /* 0x000fea0003800000 */
.L_x_2481:
        /* <DEDUP_REMOVED lines=10> */
[----:B----4-:R-:W1:Y:S01]  /*2940*/  @!P3 LDC.64 R8, c[0x0][0x218] ;  /* 0x00008600ff08bb82 */ /* 0x010e620000000a00 */
        /* <DEDUP_REMOVED lines=16> */
.L_x_2484:
[----:B------:R-:W-:Y:S05]  /*2a50*/  BSYNC B0 ;  /* 0x0000000000007941 */ /* 0x000fea0003800000 */
.L_x_2483:
[----:B------:R-:W-:Y:S01]  /*2a60*/  BSSY B0, `(.L_x_2485) ;  /* 0x000001d000007945 */ /* 0x000fe20003800000 */
[-C--:B------:R-:W-:Y:S01]  /*2a70*/  ISETP.GE.AND P6, PT, R35, R12.reuse, PT ;  /* 0x0000000c2300720c */ /* 0x080fe20003fc6270 */
[C---:B------:R-:W-:Y:S01]  /*2a80*/  VIADD R27, R14.reuse, 0x60 ;  /* 0x000000600e1b7836 */ /* 0x040fe20000000000 */
[----:B------:R-:W-:Y:S01]  /*2a90*/  ISETP.GE.AND P1, PT, R29, R12, PT ;  /* 0x0000000c1d00720c */ /* 0x000fe20003f26270 */
[----:B------:R-:W-:Y:S01]  /*2aa0*/  VIADD R25, R14, 0x70 ;  /* 0x000000700e197836 */ /* 0x000fe20000000000 */
[----:B------:R-:W-:Y:S11]  /*2ab0*/  @P2 BRA `(.L_x_2486) ;  /* 0x00000000005c2947 */ /* 0x000ff60003800000 */
[----:B------:R-:W-:Y:S01]  /*2ac0*/  ULDC UR5, c[0x0][0x2d0] ;  /* 0x0000b40000057ab9 */ /* 0x000fe20000000800 */
[----:B------:R-:W-:Y:S01]  /*2ad0*/  IMAD R22, R185, 0x30, RZ ;  /* 0x00000030b9167824 */ /* 0x000fe200078e02ff */
[----:B------:R-:W-:Y:S01]  /*2ae0*/  ISETP.GE.AND P3, PT, R222, UR5, PT ;  /* 0x00000005de007c0c */ /* 0x000fe2000bf66270 */
[----:B------:R-:W-:Y:S01]  /*2af0*/  IMAD.WIDE.U32 R36, R184, 0x30, R190 ;  /* 0x00000030b8247825 */ /* 0x000fe200078e00be */
[----:B------:R-:W-:-:S03]  /*2b00*/  ISETP.GE.AND P2, PT, R213, UR5, PT ;  /* 0x00000005d5007c0c */ /* 0x000fc6000bf46270 */
[----:B------:R-:W-:-:S08]  /*2b10*/  IMAD.IADD R22, R37, 0x1, R22 ;  /* 0x0000000125167824 */ /* 0x000fd000078e0216 */
        /* <DEDUP_REMOVED lines=17> */
.L_x_2486:
[----:B------:R-:W-:Y:S05]  /*2c30*/  BSYNC B0 ;  /* 0x0000000000007941 */ /* 0x000fea0003800000 */
.L_x_2485:
[----:B------:R-:W-:Y:S04]  /*2c40*/  BSSY B0, `(.L_x_2487) ;  /* 0x0000018000007945 */ /* 0x000fe80003800000 */
[----:B------:R-:W-:Y:S05]  /*2c50*/  @P6 BRA `(.L_x_2488) ;  /* 0x0000000000586947 */ /* 0x000fea0003800000 */
[----:B------:R-:W-:Y:S01]  /*2c60*/  ULDC UR5, c[0x0][0x2d0] ;  /* 0x0000b40000057ab9 */ /* 0x000fe20000000800 */
[----:B------:R-:W-:Y:S02]  /*2c70*/  LEA R37, P5, R184, R190, 0x6 ;  /* 0x000000beb8257211 */ /* 0x000fe400078a30ff */
[----:B------:R-:W-:Y:S02]  /*2c80*/  ISETP.GE.AND P3, PT, R222, UR5, PT ;  /* 0x00000005de007c0c */ /* 0x000fe4000bf66270 */
[----:B------:R-:W-:Y:S02]  /*2c90*/  ISETP.GE.AND P2, PT, R213, UR5, PT ;  /* 0x00000005d5007c0c */ /* 0x000fe4000bf46270 */
[----:B------:R-:W-:-:S09]  /*2ca0*/  LEA.HI.X R22, R184, R191, R185, 0x6, P5 ;  /* 0x000000bfb8167211 */ /* 0x000fd200028f34b9 */
        /* <DEDUP_REMOVED lines=17> */
.L_x_2488:
[----:B------:R-:W-:Y:S05]  /*2dc0*/  BSYNC B0 ;  /* 0x0000000000007941 */ /* 0x000fea0003800000 */
.L_x_2487:
[----:B------:R-:W-:Y:S01]  /*2dd0*/  BSSY B0, `(.L_x_2489) ;  /* 0x000001c000007945 */ /* 0x000fe20003800000 */
[-C--:B------:R-:W-:Y:S02]  /*2de0*/  ISETP.GE.AND P6, PT, R27, R12.reuse, PT ;  /* 0x0000000c1b00720c */ /* 0x080fe40003fc6270 */
[----:B------:R-:W-:Y:S02]  /*2df0*/  ISETP.GE.AND P5, PT, R25, R12, PT ;  /* 0x0000000c1900720c */ /* 0x000fe40003fa6270 */
[----:B------:R-:W-:Y:S01]  /*2e00*/  SHF.R.S32.HI R22, RZ, 0x1f, R20 ;  /* 0x0000001fff167819 */ /* 0x000fe20000011414 */
[----:B------:R-:W-:Y:S05]  /*2e10*/  @P1 BRA `(.L_x_2490) ;  /* 0x00000000005c1947 */ /* 0x000fea0003800000 */
        /* <DEDUP_REMOVED lines=23> */
.L_x_2490:
[----:B------:R-:W-:Y:S05]  /*2f90*/  BSYNC B0 ;  /* 0x0000000000007941 */ /* 0x000fea0003800000 */
.L_x_2489:
        /* <DEDUP_REMOVED lines=25> */
.L_x_2492:
[----:B------:R-:W-:Y:S05]  /*3130*/  BSYNC B0 ;  /* 0x0000000000007941 */ /* 0x000fea0003800000 */
.L_x_2491:
        /* <DEDUP_REMOVED lines=25> */
.L_x_2494:
[----:B------:R-:W-:Y:S05]  /*32d0*/  BSYNC B0 ;  /* 0x0000000000007941 */ /* 0x000fea0003800000 */
.L_x_2493:
[----:B------:R-:W0:Y:S01]  /*32e0*/  LDGDEPBAR ;  /* 0x00000000000079af */ /* 0x000e220000000000 */
[----:B------:R-:W-:Y:S01]  /*32f0*/  ULDC.64 UR6, c[0x0][0x3d0] ;  /* 0x0000f40000067ab9 */ /* 0x000fe20000000a00 */
[-C--:B------:R-:W-:Y:S01]  /*3300*/  ISETP.GE.AND P5, PT, R14, R12.reuse, PT ;  /* 0x0000000c0e00720c */ /* 0x080fe20003fa6270 */
[----:B-12-4-:R-:W-:Y:S01]  /*3310*/  IMAD R9, R22, UR6, RZ ;  /* 0x0000000616097c24 */ /* 0x016fe2000f8e02ff */
[----:B------:R-:W-:Y:S01]  /*3320*/  ULDC UR5, c[0x0][0x2e8] ;  /* 0x0000ba0000057ab9 */ /* 0x000fe20000000800 */
[C---:B------:R-:W-:Y:S01]  /*3330*/  IMAD.WIDE.U32 R30, R20.reuse, UR6, R30 ;  /* 0x00000006141e7c25 */ /* 0x040fe2000f8e001e */
[-C--:B------:R-:W-:Y:S02]  /*3340*/  ISETP.GE.AND P6, PT, R21, R12.reuse, PT ;  /* 0x0000000c1500720c */ /* 0x080fe40003fc6270 */
[----:B------:R-:W-:Y:S01]  /*3350*/  ISETP.GE.AND P2, PT, R19, R12, PT ;  /* 0x0000000c1300720c */ /* 0x000fe20003f46270 */
[----:B------:R-:W-:Y:S01]  /*3360*/  IMAD R9, R20, UR7, R9 ;  /* 0x0000000714097c24 */ /* 0x000fe2000f8e0209 */
[----:B---3--:R-:W-:Y:S01]  /*3370*/  LEA R128, P3, R30, R10, 0x2 ;  /* 0x0000000a1e807211 */ /* 0x008fe200078610ff */
[----:B------:R-:W-:Y:S01]  /*3380*/  IMAD.X R23, R15, 0x1, R23, P4 ;  /* 0x000000010f177824 */ /* 0x000fe200020e0617 */
[----:B------:R-:W-:Y:S01]  /*3390*/  ULDC.64 UR6, c[0x0][0x220] ;  /* 0x0000880000067ab9 */ /* 0x000fe20000000a00 */
[----:B------:R-:W-:Y:S01]  /*33a0*/  IMAD.IADD R9, R31, 0x1, R9 ;  /* 0x000000011f097824 */ /* 0x000fe200078e0209 */
[----:B------:R-:W-:Y:S01]  /*33b0*/  ISETP.GE.AND P1, PT, R17, R12, PT ;  /* 0x0000000c1100720c */ /* 0x000fe20003f26270 */
[----:B------:R-:W-:-:S02]  /*33c0*/  IMAD R23, R23, R186, RZ ;  /* 0x000000ba17177224 */ /* 0x000fc400078e02ff */
[----:B------:R-:W-:Y:S01]  /*33d0*/  IMAD.IADD R33, R33, 0x1, R18 ;  /* 0x0000000121217824 */ /* 0x000fe200078e0212 */
[----:B------:R-:W-:Y:S01]  /*33e0*/  LEA.HI.X R129, R30, R11, R9, 0x2, P3 ;  /* 0x0000000b1e817211 */ /* 0x000fe200018f1409 */
[----:B------:R-:W-:Y:S01]  /*33f0*/  IMAD R23, R38, R187, R23 ;  /* 0x000000bb26177224 */ /* 0x000fe200078e0217 */
[----:B------:R-:W-:-:S04]  /*3400*/  DEPBAR.LE SB0, 0x0 ;  /* 0x000080000000791a */ /* 0x000fc80000000000 */
[----:B------:R1:W5:Y:S01]  /*3410*/  LDG.E R128, desc[UR12][R128.64] ;  /* 0x0000000c80807981 */ /* 0x000362000c1e1900 */
[----:B------:R-:W-:Y:S01]  /*3420*/  IMAD.WIDE.U32 R38, R38, R186, R32 ;  /* 0x000000ba26267225 */ /* 0x000fe200078e0020 */
[----:B------:R-:W-:Y:S01]  /*3430*/  SHF.R.S32.HI R9, RZ, 0x4, R16 ;  /* 0x00000004ff097819 */ /* 0x000fe20000011410 */
[----:B------:R-:W-:Y:S02]  /*3440*/  BAR.SYNC.DEFER_BLOCKING 0x0 ;  /* 0x0000000000007b1d */ /* 0x000fe40000010000 */
[----:B------:R-:W-:Y:S01]  /*3450*/  IMAD.IADD R36, R39, 0x1, R23 ;  /* 0x0000000127247824 */ /* 0x000fe200078e0217 */
[----:B------:R-:W-:Y:S02]  /*3460*/  LEA.HI R210, R16, R9, RZ, 0x1 ;  /* 0x0000000910d27211 */ /* 0x000fe400078f08ff */
[----:B------:R-:W-:Y:S01]  /*3470*/  LEA R188, P4, R38, UR6, 0x1 ;  /* 0x0000000626bc7c11 */ /* 0x000fe2000f8808ff */
[----:B------:R-:W2:Y:S01]  /*3480*/  MUFU.RCP R37, UR5 ;  /* 0x0000000500257d08 */ /* 0x000ea20008001000 */
[----:B------:R-:W-:Y:S01]  /*3490*/  BSSY B0, `(.L_x_2495) ;  /* 0x0000018000007945 */ /* 0x000fe20003800000 */
[----:B------:R-:W-:Y:S01]  /*34a0*/  ISETP.GE.AND P3, PT, R35, R12, PT ;  /* 0x0000000c2300720c */ /* 0x000fe20003f66270 */
[----:B------:R1:W-:Y:S04]  /*34b0*/  @P5 STS.128 [R219+0xc000], RZ ;  /* 0x00c000ffdb005388 */ /* 0x0003e80000000c00 */
[----:B------:R1:W-:Y:S01]  /*34c0*/  @P5 STS.128 [R219+0x10000], RZ ;  /* 0x010000ffdb005388 */ /* 0x0003e20000000c00 */
[----:B------:R-:W-:Y:S01]  /*34d0*/  LEA.HI R134, R134, R133, RZ, 0x5 ;  /* 0x0000008586867211 */ /* 0x000fe200078f28ff */
[C---:B------:R-:W-:Y:S01]  /*34e0*/  IMAD.SHL.U32 R217, R186.reuse, 0x10, RZ ;  /* 0x00000010bad97824 */ /* 0x040fe200078e00ff */
[----:B------:R-:W-:-:S02]  /*34f0*/  SHF.L.U64.HI R216, R186, 0x4, R187 ;  /* 0x00000004bad87819 */ /* 0x000fc400000102bb */
[----:B------:R-:W-:Y:S02]  /*3500*/  LOP3.LUT R210, R210, 0xfffffffe, RZ, 0xc0, !PT ;  /* 0xfffffffed2d27812 */ /* 0x000fe400078ec0ff */
[----:B------:R-:W-:Y:S01]  /*3510*/  LEA.HI.X R189, R38, UR7, R36, 0x1, P4 ;  /* 0x0000000726bd7c11 */ /* 0x000fe2000a0f0c24 */
[----:B------:R-:W-:Y:S06]  /*3520*/  @P5 BRA `(.L_x_2496) ;  /* 0x0000000000385947 */ /* 0x000fec0003800000 */
        /* <DEDUP_REMOVED lines=14> */
.L_x_2496:
[----:B------:R-:W-:Y:S05]  /*3610*/  BSYNC B0 ;  /* 0x0000000000007941 */ /* 0x000fea0003800000 */
.L_x_2495:
        /* <DEDUP_REMOVED lines=22> */
.L_x_2498:
[----:B------:R-:W-:Y:S05]  /*3780*/  BSYNC B0 ;  /* 0x0000000000007941 */ /* 0x000fea0003800000 */
.L_x_2497:
[----:B------:R2:W-:Y:S01]  /*3790*/  @P2 STS.128 [R219+0xd000], RZ ;  /* 0x00d000ffdb002388 */ /* 0x0005e20000000c00 */
[----:B------:R-:W-:Y:S01]  /*37a0*/  IMAD.SHL.U32 R8, R0, 0x40, RZ ;  /* 0x0000004000087824 */ /* 0x000fe200078e00ff */
[----:B------:R-:W-:Y:S01]  /*37b0*/  SHF.R.S32.HI R132, RZ, 0x5, R134 ;  /* 0x00000005ff847819 */ /* 0x000fe20000011486 */
[----:B------:R-:W-:Y:S01]  /*37c0*/  IMAD.IADD R210, R9, 0x1, -R210 ;  /* 0x0000000109d27824 */ /* 0x000fe200078e0ad2 */
[----:B------:R2:W-:Y:S01]  /*37d0*/  @P2 STS.128 [R219+0x11000], RZ ;  /* 0x011000ffdb002388 */ /* 0x0005e20000000c00 */
[----:B------:R-:W-:Y:S01]  /*37e0*/  IMAD.SHL.U32 R6, R6, 0x40, RZ ;  /* 0x0000004006067824 */ /* 0x000fe200078e00ff */
[----:B------:R-:W-:Y:S01]  /*37f0*/  LOP3.LUT R9, R8, 0x1c0, RZ, 0xc0, !PT ;  /* 0x000001c008097812 */ /* 0x000fe200078ec0ff */
[----:B------:R-:W-:Y:S01]  /*3800*/  IMAD.SHL.U32 R14, R14, 0x8, RZ ;  /* 0x000000080e0e7824 */ /* 0x000fe200078e00ff */
[----:B------:R-:W-:Y:S01]  /*3810*/  BSSY B0, `(.L_x_2499) ;  /* 0x0000022000007945 */ /* 0x000fe20003800000 */
[----:B------:R-:W-:Y:S01]  /*3820*/  IMAD.SHL.U32 R8, R210, 0x8, RZ ;  /* 0x00000008d2087824 */ /* 0x000fe200078e00ff */
[----:B-1----:R-:W-:Y:S01]  /*3830*/  LOP3.LUT R11, R6, 0x1c0, RZ, 0xc0, !PT ;  /* 0x000001c0060b7812 */ /* 0x002fe200078ec0ff */
        /* <DEDUP_REMOVED lines=31> */
.L_x_2500:
[----:B------:R-:W-:Y:S05]  /*3a30*/  BSYNC B0 ;  /* 0x0000000000007941 */ /* 0x000fea0003800000 */
.L_x_2499:
        /* <DEDUP_REMOVED lines=9> */
[----:B------:R-:W-:Y:S05]  /*3ad0*/  @P1 BRA `(.L_x_2502) ;  /* 0x0000000000501947 */ /* 0x000fea0003800000 */
[----:B------:R-:W-:Y:S02]  /*3ae0*/  ULDC UR5, c[0x0][0x2d0] ;  /* 0x0000b40000057ab9 */ /* 0x000fe40000000800 */
[----:B------:R-:W-:Y:S02]  /*3af0*/  ISETP.GE.AND P2, PT, R222, UR5, PT ;  /* 0x00000005de007c0c */ /* 0x000fe4000bf46270 */
[----:B------:R-:W-:-:S11]  /*3b00*/  ISETP.GE.AND P1, PT, R213, UR5, PT ;  /* 0x00000005d5007c0c */ /* 0x000fd6000bf26270 */
[----:B------:R-:W-:Y:S01]  /*3b10*/  @!P2 IMAD R8, R187, 0x60, RZ ;  /* 0x00000060bb08a824 */ /* 0x000fe200078e02ff */
[----:B------:R1:W-:Y:S01]  /*3b20*/  @P2 STS.128 [R219+0xd800], RZ ;  /* 0x00d800ffdb002388 */ /* 0x0003e20000000c00 */
[----:B--2---:R-:W-:-:S05]  /*3b30*/  @!P2 IMAD.WIDE.U32 R10, R186, 0x60, R188 ;  /* 0x00000060ba0aa825 */ /* 0x004fca00078e00bc */
        /* <DEDUP_REMOVED lines=14> */
.L_x_2502:
[----:B------:R-:W-:Y:S05]  /*3c20*/  BSYNC B0 ;  /* 0x0000000000007941 */ /* 0x000fea0003800000 */
.L_x_2501:
        /* <DEDUP_REMOVED lines=24> */
.L_x_2504:
[----:B------:R-:W-:Y:S05]  /*3db0*/  BSYNC B0 ;  /* 0x0000000000007941 */ /* 0x000fea0003800000 */
.L_x_2503:
        /* <DEDUP_REMOVED lines=24> */
.L_x_2506:
[----:B------:R-:W-:Y:S05]  /*3f40*/  BSYNC B0 ;  /* 0x0000000000007941 */ /* 0x000fea0003800000 */
.L_x_2505:
        /* <DEDUP_REMOVED lines=24> */
.L_x_2508:
[----:B------:R-:W-:Y:S05]  /*40d0*/  BSYNC B0 ;  /* 0x0000000000007941 */ /* 0x000fea0003800000 */
.L_x_2507:
        /* <DEDUP_REMOVED lines=8> */
[----:B------:R1:W-:Y:S02]  /*4160*/  @P2 STS.128 [R219+0xf800], RZ ;  /* 0x00f800ffdb002388 */ /* 0x0003e40000000c00 */
[----:B-1234-:R-:W-:-:S05]  /*4170*/  @!P2 IMAD.WIDE.U32 R10, R186, 0xe0, R188 ;  /* 0x000000e0ba0aa825 */ /* 0x01efca00078e00bc */
        /* <DEDUP_REMOVED lines=14> */
.L_x_2510:
[----:B------:R-:W-:Y:S05]  /*4260*/  BSYNC B0 ;  /* 0x0000000000007941 */ /* 0x000fea0003800000 */
.L_x_2509:
[----:B------:R-:W-:Y:S01]  /*4270*/  LDSM.16.M88.4 R68, [R211] ;  /* 0x00000000d344783b */ /* 0x000fe20000000200 */
[----:B------:R-:W-:Y:S01]  /*4280*/  LOP3.LUT P1, RZ, R0, 0x2, RZ, 0xc0, !PT ;  /* 0x0000000200ff7812 */ /* 0x000fe2000782c0ff */
[--C-:B------:R-:W-:Y:S01]  /*4290*/  IMAD R209, R5, 0x2, R211.reuse ;  /* 0x0000000205d17824 */ /* 0x100fe200078e02d3 */
[----:B------:R-:W-:Y:S01]  /*42a0*/  LOP3.LUT R134, R134, 0xffffffe0, RZ, 0xc0, !PT ;  /* 0xffffffe086867812 */ /* 0x000fe200078ec0ff */
[----:B------:R-:W2:Y:S01]  /*42b0*/  LDSM.16.M88.4 R32, [R210+0x4000] ;  /* 0x00400000d220783b */ /* 0x000ea20000000200 */
[----:B------:R-:W-:Y:S01]  /*42c0*/  SEL R7, R7, 0xfffffff0, !P1 ;  /* 0xfffffff007077807 */ /* 0x000fe20004800000 */
[----:B------:R-:W-:Y:S01]  /*42d0*/  IMAD R207, R4, 0x2, R211 ;  /* 0x0000000204cf7824 */ /* 0x000fe200078e02d3 */
[----:B------:R-:W-:Y:S01]  /*42e0*/  LOP3.LUT P1, RZ, R0, 0x4, RZ, 0xc0, !PT ;  /* 0x0000000400ff7812 */ /* 0x000fe2000782c0ff */
[----:B------:R-:W1:Y:S01]  /*42f0*/  LDSM.16.M88.4 R24, [R210+0x4800] ;  /* 0x00480000d218783b */ /* 0x000e620000000200 */
[----:B------:R-:W-:Y:S01]  /*4300*/  VIADD R0, R210, 0x4000 ;  /* 0x00004000d2007836 */ /* 0x000fe20000000000 */
[----:B------:R-:W-:Y:S01]  /*4310*/  LOP3.LUT R6, R6, R129, RZ, 0xfc, !PT ;  /* 0x0000008106067212 */ /* 0x000fe200078efcff */
[----:B------:R-:W-:Y:S01]  /*4320*/  IMAD R136, R7, 0x2, R210 ;  /* 0x0000000207887824 */ /* 0x000fe200078e02d2 */
[----:B------:R-:W1:Y:S01]  /*4330*/  LDSM.16.M88.4 R92, [R210+0x6000] ;  /* 0x00600000d25c783b */ /* 0x000e620000000200 */
[----:B------:R-:W-:Y:S01]  /*4340*/  SEL R3, R3, 0xffffffe0, !P1 ;  /* 0xffffffe003037807 */ /* 0x000fe20004800000 */
[----:B------:R-:W-:Y:S01]  /*4350*/  IMAD R208, R7, 0x2, R0 ;  /* 0x0000000207d07824 */ /* 0x000fe200078e0200 */
[----:B------:R-:W-:Y:S01]  /*4360*/  SHF.R.S32.HI R7, RZ, 0x1f, R132 ;  /* 0x0000001fff077819 */ /* 0x000fe20000011484 */
[----:B------:R-:W1:Y:S01]  /*4370*/  LDSM.16.M88.4 R16, [R210+0x5000] ;  /* 0x00500000d210783b */ /* 0x000e620000000200 */
[----:B------:R-:W-:-:S02]  /*4380*/  IMAD R206, R4, 0x2, R209 ;  /* 0x0000000204ce7824 */ /* 0x000fc400078e02d1 */
[C---:B------:R-:W-:Y:S01]  /*4390*/  IMAD R203, R3.reuse, 0x2, R210 ;  /* 0x0000000203cb7824 */ /* 0x040fe200078e02d2 */
[----:B------:R-:W1:Y:S01]  /*43a0*/  LDSM.16.M88.4 R100, [R210+0x5800] ;  /* 0x00580000d264783b */ /* 0x000e620000000200 */
[----:B------:R-:W-:Y:S02]  /*43b0*/  IMAD R205, R3, 0x2, R208 ;  /* 0x0000000203cd7824 */ /* 0x000fe400078e02d0 */
[C---:B------:R-:W-:Y:S01]  /*43c0*/  IMAD.IADD R134, R133.reuse, 0x1, -R134 ;  /* 0x0000000185867824 */ /* 0x040fe200078e0a86 */
[----:B------:R-:W1:Y:S01]  /*43d0*/  LDSM.16.M88.4 R84, [R210+0x6800] ;  /* 0x00680000d254783b */ /* 0x000e620000000200 */
[----:B------:R-:W-:Y:S02]  /*43e0*/  IMAD R0, R132, 0x10, R135 ;  /* 0x0000001084007824 */ /* 0x000fe400078e0287 */
[----:B------:R-:W-:Y:S01]  /*43f0*/  IMAD.SHL.U32 R229, R133, 0x2, RZ ;  /* 0x0000000285e57824 */ /* 0x000fe200078e00ff */
[----:B------:R-:W1:Y:S01]  /*4400*/  LDSM.16.M88.4 R76, [R210+0x7000] ;  /* 0x00700000d24c783b */ /* 0x000e620000000200 */
[----:B------:R-:W-:-:S03]  /*4410*/  SHF.R.S32.HI R227, RZ, 0x1f, R134 ;  /* 0x0000001fffe37819 */ /* 0x000fc60000011486 */
[----:B------:R-:W1:Y:S01]  /*4420*/  LDSM.16.M88.4 R124, [R210+0x7800] ;  /* 0x00780000d27c783b */ /* 0x000e620000000200 */
[----:B------:R-:W-:Y:S02]  /*4430*/  LEA.HI R227, R227, R134, RZ, 0x2 ;  /* 0x00000086e3e37211 */ /* 0x000fe400078f10ff */
[----:B------:R-:W-:Y:S01]  /*4440*/  LOP3.LUT R229, R229, 0x6, RZ, 0xc0, !PT ;  /* 0x00000006e5e57812 */ /* 0x000fe200078ec0ff */
[----:B------:R-:W-:Y:S01]  /*4450*/  LDSM.16.M88.4 R64, [R209] ;  /* 0x00000000d140783b */ /* 0x000fe20000000200 */
[----:B------:R-:W-:-:S03]  /*4460*/  SHF.R.S32.HI R227, RZ, 0x2, R227 ;  /* 0x00000002ffe37819 */ /* 0x000fc600000114e3 */
[----:B------:R-:W1:Y:S01]  /*4470*/  LDSM.16.M88.4 R120, [R136+0x4000] ;  /* 0x004000008878783b */ /* 0x000e620000000200 */
[----:B------:R-:W-:Y:S02]  /*4480*/  IADD3 R3, R0, 0x1, R227 ;  /* 0x0000000100037810 */ /* 0x000fe40007ffe0e3 */
[----:B------:R-:W-:Y:S01]  /*4490*/  LEA.HI R0, R7, R132, RZ, 0x2 ;  /* 0x0000008407007211 */ /* 0x000fe200078f10ff */
[----:B------:R-:W1:Y:S01]  /*44a0*/  LDSM.16.M88.4 R44, [R136+0x4800] ;  /* 0x00480000882c783b */ /* 0x000e620000000200 */
[C---:B--2---:R-:W-:Y:S01]  /*44b0*/  HMMA.16816.F32.BF16 R40, R68.reuse, R32, RZ ;  /* 0x000000204428723c */ /* 0x044fe200000418ff */
[----:B------:R-:W-:Y:S02]  /*44c0*/  IADD3 R7, R131, R3, -R220 ;  /* 0x0000000383077210 */ /* 0x000fe40007ffe8dc */
[----:B-1-34-:R-:W1:Y:S01]  /*44d0*/  LDSM.16.M88.4 R8, [R136+0x6000] ;  /* 0x006000008808783b */ /* 0x01ae620000000200 */
[----:B------:R-:W-:Y:S01]  /*44e0*/  LOP3.LUT R3, R0, 0xfffffffc, RZ, 0xc0, !PT ;  /* 0xfffffffc00037812 */ /* 0x000fe200078ec0ff */
[----:B------:R-:W-:Y:S01]  /*44f0*/  IMAD.IADD R0, R2, 0x1, R229 ;  /* 0x0000000102007824 */ /* 0x000fe200078e02e5 */
[----:B------:R-:W-:Y:S01]  /*4500*/  HMMA.16816.F32.BF16 R32, R68, R34, RZ ;  /* 0x000000224420723c */ /* 0x000fe200000418ff */
[----:B------:R-:W2:Y:S01]  /*4510*/  LDSM.16.M88.4 R116, [R136+0x5000] ;  /* 0x005000008874783b */ /* 0x000ea20000000200 */
[----:B------:R-:W-:-:S02]  /*4520*/  IMAD.IADD R130, R7, 0x1, R130 ;  /* 0x0000000107827824 */ /* 0x000fc400078e0282 */
[----:B------:R-:W-:Y:S01]  /*4530*/  VIADD R7, R0, 0x1 ;  /* 0x0000000100077836 */ /* 0x000fe20000000000 */
[----:B------:R-:W3:Y:S01]  /*4540*/  LDSM.16.M88.4 R112, [R136+0x5800] ;  /* 0x005800008870783b */ /* 0x000ee20000000200 */
[C---:B------:R-:W-:Y:S01]  /*4550*/  HMMA.16816.F32.BF16 R28, R68.reuse, R24, RZ ;  /* 0x00000018441c723c */ /* 0x040fe200000418ff */
[----:B------:R-:W-:Y:S01]  /*4560*/  VIMNMX R193, R130, R131, PT ;  /* 0x0000008382c17248 */ /* 0x000fe20003fe0100 */
[----:B------:R-:W-:Y:S01]  /*4570*/  IMAD.IADD R226, R132, 0x1, -R3 ;  /* 0x0000000184e27824 */ /* 0x000fe200078e0a03 */
[----:B------:R-:W4:Y:S01]  /*4580*/  LDSM.16.M88.4 R48, [R136+0x6800] ;  /* 0x006800008830783b */ /* 0x000f220000000200 */
[----:B------:R-:W-:Y:S01]  /*4590*/  VIADDMNMX R192, R130, 0x8, R131, PT ;  /* 0x0000000882c07846 */ /* 0x000fe20003800183 */
[----:B-----5:R-:W-:Y:S01]  /*45a0*/  FMUL.FTZ R3, R128, R37 ;  /* 0x0000002580037220 */ /* 0x020fe20000410000 */
[----:B------:R-:W-:Y:S01]  /*45b0*/  HMMA.16816.F32.BF16 R96, R68, R92, RZ ;  /* 0x0000005c4460723c */ /* 0x000fe200000418ff */
[----:B------:R-:W4:Y:S01]  /*45c0*/  LDSM.16.M88.4 R108, [R136+0x7000] ;  /* 0x00700000886c783b */ /* 0x000f220000000200 */
[----:B------:R-:W-:-:S02]  /*45d0*/  ISETP.GE.AND P6, PT, R7, R193, PT ;  /* 0x000000c10700720c */ /* 0x000fc40003fc6270 */
[----:B------:R-:W-:Y:S01]  /*45e0*/  ISETP.GE.AND P4, PT, R7, R192, PT ;  /* 0x000000c00700720c */ /* 0x000fe20003f86270 */
[----:B------:R-:W4:Y:S01]  /*45f0*/  LDSM.16.M88.4 R104, [R136+0x7800] ;  /* 0x007800008868783b */ /* 0x000f220000000200 */
[C---:B------:R-:W-:Y:S03]  /*4600*/  HMMA.16816.F32.BF16 R24, R68.reuse, R26, RZ ;  /* 0x0000001a4418723c */ /* 0x040fe600000418ff */
[----:B------:R-:W-:Y:S03]  /*4610*/  LDSM.16.M88.4 R52, [R207] ;  /* 0x00000000cf34783b */ /* 0x000fe60000000200 */
[C---:B------:R-:W-:Y:S01]  /*4620*/  HMMA.16816.F32.BF16 R92, R68.reuse, R94, RZ ;  /* 0x0000005e445c723c */ /* 0x040fe200000418ff */
[----:B------:R-:W4:Y:S04]  /*4630*/  LDSM.16.M88.4 R60, [R203+0x4000] ;  /* 0x00400000cb3c783b */ /* 0x000f280000000200 */
[----:B------:R-:W4:Y:S01]  /*4640*/  LDSM.16.M88.4 R56, [R203+0x4800] ;  /* 0x00480000cb38783b */ /* 0x000f220000000200 */
[C---:B------:R-:W-:Y:S03]  /*4650*/  HMMA.16816.F32.BF16 R20, R68.reuse, R16, RZ ;  /* 0x000000104414723c */ /* 0x040fe600000418ff */
        /* <DEDUP_REMOVED lines=22> */
[----:B------:R-:W-:Y:S05]  /*47c0*/  LDSM.16.M88.4 R116, [R205] ;  /* 0x00000000cd74783b */ /* 0x000fea0000000200 */
[C---:B---3--:R-:W-:Y:S06]  /*47d0*/  HMMA.16816.F32.BF16 R12, R64.reuse, R112, R12 ;  /* 0x00000070400c723c */ /* 0x048fec000004180c */
[C---:B------:R-:W-:Y:S01]  /*47e0*/  HMMA.16816.F32.BF16 R100, R64.reuse, R114, R100 ;  /* 0x000000724064723c */ /* 0x040fe20000041864 */
[----:B------:R-:W-:Y:S05]  /*47f0*/  LDSM.16.M88.4 R112, [R205+0x800] ;  /* 0x00080000cd70783b */ /* 0x000fea0000000200 */
[C---:B----4-:R-:W-:Y:S06]  /*4800*/  HMMA.16816.F32.BF16 R88, R64.reuse, R48, R88 ;  /* 0x000000304058723c */ /* 0x050fec0000041858 */
[C---:B------:R-:W-:Y:S01]  /*4810*/  HMMA.16816.F32.BF16 R84, R64.reuse, R50, R84 ;  /* 0x000000324054723c */ /* 0x040fe20000041854 */
[----:B------:R-:W2:Y:S05]  /*4820*/  LDSM.16.M88.4 R48, [R203+0x6000] ;  /* 0x00600000cb30783b */ /* 0x000eaa0000000200 */
[C---:B------:R-:W-:Y:S06]  /*4830*/  HMMA.16816.F32.BF16 R80, R64.reuse, R108, R80 ;  /* 0x0000006c4050723c */ /* 0x040fec0000041850 */
[C---:B------:R-:W-:Y:S01]  /*4840*/  HMMA.16816.F32.BF16 R76, R64.reuse, R110, R76 ;  /* 0x0000006e404c723c */ /* 0x040fe2000004184c */
[----:B------:R-:W-:Y:S05]  /*4850*/  LDSM.16.M88.4 R108, [R205+0x1000] ;  /* 0x00100000cd6c783b */ /* 0x000fea0000000200 */
[C---:B------:R-:W-:Y:S06]  /*4860*/  HMMA.16816.F32.BF16 R72, R64.reuse, R104, R72 ;  /* 0x000000684048723c */ /* 0x040fec0000041848 */
[----:B------:R-:W-:Y:S01]  /*4870*/  HMMA.16816.F32.BF16 R68, R64, R106, R68 ;  /* 0x0000006a4044723c */ /* 0x000fe20000041844 */
[----:B------:R-:W3:Y:S04]  /*4880*/  LDSM.16.M88.4 R64, [R203+0x6800] ;  /* 0x00680000cb40783b */ /* 0x000ee80000000200 */
[----:B------:R-:W-:Y:S01]  /*4890*/  LDSM.16.M88.4 R104, [R205+0x2800] ;  /* 0x00280000cd68783b */ /* 0x000fe20000000200 */
        /* <DEDUP_REMOVED lines=21> */
[C---:B------:R-:W-:Y:S06]  /*49f0*/  HMMA.16816.F32.BF16 R72, R52.reuse, R56, R72 ;  /* 0x000000383448723c */ /* 0x040fec0000041848 */
[----:B------:R-:W-:Y:S01]  /*4a00*/  HMMA.16816.F32.BF16 R68, R52, R58, R68 ;  /* 0x0000003a3444723c */ /* 0x000fe20000041844 */
[----:B------:R-:W-:Y:S04]  /*4a10*/  LDSM.16.M88.4 R56, [R211+0x2000] ;  /* 0x00200000d338783b */ /* 0x000fe80000000200 */
[----:B------:R-:W4:Y:S01]  /*4a20*/  LDSM.16.M88.4 R52, [R210+0x8000] ;  /* 0x00800000d234783b */ /* 0x000f220000000200 */
        /* <DEDUP_REMOVED lines=23> */
[----:B------:R-:W3:Y:S04]  /*4ba0*/  LDSM.16.M88.4 R44, [R210+0xa800] ;  /* 0x00a80000d22c783b */ /* 0x000ee80000000200 */
[----:B------:R-:W4:Y:S01]  /*4bb0*/  LDSM.16.M88.4 R60, [R210+0xb000] ;  /* 0x00b00000d23c783b */ /* 0x000f220000000200 */
        /* <DEDUP_REMOVED lines=12> */
[C---:B------:R-:W-:Y:S06]  /*4c80*/  HMMA.16816.F32.BF16 R20, R56.reuse, R48, R20 ;  /* 0x000000303814723c */ /* 0x040fec0000041814 */
[C---:B------:R-:W-:Y:S01]  /*4c90*/  HMMA.16816.F32.BF16 R16, R56.reuse, R50, R16 ;  /* 0x000000323810723c */ /* 0x040fe20000041810 */
[----:B------:R-:W3:Y:S05]  /*4ca0*/  LDSM.16.M88.4 R48, [R136+0x8800] ;  /* 0x008800008830783b */ /* 0x000eea0000000200 */
[C---:B------:R-:W-:Y:S06]  /*4cb0*/  HMMA.16816.F32.BF16 R12, R56.reuse, R104, R12 ;  /* 0x00000068380c723c */ /* 0x040fec000004180c */
[C---:B------:R-:W-:Y:S01]  /*4cc0*/  HMMA.16816.F32.BF16 R100, R56.reuse, R106, R100 ;  /* 0x0000006a3864723c */ /* 0x040fe20000041864 */
[----:B------:R-:W-:Y:S05]  /*4cd0*/  LDSM.16.M88.4 R104, [R136+0x9800] ;  /* 0x009800008868783b */ /* 0x000fea0000000200 */
[C---:B----4-:R-:W-:Y:S06]  /*4ce0*/  HMMA.16816.F32.BF16 R80, R56.reuse, R60, R80 ;  /* 0x0000003c3850723c */ /* 0x050fec0000041850 */
[C---:B------:R-:W-:Y:S01]  /*4cf0*/  HMMA.16816.F32.BF16 R76, R56.reuse, R62, R76 ;  /* 0x0000003e384c723c */ /* 0x040fe2000004184c */
[----:B------:R-:W-:Y:S05]  /*4d00*/  LDSM.16.M88.4 R60, [R136+0xb000] ;  /* 0x00b00000883c783b */ /* 0x000fea0000000200 */
[C---:B------:R-:W-:Y:S06]  /*4d10*/  HMMA.16816.F32.BF16 R72, R56.reuse, R112, R72 ;  /* 0x000000703848723c */ /* 0x040fec0000041848 */
[----:B------:R-:W-:Y:S01]  /*4d20*/  HMMA.16816.F32.BF16 R68, R56, R114, R68 ;  /* 0x000000723844723c */ /* 0x000fe20000041844 */
[----:B------:R-:W4:Y:S04]  /*4d30*/  LDSM.16.M88.4 R56, [R136+0xb800] ;  /* 0x00b800008838783b */ /* 0x000f280000000200 */
[----:B------:R-:W-:Y:S01]  /*4d40*/  LDSM.16.M88.4 R112, [R203+0xa800] ;  /* 0x00a80000cb70783b */ /* 0x000fe20000000200 */
        /* <DEDUP_REMOVED lines=12> */
[C---:B----4-:R-:W-:Y:S06]  /*4e10*/  HMMA.16816.F32.BF16 R72, R52.reuse, R56, R72 ;  /* 0x000000383448723c */ /* 0x050fec0000041848 */
[----:B------:R-:W-:Y:S01]  /*4e20*/  HMMA.16816.F32.BF16 R68, R52, R58, R68 ;  /* 0x0000003a3444723c */ /* 0x000fe20000041844 */
[----:B------:R-:W-:Y:S05]  /*4e30*/  LDSM.16.M88.4 R56, [R205+0x5000] ;  /* 0x00500000cd38783b */ /* 0x000fea0000000200 */
[C---:B-1----:R-:W-:Y:S06]  /*4e40*/  HMMA.16816.F32.BF16 R40, R120.reuse, R8, R40 ;  /* 0x000000087828723c */ /* 0x042fec0000041828 */
[----:B------:R-:W-:Y:S01]  /*4e50*/  HMMA.16816.F32.BF16 R32, R120, R10, R32 ;  /* 0x0000000a7820723c */ /* 0x000fe20000041820 */
[----:B------:R-:W1:Y:S05]  /*4e60*/  LDSM.16.M88.4 R8, [R206+0x2000] ;  /* 0x00200000ce08783b */ /* 0x000e6a0000000200 */
[C---:B------:R-:W-:Y:S06]  /*4e70*/  HMMA.16816.F32.BF16 R88, R52.reuse, R64, R88 ;  /* 0x000000403458723c */ /* 0x040fec0000041858 */
[C---:B------:R-:W-:Y:S06]  /*4e80*/  HMMA.16816.F32.BF16 R12, R52.reuse, R104, R12 ;  /* 0x00000068340c723c */ /* 0x040fec000004180c */
[C---:B------:R-:W-:Y:S01]  /*4e90*/  HMMA.16816.F32.BF16 R100, R52.reuse, R106, R100 ;  /* 0x0000006a3464723c */ /* 0x040fe20000041864 */
[----:B------:R-:W4:Y:S05]  /*4ea0*/  LDSM.16.M88.4 R104, [R203+0xb800] ;  /* 0x00b80000cb68783b */ /* 0x000f2a0000000200 */
[----:B------:R-:W-:Y:S01]  /*4eb0*/  HMMA.16816.F32.BF16 R84, R52, R66, R84 ;  /* 0x000000423454723c */ /* 0x000fe20000041854 */
[----:B------:R-:W4:Y:S05]  /*4ec0*/  LDSM.16.M88.4 R64, [R205+0x4000] ;  /* 0x00400000cd40783b */ /* 0x000f2a0000000200 */
[C---:B--2---:R-:W-:Y:S06]  /*4ed0*/  HMMA.16816.F32.BF16 R20, R120.reuse, R44, R20 ;  /* 0x0000002c7814723c */ /* 0x044fec0000041814 */
[----:B------:R-:W-:Y:S01]  /*4ee0*/  HMMA.16816.F32.BF16 R16, R120, R46, R16 ;  /* 0x0000002e7810723c */ /* 0x000fe20000041810 */
[----:B------:R-:W-:Y:S05]  /*4ef0*/  LDSM.16.M88.4 R44, [R205+0x6800] ;  /* 0x00680000cd2c783b */ /* 0x000fea0000000200 */
[C---:B------:R-:W-:Y:S06]  /*4f00*/  HMMA.16816.F32.BF16 R80, R52.reuse, R60, R80 ;  /* 0x0000003c3450723c */ /* 0x040fec0000041850 */
[----:B------:R-:W-:Y:S01]  /*4f10*/  HMMA.16816.F32.BF16 R76, R52, R62, R76 ;  /* 0x0000003e344c723c */ /* 0x000fe2000004184c */
[----:B------:R-:W2:Y:S04]  /*4f20*/  LDSM.16.M88.4 R60, [R205+0x4800] ;  /* 0x00480000cd3c783b */ /* 0x000ea80000000200 */
[----:B------:R-:W2:Y:S01]  /*4f30*/  LDSM.16.M88.4 R52, [R205+0x5800] ;  /* 0x00580000cd34783b */ /* 0x000ea20000000200 */
[C---:B------:R-:W-:Y:S06]  /*4f40*/  HMMA.16816.F32.BF16 R88, R120.reuse, R112, R88 ;  /* 0x000000707858723c */ /* 0x040fec0000041858 */
[C---:B---3--:R-:W-:Y:S06]  /*4f50*/  HMMA.16816.F32.BF16 R28, R120.reuse, R48, R28 ;  /* 0x00000030781c723c */ /* 0x048fec000004181c */
[C---:B------:R-:W-:Y:S01]  /*4f60*/  HMMA.16816.F32.BF16 R24, R120.reuse, R50, R24 ;  /* 0x000000327818723c */ /* 0x040fe20000041818 */
[----:B------:R-:W3:Y:S05]  /*4f70*/  LDSM.16.M88.4 R48, [R205+0x6000] ;  /* 0x00600000cd30783b */ /* 0x000eea0000000200 */
[----:B------:R-:W-:Y:S01]  /*4f80*/  HMMA.16816.F32.BF16 R112, R120, R114, R84 ;  /* 0x000000727870723c */ /* 0x000fe20000041854 */
[----:B------:R-:W3:Y:S05]  /*4f90*/  LDSM.16.M88.4 R84, [R205+0x7000] ;  /* 0x00700000cd54783b */ /* 0x000eea0000000200 */
[C---:B-1----:R-:W-:Y:S06]  /*4fa0*/  HMMA.16816.F32.BF16 R20, R8.reuse, R56, R20 ;  /* 0x000000380814723c */ /* 0x042fec0000041814 */
[----:B------:R-:W-:Y:S01]  /*4fb0*/  HMMA.16816.F32.BF16 R16, R8, R58, R16 ;  /* 0x0000003a0810723c */ /* 0x000fe20000041810 */
[----:B------:R-:W1:Y:S01]  /*4fc0*/  LDSM.16.M88.4 R56, [R205+0x7800] ;  /* 0x00780000cd38783b */ /* 0x000e620000000200 */
[----:B------:R-:W-:-:S04]  /*4fd0*/  DEPBAR.LE SB0, 0x0 ;  /* 0x000080000000791a */ /* 0x000fc80000000000 */
[C---:B------:R-:W-:Y:S06]  /*4fe0*/  HMMA.16816.F32.BF16 R12, R120.reuse, R124, R12 ;  /* 0x0000007c780c723c */ /* 0x040fec000004180c */
[C---:B------:R-:W-:Y:S06]  /*4ff0*/  HMMA.16816.F32.BF16 R100, R120.reuse, R126, R100 ;  /* 0x0000007e7864723c */ /* 0x040fec0000041864 */
[C---:B------:R-:W-:Y:S06]  /*5000*/  HMMA.16816.F32.BF16 R96, R120.reuse, R116, R96 ;  /* 0x000000747860723c */ /* 0x040fec0000041860 */
[C---:B------:R-:W-:Y:S06]  /*5010*/  HMMA.16816.F32.BF16 R92, R120.reuse, R118, R92 ;  /* 0x00000076785c723c */ /* 0x040fec000004185c */
[C---:B------:R-:W-:Y:S06]  /*5020*/  HMMA.16816.F32.BF16 R80, R120.reuse, R108, R80 ;  /* 0x0000006c7850723c */ /* 0x040fec0000041850 */
[C---:B------:R-:W-:Y:S06]  /*5030*/  HMMA.16816.F32.BF16 R76, R120.reuse, R110, R76 ;  /* 0x0000006e784c723c */ /* 0x040fec000004184c */
[C---:B----4-:R-:W-:Y:S06]  /*5040*/  HMMA.16816.F32.BF16 R72, R120.reuse, R104, R72 ;  /* 0x000000687848723c */ /* 0x050fec0000041848 */
[----:B------:R-:W-:Y:S06]  /*5050*/  HMMA.16816.F32.BF16 R68, R120, R106, R68 ;  /* 0x0000006a7844723c */ /* 0x000fec0000041844 */
[C---:B------:R-:W-:Y:S06]  /*5060*/  HMMA.16816.F32.BF16 R40, R8.reuse, R64, R40 ;  /* 0x000000400828723c */ /* 0x040fec0000041828 */
[C---:B------:R-:W-:Y:S06]  /*5070*/  HMMA.16816.F32.BF16 R32, R8.reuse, R66, R32 ;  /* 0x000000420820723c */ /* 0x040fec0000041820 */
[C---:B--2---:R-:W-:Y:S06]  /*5080*/  HMMA.16816.F32.BF16 R28, R8.reuse, R60, R28 ;  /* 0x0000003c081c723c */ /* 0x044fec000004181c */
[C---:B------:R-:W-:Y:S06]  /*5090*/  HMMA.16816.F32.BF16 R24, R8.reuse, R62, R24 ;  /* 0x0000003e0818723c */ /* 0x040fec0000041818 */
[C---:B------:R-:W-:Y:S06]  /*50a0*/  HMMA.16816.F32.BF16 R12, R8.reuse, R52, R12 ;  /* 0x00000034080c723c */ /* 0x040fec000004180c */
[C---:B------:R-:W-:Y:S06]  /*50b0*/  HMMA.16816.F32.BF16 R100, R8.reuse, R54, R100 ;  /* 0x000000360864723c */ /* 0x040fec0000041864 */
[C---:B---3--:R-:W-:Y:S06]  /*50c0*/  HMMA.16816.F32.BF16 R96, R8.reuse, R48, R96 ;  /* 0x000000300860723c */ /* 0x048fec0000041860 */
[----:B------:R-:W-:Y:S01]  /*50d0*/  HMMA.16816.F32.BF16 R92, R8, R50, R92 ;  /* 0x00000032085c723c */ /* 0x000fe2000004185c */
[----:B------:R-:W-:-:S05]  /*50e0*/  VIADD R48, R0, 0x21 ;  /* 0x0000002100307836 */ /* 0x000fca0000000000 */
[C---:B------:R-:W-:Y:S06]  /*50f0*/  HMMA.16816.F32.BF16 R88, R8.reuse, R44, R88 ;  /* 0x0000002c0858723c */ /* 0x040fec0000041858 */
[C---:B------:R-:W-:Y:S06]  /*5100*/  HMMA.16816.F32.BF16 R112, R8.reuse, R46, R112 ;  /* 0x0000002e0870723c */ /* 0x040fec0000041870 */
[C---:B------:R-:W-:Y:S06]  /*5110*/  HMMA.16816.F32.BF16 R80, R8.reuse, R84, R80 ;  /* 0x000000540850723c */ /* 0x040fec0000041850 */
[C---:B------:R-:W-:Y:S06]  /*5120*/  HMMA.16816.F32.BF16 R76, R8.reuse, R86, R76 ;  /* 0x00000056084c723c */ /* 0x040fec000004184c */
[C---:B-1----:R-:W-:Y:S06]  /*5130*/  HMMA.16816.F32.BF16 R72, R8.reuse, R56, R72 ;  /* 0x000000380848723c */ /* 0x042fec0000041848 */
[----:B------:R-:W-:Y:S07]  /*5140*/  HMMA.16816.F32.BF16 R68, R8, R58, R68 ;  /* 0x0000003a0844723c */ /* 0x000fee0000041844 */
[C---:B------:R-:W-:Y:S01]  /*5150*/  VIADD R8, R0.reuse, 0x9 ;  /* 0x0000000900087836 */ /* 0x040fe20000000000 */
[----:B------:R-:W-:Y:S01]  /*5160*/  I2FP.F32.S32 R10, R7 ;  /* 0x00000007000a7245 */ /* 0x000fe20000201400 */
[----:B------:R-:W-:Y:S01]  /*5170*/  VIADD R9, R0, 0x8 ;  /* 0x0000000800097836 */ /* 0x000fe20000000000 */
[----:B------:R-:W-:Y:S02]  /*5180*/  BAR.SYNC.DEFER_BLOCKING 0x0 ;  /* 0x0000000000007b1d */ /* 0x000fe40000010000 */
[C---:B------:R-:W-:Y:S01]  /*5190*/  ISETP.GE.AND P1, PT, R8.reuse, R193, PT ;  /* 0x000000c10800720c */ /* 0x040fe20003f26270 */
[C---:B------:R-:W-:Y:S01]  /*51a0*/  FFMA.FTZ R41, R3.reuse, R10, R41 ;  /* 0x0000000a03297223 */ /* 0x040fe20000010029 */
[----:B------:R-:W-:Y:S01]  /*51b0*/  ISETP.GE.AND P3, PT, R8, R192, PT ;  /* 0x000000c00800720c */ /* 0x000fe20003f66270 */
[----:B------:R-:W-:Y:S01]  /*51c0*/  FFMA.FTZ R43, R3, R10, R43 ;  /* 0x0000000a032b7223 */ /* 0x000fe2000001002b */
[----:B------:R-:W-:Y:S01]  /*51d0*/  I2FP.F32.S32 R7, R9 ;  /* 0x0000000900077245 */ /* 0x000fe20000201400 */
[----:B------:R-:W-:Y:S01]  /*51e0*/  VIADD R10, R0, 0x10 ;  /* 0x00000010000a7836 */ /* 0x000fe20000000000 */
[----:B------:R-:W-:-:S02]  /*51f0*/  I2FP.F32.S32 R8, R8 ;  /* 0x0000000800087245 */ /* 0x000fc40000201400 */
[----:B------:R-:W-:Y:S01]  /*5200*/  ISETP.GE.AND P5, PT, R9, R193, PT ;  /* 0x000000c10900720c */ /* 0x000fe20003fa6270 */
[CC--:B------:R-:W-:Y:S01]  /*5210*/  FFMA.FTZ R32, R3.reuse, R7.reuse, R32 ;  /* 0x0000000703207223 */ /* 0x0c0fe20000010020 */
[C---:B------:R-:W-:Y:S01]  /*5220*/  FFMA.FTZ R34, R3.reuse, R7, R34 ;  /* 0x0000000703227223 */ /* 0x040fe20000010022 */
[CC--:B------:R-:W-:Y:S01]  /*5230*/  FFMA.FTZ R33, R3.reuse, R8.reuse, R33 ;  /* 0x0000000803217223 */ /* 0x0c0fe20000010021 */
[----:B------:R-:W-:Y:S01]  /*5240*/  FFMA.FTZ R35, R3, R8, R35 ;  /* 0x0000000803237223 */ /* 0x000fe20000010023 */
[C---:B------:R-:W-:Y:S01]  /*5250*/  VIADD R7, R0.reuse, 0x18 ;  /* 0x0000001800077836 */ /* 0x040fe20000000000 */
[----:B------:R-:W-:Y:S01]  /*5260*/  ISETP.GE.AND P2, PT, R9, R192, PT ;  /* 0x000000c00900720c */ /* 0x000fe20003f46270 */
[----:B------:R-:W-:Y:S01]  /*5270*/  VIADD R8, R0, 0x11 ;  /* 0x0000001100087836 */ /* 0x000fe20000000000 */
[----:B------:R-:W-:Y:S02]  /*5280*/  FSEL R57, R41, -INF , !P6 ;  /* 0xff80000029397808 */ /* 0x000fe40007000000 */
[----:B------:R-:W-:-:S02]  /*5290*/  FSEL R54, R43, -INF , !P4 ;  /* 0xff8000002b367808 */ /* 0x000fc40006000000 */
[----:B------:R-:W-:Y:S02]  /*52a0*/  FSEL R53, R33, -INF , !P1 ;  /* 0xff80000021357808 */ /* 0x000fe40004800000 */
[----:B------:R-:W-:Y:S02]  /*52b0*/  FSEL R50, R35, -INF , !P3 ;  /* 0xff80000023327808 */ /* 0x000fe40005800000 */
[CC--:B------:R-:W-:Y:S02]  /*52c0*/  ISETP.GE.AND P6, PT, R10.reuse, R193.reuse, PT ;  /* 0x000000c10a00720c */ /* 0x0c0fe40003fc6270 */
[-C--:B------:R-:W-:Y:S02]  /*52d0*/  ISETP.GE.AND P4, PT, R10, R192.reuse, PT ;  /* 0x000000c00a00720c */ /* 0x080fe40003f86270 */
[C---:B------:R-:W-:Y:S02]  /*52e0*/  ISETP.GE.AND P1, PT, R7.reuse, R193, PT ;  /* 0x000000c10700720c */ /* 0x040fe40003f26270 */
[----:B------:R-:W-:-:S02]  /*52f0*/  ISETP.GE.AND P3, PT, R7, R192, PT ;  /* 0x000000c00700720c */ /* 0x000fc40003f66270 */
[----:B------:R-:W-:Y:S02]  /*5300*/  I2FP.F32.S32 R10, R10 ;  /* 0x0000000a000a7245 */ /* 0x000fe40000201400 */
[----:B------:R-:W-:Y:S02]  /*5310*/  FSEL R55, R32, -INF , !P5 ;  /* 0xff80000020377808 */ /* 0x000fe40006800000 */
[----:B------:R-:W-:Y:S01]  /*5320*/  FSEL R52, R34, -INF , !P2 ;  /* 0xff80000022347808 */ /* 0x000fe20005000000 */
[CC--:B------:R-:W-:Y:S01]  /*5330*/  FFMA.FTZ R28, R3.reuse, R10.reuse, R28 ;  /* 0x0000000a031c7223 */ /* 0x0c0fe2000001001c */
[----:B------:R-:W-:Y:S01]  /*5340*/  I2FP.F32.S32 R7, R7 ;  /* 0x0000000700077245 */ /* 0x000fe20000201400 */
[C---:B------:R-:W-:Y:S01]  /*5350*/  FFMA.FTZ R10, R3.reuse, R10, R30 ;  /* 0x0000000a030a7223 */ /* 0x040fe2000001001e */
[----:B------:R-:W-:Y:S01]  /*5360*/  ISETP.GE.AND P5, PT, R8, R193, PT ;  /* 0x000000c10800720c */ /* 0x000fe20003fa6270 */
[----:B------:R-:W-:Y:S01]  /*5370*/  VIADD R34, R0, 0x49 ;  /* 0x0000004900227836 */ /* 0x000fe20000000000 */
[----:B------:R-:W-:Y:S01]  /*5380*/  ISETP.GE.AND P2, PT, R8, R192, PT ;  /* 0x000000c00800720c */ /* 0x000fe20003f46270 */
[CC--:B------:R-:W-:Y:S01]  /*5390*/  FFMA.FTZ R9, R3.reuse, R7.reuse, R24 ;  /* 0x0000000703097223 */ /* 0x0c0fe20000010018 */
[----:B------:R-:W-:Y:S01]  /*53a0*/  I2FP.F32.S32 R8, R8 ;  /* 0x0000000800087245 */ /* 0x000fe20000201400 */
[----:B------:R-:W-:Y:S01]  /*53b0*/  FFMA.FTZ R26, R3, R7, R26 ;  /* 0x00000007031a7223 */ /* 0x000fe2000001001a */
[----:B------:R-:W-:Y:S01]  /*53c0*/  VIADD R24, R0, 0x19 ;  /* 0x0000001900187836 */ /* 0x000fe20000000000 */
[----:B------:R-:W-:-:S02]  /*53d0*/  FSEL R10, R10, -INF , !P4 ;  /* 0xff8000000a0a7808 */ /* 0x000fc40006000000 */
[CC--:B------:R-:W-:Y:S01]  /*53e0*/  FFMA.FTZ R11, R3.reuse, R8.reuse, R29 ;  /* 0x00000008030b7223 */ /* 0x0c0fe2000001001d */
[----:B------:R-:W-:Y:S01]  /*53f0*/  FFMA.FTZ R8, R3, R8, R31 ;  /* 0x0000000803087223 */ /* 0x000fe2000001001f */
[----:B------:R-:W-:Y:S01]  /*5400*/  VIADD R31, R0, 0x20 ;  /* 0x00000020001f7836 */ /* 0x000fe20000000000 */
[----:B------:R-:W-:Y:S02]  /*5410*/  FSEL R9, R9, -INF , !P1 ;  /* 0xff80000009097808 */ /* 0x000fe40004800000 */
[----:B------:R-:W-:Y:S02]  /*5420*/  FSEL R44, R26, -INF , !P3 ;  /* 0xff8000001a2c7808 */ /* 0x000fe40005800000 */
[----:B------:R-:W-:Y:S02]  /*5430*/  FSEL R29, R28, -INF , !P6 ;  /* 0xff8000001c1d7808 */ /* 0x000fe40007000000 */
[C---:B------:R-:W-:Y:S02]  /*5440*/  ISETP.GE.AND P1, PT, R48.reuse, R193, PT ;  /* 0x000000c13000720c */ /* 0x040fe40003f26270 */
[----:B------:R-:W-:-:S02]  /*5450*/  ISETP.GE.AND P3, PT, R48, R192, PT ;  /* 0x000000c03000720c */ /* 0x000fc40003f66270 */
[CC--:B------:R-:W-:Y:S02]  /*5460*/  ISETP.GE.AND P6, PT, R24.reuse, R193.reuse, PT ;  /* 0x000000c11800720c */ /* 0x0c0fe40003fc6270 */
[----:B------:R-:W-:Y:S02]  /*5470*/  ISETP.GE.AND P4, PT, R24, R192, PT ;  /* 0x000000c01800720c */ /* 0x000fe40003f86270 */
[----:B------:R-:W-:Y:S02]  /*5480*/  I2FP.F32.S32 R48, R48 ;  /* 0x0000003000307245 */ /* 0x000fe40000201400 */
[----:B------:R-:W-:Y:S02]  /*5490*/  I2FP.F32.S32 R24, R24 ;  /* 0x0000001800187245 */ /* 0x000fe40000201400 */
[----:B------:R-:W-:Y:S01]  /*54a0*/  FSEL R11, R11, -INF , !P5 ;  /* 0xff8000000b0b7808 */ /* 0x000fe20006800000 */
[C---:B------:R-:W-:Y:S01]  /*54b0*/  FFMA.FTZ R49, R3.reuse, R48, R21 ;  /* 0x0000003003317223 */ /* 0x040fe20000010015 */
[----:B------:R-:W-:Y:S01]  /*54c0*/  FSEL R8, R8, -INF , !P2 ;  /* 0xff80000008087808 */ /* 0x000fe20005000000 */
[-C--:B------:R-:W-:Y:S01]  /*54d0*/  FFMA.FTZ R7, R3, R24.reuse, R25 ;  /* 0x0000001803077223 */ /* 0x080fe20000010019 */
[----:B------:R-:W-:Y:S01]  /*54e0*/  ISETP.GE.AND P5, PT, R31, R193, PT ;  /* 0x000000c11f00720c */ /* 0x000fe20003fa6270 */
[----:B------:R-:W-:Y:S01]  /*54f0*/  FFMA.FTZ R27, R3, R24, R27 ;  /* 0x00000018031b7223 */ /* 0x000fe2000001001b */
[----:B------:R-:W-:Y:S01]  /*5500*/  ISETP.GE.AND P2, PT, R31, R192, PT ;  /* 0x000000c01f00720c */ /* 0x000fe20003f46270 */
[----:B------:R-:W-:Y:S01]  /*5510*/  FFMA.FTZ R48, R3, R48, R23 ;  /* 0x0000003003307223 */ /* 0x000fe20000010017 */
[----:B------:R-:W-:Y:S01]  /*5520*/  I2FP.F32.S32 R31, R31 ;  /* 0x0000001f001f7245 */ /* 0x000fe20000201400 */
[C---:B------:R-:W-:Y:S01]  /*5530*/  VIADD R23, R0.reuse, 0x28 ;  /* 0x0000002800177836 */ /* 0x040fe20000000000 */
[----:B------:R-:W-:Y:S01]  /*5540*/  FSEL R7, R7, -INF , !P6 ;  /* 0xff80000007077808 */ /* 0x000fe20007000000 */
[C---:B------:R-:W-:Y:S01]  /*5550*/  VIADD R21, R0.reuse, 0x30 ;  /* 0x0000003000157836 */ /* 0x040fe20000000000 */
[----:B------:R-:W-:Y:S01]  /*5560*/  FSEL R49, R49, -INF , !P1 ;  /* 0xff80000031317808 */ /* 0x000fe20004800000 */
[----:B------:R-:W-:Y:S01]  /*5570*/  FFMA.FTZ R22, R3, R31, R22 ;  /* 0x0000001f03167223 */ /* 0x000fe20000010016 */
[----:B------:R-:W-:-:S02]  /*5580*/  VIADD R24, R0, 0x29 ;  /* 0x0000002900187836 */ /* 0x000fc40000000000 */
[----:B------:R-:W-:Y:S01]  /*5590*/  FFMA.FTZ R51, R3, R31, R20 ;  /* 0x0000001f03337223 */ /* 0x000fe20000010014 */
        /* <DEDUP_REMOVED lines=8> */
[----:B------:R-:W-:Y:S01]  /*5620*/  I2FP.F32.S32 R21, R21 ;  /* 0x0000001500157245 */ /* 0x000fe20000201400 */
[CC--:B------:R-:W-:Y:S01]  /*5630*/  FFMA.FTZ R47, R3.reuse, R23.reuse, R16 ;  /* 0x00000017032f7223 */ /* 0x0c0fe20000010010 */
[----:B------:R-:W-:Y:S01]  /*5640*/  I2FP.F32.S32 R22, R24 ;  /* 0x0000001800167245 */ /* 0x000fe20000201400 */
[----:B------:R-:W-:Y:S01]  /*5650*/  FFMA.FTZ R18, R3, R23, R18 ;  /* 0x0000001703127223 */ /* 0x000fe20000010012 */
[----:B------:R-:W-:Y:S01]  /*5660*/  FSEL R51, R51, -INF , !P5 ;  /* 0xff80000033337808 */ /* 0x000fe20006800000 */
[CC--:B------:R-:W-:Y:S01]  /*5670*/  FFMA.FTZ R45, R3.reuse, R21.reuse, R12 ;  /* 0x00000015032d7223 */ /* 0x0c0fe2000001000c */
[C---:B------:R-:W-:Y:S01]  /*5680*/  FFMA.FTZ R144, R3.reuse, R21, R14 ;  /* 0x0000001503907223 */ /* 0x040fe2000001000e */
[-C--:B------:R-:W-:Y:S01]  /*5690*/  FFMA.FTZ R17, R3, R22.reuse, R17 ;  /* 0x0000001603117223 */ /* 0x080fe20000010011 */
[----:B------:R-:W-:Y:S01]  /*56a0*/  VIADD R14, R0, 0x31 ;  /* 0x00000031000e7836 */ /* 0x000fe20000000000 */
[----:B------:R-:W-:Y:S01]  /*56b0*/  ISETP.GE.AND P5, PT, R24, R193, PT ;  /* 0x000000c11800720c */ /* 0x000fe20003fa6270 */
[C---:B------:R-:W-:Y:S01]  /*56c0*/  VIADD R12, R0.reuse, 0x39 ;  /* 0x00000039000c7836 */ /* 0x040fe20000000000 */
[----:B------:R-:W-:Y:S01]  /*56d0*/  FSEL R47, R47, -INF , !P6 ;  /* 0xff8000002f2f7808 */ /* 0x000fe20007000000 */
[----:B------:R-:W-:Y:S01]  /*56e0*/  VIADD R16, R0, 0x38 ;  /* 0x0000003800107836 */ /* 0x000fe20000000000 */
[----:B------:R-:W-:Y:S01]  /*56f0*/  FSEL R46, R18, -INF , !P4 ;  /* 0xff800000122e7808 */ /* 0x000fe20006000000 */
[----:B------:R-:W-:Y:S01]  /*5700*/  FFMA.FTZ R19, R3, R22, R19 ;  /* 0x0000001603137223 */ /* 0x000fe20000010013 */
[----:B------:R-:W-:-:S02]  /*5710*/  FSEL R45, R45, -INF , !P1 ;  /* 0xff8000002d2d7808 */ /* 0x000fc40004800000 */
[----:B------:R-:W-:Y:S02]  /*5720*/  FSEL R144, R144, -INF , !P3 ;  /* 0xff80000090907808 */ /* 0x000fe40005800000 */
[CC--:B------:R-:W-:Y:S02]  /*5730*/  ISETP.GE.AND P6, PT, R14.reuse, R193.reuse, PT ;  /* 0x000000c10e00720c */ /* 0x0c0fe40003fc6270 */
[-C--:B------:R-:W-:Y:S02]  /*5740*/  ISETP.GE.AND P4, PT, R14, R192.reuse, PT ;  /* 0x000000c00e00720c */ /* 0x080fe40003f86270 */
[----:B------:R-:W-:Y:S02]  /*5750*/  FSEL R43, R17, -INF , !P5 ;  /* 0xff800000112b7808 */ /* 0x000fe40006800000 */
[C---:B------:R-:W-:Y:S02]  /*5760*/  ISETP.GE.AND P1, PT, R12.reuse, R193, PT ;  /* 0x000000c10c00720c */ /* 0x040fe40003f26270 */
[----:B------:R-:W-:-:S02]  /*5770*/  ISETP.GE.AND P3, PT, R12, R192, PT ;  /* 0x000000c00c00720c */ /* 0x000fc40003f66270 */
[----:B------:R-:W-:Y:S02]  /*5780*/  I2FP.F32.S32 R14, R14 ;  /* 0x0000000e000e7245 */ /* 0x000fe40000201400 */
[----:B------:R-:W-:Y:S02]  /*5790*/  I2FP.F32.S32 R17, R16 ;  /* 0x0000001000117245 */ /* 0x000fe40000201400 */
[----:B------:R-:W-:Y:S01]  /*57a0*/  I2FP.F32.S32 R12, R12 ;  /* 0x0000000c000c7245 */ /* 0x000fe20000201400 */
[C---:B------:R-:W-:Y:S01]  /*57b0*/  FFMA.FTZ R143, R3.reuse, R14, R13 ;  /* 0x0000000e038f7223 */ /* 0x040fe2000001000d */
[----:B------:R-:W-:Y:S01]  /*57c0*/  ISETP.GE.AND P2, PT, R24, R192, PT ;  /* 0x000000c01800720c */ /* 0x000fe20003f46270 */
[CC--:B------:R-:W-:Y:S01]  /*57d0*/  FFMA.FTZ R41, R3.reuse, R17.reuse, R100 ;  /* 0x0000001103297223 */ /* 0x0c0fe20000010064 */
[C---:B------:R-:W-:Y:S01]  /*57e0*/  FFMA.FTZ R102, R3.reuse, R17, R102 ;  /* 0x0000001103667223 */ /* 0x040fe20000010066 */
[-C--:B------:R-:W-:Y:S01]  /*57f0*/  FFMA.FTZ R37, R3, R12.reuse, R101 ;  /* 0x0000000c03257223 */ /* 0x080fe20000010065 */
[----:B------:R-:W-:Y:S01]  /*5800*/  FSEL R170, R19, -INF , !P2 ;  /* 0xff80000013aa7808 */ /* 0x000fe20005000000 */
[----:B------:R-:W-:Y:S01]  /*5810*/  FFMA.FTZ R103, R3, R12, R103 ;  /* 0x0000000c03677223 */ /* 0x000fe20000010067 */
[----:B------:R-:W-:Y:S01]  /*5820*/  ISETP.GE.AND P5, PT, R16, R193, PT ;  /* 0x000000c11000720c */ /* 0x000fe20003fa6270 */
[----:B------:R-:W-:Y:S01]  /*5830*/  VIADD R12, R0, 0x41 ;  /* 0x00000041000c7836 */ /* 0x000fe20000000000 */
[----:B------:R-:W-:Y:S01]  /*5840*/  ISETP.GE.AND P2, PT, R16, R192, PT ;  /* 0x000000c01000720c */ /* 0x000fe20003f46270 */
[----:B------:R-:W-:-:S02]  /*5850*/  VIADD R13, R0, 0x48 ;  /* 0x00000048000d7836 */ /* 0x000fc40000000000 */
[----:B------:R-:W-:Y:S01]  /*5860*/  FFMA.FTZ R15, R3, R14, R15 ;  /* 0x0000000e030f7223 */ /* 0x000fe2000001000f */
[----:B------:R-:W-:Y:S01]  /*5870*/  VIADD R14, R0, 0x40 ;  /* 0x00000040000e7836 */ /* 0x000fe20000000000 */
[----:B------:R-:W-:Y:S02]  /*5880*/  FSEL R41, R41, -INF , !P5 ;  /* 0xff80000029297808 */ /* 0x000fe40006800000 */
[----:B------:R-:W-:Y:S02]  /*5890*/  FSEL R154, R102, -INF , !P2 ;  /* 0xff800000669a7808 */ /* 0x000fe40005000000 */
[----:B------:R-:W-:Y:S02]  /*58a0*/  FSEL R37, R37, -INF , !P1 ;  /* 0xff80000025257808 */ /* 0x000fe40004800000 */
[----:B------:R-:W-:Y:S02]  /*58b0*/  FSEL R146, R103, -INF , !P3 ;  /* 0xff80000067927808 */ /* 0x000fe40005800000 */
[----:B------:R-:W-:-:S02]  /*58c0*/  ISETP.GE.AND P5, PT, R12, R193, PT ;  /* 0x000000c10c00720c */ /* 0x000fc40003fa6270 */
[-C--:B------:R-:W-:Y:S02]  /*58d0*/  ISETP.GE.AND P2, PT, R12, R192.reuse, PT ;  /* 0x000000c00c00720c */ /* 0x080fe40003f46270 */
[C---:B------:R-:W-:Y:S02]  /*58e0*/  ISETP.GE.AND P1, PT, R13.reuse, R193, PT ;  /* 0x000000c10d00720c */ /* 0x040fe40003f26270 */
[----:B------:R-:W-:Y:S02]  /*58f0*/  ISETP.GE.AND P3, PT, R13, R192, PT ;  /* 0x000000c00d00720c */ /* 0x000fe40003f66270 */
[----:B------:R-:W-:Y:S02]  /*5900*/  FSEL R143, R143, -INF , !P6 ;  /* 0xff8000008f8f7808 */ /* 0x000fe40007000000 */
[----:B------:R-:W-:Y:S02]  /*5910*/  FSEL R156, R15, -INF , !P4 ;  /* 0xff8000000f9c7808 */ /* 0x000fe40006000000 */
[----:B------:R-:W-:-:S02]  /*5920*/  I2FP.F32.S32 R12, R12 ;  /* 0x0000000c000c7245 */ /* 0x000fc40000201400 */
[----:B------:R-:W-:Y:S02]  /*5930*/  I2FP.F32.S32 R13, R13 ;  /* 0x0000000d000d7245 */ /* 0x000fe40000201400 */
[C---:B------:R-:W-:Y:S01]  /*5940*/  ISETP.GE.AND P6, PT, R14.reuse, R193, PT ;  /* 0x000000c10e00720c */ /* 0x040fe20003fc6270 */
[C---:B------:R-:W-:Y:S01]  /*5950*/  FFMA.FTZ R97, R3.reuse, R12, R97 ;  /* 0x0000000c03617223 */ /* 0x040fe20000010061 */
[----:B------:R-:W-:Y:S01]  /*5960*/  ISETP.GE.AND P4, PT, R14, R192, PT ;  /* 0x000000c00e00720c */ /* 0x000fe20003f86270 */
[C---:B------:R-:W-:Y:S01]  /*5970*/  FFMA.FTZ R99, R3.reuse, R12, R99 ;  /* 0x0000000c03637223 */ /* 0x040fe20000010063 */
[----:B------:R-:W-:Y:S01]  /*5980*/  I2FP.F32.S32 R14, R14 ;  /* 0x0000000e000e7245 */ /* 0x000fe20000201400 */
[CC--:B------:R-:W-:Y:S01]  /*5990*/  FFMA.FTZ R92, R3.reuse, R13.reuse, R92 ;  /* 0x0000000d035c7223 */ /* 0x0c0fe2000001005c */
[----:B------:R-:W-:Y:S01]  /*59a0*/  FFMA.FTZ R32, R3, R13, R94 ;  /* 0x0000000d03207223 */ /* 0x000fe2000001005e */
[C---:B------:R-:W-:Y:S01]  /*59b0*/  VIADD R13, R0.reuse, 0x50 ;  /* 0x00000050000d7836 */ /* 0x040fe20000000000 */
[----:B------:R-:W-:Y:S01]  /*59c0*/  FSEL R159, R97, -INF , !P5 ;  /* 0xff800000619f7808 */ /* 0x000fe20006800000 */
[----:B------:R-:W-:-:S02]  /*59d0*/  VIADD R12, R0, 0x51 ;  /* 0x00000051000c7836 */ /* 0x000fc40000000000 */
[CC--:B------:R-:W-:Y:S01]  /*59e0*/  FFMA.FTZ R96, R3.reuse, R14.reuse, R96 ;  /* 0x0000000e03607223 */ /* 0x0c0fe20000010060 */
[----:B------:R-:W-:Y:S01]  /*59f0*/  FFMA.FTZ R98, R3, R14, R98 ;  /* 0x0000000e03627223 */ /* 0x000fe20000010062 */
[----:B------:R-:W-:Y:S01]  /*5a00*/  FSEL R158, R99, -INF , !P2 ;  /* 0xff800000639e7808 */ /* 0x000fe20005000000 */
[----:B------:R-:W-:Y:S01]  /*5a10*/  VIADD R14, R0, 0x58 ;  /* 0x00000058000e7836 */ /* 0x000fe20000000000 */
[----:B------:R-:W-:Y:S02]  /*5a20*/  FSEL R155, R92, -INF , !P1 ;  /* 0xff8000005c9b7808 */ /* 0x000fe40004800000 */
[----:B------:R-:W-:Y:S02]  /*5a30*/  FSEL R32, R32, -INF , !P3 ;  /* 0xff80000020207808 */ /* 0x000fe40005800000 */
[C---:B------:R-:W-:Y:S02]  /*5a40*/  ISETP.GE.AND P5, PT, R13.reuse, R193, PT ;  /* 0x000000c10d00720c */ /* 0x040fe40003fa6270 */
[----:B------:R-:W-:-:S02]  /*5a50*/  ISETP.GE.AND P2, PT, R13, R192, PT ;  /* 0x000000c00d00720c */ /* 0x000fc40003f46270 */
[C---:B------:R-:W-:Y:S02]  /*5a60*/  ISETP.GE.AND P1, PT, R12.reuse, R193, PT ;  /* 0x000000c10c00720c */ /* 0x040fe40003f26270 */
[----:B------:R-:W-:Y:S02]  /*5a70*/  ISETP.GE.AND P3, PT, R12, R192, PT ;  /* 0x000000c00c00720c */ /* 0x000fe40003f66270 */
[----:B------:R-:W-:Y:S02]  /*5a80*/  FSEL R151, R96, -INF , !P6 ;  /* 0xff80000060977808 */ /* 0x000fe40007000000 */
[----:B------:R-:W-:Y:S02]  /*5a90*/  FSEL R160, R98, -INF , !P4 ;  /* 0xff80000062a07808 */ /* 0x000fe40006000000 */
[----:B------:R-:W-:Y:S02]  /*5aa0*/  I2FP.F32.S32 R13, R13 ;  /* 0x0000000d000d7245 */ /* 0x000fe40000201400 */
[----:B------:R-:W-:-:S02]  /*5ab0*/  I2FP.F32.S32 R12, R12 ;  /* 0x0000000c000c7245 */ /* 0x000fc40000201400 */
[C---:B------:R-:W-:Y:S01]  /*5ac0*/  ISETP.GE.AND P6, PT, R34.reuse, R193, PT ;  /* 0x000000c12200720c */ /* 0x040fe20003fc6270 */
[CC--:B------:R-:W-:Y:S01]  /*5ad0*/  FFMA.FTZ R88, R3.reuse, R13.reuse, R88 ;  /* 0x0000000d03587223 */ /* 0x0c0fe20000010058 */
[----:B------:R-:W-:Y:S01]  /*5ae0*/  ISETP.GE.AND P4, PT, R34, R192, PT ;  /* 0x000000c02200720c */ /* 0x000fe20003f86270 */
[C---:B------:R-:W-:Y:S01]  /*5af0*/  FFMA.FTZ R90, R3.reuse, R13, R90 ;  /* 0x0000000d035a7223 */ /* 0x040fe2000001005a */
[----:B------:R-:W-:Y:S01]  /*5b00*/  I2FP.F32.S32 R34, R34 ;  /* 0x0000002200227245 */ /* 0x000fe20000201400 */
[CC--:B------:R-:W-:Y:S01]  /*5b10*/  FFMA.FTZ R35, R3.reuse, R12.reuse, R89 ;  /* 0x0000000c03237223 */ /* 0x0c0fe20000010059 */
[C---:B------:R-:W-:Y:S01]  /*5b20*/  FFMA.FTZ R91, R3.reuse, R12, R91 ;  /* 0x0000000c035b7223 */ /* 0x040fe2000001005b */
[----:B------:R-:W-:Y:S01]  /*5b30*/  VIADD R12, R0, 0x59 ;  /* 0x00000059000c7836 */ /* 0x000fe20000000000 */
[----:B------:R-:W-:Y:S01]  /*5b40*/  FSEL R161, R88, -INF , !P5 ;  /* 0xff80000058a17808 */ /* 0x000fe20006800000 */
[----:B------:R-:W-:Y:S02]  /*5b50*/  VIADD R13, R0, 0x60 ;  /* 0x00000060000d7836 */ /* 0x000fe40000000000 */
[CC--:B------:R-:W-:Y:S01]  /*5b60*/  FFMA.FTZ R93, R3.reuse, R34.reuse, R93 ;  /* 0x00000022035d7223 */ /* 0x0c0fe2000001005d */
[----:B------:R-:W-:Y:S01]  /*5b70*/  FFMA.FTZ R34, R3, R34, R95 ;  /* 0x0000002203227223 */ /* 0x000fe2000001005f */
        /* <DEDUP_REMOVED lines=8> */
[----:B------:R-:W-:Y:S02]  /*5c00*/  I2FP.F32.S32 R13, R13 ;  /* 0x0000000d000d7245 */ /* 0x000fe40000201400 */
[----:B------:R-:W-:Y:S01]  /*5c10*/  FSEL R157, R93, -INF , !P6 ;  /* 0xff8000005d9d7808 */ /* 0x000fe20007000000 */
[CC--:B------:R-:W-:Y:S01]  /*5c20*/  FFMA.FTZ R113, R3.reuse, R12.reuse, R113 ;  /* 0x0000000c03717223 */ /* 0x0c0fe20000010071 */
[----:B------:R-:W-:Y:S01]  /*5c30*/  FSEL R34, R34, -INF , !P4 ;  /* 0xff80000022227808 */ /* 0x000fe20006000000 */
[C---:B------:R-:W-:Y:S01]  /*5c40*/  FFMA.FTZ R115, R3.reuse, R12, R115 ;  /* 0x0000000c03737223 */ /* 0x040fe20000010073 */
[C---:B------:R-:W-:Y:S01]  /*5c50*/  ISETP.GE.AND P6, PT, R14.reuse, R193, PT ;  /* 0x000000c10e00720c */ /* 0x040fe20003fc6270 */
[CC--:B------:R-:W-:Y:S01]  /*5c60*/  FFMA.FTZ R80, R3.reuse, R13.reuse, R80 ;  /* 0x0000000d03507223 */ /* 0x0c0fe20000010050 */
[----:B------:R-:W-:Y:S01]  /*5c70*/  ISETP.GE.AND P4, PT, R14, R192, PT ;  /* 0x000000c00e00720c */ /* 0x000fe20003f86270 */
[C---:B------:R-:W-:Y:S01]  /*5c80*/  FFMA.FTZ R82, R3.reuse, R13, R82 ;  /* 0x0000000d03527223 */ /* 0x040fe20000010052 */
[----:B------:R-:W-:Y:S01]  /*5c90*/  I2FP.F32.S32 R14, R14 ;  /* 0x0000000e000e7245 */ /* 0x000fe20000201400 */
[----:B------:R-:W-:Y:S01]  /*5ca0*/  VIADD R12, R0, 0x69 ;  /* 0x00000069000c7836 */ /* 0x000fe20000000000 */
[----:B------:R-:W-:Y:S01]  /*5cb0*/  FSEL R153, R80, -INF , !P1 ;  /* 0xff80000050997808 */ /* 0x000fe20004800000 */
[----:B------:R-:W-:Y:S01]  /*5cc0*/  VIADD R13, R0, 0x68 ;  /* 0x00000068000d7836 */ /* 0x000fe20000000000 */
[----:B------:R-:W-:Y:S01]  /*5cd0*/  FSEL R152, R82, -INF , !P3 ;  /* 0xff80000052987808 */ /* 0x000fe20005800000 */
[CC--:B------:R-:W-:Y:S01]  /*5ce0*/  FFMA.FTZ R33, R3.reuse, R14.reuse, R112 ;  /* 0x0000000e03217223 */ /* 0x0c0fe20000010070 */
[----:B------:R-:W-:Y:S01]  /*5cf0*/  FFMA.FTZ R114, R3, R14, R114 ;  /* 0x0000000e03727223 */ /* 0x000fe20000010072 */
[----:B------:R-:W-:Y:S01]  /*5d00*/  VIADD R14, R0, 0x61 ;  /* 0x00000061000e7836 */ /* 0x000fe20000000000 */
[----:B------:R-:W-:-:S02]  /*5d10*/  ISETP.GE.AND P1, PT, R12, R193, PT ;  /* 0x000000c10c00720c */ /* 0x000fc40003f26270 */
[----:B------:R-:W-:Y:S02]  /*5d20*/  ISETP.GE.AND P3, PT, R12, R192, PT ;  /* 0x000000c00c00720c */ /* 0x000fe40003f66270 */
[----:B------:R-:W-:Y:S02]  /*5d30*/  I2FP.F32.S32 R12, R12 ;  /* 0x0000000c000c7245 */ /* 0x000fe40000201400 */
[----:B------:R-:W-:Y:S02]  /*5d40*/  FSEL R33, R33, -INF , !P6 ;  /* 0xff80000021217808 */ /* 0x000fe40007000000 */
[----:B------:R-:W-:Y:S01]  /*5d50*/  FSEL R164, R114, -INF , !P4 ;  /* 0xff80000072a47808 */ /* 0x000fe20006000000 */
[-C--:B------:R-:W-:Y:S01]  /*5d60*/  FFMA.FTZ R77, R3, R12.reuse, R77 ;  /* 0x0000000c034d7223 */ /* 0x080fe2000001004d */
[----:B------:R-:W-:Y:S01]  /*5d70*/  FSEL R163, R113, -INF , !P5 ;  /* 0xff80000071a37808 */ /* 0x000fe20006800000 */
[----:B------:R-:W-:Y:S01]  /*5d80*/  FFMA.FTZ R79, R3, R12, R79 ;  /* 0x0000000c034f7223 */ /* 0x000fe2000001004f */
[----:B------:R-:W-:Y:S01]  /*5d90*/  FSEL R162, R115, -INF , !P2 ;  /* 0xff80000073a27808 */ /* 0x000fe20005000000 */
[----:B------:R-:W-:Y:S01]  /*5da0*/  VIADD R12, R0, 0x78 ;  /* 0x00000078000c7836 */ /* 0x000fe20000000000 */
[----:B------:R-:W-:-:S02]  /*5db0*/  ISETP.GE.AND P6, PT, R14, R193, PT ;  /* 0x000000c10e00720c */ /* 0x000fc40003fc6270 */
[-C--:B------:R-:W-:Y:S02]  /*5dc0*/  ISETP.GE.AND P4, PT, R14, R192.reuse, PT ;  /* 0x000000c00e00720c */ /* 0x080fe40003f86270 */
[C---:B------:R-:W-:Y:S02]  /*5dd0*/  ISETP.GE.AND P5, PT, R13.reuse, R193, PT ;  /* 0x000000c10d00720c */ /* 0x040fe40003fa6270 */
[----:B------:R-:W-:Y:S02]  /*5de0*/  ISETP.GE.AND P2, PT, R13, R192, PT ;  /* 0x000000c00d00720c */ /* 0x000fe40003f46270 */
[----:B------:R-:W-:Y:S02]  /*5df0*/  I2FP.F32.S32 R14, R14 ;  /* 0x0000000e000e7245 */ /* 0x000fe40000201400 */
[----:B------:R-:W-:Y:S02]  /*5e00*/  I2FP.F32.S32 R13, R13 ;  /* 0x0000000d000d7245 */ /* 0x000fe40000201400 */
[----:B------:R-:W-:Y:S01]  /*5e10*/  I2FP.F32.S32 R15, R12 ;  /* 0x0000000c000f7245 */ /* 0x000fe20000201400 */
[CC--:B------:R-:W-:Y:S01]  /*5e20*/  FFMA.FTZ R81, R3.reuse, R14.reuse, R81 ;  /* 0x0000000e03517223 */ /* 0x0c0fe20000010051 */
[C---:B------:R-:W-:Y:S01]  /*5e30*/  FFMA.FTZ R83, R3.reuse, R14, R83 ;  /* 0x0000000e03537223 */ /* 0x040fe20000010053 */
[CC--:B------:R-:W-:Y:S01]  /*5e40*/  FFMA.FTZ R76, R3.reuse, R13.reuse, R76 ;  /* 0x0000000d034c7223 */ /* 0x0c0fe2000001004c */
[----:B------:R-:W-:Y:S01]  /*5e50*/  FFMA.FTZ R78, R3, R13, R78 ;  /* 0x0000000d034e7223 */ /* 0x000fe2000001004e */
[C---:B------:R-:W-:Y:S01]  /*5e60*/  VIADD R13, R0.reuse, 0x70 ;  /* 0x00000070000d7836 */ /* 0x040fe20000000000 */
[----:B------:R-:W-:Y:S01]  /*5e70*/  FSEL R149, R81, -INF , !P6 ;  /* 0xff80000051957808 */ /* 0x000fe20007000000 */
[----:B------:R-:W-:Y:S01]  /*5e80*/  VIADD R14, R0, 0x71 ;  /* 0x00000071000e7836 */ /* 0x000fe20000000000 */
[----:B------:R-:W-:Y:S01]  /*5e90*/  FSEL R150, R83, -INF , !P4 ;  /* 0xff80000053967808 */ /* 0x000fe20006000000 */
[CC--:B------:R-:W-:Y:S01]  /*5ea0*/  FFMA.FTZ R68, R3.reuse, R15.reuse, R68 ;  /* 0x0000000f03447223 */ /* 0x0c0fe20000010044 */
[----:B------:R-:W-:Y:S01]  /*5eb0*/  FSEL R147, R76, -INF , !P5 ;  /* 0xff8000004c937808 */ /* 0x000fe20006800000 */
[----:B------:R-:W-:Y:S01]  /*5ec0*/  FFMA.FTZ R70, R3, R15, R70 ;  /* 0x0000000f03467223 */ /* 0x000fe20000010046 */
[----:B------:R-:W-:-:S02]  /*5ed0*/  FSEL R148, R78, -INF , !P2 ;  /* 0xff8000004e947808 */ /* 0x000fc40005000000 */
[CC--:B------:R-:W-:Y:S02]  /*5ee0*/  ISETP.GE.AND P6, PT, R13.reuse, R193.reuse, PT ;  /* 0x000000c10d00720c */ /* 0x0c0fe40003fc6270 */
[-C--:B------:R-:W-:Y:S02]  /*5ef0*/  ISETP.GE.AND P4, PT, R13, R192.reuse, PT ;  /* 0x000000c00d00720c */ /* 0x080fe40003f86270 */
[C---:B------:R-:W-:Y:S02]  /*5f00*/  ISETP.GE.AND P5, PT, R14.reuse, R193, PT ;  /* 0x000000c10e00720c */ /* 0x040fe40003fa6270 */
[----:B------:R-:W-:Y:S02]  /*5f10*/  ISETP.GE.AND P2, PT, R14, R192, PT ;  /* 0x000000c00e00720c */ /* 0x000fe40003f46270 */
[----:B------:R-:W-:Y:S02]  /*5f20*/  I2FP.F32.S32 R13, R13 ;  /* 0x0000000d000d7245 */ /* 0x000fe40000201400 */
[----:B------:R-:W-:-:S02]  /*5f30*/  I2FP.F32.S32 R14, R14 ;  /* 0x0000000e000e7245 */ /* 0x000fc40000201400 */
[----:B------:R-:W-:Y:S01]  /*5f40*/  FSEL R145, R77, -INF , !P1 ;  /* 0xff8000004d917808 */ /* 0x000fe20004800000 */
[C---:B------:R-:W-:Y:S01]  /*5f50*/  FFMA.FTZ R72, R3.reuse, R13, R72 ;  /* 0x0000000d03487223 */ /* 0x040fe20000010048 */
[C---:B------:R-:W-:Y:S01]  /*5f60*/  ISETP.GE.AND P1, PT, R12.reuse, R193, PT ;  /* 0x000000c10c00720c */ /* 0x040fe20003f26270 */
[----:B------:R-:W-:Y:S01]  /*5f70*/  FFMA.FTZ R74, R3, R13, R74 ;  /* 0x0000000d034a7223 */ /* 0x000fe2000001004a */
[----:B------:R-:W-:Y:S01]  /*5f80*/  FSEL R142, R79, -INF , !P3 ;  /* 0xff8000004f8e7808 */ /* 0x000fe20005800000 */
[C---:B------:R-:W-:Y:S01]  /*5f90*/  FFMA.FTZ R73, R3.reuse, R14, R73 ;  /* 0x0000000e03497223 */ /* 0x040fe20000010049 */
[----:B------:R-:W-:Y:S01]  /*5fa0*/  ISETP.GE.AND P3, PT, R12, R192, PT ;  /* 0x000000c00c00720c */ /* 0x000fe20003f66270 */
[----:B------:R-:W-:Y:S01]  /*5fb0*/  FFMA.FTZ R75, R3, R14, R75 ;  /* 0x0000000e034b7223 */ /* 0x000fe2000001004b */
[----:B------:R-:W-:Y:S01]  /*5fc0*/  VIADD R12, R0, 0x79 ;  /* 0x00000079000c7836 */ /* 0x000fe20000000000 */
[----:B------:R-:W-:Y:S02]  /*5fd0*/  FSEL R137, R68, -INF , !P1 ;  /* 0xff80000044897808 */ /* 0x000fe40004800000 */
[----:B------:R-:W-:-:S02]  /*5fe0*/  ISETP.GE.AND P1, PT, R196, 0x2, PT ;  /* 0x00000002c400780c */ /* 0x000fc40003f26270 */
        /* <DEDUP_REMOVED lines=8> */
[----:B------:R-:W-:Y:S02]  /*6070*/  I2FP.F32.S32 R0, R0 ;  /* 0x0000000000007245 */ /* 0x000fe40000201400 */
[----:B------:R-:W-:Y:S02]  /*6080*/  I2FP.F32.S32 R12, R12 ;  /* 0x0000000c000c7245 */ /* 0x000fe40000201400 */
[----:B------:R-:W-:Y:S01]  /*6090*/  FSEL R134, R70, -INF , !P3 ;  /* 0xff80000046867808 */ /* 0x000fe20005800000 */
[CC--:B------:R-:W-:Y:S01]  /*60a0*/  FFMA.FTZ R21, R3.reuse, R0.reuse, R40 ;  /* 0x0000000003157223 */ /* 0x0c0fe20000010028 */
[C---:B------:R-:W-:Y:S01]  /*60b0*/  FFMA.FTZ R22, R3.reuse, R0, R42 ;  /* 0x0000000003167223 */ /* 0x040fe2000001002a */
[CC--:B------:R-:W-:Y:S01]  /*60c0*/  FFMA.FTZ R69, R3.reuse, R12.reuse, R69 ;  /* 0x0000000c03457223 */ /* 0x0c0fe20000010045 */
[----:B------:R-:W-:-:S02]  /*60d0*/  FFMA.FTZ R71, R3, R12, R71 ;  /* 0x0000000c03477223 */ /* 0x000fc40000010047 */
[----:B------:R-:W-:Y:S02]  /*60e0*/  FSEL R21, R21, -INF , !P6 ;  /* 0xff80000015157808 */ /* 0x000fe40007000000 */
[----:B------:R-:W-:Y:S02]  /*60f0*/  FSEL R22, R22, -INF , !P4 ;  /* 0xff80000016167808 */ /* 0x000fe40006000000 */
[----:B------:R-:W-:Y:S02]  /*6100*/  FSEL R135, R69, -INF , !P5 ;  /* 0xff80000045877808 */ /* 0x000fe40006800000 */
        /* <DEDUP_REMOVED lines=11> */
[-C--:B------:R-:W-:Y:S02]  /*61c0*/  LOP3.LUT R18, R18, R13.reuse, RZ, 0x3c, !PT ;  /* 0x0000000d12127212 */ /* 0x080fe400078e3cff */
[----:B------:R-:W-:Y:S02]  /*61d0*/  ISETP.GE.AND P4, PT, R2, RZ, PT ;  /* 0x000000ff0200720c */ /* 0x000fe40003f86270 */
[----:B------:R-:W-:-:S03]  /*61e0*/  LOP3.LUT R2, RZ, R13, RZ, 0x33, !PT ;  /* 0x0000000dff027212 */ /* 0x000fc600078e33ff */
        /* <DEDUP_REMOVED lines=48> */
.L_x_2512:
[----:B------:R-:W-:-:S04]  /*64f0*/  LEA R23, -R184, RZ, 0x7 ;  /* 0x000000ffb8177211 */ /* 0x000fc800078e39ff */
[----:B------:R-:W-:-:S07]  /*6500*/  SHF.R.S32.HI R0, RZ, 0x1f, R23 ;  /* 0x0000001fff007819 */ /* 0x000fce0000011417 */
.L_x_2513:
        /* <DEDUP_REMOVED lines=28> */
[----:B------:R-:W-:Y:S01]  /*66d0*/  @!P4 LEA.HI.X R67, R59, R13, R26, 0x1, P5 ;  /* 0x0000000d3b43c211 */ /* 0x000fe200028f0c1a */
[----:B------:R-:W4:Y:S01]  /*66e0*/  @!P3 LDC.64 R14, c[0x0][0x218] ;  /* 0x00008600ff0ebb82 */ /* 0x000f220000000a00 */
        /* <DEDUP_REMOVED lines=8> */
[----:B------:R-:W3:Y:S01]  /*6770*/  @!P4 LDC.64 R12, c[0x0][0x218] ;  /* 0x00008600ff0ccb82 */ /* 0x000ee20000000a00 */
[----:B------:R-:W-:Y:S01]  /*6780*/  IMAD.X R2, R214, 0x1, R2, P2 ;  /* 0x00000001d6027824 */ /* 0x000fe200010e0602 */
[----:B------:R-:W-:Y:S01]  /*6790*/  @!P4 IADD3 R24, P2, R25, R190, RZ ;  /* 0x000000be1918c210 */ /* 0x000fe20007f5e0ff */
[----:B------:R1:W-:Y:S01]  /*67a0*/  @P4 STS.128 [R219+0x4800], RZ ;  /* 0x004800ffdb004388 */ /* 0x0003e20000000c00 */
[----:B------:R-:W-:-:S03]  /*67b0*/  @!P3 LEA.HI.X R59, R27, R19, R26, 0x1, P5 ;  /* 0x000000131b3bb211 */ /* 0x000fc600028f0c1a */
[--C-:B------:R-:W-:Y:S01]  /*67c0*/  @!P4 IMAD.X R26, R2, 0x1, R191.reuse, P2 ;  /* 0x00000001021ac824 */ /* 0x100fe200010e06bf */
[C---:B-1----:R-:W-:Y:S01]  /*67d0*/  @!P4 LEA R62, P2, R24.reuse, R16, 0x1 ;  /* 0x00000010183ec211 */ /* 0x042fe200078408ff */
[----:B------:R-:W1:Y:S01]  /*67e0*/  @!P3 LDC.64 R18, c[0x0][0x218] ;  /* 0x00008600ff12bb82 */ /* 0x000e620000000a00 */
[----:B--2---:R-:W-:Y:S01]  /*67f0*/  IADD3 R61, P5, R215, R25, RZ ;  /* 0x00000019d73d7210 */ /* 0x004fe20007fbe0ff */
[----:B------:R-:W-:Y:S01]  /*6800*/  @!PT LDS RZ, [RZ] ;  /* 0x00000000fffff984 */ /* 0x000fe20000000800 */
[----:B------:R-:W-:Y:S01]  /*6810*/  @!PT LDS RZ, [RZ] ;  /* 0x00000000fffff984 */ /* 0x000fe20000000800 */
[----:B------:R-:W-:Y:S01]  /*6820*/  @!PT LDS RZ, [RZ] ;  /* 0x00000000fffff984 */ /* 0x000fe20000000800 */
[----:B------:R-:W-:Y:S01]  /*6830*/  @!P4 LDGSTS.E.BYPASS.LTC128B.128 [R219+0x4800], desc[UR12][R66.64] ;  /* 0x0480000042dbcfae */ /* 0x000fe2000b901d4c */
[----:B------:R-:W-:Y:S02]  /*6840*/  @!P4 LEA.HI.X R63, R24, R17, R26, 0x1, P2 ;  /* 0x00000011183fc211 */ /* 0x000fe400010f0c1a */
[-C--:B------:R-:W-:Y:S01]  /*6850*/  @!P3 IADD3 R25, P2, R25, R190.reuse, RZ ;  /* 0x000000be1919b210 */ /* 0x080fe20007f5e0ff */
[----:B------:R-:W-:Y:S01]  /*6860*/  IMAD.X R26, R214, 0x1, R2, P5 ;  /* 0x00000001d61a7824 */ /* 0x000fe200028e0602 */
[----:B------:R-:W-:Y:S01]  /*6870*/  @!P4 IADD3 R24, P5, R61, R190, RZ ;  /* 0x000000be3d18c210 */ /* 0x000fe20007fbe0ff */
[----:B------:R-:W2:Y:S01]  /*6880*/  @!P4 LDC.64 R16, c[0x0][0x218] ;  /* 0x00008600ff10cb82 */ /* 0x000ea20000000a00 */
        /* <DEDUP_REMOVED lines=8> */
[----:B---3--:R-:W-:-:S02]  /*6910*/  @!P4 LEA R30, P5, R24, R12, 0x1 ;  /* 0x0000000c181ec211 */ /* 0x008fc400078a08ff */
        /* <DEDUP_REMOVED lines=9> */
[----:B------:R5:W-:Y:S02]  /*69b0*/  @!P4 LDGSTS.E.BYPASS.LTC128B.128 [R219+0x5000], desc[UR12][R62.64] ;  /* 0x050000003edbcfae */ /* 0x000be4000b901d4c */
[--C-:B------:R-:W-:Y:S01]  /*69c0*/  @!P3 IMAD.X R28, R26, 0x1, R191.reuse, P5 ;  /* 0x000000011a1cb824 */ /* 0x100fe200028e06bf */
[----:B-1----:R-:W-:Y:S01]  /*69d0*/  @!P3 LEA R24, P5, R25, R18, 0x1 ;  /* 0x000000121918b211 */ /* 0x002fe200078a08ff */
[----:B------:R-:W-:Y:S01]  /*69e0*/  IMAD.X R26, R214, 0x1, R26, P2 ;  /* 0x00000001d61a7824 */ /* 0x000fe200010e061a */
[----:B------:R-:W-:Y:S01]  /*69f0*/  @!P4 IADD3 R2, P2, R61, R190, RZ ;  /* 0x000000be3d02c210 */ /* 0x000fe20007f5e0ff */
[----:B------:R-:W5:Y:S01]  /*6a00*/  @!P4 LDC.64 R12, c[0x0][0x218] ;  /* 0x00008600ff0ccb82 */ /* 0x000f620000000a00 */
        /* <DEDUP_REMOVED lines=8> */
[----:B------:R-:W3:Y:S01]  /*6a90*/  @!P3 LDC.64 R18, c[0x0][0x218] ;  /* 0x00008600ff12bb82 */ /* 0x000ee20000000a00 */
[C---:B--2---:R-:W-:Y:S01]  /*6aa0*/  @!P4 LEA R58, P2, R2.reuse, R16, 0x1 ;  /* 0x00000010023ac211 */ /* 0x044fe200078408ff */
[----:B------:R2:W-:Y:S03]  /*6ab0*/  @P4 STS.128 [R219+0x5800], RZ ;  /* 0x005800ffdb004388 */ /* 0x0005e60000000c00 */
        /* <DEDUP_REMOVED lines=8> */
[----:B------:R-:W-:Y:S02]  /*6b40*/  @!P4 LDGSTS.E.BYPASS.LTC128B.128 [R219+0x5800], desc[UR12][R30.64] ;  /* 0x058000001edbcfae */ /* 0x000fe4000b901d4c */
[--C-:B------:R-:W-:Y:S01]  /*6b50*/  @!P3 IMAD.X R26, R26, 0x1, R191.reuse, P2 ;  /* 0x000000011a1ab824 */ /* 0x100fe200010e06bf */
[----:B----4-:R-:W-:Y:S01]  /*6b60*/  @!P3 LEA R60, P2, R28, R14, 0x1 ;  /* 0x0000000e1c3cb211 */ /* 0x010fe200078408ff */
[----:B------:R-:W-:Y:S01]  /*6b70*/  @!P4 IMAD.X R14, R2, 0x1, R191, P5 ;  /* 0x00000001020ec824 */ /* 0x000fe200028e06bf */
[----:B-----5:R-:W-:Y:S01]  /*6b80*/  @!P4 LEA R62, P5, R40, R12, 0x1 ;  /* 0x0000000c283ec211 */ /* 0x020fe200078a08ff */
[----:B------:R4:W-:Y:S01]  /*6b90*/  @P3 STS.128 [R219+0x9800], RZ ;  /* 0x009800ffdb003388 */ /* 0x0009e20000000c00 */
[----:B------:R-:W-:-:S02]  /*6ba0*/  @!P3 LEA.HI.X R61, R28, R15, R26, 0x1, P2 ;  /* 0x0000000f1c3db211 */ /* 0x000fc400010f0c1a */
[----:B------:R-:W-:Y:S01]  /*6bb0*/  @!P4 LEA.HI.X R63, R40, R13, R14, 0x1, P5 ;  /* 0x0000000d283fc211 */ /* 0x000fe200028f0c0e */
[----:B------:R-:W-:Y:S01]  /*6bc0*/  @!PT LDS RZ, [RZ] ;  /* 0x00000000fffff984 */ /* 0x000fe20000000800 */
[----:B------:R-:W-:Y:S01]  /*6bd0*/  @!PT LDS RZ, [RZ] ;  /* 0x00000000fffff984 */ /* 0x000fe20000000800 */
[----:B------:R-:W-:Y:S01]  /*6be0*/  @!PT LDS RZ, [RZ] ;  /* 0x00000000fffff984 */ /* 0x000fe20000000800 */
[----:B------:R5:W-:Y:S01]  /*6bf0*/  @!P3 LDGSTS.E.BYPASS.LTC128B.128 [R219+0x9800], desc[UR12][R24.64+0x80] ;  /* 0x0980008018dbbfae */ /* 0x000be2000b901d4c */
[----:B------:R-:W5:Y:S01]  /*6c00*/  @!P3 LDC.64 R14, c[0x0][0x218] ;  /* 0x00008600ff0ebb82 */ /* 0x000f620000000a00 */
[-C--:B------:R-:W-:Y:S02]  /*6c10*/  @!P3 IADD3 R26, P2, R27, R190.reuse, RZ ;  /* 0x000000be1b1ab210 */ /* 0x080fe40007f5e0ff */
[----:B-1----:R-:W-:Y:S01]  /*6c20*/  IADD3 R65, P5, R215, R27, RZ ;  /* 0x0000001bd7417210 */ /* 0x002fe20007fbe0ff */
[----:B------:R4:W-:Y:S02]  /*6c30*/  @P4 STS.128 [R219+0x6000], RZ ;  /* 0x006000ffdb004388 */ /* 0x0009e40000000c00 */
[--C-:B------:R-:W-:Y:S01]  /*6c40*/  @!P3 IMAD.X R27, R2, 0x1, R191.reuse, P2 ;  /* 0x00000001021bb824 */ /* 0x100fe200010e06bf */
[----:B------:R-:W-:Y:S01]  /*6c50*/  @!P4 IADD3 R28, P2, R65, R190, RZ ;  /* 0x000000be411cc210 */ /* 0x000fe20007f5e0ff */
[----:B------:R-:W1:Y:S01]  /*6c60*/  @!P4 LDC.64 R12, c[0x0][0x218] ;  /* 0x00008600ff0ccb82 */ /* 0x000e620000000a00 */
[----:B------:R-:W-:Y:S01]  /*6c70*/  IMAD.X R2, R214, 0x1, R2, P5 ;  /* 0x00000001d6027824 */ /* 0x000fe200028e0602 */
[----:B---3--:R-:W-:Y:S01]  /*6c80*/  @!P3 LEA R66, P5, R26, R18, 0x1 ;  /* 0x000000121a42b211 */ /* 0x008fe200078a08ff */
[----:B------:R-:W-:Y:S01]  /*6c90*/  @!PT LDS RZ, [RZ] ;  /* 0x00000000fffff984 */ /* 0x000fe20000000800 */
[----:B------:R-:W-:Y:S01]  /*6ca0*/  @!PT LDS RZ, [RZ] ;  /* 0x00000000fffff984 */ /* 0x000fe20000000800 */
[----:B------:R-:W-:Y:S01]  /*6cb0*/  @!PT LDS RZ, [RZ] ;  /* 0x00000000fffff984 */ /* 0x000fe20000000800 */
[----:B------:R4:W-:Y:S02]  /*6cc0*/  @!P4 LDGSTS.E.BYPASS.LTC128B.128 [R219+0x6000], desc[UR12][R58.64] ;  /* 0x060000003adbcfae */ /* 0x0009e4000b901d4c */
[----:B------:R-:W-:Y:S01]  /*6cd0*/  @!P4 IMAD.X R18, R2, 0x1, R191, P2 ;  /* 0x000000010212c824 */ /* 0x000fe200010e06bf */
[----:B------:R-:W-:Y:S01]  /*6ce0*/  @!P3 LEA.HI.X R67, R26, R19, R27, 0x1, P5 ;  /* 0x000000131a43b211 */ /* 0x000fe200028f0c1b */
[----:B------:R4:W-:Y:S01]  /*6cf0*/  @P3 STS.128 [R219+0xa000], RZ ;  /* 0x00a000ffdb003388 */ /* 0x0009e20000000c00 */
[----:B--2---:R-:W-:-:S02]  /*6d00*/  @!P4 LEA R26, P2, R28, R16, 0x1 ;  /* 0x000000101c1ac211 */ /* 0x004fc400078408ff */
        /* <DEDUP_REMOVED lines=11> */
[----:B-----5:R-:W-:Y:S01]  /*6dc0*/  @!P3 LEA R24, P2, R65, R14, 0x1 ;  /* 0x0000000e4118b211 */ /* 0x020fe200078408ff */
        /* <DEDUP_REMOVED lines=33> */
[----:B----4-:R-:W-:-:S04]  /*6fe0*/  LEA R12, P2, R19, UR8, 0x1 ;  /* 0x00000008130c7c11 */ /* 0x010fc8000f8408ff */
[----:B------:R-:W-:-:S05]  /*6ff0*/  LEA.HI.X R13, R19, UR9, R16, 0x1, P2 ;  /* 0x00000009130d7c11 */ /* 0x000fca00090f0c10 */
[----:B------:R-:W-:Y:S01]  /*7000*/  @!PT LDS RZ, [RZ] ;  /* 0x00000000fffff984 */ /* 0x000fe20000000800 */
[----:B------:R-:W-:Y:S01]  /*7010*/  @!PT LDS RZ, [RZ] ;  /* 0x00000000fffff984 */ /* 0x000fe20000000800 */
[----:B------:R-:W-:Y:S01]  /*7020*/  @!PT LDS RZ, [RZ] ;  /* 0x00000000fffff984 */ /* 0x000fe20000000800 */
[----:B------:R1:W-:Y:S04]  /*7030*/  LDGSTS.E.BYPASS.LTC128B.128 [R219+0xb800], desc[UR12][R12.64+0x80] ;  /* 0x0b8000800cdb7fae */ /* 0x0003e8000b901d4c */
.L_x_2515:
[----:B------:R-:W-:Y:S05]  /*7040*/  BSYNC B0 ;  /* 0x0000000000007941 */ /* 0x000fea0003800000 */
.L_x_2514:
[----:B------:R-:W0:Y:S01]  /*7050*/  LDGDEPBAR ;  /* 0x00000000000079af */ /* 0x000e220000000000 */
[----:B------:R-:W-:-:S04]  /*7060*/  IADD3 R190, P2, R23, R190, RZ ;  /* 0x000000be17be7210 */ /* 0x000fc80007f5e0ff */
[----:B------:R-:W-:-:S09]  /*7070*/  IADD3.X R191, R0, R191, RZ, P2, !PT ;  /* 0x000000bf00bf7210 */ /* 0x000fd200017fe4ff */
.L_x_2511:
[----:B------:R-:W-:Y:S01]  /*7080*/  FMNMX.FTZ R14, R21, R57, !PT ;  /* 0x00000039150e7209 */ /* 0x000fe20007810000 */
[----:B------:R-:W-:Y:S01]  /*7090*/  ULDC UR10, c[0x0][0x2ec] ;  /* 0x0000bb00000a7ab9 */ /* 0x000fe20000000800 */
[----:B-1--4-:R-:W-:Y:S01]  /*70a0*/  FMNMX.FTZ R13, R22, R54, !PT ;  /* 0x00000036160d7209 */ /* 0x012fe20007810000 */
        /* <DEDUP_REMOVED lines=80> */
[----:B-1----:R-:W-:-:S02]  /*75b0*/  FMNMX.FTZ R2, R15, R2, !PT ;  /* 0x000000020f027209 */ /* 0x002fc40007810000 */
[----:B--2---:R-:W-:-:S03]  /*75c0*/  FMNMX.FTZ R0, R13, R0, !PT ;  /* 0x000000000d007209 */ /* 0x004fc60007810000 */
[C---:B------:R-:W-:Y:S01]  /*75d0*/  FMUL.FTZ R140, R2.reuse, UR10 ;  /* 0x0000000a028c7c20 */ /* 0x040fe20008410000 */
[----:B------:R-:W-:Y:S01]  /*75e0*/  FSETP.NEU.FTZ.AND P2, PT, R2, -INF , PT ;  /* 0xff8000000200780b */ /* 0x000fe20003f5d000 */
[----:B------:R-:W-:-:S03]  /*75f0*/  FMUL.FTZ R133, R0, UR10 ;  /* 0x0000000a00857c20 */ /* 0x000fc60008410000 */
        /* <DEDUP_REMOVED lines=17> */
[----:B------:R-:W1:Y:S01]  /*7710*/  LDSM.16.MT88.4 R8, [R202+0xc800] ;  /* 0x00c80000ca08783b */ /* 0x000e620000004200 */
[--C-:B------:R-:W-:Y:S01]  /*7720*/  FFMA.FTZ R53, R7, UR10, -R140.reuse ;  /* 0x0000000a07357c23 */ /* 0x100fe2000801088c */
[--C-:B------:R-:W-:Y:S01]  /*7730*/  FFMA.FTZ R55, R44, UR10, -R133.reuse ;  /* 0x0000000a2c377c23 */ /* 0x100fe20008010885 */
[----:B------:R-:W2:Y:S01]  /*7740*/  MUFU.EX2 R66, R66 ;  /* 0x0000004200427308 */ /* 0x000ea20000000800 */
[--C-:B------:R-:W-:Y:S01]  /*7750*/  FFMA.FTZ R52, R20, UR10, -R133.reuse ;  /* 0x0000000a14347c23 */ /* 0x100fe20008010885 */
[----:B------:R-:W1:Y:S01]  /*7760*/  LDSM.16.MT88.4 R28, [R200+0x10000] ;  /* 0x01000000c81c783b */ /* 0x000e620000004200 */
[--C-:B------:R-:W-:Y:S01]  /*7770*/  FFMA.FTZ R50, R49, UR10, -R140.reuse ;  /* 0x0000000a31327c23 */ /* 0x100fe2000801088c */
[--C-:B------:R-:W-:Y:S01]  /*7780*/  FFMA.FTZ R44, R43, UR10, -R140.reuse ;  /* 0x0000000a2b2c7c23 */ /* 0x100fe2000801088c */
[--C-:B------:R-:W-:Y:S01]  /*7790*/  FFMA.FTZ R51, R51, UR10, -R140.reuse ;  /* 0x0000000a33337c23 */ /* 0x100fe2000801088c */
[----:B------:R-:W1:Y:S01]  /*77a0*/  LDSM.16.MT88.4 R4, [R204+0x10800] ;  /* 0x01080000cc04783b */ /* 0x000e620000004200 */
[--C-:B------:R-:W-:Y:S01]  /*77b0*/  FFMA.FTZ R47, R47, UR10, -R140.reuse ;  /* 0x0000000a2f2f7c23 */ /* 0x100fe2000801088c */
[----:B------:R-:W-:Y:S01]  /*77c0*/  MUFU.EX2 R62, R62 ;  /* 0x0000003e003e7308 */ /* 0x000fe20000000800 */
[--C-:B------:R-:W-:Y:S01]  /*77d0*/  FFMA.FTZ R49, R172, UR10, -R133.reuse ;  /* 0x0000000aac317c23 */ /* 0x100fe20008010885 */
[----:B------:R-:W-:Y:S01]  /*77e0*/  LDSM.16.MT88.4 R20, [R200+0xc800] ;  /* 0x00c80000c814783b */ /* 0x000fe20000004200 */
        /* <DEDUP_REMOVED lines=37> */
[----:B------:R-:W3:Y:S01]  /*7a40*/  MUFU.EX2 R60, R60 ;  /* 0x0000003c003c7308 */ /* 0x000ee20000000800 */
[----:B--2---:R-:W-:Y:S01]  /*7a50*/  F2FP.BF16.F32.PACK_AB R113, R65, R64 ;  /* 0x000000404171723e */ /* 0x004fe200000010ff */
[----:B------:R-:W-:Y:S01]  /*7a60*/  FFMA.FTZ R147, R147, UR10, -R140 ;  /* 0x0000000a93937c23 */ /* 0x000fe2000801088c */
[--C-:B------:R-:W-:Y:S01]  /*7a70*/  FFMA.FTZ R145, R152, UR10, -R133.reuse ;  /* 0x0000000a98917c23 */ /* 0x100fe20008010885 */
[--C-:B------:R-:W-:Y:S01]  /*7a80*/  FFMA.FTZ R150, R150, UR10, -R133.reuse ;  /* 0x0000000a96967c23 */ /* 0x100fe20008010885 */
[--C-:B------:R-:W-:Y:S01]  /*7a90*/  FFMA.FTZ R148, R148, UR10, -R133.reuse ;  /* 0x0000000a94947c23 */ /* 0x100fe20008010885 */
[----:B------:R-:W-:Y:S01]  /*7aa0*/  FFMA.FTZ R149, R142, UR10, -R133 ;  /* 0x0000000a8e957c23 */ /* 0x000fe20008010885 */
[----:B------:R-:W-:Y:S01]  /*7ab0*/  FADD.FTZ R67, R67, R66 ;  /* 0x0000004243437221 */ /* 0x000fe20000010000 */
[----:B------:R-:W-:Y:S01]  /*7ac0*/  MUFU.EX2 R58, R58 ;  /* 0x0000003a003a7308 */ /* 0x000fe20000000800 */
[----:B------:R-:W-:Y:S01]  /*7ad0*/  FADD.FTZ R64, R64, R65 ;  /* 0x0000004140407221 */ /* 0x000fe20000010000 */
[----:B------:R-:W-:Y:S01]  /*7ae0*/  FFMA.FTZ R235, R132, UR10, -R133 ;  /* 0x0000000a84eb7c23 */ /* 0x000fe20008010885 */
[----:B------:R-:W-:Y:S01]  /*7af0*/  FADD.FTZ R62, R62, R67 ;  /* 0x000000433e3e7221 */ /* 0x000fe20000010000 */
[----:B------:R-:W-:-:S03]  /*7b00*/  LEA R234, P2, R190, UR8, 0x1 ;  /* 0x00000008beea7c11 */ /* 0x000fc6000f8408ff */
[----:B------:R-:W-:Y:S01]  /*7b10*/  FADD.FTZ R61, R61, R62 ;  /* 0x0000003e3d3d7221 */ /* 0x000fe20000010000 */
[----:B------:R-:W2:Y:S01]  /*7b20*/  MUFU.EX2 R57, R57 ;  /* 0x0000003900397308 */ /* 0x000ea20000000800 */
[----:B---3--:R-:W-:Y:S01]  /*7b30*/  F2FP.BF16.F32.PACK_AB R115, R60, R63 ;  /* 0x0000003f3c73723e */ /* 0x008fe200000010ff */
[----:B------:R-:W-:Y:S01]  /*7b40*/  FADD.FTZ R63, R63, R64 ;  /* 0x000000403f3f7221 */ /* 0x000fe20000010000 */
[----:B------:R-:W-:-:S03]  /*7b50*/  LEA.HI.X R233, R190, UR9, R191, 0x1, P2 ;  /* 0x00000009bee97c11 */ /* 0x000fc600090f0cbf */
[----:B------:R-:W-:Y:S02]  /*7b60*/  FADD.FTZ R60, R60, R63 ;  /* 0x0000003f3c3c7221 */ /* 0x000fe40000010000 */
[C---:B------:R-:W-:Y:S01]  /*7b70*/  HMMA.16816.F32.BF16 R68, R112.reuse, R72, RZ ;  /* 0x000000487044723c */ /* 0x040fe200000418ff */
[----:B------:R-:W-:Y:S05]  /*7b80*/  MUFU.EX2 R56, R56 ;  /* 0x0000003800387308 */ /* 0x000fea0000000800 */
[C---:B------:R-:W-:Y:S03]  /*7b90*/  HMMA.16816.F32.BF16 R72, R112.reuse, R74, RZ ;  /* 0x0000004a7048723c */ /* 0x040fe600000418ff */
[----:B------:R-:W3:Y:S01]  /*7ba0*/  MUFU.EX2 R53, R53 ;  /* 0x0000003500357308 */ /* 0x000ee20000000800 */
[C---:B--2---:R-:W-:Y:S01]  /*7bb0*/  F2FP.BF16.F32.PACK_AB R12, R57.reuse, R58 ;  /* 0x0000003a390c723e */ /* 0x044fe200000010ff */
[----:B------:R-:W-:Y:S01]  /*7bc0*/  FADD.FTZ R58, R58, R61 ;  /* 0x0000003d3a3a7221 */ /* 0x000fe20000010000 */
[----:B------:R-:W-:Y:S03]  /*7bd0*/  HMMA.16816.F32.BF16 R128, R112, R124, RZ ;  /* 0x0000007c7080723c */ /* 0x000fe600000418ff */
[----:B------:R-:W-:-:S02]  /*7be0*/  FADD.FTZ R57, R57, R58 ;  /* 0x0000003a39397221 */ /* 0x000fc40000010000 */
        /* <DEDUP_REMOVED lines=11> */
[----:B--2---:R-:W-:Y:S01]  /*7ca0*/  F2FP.BF16.F32.PACK_AB R13, R54, R59 ;  /* 0x0000003b360d723e */ /* 0x004fe200000010ff */
[----:B------:R-:W-:Y:S01]  /*7cb0*/  HMMA.16816.F32.BF16 R96, R112, R98, RZ ;  /* 0x000000627060723c */ /* 0x000fe200000418ff */
[----:B------:R-:W-:-:S04]  /*7cc0*/  FADD.FTZ R59, R59, R60 ;  /* 0x0000003c3b3b7221 */ /* 0x000fc80000010000 */
[----:B------:R-:W-:Y:S01]  /*7cd0*/  FADD.FTZ R54, R54, R59 ;  /* 0x0000003b36367221 */ /* 0x000fe20000010000 */
[C---:B----4-:R-:W-:Y:S01]  /*7ce0*/  HMMA.16816.F32.BF16 R100, R112.reuse, R104, RZ ;  /* 0x000000687064723c */ /* 0x050fe200000418ff */
        /* <DEDUP_REMOVED lines=55> */
[----:B------:R-:W-:Y:S01]  /*8060*/  FADD.FTZ R51, R51, R56 ;  /* 0x0000003833337221 */ /* 0x000fe20000010000 */
[----:B------:R-:W-:Y:S01]  /*8070*/  FADD.FTZ R49, R49, R52 ;  /* 0x0000003431317221 */ /* 0x000fe20000010000 */
[----:B------:R-:W-:-:S02]  /*8080*/  F2FP.BF16.F32.PACK_AB R26, R44, R47 ;  /* 0x0000002f2c1a723e */ /* 0x000fc400000010ff */
        /* <DEDUP_REMOVED lines=30> */
[C---:B------:R-:W-:Y:S01]  /*8270*/  HMMA.16816.F32.BF16 R84, R24.reuse, R16, R84 ;  /* 0x000000101854723c */ /* 0x040fe20000041854 */
[----:B------:R-:W-:Y:S05]  /*8280*/  MUFU.EX2 R165, R165 ;  /* 0x000000a500a57308 */ /* 0x000fea0000000800 */
[C---:B------:R-:W-:Y:S01]  /*8290*/  HMMA.16816.F32.BF16 R88, R24.reuse, R18, R88 ;  /* 0x000000121858723c */ /* 0x040fe20000041858 */
[----:B------:R-:W3:Y:S02]  /*82a0*/  LDSM.16.MT88.4 R16, [R200+0xd800] ;  /* 0x00d80000c810783b */ /* 0x000ee40000004200 */
[----:B------:R-:W-:Y:S03]  /*82b0*/  MUFU.EX2 R172, R172 ;  /* 0x000000ac00ac7308 */ /* 0x000fe60000000800 */
[C---:B-1----:R-:W-:Y:S05]  /*82c0*/  HMMA.16816.F32.BF16 R120, R24.reuse, R8, R120 ;  /* 0x000000081878723c */ /* 0x042fea0000041878 */
        /* <DEDUP_REMOVED lines=13> */
[----:B------:R-:W1:Y:S02]  /*83a0*/  LDSM.16.MT88.4 R28, [R204+0x11800] ;  /* 0x01180000cc1c783b */ /* 0x000e640000004200 */
[----:B------:R-:W-:Y:S01]  /*83b0*/  FADD.FTZ R143, R143, R144 ;  /* 0x000000908f8f7221 */ /* 0x000fe20000010000 */
[----:B------:R-:W-:Y:S01]  /*83c0*/  MUFU.EX2 R164, R164 ;  /* 0x000000a400a47308 */ /* 0x000fe20000000800 */
[----:B------:R-:W-:Y:S01]  /*83d0*/  LDSM.16.MT88.4 R24, [R200+0x11800] ;  /* 0x01180000c818783b */ /* 0x000fe20000004200 */
[----:B--2---:R-:W-:Y:S01]  /*83e0*/  HMMA.16816.F32.BF16 R128, R8, R20, R128 ;  /* 0x000000140880723c */ /* 0x004fe20000041880 */
[----:B------:R-:W-:-:S05]  /*83f0*/  FADD.FTZ R146, R146, R143 ;  /* 0x0000008f92927221 */ /* 0x000fca0000010000 */
[C---:B------:R-:W-:Y:S01]  /*8400*/  HMMA.16816.F32.BF16 R124, R8.reuse, R22, R124 ;  /* 0x00000016087c723c */ /* 0x040fe2000004187c */
[----:B------:R-:W2:Y:S01]  /*8410*/  LDSM.16.MT88.4 R20, [R202+0x11800] ;  /* 0x01180000ca14783b */ /* 0x000ea20000004200 */
[----:B------:R-:W2:Y:S04]  /*8420*/  MUFU.EX2 R167, R167 ;  /* 0x000000a700a77308 */ /* 0x000ea80000000800 */
[C---:B-----5:R-:W-:Y:S04]  /*8430*/  HMMA.16816.F32.BF16 R68, R8.reuse, R12, R68 ;  /* 0x0000000c0844723c */ /* 0x060fe80000041844 */
[----:B------:R-:W-:Y:S02]  /*8440*/  MUFU.EX2 R153, R153 ;  /* 0x0000009900997308 */ /* 0x000fe40000000800 */
        /* <DEDUP_REMOVED lines=9> */
[C---:B------:R-:W-:Y:S01]  /*84e0*/  HMMA.16816.F32.BF16 R88, R8.reuse, R18, R88 ;  /* 0x000000120858723c */ /* 0x040fe20000041858 */
[----:B------:R-:W3:Y:S05]  /*84f0*/  LDSM.16.MT88.4 R16, [R202+0xe000] ;  /* 0x00e00000ca10783b */ /* 0x000eea0000004200 */
[C---:B-1----:R-:W-:Y:S01]  /*8500*/  HMMA.16816.F32.BF16 R92, R8.reuse, R28, R92 ;  /* 0x0000001c085c723c */ /* 0x042fe2000004185c */
[----:B------:R-:W-:Y:S05]  /*8510*/  MUFU.EX2 R145, R145 ;  /* 0x0000009100917308 */ /* 0x000fea0000000800 */
[C---:B------:R-:W-:Y:S01]  /*8520*/  HMMA.16816.F32.BF16 R96, R8.reuse, R30, R96 ;  /* 0x0000001e0860723c */ /* 0x040fe20000041860 */
[----:B------:R-:W-:Y:S02]  /*8530*/  LDSM.16.MT88.4 R28, [R202+0x12000] ;  /* 0x01200000ca1c783b */ /* 0x000fe40000004200 */
[----:B------:R-:W1:Y:S03]  /*8540*/  MUFU.EX2 R150, R150 ;  /* 0x0000009600967308 */ /* 0x000e660000000800 */
        /* <DEDUP_REMOVED lines=18> */
[----:B------:R-:W1:Y:S04]  /*8670*/  LDSM.16.MT88.4 R8, [R200+0xe000] ;  /* 0x00e00000c808783b */ /* 0x000e680000004200 */
[----:B------:R-:W-:Y:S01]  /*8680*/  LDSM.16.MT88.4 R24, [R200+0x12000] ;  /* 0x01200000c818783b */ /* 0x000fe20000004200 */
[C---:B----4-:R-:W-:Y:S06]  /*8690*/  HMMA.16816.F32.BF16 R128, R20.reuse, R4, R128 ;  /* 0x000000041480723c */ /* 0x050fec0000041880 */
        /* <DEDUP_REMOVED lines=21> */
[----:B------:R-:W4:Y:S01]  /*87f0*/  LDSM.16.MT88.4 R4, [R200+0xe800] ;  /* 0x00e80000c804783b */ /* 0x000f220000004200 */
[----:B------:R-:W-:-:S04]  /*8800*/  FADD.FTZ R164, R164, R163 ;  /* 0x000000a3a4a47221 */ /* 0x000fc80000010000 */
[----:B---3--:R-:W-:Y:S01]  /*8810*/  HMMA.16816.F32.BF16 R128, R28, R16, R128 ;  /* 0x000000101c80723c */ /* 0x008fe20000041880 */
[----:B------:R-:W-:-:S05]  /*8820*/  FADD.FTZ R164, R167, R164 ;  /* 0x000000a4a7a47221 */ /* 0x000fca0000010000 */
[C---:B------:R-:W-:Y:S01]  /*8830*/  HMMA.16816.F32.BF16 R124, R28.reuse, R18, R124 ;  /* 0x000000121c7c723c */ /* 0x040fe2000004187c */
[----:B------:R-:W3:Y:S05]  /*8840*/  LDSM.16.MT88.4 R16, [R202+0x12800] ;  /* 0x01280000ca10783b */ /* 0x000eea0000004200 */
[C---:B-1----:R-:W-:Y:S06]  /*8850*/  HMMA.16816.F32.BF16 R76, R28.reuse, R8, R76 ;  /* 0x000000081c4c723c */ /* 0x042fec000004184c */
[C---:B------:R-:W-:Y:S01]  /*8860*/  HMMA.16816.F32.BF16 R80, R28.reuse, R10, R80 ;  /* 0x0000000a1c50723c */ /* 0x040fe20000041850 */
[----:B------:R-:W-:Y:S05]  /*8870*/  LDSM.16.MT88.4 R8, [R202+0xf000] ;  /* 0x00f00000ca08783b */ /* 0x000fea0000004200 */
[C---:B------:R-:W-:Y:S06]  /*8880*/  HMMA.16816.F32.BF16 R68, R28.reuse, R12, R68 ;  /* 0x0000000c1c44723c */ /* 0x040fec0000041844 */
[----:B------:R-:W-:Y:S01]  /*8890*/  HMMA.16816.F32.BF16 R72, R28, R14, R72 ;  /* 0x0000000e1c48723c */ /* 0x000fe20000041848 */
[----:B------:R-:W1:Y:S05]  /*88a0*/  LDSM.16.MT88.4 R12, [R201+0x12800] ;  /* 0x01280000c90c783b */ /* 0x000e6a0000004200 */
[C---:B------:R-:W-:Y:S06]  /*88b0*/  HMMA.16816.F32.BF16 R92, R20.reuse, R32, R92 ;  /* 0x00000020145c723c */ /* 0x040fec000004185c */
[C---:B------:R-:W-:Y:S01]  /*88c0*/  HMMA.16816.F32.BF16 R96, R20.reuse, R34, R96 ;  /* 0x000000221460723c */ /* 0x040fe20000041860 */
[----:B------:R-:W-:Y:S05]  /*88d0*/  LDSM.16.MT88.4 R32, [R200+0x12800] ;  /* 0x01280000c820783b */ /* 0x000fea0000004200 */
[C---:B------:R-:W-:Y:S06]  /*88e0*/  HMMA.16816.F32.BF16 R116, R20.reuse, R24, R116 ;  /* 0x000000181474723c */ /* 0x040fec0000041874 */
[----:B------:R-:W-:Y:S01]  /*88f0*/  HMMA.16816.F32.BF16 R112, R20, R26, R112 ;  /* 0x0000001a1470723c */ /* 0x000fe20000041870 */
[----:B------:R-:W5:Y:S04]  /*8900*/  LDSM.16.MT88.4 R20, [R204+0x12800] ;  /* 0x01280000cc14783b */ /* 0x000f680000004200 */
[----:B------:R-:W5:Y:S01]  /*8910*/  LDSM.16.MT88.4 R24, [R204+0xf000] ;  /* 0x00f00000cc18783b */ /* 0x000f620000004200 */
[C---:B----4-:R-:W-:Y:S06]  /*8920*/  HMMA.16816.F32.BF16 R84, R28.reuse, R4, R84 ;  /* 0x000000041c54723c */ /* 0x050fec0000041854 */
[C---:B------:R-:W-:Y:S01]  /*8930*/  HMMA.16816.F32.BF16 R88, R28.reuse, R6, R88 ;  /* 0x000000061c58723c */ /* 0x040fe20000041858 */
[----:B------:R-:W4:Y:S05]  /*8940*/  LDSM.16.MT88.4 R4, [R201+0xf000] ;  /* 0x00f00000c904783b */ /* 0x000f2a0000004200 */
[C---:B---3--:R-:W-:Y:S06]  /*8950*/  HMMA.16816.F32.BF16 R100, R28.reuse, R16, R100 ;  /* 0x000000101c64723c */ /* 0x048fec0000041864 */
[----:B------:R-:W-:Y:S01]  /*8960*/  HMMA.16816.F32.BF16 R104, R28, R18, R104 ;  /* 0x000000121c68723c */ /* 0x000fe20000041868 */
[----:B------:R-:W-:-:S02]  /*8970*/  F2FP.BF16.F32.PACK_AB R16, R162, R153 ;  /* 0x00000099a210723e */ /* 0x000fc400000010ff */
[----:B------:R-:W-:-:S03]  /*8980*/  F2FP.BF16.F32.PACK_AB R17, R150, R145 ;  /* 0x000000919611723e */ /* 0x000fc600000010ff */
[----:B-1----:R-:W-:Y:S01]  /*8990*/  HMMA.16816.F32.BF16 R120, R28, R12, R120 ;  /* 0x0000000c1c78723c */ /* 0x002fe20000041878 */
[----:B------:R-:W-:Y:S02]  /*89a0*/  F2FP.BF16.F32.PACK_AB R18, R168, R147 ;  /* 0x00000093a812723e */ /* 0x000fe400000010ff */
[----:B--2---:R-:W-:-:S03]  /*89b0*/  F2FP.BF16.F32.PACK_AB R19, R149, R148 ;  /* 0x000000949513723e */ /* 0x004fc600000010ff */
[----:B------:R-:W-:Y:S01]  /*89c0*/  HMMA.16816.F32.BF16 R108, R28, R14, R108 ;  /* 0x0000000e1c6c723c */ /* 0x000fe2000004186c */
[----:B------:R-:W-:Y:S05]  /*89d0*/  LDSM.16.MT88.4 R12, [R204+0x13000] ;  /* 0x01300000cc0c783b */ /* 0x000fea0000004200 */
[C---:B------:R-:W-:Y:S06]  /*89e0*/  HMMA.16816.F32.BF16 R68, R16.reuse, R8, R68 ;  /* 0x000000081044723c */ /* 0x040fec0000041844 */
[----:B------:R-:W-:Y:S01]  /*89f0*/  HMMA.16816.F32.BF16 R72, R16, R10, R72 ;  /* 0x0000000a1048723c */ /* 0x000fe20000041848 */
[----:B------:R-:W1:Y:S05]  /*8a00*/  LDSM.16.MT88.4 R8, [R202+0x13000] ;  /* 0x01300000ca08783b */ /* 0x000e6a0000004200 */
[C---:B-----5:R-:W-:Y:S06]  /*8a10*/  HMMA.16816.F32.BF16 R92, R28.reuse, R20, R92 ;  /* 0x000000141c5c723c */ /* 0x060fec000004185c */
[----:B------:R-:W-:Y:S01]  /*8a20*/  HMMA.16816.F32.BF16 R96, R28, R22, R96 ;  /* 0x000000161c60723c */ /* 0x000fe20000041860 */
[----:B------:R-:W2:Y:S05]  /*8a30*/  LDSM.16.MT88.4 R20, [R200+0xf000] ;  /* 0x00f00000c814783b */ /* 0x000eaa0000004200 */
[C---:B------:R-:W-:Y:S06]  /*8a40*/  HMMA.16816.F32.BF16 R128, R16.reuse, R24, R128 ;  /* 0x000000181080723c */ /* 0x040fec0000041880 */
[C---:B------:R-:W-:Y:S01]  /*8a50*/  HMMA.16816.F32.BF16 R124, R16.reuse, R26, R124 ;  /* 0x0000001a107c723c */ /* 0x040fe2000004187c */
[----:B------:R-:W-:Y:S05]  /*8a60*/  LDSM.16.MT88.4 R24, [R200+0x13000] ;  /* 0x01300000c818783b */ /* 0x000fea0000004200 */
[C---:B----4-:R-:W-:Y:S06]  /*8a70*/  HMMA.16816.F32.BF16 R76, R16.reuse, R4, R76 ;  /* 0x00000004104c723c */ /* 0x050fec000004184c */
[C---:B------:R-:W-:Y:S01]  /*8a80*/  HMMA.16816.F32.BF16 R80, R16.reuse, R6, R80 ;  /* 0x000000061050723c */ /* 0x040fe20000041850 */
[----:B------:R-:W3:Y:S05]  /*8a90*/  LDSM.16.MT88.4 R4, [R201+0x13000] ;  /* 0x01300000c904783b */ /* 0x000eea0000004200 */
[C---:B-1----:R-:W-:Y:S06]  /*8aa0*/  HMMA.16816.F32.BF16 R100, R16.reuse, R8, R100 ;  /* 0x000000081064723c */ /* 0x042fec0000041864 */
[----:B------:R-:W-:Y:S01]  /*8ab0*/  HMMA.16816.F32.BF16 R104, R16, R10, R104 ;  /* 0x0000000a1068723c */ /* 0x000fe20000041868 */
[----:B------:R-:W1:Y:S05]  /*8ac0*/  LDSM.16.MT88.4 R8, [R202+0xf800] ;  /* 0x00f80000ca08783b */ /* 0x000e6a0000004200 */
[C---:B------:R-:W-:Y:S06]  /*8ad0*/  HMMA.16816.F32.BF16 R116, R28.reuse, R32, R116 ;  /* 0x000000201c74723c */ /* 0x040fec0000041874 */
[----:B------:R-:W-:Y:S01]  /*8ae0*/  HMMA.16816.F32.BF16 R112, R28, R34, R112 ;  /* 0x000000221c70723c */ /* 0x000fe20000041870 */
[--C-:B------:R-:W-:Y:S01]  /*8af0*/  FFMA.FTZ R32, R138, UR10, -R133.reuse ;  /* 0x0000000a8a207c23 */ /* 0x100fe20008010885 */
[----:B------:R-:W-:-:S04]  /*8b00*/  FFMA.FTZ R33, R136, UR10, -R133 ;  /* 0x0000000a88217c23 */ /* 0x000fc80008010885 */
[C---:B--2---:R-:W-:Y:S01]  /*8b10*/  HMMA.16816.F32.BF16 R84, R16.reuse, R20, R84 ;  /* 0x000000141054723c */ /* 0x044fe20000041854 */
[--C-:B------:R-:W-:Y:S01]  /*8b20*/  FFMA.FTZ R28, R141, UR10, -R140.reuse ;  /* 0x0000000a8d1c7c23 */ /* 0x100fe2000801088c */
[--C-:B------:R-:W-:Y:S01]  /*8b30*/  FFMA.FTZ R29, R139, UR10, -R140.reuse ;  /* 0x0000000a8b1d7c23 */ /* 0x100fe2000801088c */
[--C-:B------:R-:W-:Y:S01]  /*8b40*/  FFMA.FTZ R30, R137, UR10, -R140.reuse ;  /* 0x0000000a891e7c23 */ /* 0x100fe2000801088c */
[----:B------:R-:W-:Y:S01]  /*8b50*/  FFMA.FTZ R31, R135, UR10, -R140 ;  /* 0x0000000a871f7c23 */ /* 0x000fe2000801088c */
[----:B------:R-:W-:Y:S01]  /*8b60*/  FFMA.FTZ R34, R134, UR10, -R133 ;  /* 0x0000000a86227c23 */ /* 0x000fe20008010885 */
[----:B------:R-:W-:Y:S01]  /*8b70*/  MUFU.EX2 R32, R32 ;  /* 0x0000002000207308 */ /* 0x000fe20000000800 */
[C---:B------:R-:W-:Y:S01]  /*8b80*/  HMMA.16816.F32.BF16 R88, R16.reuse, R22, R88 ;  /* 0x000000161058723c */ /* 0x040fe20000041858 */
[----:B------:R-:W-:Y:S05]  /*8b90*/  LDSM.16.MT88.4 R20, [R201+0xf800] ;  /* 0x00f80000c914783b */ /* 0x000fea0000004200 */
[C---:B------:R-:W-:Y:S01]  /*8ba0*/  HMMA.16816.F32.BF16 R92, R16.reuse, R12, R92 ;  /* 0x0000000c105c723c */ /* 0x040fe2000004185c */
[----:B------:R-:W-:Y:S05]  /*8bb0*/  MUFU.EX2 R28, R28 ;  /* 0x0000001c001c7308 */ /* 0x000fea0000000800 */
[C---:B------:R-:W-:Y:S01]  /*8bc0*/  HMMA.16816.F32.BF16 R96, R16.reuse, R14, R96 ;  /* 0x0000000e1060723c */ /* 0x040fe20000041860 */
[----:B------:R-:W2:Y:S02]  /*8bd0*/  LDSM.16.MT88.4 R12, [R204+0xf800] ;  /* 0x00f80000cc0c783b */ /* 0x000ea40000004200 */
[----:B------:R-:W4:Y:S03]  /*8be0*/  MUFU.EX2 R29, R29 ;  /* 0x0000001d001d7308 */ /* 0x000f260000000800 */
[C---:B---3--:R-:W-:Y:S05]  /*8bf0*/  HMMA.16816.F32.BF16 R120, R16.reuse, R4, R120 ;  /* 0x000000041078723c */ /* 0x048fea0000041878 */
[----:B------:R-:W-:Y:S01]  /*8c00*/  MUFU.EX2 R30, R30 ;  /* 0x0000001e001e7308 */ /* 0x000fe20000000800 */
[C---:B------:R-:W-:Y:S06]  /*8c10*/  HMMA.16816.F32.BF16 R108, R16.reuse, R6, R108 ;  /* 0x00000006106c723c */ /* 0x040fec000004186c */
[----:B------:R-:W-:Y:S01]  /*8c20*/  HMMA.16816.F32.BF16 R116, R16, R24, R116 ;  /* 0x000000181074723c */ /* 0x000fe20000041874 */
[----:B------:R-:W3:Y:S01]  /*8c30*/  MUFU.EX2 R31, R31 ;  /* 0x0000001f001f7308 */ /* 0x000ee20000000800 */
[----:B----4-:R-:W-:-:S04]  /*8c40*/  F2FP.BF16.F32.PACK_AB R4, R29, R28 ;  /* 0x0000001c1d04723e */ /* 0x010fc800000010ff */
[----:B------:R-:W-:Y:S01]  /*8c50*/  HMMA.16816.F32.BF16 R112, R16, R26, R112 ;  /* 0x0000001a1070723c */ /* 0x000fe20000041870 */
[----:B------:R-:W4:Y:S01]  /*8c60*/  LDSM.16.MT88.4 R16, [R200+0xf800] ;  /* 0x00f80000c810783b */ /* 0x000f220000004200 */
[----:B------:R-:W-:Y:S01]  /*8c70*/  FADD.FTZ R24, R40, R45 ;  /* 0x0000002d28187221 */ /* 0x000fe20000010000 */
[----:B------:R-:W5:Y:S03]  /*8c80*/  MUFU.EX2 R33, R33 ;  /* 0x0000002100217308 */ /* 0x000f660000000800 */
[----:B------:R-:W-:-:S04]  /*8c90*/  FADD.FTZ R24, R37, R24 ;  /* 0x0000001825187221 */ /* 0x000fc80000010000 */
[----:B------:R-:W-:Y:S01]  /*8ca0*/  FADD.FTZ R151, R151, R24 ;  /* 0x0000001897977221 */ /* 0x000fe20000010000 */
[----:B------:R-:W1:Y:S01]  /*8cb0*/  MUFU.EX2 R34, R34 ;  /* 0x0000002200227308 */ /* 0x000e620000000800 */
[----:B---3--:R-:W-:Y:S02]  /*8cc0*/  F2FP.BF16.F32.PACK_AB R6, R31, R30 ;  /* 0x0000001e1f06723e */ /* 0x008fe400000010ff */
[----:B------:R-:W-:-:S04]  /*8cd0*/  FADD.FTZ R154, R154, R151 ;  /* 0x000000979a9a7221 */ /* 0x000fc80000010000 */
[----:B------:R-:W-:Y:S01]  /*8ce0*/  FADD.FTZ R155, R155, R154 ;  /* 0x0000009a9b9b7221 */ /* 0x000fe20000010000 */
[----:B-----5:R-:W-:-:S03]  /*8cf0*/  F2FP.BF16.F32.PACK_AB R5, R33, R32 ;  /* 0x000000202105723e */ /* 0x020fc600000010ff */
[----:B------:R-:W-:-:S04]  /*8d00*/  FADD.FTZ R156, R156, R155 ;  /* 0x0000009b9c9c7221 */ /* 0x000fc80000010000 */
[----:B------:R-:W-:Y:S01]  /*8d10*/  FADD.FTZ R161, R161, R156 ;  /* 0x0000009ca1a17221 */ /* 0x000fe20000010000 */
[----:B-1----:R-:W-:-:S03]  /*8d20*/  F2FP.BF16.F32.PACK_AB R7, R235, R34 ;  /* 0x00000022eb07723e */ /* 0x002fc600000010ff */
        /* <DEDUP_REMOVED lines=19> */
[----:B------:R-:W-:Y:S01]  /*8e60*/  HMMA.16816.F32.BF16 R104, R4, R10, R104 ;  /* 0x0000000a0468723c */ /* 0x000fe20000041868 */
[----:B------:R-:W-:-:S04]  /*8e70*/  FADD.FTZ R9, R145, R164 ;  /* 0x000000a491097221 */ /* 0x000fc80000010000 */
[----:B------:R-:W-:Y:S01]  /*8e80*/  FADD.FTZ R9, R150, R9 ;  /* 0x0000000996097221 */ /* 0x000fe20000010000 */
[C---:B--2---:R-:W-:Y:S03]  /*8e90*/  HMMA.16816.F32.BF16 R92, R4.reuse, R12, R92 ;  /* 0x0000000c045c723c */ /* 0x044fe6000004185c */
[----:B------:R-:W-:Y:S01]  /*8ea0*/  FADD.FTZ R148, R148, R9 ;  /* 0x0000000994947221 */ /* 0x000fe20000010000 */
[----:B------:R-:W-:Y:S02]  /*8eb0*/  FADD.FTZ R9, R168, R147 ;  /* 0x00000093a8097221 */ /* 0x000fe40000010000 */
[----:B------:R-:W-:Y:S01]  /*8ec0*/  HMMA.16816.F32.BF16 R96, R4, R14, R96 ;  /* 0x0000000e0460723c */ /* 0x000fe20000041860 */
[----:B------:R-:W-:Y:S01]  /*8ed0*/  FADD.FTZ R149, R149, R148 ;  /* 0x0000009495957221 */ /* 0x000fe20000010000 */
[----:B------:R-:W-:-:S03]  /*8ee0*/  FADD.FTZ R28, R28, R9 ;  /* 0x000000091c1c7221 */ /* 0x000fc60000010000 */
[----:B------:R-:W-:Y:S01]  /*8ef0*/  FADD.FTZ R32, R32, R149 ;  /* 0x0000009520207221 */ /* 0x000fe20000010000 */
[----:B------:R-:W-:Y:S01]  /*8f00*/  FADD.FTZ R29, R29, R28 ;  /* 0x0000001c1d1d7221 */ /* 0x000fe20000010000 */
[----:B---3--:R-:W-:Y:S02]  /*8f10*/  HMMA.16816.F32.BF16 R120, R4, R20, R120 ;  /* 0x000000140478723c */ /* 0x008fe40000041878 */
[----:B------:R-:W-:Y:S01]  /*8f20*/  FADD.FTZ R33, R33, R32 ;  /* 0x0000002021217221 */ /* 0x000fe20000010000 */
[----:B------:R-:W-:-:S03]  /*8f30*/  FADD.FTZ R30, R30, R29 ;  /* 0x0000001d1e1e7221 */ /* 0x000fc60000010000 */
[----:B------:R-:W-:Y:S01]  /*8f40*/  FADD.FTZ R34, R34, R33 ;  /* 0x0000002122227221 */ /* 0x000fe20000010000 */
[----:B------:R-:W-:Y:S01]  /*8f50*/  HMMA.16816.F32.BF16 R108, R4, R22, R108 ;  /* 0x00000016046c723c */ /* 0x000fe2000004186c */
[----:B------:R-:W-:Y:S02]  /*8f60*/  FADD.FTZ R236, R31, R30 ;  /* 0x0000001e1fec7221 */ /* 0x000fe40000010000 */
[----:B------:R-:W-:-:S03]  /*8f70*/  FADD.FTZ R235, R235, R34 ;  /* 0x00000022ebeb7221 */ /* 0x000fc60000010000 */
        /* <DEDUP_REMOVED lines=57> */
[----:B------:R-:W-:Y:S02]  /*9310*/  IMAD R5, R6, R187, R5 ;  /* 0x000000bb06057224 */ /* 0x000fe400078e0205 */
[----:B--2---:R-:W-:Y:S02]  /*9320*/  IMAD.IADD R4, R4, 0x1, -R9 ;  /* 0x0000000104047824 */ /* 0x004fe400078e0a09 */
[----:B------:R-:W-:-:S03]  /*9330*/  IMAD.WIDE.U32 R8, R6, R186, RZ ;  /* 0x000000ba06087225 */ /* 0x000fc600078e00ff */
[----:B------:R-:W-:Y:S02]  /*9340*/  SHF.R.S32.HI R7, RZ, 0x1f, R4 ;  /* 0x0000001fff077819 */ /* 0x000fe40000011404 */
[----:B------:R-:W-:-:S03]  /*9350*/  IADD3 R9, R9, R5, RZ ;  /* 0x0000000509097210 */ /* 0x000fc60007ffe0ff */
[----:B------:R-:W-:Y:S02]  /*9360*/  IMAD R7, R7, UR4, RZ ;  /* 0x0000000407077c24 */ /* 0x000fe4000f8e02ff */
[----:B------:R-:W-:-:S04]  /*9370*/  IMAD.WIDE.U32 R8, R4, UR4, R8 ;  /* 0x0000000404087c25 */ /* 0x000fc8000f8e0008 */
[----:B------:R-:W-:-:S04]  /*9380*/  IMAD R7, R4, UR5, R7 ;  /* 0x0000000504077c24 */ /* 0x000fc8000f8e0207 */
[----:B------:R-:W-:Y:S01]  /*9390*/  IMAD.IADD R5, R9, 0x1, R7 ;  /* 0x0000000109057824 */ /* 0x000fe200078e0207 */
[----:B------:R-:W-:Y:S06]  /*93a0*/  BRA `(.L_x_2518) ;  /* 0x0000000000087947 */ /* 0x000fec0003800000 */
.L_x_2517:
[----:B------:R-:W-:-:S04]  /*93b0*/  LEA R8, -R186, RZ, 0x7 ;  /* 0x000000ffba087211 */ /* 0x000fc800078e39ff */
[----:B------:R-:W-:-:S07]  /*93c0*/  SHF.R.S32.HI R5, RZ, 0x1f, R8 ;  /* 0x0000001fff057819 */ /* 0x000fce0000011408 */
.L_x_2518:
        /* <DEDUP_REMOVED lines=71> */
[----:B------:R-:W-:Y:S01]  /*9840*/  @!P2 LEA R30, P5, R4, R188, 0x1 ;  /* 0x000000bc041ea211 */ /* 0x000fe200078a08ff */
        /* <DEDUP_REMOVED lines=22> */
[----:B-1----:R-:W-:Y:S01]  /*99b0*/  @!P1 LEA R26, P5, R4, UR6, 0x1 ;  /* 0x00000006041a9c11 */ /* 0x002fe2000f8a08ff */
[----:B------:R-:W-:Y:S01]  /*99c0*/  @!P1 IMAD.X R7, R6, 0x1, R36, P3 ;  /* 0x0000000106079824 */ /* 0x000fe200018e0624 */
[----:B------:R-:W-:Y:S01]  /*99d0*/  @!PT LDS RZ, [RZ] ;  /* 0x00000000fffff984 */ /* 0x000fe20000000800 */
[----:B------:R-:W-:Y:S01]  /*99e0*/  @!PT LDS RZ, [RZ] ;  /* 0x00000000fffff984 */ /* 0x000fe20000000800 */
[----:B------:R-:W-:Y:S01]  /*99f0*/  @!PT LDS RZ, [RZ] ;  /* 0x00000000fffff984 */ /* 0x000fe20000000800 */
[----:B------:R-:W-:Y:S01]  /*9a00*/  @!P1 LDGSTS.E.BYPASS.LTC128B.128 [R219+0x11800], desc[UR12][R14.64+0x80] ;  /* 0x118000800edb9fae */ /* 0x000fe2000b901d4c */
[----:B------:R-:W-:Y:S01]  /*9a10*/  @!P2 LEA R8, P4, R9, R188, 0x1 ;  /* 0x000000bc0908a211 */ /* 0x000fe200078808ff */
        /* <DEDUP_REMOVED lines=10> */
[----:B------:R-:W-:Y:S01]  /*9ac0*/  IMAD.MOV.U32 R189, RZ, RZ, R195 ;  /* 0x000000ffffbd7224 */ /* 0x000fe200078e00c3 */
        /* <DEDUP_REMOVED lines=38> */
[----:B-1----:R-:W2:Y:S04]  /*9d30*/  LDSM.16.M88.4 R28, [R210+0x4800] ;  /* 0x00480000d21c783b */ /* 0x002ea80000000200 */
[----:B------:R-:W1:Y:S04]  /*9d40*/  LDSM.16.M88.4 R20, [R210+0x5000] ;  /* 0x00500000d214783b */ /* 0x000e680000000200 */
[----:B------:R-:W4:Y:S04]  /*9d50*/  LDSM.16.M88.4 R12, [R210+0x5800] ;  /* 0x00580000d20c783b */ /* 0x000f280000000200 */
[----:B------:R-:W5:Y:S04]  /*9d60*/  LDSM.16.M88.4 R4, [R210+0x6000] ;  /* 0x00600000d204783b */ /* 0x000f680000000200 */
[----:B------:R-:W-:Y:S04]  /*9d70*/  LDSM.16.M88.4 R172, [R209] ;  /* 0x00000000d1ac783b */ /* 0x000fe80000000200 */
[----:B------:R-:W5:Y:S04]  /*9d80*/  LDSM.16.M88.4 R60, [R208] ;  /* 0x00000000d03c783b */ /* 0x000f680000000200 */
[----:B------:R-:W5:Y:S04]  /*9d90*/  LDSM.16.M88.4 R160, [R210+0x6800] ;  /* 0x00680000d2a0783b */ /* 0x000f680000000200 */
[----:B------:R-:W5:Y:S04]  /*9da0*/  LDSM.16.M88.4 R152, [R210+0x7000] ;  /* 0x00700000d298783b */ /* 0x000f680000000200 */
[----:B------:R-:W5:Y:S04]  /*9db0*/  LDSM.16.M88.4 R64, [R210+0x7800] ;  /* 0x00780000d240783b */ /* 0x000f680000000200 */
[----:B------:R-:W5:Y:S01]  /*9dc0*/  LDSM.16.M88.4 R56, [R208+0x800] ;  /* 0x00080000d038783b */ /* 0x000f620000000200 */
[C---:B---3--:R-:W-:Y:S03]  /*9dd0*/  HMMA.16816.F32.BF16 R40, R144.reuse, R36, RZ ;  /* 0x000000249028723c */ /* 0x048fe600000418ff */
[----:B------:R-:W3:Y:S03]  /*9de0*/  LDSM.16.M88.4 R52, [R208+0x1000] ;  /* 0x00100000d034783b */ /* 0x000ee60000000200 */
[C---:B------:R-:W-:Y:S01]  /*9df0*/  HMMA.16816.F32.BF16 R36, R144.reuse, R38, RZ ;  /* 0x000000269024723c */ /* 0x040fe200000418ff */
[----:B------:R-:W3:Y:S04]  /*9e00*/  LDSM.16.M88.4 R48, [R208+0x1800] ;  /* 0x00180000d030783b */ /* 0x000ee80000000200 */
[----:B------:R-:W3:Y:S01]  /*9e10*/  LDSM.16.M88.4 R44, [R208+0x2000] ;  /* 0x00200000d02c783b */ /* 0x000ee20000000200 */
[C---:B--2---:R-:W-:Y:S03]  /*9e20*/  HMMA.16816.F32.BF16 R32, R144.reuse, R28, RZ ;  /* 0x0000001c9020723c */ /* 0x044fe600000418ff */
[----:B------:R-:W2:Y:S03]  /*9e30*/  LDSM.16.M88.4 R132, [R208+0x2800] ;  /* 0x00280000d084783b */ /* 0x000ea60000000200 */
[C---:B-1----:R-:W-:Y:S01]  /*9e40*/  HMMA.16816.F32.BF16 R24, R144.reuse, R20, RZ ;  /* 0x000000149018723c */ /* 0x042fe200000418ff */
[----:B------:R-:W-:Y:S04]  /*9e50*/  LDSM.16.M88.4 R176, [R208+0x3800] ;  /* 0x00380000d0b0783b */ /* 0x000fe80000000200 */
[----:B------:R-:W-:Y:S01]  /*9e60*/  LDSM.16.M88.4 R168, [R203+0x6000] ;  /* 0x00600000cba8783b */ /* 0x000fe20000000200 */
[C---:B----4-:R-:W-:Y:S03]  /*9e70*/  HMMA.16816.F32.BF16 R16, R144.reuse, R12, RZ ;  /* 0x0000000c9010723c */ /* 0x050fe600000418ff */
[----:B------:R-:W-:Y:S03]  /*9e80*/  LDSM.16.M88.4 R140, [R203+0x6800] ;  /* 0x00680000cb8c783b */ /* 0x000fe60000000200 */
[C---:B------:R-:W-:Y:S01]  /*9e90*/  HMMA.16816.F32.BF16 R28, R144.reuse, R30, RZ ;  /* 0x0000001e901c723c */ /* 0x040fe200000418ff */
[----:B------:R-:W-:Y:S04]  /*9ea0*/  LDSM.16.M88.4 R136, [R203+0x7000] ;  /* 0x00700000cb88783b */ /* 0x000fe80000000200 */
[----:B------:R-:W-:Y:S01]  /*9eb0*/  LDSM.16.M88.4 R180, [R206] ;  /* 0x00000000ceb4783b */ /* 0x000fe20000000200 */
[C---:B------:R-:W-:Y:S03]  /*9ec0*/  HMMA.16816.F32.BF16 R20, R144.reuse, R22, RZ ;  /* 0x000000169014723c */ /* 0x040fe600000418ff */
[----:B------:R-:W0:Y:S03]  /*9ed0*/  LDGDEPBAR ;  /* 0x00000000000079af */ /* 0x000e260000000000 */
[C---:B------:R-:W-:Y:S06]  /*9ee0*/  HMMA.16816.F32.BF16 R12, R144.reuse, R14, RZ ;  /* 0x0000000e900c723c */ /* 0x040fec00000418ff */
[C---:B-----5:R-:W-:Y:S06]  /*9ef0*/  HMMA.16816.F32.BF16 R8, R144.reuse, R4, RZ ;  /* 0x000000049008723c */ /* 0x060fec00000418ff */
[----:B------:R-:W-:Y:S06]  /*9f00*/  HMMA.16816.F32.BF16 R4, R144, R6, RZ ;  /* 0x000000069004723c */ /* 0x000fec00000418ff */
[C---:B------:R-:W-:Y:S06]  /*9f10*/  HMMA.16816.F32.BF16 R40, R172.reuse, R60, R40 ;  /* 0x0000003cac28723c */ /* 0x040fec0000041828 */
[----:B------:R-:W-:Y:S01]  /*9f20*/  HMMA.16816.F32.BF16 R36, R172, R62, R36 ;  /* 0x0000003eac24723c */ /* 0x000fe20000041824 */
[----:B------:R-:W1:Y:S05]  /*9f30*/  LDSM.16.M88.4 R60, [R208+0x3000] ;  /* 0x00300000d03c783b */ /* 0x000e6a0000000200 */
[C---:B------:R-:W-:Y:S06]  /*9f40*/  HMMA.16816.F32.BF16 R164, R144.reuse, R160, RZ ;  /* 0x000000a090a4723c */ /* 0x040fec00000418ff */
[C---:B------:R-:W-:Y:S06]  /*9f50*/  HMMA.16816.F32.BF16 R156, R144.reuse, R152, RZ ;  /* 0x00000098909c723c */ /* 0x040fec00000418ff */
[C---:B------:R-:W-:Y:S06]  /*9f60*/  HMMA.16816.F32.BF16 R160, R144.reuse, R162, RZ ;  /* 0x000000a290a0723c */ /* 0x040fec00000418ff */
[C---:B------:R-:W-:Y:S06]  /*9f70*/  HMMA.16816.F32.BF16 R152, R144.reuse, R154, RZ ;  /* 0x0000009a9098723c */ /* 0x040fec00000418ff */
[C---:B------:R-:W-:Y:S06]  /*9f80*/  HMMA.16816.F32.BF16 R148, R144.reuse, R64, RZ ;  /* 0x000000409094723c */ /* 0x040fec00000418ff */
[----:B------:R-:W-:Y:S01]  /*9f90*/  HMMA.16816.F32.BF16 R144, R144, R66, RZ ;  /* 0x000000429090723c */ /* 0x000fe200000418ff */
[----:B------:R-:W-:Y:S05]  /*9fa0*/  LDSM.16.M88.4 R64, [R207] ;  /* 0x00000000cf40783b */ /* 0x000fea0000000200 */
        /* <DEDUP_REMOVED lines=8> */
[----:B------:R-:W5:Y:S05]  /*a030*/  LDSM.16.M88.4 R48, [R203+0x5000] ;  /* 0x00500000cb30783b */ /* 0x000f6a0000000200 */
[C---:B------:R-:W-:Y:S06]  /*a040*/  HMMA.16816.F32.BF16 R8, R172.reuse, R44, R8 ;  /* 0x0000002cac08723c */ /* 0x040fec0000041808 */
[C---:B------:R-:W-:Y:S01]  /*a050*/  HMMA.16816.F32.BF16 R4, R172.reuse, R46, R4 ;  /* 0x0000002eac04723c */ /* 0x040fe20000041804 */
[----:B------:R-:W5:Y:S05]  /*a060*/  LDSM.16.M88.4 R44, [R203+0x5800] ;  /* 0x00580000cb2c783b */ /* 0x000f6a0000000200 */
[C---:B--2---:R-:W-:Y:S06]  /*a070*/  HMMA.16816.F32.BF16 R164, R172.reuse, R132, R164 ;  /* 0x00000084aca4723c */ /* 0x044fec00000418a4 */
[C---:B------:R-:W-:Y:S01]  /*a080*/  HMMA.16816.F32.BF16 R160, R172.reuse, R134, R160 ;  /* 0x00000086aca0723c */ /* 0x040fe200000418a0 */
[----:B------:R-:W2:Y:S05]  /*a090*/  LDSM.16.M88.4 R132, [R203+0x7800] ;  /* 0x00780000cb84783b */ /* 0x000eaa0000000200 */
[C---:B-1----:R-:W-:Y:S06]  /*a0a0*/  HMMA.16816.F32.BF16 R156, R172.reuse, R60, R156 ;  /* 0x0000003cac9c723c */ /* 0x042fec000004189c */
[C---:B------:R-:W-:Y:S01]  /*a0b0*/  HMMA.16816.F32.BF16 R152, R172.reuse, R62, R152 ;  /* 0x0000003eac98723c */ /* 0x040fe20000041898 */
[----:B------:R-:W1:Y:S05]  /*a0c0*/  LDSM.16.M88.4 R60, [R205] ;  /* 0x00000000cd3c783b */ /* 0x000e6a0000000200 */
[C---:B------:R-:W-:Y:S06]  /*a0d0*/  HMMA.16816.F32.BF16 R148, R172.reuse, R176, R148 ;  /* 0x000000b0ac94723c */ /* 0x040fec0000041894 */
[----:B------:R-:W-:Y:S01]  /*a0e0*/  HMMA.16816.F32.BF16 R144, R172, R178, R144 ;  /* 0x000000b2ac90723c */ /* 0x000fe20000041890 */
[----:B------:R-:W-:Y:S04]  /*a0f0*/  LDSM.16.M88.4 R176, [R205+0x2800] ;  /* 0x00280000cdb0783b */ /* 0x000fe80000000200 */
[----:B------:R-:W-:Y:S01]  /*a100*/  LDSM.16.M88.4 R172, [R205+0x3000] ;  /* 0x00300000cdac783b */ /* 0x000fe20000000200 */
[C---:B----4-:R-:W-:Y:S06]  /*a110*/  HMMA.16816.F32.BF16 R40, R64.reuse, R56, R40 ;  /* 0x000000384028723c */ /* 0x050fec0000041828 */
[C---:B------:R-:W-:Y:S01]  /*a120*/  HMMA.16816.F32.BF16 R36, R64.reuse, R58, R36 ;  /* 0x0000003a4024723c */ /* 0x040fe20000041824 */
[----:B------:R-:W4:Y:S05]  /*a130*/  LDSM.16.M88.4 R56, [R205+0x800] ;  /* 0x00080000cd38783b */ /* 0x000f2a0000000200 */
[C---:B---3--:R-:W-:Y:S06]  /*a140*/  HMMA.16816.F32.BF16 R32, R64.reuse, R52, R32 ;  /* 0x000000344020723c */ /* 0x048fec0000041820 */
[C---:B------:R-:W-:Y:S01]  /*a150*/  HMMA.16816.F32.BF16 R28, R64.reuse, R54, R28 ;  /* 0x00000036401c723c */ /* 0x040fe2000004181c */
[----:B------:R-:W3:Y:S05]  /*a160*/  LDSM.16.M88.4 R52, [R205+0x1000] ;  /* 0x00100000cd34783b */ /* 0x000eea0000000200 */
[C---:B-----5:R-:W-:Y:S06]  /*a170*/  HMMA.16816.F32.BF16 R24, R64.reuse, R48, R24 ;  /* 0x000000304018723c */ /* 0x060fec0000041818 */
[C---:B------:R-:W-:Y:S01]  /*a180*/  HMMA.16816.F32.BF16 R20, R64.reuse, R50, R20 ;  /* 0x000000324014723c */ /* 0x040fe20000041814 */
[----:B------:R-:W5:Y:S05]  /*a190*/  LDSM.16.M88.4 R48, [R205+0x1800] ;  /* 0x00180000cd30783b */ /* 0x000f6a0000000200 */
[C---:B------:R-:W-:Y:S06]  /*a1a0*/  HMMA.16816.F32.BF16 R16, R64.reuse, R44, R16 ;  /* 0x0000002c4010723c */ /* 0x040fec0000041810 */
[C---:B------:R-:W-:Y:S01]  /*a1b0*/  HMMA.16816.F32.BF16 R12, R64.reuse, R46, R12 ;  /* 0x0000002e400c723c */ /* 0x040fe2000004180c */
[----:B------:R-:W5:Y:S05]  /*a1c0*/  LDSM.16.M88.4 R44, [R205+0x2000] ;  /* 0x00200000cd2c783b */ /* 0x000f6a0000000200 */
[C---:B------:R-:W-:Y:S06]  /*a1d0*/  HMMA.16816.F32.BF16 R8, R64.reuse, R168, R8 ;  /* 0x000000a84008723c */ /* 0x040fec0000041808 */
        /* <DEDUP_REMOVED lines=8> */
[C---:B--2---:R-:W-:Y:S06]  /*a260*/  HMMA.16816.F32.BF16 R148, R64.reuse, R132, R148 ;  /* 0x000000844094723c */ /* 0x044fec0000041894 */
[----:B------:R-:W-:Y:S01]  /*a270*/  HMMA.16816.F32.BF16 R144, R64, R134, R144 ;  /* 0x000000864090723c */ /* 0x000fe20000041890 */
[----:B------:R-:W2:Y:S04]  /*a280*/  LDSM.16.M88.4 R132, [R210+0x8800] ;  /* 0x00880000d284783b */ /* 0x000ea80000000200 */
[----:B------:R-:W-:Y:S01]  /*a290*/  LDSM.16.M88.4 R64, [R210+0x9000] ;  /* 0x00900000d240783b */ /* 0x000fe20000000200 */
[C---:B-1----:R-:W-:Y:S06]  /*a2a0*/  HMMA.16816.F32.BF16 R40, R180.reuse, R60, R40 ;  /* 0x0000003cb428723c */ /* 0x042fec0000041828 */
[C---:B------:R-:W-:Y:S01]  /*a2b0*/  HMMA.16816.F32.BF16 R36, R180.reuse, R62, R36 ;  /* 0x0000003eb424723c */ /* 0x040fe20000041824 */
[----:B------:R-:W-:Y:S05]  /*a2c0*/  LDSM.16.M88.4 R60, [R210+0x9800] ;  /* 0x00980000d23c783b */ /* 0x000fea0000000200 */
[C---:B----4-:R-:W-:Y:S06]  /*a2d0*/  HMMA.16816.F32.BF16 R32, R180.reuse, R56, R32 ;  /* 0x00000038b420723c */ /* 0x050fec0000041820 */
[C---:B------:R-:W-:Y:S01]  /*a2e0*/  HMMA.16816.F32.BF16 R28, R180.reuse, R58, R28 ;  /* 0x0000003ab41c723c */ /* 0x040fe2000004181c */
[----:B------:R-:W-:Y:S05]  /*a2f0*/  LDSM.16.M88.4 R56, [R210+0xa000] ;  /* 0x00a00000d238783b */ /* 0x000fea0000000200 */
[C---:B---3--:R-:W-:Y:S06]  /*a300*/  HMMA.16816.F32.BF16 R24, R180.reuse, R52, R24 ;  /* 0x00000034b418723c */ /* 0x048fec0000041818 */
[C---:B------:R-:W-:Y:S01]  /*a310*/  HMMA.16816.F32.BF16 R20, R180.reuse, R54, R20 ;  /* 0x00000036b414723c */ /* 0x040fe20000041814 */
[----:B------:R-:W1:Y:S05]  /*a320*/  LDSM.16.M88.4 R52, [R210+0xa800] ;  /* 0x00a80000d234783b */ /* 0x000e6a0000000200 */
[C---:B-----5:R-:W-:Y:S06]  /*a330*/  HMMA.16816.F32.BF16 R16, R180.reuse, R48, R16 ;  /* 0x00000030b410723c */ /* 0x060fec0000041810 */
[C---:B------:R-:W-:Y:S01]  /*a340*/  HMMA.16816.F32.BF16 R12, R180.reuse, R50, R12 ;  /* 0x00000032b40c723c */ /* 0x040fe2000004180c */
[----:B------:R-:W3:Y:S05]  /*a350*/  LDSM.16.M88.4 R48, [R210+0xb000] ;  /* 0x00b00000d230783b */ /* 0x000eea0000000200 */
[C---:B------:R-:W-:Y:S06]  /*a360*/  HMMA.16816.F32.BF16 R8, R180.reuse, R44, R8 ;  /* 0x0000002cb408723c */ /* 0x040fec0000041808 */
        /* <DEDUP_REMOVED lines=9> */
[----:B------:R-:W-:Y:S05]  /*a400*/  LDSM.16.M88.4 R168, [R209+0x2000] ;  /* 0x00200000d1a8783b */ /* 0x000fea0000000200 */
        /* <DEDUP_REMOVED lines=8> */
[----:B------:R-:W-:Y:S05]  /*a490*/  LDSM.16.M88.4 R52, [R207+0x2000] ;  /* 0x00200000cf34783b */ /* 0x000fea0000000200 */
[C---:B---3--:R-:W-:Y:S06]  /*a4a0*/  HMMA.16816.F32.BF16 R156, R140.reuse, R48, R156 ;  /* 0x000000308c9c723c */ /* 0x048fec000004189c */
[C---:B------:R-:W-:Y:S01]  /*a4b0*/  HMMA.16816.F32.BF16 R152, R140.reuse, R50, R152 ;  /* 0x000000328c98723c */ /* 0x040fe20000041898 */
[----:B------:R-:W1:Y:S05]  /*a4c0*/  LDSM.16.M88.4 R48, [R203+0x8000] ;  /* 0x00800000cb30783b */ /* 0x000e6a0000000200 */
[C---:B----4-:R-:W-:Y:S06]  /*a4d0*/  HMMA.16816.F32.BF16 R148, R140.reuse, R44, R148 ;  /* 0x0000002c8c94723c */ /* 0x050fec0000041894 */
[C---:B------:R-:W-:Y:S01]  /*a4e0*/  HMMA.16816.F32.BF16 R144, R140.reuse, R46, R144 ;  /* 0x0000002e8c90723c */ /* 0x040fe20000041890 */
[----:B------:R-:W3:Y:S05]  /*a4f0*/  LDSM.16.M88.4 R44, [R208+0x6000] ;  /* 0x00600000d02c783b */ /* 0x000eea0000000200 */
[C---:B------:R-:W-:Y:S06]  /*a500*/  HMMA.16816.F32.BF16 R16, R140.reuse, R60, R16 ;  /* 0x0000003c8c10723c */ /* 0x040fec0000041810 */
[----:B------:R-:W-:Y:S01]  /*a510*/  HMMA.16816.F32.BF16 R12, R140, R62, R12 ;  /* 0x0000003e8c0c723c */ /* 0x000fe2000004180c */
[----:B------:R-:W4:Y:S05]  /*a520*/  LDSM.16.M88.4 R60, [R208+0x5000] ;  /* 0x00500000d03c783b */ /* 0x000f2a0000000200 */
[----:B-----5:R-:W-:Y:S06]  /*a530*/  HMMA.16816.F32.BF16 R40, R168, R136, R40 ;  /* 0x00000088a828723c */ /* 0x020fec0000041828 */
[C---:B------:R-:W-:Y:S06]  /*a540*/  HMMA.16816.F32.BF16 R24, R140.reuse, R64, R24 ;  /* 0x000000408c18723c */ /* 0x040fec0000041818 */
[C---:B------:R-:W-:Y:S01]  /*a550*/  HMMA.16816.F32.BF16 R20, R140.reuse, R66, R20 ;  /* 0x000000428c14723c */ /* 0x040fe20000041814 */
[----:B------:R-:W-:Y:S05]  /*a560*/  LDSM.16.M88.4 R64, [R208+0x7000] ;  /* 0x00700000d040783b */ /* 0x000fea0000000200 */
[C---:B------:R-:W-:Y:S06]  /*a570*/  HMMA.16816.F32.BF16 R8, R140.reuse, R56, R8 ;  /* 0x000000388c08723c */ /* 0x040fec0000041808 */
[----:B------:R-:W-:Y:S01]  /*a580*/  HMMA.16816.F32.BF16 R4, R140, R58, R4 ;  /* 0x0000003a8c04723c */ /* 0x000fe20000041804 */
[----:B------:R-:W-:Y:S05]  /*a590*/  LDSM.16.M88.4 R56, [R208+0x5800] ;  /* 0x00580000d038783b */ /* 0x000fea0000000200 */
[C---:B--2---:R-:W-:Y:S06]  /*a5a0*/  HMMA.16816.F32.BF16 R32, R168.reuse, R132, R32 ;  /* 0x00000084a820723c */ /* 0x044fec0000041820 */
[C---:B------:R-:W-:Y:S01]  /*a5b0*/  HMMA.16816.F32.BF16 R140, R168.reuse, R134, R28 ;  /* 0x00000086a88c723c */ /* 0x040fe2000004181c */
[----:B------:R-:W-:Y:S04]  /*a5c0*/  LDSM.16.M88.4 R132, [R206+0x2000] ;  /* 0x00200000ce84783b */ /* 0x000fe80000000200 */
[----:B------:R-:W2:Y:S01]  /*a5d0*/  LDSM.16.M88.4 R28, [R205+0x4000] ;  /* 0x00400000cd1c783b */ /* 0x000ea20000000200 */
[----:B------:R-:W-:Y:S03]  /*a5e0*/  HMMA.16816.F32.BF16 R36, R168, R138, R36 ;  /* 0x0000008aa824723c */ /* 0x000fe60000041824 */
[----:B------:R-:W-:Y:S03]  /*a5f0*/  LDSM.16.M88.4 R136, [R208+0x6800] ;  /* 0x00680000d088783b */ /* 0x000fe60000000200 */
[----:B-1----:R-:W-:Y:S06]  /*a600*/  HMMA.16816.F32.BF16 R40, R52, R48, R40 ;  /* 0x000000303428723c */ /* 0x002fec0000041828 */
[C---:B---3--:R-:W-:Y:S06]  /*a610*/  HMMA.16816.F32.BF16 R8, R168.reuse, R44, R8 ;  /* 0x0000002ca808723c */ /* 0x048fec0000041808 */
[----:B------:R-:W-:Y:S01]  /*a620*/  HMMA.16816.F32.BF16 R4, R168, R46, R4 ;  /* 0x0000002ea804723c */ /* 0x000fe20000041804 */
[----:B------:R-:W1:Y:S05]  /*a630*/  LDSM.16.M88.4 R44, [R205+0x4800] ;  /* 0x00480000cd2c783b */ /* 0x000e6a0000000200 */
[----:B------:R-:W-:Y:S01]  /*a640*/  HMMA.16816.F32.BF16 R36, R52, R50, R36 ;  /* 0x000000323424723c */ /* 0x000fe20000041824 */
[----:B------:R-:W-:Y:S05]  /*a650*/  LDSM.16.M88.4 R48, [R203+0x9000] ;  /* 0x00900000cb30783b */ /* 0x000fea0000000200 */
[C---:B----4-:R-:W-:Y:S06]  /*a660*/  HMMA.16816.F32.BF16 R24, R168.reuse, R60, R24 ;  /* 0x0000003ca818723c */ /* 0x050fec0000041818 */
[----:B------:R-:W-:Y:S01]  /*a670*/  HMMA.16816.F32.BF16 R20, R168, R62, R20 ;  /* 0x0000003ea814723c */ /* 0x000fe20000041814 */
[----:B------:R-:W3:Y:S05]  /*a680*/  LDSM.16.M88.4 R60, [R208+0x7800] ;  /* 0x00780000d03c783b */ /* 0x000eea0000000200 */
[----:B--2---:R-:W-:Y:S06]  /*a690*/  HMMA.16816.F32.BF16 R40, R132, R28, R40 ;  /* 0x0000001c8428723c */ /* 0x004fec0000041828 */
[----:B------:R-:W-:Y:S06]  /*a6a0*/  HMMA.16816.F32.BF16 R32, R52, R172, R32 ;  /* 0x000000ac3420723c */ /* 0x000fec0000041820 */
[----:B------:R-:W-:Y:S01]  /*a6b0*/  HMMA.16816.F32.BF16 R36, R132, R30, R36 ;  /* 0x0000001e8424723c */ /* 0x000fe20000041824 */
[----:B------:R-:W2:Y:S05]  /*a6c0*/  LDSM.16.M88.4 R28, [R205+0x5000] ;  /* 0x00500000cd1c783b */ /* 0x000eaa0000000200 */
[C---:B------:R-:W-:Y:S06]  /*a6d0*/  HMMA.16816.F32.BF16 R156, R168.reuse, R64, R156 ;  /* 0x00000040a89c723c */ /* 0x040fec000004189c */
[----:B------:R-:W-:Y:S01]  /*a6e0*/  HMMA.16816.F32.BF16 R16, R168, R56, R16 ;  /* 0x00000038a810723c */ /* 0x000fe20000041810 */
[----:B------:R-:W-:-:S05]  /*a6f0*/  IMAD R65, R218, 0x80, R229 ;  /* 0x00000080da417824 */ /* 0x000fca00078e02e5 */
[----:B------:R-:W-:Y:S01]  /*a700*/  HMMA.16816.F32.BF16 R140, R52, R174, R140 ;  /* 0x000000ae348c723c */ /* 0x000fe2000004188c */
[----:B------:R-:W-:-:S05]  /*a710*/  VIADD R57, R65, 0x1 ;  /* 0x0000000141397836 */ /* 0x000fca0000000000 */
[----:B------:R-:W-:Y:S01]  /*a720*/  I2FP.F32.S32 R56, R57 ;  /* 0x0000003900387245 */ /* 0x000fe20000201400 */
[----:B------:R-:W-:Y:S01]  /*a730*/  HMMA.16816.F32.BF16 R12, R168, R58, R12 ;  /* 0x0000003aa80c723c */ /* 0x000fe2000004180c */
[C---:B------:R-:W-:Y:S02]  /*a740*/  ISETP.GE.AND P4, PT, R57.reuse, R193, PT ;  /* 0x000000c13900720c */ /* 0x040fe40003f86270 */
[----:B------:R-:W-:Y:S01]  /*a750*/  ISETP.GE.AND P5, PT, R57, R192, PT ;  /* 0x000000c03900720c */ /* 0x000fe20003fa6270 */
[----:B------:R-:W-:Y:S02]  /*a760*/  FFMA.FTZ R41, R3, R56, R41 ;  /* 0x0000003803297223 */ /* 0x000fe40000010029 */
[----:B-1----:R-:W-:Y:S01]  /*a770*/  HMMA.16816.F32.BF16 R32, R132, R44, R32 ;  /* 0x0000002c8420723c */ /* 0x002fe20000041820 */
[----:B------:R-:W-:-:S05]  /*a780*/  VIADD R58, R65, 0x8 ;  /* 0x00000008413a7836 */ /* 0x000fca0000000000 */
[C---:B------:R-:W-:Y:S01]  /*a790*/  ISETP.GE.AND P6, PT, R58.reuse, R193, PT ;  /* 0x000000c13a00720c */ /* 0x040fe20003fc6270 */
[----:B---3--:R-:W-:Y:S01]  /*a7a0*/  HMMA.16816.F32.BF16 R148, R168, R60, R148 ;  /* 0x0000003ca894723c */ /* 0x008fe20000041894 */
[----:B------:R-:W-:Y:S02]  /*a7b0*/  I2FP.F32.S32 R45, R58 ;  /* 0x0000003a002d7245 */ /* 0x000fe40000201400 */
[----:B------:R-:W-:Y:S01]  /*a7c0*/  FSEL R44, R41, -INF , !P4 ;  /* 0xff800000292c7808 */ /* 0x000fe20006000000 */
[C---:B------:R-:W-:Y:S01]  /*a7d0*/  FFMA.FTZ R41, R3.reuse, R56, R43 ;  /* 0x0000003803297223 */ /* 0x040fe2000001002b */
[----:B------:R-:W-:Y:S01]  /*a7e0*/  ISETP.GE.AND P4, PT, R58, R192, PT ;  /* 0x000000c03a00720c */ /* 0x000fe20003f86270 */
[-C--:B------:R-:W-:Y:S01]  /*a7f0*/  FFMA.FTZ R36, R3, R45.reuse, R36 ;  /* 0x0000002d03247223 */ /* 0x080fe20000010024 */
[----:B------:R-:W1:Y:S01]  /*a800*/  LDSM.16.M88.4 R56, [R203+0x9800] ;  /* 0x00980000cb38783b */ /* 0x000e620000000200 */
[----:B------:R-:W-:Y:S01]  /*a810*/  VIADD R60, R65, 0x9 ;  /* 0x00000009413c7836 */ /* 0x000fe20000000000 */
[----:B------:R-:W-:Y:S01]  /*a820*/  HMMA.16816.F32.BF16 R24, R52, R48, R24 ;  /* 0x000000303418723c */ /* 0x000fe20000041818 */
[----:B------:R-:W-:Y:S01]  /*a830*/  FSEL R41, R41, -INF , !P5 ;  /* 0xff80000029297808 */ /* 0x000fe20006800000 */
[----:B------:R-:W-:Y:S01]  /*a840*/  FFMA.FTZ R38, R3, R45, R38 ;  /* 0x0000002d03267223 */ /* 0x000fe20000010026 */
[----:B------:R-:W-:Y:S01]  /*a850*/  FSEL R43, R36, -INF , !P6 ;  /* 0xff800000242b7808 */ /* 0x000fe20007000000 */
[----:B------:R-:W-:Y:S01]  /*a860*/  VIADD R36, R65, 0x10 ;  /* 0x0000001041247836 */ /* 0x000fe20000000000 */
[----:B------:R-:W-:Y:S01]  /*a870*/  ISETP.GE.AND P5, PT, R60, R193, PT ;  /* 0x000000c13c00720c */ /* 0x000fe20003fa6270 */
[----:B------:R-:W-:Y:S01]  /*a880*/  HMMA.16816.F32.BF16 R140, R132, R46, R140 ;  /* 0x0000002e848c723c */ /* 0x000fe2000004188c */
[----:B------:R-:W-:-:S02]  /*a890*/  I2FP.F32.S32 R48, R60 ;  /* 0x0000003c00307245 */ /* 0x000fc40000201400 */
[----:B------:R-:W-:Y:S02]  /*a8a0*/  I2FP.F32.S32 R61, R36 ;  /* 0x00000024003d7245 */ /* 0x000fe40000201400 */
[----:B------:R-:W-:Y:S01]  /*a8b0*/  FSEL R49, R38, -INF , !P4 ;  /* 0xff80000026317808 */ /* 0x000fe20006000000 */
[CC--:B------:R-:W-:Y:S01]  /*a8c0*/  FFMA.FTZ R37, R3.reuse, R48.reuse, R37 ;  /* 0x0000003003257223 */ /* 0x0c0fe20000010025 */
[C---:B------:R-:W-:Y:S01]  /*a8d0*/  HMMA.16816.F32.BF16 R164, R168.reuse, R136, R164 ;  /* 0x00000088a8a4723c */ /* 0x040fe200000418a4 */
[----:B------:R-:W-:Y:S01]  /*a8e0*/  FFMA.FTZ R39, R3, R48, R39 ;  /* 0x0000003003277223 */ /* 0x000fe20000010027 */
[C---:B------:R-:W-:Y:S02]  /*a8f0*/  ISETP.GE.AND P4, PT, R36.reuse, R193, PT ;  /* 0x000000c12400720c */ /* 0x040fe40003f86270 */
[----:B------:R-:W-:Y:S02]  /*a900*/  FSEL R175, R37, -INF , !P5 ;  /* 0xff80000025af7808 */ /* 0x000fe40006800000 */
[----:B------:R-:W-:Y:S01]  /*a910*/  HMMA.16816.F32.BF16 R160, R168, R138, R160 ;  /* 0x0000008aa8a0723c */ /* 0x000fe200000418a0 */
[-C--:B------:R-:W-:Y:S01]  /*a920*/  ISETP.GE.AND P5, PT, R36, R192.reuse, PT ;  /* 0x000000c02400720c */ /* 0x080fe20003fa6270 */
[----:B------:R-:W-:Y:S01]  /*a930*/  VIADD R36, R65, 0x11 ;  /* 0x0000001141247836 */ /* 0x000fe20000000000 */
[----:B------:R-:W-:-:S03]  /*a940*/  ISETP.GE.AND P6, PT, R60, R192, PT ;  /* 0x000000c03c00720c */ /* 0x000fc60003fc6270 */
[----:B------:R-:W-:Y:S01]  /*a950*/  HMMA.16816.F32.BF16 R152, R168, R66, R152 ;  /* 0x00000042a898723c */ /* 0x000fe20000041898 */
[----:B------:R-:W-:Y:S02]  /*a960*/  FSEL R173, R39, -INF , !P6 ;  /* 0xff80000027ad7808 */ /* 0x000fe40007000000 */
[----:B------:R-:W-:-:S03]  /*a970*/  ISETP.GE.AND P6, PT, R36, R193, PT ;  /* 0x000000c12400720c */ /* 0x000fc60003fc6270 */
[----:B------:R-:W-:Y:S06]  /*a980*/  HMMA.16816.F32.BF16 R144, R168, R62, R144 ;  /* 0x0000003ea890723c */ /* 0x000fec0000041890 */
[----:B------:R-:W-:Y:S01]  /*a990*/  HMMA.16816.F32.BF16 R20, R52, R50, R20 ;  /* 0x000000323414723c */ /* 0x000fe20000041814 */
[CC--:B------:R-:W-:Y:S01]  /*a9a0*/  FFMA.FTZ R171, R3.reuse, R61.reuse, R32 ;  /* 0x0000003d03ab7223 */ /* 0x0c0fe20000010020 */
[----:B------:R-:W-:Y:S01]  /*a9b0*/  I2FP.F32.S32 R32, R36 ;  /* 0x0000002400207245 */ /* 0x000fe20000201400 */
[----:B------:R-:W-:Y:S01]  /*a9c0*/  FFMA.FTZ R61, R3, R61, R34 ;  /* 0x0000003d033d7223 */ /* 0x000fe20000010022 */
[----:B------:R-:W-:-:S02]  /*a9d0*/  VIADD R34, R65, 0x18 ;  /* 0x0000001841227836 */ /* 0x000fc40000000000 */
[----:B------:R-:W-:Y:S01]  /*a9e0*/  FSEL R171, R171, -INF , !P4 ;  /* 0xff800000abab7808 */ /* 0x000fe20006000000 */
[----:B------:R-:W-:Y:S01]  /*a9f0*/  FFMA.FTZ R33, R3, R32, R33 ;  /* 0x0000002003217223 */ /* 0x000fe20000010021 */
[----:B------:R-:W-:Y:S01]  /*aa00*/  ISETP.GE.AND P4, PT, R36, R192, PT ;  /* 0x000000c02400720c */ /* 0x000fe20003f86270 */
[----:B--2---:R-:W-:Y:S01]  /*aa10*/  HMMA.16816.F32.BF16 R24, R132, R28, R24 ;  /* 0x0000001c8418723c */ /* 0x004fe20000041818 */
[----:B------:R-:W2:Y:S01]  /*aa20*/  LDSM.16.M88.4 R36, [R205+0x5800] ;  /* 0x00580000cd24783b */ /* 0x000ea20000000200 */
[----:B------:R-:W-:Y:S01]  /*aa30*/  FSEL R61, R61, -INF , !P5 ;  /* 0xff8000003d3d7808 */ /* 0x000fe20006800000 */
[----:B------:R-:W-:Y:S01]  /*aa40*/  FFMA.FTZ R67, R3, R32, R35 ;  /* 0x0000002003437223 */ /* 0x000fe20000010023 */
[----:B------:R-:W-:Y:S02]  /*aa50*/  FSEL R48, R33, -INF , !P6 ;  /* 0xff80000021307808 */ /* 0x000fe40007000000 */
[C---:B------:R-:W-:Y:S01]  /*aa60*/  ISETP.GE.AND P5, PT, R34.reuse, R193, PT ;  /* 0x000000c12200720c */ /* 0x040fe20003fa6270 */
[----:B------:R-:W-:Y:S01]  /*aa70*/  VIADD R28, R65, 0x19 ;  /* 0x00000019411c7836 */ /* 0x000fe20000000000 */
[----:B------:R-:W-:Y:S01]  /*aa80*/  I2FP.F32.S32 R29, R34 ;  /* 0x00000022001d7245 */ /* 0x000fe20000201400 */
[----:B-1----:R-:W-:Y:S01]  /*aa90*/  HMMA.16816.F32.BF16 R16, R52, R56, R16 ;  /* 0x000000383410723c */ /* 0x002fe20000041810 */
[----:B------:R-:W-:-:S02]  /*aaa0*/  ISETP.GE.AND P6, PT, R34, R192, PT ;  /* 0x000000c02200720c */ /* 0x000fc40003fc6270 */
[----:B------:R-:W1:Y:S01]  /*aab0*/  LDSM.16.M88.4 R32, [R203+0xa000] ;  /* 0x00a00000cb20783b */ /* 0x000e620000000200 */
[CC--:B------:R-:W-:Y:S01]  /*aac0*/  FFMA.FTZ R140, R3.reuse, R29.reuse, R140 ;  /* 0x0000001d038c7223 */ /* 0x0c0fe2000001008c */
[----:B------:R-:W-:Y:S01]  /*aad0*/  I2FP.F32.S32 R46, R28 ;  /* 0x0000001c002e7245 */ /* 0x000fe20000201400 */
[----:B------:R-:W-:Y:S01]  /*aae0*/  FFMA.FTZ R60, R3, R29, R142 ;  /* 0x0000001d033c7223 */ /* 0x000fe2000001008e */
[----:B------:R-:W-:Y:S01]  /*aaf0*/  FSEL R67, R67, -INF , !P4 ;  /* 0xff80000043437808 */ /* 0x000fe20006000000 */
[----:B------:R-:W-:Y:S01]  /*ab00*/  HMMA.16816.F32.BF16 R20, R132, R30, R20 ;  /* 0x0000001e8414723c */ /* 0x000fe20000041814 */
[----:B------:R-:W-:Y:S01]  /*ab10*/  FSEL R169, R140, -INF , !P5 ;  /* 0xff8000008ca97808 */ /* 0x000fe20006800000 */
[CC--:B------:R-:W-:Y:S01]  /*ab20*/  FFMA.FTZ R137, R3.reuse, R46.reuse, R141 ;  /* 0x0000002e03897223 */ /* 0x0c0fe2000001008d */
[C---:B------:R-:W-:Y:S01]  /*ab30*/  ISETP.GE.AND P4, PT, R28.reuse, R193, PT ;  /* 0x000000c11c00720c */ /* 0x040fe20003f86270 */
[----:B------:R-:W-:Y:S01]  /*ab40*/  FFMA.FTZ R143, R3, R46, R143 ;  /* 0x0000002e038f7223 */ /* 0x000fe2000001008f */
[----:B------:R-:W-:Y:S01]  /*ab50*/  ISETP.GE.AND P5, PT, R28, R192, PT ;  /* 0x000000c01c00720c */ /* 0x000fe20003fa6270 */
[----:B------:R-:W-:Y:S01]  /*ab60*/  VIADD R28, R65, 0x20 ;  /* 0x00000020411c7836 */ /* 0x000fe20000000000 */
[----:B------:R-:W-:Y:S01]  /*ab70*/  FSEL R60, R60, -INF , !P6 ;  /* 0xff8000003c3c7808 */ /* 0x000fe20007000000 */
[----:B------:R-:W-:Y:S01]  /*ab80*/  HMMA.16816.F32.BF16 R12, R52, R58, R12 ;  /* 0x0000003a340c723c */ /* 0x000fe2000004180c */
[----:B------:R-:W-:-:S02]  /*ab90*/  FSEL R137, R137, -INF , !P4 ;  /* 0xff80000089897808 */ /* 0x000fc40006000000 */
[----:B------:R-:W-:Y:S02]  /*aba0*/  I2FP.F32.S32 R29, R28 ;  /* 0x0000001c001d7245 */ /* 0x000fe40000201400 */
[C---:B------:R-:W-:Y:S02]  /*abb0*/  ISETP.GE.AND P6, PT, R28.reuse, R193, PT ;  /* 0x000000c11c00720c */ /* 0x040fe40003fc6270 */
[----:B------:R-:W-:Y:S01]  /*abc0*/  ISETP.GE.AND P4, PT, R28, R192, PT ;  /* 0x000000c01c00720c */ /* 0x000fe20003f86270 */
[----:B------:R-:W-:Y:S02]  /*abd0*/  VIADD R28, R65, 0x21 ;  /* 0x00000021411c7836 */ /* 0x000fe40000000000 */
[-C--:B------:R-:W-:Y:S01]  /*abe0*/  FFMA.FTZ R24, R3, R29.reuse, R24 ;  /* 0x0000001d03187223 */ /* 0x080fe20000010018 */
[----:B------:R-:W-:Y:S01]  /*abf0*/  FSEL R59, R143, -INF , !P5 ;  /* 0xff8000008f3b7808 */ /* 0x000fe20006800000 */
[----:B------:R-:W-:Y:S01]  /*ac00*/  FFMA.FTZ R26, R3, R29, R26 ;  /* 0x0000001d031a7223 */ /* 0x000fe2000001001a */
[----:B------:R-:W-:-:S02]  /*ac10*/  I2FP.F32.S32 R46, R28 ;  /* 0x0000001c002e7245 */ /* 0x000fc40000201400 */
[----:B------:R-:W-:Y:S01]  /*ac20*/  FSEL R66, R24, -INF , !P6 ;  /* 0xff80000018427808 */ /* 0x000fe20007000000 */
[----:B------:R-:W-:Y:S01]  /*ac30*/  VIADD R24, R65, 0x28 ;  /* 0x0000002841187836 */ /* 0x000fe20000000000 */
[CC--:B------:R-:W-:Y:S01]  /*ac40*/  ISETP.GE.AND P5, PT, R28.reuse, R193.reuse, PT ;  /* 0x000000c11c00720c */ /* 0x0c0fe20003fa6270 */
[C---:B------:R-:W-:Y:S01]  /*ac50*/  FFMA.FTZ R25, R3.reuse, R46, R25 ;  /* 0x0000002e03197223 */ /* 0x040fe20000010019 */
[----:B------:R-:W-:Y:S01]  /*ac60*/  ISETP.GE.AND P6, PT, R28, R192, PT ;  /* 0x000000c01c00720c */ /* 0x000fe20003fc6270 */
[----:B--2---:R-:W-:Y:S01]  /*ac70*/  HMMA.16816.F32.BF16 R16, R132, R36, R16 ;  /* 0x000000248410723c */ /* 0x004fe20000041810 */
[----:B------:R-:W2:Y:S01]  /*ac80*/  LDSM.16.M88.4 R28, [R205+0x6000] ;  /* 0x00600000cd1c783b */ /* 0x000ea20000000200 */
[----:B------:R-:W-:Y:S01]  /*ac90*/  FSEL R138, R26, -INF , !P4 ;  /* 0xff8000001a8a7808 */ /* 0x000fe20006000000 */
[----:B------:R-:W-:Y:S01]  /*aca0*/  FFMA.FTZ R46, R3, R46, R27 ;  /* 0x0000002e032e7223 */ /* 0x000fe2000001001b */
[C---:B------:R-:W-:Y:S02]  /*acb0*/  ISETP.GE.AND P4, PT, R24.reuse, R193, PT ;  /* 0x000000c11800720c */ /* 0x040fe40003f86270 */
[----:B------:R-:W-:Y:S01]  /*acc0*/  I2FP.F32.S32 R45, R24 ;  /* 0x00000018002d7245 */ /* 0x000fe20000201400 */
[----:B------:R-:W-:Y:S01]  /*acd0*/  VIADD R36, R65, 0x29 ;  /* 0x0000002941247836 */ /* 0x000fe20000000000 */
[----:B------:R-:W-:Y:S01]  /*ace0*/  FSEL R37, R25, -INF , !P5 ;  /* 0xff80000019257808 */ /* 0x000fe20006800000 */
[----:B-1----:R-:W-:Y:S01]  /*acf0*/  HMMA.16816.F32.BF16 R8, R52, R32, R8 ;  /* 0x000000203408723c */ /* 0x002fe20000041808 */
[----:B------:R-:W-:Y:S01]  /*ad00*/  ISETP.GE.AND P5, PT, R24, R192, PT ;  /* 0x000000c01800720c */ /* 0x000fe20003fa6270 */
[CC--:B------:R-:W-:Y:S01]  /*ad10*/  FFMA.FTZ R20, R3.reuse, R45.reuse, R20 ;  /* 0x0000002d03147223 */ /* 0x0c0fe20000010014 */
[----:B------:R-:W1:Y:S01]  /*ad20*/  LDSM.16.M88.4 R24, [R203+0xa800] ;  /* 0x00a80000cb18783b */ /* 0x000e620000000200 */
[----:B------:R-:W-:-:S02]  /*ad30*/  FFMA.FTZ R22, R3, R45, R22 ;  /* 0x0000002d03167223 */ /* 0x000fc40000010016 */
[----:B------:R-:W-:Y:S01]  /*ad40*/  HMMA.16816.F32.BF16 R12, R132, R38, R12 ;  /* 0x00000026840c723c */ /* 0x000fe2000004180c */
[----:B------:R-:W-:Y:S02]  /*ad50*/  FSEL R32, R46, -INF , !P6 ;  /* 0xff8000002e207808 */ /* 0x000fe40007000000 */
[----:B------:R-:W-:Y:S02]  /*ad60*/  I2FP.F32.S32 R46, R36 ;  /* 0x00000024002e7245 */ /* 0x000fe40000201400 */
[----:B------:R-:W-:Y:S01]  /*ad70*/  FSEL R33, R20, -INF , !P4 ;  /* 0xff80000014217808 */ /* 0x000fe20006000000 */
[----:B------:R-:W-:Y:S01]  /*ad80*/  VIADD R20, R65, 0x30 ;  /* 0x0000003041147836 */ /* 0x000fe20000000000 */
[C---:B------:R-:W-:Y:S01]  /*ad90*/  ISETP.GE.AND P6, PT, R36.reuse, R193, PT ;  /* 0x000000c12400720c */ /* 0x040fe20003fc6270 */
[C---:B------:R-:W-:Y:S01]  /*ada0*/  FFMA.FTZ R23, R3.reuse, R46, R23 ;  /* 0x0000002e03177223 */ /* 0x040fe20000010017 */
[----:B------:R-:W-:Y:S01]  /*adb0*/  ISETP.GE.AND P4, PT, R36, R192, PT ;  /* 0x000000c02400720c */ /* 0x000fe20003f86270 */
[----:B------:R-:W-:Y:S01]  /*adc0*/  FFMA.FTZ R36, R3, R46, R21 ;  /* 0x0000002e03247223 */ /* 0x000fe20000010015 */
[----:B------:R-:W-:Y:S01]  /*add0*/  I2FP.F32.S32 R21, R20 ;  /* 0x0000001400157245 */ /* 0x000fe20000201400 */
[----:B------:R-:W-:Y:S01]  /*ade0*/  HMMA.16816.F32.BF16 R4, R52, R34, R4 ;  /* 0x000000223404723c */ /* 0x000fe20000041804 */
[----:B------:R-:W-:-:S02]  /*adf0*/  FSEL R140, R22, -INF , !P5 ;  /* 0xff800000168c7808 */ /* 0x000fc40006800000 */
[----:B------:R-:W-:Y:S01]  /*ae00*/  FSEL R36, R36, -INF , !P6 ;  /* 0xff80000024247808 */ /* 0x000fe20007000000 */
[C---:B------:R-:W-:Y:S01]  /*ae10*/  FFMA.FTZ R16, R3.reuse, R21, R16 ;  /* 0x0000001503107223 */ /* 0x040fe20000010010 */
[C---:B------:R-:W-:Y:S01]  /*ae20*/  ISETP.GE.AND P5, PT, R20.reuse, R193, PT ;  /* 0x000000c11400720c */ /* 0x040fe20003fa6270 */
[----:B------:R-:W-:Y:S01]  /*ae30*/  FFMA.FTZ R18, R3, R21, R18 ;  /* 0x0000001503127223 */ /* 0x000fe20000010012 */
[----:B------:R-:W-:Y:S01]  /*ae40*/  ISETP.GE.AND P6, PT, R20, R192, PT ;  /* 0x000000c01400720c */ /* 0x000fe20003fc6270 */
[----:B------:R-:W-:Y:S01]  /*ae50*/  VIADD R20, R65, 0x31 ;  /* 0x0000003141147836 */ /* 0x000fe20000000000 */
[----:B------:R-:W-:Y:S02]  /*ae60*/  FSEL R139, R23, -INF , !P4 ;  /* 0xff800000178b7808 */ /* 0x000fe40006000000 */
[----:B------:R-:W-:Y:S01]  /*ae70*/  FSEL R246, R16, -INF , !P5 ;  /* 0xff80000010f67808 */ /* 0x000fe20006800000 */
[----:B------:R-:W-:Y:S01]  /*ae80*/  VIADD R16, R65, 0x38 ;  /* 0x0000003841107836 */ /* 0x000fe20000000000 */
[----:B------:R-:W-:Y:S01]  /*ae90*/  ISETP.GE.AND P4, PT, R20, R193, PT ;  /* 0x000000c11400720c */ /* 0x000fe20003f86270 */
[----:B--2---:R-:W-:Y:S01]  /*aea0*/  HMMA.16816.F32.BF16 R8, R132, R28, R8 ;  /* 0x0000001c8408723c */ /* 0x004fe20000041808 */
[----:B------:R-:W-:-:S02]  /*aeb0*/  I2FP.F32.S32 R244, R20 ;  /* 0x0000001400f47245 */ /* 0x000fc40000201400 */
[----:B------:R-:W-:Y:S02]  /*aec0*/  ISETP.GE.AND P5, PT, R20, R192, PT ;  /* 0x000000c01400720c */ /* 0x000fe40003fa6270 */
[----:B------:R-:W2:Y:S01]  /*aed0*/  LDSM.16.M88.4 R20, [R205+0x6800] ;  /* 0x00680000cd14783b */ /* 0x000ea20000000200 */
[----:B------:R-:W-:Y:S01]  /*aee0*/  FFMA.FTZ R17, R3, R244, R17 ;  /* 0x000000f403117223 */ /* 0x000fe20000010011 */
[----:B------:R-:W-:Y:S01]  /*aef0*/  I2FP.F32.S32 R29, R16 ;  /* 0x00000010001d7245 */ /* 0x000fe20000201400 */
[----:B------:R-:W-:Y:S01]  /*af00*/  VIADD R28, R65, 0x39 ;  /* 0x00000039411c7836 */ /* 0x000fe20000000000 */
[----:B------:R-:W-:Y:S01]  /*af10*/  FSEL R242, R18, -INF , !P6 ;  /* 0xff80000012f27808 */ /* 0x000fe20007000000 */
[----:B------:R-:W-:Y:S01]  /*af20*/  FFMA.FTZ R244, R3, R244, R19 ;  /* 0x000000f403f47223 */ /* 0x000fe20000010013 */
[----:B------:R-:W-:Y:S01]  /*af30*/  FSEL R250, R17, -INF , !P4 ;  /* 0xff80000011fa7808 */ /* 0x000fe20006000000 */
[C---:B------:R-:W-:Y:S01]  /*af40*/  FFMA.FTZ R12, R3.reuse, R29, R12 ;  /* 0x0000001d030c7223 */ /* 0x040fe2000001000c */
[C---:B------:R-:W-:Y:S01]  /*af50*/  ISETP.GE.AND P6, PT, R16.reuse, R193, PT ;  /* 0x000000c11000720c */ /* 0x040fe20003fc6270 */
[----:B-1----:R-:W-:Y:S01]  /*af60*/  HMMA.16816.F32.BF16 R164, R52, R24, R164 ;  /* 0x0000001834a4723c */ /* 0x002fe200000418a4 */
[----:B------:R-:W-:Y:S01]  /*af70*/  ISETP.GE.AND P4, PT, R16, R192, PT ;  /* 0x000000c01000720c */ /* 0x000fe20003f86270 */
[----:B------:R-:W-:Y:S01]  /*af80*/  FFMA.FTZ R14, R3, R29, R14 ;  /* 0x0000001d030e7223 */ /* 0x000fe2000001000e */
[----:B------:R-:W1:Y:S01]  /*af90*/  LDSM.16.M88.4 R16, [R203+0xb000] ;  /* 0x00b00000cb10783b */ /* 0x000e620000000200 */
[----:B------:R-:W-:Y:S01]  /*afa0*/  FSEL R248, R12, -INF , !P6 ;  /* 0xff8000000cf87808 */ /* 0x000fe20007000000 */
[----:B------:R-:W-:Y:S01]  /*afb0*/  VIADD R12, R65, 0x40 ;  /* 0x00000040410c7836 */ /* 0x000fe20000000000 */
[----:B------:R-:W-:Y:S01]  /*afc0*/  FSEL R244, R244, -INF , !P5 ;  /* 0xff800000f4f47808 */ /* 0x000fe20006800000 */
[----:B------:R-:W-:Y:S01]  /*afd0*/  HMMA.16816.F32.BF16 R4, R132, R30, R4 ;  /* 0x0000001e8404723c */ /* 0x000fe20000041804 */
[----:B------:R-:W-:-:S02]  /*afe0*/  I2FP.F32.S32 R24, R28 ;  /* 0x0000001c00187245 */ /* 0x000fc40000201400 */
[-C--:B------:R-:W-:Y:S02]  /*aff0*/  ISETP.GE.AND P5, PT, R28, R193.reuse, PT ;  /* 0x000000c11c00720c */ /* 0x080fe40003fa6270 */
[----:B------:R-:W-:Y:S01]  /*b000*/  FSEL R240, R14, -INF , !P4 ;  /* 0xff8000000ef07808 */ /* 0x000fe20006000000 */
[C---:B------:R-:W-:Y:S01]  /*b010*/  FFMA.FTZ R252, R3.reuse, R24, R13 ;  /* 0x0000001803fc7223 */ /* 0x040fe2000001000d */
[----:B------:R-:W-:Y:S01]  /*b020*/  I2FP.F32.S32 R13, R12 ;  /* 0x0000000c000d7245 */ /* 0x000fe20000201400 */
[C---:B------:R-:W-:Y:S01]  /*b030*/  FFMA.FTZ R15, R3.reuse, R24, R15 ;  /* 0x00000018030f7223 */ /* 0x040fe2000001000f */
[----:B------:R-:W-:Y:S01]  /*b040*/  ISETP.GE.AND P4, PT, R12, R193, PT ;  /* 0x000000c10c00720c */ /* 0x000fe20003f86270 */
[----:B------:R-:W-:Y:S01]  /*b050*/  HMMA.16816.F32.BF16 R160, R52, R26, R160 ;  /* 0x0000001a34a0723c */ /* 0x000fe200000418a0 */
[----:B------:R-:W-:Y:S01]  /*b060*/  FSEL R252, R252, -INF , !P5 ;  /* 0xff800000fcfc7808 */ /* 0x000fe20006800000 */
[-C--:B------:R-:W-:Y:S01]  /*b070*/  FFMA.FTZ R8, R3, R13.reuse, R8 ;  /* 0x0000000d03087223 */ /* 0x080fe20000010008 */
[-C--:B------:R-:W-:Y:S01]  /*b080*/  ISETP.GE.AND P5, PT, R12, R192.reuse, PT ;  /* 0x000000c00c00720c */ /* 0x080fe20003fa6270 */
[----:B------:R-:W-:Y:S01]  /*b090*/  VIADD R12, R65, 0x41 ;  /* 0x00000041410c7836 */ /* 0x000fe20000000000 */
[----:B------:R-:W-:Y:S01]  /*b0a0*/  ISETP.GE.AND P6, PT, R28, R192, PT ;  /* 0x000000c01c00720c */ /* 0x000fe20003fc6270 */
[----:B------:R-:W-:Y:S01]  /*b0b0*/  FFMA.FTZ R10, R3, R13, R10 ;  /* 0x0000000d030a7223 */ /* 0x000fe2000001000a */
[----:B------:R-:W-:Y:S01]  /*b0c0*/  FSEL R230, R8, -INF , !P4 ;  /* 0xff80000008e67808 */ /* 0x000fe20006000000 */
[----:B------:R-:W-:Y:S01]  /*b0d0*/  VIADD R8, R65, 0x48 ;  /* 0x0000004841087836 */ /* 0x000fe20000000000 */
[----:B------:R-:W-:-:S02]  /*b0e0*/  I2FP.F32.S32 R182, R12 ;  /* 0x0000000c00b67245 */ /* 0x000fc40000201400 */
[----:B------:R-:W-:Y:S02]  /*b0f0*/  FSEL R238, R15, -INF , !P6 ;  /* 0xff8000000fee7808 */ /* 0x000fe40007000000 */
[CC--:B------:R-:W-:Y:S01]  /*b100*/  ISETP.GE.AND P6, PT, R12.reuse, R193.reuse, PT ;  /* 0x000000c10c00720c */ /* 0x0c0fe20003fc6270 */
[C---:B------:R-:W-:Y:S01]  /*b110*/  FFMA.FTZ R9, R3.reuse, R182, R9 ;  /* 0x000000b603097223 */ /* 0x040fe20000010009 */
[----:B------:R-:W-:Y:S01]  /*b120*/  ISETP.GE.AND P4, PT, R12, R192, PT ;  /* 0x000000c00c00720c */ /* 0x000fe20003f86270 */
[C---:B--2---:R-:W-:Y:S01]  /*b130*/  HMMA.16816.F32.BF16 R164, R132.reuse, R20, R164 ;  /* 0x0000001484a4723c */ /* 0x044fe200000418a4 */
[----:B------:R-:W2:Y:S01]  /*b140*/  LDSM.16.M88.4 R12, [R205+0x7000] ;  /* 0x00700000cd0c783b */ /* 0x000ea20000000200 */
[----:B------:R-:W-:Y:S01]  /*b150*/  FSEL R178, R10, -INF , !P5 ;  /* 0xff8000000ab27808 */ /* 0x000fe20006800000 */
[----:B------:R-:W-:Y:S01]  /*b160*/  FFMA.FTZ R182, R3, R182, R11 ;  /* 0x000000b603b67223 */ /* 0x000fe2000001000b */
[----:B------:R-:W-:Y:S02]  /*b170*/  FSEL R228, R9, -INF , !P6 ;  /* 0xff80000009e47808 */ /* 0x000fe40007000000 */
[C---:B------:R-:W-:Y:S01]  /*b180*/  ISETP.GE.AND P5, PT, R8.reuse, R193, PT ;  /* 0x000000c10800720c */ /* 0x040fe20003fa6270 */
[----:B------:R-:W-:Y:S01]  /*b190*/  VIADD R20, R65, 0x49 ;  /* 0x0000004941147836 */ /* 0x000fe20000000000 */
[----:B------:R-:W-:Y:S01]  /*b1a0*/  I2FP.F32.S32 R21, R8 ;  /* 0x0000000800157245 */ /* 0x000fe20000201400 */
[----:B------:R-:W-:Y:S01]  /*b1b0*/  HMMA.16816.F32.BF16 R160, R132, R22, R160 ;  /* 0x0000001684a0723c */ /* 0x000fe200000418a0 */
[----:B------:R-:W-:-:S02]  /*b1c0*/  ISETP.GE.AND P6, PT, R8, R192, PT ;  /* 0x000000c00800720c */ /* 0x000fc40003fc6270 */
[----:B------:R-:W3:Y:S01]  /*b1d0*/  LDSM.16.M88.4 R8, [R203+0xb800] ;  /* 0x00b80000cb08783b */ /* 0x000ee20000000200 */
[CC--:B------:R-:W-:Y:S01]  /*b1e0*/  FFMA.FTZ R4, R3.reuse, R21.reuse, R4 ;  /* 0x0000001503047223 */ /* 0x0c0fe20000010004 */
[----:B------:R-:W-:Y:S01]  /*b1f0*/  FSEL R182, R182, -INF , !P4 ;  /* 0xff800000b6b67808 */ /* 0x000fe20006000000 */
[C---:B-1----:R-:W-:Y:S01]  /*b200*/  HMMA.16816.F32.BF16 R156, R52.reuse, R16, R156 ;  /* 0x00000010349c723c */ /* 0x042fe2000004189c */
[----:B------:R-:W-:Y:S01]  /*b210*/  FFMA.FTZ R6, R3, R21, R6 ;  /* 0x0000001503067223 */ /* 0x000fe20000010006 */
[----:B------:R-:W-:Y:S01]  /*b220*/  ISETP.GE.AND P4, PT, R20, R193, PT ;  /* 0x000000c11400720c */ /* 0x000fe20003f86270 */
[C---:B------:R-:W-:Y:S01]  /*b230*/  VIADD R21, R65.reuse, 0x58 ;  /* 0x0000005841157836 */ /* 0x040fe20000000000 */
        /* <DEDUP_REMOVED lines=8> */
[C---:B------:R-:W-:Y:S01]  /*b2c0*/  FFMA.FTZ R7, R3.reuse, R16, R7 ;  /* 0x0000001003077223 */ /* 0x040fe20000010007 */
[C---:B------:R-:W-:Y:S01]  /*b2d0*/  ISETP.GE.AND P6, PT, R4.reuse, R193, PT ;  /* 0x000000c10400720c */ /* 0x040fe20003fc6270 */
[-C--:B------:R-:W-:Y:S01]  /*b2e0*/  FFMA.FTZ R164, R3, R17.reuse, R164 ;  /* 0x0000001103a47223 */ /* 0x080fe200000100a4 */
[----:B------:R-:W-:Y:S01]  /*b2f0*/  VIADD R16, R65, 0x51 ;  /* 0x0000005141107836 */ /* 0x000fe20000000000 */
[----:B------:R-:W-:Y:S01]  /*b300*/  FSEL R232, R5, -INF , !P4 ;  /* 0xff80000005e87808 */ /* 0x000fe20006000000 */
[----:B------:R-:W-:Y:S01]  /*b310*/  FFMA.FTZ R166, R3, R17, R166 ;  /* 0x0000001103a67223 */ /* 0x000fe200000100a6 */
[----:B------:R-:W-:-:S02]  /*b320*/  ISETP.GE.AND P4, PT, R4, R192, PT ;  /* 0x000000c00400720c */ /* 0x000fc40003f86270 */
[----:B------:R-:W-:Y:S02]  /*b330*/  FSEL R180, R7, -INF , !P5 ;  /* 0xff80000007b47808 */ /* 0x000fe40006800000 */
[----:B------:R-:W1:Y:S01]  /*b340*/  LDSM.16.M88.4 R4, [R205+0x7800] ;  /* 0x00780000cd04783b */ /* 0x000e620000000200 */
[----:B------:R-:W-:Y:S01]  /*b350*/  FSEL R176, R164, -INF , !P6 ;  /* 0xff800000a4b07808 */ /* 0x000fe20007000000 */
[----:B------:R-:W-:-:S04]  /*b360*/  DEPBAR.LE SB0, 0x0 ;  /* 0x000080000000791a */ /* 0x000fc80000000000 */
[----:B------:R-:W-:Y:S01]  /*b370*/  BAR.SYNC.DEFER_BLOCKING 0x0 ;  /* 0x0000000000007b1d */ /* 0x000fe20000010000 */
[CC--:B------:R-:W-:Y:S02]  /*b380*/  ISETP.GE.AND P5, PT, R16.reuse, R193.reuse, PT ;  /* 0x000000c11000720c */ /* 0x0c0fe40003fa6270 */
[----:B------:R-:W-:Y:S02]  /*b390*/  I2FP.F32.S32 R20, R16 ;  /* 0x0000001000147245 */ /* 0x000fe40000201400 */
[----:B------:R-:W-:Y:S02]  /*b3a0*/  ISETP.GE.AND P6, PT, R16, R192, PT ;  /* 0x000000c01000720c */ /* 0x000fe40003fc6270 */
[----:B--2---:R-:W-:Y:S01]  /*b3b0*/  HMMA.16816.F32.BF16 R16, R132, R12, R156 ;  /* 0x0000000c8410723c */ /* 0x004fe2000004189c */
[CC--:B------:R-:W-:Y:S01]  /*b3c0*/  FFMA.FTZ R165, R3.reuse, R20.reuse, R165 ;  /* 0x0000001403a57223 */ /* 0x0c0fe200000100a5 */
[----:B------:R-:W-:Y:S01]  /*b3d0*/  FFMA.FTZ R167, R3, R20, R167 ;  /* 0x0000001403a77223 */ /* 0x000fe200000100a7 */
[----:B------:R-:W-:Y:S01]  /*b3e0*/  FSEL R168, R166, -INF , !P4 ;  /* 0xff800000a6a87808 */ /* 0x000fe20006000000 */
[----:B------:R-:W-:Y:S01]  /*b3f0*/  VIADD R20, R65, 0x61 ;  /* 0x0000006141147836 */ /* 0x000fe20000000000 */
[----:B------:R-:W-:Y:S01]  /*b400*/  ISETP.GE.AND P4, PT, R21, R193, PT ;  /* 0x000000c11500720c */ /* 0x000fe20003f86270 */
[----:B---3--:R-:W-:Y:S01]  /*b410*/  HMMA.16816.F32.BF16 R148, R52, R8, R148 ;  /* 0x000000083494723c */ /* 0x008fe20000041894 */
[----:B------:R-:W-:Y:S01]  /*b420*/  I2FP.F32.S32 R12, R21 ;  /* 0x00000015000c7245 */ /* 0x000fe20000201400 */
[----:B------:R-:W-:Y:S01]  /*b430*/  VIADD R13, R65, 0x59 ;  /* 0x00000059410d7836 */ /* 0x000fe20000000000 */
[----:B------:R-:W-:-:S02]  /*b440*/  FSEL R172, R165, -INF , !P5 ;  /* 0xff800000a5ac7808 */ /* 0x000fc40006800000 */
[----:B------:R-:W-:Y:S01]  /*b450*/  FSEL R166, R167, -INF , !P6 ;  /* 0xff800000a7a67808 */ /* 0x000fe20007000000 */
[-C--:B------:R-:W-:Y:S01]  /*b460*/  FFMA.FTZ R160, R3, R12.reuse, R160 ;  /* 0x0000000c03a07223 */ /* 0x080fe200000100a0 */
[----:B------:R-:W-:Y:S01]  /*b470*/  I2FP.F32.S32 R8, R13 ;  /* 0x0000000d00087245 */ /* 0x000fe20000201400 */
[----:B------:R-:W-:Y:S02]  /*b480*/  VIADD R9, R65, 0x60 ;  /* 0x0000006041097836 */ /* 0x000fe40000000000 */
[----:B------:R-:W-:Y:S01]  /*b490*/  FFMA.FTZ R162, R3, R12, R162 ;  /* 0x0000000c03a27223 */ /* 0x000fe200000100a2 */
[----:B------:R-:W-:Y:S02]  /*b4a0*/  ISETP.GE.AND P5, PT, R21, R192, PT ;  /* 0x000000c01500720c */ /* 0x000fe40003fa6270 */
[----:B------:R-:W-:Y:S01]  /*b4b0*/  FSEL R174, R160, -INF , !P4 ;  /* 0xff800000a0ae7808 */ /* 0x000fe20006000000 */
[-C--:B------:R-:W-:Y:S01]  /*b4c0*/  FFMA.FTZ R161, R3, R8.reuse, R161 ;  /* 0x0000000803a17223 */ /* 0x080fe200000100a1 */
[----:B------:R-:W-:Y:S01]  /*b4d0*/  ISETP.GE.AND P6, PT, R13, R193, PT ;  /* 0x000000c10d00720c */ /* 0x000fe20003fc6270 */
[----:B------:R-:W-:Y:S01]  /*b4e0*/  FFMA.FTZ R163, R3, R8, R163 ;  /* 0x0000000803a37223 */ /* 0x000fe200000100a3 */
[----:B------:R-:W-:-:S02]  /*b4f0*/  ISETP.GE.AND P4, PT, R13, R192, PT ;  /* 0x000000c00d00720c */ /* 0x000fc40003f86270 */
[----:B------:R-:W-:Y:S01]  /*b500*/  HMMA.16816.F32.BF16 R12, R132, R14, R152 ;  /* 0x0000000e840c723c */ /* 0x000fe20000041898 */
[----:B------:R-:W-:Y:S02]  /*b510*/  I2FP.F32.S32 R24, R9 ;  /* 0x0000000900187245 */ /* 0x000fe40000201400 */
[----:B------:R-:W-:Y:S02]  /*b520*/  FSEL R162, R162, -INF , !P5 ;  /* 0xff800000a2a27808 */ /* 0x000fe40006800000 */
[----:B------:R-:W-:Y:S01]  /*b530*/  FSEL R170, R161, -INF , !P6 ;  /* 0xff800000a1aa7808 */ /* 0x000fe20007000000 */
[-C--:B------:R-:W-:Y:S01]  /*b540*/  FFMA.FTZ R16, R3, R24.reuse, R16 ;  /* 0x0000001803107223 */ /* 0x080fe20000010010 */
[----:B------:R-:W-:Y:S01]  /*b550*/  ISETP.GE.AND P5, PT, R9, R193, PT ;  /* 0x000000c10900720c */ /* 0x000fe20003fa6270 */
[----:B------:R-:W-:Y:S01]  /*b560*/  FFMA.FTZ R18, R3, R24, R18 ;  /* 0x0000001803127223 */ /* 0x000fe20000010012 */
[----:B------:R-:W-:Y:S02]  /*b570*/  ISETP.GE.AND P6, PT, R9, R192, PT ;  /* 0x000000c00900720c */ /* 0x000fe40003fc6270 */
[----:B------:R-:W-:Y:S01]  /*b580*/  HMMA.16816.F32.BF16 R8, R52, R10, R144 ;  /* 0x0000000a3408723c */ /* 0x000fe20000041890 */
[----:B------:R-:W-:-:S02]  /*b590*/  FSEL R164, R163, -INF , !P4 ;  /* 0xff800000a3a47808 */ /* 0x000fc40006000000 */
[----:B------:R-:W-:Y:S02]  /*b5a0*/  FSEL R158, R16, -INF , !P5 ;  /* 0xff800000109e7808 */ /* 0x000fe40006800000 */
[C---:B------:R-:W-:Y:S02]  /*b5b0*/  ISETP.GE.AND P4, PT, R20.reuse, R193, PT ;  /* 0x000000c11400720c */ /* 0x040fe40003f86270 */
[----:B------:R-:W-:Y:S02]  /*b5c0*/  I2FP.F32.S32 R26, R20 ;  /* 0x00000014001a7245 */ /* 0x000fe40000201400 */
[----:B------:R-:W-:Y:S02]  /*b5d0*/  ISETP.GE.AND P5, PT, R20, R192, PT ;  /* 0x000000c01400720c */ /* 0x000fe40003fa6270 */
[----:B-1----:R-:W-:Y:S01]  /*b5e0*/  HMMA.16816.F32.BF16 R20, R132, R4, R148 ;  /* 0x000000048414723c */ /* 0x002fe20000041894 */
[CC--:B------:R-:W-:Y:S01]  /*b5f0*/  FFMA.FTZ R19, R3.reuse, R26.reuse, R19 ;  /* 0x0000001a03137223 */ /* 0x0c0fe20000010013 */
[----:B------:R-:W-:-:S04]  /*b600*/  FFMA.FTZ R17, R3, R26, R17 ;  /* 0x0000001a03117223 */ /* 0x000fc80000010011 */
[----:B------:R-:W-:Y:S01]  /*b610*/  FSEL R146, R19, -INF , !P5 ;  /* 0xff80000013927808 */ /* 0x000fe20006800000 */
[C---:B------:R-:W-:Y:S01]  /*b620*/  VIADD R5, R65.reuse, 0x68 ;  /* 0x0000006841057836 */ /* 0x040fe20000000000 */
[----:B------:R-:W-:Y:S01]  /*b630*/  FSEL R148, R18, -INF , !P6 ;  /* 0xff80000012947808 */ /* 0x000fe20007000000 */
[----:B------:R-:W-:Y:S01]  /*b640*/  VIADD R4, R65, 0x69 ;  /* 0x0000006941047836 */ /* 0x000fe20000000000 */
[----:B------:R-:W-:Y:S02]  /*b650*/  FSEL R154, R17, -INF , !P4 ;  /* 0xff800000119a7808 */ /* 0x000fe40006000000 */
[----:B------:R-:W-:Y:S01]  /*b660*/  I2FP.F32.S32 R16, R5 ;  /* 0x0000000500107245 */ /* 0x000fe20000201400 */
[----:B------:R-:W-:Y:S01]  /*b670*/  HMMA.16816.F32.BF16 R8, R132, R6, R8 ;  /* 0x000000068408723c */ /* 0x000fe20000041808 */
[-C--:B------:R-:W-:Y:S02]  /*b680*/  ISETP.GE.AND P6, PT, R5, R193.reuse, PT ;  /* 0x000000c10500720c */ /* 0x080fe40003fc6270 */
[----:B------:R-:W-:Y:S01]  /*b690*/  ISETP.GE.AND P5, PT, R4, R193, PT ;  /* 0x000000c10400720c */ /* 0x000fe20003fa6270 */
[C---:B------:R-:W-:Y:S01]  /*b6a0*/  FFMA.FTZ R152, R3.reuse, R16, R12 ;  /* 0x0000001003987223 */ /* 0x040fe2000001000c */
[----:B------:R-:W-:Y:S01]  /*b6b0*/  I2FP.F32.S32 R12, R4 ;  /* 0x00000004000c7245 */ /* 0x000fe20000201400 */
[----:B------:R-:W-:Y:S01]  /*b6c0*/  FFMA.FTZ R14, R3, R16, R14 ;  /* 0x00000010030e7223 */ /* 0x000fe2000001000e */
[----:B------:R-:W-:-:S02]  /*b6d0*/  ISETP.GE.AND P4, PT, R5, R192, PT ;  /* 0x000000c00500720c */ /* 0x000fc40003f86270 */
[----:B------:R-:W-:Y:S01]  /*b6e0*/  FSEL R152, R152, -INF , !P6 ;  /* 0xff80000098987808 */ /* 0x000fe20007000000 */
[----:B------:R-:W-:Y:S01]  /*b6f0*/  FFMA.FTZ R13, R3, R12, R13 ;  /* 0x0000000c030d7223 */ /* 0x000fe2000001000d */
[----:B------:R-:W-:Y:S01]  /*b700*/  ISETP.GE.AND P6, PT, R4, R192, PT ;  /* 0x000000c00400720c */ /* 0x000fe20003fc6270 */
[----:B------:R-:W-:Y:S01]  /*b710*/  VIADD R4, R65, 0x70 ;  /* 0x0000007041047836 */ /* 0x000fe20000000000 */
[----:B------:R-:W-:Y:S01]  /*b720*/  FSEL R144, R14, -INF , !P4 ;  /* 0xff8000000e907808 */ /* 0x000fe20006000000 */
[----:B------:R-:W-:Y:S01]  /*b730*/  FFMA.FTZ R15, R3, R12, R15 ;  /* 0x0000000c030f7223 */ /* 0x000fe2000001000f */
[----:B------:R-:W-:Y:S02]  /*b740*/  FSEL R150, R13, -INF , !P5 ;  /* 0xff8000000d967808 */ /* 0x000fe40006800000 */
[----:B------:R-:W-:Y:S02]  /*b750*/  ISETP.GE.AND P4, PT, R4, R193, PT ;  /* 0x000000c10400720c */ /* 0x000fe40003f86270 */
[----:B------:R-:W-:-:S02]  /*b760*/  I2FP.F32.S32 R5, R4 ;  /* 0x0000000400057245 */ /* 0x000fc40000201400 */
[----:B------:R-:W-:Y:S01]  /*b770*/  ISETP.GE.AND P5, PT, R4, R192, PT ;  /* 0x000000c00400720c */ /* 0x000fe20003fa6270 */
[----:B------:R-:W-:Y:S01]  /*b780*/  VIADD R4, R65, 0x71 ;  /* 0x0000007141047836 */ /* 0x000fe20000000000 */
[----:B------:R-:W-:Y:S01]  /*b790*/  FSEL R142, R15, -INF , !P6 ;  /* 0xff8000000f8e7808 */ /* 0x000fe20007000000 */
[CC--:B------:R-:W-:Y:S01]  /*b7a0*/  FFMA.FTZ R20, R3.reuse, R5.reuse, R20 ;  /* 0x0000000503147223 */ /* 0x0c0fe20000010014 */
[----:B------:R-:W-:Y:S01]  /*b7b0*/  FFMA.FTZ R22, R3, R5, R22 ;  /* 0x0000000503167223 */ /* 0x000fe20000010016 */
[----:B------:R-:W-:Y:S01]  /*b7c0*/  VIADD R5, R65, 0x78 ;  /* 0x0000007841057836 */ /* 0x000fe20000000000 */
[----:B------:R-:W-:Y:S02]  /*b7d0*/  I2FP.F32.S32 R6, R4 ;  /* 0x0000000400067245 */ /* 0x000fe40000201400 */
[----:B------:R-:W-:Y:S02]  /*b7e0*/  FSEL R136, R20, -INF , !P4 ;  /* 0xff80000014887808 */ /* 0x000fe40006000000 */
[C---:B------:R-:W-:Y:S01]  /*b7f0*/  ISETP.GE.AND P6, PT, R4.reuse, R193, PT ;  /* 0x000000c10400720c */ /* 0x040fe20003fc6270 */
[C---:B------:R-:W-:Y:S01]  /*b800*/  FFMA.FTZ R21, R3.reuse, R6, R21 ;  /* 0x0000000603157223 */ /* 0x040fe20000010015 */
[----:B------:R-:W-:Y:S01]  /*b810*/  ISETP.GE.AND P4, PT, R4, R192, PT ;  /* 0x000000c00400720c */ /* 0x000fe20003f86270 */
[----:B------:R-:W-:Y:S01]  /*b820*/  FFMA.FTZ R23, R3, R6, R23 ;  /* 0x0000000603177223 */ /* 0x000fe20000010017 */
[----:B------:R-:W-:-:S02]  /*b830*/  I2FP.F32.S32 R4, R5 ;  /* 0x0000000500047245 */ /* 0x000fc40000201400 */
[----:B------:R-:W-:Y:S02]  /*b840*/  FSEL R62, R22, -INF , !P5 ;  /* 0xff800000163e7808 */ /* 0x000fe40006800000 */
[----:B------:R-:W-:Y:S01]  /*b850*/  FSEL R132, R21, -INF , !P6 ;  /* 0xff80000015847808 */ /* 0x000fe20007000000 */
[-C--:B------:R-:W-:Y:S01]  /*b860*/  FFMA.FTZ R8, R3, R4.reuse, R8 ;  /* 0x0000000403087223 */ /* 0x080fe20000010008 */
[----:B------:R-:W-:Y:S01]  /*b870*/  ISETP.GE.AND P5, PT, R5, R193, PT ;  /* 0x000000c10500720c */ /* 0x000fe20003fa6270 */
[----:B------:R-:W-:Y:S01]  /*b880*/  FFMA.FTZ R10, R3, R4, R10 ;  /* 0x00000004030a7223 */ /* 0x000fe2000001000a */
[----:B------:R-:W-:Y:S01]  /*b890*/  ISETP.GE.AND P6, PT, R5, R192, PT ;  /* 0x000000c00500720c */ /* 0x000fe20003fc6270 */
[----:B------:R-:W-:Y:S01]  /*b8a0*/  VIADD R4, R65, 0x79 ;  /* 0x0000007941047836 */ /* 0x000fe20000000000 */
[----:B------:R-:W-:Y:S02]  /*b8b0*/  I2FP.F32.S32 R5, R65 ;  /* 0x0000004100057245 */ /* 0x000fe40000201400 */
[----:B------:R-:W-:-:S02]  /*b8c0*/  FSEL R56, R23, -INF , !P4 ;  /* 0xff80000017387808 */ /* 0x000fc40006000000 */
[----:B------:R-:W-:Y:S01]  /*b8d0*/  I2FP.F32.S32 R6, R4 ;  /* 0x0000000400067245 */ /* 0x000fe20000201400 */
[----:B------:R-:W-:Y:S01]  /*b8e0*/  FFMA.FTZ R40, R3, R5, R40 ;  /* 0x0000000503287223 */ /* 0x000fe20000010028 */
[----:B------:R-:W-:Y:S01]  /*b8f0*/  ISETP.GE.AND P4, PT, R65, R193, PT ;  /* 0x000000c14100720c */ /* 0x000fe20003f86270 */
[C---:B------:R-:W-:Y:S01]  /*b900*/  FFMA.FTZ R42, R3.reuse, R5, R42 ;  /* 0x00000005032a7223 */ /* 0x040fe2000001002a */
[----:B------:R-:W-:Y:S01]  /*b910*/  FSEL R64, R8, -INF , !P5 ;  /* 0xff80000008407808 */ /* 0x000fe20006800000 */
[CC--:B------:R-:W-:Y:S01]  /*b920*/  FFMA.FTZ R9, R3.reuse, R6.reuse, R9 ;  /* 0x0000000603097223 */ /* 0x0c0fe20000010009 */
[----:B------:R-:W-:Y:S01]  /*b930*/  FSEL R50, R10, -INF , !P6 ;  /* 0xff8000000a327808 */ /* 0x000fe20007000000 */
[----:B------:R-:W-:Y:S01]  /*b940*/  FFMA.FTZ R11, R3, R6, R11 ;  /* 0x00000006030b7223 */ /* 0x000fe2000001000b */
[----:B------:R-:W-:Y:S02]  /*b950*/  FSEL R8, R40, -INF , !P4 ;  /* 0xff80000028087808 */ /* 0x000fe40006000000 */
[----:B------:R-:W-:-:S02]  /*b960*/  ISETP.GE.AND P5, PT, R65, R192, PT ;  /* 0x000000c04100720c */ /* 0x000fc40003fa6270 */
[C---:B------:R-:W-:Y:S02]  /*b970*/  ISETP.GE.AND P6, PT, R4.reuse, R193, PT ;  /* 0x000000c10400720c */ /* 0x040fe40003fc6270 */
        /* <DEDUP_REMOVED lines=53> */
[----:B------:R-:W-:Y:S01]  /*bcd0*/  SHF.R.S32.HI R7, RZ, 0x1f, R11 ;  /* 0x0000001fff077819 */ /* 0x000fe2000001140b */
[----:B------:R-:W-:Y:S01]  /*bce0*/  IMAD.WIDE.U32 R14, R11, R184, RZ ;  /* 0x000000b80b0e7225 */ /* 0x000fe200078e00ff */
[----:B--2---:R-:W-:-:S03]  /*bcf0*/  IADD3 R9, -R10, R9, RZ ;  /* 0x000000090a097210 */ /* 0x004fc60007ffe1ff */
[----:B------:R-:W-:Y:S01]  /*bd00*/  IMAD R10, R7, R184, RZ ;  /* 0x000000b8070a7224 */ /* 0x000fe200078e02ff */
[----:B------:R-:W-:-:S03]  /*bd10*/  SHF.R.S32.HI R7, RZ, 0x1f, R9 ;  /* 0x0000001fff077819 */ /* 0x000fc60000011409 */
[----:B------:R-:W-:Y:S02]  /*bd20*/  IMAD R10, R11, R185, R10 ;  /* 0x000000b90b0a7224 */ /* 0x000fe400078e020a */
[-C--:B-1----:R-:W-:Y:S02]  /*bd30*/  IMAD R12, R7, R4.reuse, RZ ;  /* 0x00000004070c7224 */ /* 0x082fe400078e02ff */
[----:B------:R-:W-:Y:S02]  /*bd40*/  IMAD.IADD R15, R15, 0x1, R10 ;  /* 0x000000010f0f7824 */ /* 0x000fe400078e020a */
[C---:B------:R-:W-:Y:S02]  /*bd50*/  IMAD R12, R9.reuse, R5, R12 ;  /* 0x00000005090c7224 */ /* 0x040fe400078e020c */
[----:B------:R-:W-:-:S04]  /*bd60*/  IMAD.WIDE.U32 R4, R9, R4, R14 ;  /* 0x0000000409047225 */ /* 0x000fc800078e000e */
[----:B------:R-:W-:Y:S01]  /*bd70*/  IMAD.MOV.U32 R9, RZ, RZ, R4 ;  /* 0x000000ffff097224 */ /* 0x000fe200078e0004 */
[----:B------:R-:W-:Y:S01]  /*bd80*/  IADD3 R12, R5, R12, RZ ;  /* 0x0000000c050c7210 */ /* 0x000fe20007ffe0ff */
[----:B------:R-:W-:Y:S06]  /*bd90*/  BRA `(.L_x_2521) ;  /* 0x0000000000087947 */ /* 0x000fec0003800000 */
.L_x_2520:
[----:B------:R-:W-:-:S04]  /*bda0*/  LEA R9, -R184, RZ, 0x7 ;  /* 0x000000ffb8097211 */ /* 0x000fc800078e39ff */
[----:B------:R-:W-:-:S07]  /*bdb0*/  SHF.R.S32.HI R12, RZ, 0x1f, R9 ;  /* 0x0000001fff0c7819 */ /* 0x000fce0000011409 */
.L_x_2521:
        /* <DEDUP_REMOVED lines=51> */
[----:B------:R-:W-:Y:S01]  /*c0f0*/  @!P1 LDGSTS.E.BYPASS.LTC128B.128 [R219+0x8800], desc[UR12][R24.64+0x80] ;  /* 0x0880008018db9fae */ /* 0x000fe2000b901d4c */
        /* <DEDUP_REMOVED lines=34> */
[----:B------:R-:W-:-:S03]  /*c320*/  @!P1 LEA R14, P3, R13, UR8, 0x1 ;  /* 0x000000080d0e9c11 */ /* 0x000fc6000f8608ff */
[----:B------:R1:W-:Y:S01]  /*c330*/  @P1 STS.128 [R219+0x9800], RZ ;  /* 0x009800ffdb001388 */ /* 0x0003e20000000c00 */
[----:B------:R-:W-:Y:S02]  /*c340*/  @!P1 LEA.HI.X R15, R13, UR9, R10, 0x1, P3 ;  /* 0x000000090d0f9c11 */ /* 0x000fe400098f0c0a */
[----:B------:R-:W-:Y:S01]  /*c350*/  @!P2 LEA R10, P4, R5, R234, 0x1 ;  /* 0x000000ea050aa211 */ /* 0x000fe200078808ff */
[----:B------:R-:W-:Y:S01]  /*c360*/  @!PT LDS RZ, [RZ] ;  /* 0x00000000fffff984 */ /* 0x000fe20000000800 */
[----:B------:R-:W-:Y:S01]  /*c370*/  @!PT LDS RZ, [RZ] ;  /* 0x00000000fffff984 */ /* 0x000fe20000000800 */
[----:B------:R-:W-:Y:S01]  /*c380*/  @!PT LDS RZ, [RZ] ;  /* 0x00000000fffff984 */ /* 0x000fe20000000800 */
[----:B------:R1:W-:Y:S01]  /*c390*/  @!P1 LDGSTS.E.BYPASS.LTC128B.128 [R219+0x9800], desc[UR12][R16.64+0x80] ;  /* 0x0980008010db9fae */ /* 0x0003e2000b901d4c */
[----:B------:R-:W-:Y:S02]  /*c3a0*/  IADD3 R7, P3, R215, R5, RZ ;  /* 0x00000005d7077210 */ /* 0x000fe40007f7e0ff */
[--C-:B------:R-:W-:Y:S01]  /*c3b0*/  @!P2 LEA.HI.X R11, R5, R233, R4.reuse, 0x1, P4 ;  /* 0x000000e9050ba211 */ /* 0x100fe200020f0c04 */
[----:B------:R1:W-:Y:S02]  /*c3c0*/  @P2 STS.128 [R219+0x6000], RZ ;  /* 0x006000ffdb002388 */ /* 0x0003e40000000c00 */
[----:B------:R-:W-:-:S02]  /*c3d0*/  IMAD.X R4, R214, 0x1, R4, P3 ;  /* 0x00000001d6047824 */ /* 0x000fc400018e0604 */
        /* <DEDUP_REMOVED lines=46> */
.L_x_2523:
[----:B------:R-:W-:Y:S05]  /*c6c0*/  BSYNC B0 ;  /* 0x0000000000007941 */ /* 0x000fea0003800000 */
.L_x_2522:
[----:B------:R-:W0:Y:S01]  /*c6d0*/  LDGDEPBAR ;  /* 0x00000000000079af */ /* 0x000e220000000000 */
[----:B------:R-:W-:-:S04]  /*c6e0*/  LEA R234, P1, R9, R234, 0x1 ;  /* 0x000000ea09ea7211 */ /* 0x000fc800078208ff */
[----:B------:R-:W-:-:S09]  /*c6f0*/  LEA.HI.X R233, R9, R233, R12, 0x1, P1 ;  /* 0x000000e909e97211 */ /* 0x000fd200008f0c0c */
.L_x_2519:
[----:B------:R-:W-:Y:S01]  /*c700*/  FMNMX.FTZ R5, R2, R8, !PT ;  /* 0x0000000802057209 */ /* 0x000fe20007810000 */
[----:B-1----:R-:W-:Y:S01]  /*c710*/  LDSM.16.MT88.4 R16, [R202+0xc000] ;  /* 0x00c00000ca10783b */ /* 0x002fe20000004200 */
[----:B--2---:R-:W-:Y:S02]  /*c720*/  FMNMX.FTZ R10, R0, R6, !PT ;  /* 0x00000006000a7209 */ /* 0x004fe40007810000 */
        /* <DEDUP_REMOVED lines=11> */
[----:B------:R-:W-:-:S04]  /*c7e0*/  FMNMX.FTZ R4, R48, R5, !PT ;  /* 0x0000000530047209 */ /* 0x000fc80007810000 */
[----:B------:R-:W-:-:S04]  /*c7f0*/  FMNMX.FTZ R4, R169, R4, !PT ;  /* 0x00000004a9047209 */ /* 0x000fc80007810000 */
[----:B------:R-:W-:-:S04]  /*c800*/  FMNMX.FTZ R5, R137, R4, !PT ;  /* 0x0000000489057209 */ /* 0x000fc80007810000 */
[----:B------:R-:W-:Y:S02]  /*c810*/  FMNMX.FTZ R4, R66, R5, !PT ;  /* 0x0000000542047209 */ /* 0x000fe40007810000 */
[----:B------:R-:W-:Y:S02]  /*c820*/  FMNMX.FTZ R5, R67, R10, !PT ;  /* 0x0000000a43057209 */ /* 0x000fe40007810000 */
        /* <DEDUP_REMOVED lines=50> */
[----:B------:R-:W2:Y:S01]  /*cb50*/  SHFL.BFLY PT, R5, R10, 0x2, 0x1f ;  /* 0x0c401f000a057f89 */ /* 0x000ea200000e0000 */
[----:B-1----:R-:W-:-:S05]  /*cb60*/  FMNMX.FTZ R4, R7, R4, !PT ;  /* 0x0000000407047209 */ /* 0x002fca0007810000 */
[----:B------:R-:W1:Y:S01]  /*cb70*/  SHFL.BFLY PT, R47, R4, 0x1, 0x1f ;  /* 0x0c201f00042f7f89 */ /* 0x000e6200000e0000 */
[----:B--2---:R-:W-:-:S05]  /*cb80*/  FMNMX.FTZ R5, R10, R5, !PT ;  /* 0x000000050a057209 */ /* 0x004fca0007810000 */
[----:B------:R-:W2:Y:S01]  /*cb90*/  SHFL.BFLY PT, R46, R5, 0x1, 0x1f ;  /* 0x0c201f00052e7f89 */ /* 0x000ea200000e0000 */
[----:B-1----:R-:W-:-:S04]  /*cba0*/  FMNMX.FTZ R47, R4, R47, !PT ;  /* 0x0000002f042f7209 */ /* 0x002fc80007810000 */
[C---:B------:R-:W-:Y:S01]  /*cbb0*/  FSETP.NEU.FTZ.AND P2, PT, R47.reuse, -INF , PT ;  /* 0xff8000002f00780b */ /* 0x040fe20003f5d000 */
[----:B------:R-:W-:-:S05]  /*cbc0*/  FMUL.FTZ R65, R47, UR10 ;  /* 0x0000000a2f417c20 */ /* 0x000fca0008410000 */
[----:B------:R-:W-:-:S05]  /*cbd0*/  FSEL R65, R65, RZ, P2 ;  /* 0x000000ff41417208 */ /* 0x000fca0001000000 */
[--C-:B------:R-:W-:Y:S01]  /*cbe0*/  FFMA.FTZ R45, R44, UR10, -R65.reuse ;  /* 0x0000000a2c2d7c23 */ /* 0x100fe20008010841 */
[--C-:B------:R-:W-:Y:S01]  /*cbf0*/  FFMA.FTZ R44, R43, UR10, -R65.reuse ;  /* 0x0000000a2b2c7c23 */ /* 0x100fe20008010841 */
[--C-:B------:R-:W-:Y:S01]  /*cc00*/  FFMA.FTZ R51, R8, UR10, -R65.reuse ;  /* 0x0000000a08337c23 */ /* 0x100fe20008010841 */
[----:B--2---:R-:W-:Y:S01]  /*cc10*/  FMNMX.FTZ R46, R5, R46, !PT ;  /* 0x0000002e052e7209 */ /* 0x004fe20007810000 */
[--C-:B------:R-:W-:Y:S01]  /*cc20*/  FFMA.FTZ R43, R175, UR10, -R65.reuse ;  /* 0x0000000aaf2b7c23 */ /* 0x100fe20008010841 */
[----:B------:R-:W-:Y:S01]  /*cc30*/  FSEL R5, R47, RZ, P2 ;  /* 0x000000ff2f057208 */ /* 0x000fe20001000000 */
[----:B------:R-:W-:Y:S01]  /*cc40*/  MUFU.EX2 R45, R45 ;  /* 0x0000002d002d7308 */ /* 0x000fe20000000800 */
[C---:B------:R-:W-:Y:S01]  /*cc50*/  FSETP.NEU.FTZ.AND P1, PT, R46.reuse, -INF , PT ;  /* 0xff8000002e00780b */ /* 0x040fe20003f3d000 */
[----:B------:R-:W-:Y:S01]  /*cc60*/  FMUL.FTZ R57, R46, UR10 ;  /* 0x0000000a2e397c20 */ /* 0x000fe20008410000 */
[----:B------:R-:W-:Y:S01]  /*cc70*/  FFMA.FTZ R53, R171, UR10, -R65 ;  /* 0x0000000aab357c23 */ /* 0x000fe20008010841 */
[----:B------:R-:W-:Y:S01]  /*cc80*/  FADD.FTZ R2, R2, -R5 ;  /* 0x8000000502027221 */ /* 0x000fe20000010000 */
[----:B------:R-:W-:Y:S01]  /*cc90*/  FSEL R9, R46, RZ, P1 ;  /* 0x000000ff2e097208 */ /* 0x000fe20000800000 */
[----:B------:R-:W-:Y:S01]  /*cca0*/  FFMA.FTZ R48, R48, UR10, -R65 ;  /* 0x0000000a30307c23 */ /* 0x000fe20008010841 */
[----:B------:R-:W-:Y:S01]  /*ccb0*/  FSEL R57, R57, RZ, P1 ;  /* 0x000000ff39397208 */ /* 0x000fe20000800000 */
[----:B------:R-:W-:Y:S01]  /*ccc0*/  FMUL.FTZ R2, R2, UR10 ;  /* 0x0000000a02027c20 */ /* 0x000fe20008410000 */
[----:B------:R-:W1:Y:S01]  /*ccd0*/  MUFU.EX2 R51, R51 ;  /* 0x0000003300337308 */ /* 0x000e620000000800 */
[----:B------:R-:W-:Y:S01]  /*cce0*/  FADD.FTZ R9, R0, -R9 ;  /* 0x8000000900097221 */ /* 0x000fe20000010000 */
[----:B------:R-:W-:Y:S01]  /*ccf0*/  FFMA.FTZ R55, R169, UR10, -R65 ;  /* 0x0000000aa9377c23 */ /* 0x000fe20008010841 */
[--C-:B------:R-:W-:Y:S01]  /*cd00*/  FFMA.FTZ R42, R6, UR10, -R57.reuse ;  /* 0x0000000a062a7c23 */ /* 0x100fe20008010839 */
[--C-:B------:R-:W-:Y:S01]  /*cd10*/  FFMA.FTZ R40, R49, UR10, -R57.reuse ;  /* 0x0000000a31287c23 */ /* 0x100fe20008010839 */
[----:B------:R-:W2:Y:S01]  /*cd20*/  LDSM.16.MT88.4 R4, [R204+0xc000] ;  /* 0x00c00000cc04783b */ /* 0x000ea20000004200 */
[--C-:B------:R-:W-:Y:S01]  /*cd30*/  FFMA.FTZ R41, R41, UR10, -R57.reuse ;  /* 0x0000000a29297c23 */ /* 0x100fe20008010839 */
[----:B------:R-:W-:Y:S01]  /*cd40*/  FFMA.FTZ R49, R173, UR10, -R57 ;  /* 0x0000000aad317c23 */ /* 0x000fe20008010839 */
[----:B------:R-:W-:Y:S01]  /*cd50*/  FMUL.FTZ R0, R9, UR10 ;  /* 0x0000000a09007c20 */ /* 0x000fe20008410000 */
[----:B------:R-:W-:Y:S01]  /*cd60*/  MUFU.EX2 R44, R44 ;  /* 0x0000002c002c7308 */ /* 0x000fe20000000800 */
[----:B------:R-:W3:Y:S01]  /*cd70*/  LDSM.16.MT88.4 R8, [R201+0xc000] ;  /* 0x00c00000c908783b */ /* 0x000ee20000004200 */
[----:B------:R-:W-:Y:S01]  /*cd80*/  FFMA.FTZ R54, R137, UR10, -R65 ;  /* 0x0000000a89367c23 */ /* 0x000fe20008010841 */
[--C-:B------:R-:W-:Y:S01]  /*cd90*/  FFMA.FTZ R61, R61, UR10, -R57.reuse ;  /* 0x0000000a3d3d7c23 */ /* 0x100fe20008010839 */
[--C-:B------:R-:W-:Y:S01]  /*cda0*/  FFMA.FTZ R58, R67, UR10, -R57.reuse ;  /* 0x0000000a433a7c23 */ /* 0x100fe20008010839 */
[--C-:B------:R-:W-:Y:S01]  /*cdb0*/  FFMA.FTZ R60, R60, UR10, -R57.reuse ;  /* 0x0000000a3c3c7c23 */ /* 0x100fe20008010839 */
[----:B------:R-:W-:Y:S01]  /*cdc0*/  FFMA.FTZ R59, R59, UR10, -R57 ;  /* 0x0000000a3b3b7c23 */ /* 0x000fe20008010839 */
[--C-:B------:R-:W-:Y:S01]  /*cdd0*/  FFMA.FTZ R133, R37, UR10, -R65.reuse ;  /* 0x0000000a25857c23 */ /* 0x100fe20008010841 */
[----:B------:R-:W4:Y:S01]  /*cde0*/  MUFU.EX2 R43, R43 ;  /* 0x0000002b002b7308 */ /* 0x000f220000000800 */
[----:B-1----:R-:W-:Y:S01]  /*cdf0*/  F2FP.BF16.F32.PACK_AB R12, R45, R51 ;  /* 0x000000332d0c723e */ /* 0x002fe200000010ff */
[----:B------:R-:W-:Y:S01]  /*ce00*/  FFMA.FTZ R134, R36, UR10, -R65 ;  /* 0x0000000a24867c23 */ /* 0x000fe20008010841 */
[--C-:B------:R-:W-:Y:S01]  /*ce10*/  FFMA.FTZ R135, R138, UR10, -R57.reuse ;  /* 0x0000000a8a877c23 */ /* 0x100fe20008010839 */
[----:B------:R-:W-:Y:S01]  /*ce20*/  LDSM.16.MT88.4 R36, [R200+0x10800] ;  /* 0x01080000c824783b */ /* 0x000fe20000004200 */
[----:B------:R-:W-:Y:S01]  /*ce30*/  FFMA.FTZ R137, R140, UR10, -R57 ;  /* 0x0000000a8c897c23 */ /* 0x000fe20008010839 */
[--C-:B------:R-:W-:Y:S01]  /*ce40*/  FFMA.FTZ R66, R66, UR10, -R65.reuse ;  /* 0x0000000a42427c23 */ /* 0x100fe20008010841 */
[----:B------:R-:W-:Y:S01]  /*ce50*/  FFMA.FTZ R67, R33, UR10, -R65 ;  /* 0x0000000a21437c23 */ /* 0x000fe20008010841 */
[----:B------:R-:W-:Y:S01]  /*ce60*/  MUFU.EX2 R42, R42 ;  /* 0x0000002a002a7308 */ /* 0x000fe20000000800 */
[--C-:B------:R-:W-:Y:S01]  /*ce70*/  FFMA.FTZ R138, R32, UR10, -R57.reuse ;  /* 0x0000000a208a7c23 */ /* 0x100fe20008010839 */
[----:B------:R-:W-:Y:S01]  /*ce80*/  FFMA.FTZ R140, R139, UR10, -R57 ;  /* 0x0000000a8b8c7c23 */ /* 0x000fe20008010839 */
[----:B------:R-:W-:Y:S01]  /*ce90*/  LDSM.16.MT88.4 R32, [R204+0xd000] ;  /* 0x00d00000cc20783b */ /* 0x000fe20000004200 */
[--C-:B------:R-:W-:Y:S01]  /*cea0*/  FFMA.FTZ R139, R246, UR10, -R65.reuse ;  /* 0x0000000af68b7c23 */ /* 0x100fe20008010841 */
[--C-:B------:R-:W-:Y:S01]  /*ceb0*/  FFMA.FTZ R156, R250, UR10, -R65.reuse ;  /* 0x0000000afa9c7c23 */ /* 0x100fe20008010841 */
[--C-:B------:R-:W-:Y:S01]  /*cec0*/  FFMA.FTZ R141, R248, UR10, -R65.reuse ;  /* 0x0000000af88d7c23 */ /* 0x100fe20008010841 */
[----:B------:R-:W-:Y:S01]  /*ced0*/  FFMA.FTZ R160, R252, UR10, -R65 ;  /* 0x0000000afca07c23 */ /* 0x000fe20008010841 */
[----:B------:R-:W1:Y:S01]  /*cee0*/  MUFU.EX2 R41, R41 ;  /* 0x0000002900297308 */ /* 0x000e620000000800 */
[----:B----4-:R-:W-:Y:S01]  /*cef0*/  F2FP.BF16.F32.PACK_AB R14, R43, R44 ;  /* 0x0000002c2b0e723e */ /* 0x010fe200000010ff */
[--C-:B------:R-:W-:Y:S01]  /*cf00*/  FFMA.FTZ R143, R242, UR10, -R57.reuse ;  /* 0x0000000af28f7c23 */ /* 0x100fe20008010839 */
[--C-:B------:R-:W-:Y:S01]  /*cf10*/  FFMA.FTZ R190, R244, UR10, -R57.reuse ;  /* 0x0000000af4be7c23 */ /* 0x100fe20008010839 */
[--C-:B------:R-:W-:Y:S01]  /*cf20*/  FFMA.FTZ R145, R240, UR10, -R57.reuse ;  /* 0x0000000af0917c23 */ /* 0x100fe20008010839 */
[----:B------:R-:W-:Y:S01]  /*cf30*/  FFMA.FTZ R192, R238, UR10, -R57 ;  /* 0x0000000aeec07c23 */ /* 0x000fe20008010839 */
[----:B------:R-:W-:Y:S01]  /*cf40*/  FFMA.FTZ R149, R198, UR10, -R65 ;  /* 0x0000000ac6957c23 */ /* 0x000fe20008010841 */
[----:B------:R-:W-:Y:S01]  /*cf50*/  FFMA.FTZ R151, R178, UR10, -R57 ;  /* 0x0000000ab2977c23 */ /* 0x000fe20008010839 */
        /* <DEDUP_REMOVED lines=16> */
[----:B------:R-:W1:Y:S01]  /*d060*/  MUFU.EX2 R2, R2 ;  /* 0x0000000200027308 */ /* 0x000e620000000800 */
[----:B------:R-:W-:Y:S01]  /*d070*/  FFMA.FTZ R162, R164, UR10, -R57 ;  /* 0x0000000aa4a27c23 */ /* 0x000fe20008010839 */
[--C-:B------:R-:W-:Y:S01]  /*d080*/  FFMA.FTZ R158, R158, UR10, -R65.reuse ;  /* 0x0000000a9e9e7c23 */ /* 0x100fe20008010841 */
[--C-:B------:R-:W-:Y:S01]  /*d090*/  FFMA.FTZ R163, R154, UR10, -R65.reuse ;  /* 0x0000000a9aa37c23 */ /* 0x100fe20008010841 */
[--C-:B------:R-:W-:Y:S01]  /*d0a0*/  FFMA.FTZ R152, R152, UR10, -R65.reuse ;  /* 0x0000000a98987c23 */ /* 0x100fe20008010841 */
[----:B------:R-:W-:Y:S01]  /*d0b0*/  FFMA.FTZ R165, R150, UR10, -R65 ;  /* 0x0000000a96a57c23 */ /* 0x000fe20008010841 */
[--C-:B------:R-:W-:Y:S01]  /*d0c0*/  FFMA.FTZ R148, R148, UR10, -R57.reuse ;  /* 0x0000000a94947c23 */ /* 0x100fe20008010839 */
[--C-:B------:R-:W-:Y:S01]  /*d0d0*/  FFMA.FTZ R167, R146, UR10, -R57.reuse ;  /* 0x0000000a92a77c23 */ /* 0x100fe20008010839 */
[----:B------:R-:W5:Y:S01]  /*d0e0*/  MUFU.EX2 R0, R0 ;  /* 0x0000000000007308 */ /* 0x000f620000000800 */
        /* <DEDUP_REMOVED lines=24> */
[C---:B--2---:R-:W-:Y:S01]  /*d270*/  HMMA.16816.F32.BF16 R128, R12.reuse, R4, R128 ;  /* 0x000000040c80723c */ /* 0x044fe20000041880 */
        /* <DEDUP_REMOVED lines=21> */
[-C--:B------:R-:W-:Y:S01]  /*d3d0*/  FMUL.FTZ R92, R92, R2.reuse ;  /* 0x000000025c5c7220 */ /* 0x080fe20000410000 */
[----:B------:R-:W-:Y:S01]  /*d3e0*/  FMUL.FTZ R93, R93, R2 ;  /* 0x000000025d5d7220 */ /* 0x000fe20000410000 */
        /* <DEDUP_REMOVED lines=43> */
[----:B------:R-:W5:Y:S01]  /*d6a0*/  MUFU.EX2 R58, R58 ;  /* 0x0000003a003a7308 */ /* 0x000f620000000800 */
[----:B------:R-:W-:Y:S01]  /*d6b0*/  FFMA.FTZ R2, R236, R2, R51 ;  /* 0x00000002ec027223 */ /* 0x000fe20000010033 */
[----:B------:R-:W-:Y:S01]  /*d6c0*/  FFMA.FTZ R0, R235, R0, R42 ;  /* 0x00000000eb007223 */ /* 0x000fe2000001002a */
[----:B------:R-:W-:Y:S01]  /*d6d0*/  FFMA.FTZ R52, R52, UR10, -R57 ;  /* 0x0000000a34347c23 */ /* 0x000fe20008010839 */
[C---:B---3--:R-:W-:Y:S01]  /*d6e0*/  HMMA.16816.F32.BF16 R100, R12.reuse, R8, R100 ;  /* 0x000000080c64723c */ /* 0x048fe20000041864 */
[----:B------:R-:W-:Y:S01]  /*d6f0*/  FADD.FTZ R45, R45, R2 ;  /* 0x000000022d2d7221 */ /* 0x000fe20000010000 */
[----:B------:R-:W-:Y:S01]  /*d700*/  FADD.FTZ R41, R41, R0 ;  /* 0x0000000029297221 */ /* 0x000fe20000010000 */
[----:B------:R-:W-:Y:S01]  /*d710*/  MOV R2, R47 ;  /* 0x0000002f00027202 */ /* 0x000fe20000000f00 */
        /* <DEDUP_REMOVED lines=8> */
[----:B------:R-:W-:-:S06]  /*d7a0*/  FADD.FTZ R40, R49, R40 ;  /* 0x0000002831287221 */ /* 0x000fcc0000010000 */
        /* <DEDUP_REMOVED lines=37> */
[C---:B--2---:R-:W-:Y:S05]  /*da00*/  HMMA.16816.F32.BF16 R92, R4.reuse, R16, R92 ;  /* 0x00000010045c723c */ /* 0x044fea000004185c */
[----:B------:R-:W2:Y:S01]  /*da10*/  MUFU.EX2 R156, R156 ;  /* 0x0000009c009c7308 */ /* 0x000ea20000000800 */
        /* <DEDUP_REMOVED lines=8> */
[----:B------:R-:W-:Y:S01]  /*daa0*/  MUFU.EX2 R143, R143 ;  /* 0x0000008f008f7308 */ /* 0x000fe20000000800 */
        /* <DEDUP_REMOVED lines=19> */
[----:B------:R-:W-:Y:S01]  /*dbe0*/  FADD.FTZ R140, R140, R137 ;  /* 0x000000898c8c7221 */ /* 0x000fe20000010000 */
[----:B------:R-:W-:-:S03]  /*dbf0*/  MOV R0, R46 ;  /* 0x0000002e00007202 */ /* 0x000fc60000000f00 */
[C---:B------:R-:W-:Y:S01]  /*dc00*/  HMMA.16816.F32.BF16 R72, R8.reuse, R26, R72 ;  /* 0x0000001a0848723c */ /* 0x040fe20000041848 */
[----:B------:R-:W3:Y:S01]  /*dc10*/  LDSM.16.MT88.4 R24, [R202+0x11000] ;  /* 0x01100000ca18783b */ /* 0x000ee20000004200 */
[----:B------:R-:W4:Y:S04]  /*dc20*/  MUFU.EX2 R192, R192 ;  /* 0x000000c000c07308 */ /* 0x000f280000000800 */
[C---:B------:R-:W-:Y:S04]  /*dc30*/  HMMA.16816.F32.BF16 R76, R8.reuse, R20, R76 ;  /* 0x00000014084c723c */ /* 0x040fe8000004184c */
[----:B------:R-:W-:Y:S02]  /*dc40*/  MUFU.EX2 R147, R147 ;  /* 0x0000009300937308 */ /* 0x000fe40000000800 */
[C---:B------:R-:W-:Y:S01]  /*dc50*/  HMMA.16816.F32.BF16 R80, R8.reuse, R22, R80 ;  /* 0x000000160850723c */ /* 0x040fe20000041850 */
[----:B------:R-:W5:Y:S05]  /*dc60*/  LDSM.16.MT88.4 R20, [R201+0x11000] ;  /* 0x01100000c914783b */ /* 0x000f6a0000004200 */
[C---:B--2---:R-:W-:Y:S01]  /*dc70*/  HMMA.16816.F32.BF16 R84, R8.reuse, R16, R84 ;  /* 0x000000100854723c */ /* 0x044fe20000041854 */
[----:B------:R-:W2:Y:S05]  /*dc80*/  MUFU.EX2 R194, R194 ;  /* 0x000000c200c27308 */ /* 0x000eaa0000000800 */
        /* <DEDUP_REMOVED lines=8> */
[----:B------:R-:W-:Y:S05]  /*dd10*/  MUFU.EX2 R151, R151 ;  /* 0x0000009700977308 */ /* 0x000fea0000000800 */
[C---:B------:R-:W-:Y:S01]  /*dd20*/  HMMA.16816.F32.BF16 R124, R8.reuse, R34, R124 ;  /* 0x00000022087c723c */ /* 0x040fe2000004187c */
[----:B------:R-:W2:Y:S02]  /*dd30*/  LDSM.16.MT88.4 R32, [R204+0xd800] ;  /* 0x00d80000cc20783b */ /* 0x000ea40000004200 */
[----:B------:R-:W2:Y:S03]  /*dd40*/  MUFU.EX2 R178, R178 ;  /* 0x000000b200b27308 */ /* 0x000ea60000000800 */
[C---:B---3--:R-:W-:Y:S05]  /*dd50*/  HMMA.16816.F32.BF16 R100, R8.reuse, R24, R100 ;  /* 0x000000180864723c */ /* 0x048fea0000041864 */
[----:B------:R-:W-:Y:S01]  /*dd60*/  MUFU.EX2 R153, R153 ;  /* 0x0000009900997308 */ /* 0x000fe20000000800 */
[C---:B------:R-:W-:Y:S01]  /*dd70*/  HMMA.16816.F32.BF16 R104, R8.reuse, R26, R104 ;  /* 0x0000001a0868723c */ /* 0x040fe20000041868 */
[----:B------:R-:W3:Y:S05]  /*dd80*/  LDSM.16.MT88.4 R24, [R201+0xd800] ;  /* 0x00d80000c918783b */ /* 0x000eea0000004200 */
[C---:B-----5:R-:W-:Y:S01]  /*dd90*/  HMMA.16816.F32.BF16 R120, R8.reuse, R20, R120 ;  /* 0x000000140878723c */ /* 0x060fe20000041878 */
[----:B------:R-:W5:Y:S05]  /*dda0*/  MUFU.EX2 R180, R180 ;  /* 0x000000b400b47308 */ /* 0x000f6a0000000800 */
[C---:B------:R-:W-:Y:S01]  /*ddb0*/  HMMA.16816.F32.BF16 R108, R8.reuse, R22, R108 ;  /* 0x00000016086c723c */ /* 0x040fe2000004186c */
[----:B------:R-:W-:Y:S02]  /*ddc0*/  LDSM.16.MT88.4 R20, [R200+0xd800] ;  /* 0x00d80000c814783b */ /* 0x000fe40000004200 */
[----:B------:R-:W-:Y:S03]  /*ddd0*/  MUFU.EX2 R155, R155 ;  /* 0x0000009b009b7308 */ /* 0x000fe60000000800 */
[C---:B------:R-:W-:Y:S05]  /*dde0*/  HMMA.16816.F32.BF16 R116, R8.reuse, R12, R116 ;  /* 0x0000000c0874723c */ /* 0x040fea0000041874 */
[----:B------:R-:W-:Y:S01]  /*ddf0*/  MUFU.EX2 R172, R172 ;  /* 0x000000ac00ac7308 */ /* 0x000fe20000000800 */
[----:B------:R-:W-:Y:S01]  /*de00*/  HMMA.16816.F32.BF16 R4, R8, R14, R4 ;  /* 0x0000000e0804723c */ /* 0x000fe20000041804 */
[----:B------:R-:W-:Y:S01]  /*de10*/  F2FP.BF16.F32.PACK_AB R12, R156, R139 ;  /* 0x0000008b9c0c723e */ /* 0x000fe200000010ff */
[----:B------:R-:W5:Y:S01]  /*de20*/  LDSM.16.MT88.4 R8, [R201+0x11800] ;  /* 0x01180000c908783b */ /* 0x000f620000004200 */
[----:B-1----:R-:W-:Y:S01]  /*de30*/  F2FP.BF16.F32.PACK_AB R13, R190, R143 ;  /* 0x0000008fbe0d723e */ /* 0x002fe200000010ff */
[----:B------:R-:W-:Y:S01]  /*de40*/  FADD.FTZ R139, R139, R134 ;  /* 0x000000868b8b7221 */ /* 0x000fe20000010000 */
[----:B------:R-:W-:-:S02]  /*de50*/  FADD.FTZ R143, R143, R140 ;  /* 0x0000008c8f8f7221 */ /* 0x000fc40000010000 */
[----:B------:R-:W-:Y:S01]  /*de60*/  F2FP.BF16.F32.PACK_AB R14, R160, R141 ;  /* 0x0000008da00e723e */ /* 0x000fe200000010ff */
[----:B------:R-:W-:Y:S01]  /*de70*/  MUFU.EX2 R157, R157 ;  /* 0x0000009d009d7308 */ /* 0x000fe20000000800 */
[----:B----4-:R-:W-:Y:S01]  /*de80*/  F2FP.BF16.F32.PACK_AB R15, R192, R145 ;  /* 0x00000091c00f723e */ /* 0x010fe200000010ff */
[----:B------:R-:W-:Y:S01]  /*de90*/  FADD.FTZ R156, R156, R139 ;  /* 0x0000008b9c9c7221 */ /* 0x000fe20000010000 */
[----:B------:R-:W-:-:S03]  /*dea0*/  FADD.FTZ R190, R190, R143 ;  /* 0x0000008fbebe7221 */ /* 0x000fc60000010000 */
[----:B------:R-:W-:Y:S01]  /*deb0*/  FADD.FTZ R141, R141, R156 ;  /* 0x0000009c8d8d7221 */ /* 0x000fe20000010000 */
[----:B------:R-:W-:Y:S01]  /*dec0*/  FADD.FTZ R145, R145, R190 ;  /* 0x000000be91917221 */ /* 0x000fe20000010000 */
[----:B--2---:R-:W-:Y:S01]  /*ded0*/  HMMA.16816.F32.BF16 R68, R12, R28, R68 ;  /* 0x0000001c0c44723c */ /* 0x004fe20000041844 */
        /* <DEDUP_REMOVED lines=19> */
[C---:B-----5:R-:W-:Y:S01]  /*e010*/  HMMA.16816.F32.BF16 R120, R12.reuse, R8, R120 ;  /* 0x000000080c78723c */ /* 0x060fe20000041878 */
[----:B------:R-:W-:Y:S05]  /*e020*/  MUFU.EX2 R163, R163 ;  /* 0x000000a300a37308 */ /* 0x000fea0000000800 */
[C---:B------:R-:W-:Y:S01]  /*e030*/  HMMA.16816.F32.BF16 R108, R12.reuse, R10, R108 ;  /* 0x0000000a0c6c723c */ /* 0x040fe2000004186c */
[----:B------:R-:W-:Y:S01]  /*e040*/  F2FP.BF16.F32.PACK_AB R8, R194, R147 ;  /* 0x00000093c208723e */ /* 0x000fe200000010ff */
[----:B------:R-:W-:Y:S01]  /*e050*/  FADD.FTZ R147, R147, R160 ;  /* 0x000000a093937221 */ /* 0x000fe20000010000 */
[----:B------:R-:W-:Y:S01]  /*e060*/  F2FP.BF16.F32.PACK_AB R9, R178, R151 ;  /* 0x00000097b209723e */ /* 0x000fe200000010ff */
[----:B------:R-:W-:Y:S01]  /*e070*/  MUFU.EX2 R152, R152 ;  /* 0x0000009800987308 */ /* 0x000fe20000000800 */
        /* <DEDUP_REMOVED lines=19> */
[C---:B------:R-:W-:Y:S01]  /*e1b0*/  HMMA.16816.F32.BF16 R88, R12.reuse, R22, R88 ;  /* 0x000000160c58723c */ /* 0x040fe20000041858 */
[----:B------:R-:W5:Y:S02]  /*e1c0*/  LDSM.16.MT88.4 R20, [R200+0xe000] ;  /* 0x00e00000c814783b */ /* 0x000f640000004200 */
[----:B------:R-:W-:Y:S03]  /*e1d0*/  MUFU.EX2 R144, R144 ;  /* 0x0000009000907308 */ /* 0x000fe60000000800 */
[C---:B----4-:R-:W-:Y:S05]  /*e1e0*/  HMMA.16816.F32.BF16 R116, R12.reuse, R32, R116 ;  /* 0x000000200c74723c */ /* 0x050fea0000041874 */
[----:B------:R-:W-:Y:S01]  /*e1f0*/  MUFU.EX2 R169, R169 ;  /* 0x000000a900a97308 */ /* 0x000fe20000000800 */
[----:B------:R-:W-:Y:S01]  /*e200*/  HMMA.16816.F32.BF16 R4, R12, R34, R4 ;  /* 0x000000220c04723c */ /* 0x000fe20000041804 */
[----:B------:R-:W4:Y:S04]  /*e210*/  LDSM.16.MT88.4 R32, [R204+0x12000] ;  /* 0x01200000cc20783b */ /* 0x000f280000004200 */
[----:B------:R-:W-:Y:S01]  /*e220*/  LDSM.16.MT88.4 R12, [R200+0x12000] ;  /* 0x01200000c80c783b */ /* 0x000fe20000004200 */
[C---:B---3--:R-:W-:Y:S01]  /*e230*/  HMMA.16816.F32.BF16 R128, R8.reuse, R24, R128 ;  /* 0x000000180880723c */ /* 0x048fe20000041880 */
[----:B------:R-:W-:Y:S05]  /*e240*/  MUFU.EX2 R136, R136 ;  /* 0x0000008800887308 */ /* 0x000fea0000000800 */
[C---:B------:R-:W-:Y:S01]  /*e250*/  HMMA.16816.F32.BF16 R124, R8.reuse, R26, R124 ;  /* 0x0000001a087c723c */ /* 0x040fe2000004187c */
[----:B------:R-:W3:Y:S02]  /*e260*/  LDSM.16.MT88.4 R24, [R202+0x12000] ;  /* 0x01200000ca18783b */ /* 0x000ee40000004200 */
[----:B------:R-:W5:Y:S03]  /*e270*/  MUFU.EX2 R171, R171 ;  /* 0x000000ab00ab7308 */ /* 0x000f660000000800 */
[C---:B-1----:R-:W-:Y:S05]  /*e280*/  HMMA.16816.F32.BF16 R76, R8.reuse, R28, R76 ;  /* 0x0000001c084c723c */ /* 0x042fea000004184c */
[----:B------:R-:W-:Y:S01]  /*e290*/  MUFU.EX2 R64, R64 ;  /* 0x0000004000407308 */ /* 0x000fe20000000800 */
[C---:B------:R-:W-:Y:S01]  /*e2a0*/  HMMA.16816.F32.BF16 R80, R8.reuse, R30, R80 ;  /* 0x0000001e0850723c */ /* 0x040fe20000041850 */
[----:B------:R-:W1:Y:S05]  /*e2b0*/  LDSM.16.MT88.4 R28, [R204+0xe800] ;  /* 0x00e80000cc1c783b */ /* 0x000e6a0000004200 */
[----:B--2---:R-:W-:Y:S01]  /*e2c0*/  HMMA.16816.F32.BF16 R120, R8, R16, R120 ;  /* 0x000000100878723c */ /* 0x004fe20000041878 */
[----:B------:R-:W2:Y:S01]  /*e2d0*/  MUFU.EX2 R63, R63 ;  /* 0x0000003f003f7308 */ /* 0x000ea20000000800 */
[----:B-----5:R-:W-:-:S04]  /*e2e0*/  F2FP.BF16.F32.PACK_AB R112, R171, R136 ;  /* 0x00000088ab70723e */ /* 0x020fc800000010ff */
[C---:B------:R-:W-:Y:S01]  /*e2f0*/  HMMA.16816.F32.BF16 R108, R8.reuse, R18, R108 ;  /* 0x00000012086c723c */ /* 0x040fe2000004186c */
[----:B------:R-:W5:Y:S05]  /*e300*/  LDSM.16.MT88.4 R16, [R201+0xe800] ;  /* 0x00e80000c910783b */ /* 0x000f6a0000004200 */
[C---:B------:R-:W-:Y:S06]  /*e310*/  HMMA.16816.F32.BF16 R84, R8.reuse, R20, R84 ;  /* 0x000000140854723c */ /* 0x040fec0000041854 */
[----:B------:R-:W-:Y:S01]  /*e320*/  HMMA.16816.F32.BF16 R88, R8, R22, R88 ;  /* 0x000000160858723c */ /* 0x000fe20000041858 */
[----:B------:R-:W5:Y:S01]  /*e330*/  LDSM.16.MT88.4 R20, [R202+0xe800] ;  /* 0x00e80000ca14783b */ /* 0x000f620000004200 */
[----:B--2---:R-:W-:-:S04]  /*e340*/  F2FP.BF16.F32.PACK_AB R114, R63, R64 ;  /* 0x000000403f72723e */ /* 0x004fc800000010ff */
[C---:B----4-:R-:W-:Y:S06]  /*e350*/  HMMA.16816.F32.BF16 R92, R8.reuse, R32, R92 ;  /* 0x00000020085c723c */ /* 0x050fec000004185c */
[C---:B------:R-:W-:Y:S01]  /*e360*/  HMMA.16816.F32.BF16 R96, R8.reuse, R34, R96 ;  /* 0x000000220860723c */ /* 0x040fe20000041860 */
[----:B------:R-:W-:Y:S05]  /*e370*/  LDSM.16.MT88.4 R32, [R202+0x12800] ;  /* 0x01280000ca20783b */ /* 0x000fea0000004200 */
[C---:B---3--:R-:W-:Y:S06]  /*e380*/  HMMA.16816.F32.BF16 R100, R8.reuse, R24, R100 ;  /* 0x000000180864723c */ /* 0x048fec0000041864 */
        /* <DEDUP_REMOVED lines=11> */
[----:B------:R-:W2:Y:S04]  /*e440*/  LDSM.16.MT88.4 R8, [R201+0x12800] ;  /* 0x01280000c908783b */ /* 0x000ea80000004200 */
[----:B------:R-:W3:Y:S01]  /*e450*/  LDSM.16.MT88.4 R12, [R200+0xe800] ;  /* 0x00e80000c80c783b */ /* 0x000ee20000004200 */
[C---:B-1----:R-:W-:Y:S06]  /*e460*/  HMMA.16816.F32.BF16 R128, R24.reuse, R28, R128 ;  /* 0x0000001c1880723c */ /* 0x042fec0000041880 */
[C---:B------:R-:W-:Y:S01]  /*e470*/  HMMA.16816.F32.BF16 R124, R24.reuse, R30, R124 ;  /* 0x0000001e187c723c */ /* 0x040fe2000004187c */
[----:B------:R-:W1:Y:S05]  /*e480*/  LDSM.16.MT88.4 R28, [R200+0x12800] ;  /* 0x01280000c81c783b */ /* 0x000e6a0000004200 */
[C---:B-----5:R-:W-:Y:S06]  /*e490*/  HMMA.16816.F32.BF16 R76, R24.reuse, R16, R76 ;  /* 0x00000010184c723c */ /* 0x060fec000004184c */
[C---:B------:R-:W-:Y:S01]  /*e4a0*/  HMMA.16816.F32.BF16 R80, R24.reuse, R18, R80 ;  /* 0x000000121850723c */ /* 0x040fe20000041850 */
[----:B------:R-:W4:Y:S05]  /*e4b0*/  LDSM.16.MT88.4 R16, [R202+0xf000] ;  /* 0x00f00000ca10783b */ /* 0x000f2a0000004200 */
[C---:B------:R-:W-:Y:S06]  /*e4c0*/  HMMA.16816.F32.BF16 R68, R24.reuse, R20, R68 ;  /* 0x000000141844723c */ /* 0x040fec0000041844 */
[C---:B------:R-:W-:Y:S01]  /*e4d0*/  HMMA.16816.F32.BF16 R72, R24.reuse, R22, R72 ;  /* 0x000000161848723c */ /* 0x040fe20000041848 */
[----:B------:R-:W5:Y:S05]  /*e4e0*/  LDSM.16.MT88.4 R20, [R204+0xf000] ;  /* 0x00f00000cc14783b */ /* 0x000f6a0000004200 */
[C---:B--2---:R-:W-:Y:S06]  /*e4f0*/  HMMA.16816.F32.BF16 R120, R24.reuse, R8, R120 ;  /* 0x000000081878723c */ /* 0x044fec0000041878 */
[----:B------:R-:W-:Y:S01]  /*e500*/  HMMA.16816.F32.BF16 R108, R24, R10, R108 ;  /* 0x0000000a186c723c */ /* 0x000fe2000004186c */
[----:B------:R-:W-:-:S02]  /*e510*/  F2FP.BF16.F32.PACK_AB R8, R163, R158 ;  /* 0x0000009ea308723e */ /* 0x000fc400000010ff */
[----:B------:R-:W-:-:S03]  /*e520*/  F2FP.BF16.F32.PACK_AB R9, R167, R148 ;  /* 0x00000094a709723e */ /* 0x000fc600000010ff */
[----:B---3--:R-:W-:Y:S01]  /*e530*/  HMMA.16816.F32.BF16 R84, R24, R12, R84 ;  /* 0x0000000c1854723c */ /* 0x008fe20000041854 */
[----:B------:R-:W-:Y:S02]  /*e540*/  F2FP.BF16.F32.PACK_AB R10, R165, R152 ;  /* 0x00000098a50a723e */ /* 0x000fe400000010ff */
[----:B------:R-:W-:-:S03]  /*e550*/  F2FP.BF16.F32.PACK_AB R11, R169, R144 ;  /* 0x00000090a90b723e */ /* 0x000fc600000010ff */
[C---:B------:R-:W-:Y:S01]  /*e560*/  HMMA.16816.F32.BF16 R88, R24.reuse, R14, R88 ;  /* 0x0000000e1858723c */ /* 0x040fe20000041858 */
[----:B------:R-:W2:Y:S05]  /*e570*/  LDSM.16.MT88.4 R12, [R201+0xf000] ;  /* 0x00f00000c90c783b */ /* 0x000eaa0000004200 */
[C---:B------:R-:W-:Y:S06]  /*e580*/  HMMA.16816.F32.BF16 R92, R24.reuse, R36, R92 ;  /* 0x00000024185c723c */ /* 0x040fec000004185c */
[C---:B------:R-:W-:Y:S01]  /*e590*/  HMMA.16816.F32.BF16 R96, R24.reuse, R38, R96 ;  /* 0x000000261860723c */ /* 0x040fe20000041860 */
[----:B------:R-:W-:Y:S05]  /*e5a0*/  LDSM.16.MT88.4 R36, [R201+0x13000] ;  /* 0x01300000c924783b */ /* 0x000fea0000004200 */
[C---:B------:R-:W-:Y:S06]  /*e5b0*/  HMMA.16816.F32.BF16 R100, R24.reuse, R32, R100 ;  /* 0x000000201864723c */ /* 0x040fec0000041864 */
[C---:B------:R-:W-:Y:S01]  /*e5c0*/  HMMA.16816.F32.BF16 R104, R24.reuse, R34, R104 ;  /* 0x000000221868723c */ /* 0x040fe20000041868 */
[----:B------:R-:W3:Y:S05]  /*e5d0*/  LDSM.16.MT88.4 R32, [R200+0xf000] ;  /* 0x00f00000c820783b */ /* 0x000eea0000004200 */
[C---:B-1----:R-:W-:Y:S06]  /*e5e0*/  HMMA.16816.F32.BF16 R116, R24.reuse, R28, R116 ;  /* 0x0000001c1874723c */ /* 0x042fec0000041874 */
[----:B------:R-:W-:Y:S01]  /*e5f0*/  HMMA.16816.F32.BF16 R4, R24, R30, R4 ;  /* 0x0000001e1804723c */ /* 0x000fe20000041804 */
[----:B------:R-:W1:Y:S04]  /*e600*/  LDSM.16.MT88.4 R24, [R204+0x13000] ;  /* 0x01300000cc18783b */ /* 0x000e680000004200 */
[----:B------:R-:W1:Y:S01]  /*e610*/  LDSM.16.MT88.4 R28, [R202+0x13000] ;  /* 0x01300000ca1c783b */ /* 0x000e620000004200 */
[C---:B----4-:R-:W-:Y:S06]  /*e620*/  HMMA.16816.F32.BF16 R68, R8.reuse, R16, R68 ;  /* 0x000000100844723c */ /* 0x050fec0000041844 */
[C---:B------:R-:W-:Y:S01]  /*e630*/  HMMA.16816.F32.BF16 R72, R8.reuse, R18, R72 ;  /* 0x000000120848723c */ /* 0x040fe20000041848 */
[----:B------:R-:W4:Y:S05]  /*e640*/  LDSM.16.MT88.4 R16, [R200+0x13000] ;  /* 0x01300000c810783b */ /* 0x000f2a0000004200 */
[C---:B-----5:R-:W-:Y:S06]  /*e650*/  HMMA.16816.F32.BF16 R128, R8.reuse, R20, R128 ;  /* 0x000000140880723c */ /* 0x060fec0000041880 */
[C---:B------:R-:W-:Y:S01]  /*e660*/  HMMA.16816.F32.BF16 R124, R8.reuse, R22, R124 ;  /* 0x00000016087c723c */ /* 0x040fe2000004187c */
[----:B------:R-:W-:Y:S05]  /*e670*/  LDSM.16.MT88.4 R20, [R204+0xf800] ;  /* 0x00f80000cc14783b */ /* 0x000fea0000004200 */
[C---:B--2---:R-:W-:Y:S06]  /*e680*/  HMMA.16816.F32.BF16 R76, R8.reuse, R12, R76 ;  /* 0x0000000c084c723c */ /* 0x044fec000004184c */
[C---:B------:R-:W-:Y:S01]  /*e690*/  HMMA.16816.F32.BF16 R80, R8.reuse, R14, R80 ;  /* 0x0000000e0850723c */ /* 0x040fe20000041850 */
[----:B------:R-:W2:Y:S05]  /*e6a0*/  LDSM.16.MT88.4 R12, [R202+0xf800] ;  /* 0x00f80000ca0c783b */ /* 0x000eaa0000004200 */
[C---:B---3--:R-:W-:Y:S06]  /*e6b0*/  HMMA.16816.F32.BF16 R84, R8.reuse, R32, R84 ;  /* 0x000000200854723c */ /* 0x048fec0000041854 */
        /* <DEDUP_REMOVED lines=8> */
[----:B------:R-:W3:Y:S02]  /*e740*/  MUFU.EX2 R33, R33 ;  /* 0x0000002100217308 */ /* 0x000ee40000000800 */
[C---:B------:R-:W-:Y:S06]  /*e750*/  HMMA.16816.F32.BF16 R100, R8.reuse, R28, R100 ;  /* 0x0000001c0864723c */ /* 0x040fec0000041864 */
[C---:B------:R-:W-:Y:S01]  /*e760*/  HMMA.16816.F32.BF16 R104, R8.reuse, R30, R104 ;  /* 0x0000001e0868723c */ /* 0x040fe20000041868 */
[----:B------:R-:W-:Y:S05]  /*e770*/  MUFU.EX2 R34, R34 ;  /* 0x0000002200227308 */ /* 0x000fea0000000800 */
[----:B------:R-:W-:Y:S03]  /*e780*/  HMMA.16816.F32.BF16 R120, R8, R36, R120 ;  /* 0x000000240878723c */ /* 0x000fe60000041878 */
[----:B------:R-:W5:Y:S01]  /*e790*/  MUFU.EX2 R29, R52 ;  /* 0x00000034001d7308 */ /* 0x000f620000000800 */
[----:B---3--:R-:W-:-:S02]  /*e7a0*/  F2FP.BF16.F32.PACK_AB R113, R33, R32 ;  /* 0x000000202171723e */ /* 0x008fc400000010ff */
[C---:B------:R-:W-:Y:S06]  /*e7b0*/  HMMA.16816.F32.BF16 R108, R8.reuse, R38, R108 ;  /* 0x00000026086c723c */ /* 0x040fec000004186c */
[C---:B----4-:R-:W-:Y:S06]  /*e7c0*/  HMMA.16816.F32.BF16 R116, R8.reuse, R16, R116 ;  /* 0x000000100874723c */ /* 0x050fec0000041874 */
[----:B------:R-:W-:Y:S01]  /*e7d0*/  HMMA.16816.F32.BF16 R4, R8, R18, R4 ;  /* 0x000000120804723c */ /* 0x000fe20000041804 */
[----:B------:R-:W3:Y:S01]  /*e7e0*/  LDSM.16.MT88.4 R8, [R200+0xf800] ;  /* 0x00f80000c808783b */ /* 0x000ee20000004200 */
[----:B-----5:R-:W-:-:S03]  /*e7f0*/  F2FP.BF16.F32.PACK_AB R115, R29, R34 ;  /* 0x000000221d73723e */ /* 0x020fc600000010ff */
[----:B------:R-:W4:Y:S04]  /*e800*/  LDSM.16.MT88.4 R16, [R204+0x13800] ;  /* 0x01380000cc10783b */ /* 0x000f280000004200 */
        /* <DEDUP_REMOVED lines=14> */
[----:B------:R-:W-:Y:S01]  /*e8f0*/  HMMA.16816.F32.BF16 R104, R112, R14, R104 ;  /* 0x0000000e7068723c */ /* 0x000fe20000041868 */
[----:B------:R-:W-:-:S04]  /*e900*/  FADD.FTZ R13, R161, R166 ;  /* 0x000000a6a10d7221 */ /* 0x000fc80000010000 */
[----:B------:R-:W-:-:S04]  /*e910*/  FADD.FTZ R13, R162, R13 ;  /* 0x0000000da20d7221 */ /* 0x000fc80000010000 */
[----:B------:R-:W-:-:S04]  /*e920*/  FADD.FTZ R148, R148, R13 ;  /* 0x0000000d94947221 */ /* 0x000fc80000010000 */
[----:B------:R-:W-:Y:S01]  /*e930*/  FADD.FTZ R167, R167, R148 ;  /* 0x00000094a7a77221 */ /* 0x000fe20000010000 */
[----:B-1----:R-:W-:Y:S03]  /*e940*/  HMMA.16816.F32.BF16 R120, R112, R8, R120 ;  /* 0x000000087078723c */ /* 0x002fe60000041878 */
[----:B------:R-:W-:-:S04]  /*e950*/  FADD.FTZ R144, R144, R167 ;  /* 0x000000a790907221 */ /* 0x000fc80000010000 */
[----:B------:R-:W-:Y:S01]  /*e960*/  FADD.FTZ R169, R169, R144 ;  /* 0x00000090a9a97221 */ /* 0x000fe20000010000 */
[C---:B------:R-:W-:Y:S01]  /*e970*/  HMMA.16816.F32.BF16 R108, R112.reuse, R10, R108 ;  /* 0x0000000a706c723c */ /* 0x040fe2000004186c */
[----:B------:R-:W-:Y:S02]  /*e980*/  FADD.FTZ R9, R157, R172 ;  /* 0x000000ac9d097221 */ /* 0x000fe40000010000 */
[----:B------:R-:W-:Y:S02]  /*e990*/  FADD.FTZ R32, R32, R169 ;  /* 0x000000a920207221 */ /* 0x000fe40000010000 */
[----:B------:R-:W-:Y:S01]  /*e9a0*/  FADD.FTZ R9, R170, R9 ;  /* 0x00000009aa097221 */ /* 0x000fe20000010000 */
[----:B---3--:R-:W-:Y:S01]  /*e9b0*/  HMMA.16816.F32.BF16 R116, R112, R16, R116 ;  /* 0x000000107074723c */ /* 0x008fe20000041874 */
[----:B------:R-:W-:Y:S02]  /*e9c0*/  FADD.FTZ R33, R33, R32 ;  /* 0x0000002021217221 */ /* 0x000fe40000010000 */
[----:B------:R-:W-:-:S02]  /*e9d0*/  FADD.FTZ R158, R158, R9 ;  /* 0x000000099e9e7221 */ /* 0x000fc40000010000 */
[----:B------:R-:W-:Y:S01]  /*e9e0*/  FADD.FTZ R34, R34, R33 ;  /* 0x0000002122227221 */ /* 0x000fe20000010000 */
[----:B------:R-:W-:Y:S01]  /*e9f0*/  HMMA.16816.F32.BF16 R112, R112, R18, R4 ;  /* 0x000000127070723c */ /* 0x000fe20000041804 */
[----:B------:R-:W-:Y:S02]  /*ea00*/  FADD.FTZ R163, R163, R158 ;  /* 0x0000009ea3a37221 */ /* 0x000fe40000010000 */
[----:B------:R-:W-:Y:S02]  /*ea10*/  FADD.FTZ R235, R29, R34 ;  /* 0x000000221deb7221 */ /* 0x000fe40000010000 */
[----:B------:R-:W-:-:S04]  /*ea20*/  FADD.FTZ R152, R152, R163 ;  /* 0x000000a398987221 */ /* 0x000fc80000010000 */
[----:B------:R-:W-:-:S04]  /*ea30*/  FADD.FTZ R165, R165, R152 ;  /* 0x00000098a5a57221 */ /* 0x000fc80000010000 */
[----:B------:R-:W-:-:S04]  /*ea40*/  FADD.FTZ R136, R136, R165 ;  /* 0x000000a588887221 */ /* 0x000fc80000010000 */
[----:B------:R-:W-:-:S04]  /*ea50*/  FADD.FTZ R171, R171, R136 ;  /* 0x00000088abab7221 */ /* 0x000fc80000010000 */
[----:B------:R-:W-:-:S04]  /*ea60*/  FADD.FTZ R64, R64, R171 ;  /* 0x000000ab40407221 */ /* 0x000fc80000010000 */
[----:B------:R-:W-:-:S07]  /*ea70*/  FADD.FTZ R236, R63, R64 ;  /* 0x000000403fec7221 */ /* 0x000fce0000010000 */
.L_x_2516:
        /* <DEDUP_REMOVED lines=14> */
.L_x_2528:
        /* <DEDUP_REMOVED lines=71> */
.L_x_2525:
        /* <DEDUP_REMOVED lines=400> */
.L_x_2527:
        /* <DEDUP_REMOVED lines=129> */
.L_x_2526:
[----:B-1----:R-:W-:Y:S01]  /*110e0*/  IADD3 R152, R218, -0x1, RZ ;  /* 0xffffffffda987810 */ /* 0x002fe20007ffe0ff */
[----:B------:R-:W-:Y:S01]  /*110f0*/  LDSM.16.MT88.4 R144, [R201+0xc000] ;  /* 0x00c00000c990783b */ /* 0x000fe20000004200 */
[----:B------:R-:W-:Y:S01]  /*11100*/  UMOV UR11, UR15 ;  /* 0x0000000f000b7c82 */ /* 0x000fe20008000000 */
[----:B------:R-:W-:Y:S01]  /*11110*/  UMOV UR10, UR14 ;  /* 0x0000000e000a7c82 */ /* 0x000fe20008000000 */
[----:B------:R-:W-:Y:S04]  /*11120*/  LEA R0, R152, R229, 0x7 ;  /* 0x000000e598007211 */ /* 0x000fe800078e38ff */
[----:B------:R-:W-:Y:S01]  /*11130*/  I2FP.F32.S32 R2, R0 ;  /* 0x0000000000027245 */ /* 0x000fe20000201400 */
[----:B------:R-:W-:Y:S01]  /*11140*/  LDSM.16.MT88.4 R148, [R204+0x10800] ;  /* 0x01080000cc94783b */ /* 0x000fe20000004200 */
[C---:B------:R-:W-:Y:S02]  /*11150*/  IADD3 R132, R0.reuse, 0x1, RZ ;  /* 0x0000000100847810 */ /* 0x040fe40007ffe0ff */
[C---:B------:R-:W-:Y:S01]  /*11160*/  IADD3 R137, R0.reuse, 0x8, RZ ;  /* 0x0000000800897810 */ /* 0x040fe20007ffe0ff */
[CC--:B------:R-:W-:Y:S01]  /*11170*/  FFMA.FTZ R6, R3.reuse, R2.reuse, R6 ;  /* 0x0000000203067223 */ /* 0x0c0fe20000010006 */
[C---:B------:R-:W-:Y:S01]  /*11180*/  FFMA.FTZ R4, R3.reuse, R2, R4 ;  /* 0x0000000203047223 */ /* 0x040fe20000010004 */
[C---:B------:R-:W-:Y:S02]  /*11190*/  IADD3 R2, R0.reuse, 0x9, RZ ;  /* 0x0000000900027810 */ /* 0x040fe40007ffe0ff */
[----:B------:R-:W-:Y:S02]  /*111a0*/  I2FP.F32.S32 R132, R132 ;  /* 0x0000008400847245 */ /* 0x000fe40000201400 */
[----:B------:R-:W-:Y:S02]  /*111b0*/  I2FP.F32.S32 R2, R2 ;  /* 0x0000000200027245 */ /* 0x000fe40000201400 */
[----:B------:R-:W-:Y:S01]  /*111c0*/  I2FP.F32.S32 R137, R137 ;  /* 0x0000008900897245 */ /* 0x000fe20000201400 */
[CC--:B------:R-:W-:Y:S01]  /*111d0*/  FFMA.FTZ R7, R3.reuse, R132.reuse, R7 ;  /* 0x0000008403077223 */ /* 0x0c0fe20000010007 */
[C---:B------:R-:W-:Y:S01]  /*111e0*/  FFMA.FTZ R5, R3.reuse, R132, R5 ;  /* 0x0000008403057223 */ /* 0x040fe20000010005 */
[C---:B------:R-:W-:Y:S01]  /*111f0*/  IADD3 R132, R0.reuse, 0x11, RZ ;  /* 0x0000001100847810 */ /* 0x040fe20007ffe0ff */
[CC--:B------:R-:W-:Y:S01]  /*11200*/  FFMA.FTZ R11, R3.reuse, R2.reuse, R11 ;  /* 0x00000002030b7223 */ /* 0x0c0fe2000001000b */
[C---:B------:R-:W-:Y:S01]  /*11210*/  FFMA.FTZ R9, R3.reuse, R2, R9 ;  /* 0x0000000203097223 */ /* 0x040fe20000010009 */
[C---:B------:R-:W-:Y:S01]  /*11220*/  IADD3 R2, R0.reuse, 0x19, RZ ;  /* 0x0000001900027810 */ /* 0x040fe20007ffe0ff */
[CC--:B------:R-:W-:Y:S01]  /*11230*/  FFMA.FTZ R10, R3.reuse, R137.reuse, R10 ;  /* 0x00000089030a7223 */ /* 0x0c0fe2000001000a */
[----:B------:R-:W-:Y:S01]  /*11240*/  I2FP.F32.S32 R132, R132 ;  /* 0x0000008400847245 */ /* 0x000fe20000201400 */
[C---:B------:R-:W-:Y:S01]  /*11250*/  FFMA.FTZ R8, R3.reuse, R137, R8 ;  /* 0x0000008903087223 */ /* 0x040fe20000010008 */
[C---:B------:R-:W-:Y:S02]  /*11260*/  IADD3 R139, R0.reuse, 0x10, RZ ;  /* 0x00000010008b7810 */ /* 0x040fe40007ffe0ff */
[C---:B------:R-:W-:Y:S01]  /*11270*/  IADD3 R137, R0.reuse, 0x18, RZ ;  /* 0x0000001800897810 */ /* 0x040fe20007ffe0ff */
[C---:B------:R-:W-:Y:S01]  /*11280*/  FFMA.FTZ R15, R3.reuse, R132, R15 ;  /* 0x00000084030f7223 */ /* 0x040fe2000001000f */
[----:B------:R-:W-:Y:S01]  /*11290*/  I2FP.F32.S32 R2, R2 ;  /* 0x0000000200027245 */ /* 0x000fe20000201400 */
[C---:B------:R-:W-:Y:S01]  /*112a0*/  FFMA.FTZ R13, R3.reuse, R132, R13 ;  /* 0x00000084030d7223 */ /* 0x040fe2000001000d */
[----:B------:R-:W-:Y:S02]  /*112b0*/  I2FP.F32.S32 R139, R139 ;  /* 0x0000008b008b7245 */ /* 0x000fe40000201400 */
[----:B------:R-:W-:Y:S01]  /*112c0*/  I2FP.F32.S32 R137, R137 ;  /* 0x0000008900897245 */ /* 0x000fe20000201400 */
[CC--:B------:R-:W-:Y:S01]  /*112d0*/  FFMA.FTZ R19, R3.reuse, R2.reuse, R19 ;  /* 0x0000000203137223 */ /* 0x0c0fe20000010013 */
[C---:B------:R-:W-:Y:S01]  /*112e0*/  IADD3 R132, R0.reuse, 0x21, RZ ;  /* 0x0000002100847810 */ /* 0x040fe20007ffe0ff */
[C---:B------:R-:W-:Y:S01]  /*112f0*/  FFMA.FTZ R17, R3.reuse, R2, R17 ;  /* 0x0000000203117223 */ /* 0x040fe20000010011 */
[C---:B------:R-:W-:Y:S01]  /*11300*/  IADD3 R2, R0.reuse, 0x29, RZ ;  /* 0x0000002900027810 */ /* 0x040fe20007ffe0ff */
[CC--:B------:R-:W-:Y:S01]  /*11310*/  FFMA.FTZ R14, R3.reuse, R139.reuse, R14 ;  /* 0x0000008b030e7223 */ /* 0x0c0fe2000001000e */
[C---:B------:R-:W-:Y:S01]  /*11320*/  FFMA.FTZ R12, R3.reuse, R139, R12 ;  /* 0x0000008b030c7223 */ /* 0x040fe2000001000c */
[----:B------:R-:W-:Y:S01]  /*11330*/  I2FP.F32.S32 R132, R132 ;  /* 0x0000008400847245 */ /* 0x000fe20000201400 */
[CC--:B------:R-:W-:Y:S01]  /*11340*/  FFMA.FTZ R18, R3.reuse, R137.reuse, R18 ;  /* 0x0000008903127223 */ /* 0x0c0fe20000010012 */
[C---:B------:R-:W-:Y:S01]  /*11350*/  IADD3 R139, R0.reuse, 0x20, RZ ;  /* 0x00000020008b7810 */ /* 0x040fe20007ffe0ff */
[C---:B------:R-:W-:Y:S01]  /*11360*/  FFMA.FTZ R16, R3.reuse, R137, R16 ;  /* 0x0000008903107223 */ /* 0x040fe20000010010 */
[----:B------:R-:W-:Y:S01]  /*11370*/  I2FP.F32.S32 R2, R2 ;  /* 0x0000000200027245 */ /* 0x000fe20000201400 */
[CC--:B------:R-:W-:Y:S01]  /*11380*/  FFMA.FTZ R23, R3.reuse, R132.reuse, R23 ;  /* 0x0000008403177223 */ /* 0x0c0fe20000010017 */
[C---:B------:R-:W-:Y:S01]  /*11390*/  IADD3 R137, R0.reuse, 0x28, RZ ;  /* 0x0000002800897810 */ /* 0x040fe20007ffe0ff */
[C---:B------:R-:W-:Y:S01]  /*113a0*/  FFMA.FTZ R21, R3.reuse, R132, R21 ;  /* 0x0000008403157223 */ /* 0x040fe20000010015 */
[----:B------:R-:W-:Y:S01]  /*113b0*/  I2FP.F32.S32 R139, R139 ;  /* 0x0000008b008b7245 */ /* 0x000fe20000201400 */
[CC--:B------:R-:W-:Y:S01]  /*113c0*/  FFMA.FTZ R27, R3.reuse, R2.reuse, R27 ;  /* 0x00000002031b7223 */ /* 0x0c0fe2000001001b */
[----:B------:R-:W-:Y:S01]  /*113d0*/  I2FP.F32.S32 R137, R137 ;  /* 0x0000008900897245 */ /* 0x000fe20000201400 */
[C---:B------:R-:W-:Y:S01]  /*113e0*/  FFMA.FTZ R25, R3.reuse, R2, R25 ;  /* 0x0000000203197223 */ /* 0x040fe20000010019 */
[C---:B------:R-:W-:Y:S01]  /*113f0*/  IADD3 R132, R0.reuse, 0x31, RZ ;  /* 0x0000003100847810 */ /* 0x040fe20007ffe0ff */
        /* <DEDUP_REMOVED lines=15> */
[----:B------:R-:W-:Y:S01]  /*114f0*/  IADD3 R134, R0, 0x30, RZ ;  /* 0x0000003000867810 */ /* 0x000fe20007ffe0ff */
[C---:B------:R-:W-:Y:S01]  /*11500*/  FFMA.FTZ R34, R3.reuse, R139, R34 ;  /* 0x0000008b03227223 */ /* 0x040fe20000010022 */
[----:B------:R-:W-:Y:S01]  /*11510*/  FMNMX.FTZ R132, R6, R135, !PT ;  /* 0x0000008706847209 */ /* 0x000fe20007810000 */
[C---:B------:R-:W-:Y:S01]  /*11520*/  FFMA.FTZ R32, R3.reuse, R139, R32 ;  /* 0x0000008b03207223 */ /* 0x040fe20000010020 */
[----:B------:R-:W-:Y:S01]  /*11530*/  FMNMX.FTZ R2, R4, R133, !PT ;  /* 0x0000008504027209 */ /* 0x000fe20007810000 */
[CC--:B------:R-:W-:Y:S01]  /*11540*/  FFMA.FTZ R38, R3.reuse, R137.reuse, R38 ;  /* 0x0000008903267223 */ /* 0x0c0fe20000010026 */
[----:B------:R-:W-:Y:S01]  /*11550*/  I2FP.F32.S32 R134, R134 ;  /* 0x0000008600867245 */ /* 0x000fe20000201400 */
[----:B------:R-:W-:Y:S01]  /*11560*/  FFMA.FTZ R36, R3, R137, R36 ;  /* 0x0000008903247223 */ /* 0x000fe20000010024 */
[----:B------:R-:W-:Y:S02]  /*11570*/  FMNMX.FTZ R139, R7, R132, !PT ;  /* 0x00000084078b7209 */ /* 0x000fe40007810000 */
[----:B------:R-:W-:Y:S01]  /*11580*/  IADD3 R136, R0, 0x41, RZ ;  /* 0x0000004100887810 */ /* 0x000fe20007ffe0ff */
[----:B------:R-:W-:Y:S01]  /*11590*/  FFMA.FTZ R30, R3, R134, R30 ;  /* 0x00000086031e7223 */ /* 0x000fe2000001001e */
[----:B------:R-:W-:Y:S01]  /*115a0*/  FMNMX.FTZ R137, R5, R2, !PT ;  /* 0x0000000205897209 */ /* 0x000fe20007810000 */
[----:B------:R-:W-:Y:S01]  /*115b0*/  FFMA.FTZ R28, R3, R134, R28 ;  /* 0x00000086031c7223 */ /* 0x000fe2000001001c */
[----:B------:R-:W-:Y:S02]  /*115c0*/  FMNMX.FTZ R138, R10, R139, !PT ;  /* 0x0000008b0a8a7209 */ /* 0x000fe40007810000 */
[----:B------:R-:W-:Y:S02]  /*115d0*/  I2FP.F32.S32 R136, R136 ;  /* 0x0000008800887245 */ /* 0x000fe40000201400 */
[----:B------:R-:W-:Y:S02]  /*115e0*/  FMNMX.FTZ R134, R8, R137, !PT ;  /* 0x0000008908867209 */ /* 0x000fe40007810000 */
[----:B------:R-:W-:Y:S01]  /*115f0*/  FMNMX.FTZ R139, R11, R138, !PT ;  /* 0x0000008a0b8b7209 */ /* 0x000fe20007810000 */
[----:B------:R-:W-:Y:S01]  /*11600*/  FFMA.FTZ R39, R3, R136, R39 ;  /* 0x0000008803277223 */ /* 0x000fe20000010027 */
[----:B------:R-:W-:Y:S01]  /*11610*/  FMNMX.FTZ R137, R9, R134, !PT ;  /* 0x0000008609897209 */ /* 0x000fe20007810000 */
[----:B------:R-:W-:Y:S01]  /*11620*/  FFMA.FTZ R37, R3, R136, R37 ;  /* 0x0000008803257223 */ /* 0x000fe20000010025 */
[----:B------:R-:W-:Y:S02]  /*11630*/  FMNMX.FTZ R136, R14, R139, !PT ;  /* 0x0000008b0e887209 */ /* 0x000fe40007810000 */
[----:B------:R-:W-:Y:S02]  /*11640*/  IADD3 R132, R0, 0x48, RZ ;  /* 0x0000004800847810 */ /* 0x000fe40007ffe0ff */
[----:B------:R-:W-:Y:S02]  /*11650*/  FMNMX.FTZ R134, R12, R137, !PT ;  /* 0x000000890c867209 */ /* 0x000fe40007810000 */
[----:B------:R-:W-:Y:S02]  /*11660*/  I2FP.F32.S32 R132, R132 ;  /* 0x0000008400847245 */ /* 0x000fe40000201400 */
[----:B------:R-:W-:Y:S02]  /*11670*/  FMNMX.FTZ R137, R15, R136, !PT ;  /* 0x000000880f897209 */ /* 0x000fe40007810000 */
[----:B------:R-:W-:Y:S01]  /*11680*/  FMNMX.FTZ R139, R13, R134, !PT ;  /* 0x000000860d8b7209 */ /* 0x000fe20007810000 */
[CC--:B------:R-:W-:Y:S01]  /*11690*/  FFMA.FTZ R42, R3.reuse, R132.reuse, R42 ;  /* 0x00000084032a7223 */ /* 0x0c0fe2000001002a */
[----:B------:R-:W-:Y:S01]  /*116a0*/  FMNMX.FTZ R134, R18, R137, !PT ;  /* 0x0000008912867209 */ /* 0x000fe20007810000 */
[----:B------:R-:W-:Y:S01]  /*116b0*/  FFMA.FTZ R40, R3, R132, R40 ;  /* 0x0000008403287223 */ /* 0x000fe20000010028 */
[----:B------:R-:W-:Y:S02]  /*116c0*/  FMNMX.FTZ R132, R16, R139, !PT ;  /* 0x0000008b10847209 */ /* 0x000fe40007810000 */
[C---:B------:R-:W-:Y:S02]  /*116d0*/  IADD3 R136, R0.reuse, 0x50, RZ ;  /* 0x0000005000887810 */ /* 0x040fe40007ffe0ff */
[----:B------:R-:W-:Y:S02]  /*116e0*/  FMNMX.FTZ R137, R19, R134, !PT ;  /* 0x0000008613897209 */ /* 0x000fe40007810000 */
[----:B------:R-:W-:Y:S02]  /*116f0*/  IADD3 R2, R0, 0x49, RZ ;  /* 0x0000004900027810 */ /* 0x000fe40007ffe0ff */
[----:B------:R-:W-:Y:S02]  /*11700*/  FMNMX.FTZ R139, R17, R132, !PT ;  /* 0x00000084118b7209 */ /* 0x000fe40007810000 */
[----:B------:R-:W-:Y:S02]  /*11710*/  I2FP.F32.S32 R134, R136 ;  /* 0x0000008800867245 */ /* 0x000fe40000201400 */
[----:B------:R-:W-:Y:S02]  /*11720*/  FMNMX.FTZ R136, R22, R137, !PT ;  /* 0x0000008916887209 */ /* 0x000fe40007810000 */
[----:B------:R-:W-:Y:S01]  /*11730*/  I2FP.F32.S32 R2, R2 ;  /* 0x0000000200027245 */ /* 0x000fe20000201400 */
[CC--:B------:R-:W-:Y:S01]  /*11740*/  FFMA.FTZ R46, R3.reuse, R134.reuse, R46 ;  /* 0x00000086032e7223 */ /* 0x0c0fe2000001002e */
[----:B------:R-:W-:Y:S01]  /*11750*/  FMNMX.FTZ R132, R20, R139, !PT ;  /* 0x0000008b14847209 */ /* 0x000fe20007810000 */
[----:B------:R-:W-:Y:S01]  /*11760*/  FFMA.FTZ R44, R3, R134, R44 ;  /* 0x00000086032c7223 */ /* 0x000fe2000001002c */
[----:B------:R-:W-:Y:S01]  /*11770*/  FMNMX.FTZ R141, R23, R136, !PT ;  /* 0x00000088178d7209 */ /* 0x000fe20007810000 */
[----:B------:R-:W-:Y:S01]  /*11780*/  FFMA.FTZ R43, R3, R2, R43 ;  /* 0x00000002032b7223 */ /* 0x000fe2000001002b */
[----:B------:R-:W-:Y:S01]  /*11790*/  FMNMX.FTZ R139, R21, R132, !PT ;  /* 0x00000084158b7209 */ /* 0x000fe20007810000 */
[----:B------:R-:W-:Y:S01]  /*117a0*/  FFMA.FTZ R41, R3, R2, R41 ;  /* 0x0000000203297223 */ /* 0x000fe20000010029 */
[----:B------:R-:W-:Y:S02]  /*117b0*/  FMNMX.FTZ R134, R26, R141, !PT ;  /* 0x0000008d1a867209 */ /* 0x000fe40007810000 */
[----:B------:R-:W-:Y:S02]  /*117c0*/  IADD3 R2, R0, 0x51, RZ ;  /* 0x0000005100027810 */ /* 0x000fe40007ffe0ff */
[----:B------:R-:W-:Y:S02]  /*117d0*/  FMNMX.FTZ R132, R24, R139, !PT ;  /* 0x0000008b18847209 */ /* 0x000fe40007810000 */
[----:B------:R-:W-:Y:S02]  /*117e0*/  FMNMX.FTZ R139, R27, R134, !PT ;  /* 0x000000861b8b7209 */ /* 0x000fe40007810000 */
[----:B------:R-:W-:Y:S02]  /*117f0*/  I2FP.F32.S32 R2, R2 ;  /* 0x0000000200027245 */ /* 0x000fe40000201400 */
[----:B------:R-:W-:Y:S02]  /*11800*/  IADD3 R137, R0, 0x58, RZ ;  /* 0x0000005800897810 */ /* 0x000fe40007ffe0ff */
[----:B------:R-:W-:Y:S01]  /*11810*/  FMNMX.FTZ R141, R25, R132, !PT ;  /* 0x00000084198d7209 */ /* 0x000fe20007810000 */
[CC--:B------:R-:W-:Y:S01]  /*11820*/  FFMA.FTZ R47, R3.reuse, R2.reuse, R47 ;  /* 0x00000002032f7223 */ /* 0x0c0fe2000001002f */
[----:B------:R-:W-:Y:S01]  /*11830*/  FMNMX.FTZ R132, R30, R139, !PT ;  /* 0x0000008b1e847209 */ /* 0x000fe20007810000 */
[----:B------:R-:W-:Y:S01]  /*11840*/  FFMA.FTZ R45, R3, R2, R45 ;  /* 0x00000002032d7223 */ /* 0x000fe2000001002d */
[----:B------:R-:W-:Y:S02]  /*11850*/  I2FP.F32.S32 R137, R137 ;  /* 0x0000008900897245 */ /* 0x000fe40000201400 */
[----:B------:R-:W-:Y:S02]  /*11860*/  FMNMX.FTZ R2, R28, R141, !PT ;  /* 0x0000008d1c027209 */ /* 0x000fe40007810000 */
[----:B------:R-:W-:Y:S01]  /*11870*/  FMNMX.FTZ R139, R31, R132, !PT ;  /* 0x000000841f8b7209 */ /* 0x000fe20007810000 */
[CC--:B------:R-:W-:Y:S01]  /*11880*/  FFMA.FTZ R50, R3.reuse, R137.reuse, R50 ;  /* 0x0000008903327223 */ /* 0x0c0fe20000010032 */
[----:B------:R-:W-:Y:S01]  /*11890*/  FFMA.FTZ R48, R3, R137, R48 ;  /* 0x0000008903307223 */ /* 0x000fe20000010030 */
[----:B------:R-:W-:Y:S02]  /*118a0*/  FMNMX.FTZ R137, R29, R2, !PT ;  /* 0x000000021d897209 */ /* 0x000fe40007810000 */
[----:B------:R-:W-:Y:S02]  /*118b0*/  IADD3 R136, R0, 0x59, RZ ;  /* 0x0000005900887810 */ /* 0x000fe40007ffe0ff */
[----:B------:R-:W-:Y:S02]  /*118c0*/  FMNMX.FTZ R138, R34, R139, !PT ;  /* 0x0000008b228a7209 */ /* 0x000fe40007810000 */
[----:B------:R-:W-:Y:S02]  /*118d0*/  FMNMX.FTZ R134, R32, R137, !PT ;  /* 0x0000008920867209 */ /* 0x000fe40007810000 */
        /* <DEDUP_REMOVED lines=15> */
[C---:B------:R-:W-:Y:S02]  /*119d0*/  IADD3 R136, R0.reuse, 0x68, RZ ;  /* 0x0000006800887810 */ /* 0x040fe40007ffe0ff */
[----:B------:R-:W-:Y:S02]  /*119e0*/  FMNMX.FTZ R137, R43, R134, !PT ;  /* 0x000000862b897209 */ /* 0x000fe40007810000 */
[----:B------:R-:W-:Y:S02]  /*119f0*/  FMNMX.FTZ R139, R41, R132, !PT ;  /* 0x00000084298b7209 */ /* 0x000fe40007810000 */
[----:B------:R-:W-:Y:S02]  /*11a00*/  IADD3 R2, R0, 0x61, RZ ;  /* 0x0000006100027810 */ /* 0x000fe40007ffe0ff */
[----:B------:R-:W-:Y:S02]  /*11a10*/  I2FP.F32.S32 R134, R136 ;  /* 0x0000008800867245 */ /* 0x000fe40000201400 */
[----:B------:R-:W-:Y:S02]  /*11a20*/  FMNMX.FTZ R136, R46, R137, !PT ;  /* 0x000000892e887209 */ /* 0x000fe40007810000 */
[----:B------:R-:W-:Y:S01]  /*11a30*/  FMNMX.FTZ R132, R44, R139, !PT ;  /* 0x0000008b2c847209 */ /* 0x000fe20007810000 */
[C---:B------:R-:W-:Y:S01]  /*11a40*/  FFMA.FTZ R58, R3.reuse, R134, R58 ;  /* 0x00000086033a7223 */ /* 0x040fe2000001003a */
[----:B------:R-:W-:Y:S01]  /*11a50*/  I2FP.F32.S32 R2, R2 ;  /* 0x0000000200027245 */ /* 0x000fe20000201400 */
[----:B------:R-:W-:Y:S01]  /*11a60*/  FFMA.FTZ R56, R3, R134, R56 ;  /* 0x0000008603387223 */ /* 0x000fe20000010038 */
        /* <DEDUP_REMOVED lines=19> */
[C---:B------:R-:W-:Y:S02]  /*11ba0*/  IADD3 R132, R0.reuse, 0x78, RZ ;  /* 0x0000007800847810 */ /* 0x040fe40007ffe0ff */
[----:B------:R-:W-:Y:S02]  /*11bb0*/  FMNMX.FTZ R137, R53, R2, !PT ;  /* 0x0000000235897209 */ /* 0x000fe40007810000 */
[C---:B------:R-:W-:Y:S02]  /*11bc0*/  IADD3 R134, R0.reuse, 0x71, RZ ;  /* 0x0000007100867810 */ /* 0x040fe40007ffe0ff */
        /* <DEDUP_REMOVED lines=28> */
[----:B-1----:R-:W-:Y:S07]  /*11d90*/  FMNMX.FTZ R2, R141, R2, !PT ;  /* 0x000000028d027209 */ /* 0x002fee0007810000 */
[----:B------:R-:W-:Y:S01]  /*11da0*/  LDSM.16.MT88.4 R140, [R202+0xc000] ;  /* 0x00c00000ca8c783b */ /* 0x000fe20000004200 */
[----:B--2---:R-:W-:Y:S01]  /*11db0*/  FMNMX.FTZ R0, R137, R0, !PT ;  /* 0x0000000089007209 */ /* 0x004fe20007810000 */
[C---:B------:R-:W-:Y:S01]  /*11dc0*/  FADD.FTZ R133, -R2.reuse, R133 ;  /* 0x0000008502857221 */ /* 0x040fe20000010100 */
[----:B------:R-:W-:Y:S02]  /*11dd0*/  FMUL.FTZ R159, R2, UR4 ;  /* 0x00000004029f7c20 */ /* 0x000fe40008410000 */
[C---:B------:R-:W-:Y:S01]  /*11de0*/  FSETP.NEU.FTZ.AND P1, PT, R0.reuse, -INF , PT ;  /* 0xff8000000000780b */ /* 0x040fe20003f3d000 */
[C---:B------:R-:W-:Y:S01]  /*11df0*/  FADD.FTZ R132, -R0.reuse, R135 ;  /* 0x0000008700847221 */ /* 0x040fe20000010100 */
[----:B------:R-:W-:Y:S01]  /*11e00*/  FMUL.FTZ R135, R133, UR4 ;  /* 0x0000000485877c20 */ /* 0x000fe20008410000 */
[----:B------:R-:W-:Y:S01]  /*11e10*/  FMUL.FTZ R160, R0, UR4 ;  /* 0x0000000400a07c20 */ /* 0x000fe20008410000 */
[----:B------:R-:W1:Y:S01]  /*11e20*/  LDSM.16.MT88.4 R136, [R204+0xc000] ;  /* 0x00c00000cc88783b */ /* 0x000e620000004200 */
[----:B------:R-:W-:Y:S01]  /*11e30*/  FMUL.FTZ R134, R132, UR4 ;  /* 0x0000000484867c20 */ /* 0x000fe20008410000 */
[----:B------:R2:W3:Y:S02]  /*11e40*/  MUFU.EX2 R133, R135 ;  /* 0x0000008700857308 */ /* 0x0004e40000000800 */
[----:B------:R-:W-:Y:S02]  /*11e50*/  FSEL R160, R160, RZ, P1 ;  /* 0x000000ffa0a07208 */ /* 0x000fe40000800000 */
[----:B------:R-:W-:Y:S03]  /*11e60*/  FSETP.NEU.FTZ.AND P1, PT, R2, -INF , PT ;  /* 0xff8000000200780b */ /* 0x000fe60003f3d000 */
[--C-:B------:R-:W-:Y:S03]  /*11e70*/  FFMA.FTZ R153, R10, UR4, -R160.reuse ;  /* 0x000000040a997c23 */ /* 0x100fe600080108a0 */
[----:B------:R4:W5:Y:S01]  /*11e80*/  MUFU.EX2 R132, R134 ;  /* 0x0000008600847308 */ /* 0x0009620000000800 */
        /* <DEDUP_REMOVED lines=8> */
[--C-:B--2---:R-:W-:Y:S01]  /*11f10*/  FFMA.FTZ R135, R9, UR4, -R159.reuse ;  /* 0x0000000409877c23 */ /* 0x104fe2000801089f */
[----:B------:R-:W-:Y:S01]  /*11f20*/  MUFU.EX2 R157, R157 ;  /* 0x0000009d009d7308 */ /* 0x000fe20000000800 */
[C---:B---3--:R-:W-:Y:S01]  /*11f30*/  FMUL.FTZ R4, R133.reuse, R128 ;  /* 0x0000008085047220 */ /* 0x048fe20000410000 */
[C---:B------:R-:W-:Y:S01]  /*11f40*/  FMUL.FTZ R5, R133.reuse, R129 ;  /* 0x0000008185057220 */ /* 0x040fe20000410000 */
[C---:B------:R-:W-:Y:S01]  /*11f50*/  FMUL.FTZ R8, R133.reuse, R124 ;  /* 0x0000007c85087220 */ /* 0x040fe20000410000 */
[C---:B------:R-:W-:Y:S01]  /*11f60*/  FMUL.FTZ R9, R133.reuse, R125 ;  /* 0x0000007d85097220 */ /* 0x040fe20000410000 */
[C---:B------:R-:W-:Y:S01]  /*11f70*/  FMUL.FTZ R68, R133.reuse, R68 ;  /* 0x0000004485447220 */ /* 0x040fe20000410000 */
[----:B------:R-:W-:Y:S01]  /*11f80*/  FMUL.FTZ R69, R133, R69 ;  /* 0x0000004585457220 */ /* 0x000fe20000410000 */
[--C-:B----4-:R-:W-:Y:S03]  /*11f90*/  FFMA.FTZ R134, R11, UR4, -R160.reuse ;  /* 0x000000040b867c23 */ /* 0x110fe600080108a0 */
[----:B------:R-:W2:Y:S01]  /*11fa0*/  MUFU.EX2 R155, R155 ;  /* 0x0000009b009b7308 */ /* 0x000ea20000000800 */
[C---:B-----5:R-:W-:Y:S01]  /*11fb0*/  FMUL.FTZ R6, R132.reuse, R130 ;  /* 0x0000008284067220 */ /* 0x060fe20000410000 */
[C---:B------:R-:W-:Y:S01]  /*11fc0*/  FMUL.FTZ R7, R132.reuse, R131 ;  /* 0x0000008384077220 */ /* 0x040fe20000410000 */
[C---:B------:R-:W-:Y:S01]  /*11fd0*/  FMUL.FTZ R10, R132.reuse, R126 ;  /* 0x0000007e840a7220 */ /* 0x040fe20000410000 */
[C---:B------:R-:W-:Y:S01]  /*11fe0*/  FMUL.FTZ R11, R132.reuse, R127 ;  /* 0x0000007f840b7220 */ /* 0x040fe20000410000 */
[C---:B------:R-:W-:Y:S01]  /*11ff0*/  FMUL.FTZ R70, R132.reuse, R70 ;  /* 0x0000004684467220 */ /* 0x040fe20000410000 */
[----:B------:R-:W3:Y:S01]  /*12000*/  LDSM.16.MT88.4 R124, [R200+0xc000] ;  /* 0x00c00000c87c783b */ /* 0x000ee20000004200 */
        /* <DEDUP_REMOVED lines=16> */
[--C-:B------:R-:W-:Y:S03]  /*12110*/  FFMA.FTZ R170, R42, UR4, -R160.reuse ;  /* 0x000000042aaa7c23 */ /* 0x100fe600080108a0 */
        /* <DEDUP_REMOVED lines=9> */
[----:B----4-:R-:W-:Y:S01]  /*121b0*/  F2FP.BF16.F32.PACK_AB R131, R134, R153 ;  /* 0x000000998683723e */ /* 0x010fe200000010ff */
[--C-:B------:R-:W-:Y:S01]  /*121c0*/  FFMA.FTZ R178, R47, UR4, -R160.reuse ;  /* 0x000000042fb27c23 */ /* 0x100fe200080108a0 */
[--C-:B------:R-:W-:Y:S01]  /*121d0*/  FFMA.FTZ R179, R50, UR4, -R160.reuse ;  /* 0x0000000432b37c23 */ /* 0x100fe200080108a0 */
[--C-:B------:R-:W-:Y:S01]  /*121e0*/  FFMA.FTZ R180, R51, UR4, -R160.reuse ;  /* 0x0000000433b47c23 */ /* 0x100fe200080108a0 */
[----:B------:R-:W-:Y:S01]  /*121f0*/  LDSM.16.MT88.4 R40, [R202+0x12000] ;  /* 0x01200000ca28783b */ /* 0x000fe20000004200 */
[--C-:B------:R-:W-:Y:S01]  /*12200*/  FFMA.FTZ R181, R44, UR4, -R159.reuse ;  /* 0x000000042cb57c23 */ /* 0x100fe2000801089f */
[--C-:B------:R-:W-:Y:S03]  /*12210*/  FFMA.FTZ R182, R45, UR4, -R159.reuse ;  /* 0x000000042db67c23 */ /* 0x100fe6000801089f */
[----:B------:R-:W-:Y:S01]  /*12220*/  MUFU.EX2 R154, R154 ;  /* 0x0000009a009a7308 */ /* 0x000fe20000000800 */
[--C-:B------:R-:W-:Y:S01]  /*12230*/  FFMA.FTZ R183, R48, UR4, -R159.reuse ;  /* 0x0000000430b77c23 */ /* 0x100fe2000801089f */
[--C-:B------:R-:W-:Y:S01]  /*12240*/  FFMA.FTZ R184, R49, UR4, -R159.reuse ;  /* 0x0000000431b87c23 */ /* 0x100fe2000801089f */
[C---:B------:R-:W-:Y:S01]  /*12250*/  FMUL.FTZ R86, R132.reuse, R86 ;  /* 0x0000005684567220 */ /* 0x040fe20000410000 */
[----:B------:R-:W-:Y:S01]  /*12260*/  FMUL.FTZ R87, R132, R87 ;  /* 0x0000005784577220 */ /* 0x000fe20000410000 */
[----:B------:R-:W-:Y:S01]  /*12270*/  LDSM.16.MT88.4 R44, [R201+0xe800] ;  /* 0x00e80000c92c783b */ /* 0x000fe20000004200 */
[C---:B------:R-:W-:Y:S01]  /*12280*/  FMUL.FTZ R84, R133.reuse, R84 ;  /* 0x0000005485547220 */ /* 0x040fe20000410000 */
[C---:B------:R-:W-:Y:S03]  /*12290*/  FMUL.FTZ R85, R133.reuse, R85 ;  /* 0x0000005585557220 */ /* 0x040fe60000410000 */
[----:B------:R-:W4:Y:S01]  /*122a0*/  MUFU.EX2 R135, R135 ;  /* 0x0000008700877308 */ /* 0x000f220000000800 */
[----:B--2---:R-:W-:Y:S01]  /*122b0*/  F2FP.BF16.F32.PACK_AB R128, R156, R158 ;  /* 0x0000009e9c80723e */ /* 0x004fe200000010ff */
[C---:B------:R-:W-:Y:S01]  /*122c0*/  FMUL.FTZ R90, R132.reuse, R90 ;  /* 0x0000005a845a7220 */ /* 0x040fe20000410000 */
[C---:B------:R-:W-:Y:S01]  /*122d0*/  FMUL.FTZ R91, R132.reuse, R91 ;  /* 0x0000005b845b7220 */ /* 0x040fe20000410000 */
[C---:B------:R-:W-:Y:S01]  /*122e0*/  FMUL.FTZ R88, R133.reuse, R88 ;  /* 0x0000005885587220 */ /* 0x040fe20000410000 */
[----:B------:R-:W-:Y:S01]  /*122f0*/  LDSM.16.MT88.4 R48, [R201+0xf000] ;  /* 0x00f00000c930783b */ /* 0x000fe20000004200 */
        /* <DEDUP_REMOVED lines=9> */
[--C-:B------:R-:W-:Y:S01]  /*12390*/  FFMA.FTZ R164, R14, UR4, -R160.reuse ;  /* 0x000000040ea47c23 */ /* 0x100fe200080108a0 */
[C---:B------:R-:W-:Y:S01]  /*123a0*/  FMUL.FTZ R14, R132.reuse, R122 ;  /* 0x0000007a840e7220 */ /* 0x040fe20000410000 */
[----:B----4-:R-:W-:Y:S01]  /*123b0*/  F2FP.BF16.F32.PACK_AB R130, R135, R154 ;  /* 0x0000009a8782723e */ /* 0x010fe200000010ff */
[--C-:B------:R-:W-:Y:S01]  /*123c0*/  FFMA.FTZ R161, R15, UR4, -R160.reuse ;  /* 0x000000040fa17c23 */ /* 0x100fe200080108a0 */
[C---:B------:R-:W-:Y:S01]  /*123d0*/  FMUL.FTZ R15, R132.reuse, R123 ;  /* 0x0000007b840f7220 */ /* 0x040fe20000410000 */
[C---:B------:R-:W-:Y:S01]  /*123e0*/  FMUL.FTZ R102, R132.reuse, R102 ;  /* 0x0000006684667220 */ /* 0x040fe20000410000 */
[----:B------:R-:W-:Y:S01]  /*123f0*/  FMUL.FTZ R103, R132, R103 ;  /* 0x0000006784677220 */ /* 0x000fe20000410000 */
[C---:B------:R-:W-:Y:S01]  /*12400*/  FMUL.FTZ R100, R133.reuse, R100 ;  /* 0x0000006485647220 */ /* 0x040fe20000410000 */
[C---:B------:R-:W-:Y:S01]  /*12410*/  FMUL.FTZ R101, R133.reuse, R101 ;  /* 0x0000006585657220 */ /* 0x040fe20000410000 */
[C---:B-1----:R-:W-:Y:S01]  /*12420*/  HMMA.16816.F32.BF16 R4, R128.reuse, R136, R4 ;  /* 0x000000888004723c */ /* 0x042fe20000041804 */
[----:B------:R-:W-:Y:S04]  /*12430*/  MUFU.EX2 R164, R164 ;  /* 0x000000a400a47308 */ /* 0x000fe80000000800 */
[--C-:B------:R-:W-:Y:S01]  /*12440*/  FFMA.FTZ R165, R12, UR4, -R159.reuse ;  /* 0x000000040ca57c23 */ /* 0x100fe2000801089f */
[C---:B------:R-:W-:Y:S01]  /*12450*/  HMMA.16816.F32.BF16 R8, R128.reuse, R138, R8 ;  /* 0x0000008a8008723c */ /* 0x040fe20000041808 */
[----:B------:R-:W1:Y:S04]  /*12460*/  LDSM.16.MT88.4 R136, [R204+0x10000] ;  /* 0x01000000cc88783b */ /* 0x000e680000004200 */
[----:B------:R-:W-:Y:S01]  /*12470*/  MUFU.EX2 R161, R161 ;  /* 0x000000a100a17308 */ /* 0x000fe20000000800 */
[----:B------:R-:W-:Y:S01]  /*12480*/  ISETP.GT.AND P1, PT, R218, 0x1, PT ;  /* 0x00000001da00780c */ /* 0x000fe20003f24270 */
[----:B------:R-:W-:Y:S01]  /*12490*/  FMUL.FTZ R12, R133, R120 ;  /* 0x00000078850c7220 */ /* 0x000fe20000410000 */
[C---:B------:R-:W-:Y:S03]  /*124a0*/  HMMA.16816.F32.BF16 R68, R128.reuse, R140, R68 ;  /* 0x0000008c8044723c */ /* 0x040fe60000041844 */
[--C-:B------:R-:W-:Y:S03]  /*124b0*/  FFMA.FTZ R166, R13, UR4, -R159.reuse ;  /* 0x000000040da67c23 */ /* 0x100fe6000801089f */
[C---:B------:R-:W-:Y:S01]  /*124c0*/  HMMA.16816.F32.BF16 R72, R128.reuse, R142, R72 ;  /* 0x0000008e8048723c */ /* 0x040fe20000041848 */
[----:B------:R-:W2:Y:S01]  /*124d0*/  LDSM.16.MT88.4 R140, [R202+0x10000] ;  /* 0x01000000ca8c783b */ /* 0x000ea20000004200 */
[----:B------:R-:W-:Y:S03]  /*124e0*/  MUFU.EX2 R165, R165 ;  /* 0x000000a500a57308 */ /* 0x000fe60000000800 */
[C---:B------:R-:W-:Y:S01]  /*124f0*/  FMUL.FTZ R13, R133.reuse, R121 ;  /* 0x00000079850d7220 */ /* 0x040fe20000410000 */
[C---:B------:R-:W-:Y:S03]  /*12500*/  HMMA.16816.F32.BF16 R76, R128.reuse, R144, R76 ;  /* 0x00000090804c723c */ /* 0x040fe6000004184c */
[----:B------:R-:W-:Y:S03]  /*12510*/  LDSM.16.MT88.4 R120, [R204+0xc800] ;  /* 0x00c80000cc78783b */ /* 0x000fe60000004200 */
[----:B------:R-:W4:Y:S01]  /*12520*/  MUFU.EX2 R166, R166 ;  /* 0x000000a600a67308 */ /* 0x000f220000000800 */
[C---:B------:R-:W-:Y:S01]  /*12530*/  FMUL.FTZ R106, R132.reuse, R106 ;  /* 0x0000006a846a7220 */ /* 0x040fe20000410000 */
[C---:B------:R-:W-:Y:S03]  /*12540*/  HMMA.16816.F32.BF16 R80, R128.reuse, R146, R80 ;  /* 0x000000928050723c */ /* 0x040fe60000041850 */
[----:B------:R-:W-:Y:S03]  /*12550*/  LDSM.16.MT88.4 R144, [R201+0xc800] ;  /* 0x00c80000c990783b */ /* 0x000fe60000004200 */
[C---:B---3--:R-:W-:Y:S02]  /*12560*/  HMMA.16816.F32.BF16 R84, R128.reuse, R124, R84 ;  /* 0x0000007c8054723c */ /* 0x048fe40000041854 */
[----:B------:R-:W-:Y:S03]  /*12570*/  MUFU.EX2 R172, R172 ;  /* 0x000000ac00ac7308 */ /* 0x000fe60000000800 */
[C---:B------:R-:W-:Y:S01]  /*12580*/  FMUL.FTZ R107, R132.reuse, R107 ;  /* 0x0000006b846b7220 */ /* 0x040fe20000410000 */
[C---:B------:R-:W-:Y:S01]  /*12590*/  HMMA.16816.F32.BF16 R88, R128.reuse, R126, R88 ;  /* 0x0000007e8058723c */ /* 0x040fe20000041858 */
[----:B------:R-:W3:Y:S05]  /*125a0*/  LDSM.16.MT88.4 R124, [R201+0x10000] ;  /* 0x01000000c97c783b */ /* 0x000eea0000004200 */
[----:B------:R-:W-:Y:S01]  /*125b0*/  MUFU.EX2 R169, R169 ;  /* 0x000000a900a97308 */ /* 0x000fe20000000800 */
[C---:B------:R-:W-:Y:S01]  /*125c0*/  FMUL.FTZ R104, R133.reuse, R104 ;  /* 0x0000006885687220 */ /* 0x040fe20000410000 */
[C---:B-1----:R-:W-:Y:S03]  /*125d0*/  HMMA.16816.F32.BF16 R92, R128.reuse, R136, R92 ;  /* 0x00000088805c723c */ /* 0x042fe6000004185c */
[----:B------:R-:W-:Y:S03]  /*125e0*/  FMUL.FTZ R105, R133, R105 ;  /* 0x0000006985697220 */ /* 0x000fe60000410000 */
[C---:B------:R-:W-:Y:S01]  /*125f0*/  HMMA.16816.F32.BF16 R96, R128.reuse, R138, R96 ;  /* 0x0000008a8060723c */ /* 0x040fe20000041860 */
[----:B------:R-:W1:Y:S01]  /*12600*/  LDSM.16.MT88.4 R136, [R200+0x10000] ;  /* 0x01000000c888783b */ /* 0x000e620000004200 */
[----:B------:R-:W-:Y:S03]  /*12610*/  MUFU.EX2 R170, R170 ;  /* 0x000000aa00aa7308 */ /* 0x000fe60000000800 */
[C---:B------:R-:W-:Y:S01]  /*12620*/  FMUL.FTZ R110, R132.reuse, R110 ;  /* 0x0000006e846e7220 */ /* 0x040fe20000410000 */
[C---:B--2---:R-:W-:Y:S06]  /*12630*/  HMMA.16816.F32.BF16 R100, R128.reuse, R140, R100 ;  /* 0x0000008c8064723c */ /* 0x044fec0000041864 */
[----:B------:R-:W-:Y:S01]  /*12640*/  MUFU.EX2 R171, R171 ;  /* 0x000000ab00ab7308 */ /* 0x000fe20000000800 */
[----:B------:R-:W-:Y:S01]  /*12650*/  FMUL.FTZ R111, R132, R111 ;  /* 0x0000006f846f7220 */ /* 0x000fe20000410000 */
[C---:B------:R-:W-:Y:S01]  /*12660*/  HMMA.16816.F32.BF16 R104, R128.reuse, R142, R104 ;  /* 0x0000008e8068723c */ /* 0x040fe20000041868 */
[----:B------:R-:W2:Y:S02]  /*12670*/  LDSM.16.MT88.4 R140, [R202+0xc800] ;  /* 0x00c80000ca8c783b */ /* 0x000ea40000004200 */
[--C-:B------:R-:W-:Y:S01]  /*12680*/  FFMA.FTZ R162, R18, UR4, -R160.reuse ;  /* 0x0000000412a27c23 */ /* 0x100fe200080108a0 */
[--C-:B------:R-:W-:Y:S01]  /*12690*/  FFMA.FTZ R163, R19, UR4, -R160.reuse ;  /* 0x0000000413a37c23 */ /* 0x100fe200080108a0 */
[--C-:B------:R-:W-:Y:S01]  /*126a0*/  FFMA.FTZ R167, R16, UR4, -R159.reuse ;  /* 0x0000000410a77c23 */ /* 0x100fe2000801089f */
[--C-:B------:R-:W-:Y:S02]  /*126b0*/  FFMA.FTZ R168, R17, UR4, -R159.reuse ;  /* 0x0000000411a87c23 */ /* 0x100fe4000801089f */
[----:B------:R-:W-:Y:S03]  /*126c0*/  MUFU.EX2 R173, R173 ;  /* 0x000000ad00ad7308 */ /* 0x000fe60000000800 */
[C---:B------:R-:W-:Y:S01]  /*126d0*/  FMUL.FTZ R108, R133.reuse, R108 ;  /* 0x0000006c856c7220 */ /* 0x040fe20000410000 */
[C---:B------:R-:W-:Y:S01]  /*126e0*/  FMUL.FTZ R109, R133.reuse, R109 ;  /* 0x0000006d856d7220 */ /* 0x040fe20000410000 */
[C---:B------:R-:W-:Y:S01]  /*126f0*/  FMUL.FTZ R18, R132.reuse, R118 ;  /* 0x0000007684127220 */ /* 0x040fe20000410000 */
[----:B------:R-:W-:Y:S01]  /*12700*/  FMUL.FTZ R19, R132, R119 ;  /* 0x0000007784137220 */ /* 0x000fe20000410000 */
[C---:B------:R-:W-:Y:S01]  /*12710*/  FMUL.FTZ R16, R133.reuse, R116 ;  /* 0x0000007485107220 */ /* 0x040fe20000410000 */
[----:B----4-:R-:W-:Y:S01]  /*12720*/  F2FP.BF16.F32.PACK_AB R116, R166, R165 ;  /* 0x000000a5a674723e */ /* 0x010fe200000010ff */
[C---:B---3--:R-:W-:Y:S01]  /*12730*/  HMMA.16816.F32.BF16 R12, R128.reuse, R124, R12 ;  /* 0x0000007c800c723c */ /* 0x048fe2000004180c */
[----:B------:R-:W-:Y:S02]  /*12740*/  MUFU.EX2 R162, R162 ;  /* 0x000000a200a27308 */ /* 0x000fe40000000800 */
[----:B------:R-:W-:Y:S01]  /*12750*/  FMUL.FTZ R17, R133, R117 ;  /* 0x0000007585117220 */ /* 0x000fe20000410000 */
[----:B------:R-:W-:Y:S01]  /*12760*/  F2FP.BF16.F32.PACK_AB R117, R161, R164 ;  /* 0x000000a4a175723e */ /* 0x000fe200000010ff */
[C---:B------:R-:W-:Y:S01]  /*12770*/  FMUL.FTZ R114, R132.reuse, R114 ;  /* 0x0000007284727220 */ /* 0x040fe20000410000 */
[C---:B------:R-:W-:Y:S01]  /*12780*/  HMMA.16816.F32.BF16 R108, R128.reuse, R126, R108 ;  /* 0x0000007e806c723c */ /* 0x040fe2000004186c */
[----:B------:R-:W3:Y:S04]  /*12790*/  LDSM.16.MT88.4 R124, [R200+0xc800] ;  /* 0x00c80000c87c783b */ /* 0x000ee80000004200 */
[----:B------:R-:W4:Y:S01]  /*127a0*/  MUFU.EX2 R163, R163 ;  /* 0x000000a300a37308 */ /* 0x000f220000000800 */
[----:B------:R-:W-:Y:S01]  /*127b0*/  FMUL.FTZ R115, R132, R115 ;  /* 0x0000007384737220 */ /* 0x000fe20000410000 */
[C---:B-1----:R-:W-:Y:S08]  /*127c0*/  HMMA.16816.F32.BF16 R16, R128.reuse, R136, R16 ;  /* 0x000000888010723c */ /* 0x042ff00000041810 */
[----:B------:R-:W-:Y:S03]  /*127d0*/  MUFU.EX2 R167, R167 ;  /* 0x000000a700a77308 */ /* 0x000fe60000000800 */
[C---:B------:R-:W-:Y:S01]  /*127e0*/  FMUL.FTZ R112, R133.reuse, R112 ;  /* 0x0000007085707220 */ /* 0x040fe20000410000 */
[----:B------:R-:W-:Y:S01]  /*127f0*/  FMUL.FTZ R113, R133, R113 ;  /* 0x0000007185717220 */ /* 0x000fe20000410000 */
[--C-:B------:R-:W-:Y:S01]  /*12800*/  FFMA.FTZ R54, R54, UR4, -R160.reuse ;  /* 0x0000000436367c23 */ /* 0x100fe200080108a0 */
[--C-:B------:R-:W-:Y:S01]  /*12810*/  FFMA.FTZ R55, R55, UR4, -R160.reuse ;  /* 0x0000000437377c23 */ /* 0x100fe200080108a0 */
[--C-:B------:R-:W-:Y:S03]  /*12820*/  FFMA.FTZ R58, R58, UR4, -R160.reuse ;  /* 0x000000043a3a7c23 */ /* 0x100fe600080108a0 */
[----:B------:R-:W1:Y:S01]  /*12830*/  MUFU.EX2 R168, R168 ;  /* 0x000000a800a87308 */ /* 0x000e620000000800 */
[----:B------:R-:W-:Y:S01]  /*12840*/  HMMA.16816.F32.BF16 R112, R128, R138, R112 ;  /* 0x0000008a8070723c */ /* 0x000fe20000041870 */
[----:B------:R-:W-:Y:S02]  /*12850*/  LDSM.16.MT88.4 R128, [R201+0x10800] ;  /* 0x01080000c980783b */ /* 0x000fe40000004200 */
[----:B----4-:R-:W-:Y:S01]  /*12860*/  F2FP.BF16.F32.PACK_AB R119, R163, R162 ;  /* 0x000000a2a377723e */ /* 0x010fe200000010ff */
[----:B------:R-:W-:Y:S01]  /*12870*/  FFMA.FTZ R59, R59, UR4, -R160 ;  /* 0x000000043b3b7c23 */ /* 0x000fe200080108a0 */
[--C-:B------:R-:W-:Y:S01]  /*12880*/  FFMA.FTZ R52, R52, UR4, -R159.reuse ;  /* 0x0000000434347c23 */ /* 0x100fe2000801089f */
[--C-:B------:R-:W-:Y:S03]  /*12890*/  FFMA.FTZ R53, R53, UR4, -R159.reuse ;  /* 0x0000000435357c23 */ /* 0x100fe6000801089f */
[----:B------:R-:W-:Y:S02]  /*128a0*/  MUFU.EX2 R174, R174 ;  /* 0x000000ae00ae7308 */ /* 0x000fe40000000800 */
[--C-:B------:R-:W-:Y:S01]  /*128b0*/  FFMA.FTZ R56, R56, UR4, -R159.reuse ;  /* 0x0000000438387c23 */ /* 0x100fe2000801089f */
[----:B------:R-:W-:Y:S01]  /*128c0*/  LDSM.16.MT88.4 R136, [R204+0xd000] ;  /* 0x00d00000cc88783b */ /* 0x000fe20000004200 */
[----:B------:R-:W-:Y:S01]  /*128d0*/  FFMA.FTZ R57, R57, UR4, -R159 ;  /* 0x0000000439397c23 */ /* 0x000fe2000801089f */
[----:B------:R-:W-:Y:S01]  /*128e0*/  FFMA.FTZ R157, R132, R235, R157 ;  /* 0x000000eb849d7223 */ /* 0x000fe2000001009d */
[----:B------:R-:W-:Y:S01]  /*128f0*/  FFMA.FTZ R158, R133, R236, R158 ;  /* 0x000000ec859e7223 */ /* 0x000fe2000001009e */
[----:B------:R-:W-:Y:S03]  /*12900*/  MOV R218, R152 ;  /* 0x0000009800da7202 */ /* 0x000fe60000000f00 */
[----:B------:R-:W-:Y:S01]  /*12910*/  MUFU.EX2 R175, R175 ;  /* 0x000000af00af7308 */ /* 0x000fe20000000800 */
[----:B-1----:R-:W-:Y:S02]  /*12920*/  F2FP.BF16.F32.PACK_AB R118, R168, R167 ;  /* 0x000000a7a876723e */ /* 0x002fe400000010ff */
[----:B------:R-:W-:Y:S05]  /*12930*/  MOV R133, R2 ;  /* 0x0000000200857202 */ /* 0x000fea0000000f00 */
[C---:B------:R-:W-:Y:S02]  /*12940*/  HMMA.16816.F32.BF16 R4, R116.reuse, R120, R4 ;  /* 0x000000787404723c */ /* 0x040fe40000041804 */
[----:B------:R-:W-:Y:S04]  /*12950*/  MUFU.EX2 R176, R176 ;  /* 0x000000b000b07308 */ /* 0x000fe80000000800 */
[C---:B------:R-:W-:Y:S01]  /*12960*/  HMMA.16816.F32.BF16 R8, R116.reuse, R122, R8 ;  /* 0x0000007a7408723c */ /* 0x040fe20000041808 */
[----:B------:R-:W1:Y:S05]  /*12970*/  LDSM.16.MT88.4 R120, [R202+0x10800] ;  /* 0x01080000ca78783b */ /* 0x000e6a0000004200 */
[----:B------:R-:W-:Y:S01]  /*12980*/  MUFU.EX2 R177, R177 ;  /* 0x000000b100b17308 */ /* 0x000fe20000000800 */
[C---:B--2---:R-:W-:Y:S09]  /*12990*/  HMMA.16816.F32.BF16 R68, R116.reuse, R140, R68 ;  /* 0x0000008c7444723c */ /* 0x044ff20000041844 */
[----:B------:R-:W-:Y:S01]  /*129a0*/  MUFU.EX2 R178, R178 ;  /* 0x000000b200b27308 */ /* 0x000fe20000000800 */
[C---:B------:R-:W-:Y:S01]  /*129b0*/  HMMA.16816.F32.BF16 R72, R116.reuse, R142, R72 ;  /* 0x0000008e7448723c */ /* 0x040fe20000041848 */
[----:B------:R-:W-:Y:S05]  /*129c0*/  LDSM.16.MT88.4 R140, [R202+0xd000] ;  /* 0x00d00000ca8c783b */ /* 0x000fea0000004200 */
[C---:B------:R-:W-:Y:S03]  /*129d0*/  HMMA.16816.F32.BF16 R76, R116.reuse, R144, R76 ;  /* 0x00000090744c723c */ /* 0x040fe6000004184c */
[----:B------:R-:W-:Y:S03]  /*129e0*/  MUFU.EX2 R179, R179 ;  /* 0x000000b300b37308 */ /* 0x000fe60000000800 */
[C---:B------:R-:W-:Y:S07]  /*129f0*/  HMMA.16816.F32.BF16 R80, R116.reuse, R146, R80 ;  /* 0x000000927450723c */ /* 0x040fee0000041850 */
[----:B------:R-:W-:Y:S01]  /*12a00*/  MUFU.EX2 R180, R180 ;  /* 0x000000b400b47308 */ /* 0x000fe20000000800 */
[--C-:B------:R-:W-:Y:S01]  /*12a10*/  FFMA.FTZ R144, R22, UR4, -R160.reuse ;  /* 0x0000000416907c23 */ /* 0x100fe200080108a0 */
[C---:B---3--:R-:W-:Y:S03]  /*12a20*/  HMMA.16816.F32.BF16 R84, R116.reuse, R124, R84 ;  /* 0x0000007c7454723c */ /* 0x048fe60000041854 */
[--C-:B------:R-:W-:Y:S03]  /*12a30*/  FFMA.FTZ R147, R26, UR4, -R160.reuse ;  /* 0x000000041a937c23 */ /* 0x100fe600080108a0 */
[C---:B------:R-:W-:Y:S01]  /*12a40*/  HMMA.16816.F32.BF16 R88, R116.reuse, R126, R88 ;  /* 0x0000007e7458723c */ /* 0x040fe20000041858 */
[----:B------:R-:W2:Y:S01]  /*12a50*/  LDSM.16.MT88.4 R124, [R200+0x10800] ;  /* 0x01080000c87c783b */ /* 0x000ea20000004200 */
[----:B------:R-:W-:Y:S03]  /*12a60*/  MUFU.EX2 R144, R144 ;  /* 0x0000009000907308 */ /* 0x000fe60000000800 */
[--C-:B------:R-:W-:Y:S01]  /*12a70*/  FFMA.FTZ R146, R27, UR4, -R160.reuse ;  /* 0x000000041b927c23 */ /* 0x100fe200080108a0 */
[C---:B------:R-:W-:Y:S06]  /*12a80*/  HMMA.16816.F32.BF16 R92, R116.reuse, R148, R92 ;  /* 0x00000094745c723c */ /* 0x040fec000004185c */
[----:B------:R-:W-:Y:S01]  /*12a90*/  MUFU.EX2 R147, R147 ;  /* 0x0000009300937308 */ /* 0x000fe20000000800 */
[--C-:B------:R-:W-:Y:S01]  /*12aa0*/  FFMA.FTZ R145, R23, UR4, -R160.reuse ;  /* 0x0000000417917c23 */ /* 0x100fe200080108a0 */
[C---:B------:R-:W-:Y:S03]  /*12ab0*/  HMMA.16816.F32.BF16 R96, R116.reuse, R150, R96 ;  /* 0x000000967460723c */ /* 0x040fe60000041860 */
[--C-:B------:R-:W-:Y:S03]  /*12ac0*/  FFMA.FTZ R148, R20, UR4, -R159.reuse ;  /* 0x0000000414947c23 */ /* 0x100fe6000801089f */
[C---:B-1----:R-:W-:Y:S02]  /*12ad0*/  HMMA.16816.F32.BF16 R100, R116.reuse, R120, R100 ;  /* 0x000000787464723c */ /* 0x042fe40000041864 */
[----:B------:R-:W1:Y:S03]  /*12ae0*/  MUFU.EX2 R145, R145 ;  /* 0x0000009100917308 */ /* 0x000e660000000800 */
[--C-:B------:R-:W-:Y:S01]  /*12af0*/  FFMA.FTZ R150, R24, UR4, -R159.reuse ;  /* 0x0000000418967c23 */ /* 0x100fe2000801089f */
[C---:B------:R-:W-:Y:S01]  /*12b00*/  HMMA.16816.F32.BF16 R104, R116.reuse, R122, R104 ;  /* 0x0000007a7468723c */ /* 0x040fe20000041868 */
[----:B------:R-:W3:Y:S05]  /*12b10*/  LDSM.16.MT88.4 R120, [R201+0xd000] ;  /* 0x00d00000c978783b */ /* 0x000eea0000004200 */
[----:B------:R-:W4:Y:S01]  /*12b20*/  MUFU.EX2 R146, R146 ;  /* 0x0000009200927308 */ /* 0x000f220000000800 */
[--C-:B------:R-:W-:Y:S01]  /*12b30*/  FFMA.FTZ R151, R25, UR4, -R159.reuse ;  /* 0x0000000419977c23 */ /* 0x100fe2000801089f */
[C---:B------:R-:W-:Y:S01]  /*12b40*/  HMMA.16816.F32.BF16 R12, R116.reuse, R128, R12 ;  /* 0x00000080740c723c */ /* 0x040fe2000004180c */
[----:B------:R-:W5:Y:S02]  /*12b50*/  LDSM.16.MT88.4 R24, [R200+0xd000] ;  /* 0x00d00000c818783b */ /* 0x000f640000004200 */
[--C-:B------:R-:W-:Y:S03]  /*12b60*/  FFMA.FTZ R149, R21, UR4, -R159.reuse ;  /* 0x0000000415957c23 */ /* 0x100fe6000801089f */
[C---:B------:R-:W-:Y:S02]  /*12b70*/  HMMA.16816.F32.BF16 R108, R116.reuse, R130, R108 ;  /* 0x00000082746c723c */ /* 0x040fe4000004186c */
[----:B------:R-:W-:Y:S01]  /*12b80*/  MUFU.EX2 R148, R148 ;  /* 0x0000009400947308 */ /* 0x000fe20000000800 */
[----:B------:R-:W-:Y:S03]  /*12b90*/  LDSM.16.MT88.4 R128, [R200+0x11000] ;  /* 0x01100000c880783b */ /* 0x000fe60000004200 */
[C---:B--2---:R-:W-:Y:S06]  /*12ba0*/  HMMA.16816.F32.BF16 R16, R116.reuse, R124, R16 ;  /* 0x0000007c7410723c */ /* 0x044fec0000041810 */
[----:B------:R-:W2:Y:S01]  /*12bb0*/  MUFU.EX2 R149, R149 ;  /* 0x0000009500957308 */ /* 0x000ea20000000800 */
[----:B-1----:R-:W-:Y:S01]  /*12bc0*/  F2FP.BF16.F32.PACK_AB R21, R145, R144 ;  /* 0x000000909115723e */ /* 0x002fe200000010ff */
[----:B------:R-:W-:Y:S01]  /*12bd0*/  HMMA.16816.F32.BF16 R112, R116, R126, R112 ;  /* 0x0000007e7470723c */ /* 0x000fe20000041870 */
[----:B------:R-:W1:Y:S07]  /*12be0*/  LDSM.16.MT88.4 R116, [R204+0x11000] ;  /* 0x01100000cc74783b */ /* 0x000e6e0000004200 */
[----:B------:R-:W-:Y:S03]  /*12bf0*/  MUFU.EX2 R150, R150 ;  /* 0x0000009600967308 */ /* 0x000fe60000000800 */
[----:B----4-:R-:W-:Y:S01]  /*12c00*/  F2FP.BF16.F32.PACK_AB R23, R146, R147 ;  /* 0x000000939217723e */ /* 0x010fe200000010ff */
[----:B------:R-:W4:Y:S06]  /*12c10*/  LDSM.16.MT88.4 R124, [R202+0x11000] ;  /* 0x01100000ca7c783b */ /* 0x000f2c0000004200 */
[----:B------:R-:W3:Y:S01]  /*12c20*/  MUFU.EX2 R151, R151 ;  /* 0x0000009700977308 */ /* 0x000ee20000000800 */
[----:B--2---:R-:W-:Y:S09]  /*12c30*/  F2FP.BF16.F32.PACK_AB R20, R149, R148 ;  /* 0x000000949514723e */ /* 0x004ff200000010ff */
[----:B------:R-:W-:Y:S10]  /*12c40*/  MUFU.EX2 R181, R181 ;  /* 0x000000b500b57308 */ /* 0x000ff40000000800 */
[----:B------:R-:W-:Y:S01]  /*12c50*/  MUFU.EX2 R182, R182 ;  /* 0x000000b600b67308 */ /* 0x000fe20000000800 */
[----:B---3--:R-:W-:Y:S07]  /*12c60*/  F2FP.BF16.F32.PACK_AB R22, R151, R150 ;  /* 0x000000969716723e */ /* 0x008fee00000010ff */
[C---:B------:R-:W-:Y:S02]  /*12c70*/  HMMA.16816.F32.BF16 R4, R20.reuse, R136, R4 ;  /* 0x000000881404723c */ /* 0x040fe40000041804 */
[----:B------:R-:W-:Y:S04]  /*12c80*/  MUFU.EX2 R183, R183 ;  /* 0x000000b700b77308 */ /* 0x000fe80000000800 */
[C---:B------:R-:W-:Y:S06]  /*12c90*/  HMMA.16816.F32.BF16 R8, R20.reuse, R138, R8 ;  /* 0x0000008a1408723c */ /* 0x040fec0000041808 */
[----:B------:R-:W-:Y:S01]  /*12ca0*/  MUFU.EX2 R184, R184 ;  /* 0x000000b800b87308 */ /* 0x000fe20000000800 */
[--C-:B------:R-:W-:Y:S01]  /*12cb0*/  FFMA.FTZ R136, R30, UR4, -R160.reuse ;  /* 0x000000041e887c23 */ /* 0x100fe200080108a0 */
[C---:B------:R-:W-:Y:S03]  /*12cc0*/  HMMA.16816.F32.BF16 R68, R20.reuse, R140, R68 ;  /* 0x0000008c1444723c */ /* 0x040fe60000041844 */
[--C-:B------:R-:W-:Y:S03]  /*12cd0*/  FFMA.FTZ R139, R31, UR4, -R160.reuse ;  /* 0x000000041f8b7c23 */ /* 0x100fe600080108a0 */
[C---:B------:R-:W-:Y:S02]  /*12ce0*/  HMMA.16816.F32.BF16 R72, R20.reuse, R142, R72 ;  /* 0x0000008e1448723c */ /* 0x040fe40000041848 */
[----:B------:R-:W-:Y:S03]  /*12cf0*/  MUFU.EX2 R136, R136 ;  /* 0x0000008800887308 */ /* 0x000fe60000000800 */
[--C-:B------:R-:W-:Y:S01]  /*12d00*/  FFMA.FTZ R140, R28, UR4, -R159.reuse ;  /* 0x000000041c8c7c23 */ /* 0x100fe2000801089f */
[C---:B------:R-:W-:Y:S06]  /*12d10*/  HMMA.16816.F32.BF16 R76, R20.reuse, R120, R76 ;  /* 0x00000078144c723c */ /* 0x040fec000004184c */
[----:B------:R-:W2:Y:S01]  /*12d20*/  MUFU.EX2 R139, R139 ;  /* 0x0000008b008b7308 */ /* 0x000ea20000000800 */
[--C-:B------:R-:W-:Y:S01]  /*12d30*/  FFMA.FTZ R141, R29, UR4, -R159.reuse ;  /* 0x000000041d8d7c23 */ /* 0x100fe2000801089f */
[C---:B------:R-:W-:Y:S01]  /*12d40*/  HMMA.16816.F32.BF16 R80, R20.reuse, R122, R80 ;  /* 0x0000007a1450723c */ /* 0x040fe20000041850 */
[----:B------:R-:W3:Y:S02]  /*12d50*/  LDSM.16.MT88.4 R120, [R201+0x11000] ;  /* 0x01100000c978783b */ /* 0x000ee40000004200 */
[--C-:B------:R-:W-:Y:S03]  /*12d60*/  FFMA.FTZ R137, R34, UR4, -R160.reuse ;  /* 0x0000000422897c23 */ /* 0x100fe600080108a0 */
[C---:B-----5:R-:W-:Y:S02]  /*12d70*/  HMMA.16816.F32.BF16 R84, R20.reuse, R24, R84 ;  /* 0x000000181454723c */ /* 0x060fe40000041854 */
[----:B------:R-:W-:Y:S01]  /*12d80*/  MUFU.EX2 R140, R140 ;  /* 0x0000008c008c7308 */ /* 0x000fe20000000800 */
[----:B------:R-:W5:Y:S02]  /*12d90*/  LDSM.16.MT88.4 R28, [R204+0xd800] ;  /* 0x00d80000cc1c783b */ /* 0x000f640000004200 */
[--C-:B------:R-:W-:Y:S01]  /*12da0*/  FFMA.FTZ R138, R35, UR4, -R160.reuse ;  /* 0x00000004238a7c23 */ /* 0x100fe200080108a0 */
[C---:B------:R-:W-:Y:S06]  /*12db0*/  HMMA.16816.F32.BF16 R88, R20.reuse, R26, R88 ;  /* 0x0000001a1458723c */ /* 0x040fec0000041858 */
[----:B------:R-:W-:Y:S01]  /*12dc0*/  MUFU.EX2 R137, R137 ;  /* 0x0000008900897308 */ /* 0x000fe20000000800 */
[--C-:B------:R-:W-:Y:S01]  /*12dd0*/  FFMA.FTZ R142, R32, UR4, -R159.reuse ;  /* 0x00000004208e7c23 */ /* 0x100fe2000801089f */
[C---:B-1----:R-:W-:Y:S03]  /*12de0*/  HMMA.16816.F32.BF16 R92, R20.reuse, R116, R92 ;  /* 0x00000074145c723c */ /* 0x042fe6000004185c */
[--C-:B------:R-:W-:Y:S03]  /*12df0*/  FFMA.FTZ R143, R33, UR4, -R159.reuse ;  /* 0x00000004218f7c23 */ /* 0x100fe6000801089f */
[C---:B------:R-:W-:Y:S01]  /*12e00*/  HMMA.16816.F32.BF16 R96, R20.reuse, R118, R96 ;  /* 0x000000761460723c */ /* 0x040fe20000041860 */
[----:B------:R-:W1:Y:S01]  /*12e10*/  LDSM.16.MT88.4 R116, [R202+0xd800] ;  /* 0x00d80000ca74783b */ /* 0x000e620000004200 */
[----:B------:R-:W5:Y:S03]  /*12e20*/  MUFU.EX2 R138, R138 ;  /* 0x0000008a008a7308 */ /* 0x000f660000000800 */
[----:B--2---:R-:W-:Y:S01]  /*12e30*/  F2FP.BF16.F32.PACK_AB R25, R139, R136 ;  /* 0x000000888b19723e */ /* 0x004fe200000010ff */
[C---:B----4-:R-:W-:Y:S03]  /*12e40*/  HMMA.16816.F32.BF16 R100, R20.reuse, R124, R100 ;  /* 0x0000007c1464723c */ /* 0x050fe60000041864 */
[----:B------:R-:W2:Y:S03]  /*12e50*/  LDSM.16.MT88.4 R32, [R201+0xd800] ;  /* 0x00d80000c920783b */ /* 0x000ea60000004200 */
[----:B------:R-:W4:Y:S01]  /*12e60*/  MUFU.EX2 R141, R141 ;  /* 0x0000008d008d7308 */ /* 0x000f220000000800 */
[C---:B------:R-:W-:Y:S04]  /*12e70*/  HMMA.16816.F32.BF16 R104, R20.reuse, R126, R104 ;  /* 0x0000007e1468723c */ /* 0x040fe80000041868 */
[----:B------:R-:W-:Y:S02]  /*12e80*/  LDSM.16.MT88.4 R124, [R200+0x11800] ;  /* 0x01180000c87c783b */ /* 0x000fe40000004200 */
[C---:B---3--:R-:W-:Y:S03]  /*12e90*/  HMMA.16816.F32.BF16 R12, R20.reuse, R120, R12 ;  /* 0x00000078140c723c */ /* 0x048fe6000004180c */
[----:B------:R-:W-:Y:S02]  /*12ea0*/  MUFU.EX2 R142, R142 ;  /* 0x0000008e008e7308 */ /* 0x000fe40000000800 */
[----:B-----5:R-:W-:Y:S01]  /*12eb0*/  F2FP.BF16.F32.PACK_AB R27, R138, R137 ;  /* 0x000000898a1b723e */ /* 0x020fe200000010ff */
[C---:B------:R-:W-:Y:S01]  /*12ec0*/  HMMA.16816.F32.BF16 R108, R20.reuse, R122, R108 ;  /* 0x0000007a146c723c */ /* 0x040fe2000004186c */
[----:B------:R-:W3:Y:S06]  /*12ed0*/  LDSM.16.MT88.4 R120, [R200+0xd800] ;  /* 0x00d80000c878783b */ /* 0x000eec0000004200 */
[----:B------:R-:W5:Y:S01]  /*12ee0*/  MUFU.EX2 R143, R143 ;  /* 0x0000008f008f7308 */ /* 0x000f620000000800 */
[----:B----4-:R-:W-:Y:S01]  /*12ef0*/  F2FP.BF16.F32.PACK_AB R24, R141, R140 ;  /* 0x0000008c8d18723e */ /* 0x010fe200000010ff */
[C---:B------:R-:W-:Y:S08]  /*12f00*/  HMMA.16816.F32.BF16 R16, R20.reuse, R128, R16 ;  /* 0x000000801410723c */ /* 0x040ff00000041810 */
[----:B------:R-:W-:Y:S01]  /*12f10*/  MUFU.EX2 R54, R54 ;  /* 0x0000003600367308 */ /* 0x000fe20000000800 */
[----:B------:R-:W-:Y:S01]  /*12f20*/  HMMA.16816.F32.BF16 R112, R20, R130, R112 ;  /* 0x000000821470723c */ /* 0x000fe20000041870 */
[----:B------:R-:W4:Y:S08]  /*12f30*/  LDSM.16.MT88.4 R20, [R204+0x11800] ;  /* 0x01180000cc14783b */ /* 0x000f300000004200 */
[----:B------:R-:W4:Y:S02]  /*12f40*/  MUFU.EX2 R55, R55 ;  /* 0x0000003700377308 */ /* 0x000f240000000800 */
[----:B-----5:R-:W-:Y:S07]  /*12f50*/  F2FP.BF16.F32.PACK_AB R26, R143, R142 ;  /* 0x0000008e8f1a723e */ /* 0x020fee00000010ff */
[C---:B------:R-:W-:Y:S01]  /*12f60*/  HMMA.16816.F32.BF16 R4, R24.reuse, R28, R4 ;  /* 0x0000001c1804723c */ /* 0x040fe20000041804 */
[----:B------:R-:W-:Y:S05]  /*12f70*/  MUFU.EX2 R58, R58 ;  /* 0x0000003a003a7308 */ /* 0x000fea0000000800 */
[C---:B------:R-:W-:Y:S01]  /*12f80*/  HMMA.16816.F32.BF16 R8, R24.reuse, R30, R8 ;  /* 0x0000001e1808723c */ /* 0x040fe20000041808 */
[----:B------:R-:W5:Y:S04]  /*12f90*/  LDSM.16.MT88.4 R28, [R202+0x11800] ;  /* 0x01180000ca1c783b */ /* 0x000f680000004200 */
[----:B------:R-:W5:Y:S01]  /*12fa0*/  MUFU.EX2 R59, R59 ;  /* 0x0000003b003b7308 */ /* 0x000f620000000800 */
[C---:B-1----:R-:W-:Y:S09]  /*12fb0*/  HMMA.16816.F32.BF16 R68, R24.reuse, R116, R68 ;  /* 0x000000741844723c */ /* 0x042ff20000041844 */
[----:B------:R-:W-:Y:S01]  /*12fc0*/  MUFU.EX2 R52, R52 ;  /* 0x0000003400347308 */ /* 0x000fe20000000800 */
[C---:B------:R-:W-:Y:S01]  /*12fd0*/  HMMA.16816.F32.BF16 R72, R24.reuse, R118, R72 ;  /* 0x000000761848723c */ /* 0x040fe20000041848 */
[----:B------:R-:W1:Y:S05]  /*12fe0*/  LDSM.16.MT88.4 R116, [R201+0x11800] ;  /* 0x01180000c974783b */ /* 0x000e6a0000004200 */
[C---:B--2---:R-:W-:Y:S03]  /*12ff0*/  HMMA.16816.F32.BF16 R76, R24.reuse, R32, R76 ;  /* 0x00000020184c723c */ /* 0x044fe6000004184c */
[----:B------:R-:W2:Y:S03]  /*13000*/  MUFU.EX2 R53, R53 ;  /* 0x0000003500357308 */ /* 0x000ea60000000800 */
[C---:B------:R-:W-:Y:S01]  /*13010*/  HMMA.16816.F32.BF16 R80, R24.reuse, R34, R80 ;  /* 0x000000221850723c */ /* 0x040fe20000041850 */
[----:B------:R-:W2:Y:S06]  /*13020*/  LDSM.16.MT88.4 R32, [R204+0xe000] ;  /* 0x00e00000cc20783b */ /* 0x000eac0000004200 */
[----:B------:R-:W-:Y:S01]  /*13030*/  MUFU.EX2 R56, R56 ;  /* 0x0000003800387308 */ /* 0x000fe20000000800 */
[C---:B---3--:R-:W-:Y:S09]  /*13040*/  HMMA.16816.F32.BF16 R84, R24.reuse, R120, R84 ;  /* 0x000000781854723c */ /* 0x048ff20000041854 */
[----:B------:R-:W3:Y:S01]  /*13050*/  MUFU.EX2 R57, R57 ;  /* 0x0000003900397308 */ /* 0x000ee20000000800 */
[C---:B------:R-:W-:Y:S01]  /*13060*/  HMMA.16816.F32.BF16 R88, R24.reuse, R122, R88 ;  /* 0x0000007a1858723c */ /* 0x040fe20000041858 */
[----:B------:R-:W-:Y:S05]  /*13070*/  LDSM.16.MT88.4 R120, [R200+0x12000] ;  /* 0x01200000c878783b */ /* 0x000fea0000004200 */
[C---:B----4-:R-:W-:Y:S06]  /*13080*/  HMMA.16816.F32.BF16 R92, R24.reuse, R20, R92 ;  /* 0x00000014185c723c */ /* 0x050fec000004185c */
[C---:B------:R-:W-:Y:S05]  /*13090*/  HMMA.16816.F32.BF16 R96, R24.reuse, R22, R96 ;  /* 0x000000161860723c */ /* 0x040fea0000041860 */
[----:B------:R-:W-:Y:S01]  /*130a0*/  F2FP.BF16.F32.PACK_AB R21, R169, R172 ;  /* 0x000000aca915723e */ /* 0x000fe200000010ff */
[C---:B-----5:R-:W-:Y:S05]  /*130b0*/  HMMA.16816.F32.BF16 R100, R24.reuse, R28, R100 ;  /* 0x0000001c1864723c */ /* 0x060fea0000041864 */
[----:B------:R-:W-:Y:S01]  /*130c0*/  F2FP.BF16.F32.PACK_AB R23, R171, R170 ;  /* 0x000000aaab17723e */ /* 0x000fe200000010ff */
[C---:B------:R-:W-:Y:S01]  /*130d0*/  HMMA.16816.F32.BF16 R104, R24.reuse, R30, R104 ;  /* 0x0000001e1868723c */ /* 0x040fe20000041868 */
[----:B------:R-:W4:Y:S04]  /*130e0*/  LDSM.16.MT88.4 R28, [R201+0xe000] ;  /* 0x00e00000c91c783b */ /* 0x000f280000004200 */
[----:B------:R-:W-:Y:S01]  /*130f0*/  F2FP.BF16.F32.PACK_AB R20, R174, R173 ;  /* 0x000000adae14723e */ /* 0x000fe200000010ff */
[C---:B-1----:R-:W-:Y:S05]  /*13100*/  HMMA.16816.F32.BF16 R12, R24.reuse, R116, R12 ;  /* 0x00000074180c723c */ /* 0x042fea000004180c */
[----:B------:R-:W-:Y:S01]  /*13110*/  F2FP.BF16.F32.PACK_AB R22, R176, R175 ;  /* 0x000000afb016723e */ /* 0x000fe200000010ff */
[C---:B------:R-:W-:Y:S01]  /*13120*/  HMMA.16816.F32.BF16 R108, R24.reuse, R118, R108 ;  /* 0x00000076186c723c */ /* 0x040fe2000004186c */
[----:B------:R-:W-:Y:S05]  /*13130*/  LDSM.16.MT88.4 R116, [R201+0x12000] ;  /* 0x01200000c974783b */ /* 0x000fea0000004200 */
[C---:B------:R-:W-:Y:S06]  /*13140*/  HMMA.16816.F32.BF16 R16, R24.reuse, R124, R16 ;  /* 0x0000007c1810723c */ /* 0x040fec0000041810 */
[----:B------:R-:W-:Y:S01]  /*13150*/  HMMA.16816.F32.BF16 R112, R24, R126, R112 ;  /* 0x0000007e1870723c */ /* 0x000fe20000041870 */
[----:B------:R-:W1:Y:S05]  /*13160*/  LDSM.16.MT88.4 R24, [R200+0xe000] ;  /* 0x00e00000c818783b */ /* 0x000e6a0000004200 */
[C---:B--2---:R-:W-:Y:S03]  /*13170*/  HMMA.16816.F32.BF16 R4, R20.reuse, R32, R4 ;  /* 0x000000201404723c */ /* 0x044fe60000041804 */
[----:B------:R-:W-:Y:S03]  /*13180*/  LDSM.16.MT88.4 R124, [R204+0xf800] ;  /* 0x00f80000cc7c783b */ /* 0x000fe60000004200 */
[C---:B------:R-:W-:Y:S05]  /*13190*/  HMMA.16816.F32.BF16 R8, R20.reuse, R34, R8 ;  /* 0x000000221408723c */ /* 0x040fea0000041808 */
[----:B------:R-:W2:Y:S01]  /*131a0*/  LDSM.16.MT88.4 R32, [R204+0x12000] ;  /* 0x01200000cc20783b */ /* 0x000ea20000004200 */
[C---:B------:R-:W-:Y:S06]  /*131b0*/  HMMA.16816.F32.BF16 R68, R20.reuse, R36, R68 ;  /* 0x000000241444723c */ /* 0x040fec0000041844 */
[C---:B------:R-:W-:Y:S01]  /*131c0*/  HMMA.16816.F32.BF16 R72, R20.reuse, R38, R72 ;  /* 0x000000261448723c */ /* 0x040fe20000041848 */
[----:B------:R-:W5:Y:S05]  /*131d0*/  LDSM.16.MT88.4 R36, [R204+0xe800] ;  /* 0x00e80000cc24783b */ /* 0x000f6a0000004200 */
[C---:B----4-:R-:W-:Y:S06]  /*131e0*/  HMMA.16816.F32.BF16 R76, R20.reuse, R28, R76 ;  /* 0x0000001c144c723c */ /* 0x050fec000004184c */
[C---:B------:R-:W-:Y:S01]  /*131f0*/  HMMA.16816.F32.BF16 R80, R20.reuse, R30, R80 ;  /* 0x0000001e1450723c */ /* 0x040fe20000041850 */
[----:B------:R-:W4:Y:S05]  /*13200*/  LDSM.16.MT88.4 R28, [R202+0xe800] ;  /* 0x00e80000ca1c783b */ /* 0x000f2a0000004200 */
[C---:B-1----:R-:W-:Y:S06]  /*13210*/  HMMA.16816.F32.BF16 R84, R20.reuse, R24, R84 ;  /* 0x000000181454723c */ /* 0x042fec0000041854 */
[C---:B------:R-:W-:Y:S05]  /*13220*/  HMMA.16816.F32.BF16 R88, R20.reuse, R26, R88 ;  /* 0x0000001a1458723c */ /* 0x040fea0000041858 */
[----:B------:R-:W-:Y:S02]  /*13230*/  F2FP.BF16.F32.PACK_AB R25, R178, R177 ;  /* 0x000000b1b219723e */ /* 0x000fe400000010ff */
[----:B------:R-:W-:Y:S01]  /*13240*/  F2FP.BF16.F32.PACK_AB R27, R180, R179 ;  /* 0x000000b3b41b723e */ /* 0x000fe200000010ff */
[C---:B--2---:R-:W-:Y:S03]  /*13250*/  HMMA.16816.F32.BF16 R92, R20.reuse, R32, R92 ;  /* 0x00000020145c723c */ /* 0x044fe6000004185c */
        /* <DEDUP_REMOVED lines=8> */
[C---:B------:R-:W-:Y:S06]  /*132e0*/  HMMA.16816.F32.BF16 R108, R20.reuse, R118, R108 ;  /* 0x00000076146c723c */ /* 0x040fec000004186c */
[C---:B------:R-:W-:Y:S06]  /*132f0*/  HMMA.16816.F32.BF16 R16, R20.reuse, R120, R16 ;  /* 0x000000781410723c */ /* 0x040fec0000041810 */
[----:B------:R-:W-:Y:S01]  /*13300*/  HMMA.16816.F32.BF16 R112, R20, R122, R112 ;  /* 0x0000007a1470723c */ /* 0x000fe20000041870 */
[----:B------:R-:W2:Y:S05]  /*13310*/  LDSM.16.MT88.4 R20, [R204+0x12800] ;  /* 0x01280000cc14783b */ /* 0x000eaa0000004200 */
[C---:B-----5:R-:W-:Y:S06]  /*13320*/  HMMA.16816.F32.BF16 R4, R24.reuse, R36, R4 ;  /* 0x000000241804723c */ /* 0x060fec0000041804 */
[C---:B------:R-:W-:Y:S01]  /*13330*/  HMMA.16816.F32.BF16 R8, R24.reuse, R38, R8 ;  /* 0x000000261808723c */ /* 0x040fe20000041808 */
[----:B------:R-:W-:Y:S05]  /*13340*/  LDSM.16.MT88.4 R36, [R201+0x12800] ;  /* 0x01280000c924783b */ /* 0x000fea0000004200 */
        /* <DEDUP_REMOVED lines=9> */
[C---:B--2---:R-:W-:Y:S06]  /*133e0*/  HMMA.16816.F32.BF16 R92, R24.reuse, R20, R92 ;  /* 0x00000014185c723c */ /* 0x044fec000004185c */
        /* <DEDUP_REMOVED lines=8> */
[----:B---3--:R-:W-:Y:S01]  /*13470*/  F2FP.BF16.F32.PACK_AB R22, R57, R56 ;  /* 0x000000383916723e */ /* 0x008fe200000010ff */
[C---:B------:R-:W-:Y:S01]  /*13480*/  HMMA.16816.F32.BF16 R108, R24.reuse, R38, R108 ;  /* 0x00000026186c723c */ /* 0x040fe2000004186c */
[----:B------:R-:W3:Y:S05]  /*13490*/  LDSM.16.MT88.4 R36, [R204+0x13000] ;  /* 0x01300000cc24783b */ /* 0x000eea0000004200 */
[C---:B------:R-:W-:Y:S06]  /*134a0*/  HMMA.16816.F32.BF16 R16, R24.reuse, R40, R16 ;  /* 0x000000281810723c */ /* 0x040fec0000041810 */
[----:B------:R-:W-:Y:S01]  /*134b0*/  HMMA.16816.F32.BF16 R112, R24, R42, R112 ;  /* 0x0000002a1870723c */ /* 0x000fe20000041870 */
[----:B------:R-:W4:Y:S04]  /*134c0*/  LDSM.16.MT88.4 R24, [R202+0x13000] ;  /* 0x01300000ca18783b */ /* 0x000f280000004200 */
[--C-:B------:R-:W-:Y:S01]  /*134d0*/  FFMA.FTZ R40, R62, UR4, -R160.reuse ;  /* 0x000000043e287c23 */ /* 0x100fe200080108a0 */
[C---:B-1----:R-:W-:Y:S05]  /*134e0*/  HMMA.16816.F32.BF16 R4, R20.reuse, R32, R4 ;  /* 0x000000201404723c */ /* 0x042fea0000041804 */
[----:B------:R-:W-:Y:S01]  /*134f0*/  MUFU.EX2 R40, R40 ;  /* 0x0000002800287308 */ /* 0x000fe20000000800 */
[C---:B------:R-:W-:Y:S01]  /*13500*/  HMMA.16816.F32.BF16 R8, R20.reuse, R34, R8 ;  /* 0x000000221408723c */ /* 0x040fe20000041808 */
[----:B------:R-:W1:Y:S04]  /*13510*/  LDSM.16.MT88.4 R32, [R201+0x13000] ;  /* 0x01300000c920783b */ /* 0x000e680000004200 */
[--C-:B------:R-:W-:Y:S01]  /*13520*/  FFMA.FTZ R41, R63, UR4, -R160.reuse ;  /* 0x000000043f297c23 */ /* 0x100fe200080108a0 */
[C---:B------:R-:W-:Y:S05]  /*13530*/  HMMA.16816.F32.BF16 R68, R20.reuse, R44, R68 ;  /* 0x0000002c1444723c */ /* 0x040fea0000041844 */
[----:B------:R-:W5:Y:S01]  /*13540*/  MUFU.EX2 R41, R41 ;  /* 0x0000002900297308 */ /* 0x000f620000000800 */
[C---:B------:R-:W-:Y:S05]  /*13550*/  HMMA.16816.F32.BF16 R72, R20.reuse, R46, R72 ;  /* 0x0000002e1448723c */ /* 0x040fea0000041848 */
[--C-:B------:R-:W-:Y:S01]  /*13560*/  FFMA.FTZ R44, R60, UR4, -R159.reuse ;  /* 0x000000043c2c7c23 */ /* 0x100fe2000801089f */
[C---:B------:R-:W-:Y:S05]  /*13570*/  HMMA.16816.F32.BF16 R76, R20.reuse, R48, R76 ;  /* 0x00000030144c723c */ /* 0x040fea000004184c */
[----:B------:R-:W-:Y:S01]  /*13580*/  MUFU.EX2 R44, R44 ;  /* 0x0000002c002c7308 */ /* 0x000fe20000000800 */
[C---:B------:R-:W-:Y:S05]  /*13590*/  HMMA.16816.F32.BF16 R80, R20.reuse, R50, R80 ;  /* 0x000000321450723c */ /* 0x040fea0000041850 */
[--C-:B------:R-:W-:Y:S01]  /*135a0*/  FFMA.FTZ R45, R61, UR4, -R159.reuse ;  /* 0x000000043d2d7c23 */ /* 0x100fe2000801089f */
[C---:B--2---:R-:W-:Y:S05]  /*135b0*/  HMMA.16816.F32.BF16 R84, R20.reuse, R28, R84 ;  /* 0x0000001c1454723c */ /* 0x044fea0000041854 */
[----:B------:R-:W2:Y:S01]  /*135c0*/  MUFU.EX2 R45, R45 ;  /* 0x0000002d002d7308 */ /* 0x000ea20000000800 */
[C---:B------:R-:W-:Y:S01]  /*135d0*/  HMMA.16816.F32.BF16 R88, R20.reuse, R30, R88 ;  /* 0x0000001e1458723c */ /* 0x040fe20000041858 */
[----:B------:R-:W5:Y:S04]  /*135e0*/  LDSM.16.MT88.4 R28, [R200+0x13000] ;  /* 0x01300000c81c783b */ /* 0x000f680000004200 */
        /* <DEDUP_REMOVED lines=9> */
[----:B------:R-:W-:Y:S01]  /*13680*/  FFMA.FTZ R159, R65, UR4, -R159 ;  /* 0x00000004419f7c23 */ /* 0x000fe2000801089f */
[C---:B-1----:R-:W-:Y:S05]  /*13690*/  HMMA.16816.F32.BF16 R12, R20.reuse, R32, R12 ;  /* 0x00000020140c723c */ /* 0x042fea000004180c */
[----:B------:R-:W-:Y:S01]  /*136a0*/  FFMA.FTZ R160, R67, UR4, -R160 ;  /* 0x0000000443a07c23 */ /* 0x000fe200080108a0 */
[C---:B------:R-:W-:Y:S01]  /*136b0*/  HMMA.16816.F32.BF16 R108, R20.reuse, R34, R108 ;  /* 0x00000022146c723c */ /* 0x040fe2000004186c */
[----:B------:R-:W1:Y:S01]  /*136c0*/  MUFU.EX2 R159, R159 ;  /* 0x0000009f009f7308 */ /* 0x000e620000000800 */
[----:B------:R-:W4:Y:S03]  /*136d0*/  LDSM.16.MT88.4 R32, [R201+0xf800] ;  /* 0x00f80000c920783b */ /* 0x000f260000004200 */
[----:B------:R-:W-:Y:S01]  /*136e0*/  FADD.FTZ R24, R155, R157 ;  /* 0x0000009d9b187221 */ /* 0x000fe20000010000 */
[C---:B-----5:R-:W-:Y:S05]  /*136f0*/  HMMA.16816.F32.BF16 R16, R20.reuse, R28, R16 ;  /* 0x0000001c1410723c */ /* 0x060fea0000041810 */
[----:B------:R-:W5:Y:S01]  /*13700*/  MUFU.EX2 R43, R160 ;  /* 0x000000a0002b7308 */ /* 0x000f620000000800 */
[----:B------:R-:W-:Y:S01]  /*13710*/  FADD.FTZ R25, R156, R158 ;  /* 0x0000009e9c197221 */ /* 0x000fe20000010000 */
[----:B------:R-:W-:Y:S01]  /*13720*/  HMMA.16816.F32.BF16 R112, R20, R30, R112 ;  /* 0x0000001e1470723c */ /* 0x000fe20000041870 */
[----:B------:R-:W4:Y:S03]  /*13730*/  LDSM.16.MT88.4 R20, [R200+0xf800] ;  /* 0x00f80000c814783b */ /* 0x000f260000004200 */
[----:B------:R-:W-:Y:S01]  /*13740*/  FADD.FTZ R153, R153, R24 ;  /* 0x0000001899997221 */ /* 0x000fe20000010000 */
[----:B------:R-:W-:Y:S01]  /*13750*/  FADD.FTZ R48, R154, R25 ;  /* 0x000000199a307221 */ /* 0x000fe20000010000 */
[----:B------:R-:W-:Y:S03]  /*13760*/  F2FP.BF16.F32.PACK_AB R25, R41, R40 ;  /* 0x000000282919723e */ /* 0x000fe600000010ff */
[----:B------:R-:W-:Y:S02]  /*13770*/  LDSM.16.MT88.4 R28, [R201+0x13800] ;  /* 0x01380000c91c783b */ /* 0x000fe40000004200 */
[----:B--2---:R-:W-:Y:S01]  /*13780*/  F2FP.BF16.F32.PACK_AB R24, R45, R44 ;  /* 0x0000002c2d18723e */ /* 0x004fe200000010ff */
[----:B------:R-:W-:Y:S01]  /*13790*/  FADD.FTZ R153, R134, R153 ;  /* 0x0000009986997221 */ /* 0x000fe20000010000 */
[----:B-1----:R-:W-:Y:S01]  /*137a0*/  F2FP.BF16.F32.PACK_AB R26, R159, R46 ;  /* 0x0000002e9f1a723e */ /* 0x002fe200000010ff */
[----:B------:R-:W-:Y:S01]  /*137b0*/  FADD.FTZ R48, R135, R48 ;  /* 0x0000003087307221 */ /* 0x000fe20000010000 */
[----:B-----5:R-:W-:Y:S01]  /*137c0*/  F2FP.BF16.F32.PACK_AB R27, R43, R42 ;  /* 0x0000002a2b1b723e */ /* 0x020fe200000010ff */
[----:B------:R-:W-:Y:S01]  /*137d0*/  FADD.FTZ R164, R164, R153 ;  /* 0x00000099a4a47221 */ /* 0x000fe20000010000 */
[----:B------:R-:W-:Y:S01]  /*137e0*/  MOV R135, R0 ;  /* 0x0000000000877202 */ /* 0x000fe20000000f00 */
[----:B------:R-:W-:Y:S02]  /*137f0*/  FADD.FTZ R165, R165, R48 ;  /* 0x00000030a5a57221 */ /* 0x000fe40000010000 */
[----:B------:R-:W-:Y:S02]  /*13800*/  FADD.FTZ R161, R161, R164 ;  /* 0x000000a4a1a17221 */ /* 0x000fe40000010000 */
[C---:B------:R-:W-:Y:S01]  /*13810*/  HMMA.16816.F32.BF16 R128, R24.reuse, R124, R4 ;  /* 0x0000007c1880723c */ /* 0x040fe20000041804 */
[----:B------:R-:W1:Y:S04]  /*13820*/  LDSM.16.MT88.4 R4, [R204+0x13800] ;  /* 0x01380000cc04783b */ /* 0x000e680000004200 */
[----:B------:R-:W-:Y:S01]  /*13830*/  FADD.FTZ R166, R166, R165 ;  /* 0x000000a5a6a67221 */ /* 0x000fe20000010000 */
[C---:B------:R-:W-:Y:S03]  /*13840*/  HMMA.16816.F32.BF16 R124, R24.reuse, R126, R8 ;  /* 0x0000007e187c723c */ /* 0x040fe60000041808 */
[----:B------:R-:W2:Y:S02]  /*13850*/  LDSM.16.MT88.4 R8, [R202+0x13800] ;  /* 0x01380000ca08783b */ /* 0x000ea40000004200 */
[----:B------:R-:W-:Y:S01]  /*13860*/  FADD.FTZ R162, R162, R161 ;  /* 0x000000a1a2a27221 */ /* 0x000fe20000010000 */
[C---:B---3--:R-:W-:Y:S05]  /*13870*/  HMMA.16816.F32.BF16 R68, R24.reuse, R36, R68 ;  /* 0x000000241844723c */ /* 0x048fea0000041844 */
[----:B------:R-:W-:Y:S01]  /*13880*/  FADD.FTZ R167, R167, R166 ;  /* 0x000000a6a7a77221 */ /* 0x000fe20000010000 */
[C---:B------:R-:W-:Y:S05]  /*13890*/  HMMA.16816.F32.BF16 R72, R24.reuse, R38, R72 ;  /* 0x000000261848723c */ /* 0x040fea0000041848 */
[----:B------:R-:W-:Y:S01]  /*138a0*/  FADD.FTZ R163, R163, R162 ;  /* 0x000000a2a3a37221 */ /* 0x000fe20000010000 */
[C---:B----4-:R-:W-:Y:S05]  /*138b0*/  HMMA.16816.F32.BF16 R76, R24.reuse, R32, R76 ;  /* 0x00000020184c723c */ /* 0x050fea000004184c */
[----:B------:R-:W-:Y:S01]  /*138c0*/  FADD.FTZ R167, R168, R167 ;  /* 0x000000a7a8a77221 */ /* 0x000fe20000010000 */
[C---:B------:R-:W-:Y:S05]  /*138d0*/  HMMA.16816.F32.BF16 R80, R24.reuse, R34, R80 ;  /* 0x000000221850723c */ /* 0x040fea0000041850 */
[----:B------:R-:W-:Y:S01]  /*138e0*/  FADD.FTZ R144, R144, R163 ;  /* 0x000000a390907221 */ /* 0x000fe20000010000 */
[C---:B------:R-:W-:Y:S05]  /*138f0*/  HMMA.16816.F32.BF16 R84, R24.reuse, R20, R84 ;  /* 0x000000141854723c */ /* 0x040fea0000041854 */
[----:B------:R-:W-:Y:S01]  /*13900*/  FADD.FTZ R148, R148, R167 ;  /* 0x000000a794947221 */ /* 0x000fe20000010000 */
[C---:B------:R-:W-:Y:S01]  /*13910*/  HMMA.16816.F32.BF16 R88, R24.reuse, R22, R88 ;  /* 0x000000161858723c */ /* 0x040fe20000041858 */
[----:B------:R-:W3:Y:S04]  /*13920*/  LDSM.16.MT88.4 R20, [R200+0x13800] ;  /* 0x01380000c814783b */ /* 0x000ee80000004200 */
        /* <DEDUP_REMOVED lines=16> */
[C---:B------:R-:W-:Y:S04]  /*13a30*/  HMMA.16816.F32.BF16 R108, R24.reuse, R30, R108 ;  /* 0x0000001e186c723c */ /* 0x040fe8000004186c */
[----:B------:R-:W-:Y:S01]  /*13a40*/  FADD.FTZ R142, R142, R141 ;  /* 0x0000008d8e8e7221 */ /* 0x000fe20000010000 */
[----:B------:R-:W-:Y:S01]  /*13a50*/  FADD.FTZ R137, R138, R137 ;  /* 0x000000898a897221 */ /* 0x000fe20000010000 */
[C---:B---3--:R-:W-:Y:S05]  /*13a60*/  HMMA.16816.F32.BF16 R116, R24.reuse, R20, R16 ;  /* 0x000000141874723c */ /* 0x048fea0000041810 */
        /* <DEDUP_REMOVED lines=34> */
[----:B------:R-:W-:Y:S06]  /*13c90*/  @P1 BRA `(.L_x_2528) ;  /* 0xffffffac00b01947 */ /* 0x000fec000383ffff */
.L_x_2524:
        /* <DEDUP_REMOVED lines=179> */
[----:B-----5:R-:W-:-:S03]  /*147d0*/  MOV R13, 0x7f800000 ;  /* 0x7f800000000d7802 */ /* 0x020fc60000000f00 */
[----:B------:R3:W-:Y:S04]  /*147e0*/  STS [R21+0x2000], R108 ;  /* 0x0020006c15007388 */ /* 0x0007e80000000800 */
[----:B------:R3:W-:Y:S01]  /*147f0*/  STS [R21+0x2400], R110 ;  /* 0x0024006e15007388 */ /* 0x0007e20000000800 */
[----:B----4-:R-:W-:-:S03]  /*14800*/  @P4 FMUL.FTZ R15, R8, 0.69314718246459960938 ;  /* 0x3f317218080f4820 */ /* 0x010fc60000410000 */
[----:B------:R4:W-:Y:S01]  /*14810*/  STS [R23+0x2000], R116 ;  /* 0x0020007417007388 */ /* 0x0009e20000000800 */
[----:B--2---:R-:W-:-:S03]  /*14820*/  @P4 FFMA.FTZ R4, R2, R27, R15 ;  /* 0x0000001b02044223 */ /* 0x004fc6000001000f */
[----:B------:R4:W-:Y:S01]  /*14830*/  STS [R23+0x2400], R118 ;  /* 0x0024007617007388 */ /* 0x0009e20000000800 */
[----:B-1----:R-:W-:-:S03]  /*14840*/  @P3 FMUL.FTZ R17, R7, 0.69314718246459960938 ;  /* 0x3f31721807113820 */ /* 0x002fc60000410000 */
[----:B------:R4:W-:Y:S01]  /*14850*/  STS [R25+0x2000], R11 ;  /* 0x0020000b19007388 */ /* 0x0009e20000000800 */
[----:B---3--:R-:W-:-:S03]  /*14860*/  @P3 FFMA.FTZ R13, R0, R9, R17 ;  /* 0x00000009000d3223 */ /* 0x008fc60000010011 */
[----:B------:R4:W-:Y:S01]  /*14870*/  STS [R25+0x2400], R12 ;  /* 0x0024000c19007388 */ /* 0x0009e20000000800 */
[----:B------:R-:W-:Y:S05]  /*14880*/  @!P0 BRA `(.L_x_2529) ;  /* 0x0000000000248947 */ /* 0x000fea0003800000 */
[----:B------:R-:W1:Y:S01]  /*14890*/  S2R R0, SR_CTAID.Y ;  /* 0x0000000000007919 */ /* 0x000e620000002600 */
[----:B------:R-:W1:Y:S01]  /*148a0*/  LDC R7, c[0x0][0x2c4] ;  /* 0x0000b100ff077b82 */ /* 0x000e620000000800 */
[----:B------:R-:W-:-:S07]  /*148b0*/  ISETP.NE.AND P0, PT, R221, -0x1, PT ;  /* 0xffffffffdd00780c */ /* 0x000fce0003f05270 */
[----:B------:R-:W2:Y:S08]  /*148c0*/  S2UR UR6, SR_CTAID.Z ;  /* 0x00000000000679c3 */ /* 0x000eb00000002700 */
[----:B------:R-:W2:Y:S01]  /*148d0*/  LDC R2, c[0x0][0x2e4] ;  /* 0x0000b900ff027b82 */ /* 0x000ea20000000800 */
[----:B-1----:R-:W-:-:S05]  /*148e0*/  IMAD R8, R0, R7, RZ ;  /* 0x0000000700087224 */ /* 0x002fca00078e02ff */
[----:B------:R-:W-:-:S05]  /*148f0*/  SEL R7, R8, R221, !P0 ;  /* 0x000000dd08077207 */ /* 0x000fca0004000000 */
[----:B--2---:R-:W-:Y:S01]  /*14900*/  IMAD R2, R2, UR6, R7 ;  /* 0x0000000602027c24 */ /* 0x004fe2000f8e0207 */
[----:B------:R-:W-:Y:S06]  /*14910*/  BRA `(.L_x_2530) ;  /* 0x0000000000187947 */ /* 0x000fec0003800000 */
.L_x_2529:
[----:B------:R-:W1:Y:S01]  /*14920*/  S2R R0, SR_CTAID.Y ;  /* 0x0000000000007919 */ /* 0x000e620000002600 */
[----:B------:R-:W1:Y:S08]  /*14930*/  S2UR UR6, SR_CTAID.Z ;  /* 0x00000000000679c3 */ /* 0x000e700000002700 */
[----:B------:R-:W1:Y:S08]  /*14940*/  LDC R7, c[0x0][0x270] ;  /* 0x00009c00ff077b82 */ /* 0x000e700000000800 */
[----:B------:R-:W2:Y:S01]  /*14950*/  LDC R2, c[0x0][0x2c4] ;  /* 0x0000b100ff027b82 */ /* 0x000ea20000000800 */
[----:B-1----:R-:W-:-:S04]  /*14960*/  IMAD R7, R0, R7, UR6 ;  /* 0x0000000600077e24 */ /* 0x002fc8000f8e0207 */
[----:B--2---:R-:W-:-:S03]  /*14970*/  IMAD R2, R7, R2, RZ ;  /* 0x0000000207027224 */ /* 0x004fc600078e02ff */
.L_x_2530:
[----:B----4-:R-:W-:Y:S01]  /*14980*/  LOP3.LUT R12, R5, 0xffffffe0, RZ, 0xc0, !PT ;  /* 0xffffffe0050c7812 */ /* 0x010fe200078ec0ff */
[----:B------:R-:W1:Y:S01]  /*14990*/  LDC.64 R8, c[0x0][0x290] ;  /* 0x0000a400ff087b82 */ /* 0x000e620000000a00 */
[----:B------:R-:W-:Y:S01]  /*149a0*/  BSSY B0, `(.L_x_2531) ;  /* 0x0000014000007945 */ /* 0x000fe20003800000 */
[----:B------:R-:W-:Y:S02]  /*149b0*/  IMAD R227, R226, 0x10, R227 ;  /* 0x00000010e2e37824 */ /* 0x000fe400078e02e3 */
[----:B------:R-:W-:-:S04]  /*149c0*/  IMAD.IADD R5, R3, 0x1, -R12 ;  /* 0x0000000103057824 */ /* 0x000fc800078e0a0c */
[----:B------:R-:W2:Y:S08]  /*149d0*/  LDC.64 R10, c[0x0][0x298] ;  /* 0x0000a600ff0a7b82 */ /* 0x000eb00000000a00 */
[----:B------:R-:W-:Y:S01]  /*149e0*/  BAR.SYNC.DEFER_BLOCKING 0x0 ;  /* 0x0000000000007b1d */ /* 0x000fe20000010000 */
[----:B------:R-:W-:-:S13]  /*149f0*/  LOP3.LUT P0, RZ, R5, 0x3, RZ, 0xc0, !PT ;  /* 0x0000000305ff7812 */ /* 0x000fda000780c0ff */
[----:B------:R-:W-:Y:S05]  /*14a00*/  @P0 BRA `(.L_x_2532) ;  /* 0x0000000000340947 */ /* 0x000fea0003800000 */
[----:B------:R-:W3:Y:S01]  /*14a10*/  S2R R5, SR_CTAID.X ;  /* 0x0000000000057919 */ /* 0x000ee20000002500 */
[----:B------:R-:W-:Y:S01]  /*14a20*/  ISETP.GE.AND P2, PT, R227, R212, PT ;  /* 0x000000d4e300720c */ /* 0x000fe20003f46270 */
[----:B------:R-:W-:Y:S01]  /*14a30*/  ULDC.64 UR4, c[0x0][0x2b0] ;  /* 0x0000ac0000047ab9 */ /* 0x000fe20000000a00 */
[----:B---3--:R-:W-:Y:S02]  /*14a40*/  IMAD R2, R5, 0x40, R2 ;  /* 0x0000004005027824 */ /* 0x008fe400078e0202 */
        /* <DEDUP_REMOVED lines=9> */
.L_x_2532:
[----:B------:R-:W-:Y:S05]  /*14ae0*/  BSYNC B0 ;  /* 0x0000000000007941 */ /* 0x000fea0003800000 */
.L_x_2531:
[----:B------:R-:W4:Y:S01]  /*14af0*/  S2UR UR5, SR_CTAID.X ;  /* 0x00000000000579c3 */ /* 0x000f220000002500 */
[----:B------:R-:W5:Y:S01]  /*14b00*/  S2R R12, SR_TID.X ;  /* 0x00000000000c7919 */ /* 0x000f620000002100 */
[----:B---3--:R-:W-:Y:S01]  /*14b10*/  LEA.HI R13, R6, R3, RZ, 0x3 ;  /* 0x00000003060d7211 */ /* 0x008fe200078f18ff */
[----:B-1----:R-:W-:Y:S01]  /*14b20*/  IMAD.WIDE.U32 R14, R0, R8, RZ ;  /* 0x00000008000e7225 */ /* 0x002fe200078e00ff */
[----:B------:R-:W-:Y:S01]  /*14b30*/  SHF.R.S32.HI R5, RZ, 0x1f, R0 ;  /* 0x0000001fff057819 */ /* 0x000fe20000011400 */
[----:B------:R-:W-:Y:S01]  /*14b40*/  BSSY B0, `(.L_x_2533) ;  /* 0x0000034000007945 */ /* 0x000fe20003800000 */
[C---:B------:R-:W-:Y:S01]  /*14b50*/  ISETP.NE.AND P0, PT, R221.reuse, -0x1, PT ;  /* 0xffffffffdd00780c */ /* 0x040fe20003f05270 */
[----:B--2---:R-:W-:Y:S01]  /*14b60*/  IMAD.WIDE.U32 R18, R221, R10, RZ ;  /* 0x0000000add127225 */ /* 0x004fe200078e00ff */
[----:B------:R-:W1:Y:S01]  /*14b70*/  LDC.64 R2, c[0x0][0x2a0] ;  /* 0x0000a800ff027b82 */ /* 0x000e620000000a00 */
[----:B------:R-:W-:Y:S02]  /*14b80*/  SHF.R.S32.HI R223, RZ, 0x1f, R222 ;  /* 0x0000001fffdf7819 */ /* 0x000fe400000114de */
[----:B------:R-:W-:Y:S01]  /*14b90*/  IMAD R16, R5, R8, RZ ;  /* 0x0000000805107224 */ /* 0x000fe200078e02ff */
[----:B------:R-:W-:Y:S01]  /*14ba0*/  SEL R14, R14, R18, !P0 ;  /* 0x000000120e0e7207 */ /* 0x000fe20004000000 */
[----:B------:R-:W-:Y:S01]  /*14bb0*/  IMAD R221, R221, R11, R19 ;  /* 0x0000000bdddd7224 */ /* 0x000fe200078e0213 */
[----:B------:R2:W3:Y:S01]  /*14bc0*/  LDS.128 R4, [R219+0x1800] ;  /* 0x00180000db047984 */ /* 0x0004e20000000c00 */
[----:B------:R-:W-:Y:S01]  /*14bd0*/  IMAD R9, R0, R9, R16 ;  /* 0x0000000900097224 */ /* 0x000fe200078e0210 */
[----:B------:R-:W-:-:S03]  /*14be0*/  SHF.R.S32.HI R0, RZ, 0x3, R13 ;  /* 0x00000003ff007819 */ /* 0x000fc6000001140d */
[----:B------:R-:W-:Y:S02]  /*14bf0*/  @!P0 IMAD.IADD R221, R15, 0x1, R9 ;  /* 0x000000010fdd8824 */ /* 0x000fe400078e0209 */
[----:B------:R-:W-:Y:S01]  /*14c00*/  VIADD R9, R0, 0x10 ;  /* 0x0000001000097836 */ /* 0x000fe20000000000 */
[----:B----4-:R-:W-:-:S04]  /*14c10*/  USHF.L.U32 UR5, UR5, 0x6, URZ ;  /* 0x0000000605057899 */ /* 0x010fc8000800063f */
[----:B------:R-:W-:Y:S01]  /*14c20*/  ISETP.GE.AND P2, PT, R9, R212, PT ;  /* 0x000000d40900720c */ /* 0x000fe20003f46270 */
[----:B------:R-:W-:Y:S01]  /*14c30*/  USHF.R.S32.HI UR4, URZ, 0x1f, UR5 ;  /* 0x0000001f3f047899 */ /* 0x000fe20008011405 */
[----:B------:R-:W-:Y:S01]  /*14c40*/  IADD3 R9, R0, 0x30, RZ ;  /* 0x0000003000097810 */ /* 0x000fe20007ffe0ff */
[----:B------:R-:W-:Y:S01]  /*14c50*/  IMAD.WIDE.U32 R16, R10, UR5, R222 ;  /* 0x000000050a107c25 */ /* 0x000fe2000f8e00de */
[----:B-----5:R-:W-:-:S03]  /*14c60*/  SHF.R.S32.HI R13, RZ, 0x1f, R12 ;  /* 0x0000001fff0d7819 */ /* 0x020fc6000001140c */
[----:B------:R-:W-:Y:S01]  /*14c70*/  IMAD R8, R10, UR4, RZ ;  /* 0x000000040a087c24 */ /* 0x000fe2000f8e02ff */
[----:B------:R-:W-:Y:S01]  /*14c80*/  USHF.R.S32.HI UR4, URZ, 0x1f, UR6 ;  /* 0x0000001f3f047899 */ /* 0x000fe20008011406 */
[----:B------:R-:W-:Y:S01]  /*14c90*/  IADD3 R20, P0, R14, R16, RZ ;  /* 0x000000100e147210 */ /* 0x000fe20007f1e0ff */
[----:B------:R-:W-:Y:S01]  /*14ca0*/  VIADD R15, R220, -UR5 ;  /* 0x80000005dc0f7c36 */ /* 0x000fe20008000000 */
[----:B------:R-:W-:Y:S01]  /*14cb0*/  LEA.HI R12, R13, R12, RZ, 0x3 ;  /* 0x0000000c0d0c7211 */ /* 0x000fe200078f18ff */
[----:B------:R-:W-:Y:S02]  /*14cc0*/  IMAD R8, R11, UR5, R8 ;  /* 0x000000050b087c24 */ /* 0x000fe4000f8e0208 */
[C---:B------:R-:W-:Y:S01]  /*14cd0*/  VIADD R13, R0.reuse, 0x20 ;  /* 0x00000020000d7836 */ /* 0x040fe20000000000 */
[----:B------:R-:W-:Y:S02]  /*14ce0*/  ISETP.GE.AND P3, PT, R0, R15, PT ;  /* 0x0000000f0000720c */ /* 0x000fe40003f66270 */
[----:B------:R-:W-:Y:S01]  /*14cf0*/  IADD3.X R21, R221, R17, R8, P0, !PT ;  /* 0x00000011dd157210 */ /* 0x000fe200007fe408 */
[C---:B-1----:R-:W-:Y:S01]  /*14d00*/  IMAD R8, R2.reuse, UR4, RZ ;  /* 0x0000000402087c24 */ /* 0x042fe2000f8e02ff */
[-C--:B------:R-:W-:Y:S01]  /*14d10*/  ISETP.GE.AND P1, PT, R13, R212.reuse, PT ;  /* 0x000000d40d00720c */ /* 0x080fe20003f26270 */
[----:B------:R2:W1:Y:S01]  /*14d20*/  LDS.128 R16, [R219] ;  /* 0x00000000db107984 */ /* 0x0004620000000c00 */
[----:B------:R-:W-:Y:S01]  /*14d30*/  ISETP.GE.AND P0, PT, R9, R212, PT ;  /* 0x000000d40900720c */ /* 0x000fe20003f06270 */
[----:B------:R-:W-:Y:S01]  /*14d40*/  IMAD R25, R3, UR6, R8 ;  /* 0x0000000603197c24 */ /* 0x000fe2000f8e0208 */
[----:B------:R-:W-:Y:S01]  /*14d50*/  SHF.R.S32.HI R3, RZ, 0x3, R12 ;  /* 0x00000003ff037819 */ /* 0x000fe2000001140c */
[----:B------:R-:W-:Y:S01]  /*14d60*/  IMAD.WIDE.U32 R20, R2, UR6, R20 ;  /* 0x0000000602147c25 */ /* 0x000fe2000f8e0014 */
[----:B------:R2:W4:Y:S02]  /*14d70*/  LDS.128 R12, [R219+0x2000] ;  /* 0x00200000db0c7984 */ /* 0x0005240000000c00 */
[----:B------:R-:W-:-:S02]  /*14d80*/  SHF.R.S32.HI R3, RZ, 0x1f, R3 ;  /* 0x0000001fff037819 */ /* 0x000fc40000011403 */
[----:B------:R-:W-:Y:S01]  /*14d90*/  IADD3 R25, R25, R21, RZ ;  /* 0x0000001519197210 */ /* 0x000fe20007ffe0ff */
[----:B---3--:R-:W-:Y:S06]  /*14da0*/  @P3 BRA `(.L_x_2534) ;  /* 0x0000000000343947 */ /* 0x008fec0003800000 */
        /* <DEDUP_REMOVED lines=11> */
[----:B-1----:R3:W-:Y:S04]  /*14e60*/  @!P4 STG.E.128 desc[UR12][R22.64], R16 ;  /* 0x000000101600c986 */ /* 0x0027e8000c101d0c */
[----:B----4-:R3:W-:Y:S02]  /*14e70*/  @!P3 STG.E.128 desc[UR12][R22.64+0x80], R12 ;  /* 0x0000800c1600b986 */ /* 0x0107e4000c101d0c */
.L_x_2534:
[----:B------:R-:W-:Y:S05]  /*14e80*/  BSYNC B0 ;  /* 0x0000000000007941 */ /* 0x000fea0003800000 */
.L_x_2533:
[----:B-1-3--:R1:W3:Y:S01]  /*14e90*/  LDS.128 R16, [R219+0x800] ;  /* 0x00080000db107984 */ /* 0x00a2e20000000c00 */
[----:B------:R-:W-:Y:S03]  /*14ea0*/  BSSY B0, `(.L_x_2535) ;  /* 0x0000013000007945 */ /* 0x000fe60003800000 */
[----:B----4-:R1:W4:Y:S01]  /*14eb0*/  LDS.128 R12, [R219+0x2800] ;  /* 0x00280000db0c7984 */ /* 0x0103220000000c00 */
        /* <DEDUP_REMOVED lines=15> */
[----:B---3--:R3:W-:Y:S04]  /*14fb0*/  @!P3 STG.E.128 desc[UR12][R8.64], R16 ;  /* 0x000000100800b986 */ /* 0x0087e8000c101d0c */
[----:B----4-:R3:W-:Y:S02]  /*14fc0*/  @!P2 STG.E.128 desc[UR12][R8.64+0x80], R12 ;  /* 0x0000800c0800a986 */ /* 0x0107e4000c101d0c */
.L_x_2536:
[----:B------:R-:W-:Y:S05]  /*14fd0*/  BSYNC B0 ;  /* 0x0000000000007941 */ /* 0x000fea0003800000 */
.L_x_2535:
[----:B---3--:R3:W1:Y:S01]  /*14fe0*/  LDS.128 R16, [R219+0x1000] ;  /* 0x00100000db107984 */ /* 0x0086620000000c00 */
        /* <DEDUP_REMOVED lines=18> */
[----:B----4-:R1:W-:Y:S02]  /*15110*/  @!P1 STG.E.128 desc[UR12][R8.64+0x80], R12 ;  /* 0x0000800c08009986 */ /* 0x0103e4000c101d0c */
.L_x_2538:
[----:B------:R-:W-:Y:S05]  /*15120*/  BSYNC B0 ;  /* 0x0000000000007941 */ /* 0x000fea0003800000 */
.L_x_2537:
[----:B-1--4-:R1:W4:Y:S01]  /*15130*/  LDS.128 R12, [R219+0x3800] ;  /* 0x00380000db0c7984 */ /* 0x0123220000000c00 */
        /* <DEDUP_REMOVED lines=17> */
[----:B----4-:R-:W-:Y:S01]  /*15250*/  STG.E.128 desc[UR12][R10.64+0x80], R12 ;  /* 0x0000800c0a007986 */ /* 0x010fe2000c101d0c */
[----:B------:R-:W-:Y:S05]  /*15260*/  EXIT ;  /* 0x000000000000794d */ /* 0x000fea0003800000 */
.L_x_2539:
        /* <DEDUP_REMOVED lines=9> */
.L_x_8486:


//--------------------- .text._ZN5flash24flash_fwd_splitkv_kernelI23Flash_fwd_kernel_traitsILi128ELi64ELi128ELi4ELb0ELb0EN7cutlass10bfloat16_tE19Flash_kernel_traitsILi128ELi64ELi128ELi4ES3_EELb1ELb0ELb1ELb0ELb0ELb1ELb0ELb0EEEvNS_16Flash_fwd_paramsE --------------------------
	.section	.text._ZN5flash24flash_fwd_splitkv_kernelI23Flash_fwd_kernel_traitsILi128ELi64ELi128ELi4ELb0ELb0EN7cutlass10bfloat16_tE19Flash_kernel_traitsILi128ELi64ELi128ELi4ES3_EELb1ELb0ELb1ELb0ELb0ELb1ELb0ELb0EEEvNS_16Flash_fwd_paramsE,"ax",@progbits
	.align	128
        .global         _ZN5flash24flash_fwd_splitkv_kernelI23Flash_fwd_kernel_traitsILi128ELi64ELi128ELi4ELb0ELb0EN7cutlass10bfloat16_tE19Flash_kernel_traitsILi128ELi64ELi128ELi4ES3_EELb1ELb0ELb1ELb0ELb0ELb1ELb0ELb0EEEvNS_16Flash_fwd_paramsE
        .type           _ZN5flash24flash_fwd_splitkv_kernelI23Flash_fwd_kernel_traitsILi128ELi64ELi128ELi4ELb0ELb0EN7cutlass10bfloat16_tE19Flash_kernel_traitsILi128ELi64ELi128ELi4ES3_EELb1ELb0ELb1ELb0ELb0ELb1ELb0ELb0EEEvNS_16Flash_fwd_paramsE,@function
        .size           _ZN5flash24flash_fwd_splitkv_kernelI23Flash_fwd_kernel_traitsILi128ELi64ELi128ELi4ELb0ELb0EN7cutlass10bfloat16_tE19Flash_kernel_traitsILi128ELi64ELi128ELi4ES3_EELb1ELb0ELb1ELb0ELb0ELb1ELb0ELb0EEEvNS_16Flash_fwd_paramsE,(.L_x_8487 - _ZN5flash24flash_fwd_splitkv_kernelI23Flash_fwd_kernel_traitsILi128ELi64ELi128ELi4ELb0ELb0EN7cutlass10bfloat16_tE19Flash_kernel_traitsILi128ELi64ELi128ELi4ES3_EELb1ELb0ELb1ELb0ELb0ELb1ELb0ELb0EEEvNS_16Flash_fwd_paramsE)
        .other          _ZN5flash24flash_fwd_splitkv_kernelI23Flash_fwd_kernel_traitsILi128ELi64ELi128ELi4ELb0ELb0EN7cutlass10bfloat16_tE19Flash_kernel_traitsILi128ELi64ELi128ELi4ES3_EELb1ELb0ELb1ELb0ELb0ELb1ELb0ELb0EEEvNS_16Flash_fwd_paramsE,@"STO_CUDA_ENTRY STV_DEFAULT"
_ZN5flash24flash_fwd_splitkv_kernelI23Flash_fwd_kernel_traitsILi128ELi64ELi128ELi4ELb0ELb0EN7cutlass10bfloat16_tE19Flash_kernel_traitsILi128ELi64ELi128ELi4ES3_EELb1ELb0ELb1ELb0ELb0ELb1ELb0ELb0EEEvNS_16Flash_fwd_paramsE:
.text._ZN5flash24flash_fwd_splitkv_kernelI23Flash_fwd_kernel_traitsILi128ELi64ELi128ELi4ELb0ELb0EN7cutlass10bfloat16_tE19Flash_kernel_traitsILi128ELi64ELi128ELi4ES3_EELb1ELb0ELb1ELb0ELb0ELb1ELb0ELb0EEEvNS_16Flash_fwd_paramsE:
        /* <DEDUP_REMOVED lines=38> */
.L_x_2540:
[----:B------:R-:W1:Y:S02]  /*0260*/  LDC R0, c[0x0][0x2c8] ;  /* 0x0000b200ff007b82 */ /* 0x000e640000000800 */
.L_x_2541:
        /* <DEDUP_REMOVED lines=94> */
.L_x_2544:
[----:B------:R-:W-:Y:S05]  /*0850*/  BSYNC B0 ;  /* 0x0000000000007941 */ /* 0x000fea0003800000 */
.L_x_2543:
        /* <DEDUP_REMOVED lines=19> */
.L_x_2546:
[----:B------:R-:W-:Y:S05]  /*0990*/  BSYNC B0 ;  /* 0x0000000000007941 */ /* 0x000fea0003800000 */
.L_x_2545:
        /* <DEDUP_REMOVED lines=20> */
.L_x_2548:
[----:B------:R-:W-:Y:S05]  /*0ae0*/  BSYNC B0 ;  /* 0x0000000000007941 */ /* 0x000fea0003800000 */
.L_x_2547:
        /* <DEDUP_REMOVED lines=19> */
.L_x_2550:
[----:B------:R-:W-:Y:S05]  /*0c20*/  BSYNC B0 ;  /* 0x0000000000007941 */ /* 0x000fea0003800000 */
.L_x_2549:
        /* <DEDUP_REMOVED lines=15> */
.L_x_2542:
        /* <DEDUP_REMOVED lines=24> */
.L_x_2551:
        /* <DEDUP_REMOVED lines=80> */
.L_x_2552:
        /* <DEDUP_REMOVED lines=49> */
.L_x_2554:
        /* <DEDUP_REMOVED lines=29> */
.L_x_2553:
        /* <DEDUP_REMOVED lines=103> */
.L_x_2556:
[----:B------:R-:W-:Y:S05]  /*1ef0*/  BSYNC B0 ;  /* 0x0000000000007941 */ /* 0x000fea0003800000 */
.L_x_2555:
        /* <DEDUP_REMOVED lines=31> */
.L_x_2558:
[----:B------:R-:W-:Y:S05]  /*20f0*/  BSYNC B0 ;  /* 0x0000000000007941 */ /* 0x000fea0003800000 */
.L_x_2557:
        /* <DEDUP_REMOVED lines=31> */
.L_x_2560:
[----:B------:R-:W-:Y:S05]  /*22f0*/  BSYNC B0 ;  /* 0x0000000000007941 */ /* 0x000fea0003800000 */
.L_x_2559:
        /* <DEDUP_REMOVED lines=30> */
.L_x_2562:
[----:B------:R-:W-:Y:S05]  /*24e0*/  BSYNC B0 ;  /* 0x0000000000007941 */ /* 0x000fea0003800000 */
.L_x_2561:
        /* <DEDUP_REMOVED lines=10> */
[----:B------:R-:W-:-:S02]  /*2590*/  IMAD.IADD R193, R195, 0x1, R193 ;  /* 0x00000001c3c17824 */ /* 0x000fc400078e02c1 */
        /* <DEDUP_REMOVED lines=21> */
.L_x_2564:
[----:B------:R-:W-:Y:S05]  /*26f0*/  BSYNC B0 ;  /* 0x0000000000007941 */ /* 0x000fea0003800000 */
.L_x_2563:
        /* <DEDUP_REMOVED lines=24> */
.L_x_2566:
[----:B------:R-:W-:Y:S05]  /*2880*/  BSYNC B0 ;  /* 0x0000000000007941 */ /* 0x000fea0003800000 */
.L_x_2565:
        /* <DEDUP_REMOVED lines=27> */
.L_x_2568:
[----:B------:R-:W-:Y:S05]  /*2a40*/  BSYNC B0 ;  /* 0x0000000000007941 */ /* 0x000fea0003800000 */
.L_x_2567:
[----:B------:R-:W-:Y:S01]  /*2a50*/  BSSY B0, `(.L_x_2569) ;  /* 0x000001e000007945 */ /* 0x000fe20003800000 */
[-C--:B------:R-:W-:Y:S01]  /*2a60*/  ISETP.GE.AND P6, PT, R35, R12.reuse, PT ;  /* 0x0000000c2300720c */ /* 0x080fe20003fc6270 */
[C---:B------:R-:W-:Y:S01]  /*2a70*/  VIADD R27, R14.reuse, 0x60 ;  /* 0x000000600e1b7836 */ /* 0x040fe20000000000 */
[----:B------:R-:W-:Y:S01]  /*2a80*/  ISETP.GE.AND P1, PT, R29, R12, PT ;  /* 0x0000000c1d00720c */ /* 0x000fe20003f26270 */
[----:B------:R-:W-:Y:S01]  /*2a90*/  VIADD R25, R14, 0x70 ;  /* 0x000000700e197836 */ /* 0x000fe20000000000 */
[----:B------:R-:W-:Y:S11]  /*2aa0*/  @P2 BRA `(.L_x_2570) ;  /* 0x0000000000602947 */ /* 0x000ff60003800000 */
[----:B------:R-:W-:Y:S01]  /*2ab0*/  ULDC UR5, c[0x0][0x2d0] ;  /* 0x0000b40000057ab9 */ /* 0x000fe20000000800 */
[----:B------:R-:W-:Y:S01]  /*2ac0*/  IMAD.MOV.U32 R195, RZ, RZ, R193 ;  /* 0x000000ffffc37224 */ /* 0x000fe200078e00c1 */
[----:B------:R-:W-:Y:S01]  /*2ad0*/  ISETP.GE.AND P3, PT, R226, UR5, PT ;  /* 0x00000005e2007c0c */ /* 0x000fe2000bf66270 */
[----:B------:R-:W-:Y:S01]  /*2ae0*/  IMAD R22, R189, 0x30, RZ ;  /* 0x00000030bd167824 */ /* 0x000fe200078e02ff */
[----:B------:R-:W-:Y:S01]  /*2af0*/  ISETP.GE.AND P2, PT, R217, UR5, PT ;  /* 0x00000005d9007c0c */ /* 0x000fe2000bf46270 */
[----:B------:R-:W-:-:S04]  /*2b00*/  IMAD.WIDE.U32 R40, R188, 0x30, R194 ;  /* 0x00000030bc287825 */ /* 0x000fc800078e00c2 */
[----:B------:R-:W-:-:S06]  /*2b10*/  IMAD.IADD R22, R41, 0x1, R22 ;  /* 0x0000000129167824 */ /* 0x000fcc00078e0216 */
        /* <DEDUP_REMOVED lines=17> */
.L_x_2570:
[----:B------:R-:W-:Y:S05]  /*2c30*/  BSYNC B0 ;  /* 0x0000000000007941 */ /* 0x000fea0003800000 */
.L_x_2569:
        /* <DEDUP_REMOVED lines=24> */
.L_x_2572:
[----:B------:R-:W-:Y:S05]  /*2dc0*/  BSYNC B0 ;  /* 0x0000000000007941 */ /* 0x000fea0003800000 */
.L_x_2571:
[----:B------:R-:W-:Y:S01]  /*2dd0*/  BSSY B0, `(.L_x_2573) ;  /* 0x000001d000007945 */ /* 0x000fe20003800000 */
[-C--:B------:R-:W-:Y:S02]  /*2de0*/  ISETP.GE.AND P6, PT, R27, R12.reuse, PT ;  /* 0x0000000c1b00720c */ /* 0x080fe40003fc6270 */
[----:B------:R-:W-:Y:S02]  /*2df0*/  ISETP.GE.AND P5, PT, R25, R12, PT ;  /* 0x0000000c1900720c */ /* 0x000fe40003fa6270 */
[----:B------:R-:W-:Y:S01]  /*2e00*/  SHF.R.S32.HI R22, RZ, 0x1f, R20 ;  /* 0x0000001fff167819 */ /* 0x000fe20000011414 */
        /* <DEDUP_REMOVED lines=25> */
.L_x_2574:
[----:B------:R-:W-:Y:S05]  /*2fa0*/  BSYNC B0 ;  /* 0x0000000000007941 */ /* 0x000fea0003800000 */
.L_x_2573:
        /* <DEDUP_REMOVED lines=26> */
.L_x_2576:
[----:B------:R-:W-:Y:S05]  /*3150*/  BSYNC B0 ;  /* 0x0000000000007941 */ /* 0x000fea0003800000 */
.L_x_2575:
        /* <DEDUP_REMOVED lines=26> */
.L_x_2578:
[----:B------:R-:W-:Y:S05]  /*3300*/  BSYNC B0 ;  /* 0x0000000000007941 */ /* 0x000fea0003800000 */
.L_x_2577:
        /* <DEDUP_REMOVED lines=51> */
.L_x_2580:
[----:B------:R-:W-:Y:S05]  /*3640*/  BSYNC B0 ;  /* 0x0000000000007941 */ /* 0x000fea0003800000 */
.L_x_2579:
[----:B------:R1:W-:Y:S01]  /*3650*/  @P6 STS.128 [R223+0xc800], RZ ;  /* 0x00c800ffdf006388 */ /* 0x0003e20000000c00 */
[----:B------:R-:W-:Y:S03]  /*3660*/  BSSY B0, `(.L_x_2581) ;  /* 0x0000015000007945 */ /* 0x000fe60003800000 */
[----:B------:R1:W-:Y:S01]  /*3670*/  @P6 STS.128 [R223+0x10800], RZ ;  /* 0x010800ffdf006388 */ /* 0x0003e20000000c00 */
[----:B------:R-:W-:Y:S05]  /*3680*/  @P6 BRA `(.L_x_2582) ;  /* 0x0000000000486947 */ /* 0x000fea0003800000 */
[----:B------:R-:W-:Y:S02]  /*3690*/  ULDC UR5, c[0x0][0x2d0] ;  /* 0x0000b40000057ab9 */ /* 0x000fe40000000800 */
[----:B------:R-:W-:Y:S02]  /*36a0*/  ISETP.GE.AND P5, PT, R226, UR5, PT ;  /* 0x00000005e2007c0c */ /* 0x000fe4000bfa6270 */
[----:B------:R-:W-:-:S11]  /*36b0*/  ISETP.GE.AND P4, PT, R217, UR5, PT ;  /* 0x00000005d9007c0c */ /* 0x000fd6000bf86270 */
        /* <DEDUP_REMOVED lines=15> */
.L_x_2582:
[----:B------:R-:W-:Y:S05]  /*37b0*/  BSYNC B0 ;  /* 0x0000000000007941 */ /* 0x000fea0003800000 */
.L_x_2581:
        /* <DEDUP_REMOVED lines=42> */
.L_x_2584:
[----:B------:R-:W-:Y:S05]  /*3a60*/  BSYNC B0 ;  /* 0x0000000000007941 */ /* 0x000fea0003800000 */
.L_x_2583:
        /* <DEDUP_REMOVED lines=30> */
.L_x_2586:
[----:B------:R-:W-:Y:S05]  /*3c50*/  BSYNC B0 ;  /* 0x0000000000007941 */ /* 0x000fea0003800000 */
.L_x_2585:
        /* <DEDUP_REMOVED lines=24> */
.L_x_2588:
[----:B------:R-:W-:Y:S05]  /*3de0*/  BSYNC B0 ;  /* 0x0000000000007941 */ /* 0x000fea0003800000 */
.L_x_2587:
        /* <DEDUP_REMOVED lines=24> */
.L_x_2590:
[----:B------:R-:W-:Y:S05]  /*3f70*/  BSYNC B0 ;  /* 0x0000000000007941 */ /* 0x000fea0003800000 */
.L_x_2589:
        /* <DEDUP_REMOVED lines=24> */
.L_x_2592:
[----:B------:R-:W-:Y:S05]  /*4100*/  BSYNC B0 ;  /* 0x0000000000007941 */ /* 0x000fea0003800000 */
.L_x_2591:
        /* <DEDUP_REMOVED lines=24> */
.L_x_2594:
[----:B------:R-:W-:Y:S05]  /*4290*/  BSYNC B0 ;  /* 0x0000000000007941 */ /* 0x000fea0003800000 */
.L_x_2593:
[----:B------:R-:W-:Y:S01]  /*42a0*/  LDSM.16.M88.4 R108, [R215] ;  /* 0x00000000d76c783b */ /* 0x000fe20000000200 */
[----:B------:R-:W-:Y:S01]  /*42b0*/  LOP3.LUT P1, RZ, R0, 0x2, RZ, 0xc0, !PT ;  /* 0x0000000200ff7812 */ /* 0x000fe2000782c0ff */
[--C-:B------:R-:W-:Y:S01]  /*42c0*/  IMAD R213, R5, 0x2, R215.reuse ;  /* 0x0000000205d57824 */ /* 0x100fe200078e02d7 */
[----:B------:R-:W-:Y:S01]  /*42d0*/  ULDC UR10, c[0x0][0x39c] ;  /* 0x0000e700000a7ab9 */ /* 0x000fe20000000800 */
[----:B------:R-:W2:Y:S01]  /*42e0*/  LDSM.16.M88.4 R80, [R214+0x4000] ;  /* 0x00400000d650783b */ /* 0x000ea20000000200 */
[----:B------:R-:W-:Y:S01]  /*42f0*/  SEL R7, R7, 0xfffffff0, !P1 ;  /* 0xfffffff007077807 */ /* 0x000fe20004800000 */
[----:B------:R-:W-:Y:S01]  /*4300*/  IMAD R211, R4, 0x2, R215 ;  /* 0x0000000204d37824 */ /* 0x000fe200078e02d7 */
[----:B------:R-:W-:Y:S01]  /*4310*/  LOP3.LUT P1, RZ, R0, 0x4, RZ, 0xc0, !PT ;  /* 0x0000000400ff7812 */ /* 0x000fe2000782c0ff */
[----:B------:R-:W2:Y:S01]  /*4320*/  LDSM.16.M88.4 R48, [R214+0x6000] ;  /* 0x00600000d630783b */ /* 0x000ea20000000200 */
[----:B------:R-:W-:Y:S01]  /*4330*/  VIADD R0, R214, 0x4000 ;  /* 0x00004000d6007836 */ /* 0x000fe20000000000 */
[----:B------:R-:W-:Y:S01]  /*4340*/  LOP3.LUT R6, R6, R135, RZ, 0xfc, !PT ;  /* 0x0000008706067212 */ /* 0x000fe200078efcff */
[----:B------:R-:W-:Y:S01]  /*4350*/  IMAD R140, R7, 0x2, R214 ;  /* 0x00000002078c7824 */ /* 0x000fe200078e02d6 */
[----:B------:R-:W2:Y:S01]  /*4360*/  LDSM.16.M88.4 R72, [R214+0x4800] ;  /* 0x00480000d648783b */ /* 0x000ea20000000200 */
[----:B------:R-:W-:Y:S01]  /*4370*/  SEL R3, R3, 0xffffffe0, !P1 ;  /* 0xffffffe003037807 */ /* 0x000fe20004800000 */
[----:B------:R-:W-:Y:S01]  /*4380*/  IMAD R212, R7, 0x2, R0 ;  /* 0x0000000207d47824 */ /* 0x000fe200078e0200 */
[----:B------:R-:W-:Y:S01]  /*4390*/  LOP3.LUT R0, R138, 0xffffffe0, RZ, 0xc0, !PT ;  /* 0xffffffe08a007812 */ /* 0x000fe200078ec0ff */
[----:B------:R-:W2:Y:S01]  /*43a0*/  LDSM.16.M88.4 R64, [R214+0x5000] ;  /* 0x00500000d640783b */ /* 0x000ea20000000200 */
[----:B------:R-:W-:-:S02]  /*43b0*/  IMAD R210, R4, 0x2, R213 ;  /* 0x0000000204d27824 */ /* 0x000fc400078e02d5 */
[C---:B------:R-:W-:Y:S01]  /*43c0*/  IMAD R207, R3.reuse, 0x2, R214 ;  /* 0x0000000203cf7824 */ /* 0x040fe200078e02d6 */
[----:B------:R-:W2:Y:S01]  /*43d0*/  LDSM.16.M88.4 R56, [R214+0x5800] ;  /* 0x00580000d638783b */ /* 0x000ea20000000200 */
[----:B------:R-:W-:Y:S02]  /*43e0*/  IMAD R209, R3, 0x2, R212 ;  /* 0x0000000203d17824 */ /* 0x000fe400078e02d4 */
[C---:B------:R-:W-:Y:S01]  /*43f0*/  IMAD.IADD R0, R37.reuse, 0x1, -R0 ;  /* 0x0000000125007824 */ /* 0x040fe200078e0a00 */
[----:B------:R-:W2:Y:S01]  /*4400*/  LDSM.16.M88.4 R40, [R214+0x6800] ;  /* 0x00680000d628783b */ /* 0x000ea20000000200 */
[----:B------:R-:W-:-:S03]  /*4410*/  IMAD.SHL.U32 R231, R37, 0x2, RZ ;  /* 0x0000000225e77824 */ /* 0x000fc600078e00ff */
[----:B------:R-:W2:Y:S02]  /*4420*/  LDSM.16.M88.4 R28, [R214+0x7000] ;  /* 0x00700000d61c783b */ /* 0x000ea40000000200 */
[----:B------:R-:W-:Y:S02]  /*4430*/  LOP3.LUT R231, R231, 0x6, RZ, 0xc0, !PT ;  /* 0x00000006e7e77812 */ /* 0x000fe400078ec0ff */
[----:B-1----:R-:W1:Y:S04]  /*4440*/  LDSM.16.M88.4 R12, [R214+0x7800] ;  /* 0x00780000d60c783b */ /* 0x002e680000000200 */
[----:B------:R-:W-:Y:S04]  /*4450*/  LDSM.16.M88.4 R24, [R213] ;  /* 0x00000000d518783b */ /* 0x000fe80000000200 */
[----:B--234-:R-:W2:Y:S01]  /*4460*/  LDSM.16.M88.4 R8, [R140+0x4000] ;  /* 0x004000008c08783b */ /* 0x01cea20000000200 */
[C---:B------:R-:W-:Y:S03]  /*4470*/  HMMA.16816.F32.BF16 R16, R108.reuse, R80, RZ ;  /* 0x000000506c10723c */ /* 0x040fe600000418ff */
[----:B------:R-:W3:Y:S04]  /*4480*/  LDSM.16.M88.4 R88, [R140+0x6000] ;  /* 0x006000008c58783b */ /* 0x000ee80000000200 */
[----:B------:R-:W4:Y:S01]  /*4490*/  LDSM.16.M88.4 R120, [R140+0x4800] ;  /* 0x004800008c78783b */ /* 0x000f220000000200 */
[C---:B------:R-:W-:Y:S03]  /*44a0*/  HMMA.16816.F32.BF16 R80, R108.reuse, R82, RZ ;  /* 0x000000526c50723c */ /* 0x040fe600000418ff */
[----:B------:R-:W4:Y:S03]  /*44b0*/  LDSM.16.M88.4 R116, [R140+0x5000] ;  /* 0x005000008c74783b */ /* 0x000f260000000200 */
[C---:B------:R-:W-:Y:S01]  /*44c0*/  HMMA.16816.F32.BF16 R52, R108.reuse, R48, RZ ;  /* 0x000000306c34723c */ /* 0x040fe200000418ff */
[----:B------:R-:W4:Y:S04]  /*44d0*/  LDSM.16.M88.4 R104, [R140+0x5800] ;  /* 0x005800008c68783b */ /* 0x000f280000000200 */
[----:B------:R-:W4:Y:S01]  /*44e0*/  LDSM.16.M88.4 R100, [R140+0x6800] ;  /* 0x006800008c64783b */ /* 0x000f220000000200 */
[C---:B------:R-:W-:Y:S03]  /*44f0*/  HMMA.16816.F32.BF16 R48, R108.reuse, R50, RZ ;  /* 0x000000326c30723c */ /* 0x040fe600000418ff */
[----:B------:R-:W4:Y:S03]  /*4500*/  LDSM.16.M88.4 R96, [R140+0x7000] ;  /* 0x007000008c60783b */ /* 0x000f260000000200 */
[C---:B------:R-:W-:Y:S01]  /*4510*/  HMMA.16816.F32.BF16 R76, R108.reuse, R72, RZ ;  /* 0x000000486c4c723c */ /* 0x040fe200000418ff */
[----:B------:R-:W4:Y:S04]  /*4520*/  LDSM.16.M88.4 R92, [R140+0x7800] ;  /* 0x007800008c5c783b */ /* 0x000f280000000200 */
[----:B------:R-:W-:Y:S01]  /*4530*/  LDSM.16.M88.4 R84, [R211] ;  /* 0x00000000d354783b */ /* 0x000fe20000000200 */
[C---:B------:R-:W-:Y:S03]  /*4540*/  HMMA.16816.F32.BF16 R68, R108.reuse, R64, RZ ;  /* 0x000000406c44723c */ /* 0x040fe600000418ff */
[----:B------:R-:W4:Y:S03]  /*4550*/  LDSM.16.M88.4 R20, [R207+0x4000] ;  /* 0x00400000cf14783b */ /* 0x000f260000000200 */
[C---:B------:R-:W-:Y:S01]  /*4560*/  HMMA.16816.F32.BF16 R60, R108.reuse, R56, RZ ;  /* 0x000000386c3c723c */ /* 0x040fe200000418ff */
[----:B------:R-:W-:Y:S04]  /*4570*/  LDSM.16.M88.4 R128, [R140+0x8000] ;  /* 0x008000008c80783b */ /* 0x000fe80000000200 */
        /* <DEDUP_REMOVED lines=42> */
[----:B------:R-:W-:Y:S05]  /*4820*/  LDSM.16.M88.4 R12, [R209] ;  /* 0x00000000d10c783b */ /* 0x000fea0000000200 */
[C---:B--2---:R-:W-:Y:S06]  /*4830*/  HMMA.16816.F32.BF16 R68, R84.reuse, R8, R68 ;  /* 0x000000085444723c */ /* 0x044fec0000041844 */
[C---:B------:R-:W-:Y:S01]  /*4840*/  HMMA.16816.F32.BF16 R64, R84.reuse, R10, R64 ;  /* 0x0000000a5440723c */ /* 0x040fe20000041840 */
[----:B------:R-:W1:Y:S05]  /*4850*/  LDSM.16.M88.4 R8, [R210] ;  /* 0x00000000d208783b */ /* 0x000e6a0000000200 */
        /* <DEDUP_REMOVED lines=46> */
[----:B------:R-:W-:Y:S05]  /*4b40*/  LDSM.16.M88.4 R24, [R211+0x2000] ;  /* 0x00200000d318783b */ /* 0x000fea0000000200 */
[C---:B----4-:R-:W-:Y:S06]  /*4b50*/  HMMA.16816.F32.BF16 R68, R120.reuse, R20, R68 ;  /* 0x000000147844723c */ /* 0x050fec0000041844 */
[----:B------:R-:W-:Y:S01]  /*4b60*/  HMMA.16816.F32.BF16 R64, R120, R22, R64 ;  /* 0x000000167840723c */ /* 0x000fe20000041840 */
[----:B------:R-:W2:Y:S05]  /*4b70*/  LDSM.16.M88.4 R20, [R207+0x8000] ;  /* 0x00800000cf14783b */ /* 0x000eaa0000000200 */
[C---:B------:R-:W-:Y:S06]  /*4b80*/  HMMA.16816.F32.BF16 R16, R104.reuse, R128, R16 ;  /* 0x000000806810723c */ /* 0x040fec0000041810 */
[----:B------:R-:W-:Y:S06]  /*4b90*/  HMMA.16816.F32.BF16 R80, R104, R130, R80 ;  /* 0x000000826850723c */ /* 0x000fec0000041850 */
        /* <DEDUP_REMOVED lines=13> */
[C---:B------:R-:W-:Y:S06]  /*4c70*/  HMMA.16816.F32.BF16 R28, R120.reuse, R126, R28 ;  /* 0x0000007e781c723c */ /* 0x040fec000004181c */
[C---:B------:R-:W-:Y:S06]  /*4c80*/  HMMA.16816.F32.BF16 R112, R120.reuse, R116, R112 ;  /* 0x000000747870723c */ /* 0x040fec0000041870 */
[----:B------:R-:W-:Y:S01]  /*4c90*/  HMMA.16816.F32.BF16 R108, R120, R118, R108 ;  /* 0x00000076786c723c */ /* 0x000fe2000004186c */
[----:B------:R-:W2:Y:S04]  /*4ca0*/  LDSM.16.M88.4 R120, [R207+0x8800] ;  /* 0x00880000cf78783b */ /* 0x000ea80000000200 */
[----:B------:R-:W-:Y:S01]  /*4cb0*/  LDSM.16.M88.4 R116, [R140+0xb000] ;  /* 0x00b000008c74783b */ /* 0x000fe20000000200 */
[C---:B------:R-:W-:Y:S06]  /*4cc0*/  HMMA.16816.F32.BF16 R52, R104.reuse, R88, R52 ;  /* 0x000000586834723c */ /* 0x040fec0000041834 */
[C---:B------:R-:W-:Y:S01]  /*4cd0*/  HMMA.16816.F32.BF16 R48, R104.reuse, R90, R48 ;  /* 0x0000005a6830723c */ /* 0x040fe20000041830 */
[----:B------:R-:W3:Y:S05]  /*4ce0*/  LDSM.16.M88.4 R88, [R207+0x9000] ;  /* 0x00900000cf58783b */ /* 0x000eea0000000200 */
[----:B------:R-:W-:Y:S06]  /*4cf0*/  HMMA.16816.F32.BF16 R76, R104, R100, R76 ;  /* 0x00000064684c723c */ /* 0x000fec000004184c */
[C---:B-1----:R-:W-:Y:S06]  /*4d00*/  HMMA.16816.F32.BF16 R16, R8.reuse, R12, R16 ;  /* 0x0000000c0810723c */ /* 0x042fec0000041810 */
[----:B------:R-:W-:Y:S01]  /*4d10*/  HMMA.16816.F32.BF16 R80, R8, R14, R80 ;  /* 0x0000000e0850723c */ /* 0x000fe20000041850 */
[----:B------:R-:W1:Y:S05]  /*4d20*/  LDSM.16.M88.4 R12, [R207+0xa000] ;  /* 0x00a00000cf0c783b */ /* 0x000e6a0000000200 */
[C---:B------:R-:W-:Y:S01]  /*4d30*/  HMMA.16816.F32.BF16 R72, R104.reuse, R102, R72 ;  /* 0x000000666848723c */ /* 0x040fe20000041848 */
[----:B------:R-:W4:Y:S05]  /*4d40*/  LDSM.16.M88.4 R100, [R140+0xb800] ;  /* 0x00b800008c64783b */ /* 0x000f2a0000000200 */
[C---:B------:R-:W-:Y:S06]  /*4d50*/  HMMA.16816.F32.BF16 R68, R104.reuse, R96, R68 ;  /* 0x000000606844723c */ /* 0x040fec0000041844 */
[----:B------:R-:W-:Y:S01]  /*4d60*/  HMMA.16816.F32.BF16 R64, R104, R98, R64 ;  /* 0x000000626840723c */ /* 0x000fe20000041840 */
[----:B------:R-:W-:Y:S01]  /*4d70*/  FMUL.FTZ R7, R17, UR10 ;  /* 0x0000000a11077c20 */ /* 0x000fe20008410000 */
[----:B------:R-:W-:Y:S01]  /*4d80*/  FMUL.FTZ R17, R19, UR10 ;  /* 0x0000000a13117c20 */ /* 0x000fe20008410000 */
[----:B------:R-:W-:-:S03]  /*4d90*/  FMUL.FTZ R3, R16, UR10 ;  /* 0x0000000a10037c20 */ /* 0x000fc60008410000 */
[----:B--2---:R-:W-:Y:S01]  /*4da0*/  HMMA.16816.F32.BF16 R76, R24, R120, R76 ;  /* 0x00000078184c723c */ /* 0x004fe2000004184c */
[----:B------:R-:W-:Y:S01]  /*4db0*/  FMUL.FTZ R81, R81, UR10 ;  /* 0x0000000a51517c20 */ /* 0x000fe20008410000 */
[----:B------:R-:W-:Y:S01]  /*4dc0*/  FMUL.FTZ R82, R82, UR10 ;  /* 0x0000000a52527c20 */ /* 0x000fe20008410000 */
[----:B------:R-:W-:Y:S01]  /*4dd0*/  FMUL.FTZ R83, R83, UR10 ;  /* 0x0000000a53537c20 */ /* 0x000fe20008410000 */
[----:B------:R-:W-:Y:S01]  /*4de0*/  FMUL.FTZ R19, R80, UR10 ;  /* 0x0000000a50137c20 */ /* 0x000fe20008410000 */
[----:B------:R-:W-:Y:S01]  /*4df0*/  MUFU.TANH R97, R81 ;  /* 0x0000005100617308 */ /* 0x000fe20000002400 */
[C---:B------:R-:W-:Y:S06]  /*4e00*/  HMMA.16816.F32.BF16 R44, R104.reuse, R84, R44 ;  /* 0x00000054682c723c */ /* 0x040fec000004182c */
[----:B------:R-:W-:Y:S01]  /*4e10*/  HMMA.16816.F32.BF16 R40, R104, R86, R40 ;  /* 0x000000566828723c */ /* 0x000fe20000041828 */
[----:B------:R-:W2:Y:S01]  /*4e20*/  LDSM.16.M88.4 R84, [R207+0x9800] ;  /* 0x00980000cf54783b */ /* 0x000ea20000000200 */
[----:B------:R-:W-:Y:S04]  /*4e30*/  MUFU.TANH R99, R82 ;  /* 0x0000005200637308 */ /* 0x000fe80000002400 */
[----:B------:R-:W-:Y:S04]  /*4e40*/  HMMA.16816.F32.BF16 R72, R24, R122, R72 ;  /* 0x0000007a1848723c */ /* 0x000fe80000041848 */
[----:B------:R-:W2:Y:S02]  /*4e50*/  MUFU.TANH R7, R7 ;  /* 0x0000000700077308 */ /* 0x000ea40000002400 */
[C---:B------:R-:W-:Y:S06]  /*4e60*/  HMMA.16816.F32.BF16 R60, R104.reuse, R92, R60 ;  /* 0x0000005c683c723c */ /* 0x040fec000004183c */
[----:B------:R-:W-:Y:S01]  /*4e70*/  HMMA.16816.F32.BF16 R56, R104, R94, R56 ;  /* 0x0000005e6838723c */ /* 0x000fe20000041838 */
[----:B------:R-:W-:Y:S01]  /*4e80*/  LDSM.16.M88.4 R92, [R207+0xb000] ;  /* 0x00b00000cf5c783b */ /* 0x000fe20000000200 */
[----:B------:R-:W2:Y:S04]  /*4e90*/  MUFU.TANH R17, R17 ;  /* 0x0000001100117308 */ /* 0x000ea80000002400 */
[C---:B---3--:R-:W-:Y:S04]  /*4ea0*/  HMMA.16816.F32.BF16 R68, R24.reuse, R88, R68 ;  /* 0x000000581844723c */ /* 0x048fe80000041844 */
[----:B------:R-:W3:Y:S02]  /*4eb0*/  MUFU.TANH R19, R19 ;  /* 0x0000001300137308 */ /* 0x000ee40000002400 */
[C---:B------:R-:W-:Y:S01]  /*4ec0*/  HMMA.16816.F32.BF16 R64, R24.reuse, R90, R64 ;  /* 0x0000005a1840723c */ /* 0x040fe20000041840 */
[----:B------:R-:W3:Y:S05]  /*4ed0*/  LDSM.16.M88.4 R88, [R207+0xa800] ;  /* 0x00a80000cf58783b */ /* 0x000eea0000000200 */
[C---:B-1----:R-:W-:Y:S01]  /*4ee0*/  HMMA.16816.F32.BF16 R52, R24.reuse, R12, R52 ;  /* 0x0000000c1834723c */ /* 0x042fe20000041834 */
[----:B------:R-:W-:Y:S05]  /*4ef0*/  MUFU.TANH R3, R3 ;  /* 0x0000000300037308 */ /* 0x000fea0000002400 */
[----:B------:R-:W-:Y:S01]  /*4f00*/  HMMA.16816.F32.BF16 R48, R24, R14, R48 ;  /* 0x0000000e1830723c */ /* 0x000fe20000041830 */
[----:B------:R-:W1:Y:S05]  /*4f10*/  LDSM.16.M88.4 R12, [R207+0xb800] ;  /* 0x00b80000cf0c783b */ /* 0x000e6a0000000200 */
[----:B------:R-:W-:Y:S06]  /*4f20*/  HMMA.16816.F32.BF16 R76, R8, R20, R76 ;  /* 0x00000014084c723c */ /* 0x000fec000004184c */
[----:B------:R-:W-:Y:S06]  /*4f30*/  HMMA.16816.F32.BF16 R32, R104, R116, R32 ;  /* 0x000000746820723c */ /* 0x000fec0000041820 */
[----:B------:R-:W-:Y:S01]  /*4f40*/  HMMA.16816.F32.BF16 R72, R8, R22, R72 ;  /* 0x000000160848723c */ /* 0x000fe20000041848 */
[----:B------:R-:W1:Y:S05]  /*4f50*/  LDSM.16.M88.4 R20, [R209+0x5800] ;  /* 0x00580000d114783b */ /* 0x000e6a0000000200 */
[C---:B----4-:R-:W-:Y:S01]  /*4f60*/  HMMA.16816.F32.BF16 R112, R104.reuse, R100, R112 ;  /* 0x000000646870723c */ /* 0x050fe20000041870 */
[----:B------:R4:W1:Y:S05]  /*4f70*/  MUFU.TANH R101, R83 ;  /* 0x0000005300657308 */ /* 0x00086a0000002400 */
[----:B------:R-:W-:Y:S01]  /*4f80*/  HMMA.16816.F32.BF16 R108, R104, R102, R108 ;  /* 0x00000066686c723c */ /* 0x000fe2000004186c */
[----:B------:R-:W-:-:S04]  /*4f90*/  FMUL.FTZ R76, R76, UR10 ;  /* 0x0000000a4c4c7c20 */ /* 0x000fc80008410000 */
[----:B------:R1:W1:Y:S01]  /*4fa0*/  MUFU.TANH R103, R76 ;  /* 0x0000004c00677308 */ /* 0x0002620000002400 */
[C---:B--2---:R-:W-:Y:S06]  /*4fb0*/  HMMA.16816.F32.BF16 R60, R24.reuse, R84, R60 ;  /* 0x00000054183c723c */ /* 0x044fec000004183c */
[----:B------:R-:W-:Y:S01]  /*4fc0*/  HMMA.16816.F32.BF16 R56, R24, R86, R56 ;  /* 0x000000561838723c */ /* 0x000fe20000041838 */
[----:B----4-:R-:W2:Y:S01]  /*4fd0*/  LDSM.16.M88.4 R80, [R209+0x6800] ;  /* 0x00680000d150783b */ /* 0x010ea20000000200 */
[----:B------:R-:W-:Y:S01]  /*4fe0*/  FMUL.FTZ R72, R72, UR10 ;  /* 0x0000000a48487c20 */ /* 0x000fe20008410000 */
[----:B------:R-:W-:-:S02]  /*4ff0*/  FMUL.FTZ R73, R73, UR10 ;  /* 0x0000000a49497c20 */ /* 0x000fc40008410000 */
[----:B------:R-:W4:Y:S01]  /*5000*/  LDSM.16.M88.4 R84, [R209+0x5000] ;  /* 0x00500000d154783b */ /* 0x000f220000000200 */
[C---:B---3--:R-:W-:Y:S03]  /*5010*/  HMMA.16816.F32.BF16 R44, R24.reuse, R88, R44 ;  /* 0x00000058182c723c */ /* 0x048fe6000004182c */
[----:B------:R-:W-:Y:S03]  /*5020*/  MUFU.TANH R73, R73 ;  /* 0x0000004900497308 */ /* 0x000fe60000002400 */
[----:B------:R-:W-:Y:S01]  /*5030*/  HMMA.16816.F32.BF16 R40, R24, R90, R40 ;  /* 0x0000005a1828723c */ /* 0x000fe20000041828 */
[----:B------:R-:W-:-:S05]  /*5040*/  FMUL.FTZ R89, R77, UR10 ;  /* 0x0000000a4d597c20 */ /* 0x000fca0008410000 */
[----:B------:R-:W-:Y:S01]  /*5050*/  HMMA.16816.F32.BF16 R32, R24, R92, R32 ;  /* 0x0000005c1820723c */ /* 0x000fe20000041820 */
[----:B------:R-:W-:Y:S01]  /*5060*/  FMUL.FTZ R91, R78, UR10 ;  /* 0x0000000a4e5b7c20 */ /* 0x000fe20008410000 */
[----:B------:R-:W-:Y:S04]  /*5070*/  MUFU.TANH R89, R89 ;  /* 0x0000005900597308 */ /* 0x000fe80000002400 */
[----:B------:R-:W-:Y:S01]  /*5080*/  HMMA.16816.F32.BF16 R28, R104, R118, R28 ;  /* 0x00000076681c723c */ /* 0x000fe2000004181c */
[----:B------:R-:W-:Y:S02]  /*5090*/  FMUL.FTZ R93, R79, UR10 ;  /* 0x0000000a4f5d7c20 */ /* 0x000fe40008410000 */
[----:B-1----:R-:W1:Y:S01]  /*50a0*/  LDSM.16.M88.4 R76, [R209+0x6000] ;  /* 0x00600000d14c783b */ /* 0x002e620000000200 */
[----:B------:R-:W3:Y:S02]  /*50b0*/  MUFU.TANH R91, R91 ;  /* 0x0000005b005b7308 */ /* 0x000ee40000002400 */
[C---:B------:R-:W-:Y:S06]  /*50c0*/  HMMA.16816.F32.BF16 R112, R24.reuse, R12, R112 ;  /* 0x0000000c1870723c */ /* 0x040fec0000041870 */
[----:B------:R-:W-:Y:S01]  /*50d0*/  HMMA.16816.F32.BF16 R108, R24, R14, R108 ;  /* 0x0000000e186c723c */ /* 0x000fe2000004186c */
[----:B------:R-:W3:Y:S01]  /*50e0*/  LDSM.16.M88.4 R12, [R209+0x7000] ;  /* 0x00700000d10c783b */ /* 0x000ee20000000200 */
[----:B------:R-:W3:Y:S04]  /*50f0*/  MUFU.TANH R93, R93 ;  /* 0x0000005d005d7308 */ /* 0x000ee80000002400 */
[C---:B------:R-:W-:Y:S06]  /*5100*/  HMMA.16816.F32.BF16 R60, R8.reuse, R20, R60 ;  /* 0x00000014083c723c */ /* 0x040fec000004183c */
[----:B------:R-:W-:Y:S01]  /*5110*/  HMMA.16816.F32.BF16 R56, R8, R22, R56 ;  /* 0x000000160838723c */ /* 0x000fe20000041838 */
[----:B------:R-:W3:Y:S01]  /*5120*/  LDSM.16.M88.4 R20, [R209+0x7800] ;  /* 0x00780000d114783b */ /* 0x000ee20000000200 */
[----:B------:R-:W-:-:S04]  /*5130*/  DEPBAR.LE SB0, 0x0 ;  /* 0x000080000000791a */ /* 0x000fc80000000000 */
[----:B------:R-:W-:Y:S01]  /*5140*/  HMMA.16816.F32.BF16 R28, R24, R94, R28 ;  /* 0x0000005e181c723c */ /* 0x000fe2000004181c */
[----:B------:R-:W3:Y:S05]  /*5150*/  MUFU.TANH R95, R72 ;  /* 0x00000048005f7308 */ /* 0x000eea0000002400 */
[----:B--2---:R-:W-:Y:S01]  /*5160*/  HMMA.16816.F32.BF16 R44, R8, R80, R44 ;  /* 0x00000050082c723c */ /* 0x004fe2000004182c */
[----:B------:R-:W-:Y:S01]  /*5170*/  FMUL.FTZ R25, R74, UR10 ;  /* 0x0000000a4a197c20 */ /* 0x000fe20008410000 */
[----:B------:R-:W-:-:S04]  /*5180*/  FMUL.FTZ R27, R75, UR10 ;  /* 0x0000000a4b1b7c20 */ /* 0x000fc80008410000 */
[C---:B----4-:R-:W-:Y:S01]  /*5190*/  HMMA.16816.F32.BF16 R64, R8.reuse, R86, R64 ;  /* 0x000000560840723c */ /* 0x050fe20000041840 */
[----:B------:R-:W-:Y:S01]  /*51a0*/  SHF.R.S32.HI R81, RZ, 0x1f, R0 ;  /* 0x0000001fff517819 */ /* 0x000fe20000011400 */
[----:B------:R-:W2:Y:S01]  /*51b0*/  MUFU.TANH R25, R25 ;  /* 0x0000001900197308 */ /* 0x000ea20000002400 */
[----:B------:R-:W-:Y:S01]  /*51c0*/  FMUL.FTZ R63, R63, UR10 ;  /* 0x0000000a3f3f7c20 */ /* 0x000fe20008410000 */
[----:B------:R-:W-:Y:S01]  /*51d0*/  FMUL.FTZ R60, R60, UR10 ;  /* 0x0000000a3c3c7c20 */ /* 0x000fe20008410000 */
[----:B------:R-:W-:Y:S01]  /*51e0*/  LEA.HI R0, R81, R0, RZ, 0x2 ;  /* 0x0000000051007211 */ /* 0x000fe200078f10ff */
[C---:B-1----:R-:W-:Y:S01]  /*51f0*/  HMMA.16816.F32.BF16 R52, R8.reuse, R76, R52 ;  /* 0x0000004c0834723c */ /* 0x042fe20000041834 */
[----:B------:R-:W-:Y:S01]  /*5200*/  FMUL.FTZ R57, R57, UR10 ;  /* 0x0000000a39397c20 */ /* 0x000fe20008410000 */
[----:B------:R-:W-:Y:S01]  /*5210*/  FMUL.FTZ R59, R59, UR10 ;  /* 0x0000000a3b3b7c20 */ /* 0x000fe20008410000 */
[----:B------:R-:W-:Y:S01]  /*5220*/  FMUL.FTZ R61, R61, UR10 ;  /* 0x0000000a3d3d7c20 */ /* 0x000fe20008410000 */
[----:B------:R-:W-:Y:S01]  /*5230*/  MUFU.TANH R27, R27 ;  /* 0x0000001b001b7308 */ /* 0x000fe20000002400 */
[----:B------:R-:W-:Y:S01]  /*5240*/  FMUL.FTZ R58, R58, UR10 ;  /* 0x0000000a3a3a7c20 */ /* 0x000fe20008410000 */
[C---:B---3--:R-:W-:Y:S06]  /*5250*/  HMMA.16816.F32.BF16 R32, R8.reuse, R12, R32 ;  /* 0x0000000c0820723c */ /* 0x048fec0000041820 */
[C---:B------:R-:W-:Y:S01]  /*5260*/  HMMA.16816.F32.BF16 R40, R8.reuse, R82, R40 ;  /* 0x000000520828723c */ /* 0x040fe20000041828 */
[----:B------:R-:W-:Y:S01]  /*5270*/  IMAD R12, R136, 0x10, R139 ;  /* 0x00000010880c7824 */ /* 0x000fe200078e028b */
[----:B------:R-:W-:Y:S01]  /*5280*/  SHF.R.S32.HI R13, RZ, 0x2, R0 ;  /* 0x00000002ff0d7819 */ /* 0x000fe20000011400 */
[----:B------:R-:W-:Y:S03]  /*5290*/  MUFU.TANH R37, R57 ;  /* 0x0000003900257308 */ /* 0x000fe60000002400 */
[C---:B------:R-:W-:Y:S01]  /*52a0*/  HMMA.16816.F32.BF16 R28, R8.reuse, R14, R28 ;  /* 0x0000000e081c723c */ /* 0x040fe2000004181c */
[----:B------:R-:W-:Y:S01]  /*52b0*/  SHF.R.S32.HI R83, RZ, 0x1f, R136 ;  /* 0x0000001fff537819 */ /* 0x000fe20000011488 */
[----:B------:R-:W-:Y:S01]  /*52c0*/  FMUL.FTZ R65, R65, UR10 ;  /* 0x0000000a41417c20 */ /* 0x000fe20008410000 */
[----:B------:R-:W-:Y:S01]  /*52d0*/  IADD3 R12, R12, 0x1, R13 ;  /* 0x000000010c0c7810 */ /* 0x000fe20007ffe00d */
[----:B------:R-:W-:Y:S01]  /*52e0*/  FMUL.FTZ R13, R67, UR10 ;  /* 0x0000000a430d7c20 */ /* 0x000fe20008410000 */
[----:B------:R-:W-:Y:S01]  /*52f0*/  LEA.HI R0, R83, R136, RZ, 0x2 ;  /* 0x0000008853007211 */ /* 0x000fe200078f10ff */
[C---:B------:R-:W-:Y:S01]  /*5300*/  HMMA.16816.F32.BF16 R68, R8.reuse, R84, R68 ;  /* 0x000000540844723c */ /* 0x040fe20000041844 */
[----:B------:R-:W-:Y:S01]  /*5310*/  IADD3 R83, R137, R12, -R224 ;  /* 0x0000000c89537210 */ /* 0x000fe20007ffe8e0 */
[----:B------:R-:W-:Y:S01]  /*5320*/  FMUL.FTZ R16, R55, UR10 ;  /* 0x0000000a37107c20 */ /* 0x000fe20008410000 */
[----:B------:R-:W-:Y:S01]  /*5330*/  LOP3.LUT R67, R0, 0xfffffffc, RZ, 0xc0, !PT ;  /* 0xfffffffc00437812 */ /* 0x000fe200078ec0ff */
[----:B-----5:R-:W-:Y:S01]  /*5340*/  FMUL.FTZ R0, R133, R132 ;  /* 0x0000008485007220 */ /* 0x020fe20000410000 */
[----:B------:R-:W-:Y:S01]  /*5350*/  FMUL.FTZ R64, R64, UR10 ;  /* 0x0000000a40407c20 */ /* 0x000fe20008410000 */
[----:B------:R-:W-:Y:S01]  /*5360*/  HMMA.16816.F32.BF16 R48, R8, R78, R48 ;  /* 0x0000004e0830723c */ /* 0x000fe20000041830 */
[----:B------:R-:W-:Y:S01]  /*5370*/  IMAD.IADD R134, R83, 0x1, R134 ;  /* 0x0000000153867824 */ /* 0x000fe200078e0286 */
[----:B------:R1:W-:Y:S01]  /*5380*/  MUFU.TANH R15, R13 ;  /* 0x0000000d000f7308 */ /* 0x0003e20000002400 */
[----:B------:R-:W-:Y:S01]  /*5390*/  FMUL.FTZ R66, R66, UR10 ;  /* 0x0000000a42427c20 */ /* 0x000fe20008410000 */
[----:B------:R-:W-:-:S02]  /*53a0*/  IMAD.IADD R230, R136, 0x1, -R67 ;  /* 0x0000000188e67824 */ /* 0x000fc400078e0a43 */
[----:B------:R-:W-:Y:S01]  /*53b0*/  FMUL.FTZ R32, R32, UR10 ;  /* 0x0000000a20207c20 */ /* 0x000fe20008410000 */
[C---:B------:R-:W-:Y:S01]  /*53c0*/  HMMA.16816.F32.BF16 R112, R8.reuse, R20, R112 ;  /* 0x000000140870723c */ /* 0x040fe20000041870 */
[----:B------:R-:W-:Y:S01]  /*53d0*/  VIMNMX R196, R134, R137, PT ;  /* 0x0000008986c47248 */ /* 0x000fe20003fe0100 */
[----:B------:R-:W-:Y:S01]  /*53e0*/  FMUL.FTZ R34, R34, UR10 ;  /* 0x0000000a22227c20 */ /* 0x000fe20008410000 */
[----:B------:R-:W-:Y:S01]  /*53f0*/  VIADDMNMX R195, R134, 0x8, R137, PT ;  /* 0x0000000886c37846 */ /* 0x000fe20003800189 */
[----:B------:R-:W-:Y:S01]  /*5400*/  MUFU.TANH R85, R16 ;  /* 0x0000001000557308 */ /* 0x000fe20000002400 */
[----:B------:R-:W-:Y:S01]  /*5410*/  FMUL.FTZ R33, R33, UR10 ;  /* 0x0000000a21217c20 */ /* 0x000fe20008410000 */
[----:B------:R-:W-:Y:S01]  /*5420*/  HMMA.16816.F32.BF16 R108, R8, R22, R108 ;  /* 0x00000016086c723c */ /* 0x000fe2000004186c */
[----:B------:R-:W-:Y:S01]  /*5430*/  FMUL.FTZ R14, R29, UR10 ;  /* 0x0000000a1d0e7c20 */ /* 0x000fe20008410000 */
        /* <DEDUP_REMOVED lines=9> */
[----:B------:R3:W-:Y:S01]  /*54d0*/  MUFU.TANH R55, R10 ;  /* 0x0000000a00377308 */ /* 0x0007e20000002400 */
[----:B------:R-:W-:Y:S01]  /*54e0*/  FMUL.FTZ R70, R70, UR10 ;  /* 0x0000000a46467c20 */ /* 0x000fe20008410000 */
[----:B------:R-:W-:Y:S01]  /*54f0*/  FMUL.FTZ R69, R69, UR10 ;  /* 0x0000000a45457c20 */ /* 0x000fe20008410000 */
[----:B------:R-:W-:Y:S01]  /*5500*/  FMUL.FTZ R71, R71, UR10 ;  /* 0x0000000a47477c20 */ /* 0x000fe20008410000 */
[----:B------:R-:W-:Y:S01]  /*5510*/  FMUL.FTZ R12, R50, UR10 ;  /* 0x0000000a320c7c20 */ /* 0x000fe20008410000 */
[----:B------:R-:W-:Y:S01]  /*5520*/  FMUL.FTZ R50, R41, UR10 ;  /* 0x0000000a29327c20 */ /* 0x000fe20008410000 */
[----:B------:R-:W-:Y:S01]  /*5530*/  FMUL.FTZ R41, R42, UR10 ;  /* 0x0000000a2a297c20 */ /* 0x000fe20008410000 */
[----:B-1----:R-:W-:Y:S01]  /*5540*/  FMUL.FTZ R13, R48, UR10 ;  /* 0x0000000a300d7c20 */ /* 0x002fe20008410000 */
[----:B------:R1:W-:Y:S01]  /*5550*/  MUFU.TANH R57, R18 ;  /* 0x0000001200397308 */ /* 0x0003e20000002400 */
[----:B------:R-:W-:Y:S01]  /*5560*/  FMUL.FTZ R11, R62, UR10 ;  /* 0x0000000a3e0b7c20 */ /* 0x000fe20008410000 */
[----:B------:R-:W-:Y:S01]  /*5570*/  FMUL.FTZ R49, R49, UR10 ;  /* 0x0000000a31317c20 */ /* 0x000fe20008410000 */
[----:B------:R-:W-:Y:S01]  /*5580*/  FMUL.FTZ R51, R51, UR10 ;  /* 0x0000000a33337c20 */ /* 0x000fe20008410000 */
[----:B------:R-:W-:Y:S01]  /*5590*/  FMUL.FTZ R48, R44, UR10 ;  /* 0x0000000a2c307c20 */ /* 0x000fe20008410000 */
[----:B------:R-:W-:Y:S01]  /*55a0*/  FMUL.FTZ R56, R45, UR10 ;  /* 0x0000000a2d387c20 */ /* 0x000fe20008410000 */
[----:B------:R-:W-:Y:S01]  /*55b0*/  FMUL.FTZ R45, R47, UR10 ;  /* 0x0000000a2f2d7c20 */ /* 0x000fe20008410000 */
[----:B------:R-:W-:Y:S01]  /*55c0*/  FMUL.FTZ R44, R43, UR10 ;  /* 0x0000000a2b2c7c20 */ /* 0x000fe20008410000 */
[----:B------:R-:W4:Y:S01]  /*55d0*/  MUFU.TANH R75, R68 ;  /* 0x00000044004b7308 */ /* 0x000f220000002400 */
[----:B---3--:R-:W-:-:S02]  /*55e0*/  IMAD.IADD R10, R2, 0x1, R231 ;  /* 0x00000001020a7824 */ /* 0x008fc400078e02e7 */
[----:B------:R-:W-:Y:S01]  /*55f0*/  FMUL.FTZ R28, R28, UR10 ;  /* 0x0000000a1c1c7c20 */ /* 0x000fe20008410000 */
[----:B------:R-:W-:Y:S01]  /*5600*/  FMUL.FTZ R31, R31, UR10 ;  /* 0x0000000a1f1f7c20 */ /* 0x000fe20008410000 */
[----:B------:R-:W-:Y:S01]  /*5610*/  FMUL.FTZ R30, R30, UR10 ;  /* 0x0000000a1e1e7c20 */ /* 0x000fe20008410000 */
[----:B------:R-:W-:Y:S02]  /*5620*/  VIADD R23, R10, 0x1 ;  /* 0x000000010a177836 */ /* 0x000fe40000000000 */
[----:B------:R-:W-:Y:S01]  /*5630*/  FMUL.FTZ R108, R108, UR10 ;  /* 0x0000000a6c6c7c20 */ /* 0x000fe20008410000 */
[C---:B------:R-:W-:Y:S01]  /*5640*/  VIADD R24, R10.reuse, 0x8 ;  /* 0x000000080a187836 */ /* 0x040fe20000000000 */
[----:B------:R-:W3:Y:S01]  /*5650*/  MUFU.TANH R77, R70 ;  /* 0x00000046004d7308 */ /* 0x000ee20000002400 */
[C---:B------:R-:W-:Y:S01]  /*5660*/  VIADD R22, R10.reuse, 0x9 ;  /* 0x000000090a167836 */ /* 0x040fe20000000000 */
[CC--:B------:R-:W-:Y:S01]  /*5670*/  ISETP.GE.AND P6, PT, R23.reuse, R196.reuse, PT ;  /* 0x000000c41700720c */ /* 0x0c0fe20003fc6270 */
[C---:B-1----:R-:W-:Y:S01]  /*5680*/  VIADD R18, R10.reuse, 0x10 ;  /* 0x000000100a127836 */ /* 0x042fe20000000000 */
[----:B------:R-:W-:Y:S01]  /*5690*/  ISETP.GE.AND P4, PT, R23, R195, PT ;  /* 0x000000c31700720c */ /* 0x000fe20003f86270 */
[C---:B------:R-:W-:Y:S01]  /*56a0*/  VIADD R40, R10.reuse, 0x11 ;  /* 0x000000110a287836 */ /* 0x040fe20000000000 */
[----:B------:R-:W-:Y:S01]  /*56b0*/  I2FP.F32.S32 R23, R23 ;  /* 0x0000001700177245 */ /* 0x000fe20000201400 */
[----:B------:R-:W-:Y:S01]  /*56c0*/  VIADD R42, R10, 0x19 ;  /* 0x000000190a2a7836 */ /* 0x000fe20000000000 */
[C---:B------:R-:W-:Y:S01]  /*56d0*/  ISETP.GE.AND P5, PT, R24.reuse, R196, PT ;  /* 0x000000c41800720c */ /* 0x040fe20003fa6270 */
[----:B------:R1:W-:Y:S01]  /*56e0*/  MUFU.TANH R83, R20 ;  /* 0x0000001400537308 */ /* 0x0003e20000002400 */
[----:B------:R-:W-:Y:S01]  /*56f0*/  ISETP.GE.AND P2, PT, R24, R195, PT ;  /* 0x000000c31800720c */ /* 0x000fe20003f46270 */
[CC--:B------:R-:W-:Y:S01]  /*5700*/  FFMA.FTZ R29, R0.reuse, R23.reuse, R7 ;  /* 0x00000017001d7223 */ /* 0x0c0fe20000010007 */
[----:B------:R-:W-:Y:S01]  /*5710*/  I2FP.F32.S32 R24, R24 ;  /* 0x0000001800187245 */ /* 0x000fe20000201400 */
[----:B------:R-:W-:Y:S01]  /*5720*/  FFMA.FTZ R17, R0, R23, R17 ;  /* 0x0000001700117223 */ /* 0x000fe20000010011 */
[----:B------:R-:W-:Y:S01]  /*5730*/  ISETP.GE.AND P1, PT, R22, R196, PT ;  /* 0x000000c41600720c */ /* 0x000fe20003f26270 */
[----:B------:R-:W-:Y:S01]  /*5740*/  VIADD R7, R10, 0x18 ;  /* 0x000000180a077836 */ /* 0x000fe20000000000 */
[-C--:B------:R-:W-:Y:S01]  /*5750*/  ISETP.GE.AND P3, PT, R22, R195.reuse, PT ;  /* 0x000000c31600720c */ /* 0x080fe20003f66270 */
[CC--:B------:R-:W-:Y:S01]  /*5760*/  FFMA.FTZ R19, R0.reuse, R24.reuse, R19 ;  /* 0x0000001800137223 */ /* 0x0c0fe20000010013 */
[----:B------:R-:W-:Y:S01]  /*5770*/  FFMA.FTZ R24, R0, R24, R99 ;  /* 0x0000001800187223 */ /* 0x000fe20000010063 */
[----:B------:R-:W-:Y:S01]  /*5780*/  FSEL R29, R29, -INF , !P6 ;  /* 0xff8000001d1d7808 */ /* 0x000fe20007000000 */
[----:B------:R-:W-:Y:S01]  /*5790*/  MUFU.TANH R69, R69 ;  /* 0x0000004500457308 */ /* 0x000fe20000002400 */
[----:B------:R-:W-:Y:S01]  /*57a0*/  FSEL R26, R17, -INF , !P4 ;  /* 0xff800000111a7808 */ /* 0x000fe20006000000 */
[C---:B------:R-:W-:Y:S01]  /*57b0*/  VIADD R46, R10.reuse, 0x21 ;  /* 0x000000210a2e7836 */ /* 0x040fe20000000000 */
[----:B------:R-:W-:Y:S01]  /*57c0*/  I2FP.F32.S32 R22, R22 ;  /* 0x0000001600167245 */ /* 0x000fe20000201400 */
[----:B------:R-:W-:Y:S01]  /*57d0*/  VIADD R156, R10, 0x30 ;  /* 0x000000300a9c7836 */ /* 0x000fe20000000000 */
[----:B------:R-:W-:Y:S01]  /*57e0*/  ISETP.GE.AND P6, PT, R18, R196, PT ;  /* 0x000000c41200720c */ /* 0x000fe20003fc6270 */
[----:B------:R-:W-:Y:S01]  /*57f0*/  VIADD R144, R10, 0x31 ;  /* 0x000000310a907836 */ /* 0x000fe20000000000 */
[-C--:B------:R-:W-:Y:S01]  /*5800*/  ISETP.GE.AND P4, PT, R18, R195.reuse, PT ;  /* 0x000000c31200720c */ /* 0x080fe20003f86270 */
[C---:B------:R-:W-:Y:S01]  /*5810*/  FFMA.FTZ R97, R0.reuse, R22, R97 ;  /* 0x0000001600617223 */ /* 0x040fe20000010061 */
[----:B------:R-:W-:Y:S01]  /*5820*/  I2FP.F32.S32 R18, R18 ;  /* 0x0000001200127245 */ /* 0x000fe20000201400 */
[----:B------:R-:W-:Y:S01]  /*5830*/  FFMA.FTZ R22, R0, R22, R101 ;  /* 0x0000001600167223 */ /* 0x000fe20000010065 */
[----:B------:R-:W-:Y:S01]  /*5840*/  FSEL R23, R19, -INF , !P5 ;  /* 0xff80000013177808 */ /* 0x000fe20006800000 */
[----:B------:R-:W-:Y:S01]  /*5850*/  MUFU.TANH R71, R71 ;  /* 0x0000004700477308 */ /* 0x000fe20000002400 */
[----:B------:R-:W-:Y:S01]  /*5860*/  FSEL R24, R24, -INF , !P2 ;  /* 0xff80000018187808 */ /* 0x000fe20005000000 */
[----:B------:R-:W-:Y:S01]  /*5870*/  FFMA.FTZ R19, R0, R18, R103 ;  /* 0x0000001200137223 */ /* 0x000fe20000010067 */
[----:B------:R-:W-:Y:S01]  /*5880*/  ISETP.GE.AND P5, PT, R40, R196, PT ;  /* 0x000000c42800720c */ /* 0x000fe20003fa6270 */
[----:B------:R-:W-:Y:S01]  /*5890*/  FFMA.FTZ R18, R0, R18, R91 ;  /* 0x0000001200127223 */ /* 0x000fe2000001005b */
[----:B------:R-:W-:Y:S01]  /*58a0*/  ISETP.GE.AND P2, PT, R40, R195, PT ;  /* 0x000000c32800720c */ /* 0x000fe20003f46270 */
[----:B------:R-:W-:Y:S01]  /*58b0*/  VIADD R154, R10, 0x38 ;  /* 0x000000380a9a7836 */ /* 0x000fe20000000000 */
[----:B------:R-:W-:Y:S01]  /*58c0*/  I2FP.F32.S32 R40, R40 ;  /* 0x0000002800287245 */ /* 0x000fe20000201400 */
[----:B------:R-:W-:Y:S01]  /*58d0*/  MUFU.TANH R53, R63 ;  /* 0x0000003f00357308 */ /* 0x000fe20000002400 */
[----:B-1----:R-:W-:Y:S01]  /*58e0*/  I2FP.F32.S32 R20, R7 ;  /* 0x0000000700147245 */ /* 0x002fe20000201400 */
[----:B------:R-:W-:Y:S01]  /*58f0*/  FMUL.FTZ R113, R113, UR10 ;  /* 0x0000000a71717c20 */ /* 0x000fe20008410000 */
[----:B------:R-:W-:Y:S01]  /*5900*/  FSEL R22, R22, -INF , !P3 ;  /* 0xff80000016167808 */ /* 0x000fe20005800000 */
[CC--:B------:R-:W-:Y:S01]  /*5910*/  FFMA.FTZ R17, R0.reuse, R40.reuse, R89 ;  /* 0x0000002800117223 */ /* 0x0c0fe20000010059 */
[----:B------:R-:W-:Y:S01]  /*5920*/  FFMA.FTZ R93, R0, R40, R93 ;  /* 0x00000028005d7223 */ /* 0x000fe2000001005d */
[----:B------:R-:W-:-:S02]  /*5930*/  VIADD R40, R10, 0x20 ;  /* 0x000000200a287836 */ /* 0x000fc40000000000 */
[CC--:B------:R-:W-:Y:S01]  /*5940*/  FFMA.FTZ R95, R0.reuse, R20.reuse, R95 ;  /* 0x00000014005f7223 */ /* 0x0c0fe2000001005f */
[----:B------:R-:W-:Y:S01]  /*5950*/  MUFU.TANH R63, R59 ;  /* 0x0000003b003f7308 */ /* 0x000fe20000002400 */
[----:B--2---:R-:W-:Y:S01]  /*5960*/  FFMA.FTZ R20, R0, R20, R25 ;  /* 0x0000001400147223 */ /* 0x004fe20000010019 */
[-C--:B------:R-:W-:Y:S01]  /*5970*/  ISETP.GE.AND P3, PT, R7, R195.reuse, PT ;  /* 0x000000c30700720c */ /* 0x080fe20003f66270 */
[----:B------:R-:W-:Y:S01]  /*5980*/  FMUL.FTZ R115, R115, UR10 ;  /* 0x0000000a73737c20 */ /* 0x000fe20008410000 */
[----:B------:R-:W-:Y:S01]  /*5990*/  FSEL R19, R19, -INF , !P6 ;  /* 0xff80000013137808 */ /* 0x000fe20007000000 */
[----:B------:R-:W-:Y:S01]  /*59a0*/  FMUL.FTZ R112, R112, UR10 ;  /* 0x0000000a70707c20 */ /* 0x000fe20008410000 */
[----:B------:R-:W-:Y:S01]  /*59b0*/  FSEL R18, R18, -INF , !P4 ;  /* 0xff80000012127808 */ /* 0x000fe20006000000 */
[----:B------:R-:W-:Y:S01]  /*59c0*/  FMUL.FTZ R114, R114, UR10 ;  /* 0x0000000a72727c20 */ /* 0x000fe20008410000 */
[----:B------:R1:W-:Y:S01]  /*59d0*/  MUFU.TANH R59, R21 ;  /* 0x00000015003b7308 */ /* 0x0003e20000002400 */
[C---:B------:R-:W-:Y:S01]  /*59e0*/  ISETP.GE.AND P6, PT, R42.reuse, R196, PT ;  /* 0x000000c42a00720c */ /* 0x040fe20003fc6270 */
[----:B------:R-:W-:Y:S01]  /*59f0*/  FMUL.FTZ R109, R109, UR10 ;  /* 0x0000000a6d6d7c20 */ /* 0x000fe20008410000 */
[----:B------:R-:W-:Y:S01]  /*5a00*/  ISETP.GE.AND P4, PT, R42, R195, PT ;  /* 0x000000c32a00720c */ /* 0x000fe20003f86270 */
[----:B------:R-:W-:Y:S01]  /*5a10*/  FMUL.FTZ R111, R111, UR10 ;  /* 0x0000000a6f6f7c20 */ /* 0x000fe20008410000 */
[----:B------:R-:W-:Y:S01]  /*5a20*/  FSEL R17, R17, -INF , !P5 ;  /* 0xff80000011117808 */ /* 0x000fe20006800000 */
[----:B------:R-:W-:Y:S01]  /*5a30*/  FMUL.FTZ R110, R110, UR10 ;  /* 0x0000000a6e6e7c20 */ /* 0x000fe20008410000 */
[----:B------:R-:W-:Y:S01]  /*5a40*/  FSEL R16, R93, -INF , !P2 ;  /* 0xff8000005d107808 */ /* 0x000fe20005000000 */
[----:B------:R-:W2:Y:S01]  /*5a50*/  MUFU.TANH R79, R64 ;  /* 0x00000040004f7308 */ /* 0x000ea20000002400 */
[----:B------:R-:W-:-:S02]  /*5a60*/  I2FP.F32.S32 R42, R42 ;  /* 0x0000002a002a7245 */ /* 0x000fc40000201400 */
[C---:B------:R-:W-:Y:S02]  /*5a70*/  ISETP.GE.AND P5, PT, R40.reuse, R196, PT ;  /* 0x000000c42800720c */ /* 0x040fe40003fa6270 */
[-C--:B------:R-:W-:Y:S02]  /*5a80*/  ISETP.GE.AND P2, PT, R40, R195.reuse, PT ;  /* 0x000000c32800720c */ /* 0x080fe40003f46270 */
[----:B------:R-:W-:Y:S01]  /*5a90*/  I2FP.F32.S32 R40, R40 ;  /* 0x0000002800287245 */ /* 0x000fe20000201400 */
[----:B------:R-:W-:Y:S01]  /*5aa0*/  MUFU.TANH R65, R65 ;  /* 0x0000004100417308 */ /* 0x000fe20000002400 */
[----:B-1----:R-:W-:Y:S02]  /*5ab0*/  FSEL R21, R97, -INF , !P1 ;  /* 0xff80000061157808 */ /* 0x002fe40004800000 */
[----:B------:R-:W-:Y:S01]  /*5ac0*/  ISETP.GE.AND P1, PT, R7, R196, PT ;  /* 0x000000c40700720c */ /* 0x000fe20003f26270 */
[----:B------:R-:W-:Y:S01]  /*5ad0*/  FFMA.FTZ R7, R0, R42, R73 ;  /* 0x0000002a00077223 */ /* 0x000fe20000010049 */
[----:B------:R-:W-:Y:S01]  /*5ae0*/  FSEL R20, R20, -INF , !P3 ;  /* 0xff80000014147808 */ /* 0x000fe20005800000 */
[-C--:B----4-:R-:W-:Y:S01]  /*5af0*/  FFMA.FTZ R75, R0, R40.reuse, R75 ;  /* 0x00000028004b7223 */ /* 0x090fe2000001004b */
[----:B------:R-:W-:Y:S01]  /*5b00*/  ISETP.GE.AND P3, PT, R46, R195, PT ;  /* 0x000000c32e00720c */ /* 0x000fe20003f66270 */
[----:B------:R-:W1:Y:S01]  /*5b10*/  MUFU.TANH R81, R66 ;  /* 0x0000004200517308 */ /* 0x000e620000002400 */
[----:B---3--:R-:W-:Y:S01]  /*5b20*/  FFMA.FTZ R77, R0, R40, R77 ;  /* 0x00000028004d7223 */ /* 0x008fe2000001004d */
[----:B------:R-:W-:Y:S01]  /*5b30*/  VIADD R40, R10, 0x29 ;  /* 0x000000290a287836 */ /* 0x000fe20000000000 */
[----:B------:R-:W-:-:S05]  /*5b40*/  FSEL R7, R7, -INF , !P6 ;  /* 0xff80000007077808 */ /* 0x000fca0007000000 */
[----:B------:R3:W-:Y:S08]  /*5b50*/  MUFU.TANH R87, R13 ;  /* 0x0000000d00577308 */ /* 0x0007f00000002400 */
[----:B------:R4:W-:Y:S08]  /*5b60*/  MUFU.TANH R91, R12 ;  /* 0x0000000c005b7308 */ /* 0x0009f00000002400 */
[----:B------:R-:W1:Y:S01]  /*5b70*/  MUFU.TANH R67, R60 ;  /* 0x0000003c00437308 */ /* 0x000e620000002400 */
[----:B---3--:R-:W-:-:S02]  /*5b80*/  FSEL R13, R95, -INF , !P1 ;  /* 0xff8000005f0d7808 */ /* 0x008fc40004800000 */
[----:B------:R-:W-:Y:S02]  /*5b90*/  ISETP.GE.AND P1, PT, R46, R196, PT ;  /* 0x000000c42e00720c */ /* 0x000fe40003f26270 */
[----:B------:R-:W-:-:S03]  /*5ba0*/  I2FP.F32.S32 R46, R46 ;  /* 0x0000002e002e7245 */ /* 0x000fc60000201400 */
[----:B------:R-:W3:Y:S01]  /*5bb0*/  MUFU.TANH R11, R11 ;  /* 0x0000000b000b7308 */ /* 0x000ee20000002400 */
[----:B----4-:R-:W-:Y:S01]  /*5bc0*/  FFMA.FTZ R12, R0, R42, R27 ;  /* 0x0000002a000c7223 */ /* 0x010fe2000001001b */
[----:B------:R-:W-:-:S04]  /*5bd0*/  VIADD R42, R10, 0x28 ;  /* 0x000000280a2a7836 */ /* 0x000fc80000000000 */
[----:B------:R-:W-:Y:S02]  /*5be0*/  FSEL R12, R12, -INF , !P4 ;  /* 0xff8000000c0c7808 */ /* 0x000fe40006000000 */
[----:B------:R4:W-:Y:S01]  /*5bf0*/  MUFU.TANH R25, R49 ;  /* 0x0000003100197308 */ /* 0x0009e20000002400 */
[C---:B------:R-:W-:Y:S02]  /*5c00*/  ISETP.GE.AND P6, PT, R42.reuse, R196, PT ;  /* 0x000000c42a00720c */ /* 0x040fe40003fc6270 */
[----:B------:R-:W-:Y:S02]  /*5c10*/  ISETP.GE.AND P4, PT, R42, R195, PT ;  /* 0x000000c32a00720c */ /* 0x000fe40003f86270 */
[----:B------:R-:W-:-:S03]  /*5c20*/  I2FP.F32.S32 R42, R42 ;  /* 0x0000002a002a7245 */ /* 0x000fc60000201400 */
[----:B------:R3:W-:Y:S02]  /*5c30*/  MUFU.TANH R89, R51 ;  /* 0x0000003300597308 */ /* 0x0007e40000002400 */
[CC--:B--2---:R-:W-:Y:S01]  /*5c40*/  FFMA.FTZ R47, R0.reuse, R42.reuse, R79 ;  /* 0x0000002a002f7223 */ /* 0x0c4fe2000001004f */
[----:B-1----:R-:W-:-:S04]  /*5c50*/  FFMA.FTZ R42, R0, R42, R81 ;  /* 0x0000002a002a7223 */ /* 0x002fc80000010051 */
[----:B------:R-:W-:Y:S01]  /*5c60*/  FSEL R47, R47, -INF , !P6 ;  /* 0xff8000002f2f7808 */ /* 0x000fe20007000000 */
[----:B------:R1:W-:Y:S01]  /*5c70*/  MUFU.TANH R27, R48 ;  /* 0x00000030001b7308 */ /* 0x0003e20000002400 */
[CC--:B----4-:R-:W-:Y:S01]  /*5c80*/  FFMA.FTZ R49, R0.reuse, R46.reuse, R69 ;  /* 0x0000002e00317223 */ /* 0x0d0fe20000010045 */
[----:B------:R-:W-:Y:S01]  /*5c90*/  FFMA.FTZ R46, R0, R46, R71 ;  /* 0x0000002e002e7223 */ /* 0x000fe20000010047 */
[----:B------:R-:W-:Y:S02]  /*5ca0*/  FSEL R42, R42, -INF , !P4 ;  /* 0xff8000002a2a7808 */ /* 0x000fe40006000000 */
[----:B------:R-:W-:Y:S02]  /*5cb0*/  ISETP.GE.AND P6, PT, R144, R196, PT ;  /* 0x000000c49000720c */ /* 0x000fe40003fc6270 */
[----:B------:R-:W-:Y:S01]  /*5cc0*/  FSEL R49, R49, -INF , !P1 ;  /* 0xff80000031317808 */ /* 0x000fe20004800000 */
[----:B------:R-:W2:Y:S01]  /*5cd0*/  MUFU.TANH R9, R61 ;  /* 0x0000003d00097308 */ /* 0x000ea20000002400 */
[----:B---3--:R-:W-:-:S02]  /*5ce0*/  FSEL R51, R75, -INF , !P5 ;  /* 0xff8000004b337808 */ /* 0x008fc40006800000 */
[-C--:B------:R-:W-:Y:S02]  /*5cf0*/  ISETP.GE.AND P5, PT, R40, R196.reuse, PT ;  /* 0x000000c42800720c */ /* 0x080fe40003fa6270 */
[----:B------:R-:W-:Y:S02]  /*5d00*/  FSEL R46, R46, -INF , !P3 ;  /* 0xff8000002e2e7808 */ /* 0x000fe40005800000 */
[----:B------:R-:W-:Y:S01]  /*5d10*/  ISETP.GE.AND P1, PT, R156, R196, PT ;  /* 0x000000c49c00720c */ /* 0x000fe20003f26270 */
[----:B------:R-:W3:Y:S01]  /*5d20*/  MUFU.TANH R61, R58 ;  /* 0x0000003a003d7308 */ /* 0x000ee20000002400 */
[----:B-1----:R-:W-:Y:S02]  /*5d30*/  FSEL R48, R77, -INF , !P2 ;  /* 0xff8000004d307808 */ /* 0x002fe40005000000 */
[----:B------:R-:W-:Y:S02]  /*5d40*/  ISETP.GE.AND P2, PT, R40, R195, PT ;  /* 0x000000c32800720c */ /* 0x000fe40003f46270 */
[----:B------:R-:W-:-:S02]  /*5d50*/  I2FP.F32.S32 R40, R40 ;  /* 0x0000002800287245 */ /* 0x000fc40000201400 */
[-C--:B------:R-:W-:Y:S01]  /*5d60*/  ISETP.GE.AND P3, PT, R156, R195.reuse, PT ;  /* 0x000000c39c00720c */ /* 0x080fe20003f66270 */
[----:B------:R1:W4:Y:S01]  /*5d70*/  MUFU.TANH R71, R54 ;  /* 0x0000003600477308 */ /* 0x0003220000002400 */
[----:B------:R-:W-:Y:S01]  /*5d80*/  I2FP.F32.S32 R156, R156 ;  /* 0x0000009c009c7245 */ /* 0x000fe20000201400 */
[CC--:B------:R-:W-:Y:S01]  /*5d90*/  FFMA.FTZ R43, R0.reuse, R40.reuse, R65 ;  /* 0x00000028002b7223 */ /* 0x0c0fe20000010041 */
[----:B------:R-:W-:Y:S01]  /*5da0*/  FFMA.FTZ R15, R0, R40, R15 ;  /* 0x00000028000f7223 */ /* 0x000fe2000001000f */
[----:B------:R-:W-:Y:S02]  /*5db0*/  ISETP.GE.AND P4, PT, R144, R195, PT ;  /* 0x000000c39000720c */ /* 0x000fe40003f86270 */
[CC--:B------:R-:W-:Y:S01]  /*5dc0*/  FFMA.FTZ R67, R0.reuse, R156.reuse, R67 ;  /* 0x0000009c00437223 */ /* 0x0c0fe20000010043 */
[----:B------:R-:W-:Y:S01]  /*5dd0*/  FFMA.FTZ R156, R0, R156, R11 ;  /* 0x0000009c009c7223 */ /* 0x000fe2000001000b */
[----:B------:R-:W-:Y:S01]  /*5de0*/  FSEL R43, R43, -INF , !P5 ;  /* 0xff8000002b2b7808 */ /* 0x000fe20006800000 */
[----:B------:R3:W4:Y:S01]  /*5df0*/  MUFU.TANH R65, R45 ;  /* 0x0000002d00417308 */ /* 0x0007220000002400 */
[----:B------:R-:W-:-:S02]  /*5e00*/  FSEL R40, R15, -INF , !P2 ;  /* 0xff8000000f287808 */ /* 0x000fc40005000000 */
[C---:B------:R-:W-:Y:S02]  /*5e10*/  ISETP.GE.AND P5, PT, R154.reuse, R196, PT ;  /* 0x000000c49a00720c */ /* 0x040fe40003fa6270 */
[-C--:B------:R-:W-:Y:S02]  /*5e20*/  ISETP.GE.AND P2, PT, R154, R195.reuse, PT ;  /* 0x000000c39a00720c */ /* 0x080fe40003f46270 */
[----:B------:R-:W-:Y:S01]  /*5e30*/  I2FP.F32.S32 R144, R144 ;  /* 0x0000009000907245 */ /* 0x000fe20000201400 */
[----:B-1----:R-:W-:Y:S01]  /*5e40*/  VIADD R54, R10, 0x39 ;  /* 0x000000390a367836 */ /* 0x002fe20000000000 */
[----:B------:R-:W-:Y:S01]  /*5e50*/  I2FP.F32.S32 R154, R154 ;  /* 0x0000009a009a7245 */ /* 0x000fe20000201400 */
[----:B------:R1:W-:Y:S01]  /*5e60*/  MUFU.TANH R11, R52 ;  /* 0x00000034000b7308 */ /* 0x0003e20000002400 */
[----:B------:R-:W-:Y:S01]  /*5e70*/  FSEL R156, R156, -INF , !P3 ;  /* 0xff8000009c9c7808 */ /* 0x000fe20005800000 */
[-C--:B--2---:R-:W-:Y:S01]  /*5e80*/  FFMA.FTZ R143, R0, R144.reuse, R9 ;  /* 0x00000090008f7223 */ /* 0x084fe20000010009 */
[----:B------:R-:W-:Y:S01]  /*5e90*/  ISETP.GE.AND P3, PT, R54, R195, PT ;  /* 0x000000c33600720c */ /* 0x000fe20003f66270 */
[----:B------:R-:W-:Y:S01]  /*5ea0*/  FFMA.FTZ R144, R0, R144, R53 ;  /* 0x0000009000907223 */ /* 0x000fe20000010035 */
[----:B------:R-:W-:Y:S01]  /*5eb0*/  VIADD R53, R10, 0x48 ;  /* 0x000000480a357836 */ /* 0x000fe20000000000 */
[----:B---3--:R-:W-:-:S02]  /*5ec0*/  FSEL R45, R67, -INF , !P1 ;  /* 0xff800000432d7808 */ /* 0x008fc40004800000 */
[----:B------:R2:W-:Y:S01]  /*5ed0*/  MUFU.TANH R15, R50 ;  /* 0x00000032000f7308 */ /* 0x0005e20000002400 */
[----:B------:R-:W-:Y:S02]  /*5ee0*/  ISETP.GE.AND P1, PT, R54, R196, PT ;  /* 0x000000c43600720c */ /* 0x000fe40003f26270 */
[----:B------:R-:W-:Y:S02]  /*5ef0*/  FSEL R143, R143, -INF , !P6 ;  /* 0xff8000008f8f7808 */ /* 0x000fe40007000000 */
[----:B------:R-:W-:-:S03]  /*5f00*/  FSEL R144, R144, -INF , !P4 ;  /* 0xff80000090907808 */ /* 0x000fc60006000000 */
[----:B------:R3:W-:Y:S01]  /*5f10*/  MUFU.TANH R9, R41 ;  /* 0x0000002900097308 */ /* 0x0007e20000002400 */
[----:B-1----:R-:W-:Y:S01]  /*5f20*/  I2FP.F32.S32 R52, R54 ;  /* 0x0000003600347245 */ /* 0x002fe20000201400 */
[CC--:B------:R-:W-:Y:S01]  /*5f30*/  FFMA.FTZ R54, R0.reuse, R154.reuse, R55 ;  /* 0x0000009a00367223 */ /* 0x0c0fe20000010037 */
[----:B------:R-:W-:-:S03]  /*5f40*/  FFMA.FTZ R154, R0, R154, R61 ;  /* 0x0000009a009a7223 */ /* 0x000fc6000001003d */
[CC--:B------:R-:W-:Y:S01]  /*5f50*/  FFMA.FTZ R37, R0.reuse, R52.reuse, R37 ;  /* 0x0000003400257223 */ /* 0x0c0fe20000010025 */
[----:B------:R-:W-:Y:S01]  /*5f60*/  FFMA.FTZ R63, R0, R52, R63 ;  /* 0x00000034003f7223 */ /* 0x000fe2000001003f */
[C---:B------:R-:W-:Y:S01]  /*5f70*/  VIADD R52, R10.reuse, 0x40 ;  /* 0x000000400a347836 */ /* 0x040fe20000000000 */
[----:B------:R1:W-:Y:S01]  /*5f80*/  MUFU.TANH R55, R44 ;  /* 0x0000002c00377308 */ /* 0x0003e20000002400 */
[----:B--2---:R-:W-:Y:S01]  /*5f90*/  VIADD R50, R10, 0x41 ;  /* 0x000000410a327836 */ /* 0x004fe20000000000 */
[----:B------:R-:W-:Y:S02]  /*5fa0*/  FSEL R154, R154, -INF , !P2 ;  /* 0xff8000009a9a7808 */ /* 0x000fe40005000000 */
[-C--:B------:R-:W-:Y:S02]  /*5fb0*/  ISETP.GE.AND P6, PT, R52, R196.reuse, PT ;  /* 0x000000c43400720c */ /* 0x080fe40003fc6270 */
[----:B------:R-:W-:Y:S02]  /*5fc0*/  ISETP.GE.AND P2, PT, R50, R195, PT ;  /* 0x000000c33200720c */ /* 0x000fe40003f46270 */
[----:B---3--:R-:W-:Y:S01]  /*5fd0*/  FSEL R41, R54, -INF , !P5 ;  /* 0xff80000036297808 */ /* 0x008fe20006800000 */
[----:B------:R-:W2:Y:S01]  /*5fe0*/  MUFU.TANH R69, R56 ;  /* 0x0000003800457308 */ /* 0x000ea20000002400 */
[----:B------:R-:W-:-:S02]  /*5ff0*/  ISETP.GE.AND P5, PT, R50, R196, PT ;  /* 0x000000c43200720c */ /* 0x000fc40003fa6270 */
[----:B------:R-:W-:Y:S02]  /*6000*/  I2FP.F32.S32 R50, R50 ;  /* 0x0000003200327245 */ /* 0x000fe40000201400 */
[----:B------:R-:W-:Y:S02]  /*6010*/  ISETP.GE.AND P4, PT, R52, R195, PT ;  /* 0x000000c33400720c */ /* 0x000fe40003f86270 */
[----:B------:R-:W-:Y:S01]  /*6020*/  I2FP.F32.S32 R52, R52 ;  /* 0x0000003400347245 */ /* 0x000fe20000201400 */
[----:B------:R3:W2:Y:S01]  /*6030*/  MUFU.TANH R61, R32 ;  /* 0x00000020003d7308 */ /* 0x0006a20000002400 */
[----:B-1----:R-:W-:Y:S01]  /*6040*/  I2FP.F32.S32 R44, R53 ;  /* 0x00000035002c7245 */ /* 0x002fe20000201400 */
[CC--:B------:R-:W-:Y:S01]  /*6050*/  FFMA.FTZ R59, R0.reuse, R50.reuse, R59 ;  /* 0x00000032003b7223 */ /* 0x0c0fe2000001003b */
[----:B------:R-:W-:Y:S01]  /*6060*/  FSEL R37, R37, -INF , !P1 ;  /* 0xff80000025257808 */ /* 0x000fe20004800000 */
[C---:B------:R-:W-:Y:S01]  /*6070*/  FFMA.FTZ R85, R0.reuse, R50, R85 ;  /* 0x0000003200557223 */ /* 0x040fe20000010055 */
[----:B------:R-:W-:Y:S01]  /*6080*/  FSEL R148, R63, -INF , !P3 ;  /* 0xff8000003f947808 */ /* 0x000fe20005800000 */
[CC--:B------:R-:W-:Y:S01]  /*6090*/  FFMA.FTZ R87, R0.reuse, R44.reuse, R87 ;  /* 0x0000002c00577223 */ /* 0x0c0fe20000010057 */
[----:B------:R-:W-:Y:S01]  /*60a0*/  FFMA.FTZ R91, R0, R44, R91 ;  /* 0x0000002c005b7223 */ /* 0x000fe2000001005b */
[C---:B------:R-:W-:Y:S01]  /*60b0*/  ISETP.GE.AND P1, PT, R53.reuse, R196, PT ;  /* 0x000000c43500720c */ /* 0x040fe20003f26270 */
[C---:B------:R-:W-:Y:S01]  /*60c0*/  VIADD R44, R10.reuse, 0x50 ;  /* 0x000000500a2c7836 */ /* 0x040fe20000000000 */
[----:B------:R-:W-:Y:S01]  /*60d0*/  ISETP.GE.AND P3, PT, R53, R195, PT ;  /* 0x000000c33500720c */ /* 0x000fe20003f66270 */
[----:B------:R-:W-:Y:S01]  /*60e0*/  VIADD R50, R10, 0x49 ;  /* 0x000000490a327836 */ /* 0x000fe20000000000 */
[----:B------:R1:W2:Y:S01]  /*60f0*/  MUFU.TANH R63, R34 ;  /* 0x00000022003f7308 */ /* 0x0002a20000002400 */
[CC--:B------:R-:W-:Y:S01]  /*6100*/  FFMA.FTZ R57, R0.reuse, R52.reuse, R57 ;  /* 0x0000003400397223 */ /* 0x0c0fe20000010039 */
[----:B------:R-:W-:Y:S01]  /*6110*/  FSEL R155, R87, -INF , !P1 ;  /* 0xff800000579b7808 */ /* 0x000fe20004800000 */
[----:B------:R-:W-:Y:S01]  /*6120*/  FFMA.FTZ R83, R0, R52, R83 ;  /* 0x0000003400537223 */ /* 0x000fe20000010053 */
[----:B------:R-:W-:Y:S01]  /*6130*/  FSEL R159, R59, -INF , !P5 ;  /* 0xff8000003b9f7808 */ /* 0x000fe20006800000 */
[----:B---3--:R-:W-:Y:S01]  /*6140*/  VIADD R32, R10, 0x51 ;  /* 0x000000510a207836 */ /* 0x008fe20000000000 */
[----:B------:R-:W-:-:S02]  /*6150*/  FSEL R158, R85, -INF , !P2 ;  /* 0xff800000559e7808 */ /* 0x000fc40005000000 */
[----:B------:R3:W-:Y:S01]  /*6160*/  MUFU.TANH R53, R33 ;  /* 0x0000002100357308 */ /* 0x0007e20000002400 */
[-C--:B------:R-:W-:Y:S02]  /*6170*/  ISETP.GE.AND P5, PT, R44, R196.reuse, PT ;  /* 0x000000c42c00720c */ /* 0x080fe40003fa6270 */
[----:B------:R-:W-:Y:S02]  /*6180*/  ISETP.GE.AND P1, PT, R32, R196, PT ;  /* 0x000000c42000720c */ /* 0x000fe40003f26270 */
[-C--:B------:R-:W-:Y:S02]  /*6190*/  ISETP.GE.AND P2, PT, R44, R195.reuse, PT ;  /* 0x000000c32c00720c */ /* 0x080fe40003f46270 */
[----:B------:R-:W-:Y:S01]  /*61a0*/  I2FP.F32.S32 R44, R44 ;  /* 0x0000002c002c7245 */ /* 0x000fe20000201400 */
[----:B------:R2:W-:Y:S01]  /*61b0*/  MUFU.TANH R59, R28 ;  /* 0x0000001c003b7308 */ /* 0x0005e20000002400 */
[----:B-1----:R-:W-:Y:S02]  /*61c0*/  FSEL R34, R91, -INF , !P3 ;  /* 0xff8000005b227808 */ /* 0x002fe40005800000 */
[----:B------:R-:W-:Y:S01]  /*61d0*/  ISETP.GE.AND P3, PT, R32, R195, PT ;  /* 0x000000c32000720c */ /* 0x000fe20003f66270 */
[C---:B------:R-:W-:Y:S01]  /*61e0*/  FFMA.FTZ R161, R0.reuse, R44, R27 ;  /* 0x0000002c00a17223 */ /* 0x040fe2000001001b */
[----:B------:R-:W-:Y:S01]  /*61f0*/  I2FP.F32.S32 R32, R32 ;  /* 0x0000002000207245 */ /* 0x000fe20000201400 */
[----:B----4-:R-:W-:Y:S01]  /*6200*/  FFMA.FTZ R71, R0, R44, R71 ;  /* 0x0000002c00477223 */ /* 0x010fe20000010047 */
[----:B------:R-:W-:Y:S01]  /*6210*/  FSEL R149, R57, -INF , !P6 ;  /* 0xff80000039957808 */ /* 0x000fe20007000000 */
[----:B------:R-:W-:Y:S01]  /*6220*/  VIADD R44, R10, 0x59 ;  /* 0x000000590a2c7836 */ /* 0x000fe20000000000 */
[----:B---3--:R-:W-:Y:S01]  /*6230*/  I2FP.F32.S32 R33, R50 ;  /* 0x0000003200217245 */ /* 0x008fe20000201400 */
[----:B------:R1:W-:Y:S01]  /*6240*/  MUFU.TANH R57, R35 ;  /* 0x0000002300397308 */ /* 0x0003e20000002400 */
[----:B------:R-:W-:Y:S01]  /*6250*/  FFMA.FTZ R65, R0, R32, R65 ;  /* 0x0000002000417223 */ /* 0x000fe20000010041 */
[----:B------:R-:W-:-:S02]  /*6260*/  FSEL R161, R161, -INF , !P5 ;  /* 0xff800000a1a17808 */ /* 0x000fc40006800000 */
[CC--:B------:R-:W-:Y:S01]  /*6270*/  FFMA.FTZ R157, R0.reuse, R33.reuse, R25 ;  /* 0x00000021009d7223 */ /* 0x0c0fe20000010019 */
[----:B------:R-:W-:Y:S01]  /*6280*/  FFMA.FTZ R89, R0, R33, R89 ;  /* 0x0000002100597223 */ /* 0x000fe20000010059 */
[C---:B------:R-:W-:Y:S01]  /*6290*/  VIADD R33, R10.reuse, 0x58 ;  /* 0x000000580a217836 */ /* 0x040fe20000000000 */
[----:B------:R-:W-:Y:S01]  /*62a0*/  FSEL R166, R65, -INF , !P3 ;  /* 0xff80000041a67808 */ /* 0x000fe20005800000 */
[----:B--2---:R-:W-:Y:S01]  /*62b0*/  VIADD R28, R10, 0x60 ;  /* 0x000000600a1c7836 */ /* 0x004fe20000000000 */
[----:B------:R2:W3:Y:S01]  /*62c0*/  MUFU.TANH R25, R14 ;  /* 0x0000000e00197308 */ /* 0x0004e20000002400 */
[----:B------:R-:W-:Y:S02]  /*62d0*/  FSEL R168, R71, -INF , !P2 ;  /* 0xff80000047a87808 */ /* 0x000fe40005000000 */
[----:B------:R-:W-:Y:S02]  /*62e0*/  ISETP.GE.AND P5, PT, R44, R196, PT ;  /* 0x000000c42c00720c */ /* 0x000fe40003fa6270 */
[----:B------:R-:W-:-:S02]  /*62f0*/  ISETP.GE.AND P3, PT, R28, R195, PT ;  /* 0x000000c31c00720c */ /* 0x000fc40003f66270 */
[----:B------:R-:W-:Y:S01]  /*6300*/  ISETP.GE.AND P2, PT, R44, R195, PT ;  /* 0x000000c32c00720c */ /* 0x000fe20003f46270 */
[C---:B-1----:R-:W-:Y:S01]  /*6310*/  FFMA.FTZ R35, R0.reuse, R32, R69 ;  /* 0x0000002000237223 */ /* 0x042fe20000010045 */
[----:B------:R-:W1:Y:S01]  /*6320*/  MUFU.TANH R31, R31 ;  /* 0x0000001f001f7308 */ /* 0x000e620000002400 */
[----:B------:R-:W-:Y:S02]  /*6330*/  I2FP.F32.S32 R44, R44 ;  /* 0x0000002c002c7245 */ /* 0x000fe40000201400 */
[----:B------:R-:W-:Y:S02]  /*6340*/  FSEL R160, R83, -INF , !P4 ;  /* 0xff80000053a07808 */ /* 0x000fe40006000000 */
[----:B------:R-:W-:Y:S01]  /*6350*/  FSEL R35, R35, -INF , !P1 ;  /* 0xff80000023237808 */ /* 0x000fe20004800000 */
[----:B------:R-:W-:Y:S01]  /*6360*/  FFMA.FTZ R15, R0, R44, R15 ;  /* 0x0000002c000f7223 */ /* 0x000fe2000001000f */
[----:B------:R-:W-:Y:S01]  /*6370*/  ISETP.GE.AND P1, PT, R28, R196, PT ;  /* 0x000000c41c00720c */ /* 0x000fe20003f26270 */
[----:B------:R4:W1:Y:S01]  /*6380*/  MUFU.TANH R27, R30 ;  /* 0x0000001e001b7308 */ /* 0x0008620000002400 */
[----:B--2---:R-:W-:Y:S01]  /*6390*/  I2FP.F32.S32 R14, R33 ;  /* 0x00000021000e7245 */ /* 0x004fe20000201400 */
[----:B------:R-:W-:Y:S01]  /*63a0*/  FFMA.FTZ R55, R0, R44, R55 ;  /* 0x0000002c00377223 */ /* 0x000fe20000010037 */
[----:B------:R-:W-:-:S02]  /*63b0*/  I2FP.F32.S32 R28, R28 ;  /* 0x0000001c001c7245 */ /* 0x000fc40000201400 */
[----:B------:R-:W-:Y:S01]  /*63c0*/  ISETP.GE.AND P6, PT, R50, R196, PT ;  /* 0x000000c43200720c */ /* 0x000fe20003fc6270 */
[-C--:B------:R-:W-:Y:S01]  /*63d0*/  FFMA.FTZ R11, R0, R14.reuse, R11 ;  /* 0x0000000e000b7223 */ /* 0x080fe2000001000b */
[-C--:B------:R-:W-:Y:S01]  /*63e0*/  ISETP.GE.AND P4, PT, R50, R195.reuse, PT ;  /* 0x000000c33200720c */ /* 0x080fe20003f86270 */
[C---:B------:R-:W-:Y:S01]  /*63f0*/  FFMA.FTZ R164, R0.reuse, R14, R9 ;  /* 0x0000000e00a47223 */ /* 0x040fe20000010009 */
[CC--:B------:R-:W-:Y:S01]  /*6400*/  FFMA.FTZ R61, R0.reuse, R28.reuse, R61 ;  /* 0x0000001c003d7223 */ /* 0x0c0fe2000001003d */
[----:B------:R-:W-:Y:S01]  /*6410*/  FFMA.FTZ R63, R0, R28, R63 ;  /* 0x0000001c003f7223 */ /* 0x000fe2000001003f */
[C---:B------:R-:W-:Y:S01]  /*6420*/  VIADD R14, R10.reuse, 0x69 ;  /* 0x000000690a0e7836 */ /* 0x040fe20000000000 */
[----:B------:R-:W-:Y:S01]  /*6430*/  FSEL R157, R157, -INF , !P6 ;  /* 0xff8000009d9d7808 */ /* 0x000fe20007000000 */
[C---:B------:R-:W-:Y:S01]  /*6440*/  VIADD R28, R10.reuse, 0x68 ;  /* 0x000000680a1c7836 */ /* 0x040fe20000000000 */
[----:B------:R-:W-:Y:S01]  /*6450*/  FSEL R32, R89, -INF , !P4 ;  /* 0xff80000059207808 */ /* 0x000fe20006000000 */
[----:B------:R-:W-:Y:S01]  /*6460*/  MUFU.TANH R9, R112 ;  /* 0x0000007000097308 */ /* 0x000fe20000002400 */
[C---:B------:R-:W-:Y:S01]  /*6470*/  ISETP.GE.AND P6, PT, R33.reuse, R196, PT ;  /* 0x000000c42100720c */ /* 0x040fe20003fc6270 */
[----:B----4-:R-:W-:Y:S01]  /*6480*/  VIADD R30, R10, 0x61 ;  /* 0x000000610a1e7836 */ /* 0x010fe20000000000 */
[----:B------:R-:W-:-:S02]  /*6490*/  ISETP.GE.AND P4, PT, R33, R195, PT ;  /* 0x000000c32100720c */ /* 0x000fc40003f86270 */
[----:B------:R-:W-:Y:S02]  /*64a0*/  FSEL R153, R61, -INF , !P1 ;  /* 0xff8000003d997808 */ /* 0x000fe40004800000 */
[----:B------:R-:W-:Y:S01]  /*64b0*/  FSEL R152, R63, -INF , !P3 ;  /* 0xff8000003f987808 */ /* 0x000fe20005800000 */
[----:B------:R-:W-:Y:S01]  /*64c0*/  MUFU.TANH R113, R113 ;  /* 0x0000007100717308 */ /* 0x000fe20000002400 */
[----:B------:R-:W-:Y:S02]  /*64d0*/  FSEL R163, R15, -INF , !P5 ;  /* 0xff8000000fa37808 */ /* 0x000fe40006800000 */
[C---:B------:R-:W-:Y:S02]  /*64e0*/  ISETP.GE.AND P1, PT, R14.reuse, R196, PT ;  /* 0x000000c40e00720c */ /* 0x040fe40003f26270 */
[----:B------:R-:W-:Y:S02]  /*64f0*/  ISETP.GE.AND P3, PT, R14, R195, PT ;  /* 0x000000c30e00720c */ /* 0x000fe40003f66270 */
[----:B------:R-:W-:Y:S01]  /*6500*/  I2FP.F32.S32 R14, R14 ;  /* 0x0000000e000e7245 */ /* 0x000fe20000201400 */
[----:B------:R-:W2:Y:S01]  /*6510*/  MUFU.TANH R15, R108 ;  /* 0x0000006c000f7308 */ /* 0x000ea20000002400 */
[----:B------:R-:W-:-:S02]  /*6520*/  FSEL R33, R11, -INF , !P6 ;  /* 0xff8000000b217808 */ /* 0x000fc40007000000 */
[----:B------:R-:W-:Y:S01]  /*6530*/  FSEL R164, R164, -INF , !P4 ;  /* 0xff800000a4a47808 */ /* 0x000fe20006000000 */
[CC--:B---3--:R-:W-:Y:S01]  /*6540*/  FFMA.FTZ R25, R0.reuse, R14.reuse, R25 ;  /* 0x0000000e00197223 */ /* 0x0c8fe20000010019 */
[----:B------:R-:W-:Y:S01]  /*6550*/  FSEL R162, R55, -INF , !P2 ;  /* 0xff80000037a27808 */ /* 0x000fe20005000000 */
[----:B-1----:R-:W-:Y:S01]  /*6560*/  FFMA.FTZ R31, R0, R14, R31 ;  /* 0x0000000e001f7223 */ /* 0x002fe2000001001f */
[CC--:B------:R-:W-:Y:S01]  /*6570*/  ISETP.GE.AND P6, PT, R30.reuse, R196.reuse, PT ;  /* 0x000000c41e00720c */ /* 0x0c0fe20003fc6270 */
[----:B------:R-:W1:Y:S01]  /*6580*/  MUFU.TANH R11, R114 ;  /* 0x00000072000b7308 */ /* 0x000e620000002400 */
[-C--:B------:R-:W-:Y:S01]  /*6590*/  ISETP.GE.AND P4, PT, R30, R195.reuse, PT ;  /* 0x000000c31e00720c */ /* 0x080fe20003f86270 */
[----:B------:R-:W-:Y:S01]  /*65a0*/  VIADD R14, R10, 0x78 ;  /* 0x000000780a0e7836 */ /* 0x000fe20000000000 */
[C---:B------:R-:W-:Y:S01]  /*65b0*/  ISETP.GE.AND P5, PT, R28.reuse, R196, PT ;  /* 0x000000c41c00720c */ /* 0x040fe20003fa6270 */
[----:B------:R-:W-:Y:S01]  /*65c0*/  BAR.SYNC.DEFER_BLOCKING 0x0 ;  /* 0x0000000000007b1d */ /* 0x000fe20000010000 */
[----:B------:R-:W-:-:S02]  /*65d0*/  ISETP.GE.AND P2, PT, R28, R195, PT ;  /* 0x000000c31c00720c */ /* 0x000fc40003f46270 */
[----:B------:R-:W-:Y:S02]  /*65e0*/  I2FP.F32.S32 R30, R30 ;  /* 0x0000001e001e7245 */ /* 0x000fe40000201400 */
[----:B------:R-:W-:Y:S01]  /*65f0*/  I2FP.F32.S32 R28, R28 ;  /* 0x0000001c001c7245 */ /* 0x000fe20000201400 */
[----:B------:R-:W3:Y:S01]  /*6600*/  MUFU.TANH R115, R115 ;  /* 0x0000007300737308 */ /* 0x000ee20000002400 */
[----:B------:R-:W-:Y:S01]  /*6610*/  FSEL R145, R25, -INF , !P1 ;  /* 0xff80000019917808 */ /* 0x000fe20004800000 */
[CC--:B------:R-:W-:Y:S01]  /*6620*/  FFMA.FTZ R53, R0.reuse, R30.reuse, R53 ;  /* 0x0000001e00357223 */ /* 0x0c0fe20000010035 */
[C---:B------:R-:W-:Y:S01]  /*6630*/  FFMA.FTZ R57, R0.reuse, R30, R57 ;  /* 0x0000001e00397223 */ /* 0x040fe20000010039 */
[CC--:B------:R-:W-:Y:S01]  /*6640*/  FFMA.FTZ R59, R0.reuse, R28.reuse, R59 ;  /* 0x0000001c003b7223 */ /* 0x0c0fe2000001003b */
[----:B------:R-:W-:Y:S01]  /*6650*/  FFMA.FTZ R27, R0, R28, R27 ;  /* 0x0000001c001b7223 */ /* 0x000fe2000001001b */
[C---:B------:R-:W-:Y:S01]  /*6660*/  VIADD R30, R10.reuse, 0x70 ;  /* 0x000000700a1e7836 */ /* 0x040fe20000000000 */
[----:B------:R-:W-:Y:S01]  /*6670*/  FSEL R142, R31, -INF , !P3 ;  /* 0xff8000001f8e7808 */ /* 0x000fe20005800000 */
[----:B------:R-:W-:Y:S01]  /*6680*/  VIADD R28, R10, 0x71 ;  /* 0x000000710a1c7836 */ /* 0x000fe20000000000 */
[C---:B------:R-:W-:Y:S01]  /*6690*/  ISETP.GE.AND P1, PT, R14.reuse, R196, PT ;  /* 0x000000c40e00720c */ /* 0x040fe20003f26270 */
[----:B------:R4:W-:Y:S01]  /*66a0*/  MUFU.TANH R25, R8 ;  /* 0x0000000800197308 */ /* 0x0009e20000002400 */
[----:B------:R-:W-:-:S02]  /*66b0*/  ISETP.GE.AND P3, PT, R14, R195, PT ;  /* 0x000000c30e00720c */ /* 0x000fc40003f66270 */
[----:B------:R-:W-:Y:S02]  /*66c0*/  I2FP.F32.S32 R14, R14 ;  /* 0x0000000e000e7245 */ /* 0x000fe40000201400 */
[----:B------:R-:W-:Y:S02]  /*66d0*/  FSEL R151, R53, -INF , !P6 ;  /* 0xff80000035977808 */ /* 0x000fe40007000000 */
[----:B------:R-:W-:Y:S01]  /*66e0*/  FSEL R150, R57, -INF , !P4 ;  /* 0xff80000039967808 */ /* 0x000fe20006000000 */
[----:B------:R-:W3:Y:S01]  /*66f0*/  MUFU.TANH R53, R110 ;  /* 0x0000006e00357308 */ /* 0x000ee20000002400 */
[----:B------:R-:W-:Y:S01]  /*6700*/  FSEL R147, R59, -INF , !P5 ;  /* 0xff8000003b937808 */ /* 0x000fe20006800000 */
[----:B--2---:R-:W-:Y:S01]  /*6710*/  FFMA.FTZ R15, R0, R14, R15 ;  /* 0x0000000e000f7223 */ /* 0x004fe2000001000f */
[----:B------:R-:W-:Y:S02]  /*6720*/  FSEL R146, R27, -INF , !P2 ;  /* 0xff8000001b927808 */ /* 0x000fe40005000000 */
[----:B------:R-:W-:-:S02]  /*6730*/  ISETP.GE.AND P6, PT, R30, R196, PT ;  /* 0x000000c41e00720c */ /* 0x000fc40003fc6270 */
[-C--:B------:R-:W-:Y:S01]  /*6740*/  ISETP.GE.AND P4, PT, R30, R195.reuse, PT ;  /* 0x000000c31e00720c */ /* 0x080fe20003f86270 */
[----:B------:R-:W2:Y:S01]  /*6750*/  MUFU.TANH R109, R109 ;  /* 0x0000006d006d7308 */ /* 0x000ea20000002400 */
[----:B------:R-:W-:Y:S01]  /*6760*/  ISETP.GE.AND P5, PT, R28, R196, PT ;  /* 0x000000c41c00720c */ /* 0x000fe20003fa6270 */
[----:B----4-:R-:W-:Y:S01]  /*6770*/  VIADD R8, R10, 0x79 ;  /* 0x000000790a087836 */ /* 0x010fe20000000000 */
[----:B------:R-:W-:Y:S02]  /*6780*/  ISETP.GE.AND P2, PT, R28, R195, PT ;  /* 0x000000c31c00720c */ /* 0x000fe40003f46270 */
[----:B------:R-:W-:Y:S02]  /*6790*/  I2FP.F32.S32 R30, R30 ;  /* 0x0000001e001e7245 */ /* 0x000fe40000201400 */
[----:B------:R-:W-:Y:S01]  /*67a0*/  I2FP.F32.S32 R28, R28 ;  /* 0x0000001c001c7245 */ /* 0x000fe20000201400 */
[----:B------:R-:W4:Y:S01]  /*67b0*/  MUFU.TANH R111, R111 ;  /* 0x0000006f006f7308 */ /* 0x000f220000002400 */
[----:B------:R-:W-:Y:S01]  /*67c0*/  FSEL R137, R15, -INF , !P1 ;  /* 0xff8000000f897808 */ /* 0x000fe20004800000 */
[CC--:B------:R-:W-:Y:S01]  /*67d0*/  FFMA.FTZ R9, R0.reuse, R30.reuse, R9 ;  /* 0x0000001e00097223 */ /* 0x0c0fe20000010009 */
[C---:B-1----:R-:W-:Y:S01]  /*67e0*/  FFMA.FTZ R11, R0.reuse, R30, R11 ;  /* 0x0000001e000b7223 */ /* 0x042fe2000001000b */
[CC--:B------:R-:W-:Y:S01]  /*67f0*/  FFMA.FTZ R113, R0.reuse, R28.reuse, R113 ;  /* 0x0000001c00717223 */ /* 0x0c0fe20000010071 */
[----:B---3--:R-:W-:Y:S01]  /*6800*/  FFMA.FTZ R115, R0, R28, R115 ;  /* 0x0000001c00737223 */ /* 0x008fe20000010073 */
[----:B------:R-:W-:Y:S01]  /*6810*/  ISETP.GE.AND P1, PT, R192, 0x2, PT ;  /* 0x00000002c000780c */ /* 0x000fe20003f26270 */
[----:B------:R-:W-:Y:S01]  /*6820*/  FFMA.FTZ R53, R0, R14, R53 ;  /* 0x0000000e00357223 */ /* 0x000fe20000010035 */
        /* <DEDUP_REMOVED lines=8> */
[----:B------:R-:W-:Y:S02]  /*68b0*/  I2FP.F32.S32 R10, R10 ;  /* 0x0000000a000a7245 */ /* 0x000fe40000201400 */
[----:B------:R-:W-:Y:S02]  /*68c0*/  I2FP.F32.S32 R8, R8 ;  /* 0x0000000800087245 */ /* 0x000fe40000201400 */
[----:B------:R-:W-:Y:S01]  /*68d0*/  FSEL R134, R53, -INF , !P3 ;  /* 0xff80000035867808 */ /* 0x000fe20005800000 */
[CC--:B------:R-:W-:Y:S01]  /*68e0*/  FFMA.FTZ R3, R0.reuse, R10.reuse, R3 ;  /* 0x0000000a00037223 */ /* 0x0c0fe20000010003 */
[C---:B------:R-:W-:Y:S01]  /*68f0*/  FFMA.FTZ R28, R0.reuse, R10, R25 ;  /* 0x0000000a001c7223 */ /* 0x040fe20000010019 */
[CC--:B--2---:R-:W-:Y:S01]  /*6900*/  FFMA.FTZ R109, R0.reuse, R8.reuse, R109 ;  /* 0x00000008006d7223 */ /* 0x0c4fe2000001006d */
[----:B----4-:R-:W-:-:S02]  /*6910*/  FFMA.FTZ R111, R0, R8, R111 ;  /* 0x00000008006f7223 */ /* 0x010fc4000001006f */
        /* <DEDUP_REMOVED lines=54> */
[----:B------:R-:W-:Y:S01]  /*6c80*/  IMAD R8, R9, R189, R8 ;  /* 0x000000bd09087224 */ /* 0x000fe200078e0208 */
        /* <DEDUP_REMOVED lines=10> */
.L_x_2596:
[----:B------:R-:W-:-:S04]  /*6d30*/  LEA R27, -R188, RZ, 0x7 ;  /* 0x000000ffbc1b7211 */ /* 0x000fc800078e39ff */
[----:B------:R-:W-:-:S07]  /*6d40*/  SHF.R.S32.HI R30, RZ, 0x1f, R27 ;  /* 0x0000001fff1e7819 */ /* 0x000fce000001141b */
.L_x_2597:
        /* <DEDUP_REMOVED lines=36> */
[--C-:B------:R-:W-:Y:S01]  /*6f90*/  @!P3 IMAD.X R52, R44, 0x1, R193.reuse, P5 ;  /* 0x000000012c34b824 */ /* 0x100fe200028e06c1 */
[----:B-----5:R-:W-:Y:S01]  /*6fa0*/  @!P3 LEA R58, P5, R53, R14, 0x1 ;  /* 0x0000000e353ab211 */ /* 0x020fe200078a08ff */
[----:B------:R-:W4:Y:S01]  /*6fb0*/  @!P4 LDC.64 R2, c[0x0][0x218] ;  /* 0x00008600ff02cb82 */ /* 0x000f220000000a00 */
[----:B------:R-:W-:Y:S01]  /*6fc0*/  IMAD.X R44, R218, 0x1, R44, P2 ;  /* 0x00000001da2c7824 */ /* 0x000fe200010e062c */
[----:B------:R-:W-:Y:S01]  /*6fd0*/  @!P4 IADD3 R50, P2, R31, R194, RZ ;  /* 0x000000c21f32c210 */ /* 0x000fe20007f5e0ff */
[----:B------:R2:W-:Y:S01]  /*6fe0*/  @P4 STS.128 [R223+0x4800], RZ ;  /* 0x004800ffdf004388 */ /* 0x0005e20000000c00 */
[----:B------:R-:W-:Y:S02]  /*6ff0*/  @!P3 LEA.HI.X R59, R53, R15, R52, 0x1, P5 ;  /* 0x0000000f353bb211 */ /* 0x000fe400028f0c34 */
[----:B------:R-:W-:Y:S01]  /*7000*/  IADD3 R57, P5, R219, R31, RZ ;  /* 0x0000001fdb397210 */ /* 0x000fe20007fbe0ff */
[--C-:B------:R-:W-:Y:S01]  /*7010*/  @!P4 IMAD.X R52, R44, 0x1, R193.reuse, P2 ;  /* 0x000000012c34c824 */ /* 0x100fe200010e06c1 */
[C---:B-1----:R-:W-:Y:S01]  /*7020*/  @!P4 LEA R60, P2, R50.reuse, R10, 0x1 ;  /* 0x0000000a323cc211 */ /* 0x042fe200078408ff */
[----:B------:R-:W1:Y:S01]  /*7030*/  @!P3 LDC.64 R14, c[0x0][0x218] ;  /* 0x00008600ff0ebb82 */ /* 0x000e620000000a00 */
        /* <DEDUP_REMOVED lines=9> */
[----:B------:R-:W5:Y:S02]  /*70d0*/  @!P4 LDC.64 R10, c[0x0][0x218] ;  /* 0x00008600ff0acb82 */ /* 0x000f640000000a00 */
[--C-:B------:R-:W-:Y:S01]  /*70e0*/  @!P3 IMAD.X R44, R44, 0x1, R193.reuse, P2 ;  /* 0x000000012c2cb824 */ /* 0x100fe200010e06c1 */
[----:B---3--:R-:W-:Y:S01]  /*70f0*/  @!P3 LEA R64, P2, R31, R8, 0x1 ;  /* 0x000000081f40b211 */ /* 0x008fe200078408ff */
[----:B------:R-:W-:Y:S01]  /*7100*/  @!P4 IMAD.X R8, R50, 0x1, R193, P5 ;  /* 0x000000013208c824 */ /* 0x000fe200028e06c1 */
[----:B------:R-:W-:Y:S01]  /*7110*/  @!PT LDS RZ, [RZ] ;  /* 0x00000000fffff984 */ /* 0x000fe20000000800 */
[----:B------:R-:W-:Y:S01]  /*7120*/  @!PT LDS RZ, [RZ] ;  /* 0x00000000fffff984 */ /* 0x000fe20000000800 */
[----:B------:R-:W-:Y:S01]  /*7130*/  @!PT LDS RZ, [RZ] ;  /* 0x00000000fffff984 */ /* 0x000fe20000000800 */
[----:B------:R5:W-:Y:S01]  /*7140*/  @!P3 LDGSTS.E.BYPASS.LTC128B.128 [R223+0x8800], desc[UR12][R58.64+0x80] ;  /* 0x088000803adfbfae */ /* 0x000be2000b901d4c */
[----:B----4-:R-:W-:-:S02]  /*7150*/  @!P4 LEA R54, P5, R52, R2, 0x1 ;  /* 0x000000023436c211 */ /* 0x010fc400078a08ff */
[----:B------:R-:W-:Y:S01]  /*7160*/  @!P3 LEA.HI.X R65, R31, R9, R44, 0x1, P2 ;  /* 0x000000091f41b211 */ /* 0x000fe200010f0c2c */
[----:B------:R2:W-:Y:S01]  /*7170*/  @P4 STS.128 [R223+0x5000], RZ ;  /* 0x005000ffdf004388 */ /* 0x0005e20000000c00 */
        /* <DEDUP_REMOVED lines=12> */
[----:B------:R-:W1:Y:S01]  /*7240*/  @!P4 LDC.64 R2, c[0x0][0x218] ;  /* 0x00008600ff02cb82 */ /* 0x000e620000000a00 */
        /* <DEDUP_REMOVED lines=8> */
[----:B------:R-:W4:Y:S01]  /*72d0*/  @!P3 LDC.64 R14, c[0x0][0x218] ;  /* 0x00008600ff0ebb82 */ /* 0x000f220000000a00 */
[C---:B-----5:R-:W-:Y:S01]  /*72e0*/  @!P4 LEA R58, P2, R44.reuse, R10, 0x1 ;  /* 0x0000000a2c3ac211 */ /* 0x060fe200078408ff */
[----:B------:R2:W-:Y:S03]  /*72f0*/  @P4 STS.128 [R223+0x5800], RZ ;  /* 0x005800ffdf004388 */ /* 0x0005e60000000c00 */
[----:B------:R-:W-:Y:S01]  /*7300*/  @!P4 LEA.HI.X R59, R44, R11, R56, 0x1, P2 ;  /* 0x0000000b2c3bc211 */ /* 0x000fe200010f0c38 */
[----:B------:R-:W-:Y:S01]  /*7310*/  IMAD.X R44, R218, 0x1, R50, P5 ;  /* 0x00000001da2c7824 */ /* 0x000fe200028e0632 */
[-C--:B------:R-:W-:Y:S01]  /*7320*/  @!P3 IADD3 R56, P2, R57, R194.reuse, RZ ;  /* 0x000000c23938b210 */ /* 0x080fe20007f5e0ff */
[----:B------:R-:W5:Y:S01]  /*7330*/  @!P4 LDC.64 R10, c[0x0][0x218] ;  /* 0x00008600ff0acb82 */ /* 0x000f620000000a00 */
        /* <DEDUP_REMOVED lines=8> */
[----:B-1----:R-:W-:Y:S01]  /*73c0*/  @!P4 LEA R62, P5, R57, R2, 0x1 ;  /* 0x00000002393ec211 */ /* 0x002fe200078a08ff */
        /* <DEDUP_REMOVED lines=13> */
[----:B------:R-:W3:Y:S01]  /*74a0*/  @!P4 LDC.64 R2, c[0x0][0x218] ;  /* 0x00008600ff02cb82 */ /* 0x000ee20000000a00 */
[----:B------:R-:W-:Y:S01]  /*74b0*/  IMAD.X R44, R218, 0x1, R44, P5 ;  /* 0x00000001da2c7824 */ /* 0x000fe200028e062c */
[----:B----4-:R-:W-:Y:S01]  /*74c0*/  @!P3 LEA R64, P5, R50, R14, 0x1 ;  /* 0x0000000e3240b211 */ /* 0x010fe200078a08ff */
[----:B------:R-:W-:Y:S01]  /*74d0*/  @!PT LDS RZ, [RZ] ;  /* 0x00000000fffff984 */ /* 0x000fe20000000800 */
[----:B------:R-:W-:Y:S01]  /*74e0*/  @!PT LDS RZ, [RZ] ;  /* 0x00000000fffff984 */ /* 0x000fe20000000800 */
[----:B------:R-:W-:Y:S01]  /*74f0*/  @!PT LDS RZ, [RZ] ;  /* 0x00000000fffff984 */ /* 0x000fe20000000800 */
[----:B------:R2:W-:Y:S02]  /*7500*/  @!P4 LDGSTS.E.BYPASS.LTC128B.128 [R223+0x6000], desc[UR12][R58.64] ;  /* 0x060000003adfcfae */ /* 0x0005e4000b901d4c */
[----:B------:R-:W-:Y:S01]  /*7510*/  @!P4 IMAD.X R14, R44, 0x1, R193, P2 ;  /* 0x000000012c0ec824 */ /* 0x000fe200010e06c1 */
[----:B------:R-:W-:Y:S01]  /*7520*/  @!P3 LEA.HI.X R65, R50, R15, R31, 0x1, P5 ;  /* 0x0000000f3241b211 */ /* 0x000fe200028f0c1f */
[----:B------:R2:W-:Y:S01]  /*7530*/  @P3 STS.128 [R223+0xa000], RZ ;  /* 0x00a000ffdf003388 */ /* 0x0005e20000000c00 */
[----:B-----5:R-:W-:-:S02]  /*7540*/  @!P4 LEA R54, P2, R56, R10, 0x1 ;  /* 0x0000000a3836c211 */ /* 0x020fc400078408ff */
        /* <DEDUP_REMOVED lines=45> */
[----:B--2---:R-:W-:-:S04]  /*7820*/  LEA R2, P2, R15, UR8, 0x1 ;  /* 0x000000080f027c11 */ /* 0x004fc8000f8408ff */
[----:B------:R-:W-:-:S05]  /*7830*/  LEA.HI.X R3, R15, UR9, R10, 0x1, P2 ;  /* 0x000000090f037c11 */ /* 0x000fca00090f0c0a */
[----:B------:R-:W-:Y:S01]  /*7840*/  @!PT LDS RZ, [RZ] ;  /* 0x00000000fffff984 */ /* 0x000fe20000000800 */
[----:B------:R-:W-:Y:S01]  /*7850*/  @!PT LDS RZ, [RZ] ;  /* 0x00000000fffff984 */ /* 0x000fe20000000800 */
[----:B------:R-:W-:Y:S01]  /*7860*/  @!PT LDS RZ, [RZ] ;  /* 0x00000000fffff984 */ /* 0x000fe20000000800 */
[----:B------:R1:W-:Y:S04]  /*7870*/  LDGSTS.E.BYPASS.LTC128B.128 [R223+0xb800], desc[UR12][R2.64+0x80] ;  /* 0x0b80008002df7fae */ /* 0x0003e8000b901d4c */
.L_x_2599:
[----:B------:R-:W-:Y:S05]  /*7880*/  BSYNC B0 ;  /* 0x0000000000007941 */ /* 0x000fea0003800000 */
.L_x_2598:
[----:B------:R-:W0:Y:S01]  /*7890*/  LDGDEPBAR ;  /* 0x00000000000079af */ /* 0x000e220000000000 */
[----:B------:R-:W-:-:S04]  /*78a0*/  IADD3 R194, P2, R27, R194, RZ ;  /* 0x000000c21bc27210 */ /* 0x000fc80007f5e0ff */
[----:B------:R-:W-:-:S09]  /*78b0*/  IADD3.X R193, R30, R193, RZ, P2, !PT ;  /* 0x000000c11ec17210 */ /* 0x000fd200017fe4ff */
.L_x_2595:
        /* <DEDUP_REMOVED lines=80> */
[----:B------:R-:W-:Y:S01]  /*7dc0*/  LDSM.16.MT88.4 R76, [R205+0x10000] ;  /* 0x01000000cd4c783b */ /* 0x000fe20000004200 */
[----:B-1----:R-:W-:-:S02]  /*7dd0*/  FMNMX.FTZ R3, R8, R3, !PT ;  /* 0x0000000308037209 */ /* 0x002fc40007810000 */
[----:B--2---:R-:W-:-:S03]  /*7de0*/  FMNMX.FTZ R2, R9, R2, !PT ;  /* 0x0000000209027209 */ /* 0x004fc60007810000 */
[C---:B------:R-:W-:Y:S01]  /*7df0*/  FMUL.FTZ R140, R3.reuse, UR11 ;  /* 0x0000000b038c7c20 */ /* 0x040fe20008410000 */
[----:B------:R-:W-:Y:S01]  /*7e00*/  FSETP.NEU.FTZ.AND P2, PT, R3, -INF , PT ;  /* 0xff8000000300780b */ /* 0x000fe20003f5d000 */
[----:B------:R-:W1:Y:S01]  /*7e10*/  LDSM.16.MT88.4 R8, [R206+0xc800] ;  /* 0x00c80000ce08783b */ /* 0x000e620000004200 */
[----:B------:R-:W-:Y:S02]  /*7e20*/  FMUL.FTZ R133, R2, UR11 ;  /* 0x0000000b02857c20 */ /* 0x000fe40008410000 */
        /* <DEDUP_REMOVED lines=20> */
[----:B------:R-:W4:Y:S01]  /*7f70*/  MUFU.EX2 R66, R66 ;  /* 0x0000004200427308 */ /* 0x000f220000000800 */
[----:B------:R-:W5:Y:S01]  /*7f80*/  LDSM.16.MT88.4 R16, [R205+0xc800] ;  /* 0x00c80000cd10783b */ /* 0x000f620000004200 */
[--C-:B------:R-:W-:Y:S01]  /*7f90*/  FFMA.FTZ R52, R12, UR11, -R133.reuse ;  /* 0x0000000b0c347c23 */ /* 0x100fe20008010885 */
[--C-:B------:R-:W-:Y:S01]  /*7fa0*/  FFMA.FTZ R50, R49, UR11, -R140.reuse ;  /* 0x0000000b31327c23 */ /* 0x100fe2000801088c */
[--C-:B------:R-:W-:Y:S01]  /*7fb0*/  FFMA.FTZ R49, R48, UR11, -R133.reuse ;  /* 0x0000000b30317c23 */ /* 0x100fe20008010885 */
[----:B------:R-:W5:Y:S01]  /*7fc0*/  LDSM.16.MT88.4 R28, [R204+0x10000] ;  /* 0x01000000cc1c783b */ /* 0x000f620000004200 */
[--C-:B------:R-:W-:Y:S01]  /*7fd0*/  FFMA.FTZ R44, R43, UR11, -R140.reuse ;  /* 0x0000000b2b2c7c23 */ /* 0x100fe2000801088c */
[--C-:B------:R-:W-:Y:S01]  /*7fe0*/  FFMA.FTZ R48, R46, UR11, -R133.reuse ;  /* 0x0000000b2e307c23 */ /* 0x100fe20008010885 */
[----:B------:R-:W-:Y:S01]  /*7ff0*/  MUFU.EX2 R62, R62 ;  /* 0x0000003e003e7308 */ /* 0x000fe20000000800 */
[----:B------:R-:W5:Y:S01]  /*8000*/  LDSM.16.MT88.4 R4, [R208+0x10800] ;  /* 0x01080000d004783b */ /* 0x000f620000004200 */
[--C-:B------:R-:W-:Y:S01]  /*8010*/  FFMA.FTZ R51, R51, UR11, -R140.reuse ;  /* 0x0000000b33337c23 */ /* 0x100fe2000801088c */
[--C-:B------:R-:W-:Y:S01]  /*8020*/  FFMA.FTZ R47, R47, UR11, -R140.reuse ;  /* 0x0000000b2f2f7c23 */ /* 0x100fe2000801088c */
[--C-:B------:R-:W-:Y:S01]  /*8030*/  FFMA.FTZ R46, R42, UR11, -R133.reuse ;  /* 0x0000000b2a2e7c23 */ /* 0x100fe20008010885 */
[----:B------:R-:W-:Y:S01]  /*8040*/  LDSM.16.MT88.4 R20, [R204+0xc800] ;  /* 0x00c80000cc14783b */ /* 0x000fe20000004200 */
        /* <DEDUP_REMOVED lines=43> */
[----:B------:R-:W-:Y:S01]  /*8300*/  FADD.FTZ R67, R67, R66 ;  /* 0x0000004243437221 */ /* 0x000fe20000010000 */
[----:B------:R-:W-:Y:S01]  /*8310*/  FADD.FTZ R64, R64, R65 ;  /* 0x0000004140407221 */ /* 0x000fe20000010000 */
[----:B------:R-:W-:Y:S01]  /*8320*/  FFMA.FTZ R239, R132, UR11, -R133 ;  /* 0x0000000b84ef7c23 */ /* 0x000fe20008010885 */
[----:B------:R-:W-:Y:S01]  /*8330*/  LEA R236, P2, R194, UR8, 0x1 ;  /* 0x00000008c2ec7c11 */ /* 0x000fe2000f8408ff */
[----:B------:R-:W-:-:S03]  /*8340*/  FADD.FTZ R62, R62, R67 ;  /* 0x000000433e3e7221 */ /* 0x000fc60000010000 */
[----:B------:R-:W4:Y:S01]  /*8350*/  MUFU.EX2 R57, R57 ;  /* 0x0000003900397308 */ /* 0x000f220000000800 */
[----:B---3--:R-:W-:Y:S01]  /*8360*/  F2FP.BF16.F32.PACK_AB R71, R60, R63 ;  /* 0x0000003f3c47723e */ /* 0x008fe200000010ff */
[----:B------:R-:W-:Y:S01]  /*8370*/  FADD.FTZ R63, R63, R64 ;  /* 0x000000403f3f7221 */ /* 0x000fe20000010000 */
[----:B------:R-:W-:Y:S01]  /*8380*/  FADD.FTZ R61, R61, R62 ;  /* 0x0000003e3d3d7221 */ /* 0x000fe20000010000 */
[----:B------:R-:W-:Y:S02]  /*8390*/  LEA.HI.X R237, R194, UR9, R193, 0x1, P2 ;  /* 0x00000009c2ed7c11 */ /* 0x000fe400090f0cc1 */
[----:B------:R-:W-:Y:S02]  /*83a0*/  FADD.FTZ R60, R60, R63 ;  /* 0x0000003f3c3c7221 */ /* 0x000fe40000010000 */
[C---:B------:R-:W-:Y:S01]  /*83b0*/  HMMA.16816.F32.BF16 R120, R68.reuse, R116, RZ ;  /* 0x000000744478723c */ /* 0x040fe200000418ff */
[----:B------:R-:W-:Y:S05]  /*83c0*/  MUFU.EX2 R56, R56 ;  /* 0x0000003800387308 */ /* 0x000fea0000000800 */
[C---:B------:R-:W-:Y:S03]  /*83d0*/  HMMA.16816.F32.BF16 R116, R68.reuse, R118, RZ ;  /* 0x000000764474723c */ /* 0x040fe600000418ff */
[----:B------:R-:W3:Y:S01]  /*83e0*/  MUFU.EX2 R53, R53 ;  /* 0x0000003500357308 */ /* 0x000ee20000000800 */
[C---:B----4-:R-:W-:Y:S01]  /*83f0*/  F2FP.BF16.F32.PACK_AB R12, R57.reuse, R58 ;  /* 0x0000003a390c723e */ /* 0x050fe200000010ff */
[----:B------:R-:W-:Y:S01]  /*8400*/  FADD.FTZ R58, R58, R61 ;  /* 0x0000003d3a3a7221 */ /* 0x000fe20000010000 */
[----:B------:R-:W-:Y:S03]  /*8410*/  HMMA.16816.F32.BF16 R128, R68, R124, RZ ;  /* 0x0000007c4480723c */ /* 0x000fe600000418ff */
[----:B------:R-:W-:-:S02]  /*8420*/  FADD.FTZ R57, R57, R58 ;  /* 0x0000003a39397221 */ /* 0x000fc40000010000 */
[----:B------:R-:W-:Y:S01]  /*8430*/  MUFU.EX2 R59, R59 ;  /* 0x0000003b003b7308 */ /* 0x000fe20000000800 */
[C---:B------:R-:W-:Y:S06]  /*8440*/  HMMA.16816.F32.BF16 R112, R68.reuse, R108, RZ ;  /* 0x0000006c4470723c */ /* 0x040fec00000418ff */
[----:B------:R-:W-:Y:S01]  /*8450*/  HMMA.16816.F32.BF16 R124, R68, R126, RZ ;  /* 0x0000007e447c723c */ /* 0x000fe200000418ff */
[----:B------:R-:W4:Y:S01]  /*8460*/  MUFU.EX2 R54, R54 ;  /* 0x0000003600367308 */ /* 0x000f220000000800 */
[----:B---3--:R-:W-:Y:S01]  /*8470*/  F2FP.BF16.F32.PACK_AB R14, R53, R56 ;  /* 0x00000038350e723e */ /* 0x008fe200000010ff */
[----:B------:R-:W-:-:S03]  /*8480*/  FADD.FTZ R56, R56, R57 ;  /* 0x0000003938387221 */ /* 0x000fc60000010000 */
[C---:B------:R-:W-:Y:S01]  /*8490*/  HMMA.16816.F32.BF16 R108, R68.reuse, R110, RZ ;  /* 0x0000006e446c723c */ /* 0x040fe200000418ff */
[----:B------:R-:W-:Y:S02]  /*84a0*/  FADD.FTZ R56, R53, R56 ;  /* 0x0000003835387221 */ /* 0x000fe40000010000 */
[----:B------:R-:W-:Y:S03]  /*84b0*/  MUFU.EX2 R55, R55 ;  /* 0x0000003700377308 */ /* 0x000fe60000000800 */
[C---:B------:R-:W-:Y:S05]  /*84c0*/  HMMA.16816.F32.BF16 R96, R68.reuse, R92, RZ ;  /* 0x0000005c4460723c */ /* 0x040fea00000418ff */
[----:B------:R-:W3:Y:S01]  /*84d0*/  MUFU.EX2 R52, R52 ;  /* 0x0000003400347308 */ /* 0x000ee20000000800 */
[----:B----4-:R-:W-:Y:S01]  /*84e0*/  F2FP.BF16.F32.PACK_AB R13, R54, R59 ;  /* 0x0000003b360d723e */ /* 0x010fe200000010ff */
        /* <DEDUP_REMOVED lines=20> */
[C---:B-----5:R-:W-:Y:S01]  /*8630*/  HMMA.16816.F32.BF16 R112, R12.reuse, R16, R112 ;  /* 0x000000100c70723c */ /* 0x060fe20000041870 */
        /* <DEDUP_REMOVED lines=71> */
[C---:B------:R-:W-:Y:S01]  /*8ab0*/  HMMA.16816.F32.BF16 R104, R24.reuse, R16, R104 ;  /* 0x000000101868723c */ /* 0x040fe20000041868 */
[----:B------:R-:W-:Y:S05]  /*8ac0*/  MUFU.EX2 R165, R165 ;  /* 0x000000a500a57308 */ /* 0x000fea0000000800 */
[C---:B------:R-:W-:Y:S01]  /*8ad0*/  HMMA.16816.F32.BF16 R100, R24.reuse, R18, R100 ;  /* 0x000000121864723c */ /* 0x040fe20000041864 */
[----:B------:R-:W2:Y:S02]  /*8ae0*/  LDSM.16.MT88.4 R16, [R204+0xd800] ;  /* 0x00d80000cc10783b */ /* 0x000ea40000004200 */
        /* <DEDUP_REMOVED lines=19> */
[----:B---3--:R-:W-:Y:S01]  /*8c20*/  HMMA.16816.F32.BF16 R128, R8, R20, R128 ;  /* 0x000000140880723c */ /* 0x008fe20000041880 */
[----:B------:R-:W-:-:S05]  /*8c30*/  FADD.FTZ R148, R148, R143 ;  /* 0x0000008f94947221 */ /* 0x000fca0000010000 */
[C---:B------:R-:W-:Y:S01]  /*8c40*/  HMMA.16816.F32.BF16 R124, R8.reuse, R22, R124 ;  /* 0x00000016087c723c */ /* 0x040fe2000004187c */
[----:B------:R-:W3:Y:S01]  /*8c50*/  LDSM.16.MT88.4 R20, [R206+0x11800] ;  /* 0x01180000ce14783b */ /* 0x000ee20000004200 */
[----:B------:R-:W3:Y:S04]  /*8c60*/  MUFU.EX2 R167, R167 ;  /* 0x000000a700a77308 */ /* 0x000ee80000000800 */
        /* <DEDUP_REMOVED lines=13> */
[C---:B-1----:R-:W-:Y:S01]  /*8d40*/  HMMA.16816.F32.BF16 R96, R8.reuse, R28, R96 ;  /* 0x0000001c0860723c */ /* 0x042fe20000041860 */
[----:B------:R-:W-:Y:S05]  /*8d50*/  MUFU.EX2 R145, R145 ;  /* 0x0000009100917308 */ /* 0x000fea0000000800 */
[C---:B------:R-:W-:Y:S01]  /*8d60*/  HMMA.16816.F32.BF16 R92, R8.reuse, R30, R92 ;  /* 0x0000001e085c723c */ /* 0x040fe2000004185c */
[----:B------:R-:W-:Y:S02]  /*8d70*/  LDSM.16.MT88.4 R28, [R206+0x12000] ;  /* 0x01200000ce1c783b */ /* 0x000fe40000004200 */
[----:B------:R-:W1:Y:S03]  /*8d80*/  MUFU.EX2 R150, R150 ;  /* 0x0000009600967308 */ /* 0x000e660000000800 */
        /* <DEDUP_REMOVED lines=23> */
[C---:B--2---:R-:W-:Y:S06]  /*8f00*/  HMMA.16816.F32.BF16 R120, R20.reuse, R16, R120 ;  /* 0x000000101478723c */ /* 0x044fec0000041878 */
[C---:B------:R-:W-:Y:S01]  /*8f10*/  HMMA.16816.F32.BF16 R116, R20.reuse, R18, R116 ;  /* 0x000000121474723c */ /* 0x040fe20000041874 */
[----:B------:R-:W2:Y:S05]  /*8f20*/  LDSM.16.MT88.4 R16, [R208+0xe800] ;  /* 0x00e80000d010783b */ /* 0x000eaa0000004200 */
        /* <DEDUP_REMOVED lines=18> */
[----:B--2---:R-:W-:Y:S01]  /*9050*/  HMMA.16816.F32.BF16 R128, R28, R16, R128 ;  /* 0x000000101c80723c */ /* 0x004fe20000041880 */
[----:B------:R-:W-:-:S05]  /*9060*/  FADD.FTZ R164, R167, R164 ;  /* 0x000000a4a7a47221 */ /* 0x000fca0000010000 */
[C---:B------:R-:W-:Y:S01]  /*9070*/  HMMA.16816.F32.BF16 R124, R28.reuse, R18, R124 ;  /* 0x000000121c7c723c */ /* 0x040fe2000004187c */
[----:B------:R-:W2:Y:S05]  /*9080*/  LDSM.16.MT88.4 R16, [R206+0x12800] ;  /* 0x01280000ce10783b */ /* 0x000eaa0000004200 */
        /* <DEDUP_REMOVED lines=17> */
[----:B------:R-:W-:Y:S01]  /*91a0*/  HMMA.16816.F32.BF16 R84, R28, R18, R84 ;  /* 0x000000121c54723c */ /* 0x000fe20000041854 */
[----:B------:R-:W-:-:S02]  /*91b0*/  F2FP.BF16.F32.PACK_AB R16, R162, R153 ;  /* 0x00000099a210723e */ /* 0x000fc400000010ff */
[----:B------:R-:W-:-:S03]  /*91c0*/  F2FP.BF16.F32.PACK_AB R17, R150, R145 ;  /* 0x000000919611723e */ /* 0x000fc600000010ff */
[----:B-1----:R-:W-:Y:S01]  /*91d0*/  HMMA.16816.F32.BF16 R80, R28, R12, R80 ;  /* 0x0000000c1c50723c */ /* 0x002fe20000041850 */
[----:B------:R-:W-:Y:S02]  /*91e0*/  F2FP.BF16.F32.PACK_AB R18, R168, R147 ;  /* 0x00000093a812723e */ /* 0x000fe400000010ff */
[----:B---3--:R-:W-:-:S03]  /*91f0*/  F2FP.BF16.F32.PACK_AB R19, R151, R146 ;  /* 0x000000929713723e */ /* 0x008fc600000010ff */
        /* <DEDUP_REMOVED lines=159> */
.L_x_2601:
[----:B------:R-:W-:-:S04]  /*9bf0*/  LEA R8, -R190, RZ, 0x7 ;  /* 0x000000ffbe087211 */ /* 0x000fc800078e39ff */
[----:B------:R-:W-:-:S07]  /*9c00*/  SHF.R.S32.HI R5, RZ, 0x1f, R8 ;  /* 0x0000001fff057819 */ /* 0x000fce0000011408 */
.L_x_2602:
        /* <DEDUP_REMOVED lines=100> */
[----:B------:R-:W-:-:S02]  /*a250*/  @!P2 LEA R8, P4, R9, R180, 0x1 ;  /* 0x000000b40908a211 */ /* 0x000fc400078808ff */
[----:B------:R-:W-:Y:S01]  /*a260*/  @!P1 LEA R34, P3, R38, UR6, 0x1 ;  /* 0x0000000626229c11 */ /* 0x000fe2000f8608ff */
[----:B------:R-:W-:Y:S01]  /*a270*/  @P2 STS.128 [R223+0xe000], RZ ;  /* 0x00e000ffdf002388 */ /* 0x000fe20000000c00 */
[----:B------:R-:W-:Y:S02]  /*a280*/  @!P1 LEA.HI.X R27, R4, UR7, R5, 0x1, P5 ;  /* 0x00000007041b9c11 */ /* 0x000fe4000a8f0c05 */
[----:B------:R-:W-:Y:S01]  /*a290*/  @!P2 LEA.HI.X R9, R9, R181, R6, 0x1, P4 ;  /* 0x000000b50909a211 */ /* 0x000fe200020f0c06 */
[----:B------:R-:W-:Y:S01]  /*a2a0*/  @!PT LDS RZ, [RZ] ;  /* 0x00000000fffff984 */ /* 0x000fe20000000800 */
[----:B------:R-:W-:Y:S01]  /*a2b0*/  @!PT LDS RZ, [RZ] ;  /* 0x00000000fffff984 */ /* 0x000fe20000000800 */
[----:B------:R-:W-:Y:S01]  /*a2c0*/  @!PT LDS RZ, [RZ] ;  /* 0x00000000fffff984 */ /* 0x000fe20000000800 */
[----:B------:R-:W-:Y:S01]  /*a2d0*/  @!P2 LDGSTS.E.BYPASS.LTC128B.128 [R223+0xe000], desc[UR12][R12.64] ;  /* 0x0e0000000cdfafae */ /* 0x000fe2000b901d4c */
[----:B------:R-:W-:Y:S02]  /*a2e0*/  @!P1 LEA.HI.X R35, R38, UR7, R7, 0x1, P3 ;  /* 0x0000000726239c11 */ /* 0x000fe400098f0c07 */
        /* <DEDUP_REMOVED lines=39> */
[----:B------:R-:W3:Y:S04]  /*a560*/  LDSM.16.M88.4 R36, [R214+0x5000] ;  /* 0x00500000d624783b */ /* 0x000ee80000000200 */
[----:B-1----:R-:W1:Y:S04]  /*a570*/  LDSM.16.M88.4 R28, [R214+0x5800] ;  /* 0x00580000d61c783b */ /* 0x002e680000000200 */
[----:B------:R-:W1:Y:S04]  /*a580*/  LDSM.16.M88.4 R20, [R214+0x6000] ;  /* 0x00600000d614783b */ /* 0x000e680000000200 */
[----:B------:R-:W1:Y:S04]  /*a590*/  LDSM.16.M88.4 R12, [R214+0x6800] ;  /* 0x00680000d60c783b */ /* 0x000e680000000200 */
[----:B------:R-:W1:Y:S04]  /*a5a0*/  LDSM.16.M88.4 R164, [R214+0x7000] ;  /* 0x00700000d6a4783b */ /* 0x000e680000000200 */
[----:B--2---:R-:W2:Y:S04]  /*a5b0*/  LDSM.16.M88.4 R8, [R214+0x7800] ;  /* 0x00780000d608783b */ /* 0x004ea80000000200 */
[----:B------:R-:W-:Y:S04]  /*a5c0*/  LDSM.16.M88.4 R136, [R213] ;  /* 0x00000000d588783b */ /* 0x000fe80000000200 */
[----:B------:R-:W2:Y:S01]  /*a5d0*/  LDSM.16.M88.4 R4, [R212] ;  /* 0x00000000d404783b */ /* 0x000ea20000000200 */
[C---:B----4-:R-:W-:Y:S03]  /*a5e0*/  HMMA.16816.F32.BF16 R56, R156.reuse, R52, RZ ;  /* 0x000000349c38723c */ /* 0x050fe600000418ff */
[----:B------:R-:W4:Y:S04]  /*a5f0*/  LDSM.16.M88.4 R132, [R212+0x800] ;  /* 0x00080000d484783b */ /* 0x000f280000000200 */
[----:B------:R-:W4:Y:S01]  /*a600*/  LDSM.16.M88.4 R60, [R212+0x1800] ;  /* 0x00180000d43c783b */ /* 0x000f220000000200 */
[C---:B------:R-:W-:Y:S03]  /*a610*/  HMMA.16816.F32.BF16 R52, R156.reuse, R54, RZ ;  /* 0x000000369c34723c */ /* 0x040fe600000418ff */
[----:B------:R-:W-:Y:S03]  /*a620*/  LDSM.16.M88.4 R64, [R212+0x1000] ;  /* 0x00100000d440783b */ /* 0x000fe60000000200 */
[C---:B-----5:R-:W-:Y:S01]  /*a630*/  HMMA.16816.F32.BF16 R48, R156.reuse, R44, RZ ;  /* 0x0000002c9c30723c */ /* 0x060fe200000418ff */
[----:B------:R-:W-:Y:S04]  /*a640*/  LDSM.16.M88.4 R140, [R212+0x3800] ;  /* 0x00380000d48c783b */ /* 0x000fe80000000200 */
[----:B------:R-:W-:Y:S01]  /*a650*/  LDSM.16.M88.4 R144, [R212+0x3000] ;  /* 0x00300000d490783b */ /* 0x000fe20000000200 */
[C---:B---3--:R-:W-:Y:S03]  /*a660*/  HMMA.16816.F32.BF16 R40, R156.reuse, R36, RZ ;  /* 0x000000249c28723c */ /* 0x048fe600000418ff */
[----:B------:R-:W-:Y:S03]  /*a670*/  LDSM.16.M88.4 R180, [R211] ;  /* 0x00000000d3b4783b */ /* 0x000fe60000000200 */
[C---:B-1----:R-:W-:Y:S01]  /*a680*/  HMMA.16816.F32.BF16 R32, R156.reuse, R28, RZ ;  /* 0x0000001c9c20723c */ /* 0x042fe200000418ff */
[----:B------:R-:W-:Y:S04]  /*a690*/  LDSM.16.M88.4 R152, [R210] ;  /* 0x00000000d298783b */ /* 0x000fe80000000200 */
[----:B------:R-:W-:Y:S01]  /*a6a0*/  LDSM.16.M88.4 R148, [R209] ;  /* 0x00000000d194783b */ /* 0x000fe20000000200 */
[C---:B------:R-:W-:Y:S03]  /*a6b0*/  HMMA.16816.F32.BF16 R24, R156.reuse, R20, RZ ;  /* 0x000000149c18723c */ /* 0x040fe600000418ff */
[----:B------:R-:W-:Y:S03]  /*a6c0*/  LDSM.16.M88.4 R184, [R207+0x6800] ;  /* 0x00680000cfb8783b */ /* 0x000fe60000000200 */
        /* <DEDUP_REMOVED lines=11> */
[C---:B--2---:R-:W-:Y:S06]  /*a780*/  HMMA.16816.F32.BF16 R160, R156.reuse, R8, RZ ;  /* 0x000000089ca0723c */ /* 0x044fec00000418ff */
[----:B------:R-:W-:Y:S01]  /*a790*/  HMMA.16816.F32.BF16 R156, R156, R10, RZ ;  /* 0x0000000a9c9c723c */ /* 0x000fe200000418ff */
[----:B------:R-:W1:Y:S05]  /*a7a0*/  LDSM.16.M88.4 R8, [R212+0x2000] ;  /* 0x00200000d408783b */ /* 0x000e6a0000000200 */
[C---:B------:R-:W-:Y:S06]  /*a7b0*/  HMMA.16816.F32.BF16 R56, R136.reuse, R4, R56 ;  /* 0x000000048838723c */ /* 0x040fec0000041838 */
        /* <DEDUP_REMOVED lines=19> */
[----:B------:R-:W5:Y:S05]  /*a8f0*/  LDSM.16.M88.4 R140, [R209+0x1000] ;  /* 0x00100000d18c783b */ /* 0x000f6a0000000200 */
[C---:B------:R-:W-:Y:S06]  /*a900*/  HMMA.16816.F32.BF16 R168, R136.reuse, R144, R168 ;  /* 0x0000009088a8723c */ /* 0x040fec00000418a8 */
[----:B------:R-:W-:Y:S01]  /*a910*/  HMMA.16816.F32.BF16 R164, R136, R146, R164 ;  /* 0x0000009288a4723c */ /* 0x000fe200000418a4 */
[----:B------:R-:W5:Y:S04]  /*a920*/  LDSM.16.M88.4 R144, [R209+0x800] ;  /* 0x00080000d190783b */ /* 0x000f680000000200 */
[----:B------:R-:W-:Y:S01]  /*a930*/  LDSM.16.M88.4 R136, [R209+0x1800] ;  /* 0x00180000d188783b */ /* 0x000fe20000000200 */
[C---:B---3--:R-:W-:Y:S06]  /*a940*/  HMMA.16816.F32.BF16 R52, R180.reuse, R134, R52 ;  /* 0x00000086b434723c */ /* 0x048fec0000041834 */
[C---:B----4-:R-:W-:Y:S06]  /*a950*/  HMMA.16816.F32.BF16 R40, R180.reuse, R60, R40 ;  /* 0x0000003cb428723c */ /* 0x050fec0000041828 */
[C---:B-1----:R-:W-:Y:S06]  /*a960*/  HMMA.16816.F32.BF16 R32, R180.reuse, R8, R32 ;  /* 0x00000008b420723c */ /* 0x042fec0000041820 */
[C---:B------:R-:W-:Y:S01]  /*a970*/  HMMA.16816.F32.BF16 R28, R180.reuse, R10, R28 ;  /* 0x0000000ab41c723c */ /* 0x040fe2000004181c */
[----:B------:R-:W-:Y:S05]  /*a980*/  LDSM.16.M88.4 R8, [R215+0x2000] ;  /* 0x00200000d708783b */ /* 0x000fea0000000200 */
[C---:B--2---:R-:W-:Y:S06]  /*a990*/  HMMA.16816.F32.BF16 R24, R180.reuse, R4, R24 ;  /* 0x00000004b418723c */ /* 0x044fec0000041818 */
[C---:B------:R-:W-:Y:S01]  /*a9a0*/  HMMA.16816.F32.BF16 R20, R180.reuse, R6, R20 ;  /* 0x00000006b414723c */ /* 0x040fe20000041814 */
[----:B------:R-:W1:Y:S05]  /*a9b0*/  LDSM.16.M88.4 R4, [R214+0x8000] ;  /* 0x00800000d604783b */ /* 0x000e6a0000000200 */
[C---:B------:R-:W-:Y:S01]  /*a9c0*/  HMMA.16816.F32.BF16 R56, R180.reuse, R132, R56 ;  /* 0x00000084b438723c */ /* 0x040fe20000041838 */
[----:B------:R-:W2:Y:S05]  /*a9d0*/  LDSM.16.M88.4 R132, [R209+0x2000] ;  /* 0x00200000d184783b */ /* 0x000eaa0000000200 */
[C---:B-----5:R-:W-:Y:S06]  /*a9e0*/  HMMA.16816.F32.BF16 R48, R180.reuse, R64, R48 ;  /* 0x00000040b430723c */ /* 0x060fec0000041830 */
[C---:B------:R-:W-:Y:S01]  /*a9f0*/  HMMA.16816.F32.BF16 R44, R180.reuse, R66, R44 ;  /* 0x00000042b42c723c */ /* 0x040fe2000004182c */
[----:B------:R-:W-:Y:S05]  /*aa00*/  LDSM.16.M88.4 R64, [R209+0x2800] ;  /* 0x00280000d140783b */ /* 0x000fea0000000200 */
[----:B------:R-:W-:Y:S01]  /*aa10*/  HMMA.16816.F32.BF16 R36, R180, R62, R36 ;  /* 0x0000003eb424723c */ /* 0x000fe20000041824 */
[----:B------:R-:W3:Y:S05]  /*aa20*/  LDSM.16.M88.4 R60, [R209+0x3000] ;  /* 0x00300000d13c783b */ /* 0x000eea0000000200 */
[----:B------:R-:W-:Y:S06]  /*aa30*/  HMMA.16816.F32.BF16 R52, R152, R150, R52 ;  /* 0x000000969834723c */ /* 0x000fec0000041834 */
        /* <DEDUP_REMOVED lines=8> */
[C---:B------:R-:W-:Y:S01]  /*aac0*/  HMMA.16816.F32.BF16 R180, R152.reuse, R140, R40 ;  /* 0x0000008c98b4723c */ /* 0x040fe20000041828 */
[----:B------:R-:W4:Y:S05]  /*aad0*/  LDSM.16.M88.4 R40, [R212+0x4000] ;  /* 0x00400000d428783b */ /* 0x000f2a0000000200 */
[C---:B------:R-:W-:Y:S01]  /*aae0*/  HMMA.16816.F32.BF16 R56, R152.reuse, R148, R56 ;  /* 0x000000949838723c */ /* 0x040fe20000041838 */
[----:B------:R-:W-:Y:S05]  /*aaf0*/  LDSM.16.M88.4 R148, [R209+0x3800] ;  /* 0x00380000d194783b */ /* 0x000fea0000000200 */
[C---:B------:R-:W-:Y:S06]  /*ab00*/  HMMA.16816.F32.BF16 R48, R152.reuse, R144, R48 ;  /* 0x000000909830723c */ /* 0x040fec0000041830 */
[----:B------:R-:W-:Y:S01]  /*ab10*/  HMMA.16816.F32.BF16 R44, R152, R146, R44 ;  /* 0x00000092982c723c */ /* 0x000fe2000004182c */
[----:B------:R-:W5:Y:S05]  /*ab20*/  LDSM.16.M88.4 R144, [R214+0x9000] ;  /* 0x00900000d690783b */ /* 0x000f6a0000000200 */
[----:B-1----:R-:W-:Y:S06]  /*ab30*/  HMMA.16816.F32.BF16 R52, R8, R6, R52 ;  /* 0x000000060834723c */ /* 0x002fec0000041834 */
[C---:B------:R-:W-:Y:S01]  /*ab40*/  HMMA.16816.F32.BF16 R36, R152.reuse, R142, R36 ;  /* 0x0000008e9824723c */ /* 0x040fe20000041824 */
[----:B------:R-:W-:Y:S05]  /*ab50*/  LDSM.16.M88.4 R140, [R214+0xa800] ;  /* 0x00a80000d68c783b */ /* 0x000fea0000000200 */
[C---:B--2---:R-:W-:Y:S06]  /*ab60*/  HMMA.16816.F32.BF16 R24, R152.reuse, R132, R24 ;  /* 0x000000849818723c */ /* 0x044fec0000041818 */
[C---:B------:R-:W-:Y:S01]  /*ab70*/  HMMA.16816.F32.BF16 R20, R152.reuse, R134, R20 ;  /* 0x000000869814723c */ /* 0x040fe20000041814 */
[----:B------:R-:W-:Y:S05]  /*ab80*/  LDSM.16.M88.4 R132, [R211+0x2000] ;  /* 0x00200000d384783b */ /* 0x000fea0000000200 */
[C---:B---3--:R-:W-:Y:S06]  /*ab90*/  HMMA.16816.F32.BF16 R168, R152.reuse, R60, R168 ;  /* 0x0000003c98a8723c */ /* 0x048fec00000418a8 */
[----:B------:R-:W-:Y:S01]  /*aba0*/  HMMA.16816.F32.BF16 R164, R152, R62, R164 ;  /* 0x0000003e98a4723c */ /* 0x000fe200000418a4 */
[----:B------:R-:W1:Y:S05]  /*abb0*/  LDSM.16.M88.4 R60, [R207+0x8000] ;  /* 0x00800000cf3c783b */ /* 0x000e6a0000000200 */
[----:B------:R-:W-:Y:S01]  /*abc0*/  HMMA.16816.F32.BF16 R56, R8, R4, R56 ;  /* 0x000000040838723c */ /* 0x000fe20000041838 */
[----:B------:R-:W2:Y:S05]  /*abd0*/  LDSM.16.M88.4 R4, [R212+0x4800] ;  /* 0x00480000d404783b */ /* 0x000eaa0000000200 */
[----:B----4-:R-:W-:Y:S06]  /*abe0*/  HMMA.16816.F32.BF16 R52, R176, R42, R52 ;  /* 0x0000002ab034723c */ /* 0x010fec0000041834 */
[C---:B------:R-:W-:Y:S06]  /*abf0*/  HMMA.16816.F32.BF16 R48, R8.reuse, R172, R48 ;  /* 0x000000ac0830723c */ /* 0x040fec0000041830 */
[C---:B------:R-:W-:Y:S06]  /*ac00*/  HMMA.16816.F32.BF16 R44, R8.reuse, R174, R44 ;  /* 0x000000ae082c723c */ /* 0x040fec000004182c */
[----:B-----5:R-:W-:Y:S06]  /*ac10*/  HMMA.16816.F32.BF16 R180, R8, R144, R180 ;  /* 0x0000009008b4723c */ /* 0x020fec00000418b4 */
[C---:B------:R-:W-:Y:S06]  /*ac20*/  HMMA.16816.F32.BF16 R32, R152.reuse, R136, R32 ;  /* 0x000000889820723c */ /* 0x040fec0000041820 */
[----:B------:R-:W-:Y:S01]  /*ac30*/  HMMA.16816.F32.BF16 R28, R152, R138, R28 ;  /* 0x0000008a981c723c */ /* 0x000fe2000004181c */
[----:B------:R-:W-:Y:S05]  /*ac40*/  LDSM.16.M88.4 R136, [R210+0x2000] ;  /* 0x00200000d288783b */ /* 0x000fea0000000200 */
[----:B------:R-:W-:Y:S01]  /*ac50*/  HMMA.16816.F32.BF16 R144, R8, R146, R36 ;  /* 0x000000920890723c */ /* 0x000fe20000041824 */
[----:B------:R-:W3:Y:S05]  /*ac60*/  LDSM.16.M88.4 R36, [R209+0x4000] ;  /* 0x00400000d124783b */ /* 0x000eea0000000200 */
[----:B------:R-:W-:Y:S01]  /*ac70*/  HMMA.16816.F32.BF16 R56, R176, R40, R56 ;  /* 0x00000028b038723c */ /* 0x000fe20000041838 */
[----:B------:R-:W4:Y:S05]  /*ac80*/  LDSM.16.M88.4 R40, [R207+0x8800] ;  /* 0x00880000cf28783b */ /* 0x000f2a0000000200 */
[C---:B------:R-:W-:Y:S06]  /*ac90*/  HMMA.16816.F32.BF16 R16, R152.reuse, R64, R16 ;  /* 0x000000409810723c */ /* 0x040fec0000041810 */
[----:B------:R-:W-:Y:S01]  /*aca0*/  HMMA.16816.F32.BF16 R12, R152, R66, R12 ;  /* 0x00000042980c723c */ /* 0x000fe2000004180c */
[----:B------:R-:W5:Y:S05]  /*acb0*/  LDSM.16.M88.4 R64, [R214+0x9800] ;  /* 0x00980000d640783b */ /* 0x000f6a0000000200 */
[----:B-1----:R-:W-:Y:S06]  /*acc0*/  HMMA.16816.F32.BF16 R52, R132, R62, R52 ;  /* 0x0000003e8434723c */ /* 0x002fec0000041834 */
[C---:B--2---:R-:W-:Y:S06]  /*acd0*/  HMMA.16816.F32.BF16 R48, R176.reuse, R4, R48 ;  /* 0x00000004b030723c */ /* 0x044fec0000041830 */
[----:B------:R-:W-:Y:S01]  /*ace0*/  HMMA.16816.F32.BF16 R44, R176, R6, R44 ;  /* 0x00000006b02c723c */ /* 0x000fe2000004182c */
[----:B------:R-:W-:Y:S05]  /*acf0*/  LDSM.16.M88.4 R4, [R207+0x9000] ;  /* 0x00900000cf04783b */ /* 0x000fea0000000200 */
[C---:B------:R-:W-:Y:S06]  /*ad00*/  HMMA.16816.F32.BF16 R160, R152.reuse, R148, R160 ;  /* 0x0000009498a0723c */ /* 0x040fec00000418a0 */
[----:B------:R-:W-:Y:S01]  /*ad10*/  HMMA.16816.F32.BF16 R156, R152, R150, R156 ;  /* 0x00000096989c723c */ /* 0x000fe2000004189c */
[----:B------:R-:W1:Y:S04]  /*ad20*/  LDSM.16.M88.4 R148, [R214+0xa000] ;  /* 0x00a00000d694783b */ /* 0x000e680000000200 */
[----:B------:R-:W2:Y:S01]  /*ad30*/  LDSM.16.M88.4 R152, [R212+0x5000] ;  /* 0x00500000d498783b */ /* 0x000ea20000000200 */
[----:B------:R-:W-:Y:S03]  /*ad40*/  HMMA.16816.F32.BF16 R56, R132, R60, R56 ;  /* 0x0000003c8438723c */ /* 0x000fe60000041838 */
[----:B------:R-:W-:Y:S03]  /*ad50*/  LDSM.16.M88.4 R60, [R209+0x4800] ;  /* 0x00480000d13c783b */ /* 0x000fe60000000200 */
[----:B---3--:R-:W-:Y:S06]  /*ad60*/  HMMA.16816.F32.BF16 R52, R136, R38, R52 ;  /* 0x000000268834723c */ /* 0x008fec0000041834 */
[C---:B----4-:R-:W-:Y:S06]  /*ad70*/  HMMA.16816.F32.BF16 R48, R132.reuse, R40, R48 ;  /* 0x000000288430723c */ /* 0x050fec0000041830 */
[----:B------:R-:W-:Y:S01]  /*ad80*/  HMMA.16816.F32.BF16 R44, R132, R42, R44 ;  /* 0x0000002a842c723c */ /* 0x000fe2000004182c */
[----:B------:R-:W3:Y:S05]  /*ad90*/  LDSM.16.M88.4 R40, [R212+0x5800] ;  /* 0x00580000d428783b */ /* 0x000eea0000000200 */
[C---:B-----5:R-:W-:Y:S06]  /*ada0*/  HMMA.16816.F32.BF16 R32, R8.reuse, R64, R32 ;  /* 0x000000400820723c */ /* 0x060fec0000041820 */
[----:B------:R-:W-:Y:S01]  /*adb0*/  HMMA.16816.F32.BF16 R28, R8, R66, R28 ;  /* 0x00000042081c723c */ /* 0x000fe2000004181c */
[----:B------:R-:W4:Y:S01]  /*adc0*/  LDSM.16.M88.4 R64, [R214+0xb000] ;  /* 0x00b00000d640783b */ /* 0x000f220000000200 */
[----:B------:R-:W-:-:S04]  /*add0*/  FMUL.FTZ R52, R52, UR10 ;  /* 0x0000000a34347c20 */ /* 0x000fc80008410000 */
[----:B------:R-:W-:Y:S01]  /*ade0*/  HMMA.16816.F32.BF16 R56, R136, R36, R56 ;  /* 0x000000248838723c */ /* 0x000fe20000041838 */
[----:B------:R-:W5:Y:S05]  /*adf0*/  LDSM.16.M88.4 R36, [R214+0xb800] ;  /* 0x00b80000d624783b */ /* 0x000f6a0000000200 */
[C---:B-1----:R-:W-:Y:S06]  /*ae00*/  HMMA.16816.F32.BF16 R24, R8.reuse, R148, R24 ;  /* 0x000000940818723c */ /* 0x042fec0000041818 */
[----:B------:R-:W-:Y:S01]  /*ae10*/  HMMA.16816.F32.BF16 R20, R8, R150, R20 ;  /* 0x000000960814723c */ /* 0x000fe20000041814 */
[----:B------:R-:W-:-:S05]  /*ae20*/  FMUL.FTZ R149, R54, UR10 ;  /* 0x0000000a36957c20 */ /* 0x000fca0008410000 */
[----:B------:R-:W-:Y:S01]  /*ae30*/  HMMA.16816.F32.BF16 R16, R8, R140, R16 ;  /* 0x0000008c0810723c */ /* 0x000fe20000041810 */
[----:B------:R1:W-:Y:S01]  /*ae40*/  MUFU.TANH R141, R52 ;  /* 0x00000034008d7308 */ /* 0x0003e20000002400 */
[----:B------:R-:W-:-:S04]  /*ae50*/  FMUL.FTZ R151, R55, UR10 ;  /* 0x0000000a37977c20 */ /* 0x000fc80008410000 */
[----:B------:R-:W-:Y:S01]  /*ae60*/  HMMA.16816.F32.BF16 R12, R8, R142, R12 ;  /* 0x0000008e080c723c */ /* 0x000fe2000004180c */
[----:B------:R-:W-:Y:S01]  /*ae70*/  FMUL.FTZ R59, R59, UR10 ;  /* 0x0000000a3b3b7c20 */ /* 0x000fe20008410000 */
[----:B------:R-:W-:Y:S01]  /*ae80*/  FMUL.FTZ R57, R57, UR10 ;  /* 0x0000000a39397c20 */ /* 0x000fe20008410000 */
[----:B------:R-:W-:Y:S01]  /*ae90*/  MUFU.TANH R149, R149 ;  /* 0x0000009500957308 */ /* 0x000fe20000002400 */
[----:B------:R-:W-:Y:S01]  /*aea0*/  FMUL.FTZ R56, R56, UR10 ;  /* 0x0000000a38387c20 */ /* 0x000fe20008410000 */
[----:B------:R-:W-:Y:S01]  /*aeb0*/  FMUL.FTZ R58, R58, UR10 ;  /* 0x0000000a3a3a7c20 */ /* 0x000fe20008410000 */
[----:B--2---:R-:W-:Y:S01]  /*aec0*/  HMMA.16816.F32.BF16 R180, R176, R152, R180 ;  /* 0x00000098b0b4723c */ /* 0x004fe200000418b4 */
[----:B------:R-:W-:-:S04]  /*aed0*/  FMUL.FTZ R143, R53, UR10 ;  /* 0x0000000a358f7c20 */ /* 0x000fc80008410000 */
[----:B------:R-:W2:Y:S01]  /*aee0*/  MUFU.TANH R59, R59 ;  /* 0x0000003b003b7308 */ /* 0x000ea20000002400 */
[----:B-1----:R-:W1:Y:S01]  /*aef0*/  LDSM.16.M88.4 R52, [R207+0x9800] ;  /* 0x00980000cf34783b */ /* 0x002e620000000200 */
[C---:B------:R-:W-:Y:S06]  /*af00*/  HMMA.16816.F32.BF16 R144, R176.reuse, R154, R144 ;  /* 0x0000009ab090723c */ /* 0x040fec0000041890 */
[----:B---3--:R-:W-:Y:S01]  /*af10*/  HMMA.16816.F32.BF16 R32, R176, R40, R32 ;  /* 0x00000028b020723c */ /* 0x008fe20000041820 */
[----:B------:R-:W3:Y:S05]  /*af20*/  MUFU.TANH R57, R57 ;  /* 0x0000003900397308 */ /* 0x000eea0000002400 */
[C---:B----4-:R-:W-:Y:S03]  /*af30*/  HMMA.16816.F32.BF16 R168, R8.reuse, R64, R168 ;  /* 0x0000004008a8723c */ /* 0x050fe600000418a8 */
[----:B------:R-:W4:Y:S03]  /*af40*/  MUFU.TANH R143, R143 ;  /* 0x0000008f008f7308 */ /* 0x000f260000002400 */
[C---:B------:R-:W-:Y:S01]  /*af50*/  HMMA.16816.F32.BF16 R164, R8.reuse, R66, R164 ;  /* 0x0000004208a4723c */ /* 0x040fe200000418a4 */
[----:B------:R-:W2:Y:S04]  /*af60*/  LDSM.16.M88.4 R64, [R209+0x5000] ;  /* 0x00500000d140783b */ /* 0x000ea80000000200 */
[----:B------:R-:W4:Y:S01]  /*af70*/  MUFU.TANH R151, R151 ;  /* 0x0000009700977308 */ /* 0x000f220000002400 */
[C---:B-----5:R-:W-:Y:S06]  /*af80*/  HMMA.16816.F32.BF16 R160, R8.reuse, R36, R160 ;  /* 0x0000002408a0723c */ /* 0x060fec00000418a0 */
[----:B------:R-:W-:Y:S01]  /*af90*/  HMMA.16816.F32.BF16 R156, R8, R38, R156 ;  /* 0x00000026089c723c */ /* 0x000fe2000004189c */
[----:B------:R-:W-:Y:S01]  /*afa0*/  LDSM.16.M88.4 R8, [R209+0x5800] ;  /* 0x00580000d108783b */ /* 0x000fe20000000200 */
[----:B------:R-:W-:Y:S03]  /*afb0*/  MUFU.TANH R185, R56 ;  /* 0x0000003800b97308 */ /* 0x000fe60000002400 */
[----:B------:R-:W5:Y:S01]  /*afc0*/  LDSM.16.M88.4 R36, [R212+0x7000] ;  /* 0x00700000d424783b */ /* 0x000f620000000200 */
[C---:B------:R-:W-:Y:S06]  /*afd0*/  HMMA.16816.F32.BF16 R48, R136.reuse, R60, R48 ;  /* 0x0000003c8830723c */ /* 0x040fec0000041830 */
[----:B------:R-:W-:Y:S01]  /*afe0*/  HMMA.16816.F32.BF16 R44, R136, R62, R44 ;  /* 0x0000003e882c723c */ /* 0x000fe2000004182c */
[----:B------:R-:W3:Y:S05]  /*aff0*/  LDSM.16.M88.4 R60, [R212+0x6000] ;  /* 0x00600000d43c783b */ /* 0x000eea0000000200 */
[C---:B------:R-:W-:Y:S06]  /*b000*/  HMMA.16816.F32.BF16 R180, R132.reuse, R4, R180 ;  /* 0x0000000484b4723c */ /* 0x040fec00000418b4 */
[C---:B------:R-:W-:Y:S01]  /*b010*/  HMMA.16816.F32.BF16 R144, R132.reuse, R6, R144 ;  /* 0x000000068490723c */ /* 0x040fe20000041890 */
[----:B------:R-:W4:Y:S05]  /*b020*/  LDSM.16.M88.4 R4, [R212+0x6800] ;  /* 0x00680000d404783b */ /* 0x000f2a0000000200 */
[----:B-1----:R-:W-:Y:S01]  /*b030*/  HMMA.16816.F32.BF16 R32, R132, R52, R32 ;  /* 0x000000348420723c */ /* 0x002fe20000041820 */
[----:B------:R-:W-:Y:S01]  /*b040*/  FMUL.FTZ R48, R48, UR10 ;  /* 0x0000000a30307c20 */ /* 0x000fe20008410000 */
[----:B------:R-:W-:Y:S01]  /*b050*/  FMUL.FTZ R50, R50, UR10 ;  /* 0x0000000a32327c20 */ /* 0x000fe20008410000 */
[----:B------:R-:W-:Y:S01]  /*b060*/  FMUL.FTZ R49, R49, UR10 ;  /* 0x0000000a31317c20 */ /* 0x000fe20008410000 */
[----:B------:R-:W-:Y:S01]  /*b070*/  FMUL.FTZ R51, R51, UR10 ;  /* 0x0000000a33337c20 */ /* 0x000fe20008410000 */
[----:B------:R-:W1:Y:S01]  /*b080*/  MUFU.TANH R153, R48 ;  /* 0x0000003000997308 */ /* 0x000e620000002400 */
[----:B------:R-:W-:Y:S01]  /*b090*/  HMMA.16816.F32.BF16 R28, R176, R42, R28 ;  /* 0x0000002ab01c723c */ /* 0x000fe2000004181c */
[----:B------:R-:W1:Y:S01]  /*b0a0*/  LDSM.16.M88.4 R40, [R207+0xa000] ;  /* 0x00a00000cf28783b */ /* 0x000e620000000200 */
[----:B------:R-:W-:Y:S01]  /*b0b0*/  FMUL.FTZ R44, R44, UR10 ;  /* 0x0000000a2c2c7c20 */ /* 0x000fe20008410000 */
[----:B------:R-:W-:Y:S01]  /*b0c0*/  FMUL.FTZ R46, R46, UR10 ;  /* 0x0000000a2e2e7c20 */ /* 0x000fe20008410000 */
[----:B------:R-:W-:Y:S01]  /*b0d0*/  FMUL.FTZ R45, R45, UR10 ;  /* 0x0000000a2d2d7c20 */ /* 0x000fe20008410000 */
[----:B------:R-:W-:Y:S01]  /*b0e0*/  FMUL.FTZ R47, R47, UR10 ;  /* 0x0000000a2f2f7c20 */ /* 0x000fe20008410000 */
[----:B--2---:R-:W-:Y:S01]  /*b0f0*/  HMMA.16816.F32.BF16 R180, R136, R64, R180 ;  /* 0x0000004088b4723c */ /* 0x004fe200000418b4 */
[----:B------:R2:W-:Y:S05]  /*b100*/  MUFU.TANH R65, R44 ;  /* 0x0000002c00417308 */ /* 0x0005ea0000002400 */
[----:B-----5:R-:W-:Y:S03]  /*b110*/  HMMA.16816.F32.BF16 R168, R176, R36, R168 ;  /* 0x00000024b0a8723c */ /* 0x020fe600000418a8 */
[----:B------:R5:W-:Y:S03]  /*b120*/  MUFU.TANH R175, R46 ;  /* 0x0000002e00af7308 */ /* 0x000be60000002400 */
[----:B------:R-:W-:Y:S05]  /*b130*/  HMMA.16816.F32.BF16 R32, R136, R8, R32 ;  /* 0x000000088820723c */ /* 0x000fea0000041820 */
[----:B------:R-:W1:Y:S01]  /*b140*/  MUFU.TANH R155, R50 ;  /* 0x00000032009b7308 */ /* 0x000e620000002400 */
[----:B---3--:R-:W-:Y:S01]  /*b150*/  HMMA.16816.F32.BF16 R24, R176, R60, R24 ;  /* 0x0000003cb018723c */ /* 0x008fe20000041818 */
[----:B--2---:R-:W-:-:S04]  /*b160*/  IMAD R44, R222, 0x80, R231 ;  /* 0x00000080de2c7824 */ /* 0x004fc800078e02e7 */
[C---:B------:R-:W-:Y:S01]  /*b170*/  VIADD R8, R44.reuse, 0x1 ;  /* 0x000000012c087836 */ /* 0x040fe20000000000 */
[----:B------:R-:W-:Y:S01]  /*b180*/  HMMA.16816.F32.BF16 R28, R132, R54, R28 ;  /* 0x00000036841c723c */ /* 0x000fe2000004181c */
[----:B------:R-:W2:Y:S01]  /*b190*/  MUFU.TANH R49, R49 ;  /* 0x0000003100317308 */ /* 0x000ea20000002400 */
[----:B-----5:R-:W-:Y:S02]  /*b1a0*/  VIADD R46, R44, 0x8 ;  /* 0x000000082c2e7836 */ /* 0x020fe40000000000 */
[----:B------:R-:W-:Y:S01]  /*b1b0*/  FMUL.FTZ R53, R180, UR10 ;  /* 0x0000000ab4357c20 */ /* 0x000fe20008410000 */
[----:B------:R-:W-:Y:S01]  /*b1c0*/  I2FP.F32.S32 R9, R8 ;  /* 0x0000000800097245 */ /* 0x000fe20000201400 */
[----:B------:R-:W-:Y:S01]  /*b1d0*/  IMAD.MOV.U32 R180, RZ, RZ, R198 ;  /* 0x000000ffffb47224 */ /* 0x000fe200078e00c6 */
[C---:B----4-:R-:W-:Y:S01]  /*b1e0*/  HMMA.16816.F32.BF16 R16, R176.reuse, R4, R16 ;  /* 0x00000004b010723c */ /* 0x050fe20000041810 */
[CC--:B------:R-:W-:Y:S02]  /*b1f0*/  ISETP.GE.AND P4, PT, R8.reuse, R196.reuse, PT ;  /* 0x000000c40800720c */ /* 0x0c0fe40003f86270 */
[----:B------:R-:W-:Y:S01]  /*b200*/  ISETP.GE.AND P5, PT, R8, R195, PT ;  /* 0x000000c30800720c */ /* 0x000fe20003fa6270 */
[----:B------:R-:W-:Y:S01]  /*b210*/  FFMA.FTZ R59, R0, R9, R59 ;  /* 0x00000009003b7223 */ /* 0x000fe2000001003b */
[----:B------:R-:W-:Y:S01]  /*b220*/  ISETP.GE.AND P6, PT, R46, R196, PT ;  /* 0x000000c42e00720c */ /* 0x000fe20003fc6270 */
[----:B------:R-:W-:Y:S01]  /*b230*/  HMMA.16816.F32.BF16 R12, R176, R6, R12 ;  /* 0x00000006b00c723c */ /* 0x000fe2000004180c */
[----:B------:R-:W3:Y:S01]  /*b240*/  LDSM.16.M88.4 R4, [R212+0x7800] ;  /* 0x00780000d404783b */ /* 0x000ee20000000200 */
[----:B------:R-:W-:Y:S01]  /*b250*/  FMUL.FTZ R197, R32, UR10 ;  /* 0x0000000a20c57c20 */ /* 0x000fe20008410000 */
[----:B------:R-:W-:Y:S01]  /*b260*/  I2FP.F32.S32 R32, R46 ;  /* 0x0000002e00207245 */ /* 0x000fe20000201400 */
[----:B------:R-:W-:-:S02]  /*b270*/  VIADD R8, R44, 0x9 ;  /* 0x000000092c087836 */ /* 0x000fc40000000000 */
[----:B------:R-:W-:Y:S01]  /*b280*/  FMUL.FTZ R201, R34, UR10 ;  /* 0x0000000a22c97c20 */ /* 0x000fe20008410000 */
[----:B------:R-:W-:Y:S01]  /*b290*/  HMMA.16816.F32.BF16 R164, R176, R38, R164 ;  /* 0x00000026b0a4723c */ /* 0x000fe200000418a4 */
[----:B------:R-:W4:Y:S01]  /*b2a0*/  LDSM.16.M88.4 R36, [R209+0x6000] ;  /* 0x00600000d124783b */ /* 0x000f220000000200 */
[----:B------:R-:W-:Y:S01]  /*b2b0*/  FFMA.FTZ R48, R0, R9, R57 ;  /* 0x0000000900307223 */ /* 0x000fe20000010039 */
[----:B------:R-:W-:Y:S01]  /*b2c0*/  I2FP.F32.S32 R34, R8 ;  /* 0x0000000800227245 */ /* 0x000fe20000201400 */
[----:B------:R5:W2:Y:S01]  /*b2d0*/  MUFU.TANH R173, R51 ;  /* 0x0000003300ad7308 */ /* 0x000aa20000002400 */
[----:B------:R-:W-:Y:S01]  /*b2e0*/  FMUL.FTZ R33, R33, UR10 ;  /* 0x0000000a21217c20 */ /* 0x000fe20008410000 */
[----:B-1----:R-:W-:Y:S01]  /*b2f0*/  HMMA.16816.F32.BF16 R24, R132, R40, R24 ;  /* 0x000000288418723c */ /* 0x002fe20000041818 */
[----:B------:R-:W-:Y:S01]  /*b300*/  FSEL R48, R48, -INF , !P4 ;  /* 0xff80000030307808 */ /* 0x000fe20006000000 */
[-C--:B------:R-:W-:Y:S01]  /*b310*/  FFMA.FTZ R140, R0, R34.reuse, R143 ;  /* 0x00000022008c7223 */ /* 0x080fe2000001008f */
[----:B------:R-:W-:Y:S01]  /*b320*/  ISETP.GE.AND P4, PT, R46, R195, PT ;  /* 0x000000c32e00720c */ /* 0x000fe20003f86270 */
[C---:B------:R-:W-:Y:S01]  /*b330*/  FFMA.FTZ R55, R0.reuse, R34, R151 ;  /* 0x0000002200377223 */ /* 0x040fe20000010097 */
[----:B------:R-:W-:Y:S01]  /*b340*/  FMUL.FTZ R35, R35, UR10 ;  /* 0x0000000a23237c20 */ /* 0x000fe20008410000 */
[----:B------:R-:W-:Y:S01]  /*b350*/  HMMA.16816.F32.BF16 R28, R136, R10, R28 ;  /* 0x0000000a881c723c */ /* 0x000fe2000004181c */
[----:B------:R-:W-:Y:S01]  /*b360*/  FFMA.FTZ R40, R0, R32, R141 ;  /* 0x0000002000287223 */ /* 0x000fe2000001008d */
[----:B------:R-:W-:Y:S01]  /*b370*/  FSEL R41, R59, -INF , !P5 ;  /* 0xff8000003b297808 */ /* 0x000fe20006800000 */
[----:B------:R1:W-:Y:S01]  /*b380*/  MUFU.TANH R57, R33 ;  /* 0x0000002100397308 */ /* 0x0003e20000002400 */
[----:B------:R-:W-:-:S02]  /*b390*/  ISETP.GE.AND P5, PT, R8, R196, PT ;  /* 0x000000c40800720c */ /* 0x000fc40003fa6270 */
[----:B------:R-:W-:Y:S01]  /*b3a0*/  HMMA.16816.F32.BF16 R20, R176, R62, R20 ;  /* 0x0000003eb014723c */ /* 0x000fe20000041814 */
[----:B------:R-:W-:Y:S02]  /*b3b0*/  FSEL R40, R40, -INF , !P6 ;  /* 0xff80000028287808 */ /* 0x000fe40007000000 */
[-C--:B------:R-:W-:Y:S01]  /*b3c0*/  ISETP.GE.AND P6, PT, R8, R195.reuse, PT ;  /* 0x000000c30800720c */ /* 0x080fe20003fc6270 */
[----:B-----5:R-:W-:Y:S01]  /*b3d0*/  FFMA.FTZ R51, R0, R32, R149 ;  /* 0x0000002000337223 */ /* 0x020fe20000010095 */
[----:B------:R-:W5:Y:S01]  /*b3e0*/  LDSM.16.M88.4 R8, [R207+0xa800] ;  /* 0x00a80000cf08783b */ /* 0x000f620000000200 */
[----:B------:R-:W-:Y:S01]  /*b3f0*/  VIADD R32, R44, 0x10 ;  /* 0x000000102c207836 */ /* 0x000fe20000000000 */
[----:B------:R-:W-:Y:S01]  /*b400*/  FSEL R140, R140, -INF , !P5 ;  /* 0xff8000008c8c7808 */ /* 0x000fe20006800000 */
[----:B------:R-:W-:Y:S01]  /*b410*/  HMMA.16816.F32.BF16 R144, R136, R66, R144 ;  /* 0x000000428890723c */ /* 0x000fe20000041890 */
[----:B------:R-:W-:Y:S01]  /*b420*/  FSEL R51, R51, -INF , !P4 ;  /* 0xff80000033337808 */ /* 0x000fe20006000000 */
[----:B------:R-:W5:Y:S01]  /*b430*/  MUFU.TANH R45, R45 ;  /* 0x0000002d002d7308 */ /* 0x000f620000002400 */
[----:B------:R-:W-:Y:S01]  /*b440*/  ISETP.GE.AND P4, PT, R32, R196, PT ;  /* 0x000000c42000720c */ /* 0x000fe20003f86270 */
[----:B------:R-:W-:Y:S01]  /*b450*/  FMUL.FTZ R63, R182, UR10 ;  /* 0x0000000ab63f7c20 */ /* 0x000fe20008410000 */
[----:B------:R-:W-:Y:S01]  /*b460*/  ISETP.GE.AND P5, PT, R32, R195, PT ;  /* 0x000000c32000720c */ /* 0x000fe20003fa6270 */
[----:B-1----:R-:W-:Y:S01]  /*b470*/  VIADD R33, R44, 0x11 ;  /* 0x000000112c217836 */ /* 0x002fe20000000000 */
[----:B------:R-:W-:Y:S01]  /*b480*/  I2FP.F32.S32 R32, R32 ;  /* 0x0000002000207245 */ /* 0x000fe20000201400 */
[----:B------:R-:W-:Y:S01]  /*b490*/  FMUL.FTZ R67, R181, UR10 ;  /* 0x0000000ab5437c20 */ /* 0x000fe20008410000 */
[----:B---3--:R-:W-:Y:S01]  /*b4a0*/  HMMA.16816.F32.BF16 R160, R176, R4, R160 ;  /* 0x00000004b0a0723c */ /* 0x008fe200000418a0 */
[----:B------:R-:W-:Y:S01]  /*b4b0*/  FMUL.FTZ R141, R29, UR10 ;  /* 0x0000000a1d8d7c20 */ /* 0x000fe20008410000 */
[----:B------:R-:W-:Y:S01]  /*b4c0*/  FMUL.FTZ R28, R28, UR10 ;  /* 0x0000000a1c1c7c20 */ /* 0x000fe20008410000 */
[----:B------:R-:W-:-:S02]  /*b4d0*/  VIADD R29, R44, 0x18 ;  /* 0x000000182c1d7836 */ /* 0x000fc40000000000 */
[CC--:B------:R-:W-:Y:S01]  /*b4e0*/  FFMA.FTZ R66, R0.reuse, R32.reuse, R153 ;  /* 0x0000002000427223 */ /* 0x0c0fe20000010099 */
[----:B------:R-:W-:Y:S01]  /*b4f0*/  FFMA.FTZ R61, R0, R32, R155 ;  /* 0x00000020003d7223 */ /* 0x000fe2000001009b */
[----:B----4-:R-:W-:Y:S01]  /*b500*/  HMMA.16816.F32.BF16 R24, R136, R36, R24 ;  /* 0x000000248818723c */ /* 0x010fe20000041818 */
[----:B------:R1:W-:Y:S01]  /*b510*/  MUFU.TANH R143, R28 ;  /* 0x0000001c008f7308 */ /* 0x0003e20000002400 */
[----:B------:R-:W-:Y:S01]  /*b520*/  I2FP.F32.S32 R4, R33 ;  /* 0x0000002100047245 */ /* 0x000fe20000201400 */
[----:B------:R-:W-:Y:S01]  /*b530*/  FMUL.FTZ R30, R30, UR10 ;  /* 0x0000000a1e1e7c20 */ /* 0x000fe20008410000 */
[----:B------:R-:W-:Y:S01]  /*b540*/  FSEL R55, R55, -INF , !P6 ;  /* 0xff80000037377808 */ /* 0x000fe20007000000 */
[----:B------:R-:W-:Y:S01]  /*b550*/  FMUL.FTZ R181, R183, UR10 ;  /* 0x0000000ab7b57c20 */ /* 0x000fe20008410000 */
[C---:B------:R-:W-:Y:S01]  /*b560*/  HMMA.16816.F32.BF16 R20, R132.reuse, R42, R20 ;  /* 0x0000002a8414723c */ /* 0x040fe20000041814 */
[C---:B--2---:R-:W-:Y:S01]  /*b570*/  FFMA.FTZ R49, R0.reuse, R4, R49 ;  /* 0x0000000400317223 */ /* 0x044fe20000010031 */
[----:B------:R-:W-:Y:S01]  /*b580*/  ISETP.GE.AND P6, PT, R33, R196, PT ;  /* 0x000000c42100720c */ /* 0x000fe20003fc6270 */
[----:B------:R-:W-:Y:S01]  /*b590*/  FFMA.FTZ R59, R0, R4, R173 ;  /* 0x00000004003b7223 */ /* 0x000fe200000100ad */
[----:B------:R-:W-:Y:S01]  /*b5a0*/  FSEL R66, R66, -INF , !P4 ;  /* 0xff80000042427808 */ /* 0x000fe20006000000 */
[----:B------:R-:W2:Y:S01]  /*b5b0*/  MUFU.TANH R47, R47 ;  /* 0x0000002f002f7308 */ /* 0x000ea20000002400 */
[----:B------:R-:W-:Y:S01]  /*b5c0*/  FSEL R61, R61, -INF , !P5 ;  /* 0xff8000003d3d7808 */ /* 0x000fe20006800000 */
[----:B------:R-:W-:Y:S01]  /*b5d0*/  VIADD R4, R44, 0x19 ;  /* 0x000000192c047836 */ /* 0x000fe20000000000 */
[----:B------:R-:W-:Y:S01]  /*b5e0*/  ISETP.GE.AND P4, PT, R33, R195, PT ;  /* 0x000000c32100720c */ /* 0x000fe20003f86270 */
[----:B------:R-:W-:Y:S01]  /*b5f0*/  FMUL.FTZ R144, R144, UR10 ;  /* 0x0000000a90907c20 */ /* 0x000fe20008410000 */
[----:B------:R-:W-:Y:S01]  /*b600*/  ISETP.GE.AND P5, PT, R29, R196, PT ;  /* 0x000000c41d00720c */ /* 0x000fe20003fa6270 */
[----:B------:R-:W-:Y:S01]  /*b610*/  FMUL.FTZ R145, R145, UR10 ;  /* 0x0000000a91917c20 */ /* 0x000fe20008410000 */
[----:B-1----:R-:W-:Y:S01]  /*b620*/  I2FP.F32.S32 R28, R29 ;  /* 0x0000001d001c7245 */ /* 0x002fe20000201400 */
[----:B------:R1:W-:Y:S01]  /*b630*/  MUFU.TANH R153, R30 ;  /* 0x0000001e00997308 */ /* 0x0003e20000002400 */
[----:B------:R-:W-:Y:S01]  /*b640*/  FSEL R50, R49, -INF , !P6 ;  /* 0xff80000031327808 */ /* 0x000fe20007000000 */
[----:B------:R-:W-:Y:S01]  /*b650*/  FMUL.FTZ R49, R31, UR10 ;  /* 0x0000000a1f317c20 */ /* 0x000fe20008410000 */
[-C--:B------:R-:W-:Y:S01]  /*b660*/  ISETP.GE.AND P6, PT, R29, R195.reuse, PT ;  /* 0x000000c31d00720c */ /* 0x080fe20003fc6270 */
[CC--:B------:R-:W-:Y:S01]  /*b670*/  FFMA.FTZ R60, R0.reuse, R28.reuse, R65 ;  /* 0x0000001c003c7223 */ /* 0x0c0fe20000010041 */
[----:B------:R-:W-:Y:S01]  /*b680*/  FSEL R59, R59, -INF , !P4 ;  /* 0xff8000003b3b7808 */ /* 0x000fe20006000000 */
[----:B------:R-:W-:Y:S01]  /*b690*/  FFMA.FTZ R175, R0, R28, R175 ;  /* 0x0000001c00af7223 */ /* 0x000fe200000100af */
[----:B------:R-:W-:Y:S01]  /*b6a0*/  ISETP.GE.AND P4, PT, R4, R196, PT ;  /* 0x000000c40400720c */ /* 0x000fe20003f86270 */
[----:B------:R-:W3:Y:S01]  /*b6b0*/  MUFU.TANH R53, R53 ;  /* 0x0000003500357308 */ /* 0x000ee20000002400 */
[----:B------:R-:W-:Y:S01]  /*b6c0*/  FSEL R60, R60, -INF , !P5 ;  /* 0xff8000003c3c7808 */ /* 0x000fe20006800000 */
[----:B-----5:R-:W-:Y:S01]  /*b6d0*/  HMMA.16816.F32.BF16 R16, R132, R8, R16 ;  /* 0x000000088410723c */ /* 0x020fe20000041810 */
[----:B------:R-:W-:Y:S01]  /*b6e0*/  ISETP.GE.AND P5, PT, R4, R195, PT ;  /* 0x000000c30400720c */ /* 0x000fe20003fa6270 */
[----:B------:R-:W-:Y:S01]  /*b6f0*/  FMUL.FTZ R24, R24, UR10 ;  /* 0x0000000a18187c20 */ /* 0x000fe20008410000 */
[----:B------:R-:W-:Y:S01]  /*b700*/  I2FP.F32.S32 R4, R4 ;  /* 0x0000000400047245 */ /* 0x000fe20000201400 */
[----:B------:R-:W-:Y:S01]  /*b710*/  FMUL.FTZ R33, R25, UR10 ;  /* 0x0000000a19217c20 */ /* 0x000fe20008410000 */
[----:B------:R-:W-:Y:S01]  /*b720*/  FMUL.FTZ R32, R26, UR10 ;  /* 0x0000000a1a207c20 */ /* 0x000fe20008410000 */
[----:B------:R-:W4:Y:S01]  /*b730*/  MUFU.TANH R67, R67 ;  /* 0x0000004300437308 */ /* 0x000f220000002400 */
[----:B-1----:R-:W1:Y:S01]  /*b740*/  LDSM.16.M88.4 R28, [R209+0x6800] ;  /* 0x00680000d11c783b */ /* 0x002e620000000200 */
[----:B------:R-:W-:Y:S01]  /*b750*/  FFMA.FTZ R45, R0, R4, R45 ;  /* 0x00000004002d7223 */ /* 0x000fe2000001002d */
[C---:B------:R-:W-:Y:S01]  /*b760*/  VIADD R8, R44.reuse, 0x20 ;  /* 0x000000202c087836 */ /* 0x040fe20000000000 */
[----:B------:R-:W-:Y:S01]  /*b770*/  HMMA.16816.F32.BF16 R20, R136, R38, R20 ;  /* 0x000000268814723c */ /* 0x000fe20000041814 */
[----:B------:R-:W-:-:S02]  /*b780*/  VIADD R9, R44, 0x21 ;  /* 0x000000212c097836 */ /* 0x000fc40000000000 */
[----:B--2---:R-:W-:Y:S01]  /*b790*/  FFMA.FTZ R37, R0, R4, R47 ;  /* 0x0000000400257223 */ /* 0x004fe2000001002f */
[----:B------:R-:W-:Y:S01]  /*b7a0*/  FSEL R54, R45, -INF , !P4 ;  /* 0xff8000002d367808 */ /* 0x000fe20006000000 */
[----:B------:R-:W2:Y:S01]  /*b7b0*/  MUFU.TANH R63, R63 ;  /* 0x0000003f003f7308 */ /* 0x000ea20000002400 */
[----:B------:R-:W-:Y:S01]  /*b7c0*/  ISETP.GE.AND P4, PT, R8, R195, PT ;  /* 0x000000c30800720c */ /* 0x000fe20003f86270 */
[----:B------:R-:W-:Y:S01]  /*b7d0*/  FMUL.FTZ R43, R27, UR10 ;  /* 0x0000000a1b2b7c20 */ /* 0x000fe20008410000 */
[----:B------:R-:W-:Y:S01]  /*b7e0*/  FSEL R39, R175, -INF , !P6 ;  /* 0xff800000af277808 */ /* 0x000fe20007000000 */
[----:B------:R-:W-:Y:S01]  /*b7f0*/  FMUL.FTZ R146, R146, UR10 ;  /* 0x0000000a92927c20 */ /* 0x000fe20008410000 */
[----:B------:R-:W-:Y:S01]  /*b800*/  ISETP.GE.AND P6, PT, R8, R196, PT ;  /* 0x000000c40800720c */ /* 0x000fe20003fc6270 */
[----:B------:R-:W-:Y:S01]  /*b810*/  FMUL.FTZ R147, R147, UR10 ;  /* 0x0000000a93937c20 */ /* 0x000fe20008410000 */
[----:B------:R-:W-:Y:S01]  /*b820*/  I2FP.F32.S32 R8, R8 ;  /* 0x0000000800087245 */ /* 0x000fe20000201400 */
[----:B------:R-:W-:Y:S01]  /*b830*/  MUFU.TANH R181, R181 ;  /* 0x000000b500b57308 */ /* 0x000fe20000002400 */
[----:B------:R-:W-:Y:S01]  /*b840*/  I2FP.F32.S32 R4, R9 ;  /* 0x0000000900047245 */ /* 0x000fe20000201400 */
[----:B------:R-:W-:Y:S01]  /*b850*/  HMMA.16816.F32.BF16 R12, R132, R10, R12 ;  /* 0x0000000a840c723c */ /* 0x000fe2000004180c */
[----:B------:R-:W-:Y:S01]  /*b860*/  FSEL R37, R37, -INF , !P5 ;  /* 0xff80000025257808 */ /* 0x000fe20006800000 */
[C---:B---3--:R-:W-:Y:S01]  /*b870*/  FFMA.FTZ R36, R0.reuse, R8, R53 ;  /* 0x0000000800247223 */ /* 0x048fe20000010035 */
[----:B------:R-:W-:Y:S01]  /*b880*/  ISETP.GE.AND P5, PT, R9, R196, PT ;  /* 0x000000c40900720c */ /* 0x000fe20003fa6270 */
[----:B----4-:R-:W-:-:S02]  /*b890*/  FFMA.FTZ R38, R0, R4, R67 ;  /* 0x0000000400267223 */ /* 0x010fc40000010043 */
[----:B------:R-:W3:Y:S01]  /*b8a0*/  MUFU.TANH R183, R144 ;  /* 0x0000009000b77308 */ /* 0x000ee20000002400 */
[----:B------:R-:W-:Y:S01]  /*b8b0*/  FSEL R36, R36, -INF , !P6 ;  /* 0xff80000024247808 */ /* 0x000fe20007000000 */
[----:B------:R-:W-:Y:S01]  /*b8c0*/  HMMA.16816.F32.BF16 R156, R176, R6, R156 ;  /* 0x00000006b09c723c */ /* 0x000fe2000004189c */
[----:B------:R-:W-:Y:S01]  /*b8d0*/  FSEL R38, R38, -INF , !P5 ;  /* 0xff80000026267808 */ /* 0x000fe20006800000 */
[----:B------:R-:W-:Y:S01]  /*b8e0*/  FMUL.FTZ R20, R20, UR10 ;  /* 0x0000000a14147c20 */ /* 0x000fe20008410000 */
[----:B------:R-:W-:Y:S01]  /*b8f0*/  ISETP.GE.AND P6, PT, R9, R195, PT ;  /* 0x000000c30900720c */ /* 0x000fe20003fc6270 */
[----:B------:R-:W-:Y:S02]  /*b900*/  VIADD R9, R44, 0x30 ;  /* 0x000000302c097836 */ /* 0x000fe40000000000 */
[----:B------:R-:W-:Y:S01]  /*b910*/  FMUL.FTZ R21, R21, UR10 ;  /* 0x0000000a15157c20 */ /* 0x000fe20008410000 */
[----:B------:R4:W-:Y:S01]  /*b920*/  MUFU.TANH R65, R24 ;  /* 0x0000001800417308 */ /* 0x0009e20000002400 */
[----:B------:R-:W-:Y:S01]  /*b930*/  FMUL.FTZ R22, R22, UR10 ;  /* 0x0000000a16167c20 */ /* 0x000fe20008410000 */
[----:B------:R-:W-:-:S06]  /*b940*/  FMUL.FTZ R23, R23, UR10 ;  /* 0x0000000a17177c20 */ /* 0x000fcc0008410000 */
[----:B------:R2:W-:Y:S01]  /*b950*/  MUFU.TANH R45, R33 ;  /* 0x00000021002d7308 */ /* 0x0005e20000002400 */
[C---:B-1----:R-:W-:Y:S06]  /*b960*/  HMMA.16816.F32.BF16 R16, R136.reuse, R28, R16 ;  /* 0x0000001c8810723c */ /* 0x042fec0000041810 */
[----:B------:R-:W-:Y:S01]  /*b970*/  HMMA.16816.F32.BF16 R12, R136, R30, R12 ;  /* 0x0000001e880c723c */ /* 0x000fe2000004180c */
[----:B------:R-:W-:Y:S01]  /*b980*/  MUFU.TANH R145, R145 ;  /* 0x0000009100917308 */ /* 0x000fe20000002400 */
[----:B----4-:R-:W1:Y:S07]  /*b990*/  LDSM.16.M88.4 R24, [R207+0xb000] ;  /* 0x00b00000cf18783b */ /* 0x010e6e0000000200 */
[----:B------:R-:W4:Y:S01]  /*b9a0*/  MUFU.TANH R187, R146 ;  /* 0x0000009200bb7308 */ /* 0x000f220000002400 */
[----:B--2---:R-:W-:Y:S01]  /*b9b0*/  FFMA.FTZ R33, R0, R8, R63 ;  /* 0x0000000800217223 */ /* 0x004fe2000001003f */
[----:B------:R-:W-:-:S04]  /*b9c0*/  VIADD R8, R44, 0x28 ;  /* 0x000000282c087836 */ /* 0x000fc80000000000 */
[----:B------:R-:W-:Y:S02]  /*b9d0*/  FSEL R33, R33, -INF , !P4 ;  /* 0xff80000021217808 */ /* 0x000fe40006000000 */
[C---:B------:R-:W-:Y:S01]  /*b9e0*/  ISETP.GE.AND P4, PT, R8.reuse, R196, PT ;  /* 0x000000c40800720c */ /* 0x040fe20003f86270 */
[----:B------:R2:W-:Y:S01]  /*b9f0*/  MUFU.TANH R5, R35 ;  /* 0x0000002300057308 */ /* 0x0005e20000002400 */
[----:B------:R-:W-:Y:S01]  /*ba00*/  ISETP.GE.AND P5, PT, R8, R195, PT ;  /* 0x000000c30800720c */ /* 0x000fe20003fa6270 */
[----:B------:R-:W-:Y:S01]  /*ba10*/  FMUL.FTZ R67, R16, UR10 ;  /* 0x0000000a10437c20 */ /* 0x000fe20008410000 */
[----:B------:R-:W-:Y:S01]  /*ba20*/  I2FP.F32.S32 R8, R8 ;  /* 0x0000000800087245 */ /* 0x000fe20000201400 */
[----:B------:R-:W-:Y:S01]  /*ba30*/  FMUL.FTZ R17, R17, UR10 ;  /* 0x0000000a11117c20 */ /* 0x000fe20008410000 */
[----:B------:R-:W-:Y:S01]  /*ba40*/  FMUL.FTZ R19, R19, UR10 ;  /* 0x0000000a13137c20 */ /* 0x000fe20008410000 */
[----:B------:R-:W-:Y:S01]  /*ba50*/  FMUL.FTZ R12, R12, UR10 ;  /* 0x0000000a0c0c7c20 */ /* 0x000fe20008410000 */
[----:B------:R-:W-:Y:S01]  /*ba60*/  FMUL.FTZ R13, R13, UR10 ;  /* 0x0000000a0d0d7c20 */ /* 0x000fe20008410000 */
[----:B---3--:R-:W-:Y:S01]  /*ba70*/  FFMA.FTZ R34, R0, R8, R183 ;  /* 0x0000000800227223 */ /* 0x008fe200000100b7 */
[----:B------:R-:W-:Y:S04]  /*ba80*/  MUFU.TANH R197, R197 ;  /* 0x000000c500c57308 */ /* 0x000fe80000002400 */
[----:B------:R-:W-:Y:S01]  /*ba90*/  FSEL R34, R34, -INF , !P4 ;  /* 0xff80000022227808 */ /* 0x000fe20006000000 */
[----:B--2---:R-:W-:-:S03]  /*baa0*/  FFMA.FTZ R35, R0, R4, R181 ;  /* 0x0000000400237223 */ /* 0x004fc600000100b5 */
[----:B------:R-:W-:Y:S01]  /*bab0*/  MUFU.TANH R201, R201 ;  /* 0x000000c900c97308 */ /* 0x000fe20000002400 */
[----:B------:R-:W-:Y:S02]  /*bac0*/  VIADD R4, R44, 0x29 ;  /* 0x000000292c047836 */ /* 0x000fe40000000000 */
[----:B------:R-:W-:Y:S01]  /*bad0*/  IMAD.MOV.U32 R181, RZ, RZ, R199 ;  /* 0x000000ffffb57224 */ /* 0x000fe200078e00c7 */
[----:B------:R-:W-:Y:S02]  /*bae0*/  FSEL R35, R35, -INF , !P6 ;  /* 0xff80000023237808 */ /* 0x000fe40007000000 */
[C---:B------:R-:W-:Y:S01]  /*baf0*/  ISETP.GE.AND P6, PT, R4.reuse, R196, PT ;  /* 0x000000c40400720c */ /* 0x040fe20003fc6270 */
[----:B-1----:R-:W-:Y:S01]  /*bb00*/  HMMA.16816.F32.BF16 R168, R132, R24, R168 ;  /* 0x0000001884a8723c */ /* 0x002fe200000418a8 */
[----:B------:R-:W-:Y:S01]  /*bb10*/  ISETP.GE.AND P4, PT, R4, R195, PT ;  /* 0x000000c30400720c */ /* 0x000fe20003f86270 */
[----:B------:R4:W1:Y:S01]  /*bb20*/  MUFU.TANH R191, R147 ;  /* 0x0000009300bf7308 */ /* 0x0008620000002400 */
[----:B------:R-:W-:-:S03]  /*bb30*/  I2FP.F32.S32 R4, R4 ;  /* 0x0000000400047245 */ /* 0x000fc60000201400 */
[----:B------:R-:W-:Y:S01]  /*bb40*/  HMMA.16816.F32.BF16 R164, R132, R26, R164 ;  /* 0x0000001a84a4723c */ /* 0x000fe200000418a4 */
[----:B------:R-:W-:-:S03]  /*bb50*/  VIADD R24, R44, 0x31 ;  /* 0x000000312c187836 */ /* 0x000fc60000000000 */
[----:B------:R2:W-:Y:S03]  /*bb60*/  MUFU.TANH R53, R32 ;  /* 0x0000002000357308 */ /* 0x0005e60000002400 */
[----:B------:R-:W-:-:S05]  /*bb70*/  FMUL.FTZ R26, R15, UR10 ;  /* 0x0000000a0f1a7c20 */ /* 0x000fca0008410000 */
[----:B------:R-:W-:Y:S01]  /*bb80*/  MUFU.TANH R47, R20 ;  /* 0x00000014002f7308 */ /* 0x000fe20000002400 */
[C---:B----4-:R-:W-:Y:S01]  /*bb90*/  FFMA.FTZ R147, R0.reuse, R8, R187 ;  /* 0x0000000800937223 */ /* 0x050fe200000100bb */
[----:B------:R-:W-:Y:S01]  /*bba0*/  I2FP.F32.S32 R8, R9 ;  /* 0x0000000900087245 */ /* 0x000fe20000201400 */
[----:B-1----:R-:W-:-:S03]  /*bbb0*/  FFMA.FTZ R149, R0, R4, R191 ;  /* 0x0000000400957223 */ /* 0x002fc600000100bf */
[----:B------:R-:W-:Y:S01]  /*bbc0*/  FSEL R147, R147, -INF , !P5 ;  /* 0xff80000093937808 */ /* 0x000fe20006800000 */
[C---:B------:R-:W-:Y:S01]  /*bbd0*/  FFMA.FTZ R144, R0.reuse, R8, R197 ;  /* 0x0000000800907223 */ /* 0x040fe200000100c5 */
[----:B------:R-:W-:Y:S01]  /*bbe0*/  ISETP.GE.AND P5, PT, R9, R196, PT ;  /* 0x000000c40900720c */ /* 0x000fe20003fa6270 */
[C---:B--2---:R-:W-:Y:S01]  /*bbf0*/  FFMA.FTZ R32, R0.reuse, R4, R145 ;  /* 0x0000000400207223 */ /* 0x044fe20000010091 */
[----:B------:R-:W-:Y:S01]  /*bc00*/  FFMA.FTZ R151, R0, R8, R201 ;  /* 0x0000000800977223 */ /* 0x000fe200000100c9 */
[----:B------:R-:W-:Y:S01]  /*bc10*/  VIADD R4, R44, 0x38 ;  /* 0x000000382c047836 */ /* 0x000fe20000000000 */
[----:B------:R-:W-:Y:S01]  /*bc20*/  FSEL R149, R149, -INF , !P4 ;  /* 0xff80000095957808 */ /* 0x000fe20006000000 */
[----:B------:R-:W-:Y:S01]  /*bc30*/  MUFU.TANH R29, R21 ;  /* 0x00000015001d7308 */ /* 0x000fe20000002400 */
[----:B------:R-:W-:Y:S02]  /*bc40*/  FSEL R32, R32, -INF , !P6 ;  /* 0xff80000020207808 */ /* 0x000fe40007000000 */
[----:B------:R-:W-:-:S02]  /*bc50*/  ISETP.GE.AND P6, PT, R9, R195, PT ;  /* 0x000000c30900720c */ /* 0x000fc40003fc6270 */
[----:B------:R-:W1:Y:S01]  /*bc60*/  LDSM.16.M88.4 R8, [R209+0x7000] ;  /* 0x00700000d108783b */ /* 0x000e620000000200 */
[----:B------:R-:W-:Y:S02]  /*bc70*/  FSEL R144, R144, -INF , !P5 ;  /* 0xff80000090907808 */ /* 0x000fe40006800000 */
[C---:B------:R-:W-:Y:S01]  /*bc80*/  ISETP.GE.AND P4, PT, R24.reuse, R196, PT ;  /* 0x000000c41800720c */ /* 0x040fe20003f86270 */
[----:B------:R-:W-:Y:S01]  /*bc90*/  MUFU.TANH R63, R22 ;  /* 0x00000016003f7308 */ /* 0x000fe20000002400 */
[----:B------:R-:W-:Y:S02]  /*bca0*/  ISETP.GE.AND P5, PT, R24, R195, PT ;  /* 0x000000c31800720c */ /* 0x000fe40003fa6270 */
[----:B------:R-:W-:Y:S02]  /*bcb0*/  I2FP.F32.S32 R24, R24 ;  /* 0x0000001800187245 */ /* 0x000fe40000201400 */
[----:B------:R-:W-:Y:S02]  /*bcc0*/  I2FP.F32.S32 R16, R4 ;  /* 0x0000000400107245 */ /* 0x000fe40000201400 */
[----:B------:R-:W-:Y:S01]  /*bcd0*/  FSEL R151, R151, -INF , !P6 ;  /* 0xff80000097977808 */ /* 0x000fe20007000000 */
[----:B------:R2:W-:Y:S01]  /*bce0*/  MUFU.TANH R25, R23 ;  /* 0x0000001700197308 */ /* 0x0005e20000002400 */
[-C--:B------:R-:W-:Y:S01]  /*bcf0*/  FFMA.FTZ R152, R0, R24.reuse, R57 ;  /* 0x0000001800987223 */ /* 0x080fe20000010039 */
[----:B------:R-:W-:Y:S01]  /*bd00*/  FMUL.FTZ R57, R18, UR10 ;  /* 0x0000000a12397c20 */ /* 0x000fe20008410000 */
[C---:B------:R-:W-:Y:S01]  /*bd10*/  FFMA.FTZ R5, R0.reuse, R24, R5 ;  /* 0x0000001800057223 */ /* 0x040fe20000010005 */
[----:B------:R-:W-:Y:S01]  /*bd20*/  FFMA.FTZ R143, R0, R16, R143 ;  /* 0x00000010008f7223 */ /* 0x000fe2000001008f */
[----:B------:R-:W-:Y:S01]  /*bd30*/  ISETP.GE.AND P6, PT, R4, R196, PT ;  /* 0x000000c40400720c */ /* 0x000fe20003fc6270 */
[----:B------:R-:W-:Y:S01]  /*bd40*/  VIADD R18, R44, 0x39 ;  /* 0x000000392c127836 */ /* 0x000fe20000000000 */
[----:B------:R-:W-:Y:S01]  /*bd50*/  FSEL R152, R152, -INF , !P4 ;  /* 0xff80000098987808 */ /* 0x000fe20006000000 */
[----:B------:R-:W3:Y:S01]  /*bd60*/  MUFU.TANH R141, R141 ;  /* 0x0000008d008d7308 */ /* 0x000ee20000002400 */
[----:B------:R-:W-:Y:S01]  /*bd70*/  FSEL R175, R5, -INF , !P5 ;  /* 0xff80000005af7808 */ /* 0x000fe20006800000 */
[----:B------:R-:W-:Y:S01]  /*bd80*/  FFMA.FTZ R153, R0, R16, R153 ;  /* 0x0000001000997223 */ /* 0x000fe20000010099 */
[----:B------:R-:W-:Y:S01]  /*bd90*/  FSEL R154, R143, -INF , !P6 ;  /* 0xff8000008f9a7808 */ /* 0x000fe20007000000 */
[----:B------:R-:W-:Y:S01]  /*bda0*/  VIADD R24, R44, 0x41 ;  /* 0x000000412c187836 */ /* 0x000fe20000000000 */
[----:B------:R-:W-:-:S02]  /*bdb0*/  ISETP.GE.AND P5, PT, R18, R196, PT ;  /* 0x000000c41200720c */ /* 0x000fc40003fa6270 */
[-C--:B------:R-:W-:Y:S01]  /*bdc0*/  ISETP.GE.AND P6, PT, R18, R195.reuse, PT ;  /* 0x000000c31200720c */ /* 0x080fe20003fc6270 */
[----:B------:R-:W4:Y:S01]  /*bdd0*/  MUFU.TANH R49, R49 ;  /* 0x0000003100317308 */ /* 0x000f220000002400 */
[----:B--2---:R-:W2:Y:S01]  /*bde0*/  LDSM.16.M88.4 R20, [R207+0xb800] ;  /* 0x00b80000cf14783b */ /* 0x004ea20000000200 */
[----:B------:R-:W-:Y:S02]  /*bdf0*/  I2FP.F32.S32 R18, R18 ;  /* 0x0000001200127245 */ /* 0x000fe40000201400 */
[----:B------:R-:W-:Y:S01]  /*be00*/  ISETP.GE.AND P4, PT, R4, R195, PT ;  /* 0x000000c30400720c */ /* 0x000fe20003f86270 */
[----:B------:R-:W-:-:S03]  /*be10*/  VIADD R4, R44, 0x40 ;  /* 0x000000402c047836 */ /* 0x000fc60000000000 */
[----:B------:R-:W-:Y:S01]  /*be20*/  FSEL R173, R153, -INF , !P4 ;  /* 0xff80000099ad7808 */ /* 0x000fe20006000000 */
[----:B---3--:R-:W-:Y:S01]  /*be30*/  FFMA.FTZ R141, R0, R18, R141 ;  /* 0x00000012008d7223 */ /* 0x008fe2000001008d */
[C---:B------:R-:W-:Y:S01]  /*be40*/  ISETP.GE.AND P4, PT, R4.reuse, R196, PT ;  /* 0x000000c40400720c */ /* 0x040fe20003f86270 */
[----:B------:R-:W3:Y:S01]  /*be50*/  MUFU.TANH R43, R43 ;  /* 0x0000002b002b7308 */ /* 0x000ee20000002400 */
[----:B------:R-:W-:Y:S02]  /*be60*/  I2FP.F32.S32 R16, R4 ;  /* 0x0000000400107245 */ /* 0x000fe40000201400 */
[----:B------:R-:W-:Y:S02]  /*be70*/  FSEL R174, R141, -INF , !P5 ;  /* 0xff8000008dae7808 */ /* 0x000fe40006800000 */
[-C--:B------:R-:W-:Y:S01]  /*be80*/  ISETP.GE.AND P5, PT, R4, R195.reuse, PT ;  /* 0x000000c30400720c */ /* 0x080fe20003fa6270 */
[C---:B------:R-:W-:Y:S01]  /*be90*/  FFMA.FTZ R65, R0.reuse, R16, R65 ;  /* 0x0000001000417223 */ /* 0x040fe20000010041 */
[C---:B-1----:R-:W-:Y:S01]  /*bea0*/  HMMA.16816.F32.BF16 R4, R136.reuse, R8, R168 ;  /* 0x000000088804723c */ /* 0x042fe200000418a8 */
[----:B------:R-:W-:Y:S05]  /*beb0*/  MUFU.TANH R31, R17 ;  /* 0x00000011001f7308 */ /* 0x000fea0000002400 */
[----:B------:R-:W-:Y:S01]  /*bec0*/  HMMA.16816.F32.BF16 R8, R136, R10, R164 ;  /* 0x0000000a8808723c */ /* 0x000fe200000418a4 */
[----:B----4-:R-:W-:Y:S01]  /*bed0*/  FFMA.FTZ R171, R0, R18, R49 ;  /* 0x0000001200ab7223 */ /* 0x010fe20000010031 */
[----:B------:R-:W-:Y:S01]  /*bee0*/  FSEL R170, R65, -INF , !P4 ;  /* 0xff80000041aa7808 */ /* 0x000fe20006000000 */
[----:B------:R2:W-:Y:S01]  /*bef0*/  MUFU.TANH R143, R19 ;  /* 0x00000013008f7308 */ /* 0x0005e20000002400 */
[----:B------:R-:W-:Y:S01]  /*bf00*/  ISETP.GE.AND P4, PT, R24, R195, PT ;  /* 0x000000c31800720c */ /* 0x000fe20003f86270 */
[----:B------:R-:W-:Y:S01]  /*bf10*/  FFMA.FTZ R169, R0, R16, R53 ;  /* 0x0000001000a97223 */ /* 0x000fe20000010035 */
[----:B------:R-:W-:Y:S01]  /*bf20*/  FSEL R171, R171, -INF , !P6 ;  /* 0xff800000abab7808 */ /* 0x000fe20007000000 */
[----:B------:R-:W-:Y:S01]  /*bf30*/  FMUL.FTZ R53, R14, UR10 ;  /* 0x0000000a0e357c20 */ /* 0x000fe20008410000 */
[----:B------:R-:W-:-:S02]  /*bf40*/  ISETP.GE.AND P6, PT, R24, R196, PT ;  /* 0x000000c41800720c */ /* 0x000fc40003fc6270 */
[----:B------:R-:W-:Y:S01]  /*bf50*/  I2FP.F32.S32 R24, R24 ;  /* 0x0000001800187245 */ /* 0x000fe20000201400 */
[----:B------:R-:W1:Y:S01]  /*bf60*/  MUFU.TANH R67, R67 ;  /* 0x0000004300437308 */ /* 0x000e620000002400 */
[----:B------:R-:W-:-:S03]  /*bf70*/  FSEL R169, R169, -INF , !P5 ;  /* 0xff800000a9a97808 */ /* 0x000fc60006800000 */
[CC--:B------:R-:W-:Y:S01]  /*bf80*/  FFMA.FTZ R172, R0.reuse, R24.reuse, R45 ;  /* 0x0000001800ac7223 */ /* 0x0c0fe2000001002d */
[----:B---3--:R-:W-:Y:S01]  /*bf90*/  FFMA.FTZ R167, R0, R24, R43 ;  /* 0x0000001800a77223 */ /* 0x008fe2000001002b */
[----:B------:R-:W-:Y:S02]  /*bfa0*/  VIADD R24, R44, 0x50 ;  /* 0x000000502c187836 */ /* 0x000fe40000000000 */
[----:B------:R-:W-:Y:S01]  /*bfb0*/  FMUL.FTZ R4, R4, UR10 ;  /* 0x0000000a04047c20 */ /* 0x000fe20008410000 */
[----:B------:R-:W-:Y:S01]  /*bfc0*/  MUFU.TANH R27, R12 ;  /* 0x0000000c001b7308 */ /* 0x000fe20000002400 */
[----:B--2---:R-:W-:Y:S01]  /*bfd0*/  HMMA.16816.F32.BF16 R16, R132, R20, R160 ;  /* 0x000000148410723c */ /* 0x004fe200000418a0 */
[----:B------:R-:W-:Y:S01]  /*bfe0*/  FSEL R172, R172, -INF , !P6 ;  /* 0xff800000acac7808 */ /* 0x000fe20007000000 */
[----:B------:R-:W-:Y:S01]  /*bff0*/  FMUL.FTZ R5, R5, UR10 ;  /* 0x0000000a05057c20 */ /* 0x000fe20008410000 */
[----:B------:R-:W-:Y:S01]  /*c000*/  FSEL R167, R167, -INF , !P4 ;  /* 0xff800000a7a77808 */ /* 0x000fe20006000000 */
[----:B------:R-:W-:Y:S01]  /*c010*/  FMUL.FTZ R7, R7, UR10 ;  /* 0x0000000a07077c20 */ /* 0x000fe20008410000 */
[----:B------:R-:W-:Y:S01]  /*c020*/  FMUL.FTZ R9, R9, UR10 ;  /* 0x0000000a09097c20 */ /* 0x000fe20008410000 */
[----:B------:R-:W-:Y:S01]  /*c030*/  FMUL.FTZ R8, R8, UR10 ;  /* 0x0000000a08087c20 */ /* 0x000fe20008410000 */
[C---:B------:R-:W-:Y:S01]  /*c040*/  VIADD R20, R44.reuse, 0x48 ;  /* 0x000000482c147836 */ /* 0x040fe20000000000 */
[----:B------:R2:W-:Y:S01]  /*c050*/  MUFU.TANH R49, R13 ;  /* 0x0000000d00317308 */ /* 0x0005e20000002400 */
[----:B------:R-:W-:-:S02]  /*c060*/  VIADD R21, R44, 0x49 ;  /* 0x000000492c157836 */ /* 0x000fc40000000000 */
[----:B------:R-:W-:Y:S01]  /*c070*/  FMUL.FTZ R11, R11, UR10 ;  /* 0x0000000a0b0b7c20 */ /* 0x000fe20008410000 */
[C---:B------:R-:W-:Y:S02]  /*c080*/  ISETP.GE.AND P5, PT, R20.reuse, R196, PT ;  /* 0x000000c41400720c */ /* 0x040fe40003fa6270 */
[----:B------:R-:W-:Y:S02]  /*c090*/  ISETP.GE.AND P6, PT, R20, R195, PT ;  /* 0x000000c31400720c */ /* 0x000fe40003fc6270 */
[----:B------:R-:W-:Y:S01]  /*c0a0*/  I2FP.F32.S32 R20, R20 ;  /* 0x0000001400147245 */ /* 0x000fe20000201400 */
[----:B------:R3:W-:Y:S01]  /*c0b0*/  MUFU.TANH R43, R4 ;  /* 0x00000004002b7308 */ /* 0x0007e20000002400 */
[----:B------:R-:W-:-:S03]  /*c0c0*/  ISETP.GE.AND P4, PT, R21, R196, PT ;  /* 0x000000c41500720c */ /* 0x000fc60003f86270 */
[CC--:B------:R-:W-:Y:S01]  /*c0d0*/  FFMA.FTZ R47, R0.reuse, R20.reuse, R47 ;  /* 0x00000014002f7223 */ /* 0x0c0fe2000001002f */
[C---:B------:R-:W-:Y:S01]  /*c0e0*/  FFMA.FTZ R63, R0.reuse, R20, R63 ;  /* 0x00000014003f7223 */ /* 0x040fe2000001003f */
[----:B------:R-:W-:Y:S01]  /*c0f0*/  I2FP.F32.S32 R20, R21 ;  /* 0x0000001500147245 */ /* 0x000fe20000201400 */
[----:B--2---:R-:W2:Y:S01]  /*c100*/  LDSM.16.M88.4 R12, [R209+0x7800] ;  /* 0x00780000d10c783b */ /* 0x004ea20000000200 */
[----:B------:R-:W4:Y:S01]  /*c110*/  MUFU.TANH R57, R57 ;  /* 0x0000003900397308 */ /* 0x000f220000002400 */
[----:B------:R-:W-:Y:S02]  /*c120*/  FSEL R168, R47, -INF , !P5 ;  /* 0xff8000002fa87808 */ /* 0x000fe40006800000 */
[CC--:B------:R-:W-:Y:S01]  /*c130*/  FFMA.FTZ R25, R0.reuse, R20.reuse, R25 ;  /* 0x0000001400197223 */ /* 0x0c0fe20000010019 */
[----:B------:R-:W-:Y:S01]  /*c140*/  FSEL R165, R63, -INF , !P6 ;  /* 0xff8000003fa57808 */ /* 0x000fe20007000000 */
[----:B------:R-:W-:Y:S01]  /*c150*/  FFMA.FTZ R29, R0, R20, R29 ;  /* 0x00000014001d7223 */ /* 0x000fe2000001001d */
[----:B------:R-:W-:Y:S01]  /*c160*/  ISETP.GE.AND P5, PT, R21, R195, PT ;  /* 0x000000c31500720c */ /* 0x000fe20003fa6270 */
[----:B------:R-:W-:-:S04]  /*c170*/  DEPBAR.LE SB0, 0x0 ;  /* 0x000080000000791a */ /* 0x000fc80000000000 */
[----:B---3--:R-:W-:Y:S01]  /*c180*/  I2FP.F32.S32 R4, R24 ;  /* 0x0000001800047245 */ /* 0x008fe20000201400 */
[----:B------:R3:W-:Y:S01]  /*c190*/  MUFU.TANH R45, R26 ;  /* 0x0000001a002d7308 */ /* 0x0007e20000002400 */
[----:B------:R-:W-:Y:S01]  /*c1a0*/  ISETP.GE.AND P6, PT, R24, R196, PT ;  /* 0x000000c41800720c */ /* 0x000fe20003fc6270 */
[----:B------:R-:W-:Y:S01]  /*c1b0*/  HMMA.16816.F32.BF16 R20, R132, R22, R156 ;  /* 0x000000168414723c */ /* 0x000fe2000004189c */
[----:B------:R-:W-:Y:S01]  /*c1c0*/  FSEL R163, R25, -INF , !P5 ;  /* 0xff80000019a37808 */ /* 0x000fe20006800000 */
[CC--:B-1----:R-:W-:Y:S01]  /*c1d0*/  FFMA.FTZ R67, R0.reuse, R4.reuse, R67 ;  /* 0x0000000400437223 */ /* 0x0c2fe20000010043 */
[----:B------:R-:W-:Y:S01]  /*c1e0*/  FSEL R166, R29, -INF , !P4 ;  /* 0xff8000001da67808 */ /* 0x000fe20006000000 */
[----:B----4-:R-:W-:Y:S01]  /*c1f0*/  FFMA.FTZ R57, R0, R4, R57 ;  /* 0x0000000400397223 */ /* 0x010fe20000010039 */
[----:B------:R-:W-:Y:S01]  /*c200*/  ISETP.GE.AND P4, PT, R24, R195, PT ;  /* 0x000000c31800720c */ /* 0x000fe20003f86270 */
[----:B------:R-:W1:Y:S01]  /*c210*/  MUFU.TANH R53, R53 ;  /* 0x0000003500357308 */ /* 0x000e620000002400 */
[----:B------:R-:W-:Y:S01]  /*c220*/  FSEL R164, R67, -INF , !P6 ;  /* 0xff80000043a47808 */ /* 0x000fe20007000000 */
[----:B------:R-:W-:Y:S01]  /*c230*/  VIADD R4, R44, 0x58 ;  /* 0x000000582c047836 */ /* 0x000fe20000000000 */
[----:B------:R-:W-:Y:S01]  /*c240*/  FSEL R159, R57, -INF , !P4 ;  /* 0xff800000399f7808 */ /* 0x000fe20006000000 */
[----:B------:R-:W-:Y:S01]  /*c250*/  FMUL.FTZ R25, R10, UR10 ;  /* 0x0000000a0a197c20 */ /* 0x000fe20008410000 */
[----:B------:R-:W-:-:S02]  /*c260*/  VIADD R10, R44, 0x59 ;  /* 0x000000592c0a7836 */ /* 0x000fc40000000000 */
[----:B------:R-:W-:Y:S01]  /*c270*/  ISETP.GE.AND P4, PT, R4, R196, PT ;  /* 0x000000c40400720c */ /* 0x000fe20003f86270 */
[----:B------:R-:W-:Y:S01]  /*c280*/  MUFU.TANH R5, R5 ;  /* 0x0000000500057308 */ /* 0x000fe20000002400 */
[----:B---3--:R-:W-:Y:S01]  /*c290*/  FMUL.FTZ R26, R6, UR10 ;  /* 0x0000000a061a7c20 */ /* 0x008fe20008410000 */
[----:B------:R-:W-:-:S05]  /*c2a0*/  VIADD R6, R44, 0x51 ;  /* 0x000000512c067836 */ /* 0x000fca0000000000 */
[C---:B------:R-:W-:Y:S01]  /*c2b0*/  ISETP.GE.AND P5, PT, R6.reuse, R196, PT ;  /* 0x000000c40600720c */ /* 0x040fe20003fa6270 */
[----:B------:R-:W3:Y:S01]  /*c2c0*/  MUFU.TANH R29, R26 ;  /* 0x0000001a001d7308 */ /* 0x000ee20000002400 */
[----:B------:R-:W-:Y:S01]  /*c2d0*/  BAR.SYNC.DEFER_BLOCKING 0x0 ;  /* 0x0000000000007b1d */ /* 0x000fe20000010000 */
[----:B------:R-:W-:Y:S02]  /*c2e0*/  ISETP.GE.AND P6, PT, R6, R195, PT ;  /* 0x000000c30600720c */ /* 0x000fe40003fc6270 */
[----:B------:R-:W-:Y:S01]  /*c2f0*/  I2FP.F32.S32 R6, R6 ;  /* 0x0000000600067245 */ /* 0x000fe20000201400 */
[C---:B--2---:R-:W-:Y:S03]  /*c300*/  HMMA.16816.F32.BF16 R16, R136.reuse, R12, R16 ;  /* 0x0000000c8810723c */ /* 0x044fe60000041810 */
[----:B------:R-:W2:Y:S01]  /*c310*/  MUFU.TANH R7, R7 ;  /* 0x0000000700077308 */ /* 0x000ea20000002400 */
[CC--:B------:R-:W-:Y:S01]  /*c320*/  FFMA.FTZ R31, R0.reuse, R6.reuse, R31 ;  /* 0x00000006001f7223 */ /* 0x0c0fe2000001001f */
[----:B------:R-:W-:Y:S01]  /*c330*/  FFMA.FTZ R143, R0, R6, R143 ;  /* 0x00000006008f7223 */ /* 0x000fe2000001008f */
[----:B------:R-:W-:Y:S01]  /*c340*/  VIADD R6, R44, 0x60 ;  /* 0x000000602c067836 */ /* 0x000fe20000000000 */
[----:B------:R-:W-:Y:S02]  /*c350*/  HMMA.16816.F32.BF16 R20, R136, R14, R20 ;  /* 0x0000000e8814723c */ /* 0x000fe40000041814 */
[----:B------:R-:W-:-:S02]  /*c360*/  FSEL R162, R31, -INF , !P5 ;  /* 0xff8000001fa27808 */ /* 0x000fc40006800000 */
[-C--:B------:R-:W-:Y:S01]  /*c370*/  ISETP.GE.AND P5, PT, R4, R195.reuse, PT ;  /* 0x000000c30400720c */ /* 0x080fe20003fa6270 */
[----:B------:R4:W5:Y:S01]  /*c380*/  MUFU.TANH R13, R8 ;  /* 0x00000008000d7308 */ /* 0x0009620000002400 */
[----:B------:R-:W-:Y:S02]  /*c390*/  I2FP.F32.S32 R4, R4 ;  /* 0x0000000400047245 */ /* 0x000fe40000201400 */
[----:B------:R-:W-:Y:S02]  /*c3a0*/  FSEL R157, R143, -INF , !P6 ;  /* 0xff8000008f9d7808 */ /* 0x000fe40007000000 */
[----:B------:R-:W-:Y:S01]  /*c3b0*/  ISETP.GE.AND P6, PT, R10, R196, PT ;  /* 0x000000c40a00720c */ /* 0x000fe20003fc6270 */
[CC--:B------:R-:W-:Y:S01]  /*c3c0*/  FFMA.FTZ R27, R0.reuse, R4.reuse, R27 ;  /* 0x00000004001b7223 */ /* 0x0c0fe2000001001b */
[----:B-1----:R-:W-:Y:S01]  /*c3d0*/  FFMA.FTZ R53, R0, R4, R53 ;  /* 0x0000000400357223 */ /* 0x002fe20000010035 */
[----:B------:R-:W-:Y:S01]  /*c3e0*/  I2FP.F32.S32 R4, R10 ;  /* 0x0000000a00047245 */ /* 0x000fe20000201400 */
[----:B------:R-:W-:Y:S02]  /*c3f0*/  MUFU.TANH R9, R9 ;  /* 0x0000000900097308 */ /* 0x000fe40000002400 */
[----:B------:R-:W-:Y:S01]  /*c400*/  FSEL R160, R27, -INF , !P4 ;  /* 0xff8000001ba07808 */ /* 0x000fe20006000000 */
[----:B------:R-:W-:Y:S01]  /*c410*/  FMUL.FTZ R16, R16, UR10 ;  /* 0x0000000a10107c20 */ /* 0x000fe20008410000 */
[CC--:B------:R-:W-:Y:S01]  /*c420*/  FFMA.FTZ R49, R0.reuse, R4.reuse, R49 ;  /* 0x0000000400317223 */ /* 0x0c0fe20000010031 */
[----:B------:R-:W-:Y:S01]  /*c430*/  FSEL R155, R53, -INF , !P5 ;  /* 0xff800000359b7808 */ /* 0x000fe20006800000 */
[----:B------:R-:W-:Y:S01]  /*c440*/  FFMA.FTZ R45, R0, R4, R45 ;  /* 0x00000004002d7223 */ /* 0x000fe2000001002d */
[----:B------:R-:W-:Y:S01]  /*c450*/  ISETP.GE.AND P5, PT, R6, R196, PT ;  /* 0x000000c40600720c */ /* 0x000fe20003fa6270 */
[----:B------:R-:W-:Y:S01]  /*c460*/  VIADD R4, R44, 0x61 ;  /* 0x000000612c047836 */ /* 0x000fe20000000000 */
[----:B------:R-:W-:Y:S01]  /*c470*/  FSEL R158, R49, -INF , !P6 ;  /* 0xff800000319e7808 */ /* 0x000fe20007000000 */
[----:B------:R-:W1:Y:S01]  /*c480*/  MUFU.TANH R25, R25 ;  /* 0x0000001900197308 */ /* 0x000e620000002400 */
[-C--:B------:R-:W-:Y:S01]  /*c490*/  ISETP.GE.AND P6, PT, R6, R195.reuse, PT ;  /* 0x000000c30600720c */ /* 0x080fe20003fc6270 */
[----:B----4-:R-:W-:Y:S01]  /*c4a0*/  VIADD R8, R44, 0x68 ;  /* 0x000000682c087836 */ /* 0x010fe20000000000 */
[----:B------:R-:W-:Y:S01]  /*c4b0*/  I2FP.F32.S32 R6, R6 ;  /* 0x0000000600067245 */ /* 0x000fe20000201400 */
[----:B------:R-:W-:Y:S01]  /*c4c0*/  FMUL.FTZ R18, R18, UR10 ;  /* 0x0000000a12127c20 */ /* 0x000fe20008410000 */
[-C--:B------:R-:W-:Y:S01]  /*c4d0*/  ISETP.GE.AND P4, PT, R10, R195.reuse, PT ;  /* 0x000000c30a00720c */ /* 0x080fe20003f86270 */
[----:B------:R-:W-:Y:S01]  /*c4e0*/  FMUL.FTZ R17, R17, UR10 ;  /* 0x0000000a11117c20 */ /* 0x000fe20008410000 */
[----:B------:R-:W-:Y:S01]  /*c4f0*/  FMUL.FTZ R19, R19, UR10 ;  /* 0x0000000a13137c20 */ /* 0x000fe20008410000 */
[CC--:B------:R-:W-:Y:S01]  /*c500*/  FFMA.FTZ R43, R0.reuse, R6.reuse, R43 ;  /* 0x00000006002b7223 */ /* 0x0c0fe2000001002b */
[----:B---3--:R-:W-:Y:S01]  /*c510*/  FFMA.FTZ R29, R0, R6, R29 ;  /* 0x00000006001d7223 */ /* 0x008fe2000001001d */
[----:B------:R-:W-:Y:S01]  /*c520*/  I2FP.F32.S32 R6, R4 ;  /* 0x0000000400067245 */ /* 0x000fe20000201400 */
[----:B------:R-:W3:Y:S01]  /*c530*/  MUFU.TANH R11, R11 ;  /* 0x0000000b000b7308 */ /* 0x000ee20000002400 */
[----:B------:R-:W-:Y:S01]  /*c540*/  FSEL R153, R45, -INF , !P4 ;  /* 0xff8000002d997808 */ /* 0x000fe20006000000 */
[----:B------:R-:W-:Y:S01]  /*c550*/  FMUL.FTZ R20, R20, UR10 ;  /* 0x0000000a14147c20 */ /* 0x000fe20008410000 */
[----:B------:R-:W-:Y:S01]  /*c560*/  ISETP.GE.AND P4, PT, R4, R196, PT ;  /* 0x000000c40400720c */ /* 0x000fe20003f86270 */
[CC--:B------:R-:W-:Y:S01]  /*c570*/  FFMA.FTZ R5, R0.reuse, R6.reuse, R5 ;  /* 0x0000000600057223 */ /* 0x0c0fe20000010005 */
[----:B------:R-:W-:Y:S01]  /*c580*/  FSEL R150, R43, -INF , !P5 ;  /* 0xff8000002b967808 */ /* 0x000fe20006800000 */
[----:B--2---:R-:W-:Y:S01]  /*c590*/  FFMA.FTZ R143, R0, R6, R7 ;  /* 0x00000006008f7223 */ /* 0x004fe20000010007 */
[----:B------:R-:W-:Y:S01]  /*c5a0*/  ISETP.GE.AND P5, PT, R4, R195, PT ;  /* 0x000000c30400720c */ /* 0x000fe20003fa6270 */
[----:B------:R-:W2:Y:S01]  /*c5b0*/  MUFU.TANH R15, R16 ;  /* 0x00000010000f7308 */ /* 0x000ea20000002400 */
[----:B------:R-:W-:Y:S01]  /*c5c0*/  FSEL R145, R29, -INF , !P6 ;  /* 0xff8000001d917808 */ /* 0x000fe20007000000 */
[----:B------:R-:W-:Y:S01]  /*c5d0*/  FMUL.FTZ R22, R22, UR10 ;  /* 0x0000000a16167c20 */ /* 0x000fe20008410000 */
[----:B------:R-:W-:Y:S01]  /*c5e0*/  FSEL R148, R5, -INF , !P4 ;  /* 0xff80000005947808 */ /* 0x000fe20006000000 */
[----:B------:R-:W-:Y:S01]  /*c5f0*/  FMUL.FTZ R23, R23, UR10 ;  /* 0x0000000a17177c20 */ /* 0x000fe20008410000 */
[----:B------:R-:W-:-:S02]  /*c600*/  ISETP.GE.AND P6, PT, R8, R196, PT ;  /* 0x000000c40800720c */ /* 0x000fc40003fc6270 */
[----:B------:R-:W-:Y:S01]  /*c610*/  ISETP.GE.AND P4, PT, R8, R195, PT ;  /* 0x000000c30800720c */ /* 0x000fe20003f86270 */
[----:B------:R-:W4:Y:S01]  /*c620*/  MUFU.TANH R5, R18 ;  /* 0x0000001200057308 */ /* 0x000f220000002400 */
[----:B------:R-:W-:Y:S01]  /*c630*/  I2FP.F32.S32 R4, R8 ;  /* 0x0000000800047245 */ /* 0x000fe20000201400 */
[----:B------:R-:W-:Y:S01]  /*c640*/  VIADD R8, R44, 0x69 ;  /* 0x000000692c087836 */ /* 0x000fe20000000000 */
[----:B------:R-:W-:-:S03]  /*c650*/  FSEL R143, R143, -INF , !P5 ;  /* 0xff8000008f8f7808 */ /* 0x000fc60006800000 */
[C---:B-----5:R-:W-:Y:S01]  /*c660*/  FFMA.FTZ R13, R0.reuse, R4, R13 ;  /* 0x00000004000d7223 */ /* 0x060fe2000001000d */
[----:B------:R-:W-:Y:S01]  /*c670*/  I2FP.F32.S32 R6, R8 ;  /* 0x0000000800067245 */ /* 0x000fe20000201400 */
[----:B------:R-:W5:Y:S01]  /*c680*/  MUFU.TANH R17, R17 ;  /* 0x0000001100117308 */ /* 0x000f620000002400 */
[----:B-1----:R-:W-:Y:S01]  /*c690*/  FFMA.FTZ R25, R0, R4, R25 ;  /* 0x0000000400197223 */ /* 0x002fe20000010019 */
[----:B------:R-:W-:Y:S01]  /*c6a0*/  VIADD R4, R44, 0x70 ;  /* 0x000000702c047836 */ /* 0x000fe20000000000 */
[----:B------:R-:W-:Y:S01]  /*c6b0*/  ISETP.GE.AND P5, PT, R8, R196, PT ;  /* 0x000000c40800720c */ /* 0x000fe20003fa6270 */
[CC--:B------:R-:W-:Y:S01]  /*c6c0*/  FFMA.FTZ R142, R0.reuse, R6.reuse, R9 ;  /* 0x00000006008e7223 */ /* 0x0c0fe20000010009 */
[----:B------:R-:W-:Y:S01]  /*c6d0*/  FSEL R146, R13, -INF , !P6 ;  /* 0xff8000000d927808 */ /* 0x000fe20007000000 */
[----:B---3--:R-:W-:Y:S01]  /*c6e0*/  FFMA.FTZ R139, R0, R6, R11 ;  /* 0x00000006008b7223 */ /* 0x008fe2000001000b */
[----:B------:R-:W-:Y:S01]  /*c6f0*/  FSEL R141, R25, -INF , !P4 ;  /* 0xff800000198d7808 */ /* 0x000fe20006000000 */
[----:B------:R-:W1:Y:S01]  /*c700*/  MUFU.TANH R7, R19 ;  /* 0x0000001300077308 */ /* 0x000e620000002400 */
[----:B------:R-:W-:-:S02]  /*c710*/  FSEL R142, R142, -INF , !P5 ;  /* 0xff8000008e8e7808 */ /* 0x000fc40006800000 */
[-C--:B------:R-:W-:Y:S01]  /*c720*/  ISETP.GE.AND P6, PT, R8, R195.reuse, PT ;  /* 0x000000c30800720c */ /* 0x080fe20003fc6270 */
[----:B------:R-:W-:Y:S01]  /*c730*/  VIADD R8, R44, 0x71 ;  /* 0x000000712c087836 */ /* 0x000fe20000000000 */
[C---:B------:R-:W-:Y:S02]  /*c740*/  ISETP.GE.AND P4, PT, R4.reuse, R196, PT ;  /* 0x000000c40400720c */ /* 0x040fe40003f86270 */
[----:B------:R-:W-:Y:S01]  /*c750*/  ISETP.GE.AND P5, PT, R4, R195, PT ;  /* 0x000000c30400720c */ /* 0x000fe20003fa6270 */
[----:B------:R-:W3:Y:S01]  /*c760*/  MUFU.TANH R9, R20 ;  /* 0x0000001400097308 */ /* 0x000ee20000002400 */
[----:B------:R-:W-:Y:S02]  /*c770*/  I2FP.F32.S32 R4, R4 ;  /* 0x0000000400047245 */ /* 0x000fe40000201400 */
[----:B------:R-:W-:Y:S02]  /*c780*/  I2FP.F32.S32 R6, R8 ;  /* 0x0000000800067245 */ /* 0x000fe40000201400 */
[----:B------:R-:W-:Y:S01]  /*c790*/  FSEL R139, R139, -INF , !P6 ;  /* 0xff8000008b8b7808 */ /* 0x000fe20007000000 */
[CC--:B--2---:R-:W-:Y:S01]  /*c7a0*/  FFMA.FTZ R15, R0.reuse, R4.reuse, R15 ;  /* 0x00000004000f7223 */ /* 0x0c4fe2000001000f */
[----:B----4-:R-:W-:Y:S01]  /*c7b0*/  FFMA.FTZ R63, R0, R4, R5 ;  /* 0x00000004003f7223 */ /* 0x010fe20000010005 */
[----:B------:R-:W-:-:S02]  /*c7c0*/  VIADD R4, R44, 0x78 ;  /* 0x000000782c047836 */ /* 0x000fc40000000000 */
[CC--:B-----5:R-:W-:Y:S01]  /*c7d0*/  FFMA.FTZ R17, R0.reuse, R6.reuse, R17 ;  /* 0x0000000600117223 */ /* 0x0e0fe20000010011 */
[----:B-1----:R-:W-:Y:S01]  /*c7e0*/  FFMA.FTZ R57, R0, R6, R7 ;  /* 0x0000000600397223 */ /* 0x002fe20000010007 */
[----:B------:R-:W1:Y:S01]  /*c7f0*/  MUFU.TANH R11, R22 ;  /* 0x00000016000b7308 */ /* 0x000e620000002400 */
[----:B------:R-:W-:Y:S01]  /*c800*/  FMUL.FTZ R7, R21, UR10 ;  /* 0x0000000a15077c20 */ /* 0x000fe20008410000 */
[----:B------:R-:W-:Y:S02]  /*c810*/  I2FP.F32.S32 R6, R4 ;  /* 0x0000000400067245 */ /* 0x000fe40000201400 */
[----:B------:R-:W-:Y:S02]  /*c820*/  ISETP.GE.AND P6, PT, R8, R196, PT ;  /* 0x000000c40800720c */ /* 0x000fe40003fc6270 */
[----:B------:R-:W-:Y:S01]  /*c830*/  FSEL R136, R15, -INF , !P4 ;  /* 0xff8000000f887808 */ /* 0x000fe20006000000 */
[----:B---3--:R-:W-:Y:S01]  /*c840*/  FFMA.FTZ R64, R0, R6, R9 ;  /* 0x0000000600407223 */ /* 0x008fe20000010009 */
[----:B------:R-:W2:Y:S01]  /*c850*/  MUFU.TANH R5, R58 ;  /* 0x0000003a00057308 */ /* 0x000ea20000002400 */
[----:B------:R-:W-:-:S02]  /*c860*/  FSEL R63, R63, -INF , !P5 ;  /* 0xff8000003f3f7808 */ /* 0x000fc40006800000 */
[----:B------:R-:W-:Y:S02]  /*c870*/  FSEL R132, R17, -INF , !P6 ;  /* 0xff80000011847808 */ /* 0x000fe40007000000 */
[-C--:B------:R-:W-:Y:S02]  /*c880*/  ISETP.GE.AND P4, PT, R8, R195.reuse, PT ;  /* 0x000000c30800720c */ /* 0x080fe40003f86270 */
[C---:B------:R-:W-:Y:S01]  /*c890*/  ISETP.GE.AND P5, PT, R4.reuse, R196, PT ;  /* 0x000000c40400720c */ /* 0x040fe20003fa6270 */
[----:B------:R-:W3:Y:S01]  /*c8a0*/  MUFU.TANH R7, R7 ;  /* 0x0000000700077308 */ /* 0x000ee20000002400 */
[----:B------:R-:W-:Y:S01]  /*c8b0*/  ISETP.GE.AND P6, PT, R4, R195, PT ;  /* 0x000000c30400720c */ /* 0x000fe20003fc6270 */
[----:B------:R-:W-:Y:S01]  /*c8c0*/  VIADD R4, R44, 0x79 ;  /* 0x000000792c047836 */ /* 0x000fe20000000000 */
[----:B------:R-:W-:Y:S01]  /*c8d0*/  I2FP.F32.S32 R8, R44 ;  /* 0x0000002c00087245 */ /* 0x000fe20000201400 */
[----:B-1----:R-:W-:Y:S01]  /*c8e0*/  FFMA.FTZ R11, R0, R6, R11 ;  /* 0x00000006000b7223 */ /* 0x002fe2000001000b */
[----:B------:R-:W-:-:S02]  /*c8f0*/  FSEL R57, R57, -INF , !P4 ;  /* 0xff80000039397808 */ /* 0x000fc40006000000 */
[----:B------:R-:W-:Y:S01]  /*c900*/  I2FP.F32.S32 R10, R4 ;  /* 0x00000004000a7245 */ /* 0x000fe20000201400 */
[----:B------:R-:W1:Y:S01]  /*c910*/  MUFU.TANH R9, R23 ;  /* 0x0000001700097308 */ /* 0x000e620000002400 */
[----:B------:R-:W-:Y:S01]  /*c920*/  FFMA.FTZ R6, R0, R8, R185 ;  /* 0x0000000800067223 */ /* 0x000fe200000100b9 */
[----:B------:R-:W-:Y:S01]  /*c930*/  ISETP.GE.AND P4, PT, R44, R196, PT ;  /* 0x000000c42c00720c */ /* 0x000fe20003f86270 */
[----:B--2---:R-:W-:Y:S01]  /*c940*/  FFMA.FTZ R5, R0, R8, R5 ;  /* 0x0000000800057223 */ /* 0x004fe20000010005 */
[----:B------:R-:W-:Y:S02]  /*c950*/  FSEL R64, R64, -INF , !P5 ;  /* 0xff80000040407808 */ /* 0x000fe40006800000 */
[----:B------:R-:W-:Y:S02]  /*c960*/  FSEL R53, R11, -INF , !P6 ;  /* 0xff8000000b357808 */ /* 0x000fe40007000000 */
[----:B------:R-:W-:Y:S01]  /*c970*/  FSEL R6, R6, -INF , !P4 ;  /* 0xff80000006067808 */ /* 0x000fe20006000000 */
[----:B---3--:R-:W-:Y:S01]  /*c980*/  FFMA.FTZ R62, R0, R10, R7 ;  /* 0x0000000a003e7223 */ /* 0x008fe20000010007 */
[----:B------:R-:W-:-:S02]  /*c990*/  ISETP.GE.AND P5, PT, R44, R195, PT ;  /* 0x000000c32c00720c */ /* 0x000fc40003fa6270 */
[C---:B------:R-:W-:Y:S02]  /*c9a0*/  ISETP.GE.AND P6, PT, R4.reuse, R196, PT ;  /* 0x000000c40400720c */ /* 0x040fe40003fc6270 */
[----:B------:R-:W-:Y:S02]  /*c9b0*/  ISETP.GE.AND P4, PT, R4, R195, PT ;  /* 0x000000c30400720c */ /* 0x000fe40003f86270 */
[----:B------:R-:W-:Y:S01]  /*c9c0*/  FSEL R7, R5, -INF , !P5 ;  /* 0xff80000005077808 */ /* 0x000fe20006800000 */
[----:B-1----:R-:W-:Y:S01]  /*c9d0*/  FFMA.FTZ R9, R0, R10, R9 ;  /* 0x0000000a00097223 */ /* 0x002fe20000010009 */
[----:B------:R-:W-:-:S04]  /*c9e0*/  FSEL R62, R62, -INF , !P6 ;  /* 0xff8000003e3e7808 */ /* 0x000fc80007000000 */
        /* <DEDUP_REMOVED lines=31> */
[----:B------:R-:W-:Y:S02]  /*cbe0*/  ISETP.GE.AND P5, PT, R9, RZ, PT ;  /* 0x000000ff0900720c */ /* 0x000fe40003fa6270 */
[----:B------:R-:W-:Y:S02]  /*cbf0*/  @!P4 IADD3 R4, R4, 0x1, RZ ;  /* 0x000000010404c810 */ /* 0x000fe40007ffe0ff */
[----:B------:R-:W-:-:S02]  /*cc00*/  ISETP.GE.U32.AND P6, PT, R10, R5, PT ;  /* 0x000000050a00720c */ /* 0x000fc40003fc6070 */
[----:B------:R-:W-:-:S04]  /*cc10*/  ISETP.NE.AND P4, PT, R8, RZ, PT ;  /* 0x000000ff0800720c */ /* 0x000fc80003f85270 */
[----:B------:R-:W-:Y:S01]  /*cc20*/  @P3 VIADD R14, R14, 0x1 ;  /* 0x000000010e0e3836 */ /* 0x000fe20000000000 */
[----:B------:R-:W-:-:S03]  /*cc30*/  ISETP.GE.AND P3, PT, R13, RZ, PT ;  /* 0x000000ff0d00720c */ /* 0x000fc60003f66270 */
[----:B------:R-:W-:-:S03]  /*cc40*/  @!P5 IMAD.MOV R14, RZ, RZ, -R14 ;  /* 0x000000ffff0ed224 */ /* 0x000fc600078e0a0e */
[----:B------:R-:W-:-:S05]  /*cc50*/  @P6 VIADD R4, R4, 0x1 ;  /* 0x0000000104046836 */ /* 0x000fca0000000000 */
[----:B------:R-:W-:Y:S02]  /*cc60*/  MOV R5, R4 ;  /* 0x0000000400057202 */ /* 0x000fe40000000f00 */
        /* <DEDUP_REMOVED lines=18> */
[----:B-1----:R-:W-:-:S04]  /*cd90*/  IMAD.WIDE.U32 R14, R9, R4, R14 ;  /* 0x00000004090e7225 */ /* 0x002fc800078e000e */
[----:B------:R-:W-:Y:S02]  /*cda0*/  IMAD R8, R13, R4, RZ ;  /* 0x000000040d087224 */ /* 0x000fe400078e02ff */
[----:B------:R-:W-:Y:S02]  /*cdb0*/  IMAD.MOV.U32 R11, RZ, RZ, R14 ;  /* 0x000000ffff0b7224 */ /* 0x000fe400078e000e */
[----:B------:R-:W-:-:S05]  /*cdc0*/  IMAD R5, R9, R5, R8 ;  /* 0x0000000509057224 */ /* 0x000fca00078e0208 */
[----:B------:R-:W-:Y:S01]  /*cdd0*/  IADD3 R10, R15, R5, RZ ;  /* 0x000000050f0a7210 */ /* 0x000fe20007ffe0ff */
[----:B------:R-:W-:Y:S06]  /*cde0*/  BRA `(.L_x_2605) ;  /* 0x0000000000087947 */ /* 0x000fec0003800000 */
.L_x_2604:
[----:B------:R-:W-:-:S04]  /*cdf0*/  LEA R11, -R188, RZ, 0x7 ;  /* 0x000000ffbc0b7211 */ /* 0x000fc800078e39ff */
[----:B------:R-:W-:-:S07]  /*ce00*/  SHF.R.S32.HI R10, RZ, 0x1f, R11 ;  /* 0x0000001fff0a7819 */ /* 0x000fce000001140b */
.L_x_2605:
        /* <DEDUP_REMOVED lines=51> */
[----:B------:R-:W-:Y:S02]  /*d140*/  @!P1 LEA R16, P3, R13, UR8, 0x1 ;  /* 0x000000080d109c11 */ /* 0x000fe4000f8608ff */
        /* <DEDUP_REMOVED lines=92> */
.L_x_2607:
[----:B------:R-:W-:Y:S05]  /*d710*/  BSYNC B0 ;  /* 0x0000000000007941 */ /* 0x000fea0003800000 */
.L_x_2606:
[----:B------:R-:W0:Y:S01]  /*d720*/  LDGDEPBAR ;  /* 0x00000000000079af */ /* 0x000e220000000000 */
[----:B------:R-:W-:-:S04]  /*d730*/  LEA R236, P1, R11, R236, 0x1 ;  /* 0x000000ec0bec7211 */ /* 0x000fc800078208ff */
[----:B------:R-:W-:-:S09]  /*d740*/  LEA.HI.X R237, R11, R237, R10, 0x1, P1 ;  /* 0x000000ed0bed7211 */ /* 0x000fd200008f0c0a */
.L_x_2603:
        /* <DEDUP_REMOVED lines=74> */
[----:B-1----:R-:W-:Y:S02]  /*dbf0*/  FMNMX.FTZ R47, R4, R47, !PT ;  /* 0x0000002f042f7209 */ /* 0x002fe40007810000 */
[----:B--2---:R-:W-:-:S03]  /*dc00*/  FMNMX.FTZ R46, R5, R46, !PT ;  /* 0x0000002e052e7209 */ /* 0x004fc60007810000 */
[C---:B------:R-:W-:Y:S01]  /*dc10*/  FMUL.FTZ R65, R47.reuse, UR11 ;  /* 0x0000000b2f417c20 */ /* 0x040fe20008410000 */
[----:B------:R-:W-:Y:S02]  /*dc20*/  FSETP.NEU.FTZ.AND P2, PT, R47, -INF , PT ;  /* 0xff8000002f00780b */ /* 0x000fe40003f5d000 */
[C---:B------:R-:W-:Y:S01]  /*dc30*/  FSETP.NEU.FTZ.AND P1, PT, R46.reuse, -INF , PT ;  /* 0xff8000002e00780b */ /* 0x040fe20003f3d000 */
[----:B------:R-:W-:Y:S01]  /*dc40*/  FMUL.FTZ R56, R46, UR11 ;  /* 0x0000000b2e387c20 */ /* 0x000fe20008410000 */
[----:B------:R-:W-:Y:S02]  /*dc50*/  FSEL R65, R65, RZ, P2 ;  /* 0x000000ff41417208 */ /* 0x000fe40001000000 */
[----:B------:R-:W-:Y:S02]  /*dc60*/  FSEL R8, R47, RZ, P2 ;  /* 0x000000ff2f087208 */ /* 0x000fe40001000000 */
[----:B------:R-:W-:Y:S01]  /*dc70*/  FSEL R56, R56, RZ, P1 ;  /* 0x000000ff38387208 */ /* 0x000fe20000800000 */
[--C-:B------:R-:W-:Y:S01]  /*dc80*/  FFMA.FTZ R49, R6, UR11, -R65.reuse ;  /* 0x0000000b06317c23 */ /* 0x100fe20008010841 */
[----:B------:R-:W-:Y:S01]  /*dc90*/  FSEL R9, R46, RZ, P1 ;  /* 0x000000ff2e097208 */ /* 0x000fe20000800000 */
[----:B------:R-:W-:Y:S01]  /*dca0*/  FADD.FTZ R8, R3, -R8 ;  /* 0x8000000803087221 */ /* 0x000fe20000010000 */
[--C-:B------:R-:W-:Y:S01]  /*dcb0*/  FFMA.FTZ R45, R48, UR11, -R65.reuse ;  /* 0x0000000b302d7c23 */ /* 0x100fe20008010841 */
[--C-:B------:R-:W-:Y:S01]  /*dcc0*/  FFMA.FTZ R42, R7, UR11, -R56.reuse ;  /* 0x0000000b072a7c23 */ /* 0x100fe20008010838 */
[----:B------:R-:W-:Y:S01]  /*dcd0*/  FFMA.FTZ R44, R40, UR11, -R65 ;  /* 0x0000000b282c7c23 */ /* 0x000fe20008010841 */
[----:B------:R-:W1:Y:S01]  /*dce0*/  LDSM.16.MT88.4 R4, [R208+0xc000] ;  /* 0x00c00000d004783b */ /* 0x000e620000004200 */
[----:B------:R-:W-:Y:S01]  /*dcf0*/  FADD.FTZ R9, R2, -R9 ;  /* 0x8000000902097221 */ /* 0x000fe20000010000 */
        /* <DEDUP_REMOVED lines=20> */
[----:B------:R-:W-:Y:S01]  /*de40*/  LDSM.16.MT88.4 R36, [R204+0x10800] ;  /* 0x01080000cc24783b */ /* 0x000fe20000004200 */
        /* <DEDUP_REMOVED lines=226> */
[----:B--2---:R-:W-:Y:S01]  /*ec70*/  FADD.FTZ R3, R151, R140 ;  /* 0x0000008c97037221 */ /* 0x004fe20000010000 */
[----:B------:R-:W-:Y:S02]  /*ec80*/  FADD.FTZ R2, R147, R2 ;  /* 0x0000000293027221 */ /* 0x000fe40000010000 */
[----:B------:R-:W-:Y:S01]  /*ec90*/  HMMA.16816.F32.BF16 R112, R8, R20, R112 ;  /* 0x000000140870723c */ /* 0x000fe20000041870 */
[----:B-1----:R-:W-:-:S03]  /*eca0*/  FADD.FTZ R3, R154, R3 ;  /* 0x000000039a037221 */ /* 0x002fc60000010000 */
[----:B------:R-:W-:Y:S02]  /*ecb0*/  MUFU.EX2 R170, R170 ;  /* 0x000000aa00aa7308 */ /* 0x000fe40000000800 */
[C---:B------:R-:W-:Y:S01]  /*ecc0*/  HMMA.16816.F32.BF16 R108, R8.reuse, R22, R108 ;  /* 0x00000016086c723c */ /* 0x040fe2000004186c */
[----:B------:R-:W1:Y:S05]  /*ecd0*/  LDSM.16.MT88.4 R20, [R205+0x11000] ;  /* 0x01100000cd14783b */ /* 0x000e6a0000004200 */
[C---:B---3--:R-:W-:Y:S01]  /*ece0*/  HMMA.16816.F32.BF16 R104, R8.reuse, R16, R104 ;  /* 0x000000100868723c */ /* 0x048fe20000041868 */
        /* <DEDUP_REMOVED lines=71> */
[----:B------:R-:W-:-:S03]  /*f160*/  FADD.FTZ R168, R168, R171 ;  /* 0x000000aba8a87221 */ /* 0x000fc60000010000 */
[----:B---3--:R-:W-:Y:S01]  /*f170*/  HMMA.16816.F32.BF16 R120, R8, R16, R120 ;  /* 0x000000100878723c */ /* 0x008fe20000041878 */
[----:B------:R-:W-:-:S03]  /*f180*/  FADD.FTZ R2, R173, R168 ;  /* 0x000000a8ad027221 */ /* 0x000fc60000010000 */
[----:B------:R-:W-:Y:S02]  /*f190*/  MUFU.EX2 R142, R142 ;  /* 0x0000008e008e7308 */ /* 0x000fe40000000800 */
[----:B------:R-:W-:Y:S01]  /*f1a0*/  HMMA.16816.F32.BF16 R116, R8, R18, R116 ;  /* 0x000000120874723c */ /* 0x000fe20000041874 */
[----:B------:R-:W2:Y:S05]  /*f1b0*/  LDSM.16.MT88.4 R16, [R205+0x12000] ;  /* 0x01200000cd10783b */ /* 0x000eaa0000004200 */
[C---:B------:R-:W-:Y:S01]  /*f1c0*/  HMMA.16816.F32.BF16 R104, R12.reuse, R20, R104 ;  /* 0x000000140c68723c */ /* 0x040fe20000041868 */
[----:B------:R-:W-:Y:S05]  /*f1d0*/  MUFU.EX2 R143, R143 ;  /* 0x0000008f008f7308 */ /* 0x000fea0000000800 */
[C---:B------:R-:W-:Y:S01]  /*f1e0*/  HMMA.16816.F32.BF16 R100, R12.reuse, R22, R100 ;  /* 0x000000160c64723c */ /* 0x040fe20000041864 */
[----:B------:R-:W3:Y:S02]  /*f1f0*/  LDSM.16.MT88.4 R20, [R204+0xe000] ;  /* 0x00e00000cc14783b */ /* 0x000ee40000004200 */
[----:B------:R-:W-:Y:S03]  /*f200*/  MUFU.EX2 R141, R141 ;  /* 0x0000008d008d7308 */ /* 0x000fe60000000800 */
[C---:B-----5:R-:W-:Y:S05]  /*f210*/  HMMA.16816.F32.BF16 R72, R12.reuse, R32, R72 ;  /* 0x000000200c48723c */ /* 0x060fea0000041848 */
[----:B------:R-:W-:Y:S01]  /*f220*/  MUFU.EX2 R148, R148 ;  /* 0x0000009400947308 */ /* 0x000fe20000000800 */
[----:B------:R-:W-:Y:S01]  /*f230*/  HMMA.16816.F32.BF16 R4, R12, R34, R4 ;  /* 0x000000220c04723c */ /* 0x000fe20000041804 */
[----:B------:R-:W5:Y:S04]  /*f240*/  LDSM.16.MT88.4 R32, [R208+0x12000] ;  /* 0x01200000d020783b */ /* 0x000f680000004200 */
[----:B------:R-:W-:Y:S01]  /*f250*/  LDSM.16.MT88.4 R12, [R204+0x12000] ;  /* 0x01200000cc0c783b */ /* 0x000fe20000004200 */
[C---:B----4-:R-:W-:Y:S01]  /*f260*/  HMMA.16816.F32.BF16 R128, R8.reuse, R24, R128 ;  /* 0x000000180880723c */ /* 0x050fe20000041880 */
[----:B------:R-:W-:Y:S05]  /*f270*/  MUFU.EX2 R136, R136 ;  /* 0x0000008800887308 */ /* 0x000fea0000000800 */
[C---:B------:R-:W-:Y:S01]  /*f280*/  HMMA.16816.F32.BF16 R124, R8.reuse, R26, R124 ;  /* 0x0000001a087c723c */ /* 0x040fe2000004187c */
[----:B------:R-:W4:Y:S02]  /*f290*/  LDSM.16.MT88.4 R24, [R206+0x12000] ;  /* 0x01200000ce18783b */ /* 0x000f240000004200 */
        /* <DEDUP_REMOVED lines=14> */
[C---:B-----5:R-:W-:Y:S06]  /*f380*/  HMMA.16816.F32.BF16 R96, R8.reuse, R32, R96 ;  /* 0x000000200860723c */ /* 0x060fec0000041860 */
        /* <DEDUP_REMOVED lines=21> */
[----:B------:R-:W-:Y:S01]  /*f4e0*/  HMMA.16816.F32.BF16 R124, R24, R30, R124 ;  /* 0x0000001e187c723c */ /* 0x000fe2000004187c */
[----:B------:R-:W1:Y:S01]  /*f4f0*/  LDSM.16.MT88.4 R28, [R204+0x12800] ;  /* 0x01280000cc1c783b */ /* 0x000e620000004200 */
[----:B------:R-:W-:-:S04]  /*f500*/  FADD.FTZ R2, R142, R3 ;  /* 0x000000038e027221 */ /* 0x000fc80000010000 */
[----:B---3--:R-:W-:Y:S01]  /*f510*/  HMMA.16816.F32.BF16 R112, R24, R16, R112 ;  /* 0x000000101870723c */ /* 0x008fe20000041870 */
[----:B------:R-:W-:-:S04]  /*f520*/  FADD.FTZ R2, R143, R2 ;  /* 0x000000028f027221 */ /* 0x000fc80000010000 */
[----:B------:R-:W-:Y:S01]  /*f530*/  FADD.FTZ R3, R141, R2 ;  /* 0x000000028d037221 */ /* 0x000fe20000010000 */
[----:B------:R-:W-:Y:S01]  /*f540*/  HMMA.16816.F32.BF16 R108, R24, R18, R108 ;  /* 0x00000012186c723c */ /* 0x000fe2000004186c */
[----:B------:R-:W3:Y:S01]  /*f550*/  LDSM.16.MT88.4 R16, [R206+0xf000] ;  /* 0x00f00000ce10783b */ /* 0x000ee20000004200 */
[----:B------:R-:W-:Y:S01]  /*f560*/  MOV R2, R46 ;  /* 0x0000002e00027202 */ /* 0x000fe20000000f00 */
[----:B------:R-:W-:-:S03]  /*f570*/  FADD.FTZ R3, R148, R3 ;  /* 0x0000000394037221 */ /* 0x000fc60000010000 */
        /* <DEDUP_REMOVED lines=54> */
[----:B----4-:R-:W-:Y:S01]  /*f8e0*/  F2FP.BF16.F32.PACK_AB R69, R33, R32 ;  /* 0x000000202145723e */ /* 0x010fe200000010ff */
[----:B------:R-:W-:Y:S01]  /*f8f0*/  FADD.FTZ R32, R32, R3 ;  /* 0x0000000320207221 */ /* 0x000fe20000010000 */
[----:B------:R-:W-:Y:S01]  /*f900*/  HMMA.16816.F32.BF16 R76, R8, R38, R76 ;  /* 0x00000026084c723c */ /* 0x000fe2000004184c */
[----:B------:R-:W-:-:S02]  /*f910*/  MOV R3, R47 ;  /* 0x0000002f00037202 */ /* 0x000fc40000000f00 */
        /* <DEDUP_REMOVED lines=28> */
.L_x_2600:
        /* <DEDUP_REMOVED lines=15> */
.L_x_2612:
        /* <DEDUP_REMOVED lines=22> */
[----:B------:R-:W-:Y:S01]  /*fd30*/  LOP3.LUT R3, R3, R4, RZ, 0x3c, !PT ;  /* 0x0000000403037212 */ /* 0x000fe200078e3cff */
        /* <DEDUP_REMOVED lines=20> */
[----:B------:R-:W-:Y:S01]  /*fe80*/  ISETP.GE.AND P2, PT, R11, RZ, PT ;  /* 0x000000ff0b00720c */ /* 0x000fe20003f46270 */
[----:B------:R-:W1:Y:S08]  /*fe90*/  LDC.64 R2, c[0x0][0x238] ;  /* 0x00008e00ff027b82 */ /* 0x000e700000000a00 */
        /* <DEDUP_REMOVED lines=12> */
[----:B------:R-:W2:Y:S02]  /*ff60*/  LDG.E R5, desc[UR12][R14.64] ;  /* 0x0000000c0e057981 */ /* 0x000ea4000c1e1900 */
[----:B------:R-:W-:Y:S02]  /*ff70*/  IMAD R8, R7, R4, -0x80 ;  /* 0xffffff8007087424 */ /* 0x000fe400078e0204 */
[----:B------:R-:W2:Y:S02]  /*ff80*/  LDG.E R6, desc[UR12][R12.64] ;  /* 0x0000000c0c067981 */ /* 0x000ea4000c1e1900 */
[C---:B------:R-:W-:Y:S01]  /*ff90*/  IMAD R4, R8.reuse, UR10, RZ ;  /* 0x0000000a08047c24 */ /* 0x040fe2000f8e02ff */
[----:B------:R-:W-:Y:S01]  /*ffa0*/  SHF.R.S32.HI R7, RZ, 0x1f, R8 ;  /* 0x0000001fff077819 */ /* 0x000fe20000011408 */
        /* <DEDUP_REMOVED lines=9> */
.L_x_2609:
[C---:B------:R-:W-:Y:S01]  /*10040*/  LEA R2, P2, R8.reuse, R180, 0x1 ;  /* 0x000000b408027211 */ /* 0x040fe200078408ff */
[----:B------:R-:W-:Y:S01]  /*10050*/  @P4 STS.128 [R223+0xc000], RZ ;  /* 0x00c000ffdf004388 */ /* 0x000fe20000000c00 */
[----:B------:R-:W-:Y:S02]  /*10060*/  IADD3 R33, P1, R221, R8, RZ ;  /* 0x00000008dd217210 */ /* 0x000fe40007f3e0ff */
[----:B------:R-:W-:Y:S02]  /*10070*/  LEA.HI.X R3, R8, R181, R35, 0x1, P2 ;  /* 0x000000b508037211 */ /* 0x000fe400010f0c23 */
[CC--:B------:R-:W-:Y:S02]  /*10080*/  @!P4 LEA R46, P5, R33.reuse, R180.reuse, 0x1 ;  /* 0x000000b4212ec211 */ /* 0x0c0fe400078a08ff */
        /* <DEDUP_REMOVED lines=63> */
[----:B------:R1:W-:Y:S01]  /*10480*/  @!P3 LDGSTS.E.BYPASS.LTC128B.128 [R223+0x11800], desc[UR12][R36.64+0x80] ;  /* 0x1180008024dfbfae */ /* 0x0003e2000b901d4c */
        /* <DEDUP_REMOVED lines=26> */
[----:B------:R-:W-:Y:S02]  /*10630*/  IADD3.X R32, R220, R34, RZ, P1, !PT ;  /* 0x00000022dc207210 */ /* 0x000fe40000ffe4ff */
[----:B------:R-:W-:Y:S01]  /*10640*/  @P3 STS.128 [R223+0x12800], RZ ;  /* 0x012800ffdf003388 */ /* 0x000fe20000000c00 */
[C---:B------:R-:W-:Y:S02]  /*10650*/  @!P3 LEA R62, P1, R33.reuse, R180, 0x1 ;  /* 0x000000b4213eb211 */ /* 0x040fe400078208ff */
[CCC-:B------:R-:W-:Y:S02]  /*10660*/  @!P4 LEA.HI.X R59, R33.reuse, R181.reuse, R32.reuse, 0x1, P5 ;  /* 0x000000b5213bc211 */ /* 0x1c0fe400028f0c20 */
[----:B------:R-:W-:Y:S01]  /*10670*/  @!PT LDS RZ, [RZ] ;  /* 0x00000000fffff984 */ /* 0x000fe20000000800 */
[----:B------:R-:W-:Y:S01]  /*10680*/  @!PT LDS RZ, [RZ] ;  /* 0x00000000fffff984 */ /* 0x000fe20000000800 */
[----:B------:R-:W-:Y:S01]  /*10690*/  @!PT LDS RZ, [RZ] ;  /* 0x00000000fffff984 */ /* 0x000fe20000000800 */
[----:B------:R3:W-:Y:S01]  /*106a0*/  @!P3 LDGSTS.E.BYPASS.LTC128B.128 [R223+0x12800], desc[UR12][R52.64+0x80] ;  /* 0x1280008034dfbfae */ /* 0x0007e2000b901d4c */
[----:B------:R-:W-:Y:S02]  /*106b0*/  @!P3 LEA.HI.X R63, R33, R181, R32, 0x1, P1 ;  /* 0x000000b5213fb211 */ /* 0x000fe400008f0c20 */
[----:B------:R-:W-:Y:S02]  /*106c0*/  ISETP.GE.AND P1, PT, R222, 0x2, PT ;  /* 0x00000002de00780c */ /* 0x000fe40003f26270 */
        /* <DEDUP_REMOVED lines=21> */
[----:B------:R-:W1:Y:S05]  /*10820*/  LDSM.16.M88.4 R140, [R214+0x4000] ;  /* 0x00400000d68c783b */ /* 0x000e6a0000000200 */
[----:B------:R-:W2:Y:S05]  /*10830*/  LDSM.16.M88.4 R144, [R214+0x4800] ;  /* 0x00480000d690783b */ /* 0x000eaa0000000200 */
[----:B------:R-:W3:Y:S05]  /*10840*/  LDSM.16.M88.4 R148, [R214+0x5000] ;  /* 0x00500000d694783b */ /* 0x000eea0000000200 */
[----:B------:R-:W4:Y:S05]  /*10850*/  LDSM.16.M88.4 R152, [R214+0x5800] ;  /* 0x00580000d698783b */ /* 0x000f2a0000000200 */
[----:B------:R-:W0:Y:S05]  /*10860*/  LDGDEPBAR ;  /* 0x00000000000079af */ /* 0x000e2a0000000000 */
[----:B------:R-:W5:Y:S05]  /*10870*/  LDSM.16.M88.4 R156, [R214+0x6000] ;  /* 0x00600000d69c783b */ /* 0x000f6a0000000200 */
[----:B------:R-:W5:Y:S05]  /*10880*/  LDSM.16.M88.4 R160, [R214+0x6800] ;  /* 0x00680000d6a0783b */ /* 0x000f6a0000000200 */
[----:B------:R-:W5:Y:S05]  /*10890*/  LDSM.16.M88.4 R164, [R214+0x7000] ;  /* 0x00700000d6a4783b */ /* 0x000f6a0000000200 */
[----:B------:R-:W-:Y:S01]  /*108a0*/  LDSM.16.M88.4 R168, [R213] ;  /* 0x00000000d5a8783b */ /* 0x000fe20000000200 */
[C---:B-1----:R-:W-:Y:S04]  /*108b0*/  HMMA.16816.F32.BF16 R4, R136.reuse, R140, RZ ;  /* 0x0000008c8804723c */ /* 0x042fe800000418ff */
[----:B------:R-:W-:Y:S02]  /*108c0*/  LDSM.16.M88.4 R172, [R212] ;  /* 0x00000000d4ac783b */ /* 0x000fe40000000200 */
[C---:B------:R-:W-:Y:S03]  /*108d0*/  HMMA.16816.F32.BF16 R8, R136.reuse, R142, RZ ;  /* 0x0000008e8808723c */ /* 0x040fe600000418ff */
[----:B------:R-:W1:Y:S03]  /*108e0*/  LDSM.16.M88.4 R140, [R214+0x7800] ;  /* 0x00780000d68c783b */ /* 0x000e660000000200 */
[C---:B--2---:R-:W-:Y:S02]  /*108f0*/  HMMA.16816.F32.BF16 R12, R136.reuse, R144, RZ ;  /* 0x00000090880c723c */ /* 0x044fe400000418ff */
[----:B------:R-:W2:Y:S04]  /*10900*/  LDSM.16.M88.4 R176, [R212+0x800] ;  /* 0x00080000d4b0783b */ /* 0x000ea80000000200 */
[C---:B------:R-:W-:Y:S01]  /*10910*/  HMMA.16816.F32.BF16 R16, R136.reuse, R146, RZ ;  /* 0x000000928810723c */ /* 0x040fe200000418ff */
[----:B------:R-:W2:Y:S05]  /*10920*/  LDSM.16.M88.4 R144, [R212+0x1000] ;  /* 0x00100000d490783b */ /* 0x000eaa0000000200 */
[C---:B---3--:R-:W-:Y:S01]  /*10930*/  HMMA.16816.F32.BF16 R20, R136.reuse, R148, RZ ;  /* 0x000000948814723c */ /* 0x048fe200000418ff */
[----:B------:R-:W-:Y:S05]  /*10940*/  LDSM.16.M88.4 R180, [R212+0x3000] ;  /* 0x00300000d4b4783b */ /* 0x000fea0000000200 */
[C---:B------:R-:W-:Y:S01]  /*10950*/  HMMA.16816.F32.BF16 R24, R136.reuse, R150, RZ ;  /* 0x000000968818723c */ /* 0x040fe200000418ff */
[----:B------:R-:W3:Y:S05]  /*10960*/  LDSM.16.M88.4 R148, [R212+0x1800] ;  /* 0x00180000d494783b */ /* 0x000eea0000000200 */
[C---:B----4-:R-:W-:Y:S01]  /*10970*/  HMMA.16816.F32.BF16 R28, R136.reuse, R152, RZ ;  /* 0x00000098881c723c */ /* 0x050fe200000418ff */
[----:B------:R-:W-:Y:S05]  /*10980*/  LDSM.16.M88.4 R184, [R211] ;  /* 0x00000000d3b8783b */ /* 0x000fea0000000200 */
[C---:B------:R-:W-:Y:S01]  /*10990*/  HMMA.16816.F32.BF16 R32, R136.reuse, R154, RZ ;  /* 0x0000009a8820723c */ /* 0x040fe200000418ff */
[----:B------:R-:W4:Y:S05]  /*109a0*/  LDSM.16.M88.4 R152, [R212+0x2000] ;  /* 0x00200000d498783b */ /* 0x000f2a0000000200 */
[C---:B-----5:R-:W-:Y:S01]  /*109b0*/  HMMA.16816.F32.BF16 R36, R136.reuse, R156, RZ ;  /* 0x0000009c8824723c */ /* 0x060fe200000418ff */
        /* <DEDUP_REMOVED lines=11> */
[C---:B-1----:R-:W-:Y:S01]  /*10a70*/  HMMA.16816.F32.BF16 R60, R136.reuse, R140, RZ ;  /* 0x0000008c883c723c */ /* 0x042fe200000418ff */
[----:B------:R-:W-:Y:S05]  /*10a80*/  LDSM.16.M88.4 R200, [R209+0x4000] ;  /* 0x00400000d1c8783b */ /* 0x000fea0000000200 */
[----:B------:R-:W-:Y:S01]  /*10a90*/  HMMA.16816.F32.BF16 R64, R136, R142, RZ ;  /* 0x0000008e8840723c */ /* 0x000fe200000418ff */
[----:B------:R-:W1:Y:S05]  /*10aa0*/  LDSM.16.M88.4 R136, [R207+0x4800] ;  /* 0x00480000cf88783b */ /* 0x000e6a0000000200 */
[C---:B------:R-:W-:Y:S01]  /*10ab0*/  HMMA.16816.F32.BF16 R4, R168.reuse, R172, R4 ;  /* 0x000000aca804723c */ /* 0x040fe20000041804 */
[----:B------:R-:W1:Y:S05]  /*10ac0*/  LDSM.16.M88.4 R140, [R207+0x5000] ;  /* 0x00500000cf8c783b */ /* 0x000e6a0000000200 */
[C---:B------:R-:W-:Y:S01]  /*10ad0*/  HMMA.16816.F32.BF16 R8, R168.reuse, R174, R8 ;  /* 0x000000aea808723c */ /* 0x040fe20000041808 */
[----:B------:R-:W-:Y:S05]  /*10ae0*/  LDSM.16.M88.4 R172, [R209+0x1000] ;  /* 0x00100000d1ac783b */ /* 0x000fea0000000200 */
[C---:B--2---:R-:W-:Y:S06]  /*10af0*/  HMMA.16816.F32.BF16 R12, R168.reuse, R176, R12 ;  /* 0x000000b0a80c723c */ /* 0x044fec000004180c */
        /* <DEDUP_REMOVED lines=24> */
[C---:B-1----:R-:W-:Y:S06]  /*10c80*/  HMMA.16816.F32.BF16 R12, R184.reuse, R136, R12 ;  /* 0x00000088b80c723c */ /* 0x042fec000004180c */
[C---:B------:R-:W-:Y:S01]  /*10c90*/  HMMA.16816.F32.BF16 R16, R184.reuse, R138, R16 ;  /* 0x0000008ab810723c */ /* 0x040fe20000041810 */
[----:B------:R-:W1:Y:S05]  /*10ca0*/  LDSM.16.M88.4 R136, [R210] ;  /* 0x00000000d288783b */ /* 0x000e6a0000000200 */
[C---:B------:R-:W-:Y:S06]  /*10cb0*/  HMMA.16816.F32.BF16 R20, R184.reuse, R140, R20 ;  /* 0x0000008cb814723c */ /* 0x040fec0000041814 */
        /* <DEDUP_REMOVED lines=11> */
[C---:B-----5:R-:W-:Y:S06]  /*10d70*/  HMMA.16816.F32.BF16 R52, R184.reuse, R156, R52 ;  /* 0x0000009cb834723c */ /* 0x060fec0000041834 */
[C---:B------:R-:W-:Y:S01]  /*10d80*/  HMMA.16816.F32.BF16 R56, R184.reuse, R158, R56 ;  /* 0x0000009eb838723c */ /* 0x040fe20000041838 */
[----:B------:R-:W4:Y:S05]  /*10d90*/  LDSM.16.M88.4 R156, [R214+0x8000] ;  /* 0x00800000d69c783b */ /* 0x000f2a0000000200 */
[C---:B------:R-:W-:Y:S06]  /*10da0*/  HMMA.16816.F32.BF16 R60, R184.reuse, R160, R60 ;  /* 0x000000a0b83c723c */ /* 0x040fec000004183c */
[----:B------:R-:W-:Y:S01]  /*10db0*/  HMMA.16816.F32.BF16 R64, R184, R162, R64 ;  /* 0x000000a2b840723c */ /* 0x000fe20000041840 */
[----:B------:R-:W5:Y:S05]  /*10dc0*/  LDSM.16.M88.4 R160, [R214+0x8800] ;  /* 0x00880000d6a0783b */ /* 0x000f6a0000000200 */
[C---:B-1----:R-:W-:Y:S01]  /*10dd0*/  HMMA.16816.F32.BF16 R4, R136.reuse, R164, R4 ;  /* 0x000000a48804723c */ /* 0x042fe20000041804 */
[----:B------:R-:W-:Y:S05]  /*10de0*/  LDSM.16.M88.4 R184, [R207+0xa000] ;  /* 0x00a00000cfb8783b */ /* 0x000fea0000000200 */
        /* <DEDUP_REMOVED lines=21> */
[----:B------:R-:W-:Y:S01]  /*10f40*/  HMMA.16816.F32.BF16 R64, R136, R150, R64 ;  /* 0x000000968840723c */ /* 0x000fe20000041840 */
[----:B------:R-:W3:Y:S05]  /*10f50*/  LDSM.16.M88.4 R136, [R214+0xb000] ;  /* 0x00b00000d688783b */ /* 0x000eea0000000200 */
[----:B------:R-:W3:Y:S01]  /*10f60*/  LDSM.16.M88.4 R148, [R214+0xb800] ;  /* 0x00b80000d694783b */ /* 0x000ee20000000200 */
        /* <DEDUP_REMOVED lines=21> */
[C---:B------:R-:W-:Y:S06]  /*110c0*/  HMMA.16816.F32.BF16 R60, R152.reuse, R148, R60 ;  /* 0x00000094983c723c */ /* 0x040fec000004183c */
[----:B------:R-:W-:Y:S01]  /*110d0*/  HMMA.16816.F32.BF16 R64, R152, R150, R64 ;  /* 0x000000969840723c */ /* 0x000fe20000041840 */
[----:B------:R-:W3:Y:S05]  /*110e0*/  LDSM.16.M88.4 R148, [R212+0x7000] ;  /* 0x00700000d494783b */ /* 0x000eea0000000200 */
[----:B------:R-:W3:Y:S01]  /*110f0*/  LDSM.16.M88.4 R152, [R212+0x7800] ;  /* 0x00780000d498783b */ /* 0x000ee20000000200 */
[C---:B----4-:R-:W-:Y:S06]  /*11100*/  HMMA.16816.F32.BF16 R4, R156.reuse, R172, R4 ;  /* 0x000000ac9c04723c */ /* 0x050fec0000041804 */
[C---:B------:R-:W-:Y:S01]  /*11110*/  HMMA.16816.F32.BF16 R8, R156.reuse, R174, R8 ;  /* 0x000000ae9c08723c */ /* 0x040fe20000041808 */
[----:B------:R-:W-:Y:S05]  /*11120*/  LDSM.16.M88.4 R172, [R207+0x9000] ;  /* 0x00900000cfac783b */ /* 0x000fea0000000200 */
[C---:B-----5:R-:W-:Y:S06]  /*11130*/  HMMA.16816.F32.BF16 R12, R156.reuse, R160, R12 ;  /* 0x000000a09c0c723c */ /* 0x060fec000004180c */
        /* <DEDUP_REMOVED lines=12> */
[C---:B------:R-:W-:Y:S06]  /*11200*/  HMMA.16816.F32.BF16 R48, R156.reuse, R146, R48 ;  /* 0x000000929c30723c */ /* 0x040fec0000041830 */
[C---:B---3--:R-:W-:Y:S06]  /*11210*/  HMMA.16816.F32.BF16 R52, R156.reuse, R148, R52 ;  /* 0x000000949c34723c */ /* 0x048fec0000041834 */
[C---:B------:R-:W-:Y:S06]  /*11220*/  HMMA.16816.F32.BF16 R56, R156.reuse, R150, R56 ;  /* 0x000000969c38723c */ /* 0x040fec0000041838 */
[C---:B------:R-:W-:Y:S06]  /*11230*/  HMMA.16816.F32.BF16 R60, R156.reuse, R152, R60 ;  /* 0x000000989c3c723c */ /* 0x040fec000004183c */
[----:B------:R-:W-:Y:S06]  /*11240*/  HMMA.16816.F32.BF16 R64, R156, R154, R64 ;  /* 0x0000009a9c40723c */ /* 0x000fec0000041840 */
[C---:B------:R-:W-:Y:S06]  /*11250*/  HMMA.16816.F32.BF16 R4, R168.reuse, R176, R4 ;  /* 0x000000b0a804723c */ /* 0x040fec0000041804 */
        /* <DEDUP_REMOVED lines=11> */
[C---:B------:R-:W-:Y:S06]  /*11310*/  HMMA.16816.F32.BF16 R52, R168.reuse, R188, R52 ;  /* 0x000000bca834723c */ /* 0x040fec0000041834 */
[C---:B------:R-:W-:Y:S06]  /*11320*/  HMMA.16816.F32.BF16 R56, R168.reuse, R190, R56 ;  /* 0x000000bea838723c */ /* 0x040fec0000041838 */
[C---:B------:R-:W-:Y:S06]  /*11330*/  HMMA.16816.F32.BF16 R60, R168.reuse, R192, R60 ;  /* 0x000000c0a83c723c */ /* 0x040fec000004183c */
[----:B------:R-:W-:Y:S06]  /*11340*/  HMMA.16816.F32.BF16 R64, R168, R194, R64 ;  /* 0x000000c2a840723c */ /* 0x000fec0000041840 */
[C---:B------:R-:W-:Y:S06]  /*11350*/  HMMA.16816.F32.BF16 R4, R196.reuse, R200, R4 ;  /* 0x000000c8c404723c */ /* 0x040fec0000041804 */
[C---:B------:R-:W-:Y:S06]  /*11360*/  HMMA.16816.F32.BF16 R8, R196.reuse, R202, R8 ;  /* 0x000000cac408723c */ /* 0x040fec0000041808 */
[C---:B--2---:R-:W-:Y:S06]  /*11370*/  HMMA.16816.F32.BF16 R12, R196.reuse, R136, R12 ;  /* 0x00000088c40c723c */ /* 0x044fec000004180c */
[C---:B------:R-:W-:Y:S01]  /*11380*/  HMMA.16816.F32.BF16 R16, R196.reuse, R138, R16 ;  /* 0x0000008ac410723c */ /* 0x040fe20000041810 */
[----:B------:R-:W1:Y:S05]  /*11390*/  LDSM.16.M88.4 R136, [R209+0x5800] ;  /* 0x00580000d188783b */ /* 0x000e6a0000000200 */
[C---:B------:R-:W-:Y:S05]  /*113a0*/  HMMA.16816.F32.BF16 R20, R196.reuse, R140, R20 ;  /* 0x0000008cc414723c */ /* 0x040fea0000041814 */
[----:B------:R-:W-:Y:S01]  /*113b0*/  FMUL.FTZ R201, R4, UR5 ;  /* 0x0000000504c97c20 */ /* 0x000fe20008410000 */
[C---:B------:R-:W-:Y:S01]  /*113c0*/  HMMA.16816.F32.BF16 R24, R196.reuse, R142, R24 ;  /* 0x0000008ec418723c */ /* 0x040fe20000041818 */
[----:B------:R-:W2:Y:S04]  /*113d0*/  LDSM.16.M88.4 R140, [R209+0x6000] ;  /* 0x00600000d18c783b */ /* 0x000ea80000000200 */
[----:B------:R-:W3:Y:S01]  /*113e0*/  MUFU.TANH R201, R201 ;  /* 0x000000c900c97308 */ /* 0x000ee20000002400 */
[----:B------:R-:W-:Y:S01]  /*113f0*/  FMUL.FTZ R203, R5, UR5 ;  /* 0x0000000505cb7c20 */ /* 0x000fe20008410000 */
[----:B------:R-:W-:Y:S01]  /*11400*/  FMUL.FTZ R241, R6, UR5 ;  /* 0x0000000506f17c20 */ /* 0x000fe20008410000 */
[----:B------:R-:W-:Y:S03]  /*11410*/  FMUL.FTZ R243, R7, UR5 ;  /* 0x0000000507f37c20 */ /* 0x000fe60008410000 */
[----:B------:R-:W-:Y:S01]  /*11420*/  FMUL.FTZ R245, R8, UR5 ;  /* 0x0000000508f57c20 */ /* 0x000fe20008410000 */
[----:B------:R-:W-:Y:S03]  /*11430*/  FMUL.FTZ R247, R9, UR5 ;  /* 0x0000000509f77c20 */ /* 0x000fe60008410000 */
[----:B------:R-:W4:Y:S01]  /*11440*/  MUFU.TANH R203, R203 ;  /* 0x000000cb00cb7308 */ /* 0x000f220000002400 */
[----:B------:R-:W-:Y:S01]  /*11450*/  FMUL.FTZ R249, R10, UR5 ;  /* 0x000000050af97c20 */ /* 0x000fe20008410000 */
[----:B------:R-:W-:Y:S01]  /*11460*/  FMUL.FTZ R202, R11, UR5 ;  /* 0x000000050bca7c20 */ /* 0x000fe20008410000 */
[----:B------:R-:W-:Y:S01]  /*11470*/  FMUL.FTZ R200, R12, UR5 ;  /* 0x000000050cc87c20 */ /* 0x000fe20008410000 */
[----:B------:R-:W-:Y:S01]  /*11480*/  FMUL.FTZ R251, R13, UR5 ;  /* 0x000000050dfb7c20 */ /* 0x000fe20008410000 */
[----:B------:R-:W-:Y:S01]  /*11490*/  FMUL.FTZ R134, R21, UR5 ;  /* 0x0000000515867c20 */ /* 0x000fe20008410000 */
[----:B------:R-:W-:Y:S01]  /*114a0*/  FMUL.FTZ R182, R23, UR5 ;  /* 0x0000000517b67c20 */ /* 0x000fe20008410000 */
[----:B------:R-:W-:Y:S03]  /*114b0*/  FMUL.FTZ R242, R14, UR5 ;  /* 0x000000050ef27c20 */ /* 0x000fe60008410000 */
[----:B------:R-:W2:Y:S01]  /*114c0*/  MUFU.TANH R241, R241 ;  /* 0x000000f100f17308 */ /* 0x000ea20000002400 */
[----:B------:R-:W-:Y:S01]  /*114d0*/  FMUL.FTZ R240, R15, UR5 ;  /* 0x000000050ff07c20 */ /* 0x000fe20008410000 */
[----:B------:R-:W-:Y:S01]  /*114e0*/  FMUL.FTZ R246, R16, UR5 ;  /* 0x0000000510f67c20 */ /* 0x000fe20008410000 */
[----:B------:R-:W-:Y:S01]  /*114f0*/  FMUL.FTZ R181, R24, UR5 ;  /* 0x0000000518b57c20 */ /* 0x000fe20008410000 */
[----:B------:R-:W-:Y:S01]  /*11500*/  FMUL.FTZ R244, R17, UR5 ;  /* 0x0000000511f47c20 */ /* 0x000fe20008410000 */
[----:B------:R-:W-:Y:S01]  /*11510*/  FMUL.FTZ R250, R18, UR5 ;  /* 0x0000000512fa7c20 */ /* 0x000fe20008410000 */
[----:B------:R-:W-:Y:S01]  /*11520*/  FMUL.FTZ R248, R19, UR5 ;  /* 0x0000000513f87c20 */ /* 0x000fe20008410000 */
[----:B------:R-:W-:Y:S03]  /*11530*/  FMUL.FTZ R252, R20, UR5 ;  /* 0x0000000514fc7c20 */ /* 0x000fe60008410000 */
[----:B------:R5:W3:Y:S01]  /*11540*/  MUFU.TANH R177, R134 ;  /* 0x0000008600b17308 */ /* 0x000ae20000002400 */
[C---:B-1----:R-:W-:Y:S03]  /*11550*/  HMMA.16816.F32.BF16 R28, R196.reuse, R136, R28 ;  /* 0x00000088c41c723c */ /* 0x042fe6000004181c */
[----:B------:R-:W-:Y:S01]  /*11560*/  FMUL.FTZ R194, R22, UR5 ;  /* 0x0000000516c27c20 */ /* 0x000fe20008410000 */
[----:B------:R-:W-:Y:S01]  /*11570*/  FMUL.FTZ R135, R26, UR5 ;  /* 0x000000051a877c20 */ /* 0x000fe20008410000 */
[----:B------:R-:W-:Y:S01]  /*11580*/  FMUL.FTZ R180, R25, UR5 ;  /* 0x0000000519b47c20 */ /* 0x000fe20008410000 */
[C---:B------:R-:W-:Y:S03]  /*11590*/  HMMA.16816.F32.BF16 R32, R196.reuse, R138, R32 ;  /* 0x0000008ac420723c */ /* 0x040fe60000041820 */
[----:B------:R1:W1:Y:S01]  /*115a0*/  MUFU.TANH R166, R182 ;  /* 0x000000b600a67308 */ /* 0x0002620000002400 */
[----:B------:R-:W4:Y:S02]  /*115b0*/  LDSM.16.M88.4 R136, [R209+0x6800] ;  /* 0x00680000d188783b */ /* 0x000f240000000200 */
[C---:B--2---:R-:W-:Y:S07]  /*115c0*/  HMMA.16816.F32.BF16 R36, R196.reuse, R140, R36 ;  /* 0x0000008cc424723c */ /* 0x044fee0000041824 */
[----:B------:R2:W2:Y:S01]  /*115d0*/  MUFU.TANH R165, R181 ;  /* 0x000000b500a57308 */ /* 0x0004a20000002400 */
[----:B-----5:R-:W-:Y:S01]  /*115e0*/  FMUL.FTZ R134, R27, UR5 ;  /* 0x000000051b867c20 */ /* 0x020fe20008410000 */
[C---:B------:R-:W-:Y:S08]  /*115f0*/  HMMA.16816.F32.BF16 R40, R196.reuse, R142, R40 ;  /* 0x0000008ec428723c */ /* 0x040ff00000041828 */
[----:B------:R-:W3:Y:S03]  /*11600*/  MUFU.TANH R164, R135 ;  /* 0x0000008700a47308 */ /* 0x000ee60000002400 */
[----:B------:R-:W-:Y:S01]  /*11610*/  FMUL.FTZ R193, R28, UR5 ;  /* 0x000000051cc17c20 */ /* 0x000fe20008410000 */
[----:B------:R-:W-:Y:S01]  /*11620*/  FMUL.FTZ R184, R29, UR5 ;  /* 0x000000051db87c20 */ /* 0x000fe20008410000 */
[----:B-1----:R-:W-:Y:S01]  /*11630*/  FMUL.FTZ R182, R31, UR5 ;  /* 0x000000051fb67c20 */ /* 0x002fe20008410000 */
[----:B------:R-:W-:Y:S04]  /*11640*/  FMUL.FTZ R32, R32, UR5 ;  /* 0x0000000520207c20 */ /* 0x000fe80008410000 */
[----:B------:R-:W1:Y:S01]  /*11650*/  MUFU.TANH R162, R134 ;  /* 0x0000008600a27308 */ /* 0x000e620000002400 */
[----:B------:R-:W-:Y:S01]  /*11660*/  FMUL.FTZ R33, R33, UR5 ;  /* 0x0000000521217c20 */ /* 0x000fe20008410000 */
[----:B------:R-:W-:Y:S01]  /*11670*/  FMUL.FTZ R34, R34, UR5 ;  /* 0x0000000522227c20 */ /* 0x000fe20008410000 */
[----:B------:R-:W-:Y:S01]  /*11680*/  FMUL.FTZ R35, R35, UR5 ;  /* 0x0000000523237c20 */ /* 0x000fe20008410000 */
[----:B--2---:R-:W-:Y:S01]  /*11690*/  FMUL.FTZ R181, R30, UR5 ;  /* 0x000000051eb57c20 */ /* 0x004fe20008410000 */
        /* <DEDUP_REMOVED lines=8> */
[----:B------:R-:W-:Y:S05]  /*11720*/  FMUL.FTZ R43, R43, UR5 ;  /* 0x000000052b2b7c20 */ /* 0x000fea0008410000 */
[----:B------:R-:W1:Y:S01]  /*11730*/  MUFU.TANH R183, R33 ;  /* 0x0000002100b77308 */ /* 0x000e620000002400 */
[C---:B----4-:R-:W-:Y:S06]  /*11740*/  HMMA.16816.F32.BF16 R44, R196.reuse, R136, R44 ;  /* 0x00000088c42c723c */ /* 0x050fec000004182c */
[C---:B------:R-:W-:Y:S03]  /*11750*/  HMMA.16816.F32.BF16 R48, R196.reuse, R138, R48 ;  /* 0x0000008ac430723c */ /* 0x040fe60000041830 */
[----:B------:R-:W4:Y:S10]  /*11760*/  MUFU.TANH R172, R34 ;  /* 0x0000002200ac7308 */ /* 0x000f340000002400 */
[----:B------:R5:W1:Y:S10]  /*11770*/  MUFU.TANH R178, R35 ;  /* 0x0000002300b27308 */ /* 0x000a740000002400 */
[----:B------:R-:W1:Y:S01]  /*11780*/  MUFU.TANH R195, R36 ;  /* 0x0000002400c37308 */ /* 0x000e620000002400 */
[----:B------:R-:W-:Y:S01]  /*11790*/  FMUL.FTZ R44, R44, UR5 ;  /* 0x000000052c2c7c20 */ /* 0x000fe20008410000 */
[----:B------:R-:W-:Y:S01]  /*117a0*/  FMUL.FTZ R45, R45, UR5 ;  /* 0x000000052d2d7c20 */ /* 0x000fe20008410000 */
[----:B------:R-:W-:Y:S01]  /*117b0*/  FMUL.FTZ R46, R46, UR5 ;  /* 0x000000052e2e7c20 */ /* 0x000fe20008410000 */
[----:B------:R-:W-:Y:S01]  /*117c0*/  FMUL.FTZ R47, R47, UR5 ;  /* 0x000000052f2f7c20 */ /* 0x000fe20008410000 */
[----:B------:R-:W-:Y:S05]  /*117d0*/  FMUL.FTZ R48, R48, UR5 ;  /* 0x0000000530307c20 */ /* 0x000fea0008410000 */
[----:B------:R-:W1:Y:S01]  /*117e0*/  MUFU.TANH R191, R37 ;  /* 0x0000002500bf7308 */ /* 0x000e620000002400 */
[----:B-----5:R-:W5:Y:S01]  /*117f0*/  LDSM.16.M88.4 R32, [R209+0x7000] ;  /* 0x00700000d120783b */ /* 0x020f620000000200 */
[----:B------:R-:W-:Y:S01]  /*11800*/  FMUL.FTZ R49, R49, UR5 ;  /* 0x0000000531317c20 */ /* 0x000fe20008410000 */
[----:B------:R-:W-:Y:S01]  /*11810*/  FMUL.FTZ R50, R50, UR5 ;  /* 0x0000000532327c20 */ /* 0x000fe20008410000 */
[----:B------:R-:W-:Y:S06]  /*11820*/  FMUL.FTZ R51, R51, UR5 ;  /* 0x0000000533337c20 */ /* 0x000fec0008410000 */
[----:B------:R-:W1:Y:S10]  /*11830*/  MUFU.TANH R192, R38 ;  /* 0x0000002600c07308 */ /* 0x000e740000002400 */
[----:B------:R3:W1:Y:S10]  /*11840*/  MUFU.TANH R186, R39 ;  /* 0x0000002700ba7308 */ /* 0x0006740000002400 */
[----:B------:R-:W1:Y:S10]  /*11850*/  MUFU.TANH R179, R184 ;  /* 0x000000b800b37308 */ /* 0x000e740000002400 */
[----:B------:R-:W1:Y:S01]  /*11860*/  MUFU.TANH R243, R243 ;  /* 0x000000f300f37308 */ /* 0x000e620000002400 */
[----:B---3--:R-:W3:Y:S01]  /*11870*/  LDSM.16.M88.4 R36, [R209+0x7800] ;  /* 0x00780000d124783b */ /* 0x008ee20000000200 */
[----:B------:R-:W-:Y:S08]  /*11880*/  DEPBAR.LE SB0, 0x0 ;  /* 0x000080000000791a */ /* 0x000ff00000000000 */
[----:B------:R-:W1:Y:S01]  /*11890*/  MUFU.TANH R245, R245 ;  /* 0x000000f500f57308 */ /* 0x000e620000002400 */
[----:B------:R-:W-:Y:S01]  /*118a0*/  BAR.SYNC.DEFER_BLOCKING 0x0 ;  /* 0x0000000000007b1d */ /* 0x000fe20000010000 */
[C---:B-----5:R-:W-:Y:S08]  /*118b0*/  HMMA.16816.F32.BF16 R52, R196.reuse, R32, R52 ;  /* 0x00000020c434723c */ /* 0x060ff00000041834 */
[----:B------:R-:W1:Y:S01]  /*118c0*/  MUFU.TANH R247, R247 ;  /* 0x000000f700f77308 */ /* 0x000e620000002400 */
[C---:B------:R-:W-:Y:S09]  /*118d0*/  HMMA.16816.F32.BF16 R56, R196.reuse, R34, R56 ;  /* 0x00000022c438723c */ /* 0x040ff20000041838 */
[----:B------:R-:W1:Y:S10]  /*118e0*/  MUFU.TANH R249, R249 ;  /* 0x000000f900f97308 */ /* 0x000e740000002400 */
[----:B------:R-:W1:Y:S01]  /*118f0*/  MUFU.TANH R202, R202 ;  /* 0x000000ca00ca7308 */ /* 0x000e620000002400 */
[----:B------:R-:W-:Y:S01]  /*11900*/  FMUL.FTZ R52, R52, UR5 ;  /* 0x0000000534347c20 */ /* 0x000fe20008410000 */
[----:B------:R-:W-:Y:S01]  /*11910*/  FMUL.FTZ R53, R53, UR5 ;  /* 0x0000000535357c20 */ /* 0x000fe20008410000 */
[----:B------:R-:W-:Y:S01]  /*11920*/  FMUL.FTZ R54, R54, UR5 ;  /* 0x0000000536367c20 */ /* 0x000fe20008410000 */
[----:B------:R-:W-:Y:S06]  /*11930*/  FMUL.FTZ R55, R55, UR5 ;  /* 0x0000000537377c20 */ /* 0x000fec0008410000 */
[----:B------:R-:W1:Y:S01]  /*11940*/  MUFU.TANH R200, R200 ;  /* 0x000000c800c87308 */ /* 0x000e620000002400 */
[C---:B---3--:R-:W-:Y:S03]  /*11950*/  HMMA.16816.F32.BF16 R60, R196.reuse, R36, R60 ;  /* 0x00000024c43c723c */ /* 0x048fe6000004183c */
[----:B------:R-:W-:Y:S01]  /*11960*/  FMUL.FTZ R56, R56, UR5 ;  /* 0x0000000538387c20 */ /* 0x000fe20008410000 */
[----:B------:R-:W-:Y:S01]  /*11970*/  FMUL.FTZ R57, R57, UR5 ;  /* 0x0000000539397c20 */ /* 0x000fe20008410000 */
[----:B------:R-:W-:Y:S01]  /*11980*/  FMUL.FTZ R58, R58, UR5 ;  /* 0x000000053a3a7c20 */ /* 0x000fe20008410000 */
[----:B------:R-:W-:Y:S03]  /*11990*/  HMMA.16816.F32.BF16 R64, R196, R38, R64 ;  /* 0x00000026c440723c */ /* 0x000fe60000041840 */
[----:B------:R-:W3:Y:S02]  /*119a0*/  MUFU.TANH R251, R251 ;  /* 0x000000fb00fb7308 */ /* 0x000ee40000002400 */
[----:B------:R-:W-:Y:S08]  /*119b0*/  FMUL.FTZ R59, R59, UR5 ;  /* 0x000000053b3b7c20 */ /* 0x000ff00008410000 */
[----:B------:R-:W1:Y:S10]  /*119c0*/  MUFU.TANH R242, R242 ;  /* 0x000000f200f27308 */ /* 0x000e740000002400 */
[----:B------:R-:W1:Y:S01]  /*119d0*/  MUFU.TANH R240, R240 ;  /* 0x000000f000f07308 */ /* 0x000e620000002400 */
[----:B------:R-:W-:Y:S01]  /*119e0*/  FMUL.FTZ R60, R60, UR5 ;  /* 0x000000053c3c7c20 */ /* 0x000fe20008410000 */
[----:B------:R-:W-:Y:S01]  /*119f0*/  FMUL.FTZ R61, R61, UR5 ;  /* 0x000000053d3d7c20 */ /* 0x000fe20008410000 */
[----:B------:R-:W-:Y:S01]  /*11a00*/  FMUL.FTZ R62, R62, UR5 ;  /* 0x000000053e3e7c20 */ /* 0x000fe20008410000 */
[----:B------:R-:W-:Y:S01]  /*11a10*/  FMUL.FTZ R63, R63, UR5 ;  /* 0x000000053f3f7c20 */ /* 0x000fe20008410000 */
[----:B------:R-:W-:Y:S05]  /*11a20*/  FMUL.FTZ R64, R64, UR5 ;  /* 0x0000000540407c20 */ /* 0x000fea0008410000 */
[----:B------:R-:W1:Y:S01]  /*11a30*/  MUFU.TANH R246, R246 ;  /* 0x000000f600f67308 */ /* 0x000e620000002400 */
[----:B------:R-:W-:Y:S01]  /*11a40*/  FMUL.FTZ R65, R65, UR5 ;  /* 0x0000000541417c20 */ /* 0x000fe20008410000 */
[----:B------:R-:W-:Y:S01]  /*11a50*/  FMUL.FTZ R66, R66, UR5 ;  /* 0x0000000542427c20 */ /* 0x000fe20008410000 */
[----:B------:R-:W-:Y:S07]  /*11a60*/  FMUL.FTZ R67, R67, UR5 ;  /* 0x0000000543437c20 */ /* 0x000fee0008410000 */
[----:B------:R-:W1:Y:S10]  /*11a70*/  MUFU.TANH R244, R244 ;  /* 0x000000f400f47308 */ /* 0x000e740000002400 */
[----:B------:R-:W1:Y:S10]  /*11a80*/  MUFU.TANH R250, R250 ;  /* 0x000000fa00fa7308 */ /* 0x000e740000002400 */
[----:B------:R-:W1:Y:S10]  /*11a90*/  MUFU.TANH R248, R248 ;  /* 0x000000f800f87308 */ /* 0x000e740000002400 */
[----:B------:R-:W1:Y:S10]  /*11aa0*/  MUFU.TANH R252, R252 ;  /* 0x000000fc00fc7308 */ /* 0x000e740000002400 */
[----:B------:R-:W1:Y:S10]  /*11ab0*/  MUFU.TANH R194, R194 ;  /* 0x000000c200c27308 */ /* 0x000e740000002400 */
[----:B------:R5:W1:Y:S10]  /*11ac0*/  MUFU.TANH R175, R180 ;  /* 0x000000b400af7308 */ /* 0x000a740000002400 */
[----:B------:R-:W1:Y:S10]  /*11ad0*/  MUFU.TANH R193, R193 ;  /* 0x000000c100c17308 */ /* 0x000e740000002400 */
[----:B------:R2:W1:Y:S01]  /*11ae0*/  MUFU.TANH R168, R181 ;  /* 0x000000b500a87308 */ /* 0x0004620000002400 */
[----:B-----5:R-:W-:Y:S09]  /*11af0*/  MOV R180, R2 ;  /* 0x0000000200b47202 */ /* 0x020ff20000000f00 */
[----:B------:R-:W1:Y:S10]  /*11b00*/  MUFU.TANH R182, R182 ;  /* 0x000000b600b67308 */ /* 0x000e740000002400 */
[----:B------:R1:W1:Y:S01]  /*11b10*/  MUFU.TANH R187, R40 ;  /* 0x0000002800bb7308 */ /* 0x0002620000002400 */
[----:B--2---:R-:W-:Y:S09]  /*11b20*/  MOV R181, R3 ;  /* 0x0000000300b57202 */ /* 0x004ff20000000f00 */
        /* <DEDUP_REMOVED lines=27> */
[----:B---34-:R-:W-:Y:S05]  /*11ce0*/  @!P1 BRA `(.L_x_2610) ;  /* 0x0000000c00109947 */ /* 0x018fea0003800000 */
[----:B------:R-:W-:Y:S01]  /*11cf0*/  ULDC.64 UR10, c[0x0][0x248] ;  /* 0x00009200000a7ab9 */ /* 0x000fe20000000a00 */
[----:B------:R-:W-:Y:S02]  /*11d00*/  MOV R8, R233 ;  /* 0x000000e900087202 */ /* 0x000fe40000000f00 */
[----:B------:R-:W-:Y:S01]  /*11d10*/  MOV R5, R232 ;  /* 0x000000e800057202 */ /* 0x000fe20000000f00 */
[----:B------:R-:W-:Y:S06]  /*11d20*/  @!P0 BRA `(.L_x_2611) ;  /* 0x0000000000fc8947 */ /* 0x000fec0003800000 */
[----:B------:R-:W3:Y:S01]  /*11d30*/  LDC R4, c[0x0][0x380] ;  /* 0x0000e000ff047b82 */ /* 0x000ee20000000800 */
[----:B------:R-:W-:Y:S01]  /*11d40*/  SHF.L.U32 R11, R222, 0x7, RZ ;  /* 0x00000007de0b7819 */ /* 0x000fe200000006ff */
[----:B------:R-:W-:Y:S01]  /*11d50*/  UMOV UR10, UR8 ;  /* 0x00000008000a7c82 */ /* 0x000fe20008000000 */
[----:B------:R-:W-:Y:S03]  /*11d60*/  UMOV UR11, UR9 ;  /* 0x00000009000b7c82 */ /* 0x000fe60008000000 */
[C---:B------:R-:W-:Y:S02]  /*11d70*/  VIADD R9, R11.reuse, 0xffffff00 ;  /* 0xffffff000b097836 */ /* 0x040fe40000000000 */
[----:B------:R-:W-:Y:S03]  /*11d80*/  VIADD R11, R11, 0xffffff80 ;  /* 0xffffff800b0b7836 */ /* 0x000fe60000000000 */
[----:B------:R-:W-:Y:S02]  /*11d90*/  IABS R5, R9 ;  /* 0x0000000900057213 */ /* 0x000fe40000000000 */
[----:B------:R-:W-:Y:S02]  /*11da0*/  IABS R6, R11 ;  /* 0x0000000b00067213 */ /* 0x000fe40000000000 */
[-C--:B---3--:R-:W-:Y:S02]  /*11db0*/  IABS R2, R4.reuse ;  /* 0x0000000400027213 */ /* 0x088fe40000000000 */
[-C--:B------:R-:W-:Y:S02]  /*11dc0*/  LOP3.LUT R9, R9, R4.reuse, RZ, 0x3c, !PT ;  /* 0x0000000409097212 */ /* 0x080fe400078e3cff */
[----:B------:R-:W3:Y:S01]  /*11dd0*/  I2F.RP R7, R2 ;  /* 0x0000000200077306 */ /* 0x000ee20000209400 */
[----:B------:R-:W-:Y:S09]  /*11de0*/  LOP3.LUT R11, R11, R4, RZ, 0x3c, !PT ;  /* 0x000000040b0b7212 */ /* 0x000ff200078e3cff */
[----:B---3--:R-:W3:Y:S02]  /*11df0*/  MUFU.RCP R3, R7 ;  /* 0x0000000700037308 */ /* 0x008ee40000001000 */
[----:B---3--:R-:W-:Y:S08]  /*11e00*/  VIADD R12, R3, 0xffffffe ;  /* 0x0ffffffe030c7836 */ /* 0x008ff00000000000 */
[----:B------:R-:W3:Y:S02]  /*11e10*/  F2I.FTZ.U32.TRUNC.NTZ R13, R12 ;  /* 0x0000000c000d7305 */ /* 0x000ee4000021f000 */
[--C-:B---3--:R-:W-:Y:S01]  /*11e20*/  IMAD.MOV R3, RZ, RZ, -R13.reuse ;  /* 0x000000ffff037224 */ /* 0x108fe200078e0a0d */
        /* <DEDUP_REMOVED lines=8> */
[C---:B------:R-:W-:Y:S01]  /*11eb0*/  IMAD R6, R2.reuse, R7, R6 ;  /* 0x0000000702067224 */ /* 0x040fe200078e0206 */
[----:B------:R-:W-:Y:S02]  /*11ec0*/  LOP3.LUT R7, RZ, R4, RZ, 0x33, !PT ;  /* 0x00000004ff077212 */ /* 0x000fe400078e33ff */
[C---:B------:R-:W-:Y:S02]  /*11ed0*/  ISETP.GT.U32.AND P1, PT, R2.reuse, R5, PT ;  /* 0x000000050200720c */ /* 0x040fe40003f24070 */
[----:B------:R-:W-:Y:S11]  /*11ee0*/  ISETP.GT.U32.AND P2, PT, R2, R6, PT ;  /* 0x000000060200720c */ /* 0x000ff60003f44070 */
[-C--:B------:R-:W-:Y:S01]  /*11ef0*/  @!P1 IADD3 R5, R5, -R2.reuse, RZ ;  /* 0x8000000205059210 */ /* 0x080fe20007ffe0ff */
[----:B------:R-:W-:Y:S01]  /*11f00*/  @!P1 VIADD R8, R8, 0x1 ;  /* 0x0000000108089836 */ /* 0x000fe20000000000 */
[----:B------:R-:W-:Y:S01]  /*11f10*/  @!P2 IADD3 R10, R10, 0x1, RZ ;  /* 0x000000010a0aa810 */ /* 0x000fe20007ffe0ff */
[----:B------:R-:W-:Y:S01]  /*11f20*/  @!P2 IMAD.IADD R6, R6, 0x1, -R2 ;  /* 0x000000010606a824 */ /* 0x000fe200078e0a02 */
[-C--:B------:R-:W-:Y:S02]  /*11f30*/  ISETP.GE.U32.AND P5, PT, R5, R2.reuse, PT ;  /* 0x000000020500720c */ /* 0x080fe40003fa6070 */
[----:B------:R-:W-:Y:S02]  /*11f40*/  ISETP.GE.AND P1, PT, R9, RZ, PT ;  /* 0x000000ff0900720c */ /* 0x000fe40003f26270 */
[----:B------:R-:W-:Y:S02]  /*11f50*/  ISETP.GE.U32.AND P6, PT, R6, R2, PT ;  /* 0x000000020600720c */ /* 0x000fe40003fc6070 */
[----:B------:R-:W-:Y:S07]  /*11f60*/  ISETP.GE.AND P2, PT, R11, RZ, PT ;  /* 0x000000ff0b00720c */ /* 0x000fee0003f46270 */
[----:B------:R-:W-:Y:S01]  /*11f70*/  @P5 VIADD R8, R8, 0x1 ;  /* 0x0000000108085836 */ /* 0x000fe20000000000 */
[----:B------:R-:W-:Y:S03]  /*11f80*/  ISETP.NE.AND P5, PT, R4, RZ, PT ;  /* 0x000000ff0400720c */ /* 0x000fe60003fa5270 */
        /* <DEDUP_REMOVED lines=14> */
[C---:B------:R-:W-:Y:S01]  /*12070*/  IMAD R4, R8.reuse, UR9, RZ ;  /* 0x0000000908047c24 */ /* 0x040fe2000f8e02ff */
[----:B------:R-:W-:Y:S01]  /*12080*/  SHF.R.S32.HI R7, RZ, 0x1f, R8 ;  /* 0x0000001fff077819 */ /* 0x000fe20000011408 */
[----:B------:R-:W-:Y:S04]  /*12090*/  IMAD.WIDE.U32 R8, R8, UR8, RZ ;  /* 0x0000000808087c25 */ /* 0x000fe8000f8e00ff */
[----:B------:R-:W-:Y:S04]  /*120a0*/  IMAD R4, R7, UR8, R4 ;  /* 0x0000000807047c24 */ /* 0x000fe8000f8e0204 */
[----:B------:R-:W-:Y:S01]  /*120b0*/  IMAD.IADD R9, R9, 0x1, R4 ;  /* 0x0000000109097824 */ /* 0x000fe200078e0204 */
[----:B---3--:R-:W-:Y:S04]  /*120c0*/  IADD3 R5, -R6, R5, RZ ;  /* 0x0000000506057210 */ /* 0x008fe80007ffe1ff */
[----:B------:R-:W-:Y:S01]  /*120d0*/  SHF.R.S32.HI R7, RZ, 0x1f, R5 ;  /* 0x0000001fff077819 */ /* 0x000fe20000011405 */
[-C--:B----4-:R-:W-:Y:S04]  /*120e0*/  IMAD.WIDE.U32 R8, R5, R2.reuse, R8 ;  /* 0x0000000205087225 */ /* 0x090fe800078e0008 */
[----:B------:R-:W-:Y:S04]  /*120f0*/  IMAD R4, R7, R2, RZ ;  /* 0x0000000207047224 */ /* 0x000fe800078e02ff */
[----:B------:R-:W-:Y:S05]  /*12100*/  IMAD R4, R5, R3, R4 ;  /* 0x0000000305047224 */ /* 0x000fea00078e0204 */
[----:B------:R-:W-:Y:S07]  /*12110*/  IADD3 R5, R9, R4, RZ ;  /* 0x0000000409057210 */ /* 0x000fee0007ffe0ff */
.L_x_2611:
        /* <DEDUP_REMOVED lines=129> */
.L_x_2610:
[----:B------:R-:W-:Y:S01]  /*12930*/  IADD3 R136, R222, -0x1, RZ ;  /* 0xffffffffde887810 */ /* 0x000fe20007ffe0ff */
[----:B---3--:R-:W-:Y:S01]  /*12940*/  LDSM.16.MT88.4 R12, [R208+0xc000] ;  /* 0x00c00000d00c783b */ /* 0x008fe20000004200 */
[----:B------:R-:W-:Y:S01]  /*12950*/  UMOV UR11, UR16 ;  /* 0x00000010000b7c82 */ /* 0x000fe20008000000 */
[----:B------:R-:W-:Y:S01]  /*12960*/  UMOV UR10, UR15 ;  /* 0x0000000f000a7c82 */ /* 0x000fe20008000000 */
[----:B------:R-:W-:Y:S04]  /*12970*/  LEA R2, R136, R231, 0x7 ;  /* 0x000000e788027211 */ /* 0x000fe800078e38ff */
[----:B------:R-:W-:Y:S01]  /*12980*/  I2FP.F32.S32 R3, R2 ;  /* 0x0000000200037245 */ /* 0x000fe20000201400 */
[----:B------:R-:W-:Y:S01]  /*12990*/  LDSM.16.MT88.4 R20, [R206+0xc000] ;  /* 0x00c00000ce14783b */ /* 0x000fe20000004200 */
[C---:B------:R-:W-:Y:S02]  /*129a0*/  IADD3 R7, R2.reuse, 0x21, RZ ;  /* 0x0000002102077810 */ /* 0x040fe40007ffe0ff */
[----:B------:R-:W-:Y:S01]  /*129b0*/  IADD3 R6, R2, 0x1, RZ ;  /* 0x0000000102067810 */ /* 0x000fe20007ffe0ff */
[CC--:B------:R-:W-:Y:S01]  /*129c0*/  FFMA.FTZ R241, R0.reuse, R3.reuse, R241 ;  /* 0x0000000300f17223 */ /* 0x0c0fe200000100f1 */
[----:B------:R-:W-:Y:S01]  /*129d0*/  FFMA.FTZ R201, R0, R3, R201 ;  /* 0x0000000300c97223 */ /* 0x000fe200000100c9 */
[C---:B------:R-:W-:Y:S02]  /*129e0*/  IADD3 R3, R2.reuse, 0x9, RZ ;  /* 0x0000000902037810 */ /* 0x040fe40007ffe0ff */
[----:B------:R-:W-:Y:S01]  /*129f0*/  IADD3 R4, R2, 0x8, RZ ;  /* 0x0000000802047810 */ /* 0x000fe20007ffe0ff */
[----:B------:R-:W-:Y:S01]  /*12a00*/  LDSM.16.MT88.4 R28, [R205+0xc000] ;  /* 0x00c00000cd1c783b */ /* 0x000fe20000004200 */
[----:B------:R-:W-:Y:S02]  /*12a10*/  I2FP.F32.S32 R3, R3 ;  /* 0x0000000300037245 */ /* 0x000fe40000201400 */
[----:B------:R-:W-:Y:S02]  /*12a20*/  I2FP.F32.S32 R7, R7 ;  /* 0x0000000700077245 */ /* 0x000fe40000201400 */
[----:B------:R-:W-:Y:S01]  /*12a30*/  I2FP.F32.S32 R6, R6 ;  /* 0x0000000600067245 */ /* 0x000fe20000201400 */
[CC--:B-1----:R-:W-:Y:S01]  /*12a40*/  FFMA.FTZ R202, R0.reuse, R3.reuse, R202 ;  /* 0x0000000300ca7223 */ /* 0x0c2fe200000100ca */
[----:B------:R-:W-:Y:S01]  /*12a50*/  FFMA.FTZ R247, R0, R3, R247 ;  /* 0x0000000300f77223 */ /* 0x000fe200000100f7 */
[----:B------:R-:W-:Y:S01]  /*12a60*/  IADD3 R3, R2, 0x28, RZ ;  /* 0x0000002802037810 */ /* 0x000fe20007ffe0ff */
[CC--:B------:R-:W-:Y:S01]  /*12a70*/  FFMA.FTZ R166, R0.reuse, R7.reuse, R166 ;  /* 0x0000000700a67223 */ /* 0x0c0fe200000100a6 */
[----:B------:R-:W-:Y:S01]  /*12a80*/  I2FP.F32.S32 R4, R4 ;  /* 0x0000000400047245 */ /* 0x000fe20000201400 */
[C---:B------:R-:W-:Y:S01]  /*12a90*/  FFMA.FTZ R177, R0.reuse, R7, R177 ;  /* 0x0000000700b17223 */ /* 0x040fe200000100b1 */
[----:B------:R-:W-:Y:S01]  /*12aa0*/  I2FP.F32.S32 R3, R3 ;  /* 0x0000000300037245 */ /* 0x000fe20000201400 */
[----:B------:R-:W-:Y:S01]  /*12ab0*/  FFMA.FTZ R243, R0, R6, R243 ;  /* 0x0000000600f37223 */ /* 0x000fe200000100f3 */
[----:B------:R-:W-:Y:S01]  /*12ac0*/  IADD3 R7, R2, 0x38, RZ ;  /* 0x0000003802077810 */ /* 0x000fe20007ffe0ff */
[C---:B------:R-:W-:Y:S01]  /*12ad0*/  FFMA.FTZ R249, R0.reuse, R4, R249 ;  /* 0x0000000400f97223 */ /* 0x040fe200000100f9 */
[C---:B------:R-:W-:Y:S01]  /*12ae0*/  FFMA.FTZ R203, R0.reuse, R6, R203 ;  /* 0x0000000600cb7223 */ /* 0x040fe200000100cb */
[CC--:B------:R-:W-:Y:S01]  /*12af0*/  FFMA.FTZ R164, R0.reuse, R3.reuse, R164 ;  /* 0x0000000300a47223 */ /* 0x0c0fe200000100a4 */
[----:B------:R-:W-:Y:S01]  /*12b00*/  FFMA.FTZ R165, R0, R3, R165 ;  /* 0x0000000300a57223 */ /* 0x000fe200000100a5 */
[----:B------:R-:W-:Y:S01]  /*12b10*/  IADD3 R3, R2, 0x31, RZ ;  /* 0x0000003102037810 */ /* 0x000fe20007ffe0ff */
[----:B------:R-:W-:Y:S01]  /*12b20*/  FFMA.FTZ R245, R0, R4, R245 ;  /* 0x0000000400f57223 */ /* 0x000fe200000100f5 */
[C---:B------:R-:W-:Y:S01]  /*12b30*/  IADD3 R4, R2.reuse, 0x40, RZ ;  /* 0x0000004002047810 */ /* 0x040fe20007ffe0ff */
[----:B------:R-:W-:Y:S01]  /*12b40*/  LDSM.16.MT88.4 R36, [R204+0xc000] ;  /* 0x00c00000cc24783b */ /* 0x000fe20000004200 */
[----:B------:R-:W-:Y:S02]  /*12b50*/  I2FP.F32.S32 R3, R3 ;  /* 0x0000000300037245 */ /* 0x000fe40000201400 */
[----:B------:R-:W-:Y:S02]  /*12b60*/  FMNMX.FTZ R6, R241, R133, !PT ;  /* 0x00000085f1067209 */ /* 0x000fe40007810000 */
[----:B--2---:R-:W-:Y:S01]  /*12b70*/  IADD3 R55, R2, 0x10, RZ ;  /* 0x0000001002377810 */ /* 0x004fe20007ffe0ff */
[C---:B------:R-:W-:Y:S01]  /*12b80*/  FFMA.FTZ R182, R0.reuse, R3, R182 ;  /* 0x0000000300b67223 */ /* 0x040fe200000100b6 */
[----:B------:R-:W-:Y:S01]  /*12b90*/  I2FP.F32.S32 R7, R7 ;  /* 0x0000000700077245 */ /* 0x000fe20000201400 */
[C---:B------:R-:W-:Y:S01]  /*12ba0*/  FFMA.FTZ R179, R0.reuse, R3, R179 ;  /* 0x0000000300b37223 */ /* 0x040fe200000100b3 */
[----:B------:R-:W-:Y:S01]  /*12bb0*/  FMNMX.FTZ R6, R243, R6, !PT ;  /* 0x00000006f3067209 */ /* 0x000fe20007810000 */
[----:B------:R-:W-:Y:S01]  /*12bc0*/  LDSM.16.MT88.4 R48, [R208+0x10000] ;  /* 0x01000000d030783b */ /* 0x000fe20000004200 */
[----:B------:R-:W-:Y:S01]  /*12bd0*/  I2FP.F32.S32 R3, R4 ;  /* 0x0000000400037245 */ /* 0x000fe20000201400 */
[CC--:B------:R-:W-:Y:S01]  /*12be0*/  FFMA.FTZ R172, R0.reuse, R7.reuse, R172 ;  /* 0x0000000700ac7223 */ /* 0x0c0fe200000100ac */
[----:B------:R-:W-:Y:S01]  /*12bf0*/  FMNMX.FTZ R4, R201, R132, !PT ;  /* 0x00000084c9047209 */ /* 0x000fe20007810000 */
[C---:B------:R-:W-:Y:S01]  /*12c00*/  FFMA.FTZ R189, R0.reuse, R7, R189 ;  /* 0x0000000700bd7223 */ /* 0x040fe200000100bd */
[----:B------:R-:W-:Y:S01]  /*12c10*/  I2FP.F32.S32 R55, R55 ;  /* 0x0000003700377245 */ /* 0x000fe20000201400 */
[-C--:B------:R-:W-:Y:S01]  /*12c20*/  FFMA.FTZ R192, R0, R3.reuse, R192 ;  /* 0x0000000300c07223 */ /* 0x080fe200000100c0 */
[----:B------:R-:W-:Y:S01]  /*12c30*/  IADD3 R53, R2, 0x11, RZ ;  /* 0x0000001102357810 */ /* 0x000fe20007ffe0ff */
[C---:B------:R-:W-:Y:S01]  /*12c40*/  FFMA.FTZ R195, R0.reuse, R3, R195 ;  /* 0x0000000300c37223 */ /* 0x040fe200000100c3 */
[----:B------:R-:W-:Y:S01]  /*12c50*/  FMNMX.FTZ R7, R249, R6, !PT ;  /* 0x00000006f9077209 */ /* 0x000fe20007810000 */
[CC--:B------:R-:W-:Y:S01]  /*12c60*/  FFMA.FTZ R44, R0.reuse, R55.reuse, R242 ;  /* 0x00000037002c7223 */ /* 0x0c0fe200000100f2 */
[----:B------:R-:W-:Y:S01]  /*12c70*/  FMNMX.FTZ R4, R203, R4, !PT ;  /* 0x00000004cb047209 */ /* 0x000fe20007810000 */
[----:B------:R-:W-:Y:S01]  /*12c80*/  FFMA.FTZ R55, R0, R55, R200 ;  /* 0x0000003700377223 */ /* 0x000fe200000100c8 */
[----:B------:R-:W-:Y:S01]  /*12c90*/  I2FP.F32.S32 R53, R53 ;  /* 0x0000003500357245 */ /* 0x000fe20000201400 */
[----:B------:R-:W-:Y:S01]  /*12ca0*/  LDSM.16.MT88.4 R56, [R206+0x10000] ;  /* 0x01000000ce38783b */ /* 0x000fe20000004200 */
[----:B------:R-:W-:Y:S02]  /*12cb0*/  IADD3 R63, R2, 0x18, RZ ;  /* 0x00000018023f7810 */ /* 0x000fe40007ffe0ff */
        /* <DEDUP_REMOVED lines=46> */
[-C--:B------:R-:W-:Y:S01]  /*12fa0*/  FFMA.FTZ R178, R0, R5.reuse, R178 ;  /* 0x0000000500b27223 */ /* 0x080fe200000100b2 */
[----:B------:R-:W-:Y:S01]  /*12fb0*/  IADD3 R9, R2, 0x41, RZ ;  /* 0x0000004102097810 */ /* 0x000fe20007ffe0ff */
[----:B------:R-:W-:Y:S01]  /*12fc0*/  FFMA.FTZ R183, R0, R5, R183 ;  /* 0x0000000500b77223 */ /* 0x000fe200000100b7 */
[----:B------:R-:W-:Y:S02]  /*12fd0*/  FMNMX.FTZ R7, R172, R7, !PT ;  /* 0x00000007ac077209 */ /* 0x000fe40007810000 */
[----:B------:R-:W-:Y:S02]  /*12fe0*/  FMNMX.FTZ R4, R179, R4, !PT ;  /* 0x00000004b3047209 */ /* 0x000fe40007810000 */
[----:B------:R-:W-:Y:S02]  /*12ff0*/  IADD3 R5, R2, 0x48, RZ ;  /* 0x0000004802057810 */ /* 0x000fe40007ffe0ff */
[----:B------:R-:W-:Y:S02]  /*13000*/  I2FP.F32.S32 R9, R9 ;  /* 0x0000000900097245 */ /* 0x000fe40000201400 */
[----:B------:R-:W-:Y:S02]  /*13010*/  FMNMX.FTZ R7, R178, R7, !PT ;  /* 0x00000007b2077209 */ /* 0x000fe40007810000 */
[----:B------:R-:W-:Y:S01]  /*13020*/  FMNMX.FTZ R4, R189, R4, !PT ;  /* 0x00000004bd047209 */ /* 0x000fe20007810000 */
[-C--:B------:R-:W-:Y:S01]  /*13030*/  FFMA.FTZ R186, R0, R9.reuse, R186 ;  /* 0x0000000900ba7223 */ /* 0x080fe200000100ba */
[----:B------:R-:W-:Y:S01]  /*13040*/  IADD3 R3, R2, 0x49, RZ ;  /* 0x0000004902037810 */ /* 0x000fe20007ffe0ff */
[----:B------:R-:W-:Y:S01]  /*13050*/  FFMA.FTZ R191, R0, R9, R191 ;  /* 0x0000000900bf7223 */ /* 0x000fe200000100bf */
        /* <DEDUP_REMOVED lines=56> */
[----:B------:R-:W-:Y:S01]  /*133e0*/  I2FP.F32.S32 R3, R3 ;  /* 0x0000000300037245 */ /* 0x000fe20000201400 */
[CC--:B------:R-:W-:Y:S01]  /*133f0*/  FFMA.FTZ R154, R0.reuse, R5.reuse, R154 ;  /* 0x00000005009a7223 */ /* 0x0c0fe2000001009a */
[----:B------:R-:W-:Y:S01]  /*13400*/  FMNMX.FTZ R4, R159, R4, !PT ;  /* 0x000000049f047209 */ /* 0x000fe20007810000 */
[----:B------:R-:W-:Y:S01]  /*13410*/  FFMA.FTZ R153, R0, R5, R153 ;  /* 0x0000000500997223 */ /* 0x000fe20000010099 */
[----:B------:R-:W-:Y:S01]  /*13420*/  IADD3 R9, R2, 0x71, RZ ;  /* 0x0000007102097810 */ /* 0x000fe20007ffe0ff */
[----:B------:R-:W-:Y:S01]  /*13430*/  FFMA.FTZ R152, R0, R3, R152 ;  /* 0x0000000300987223 */ /* 0x000fe20000010098 */
[----:B------:R-:W-:Y:S01]  /*13440*/  FMNMX.FTZ R7, R156, R7, !PT ;  /* 0x000000079c077209 */ /* 0x000fe20007810000 */
[----:B------:R-:W-:Y:S01]  /*13450*/  FFMA.FTZ R149, R0, R3, R149 ;  /* 0x0000000300957223 */ /* 0x000fe20000010095 */
[----:B------:R-:W-:Y:S02]  /*13460*/  FMNMX.FTZ R4, R157, R4, !PT ;  /* 0x000000049d047209 */ /* 0x000fe40007810000 */
[----:B------:R-:W-:Y:S02]  /*13470*/  I2FP.F32.S32 R9, R9 ;  /* 0x0000000900097245 */ /* 0x000fe40000201400 */
[----:B------:R-:W-:Y:S02]  /*13480*/  IADD3 R3, R2, 0x78, RZ ;  /* 0x0000007802037810 */ /* 0x000fe40007ffe0ff */
[----:B------:R-:W-:Y:S01]  /*13490*/  FMNMX.FTZ R7, R154, R7, !PT ;  /* 0x000000079a077209 */ /* 0x000fe20007810000 */
[CC--:B------:R-:W-:Y:S01]  /*134a0*/  FFMA.FTZ R150, R0.reuse, R9.reuse, R150 ;  /* 0x0000000900967223 */ /* 0x0c0fe20000010096 */
[----:B------:R-:W-:Y:S01]  /*134b0*/  FMNMX.FTZ R4, R155, R4, !PT ;  /* 0x000000049b047209 */ /* 0x000fe20007810000 */
[----:B------:R-:W-:Y:S01]  /*134c0*/  FFMA.FTZ R147, R0, R9, R147 ;  /* 0x0000000900937223 */ /* 0x000fe20000010093 */
        /* <DEDUP_REMOVED lines=10> */
[----:B------:R-:W-:Y:S01]  /*13570*/  FMNMX.FTZ R3, R135, R2, !PT ;  /* 0x0000000287037209 */ /* 0x000fe20007810000 */
[----:B------:R-:W-:Y:S01]  /*13580*/  FFMA.FTZ R140, R0, R5, R140 ;  /* 0x00000005008c7223 */ /* 0x000fe2000001008c */
        /* <DEDUP_REMOVED lines=12> */
[C---:B------:R-:W-:Y:S01]  /*13650*/  FMUL.FTZ R148, R3.reuse, UR4 ;  /* 0x0000000403947c20 */ /* 0x040fe20008410000 */
[----:B------:R-:W-:Y:S01]  /*13660*/  FADD.FTZ R5, -R3, R132 ;  /* 0x0000008403057221 */ /* 0x000fe20000010100 */
[C---:B------:R-:W-:Y:S01]  /*13670*/  FSETP.NEU.FTZ.AND P1, PT, R2.reuse, -INF , PT ;  /* 0xff8000000200780b */ /* 0x040fe20003f3d000 */
[C---:B------:R-:W-:Y:S01]  /*13680*/  FMUL.FTZ R151, R2.reuse, UR4 ;  /* 0x0000000402977c20 */ /* 0x040fe20008410000 */
[----:B------:R-:W-:Y:S01]  /*13690*/  FADD.FTZ R4, -R2, R133 ;  /* 0x0000008502047221 */ /* 0x000fe20000010100 */
[----:B------:R-:W-:Y:S03]  /*136a0*/  FMUL.FTZ R133, R5, UR4 ;  /* 0x0000000405857c20 */ /* 0x000fe60008410000 */
[----:B------:R-:W-:Y:S01]  /*136b0*/  FSEL R151, R151, RZ, P1 ;  /* 0x000000ff97977208 */ /* 0x000fe20000800000 */
[----:B------:R-:W-:Y:S01]  /*136c0*/  FMUL.FTZ R132, R4, UR4 ;  /* 0x0000000404847c20 */ /* 0x000fe20008410000 */
[----:B------:R-:W-:Y:S01]  /*136d0*/  FSETP.NEU.FTZ.AND P1, PT, R3, -INF , PT ;  /* 0xff8000000300780b */ /* 0x000fe20003f3d000 */
[----:B------:R-:W1:Y:S02]  /*136e0*/  MUFU.EX2 R133, R133 ;  /* 0x0000008500857308 */ /* 0x000e640000000800 */
        /* <DEDUP_REMOVED lines=15> */
[C---:B-1----:R-:W-:Y:S01]  /*137e0*/  FMUL.FTZ R4, R133.reuse, R128 ;  /* 0x0000008085047220 */ /* 0x042fe20000410000 */
        /* <DEDUP_REMOVED lines=24> */
[----:B------:R-:W-:Y:S01]  /*13970*/  FMUL.FTZ R41, R133, R93 ;  /* 0x0000005d85297220 */ /* 0x000fe20000410000 */
[C---:B------:R-:W-:Y:S03]  /*13980*/  FMUL.FTZ R46, R132.reuse, R90 ;  /* 0x0000005a842e7220 */ /* 0x040fe60000410000 */
[----:B------:R-:W2:Y:S01]  /*13990*/  MUFU.EX2 R137, R137 ;  /* 0x0000008900897308 */ /* 0x000ea20000000800 */
[----:B-1----:R-:W-:Y:S01]  /*139a0*/  F2FP.BF16.F32.PACK_AB R129, R143, R145 ;  /* 0x000000918f81723e */ /* 0x002fe200000010ff */
[C---:B------:R-:W-:Y:S01]  /*139b0*/  FMUL.FTZ R47, R132.reuse, R91 ;  /* 0x0000005b842f7220 */ /* 0x040fe20000410000 */
[C---:B------:R-:W-:Y:S01]  /*139c0*/  FMUL.FTZ R45, R133.reuse, R89 ;  /* 0x00000059852d7220 */ /* 0x040fe20000410000 */
[----:B------:R-:W-:Y:S01]  /*139d0*/  LDSM.16.MT88.4 R100, [R205+0xe800] ;  /* 0x00e80000cd64783b */ /* 0x000fe20000004200 */
[C---:B------:R-:W-:Y:S01]  /*139e0*/  FMUL.FTZ R54, R132.reuse, R82 ;  /* 0x0000005284367220 */ /* 0x040fe20000410000 */
[----:B------:R-:W-:Y:S01]  /*139f0*/  FMUL.FTZ R62, R132, R74 ;  /* 0x0000004a843e7220 */ /* 0x000fe20000410000 */
[----:B------:R-:W-:Y:S03]  /*13a00*/  FMUL.FTZ R60, R133, R72 ;  /* 0x00000048853c7220 */ /* 0x000fe60000410000 */
        /* <DEDUP_REMOVED lines=8> */
[----:B------:R-:W1:Y:S01]  /*13a90*/  MUFU.EX2 R144, R144 ;  /* 0x0000009000907308 */ /* 0x000e620000000800 */
[----:B--2---:R-:W-:Y:S01]  /*13aa0*/  F2FP.BF16.F32.PACK_AB R131, R137, R142 ;  /* 0x0000008e8983723e */ /* 0x004fe200000010ff */
[--C-:B------:R-:W-:Y:S01]  /*13ab0*/  FFMA.FTZ R179, R179, UR4, -R148.reuse ;  /* 0x00000004b3b37c23 */ /* 0x100fe20008010894 */
[--C-:B------:R-:W-:Y:S01]  /*13ac0*/  FFMA.FTZ R182, R189, UR4, -R148.reuse ;  /* 0x00000004bdb67c23 */ /* 0x100fe20008010894 */
[----:B------:R-:W-:Y:S01]  /*13ad0*/  LDSM.16.MT88.4 R108, [R205+0xf800] ;  /* 0x00f80000cd6c783b */ /* 0x000fe20000004200 */
[--C-:B------:R-:W-:Y:S01]  /*13ae0*/  FFMA.FTZ R183, R183, UR4, -R148.reuse ;  /* 0x00000004b7b77c23 */ /* 0x100fe20008010894 */
[--C-:B------:R-:W-:Y:S01]  /*13af0*/  FFMA.FTZ R189, R192, UR4, -R151.reuse ;  /* 0x00000004c0bd7c23 */ /* 0x100fe20008010897 */
[--C-:B------:R-:W-:Y:S03]  /*13b00*/  FFMA.FTZ R193, R190, UR4, -R151.reuse ;  /* 0x00000004bec17c23 */ /* 0x100fe60008010897 */
[----:B------:R-:W-:Y:S01]  /*13b10*/  MUFU.EX2 R139, R139 ;  /* 0x0000008b008b7308 */ /* 0x000fe20000000800 */
[--C-:B------:R-:W-:Y:S01]  /*13b20*/  FFMA.FTZ R186, R186, UR4, -R151.reuse ;  /* 0x00000004baba7c23 */ /* 0x100fe20008010897 */
[--C-:B------:R-:W-:Y:S01]  /*13b30*/  FFMA.FTZ R188, R188, UR4, -R151.reuse ;  /* 0x00000004bcbc7c23 */ /* 0x100fe20008010897 */
[--C-:B------:R-:W-:Y:S01]  /*13b40*/  FFMA.FTZ R190, R195, UR4, -R148.reuse ;  /* 0x00000004c3be7c23 */ /* 0x100fe20008010894 */
[--C-:B------:R-:W-:Y:S01]  /*13b50*/  FFMA.FTZ R191, R191, UR4, -R148.reuse ;  /* 0x00000004bfbf7c23 */ /* 0x100fe20008010894 */
[--C-:B------:R-:W-:Y:S01]  /*13b60*/  FFMA.FTZ R187, R187, UR4, -R148.reuse ;  /* 0x00000004bbbb7c23 */ /* 0x100fe20008010894 */
[--C-:B------:R-:W-:Y:S01]  /*13b70*/  FFMA.FTZ R192, R185, UR4, -R148.reuse ;  /* 0x00000004b9c07c23 */ /* 0x100fe20008010894 */
[--C-:B------:R-:W-:Y:S03]  /*13b80*/  FFMA.FTZ R185, R176, UR4, -R151.reuse ;  /* 0x00000004b0b97c23 */ /* 0x100fe60008010897 */
[----:B------:R-:W2:Y:S01]  /*13b90*/  MUFU.EX2 R138, R138 ;  /* 0x0000008a008a7308 */ /* 0x000ea20000000800 */
[----:B-1----:R-:W-:Y:S01]  /*13ba0*/  F2FP.BF16.F32.PACK_AB R128, R144, R146 ;  /* 0x000000929080723e */ /* 0x002fe200000010ff */
[--C-:B------:R-:W-:Y:S01]  /*13bb0*/  FFMA.FTZ R195, R170, UR4, -R151.reuse ;  /* 0x00000004aac37c23 */ /* 0x100fe20008010897 */
[--C-:B------:R-:W-:Y:S01]  /*13bc0*/  FFMA.FTZ R184, R184, UR4, -R151.reuse ;  /* 0x00000004b8b87c23 */ /* 0x100fe20008010897 */
[--C-:B------:R-:W-:Y:S01]  /*13bd0*/  FFMA.FTZ R174, R174, UR4, -R151.reuse ;  /* 0x00000004aeae7c23 */ /* 0x100fe20008010897 */
        /* <DEDUP_REMOVED lines=12> */
[----:B--2---:R-:W-:Y:S01]  /*13ca0*/  F2FP.BF16.F32.PACK_AB R130, R138, R139 ;  /* 0x0000008b8a82723e */ /* 0x004fe200000010ff */
[--C-:B------:R-:W-:Y:S01]  /*13cb0*/  FFMA.FTZ R155, R155, UR4, -R148.reuse ;  /* 0x000000049b9b7c23 */ /* 0x100fe20008010894 */
[--C-:B------:R-:W-:Y:S01]  /*13cc0*/  FFMA.FTZ R158, R153, UR4, -R148.reuse ;  /* 0x00000004999e7c23 */ /* 0x100fe20008010894 */
[--C-:B------:R-:W-:Y:S01]  /*13cd0*/  FFMA.FTZ R153, R150, UR4, -R151.reuse ;  /* 0x0000000496997c23 */ /* 0x100fe20008010897 */
[----:B------:R-:W-:Y:S01]  /*13ce0*/  ISETP.GT.AND P1, PT, R222, 0x1, PT ;  /* 0x00000001de00780c */ /* 0x000fe20003f24270 */
[--C-:B------:R-:W-:Y:S01]  /*13cf0*/  FFMA.FTZ R152, R152, UR4, -R151.reuse ;  /* 0x0000000498987c23 */ /* 0x100fe20008010897 */
[--C-:B------:R-:W-:Y:S01]  /*13d00*/  FFMA.FTZ R150, R135, UR4, -R151.reuse ;  /* 0x0000000487967c23 */ /* 0x100fe20008010897 */
[C---:B------:R-:W-:Y:S02]  /*13d10*/  HMMA.16816.F32.BF16 R4, R128.reuse, R12, R4 ;  /* 0x0000000c8004723c */ /* 0x040fe40000041804 */
[----:B------:R-:W-:Y:S03]  /*13d20*/  MUFU.EX2 R162, R162 ;  /* 0x000000a200a27308 */ /* 0x000fe60000000800 */
[--C-:B------:R-:W-:Y:S01]  /*13d30*/  FFMA.FTZ R149, R149, UR4, -R148.reuse ;  /* 0x0000000495957c23 */ /* 0x100fe20008010894 */
[C---:B------:R-:W-:Y:S06]  /*13d40*/  HMMA.16816.F32.BF16 R8, R128.reuse, R14, R8 ;  /* 0x0000000e8008723c */ /* 0x040fec0000041808 */
[----:B------:R-:W-:Y:S01]  /*13d50*/  MUFU.EX2 R164, R164 ;  /* 0x000000a400a47308 */ /* 0x000fe20000000800 */
[C---:B------:R-:W-:Y:S01]  /*13d60*/  FMUL.FTZ R12, R133.reuse, R120 ;  /* 0x00000078850c7220 */ /* 0x040fe20000410000 */
[----:B------:R-:W-:Y:S03]  /*13d70*/  FMUL.FTZ R13, R133, R121 ;  /* 0x00000079850d7220 */ /* 0x000fe60000410000 */
[C---:B------:R-:W-:Y:S01]  /*13d80*/  FMUL.FTZ R14, R132.reuse, R122 ;  /* 0x0000007a840e7220 */ /* 0x040fe20000410000 */
[----:B------:R-:W-:Y:S04]  /*13d90*/  FMUL.FTZ R15, R132, R123 ;  /* 0x0000007b840f7220 */ /* 0x000fe80000410000 */
[----:B------:R-:W-:Y:S01]  /*13da0*/  MUFU.EX2 R165, R165 ;  /* 0x000000a500a57308 */ /* 0x000fe20000000800 */
[----:B------:R-:W-:Y:S01]  /*13db0*/  FFMA.FTZ R120, R194, UR4, -R151 ;  /* 0x00000004c2787c23 */ /* 0x000fe20008010897 */
[--C-:B------:R-:W-:Y:S01]  /*13dc0*/  FFMA.FTZ R121, R197, UR4, -R148.reuse ;  /* 0x00000004c5797c23 */ /* 0x100fe20008010894 */
[--C-:B------:R-:W-:Y:S01]  /*13dd0*/  FFMA.FTZ R194, R147, UR4, -R148.reuse ;  /* 0x0000000493c27c23 */ /* 0x100fe20008010894 */
[C---:B------:R-:W-:Y:S03]  /*13de0*/  HMMA.16816.F32.BF16 R12, R128.reuse, R20, R12 ;  /* 0x00000014800c723c */ /* 0x040fe6000004180c */
[--C-:B------:R-:W-:Y:S03]  /*13df0*/  FFMA.FTZ R141, R141, UR4, -R148.reuse ;  /* 0x000000048d8d7c23 */ /* 0x100fe60008010894 */
[----:B------:R-:W-:Y:S01]  /*13e00*/  MUFU.EX2 R120, R120 ;  /* 0x0000007800787308 */ /* 0x000fe20000000800 */
[C---:B------:R-:W-:Y:S01]  /*13e10*/  FFMA.FTZ R145, R132.reuse, R239, R145 ;  /* 0x000000ef84917223 */ /* 0x040fe20000010091 */
[C---:B------:R-:W-:Y:S03]  /*13e20*/  HMMA.16816.F32.BF16 R16, R128.reuse, R22, R16 ;  /* 0x000000168010723c */ /* 0x040fe60000041810 */
[C---:B------:R-:W-:Y:S01]  /*13e30*/  FMUL.FTZ R20, R133.reuse, R112 ;  /* 0x0000007085147220 */ /* 0x040fe20000410000 */
[----:B------:R-:W-:Y:S03]  /*13e40*/  FMUL.FTZ R21, R133, R113 ;  /* 0x0000007185157220 */ /* 0x000fe60000410000 */
[C---:B------:R-:W-:Y:S01]  /*13e50*/  FMUL.FTZ R22, R132.reuse, R114 ;  /* 0x0000007284167220 */ /* 0x040fe20000410000 */
[C---:B------:R-:W-:Y:S01]  /*13e60*/  FMUL.FTZ R23, R132.reuse, R115 ;  /* 0x0000007384177220 */ /* 0x040fe20000410000 */
[----:B------:R-:W-:Y:S02]  /*13e70*/  MUFU.EX2 R121, R121 ;  /* 0x0000007900797308 */ /* 0x000fe40000000800 */
[--C-:B------:R-:W-:Y:S01]  /*13e80*/  FFMA.FTZ R112, R55, UR4, -R148.reuse ;  /* 0x0000000437707c23 */ /* 0x100fe20008010894 */
[C---:B------:R-:W-:Y:S01]  /*13e90*/  FMUL.FTZ R55, R132.reuse, R83 ;  /* 0x0000005384377220 */ /* 0x040fe20000410000 */
[--C-:B------:R-:W-:Y:S01]  /*13ea0*/  FFMA.FTZ R113, R53, UR4, -R148.reuse ;  /* 0x0000000435717c23 */ /* 0x100fe20008010894 */
[----:B------:R-:W-:Y:S01]  /*13eb0*/  FMUL.FTZ R53, R133, R81 ;  /* 0x0000005185357220 */ /* 0x000fe20000410000 */
[C---:B------:R-:W-:Y:S04]  /*13ec0*/  HMMA.16816.F32.BF16 R20, R128.reuse, R28, R20 ;  /* 0x0000001c8014723c */ /* 0x040fe80000041814 */
[----:B------:R-:W-:Y:S01]  /*13ed0*/  MUFU.EX2 R166, R166 ;  /* 0x000000a600a67308 */ /* 0x000fe20000000800 */
[--C-:B------:R-:W-:Y:S01]  /*13ee0*/  FFMA.FTZ R114, R63, UR4, -R148.reuse ;  /* 0x000000043f727c23 */ /* 0x100fe20008010894 */
[C---:B------:R-:W-:Y:S01]  /*13ef0*/  FMUL.FTZ R63, R132.reuse, R75 ;  /* 0x0000004b843f7220 */ /* 0x040fe20000410000 */
[--C-:B------:R-:W-:Y:S01]  /*13f00*/  FFMA.FTZ R115, R61, UR4, -R148.reuse ;  /* 0x000000043d737c23 */ /* 0x100fe20008010894 */
[C---:B------:R-:W-:Y:S06]  /*13f10*/  HMMA.16816.F32.BF16 R24, R128.reuse, R30, R24 ;  /* 0x0000001e8018723c */ /* 0x040fec0000041818 */
[----:B------:R-:W-:Y:S01]  /*13f20*/  MUFU.EX2 R168, R168 ;  /* 0x000000a800a87308 */ /* 0x000fe20000000800 */
[C---:B------:R-:W-:Y:S01]  /*13f30*/  FMUL.FTZ R28, R133.reuse, R104 ;  /* 0x00000068851c7220 */ /* 0x040fe20000410000 */
[C---:B------:R-:W-:Y:S03]  /*13f40*/  FMUL.FTZ R29, R133.reuse, R105 ;  /* 0x00000069851d7220 */ /* 0x040fe60000410000 */
[C---:B------:R-:W-:Y:S01]  /*13f50*/  FMUL.FTZ R30, R132.reuse, R106 ;  /* 0x0000006a841e7220 */ /* 0x040fe20000410000 */
[----:B------:R-:W-:Y:S01]  /*13f60*/  FMUL.FTZ R31, R132, R107 ;  /* 0x0000006b841f7220 */ /* 0x000fe20000410000 */
[C---:B------:R-:W-:Y:S01]  /*13f70*/  FMUL.FTZ R61, R133.reuse, R73 ;  /* 0x00000049853d7220 */ /* 0x040fe20000410000 */
[--C-:B------:R-:W-:Y:S01]  /*13f80*/  FFMA.FTZ R104, R42, UR4, -R151.reuse ;  /* 0x000000042a687c23 */ /* 0x100fe20008010897 */
[----:B------:R-:W-:Y:S01]  /*13f90*/  LDSM.16.MT88.4 R72, [R204+0xc800] ;  /* 0x00c80000cc48783b */ /* 0x000fe20000004200 */
[----:B------:R-:W-:Y:S03]  /*13fa0*/  FMUL.FTZ R42, R132, R94 ;  /* 0x0000005e842a7220 */ /* 0x000fe60000410000 */
[C---:B------:R-:W-:Y:S01]  /*13fb0*/  HMMA.16816.F32.BF16 R28, R128.reuse, R36, R28 ;  /* 0x00000024801c723c */ /* 0x040fe2000004181c */
[----:B------:R-:W-:Y:S02]  /*13fc0*/  MUFU.EX2 R177, R177 ;  /* 0x000000b100b17308 */ /* 0x000fe40000000800 */
[--C-:B------:R-:W-:Y:S01]  /*13fd0*/  FFMA.FTZ R105, R40, UR4, -R151.reuse ;  /* 0x0000000428697c23 */ /* 0x100fe20008010897 */
[C---:B------:R-:W-:Y:S01]  /*13fe0*/  FMUL.FTZ R40, R133.reuse, R92 ;  /* 0x0000005c85287220 */ /* 0x040fe20000410000 */
[--C-:B------:R-:W-:Y:S01]  /*13ff0*/  FFMA.FTZ R107, R44, UR4, -R151.reuse ;  /* 0x000000042c6b7c23 */ /* 0x100fe20008010897 */
[C---:B------:R-:W-:Y:S01]  /*14000*/  HMMA.16816.F32.BF16 R32, R128.reuse, R38, R32 ;  /* 0x000000268020723c */ /* 0x040fe20000041820 */
[----:B------:R-:W-:Y:S04]  /*14010*/  LDSM.16.MT88.4 R92, [R205+0xc800] ;  /* 0x00c80000cd5c783b */ /* 0x000fe80000004200 */
[----:B------:R-:W-:Y:S01]  /*14020*/  MUFU.EX2 R104, R104 ;  /* 0x0000006800687308 */ /* 0x000fe20000000800 */
[C---:B------:R-:W-:Y:S01]  /*14030*/  FMUL.FTZ R36, R133.reuse, R96 ;  /* 0x0000006085247220 */ /* 0x040fe20000410000 */
[C---:B------:R-:W-:Y:S01]  /*14040*/  FMUL.FTZ R37, R133.reuse, R97 ;  /* 0x0000006185257220 */ /* 0x040fe20000410000 */
[C---:B------:R-:W-:Y:S03]  /*14050*/  FMUL.FTZ R38, R132.reuse, R98 ;  /* 0x0000006284267220 */ /* 0x040fe60000410000 */
[----:B------:R-:W-:Y:S02]  /*14060*/  FMUL.FTZ R39, R132, R99 ;  /* 0x0000006384277220 */ /* 0x000fe40000410000 */
[----:B------:R-:W-:Y:S01]  /*14070*/  LDSM.16.MT88.4 R96, [R204+0x12000] ;  /* 0x01200000cc60783b */ /* 0x000fe20000004200 */
[C---:B------:R-:W-:Y:S01]  /*14080*/  FMUL.FTZ R44, R133.reuse, R88 ;  /* 0x00000058852c7220 */ /* 0x040fe20000410000 */
[--C-:B------:R-:W-:Y:S01]  /*14090*/  FFMA.FTZ R106, R52, UR4, -R151.reuse ;  /* 0x00000004346a7c23 */ /* 0x100fe20008010897 */
[C---:B------:R-:W-:Y:S01]  /*140a0*/  FMUL.FTZ R52, R133.reuse, R80 ;  /* 0x0000005085347220 */ /* 0x040fe20000410000 */
[----:B------:R-:W-:Y:S01]  /*140b0*/  MUFU.EX2 R172, R172 ;  /* 0x000000ac00ac7308 */ /* 0x000fe20000000800 */
[C---:B------:R-:W-:Y:S03]  /*140c0*/  HMMA.16816.F32.BF16 R36, R128.reuse, R48, R36 ;  /* 0x000000308024723c */ /* 0x040fe60000041824 */
[----:B------:R-:W1:Y:S01]  /*140d0*/  LDSM.16.MT88.4 R88, [R204+0x10000] ;  /* 0x01000000cc58783b */ /* 0x000e620000004200 */
[----:B------:R-:W-:Y:S01]  /*140e0*/  FFMA.FTZ R151, R134, UR4, -R151 ;  /* 0x0000000486977c23 */ /* 0x000fe20008010897 */
[----:B------:R-:W-:Y:S01]  /*140f0*/  FFMA.FTZ R148, R140, UR4, -R148 ;  /* 0x000000048c947c23 */ /* 0x000fe20008010894 */
[C---:B------:R-:W-:Y:S03]  /*14100*/  HMMA.16816.F32.BF16 R40, R128.reuse, R50, R40 ;  /* 0x000000328028723c */ /* 0x040fe60000041828 */
[----:B------:R-:W-:Y:S02]  /*14110*/  MUFU.EX2 R175, R175 ;  /* 0x000000af00af7308 */ /* 0x000fe40000000800 */
[C---:B------:R-:W-:Y:S01]  /*14120*/  FMUL.FTZ R48, R133.reuse, R84 ;  /* 0x0000005485307220 */ /* 0x040fe20000410000 */
[C---:B------:R-:W-:Y:S01]  /*14130*/  HMMA.16816.F32.BF16 R44, R128.reuse, R56, R44 ;  /* 0x00000038802c723c */ /* 0x040fe2000004182c */
[----:B------:R-:W2:Y:S06]  /*14140*/  LDSM.16.MT88.4 R80, [R208+0xc800] ;  /* 0x00c80000d050783b */ /* 0x000eac0000004200 */
[----:B------:R-:W3:Y:S01]  /*14150*/  MUFU.EX2 R107, R107 ;  /* 0x0000006b006b7308 */ /* 0x000ee20000000800 */
[C---:B------:R-:W-:Y:S03]  /*14160*/  FMUL.FTZ R50, R132.reuse, R86 ;  /* 0x0000005684327220 */ /* 0x040fe60000410000 */
[----:B------:R-:W-:Y:S01]  /*14170*/  FMUL.FTZ R51, R132, R87 ;  /* 0x0000005784337220 */ /* 0x000fe20000410000 */
[C---:B------:R-:W-:Y:S01]  /*14180*/  FMUL.FTZ R49, R133.reuse, R85 ;  /* 0x0000005585317220 */ /* 0x040fe20000410000 */
[C---:B------:R-:W-:Y:S01]  /*14190*/  FMUL.FTZ R56, R133.reuse, R76 ;  /* 0x0000004c85387220 */ /* 0x040fe20000410000 */
[----:B------:R-:W4:Y:S01]  /*141a0*/  LDSM.16.MT88.4 R84, [R206+0xc800] ;  /* 0x00c80000ce54783b */ /* 0x000f220000004200 */
[C---:B------:R-:W-:Y:S02]  /*141b0*/  FMUL.FTZ R57, R133.reuse, R77 ;  /* 0x0000004d85397220 */ /* 0x040fe40000410000 */
[----:B------:R-:W-:Y:S01]  /*141c0*/  MUFU.EX2 R178, R178 ;  /* 0x000000b200b27308 */ /* 0x000fe20000000800 */
[----:B------:R-:W-:Y:S01]  /*141d0*/  FFMA.FTZ R146, R133, R238, R146 ;  /* 0x000000ee85927223 */ /* 0x000fe20000010092 */
[C---:B------:R-:W-:Y:S03]  /*141e0*/  HMMA.16816.F32.BF16 R48, R128.reuse, R58, R48 ;  /* 0x0000003a8030723c */ /* 0x040fe60000041830 */
[----:B------:R-:W-:Y:S01]  /*141f0*/  FADD.FTZ R145, R143, R145 ;  /* 0x000000918f917221 */ /* 0x000fe20000010000 */
[----:B------:R-:W-:Y:S01]  /*14200*/  FADD.FTZ R146, R144, R146 ;  /* 0x0000009290927221 */ /* 0x000fe20000010000 */
[----:B------:R-:W-:Y:S01]  /*14210*/  MOV R222, R136 ;  /* 0x0000008800de7202 */ /* 0x000fe20000000f00 */
[C---:B------:R-:W-:Y:S02]  /*14220*/  HMMA.16816.F32.BF16 R52, R128.reuse, R64, R52 ;  /* 0x000000408034723c */ /* 0x040fe40000041834 */
[----:B------:R-:W-:Y:S03]  /*14230*/  MUFU.EX2 R105, R105 ;  /* 0x0000006900697308 */ /* 0x000fe60000000800 */
[C---:B------:R-:W-:Y:S01]  /*14240*/  FMUL.FTZ R58, R132.reuse, R78 ;  /* 0x0000004e843a7220 */ /* 0x040fe20000410000 */
[----:B------:R-:W-:Y:S01]  /*14250*/  FMUL.FTZ R59, R132, R79 ;  /* 0x0000004f843b7220 */ /* 0x000fe20000410000 */
[C---:B------:R-:W-:Y:S01]  /*14260*/  FMUL.FTZ R64, R133.reuse, R68 ;  /* 0x0000004485407220 */ /* 0x040fe20000410000 */
[----:B------:R-:W5:Y:S04]  /*14270*/  LDSM.16.MT88.4 R76, [R208+0x10800] ;  /* 0x01080000d04c783b */ /* 0x000f680000004200 */
[----:B------:R-:W2:Y:S01]  /*14280*/  MUFU.EX2 R106, R106 ;  /* 0x0000006a006a7308 */ /* 0x000ea20000000800 */
[----:B------:R-:W-:Y:S01]  /*14290*/  FMUL.FTZ R65, R133, R69 ;  /* 0x0000004585417220 */ /* 0x000fe20000410000 */
[----:B---3--:R-:W-:Y:S01]  /*142a0*/  F2FP.BF16.F32.PACK_AB R69, R104, R107 ;  /* 0x0000006b6845723e */ /* 0x008fe200000010ff */
[C---:B------:R-:W-:Y:S03]  /*142b0*/  HMMA.16816.F32.BF16 R56, R128.reuse, R66, R56 ;  /* 0x000000428038723c */ /* 0x040fe60000041838 */
[----:B------:R-:W-:Y:S04]  /*142c0*/  FADD.FTZ R142, R142, R145 ;  /* 0x000000918e8e7221 */ /* 0x000fe80000010000 */
[----:B------:R-:W-:Y:S01]  /*142d0*/  MUFU.EX2 R112, R112 ;  /* 0x0000007000707308 */ /* 0x000fe20000000800 */
[C---:B-1----:R-:W-:Y:S03]  /*142e0*/  HMMA.16816.F32.BF16 R60, R128.reuse, R88, R60 ;  /* 0x00000058803c723c */ /* 0x042fe6000004183c */
[C---:B------:R-:W-:Y:S06]  /*142f0*/  FMUL.FTZ R66, R132.reuse, R70 ;  /* 0x0000004684427220 */ /* 0x040fec0000410000 */
[----:B------:R-:W1:Y:S02]  /*14300*/  MUFU.EX2 R113, R113 ;  /* 0x0000007100717308 */ /* 0x000e640000000800 */
[----:B------:R-:W-:Y:S01]  /*14310*/  FMUL.FTZ R67, R132, R71 ;  /* 0x0000004784437220 */ /* 0x000fe20000410000 */
[----:B--2---:R-:W-:Y:S01]  /*14320*/  F2FP.BF16.F32.PACK_AB R71, R106, R105 ;  /* 0x000000696a47723e */ /* 0x004fe200000010ff */
[----:B------:R-:W-:Y:S05]  /*14330*/  FADD.FTZ R142, R137, R142 ;  /* 0x0000008e898e7221 */ /* 0x000fea0000010000 */
[----:B------:R-:W-:Y:S01]  /*14340*/  HMMA.16816.F32.BF16 R64, R128, R90, R64 ;  /* 0x0000005a8040723c */ /* 0x000fe20000041840 */
[----:B------:R-:W-:Y:S01]  /*14350*/  MUFU.EX2 R114, R114 ;  /* 0x0000007200727308 */ /* 0x000fe20000000800 */
[----:B------:R-:W-:Y:S01]  /*14360*/  LDSM.16.MT88.4 R88, [R206+0xd000] ;  /* 0x00d00000ce58783b */ /* 0x000fe20000004200 */
[----:B------:R-:W-:Y:S04]  /*14370*/  FADD.FTZ R107, R107, R142 ;  /* 0x0000008e6b6b7221 */ /* 0x000fe80000010000 */
[----:B------:R-:W-:Y:S04]  /*14380*/  FADD.FTZ R104, R104, R107 ;  /* 0x0000006b68687221 */ /* 0x000fe80000010000 */
[----:B------:R-:W2:Y:S01]  /*14390*/  MUFU.EX2 R115, R115 ;  /* 0x0000007300737308 */ /* 0x000ea20000000800 */
[----:B-1----:R-:W-:Y:S09]  /*143a0*/  F2FP.BF16.F32.PACK_AB R68, R113, R112 ;  /* 0x000000707144723e */ /* 0x002ff200000010ff */
[----:B------:R-:W1:Y:S10]  /*143b0*/  MUFU.EX2 R179, R179 ;  /* 0x000000b300b37308 */ /* 0x000e740000000800 */
[----:B------:R-:W-:Y:S01]  /*143c0*/  MUFU.EX2 R182, R182 ;  /* 0x000000b600b67308 */ /* 0x000fe20000000800 */
[----:B--2---:R-:W-:Y:S07]  /*143d0*/  F2FP.BF16.F32.PACK_AB R70, R115, R114 ;  /* 0x000000727346723e */ /* 0x004fee00000010ff */
[C---:B------:R-:W-:Y:S02]  /*143e0*/  HMMA.16816.F32.BF16 R4, R68.reuse, R80, R4 ;  /* 0x000000504404723c */ /* 0x040fe40000041804 */
[----:B------:R-:W2:Y:S04]  /*143f0*/  MUFU.EX2 R183, R183 ;  /* 0x000000b700b77308 */ /* 0x000ea80000000800 */
[C---:B------:R-:W-:Y:S01]  /*14400*/  HMMA.16816.F32.BF16 R8, R68.reuse, R82, R8 ;  /* 0x000000524408723c */ /* 0x040fe20000041808 */
[----:B------:R-:W3:Y:S05]  /*14410*/  LDSM.16.MT88.4 R80, [R206+0x10800] ;  /* 0x01080000ce50783b */ /* 0x000eea0000004200 */
[----:B------:R-:W-:Y:S01]  /*14420*/  MUFU.EX2 R189, R189 ;  /* 0x000000bd00bd7308 */ /* 0x000fe20000000800 */
[C---:B----4-:R-:W-:Y:S09]  /*14430*/  HMMA.16816.F32.BF16 R12, R68.reuse, R84, R12 ;  /* 0x00000054440c723c */ /* 0x050ff2000004180c */
[----:B------:R-:W-:Y:S01]  /*14440*/  MUFU.EX2 R186, R186 ;  /* 0x000000ba00ba7308 */ /* 0x000fe20000000800 */
[C---:B------:R-:W-:Y:S01]  /*14450*/  HMMA.16816.F32.BF16 R16, R68.reuse, R86, R16 ;  /* 0x000000564410723c */ /* 0x040fe20000041810 */
[----:B------:R-:W4:Y:S05]  /*14460*/  LDSM.16.MT88.4 R84, [R205+0x10800] ;  /* 0x01080000cd54783b */ /* 0x000f2a0000004200 */
        /* <DEDUP_REMOVED lines=8> */
[----:B------:R-:W1:Y:S05]  /*144f0*/  LDSM.16.MT88.4 R72, [R204+0x10800] ;  /* 0x01080000cc48783b */ /* 0x000e6a0000004200 */
[C---:B-----5:R-:W-:Y:S03]  /*14500*/  HMMA.16816.F32.BF16 R36, R68.reuse, R76, R36 ;  /* 0x0000004c4424723c */ /* 0x060fe60000041824 */
[----:B------:R-:W-:Y:S03]  /*14510*/  MUFU.EX2 R191, R191 ;  /* 0x000000bf00bf7308 */ /* 0x000fe60000000800 */
[C---:B------:R-:W-:Y:S01]  /*14520*/  HMMA.16816.F32.BF16 R40, R68.reuse, R78, R40 ;  /* 0x0000004e4428723c */ /* 0x040fe20000041828 */
[----:B------:R-:W5:Y:S06]  /*14530*/  LDSM.16.MT88.4 R76, [R208+0xd000] ;  /* 0x00d00000d04c783b */ /* 0x000f6c0000004200 */
[----:B------:R-:W-:Y:S01]  /*14540*/  MUFU.EX2 R187, R187 ;  /* 0x000000bb00bb7308 */ /* 0x000fe20000000800 */
[C---:B---3--:R-:W-:Y:S09]  /*14550*/  HMMA.16816.F32.BF16 R44, R68.reuse, R80, R44 ;  /* 0x00000050442c723c */ /* 0x048ff2000004182c */
[----:B------:R-:W-:Y:S01]  /*14560*/  MUFU.EX2 R192, R192 ;  /* 0x000000c000c07308 */ /* 0x000fe20000000800 */
[C---:B------:R-:W-:Y:S01]  /*14570*/  HMMA.16816.F32.BF16 R48, R68.reuse, R82, R48 ;  /* 0x000000524430723c */ /* 0x040fe20000041830 */
[----:B------:R-:W3:Y:S05]  /*14580*/  LDSM.16.MT88.4 R80, [R205+0xd000] ;  /* 0x00d00000cd50783b */ /* 0x000eea0000004200 */
[C---:B----4-:R-:W-:Y:S03]  /*14590*/  HMMA.16816.F32.BF16 R52, R68.reuse, R84, R52 ;  /* 0x000000544434723c */ /* 0x050fe60000041834 */
[----:B------:R-:W-:Y:S03]  /*145a0*/  MUFU.EX2 R184, R184 ;  /* 0x000000b800b87308 */ /* 0x000fe60000000800 */
[C---:B------:R-:W-:Y:S01]  /*145b0*/  HMMA.16816.F32.BF16 R56, R68.reuse, R86, R56 ;  /* 0x000000564438723c */ /* 0x040fe20000041838 */
[----:B------:R-:W4:Y:S06]  /*145c0*/  LDSM.16.MT88.4 R84, [R204+0xd000] ;  /* 0x00d00000cc54783b */ /* 0x000f2c0000004200 */
[----:B------:R-:W-:Y:S01]  /*145d0*/  MUFU.EX2 R185, R185 ;  /* 0x000000b900b97308 */ /* 0x000fe20000000800 */
[C---:B-1----:R-:W-:Y:S09]  /*145e0*/  HMMA.16816.F32.BF16 R60, R68.reuse, R72, R60 ;  /* 0x00000048443c723c */ /* 0x042ff2000004183c */
[----:B------:R-:W-:Y:S01]  /*145f0*/  MUFU.EX2 R174, R174 ;  /* 0x000000ae00ae7308 */ /* 0x000fe20000000800 */
[----:B------:R-:W-:Y:S01]  /*14600*/  HMMA.16816.F32.BF16 R64, R68, R74, R64 ;  /* 0x0000004a4440723c */ /* 0x000fe20000041840 */
[----:B------:R-:W1:Y:S06]  /*14610*/  LDSM.16.MT88.4 R72, [R208+0x11000] ;  /* 0x01100000d048783b */ /* 0x000e6c0000004200 */
[----:B------:R-:W-:Y:S02]  /*14620*/  F2FP.BF16.F32.PACK_AB R69, R161, R120 ;  /* 0x00000078a145723e */ /* 0x000fe400000010ff */
[----:B------:R-:W-:Y:S02]  /*14630*/  MUFU.EX2 R195, R195 ;  /* 0x000000c300c37308 */ /* 0x000fe40000000800 */
[----:B------:R-:W-:Y:S02]  /*14640*/  F2FP.BF16.F32.PACK_AB R71, R162, R163 ;  /* 0x000000a3a247723e */ /* 0x000fe400000010ff */
[----:B------:R-:W-:Y:S02]  /*14650*/  F2FP.BF16.F32.PACK_AB R68, R164, R121 ;  /* 0x00000079a444723e */ /* 0x000fe400000010ff */
[----:B------:R-:W-:Y:S04]  /*14660*/  F2FP.BF16.F32.PACK_AB R70, R166, R165 ;  /* 0x000000a5a646723e */ /* 0x000fe800000010ff */
[----:B------:R-:W-:Y:S03]  /*14670*/  MUFU.EX2 R170, R170 ;  /* 0x000000aa00aa7308 */ /* 0x000fe60000000800 */
[C---:B-----5:R-:W-:Y:S07]  /*14680*/  HMMA.16816.F32.BF16 R4, R68.reuse, R76, R4 ;  /* 0x0000004c4404723c */ /* 0x060fee0000041804 */
[----:B------:R-:W-:Y:S01]  /*14690*/  MUFU.EX2 R171, R171 ;  /* 0x000000ab00ab7308 */ /* 0x000fe20000000800 */
[C---:B------:R-:W-:Y:S01]  /*146a0*/  HMMA.16816.F32.BF16 R8, R68.reuse, R78, R8 ;  /* 0x0000004e4408723c */ /* 0x040fe20000041808 */
[----:B------:R-:W5:Y:S08]  /*146b0*/  LDSM.16.MT88.4 R76, [R206+0x11000] ;  /* 0x01100000ce4c783b */ /* 0x000f700000004200 */
        /* <DEDUP_REMOVED lines=16> */
[C---:B------:R-:W-:Y:S03]  /*147c0*/  HMMA.16816.F32.BF16 R40, R68.reuse, R74, R40 ;  /* 0x0000004a4428723c */ /* 0x040fe60000041828 */
[----:B------:R-:W-:Y:S03]  /*147d0*/  F2FP.BF16.F32.PACK_AB R73, R177, R168 ;  /* 0x000000a8b149723e */ /* 0x000fe600000010ff */
[C---:B-----5:R-:W-:Y:S03]  /*147e0*/  HMMA.16816.F32.BF16 R44, R68.reuse, R76, R44 ;  /* 0x0000004c442c723c */ /* 0x060fe6000004182c */
[----:B------:R-:W-:Y:S02]  /*147f0*/  MUFU.EX2 R154, R154 ;  /* 0x0000009a009a7308 */ /* 0x000fe40000000800 */
[----:B------:R-:W-:Y:S01]  /*14800*/  F2FP.BF16.F32.PACK_AB R75, R175, R172 ;  /* 0x000000acaf4b723e */ /* 0x000fe200000010ff */
[C---:B------:R-:W-:Y:S01]  /*14810*/  HMMA.16816.F32.BF16 R48, R68.reuse, R78, R48 ;  /* 0x0000004e4430723c */ /* 0x040fe20000041830 */
[----:B------:R-:W1:Y:S06]  /*14820*/  LDSM.16.MT88.4 R76, [R205+0xd800] ;  /* 0x00d80000cd4c783b */ /* 0x000e6c0000004200 */
[----:B------:R-:W-:Y:S01]  /*14830*/  MUFU.EX2 R157, R157 ;  /* 0x0000009d009d7308 */ /* 0x000fe20000000800 */
[----:B------:R-:W-:Y:S01]  /*14840*/  F2FP.BF16.F32.PACK_AB R72, R179, R178 ;  /* 0x000000b2b348723e */ /* 0x000fe200000010ff */
[C---:B---3--:R-:W-:Y:S03]  /*14850*/  HMMA.16816.F32.BF16 R52, R68.reuse, R80, R52 ;  /* 0x000000504434723c */ /* 0x048fe60000041834 */
[----:B--2---:R-:W-:Y:S03]  /*14860*/  F2FP.BF16.F32.PACK_AB R74, R183, R182 ;  /* 0x000000b6b74a723e */ /* 0x004fe600000010ff */
[C---:B------:R-:W-:Y:S01]  /*14870*/  HMMA.16816.F32.BF16 R56, R68.reuse, R82, R56 ;  /* 0x000000524438723c */ /* 0x040fe20000041838 */
[----:B------:R-:W2:Y:S01]  /*14880*/  LDSM.16.MT88.4 R80, [R204+0xd800] ;  /* 0x00d80000cc50783b */ /* 0x000ea20000004200 */
[----:B------:R-:W-:Y:S04]  /*14890*/  MUFU.EX2 R155, R155 ;  /* 0x0000009b009b7308 */ /* 0x000fe80000000800 */
[C---:B------:R-:W-:Y:S06]  /*148a0*/  HMMA.16816.F32.BF16 R60, R68.reuse, R88, R60 ;  /* 0x00000058443c723c */ /* 0x040fec000004183c */
[----:B------:R-:W-:Y:S01]  /*148b0*/  MUFU.EX2 R158, R158 ;  /* 0x0000009e009e7308 */ /* 0x000fe20000000800 */
[----:B------:R-:W-:Y:S01]  /*148c0*/  HMMA.16816.F32.BF16 R64, R68, R90, R64 ;  /* 0x0000005a4440723c */ /* 0x000fe20000041840 */
[----:B------:R-:W3:Y:S05]  /*148d0*/  LDSM.16.MT88.4 R68, [R208+0x11800] ;  /* 0x01180000d044783b */ /* 0x000eea0000004200 */
[C---:B----4-:R-:W-:Y:S03]  /*148e0*/  HMMA.16816.F32.BF16 R4, R72.reuse, R84, R4 ;  /* 0x000000544804723c */ /* 0x050fe60000041804 */
[----:B------:R-:W-:Y:S01]  /*148f0*/  MUFU.EX2 R152, R152 ;  /* 0x0000009800987308 */ /* 0x000fe20000000800 */
[----:B------:R-:W-:Y:S02]  /*14900*/  LDSM.16.MT88.4 R88, [R205+0x11800] ;  /* 0x01180000cd58783b */ /* 0x000fe40000004200 */
[C---:B------:R-:W-:Y:S07]  /*14910*/  HMMA.16816.F32.BF16 R8, R72.reuse, R86, R8 ;  /* 0x000000564808723c */ /* 0x040fee0000041808 */
[----:B------:R-:W4:Y:S01]  /*14920*/  MUFU.EX2 R153, R153 ;  /* 0x0000009900997308 */ /* 0x000f220000000800 */
[----:B------:R-:W5:Y:S01]  /*14930*/  LDSM.16.MT88.4 R84, [R206+0x11800] ;  /* 0x01180000ce54783b */ /* 0x000f620000004200 */
[C---:B------:R-:W-:Y:S08]  /*14940*/  HMMA.16816.F32.BF16 R12, R72.reuse, R92, R12 ;  /* 0x0000005c480c723c */ /* 0x040ff0000004180c */
[----:B------:R-:W-:Y:S01]  /*14950*/  MUFU.EX2 R150, R150 ;  /* 0x0000009600967308 */ /* 0x000fe20000000800 */
[C---:B------:R-:W-:Y:S01]  /*14960*/  HMMA.16816.F32.BF16 R16, R72.reuse, R94, R16 ;  /* 0x0000005e4810723c */ /* 0x040fe20000041810 */
[----:B------:R-:W5:Y:S05]  /*14970*/  LDSM.16.MT88.4 R92, [R204+0x11800] ;  /* 0x01180000cc5c783b */ /* 0x000f6a0000004200 */
[C---:B-1----:R-:W-:Y:S03]  /*14980*/  HMMA.16816.F32.BF16 R20, R72.reuse, R76, R20 ;  /* 0x0000004c4814723c */ /* 0x042fe60000041814 */
[----:B------:R-:W1:Y:S02]  /*14990*/  MUFU.EX2 R151, R151 ;  /* 0x0000009700977308 */ /* 0x000e640000000800 */
[----:B----4-:R-:W-:Y:S01]  /*149a0*/  F2FP.BF16.F32.PACK_AB R133, R153, R152 ;  /* 0x000000989985723e */ /* 0x010fe200000010ff */
[C---:B------:R-:W-:Y:S01]  /*149b0*/  HMMA.16816.F32.BF16 R24, R72.reuse, R78, R24 ;  /* 0x0000004e4818723c */ /* 0x040fe20000041818 */
[----:B------:R-:W4:Y:S06]  /*149c0*/  LDSM.16.MT88.4 R76, [R208+0xe000] ;  /* 0x00e00000d04c783b */ /* 0x000f2c0000004200 */
[----:B------:R-:W-:Y:S01]  /*149d0*/  MUFU.EX2 R149, R149 ;  /* 0x0000009500957308 */ /* 0x000fe20000000800 */
[C---:B--2---:R-:W-:Y:S09]  /*149e0*/  HMMA.16816.F32.BF16 R28, R72.reuse, R80, R28 ;  /* 0x00000050481c723c */ /* 0x044ff2000004181c */
[----:B------:R-:W2:Y:S01]  /*149f0*/  MUFU.EX2 R194, R194 ;  /* 0x000000c200c27308 */ /* 0x000ea20000000800 */
[C---:B------:R-:W-:Y:S01]  /*14a00*/  HMMA.16816.F32.BF16 R32, R72.reuse, R82, R32 ;  /* 0x000000524820723c */ /* 0x040fe20000041820 */
[----:B------:R-:W4:Y:S02]  /*14a10*/  LDSM.16.MT88.4 R80, [R206+0xe000] ;  /* 0x00e00000ce50783b */ /* 0x000f240000004200 */
[----:B-1----:R-:W-:Y:S03]  /*14a20*/  F2FP.BF16.F32.PACK_AB R135, R151, R150 ;  /* 0x000000969787723e */ /* 0x002fe600000010ff */
[C---:B---3--:R-:W-:Y:S03]  /*14a30*/  HMMA.16816.F32.BF16 R36, R72.reuse, R68, R36 ;  /* 0x000000444824723c */ /* 0x048fe60000041824 */
[----:B------:R-:W-:Y:S03]  /*14a40*/  MUFU.EX2 R141, R141 ;  /* 0x0000008d008d7308 */ /* 0x000fe60000000800 */
[C---:B------:R-:W-:Y:S07]  /*14a50*/  HMMA.16816.F32.BF16 R40, R72.reuse, R70, R40 ;  /* 0x000000464828723c */ /* 0x040fee0000041828 */
[----:B------:R-:W1:Y:S01]  /*14a60*/  MUFU.EX2 R148, R148 ;  /* 0x0000009400947308 */ /* 0x000e620000000800 */
[----:B------:R-:W-:Y:S01]  /*14a70*/  F2FP.BF16.F32.PACK_AB R69, R186, R189 ;  /* 0x000000bdba45723e */ /* 0x000fe200000010ff */
[C---:B-----5:R-:W-:Y:S03]  /*14a80*/  HMMA.16816.F32.BF16 R44, R72.reuse, R84, R44 ;  /* 0x00000054482c723c */ /* 0x060fe6000004182c */
[----:B------:R-:W-:Y:S03]  /*14a90*/  F2FP.BF16.F32.PACK_AB R71, R193, R188 ;  /* 0x000000bcc147723e */ /* 0x000fe600000010ff */
[C---:B------:R-:W-:Y:S01]  /*14aa0*/  HMMA.16816.F32.BF16 R48, R72.reuse, R86, R48 ;  /* 0x000000564830723c */ /* 0x040fe20000041830 */
[----:B------:R-:W3:Y:S04]  /*14ab0*/  LDSM.16.MT88.4 R84, [R205+0xe000] ;  /* 0x00e00000cd54783b */ /* 0x000ee80000004200 */
[----:B------:R-:W-:Y:S01]  /*14ac0*/  F2FP.BF16.F32.PACK_AB R68, R191, R190 ;  /* 0x000000bebf44723e */ /* 0x000fe200000010ff */
[C---:B------:R-:W-:Y:S05]  /*14ad0*/  HMMA.16816.F32.BF16 R52, R72.reuse, R88, R52 ;  /* 0x000000584834723c */ /* 0x040fea0000041834 */
[----:B------:R-:W-:Y:S01]  /*14ae0*/  F2FP.BF16.F32.PACK_AB R70, R192, R187 ;  /* 0x000000bbc046723e */ /* 0x000fe200000010ff */
[C---:B------:R-:W-:Y:S01]  /*14af0*/  HMMA.16816.F32.BF16 R56, R72.reuse, R90, R56 ;  /* 0x0000005a4838723c */ /* 0x040fe20000041838 */
[----:B------:R-:W-:Y:S04]  /*14b00*/  LDSM.16.MT88.4 R88, [R206+0x12000] ;  /* 0x01200000ce58783b */ /* 0x000fe80000004200 */
[----:B--2---:R-:W-:Y:S01]  /*14b10*/  F2FP.BF16.F32.PACK_AB R132, R194, R149 ;  /* 0x00000095c284723e */ /* 0x004fe200000010ff */
[C---:B------:R-:W-:Y:S05]  /*14b20*/  HMMA.16816.F32.BF16 R60, R72.reuse, R92, R60 ;  /* 0x0000005c483c723c */ /* 0x040fea000004183c */
[----:B-1----:R-:W-:Y:S01]  /*14b30*/  F2FP.BF16.F32.PACK_AB R134, R148, R141 ;  /* 0x0000008d9486723e */ /* 0x002fe200000010ff */
[----:B------:R-:W-:Y:S01]  /*14b40*/  HMMA.16816.F32.BF16 R64, R72, R94, R64 ;  /* 0x0000005e4840723c */ /* 0x000fe20000041840 */
[----:B------:R-:W1:Y:S05]  /*14b50*/  LDSM.16.MT88.4 R72, [R204+0xe000] ;  /* 0x00e00000cc48783b */ /* 0x000e6a0000004200 */
[C---:B----4-:R-:W-:Y:S03]  /*14b60*/  HMMA.16816.F32.BF16 R4, R68.reuse, R76, R4 ;  /* 0x0000004c4404723c */ /* 0x050fe60000041804 */
[----:B------:R-:W-:Y:S03]  /*14b70*/  LDSM.16.MT88.4 R92, [R205+0x12000] ;  /* 0x01200000cd5c783b */ /* 0x000fe60000004200 */
[C---:B------:R-:W-:Y:S05]  /*14b80*/  HMMA.16816.F32.BF16 R8, R68.reuse, R78, R8 ;  /* 0x0000004e4408723c */ /* 0x040fea0000041808 */
[----:B------:R-:W2:Y:S01]  /*14b90*/  LDSM.16.MT88.4 R76, [R208+0x12000] ;  /* 0x01200000d04c783b */ /* 0x000ea20000004200 */
[C---:B------:R-:W-:Y:S06]  /*14ba0*/  HMMA.16816.F32.BF16 R12, R68.reuse, R80, R12 ;  /* 0x00000050440c723c */ /* 0x040fec000004180c */
[C---:B------:R-:W-:Y:S01]  /*14bb0*/  HMMA.16816.F32.BF16 R16, R68.reuse, R82, R16 ;  /* 0x000000524410723c */ /* 0x040fe20000041810 */
[----:B------:R-:W4:Y:S05]  /*14bc0*/  LDSM.16.MT88.4 R80, [R208+0xe800] ;  /* 0x00e80000d050783b */ /* 0x000f2a0000004200 */
[C---:B---3--:R-:W-:Y:S06]  /*14bd0*/  HMMA.16816.F32.BF16 R20, R68.reuse, R84, R20 ;  /* 0x000000544414723c */ /* 0x048fec0000041814 */
[C---:B------:R-:W-:Y:S01]  /*14be0*/  HMMA.16816.F32.BF16 R24, R68.reuse, R86, R24 ;  /* 0x000000564418723c */ /* 0x040fe20000041818 */
[----:B------:R-:W3:Y:S05]  /*14bf0*/  LDSM.16.MT88.4 R84, [R206+0xe800] ;  /* 0x00e80000ce54783b */ /* 0x000eea0000004200 */
        /* <DEDUP_REMOVED lines=17> */
[----:B------:R-:W2:Y:S05]  /*14d10*/  LDSM.16.MT88.4 R68, [R208+0x12800] ;  /* 0x01280000d044783b */ /* 0x000eaa0000004200 */
[C---:B----4-:R-:W-:Y:S03]  /*14d20*/  HMMA.16816.F32.BF16 R4, R72.reuse, R80, R4 ;  /* 0x000000504804723c */ /* 0x050fe60000041804 */
[----:B------:R-:W-:Y:S03]  /*14d30*/  LDSM.16.MT88.4 R96, [R205+0xf000] ;  /* 0x00f00000cd60783b */ /* 0x000fe60000004200 */
[C---:B------:R-:W-:Y:S05]  /*14d40*/  HMMA.16816.F32.BF16 R8, R72.reuse, R82, R8 ;  /* 0x000000524808723c */ /* 0x040fea0000041808 */
[----:B------:R-:W4:Y:S01]  /*14d50*/  LDSM.16.MT88.4 R80, [R206+0x12800] ;  /* 0x01280000ce50783b */ /* 0x000f220000004200 */
        /* <DEDUP_REMOVED lines=23> */
[----:B------:R-:W4:Y:S05]  /*14ed0*/  LDSM.16.MT88.4 R72, [R206+0x13000] ;  /* 0x01300000ce48783b */ /* 0x000f2a0000004200 */
        /* <DEDUP_REMOVED lines=15> */
[C---:B------:R-:W-:Y:S05]  /*14fd0*/  HMMA.16816.F32.BF16 R48, R68.reuse, R74, R48 ;  /* 0x0000004a4430723c */ /* 0x040fea0000041830 */
[----:B------:R-:W-:Y:S01]  /*14fe0*/  FADD.FTZ R73, R139, R146 ;  /* 0x000000928b497221 */ /* 0x000fe20000010000 */
[C---:B-1----:R-:W-:Y:S05]  /*14ff0*/  HMMA.16816.F32.BF16 R52, R68.reuse, R76, R52 ;  /* 0x0000004c4434723c */ /* 0x042fea0000041834 */
[----:B------:R-:W-:Y:S01]  /*15000*/  FADD.FTZ R73, R138, R73 ;  /* 0x000000498a497221 */ /* 0x000fe20000010000 */
[C---:B------:R-:W-:Y:S01]  /*15010*/  HMMA.16816.F32.BF16 R56, R68.reuse, R78, R56 ;  /* 0x0000004e4438723c */ /* 0x040fe20000041838 */
[----:B------:R-:W1:Y:S04]  /*15020*/  LDSM.16.MT88.4 R76, [R205+0x13800] ;  /* 0x01380000cd4c783b */ /* 0x000e680000004200 */
[----:B------:R-:W-:Y:S01]  /*15030*/  FADD.FTZ R112, R112, R73 ;  /* 0x0000004970707221 */ /* 0x000fe20000010000 */
[C---:B--2---:R-:W-:Y:S05]  /*15040*/  HMMA.16816.F32.BF16 R60, R68.reuse, R80, R60 ;  /* 0x00000050443c723c */ /* 0x044fea000004183c */
[----:B------:R-:W-:Y:S01]  /*15050*/  FADD.FTZ R113, R113, R112 ;  /* 0x0000007071717221 */ /* 0x000fe20000010000 */
[----:B------:R-:W-:Y:S01]  /*15060*/  HMMA.16816.F32.BF16 R64, R68, R82, R64 ;  /* 0x000000524440723c */ /* 0x000fe20000041840 */
[----:B------:R-:W2:Y:S04]  /*15070*/  LDSM.16.MT88.4 R68, [R204+0x13800] ;  /* 0x01380000cc44783b */ /* 0x000ea80000004200 */
[----:B------:R-:W-:Y:S01]  /*15080*/  FADD.FTZ R114, R114, R113 ;  /* 0x0000007172727221 */ /* 0x000fe20000010000 */
[C---:B------:R-:W-:Y:S05]  /*15090*/  HMMA.16816.F32.BF16 R128, R132.reuse, R124, R4 ;  /* 0x0000007c8480723c */ /* 0x040fea0000041804 */
[----:B------:R-:W-:Y:S01]  /*150a0*/  FADD.FTZ R114, R115, R114 ;  /* 0x0000007273727221 */ /* 0x000fe20000010000 */
[C---:B------:R-:W-:Y:S05]  /*150b0*/  HMMA.16816.F32.BF16 R124, R132.reuse, R126, R8 ;  /* 0x0000007e847c723c */ /* 0x040fea0000041808 */
[----:B------:R-:W-:Y:S06]  /*150c0*/  FADD.FTZ R5, R105, R104 ;  /* 0x0000006869057221 */ /* 0x000fec0000010000 */
[----:B------:R-:W-:Y:S04]  /*150d0*/  FADD.FTZ R5, R106, R5 ;  /* 0x000000056a057221 */ /* 0x000fe80000010000 */
[----:B------:R-:W-:Y:S01]  /*150e0*/  FADD.FTZ R4, R120, R5 ;  /* 0x0000000578047221 */ /* 0x000fe20000010000 */
[----:B------:R-:W-:Y:S02]  /*150f0*/  FADD.FTZ R5, R121, R114 ;  /* 0x0000007279057221 */ /* 0x000fe40000010000 */
[C---:B------:R-:W-:Y:S03]  /*15100*/  HMMA.16816.F32.BF16 R120, R132.reuse, R116, R12 ;  /* 0x000000748478723c */ /* 0x040fe6000004180c */
        /* <DEDUP_REMOVED lines=17> */
[C---:B---3--:R-:W-:Y:S04]  /*15220*/  HMMA.16816.F32.BF16 R88, R132.reuse, R84, R44 ;  /* 0x000000548458723c */ /* 0x048fe8000004182c */
[----:B------:R-:W-:Y:S01]  /*15230*/  FADD.FTZ R172, R172, R177 ;  /* 0x000000b1acac7221 */ /* 0x000fe20000010000 */
[----:B------:R-:W-:Y:S01]  /*15240*/  FADD.FTZ R182, R182, R179 ;  /* 0x000000b3b6b67221 */ /* 0x000fe20000010000 */
[C---:B------:R-:W-:Y:S05]  /*15250*/  HMMA.16816.F32.BF16 R84, R132.reuse, R86, R48 ;  /* 0x000000568454723c */ /* 0x040fea0000041830 */
[----:B------:R-:W-:Y:S01]  /*15260*/  FADD.FTZ R172, R175, R172 ;  /* 0x000000acafac7221 */ /* 0x000fe20000010000 */
[----:B------:R-:W-:Y:S01]  /*15270*/  FADD.FTZ R183, R183, R182 ;  /* 0x000000b6b7b77221 */ /* 0x000fe20000010000 */
[C---:B-1----:R-:W-:Y:S04]  /*15280*/  HMMA.16816.F32.BF16 R80, R132.reuse, R76, R52 ;  /* 0x0000004c8450723c */ /* 0x042fe80000041834 */
        /* <DEDUP_REMOVED lines=11> */
[----:B------:R-:W-:Y:S04]  /*15340*/  MOV R133, R2 ;  /* 0x0000000200857202 */ /* 0x000fe80000000f00 */
        /* <DEDUP_REMOVED lines=26> */
.L_x_2608:
        /* <DEDUP_REMOVED lines=17> */
[----:B------:R-:W-:Y:S01]  /*15600*/  LEA.HI R5, R7, R0, RZ, 0x5 ;  /* 0x0000000007057211 */ /* 0x000fe200078f28ff */
[----:B--2---:R-:W-:-:S03]  /*15610*/  FADD.FTZ R6, R13, R6 ;  /* 0x000000060d067221 */ /* 0x004fc60000010000 */
[----:B------:R-:W-:Y:S02]  /*15620*/  SHF.R.S32.HI R4, RZ, 0x5, R5 ;  /* 0x00000005ff047819 */ /* 0x000fe40000011405 */
[----:B------:R-:W-:Y:S02]  /*15630*/  FSETP.NE.FTZ.AND P4, PT, R8, RZ, PT ;  /* 0x000000ff0800720b */ /* 0x000fe40003f95000 */
[----:B------:R-:W-:Y:S02]  /*15640*/  LEA R4, R4, R9, 0x9 ;  /* 0x0000000904047211 */ /* 0x000fe400078e48ff */
[--C-:B------:R-:W-:Y:S02]  /*15650*/  SHF.R.S32.HI R9, RZ, 0x2, R10.reuse ;  /* 0x00000002ff097819 */ /* 0x100fe4000001140a */
[----:B------:R-:W-:Y:S02]  /*15660*/  SHF.R.S32.HI R10, RZ, 0x1f, R10 ;  /* 0x0000001fff0a7819 */ /* 0x000fe4000001140a */
[----:B------:R-:W-:-:S02]  /*15670*/  FSETP.NE.FTZ.AND P3, PT, R6, RZ, PT ;  /* 0x000000ff0600720b */ /* 0x000fc40003f75000 */
        /* <DEDUP_REMOVED lines=9> */
[----:B------:R-:W3:Y:S01]  /*15710*/  @P4 MUFU.LG2 R8, R8 ;  /* 0x0000000800084308 */ /* 0x000ee20000000c00 */
        /* <DEDUP_REMOVED lines=8> */
[----:B--2---:R-:W-:Y:S01]  /*157a0*/  FMUL.FTZ R131, R12, R131 ;  /* 0x000000830c837220 */ /* 0x004fe20000410000 */
        /* <DEDUP_REMOVED lines=102> */
[----:B------:R-:W1:Y:S01]  /*15e10*/  @P4 LDC R4, c[0x0][0x2e8] ;  /* 0x0000ba00ff044b82 */ /* 0x000e620000000800 */
[----:B------:R-:W-:Y:S01]  /*15e20*/  F2FP.BF16.F32.PACK_AB R90, R91, R90 ;  /* 0x0000005a5b5a723e */ /* 0x000fe200000010ff */
[----:B------:R-:W-:Y:S01]  /*15e30*/  STS [R21], R108 ;  /* 0x0000006c15007388 */ /* 0x000fe20000000800 */
[----:B------:R-:W-:Y:S01]  /*15e40*/  F2FP.BF16.F32.PACK_AB R84, R85, R84 ;  /* 0x000000545554723e */ /* 0x000fe200000010ff */
[----:B------:R-:W2:Y:S01]  /*15e50*/  @P3 MUFU.LG2 R6, R6 ;  /* 0x0000000600063308 */ /* 0x000ea20000000c00 */
[----:B------:R-:W-:Y:S01]  /*15e60*/  F2FP.BF16.F32.PACK_AB R86, R87, R86 ;  /* 0x000000565756723e */ /* 0x000fe200000010ff */
[----:B------:R-:W-:Y:S01]  /*15e70*/  STS [R21+0x400], R110 ;  /* 0x0004006e15007388 */ /* 0x000fe20000000800 */
[----:B------:R-:W-:Y:S01]  /*15e80*/  F2FP.BF16.F32.PACK_AB R80, R81, R80 ;  /* 0x000000505150723e */ /* 0x000fe200000010ff */
[----:B------:R-:W-:Y:S01]  /*15e90*/  ULDC.U8 UR4, c[0x0][0x3d8] ;  /* 0x0000f60000047ab9 */ /* 0x000fe20000000000 */
[----:B------:R-:W-:Y:S01]  /*15ea0*/  F2FP.BF16.F32.PACK_AB R82, R83, R82 ;  /* 0x000000525352723e */ /* 0x000fe200000010ff */
[----:B------:R-:W-:Y:S01]  /*15eb0*/  STS [R23], R104 ;  /* 0x0000006817007388 */ /* 0x000fe20000000800 */
[----:B------:R-:W-:Y:S01]  /*15ec0*/  F2FP.BF16.F32.PACK_AB R76, R77, R76 ;  /* 0x0000004c4d4c723e */ /* 0x000fe200000010ff */
[----:B---3--:R-:W-:Y:S01]  /*15ed0*/  @P4 FMUL.FTZ R8, R8, 0.69314718246459960938 ;  /* 0x3f31721808084820 */ /* 0x008fe20000410000 */
        /* <DEDUP_REMOVED lines=8> */
[----:B------:R-:W-:Y:S02]  /*15f60*/  ISETP.NE.AND P0, PT, RZ, UR4, PT ;  /* 0x00000004ff007c0c */ /* 0x000fe4000bf05270 */
[----:B------:R-:W-:Y:S01]  /*15f70*/  MOV R10, 0x7f800000 ;  /* 0x7f800000000a7802 */ /* 0x000fe20000000f00 */
[----:B------:R-:W-:Y:S01]  /*15f80*/  STS [R9+0x2000], R96 ;  /* 0x0020006009007388 */ /* 0x000fe20000000800 */
[----:B-1----:R-:W-:-:S03]  /*15f90*/  @P4 FFMA.FTZ R10, R3, R4, R8 ;  /* 0x00000004030a4223 */ /* 0x002fc60000010008 */
[----:B------:R1:W-:Y:S04]  /*15fa0*/  STS [R9+0x2400], R98 ;  /* 0x0024006209007388 */ /* 0x0003e80000000800 */
[----:B------:R-:W-:Y:S04]  /*15fb0*/  STS [R13+0x2000], R92 ;  /* 0x0020005c0d007388 */ /* 0x000fe80000000800 */
[----:B------:R2:W-:Y:S04]  /*15fc0*/  STS [R13+0x2400], R94 ;  /* 0x0024005e0d007388 */ /* 0x0005e80000000800 */
[----:B------:R-:W-:Y:S04]  /*15fd0*/  STS [R15+0x2000], R88 ;  /* 0x002000580f007388 */ /* 0x000fe80000000800 */
[----:B------:R3:W-:Y:S04]  /*15fe0*/  STS [R15+0x2400], R90 ;  /* 0x0024005a0f007388 */ /* 0x0007e80000000800 */
[----:B------:R4:W-:Y:S04]  /*15ff0*/  STS [R17+0x2000], R84 ;  /* 0x0020005411007388 */ /* 0x0009e80000000800 */
[----:B------:R4:W-:Y:S01]  /*16000*/  STS [R17+0x2400], R86 ;  /* 0x0024005611007388 */ /* 0x0009e20000000800 */
[----:B-1----:R-:W1:Y:S03]  /*16010*/  @P3 LDC R9, c[0x0][0x2e8] ;  /* 0x0000ba00ff093b82 */ /* 0x002e660000000800 */
[----:B------:R4:W-:Y:S04]  /*16020*/  STS [R19+0x2000], R80 ;  /* 0x0020005013007388 */ /* 0x0009e80000000800 */
[----:B------:R4:W-:Y:S01]  /*16030*/  STS [R19+0x2400], R82 ;  /* 0x0024005213007388 */ /* 0x0009e20000000800 */
[----:B--2---:R-:W-:-:S03]  /*16040*/  @P3 FMUL.FTZ R13, R6, 0.69314718246459960938 ;  /* 0x3f317218060d3820 */ /* 0x004fc60000410000 */
[----:B------:R4:W-:Y:S04]  /*16050*/  STS [R21+0x2000], R76 ;  /* 0x0020004c15007388 */ /* 0x0009e80000000800 */
[----:B------:R4:W-:Y:S01]  /*16060*/  STS [R21+0x2400], R78 ;  /* 0x0024004e15007388 */ /* 0x0009e20000000800 */
[----:B---3--:R-:W-:-:S03]  /*16070*/  MOV R15, 0x7f800000 ;  /* 0x7f800000000f7802 */ /* 0x008fc60000000f00 */
[----:B------:R4:W-:Y:S04]  /*16080*/  STS [R23+0x2000], R72 ;  /* 0x0020004817007388 */ /* 0x0009e80000000800 */
[----:B------:R4:W-:Y:S01]  /*16090*/  STS [R23+0x2400], R74 ;  /* 0x0024004a17007388 */ /* 0x0009e20000000800 */
[----:B-1----:R-:W-:-:S03]  /*160a0*/  @P3 FFMA.FTZ R15, R2, R9, R13 ;  /* 0x00000009020f3223 */ /* 0x002fc6000001000d */
[----:B------:R4:W-:Y:S04]  /*160b0*/  STS [R25+0x2000], R11 ;  /* 0x0020000b19007388 */ /* 0x0009e80000000800 */
        /* <DEDUP_REMOVED lines=11> */
.L_x_2613:
[----:B------:R-:W1:Y:S01]  /*16170*/  S2R R14, SR_CTAID.Y ;  /* 0x00000000000e7919 */ /* 0x000e620000002600 */
[----:B------:R-:W1:Y:S08]  /*16180*/  S2UR UR6, SR_CTAID.Z ;  /* 0x00000000000679c3 */ /* 0x000e700000002700 */
[----:B------:R-:W1:Y:S08]  /*16190*/  LDC R3, c[0x0][0x270] ;  /* 0x00009c00ff037b82 */ /* 0x000e700000000800 */
[----:B------:R-:W2:Y:S01]  /*161a0*/  LDC R6, c[0x0][0x2c4] ;  /* 0x0000b100ff067b82 */ /* 0x000ea20000000800 */
[----:B-1----:R-:W-:-:S04]  /*161b0*/  IMAD R3, R14, R3, UR6 ;  /* 0x000000060e037e24 */ /* 0x002fc8000f8e0203 */
[----:B--2---:R-:W-:-:S07]  /*161c0*/  IMAD R6, R3, R6, RZ ;  /* 0x0000000603067224 */ /* 0x004fce00078e02ff */
.L_x_2614:
[----:B------:R-:W4:Y:S01]  /*161d0*/  S2R R13, SR_TID.X ;  /* 0x00000000000d7919 */ /* 0x000f220000002100 */
[----:B------:R-:W-:Y:S01]  /*161e0*/  LOP3.LUT R9, R5, 0xffffffe0, RZ, 0xc0, !PT ;  /* 0xffffffe005097812 */ /* 0x000fe200078ec0ff */
[----:B------:R-:W1:Y:S01]  /*161f0*/  LDC.64 R2, c[0x0][0x290] ;  /* 0x0000a400ff027b82 */ /* 0x000e620000000a00 */
[----:B------:R-:W-:Y:S03]  /*16200*/  BSSY B0, `(.L_x_2615) ;  /* 0x000001a000007945 */ /* 0x000fe60003800000 */
[----:B------:R-:W-:-:S04]  /*16210*/  IMAD.IADD R8, R0, 0x1, -R9 ;  /* 0x0000000100087824 */ /* 0x000fc800078e0a09 */
[----:B------:R-:W-:Y:S01]  /*16220*/  BAR.SYNC.DEFER_BLOCKING 0x0 ;  /* 0x0000000000007b1d */ /* 0x000fe20000010000 */
[----:B------:R-:W-:Y:S02]  /*16230*/  LOP3.LUT P0, RZ, R8, 0x3, RZ, 0xc0, !PT ;  /* 0x0000000308ff7812 */ /* 0x000fe4000780c0ff */
[----:B----4-:R-:W-:-:S04]  /*16240*/  SHF.R.S32.HI R12, RZ, 0x1f, R13 ;  /* 0x0000001fff0c7819 */ /* 0x010fc8000001140d */
[----:B------:R-:W-:-:S04]  /*16250*/  LEA.HI R4, R12, R13, RZ, 0x5 ;  /* 0x0000000d0c047211 */ /* 0x000fc800078f28ff */
[----:B------:R-:W-:-:S05]  /*16260*/  LOP3.LUT R4, R4, 0xffffffe0, RZ, 0xc0, !PT ;  /* 0xffffffe004047812 */ /* 0x000fca00078ec0ff */
[----:B------:R-:W-:-:S05]  /*16270*/  IMAD.IADD R4, R13, 0x1, -R4 ;  /* 0x000000010d047824 */ /* 0x000fca00078e0a04 */
[----:B------:R-:W-:-:S04]  /*16280*/  SHF.R.S32.HI R5, RZ, 0x1f, R4 ;  /* 0x0000001fff057819 */ /* 0x000fc80000011404 */
[----:B------:R-:W-:-:S04]  /*16290*/  LEA.HI R5, R5, R4, RZ, 0x2 ;  /* 0x0000000405057211 */ /* 0x000fc800078f10ff */
[----:B------:R-:W-:-:S05]  /*162a0*/  SHF.R.S32.HI R5, RZ, 0x2, R5 ;  /* 0x00000002ff057819 */ /* 0x000fca0000011405 */
[----:B------:R-:W-:Y:S01]  /*162b0*/  IMAD R5, R230, 0x10, R5 ;  /* 0x00000010e6057824 */ /* 0x000fe200078e0205 */
[----:B-1----:R-:W-:Y:S06]  /*162c0*/  @P0 BRA `(.L_x_2616) ;  /* 0x0000000000340947 */ /* 0x002fec0003800000 */
        /* <DEDUP_REMOVED lines=13> */
.L_x_2616:
[----:B------:R-:W-:Y:S05]  /*163a0*/  BSYNC B0 ;  /* 0x0000000000007941 */ /* 0x000fea0003800000 */
.L_x_2615:
[----:B------:R-:W2:Y:S01]  /*163b0*/  S2UR UR5, SR_CTAID.X ;  /* 0x00000000000579c3 */ /* 0x000ea20000002500 */
[----:B-1----:R-:W-:Y:S01]  /*163c0*/  SHF.R.S32.HI R9, RZ, 0x1f, R14 ;  /* 0x0000001fff097819 */ /* 0x002fe2000001140e */
[----:B------:R-:W-:Y:S01]  /*163d0*/  BSSY B0, `(.L_x_2617) ;  /* 0x0000036000007945 */ /* 0x000fe20003800000 */
[----:B------:R-:W-:Y:S02]  /*163e0*/  ISETP.NE.AND P0, PT, R225, -0x1, PT ;  /* 0xffffffffe100780c */ /* 0x000fe40003f05270 */
[----:B------:R-:W-:Y:S01]  /*163f0*/  LEA.HI R0, R7, R0, RZ, 0x3 ;  /* 0x0000000007007211 */ /* 0x000fe200078f18ff */
[-C--:B------:R-:W-:Y:S01]  /*16400*/  IMAD R6, R9, R2.reuse, RZ ;  /* 0x0000000209067224 */ /* 0x080fe200078e02ff */
[----:B------:R-:W-:Y:S01]  /*16410*/  SHF.R.S32.HI R227, RZ, 0x1f, R226 ;  /* 0x0000001fffe37819 */ /* 0x000fe200000114e2 */
[----:B------:R-:W1:Y:S01]  /*16420*/  LDC.64 R4, c[0x0][0x298] ;  /* 0x0000a600ff047b82 */ /* 0x000e620000000a00 */
[----:B------:R-:W-:Y:S01]  /*16430*/  SHF.R.S32.HI R0, RZ, 0x3, R0 ;  /* 0x00000003ff007819 */ /* 0x000fe20000011400 */
[C---:B------:R-:W-:Y:S01]  /*16440*/  IMAD R3, R14.reuse, R3, R6 ;  /* 0x000000030e037224 */ /* 0x040fe200078e0206 */
[----:B------:R3:W4:Y:S01]  /*16450*/  LDS.128 R8, [R223+0x1800] ;  /* 0x00180000df087984 */ /* 0x0007220000000c00 */
[----:B------:R-:W-:-:S04]  /*16460*/  IMAD.WIDE.U32 R14, R14, R2, RZ ;  /* 0x000000020e0e7225 */ /* 0x000fc800078e00ff */
[----:B------:R-:W5:Y:S01]  /*16470*/  LDC.64 R6, c[0x0][0x2a0] ;  /* 0x0000a800ff067b82 */ /* 0x000f620000000a00 */
[----:B--2---:R-:W-:-:S04]  /*16480*/  USHF.L.U32 UR5, UR5, 0x6, URZ ;  /* 0x0000000605057899 */ /* 0x004fc8000800063f */
[----:B------:R-:W-:Y:S01]  /*16490*/  USHF.R.S32.HI UR4, URZ, 0x1f, UR5 ;  /* 0x0000001f3f047899 */ /* 0x000fe20008011405 */
[----:B-1----:R-:W-:-:S04]  /*164a0*/  IMAD.WIDE.U32 R18, R225, R4, RZ ;  /* 0x00000004e1127225 */ /* 0x002fc800078e00ff */
[----:B------:R-:W-:Y:S01]  /*164b0*/  IMAD.WIDE.U32 R16, R4, UR5, R226 ;  /* 0x0000000504107c25 */ /* 0x000fe2000f8e00e2 */
[----:B------:R-:W-:-:S03]  /*164c0*/  SEL R14, R14, R18, !P0 ;  /* 0x000000120e0e7207 */ /* 0x000fc60004000000 */
[----:B------:R-:W-:Y:S01]  /*164d0*/  IMAD R2, R4, UR4, RZ ;  /* 0x0000000404027c24 */ /* 0x000fe2000f8e02ff */
[----:B------:R-:W-:Y:S01]  /*164e0*/  USHF.R.S32.HI UR4, URZ, 0x1f, UR6 ;  /* 0x0000001f3f047899 */ /* 0x000fe20008011406 */
[----:B------:R-:W-:Y:S02]  /*164f0*/  IMAD R225, R225, R5, R19 ;  /* 0x00000005e1e17224 */ /* 0x000fe400078e0213 */
[----:B------:R-:W-:Y:S01]  /*16500*/  @!P0 IMAD.IADD R225, R15, 0x1, R3 ;  /* 0x000000010fe18824 */ /* 0x000fe200078e0203 */
[----:B------:R-:W-:Y:S01]  /*16510*/  IADD3 R20, P0, R14, R16, RZ ;  /* 0x000000100e147210 */ /* 0x000fe20007f1e0ff */
[----:B------:R-:W-:Y:S01]  /*16520*/  VIADD R15, R0, 0x10 ;  /* 0x00000010000f7836 */ /* 0x000fe20000000000 */
[----:B------:R-:W-:Y:S01]  /*16530*/  LEA.HI R3, R12, R13, RZ, 0x3 ;  /* 0x0000000d0c037211 */ /* 0x000fe200078f18ff */
[----:B------:R-:W-:Y:S01]  /*16540*/  IMAD R2, R5, UR5, R2 ;  /* 0x0000000505027c24 */ /* 0x000fe2000f8e0202 */
[C---:B------:R-:W-:Y:S02]  /*16550*/  IADD3 R13, R0.reuse, 0x30, RZ ;  /* 0x00000030000d7810 */ /* 0x040fe40007ffe0ff */
[-C--:B------:R-:W-:Y:S01]  /*16560*/  ISETP.GE.AND P2, PT, R15, R216.reuse, PT ;  /* 0x000000d80f00720c */ /* 0x080fe20003f46270 */
[----:B------:R-:W-:Y:S01]  /*16570*/  VIADD R15, R0, 0x20 ;  /* 0x00000020000f7836 */ /* 0x000fe20000000000 */
[----:B------:R-:W-:Y:S01]  /*16580*/  IADD3.X R21, R225, R17, R2, P0, !PT ;  /* 0x00000011e1157210 */ /* 0x000fe200007fe402 */
[----:B------:R-:W-:Y:S01]  /*16590*/  VIADD R17, R224, -UR5 ;  /* 0x80000005e0117c36 */ /* 0x000fe20008000000 */
[-C--:B------:R-:W-:Y:S01]  /*165a0*/  ISETP.GE.AND P0, PT, R13, R216.reuse, PT ;  /* 0x000000d80d00720c */ /* 0x080fe20003f06270 */
[C---:B-----5:R-:W-:Y:S01]  /*165b0*/  IMAD R2, R6.reuse, UR4, RZ ;  /* 0x0000000406027c24 */ /* 0x060fe2000f8e02ff */
[----:B------:R-:W-:Y:S01]  /*165c0*/  ISETP.GE.AND P1, PT, R15, R216, PT ;  /* 0x000000d80f00720c */ /* 0x000fe20003f26270 */
[----:B------:R-:W-:Y:S01]  /*165d0*/  IMAD.WIDE.U32 R20, R6, UR6, R20 ;  /* 0x0000000606147c25 */ /* 0x000fe2000f8e0014 */
[----:B------:R-:W-:Y:S01]  /*165e0*/  ISETP.GE.AND P3, PT, R0, R17, PT ;  /* 0x000000110000720c */ /* 0x000fe20003f66270 */
[----:B------:R3:W1:Y:S01]  /*165f0*/  LDS.128 R12, [R223+0x2000] ;  /* 0x00200000df0c7984 */ /* 0x0006620000000c00 */
[----:B------:R-:W-:Y:S01]  /*16600*/  SHF.R.S32.HI R3, RZ, 0x3, R3 ;  /* 0x00000003ff037819 */ /* 0x000fe20000011403 */
[----:B------:R-:W-:-:S02]  /*16610*/  IMAD R7, R7, UR6, R2 ;  /* 0x0000000607077c24 */ /* 0x000fc4000f8e0202 */
[----:B------:R3:W2:Y:S01]  /*16620*/  LDS.128 R16, [R223] ;  /* 0x00000000df107984 */ /* 0x0006a20000000c00 */
[----:B------:R-:W-:Y:S02]  /*16630*/  SHF.R.S32.HI R3, RZ, 0x1f, R3 ;  /* 0x0000001fff037819 */ /* 0x000fe40000011403 */
[----:B------:R-:W-:-:S05]  /*16640*/  IADD3 R25, R7, R21, RZ ;  /* 0x0000001507197210 */ /* 0x000fca0007ffe0ff */
[----:B----4-:R-:W-:Y:S05]  /*16650*/  @P3 BRA `(.L_x_2618) ;  /* 0x0000000000343947 */ /* 0x010fea0003800000 */
        /* <DEDUP_REMOVED lines=11> */
[----:B--2---:R4:W-:Y:S04]  /*16710*/  @!P4 STG.E.128 desc[UR12][R22.64], R16 ;  /* 0x000000101600c986 */ /* 0x0049e8000c101d0c */
[----:B-1----:R4:W-:Y:S02]  /*16720*/  @!P3 STG.E.128 desc[UR12][R22.64+0x80], R12 ;  /* 0x0000800c1600b986 */ /* 0x0029e4000c101d0c */
.L_x_2618:
[----:B------:R-:W-:Y:S05]  /*16730*/  BSYNC B0 ;  /* 0x0000000000007941 */ /* 0x000fea0003800000 */
.L_x_2617:
[----:B--2-4-:R2:W4:Y:S01]  /*16740*/  LDS.128 R16, [R223+0x800] ;  /* 0x00080000df107984 */ /* 0x0145220000000c00 */
[----:B------:R-:W-:Y:S03]  /*16750*/  BSSY B0, `(.L_x_2619) ;  /* 0x0000013000007945 */ /* 0x000fe60003800000 */
[----:B-1----:R2:W1:Y:S01]  /*16760*/  LDS.128 R12, [R223+0x2800] ;  /* 0x00280000df0c7984 */ /* 0x0024620000000c00 */
        /* <DEDUP_REMOVED lines=16> */
[----:B-1----:R4:W-:Y:S02]  /*16870*/  @!P2 STG.E.128 desc[UR12][R6.64+0x80], R12 ;  /* 0x0000800c0600a986 */ /* 0x0029e4000c101d0c */
.L_x_2620:
[----:B------:R-:W-:Y:S05]  /*16880*/  BSYNC B0 ;  /* 0x0000000000007941 */ /* 0x000fea0003800000 */
.L_x_2619:
[----:B----4-:R4:W2:Y:S01]  /*16890*/  LDS.128 R16, [R223+0x1000] ;  /* 0x00100000df107984 */ /* 0x0108a20000000c00 */
        /* <DEDUP_REMOVED lines=17> */
[----:B--2---:R2:W-:Y:S04]  /*169b0*/  @!P2 STG.E.128 desc[UR12][R6.64], R16 ;  /* 0x000000100600a986 */ /* 0x0045e8000c101d0c */
[----:B-1----:R2:W-:Y:S02]  /*169c0*/  @!P1 STG.E.128 desc[UR12][R6.64+0x80], R12 ;  /* 0x0000800c06009986 */ /* 0x0025e4000c101d0c */
.L_x_2622:
[----:B------:R-:W-:Y:S05]  /*169d0*/  BSYNC B0 ;  /* 0x0000000000007941 */ /* 0x000fea0003800000 */
.L_x_2621:
[----:B-12---:R1:W2:Y:S01]  /*169e0*/  LDS.128 R12, [R223+0x3800] ;  /* 0x00380000df0c7984 */ /* 0x0062a20000000c00 */
        /* <DEDUP_REMOVED lines=17> */
[----:B--2---:R-:W-:Y:S01]  /*16b00*/  STG.E.128 desc[UR12][R4.64+0x80], R12 ;  /* 0x0000800c04007986 */ /* 0x004fe2000c101d0c */
[----:B------:R-:W-:Y:S05]  /*16b10*/  EXIT ;  /* 0x000000000000794d */ /* 0x000fea0003800000 */
.L_x_2623:
        /* <DEDUP_REMOVED lines=14> */
.L_x_8487:


//--------------------- .text._ZN5flash24flash_fwd_splitkv_kernelI23Flash_fwd_kernel_traitsILi128ELi64ELi128ELi4ELb0ELb0EN7cutlass10bfloat16_tE19Flash_kernel_traitsILi128ELi64ELi128ELi4ES3_EELb1ELb0ELb0ELb0ELb1ELb0ELb0ELb1EEEvNS_16Flash_fwd_paramsE --------------------------
	.section	.text._ZN5flash24flash_fwd_splitkv_kernelI23Flash_fwd_kernel_traitsILi128ELi64ELi128ELi4ELb0ELb0EN7cutlass10bfloat16_tE19Flash_kernel_traitsILi128ELi64ELi128ELi4ES3_EELb1ELb0ELb0ELb0ELb1ELb0ELb0ELb1EEEvNS_16Flash_fwd_paramsE,"ax",@progbits
	.align	128
        .global         _ZN5flash24flash_fwd_splitkv_kernelI23Flash_fwd_kernel_traitsILi128ELi64ELi128ELi4ELb0ELb0EN7cutlass10bfloat16_tE19Flash_kernel_traitsILi128ELi64ELi128ELi4ES3_EELb1ELb0ELb0ELb0ELb1ELb0ELb0ELb1EEEvNS_16Flash_fwd_paramsE
        .type           _ZN5flash24flash_fwd_splitkv_kernelI23Flash_fwd_kernel_traitsILi128ELi64ELi128ELi4ELb0ELb0EN7cutlass10bfloat16_tE19Flash_kernel_traitsILi128ELi64ELi128ELi4ES3_EELb1ELb0ELb0ELb0ELb1ELb0ELb0ELb1EEEvNS_16Flash_fwd_paramsE,@function
        .size           _ZN5flash24flash_fwd_splitkv_kernelI23Flash_fwd_kernel_traitsILi128ELi64ELi128ELi4ELb0ELb0EN7cutlass10bfloat16_tE19Flash_kernel_traitsILi128ELi64ELi128ELi4ES3_EELb1ELb0ELb0ELb0ELb1ELb0ELb0ELb1EEEvNS_16Flash_fwd_paramsE,(.L_x_8436 - _ZN5flash24flash_fwd_splitkv_kernelI23Flash_fwd_kernel_traitsILi128ELi64ELi128ELi4ELb0ELb0EN7cutlass10bfloat16_tE19Flash_kernel_traitsILi128ELi64ELi128ELi4ES3_EELb1ELb0ELb0ELb0ELb1ELb0ELb0ELb1EEEvNS_16Flash_fwd_paramsE)
        .other          _ZN5flash24flash_fwd_splitkv_kernelI23Flash_fwd_kernel_traitsILi128ELi64ELi128ELi4ELb0ELb0EN7cutlass10bfloat16_tE19Flash_kernel_traitsILi128ELi64ELi128ELi4ES3_EELb1ELb0ELb0ELb0ELb1ELb0ELb0ELb1EEEvNS_16Flash_fwd_paramsE,@"STO_CUDA_ENTRY STV_DEFAULT"
_ZN5flash24flash_fwd_splitkv_kernelI23Flash_fwd_kernel_traitsILi128ELi64ELi128ELi4ELb0ELb0EN7cutlass10bfloat16_tE19Flash_kernel_traitsILi128ELi64ELi128ELi4ES3_EELb1ELb0ELb0ELb0ELb1ELb0ELb0ELb1EEEvNS_16Flash_fwd_paramsE:
.text._ZN5flash24flash_fwd_splitkv_kernelI23Flash_fwd_kernel_traitsILi128ELi64ELi128ELi4ELb0ELb0EN7cutlass10bfloat16_tE19Flash_kernel_traitsILi128ELi64ELi128ELi4ES3_EELb1ELb0ELb0ELb0ELb1ELb0ELb0ELb1EEEvNS_16Flash_fwd_paramsE:
[----:B------:R-:W-:Y:S01]  /*0000*/  LDC R1, c[0x0][0x28] ;  /* 0x00000a00ff017b82 */ /* 0x000fe20000000800 */
[----:B------:R-:W1:Y:S07]  /*0010*/  S2R R237, SR_CTAID.X ;  /* 0x0000000000ed7919 */ /* 0x000e6e0000002500 */
[----:B------:R-:W2:Y:S01]  /*0020*/  LDC.64 R10, c[0x0][0x198] ;  /* 0x00006600ff0a7b82 */ /* 0x000ea20000000a00 */
[----:B------:R-:W-:Y:S01]  /*0030*/  BSSY B3, `(.L_x_2624) ;  /* 0x0000005000037945 */ /* 0x000fe20003800000 */
[----:B------:R-:W-:Y:S01]  /*0040*/  MOV R234, 0x80 ;  /* 0x0000008000ea7802 */ /* 0x000fe20000000f00 */
[----:B------:R-:W3:Y:S01]  /*0050*/  S2R R236, SR_CTAID.Y ;  /* 0x0000000000ec7919 */ /* 0x000ee20000002600 */
[----:B------:R-:W4:Y:S05]  /*0060*/  S2R R235, SR_CTAID.Z ;  /* 0x0000000000eb7919 */ /* 0x000f2a0000002700 */
[----:B-1234-:R-:W-:Y:S05]  /*0070*/  CALL.REL.NOINC `($_ZN5flash24flash_fwd_splitkv_kernelI23Flash_fwd_kernel_traitsILi128ELi64ELi128ELi4ELb0ELb0EN7cutlass10bfloat16_tE19Flash_kernel_traitsILi128ELi64ELi128ELi4ES3_EELb1ELb0ELb0ELb0ELb1ELb0ELb0ELb1EEEvNS_16Flash_fwd_paramsE$_ZN5flash30compute_attn_1rowblock_splitkvI23Flash_fwd_kernel_traitsILi128ELi64ELi128ELi4ELb0ELb0EN7cutlass10bfloat16_tE19Flash_kernel_traitsILi128ELi64ELi128ELi4ES3_EELb1ELb0ELb0ELb0ELb1ELb0ELb0ELb1ENS_16Flash_fwd_paramsEEEvRKT8_iiiii) ;  /* 0x0000000000087944 */ /* 0x01efea0003c00000 */
[----:B------:R-:W-:Y:S05]  /*0080*/  BSYNC B3 ;  /* 0x0000000000037941 */ /* 0x000fea0003800000 */
.L_x_2624:
[----:B------:R-:W-:Y:S05]  /*0090*/  EXIT ;  /* 0x000000000000794d */ /* 0x000fea0003800000 */
        .type           $_ZN5flash24flash_fwd_splitkv_kernelI23Flash_fwd_kernel_traitsILi128ELi64ELi128ELi4ELb0ELb0EN7cutlass10bfloat16_tE19Flash_kernel_traitsILi128ELi64ELi128ELi4ES3_EELb1ELb0ELb0ELb0ELb1ELb0ELb0ELb1EEEvNS_16Flash_fwd_paramsE$_ZN5flash30compute_attn_1rowblock_splitkvI23Flash_fwd_kernel_traitsILi128ELi64ELi128ELi4ELb0ELb0EN7cutlass10bfloat16_tE19Flash_kernel_traitsILi128ELi64ELi128ELi4ES3_EELb1ELb0ELb0ELb0ELb1ELb0ELb0ELb1ENS_16Flash_fwd_paramsEEEvRKT8_iiiii,@function
        .size           $_ZN5flash24flash_fwd_splitkv_kernelI23Flash_fwd_kernel_traitsILi128ELi64ELi128ELi4ELb0ELb0EN7cutlass10bfloat16_tE19Flash_kernel_traitsILi128ELi64ELi128ELi4ES3_EELb1ELb0ELb0ELb0ELb1ELb0ELb0ELb1EEEvNS_16Flash_fwd_paramsE$_ZN5flash30compute_attn_1rowblock_splitkvI23Flash_fwd_kernel_traitsILi128ELi64ELi128ELi4ELb0ELb0EN7cutlass10bfloat16_tE19Flash_kernel_traitsILi128ELi64ELi128ELi4ES3_EELb1ELb0ELb0ELb0ELb1ELb0ELb0ELb1ENS_16Flash_fwd_paramsEEEvRKT8_iiiii,(.L_x_8436 - $_ZN5flash24flash_fwd_splitkv_kernelI23Flash_fwd_kernel_traitsILi128ELi64ELi128ELi4ELb0ELb0EN7cutlass10bfloat16_tE19Flash_kernel_traitsILi128ELi64ELi128ELi4ES3_EELb1ELb0ELb0ELb0ELb1ELb0ELb0ELb1EEEvNS_16Flash_fwd_paramsE$_ZN5flash30compute_attn_1rowblock_splitkvI23Flash_fwd_kernel_traitsILi128ELi64ELi128ELi4ELb0ELb0EN7cutlass10bfloat16_tE19Flash_kernel_traitsILi128ELi64ELi128ELi4ES3_EELb1ELb0ELb0ELb0ELb1ELb0ELb0ELb1ENS_16Flash_fwd_paramsEEEvRKT8_iiiii)
$_ZN5flash24flash_fwd_splitkv_kernelI23Flash_fwd_kernel_traitsILi128ELi64ELi128ELi4ELb0ELb0EN7cutlass10bfloat16_tE19Flash_kernel_traitsILi128ELi64ELi128ELi4ES3_EELb1ELb0ELb0ELb0ELb1ELb0ELb0ELb1EEEvNS_16Flash_fwd_paramsE$_ZN5flash30compute_attn_1rowblock_splitkvI23Flash_fwd_kernel_traitsILi128ELi64ELi128ELi4ELb0ELb0EN7cutlass10bfloat16_tE19Flash_kernel_traitsILi128ELi64ELi128ELi4ES3_EELb1ELb0ELb0ELb0ELb1ELb0ELb0ELb1ENS_16Flash_fwd_paramsEEEvRKT8_iiiii:
        /* <DEDUP_REMOVED lines=27> */
.L_x_2626:
[----:B------:R-:W-:Y:S05]  /*0250*/  BSYNC B0 ;  /* 0x0000000000007941 */ /* 0x000fea0003800000 */
.L_x_2625:
        /* <DEDUP_REMOVED lines=8> */
.L_x_2628:
[----:B------:R3:W5:Y:S02]  /*02e0*/  LD.E R3, desc[UR6][R10.64+0xb8] ;  /* 0x0000b8060a037980 */ /* 0x000764000c101900 */
.L_x_2629:
[----:B------:R-:W-:Y:S05]  /*02f0*/  BSYNC B0 ;  /* 0x0000000000007941 */ /* 0x000fea0003800000 */
.L_x_2627:
        /* <DEDUP_REMOVED lines=10> */
.L_x_2631:
[----:B------:R-:W2:Y:S01]  /*03a0*/  LD.E.64 R2, desc[UR6][R10.64+0x108] ;  /* 0x000108060a027980 */ /* 0x000ea2000c101b00 */
[----:B------:R-:W-:Y:S01]  /*03b0*/  BSSY B0, `(.L_x_2633) ;  /* 0x0000006000007945 */ /* 0x000fe20003800000 */
[----:B--2---:R-:W-:-:S04]  /*03c0*/  ISETP.NE.U32.AND P0, PT, R2, RZ, PT ;  /* 0x000000ff0200720c */ /* 0x004fc80003f05070 */
[----:B------:R-:W-:Y:S01]  /*03d0*/  ISETP.NE.AND.EX P0, PT, R3, RZ, PT, P0 ;  /* 0x000000ff0300720c */ /* 0x000fe20003f05300 */
[----:B------:R-:W-:-:S12]  /*03e0*/  IMAD.MOV.U32 R3, RZ, RZ, RZ ;  /* 0x000000ffff037224 */ /* 0x000fd800078e00ff */
[----:B------:R-:W-:Y:S05]  /*03f0*/  @!P0 BRA `(.L_x_2634) ;  /* 0x0000000000048947 */ /* 0x000fea0003800000 */
[----:B------:R2:W5:Y:S02]  /*0400*/  LD.E R3, desc[UR6][R10.64+0xbc] ;  /* 0x0000bc060a037980 */ /* 0x000564000c101900 */
.L_x_2634:
[----:B------:R-:W-:Y:S05]  /*0410*/  BSYNC B0 ;  /* 0x0000000000007941 */ /* 0x000fea0003800000 */
.L_x_2633:
[----:B-----5:R-:W-:Y:S02]  /*0420*/  IADD3 R70, R80, R3, RZ ;  /* 0x0000000350467210 */ /* 0x020fe40007ffe0ff */
.L_x_2632:
[----:B------:R-:W-:Y:S05]  /*0430*/  BSYNC B1 ;  /* 0x0000000000017941 */ /* 0x000fea0003800000 */
.L_x_2630:
[----:B------:R-:W-:Y:S01]  /*0440*/  IMAD.SHL.U32 R69, R237, 0x40, RZ ;  /* 0x00000040ed457824 */ /* 0x000fe200078e00ff */
[----:B------:R-:W-:Y:S01]  /*0450*/  MOV R2, R234 ;  /* 0x000000ea00027202 */ /* 0x000fe20000000f00 */
[----:B------:R-:W-:-:S03]  /*0460*/  IMAD.MOV.U32 R3, RZ, RZ, 0x0 ;  /* 0x00000000ff037424 */ /* 0x000fc600078e00ff */
[----:B------:R-:W-:-:S13]  /*0470*/  ISETP.GT.AND P0, PT, R238, R69, PT ;  /* 0x00000045ee00720c */ /* 0x000fda0003f04270 */
[----:B-123--:R-:W-:Y:S05]  /*0480*/  @!P0 RET.REL.NODEC R2 `(_ZN5flash24flash_fwd_splitkv_kernelI23Flash_fwd_kernel_traitsILi128ELi64ELi128ELi4ELb0ELb0EN7cutlass10bfloat16_tE19Flash_kernel_traitsILi128ELi64ELi128ELi4ES3_EELb1ELb0ELb0ELb0ELb1ELb0ELb0ELb1EEEvNS_16Flash_fwd_paramsE) ;  /* 0xfffffff802dc8950 */ /* 0x00efea0003c3ffff */
        /* <DEDUP_REMOVED lines=21> */
[----:B------:R-:W3:Y:S04]  /*05e0*/  LD.E R2, desc[UR6][R10.64+0x60] ;  /* 0x000060060a027980 */ /* 0x000ee8000c101900 */
[----:B------:R-:W4:Y:S04]  /*05f0*/  LD.E R0, desc[UR6][R10.64+0xb4] ;  /* 0x0000b4060a007980 */ /* 0x000f28000c101900 */
[----:B------:R-:W3:Y:S04]  /*0600*/  @!P0 LD.E.64 R14, desc[UR6][R10.64+0x80] ;  /* 0x000080060a0e8980 */ /* 0x000ee8000c101b00 */
[----:B------:R-:W4:Y:S04]  /*0610*/  LD.E.64 R12, desc[UR6][R10.64+0xa0] ;  /* 0x0000a0060a0c7980 */ /* 0x000f28000c101b00 */
[----:B------:R-:W4:Y:S01]  /*0620*/  LD.E.64 R6, desc[UR6][R10.64+0x90] ;  /* 0x000090060a067980 */ /* 0x000f22000c101b00 */
[----:B------:R-:W-:-:S03]  /*0630*/  SHF.R.S32.HI R4, RZ, 0x1f, R57 ;  /* 0x0000001fff047819 */ /* 0x000fc60000011439 */
[----:B------:R1:W5:Y:S01]  /*0640*/  LD.E.64 R18, desc[UR6][R10.64+0x70] ;  /* 0x000070060a127980 */ /* 0x000362000c101b00 */
[----:B------:R-:W-:-:S04]  /*0650*/  LEA.HI R5, R4, R57, RZ, 0x3 ;  /* 0x0000003904057211 */ /* 0x000fc800078f18ff */
[----:B------:R-:W-:Y:S02]  /*0660*/  LOP3.LUT R8, R5, 0x1ffffff8, RZ, 0xc0, !PT ;  /* 0x1ffffff805087812 */ /* 0x000fe400078ec0ff */
[----:B------:R-:W-:-:S03]  /*0670*/  LOP3.LUT P3, RZ, R57, 0x7, RZ, 0xc0, !PT ;  /* 0x0000000739ff7812 */ /* 0x000fc6000786c0ff */
[----:B------:R-:W-:Y:S01]  /*0680*/  IMAD.IADD R57, R57, 0x1, -R8 ;  /* 0x0000000139397824 */ /* 0x000fe200078e0a08 */
[----:B------:R-:W-:-:S03]  /*0690*/  @!P0 SHF.R.S32.HI R4, RZ, 0x1f, R236 ;  /* 0x0000001fff048819 */ /* 0x000fc600000114ec */
[----:B------:R-:W-:Y:S01]  /*06a0*/  IMAD.SHL.U32 R20, R57, 0x8, RZ ;  /* 0x0000000839147824 */ /* 0x000fe200078e00ff */
[----:B------:R-:W-:-:S04]  /*06b0*/  SHF.R.S32.HI R5, RZ, 0x3, R5 ;  /* 0x00000003ff057819 */ /* 0x000fc80000011405 */
[----:B------:R-:W-:Y:S02]  /*06c0*/  SHF.R.S32.HI R21, RZ, 0x1f, R20 ;  /* 0x0000001fff157819 */ /* 0x000fe40000011414 */
[----:B------:R-:W-:Y:S02]  /*06d0*/  SHF.R.S32.HI R9, RZ, 0x1f, R69 ;  /* 0x0000001fff097819 */ /* 0x000fe40000011445 */
[----:B------:R-:W-:Y:S01]  /*06e0*/  IADD3 R238, -R69, R238, RZ ;  /* 0x000000ee45ee7210 */ /* 0x000fe20007ffe1ff */
[----:B-1----:R-:W-:-:S05]  /*06f0*/  VIADD R11, R5, 0x10 ;  /* 0x00000010050b7836 */ /* 0x002fca0000000000 */
[-C--:B------:R-:W-:Y:S01]  /*0700*/  ISETP.GE.OR P5, PT, R11, R238.reuse, P3 ;  /* 0x000000ee0b00720c */ /* 0x080fe20001fa6670 */
[----:B------:R-:W-:Y:S01]  /*0710*/  BSSY B0, `(.L_x_2636) ;  /* 0x000002c000007945 */ /* 0x000fe20003800000 */
[----:B------:R-:W-:Y:S01]  /*0720*/  ISETP.GE.OR P6, PT, R5, R238, P3 ;  /* 0x000000ee0500720c */ /* 0x000fe20001fc6670 */
[-C--:B--2---:R-:W-:Y:S02]  /*0730*/  @P0 IMAD R8, R17, R240.reuse, RZ ;  /* 0x000000f011080224 */ /* 0x084fe400078e02ff */
[----:B------:R-:W-:-:S04]  /*0740*/  @P0 IMAD.WIDE.U32 R240, R16, R240, RZ ;  /* 0x000000f010f00225 */ /* 0x000fc800078e00ff */
[----:B---3--:R-:W-:-:S04]  /*0750*/  @!P0 IMAD R3, R15, R236, RZ ;  /* 0x000000ec0f038224 */ /* 0x008fc800078e02ff */
[C---:B------:R-:W-:Y:S02]  /*0760*/  @!P0 IMAD R3, R14.reuse, R4, R3 ;  /* 0x000000040e038224 */ /* 0x040fe400078e0203 */
[----:B------:R-:W-:-:S04]  /*0770*/  @!P0 IMAD.WIDE.U32 R14, R14, R236, RZ ;  /* 0x000000ec0e0e8225 */ /* 0x000fc800078e00ff */
[----:B------:R-:W-:Y:S02]  /*0780*/  @P0 IMAD.MOV.U32 R10, RZ, RZ, R240 ;  /* 0x000000ffff0a0224 */ /* 0x000fe400078e00f0 */
[----:B------:R-:W-:Y:S02]  /*0790*/  IMAD R4, R17, R69, RZ ;  /* 0x0000004511047224 */ /* 0x000fe400078e02ff */
[----:B------:R-:W-:-:S04]  /*07a0*/  IMAD.WIDE.U32 R20, R69, R16, R20 ;  /* 0x0000001045147225 */ /* 0x000fc800078e0014 */
[----:B------:R-:W-:Y:S02]  /*07b0*/  @!P0 IMAD.MOV.U32 R10, RZ, RZ, R14 ;  /* 0x000000ffff0a8224 */ /* 0x000fe400078e000e */
[----:B------:R-:W-:Y:S02]  /*07c0*/  IMAD R2, R236, R2, R235 ;  /* 0x00000002ec027224 */ /* 0x000fe400078e02eb */
[----:B------:R-:W-:Y:S01]  /*07d0*/  @P0 IMAD.IADD R8, R241, 0x1, R8 ;  /* 0x00000001f1080824 */ /* 0x000fe200078e0208 */
[----:B------:R-:W-:Y:S01]  /*07e0*/  IADD3 R10, P1, R10, R20, RZ ;  /* 0x000000140a0a7210 */ /* 0x000fe20007f3e0ff */
[----:B------:R-:W-:Y:S02]  /*07f0*/  IMAD R9, R16, R9, R4 ;  /* 0x0000000910097224 */ /* 0x000fe400078e0204 */
[----:B------:R-:W-:Y:S02]  /*0800*/  @!P0 IMAD.IADD R8, R15, 0x1, R3 ;  /* 0x000000010f088824 */ /* 0x000fe400078e0203 */
[----:B----4-:R-:W-:Y:S01]  /*0810*/  IMAD R0, R0, R2, R69 ;  /* 0x0000000200007224 */ /* 0x010fe200078e0245 */
[----:B------:R-:W-:-:S02]  /*0820*/  ISETP.GE.AND P0, PT, R11, R238, PT ;  /* 0x000000ee0b00720c */ /* 0x000fc40003f06270 */
[----:B------:R-:W-:Y:S02]  /*0830*/  IADD3.X R11, R8, R21, R9, P1, !PT ;  /* 0x00000015080b7210 */ /* 0x000fe40000ffe409 */
[----:B------:R-:W-:Y:S02]  /*0840*/  SHF.R.S32.HI R15, RZ, 0x1f, R5 ;  /* 0x0000001fff0f7819 */ /* 0x000fe40000011405 */
[----:B------:R-:W-:-:S04]  /*0850*/  IADD3 R9, P1, R0, R5, RZ ;  /* 0x0000000500097210 */ /* 0x000fc80007f3e0ff */
[----:B------:R-:W-:Y:S02]  /*0860*/  LEA.HI.X.SX32 R0, R0, R15, 0x1, P1 ;  /* 0x0000000f00007211 */ /* 0x000fe400008f0eff */
[----:B------:R-:W-:-:S04]  /*0870*/  LEA R8, P1, R9, R12, 0x2 ;  /* 0x0000000c09087211 */ /* 0x000fc800078210ff */
[----:B------:R-:W-:Y:S02]  /*0880*/  LEA.HI.X R9, R9, R13, R0, 0x2, P1 ;  /* 0x0000000d09097211 */ /* 0x000fe400008f1400 */
[----:B------:R-:W-:Y:S01]  /*0890*/  ISETP.GE.AND P1, PT, R5, R238, PT ;  /* 0x000000ee0500720c */ /* 0x000fe20003f26270 */
[----:B------:R-:W-:Y:S01]  /*08a0*/  IMAD R3, R7, R235, RZ ;  /* 0x000000eb07037224 */ /* 0x000fe200078e02ff */
[----:B------:R-:W-:Y:S01]  /*08b0*/  SHF.R.S32.HI R2, RZ, 0x1f, R235 ;  /* 0x0000001fff027819 */ /* 0x000fe200000114eb */
[----:B------:R-:W-:Y:S02]  /*08c0*/  VIADD R21, R5, 0x20 ;  /* 0x0000002005157836 */ /* 0x000fe40000000000 */
[----:B------:R-:W-:-:S04]  /*08d0*/  IMAD.WIDE.U32 R22, R235, R6, R10 ;  /* 0x00000006eb167225 */ /* 0x000fc800078e000a */
[----:B------:R-:W-:Y:S01]  /*08e0*/  IMAD R2, R6, R2, R3 ;  /* 0x0000000206027224 */ /* 0x000fe200078e0203 */
[CC--:B------:R-:W-:Y:S02]  /*08f0*/  ISETP.GE.AND P2, PT, R21.reuse, R238.reuse, PT ;  /* 0x000000ee1500720c */ /* 0x0c0fe40003f46270 */
[----:B------:R-:W-:Y:S01]  /*0900*/  ISETP.GE.OR P4, PT, R21, R238, P3 ;  /* 0x000000ee1500720c */ /* 0x000fe20001f86670 */
[----:B------:R-:W-:Y:S01]  /*0910*/  IMAD.IADD R25, R23, 0x1, R2 ;  /* 0x0000000117197824 */ /* 0x000fe200078e0202 */
[----:B------:R-:W-:Y:S01]  /*0920*/  IADD3 R3, R5, 0x30, RZ ;  /* 0x0000003005037810 */ /* 0x000fe20007ffe0ff */
[----:B------:R-:W-:Y:S10]  /*0930*/  @P1 BRA `(.L_x_2637) ;  /* 0x0000000000241947 */ /* 0x000ff40003800000 */
[----:B------:R-:W-:Y:S01]  /*0940*/  MOV R24, R22 ;  /* 0x0000001600187202 */ /* 0x000fe20000000f00 */
[----:B------:R-:W-:-:S04]  /*0950*/  IMAD R0, R17, R5, RZ ;  /* 0x0000000511007224 */ /* 0x000fc800078e02ff */
[----:B------:R-:W-:-:S04]  /*0960*/  IMAD.WIDE.U32 R6, R16, R5, R24 ;  /* 0x0000000510067225 */ /* 0x000fc800078e0018 */
[----:B------:R-:W-:Y:S01]  /*0970*/  IMAD R0, R16, R15, R0 ;  /* 0x0000000f10007224 */ /* 0x000fe200078e0200 */
[----:B-----5:R-:W-:-:S04]  /*0980*/  LEA R10, P1, R6, R18, 0x1 ;  /* 0x00000012060a7211 */ /* 0x020fc800078208ff */
[----:B------:R-:W-:-:S04]  /*0990*/  IADD3 R7, R7, R0, RZ ;  /* 0x0000000007077210 */ /* 0x000fc80007ffe0ff */
[----:B------:R-:W-:-:S05]  /*09a0*/  LEA.HI.X R11, R6, R19, R7, 0x1, P1 ;  /* 0x00000013060b7211 */ /* 0x000fca00008f0c07 */
[----:B------:R1:W-:Y:S04]  /*09b0*/  ST.E.128 desc[UR6][R10.64], RZ ;  /* 0x000000ff0a007985 */ /* 0x0003e8000c101d06 */
[----:B------:R1:W-:Y:S02]  /*09c0*/  ST.E.128 desc[UR6][R10.64+0x80], RZ ;  /* 0x000080ff0a007985 */ /* 0x0003e4000c101d06 */
.L_x_2637:
[----:B------:R-:W-:Y:S05]  /*09d0*/  BSYNC B0 ;  /* 0x0000000000007941 */ /* 0x000fea0003800000 */
.L_x_2636:
[----:B------:R-:W-:Y:S01]  /*09e0*/  BSSY B0, `(.L_x_2638) ;  /* 0x0000013000007945 */ /* 0x000fe20003800000 */
[CC--:B------:R-:W-:Y:S01]  /*09f0*/  ISETP.GE.AND P1, PT, R3.reuse, R238.reuse, PT ;  /* 0x000000ee0300720c */ /* 0x0c0fe20003f26270 */
[----:B-1----:R-:W-:Y:S01]  /*0a00*/  @!P6 IMAD.MOV.U32 R11, RZ, RZ, 0x7f800000 ;  /* 0x7f800000ff0be424 */ /* 0x002fe200078e00ff */
[----:B------:R-:W-:Y:S01]  /*0a10*/  ISETP.GE.OR P3, PT, R3, R238, P3 ;  /* 0x000000ee0300720c */ /* 0x000fe20001f66670 */
[----:B------:R-:W-:Y:S01]  /*0a20*/  @!P4 IMAD.MOV.U32 R3, RZ, RZ, 0x7f800000 ;  /* 0x7f800000ff03c424 */ /* 0x000fe200078e00ff */
[----:B------:R-:W-:Y:S01]  /*0a30*/  @!P5 MOV R7, 0x7f800000 ;  /* 0x7f8000000007d802 */ /* 0x000fe20000000f00 */
[----:B------:R-:W-:Y:S05]  /*0a40*/  @P0 BRA `(.L_x_2639) ;  /* 0x0000000000300947 */ /* 0x000fea0003800000 */
[----:B------:R-:W-:Y:S01]  /*0a50*/  IADD3 R21, P0, R5, 0x10, RZ ;  /* 0x0000001005157810 */ /* 0x000fe20007f1e0ff */
[----:B------:R-:W-:Y:S01]  /*0a60*/  IMAD.MOV.U32 R26, RZ, RZ, R22 ;  /* 0x000000ffff1a7224 */ /* 0x000fe200078e0016 */
[----:B------:R-:W-:-:S03]  /*0a70*/  MOV R27, R25 ;  /* 0x00000019001b7202 */ /* 0x000fc60000000f00 */
[----:B------:R-:W-:Y:S02]  /*0a80*/  IMAD.X R13, RZ, RZ, R15, P0 ;  /* 0x000000ffff0d7224 */ /* 0x000fe400000e060f */
[----:B------:R-:W-:-:S04]  /*0a90*/  IMAD.WIDE.U32 R26, R16, R21, R26 ;  /* 0x00000015101a7225 */ /* 0x000fc800078e001a */
[----:B------:R-:W-:Y:S01]  /*0aa0*/  IMAD R13, R13, R16, RZ ;  /* 0x000000100d0d7224 */ /* 0x000fe200078e02ff */
[----:B-----5:R-:W-:-:S03]  /*0ab0*/  LEA R12, P0, R26, R18, 0x1 ;  /* 0x000000121a0c7211 */ /* 0x020fc600078008ff */
[----:B------:R-:W-:-:S05]  /*0ac0*/  IMAD R13, R17, R21, R13 ;  /* 0x00000015110d7224 */ /* 0x000fca00078e020d */
[----:B------:R-:W-:-:S04]  /*0ad0*/  IADD3 R13, R27, R13, RZ ;  /* 0x0000000d1b0d7210 */ /* 0x000fc80007ffe0ff */
[----:B------:R-:W-:-:S05]  /*0ae0*/  LEA.HI.X R13, R26, R19, R13, 0x1, P0 ;  /* 0x000000131a0d7211 */ /* 0x000fca00000f0c0d */
[----:B------:R1:W-:Y:S04]  /*0af0*/  ST.E.128 desc[UR6][R12.64], RZ ;  /* 0x000000ff0c007985 */ /* 0x0003e8000c101d06 */
[----:B------:R1:W-:Y:S02]  /*0b00*/  ST.E.128 desc[UR6][R12.64+0x80], RZ ;  /* 0x000080ff0c007985 */ /* 0x0003e4000c101d06 */
.L_x_2639:
[----:B------:R-:W-:Y:S05]  /*0b10*/  BSYNC B0 ;  /* 0x0000000000007941 */ /* 0x000fea0003800000 */
.L_x_2638:
[----:B------:R-:W-:Y:S04]  /*0b20*/  BSSY B0, `(.L_x_2640) ;  /* 0x000000e000007945 */ /* 0x000fe80003800000 */
[----:B------:R-:W-:Y:S05]  /*0b30*/  @P2 BRA `(.L_x_2641) ;  /* 0x0000000000302947 */ /* 0x000fea0003800000 */
[----:B------:R-:W-:Y:S01]  /*0b40*/  IADD3 R21, P0, R5, 0x20, RZ ;  /* 0x0000002005157810 */ /* 0x000fe20007f1e0ff */
[----:B------:R-:W-:Y:S01]  /*0b50*/  IMAD.MOV.U32 R26, RZ, RZ, R22 ;  /* 0x000000ffff1a7224 */ /* 0x000fe200078e0016 */
[----:B------:R-:W-:-:S03]  /*0b60*/  MOV R27, R25 ;  /* 0x00000019001b7202 */ /* 0x000fc60000000f00 */
[----:B-1----:R-:W-:Y:S02]  /*0b70*/  IMAD.X R13, RZ, RZ, R15, P0 ;  /* 0x000000ffff0d7224 */ /* 0x002fe400000e060f */
        /* <DEDUP_REMOVED lines=8> */
.L_x_2641:
[----:B------:R-:W-:Y:S05]  /*0c00*/  BSYNC B0 ;  /* 0x0000000000007941 */ /* 0x000fea0003800000 */
.L_x_2640:
[----:B------:R-:W-:Y:S04]  /*0c10*/  BSSY B0, `(.L_x_2642) ;  /* 0x000000e000007945 */ /* 0x000fe80003800000 */
[----:B------:R-:W-:Y:S05]  /*0c20*/  @P1 BRA `(.L_x_2643) ;  /* 0x0000000000301947 */ /* 0x000fea0003800000 */
[----:B------:R-:W-:Y:S01]  /*0c30*/  IADD3 R5, P0, R5, 0x30, RZ ;  /* 0x0000003005057810 */ /* 0x000fe20007f1e0ff */
[----:B-12---:R-:W-:Y:S01]  /*0c40*/  IMAD.MOV.U32 R12, RZ, RZ, R22 ;  /* 0x000000ffff0c7224 */ /* 0x006fe200078e0016 */
        /* <DEDUP_REMOVED lines=10> */
.L_x_2643:
[----:B------:R-:W-:Y:S05]  /*0cf0*/  BSYNC B0 ;  /* 0x0000000000007941 */ /* 0x000fea0003800000 */
.L_x_2642:
[----:B------:R-:W-:Y:S01]  /*0d00*/  MOV R235, 0x0 ;  /* 0x0000000000eb7802 */ /* 0x000fe20000000f00 */
[----:B------:R-:W-:Y:S04]  /*0d10*/  @!P6 ST.E desc[UR6][R8.64], R11 ;  /* 0x0000000b0800e985 */ /* 0x000fe8000c101906 */
[----:B------:R-:W-:Y:S04]  /*0d20*/  @!P5 ST.E desc[UR6][R8.64+0x40], R7 ;  /* 0x000040070800d985 */ /* 0x000fe8000c101906 */
[----:B------:R1:W-:Y:S02]  /*0d30*/  @!P4 ST.E desc[UR6][R8.64+0x80], R3 ;  /* 0x000080030800c985 */ /* 0x0003e4000c101906 */
[----:B-123-5:R-:W-:Y:S05]  /*0d40*/  @P3 RET.REL.NODEC R234 `(_ZN5flash24flash_fwd_splitkv_kernelI23Flash_fwd_kernel_traitsILi128ELi64ELi128ELi4ELb0ELb0EN7cutlass10bfloat16_tE19Flash_kernel_traitsILi128ELi64ELi128ELi4ES3_EELb1ELb0ELb0ELb0ELb1ELb0ELb0ELb1EEEvNS_16Flash_fwd_paramsE) ;  /* 0xfffffff0eaac3950 */ /* 0x02efea0003c3ffff */
[----:B------:R-:W-:Y:S02]  /*0d50*/  MOV R3, 0x7f800000 ;  /* 0x7f80000000037802 */ /* 0x000fe40000000f00 */
[----:B------:R-:W-:-:S03]  /*0d60*/  MOV R235, 0x0 ;  /* 0x0000000000eb7802 */ /* 0x000fc60000000f00 */
[----:B------:R1:W-:Y:S02]  /*0d70*/  ST.E desc[UR6][R8.64+0xc0], R3 ;  /* 0x0000c00308007985 */ /* 0x0003e4000c101906 */
[----:B-1----:R-:W-:Y:S05]  /*0d80*/  RET.REL.NODEC R234 `(_ZN5flash24flash_fwd_splitkv_kernelI23Flash_fwd_kernel_traitsILi128ELi64ELi128ELi4ELb0ELb0EN7cutlass10bfloat16_tE19Flash_kernel_traitsILi128ELi64ELi128ELi4ES3_EELb1ELb0ELb0ELb0ELb1ELb0ELb0ELb1EEEvNS_16Flash_fwd_paramsE) ;  /* 0xfffffff0ea9c7950 */ /* 0x002fea0003c3ffff */
.L_x_2635:
        /* <DEDUP_REMOVED lines=29> */
[----:B------:R-:W4:Y:S04]  /*0f60*/  LD.E.64 R16, desc[UR6][R10.64+0x50] ;  /* 0x000050060a107980 */ /* 0x000f28000c101b00 */
[----:B------:R-:W5:Y:S04]  /*0f70*/  LD.E.64 R22, desc[UR6][R10.64+0x58] ;  /* 0x000058060a167980 */ /* 0x000f68000c101b00 */
[----:B------:R-:W5:Y:S01]  /*0f80*/  LD.E.64 R134, desc[UR6][R10.64+0x40] ;  /* 0x000040060a867980 */ /* 0x000f62000c101b00 */
[----:B--2---:R-:W-:-:S04]  /*0f90*/  IABS R4, R8 ;  /* 0x0000000800047213 */ /* 0x004fc80000000000 */
[----:B------:R-:W1:Y:S08]  /*0fa0*/  I2F.RP R7, R4 ;  /* 0x0000000400077306 */ /* 0x000e700000209400 */
[----:B-1---5:R-:W1:Y:S02]  /*0fb0*/  MUFU.RCP R12, R7 ;  /* 0x00000007000c7308 */ /* 0x022e640000001000 */
[----:B-1----:R-:W-:-:S06]  /*0fc0*/  IADD3 R12, R12, 0xffffffe, RZ ;  /* 0x0ffffffe0c0c7810 */ /* 0x002fcc0007ffe0ff */
[----:B------:R-:W1:Y:S01]  /*0fd0*/  F2I.FTZ.U32.TRUNC.NTZ R13, R12 ;  /* 0x0000000c000d7305 */ /* 0x000e62000021f000 */
[----:B------:R-:W-:Y:S02]  /*0fe0*/  IABS R0, R8 ;  /* 0x0000000800007213 */ /* 0x000fe40000000000 */
[----:B-1----:R-:W-:Y:S01]  /*0ff0*/  IADD3 R5, RZ, -R13, RZ ;  /* 0x8000000dff057210 */ /* 0x002fe20007ffe0ff */
[----:B------:R-:W-:-:S04]  /*1000*/  IMAD.MOV.U32 R12, RZ, RZ, RZ ;  /* 0x000000ffff0c7224 */ /* 0x000fc800078e00ff */
[----:B------:R-:W-:-:S04]  /*1010*/  IMAD R5, R5, R4, RZ ;  /* 0x0000000405057224 */ /* 0x000fc800078e02ff */
[----:B------:R-:W-:Y:S01]  /*1020*/  IMAD.HI.U32 R5, R13, R5, R12 ;  /* 0x000000050d057227 */ /* 0x000fe200078e000c */
[----:B------:R-:W-:-:S05]  /*1030*/  IADD3 R0, RZ, -R0, RZ ;  /* 0x80000000ff007210 */ /* 0x000fca0007ffe0ff */
        /* <DEDUP_REMOVED lines=36> */
[----:B------:R-:W-:-:S05]  /*1280*/  IMAD R9, R8, R9, R3 ;  /* 0x0000000908097224 */ /* 0x000fca00078e0203 */
[----:B------:R-:W-:Y:S02]  /*1290*/  SHF.R.S32.HI R13, RZ, 0x1f, R9 ;  /* 0x0000001fff0d7819 */ /* 0x000fe40000011409 */
[----:B------:R-:W-:-:S05]  /*12a0*/  @P2 IADD3 R4, R4, 0x1, RZ ;  /* 0x0000000104042810 */ /* 0x000fca0007ffe0ff */
[----:B------:R-:W-:Y:S02]  /*12b0*/  @!P0 IADD3 R4, -R4, RZ, RZ ;  /* 0x000000ff04048210 */ /* 0x000fe40007ffe1ff */
[----:B------:R-:W-:-:S05]  /*12c0*/  @!P1 LOP3.LUT R4, RZ, R6, RZ, 0x33, !PT ;  /* 0x00000006ff049212 */ /* 0x000fca00078e33ff */
[----:B----4-:R-:W-:Y:S01]  /*12d0*/  IMAD R6, R17, R4, RZ ;  /* 0x0000000411067224 */ /* 0x010fe200078e02ff */
[----:B--2---:R-:W-:Y:S01]  /*12e0*/  SHF.R.S32.HI R0, RZ, 0x1f, R2 ;  /* 0x0000001fff007819 */ /* 0x004fe20000011402 */
[----:B------:R-:W-:-:S04]  /*12f0*/  IMAD R5, R19, R2, RZ ;  /* 0x0000000213057224 */ /* 0x000fc800078e02ff */
[C---:B------:R-:W-:Y:S02]  /*1300*/  IMAD R5, R18.reuse, R0, R5 ;  /* 0x0000000012057224 */ /* 0x040fe400078e0205 */
[----:B------:R-:W-:-:S04]  /*1310*/  IMAD.WIDE.U32 R18, R18, R2, RZ ;  /* 0x0000000212127225 */ /* 0x000fc800078e00ff */
[----:B------:R-:W-:Y:S02]  /*1320*/  IMAD.IADD R19, R19, 0x1, R5 ;  /* 0x0000000113137824 */ /* 0x000fe400078e0205 */
[----:B------:R-:W-:Y:S02]  /*1330*/  IMAD R5, R133, R9, RZ ;  /* 0x0000000985057224 */ /* 0x000fe400078e02ff */
[----:B------:R-:W-:-:S04]  /*1340*/  IMAD.WIDE.U32 R18, R9, R132, R18 ;  /* 0x0000008409127225 */ /* 0x000fc800078e0012 */
[----:B------:R-:W-:Y:S02]  /*1350*/  IMAD R5, R132, R13, R5 ;  /* 0x0000000d84057224 */ /* 0x000fe400078e0205 */
[-C--:B------:R-:W-:Y:S02]  /*1360*/  IMAD R7, R15, R2.reuse, RZ ;  /* 0x000000020f077224 */ /* 0x080fe400078e02ff */
[----:B------:R-:W-:Y:S01]  /*1370*/  IMAD.IADD R19, R19, 0x1, R5 ;  /* 0x0000000113137824 */ /* 0x000fe200078e0205 */
[----:B------:R-:W-:Y:S01]  /*1380*/  SHF.R.S32.HI R5, RZ, 0x1f, R4 ;  /* 0x0000001fff057819 */ /* 0x000fe20000011404 */
[----:B------:R-:W-:-:S04]  /*1390*/  IMAD.WIDE.U32 R20, R14, R2, RZ ;  /* 0x000000020e147225 */ /* 0x000fc800078e00ff */
[----:B------:R-:W-:Y:S02]  /*13a0*/  IMAD R7, R14, R0, R7 ;  /* 0x000000000e077224 */ /* 0x000fe400078e0207 */
[----:B------:R-:W-:Y:S02]  /*13b0*/  IMAD R6, R16, R5, R6 ;  /* 0x0000000510067224 */ /* 0x000fe400078e0206 */
[----:B------:R-:W-:Y:S01]  /*13c0*/  IMAD.WIDE.U32 R18, R4, R16, R18 ;  /* 0x0000001004127225 */ /* 0x000fe200078e0012 */
[----:B------:R-:W-:-:S03]  /*13d0*/  MOV R8, R20 ;  /* 0x0000001400087202 */ /* 0x000fc60000000f00 */
[----:B------:R-:W-:Y:S01]  /*13e0*/  IMAD.IADD R17, R21, 0x1, R7 ;  /* 0x0000000115117824 */ /* 0x000fe200078e0207 */
[----:B------:R-:W-:Y:S01]  /*13f0*/  IADD3 R7, R19, R6, RZ ;  /* 0x0000000613077210 */ /* 0x000fe20007ffe0ff */
[----:B------:R-:W-:Y:S01]  /*1400*/  IMAD.MOV.U32 R6, RZ, RZ, R18 ;  /* 0x000000ffff067224 */ /* 0x000fe200078e0012 */
[----:B------:R-:W-:Y:S05]  /*1410*/  BRA `(.L_x_2646) ;  /* 0x0000000400387947 */ /* 0x000fea0003800000 */
.L_x_2645:
        /* <DEDUP_REMOVED lines=42> */
[----:B------:R-:W-:Y:S02]  /*16c0*/  LEA R3, R55, 0xffffff80, 0x7 ;  /* 0xffffff8037037811 */ /* 0x000fe400078e38ff */
[----:B------:R-:W-:-:S02]  /*16d0*/  ISETP.GE.AND P1, PT, R0, RZ, PT ;  /* 0x000000ff0000720c */ /* 0x000fc40003f26270 */
[----:B------:R-:W-:Y:S01]  /*16e0*/  @!P0 IADD3 R2, R2, 0x1, RZ ;  /* 0x0000000102028810 */ /* 0x000fe20007ffe0ff */
[----:B------:R-:W-:Y:S01]  /*16f0*/  @!P3 IMAD R6, R135, R14, RZ ;  /* 0x0000000e8706b224 */ /* 0x000fe200078e02ff */
[----:B------:R-:W-:Y:S02]  /*1700*/  @!P3 SHF.R.S32.HI R5, RZ, 0x1f, R14 ;  /* 0x0000001fff05b819 */ /* 0x000fe4000001140e */
        /* <DEDUP_REMOVED lines=9> */
[----:B------:R-:W-:Y:S02]  /*17a0*/  @!P3 SHF.R.S32.HI R5, RZ, 0x1f, R12 ;  /* 0x0000001fff05b819 */ /* 0x000fe4000001140c */
[----:B------:R-:W-:Y:S01]  /*17b0*/  @!P1 IADD3 R2, -R2, RZ, RZ ;  /* 0x000000ff02029210 */ /* 0x000fe20007ffe1ff */
[----:B------:R-:W-:Y:S01]  /*17c0*/  IMAD R7, R13, R132, R7 ;  /* 0x000000840d077224 */ /* 0x000fe200078e0207 */
[----:B------:R-:W-:Y:S01]  /*17d0*/  @!P0 LOP3.LUT R2, RZ, R4, RZ, 0x33, !PT ;  /* 0x00000004ff028212 */ /* 0x000fe200078e33ff */
[----:B------:R-:W-:Y:S01]  /*17e0*/  @!P3 IMAD R0, R18, R5, R0 ;  /* 0x000000051200b224 */ /* 0x000fe200078e0200 */
[----:B------:R-:W-:Y:S01]  /*17f0*/  @P3 IADD3 R14, R14, R15, RZ ;  /* 0x0000000f0e0e3210 */ /* 0x000fe20007ffe0ff */
[----:B------:R-:W-:Y:S01]  /*1800*/  @!P3 IMAD.WIDE.U32 R18, R18, R12, R8 ;  /* 0x0000000c1212b225 */ /* 0x000fe200078e0008 */
[----:B------:R-:W-:-:S03]  /*1810*/  SHF.R.S32.HI R5, RZ, 0x1f, R2 ;  /* 0x0000001fff057819 */ /* 0x000fc60000011402 */
[----:B------:R-:W-:Y:S02]  /*1820*/  IMAD.IADD R7, R21, 0x1, R7 ;  /* 0x0000000115077824 */ /* 0x000fe400078e0207 */
[----:B------:R-:W-:Y:S02]  /*1830*/  IMAD.MOV.U32 R6, RZ, RZ, R20 ;  /* 0x000000ffff067224 */ /* 0x000fe400078e0014 */
[----:B------:R-:W-:Y:S02]  /*1840*/  IMAD R9, R17, R2, RZ ;  /* 0x0000000211097224 */ /* 0x000fe400078e02ff */
[-C--:B------:R-:W-:Y:S02]  /*1850*/  @P3 IMAD R4, R135, R14.reuse, RZ ;  /* 0x0000000e87043224 */ /* 0x080fe400078e02ff */
[----:B------:R-:W-:-:S04]  /*1860*/  @P3 IMAD.WIDE.U32 R14, R134, R14, RZ ;  /* 0x0000000e860e3225 */ /* 0x000fc800078e00ff */
[----:B------:R-:W-:-:S04]  /*1870*/  IMAD.WIDE.U32 R6, R16, R2, R6 ;  /* 0x0000000210067225 */ /* 0x000fc800078e0006 */
[----:B------:R-:W-:Y:S01]  /*1880*/  IMAD R9, R16, R5, R9 ;  /* 0x0000000510097224 */ /* 0x000fe200078e0209 */
[----:B------:R-:W-:Y:S01]  /*1890*/  @P3 IADD3 R17, R15, R4, RZ ;  /* 0x000000040f113210 */ /* 0x000fe20007ffe0ff */
[----:B------:R-:W-:Y:S01]  /*18a0*/  @P3 IMAD.MOV.U32 R8, RZ, RZ, R14 ;  /* 0x000000ffff083224 */ /* 0x000fe200078e000e */
[----:B------:R-:W-:Y:S01]  /*18b0*/  @!P3 IADD3 R17, R19, R0, RZ ;  /* 0x000000001311b210 */ /* 0x000fe20007ffe0ff */
[----:B------:R-:W-:Y:S01]  /*18c0*/  IMAD.IADD R7, R7, 0x1, R9 ;  /* 0x0000000107077824 */ /* 0x000fe200078e0209 */
[----:B------:R-:W-:Y:S02]  /*18d0*/  @!P3 MOV R8, R18 ;  /* 0x000000120008b202 */ /* 0x000fe40000000f00 */
[----:B------:R-:W-:Y:S02]  /*18e0*/  MOV R9, R3 ;  /* 0x0000000300097202 */ /* 0x000fe40000000f00 */
[----:B-1----:R-:W-:Y:S02]  /*18f0*/  MOV R4, R2 ;  /* 0x0000000200047202 */ /* 0x002fe40000000f00 */
.L_x_2646:
[----:B------:R-:W-:Y:S05]  /*1900*/  BSYNC B0 ;  /* 0x0000000000007941 */ /* 0x000fea0003800000 */
.L_x_2644:
[----:B------:R-:W-:Y:S01]  /*1910*/  ISETP.NE.AND P0, PT, R240, -0x1, PT ;  /* 0xfffffffff000780c */ /* 0x000fe20003f05270 */
[----:B------:R-:W2:Y:S04]  /*1920*/  LD.E.64 R190, desc[UR6][R10.64+0x30] ;  /* 0x000030060abe7980 */ /* 0x000ea8000c101b00 */
[----:B------:R-:W3:Y:S04]  /*1930*/  LD.E.64 R20, desc[UR6][R10.64+0x8] ;  /* 0x000008060a147980 */ /* 0x000ee8000c101b00 */
[----:B------:R-:W4:Y:S04]  /*1940*/  LD.E.64 R14, desc[UR6][R10.64+0x10] ;  /* 0x000010060a0e7980 */ /* 0x000f28000c101b00 */
[----:B------:R-:W3:Y:S04]  /*1950*/  @!P0 LD.E.64 R26, desc[UR6][R10.64+0x18] ;  /* 0x000018060a1a8980 */ /* 0x000ee8000c101b00 */
        /* <DEDUP_REMOVED lines=11> */
[-C--:B------:R-:W-:Y:S01]  /*1a10*/  IMAD R8, R13, R134.reuse, RZ ;  /* 0x000000860d087224 */ /* 0x080fe200078e02ff */
[----:B------:R-:W-:Y:S02]  /*1a20*/  LEA.HI R78, R2, R57, RZ, 0x4 ;  /* 0x00000039024e7211 */ /* 0x000fe400078f20ff */
[----:B------:R-:W-:Y:S01]  /*1a30*/  IADD3.X R29, R19, R17, RZ, P1, !PT ;  /* 0x00000011131d7210 */ /* 0x000fe20000ffe4ff */
[----:B------:R-:W-:Y:S01]  /*1a40*/  IMAD.SHL.U32 R13, R186, 0x40, RZ ;  /* 0x00000040ba0d7824 */ /* 0x000fe200078e00ff */
[----:B------:R-:W-:Y:S01]  /*1a50*/  LOP3.LUT R16, R78, 0xfffffff0, RZ, 0xc0, !PT ;  /* 0xfffffff04e107812 */ /* 0x000fe200078ec0ff */
[C---:B------:R-:W-:Y:S02]  /*1a60*/  IMAD R8, R9.reuse, R135, R8 ;  /* 0x0000008709087224 */ /* 0x040fe400078e0208 */
[----:B------:R-:W-:Y:S01]  /*1a70*/  IMAD.WIDE.U32 R28, R9, R134, R28 ;  /* 0x00000086091c7225 */ /* 0x000fe200078e001c */
[----:B------:R-:W-:-:S02]  /*1a80*/  LOP3.LUT R13, R13, 0x1c0, RZ, 0xc0, !PT ;  /* 0x000001c00d0d7812 */ /* 0x000fc400078ec0ff */
[----:B------:R-:W-:Y:S01]  /*1a90*/  SHF.R.S32.HI R79, RZ, 0x1f, R236 ;  /* 0x0000001fff4f7819 */ /* 0x000fe200000114ec */
[----:B------:R-:W-:Y:S01]  /*1aa0*/  IMAD.IADD R29, R29, 0x1, R8 ;  /* 0x000000011d1d7824 */ /* 0x000fe200078e0208 */
[----:B------:R-:W-:Y:S01]  /*1ab0*/  LOP3.LUT R9, R13, 0x38, R18, 0xf8, !PT ;  /* 0x000000380d097812 */ /* 0x000fe200078ef812 */
[----:B------:R-:W-:Y:S01]  /*1ac0*/  IMAD R8, R23, R4, RZ ;  /* 0x0000000417087224 */ /* 0x000fe200078e02ff */
[----:B------:R-:W-:Y:S01]  /*1ad0*/  SHF.R.U32.HI R184, RZ, 0x3, R13 ;  /* 0x00000003ffb87819 */ /* 0x000fe2000001160d */
[----:B------:R-:W-:Y:S02]  /*1ae0*/  IMAD.IADD R16, R57, 0x1, -R16 ;  /* 0x0000000139107824 */ /* 0x000fe400078e0a10 */
[----:B------:R-:W-:Y:S01]  /*1af0*/  IMAD R8, R5, R22, R8 ;  /* 0x0000001605087224 */ /* 0x000fe200078e0208 */
[----:B------:R-:W-:Y:S01]  /*1b00*/  LOP3.LUT R184, R9, R184, RZ, 0x3c, !PT ;  /* 0x000000b809b87212 */ /* 0x000fe200078e3cff */
[----:B------:R-:W-:Y:S01]  /*1b10*/  IMAD.WIDE.U32 R22, R4, R22, R28 ;  /* 0x0000001604167225 */ /* 0x000fe200078e001c */
[----:B------:R-:W-:-:S04]  /*1b20*/  SHF.R.S32.HI R13, RZ, 0x1f, R16 ;  /* 0x0000001fff0d7819 */ /* 0x000fc80000011410 */
[----:B------:R-:W-:Y:S01]  /*1b30*/  LEA.HI R72, R13, R16, RZ, 0x3 ;  /* 0x000000100d487211 */ /* 0x000fe200078f18ff */
[----:B------:R-:W-:Y:S01]  /*1b40*/  IMAD R231, R133, R186, RZ ;  /* 0x000000ba85e77224 */ /* 0x000fe200078e02ff */
[----:B------:R-:W-:Y:S02]  /*1b50*/  SHF.R.S32.HI R187, RZ, 0x1f, R186 ;  /* 0x0000001fffbb7819 */ /* 0x000fe400000114ba */
[----:B------:R-:W-:-:S03]  /*1b60*/  LOP3.LUT R77, R72, 0xfffffff8, RZ, 0xc0, !PT ;  /* 0xfffffff8484d7812 */ /* 0x000fc600078ec0ff */
[----:B------:R-:W-:Y:S01]  /*1b70*/  IMAD R231, R187, R132, R231 ;  /* 0x00000084bbe77224 */ /* 0x000fe200078e02e7 */
[----:B------:R-:W-:Y:S01]  /*1b80*/  LEA.HI R17, R2, R57, RZ, 0x6 ;  /* 0x0000003902117211 */ /* 0x000fe200078f30ff */
[----:B------:R-:W-:Y:S02]  /*1b90*/  IMAD.IADD R23, R23, 0x1, R8 ;  /* 0x0000000117177824 */ /* 0x000fe400078e0208 */
[----:B------:R-:W-:Y:S01]  /*1ba0*/  IMAD R233, R135, R186, RZ ;  /* 0x000000ba87e97224 */ /* 0x000fe200078e02ff */
[----:B------:R-:W-:Y:S01]  /*1bb0*/  SHF.L.U32 R17, R17, 0x3, RZ ;  /* 0x0000000311117819 */ /* 0x000fe200000006ff */
[----:B------:R-:W-:Y:S02]  /*1bc0*/  IMAD.IADD R77, R16, 0x1, -R77 ;  /* 0x00000001104d7824 */ /* 0x000fe400078e0a4d */
[-C--:B------:R-:W-:Y:S02]  /*1bd0*/  IMAD R233, R187, R134.reuse, R233 ;  /* 0x00000086bbe97224 */ /* 0x080fe400078e02e9 */
[----:B------:R-:W-:Y:S01]  /*1be0*/  IMAD.WIDE.U32 R22, R186, R134, R22 ;  /* 0x00000086ba167225 */ /* 0x000fe200078e0016 */
[----:B------:R-:W-:-:S02]  /*1bf0*/  LOP3.LUT R184, R184, 0xfffffe00, R17, 0xf8, !PT ;  /* 0xfffffe00b8b87812 */ /* 0x000fc400078ef811 */
[----:B------:R-:W-:Y:S01]  /*1c00*/  SHF.R.S32.HI R8, RZ, 0x1f, R235 ;  /* 0x0000001fff087819 */ /* 0x000fe200000114eb */
[----:B------:R-:W-:Y:S02]  /*1c10*/  IMAD.IADD R233, R23, 0x1, R233 ;  /* 0x0000000117e97824 */ /* 0x000fe400078e02e9 */
[----:B------:R-:W-:Y:S01]  /*1c20*/  IMAD.WIDE R188, R237, 0x40, R186 ;  /* 0x00000040edbc7825 */ /* 0x000fe200078e02ba */
[----:B------:R-:W-:Y:S02]  /*1c30*/  LEA.HI R59, R2, R57, RZ, 0x5 ;  /* 0x00000039023b7211 */ /* 0x000fe400078f28ff */
[----:B------:R-:W-:Y:S01]  /*1c40*/  MOV R56, 0x10 ;  /* 0x0000001000387802 */ /* 0x000fe20000000f00 */
[----:B------:R-:W-:Y:S01]  /*1c50*/  IMAD.MOV.U32 R54, RZ, RZ, 0x20 ;  /* 0x00000020ff367424 */ /* 0x000fe200078e00ff */
[----:B------:R-:W-:Y:S01]  /*1c60*/  LOP3.LUT R68, R59, 0xffffffe0, RZ, 0xc0, !PT ;  /* 0xffffffe03b447812 */ /* 0x000fe200078ec0ff */
[C---:B------:R-:W-:Y:S01]  /*1c70*/  IMAD.SHL.U32 R75, R132.reuse, 0x10, RZ ;  /* 0x00000010844b7824 */ /* 0x040fe200078e00ff */
[----:B------:R-:W-:-:S02]  /*1c80*/  SHF.L.U64.HI R76, R132, 0x4, R133 ;  /* 0x00000004844c7819 */ /* 0x000fc40000010285 */
[C---:B------:R-:W-:Y:S01]  /*1c90*/  SHF.L.U64.HI R74, R134.reuse, 0x4, R135 ;  /* 0x00000004864a7819 */ /* 0x040fe20000010287 */
[----:B------:R-:W-:Y:S01]  /*1ca0*/  IMAD.IADD R68, R57, 0x1, -R68 ;  /* 0x0000000139447824 */ /* 0x000fe200078e0a44 */
[----:B------:R-:W-:Y:S02]  /*1cb0*/  SHF.L.U32 R73, R134, 0x4, RZ ;  /* 0x0000000486497819 */ /* 0x000fe400000006ff */
[----:B------:R-:W-:Y:S02]  /*1cc0*/  SHF.R.S32.HI R59, RZ, 0x5, R59 ;  /* 0x00000005ff3b7819 */ /* 0x000fe4000001143b */
[----:B------:R-:W-:Y:S01]  /*1cd0*/  SHF.L.U32 R81, R71, 0x2, RZ ;  /* 0x0000000247517819 */ /* 0x000fe200000006ff */
[----:B--2---:R-:W-:-:S04]  /*1ce0*/  @P0 IMAD.WIDE.U32 R28, R190, R240, RZ ;  /* 0x000000f0be1c0225 */ /* 0x004fc800078e00ff */
[----:B------:R-:W-:Y:S02]  /*1cf0*/  @P0 IMAD R9, R191, R240, RZ ;  /* 0x000000f0bf090224 */ /* 0x000fe400078e02ff */
[----:B---3--:R-:W-:-:S04]  /*1d00*/  @!P0 IMAD R12, R27, R236, RZ ;  /* 0x000000ec1b0c8224 */ /* 0x008fc800078e02ff */
[C---:B------:R-:W-:Y:S02]  /*1d10*/  @!P0 IMAD R12, R26.reuse, R79, R12 ;  /* 0x0000004f1a0c8224 */ /* 0x040fe400078e020c */
[----:B------:R-:W-:-:S04]  /*1d20*/  @!P0 IMAD.WIDE.U32 R26, R26, R236, RZ ;  /* 0x000000ec1a1a8225 */ /* 0x000fc800078e00ff */
[----:B------:R-:W-:Y:S02]  /*1d30*/  @P0 IMAD.MOV.U32 R13, RZ, RZ, R28 ;  /* 0x000000ffff0d0224 */ /* 0x000fe400078e001c */
[----:B------:R-:W-:Y:S01]  /*1d40*/  @P0 IMAD.IADD R9, R29, 0x1, R9 ;  /* 0x000000011d090824 */ /* 0x000fe200078e0209 */
[----:B------:R-:W-:Y:S01]  /*1d50*/  @!P0 IADD3 R9, R27, R12, RZ ;  /* 0x0000000c1b098210 */ /* 0x000fe20007ffe0ff */
[----:B------:R-:W-:Y:S01]  /*1d60*/  @!P0 IMAD.MOV.U32 R13, RZ, RZ, R26 ;  /* 0x000000ffff0d8224 */ /* 0x000fe200078e001a */
[----:B------:R-:W-:-:S05]  /*1d70*/  IADD3 R6, P0, R18, R6, RZ ;  /* 0x0000000612067210 */ /* 0x000fca0007f1e0ff */
[----:B------:R-:W-:Y:S02]  /*1d80*/  IMAD.X R7, R19, 0x1, R7, P0 ;  /* 0x0000000113077824 */ /* 0x000fe400000e0607 */
[----:B------:R-:W-:-:S04]  /*1d90*/  IMAD.WIDE.U32 R6, R186, R132, R6 ;  /* 0x00000084ba067225 */ /* 0x000fc800078e0006 */
[----:B------:R-:W-:Y:S01]  /*1da0*/  IMAD.IADD R231, R7, 0x1, R231 ;  /* 0x0000000107e77824 */ /* 0x000fe200078e02e7 */
[----:B------:R-:W-:Y:S02]  /*1db0*/  SHF.R.S32.HI R7, RZ, 0x1f, R80 ;  /* 0x0000001fff077819 */ /* 0x000fe40000011450 */
[----:B------:R-:W-:Y:S02]  /*1dc0*/  IADD3 R16, P1, R18, R13, RZ ;  /* 0x0000000d12107210 */ /* 0x000fe40007f3e0ff */
[----:B------:R-:W-:-:S03]  /*1dd0*/  LEA.HI R7, R7, R80, RZ, 0x7 ;  /* 0x0000005007077211 */ /* 0x000fc600078f38ff */
[----:B------:R-:W-:Y:S01]  /*1de0*/  IMAD.X R17, R19, 0x1, R9, P1 ;  /* 0x0000000113117824 */ /* 0x000fe200008e0609 */
[----:B------:R-:W-:Y:S02]  /*1df0*/  SHF.R.S32.HI R112, RZ, 0x7, R7 ;  /* 0x00000007ff707819 */ /* 0x000fe40000011407 */
[----:B------:R-:W-:Y:S01]  /*1e00*/  LEA R230, P1, R6, R20, 0x1 ;  /* 0x0000001406e67211 */ /* 0x000fe200078208ff */
[----:B----4-:R-:W-:Y:S01]  /*1e10*/  IMAD R13, R25, R235, RZ ;  /* 0x000000eb190d7224 */ /* 0x010fe200078e02ff */
[----:B------:R-:W-:Y:S02]  /*1e20*/  LEA R232, P0, R22, R14, 0x1 ;  /* 0x0000000e16e87211 */ /* 0x000fe400078008ff */
[----:B------:R-:W-:Y:S02]  /*1e30*/  VIMNMX R112, RZ, R112, !PT ;  /* 0x00000070ff707248 */ /* 0x000fe40007fe0100 */
[----:B------:R-:W-:Y:S01]  /*1e40*/  LEA.HI.X R231, R6, R21, R231, 0x1, P1 ;  /* 0x0000001506e77211 */ /* 0x000fe200008f0ce7 */
[----:B------:R-:W-:Y:S01]  /*1e50*/  IMAD R8, R24, R8, R13 ;  /* 0x0000000818087224 */ /* 0x000fe200078e020d */
[----:B------:R-:W-:-:S02]  /*1e60*/  LEA.HI.X R233, R22, R15, R233, 0x1, P0 ;  /* 0x0000000f16e97211 */ /* 0x000fc400000f0ce9 */
[----:B------:R-:W-:Y:S01]  /*1e70*/  R2P PR, R77, 0x6 ;  /* 0x000000064d007804 */ /* 0x000fe20000000000 */
[----:B------:R-:W-:Y:S01]  /*1e80*/  IMAD.WIDE.U32 R24, R235, R24, R16 ;  /* 0x00000018eb187225 */ /* 0x000fe200078e0010 */
[----:B------:R-:W-:-:S03]  /*1e90*/  ISETP.GT.AND P0, PT, R55, R112, PT ;  /* 0x000000703700720c */ /* 0x000fc60003f04270 */
[----:B------:R-:W-:Y:S01]  /*1ea0*/  IMAD R185, R189, R190, RZ ;  /* 0x000000bebdb97224 */ /* 0x000fe200078e02ff */
[----:B------:R-:W-:Y:S01]  /*1eb0*/  IADD3 R9, R25, R8, RZ ;  /* 0x0000000819097210 */ /* 0x000fe20007ffe0ff */
[----:B------:R-:W-:Y:S02]  /*1ec0*/  IMAD.MOV.U32 R8, RZ, RZ, R24 ;  /* 0x000000ffff087224 */ /* 0x000fe400078e0018 */
[C---:B------:R-:W-:Y:S02]  /*1ed0*/  IMAD R185, R188.reuse, R191, R185 ;  /* 0x000000bfbcb97224 */ /* 0x040fe400078e02b9 */
[----:B------:R-:W-:Y:S01]  /*1ee0*/  IMAD.WIDE.U32 R188, R188, R190, R8 ;  /* 0x000000bebcbc7225 */ /* 0x000fe200078e0008 */
[----:B------:R-:W-:Y:S02]  /*1ef0*/  SEL R56, R56, 0xfffffff0, !P1 ;  /* 0xfffffff038387807 */ /* 0x000fe40004800000 */
[----:B------:R-:W-:Y:S01]  /*1f00*/  SEL R54, R54, 0xffffffe0, !P2 ;  /* 0xffffffe036367807 */ /* 0x000fe20005000000 */
[----:B------:R-:W-:-:S02]  /*1f10*/  @!P4 IMAD.MOV.U32 R0, RZ, RZ, RZ ;  /* 0x000000ffff00c224 */ /* 0x000fc400078e00ff */
[----:B------:R-:W-:Y:S01]  /*1f20*/  IMAD.IADD R185, R189, 0x1, R185 ;  /* 0x00000001bdb97824 */ /* 0x000fe200078e02b9 */
[----:B-1----:R-:W-:Y:S06]  /*1f30*/  @!P0 BRA `(.L_x_2647) ;  /* 0x000000b400988947 */ /* 0x002fec0003800000 */
        /* <DEDUP_REMOVED lines=11> */
[--C-:B------:R-:W-:Y:S01]  /*1ff0*/  SHF.R.S32.HI R7, RZ, 0x1f, R3.reuse ;  /* 0x0000001fff077819 */ /* 0x100fe20000011403 */
[----:B-----5:R-:W-:Y:S01]  /*2000*/  IMAD.IADD R0, R0, 0x1, R3 ;  /* 0x0000000100007824 */ /* 0x020fe200078e0203 */
[----:B------:R-:W-:Y:S01]  /*2010*/  IADD3 R100, P5, P4, R75, R75, R75 ;  /* 0x0000004b4b647210 */ /* 0x000fe20007cbe04b */
[----:B------:R-:W-:Y:S01]  /*2020*/  IMAD.WIDE.U32 R200, R134, 0x60, RZ ;  /* 0x0000006086c87825 */ /* 0x000fe200078e00ff */
[----:B------:R-:W-:-:S02]  /*2030*/  SHF.L.U32 R109, R132, 0x5, RZ ;  /* 0x00000005846d7819 */ /* 0x000fc400000006ff */
[----:B------:R-:W-:Y:S01]  /*2040*/  IADD3.X R99, R76, R76, R76, P5, P4 ;  /* 0x0000004c4c637210 */ /* 0x000fe20002fe844c */
[C---:B------:R-:W-:Y:S01]  /*2050*/  IMAD.WIDE.U32 R196, R134.reuse, 0xc0, RZ ;  /* 0x000000c086c47825 */ /* 0x040fe200078e00ff */
[C-C-:B------:R-:W-:Y:S02]  /*2060*/  SHF.L.U64.HI R92, R134.reuse, 0x5, R135.reuse ;  /* 0x00000005865c7819 */ /* 0x140fe40000010287 */
[C---:B------:R-:W-:Y:S01]  /*2070*/  SHF.L.U64.HI R89, R134.reuse, 0x6, R135 ;  /* 0x0000000686597819 */ /* 0x040fe20000010287 */
[----:B------:R-:W-:Y:S01]  /*2080*/  IMAD.SHL.U32 R91, R134, 0x20, RZ ;  /* 0x00000020865b7824 */ /* 0x000fe200078e00ff */
[----:B------:R-:W-:Y:S01]  /*2090*/  SHF.L.U64.HI R110, R132, 0x5, R133 ;  /* 0x00000005846e7819 */ /* 0x000fe20000010285 */
[----:B------:R-:W-:Y:S01]  /*20a0*/  IMAD.SHL.U32 R88, R134, 0x40, RZ ;  /* 0x0000004086587824 */ /* 0x000fe200078e00ff */
[----:B------:R-:W-:Y:S01]  /*20b0*/  IADD3 R82, R186, 0x30, RZ ;  /* 0x00000030ba527810 */ /* 0x000fe20007ffe0ff */
[----:B------:R-:W-:Y:S01]  /*20c0*/  IMAD R87, R135, 0xa0, RZ ;  /* 0x000000a087577824 */ /* 0x000fe200078e02ff */
[----:B------:R-:W-:Y:S01]  /*20d0*/  SHF.L.U64.HI R92, R91, 0x1, R92 ;  /* 0x000000015b5c7819 */ /* 0x000fe2000001025c */
[----:B------:R-:W-:Y:S01]  /*20e0*/  IMAD.WIDE.U32 R198, R134, 0xa0, RZ ;  /* 0x000000a086c67825 */ /* 0x000fe200078e00ff */
[----:B------:R-:W-:-:S02]  /*20f0*/  SHF.L.U64.HI R89, R88, 0x1, R89 ;  /* 0x0000000158597819 */ /* 0x000fc40000010259 */
[----:B------:R-:W-:Y:S01]  /*2100*/  IADD3 R180, R186, 0x60, RZ ;  /* 0x00000060bab47810 */ /* 0x000fe20007ffe0ff */
[----:B------:R-:W-:Y:S01]  /*2110*/  IMAD R85, R135, 0xe0, RZ ;  /* 0x000000e087557824 */ /* 0x000fe200078e02ff */
[----:B------:R-:W-:Y:S01]  /*2120*/  SHF.L.U64.HI R106, R132, 0x6, R133 ;  /* 0x00000006846a7819 */ /* 0x000fe20000010285 */
[----:B------:R-:W-:Y:S01]  /*2130*/  IMAD.WIDE.U32 R194, R134, 0xe0, RZ ;  /* 0x000000e086c27825 */ /* 0x000fe200078e00ff */
[----:B------:R-:W-:Y:S02]  /*2140*/  SHF.L.U32 R105, R132, 0x6, RZ ;  /* 0x0000000684697819 */ /* 0x000fe400000006ff */
[----:B------:R-:W-:Y:S01]  /*2150*/  MOV R149, R231 ;  /* 0x000000e700957202 */ /* 0x000fe20000000f00 */
[C---:B------:R-:W-:Y:S01]  /*2160*/  VIADD R84, R186.reuse, 0x10 ;  /* 0x00000010ba547836 */ /* 0x040fe20000000000 */
[----:B------:R-:W-:Y:S01]  /*2170*/  SHF.L.U32 R91, R91, 0x1, RZ ;  /* 0x000000015b5b7819 */ /* 0x000fe200000006ff */
[C---:B------:R-:W-:Y:S01]  /*2180*/  VIADD R83, R186.reuse, 0x20 ;  /* 0x00000020ba537836 */ /* 0x040fe20000000000 */
[----:B------:R-:W-:Y:S01]  /*2190*/  IADD3 R87, R199, R87, RZ ;  /* 0x00000057c7577210 */ /* 0x000fe20007ffe0ff */
[----:B------:R-:W-:-:S02]  /*21a0*/  VIADD R182, R186, 0x40 ;  /* 0x00000040bab67836 */ /* 0x000fc40000000000 */
[C---:B------:R-:W-:Y:S02]  /*21b0*/  VIADD R181, R186.reuse, 0x50 ;  /* 0x00000050bab57836 */ /* 0x040fe40000000000 */
[----:B------:R-:W-:Y:S02]  /*21c0*/  VIADD R178, R186, 0x70 ;  /* 0x00000070bab27836 */ /* 0x000fe40000000000 */
[----:B------:R-:W-:Y:S02]  /*21d0*/  IMAD.MOV.U32 R148, RZ, RZ, R230 ;  /* 0x000000ffff947224 */ /* 0x000fe400078e00e6 */
[----:B------:R-:W-:Y:S02]  /*21e0*/  IMAD.MOV.U32 R150, RZ, RZ, R232 ;  /* 0x000000ffff967224 */ /* 0x000fe400078e00e8 */
[----:B------:R-:W-:Y:S02]  /*21f0*/  IMAD.MOV.U32 R151, RZ, RZ, R233 ;  /* 0x000000ffff977224 */ /* 0x000fe400078e00e9 */
[----:B------:R-:W-:-:S02]  /*2200*/  IMAD.SHL.U32 R88, R88, 0x2, RZ ;  /* 0x0000000258587824 */ /* 0x000fc400078e00ff */
[----:B------:R-:W-:Y:S02]  /*2210*/  IMAD.IADD R85, R195, 0x1, R85 ;  /* 0x00000001c3557824 */ /* 0x000fe400078e0255 */
[C---:B--2---:R-:W-:Y:S01]  /*2220*/  IMAD.SHL.U32 R114, R218.reuse, 0x10, RZ ;  /* 0x00000010da727824 */ /* 0x044fe200078e00ff */
[C-C-:B------:R-:W-:Y:S01]  /*2230*/  SHF.L.U64.HI R111, R218.reuse, 0x4, R219.reuse ;  /* 0x00000004da6f7819 */ /* 0x140fe200000102db */
[C---:B------:R-:W-:Y:S01]  /*2240*/  IMAD.SHL.U32 R116, R218.reuse, 0x20, RZ ;  /* 0x00000020da747824 */ /* 0x040fe200078e00ff */
[--C-:B------:R-:W-:Y:S01]  /*2250*/  SHF.L.U64.HI R113, R218, 0x5, R219.reuse ;  /* 0x00000005da717819 */ /* 0x100fe200000102db */
[----:B---3--:R-:W-:Y:S01]  /*2260*/  IMAD R2, R31, R236, RZ ;  /* 0x000000ec1f027224 */ /* 0x008fe200078e02ff */
[----:B------:R-:W-:Y:S01]  /*2270*/  IADD3 R217, P3, P2, R114, R114, R114 ;  /* 0x0000007272d97210 */ /* 0x000fe20007a7e072 */
[----:B------:R-:W-:Y:S01]  /*2280*/  IMAD R120, R219, 0x30, RZ ;  /* 0x00000030db787824 */ /* 0x000fe200078e02ff */
[----:B------:R-:W-:Y:S01]  /*2290*/  SHF.L.U64.HI R115, R218, 0x6, R219 ;  /* 0x00000006da737819 */ /* 0x000fe200000102db */
[----:B------:R-:W-:Y:S01]  /*22a0*/  IMAD R2, R30, R79, R2 ;  /* 0x0000004f1e027224 */ /* 0x000fe200078e0202 */
[----:B------:R-:W-:Y:S01]  /*22b0*/  IADD3 R216, P1, P0, -R116, 0x40, R217 ;  /* 0x0000004074d87810 */ /* 0x000fe2000783e1d9 */
[----:B------:R-:W-:Y:S01]  /*22c0*/  IMAD.WIDE.U32 R30, R236, R30, R18 ;  /* 0x0000001eec1e7225 */ /* 0x000fe200078e0012 */
[----:B------:R-:W-:-:S02]  /*22d0*/  IADD3.X R12, R111, R111, R111, P3, P2 ;  /* 0x0000006f6f0c7210 */ /* 0x000fc40001fe446f */
[----:B----4-:R-:W-:Y:S01]  /*22e0*/  SHF.L.U64.HI R126, R202, 0x5, R203 ;  /* 0x00000005ca7e7819 */ /* 0x010fe200000102cb */
[----:B------:R-:W-:Y:S01]  /*22f0*/  IMAD R13, R203, R3, RZ ;  /* 0x00000003cb0d7224 */ /* 0x000fe200078e02ff */
[----:B------:R-:W-:Y:S01]  /*2300*/  IADD3.X R217, ~R113, RZ, R12, P1, P0 ;  /* 0x000000ff71d97210 */ /* 0x000fe20000fe050c */
[----:B------:R-:W-:Y:S01]  /*2310*/  IMAD R12, R27, R236, RZ ;  /* 0x000000ec1b0c7224 */ /* 0x000fe200078e02ff */
[----:B------:R-:W-:Y:S01]  /*2320*/  IADD3 R31, R31, R2, RZ ;  /* 0x000000021f1f7210 */ /* 0x000fe20007ffe0ff */
[----:B------:R-:W-:Y:S01]  /*2330*/  IMAD.WIDE.U32 R28, R236, R26, R18 ;  /* 0x0000001aec1c7225 */ /* 0x000fe200078e0012 */
[C---:B------:R-:W-:Y:S02]  /*2340*/  SHF.L.U64.HI R129, R202.reuse, 0x6, R203 ;  /* 0x00000006ca817819 */ /* 0x040fe400000102cb */
[----:B------:R-:W-:Y:S01]  /*2350*/  SHF.L.U32 R130, R202, 0x6, RZ ;  /* 0x00000006ca827819 */ /* 0x000fe200000006ff */
[----:B------:R-:W-:Y:S01]  /*2360*/  IMAD.WIDE.U32 R32, R218, 0x30, R216 ;  /* 0x00000030da207825 */ /* 0x000fe200078e00d8 */
[----:B------:R-:W-:-:S03]  /*2370*/  LEA.HI R169, R6, R6, RZ, 0x1 ;  /* 0x0000000606a97211 */ /* 0x000fc600078f08ff */
[----:B------:R-:W-:Y:S01]  /*2380*/  IMAD R13, R202, R7, R13 ;  /* 0x00000007ca0d7224 */ /* 0x000fe200078e020d */
[----:B------:R-:W-:Y:S01]  /*2390*/  IADD3 R214, P0, -R116, R32, RZ ;  /* 0x0000002074d67210 */ /* 0x000fe20007f1e1ff */
[----:B------:R-:W-:Y:S01]  /*23a0*/  IMAD.WIDE.U32 R30, R202, R3, R30 ;  /* 0x00000003ca1e7225 */ /* 0x000fe200078e001e */
[----:B------:R-:W-:Y:S02]  /*23b0*/  SHF.R.S32.HI R169, RZ, 0x1, R169 ;  /* 0x00000001ffa97819 */ /* 0x000fe400000114a9 */
[----:B------:R-:W-:Y:S01]  /*23c0*/  IADD3.X R215, ~R113, R33, R120, P0, !PT ;  /* 0x0000002171d77210 */ /* 0x000fe200007fe578 */
[----:B------:R-:W-:Y:S01]  /*23d0*/  IMAD R12, R26, R79, R12 ;  /* 0x0000004f1a0c7224 */ /* 0x000fe200078e020c */
[----:B------:R-:W-:Y:S01]  /*23e0*/  MOV R26, R30 ;  /* 0x0000001e001a7202 */ /* 0x000fe20000000f00 */
[----:B------:R-:W-:Y:S01]  /*23f0*/  IMAD.IADD R27, R31, 0x1, R13 ;  /* 0x000000011f1b7824 */ /* 0x000fe200078e020d */
[----:B------:R-:W-:Y:S01]  /*2400*/  SHF.L.U32 R179, R169, 0x5, RZ ;  /* 0x00000005a9b37819 */ /* 0x000fe200000006ff */
[----:B------:R-:W-:Y:S01]  /*2410*/  IMAD.IADD R29, R29, 0x1, R12 ;  /* 0x000000011d1d7824 */ /* 0x000fe200078e020c */
[----:B------:R-:W-:Y:S01]  /*2420*/  SHF.L.U64.HI R129, R130, 0x1, R129 ;  /* 0x0000000182817819 */ /* 0x000fe20000010281 */
[----:B------:R-:W-:Y:S01]  /*2430*/  IMAD.WIDE.U32 R12, R218, 0x30, R214 ;  /* 0x00000030da0c7825 */ /* 0x000fe200078e00d6 */
[----:B------:R-:W-:-:S02]  /*2440*/  SHF.L.U32 R130, R130, 0x1, RZ ;  /* 0x0000000182827819 */ /* 0x000fc400000006ff */
[----:B------:R-:W-:Y:S01]  /*2450*/  SHF.R.S32.HI R164, RZ, 0x1f, R179 ;  /* 0x0000001fffa47819 */ /* 0x000fe200000114b3 */
[-C--:B------:R-:W-:Y:S01]  /*2460*/  IMAD R2, R219, R3.reuse, RZ ;  /* 0x00000003db027224 */ /* 0x080fe200078e02ff */
[----:B------:R-:W-:Y:S01]  /*2470*/  IADD3 R212, P0, -R116, R12, RZ ;  /* 0x0000000c74d47210 */ /* 0x000fe20007f1e1ff */
[----:B------:R-:W-:-:S03]  /*2480*/  IMAD.WIDE.U32 R28, R218, R3, R28 ;  /* 0x00000003da1c7225 */ /* 0x000fc600078e001c */
[----:B------:R-:W-:Y:S01]  /*2490*/  IADD3.X R213, ~R113, R120, R13, P0, !PT ;  /* 0x0000007871d57210 */ /* 0x000fe200007fe50d */
[----:B------:R-:W-:Y:S01]  /*24a0*/  IMAD R2, R218, R7, R2 ;  /* 0x00000007da027224 */ /* 0x000fe200078e0202 */
[----:B------:R-:W-:Y:S01]  /*24b0*/  SHF.R.S32.HI R7, RZ, 0x1f, R80 ;  /* 0x0000001fff077819 */ /* 0x000fe20000011450 */
[----:B------:R-:W-:Y:S01]  /*24c0*/  IMAD R12, R25, R4, RZ ;  /* 0x00000004190c7224 */ /* 0x000fe200078e02ff */
[----:B------:R-:W-:Y:S01]  /*24d0*/  IADD3 R3, P0, -R80, R186, RZ ;  /* 0x000000ba50037210 */ /* 0x000fe20007f1e1ff */
[----:B------:R-:W-:Y:S02]  /*24e0*/  IMAD.IADD R29, R29, 0x1, R2 ;  /* 0x000000011d1d7824 */ /* 0x000fe400078e0202 */
[-C--:B------:R-:W-:Y:S01]  /*24f0*/  IMAD R2, R23, R4.reuse, RZ ;  /* 0x0000000417027224 */ /* 0x080fe200078e02ff */
[----:B------:R-:W-:Y:S01]  /*2500*/  IADD3.X R7, R187, ~R7, RZ, P0, !PT ;  /* 0x80000007bb077210 */ /* 0x000fe200007fe4ff */
[C---:B------:R-:W-:Y:S02]  /*2510*/  IMAD R12, R24.reuse, R5, R12 ;  /* 0x00000005180c7224 */ /* 0x040fe400078e020c */
[----:B------:R-:W-:-:S04]  /*2520*/  IMAD.WIDE.U32 R24, R24, R4, R26 ;  /* 0x0000000418187225 */ /* 0x000fc800078e001a */
[C---:B------:R-:W-:Y:S02]  /*2530*/  IMAD R2, R22.reuse, R5, R2 ;  /* 0x0000000516027224 */ /* 0x040fe400078e0202 */
[----:B------:R-:W-:-:S04]  /*2540*/  IMAD.WIDE.U32 R22, R22, R4, R28 ;  /* 0x0000000416167225 */ /* 0x000fc800078e001c */
[----:B------:R-:W-:Y:S01]  /*2550*/  IMAD.WIDE.U32 R26, R218, 0x30, R212 ;  /* 0x00000030da1a7825 */ /* 0x000fe200078e00d4 */
[----:B------:R-:W-:-:S03]  /*2560*/  IADD3 R23, R23, R2, RZ ;  /* 0x0000000217177210 */ /* 0x000fc60007ffe0ff */
[----:B------:R-:W-:Y:S01]  /*2570*/  IMAD.IADD R13, R25, 0x1, R12 ;  /* 0x00000001190d7824 */ /* 0x000fe200078e020c */
[----:B------:R-:W-:Y:S01]  /*2580*/  IADD3 R210, P0, -R116, R26, RZ ;  /* 0x0000001a74d27210 */ /* 0x000fe20007f1e1ff */
[----:B------:R-:W-:Y:S02]  /*2590*/  IMAD R4, R7, R202, RZ ;  /* 0x000000ca07047224 */ /* 0x000fe400078e02ff */
[----:B------:R-:W-:Y:S01]  /*25a0*/  IMAD.MOV.U32 R12, RZ, RZ, R24 ;  /* 0x000000ffff0c7224 */ /* 0x000fe200078e0018 */
[----:B------:R-:W-:Y:S01]  /*25b0*/  IADD3.X R211, ~R113, R120, R27, P0, !PT ;  /* 0x0000007871d37210 */ /* 0x000fe200007fe51b */
[-C--:B------:R-:W-:Y:S02]  /*25c0*/  IMAD R2, R203, R3.reuse, R4 ;  /* 0x00000003cb027224 */ /* 0x080fe400078e0204 */
[----:B------:R-:W-:-:S04]  /*25d0*/  IMAD.WIDE.U32 R4, R202, R3, R12 ;  /* 0x00000003ca047225 */ /* 0x000fc800078e000c */
[----:B------:R-:W-:Y:S01]  /*25e0*/  IMAD.IADD R2, R5, 0x1, R2 ;  /* 0x0000000105027824 */ /* 0x000fe200078e0202 */
[----:B------:R-:W-:Y:S01]  /*25f0*/  LEA R140, P0, R4, R20, 0x1 ;  /* 0x00000014048c7211 */ /* 0x000fe200078008ff */
[----:B------:R-:W-:Y:S02]  /*2600*/  IMAD R139, R7, R218, RZ ;  /* 0x000000da078b7224 */ /* 0x000fe400078e02ff */
[----:B------:R-:W-:Y:S01]  /*2610*/  IMAD R6, R186, R169, R81 ;  /* 0x000000a9ba067224 */ /* 0x000fe200078e0251 */
[----:B------:R-:W-:Y:S01]  /*2620*/  LEA.HI.X R138, R4, R21, R2, 0x1, P0 ;  /* 0x00000015048a7211 */ /* 0x000fe200000f0c02 */
[-C--:B------:R-:W-:Y:S02]  /*2630*/  IMAD R139, R219, R3.reuse, R139 ;  /* 0x00000003db8b7224 */ /* 0x080fe400078e028b */
[----:B------:R-:W-:-:S04]  /*2640*/  IMAD.WIDE.U32 R12, R218, R3, R22 ;  /* 0x00000003da0c7225 */ /* 0x000fc800078e0016 */
[----:B------:R-:W-:Y:S01]  /*2650*/  IMAD R3, R169, R0, RZ ;  /* 0x00000000a9037224 */ /* 0x000fe200078e02ff */
[----:B------:R-:W-:Y:S01]  /*2660*/  IADD3 R139, R13, R139, RZ ;  /* 0x0000008b0d8b7210 */ /* 0x000fe20007ffe0ff */
[----:B------:R-:W-:Y:S01]  /*2670*/  IMAD.IADD R4, R81, 0x1, R6 ;  /* 0x0000000151047824 */ /* 0x000fe200078e0206 */
[----:B------:R-:W-:Y:S01]  /*2680*/  LEA R142, P0, R12, R8, 0x1 ;  /* 0x000000080c8e7211 */ /* 0x000fe200078008ff */
[----:B------:R-:W-:Y:S01]  /*2690*/  IMAD.WIDE.U32 R22, R218, 0x30, R210 ;  /* 0x00000030da167825 */ /* 0x000fe200078e00d2 */
[----:B------:R-:W-:Y:S02]  /*26a0*/  SHF.R.S32.HI R147, RZ, 0x1f, R3 ;  /* 0x0000001fff937819 */ /* 0x000fe40000011403 */
[----:B------:R-:W-:Y:S01]  /*26b0*/  IADD3 R0, P2, R3, R4, RZ ;  /* 0x0000000403007210 */ /* 0x000fe20007f5e0ff */
[----:B------:R-:W-:Y:S01]  /*26c0*/  IMAD.SHL.U32 R183, R169, 0x10, RZ ;  /* 0x00000010a9b77824 */ /* 0x000fe200078e00ff */
[----:B------:R-:W-:Y:S01]  /*26d0*/  IADD3 R2, P3, R3, R6, RZ ;  /* 0x0000000603027210 */ /* 0x000fe20007f7e0ff */
[C---:B------:R-:W-:Y:S01]  /*26e0*/  IMAD R5, R135.reuse, 0x60, RZ ;  /* 0x0000006087057824 */ /* 0x040fe200078e02ff */
[----:B------:R-:W-:Y:S01]  /*26f0*/  LEA.HI.X R139, R12, R9, R139, 0x1, P0 ;  /* 0x000000090c8b7211 */ /* 0x000fe200000f0c8b */
[----:B------:R-:W-:Y:S01]  /*2700*/  IMAD.SHL.U32 R146, R0, 0x2, RZ ;  /* 0x0000000200927824 */ /* 0x000fe200078e00ff */
[-C--:B------:R-:W-:Y:S01]  /*2710*/  LEA.HI.X.SX32 R9, R6, R147.reuse, 0x1, P3 ;  /* 0x0000009306097211 */ /* 0x080fe200018f0eff */
[----:B------:R-:W-:Y:S01]  /*2720*/  IMAD.SHL.U32 R12, R2, 0x2, RZ ;  /* 0x00000002020c7824 */ /* 0x000fe200078e00ff */
[----:B------:R-:W-:Y:S01]  /*2730*/  LEA.HI.X.SX32 R147, R4, R147, 0x1, P2 ;  /* 0x0000009304937211 */ /* 0x000fe200010f0eff */
[----:B------:R-:W-:Y:S01]  /*2740*/  IMAD R3, R135, 0xc0, RZ ;  /* 0x000000c087037824 */ /* 0x000fe200078e02ff */
[----:B------:R-:W-:Y:S01]  /*2750*/  IADD3 R117, P1, -R116, R22, RZ ;  /* 0x0000001674757210 */ /* 0x000fe20007f3e1ff */
[----:B------:R-:W-:Y:S01]  /*2760*/  IMAD.IADD R90, R201, 0x1, R5 ;  /* 0x00000001c95a7824 */ /* 0x000fe200078e0205 */
[----:B------:R-:W-:Y:S01]  /*2770*/  SHF.L.U64.HI R147, R0, 0x1, R147 ;  /* 0x0000000100937819 */ /* 0x000fe20000010293 */
[----:B------:R-:W-:Y:S01]  /*2780*/  IMAD.IADD R86, R197, 0x1, R3 ;  /* 0x00000001c5567824 */ /* 0x000fe200078e0203 */
[----:B------:R-:W-:Y:S01]  /*2790*/  IADD3 R144, P3, R16, R146, RZ ;  /* 0x0000009210907210 */ /* 0x000fe20007f7e0ff */
[C---:B------:R-:W-:Y:S01]  /*27a0*/  IMAD.SHL.U32 R125, R202.reuse, 0x10, RZ ;  /* 0x00000010ca7d7824 */ /* 0x040fe200078e00ff */
[----:B------:R-:W-:Y:S01]  /*27b0*/  IADD3.X R120, ~R113, R120, R23, P1, !PT ;  /* 0x0000007871787210 */ /* 0x000fe20000ffe517 */
[----:B------:R-:W-:Y:S01]  /*27c0*/  IMAD.SHL.U32 R127, R202, 0x20, RZ ;  /* 0x00000020ca7f7824 */ /* 0x000fe200078e00ff */
[----:B------:R-:W-:Y:S01]  /*27d0*/  IADD3 R58, P1, R16, R12, RZ ;  /* 0x0000000c103a7210 */ /* 0x000fe20007f3e0ff */
[----:B------:R-:W-:Y:S01]  /*27e0*/  IMAD.X R145, R17, 0x1, R147, P3 ;  /* 0x0000000111917824 */ /* 0x000fe200018e0693 */
[----:B------:R-:W-:Y:S01]  /*27f0*/  IADD3 R146, P2, R14, R146, RZ ;  /* 0x000000920e927210 */ /* 0x000fe20007f5e0ff */
[C---:B------:R-:W-:Y:S01]  /*2800*/  IMAD R177, R169.reuse, 0x30, RZ ;  /* 0x00000030a9b17824 */ /* 0x040fe200078e02ff */
[----:B------:R-:W-:Y:S01]  /*2810*/  SHF.L.U64.HI R9, R2, 0x1, R9 ;  /* 0x0000000102097819 */ /* 0x000fe20000010209 */
[C---:B------:R-:W-:Y:S01]  /*2820*/  IMAD.SHL.U32 R175, R169.reuse, 0x40, RZ ;  /* 0x00000040a9af7824 */ /* 0x040fe200078e00ff */
[----:B------:R-:W-:Y:S01]  /*2830*/  IADD3 R12, P0, R14, R12, RZ ;  /* 0x0000000c0e0c7210 */ /* 0x000fe20007f1e0ff */
[----:B------:R-:W-:Y:S01]  /*2840*/  IMAD R173, R169, 0x50, RZ ;  /* 0x00000050a9ad7824 */ /* 0x000fe200078e02ff */
[----:B------:R-:W-:Y:S01]  /*2850*/  IADD3 R176, R183, 0x40, RZ ;  /* 0x00000040b7b07810 */ /* 0x000fe20007ffe0ff */
[----:B------:R-:W-:Y:S01]  /*2860*/  IMAD R171, R169, 0x60, RZ ;  /* 0x00000060a9ab7824 */ /* 0x000fe200078e02ff */
[----:B------:R-:W-:Y:S01]  /*2870*/  IADD3.X R147, R15, R147, RZ, P2, !PT ;  /* 0x000000930f937210 */ /* 0x000fe200017fe4ff */
[----:B------:R-:W-:Y:S01]  /*2880*/  IMAD R5, R203, 0x60, RZ ;  /* 0x00000060cb057824 */ /* 0x000fe200078e02ff */
[----:B------:R-:W-:Y:S01]  /*2890*/  IADD3.X R53, R17, R9, RZ, P1, !PT ;  /* 0x0000000911357210 */ /* 0x000fe20000ffe4ff */
[----:B------:R-:W-:Y:S01]  /*28a0*/  IMAD.X R9, R15, 0x1, R9, P0 ;  /* 0x000000010f097824 */ /* 0x000fe200000e0609 */
[C---:B------:R-:W-:Y:S01]  /*28b0*/  IADD3 R102, P2, R100.reuse, 0x40, RZ ;  /* 0x0000004064667810 */ /* 0x040fe20007f5e0ff */
[----:B------:R-:W-:Y:S01]  /*28c0*/  IMAD R131, R203, 0xa0, RZ ;  /* 0x000000a0cb837824 */ /* 0x000fe200078e02ff */
[----:B------:R-:W-:Y:S01]  /*28d0*/  IADD3 R174, R183, R176, RZ ;  /* 0x000000b0b7ae7210 */ /* 0x000fe20007ffe0ff */
[----:B------:R-:W-:Y:S01]  /*28e0*/  IMAD R3, R203, 0xc0, RZ ;  /* 0x000000c0cb037824 */ /* 0x000fe200078e02ff */
[----:B------:R-:W-:Y:S01]  /*28f0*/  IADD3 R100, P1, P0, R100, 0x40, R75 ;  /* 0x0000004064647810 */ /* 0x000fe2000783e04b */
[----:B------:R-:W-:Y:S01]  /*2900*/  IMAD.X R101, RZ, RZ, R99, P2 ;  /* 0x000000ffff657224 */ /* 0x000fe200010e0663 */
[----:B------:R-:W-:Y:S01]  /*2910*/  IADD3 R108, P3, R75, 0x40, RZ ;  /* 0x000000404b6c7810 */ /* 0x000fe20007f7e0ff */
[----:B------:R-:W-:Y:S01]  /*2920*/  IMAD.IADD R172, R183, 0x1, R174 ;  /* 0x00000001b7ac7824 */ /* 0x000fe200078e02ae */
[----:B------:R-:W-:Y:S01]  /*2930*/  IADD3.X R99, R99, RZ, R76, P1, P0 ;  /* 0x000000ff63637210 */ /* 0x000fe20000fe044c */
[----:B------:R-:W-:Y:S01]  /*2940*/  IMAD R137, R203, 0xe0, RZ ;  /* 0x000000e0cb897824 */ /* 0x000fe200078e02ff */
[----:B------:R-:W-:Y:S01]  /*2950*/  IADD3 R98, P0, R75, R100, RZ ;  /* 0x000000644b627210 */ /* 0x000fe20007f1e0ff */
[----:B------:R-:W-:Y:S01]  /*2960*/  IMAD.WIDE.U32 R208, R202, 0x60, RZ ;  /* 0x00000060cad07825 */ /* 0x000fe200078e00ff */
[----:B------:R-:W-:-:S02]  /*2970*/  IADD3 R170, R183, R172, RZ ;  /* 0x000000acb7aa7210 */ /* 0x000fc40007ffe0ff */
[----:B------:R-:W-:Y:S01]  /*2980*/  IADD3.X R97, R76, R99, RZ, P0, !PT ;  /* 0x000000634c617210 */ /* 0x000fe200007fe4ff */
[C---:B------:R-:W-:Y:S01]  /*2990*/  IMAD.WIDE.U32 R206, R202.reuse, 0xa0, RZ ;  /* 0x000000a0cace7825 */ /* 0x040fe200078e00ff */
[----:B------:R-:W-:Y:S02]  /*29a0*/  IADD3 R96, P0, R75, R98, RZ ;  /* 0x000000624b607210 */ /* 0x000fe40007f1e0ff */
[----:B------:R-:W-:Y:S01]  /*29b0*/  IADD3 R168, R183, R170, RZ ;  /* 0x000000aab7a87210 */ /* 0x000fe20007ffe0ff */
[----:B------:R-:W-:Y:S01]  /*29c0*/  IMAD.WIDE.U32 R204, R202, 0xc0, RZ ;  /* 0x000000c0cacc7825 */ /* 0x000fe200078e00ff */
[----:B------:R-:W-:Y:S02]  /*29d0*/  IADD3 R119, P1, R117, R114, RZ ;  /* 0x0000007275777210 */ /* 0x000fe40007f3e0ff */
[----:B------:R-:W-:Y:S01]  /*29e0*/  IADD3.X R107, RZ, R76, RZ, P3, !PT ;  /* 0x0000004cff6b7210 */ /* 0x000fe20001ffe4ff */
[----:B------:R-:W-:Y:S01]  /*29f0*/  IMAD.X R95, R76, 0x1, R97, P0 ;  /* 0x000000014c5f7824 */ /* 0x000fe200000e0661 */
[----:B------:R-:W-:Y:S01]  /*2a00*/  IADD3 R94, P0, R75, R96, RZ ;  /* 0x000000604b5e7210 */ /* 0x000fe20007f1e0ff */
[----:B------:R-:W-:Y:S01]  /*2a10*/  IMAD.IADD R167, R183, 0x1, R168 ;  /* 0x00000001b7a77824 */ /* 0x000fe200078e02a8 */
[----:B------:R-:W-:Y:S01]  /*2a20*/  SHF.L.U64.HI R0, R202, 0x4, R203 ;  /* 0x00000004ca007819 */ /* 0x000fe200000102cb */
[----:B------:R-:W-:Y:S01]  /*2a30*/  IMAD R169, R169, 0x70, RZ ;  /* 0x00000070a9a97824 */ /* 0x000fe200078e02ff */
[----:B------:R-:W-:Y:S01]  /*2a40*/  IADD3 R104, P3, R109, 0x40, RZ ;  /* 0x000000406d687810 */ /* 0x000fe20007f7e0ff */
[----:B------:R-:W-:Y:S01]  /*2a50*/  IMAD.X R93, R76, 0x1, R95, P0 ;  /* 0x000000014c5d7824 */ /* 0x000fe200000e065f */
[----:B------:R-:W-:Y:S01]  /*2a60*/  IADD3 R124, P0, R119, R114, RZ ;  /* 0x00000072777c7210 */ /* 0x000fe20007f1e0ff */
[----:B------:R-:W-:Y:S01]  /*2a70*/  IMAD.X R122, R120, 0x1, R111, P1 ;  /* 0x00000001787a7824 */ /* 0x000fe200008e066f */
[----:B------:R-:W-:Y:S01]  /*2a80*/  IADD3 R166, R183, R167, RZ ;  /* 0x000000a7b7a67210 */ /* 0x000fe20007ffe0ff */
[----:B------:R-:W-:Y:S01]  /*2a90*/  IMAD.WIDE.U32 R202, R202, 0xe0, RZ ;  /* 0x000000e0caca7825 */ /* 0x000fe200078e00ff */
[----:B------:R-:W-:-:S02]  /*2aa0*/  SHF.L.U64.HI R123, R125, 0x1, R0 ;  /* 0x000000017d7b7819 */ /* 0x000fc40000010200 */
[----:B------:R-:W-:Y:S01]  /*2ab0*/  SHF.L.U64.HI R126, R127, 0x1, R126 ;  /* 0x000000017f7e7819 */ /* 0x000fe2000001027e */
[----:B------:R-:W-:Y:S01]  /*2ac0*/  VIADD R14, R18, 0x40 ;  /* 0x00000040120e7836 */ /* 0x000fe20000000000 */
[----:B------:R-:W-:Y:S01]  /*2ad0*/  IADD3.X R103, RZ, R110, RZ, P3, !PT ;  /* 0x0000006eff677210 */ /* 0x000fe20001ffe4ff */
[----:B------:R-:W-:Y:S01]  /*2ae0*/  IMAD.MOV.U32 R13, RZ, RZ, R55 ;  /* 0x000000ffff0d7224 */ /* 0x000fe200078e0037 */
[----:B------:R-:W-:Y:S01]  /*2af0*/  IADD3 R136, R205, R3, RZ ;  /* 0x00000003cd887210 */ /* 0x000fe20007ffe0ff */
[----:B------:R-:W-:Y:S01]  /*2b00*/  IMAD.SHL.U32 R118, R218, 0x40, RZ ;  /* 0x00000040da767824 */ /* 0x000fe200078e00ff */
        /* <DEDUP_REMOVED lines=9> */
[----:B------:R-:W-:Y:S01]  /*2ba0*/  IMAD.IADD R137, R203, 0x1, R137 ;  /* 0x00000001cb897824 */ /* 0x000fe200078e0289 */
[----:B------:R-:W-:-:S02]  /*2bb0*/  SHF.R.S32.HI R154, RZ, 0x1f, R169 ;  /* 0x0000001fff9a7819 */ /* 0x000fc400000114a9 */
[----:B------:R-:W-:Y:S02]  /*2bc0*/  SHF.R.S32.HI R163, RZ, 0x1f, R176 ;  /* 0x0000001fffa37819 */ /* 0x000fe400000114b0 */
[----:B------:R-:W-:Y:S02]  /*2bd0*/  SHF.R.S32.HI R161, RZ, 0x1f, R174 ;  /* 0x0000001fffa17819 */ /* 0x000fe400000114ae */
[----:B------:R-:W-:Y:S02]  /*2be0*/  SHF.R.S32.HI R159, RZ, 0x1f, R172 ;  /* 0x0000001fff9f7819 */ /* 0x000fe400000114ac */
[----:B------:R-:W-:Y:S02]  /*2bf0*/  SHF.R.S32.HI R157, RZ, 0x1f, R170 ;  /* 0x0000001fff9d7819 */ /* 0x000fe400000114aa */
[----:B------:R-:W-:Y:S02]  /*2c00*/  SHF.R.S32.HI R155, RZ, 0x1f, R168 ;  /* 0x0000001fff9b7819 */ /* 0x000fe400000114a8 */
[----:B------:R-:W-:-:S02]  /*2c10*/  SHF.R.S32.HI R153, RZ, 0x1f, R167 ;  /* 0x0000001fff997819 */ /* 0x000fc400000114a7 */
[----:B------:R-:W-:Y:S02]  /*2c20*/  SHF.R.S32.HI R152, RZ, 0x1f, R166 ;  /* 0x0000001fff987819 */ /* 0x000fe400000114a6 */
[----:B------:R-:W-:-:S07]  /*2c30*/  IADD3.X R121, R122, R111, RZ, P0, !PT ;  /* 0x0000006f7a797210 */ /* 0x000fce00007fe4ff */
.L_x_2719:
[----:B------:R-:W-:Y:S01]  /*2c40*/  IMAD.SHL.U32 R16, R13, 0x80, RZ ;  /* 0x000000800d107824 */ /* 0x000fe200078e00ff */
[----:B------:R-:W-:Y:S01]  /*2c50*/  BSSY B2, `(.L_x_2648) ;  /* 0x0000a2d000027945 */ /* 0x000fe20003800000 */
[----:B------:R-:W-:Y:S02]  /*2c60*/  IMAD.MOV.U32 R141, RZ, RZ, R138 ;  /* 0x000000ffff8d7224 */ /* 0x000fe400078e008a */
[----:B------:R-:W-:Y:S04]  /*2c70*/  VIADD R15, R16, 0xffffff80 ;  /* 0xffffff80100f7836 */ /* 0x000fe80000000000 */
[--C-:B------:R-:W-:Y:S02]  /*2c80*/  IMAD.IADD R223, R70, 0x1, -R15.reuse ;  /* 0x0000000146df7824 */ /* 0x100fe400078e0a0f */
[----:B------:R-:W-:Y:S03]  /*2c90*/  IMAD.IADD R221, R80, 0x1, -R15 ;  /* 0x0000000150dd7824 */ /* 0x000fe600078e0a0f */
[-C--:B------:R-:W-:Y:S02]  /*2ca0*/  ISETP.GE.AND P0, PT, R186, R223.reuse, PT ;  /* 0x000000dfba00720c */ /* 0x080fe40003f06270 */
[----:B------:R-:W-:Y:S02]  /*2cb0*/  ISETP.GE.AND P1, PT, R84, R223, PT ;  /* 0x000000df5400720c */ /* 0x000fe40003f26270 */
[-C--:B------:R-:W-:Y:S02]  /*2cc0*/  ISETP.GE.AND P0, PT, R186, R221.reuse, !P0 ;  /* 0x000000ddba00720c */ /* 0x080fe40004706270 */
[----:B------:R-:W-:Y:S11]  /*2cd0*/  ISETP.GE.AND P1, PT, R84, R221, !P1 ;  /* 0x000000dd5400720c */ /* 0x000ff60004f26270 */
[----:B---3--:R-:W2:Y:S02]  /*2ce0*/  @P0 LD.E.128 R20, desc[UR6][R140.64] ;  /* 0x000000068c140980 */ /* 0x008ea4000c101d00 */
[----:B------:R-:W-:Y:S05]  /*2cf0*/  @P1 IADD3 R2, P2, R140, R125, RZ ;  /* 0x0000007d8c021210 */ /* 0x000fea0007f5e0ff */
[----:B------:R-:W-:Y:S01]  /*2d00*/  @P1 IMAD.X R3, R138, 0x1, R123, P2 ;  /* 0x000000018a031824 */ /* 0x000fe200010e067b */
[C---:B------:R-:W-:Y:S04]  /*2d10*/  @P1 LEA R28, P2, R73.reuse, R150, 0x1 ;  /* 0x00000096491c1211 */ /* 0x040fe800078408ff */
[----:B------:R-:W-:Y:S02]  /*2d20*/  @P1 LEA.HI.X R29, R73, R151, R74, 0x1, P2 ;  /* 0x00000097491d1211 */ /* 0x000fe400010f0c4a */
[C---:B------:R-:W-:Y:S04]  /*2d30*/  ISETP.GE.AND P2, PT, R83.reuse, R223, PT ;  /* 0x000000df5300720c */ /* 0x040fe80003f46270 */
[----:B------:R-:W-:Y:S11]  /*2d40*/  ISETP.GE.AND P2, PT, R83, R221, !P2 ;  /* 0x000000dd5300720c */ /* 0x000ff60005746270 */
[----:B------:R-:W-:Y:S02]  /*2d50*/  @!UPT UIADD3 URZ, URZ, URZ, URZ ;  /* 0x0000003f3f3ff290 */ /* 0x000fe4000fffe03f */
[----:B------:R-:W-:Y:S05]  /*2d60*/  @P2 IADD3 R30, P3, R140, R127, RZ ;  /* 0x0000007f8c1e2210 */ /* 0x000fea0007f7e0ff */
[----:B------:R-:W-:Y:S01]  /*2d70*/  @P2 IMAD.X R31, R138, 0x1, R126, P3 ;  /* 0x000000018a1f2824 */ /* 0x000fe200018e067e */
[----:B--2---:R1:W-:Y:S04]  /*2d80*/  @P0 ST.E.128 desc[UR6][R150.64], R20 ;  /* 0x0000001496000985 */ /* 0x0043e8000c101d06 */
[----:B------:R-:W2:Y:S04]  /*2d90*/  @P0 LD.E.128 R4, desc[UR6][R140.64+0x80] ;  /* 0x000080068c040980 */ /* 0x000ea8000c101d00 */
[----:B--2---:R2:W-:Y:S04]  /*2da0*/  @P0 ST.E.128 desc[UR6][R150.64+0x80], R4 ;  /* 0x0000800496000985 */ /* 0x0045e8000c101d06 */
[----:B----4-:R-:W3:Y:S04]  /*2db0*/  @P1 LD.E.128 R24, desc[UR6][R2.64] ;  /* 0x0000000602181980 */ /* 0x010ee8000c101d00 */
[----:B---3--:R3:W-:Y:S04]  /*2dc0*/  @P1 ST.E.128 desc[UR6][R28.64], R24 ;  /* 0x000000181c001985 */ /* 0x0087e8000c101d06 */
[----:B-1----:R-:W4:Y:S04]  /*2dd0*/  @P1 LD.E.128 R20, desc[UR6][R2.64+0x80] ;  /* 0x0000800602141980 */ /* 0x002f28000c101d00 */
[----:B----4-:R1:W-:Y:S01]  /*2de0*/  @P1 ST.E.128 desc[UR6][R28.64+0x80], R20 ;  /* 0x000080141c001985 */ /* 0x0103e2000c101d06 */
[----:B------:R-:W-:Y:S03]  /*2df0*/  @P2 IADD3 R32, P1, R150, R91, RZ ;  /* 0x0000005b96202210 */ /* 0x000fe60007f3e0ff */
[----:B--2---:R-:W2:Y:S02]  /*2e00*/  @P2 LD.E.128 R4, desc[UR6][R30.64] ;  /* 0x000000061e042980 */ /* 0x004ea4000c101d00 */
[C---:B------:R-:W-:Y:S01]  /*2e10*/  @P2 IMAD.X R33, R151.reuse, 0x1, R92, P1 ;  /* 0x0000000197212824 */ /* 0x040fe200008e065c */
[C---:B------:R-:W-:Y:S04]  /*2e20*/  ISETP.GE.AND P1, PT, R82.reuse, R223, PT ;  /* 0x000000df5200720c */ /* 0x040fe80003f26270 */
[----:B------:R-:W-:Y:S11]  /*2e30*/  ISETP.GE.AND P1, PT, R82, R221, !P1 ;  /* 0x000000dd5200720c */ /* 0x000ff60004f26270 */
[----:B------:R-:W-:Y:S02]  /*2e40*/  @!UPT UIADD3 URZ, URZ, URZ, URZ ;  /* 0x0000003f3f3ff290 */ /* 0x000fe4000fffe03f */
[----:B------:R-:W-:Y:S05]  /*2e50*/  @P1 IADD3 R2, P3, R140, R208, RZ ;  /* 0x000000d08c021210 */ /* 0x000fea0007f7e0ff */
[----:B------:R-:W-:Y:S01]  /*2e60*/  @P1 IMAD.X R3, R138, 0x1, R128, P3 ;  /* 0x000000018a031824 */ /* 0x000fe200018e0680 */
[----:B--2---:R2:W-:Y:S04]  /*2e70*/  @P2 ST.E.128 desc[UR6][R32.64], R4 ;  /* 0x0000000420002985 */ /* 0x0045e8000c101d06 */
[----:B---3--:R-:W3:Y:S04]  /*2e80*/  @P2 LD.E.128 R24, desc[UR6][R30.64+0x80] ;  /* 0x000080061e182980 */ /* 0x008ee8000c101d00 */
[----:B---3--:R3:W-:Y:S01]  /*2e90*/  @P2 ST.E.128 desc[UR6][R32.64+0x80], R24 ;  /* 0x0000801820002985 */ /* 0x0087e2000c101d06 */
[----:B-1----:R-:W-:Y:S03]  /*2ea0*/  @P1 IADD3 R28, P2, R150, R200, RZ ;  /* 0x000000c8961c1210 */ /* 0x002fe60007f5e0ff */
[----:B------:R-:W4:Y:S02]  /*2eb0*/  @P1 LD.E.128 R20, desc[UR6][R2.64] ;  /* 0x0000000602141980 */ /* 0x000f24000c101d00 */
[C---:B------:R-:W-:Y:S01]  /*2ec0*/  @P1 IMAD.X R29, R151.reuse, 0x1, R90, P2 ;  /* 0x00000001971d1824 */ /* 0x040fe200010e065a */
[C---:B------:R-:W-:Y:S04]  /*2ed0*/  ISETP.GE.AND P2, PT, R182.reuse, R223, PT ;  /* 0x000000dfb600720c */ /* 0x040fe80003f46270 */
[----:B------:R-:W-:Y:S11]  /*2ee0*/  ISETP.GE.AND P2, PT, R182, R221, !P2 ;  /* 0x000000ddb600720c */ /* 0x000ff60005746270 */
[----:B------:R-:W-:Y:S02]  /*2ef0*/  @!UPT UIADD3 URZ, URZ, URZ, URZ ;  /* 0x0000003f3f3ff290 */ /* 0x000fe4000fffe03f */
[----:B------:R-:W-:Y:S05]  /*2f00*/  @P2 IADD3 R30, P3, R140, R130, RZ ;  /* 0x000000828c1e2210 */ /* 0x000fea0007f7e0ff */
[----:B------:R-:W-:Y:S01]  /*2f10*/  @P2 IMAD.X R31, R138, 0x1, R129, P3 ;  /* 0x000000018a1f2824 */ /* 0x000fe200018e0681 */
[----:B----4-:R1:W-:Y:S04]  /*2f20*/  @P1 ST.E.128 desc[UR6][R28.64], R20 ;  /* 0x000000141c001985 */ /* 0x0103e8000c101d06 */
[----:B--2---:R-:W2:Y:S04]  /*2f30*/  @P1 LD.E.128 R4, desc[UR6][R2.64+0x80] ;  /* 0x0000800602041980 */ /* 0x004ea8000c101d00 */
[----:B--2---:R2:W-:Y:S01]  /*2f40*/  @P1 ST.E.128 desc[UR6][R28.64+0x80], R4 ;  /* 0x000080041c001985 */ /* 0x0045e2000c101d06 */
[----:B---3--:R-:W-:Y:S03]  /*2f50*/  @P2 IADD3 R32, P1, R150, R88, RZ ;  /* 0x0000005896202210 */ /* 0x008fe60007f3e0ff */
[----:B------:R-:W3:Y:S02]  /*2f60*/  @P2 LD.E.128 R24, desc[UR6][R30.64] ;  /* 0x000000061e182980 */ /* 0x000ee4000c101d00 */
[----:B------:R-:W-:Y:S01]  /*2f70*/  @P2 IMAD.X R33, R151, 0x1, R89, P1 ;  /* 0x0000000197212824 */ /* 0x000fe200008e0659 */
[C---:B------:R-:W-:Y:S04]  /*2f80*/  ISETP.GE.AND P1, PT, R181.reuse, R223, PT ;  /* 0x000000dfb500720c */ /* 0x040fe80003f26270 */
[----:B------:R-:W-:Y:S11]  /*2f90*/  ISETP.GE.AND P1, PT, R181, R221, !P1 ;  /* 0x000000ddb500720c */ /* 0x000ff60004f26270 */
[----:B------:R-:W-:Y:S02]  /*2fa0*/  @!UPT UIADD3 URZ, URZ, URZ, URZ ;  /* 0x0000003f3f3ff290 */ /* 0x000fe4000fffe03f */
[----:B------:R-:W-:Y:S05]  /*2fb0*/  @P1 IADD3 R2, P3, R140, R206, RZ ;  /* 0x000000ce8c021210 */ /* 0x000fea0007f7e0ff */
[----:B------:R-:W-:Y:S01]  /*2fc0*/  @P1 IMAD.X R3, R138, 0x1, R131, P3 ;  /* 0x000000018a031824 */ /* 0x000fe200018e0683 */
[----:B---3--:R3:W-:Y:S04]  /*2fd0*/  @P2 ST.E.128 desc[UR6][R32.64], R24 ;  /* 0x0000001820002985 */ /* 0x0087e8000c101d06 */
[----:B-1----:R-:W4:Y:S04]  /*2fe0*/  @P2 LD.E.128 R20, desc[UR6][R30.64+0x80] ;  /* 0x000080061e142980 */ /* 0x002f28000c101d00 */
[----:B----4-:R1:W-:Y:S01]  /*2ff0*/  @P2 ST.E.128 desc[UR6][R32.64+0x80], R20 ;  /* 0x0000801420002985 */ /* 0x0103e2000c101d06 */
[----:B--2---:R-:W-:Y:S03]  /*3000*/  @P1 IADD3 R28, P2, R150, R198, RZ ;  /* 0x000000c6961c1210 */ /* 0x004fe60007f5e0ff */
[----:B------:R-:W2:Y:S02]  /*3010*/  @P1 LD.E.128 R4, desc[UR6][R2.64] ;  /* 0x0000000602041980 */ /* 0x000ea4000c101d00 */
        /* <DEDUP_REMOVED lines=22> */
[----:B------:R-:W-:Y:S05]  /*3180*/  @P1 IMAD.X R29, R151, 0x1, R85, P2 ;  /* 0x00000001971d1824 */ /* 0x000fea00010e0655 */
[----:B---3--:R2:W-:Y:S04]  /*3190*/  @P1 ST.E.128 desc[UR6][R28.64], R24 ;  /* 0x000000181c001985 */ /* 0x0085e8000c101d06 */
[----:B-1----:R-:W3:Y:S04]  /*31a0*/  @P1 LD.E.128 R20, desc[UR6][R34.64+0x80] ;  /* 0x0000800622141980 */ /* 0x002ee8000c101d00 */
[----:B---3--:R2:W-:Y:S04]  /*31b0*/  @P1 ST.E.128 desc[UR6][R28.64+0x80], R20 ;  /* 0x000080141c001985 */ /* 0x0085e8000c101d06 */
[----:B------:R-:W3:Y:S04]  /*31c0*/  LD.E R17, desc[UR6][R10.64+0xd0] ;  /* 0x0000d0060a117980 */ /* 0x000ee8000c101900 */
[----:B------:R-:W4:Y:S01]  /*31d0*/  LD.E R3, desc[UR6][R10.64+0x130] ;  /* 0x000130060a037980 */ /* 0x000f22000c101900 */
[----:B---3--:R-:W-:Y:S01]  /*31e0*/  ISETP.NE.AND P2, PT, R17, RZ, PT ;  /* 0x000000ff1100720c */ /* 0x008fe20003f45270 */
[----:B----4-:R-:W-:Y:S05]  /*31f0*/  IMAD.U32 R3, R3, -0x80, RZ ;  /* 0xffffff8003037824 */ /* 0x010fea00078e00ff */
[C---:B------:R-:W-:Y:S04]  /*3200*/  LEA R140, P1, R3.reuse, R140, 0x1 ;  /* 0x0000008c038c7211 */ /* 0x040fe800078208ff */
[----:B------:R-:W-:Y:S03]  /*3210*/  LEA.HI.X.SX32 R138, R3, R141, 0x1, P1 ;  /* 0x0000008d038a7211 */ /* 0x000fe600008f0eff */
[----:B--2---:R-:W-:Y:S06]  /*3220*/  @!P2 BRA `(.L_x_2649) ;  /* 0x0000009400c4a947 */ /* 0x004fec0003800000 */
[----:B------:R-:W2:Y:S02]  /*3230*/  LD.E.U8 R0, desc[UR6][R10.64+0x1b3] ;  /* 0x0001b3060a007980 */ /* 0x000ea4000c101100 */
[----:B--2---:R-:W-:Y:S11]  /*3240*/  ISETP.NE.AND P1, PT, R0, RZ, PT ;  /* 0x000000ff0000720c */ /* 0x004ff60003f25270 */
[----:B------:R-:W-:Y:S02]  /*3250*/  @!UPT UIADD3 URZ, URZ, URZ, URZ ;  /* 0x0000003f3f3ff290 */ /* 0x000fe4000fffe03f */
[----:B------:R-:W-:Y:S05]  /*3260*/  @!P1 BRA `(.L_x_2650) ;  /* 0x0000003400f09947 */ /* 0x000fea0003800000 */
[-C--:B------:R-:W-:Y:S01]  /*3270*/  ISETP.GE.AND P2, PT, R84, R223.reuse, PT ;  /* 0x000000df5400720c */ /* 0x080fe20003f46270 */
[----:B------:R-:W-:Y:S01]  /*3280*/  BSSY B0, `(.L_x_2651) ;  /* 0x0000068000007945 */ /* 0x000fe20003800000 */
[-C--:B------:R-:W-:Y:S02]  /*3290*/  ISETP.GE.AND P1, PT, R83, R223.reuse, PT ;  /* 0x000000df5300720c */ /* 0x080fe40003f26270 */
[-C--:B------:R-:W-:Y:S02]  /*32a0*/  ISETP.GE.AND P6, PT, R82, R223.reuse, PT ;  /* 0x000000df5200720c */ /* 0x080fe40003fc6270 */
[----:B------:R-:W-:Y:S02]  /*32b0*/  P2R R40, PR, RZ, 0x4 ;  /* 0x00000004ff287803 */ /* 0x000fe40000000000 */
[-C--:B------:R-:W-:Y:S02]  /*32c0*/  ISETP.GE.AND P5, PT, R182, R223.reuse, PT ;  /* 0x000000dfb600720c */ /* 0x080fe40003fa6270 */
[-C--:B------:R-:W-:Y:S02]  /*32d0*/  ISETP.GE.AND P4, PT, R181, R223.reuse, PT ;  /* 0x000000dfb500720c */ /* 0x080fe40003f86270 */
[----:B------:R-:W-:Y:S01]  /*32e0*/  ISETP.GE.AND P3, PT, R180, R223, PT ;  /* 0x000000dfb400720c */ /* 0x000fe20003f66270 */
[----:B------:R-:W-:Y:S01]  /*32f0*/  @!UPT UIADD3 URZ, URZ, URZ, URZ ;  /* 0x0000003f3f3ff290 */ /* 0x000fe2000fffe03f */
[----:B------:R-:W-:Y:S11]  /*3300*/  @!P0 BRA `(.L_x_2652) ;  /* 0x00000004007c8947 */ /* 0x000ff60003800000 */
[----:B------:R-:W-:Y:S02]  /*3310*/  ISETP.GE.AND P0, PT, R18, R17, PT ;  /* 0x000000111200720c */ /* 0x000fe40003f06270 */
[----:B------:R-:W-:Y:S05]  /*3320*/  MOV R143, R139 ;  /* 0x0000008b008f7202 */ /* 0x000fea0000000f00 */
[----:B------:R-:W2:Y:S06]  /*3330*/  LD.E.128 R28, desc[UR6][R142.64] ;  /* 0x000000068e1c7980 */ /* 0x000eac000c101d00 */
[----:B------:R-:W-:Y:S01]  /*3340*/  @!P0 MOV R52, R58 ;  /* 0x0000003a00348202 */ /* 0x000fe20000000f00 */
[----:B------:R-:W-:Y:S04]  /*3350*/  @!P0 IMAD.MOV.U32 R8, RZ, RZ, R12 ;  /* 0x000000ffff088224 */ /* 0x000fe800078e000c */
[----:B------:R-:W3:Y:S06]  /*3360*/  @!P0 LD.E.64 R38, desc[UR6][R52.64] ;  /* 0x0000000634268980 */ /* 0x000eec000c101b00 */
[----:B------:R-:W4:Y:S01]  /*3370*/  @!P0 LD.E.64 R20, desc[UR6][R8.64] ;  /* 0x0000000608148980 */ /* 0x000f22000c101b00 */
[----:B--2---:R-:W-:Y:S01]  /*3380*/  @!P0 LOP3.LUT R24, R28, 0xffff0000, RZ, 0xc0, !PT ;  /* 0xffff00001c188812 */ /* 0x004fe200078ec0ff */
[----:B------:R-:W-:Y:S01]  /*3390*/  @!P0 IMAD.U32 R37, R30, 0x10000, RZ ;  /* 0x000100001e258824 */ /* 0x000fe200078e00ff */
[----:B------:R-:W-:Y:S02]  /*33a0*/  @!P0 SHF.L.U32 R34, R28, 0x10, RZ ;  /* 0x000000101c228819 */ /* 0x000fe400000006ff */
[----:B------:R-:W-:Y:S02]  /*33b0*/  @!P0 LOP3.LUT R25, R29, 0xffff0000, RZ, 0xc0, !PT ;  /* 0xffff00001d198812 */ /* 0x000fe400078ec0ff */
[C---:B---3--:R-:W-:Y:S01]  /*33c0*/  @!P0 LOP3.LUT R35, R38.reuse, 0xffff0000, RZ, 0xc0, !PT ;  /* 0xffff000026238812 */ /* 0x048fe200078ec0ff */
[----:B------:R-:W-:Y:S02]  /*33d0*/  @!P0 IMAD.U32 R33, R38, 0x10000, RZ ;  /* 0x0001000026218824 */ /* 0x000fe400078e00ff */
[C---:B------:R-:W-:Y:S01]  /*33e0*/  @!P0 IMAD.U32 R36, R39.reuse, 0x10000, RZ ;  /* 0x0001000027248824 */ /* 0x040fe200078e00ff */
[----:B------:R-:W-:Y:S01]  /*33f0*/  @!P0 LOP3.LUT R39, R39, 0xffff0000, RZ, 0xc0, !PT ;  /* 0xffff000027278812 */ /* 0x000fe200078ec0ff */
[----:B------:R-:W-:Y:S01]  /*3400*/  @!P0 FMUL.FTZ R41, R24, R33 ;  /* 0x0000002118298220 */ /* 0x000fe20000410000 */
[C---:B----4-:R-:W-:Y:S01]  /*3410*/  @!P0 LOP3.LUT R22, R20.reuse, 0xffff0000, RZ, 0xc0, !PT ;  /* 0xffff000014168812 */ /* 0x050fe200078ec0ff */
[----:B------:R-:W-:Y:S01]  /*3420*/  @!P0 IMAD.U32 R23, R20, 0x10000, RZ ;  /* 0x0001000014178824 */ /* 0x000fe200078e00ff */
[----:B------:R-:W-:Y:S01]  /*3430*/  @!P0 SHF.L.U32 R20, R21, 0x10, RZ ;  /* 0x0000001015148819 */ /* 0x000fe200000006ff */
[----:B------:R-:W-:Y:S01]  /*3440*/  @!P0 FMUL.FTZ R43, R25, R35 ;  /* 0x00000023192b8220 */ /* 0x000fe20000410000 */
[----:B------:R-:W-:Y:S01]  /*3450*/  @!P0 LOP3.LUT R21, R21, 0xffff0000, RZ, 0xc0, !PT ;  /* 0xffff000015158812 */ /* 0x000fe200078ec0ff */
[-C--:B------:R-:W-:Y:S01]  /*3460*/  @!P0 FMUL.FTZ R0, R24, R23.reuse ;  /* 0x0000001718008220 */ /* 0x080fe20000410000 */
[----:B------:R-:W-:Y:S01]  /*3470*/  @!P0 LOP3.LUT R24, R31, 0xffff0000, RZ, 0xc0, !PT ;  /* 0xffff00001f188812 */ /* 0x000fe200078ec0ff */
[----:B------:R-:W-:Y:S01]  /*3480*/  @!P0 FFMA.FTZ R41, R34, R23, -R41 ;  /* 0x0000001722298223 */ /* 0x000fe20000010829 */
[----:B------:R-:W-:Y:S01]  /*3490*/  @!P0 LOP3.LUT R23, R30, 0xffff0000, RZ, 0xc0, !PT ;  /* 0xffff00001e178812 */ /* 0x000fe200078ec0ff */
[----:B------:R-:W-:Y:S01]  /*34a0*/  @!P0 FFMA.FTZ R0, R33, R34, R0 ;  /* 0x0000002221008223 */ /* 0x000fe20000010000 */
[----:B------:R-:W-:Y:S01]  /*34b0*/  @!P0 SHF.L.U32 R33, R29, 0x10, RZ ;  /* 0x000000101d218819 */ /* 0x000fe200000006ff */
[----:B------:R-:W-:Y:S01]  /*34c0*/  @!P0 FMUL.FTZ R2, R25, R22 ;  /* 0x0000001619028220 */ /* 0x000fe20000410000 */
[----:B------:R-:W-:Y:S01]  /*34d0*/  @!P0 SHF.L.U32 R34, R31, 0x10, RZ ;  /* 0x000000101f228819 */ /* 0x000fe200000006ff */
[C---:B------:R-:W-:Y:S01]  /*34e0*/  @!P0 FMUL.FTZ R3, R23.reuse, R20 ;  /* 0x0000001417038220 */ /* 0x040fe20000410000 */
[----:B------:R-:W-:Y:S01]  /*34f0*/  @!P0 F2FP.BF16.F32.PACK_AB R41, R0, R41 ;  /* 0x000000290029823e */ /* 0x000fe200000010ff */
[C---:B------:R-:W-:Y:S01]  /*3500*/  @!P0 FMUL.FTZ R45, R24.reuse, R39 ;  /* 0x00000027182d8220 */ /* 0x040fe20000410000 */
[----:B------:R-:W-:Y:S01]  /*3510*/  @!P0 FMUL.FTZ R4, R24, R21 ;  /* 0x0000001518048220 */ /* 0x000fe20000410000 */
[----:B------:R-:W-:Y:S01]  /*3520*/  @!P0 FMUL.FTZ R42, R23, R36 ;  /* 0x00000024172a8220 */ /* 0x000fe20000410000 */
[----:B------:R-:W-:Y:S01]  /*3530*/  @!P0 FFMA.FTZ R2, R35, R33, R2 ;  /* 0x0000002123028223 */ /* 0x000fe20000010002 */
[----:B------:R-:W-:Y:S01]  /*3540*/  @!P0 FFMA.FTZ R3, R36, R37, R3 ;  /* 0x0000002524038223 */ /* 0x000fe20000010003 */
[----:B------:R-:W-:Y:S01]  /*3550*/  @!P0 FFMA.FTZ R45, R34, R21, -R45 ;  /* 0x00000015222d8223 */ /* 0x000fe2000001082d */
[----:B------:R-:W-:Y:S01]  /*3560*/  @!P0 FFMA.FTZ R4, R39, R34, R4 ;  /* 0x0000002227048223 */ /* 0x000fe20000010004 */
[----:B------:R-:W-:Y:S01]  /*3570*/  @!P0 FFMA.FTZ R42, R37, R20, -R42 ;  /* 0x00000014252a8223 */ /* 0x000fe2000001082a */
[----:B------:R-:W-:Y:S01]  /*3580*/  @!P0 FFMA.FTZ R43, R33, R22, -R43 ;  /* 0x00000016212b8223 */ /* 0x000fe2000001082b */
[----:B------:R-:W-:Y:S02]  /*3590*/  @!P0 IMAD.MOV.U32 R28, RZ, RZ, R41 ;  /* 0x000000ffff1c8224 */ /* 0x000fe400078e0029 */
[----:B------:R-:W-:Y:S02]  /*35a0*/  @!P0 F2FP.BF16.F32.PACK_AB R45, R4, R45 ;  /* 0x0000002d042d823e */ /* 0x000fe400000010ff */
[----:B------:R-:W-:Y:S02]  /*35b0*/  @!P0 F2FP.BF16.F32.PACK_AB R44, R2, R43 ;  /* 0x0000002b022c823e */ /* 0x000fe400000010ff */
[----:B------:R-:W-:Y:S01]  /*35c0*/  @!P0 F2FP.BF16.F32.PACK_AB R42, R3, R42 ;  /* 0x0000002a032a823e */ /* 0x000fe200000010ff */
[----:B------:R-:W-:Y:S01]  /*35d0*/  @!P0 IMAD.MOV.U32 R31, RZ, RZ, R45 ;  /* 0x000000ffff1f8224 */ /* 0x000fe200078e002d */
[----:B------:R-:W-:Y:S02]  /*35e0*/  @!P0 MOV R29, R44 ;  /* 0x0000002c001d8202 */ /* 0x000fe40000000f00 */
[----:B------:R-:W-:Y:S02]  /*35f0*/  @!P0 MOV R30, R42 ;  /* 0x0000002a001e8202 */ /* 0x000fe40000000f00 */
[----:B------:R-:W-:Y:S03]  /*3600*/  ISETP.GE.AND P0, PT, R14, R17, PT ;  /* 0x000000110e00720c */ /* 0x000fe60003f06270 */
[----:B------:R1:W-:Y:S08]  /*3610*/  ST.E.128 desc[UR6][R148.64], R28 ;  /* 0x0000001c94007985 */ /* 0x0003f0000c101d06 */
[----:B------:R-:W2:Y:S02]  /*3620*/  LD.E.128 R24, desc[UR6][R142.64+0x80] ;  /* 0x000080068e187980 */ /* 0x000ea4000c101d00 */
[----:B------:R-:W-:Y:S02]  /*3630*/  @!P0 MOV R52, R58 ;  /* 0x0000003a00348202 */ /* 0x000fe40000000f00 */
[----:B------:R-:W-:Y:S04]  /*3640*/  @!P0 MOV R8, R12 ;  /* 0x0000000c00088202 */ /* 0x000fe80000000f00 */
[----:B------:R-:W3:Y:S06]  /*3650*/  @!P0 LD.E.64 R38, desc[UR6][R52.64+0x40] ;  /* 0x0000400634268980 */ /* 0x000eec000c101b00 */
[----:B------:R-:W4:Y:S01]  /*3660*/  @!P0 LD.E.64 R20, desc[UR6][R8.64+0x40] ;  /* 0x0000400608148980 */ /* 0x000f22000c101b00 */
[----:B--2---:R-:W-:Y:S01]  /*3670*/  @!P0 LOP3.LUT R32, R24, 0xffff0000, RZ, 0xc0, !PT ;  /* 0xffff000018208812 */ /* 0x004fe200078ec0ff */
[----:B------:R-:W-:Y:S01]  /*3680*/  @!P0 IMAD.U32 R37, R26, 0x10000, RZ ;  /* 0x000100001a258824 */ /* 0x000fe200078e00ff */
[----:B------:R-:W-:Y:S02]  /*3690*/  @!P0 SHF.L.U32 R36, R24, 0x10, RZ ;  /* 0x0000001018248819 */ /* 0x000fe400000006ff */
[----:B-1----:R-:W-:Y:S02]  /*36a0*/  @!P0 LOP3.LUT R29, R25, 0xffff0000, RZ, 0xc0, !PT ;  /* 0xffff0000191d8812 */ /* 0x002fe400078ec0ff */
[----:B------:R-:W-:Y:S02]  /*36b0*/  @!P0 LOP3.LUT R28, R27, 0xffff0000, RZ, 0xc0, !PT ;  /* 0xffff00001b1c8812 */ /* 0x000fe400078ec0ff */
[C---:B---3--:R-:W-:Y:S02]  /*36c0*/  @!P0 SHF.L.U32 R34, R38.reuse, 0x10, RZ ;  /* 0x0000001026228819 */ /* 0x048fe400000006ff */
[----:B------:R-:W-:Y:S01]  /*36d0*/  @!P0 LOP3.LUT R33, R38, 0xffff0000, RZ, 0xc0, !PT ;  /* 0xffff000026218812 */ /* 0x000fe200078ec0ff */
        /* <DEDUP_REMOVED lines=9> */
[----:B------:R-:W-:Y:S01]  /*3770*/  @!P0 SHF.L.U32 R35, R25, 0x10, RZ ;  /* 0x0000001019238819 */ /* 0x000fe200000006ff */
[----:B------:R-:W-:Y:S01]  /*3780*/  @!P0 FFMA.FTZ R42, R36, R23, -R42 ;  /* 0x00000017242a8223 */ /* 0x000fe2000001082a */
[----:B------:R-:W-:Y:S01]  /*3790*/  @!P0 LOP3.LUT R23, R26, 0xffff0000, RZ, 0xc0, !PT ;  /* 0xffff00001a178812 */ /* 0x000fe200078ec0ff */
[----:B------:R-:W-:Y:S01]  /*37a0*/  @!P0 FFMA.FTZ R5, R34, R36, R5 ;  /* 0x0000002422058223 */ /* 0x000fe20000010005 */
[----:B------:R-:W-:Y:S01]  /*37b0*/  @!P0 SHF.L.U32 R34, R27, 0x10, RZ ;  /* 0x000000101b228819 */ /* 0x000fe200000006ff */
[----:B------:R-:W-:Y:S01]  /*37c0*/  @!P0 FMUL.FTZ R6, R29, R22 ;  /* 0x000000161d068220 */ /* 0x000fe20000410000 */
[C---:B------:R-:W-:Y:S01]  /*37d0*/  @!P0 FMUL.FTZ R43, R28.reuse, R39 ;  /* 0x000000271c2b8220 */ /* 0x040fe20000410000 */
[----:B------:R-:W-:Y:S01]  /*37e0*/  @!P0 FMUL.FTZ R7, R23, R20 ;  /* 0x0000001417078220 */ /* 0x000fe20000410000 */
[----:B------:R-:W-:Y:S01]  /*37f0*/  @!P0 F2FP.BF16.F32.PACK_AB R42, R5, R42 ;  /* 0x0000002a052a823e */ /* 0x000fe200000010ff */
[----:B------:R-:W-:Y:S01]  /*3800*/  @!P0 FMUL.FTZ R44, R23, R38 ;  /* 0x00000026172c8220 */ /* 0x000fe20000410000 */
        /* <DEDUP_REMOVED lines=15> */
.L_x_2652:
[----:B------:R-:W-:Y:S05]  /*3900*/  BSYNC B0 ;  /* 0x0000000000007941 */ /* 0x000fea0003800000 */
.L_x_2651:
[----:B------:R-:W-:Y:S01]  /*3910*/  ISETP.NE.AND P0, PT, R40, RZ, PT ;  /* 0x000000ff2800720c */ /* 0x000fe20003f05270 */
[----:B------:R-:W-:Y:S01]  /*3920*/  BSSY B0, `(.L_x_2653) ;  /* 0x0000075000007945 */ /* 0x000fe20003800000 */
[----:B------:R-:W-:Y:S02]  /*3930*/  ISETP.GE.AND P2, PT, R178, R223, PT ;  /* 0x000000dfb200720c */ /* 0x000fe40003f46270 */
[-C--:B------:R-:W-:Y:S02]  /*3940*/  ISETP.GE.AND P0, PT, R84, R221.reuse, !P0 ;  /* 0x000000dd5400720c */ /* 0x080fe40004706270 */
[-C--:B------:R-:W-:Y:S02]  /*3950*/  ISETP.GE.AND P1, PT, R83, R221.reuse, !P1 ;  /* 0x000000dd5300720c */ /* 0x080fe40004f26270 */
[-C--:B------:R-:W-:Y:S02]  /*3960*/  ISETP.GE.AND P6, PT, R82, R221.reuse, !P6 ;  /* 0x000000dd5200720c */ /* 0x080fe400077c6270 */
[-C--:B------:R-:W-:Y:S02]  /*3970*/  ISETP.GE.AND P5, PT, R182, R221.reuse, !P5 ;  /* 0x000000ddb600720c */ /* 0x080fe40006fa6270 */
[-C--:B------:R-:W-:Y:S02]  /*3980*/  ISETP.GE.AND P4, PT, R181, R221.reuse, !P4 ;  /* 0x000000ddb500720c */ /* 0x080fe40006786270 */
[-C--:B------:R-:W-:Y:S02]  /*3990*/  ISETP.GE.AND P3, PT, R180, R221.reuse, !P3 ;  /* 0x000000ddb400720c */ /* 0x080fe40005f66270 */
[----:B------:R-:W-:Y:S01]  /*39a0*/  ISETP.GE.AND P2, PT, R178, R221, !P2 ;  /* 0x000000ddb200720c */ /* 0x000fe20005746270 */
[----:B------:R-:W-:Y:S01]  /*39b0*/  @!UPT UIADD3 URZ, URZ, URZ, URZ ;  /* 0x0000003f3f3ff290 */ /* 0x000fe2000fffe03f */
[----:B------:R-:W-:Y:S11]  /*39c0*/  @!P0 BRA `(.L_x_2654) ;  /* 0x0000000400a88947 */ /* 0x000ff60003800000 */
[C---:B------:R-:W-:Y:S01]  /*39d0*/  LEA R46, P0, R114.reuse, R142, 0x1 ;  /* 0x0000008e722e7211 */ /* 0x040fe200078008ff */
[C---:B------:R-:W-:Y:S01]  /*39e0*/  IMAD.SHL.U32 R45, R183.reuse, 0x2, RZ ;  /* 0x00000002b72d7824 */ /* 0x040fe200078e00ff */
[----:B------:R-:W-:Y:S02]  /*39f0*/  SHF.L.U64.HI R44, R183, 0x1, R165 ;  /* 0x00000001b72c7819 */ /* 0x000fe400000102a5 */
[----:B------:R-:W-:Y:S02]  /*3a00*/  LEA.HI.X R47, R114, R139, R111, 0x1, P0 ;  /* 0x0000008b722f7211 */ /* 0x000fe400000f0c6f */
[C---:B------:R-:W-:Y:S03]  /*3a10*/  LEA R50, P0, R75.reuse, R148, 0x1 ;  /* 0x000000944b327211 */ /* 0x040fe600078008ff */
[----:B------:R-:W1:Y:S01]  /*3a20*/  LD.E.128 R28, desc[UR6][R46.64] ;  /* 0x000000062e1c7980 */ /* 0x000e62000c101d00 */
[----:B------:R-:W-:Y:S02]  /*3a30*/  LEA.HI.X R51, R75, R149, R76, 0x1, P0 ;  /* 0x000000954b337211 */ /* 0x000fe400000f0c4c */
[C---:B------:R-:W-:Y:S05]  /*3a40*/  IADD3 R32, P0, R45.reuse, R12, RZ ;  /* 0x0000000c2d207210 */ /* 0x040fea0007f1e0ff */
[C---:B------:R-:W-:Y:S01]  /*3a50*/  IMAD.X R33, R44.reuse, 0x1, R9, P0 ;  /* 0x000000012c217824 */ /* 0x040fe200000e0609 */
[----:B------:R-:W-:Y:S04]  /*3a60*/  IADD3 R42, P0, R45, R58, RZ ;  /* 0x0000003a2d2a7210 */ /* 0x000fe80007f1e0ff */
[----:B------:R-:W-:Y:S02]  /*3a70*/  IADD3.X R43, R44, R53, RZ, P0, !PT ;  /* 0x000000352c2b7210 */ /* 0x000fe400007fe4ff */
[----:B------:R-:W-:Y:S11]  /*3a80*/  ISETP.GE.AND P0, PT, R18, R17, PT ;  /* 0x000000111200720c */ /* 0x000ff60003f06270 */
[----:B------:R-:W-:Y:S02]  /*3a90*/  @!UPT UIADD3 URZ, URZ, URZ, URZ ;  /* 0x0000003f3f3ff290 */ /* 0x000fe4000fffe03f */
[----:B------:R-:W2:Y:S06]  /*3aa0*/  @!P0 LD.E.64 R40, desc[UR6][R42.64] ;  /* 0x000000062a288980 */ /* 0x000eac000c101b00 */
[----:B------:R-:W3:Y:S01]  /*3ab0*/  @!P0 LD.E.64 R20, desc[UR6][R32.64] ;  /* 0x0000000620148980 */ /* 0x000ee2000c101b00 */
[C---:B-1----:R-:W-:Y:S01]  /*3ac0*/  @!P0 LOP3.LUT R24, R28.reuse, 0xffff0000, RZ, 0xc0, !PT ;  /* 0xffff00001c188812 */ /* 0x042fe200078ec0ff */
[----:B------:R-:W-:Y:S01]  /*3ad0*/  @!P0 IMAD.U32 R36, R28, 0x10000, RZ ;  /* 0x000100001c248824 */ /* 0x000fe200078e00ff */
[----:B------:R-:W-:Y:S01]  /*3ae0*/  @!P0 LOP3.LUT R25, R29, 0xffff0000, RZ, 0xc0, !PT ;  /* 0xffff00001d198812 */ /* 0x000fe200078ec0ff */
[----:B------:R-:W-:Y:S01]  /*3af0*/  @!P0 IMAD.U32 R39, R30, 0x10000, RZ ;  /* 0x000100001e278824 */ /* 0x000fe200078e00ff */
[C---:B--2---:R-:W-:Y:S01]  /*3b00*/  @!P0 SHF.L.U32 R35, R40.reuse, 0x10, RZ ;  /* 0x0000001028238819 */ /* 0x044fe200000006ff */
[C---:B------:R-:W-:Y:S01]  /*3b10*/  @!P0 IMAD.U32 R38, R41.reuse, 0x10000, RZ ;  /* 0x0001000029268824 */ /* 0x040fe200078e00ff */
[----:B------:R-:W-:Y:S02]  /*3b20*/  @!P0 LOP3.LUT R37, R40, 0xffff0000, RZ, 0xc0, !PT ;  /* 0xffff000028258812 */ /* 0x000fe400078ec0ff */
[----:B------:R-:W-:Y:S01]  /*3b30*/  @!P0 LOP3.LUT R41, R41, 0xffff0000, RZ, 0xc0, !PT ;  /* 0xffff000029298812 */ /* 0x000fe200078ec0ff */
[----:B------:R-:W-:Y:S01]  /*3b40*/  @!P0 FMUL.FTZ R45, R24, R35 ;  /* 0x00000023182d8220 */ /* 0x000fe20000410000 */
[C---:B---3--:R-:W-:Y:S01]  /*3b50*/  @!P0 LOP3.LUT R22, R20.reuse, 0xffff0000, RZ, 0xc0, !PT ;  /* 0xffff000014168812 */ /* 0x048fe200078ec0ff */
[----:B------:R-:W-:Y:S02]  /*3b60*/  @!P0 IMAD.U32 R23, R20, 0x10000, RZ ;  /* 0x0001000014178824 */ /* 0x000fe400078e00ff */
[----:B------:R-:W-:Y:S01]  /*3b70*/  @!P0 FMUL.FTZ R47, R25, R37 ;  /* 0x00000025192f8220 */ /* 0x000fe20000410000 */
[C---:B------:R-:W-:Y:S01]  /*3b80*/  @!P0 IMAD.U32 R20, R21.reuse, 0x10000, RZ ;  /* 0x0001000015148824 */ /* 0x040fe200078e00ff */
        /* <DEDUP_REMOVED lines=11> */
[----:B------:R-:W-:Y:S01]  /*3c40*/  @!P0 FMUL.FTZ R44, R23, R38 ;  /* 0x00000026172c8220 */ /* 0x000fe20000410000 */
[C---:B------:R-:W-:Y:S01]  /*3c50*/  @!P0 FMUL.FTZ R49, R24.reuse, R41 ;  /* 0x0000002918318220 */ /* 0x040fe20000410000 */
[----:B------:R-:W-:Y:S01]  /*3c60*/  @!P0 FMUL.FTZ R4, R24, R21 ;  /* 0x0000001518048220 */ /* 0x000fe20000410000 */
[----:B------:R-:W-:Y:S01]  /*3c70*/  @!P0 FFMA.FTZ R2, R37, R35, R2 ;  /* 0x0000002325028223 */ /* 0x000fe20000010002 */
[----:B------:R-:W-:Y:S01]  /*3c80*/  @!P0 FFMA.FTZ R44, R39, R20, -R44 ;  /* 0x00000014272c8223 */ /* 0x000fe2000001082c */
[----:B------:R-:W-:Y:S01]  /*3c90*/  @!P0 FFMA.FTZ R3, R38, R39, R3 ;  /* 0x0000002726038223 */ /* 0x000fe20000010003 */
[----:B------:R-:W-:Y:S01]  /*3ca0*/  @!P0 FFMA.FTZ R49, R36, R21, -R49 ;  /* 0x0000001524318223 */ /* 0x000fe20000010831 */
[----:B------:R-:W-:Y:S01]  /*3cb0*/  @!P0 FFMA.FTZ R4, R41, R36, R4 ;  /* 0x0000002429048223 */ /* 0x000fe20000010004 */
[----:B------:R-:W-:Y:S01]  /*3cc0*/  @!P0 FFMA.FTZ R47, R35, R22, -R47 ;  /* 0x00000016232f8223 */ /* 0x000fe2000001082f */
[----:B------:R-:W-:Y:S01]  /*3cd0*/  @!P0 IMAD.MOV.U32 R28, RZ, RZ, R45 ;  /* 0x000000ffff1c8224 */ /* 0x000fe200078e002d */
[----:B------:R-:W-:Y:S02]  /*3ce0*/  @!P0 F2FP.BF16.F32.PACK_AB R44, R3, R44 ;  /* 0x0000002c032c823e */ /* 0x000fe400000010ff */
[----:B------:R-:W-:Y:S02]  /*3cf0*/  @!P0 F2FP.BF16.F32.PACK_AB R49, R4, R49 ;  /* 0x000000310431823e */ /* 0x000fe400000010ff */
[----:B------:R-:W-:Y:S01]  /*3d00*/  @!P0 F2FP.BF16.F32.PACK_AB R46, R2, R47 ;  /* 0x0000002f022e823e */ /* 0x000fe200000010ff */
[----:B------:R-:W-:Y:S01]  /*3d10*/  @!P0 IMAD.MOV.U32 R30, RZ, RZ, R44 ;  /* 0x000000ffff1e8224 */ /* 0x000fe200078e002c */
[----:B------:R-:W-:Y:S02]  /*3d20*/  @!P0 MOV R31, R49 ;  /* 0x00000031001f8202 */ /* 0x000fe40000000f00 */
[----:B------:R-:W-:Y:S02]  /*3d30*/  @!P0 MOV R29, R46 ;  /* 0x0000002e001d8202 */ /* 0x000fe40000000f00 */
[C---:B------:R-:W-:Y:S03]  /*3d40*/  LEA R46, P0, R216.reuse, R142, 0x1 ;  /* 0x0000008ed82e7211 */ /* 0x040fe600078008ff */
[----:B------:R1:W-:Y:S01]  /*3d50*/  ST.E.128 desc[UR6][R50.64], R28 ;  /* 0x0000001c32007985 */ /* 0x0003e2000c101d06 */
[----:B------:R-:W-:Y:S02]  /*3d60*/  LEA.HI.X R47, R216, R139, R217, 0x1, P0 ;  /* 0x0000008bd82f7211 */ /* 0x000fe400000f0cd9 */
[C---:B------:R-:W-:Y:S04]  /*3d70*/  LEA R48, P0, R108.reuse, R148, 0x1 ;  /* 0x000000946c307211 */ /* 0x040fe800078008ff */
[----:B------:R-:W-:Y:S01]  /*3d80*/  LEA.HI.X R49, R108, R149, R107, 0x1, P0 ;  /* 0x000000956c317211 */ /* 0x000fe200000f0c6b */
[----:B------:R-:W2:Y:S01]  /*3d90*/  LD.E.128 R24, desc[UR6][R46.64] ;  /* 0x000000062e187980 */ /* 0x000ea2000c101d00 */
[----:B------:R-:W-:Y:S11]  /*3da0*/  ISETP.GE.AND P0, PT, R14, R17, PT ;  /* 0x000000110e00720c */ /* 0x000ff60003f06270 */
[----:B------:R-:W-:Y:S02]  /*3db0*/  @!UPT UIADD3 URZ, URZ, URZ, URZ ;  /* 0x0000003f3f3ff290 */ /* 0x000fe4000fffe03f */
[----:B------:R-:W3:Y:S06]  /*3dc0*/  @!P0 LD.E.64 R40, desc[UR6][R42.64+0x40] ;  /* 0x000040062a288980 */ /* 0x000eec000c101b00 */
[----:B------:R-:W4:Y:S01]  /*3dd0*/  @!P0 LD.E.64 R20, desc[UR6][R32.64+0x40] ;  /* 0x0000400620148980 */ /* 0x000f22000c101b00 */
[C---:B--2---:R-:W-:Y:S01]  /*3de0*/  @!P0 LOP3.LUT R34, R24.reuse, 0xffff0000, RZ, 0xc0, !PT ;  /* 0xffff000018228812 */ /* 0x044fe200078ec0ff */
[----:B------:R-:W-:Y:S01]  /*3df0*/  @!P0 IMAD.U32 R38, R24, 0x10000, RZ ;  /* 0x0001000018268824 */ /* 0x000fe200078e00ff */
[----:B-1----:R-:W-:Y:S01]  /*3e00*/  @!P0 LOP3.LUT R29, R25, 0xffff0000, RZ, 0xc0, !PT ;  /* 0xffff0000191d8812 */ /* 0x002fe200078ec0ff */
[----:B------:R-:W-:Y:S01]  /*3e10*/  @!P0 IMAD.U32 R39, R26, 0x10000, RZ ;  /* 0x000100001a278824 */ /* 0x000fe200078e00ff */
[----:B------:R-:W-:Y:S02]  /*3e20*/  @!P0 LOP3.LUT R28, R27, 0xffff0000, RZ, 0xc0, !PT ;  /* 0xffff00001b1c8812 */ /* 0x000fe400078ec0ff */
[----:B------:R-:W-:Y:S02]  /*3e30*/  @!P0 SHF.L.U32 R37, R25, 0x10, RZ ;  /* 0x0000001019258819 */ /* 0x000fe400000006ff */
[C---:B---3--:R-:W-:Y:S01]  /*3e40*/  @!P0 LOP3.LUT R35, R40.reuse, 0xffff0000, RZ, 0xc0, !PT ;  /* 0xffff000028238812 */ /* 0x048fe200078ec0ff */
[----:B------:R-:W-:Y:S01]  /*3e50*/  @!P0 IMAD.U32 R36, R40, 0x10000, RZ ;  /* 0x0001000028248824 */ /* 0x000fe200078e00ff */
[C---:B------:R-:W-:Y:S02]  /*3e60*/  @!P0 SHF.L.U32 R40, R41.reuse, 0x10, RZ ;  /* 0x0000001029288819 */ /* 0x040fe400000006ff */
        /* <DEDUP_REMOVED lines=8> */
[----:B------:R-:W-:Y:S01]  /*3ef0*/  @!P0 FFMA.FTZ R44, R38, R23, -R44 ;  /* 0x00000017262c8223 */ /* 0x000fe2000001082c */
[----:B------:R-:W-:Y:S01]  /*3f00*/  @!P0 LOP3.LUT R23, R26, 0xffff0000, RZ, 0xc0, !PT ;  /* 0xffff00001a178812 */ /* 0x000fe200078ec0ff */
[----:B------:R-:W-:Y:S01]  /*3f10*/  @!P0 FMUL.FTZ R6, R29, R22 ;  /* 0x000000161d068220 */ /* 0x000fe20000410000 */
[----:B------:R-:W-:Y:S01]  /*3f20*/  @!P0 FFMA.FTZ R5, R36, R38, R5 ;  /* 0x0000002624058223 */ /* 0x000fe20000010005 */
[----:B------:R-:W-:Y:S01]  /*3f30*/  @!P0 SHF.L.U32 R36, R27, 0x10, RZ ;  /* 0x000000101b248819 */ /* 0x000fe200000006ff */
[C---:B------:R-:W-:Y:S01]  /*3f40*/  @!P0 FMUL.FTZ R47, R28.reuse, R41 ;  /* 0x000000291c2f8220 */ /* 0x040fe20000410000 */
[C---:B------:R-:W-:Y:S01]  /*3f50*/  @!P0 FMUL.FTZ R46, R23.reuse, R40 ;  /* 0x00000028172e8220 */ /* 0x040fe20000410000 */
[----:B------:R-:W-:Y:S01]  /*3f60*/  @!P0 FMUL.FTZ R7, R23, R20 ;  /* 0x0000001417078220 */ /* 0x000fe20000410000 */
[----:B------:R-:W-:Y:S01]  /*3f70*/  @!P0 F2FP.BF16.F32.PACK_AB R44, R5, R44 ;  /* 0x0000002c052c823e */ /* 0x000fe200000010ff */
[----:B------:R-:W-:Y:S01]  /*3f80*/  @!P0 FMUL.FTZ R8, R28, R21 ;  /* 0x000000151c088220 */ /* 0x000fe20000410000 */
[----:B------:R-:W-:Y:S01]  /*3f90*/  @!P0 FFMA.FTZ R6, R35, R37, R6 ;  /* 0x0000002523068223 */ /* 0x000fe20000010006 */
[----:B------:R-:W-:Y:S01]  /*3fa0*/  @!P0 FFMA.FTZ R46, R39, R20, -R46 ;  /* 0x00000014272e8223 */ /* 0x000fe2000001082e */
[----:B------:R-:W-:Y:S01]  /*3fb0*/  @!P0 FFMA.FTZ R7, R40, R39, R7 ;  /* 0x0000002728078223 */ /* 0x000fe20000010007 */
[----:B------:R-:W-:Y:S01]  /*3fc0*/  @!P0 FFMA.FTZ R45, R37, R22, -R45 ;  /* 0x00000016252d8223 */ /* 0x000fe2000001082d */
[----:B------:R-:W-:Y:S01]  /*3fd0*/  @!P0 FFMA.FTZ R47, R36, R21, -R47 ;  /* 0x00000015242f8223 */ /* 0x000fe2000001082f */
[----:B------:R-:W-:Y:S01]  /*3fe0*/  @!P0 FFMA.FTZ R8, R41, R36, R8 ;  /* 0x0000002429088223 */ /* 0x000fe20000010008 */
[----:B------:R-:W-:Y:S01]  /*3ff0*/  @!P0 IMAD.MOV.U32 R24, RZ, RZ, R44 ;  /* 0x000000ffff188224 */ /* 0x000fe200078e002c */
[----:B------:R-:W-:Y:S02]  /*4000*/  @!P0 F2FP.BF16.F32.PACK_AB R46, R7, R46 ;  /* 0x0000002e072e823e */ /* 0x000fe400000010ff */
[----:B------:R-:W-:Y:S02]  /*4010*/  @!P0 F2FP.BF16.F32.PACK_AB R45, R6, R45 ;  /* 0x0000002d062d823e */ /* 0x000fe400000010ff */
[----:B------:R-:W-:Y:S01]  /*4020*/  @!P0 F2FP.BF16.F32.PACK_AB R47, R8, R47 ;  /* 0x0000002f082f823e */ /* 0x000fe200000010ff */
[----:B------:R-:W-:Y:S01]  /*4030*/  @!P0 IMAD.MOV.U32 R26, RZ, RZ, R46 ;  /* 0x000000ffff1a8224 */ /* 0x000fe200078e002e */
[----:B------:R-:W-:Y:S02]  /*4040*/  @!P0 MOV R25, R45 ;  /* 0x0000002d00198202 */ /* 0x000fe40000000f00 */
[----:B------:R-:W-:Y:S05]  /*4050*/  @!P0 MOV R27, R47 ;  /* 0x0000002f001b8202 */ /* 0x000fea0000000f00 */
[----:B------:R2:W-:Y:S02]  /*4060*/  ST.E.128 desc[UR6][R48.64], R24 ;  /* 0x0000001830007985 */ /* 0x0005e4000c101d06 */
.L_x_2654:
[----:B------:R-:W-:Y:S05]  /*4070*/  BSYNC B0 ;  /* 0x0000000000007941 */ /* 0x000fea0003800000 */
.L_x_2653:
[----:B------:R-:W-:Y:S04]  /*4080*/  BSSY B0, `(.L_x_2655) ;  /* 0x000006a000007945 */ /* 0x000fe80003800000 */
[----:B------:R-:W-:Y:S05]  /*4090*/  @!P1 BRA `(.L_x_2656) ;  /* 0x0000000400a09947 */ /* 0x000fea0003800000 */
[C---:B------:R-:W-:Y:S01]  /*40a0*/  LEA R46, P1, R116.reuse, R142, 0x1 ;  /* 0x0000008e742e7211 */ /* 0x040fe200078208ff */
[C---:B------:R-:W-:Y:S01]  /*40b0*/  IMAD.SHL.U32 R45, R179.reuse, 0x2, RZ ;  /* 0x00000002b32d7824 */ /* 0x040fe200078e00ff */
[----:B------:R-:W-:Y:S02]  /*40c0*/  SHF.L.U64.HI R44, R179, 0x1, R164 ;  /* 0x00000001b32c7819 */ /* 0x000fe400000102a4 */
[----:B------:R-:W-:Y:S02]  /*40d0*/  LEA.HI.X R47, R116, R139, R113, 0x1, P1 ;  /* 0x0000008b742f7211 */ /* 0x000fe400008f0c71 */
[C---:B------:R-:W-:Y:S02]  /*40e0*/  IADD3 R32, P1, R45.reuse, R12, RZ ;  /* 0x0000000c2d207210 */ /* 0x040fe40007f3e0ff */
[----:B------:R-:W-:Y:S01]  /*40f0*/  ISETP.GE.AND P0, PT, R18, R17, PT ;  /* 0x000000111200720c */ /* 0x000fe20003f06270 */
[----:B------:R-:W1:Y:S02]  /*4100*/  LD.E.128 R28, desc[UR6][R46.64] ;  /* 0x000000062e1c7980 */ /* 0x000e64000c101d00 */
[C---:B------:R-:W-:Y:S01]  /*4110*/  IMAD.X R33, R44.reuse, 0x1, R9, P1 ;  /* 0x000000012c217824 */ /* 0x040fe200008e0609 */
[----:B------:R-:W-:Y:S04]  /*4120*/  IADD3 R42, P1, R45, R58, RZ ;  /* 0x0000003a2d2a7210 */ /* 0x000fe80007f3e0ff */
[----:B------:R-:W-:Y:S02]  /*4130*/  IADD3.X R43, R44, R53, RZ, P1, !PT ;  /* 0x000000352c2b7210 */ /* 0x000fe40000ffe4ff */
[----:B------:R-:W-:Y:S03]  /*4140*/  ISETP.GE.AND P1, PT, R14, R17, PT ;  /* 0x000000110e00720c */ /* 0x000fe60003f26270 */
[----:B------:R-:W3:Y:S06]  /*4150*/  @!P0 LD.E.64 R40, desc[UR6][R42.64] ;  /* 0x000000062a288980 */ /* 0x000eec000c101b00 */
[----:B------:R-:W4:Y:S01]  /*4160*/  @!P0 LD.E.64 R20, desc[UR6][R32.64] ;  /* 0x0000000620148980 */ /* 0x000f22000c101b00 */
[C---:B-12---:R-:W-:Y:S01]  /*4170*/  @!P0 LOP3.LUT R24, R28.reuse, 0xffff0000, RZ, 0xc0, !PT ;  /* 0xffff00001c188812 */ /* 0x046fe200078ec0ff */
[----:B------:R-:W-:Y:S01]  /*4180*/  @!P0 IMAD.U32 R36, R28, 0x10000, RZ ;  /* 0x000100001c248824 */ /* 0x000fe200078e00ff */
[----:B------:R-:W-:Y:S01]  /*4190*/  @!P0 LOP3.LUT R25, R29, 0xffff0000, RZ, 0xc0, !PT ;  /* 0xffff00001d198812 */ /* 0x000fe200078ec0ff */
[----:B------:R-:W-:Y:S01]  /*41a0*/  @!P0 IMAD.U32 R39, R30, 0x10000, RZ ;  /* 0x000100001e278824 */ /* 0x000fe200078e00ff */
[C---:B---3--:R-:W-:Y:S01]  /*41b0*/  @!P0 SHF.L.U32 R35, R40.reuse, 0x10, RZ ;  /* 0x0000001028238819 */ /* 0x048fe200000006ff */
[C---:B------:R-:W-:Y:S01]  /*41c0*/  @!P0 IMAD.U32 R38, R41.reuse, 0x10000, RZ ;  /* 0x0001000029268824 */ /* 0x040fe200078e00ff */
[----:B------:R-:W-:Y:S02]  /*41d0*/  @!P0 LOP3.LUT R37, R40, 0xffff0000, RZ, 0xc0, !PT ;  /* 0xffff000028258812 */ /* 0x000fe400078ec0ff */
[----:B------:R-:W-:Y:S01]  /*41e0*/  @!P0 LOP3.LUT R41, R41, 0xffff0000, RZ, 0xc0, !PT ;  /* 0xffff000029298812 */ /* 0x000fe200078ec0ff */
[----:B------:R-:W-:Y:S01]  /*41f0*/  @!P0 FMUL.FTZ R45, R24, R35 ;  /* 0x00000023182d8220 */ /* 0x000fe20000410000 */
[C---:B----4-:R-:W-:Y:S01]  /*4200*/  @!P0 LOP3.LUT R22, R20.reuse, 0xffff0000, RZ, 0xc0, !PT ;  /* 0xffff000014168812 */ /* 0x050fe200078ec0ff */
        /* <DEDUP_REMOVED lines=30> */
[C---:B------:R-:W-:Y:S04]  /*43f0*/  LEA R50, P0, R109.reuse, R148, 0x1 ;  /* 0x000000946d327211 */ /* 0x040fe800078008ff */
[----:B------:R-:W-:Y:S02]  /*4400*/  LEA.HI.X R51, R109, R149, R110, 0x1, P0 ;  /* 0x000000956d337211 */ /* 0x000fe400000f0c6e */
[C---:B------:R-:W-:Y:S03]  /*4410*/  LEA R46, P0, R214.reuse, R142, 0x1 ;  /* 0x0000008ed62e7211 */ /* 0x040fe600078008ff */
[----:B------:R1:W-:Y:S01]  /*4420*/  ST.E.128 desc[UR6][R50.64], R28 ;  /* 0x0000001c32007985 */ /* 0x0003e2000c101d06 */
[----:B------:R-:W-:Y:S02]  /*4430*/  LEA.HI.X R47, R214, R139, R215, 0x1, P0 ;  /* 0x0000008bd62f7211 */ /* 0x000fe400000f0cd7 */
[C---:B------:R-:W-:Y:S04]  /*4440*/  LEA R48, P0, R104.reuse, R148, 0x1 ;  /* 0x0000009468307211 */ /* 0x040fe800078008ff */
[----:B------:R-:W-:Y:S01]  /*4450*/  LEA.HI.X R49, R104, R149, R103, 0x1, P0 ;  /* 0x0000009568317211 */ /* 0x000fe200000f0c67 */
[----:B------:R-:W2:Y:S08]  /*4460*/  LD.E.128 R24, desc[UR6][R46.64] ;  /* 0x000000062e187980 */ /* 0x000eb0000c101d00 */
        /* <DEDUP_REMOVED lines=43> */
.L_x_2656:
[----:B------:R-:W-:Y:S05]  /*4720*/  BSYNC B0 ;  /* 0x0000000000007941 */ /* 0x000fea0003800000 */
.L_x_2655:
[----:B------:R-:W-:Y:S04]  /*4730*/  BSSY B0, `(.L_x_2657) ;  /* 0x000006e000007945 */ /* 0x000fe80003800000 */
[----:B------:R-:W-:Y:S05]  /*4740*/  @!P6 BRA `(.L_x_2658) ;  /* 0x0000000400b0e947 */ /* 0x000fea0003800000 */
[C---:B------:R-:W-:Y:S01]  /*4750*/  SHF.L.U32 R45, R177.reuse, 0x1, RZ ;  /* 0x00000001b12d7819 */ /* 0x040fe200000006ff */
[----:B------:R-:W-:Y:S01]  /*4760*/  IMAD.WIDE.U32 R50, R132, 0x60, R148 ;  /* 0x0000006084327825 */ /* 0x000fe200078e0094 */
[----:B------:R-:W-:Y:S02]  /*4770*/  ISETP.GE.AND P0, PT, R18, R17, PT ;  /* 0x000000111200720c */ /* 0x000fe40003f06270 */
[----:B------:R-:W-:Y:S01]  /*4780*/  SHF.L.U64.HI R46, R177, 0x1, R162 ;  /* 0x00000001b12e7819 */ /* 0x000fe200000102a2 */
[----:B------:R-:W-:Y:S01]  /*4790*/  IMAD.MOV.U32 R143, RZ, RZ, R139 ;  /* 0x000000ffff8f7224 */ /* 0x000fe200078e008b */
[----:B------:R-:W-:Y:S01]  /*47a0*/  IADD3 R32, P6, R45, R12, RZ ;  /* 0x0000000c2d207210 */ /* 0x000fe20007fde0ff */
[----:B------:R-:W-:Y:S01]  /*47b0*/  IMAD R44, R219, 0x60, RZ ;  /* 0x00000060db2c7824 */ /* 0x000fe200078e02ff */
[----:B------:R-:W-:Y:S01]  /*47c0*/  IADD3 R42, P1, R45, R58, RZ ;  /* 0x0000003a2d2a7210 */ /* 0x000fe20007f3e0ff */
[----:B--23--:R-:W-:Y:S01]  /*47d0*/  IMAD.WIDE.U32 R48, R218, 0x60, R142 ;  /* 0x00000060da307825 */ /* 0x00cfe200078e008e */
[C---:B------:R-:W-:Y:S02]  /*47e0*/  IADD3.X R33, R46.reuse, R9, RZ, P6, !PT ;  /* 0x000000092e217210 */ /* 0x040fe400037fe4ff */
[----:B------:R-:W-:Y:S01]  /*47f0*/  IADD3.X R43, R46, R53, RZ, P1, !PT ;  /* 0x000000352e2b7210 */ /* 0x000fe20000ffe4ff */
[----:B------:R-:W-:Y:S01]  /*4800*/  IMAD.IADD R47, R49, 0x1, R44 ;  /* 0x00000001312f7824 */ /* 0x000fe200078e022c */
[----:B------:R-:W-:Y:S01]  /*4810*/  ISETP.GE.AND P1, PT, R14, R17, PT ;  /* 0x000000110e00720c */ /* 0x000fe20003f26270 */
[----:B------:R-:W-:Y:S01]  /*4820*/  IMAD.MOV.U32 R46, RZ, RZ, R48 ;  /* 0x000000ffff2e7224 */ /* 0x000fe200078e0030 */
[----:B------:R-:W2:Y:S06]  /*4830*/  @!P0 LD.E.64 R20, desc[UR6][R32.64] ;  /* 0x0000000620148980 */ /* 0x000eac000c101b00 */
[----:B------:R-:W3:Y:S06]  /*4840*/  @!P0 LD.E.64 R40, desc[UR6][R42.64] ;  /* 0x000000062a288980 */ /* 0x000eec000c101b00 */
[----:B------:R4:W1:Y:S02]  /*4850*/  LD.E.128 R28, desc[UR6][R46.64] ;  /* 0x000000062e1c7980 */ /* 0x000864000c101d00 */
[----:B----4-:R-:W-:Y:S05]  /*4860*/  IMAD R46, R133, 0x60, RZ ;  /* 0x00000060852e7824 */ /* 0x010fea00078e02ff */
[----:B------:R-:W-:Y:S02]  /*4870*/  IADD3 R51, R51, R46, RZ ;  /* 0x0000002e33337210 */ /* 0x000fe40007ffe0ff */
[----:B------:R-:W-:Y:S02]  /*4880*/  LEA R46, P6, R212, R142, 0x1 ;  /* 0x0000008ed42e7211 */ /* 0x000fe400078c08ff */
[C---:B--2---:R-:W-:Y:S02]  /*4890*/  @!P0 SHF.L.U32 R23, R20.reuse, 0x10, RZ ;  /* 0x0000001014178819 */ /* 0x044fe400000006ff */
[----:B------:R-:W-:Y:S01]  /*48a0*/  @!P0 LOP3.LUT R22, R20, 0xffff0000, RZ, 0xc0, !PT ;  /* 0xffff000014168812 */ /* 0x000fe200078ec0ff */
[C---:B------:R-:W-:Y:S01]  /*48b0*/  @!P0 IMAD.U32 R20, R21.reuse, 0x10000, RZ ;  /* 0x0001000015148824 */ /* 0x040fe200078e00ff */
[----:B------:R-:W-:Y:S02]  /*48c0*/  @!P0 LOP3.LUT R21, R21, 0xffff0000, RZ, 0xc0, !PT ;  /* 0xffff000015158812 */ /* 0x000fe400078ec0ff */
[C---:B---3--:R-:W-:Y:S01]  /*48d0*/  @!P0 SHF.L.U32 R35, R40.reuse, 0x10, RZ ;  /* 0x0000001028238819 */ /* 0x048fe200000006ff */
[C---:B------:R-:W-:Y:S01]  /*48e0*/  @!P0 IMAD.U32 R38, R41.reuse, 0x10000, RZ ;  /* 0x0001000029268824 */ /* 0x040fe200078e00ff */
[----:B------:R-:W-:Y:S02]  /*48f0*/  @!P0 LOP3.LUT R37, R40, 0xffff0000, RZ, 0xc0, !PT ;  /* 0xffff000028258812 */ /* 0x000fe400078ec0ff */
[----:B------:R-:W-:Y:S02]  /*4900*/  @!P0 LOP3.LUT R41, R41, 0xffff0000, RZ, 0xc0, !PT ;  /* 0xffff000029298812 */ /* 0x000fe400078ec0ff */
[C---:B-1----:R-:W-:Y:S02]  /*4910*/  @!P0 LOP3.LUT R24, R28.reuse, 0xffff0000, RZ, 0xc0, !PT ;  /* 0xffff00001c188812 */ /* 0x042fe400078ec0ff */
[----:B------:R-:W-:Y:S02]  /*4920*/  @!P0 SHF.L.U32 R36, R28, 0x10, RZ ;  /* 0x000000101c248819 */ /* 0x000fe400000006ff */
[----:B------:R-:W-:Y:S01]  /*4930*/  @!P0 LOP3.LUT R25, R29, 0xffff0000, RZ, 0xc0, !PT ;  /* 0xffff00001d198812 */ /* 0x000fe200078ec0ff */
[----:B------:R-:W-:Y:S01]  /*4940*/  @!P0 FMUL.FTZ R45, R24, R35 ;  /* 0x00000023182d8220 */ /* 0x000fe20000410000 */
[----:B------:R-:W-:Y:S01]  /*4950*/  @!P0 SHF.L.U32 R39, R30, 0x10, RZ ;  /* 0x000000101e278819 */ /* 0x000fe200000006ff */
[-C--:B------:R-:W-:Y:S01]  /*4960*/  @!P0 FMUL.FTZ R0, R24, R23.reuse ;  /* 0x0000001718008220 */ /* 0x080fe20000410000 */
[----:B------:R-:W-:Y:S01]  /*4970*/  @!P0 LOP3.LUT R24, R31, 0xffff0000, RZ, 0xc0, !PT ;  /* 0xffff00001f188812 */ /* 0x000fe200078ec0ff */
[----:B------:R-:W-:Y:S01]  /*4980*/  @!P0 FFMA.FTZ R45, R36, R23, -R45 ;  /* 0x00000017242d8223 */ /* 0x000fe2000001082d */
[----:B------:R-:W-:Y:S01]  /*4990*/  @!P0 LOP3.LUT R23, R30, 0xffff0000, RZ, 0xc0, !PT ;  /* 0xffff00001e178812 */ /* 0x000fe200078ec0ff */
[----:B------:R-:W-:Y:S01]  /*49a0*/  @!P0 FFMA.FTZ R0, R35, R36, R0 ;  /* 0x0000002423008223 */ /* 0x000fe20000010000 */
[----:B------:R-:W-:Y:S01]  /*49b0*/  @!P0 FMUL.FTZ R2, R25, R22 ;  /* 0x0000001619028220 */ /* 0x000fe20000410000 */
[----:B------:R-:W-:Y:S02]  /*49c0*/  @!P0 IMAD.U32 R35, R29, 0x10000, RZ ;  /* 0x000100001d238824 */ /* 0x000fe400078e00ff */
[----:B------:R-:W-:Y:S01]  /*49d0*/  @!P0 FMUL.FTZ R47, R25, R37 ;  /* 0x00000025192f8220 */ /* 0x000fe20000410000 */
[C---:B------:R-:W-:Y:S01]  /*49e0*/  @!P0 FMUL.FTZ R3, R23.reuse, R20 ;  /* 0x0000001417038220 */ /* 0x040fe20000410000 */
[----:B------:R-:W-:Y:S01]  /*49f0*/  @!P0 F2FP.BF16.F32.PACK_AB R45, R0, R45 ;  /* 0x0000002d002d823e */ /* 0x000fe200000010ff */
[----:B------:R-:W-:Y:S01]  /*4a00*/  @!P0 FMUL.FTZ R44, R23, R38 ;  /* 0x00000026172c8220 */ /* 0x000fe20000410000 */
[C---:B------:R-:W-:Y:S01]  /*4a10*/  @!P0 FMUL.FTZ R49, R24.reuse, R41 ;  /* 0x0000002918318220 */ /* 0x040fe20000410000 */
[----:B------:R-:W-:Y:S01]  /*4a20*/  @!P0 FMUL.FTZ R4, R24, R21 ;  /* 0x0000001518048220 */ /* 0x000fe20000410000 */
[----:B------:R-:W-:Y:S02]  /*4a30*/  @!P0 IMAD.U32 R36, R31, 0x10000, RZ ;  /* 0x000100001f248824 */ /* 0x000fe400078e00ff */
        /* <DEDUP_REMOVED lines=11> */
[----:B------:R-:W-:Y:S02]  /*4af0*/  LEA.HI.X R47, R212, R139, R213, 0x1, P6 ;  /* 0x0000008bd42f7211 */ /* 0x000fe400030f0cd5 */
[----:B------:R-:W-:Y:S02]  /*4b00*/  @!P0 MOV R29, R48 ;  /* 0x00000030001d8202 */ /* 0x000fe40000000f00 */
[----:B------:R-:W-:Y:S02]  /*4b10*/  @!P0 MOV R31, R49 ;  /* 0x00000031001f8202 */ /* 0x000fe40000000f00 */
[C---:B------:R-:W-:Y:S03]  /*4b20*/  LEA R48, P0, R102.reuse, R148, 0x1 ;  /* 0x0000009466307211 */ /* 0x040fe600078008ff */
[----:B------:R1:W-:Y:S01]  /*4b30*/  ST.E.128 desc[UR6][R50.64], R28 ;  /* 0x0000001c32007985 */ /* 0x0003e2000c101d06 */
[----:B------:R-:W-:Y:S07]  /*4b40*/  LEA.HI.X R49, R102, R149, R101, 0x1, P0 ;  /* 0x0000009566317211 */ /* 0x000fee00000f0c65 */
        /* <DEDUP_REMOVED lines=44> */
.L_x_2658:
[----:B------:R-:W-:Y:S05]  /*4e10*/  BSYNC B0 ;  /* 0x0000000000007941 */ /* 0x000fea0003800000 */
.L_x_2657:
[----:B------:R-:W-:Y:S04]  /*4e20*/  BSSY B0, `(.L_x_2659) ;  /* 0x000006a000007945 */ /* 0x000fe80003800000 */
[----:B------:R-:W-:Y:S05]  /*4e30*/  @!P5 BRA `(.L_x_2660) ;  /* 0x0000000400a0d947 */ /* 0x000fea0003800000 */
[----:B------:R-:W-:Y:S01]  /*4e40*/  LEA R46, P1, R118, R142, 0x1 ;  /* 0x0000008e762e7211 */ /* 0x000fe200078208ff */
[C---:B------:R-:W-:Y:S01]  /*4e50*/  IMAD.SHL.U32 R45, R175.reuse, 0x2, RZ ;  /* 0x00000002af2d7824 */ /* 0x040fe200078e00ff */
[----:B------:R-:W-:Y:S02]  /*4e60*/  ISETP.GE.AND P0, PT, R18, R17, PT ;  /* 0x000000111200720c */ /* 0x000fe40003f06270 */
[----:B------:R-:W-:Y:S02]  /*4e70*/  LEA.HI.X R47, R118, R139, R115, 0x1, P1 ;  /* 0x0000008b762f7211 */ /* 0x000fe400008f0c73 */
[----:B------:R-:W-:Y:S02]  /*4e80*/  SHF.L.U64.HI R44, R175, 0x1, R160 ;  /* 0x00000001af2c7819 */ /* 0x000fe400000102a0 */
[C---:B------:R-:W-:Y:S01]  /*4e90*/  IADD3 R42, P1, R45.reuse, R58, RZ ;  /* 0x0000003a2d2a7210 */ /* 0x040fe20007f3e0ff */
[----:B------:R-:W1:Y:S01]  /*4ea0*/  LD.E.128 R28, desc[UR6][R46.64] ;  /* 0x000000062e1c7980 */ /* 0x000e62000c101d00 */
[----:B------:R-:W-:Y:S02]  /*4eb0*/  IADD3 R32, P5, R45, R12, RZ ;  /* 0x0000000c2d207210 */ /* 0x000fe40007fbe0ff */
[----:B------:R-:W-:Y:S02]  /*4ec0*/  IADD3.X R43, R44, R53, RZ, P1, !PT ;  /* 0x000000352c2b7210 */ /* 0x000fe40000ffe4ff */
[----:B------:R-:W-:Y:S01]  /*4ed0*/  ISETP.GE.AND P1, PT, R14, R17, PT ;  /* 0x000000110e00720c */ /* 0x000fe20003f26270 */
[----:B------:R-:W-:Y:S01]  /*4ee0*/  IMAD.X R33, R44, 0x1, R9, P5 ;  /* 0x000000012c217824 */ /* 0x000fe200028e0609 */
[C---:B------:R-:W-:Y:S01]  /*4ef0*/  LEA R50, P5, R210.reuse, R142, 0x1 ;  /* 0x0000008ed2327211 */ /* 0x040fe200078a08ff */
[----:B------:R-:W5:Y:S01]  /*4f00*/  @!P0 LD.E.64 R40, desc[UR6][R42.64] ;  /* 0x000000062a288980 */ /* 0x000f62000c101b00 */
[C---:B------:R-:W-:Y:S02]  /*4f10*/  LEA R60, P6, R105.reuse, R148, 0x1 ;  /* 0x00000094693c7211 */ /* 0x040fe400078c08ff */
[----:B------:R-:W-:Y:S02]  /*4f20*/  LEA.HI.X R51, R210, R139, R211, 0x1, P5 ;  /* 0x0000008bd2337211 */ /* 0x000fe400028f0cd3 */
[----:B------:R-:W-:Y:S01]  /*4f30*/  LEA.HI.X R61, R105, R149, R106, 0x1, P6 ;  /* 0x00000095693d7211 */ /* 0x000fe200030f0c6a */
[----:B------:R-:W5:Y:S01]  /*4f40*/  @!P0 LD.E.64 R20, desc[UR6][R32.64] ;  /* 0x0000000620148980 */ /* 0x000f62000c101b00 */
[C---:B-1234-:R-:W-:Y:S01]  /*4f50*/  @!P0 LOP3.LUT R24, R28.reuse, 0xffff0000, RZ, 0xc0, !PT ;  /* 0xffff00001c188812 */ /* 0x05efe200078ec0ff */
[----:B------:R-:W-:Y:S01]  /*4f60*/  @!P0 IMAD.U32 R36, R28, 0x10000, RZ ;  /* 0x000100001c248824 */ /* 0x000fe200078e00ff */
[----:B------:R-:W-:Y:S01]  /*4f70*/  @!P0 LOP3.LUT R25, R29, 0xffff0000, RZ, 0xc0, !PT ;  /* 0xffff00001d198812 */ /* 0x000fe200078ec0ff */
[----:B------:R-:W-:Y:S01]  /*4f80*/  @!P0 IMAD.U32 R39, R30, 0x10000, RZ ;  /* 0x000100001e278824 */ /* 0x000fe200078e00ff */
[C---:B-----5:R-:W-:Y:S01]  /*4f90*/  @!P0 SHF.L.U32 R35, R40.reuse, 0x10, RZ ;  /* 0x0000001028238819 */ /* 0x060fe200000006ff */
[C---:B------:R-:W-:Y:S01]  /*4fa0*/  @!P0 IMAD.U32 R38, R41.reuse, 0x10000, RZ ;  /* 0x0001000029268824 */ /* 0x040fe200078e00ff */
[----:B------:R-:W-:Y:S02]  /*4fb0*/  @!P0 LOP3.LUT R37, R40, 0xffff0000, RZ, 0xc0, !PT ;  /* 0xffff000028258812 */ /* 0x000fe400078ec0ff */
[----:B------:R-:W-:Y:S01]  /*4fc0*/  @!P0 LOP3.LUT R41, R41, 0xffff0000, RZ, 0xc0, !PT ;  /* 0xffff000029298812 */ /* 0x000fe200078ec0ff */
[----:B------:R-:W-:Y:S01]  /*4fd0*/  @!P0 FMUL.FTZ R45, R24, R35 ;  /* 0x00000023182d8220 */ /* 0x000fe20000410000 */
[C---:B------:R-:W-:Y:S01]  /*4fe0*/  @!P0 LOP3.LUT R22, R20.reuse, 0xffff0000, RZ, 0xc0, !PT ;  /* 0xffff000014168812 */ /* 0x040fe200078ec0ff */
        /* <DEDUP_REMOVED lines=77> */
.L_x_2660:
[----:B------:R-:W-:Y:S05]  /*54c0*/  BSYNC B0 ;  /* 0x0000000000007941 */ /* 0x000fea0003800000 */
.L_x_2659:
        /* <DEDUP_REMOVED lines=10> */
[----:B-1234-:R-:W-:Y:S01]  /*5570*/  IMAD.WIDE.U32 R48, R218, 0xa0, R142 ;  /* 0x000000a0da307825 */ /* 0x01efe200078e008e */
[C---:B------:R-:W-:Y:S02]  /*5580*/  IADD3.X R33, R46.reuse, R9, RZ, P4, !PT ;  /* 0x000000092e217210 */ /* 0x040fe400027fe4ff */
[----:B------:R-:W-:Y:S01]  /*5590*/  IADD3.X R43, R46, R53, RZ, P1, !PT ;  /* 0x000000352e2b7210 */ /* 0x000fe20000ffe4ff */
[----:B------:R-:W-:Y:S01]  /*55a0*/  IMAD.IADD R47, R49, 0x1, R44 ;  /* 0x00000001312f7824 */ /* 0x000fe200078e022c */
[----:B------:R-:W-:Y:S01]  /*55b0*/  ISETP.GE.AND P1, PT, R14, R17, PT ;  /* 0x000000110e00720c */ /* 0x000fe20003f26270 */
[----:B------:R-:W-:Y:S01]  /*55c0*/  IMAD.MOV.U32 R46, RZ, RZ, R48 ;  /* 0x000000ffff2e7224 */ /* 0x000fe200078e0030 */
[----:B------:R-:W2:Y:S06]  /*55d0*/  @!P0 LD.E.64 R20, desc[UR6][R32.64] ;  /* 0x0000000620148980 */ /* 0x000eac000c101b00 */
[----:B------:R-:W3:Y:S06]  /*55e0*/  @!P0 LD.E.64 R40, desc[UR6][R42.64] ;  /* 0x000000062a288980 */ /* 0x000eec000c101b00 */
[----:B------:R1:W4:Y:S02]  /*55f0*/  LD.E.128 R28, desc[UR6][R46.64] ;  /* 0x000000062e1c7980 */ /* 0x000324000c101d00 */
[----:B-1----:R-:W-:Y:S05]  /*5600*/  IMAD R46, R133, 0xa0, RZ ;  /* 0x000000a0852e7824 */ /* 0x002fea00078e02ff */
        /* <DEDUP_REMOVED lines=10> */
[C---:B----4-:R-:W-:Y:S02]  /*56b0*/  @!P0 LOP3.LUT R24, R28.reuse, 0xffff0000, RZ, 0xc0, !PT ;  /* 0xffff00001c188812 */ /* 0x050fe400078ec0ff */
        /* <DEDUP_REMOVED lines=79> */
.L_x_2662:
[----:B------:R-:W-:Y:S05]  /*5bb0*/  BSYNC B0 ;  /* 0x0000000000007941 */ /* 0x000fea0003800000 */
.L_x_2661:
        /* <DEDUP_REMOVED lines=110> */
.L_x_2664:
[----:B------:R-:W-:Y:S05]  /*62a0*/  BSYNC B0 ;  /* 0x0000000000007941 */ /* 0x000fea0003800000 */
.L_x_2663:
[----:B------:R-:W-:Y:S04]  /*62b0*/  BSSY B0, `(.L_x_2665) ;  /* 0x000006e000007945 */ /* 0x000fe80003800000 */
[----:B------:R-:W-:Y:S05]  /*62c0*/  @!P2 BRA `(.L_x_2666) ;  /* 0x0000000400b0a947 */ /* 0x000fea0003800000 */
[----:B------:R-:W-:Y:S01]  /*62d0*/  ISETP.GE.AND P0, PT, R18, R17, PT ;  /* 0x000000111200720c */ /* 0x000fe20003f06270 */
[----:B------:R-:W-:Y:S01]  /*62e0*/  IMAD.MOV.U32 R143, RZ, RZ, R139 ;  /* 0x000000ffff8f7224 */ /* 0x000fe200078e008b */
[----:B------:R-:W-:Y:S01]  /*62f0*/  SHF.L.U32 R45, R169, 0x1, RZ ;  /* 0x00000001a92d7819 */ /* 0x000fe200000006ff */
[----:B------:R-:W-:Y:S01]  /*6300*/  IMAD R44, R219, 0xe0, RZ ;  /* 0x000000e0db2c7824 */ /* 0x000fe200078e02ff */
[----:B------:R-:W-:Y:S01]  /*6310*/  SHF.L.U64.HI R46, R169, 0x1, R154 ;  /* 0x00000001a92e7819 */ /* 0x000fe2000001029a */
[----:B-1234-:R-:W-:Y:S01]  /*6320*/  IMAD.WIDE.U32 R48, R218, 0xe0, R142 ;  /* 0x000000e0da307825 */ /* 0x01efe200078e008e */
[C---:B------:R-:W-:Y:S02]  /*6330*/  IADD3 R42, P1, R45.reuse, R58, RZ ;  /* 0x0000003a2d2a7210 */ /* 0x040fe40007f3e0ff */
[----:B------:R-:W-:Y:S01]  /*6340*/  IADD3 R32, P2, R45, R12, RZ ;  /* 0x0000000c2d207210 */ /* 0x000fe20007f5e0ff */
[----:B------:R-:W-:Y:S01]  /*6350*/  IMAD.IADD R45, R49, 0x1, R44 ;  /* 0x00000001312d7824 */ /* 0x000fe200078e022c */
[C---:B------:R-:W-:Y:S01]  /*6360*/  IADD3.X R43, R46.reuse, R53, RZ, P1, !PT ;  /* 0x000000352e2b7210 */ /* 0x040fe20000ffe4ff */
[----:B------:R-:W-:Y:S01]  /*6370*/  IMAD.MOV.U32 R44, RZ, RZ, R48 ;  /* 0x000000ffff2c7224 */ /* 0x000fe200078e0030 */
[----:B------:R-:W-:Y:S01]  /*6380*/  IADD3.X R33, R46, R9, RZ, P2, !PT ;  /* 0x000000092e217210 */ /* 0x000fe200017fe4ff */
[----:B------:R-:W-:Y:S01]  /*6390*/  IMAD.WIDE.U32 R50, R132, 0xe0, R148 ;  /* 0x000000e084327825 */ /* 0x000fe200078e0094 */
[----:B------:R-:W-:Y:S01]  /*63a0*/  ISETP.GE.AND P1, PT, R14, R17, PT ;  /* 0x000000110e00720c */ /* 0x000fe20003f26270 */
[----:B------:R-:W2:Y:S02]  /*63b0*/  @!P0 LD.E.64 R40, desc[UR6][R42.64] ;  /* 0x000000062a288980 */ /* 0x000ea4000c101b00 */
[----:B------:R-:W-:Y:S04]  /*63c0*/  IMAD R46, R133, 0xe0, RZ ;  /* 0x000000e0852e7824 */ /* 0x000fe800078e02ff */
[----:B------:R-:W3:Y:S01]  /*63d0*/  LD.E.128 R24, desc[UR6][R44.64] ;  /* 0x000000062c187980 */ /* 0x000ee2000c101d00 */
[----:B------:R-:W-:Y:S02]  /*63e0*/  IADD3 R51, R51, R46, RZ ;  /* 0x0000002e33337210 */ /* 0x000fe40007ffe0ff */
[----:B------:R-:W-:Y:S05]  /*63f0*/  LEA R46, P2, R124, R142, 0x1 ;  /* 0x0000008e7c2e7211 */ /* 0x000fea00078408ff */
[----:B------:R-:W4:Y:S01]  /*6400*/  @!P0 LD.E.64 R20, desc[UR6][R32.64] ;  /* 0x0000000620148980 */ /* 0x000f22000c101b00 */
[C---:B--2---:R-:W-:Y:S01]  /*6410*/  @!P0 SHF.L.U32 R35, R40.reuse, 0x10, RZ ;  /* 0x0000001028238819 */ /* 0x044fe200000006ff */
[C---:B------:R-:W-:Y:S01]  /*6420*/  @!P0 IMAD.U32 R34, R41.reuse, 0x10000, RZ ;  /* 0x0001000029228824 */ /* 0x040fe200078e00ff */
[----:B------:R-:W-:Y:S02]  /*6430*/  @!P0 LOP3.LUT R39, R40, 0xffff0000, RZ, 0xc0, !PT ;  /* 0xffff000028278812 */ /* 0x000fe400078ec0ff */
[----:B------:R-:W-:Y:S02]  /*6440*/  @!P0 LOP3.LUT R41, R41, 0xffff0000, RZ, 0xc0, !PT ;  /* 0xffff000029298812 */ /* 0x000fe400078ec0ff */
[C---:B---3--:R-:W-:Y:S01]  /*6450*/  @!P0 LOP3.LUT R23, R24.reuse, 0xffff0000, RZ, 0xc0, !PT ;  /* 0xffff000018178812 */ /* 0x048fe200078ec0ff */
[----:B------:R-:W-:Y:S01]  /*6460*/  @!P0 IMAD.U32 R38, R27, 0x10000, RZ ;  /* 0x000100001b268824 */ /* 0x000fe200078e00ff */
[----:B------:R-:W-:Y:S02]  /*6470*/  @!P0 SHF.L.U32 R37, R24, 0x10, RZ ;  /* 0x0000001018258819 */ /* 0x000fe400000006ff */
[C---:B------:R-:W-:Y:S01]  /*6480*/  @!P0 LOP3.LUT R28, R26.reuse, 0xffff0000, RZ, 0xc0, !PT ;  /* 0xffff00001a1c8812 */ /* 0x040fe200078ec0ff */
[----:B------:R-:W-:Y:S01]  /*6490*/  @!P0 FMUL.FTZ R45, R23, R35 ;  /* 0x00000023172d8220 */ /* 0x000fe20000410000 */
[----:B------:R-:W-:Y:S02]  /*64a0*/  @!P0 SHF.L.U32 R36, R26, 0x10, RZ ;  /* 0x000000101a248819 */ /* 0x000fe400000006ff */
[----:B----4-:R-:W-:Y:S01]  /*64b0*/  @!P0 SHF.L.U32 R22, R20, 0x10, RZ ;  /* 0x0000001014168819 */ /* 0x010fe200000006ff */
[----:B------:R-:W-:Y:S01]  /*64c0*/  @!P0 FMUL.FTZ R44, R28, R34 ;  /* 0x000000221c2c8220 */ /* 0x000fe20000410000 */
        /* <DEDUP_REMOVED lines=24> */
[----:B------:R-:W-:Y:S01]  /*6650*/  LEA.HI.X R47, R124, R139, R121, 0x1, P2 ;  /* 0x0000008b7c2f7211 */ /* 0x000fe200010f0c79 */
[----:B------:R-:W-:Y:S01]  /*6660*/  @!P0 IMAD.MOV.U32 R26, RZ, RZ, R44 ;  /* 0x000000ffff1a8224 */ /* 0x000fe200078e002c */
[----:B------:R-:W-:Y:S02]  /*6670*/  @!P0 F2FP.BF16.F32.PACK_AB R49, R4, R49 ;  /* 0x000000310431823e */ /* 0x000fe400000010ff */
        /* <DEDUP_REMOVED lines=10> */
[----:B-1----:R-:W-:Y:S02]  /*6720*/  @!P1 LOP3.LUT R24, R30, 0xffff0000, RZ, 0xc0, !PT ;  /* 0xffff00001e189812 */ /* 0x002fe400078ec0ff */
[C---:B---3--:R-:W-:Y:S01]  /*6730*/  @!P1 LOP3.LUT R37, R38.reuse, 0xffff0000, RZ, 0xc0, !PT ;  /* 0xffff000026259812 */ /* 0x048fe200078ec0ff */
[----:B------:R-:W-:Y:S01]  /*6740*/  @!P1 IMAD.U32 R34, R38, 0x10000, RZ ;  /* 0x0001000026229824 */ /* 0x000fe200078e00ff */
[C---:B------:R-:W-:Y:S02]  /*6750*/  @!P1 SHF.L.U32 R36, R39.reuse, 0x10, RZ ;  /* 0x0000001027249819 */ /* 0x040fe400000006ff */
[----:B------:R-:W-:Y:S01]  /*6760*/  @!P1 LOP3.LUT R39, R39, 0xffff0000, RZ, 0xc0, !PT ;  /* 0xffff000027279812 */ /* 0x000fe200078ec0ff */
[----:B------:R-:W-:Y:S01]  /*6770*/  @!P1 FMUL.FTZ R44, R23, R34 ;  /* 0x00000022172c9220 */ /* 0x000fe20000410000 */
[C---:B----4-:R-:W-:Y:S01]  /*6780*/  @!P1 SHF.L.U32 R17, R21.reuse, 0x10, RZ ;  /* 0x0000001015119819 */ /* 0x050fe200000006ff */
[C---:B------:R-:W-:Y:S01]  /*6790*/  @!P1 IMAD.U32 R22, R20.reuse, 0x10000, RZ ;  /* 0x0001000014169824 */ /* 0x040fe200078e00ff */
[----:B------:R-:W-:Y:S01]  /*67a0*/  @!P1 LOP3.LUT R20, R20, 0xffff0000, RZ, 0xc0, !PT ;  /* 0xffff000014149812 */ /* 0x000fe200078ec0ff */
        /* <DEDUP_REMOVED lines=10> */
[----:B------:R-:W-:Y:S01]  /*6850*/  @!P1 IMAD.U32 R34, R30, 0x10000, RZ ;  /* 0x000100001e229824 */ /* 0x000fe200078e00ff */
[----:B------:R-:W-:Y:S01]  /*6860*/  @!P1 F2FP.BF16.F32.PACK_AB R44, R5, R44 ;  /* 0x0000002c052c923e */ /* 0x000fe200000010ff */
[----:B------:R-:W-:Y:S01]  /*6870*/  @!P1 FMUL.FTZ R45, R23, R37 ;  /* 0x00000025172d9220 */ /* 0x000fe20000410000 */
[----:B------:R-:W-:Y:S01]  /*6880*/  @!P1 FMUL.FTZ R7, R24, R17 ;  /* 0x0000001118079220 */ /* 0x000fe20000410000 */
[C---:B------:R-:W-:Y:S01]  /*6890*/  @!P1 FMUL.FTZ R47, R22.reuse, R39 ;  /* 0x00000027162f9220 */ /* 0x040fe20000410000 */
[----:B------:R-:W-:Y:S01]  /*68a0*/  @!P1 MOV R28, R44 ;  /* 0x0000002c001c9202 */ /* 0x000fe20000000f00 */
[----:B------:R-:W-:Y:S01]  /*68b0*/  @!P1 FMUL.FTZ R8, R22, R21 ;  /* 0x0000001516089220 */ /* 0x000fe20000410000 */
        /* <DEDUP_REMOVED lines=13> */
.L_x_2666:
[----:B------:R-:W-:Y:S05]  /*6990*/  BSYNC B0 ;  /* 0x0000000000007941 */ /* 0x000fea0003800000 */
.L_x_2665:
[----:B------:R-:W5:Y:S01]  /*69a0*/  LD.E R3, desc[UR6][R10.64+0xd0] ;  /* 0x0000d0060a037980 */ /* 0x000f62000c101900 */
[----:B------:R-:W-:Y:S02]  /*69b0*/  IMAD.MOV.U32 R8, RZ, RZ, R12 ;  /* 0x000000ffff087224 */ /* 0x000fe400078e000c */
[----:B------:R-:W-:Y:S02]  /*69c0*/  IMAD.MOV.U32 R52, RZ, RZ, R58 ;  /* 0x000000ffff347224 */ /* 0x000fe400078e003a */
[----:B-----5:R-:W-:Y:S05]  /*69d0*/  IMAD.U32 R3, R3, -0x40, RZ ;  /* 0xffffffc003037824 */ /* 0x020fea00078e00ff */
[C---:B------:R-:W-:Y:S02]  /*69e0*/  LEA R12, P1, R3.reuse, R8, 0x1 ;  /* 0x00000008030c7211 */ /* 0x040fe400078208ff */
[C---:B------:R-:W-:Y:S02]  /*69f0*/  LEA R58, P0, R3.reuse, R52, 0x1 ;  /* 0x00000034033a7211 */ /* 0x040fe400078008ff */
[C---:B------:R-:W-:Y:S02]  /*6a00*/  LEA.HI.X.SX32 R9, R3.reuse, R9, 0x1, P1 ;  /* 0x0000000903097211 */ /* 0x040fe400008f0eff */
[----:B------:R-:W-:Y:S01]  /*6a10*/  LEA.HI.X.SX32 R53, R3, R53, 0x1, P0 ;  /* 0x0000003503357211 */ /* 0x000fe200000f0eff */
[----:B------:R-:W-:Y:S05]  /*6a20*/  BRA `(.L_x_2667) ;  /* 0x00000064003c7947 */ /* 0x000fea0003800000 */
.L_x_2650:
[----:B------:R-:W-:Y:S04]  /*6a30*/  BSSY B1, `(.L_x_2668) ;  /* 0x00000ab000017945 */ /* 0x000fe80003800000 */
[----:B------:R-:W-:Y:S05]  /*6a40*/  @!P0 BRA `(.L_x_2669) ;  /* 0x0000000800a48947 */ /* 0x000fea0003800000 */
[----:B------:R-:W-:Y:S01]  /*6a50*/  MOV R143, R139 ;  /* 0x0000008b008f7202 */ /* 0x000fe20000000f00 */
[----:B------:R-:W-:Y:S01]  /*6a60*/  BSSY B0, `(.L_x_2670) ;  /* 0x0000052000007945 */ /* 0x000fe20003800000 */
[----:B------:R-:W-:Y:S03]  /*6a70*/  ISETP.GE.AND P0, PT, R18, R17, PT ;  /* 0x000000111200720c */ /* 0x000fe60003f06270 */
[----:B------:R1:W5:Y:S10]  /*6a80*/  LD.E.128 R64, desc[UR6][R142.64] ;  /* 0x000000068e407980 */ /* 0x000374000c101d00 */
[----:B------:R-:W-:Y:S05]  /*6a90*/  @P0 BRA `(.L_x_2671) ;  /* 0x0000000400380947 */ /* 0x000fea0003800000 */
[----:B------:R-:W-:Y:S01]  /*6aa0*/  LEA.HI R229, R17, R17, RZ, 0x1 ;  /* 0x0000001111e57211 */ /* 0x000fe200078f08ff */
[----:B-----5:R-:W-:Y:S01]  /*6ab0*/  IMAD.U32 R37, R64, 0x10000, RZ ;  /* 0x0001000040257824 */ /* 0x020fe200078e00ff */
[----:B------:R-:W-:Y:S01]  /*6ac0*/  MOV R141, RZ ;  /* 0x000000ff008d7202 */ /* 0x000fe20000000f00 */
[----:B------:R-:W-:Y:S01]  /*6ad0*/  IMAD.U32 R44, R66, 0x10000, RZ ;  /* 0x00010000422c7824 */ /* 0x000fe200078e00ff */
[----:B------:R-:W-:Y:S02]  /*6ae0*/  SHF.R.S32.HI R229, RZ, 0x1, R229 ;  /* 0x00000001ffe57819 */ /* 0x000fe400000114e5 */
[----:B------:R-:W-:Y:S02]  /*6af0*/  LOP3.LUT R39, R64, 0xffff0000, RZ, 0xc0, !PT ;  /* 0xffff000040277812 */ /* 0x000fe400078ec0ff */
[----:B------:R-:W-:Y:S01]  /*6b00*/  ISETP.GE.AND P1, PT, R18, R229, PT ;  /* 0x000000e51200720c */ /* 0x000fe20003f26270 */
[--C-:B------:R-:W-:Y:S01]  /*6b10*/  IMAD.MOV.U32 R225, RZ, RZ, R229.reuse ;  /* 0x000000ffffe17224 */ /* 0x100fe200078e00e5 */
[C---:B------:R-:W-:Y:S02]  /*6b20*/  SHF.L.U32 R40, R65.reuse, 0x10, RZ ;  /* 0x0000001041287819 */ /* 0x040fe400000006ff */
        /* <DEDUP_REMOVED lines=19> */
[C---:B------:R-:W-:Y:S01]  /*6c60*/  LOP3.LUT R24, R22.reuse, 0xffff0000, RZ, 0xc0, !PT ;  /* 0xffff000016187812 */ /* 0x040fe200078ec0ff */
[----:B------:R-:W-:Y:S01]  /*6c70*/  IMAD.U32 R25, R22, 0x10000, RZ ;  /* 0x0001000016197824 */ /* 0x000fe200078e00ff */
[C---:B------:R-:W-:Y:S02]  /*6c80*/  SHF.L.U32 R20, R23.reuse, 0x10, RZ ;  /* 0x0000001017147819 */ /* 0x040fe400000006ff */
[----:B------:R-:W-:Y:S02]  /*6c90*/  LOP3.LUT R22, R23, 0xffff0000, RZ, 0xc0, !PT ;  /* 0xffff000017167812 */ /* 0x000fe400078ec0ff */
[C---:B---3--:R-:W-:Y:S01]  /*6ca0*/  LOP3.LUT R32, R224.reuse, 0xffff0000, RZ, 0xc0, !PT ;  /* 0xffff0000e0207812 */ /* 0x048fe200078ec0ff */
[----:B------:R-:W-:Y:S01]  /*6cb0*/  IMAD.U32 R34, R224, 0x10000, RZ ;  /* 0x00010000e0227824 */ /* 0x000fe200078e00ff */
        /* <DEDUP_REMOVED lines=10> */
[----:B------:R-:W-:Y:S01]  /*6d60*/  SHF.L.U32 R23, R227, 0x10, RZ ;  /* 0x00000010e3177819 */ /* 0x000fe200000006ff */
[----:B------:R-:W-:Y:S01]  /*6d70*/  FMUL.FTZ R0, R31, R34 ;  /* 0x000000221f007220 */ /* 0x000fe20000410000 */
[----:B------:R-:W-:Y:S01]  /*6d80*/  LOP3.LUT R21, R227, 0xffff0000, RZ, 0xc0, !PT ;  /* 0xffff0000e3157812 */ /* 0x000fe200078ec0ff */
[----:B------:R-:W-:Y:S01]  /*6d90*/  @!P1 FADD.FTZ R30, -R30, -RZ ;  /* 0x800000ff1e1e9221 */ /* 0x000fe20000010100 */
[C---:B----4-:R-:W-:Y:S01]  /*6da0*/  LOP3.LUT R38, R60.reuse, 0xffff0000, RZ, 0xc0, !PT ;  /* 0xffff00003c267812 */ /* 0x050fe200078ec0ff */
        /* <DEDUP_REMOVED lines=29> */
.L_x_2671:
[----:B------:R-:W-:Y:S05]  /*6f80*/  BSYNC B0 ;  /* 0x0000000000007941 */ /* 0x000fea0003800000 */
.L_x_2670:
[----:B-----5:R2:W-:Y:S01]  /*6f90*/  ST.E.128 desc[UR6][R148.64], R64 ;  /* 0x0000004094007985 */ /* 0x0205e2000c101d06 */
[----:B------:R-:W-:Y:S01]  /*6fa0*/  ISETP.GE.AND P0, PT, R14, R17, PT ;  /* 0x000000110e00720c */ /* 0x000fe20003f06270 */
[----:B------:R-:W-:Y:S02]  /*6fb0*/  BSSY B0, `(.L_x_2672) ;  /* 0x0000051000007945 */ /* 0x000fe40003800000 */
[----:B------:R2:W5:Y:S10]  /*6fc0*/  LD.E.128 R48, desc[UR6][R142.64+0x80] ;  /* 0x000080068e307980 */ /* 0x000574000c101d00 */
[----:B------:R-:W-:Y:S05]  /*6fd0*/  @P0 BRA `(.L_x_2673) ;  /* 0x0000000400380947 */ /* 0x000fea0003800000 */
[----:B------:R-:W-:Y:S01]  /*6fe0*/  LEA.HI R141, R17, R17, RZ, 0x1 ;  /* 0x00000011118d7211 */ /* 0x000fe200078f08ff */
[----:B--2---:R-:W-:Y:S01]  /*6ff0*/  IMAD.MOV.U32 R65, RZ, RZ, RZ ;  /* 0x000000ffff417224 */ /* 0x004fe200078e00ff */
        /* <DEDUP_REMOVED lines=17> */
[----:B-1----:R-:W-:Y:S01]  /*7110*/  IMAD.MOV.U32 R143, RZ, RZ, RZ ;  /* 0x000000ffff8f7224 */ /* 0x002fe200078e00ff */
        /* <DEDUP_REMOVED lines=58> */
.L_x_2673:
[----:B------:R-:W-:Y:S05]  /*74c0*/  BSYNC B0 ;  /* 0x0000000000007941 */ /* 0x000fea0003800000 */
.L_x_2672:
[----:B-----5:R3:W-:Y:S02]  /*74d0*/  ST.E.128 desc[UR6][R148.64+0x80], R48 ;  /* 0x0000803094007985 */ /* 0x0207e4000c101d06 */
.L_x_2669:
[----:B------:R-:W-:Y:S05]  /*74e0*/  BSYNC B1 ;  /* 0x0000000000017941 */ /* 0x000fea0003800000 */
.L_x_2668:
[C---:B------:R-:W-:Y:S01]  /*74f0*/  ISETP.GE.AND P0, PT, R84.reuse, R223, PT ;  /* 0x000000df5400720c */ /* 0x040fe20003f06270 */
[----:B------:R-:W-:Y:S03]  /*7500*/  BSSY B1, `(.L_x_2674) ;  /* 0x00000bc000017945 */ /* 0x000fe60003800000 */
[----:B------:R-:W-:Y:S11]  /*7510*/  ISETP.GE.AND P0, PT, R84, R221, !P0 ;  /* 0x000000dd5400720c */ /* 0x000ff60004706270 */
[----:B------:R-:W-:Y:S02]  /*7520*/  @!UPT UIADD3 URZ, URZ, URZ, URZ ;  /* 0x0000003f3f3ff290 */ /* 0x000fe4000fffe03f */
[----:B------:R-:W-:Y:S05]  /*7530*/  @!P0 BRA `(.L_x_2675) ;  /* 0x0000000800e08947 */ /* 0x000fea0003800000 */
[----:B------:R-:W-:Y:S01]  /*7540*/  LEA R224, P3, R114, R142, 0x1 ;  /* 0x0000008e72e07211 */ /* 0x000fe200078608ff */
[----:B------:R-:W-:Y:S01]  /*7550*/  BSSY B0, `(.L_x_2676) ;  /* 0x000005b000007945 */ /* 0x000fe20003800000 */
[----:B------:R-:W-:Y:S02]  /*7560*/  ISETP.GE.AND P2, PT, R18, R17, PT ;  /* 0x000000111200720c */ /* 0x000fe40003f46270 */
[----:B------:R-:W-:Y:S02]  /*7570*/  LEA.HI.X R225, R114, R139, R111, 0x1, P3 ;  /* 0x0000008b72e17211 */ /* 0x000fe400018f0c6f */
[C---:B------:R-:W-:Y:S02]  /*7580*/  LEA R244, P1, R75.reuse, R148, 0x1 ;  /* 0x000000944bf47211 */ /* 0x040fe400078208ff */
[C---:B------:R-:W-:Y:S01]  /*7590*/  LEA R228, P0, R216.reuse, R142, 0x1 ;  /* 0x0000008ed8e47211 */ /* 0x040fe200078008ff */
[----:B--2---:R2:W5:Y:S01]  /*75a0*/  LD.E.128 R64, desc[UR6][R224.64] ;  /* 0x00000006e0407980 */ /* 0x004562000c101d00 */
[----:B------:R-:W-:Y:S02]  /*75b0*/  LEA.HI.X R245, R75, R149, R76, 0x1, P1 ;  /* 0x000000954bf57211 */ /* 0x000fe400008f0c4c */
[----:B------:R-:W-:Y:S03]  /*75c0*/  LEA.HI.X R229, R216, R139, R217, 0x1, P0 ;  /* 0x0000008bd8e57211 */ /* 0x000fe600000f0cd9 */
        /* <DEDUP_REMOVED lines=8> */
[C---:B---3--:R-:W-:Y:S01]  /*7650*/  IMAD.U32 R48, R67.reuse, 0x10000, RZ ;  /* 0x0001000043307824 */ /* 0x048fe200078e00ff */
        /* <DEDUP_REMOVED lines=8> */
[----:B-1----:R-:W-:Y:S02]  /*76e0*/  IADD3 R143, P2, R183, R52, RZ ;  /* 0x00000034b78f7210 */ /* 0x002fe40007f5e0ff */
[----:B------:R-:W-:Y:S02]  /*76f0*/  LEA.HI.X.SX32 R21, R220, R225, 0x1, P0 ;  /* 0x000000e1dc157211 */ /* 0x000fe400000f0eff */
[----:B------:R-:W-:Y:S02]  /*7700*/  LEA.HI.X.SX32 R52, R52, R165, 0x1, P2 ;  /* 0x000000a534347211 */ /* 0x000fe400010f0eff */
[C---:B--2---:R-:W-:Y:S02]  /*7710*/  LEA R224, P0, R143.reuse, R144, 0x1 ;  /* 0x000000908fe07211 */ /* 0x044fe400078008ff */
[----:B------:R-:W2:Y:S02]  /*7720*/  LD.E.128 R20, desc[UR6][R20.64] ;  /* 0x0000000614147980 */ /* 0x000ea4000c101d00 */
[----:B------:R-:W-:Y:S01]  /*7730*/  LEA.HI.X R225, R143, R145, R52, 0x1, P0 ;  /* 0x000000918fe17211 */ /* 0x000fe200000f0c34 */
[----:B------:R-:W-:Y:S01]  /*7740*/  IMAD.MOV.U32 R52, RZ, RZ, RZ ;  /* 0x000000ffff347224 */ /* 0x000fe200078e00ff */
[----:B------:R-:W-:Y:S04]  /*7750*/  @P1 IADD3 R52, -R141, RZ, RZ ;  /* 0x000000ff8d341210 */ /* 0x000fe80007ffe1ff */
[----:B------:R-:W-:Y:S01]  /*7760*/  IADD3 R141, P0, R183, R52, RZ ;  /* 0x00000034b78d7210 */ /* 0x000fe20007f1e0ff */
[----:B------:R-:W3:Y:S03]  /*7770*/  LD.E.128 R224, desc[UR6][R224.64] ;  /* 0x00000006e0e07980 */ /* 0x000ee6000c101d00 */
[----:B------:R-:W-:Y:S02]  /*7780*/  LEA.HI.X.SX32 R52, R52, R165, 0x1, P0 ;  /* 0x000000a534347211 */ /* 0x000fe400000f0eff */
        /* <DEDUP_REMOVED lines=9> */
[C---:B------:R-:W-:Y:S02]  /*7820*/  SHF.L.U32 R26, R21.reuse, 0x10, RZ ;  /* 0x00000010151a7819 */ /* 0x040fe400000006ff */
[----:B------:R-:W-:Y:S01]  /*7830*/  LOP3.LUT R28, R21, 0xffff0000, RZ, 0xc0, !PT ;  /* 0xffff0000151c7812 */ /* 0x000fe200078ec0ff */
[----:B---3--:R-:W-:Y:S01]  /*7840*/  IMAD.U32 R35, R225, 0x10000, RZ ;  /* 0x00010000e1237824 */ /* 0x008fe200078e00ff */
[----:B------:R-:W-:Y:S01]  /*7850*/  SHF.L.U32 R34, R224, 0x10, RZ ;  /* 0x00000010e0227819 */ /* 0x000fe200000006ff */
        /* <DEDUP_REMOVED lines=11> */
[----:B------:R-:W-:Y:S01]  /*7910*/  @!P1 FADD.FTZ R30, -R30, -RZ ;  /* 0x800000ff1e1e9221 */ /* 0x000fe20000010100 */
[----:B------:R-:W-:Y:S01]  /*7920*/  FMUL.FTZ R2, R29, R32 ;  /* 0x000000201d027220 */ /* 0x000fe20000410000 */
[C---:B----4-:R-:W-:Y:S01]  /*7930*/  LOP3.LUT R38, R60.reuse, 0xffff0000, RZ, 0xc0, !PT ;  /* 0xffff00003c267812 */ /* 0x050fe200078ec0ff */
[----:B------:R-:W-:Y:S01]  /*7940*/  IMAD.U32 R36, R60, 0x10000, RZ ;  /* 0x000100003c247824 */ /* 0x000fe200078e00ff */
        /* <DEDUP_REMOVED lines=27> */
.L_x_2677:
[----:B------:R-:W-:Y:S05]  /*7b00*/  BSYNC B0 ;  /* 0x0000000000007941 */ /* 0x000fea0003800000 */
.L_x_2676:
[----:B-----5:R4:W-:Y:S01]  /*7b10*/  ST.E.128 desc[UR6][R244.64], R64 ;  /* 0x00000040f4007985 */ /* 0x0209e2000c101d06 */
[----:B------:R-:W-:Y:S01]  /*7b20*/  ISETP.GE.AND P1, PT, R14, R17, PT ;  /* 0x000000110e00720c */ /* 0x000fe20003f26270 */
[----:B------:R-:W-:Y:S01]  /*7b30*/  BSSY B0, `(.L_x_2678) ;  /* 0x0000057000007945 */ /* 0x000fe20003800000 */
[C---:B--2---:R-:W-:Y:S01]  /*7b40*/  LEA R224, P0, R108.reuse, R148, 0x1 ;  /* 0x000000946ce07211 */ /* 0x044fe200078008ff */
[----:B---3--:R4:W5:Y:S03]  /*7b50*/  LD.E.128 R48, desc[UR6][R228.64] ;  /* 0x00000006e4307980 */ /* 0x008966000c101d00 */
[----:B------:R-:W-:Y:S07]  /*7b60*/  LEA.HI.X R225, R108, R149, R107, 0x1, P0 ;  /* 0x000000956ce17211 */ /* 0x000fee00000f0c6b */
[----:B------:R-:W-:Y:S05]  /*7b70*/  @P1 BRA `(.L_x_2679) ;  /* 0x0000000400481947 */ /* 0x000fea0003800000 */
[----:B------:R-:W-:Y:S01]  /*7b80*/  LEA.HI R141, R17, R17, RZ, 0x1 ;  /* 0x00000011118d7211 */ /* 0x000fe200078f08ff */
[----:B----4-:R-:W-:Y:S01]  /*7b90*/  IMAD.MOV.U32 R64, RZ, RZ, RZ ;  /* 0x000000ffff407224 */ /* 0x010fe200078e00ff */
        /* <DEDUP_REMOVED lines=80> */
.L_x_2679:
[----:B------:R-:W-:Y:S05]  /*80a0*/  BSYNC B0 ;  /* 0x0000000000007941 */ /* 0x000fea0003800000 */
.L_x_2678:
[----:B-----5:R2:W-:Y:S02]  /*80b0*/  ST.E.128 desc[UR6][R224.64], R48 ;  /* 0x00000030e0007985 */ /* 0x0205e4000c101d06 */
.L_x_2675:
[----:B------:R-:W-:Y:S05]  /*80c0*/  BSYNC B1 ;  /* 0x0000000000017941 */ /* 0x000fea0003800000 */
.L_x_2674:
[C---:B------:R-:W-:Y:S01]  /*80d0*/  ISETP.GE.AND P0, PT, R83.reuse, R223, PT ;  /* 0x000000df5300720c */ /* 0x040fe20003f06270 */
[----:B------:R-:W-:Y:S03]  /*80e0*/  BSSY B1, `(.L_x_2680) ;  /* 0x00000bc000017945 */ /* 0x000fe60003800000 */
[----:B------:R-:W-:Y:S11]  /*80f0*/  ISETP.GE.AND P0, PT, R83, R221, !P0 ;  /* 0x000000dd5300720c */ /* 0x000ff60004706270 */
[----:B------:R-:W-:Y:S02]  /*8100*/  @!UPT UIADD3 URZ, URZ, URZ, URZ ;  /* 0x0000003f3f3ff290 */ /* 0x000fe4000fffe03f */
[----:B------:R-:W-:Y:S05]  /*8110*/  @!P0 BRA `(.L_x_2681) ;  /* 0x0000000800e08947 */ /* 0x000fea0003800000 */
[----:B--2---:R-:W-:Y:S01]  /*8120*/  LEA R224, P3, R116, R142, 0x1 ;  /* 0x0000008e74e07211 */ /* 0x004fe200078608ff */
[----:B------:R-:W-:Y:S01]  /*8130*/  BSSY B0, `(.L_x_2682) ;  /* 0x000005b000007945 */ /* 0x000fe20003800000 */
[----:B------:R-:W-:Y:S02]  /*8140*/  ISETP.GE.AND P2, PT, R18, R17, PT ;  /* 0x000000111200720c */ /* 0x000fe40003f46270 */
[----:B------:R-:W-:Y:S02]  /*8150*/  LEA.HI.X R225, R116, R139, R113, 0x1, P3 ;  /* 0x0000008b74e17211 */ /* 0x000fe400018f0c71 */
[C---:B----4-:R-:W-:Y:S02]  /*8160*/  LEA R244, P1, R109.reuse, R148, 0x1 ;  /* 0x000000946df47211 */ /* 0x050fe400078208ff */
[C---:B------:R-:W-:Y:S01]  /*8170*/  LEA R228, P0, R214.reuse, R142, 0x1 ;  /* 0x0000008ed6e47211 */ /* 0x040fe200078008ff */
[----:B------:R2:W5:Y:S01]  /*8180*/  LD.E.128 R64, desc[UR6][R224.64] ;  /* 0x00000006e0407980 */ /* 0x000562000c101d00 */
        /* <DEDUP_REMOVED lines=85> */
.L_x_2683:
[----:B------:R-:W-:Y:S05]  /*86e0*/  BSYNC B0 ;  /* 0x0000000000007941 */ /* 0x000fea0003800000 */
.L_x_2682:
        /* <DEDUP_REMOVED lines=89> */
.L_x_2685:
[----:B------:R-:W-:Y:S05]  /*8c80*/  BSYNC B0 ;  /* 0x0000000000007941 */ /* 0x000fea0003800000 */
.L_x_2684:
[----:B-----5:R2:W-:Y:S02]  /*8c90*/  ST.E.128 desc[UR6][R224.64], R48 ;  /* 0x00000030e0007985 */ /* 0x0205e4000c101d06 */
.L_x_2681:
[----:B------:R-:W-:Y:S05]  /*8ca0*/  BSYNC B1 ;  /* 0x0000000000017941 */ /* 0x000fea0003800000 */
.L_x_2680:
[C---:B------:R-:W-:Y:S01]  /*8cb0*/  ISETP.GE.AND P0, PT, R82.reuse, R223, PT ;  /* 0x000000df5200720c */ /* 0x040fe20003f06270 */
[----:B------:R-:W-:Y:S03]  /*8cc0*/  BSSY B1, `(.L_x_2686) ;  /* 0x00000bf000017945 */ /* 0x000fe60003800000 */
[----:B------:R-:W-:Y:S11]  /*8cd0*/  ISETP.GE.AND P0, PT, R82, R221, !P0 ;  /* 0x000000dd5200720c */ /* 0x000ff60004706270 */
[----:B------:R-:W-:Y:S02]  /*8ce0*/  @!UPT UIADD3 URZ, URZ, URZ, URZ ;  /* 0x0000003f3f3ff290 */ /* 0x000fe4000fffe03f */
[----:B------:R-:W-:Y:S05]  /*8cf0*/  @!P0 BRA `(.L_x_2687) ;  /* 0x0000000800ec8947 */ /* 0x000fea0003800000 */
[----:B-12---:R-:W-:Y:S01]  /*8d00*/  MOV R143, R139 ;  /* 0x0000008b008f7202 */ /* 0x006fe20000000f00 */
[----:B------:R-:W-:Y:S01]  /*8d10*/  IMAD R0, R219, 0x60, RZ ;  /* 0x00000060db007824 */ /* 0x000fe200078e02ff */
[----:B------:R-:W-:Y:S01]  /*8d20*/  ISETP.GE.AND P1, PT, R18, R17, PT ;  /* 0x000000111200720c */ /* 0x000fe20003f26270 */
[----:B------:R-:W-:Y:S01]  /*8d30*/  IMAD R3, R133, 0x60, RZ ;  /* 0x0000006085037824 */ /* 0x000fe200078e02ff */
[----:B------:R-:W-:Y:S01]  /*8d40*/  LEA R224, P0, R212, R142, 0x1 ;  /* 0x0000008ed4e07211 */ /* 0x000fe200078008ff */
[----:B----4-:R-:W-:Y:S01]  /*8d50*/  IMAD.WIDE.U32 R64, R218, 0x60, R142 ;  /* 0x00000060da407825 */ /* 0x010fe200078e008e */
[----:B------:R-:W-:Y:S02]  /*8d60*/  BSSY B0, `(.L_x_2688) ;  /* 0x0000059000007945 */ /* 0x000fe40003800000 */
[----:B------:R-:W-:Y:S01]  /*8d70*/  LEA.HI.X R225, R212, R139, R213, 0x1, P0 ;  /* 0x0000008bd4e17211 */ /* 0x000fe200000f0cd5 */
[----:B------:R-:W-:Y:S01]  /*8d80*/  IMAD.WIDE.U32 R226, R132, 0x60, R148 ;  /* 0x0000006084e27825 */ /* 0x000fe200078e0094 */
[----:B------:R-:W-:Y:S04]  /*8d90*/  IADD3 R65, R65, R0, RZ ;  /* 0x0000000041417210 */ /* 0x000fe80007ffe0ff */
[----:B------:R-:W-:Y:S01]  /*8da0*/  IADD3 R227, R227, R3, RZ ;  /* 0x00000003e3e37210 */ /* 0x000fe20007ffe0ff */
[----:B---3--:R1:W5:Y:S01]  /*8db0*/  LD.E.128 R48, desc[UR6][R64.64] ;  /* 0x0000000640307980 */ /* 0x008362000c101d00 */
        /* <DEDUP_REMOVED lines=20> */
[C---:B-1----:R-:W-:Y:S02]  /*8f00*/  LEA R64, P0, R7.reuse, R144, 0x1 ;  /* 0x0000009007407211 */ /* 0x042fe400078008ff */
        /* <DEDUP_REMOVED lines=62> */
.L_x_2689:
[----:B------:R-:W-:Y:S05]  /*92f0*/  BSYNC B0 ;  /* 0x0000000000007941 */ /* 0x000fea0003800000 */
.L_x_2688:
[----:B-----5:R2:W-:Y:S01]  /*9300*/  ST.E.128 desc[UR6][R226.64], R48 ;  /* 0x00000030e2007985 */ /* 0x0205e2000c101d06 */
[----:B------:R-:W-:Y:S01]  /*9310*/  ISETP.GE.AND P1, PT, R14, R17, PT ;  /* 0x000000110e00720c */ /* 0x000fe20003f26270 */
[----:B------:R-:W-:Y:S01]  /*9320*/  BSSY B0, `(.L_x_2690) ;  /* 0x0000057000007945 */ /* 0x000fe20003800000 */
[C---:B------:R-:W-:Y:S01]  /*9330*/  LEA R60, P0, R102.reuse, R148, 0x1 ;  /* 0x00000094663c7211 */ /* 0x040fe200078008ff */
[----:B------:R2:W5:Y:S03]  /*9340*/  LD.E.128 R20, desc[UR6][R224.64] ;  /* 0x00000006e0147980 */ /* 0x000566000c101d00 */
[----:B------:R-:W-:Y:S07]  /*9350*/  LEA.HI.X R61, R102, R149, R101, 0x1, P0 ;  /* 0x00000095663d7211 */ /* 0x000fee00000f0c65 */
        /* <DEDUP_REMOVED lines=21> */
[----:B------:R-:W3:Y:S03]  /*94b0*/  LD.E.128 R4, desc[UR6][R2.64] ;  /* 0x0000000602047980 */ /* 0x000ee6000c101d00 */
[----:B------:R-:W-:Y:S01]  /*94c0*/  LEA.HI.X R45, R0, R145, R8, 0x1, P0 ;  /* 0x00000091002d7211 */ /* 0x000fe200000f0c08 */
[----:B------:R-:W-:Y:S01]  /*94d0*/  IMAD.MOV.U32 R0, RZ, RZ, RZ ;  /* 0x000000ffff007224 */ /* 0x000fe200078e00ff */
[----:B------:R-:W-:Y:S04]  /*94e0*/  @P1 IADD3 R0, -R25, RZ, RZ ;  /* 0x000000ff19001210 */ /* 0x000fe80007ffe1ff */
[----:B------:R-:W-:Y:S01]  /*94f0*/  IADD3 R27, P0, R172, R0, RZ ;  /* 0x00000000ac1b7210 */ /* 0x000fe20007f1e0ff */
[----:B------:R-:W4:Y:S03]  /*9500*/  LD.E.128 R44, desc[UR6][R44.64] ;  /* 0x000000062c2c7980 */ /* 0x000f26000c101d00 */
[----:B------:R-:W-:Y:S02]  /*9510*/  LEA.HI.X.SX32 R0, R0, R159, 0x1, P0 ;  /* 0x0000009f00007211 */ /* 0x000fe400000f0eff */
[C---:B------:R-:W-:Y:S04]  /*9520*/  LEA R24, P0, R27.reuse, R146, 0x1 ;  /* 0x000000921b187211 */ /* 0x040fe800078008ff */
[----:B------:R-:W-:Y:S05]  /*9530*/  LEA.HI.X R25, R27, R147, R0, 0x1, P0 ;  /* 0x000000931b197211 */ /* 0x000fea00000f0c00 */
[----:B------:R1:W2:Y:S01]  /*9540*/  LD.E.128 R40, desc[UR6][R24.64] ;  /* 0x0000000618287980 */ /* 0x0002a2000c101d00 */
[C---:B---3--:R-:W-:Y:S01]  /*9550*/  LOP3.LUT R21, R7.reuse, 0xffff0000, RZ, 0xc0, !PT ;  /* 0xffff000007157812 */ /* 0x048fe200078ec0ff */
[----:B------:R-:W-:Y:S01]  /*9560*/  IMAD.U32 R8, R7, 0x10000, RZ ;  /* 0x0001000007087824 */ /* 0x000fe200078e00ff */
[C---:B------:R-:W-:Y:S01]  /*9570*/  LOP3.LUT R2, R4.reuse, 0xffff0000, RZ, 0xc0, !PT ;  /* 0xffff000004027812 */ /* 0x040fe200078ec0ff */
[----:B------:R-:W-:Y:S01]  /*9580*/  IMAD.U32 R0, R4, 0x10000, RZ ;  /* 0x0001000004007824 */ /* 0x000fe200078e00ff */
[C---:B------:R-:W-:Y:S02]  /*9590*/  SHF.L.U32 R3, R5.reuse, 0x10, RZ ;  /* 0x0000001005037819 */ /* 0x040fe400000006ff */
[----:B------:R-:W-:Y:S01]  /*95a0*/  LOP3.LUT R4, R5, 0xffff0000, RZ, 0xc0, !PT ;  /* 0xffff000005047812 */ /* 0x000fe200078ec0ff */
[C---:B------:R-:W-:Y:S01]  /*95b0*/  IMAD.U32 R5, R6.reuse, 0x10000, RZ ;  /* 0x0001000006057824 */ /* 0x040fe200078e00ff */
[----:B------:R-:W-:Y:S02]  /*95c0*/  LOP3.LUT R6, R6, 0xffff0000, RZ, 0xc0, !PT ;  /* 0xffff000006067812 */ /* 0x000fe400078ec0ff */
[C---:B----4-:R-:W-:Y:S01]  /*95d0*/  SHF.L.U32 R7, R47.reuse, 0x10, RZ ;  /* 0x000000102f077819 */ /* 0x050fe200000006ff */
[----:B------:R-:W-:Y:S01]  /*95e0*/  IMAD.U32 R22, R46, 0x10000, RZ ;  /* 0x000100002e167824 */ /* 0x000fe200078e00ff */
[----:B------:R-:W-:Y:S01]  /*95f0*/  LOP3.LUT R20, R47, 0xffff0000, RZ, 0xc0, !PT ;  /* 0xffff00002f147812 */ /* 0x000fe200078ec0ff */
[----:B-1----:R-:W-:Y:S01]  /*9600*/  IMAD.U32 R24, R45, 0x10000, RZ ;  /* 0x000100002d187824 */ /* 0x002fe200078e00ff */
        /* <DEDUP_REMOVED lines=10> */
[----:B------:R-:W-:Y:S01]  /*96b0*/  @!P1 FADD.FTZ R24, -R24, -RZ ;  /* 0x800000ff18189221 */ /* 0x000fe20000010100 */
[----:B------:R-:W-:Y:S01]  /*96c0*/  FMUL.FTZ R7, R8, R7 ;  /* 0x0000000708077220 */ /* 0x000fe20000410000 */
[----:B------:R-:W-:Y:S01]  /*96d0*/  @!P1 FADD.FTZ R25, -R25, -RZ ;  /* 0x800000ff19199221 */ /* 0x000fe20000010100 */
[----:B------:R-:W-:Y:S01]  /*96e0*/  FMUL.FTZ R8, R21, R20 ;  /* 0x0000001415087220 */ /* 0x000fe20000410000 */
[----:B--2---:R-:W-:Y:S01]  /*96f0*/  LOP3.LUT R21, R40, 0xffff0000, RZ, 0xc0, !PT ;  /* 0xffff000028157812 */ /* 0x004fe200078ec0ff */
[----:B------:R-:W-:Y:S01]  /*9700*/  FMUL.FTZ R0, R0, R29 ;  /* 0x0000001d00007220 */ /* 0x000fe20000410000 */
[----:B------:R-:W-:Y:S01]  /*9710*/  LOP3.LUT R29, R43, 0xffff0000, RZ, 0xc0, !PT ;  /* 0xffff00002b1d7812 */ /* 0x000fe200078ec0ff */
[----:B------:R-:W-:Y:S01]  /*9720*/  FMUL.FTZ R5, R5, R22 ;  /* 0x0000001605057220 */ /* 0x000fe20000410000 */
[----:B------:R-:W-:Y:S01]  /*9730*/  SHF.L.U32 R22, R41, 0x10, RZ ;  /* 0x0000001029167819 */ /* 0x000fe200000006ff */
[----:B------:R-:W-:Y:S02]  /*9740*/  IMAD.U32 R20, R40, 0x10000, RZ ;  /* 0x0001000028147824 */ /* 0x000fe400078e00ff */
[----:B------:R-:W-:Y:S01]  /*9750*/  FMUL.FTZ R2, R2, R27 ;  /* 0x0000001b02027220 */ /* 0x000fe20000410000 */
[----:B------:R-:W-:Y:S01]  /*9760*/  SHF.L.U32 R27, R43, 0x10, RZ ;  /* 0x000000102b1b7819 */ /* 0x000fe200000006ff */
[----:B------:R-:W-:Y:S01]  /*9770*/  FMUL.FTZ R6, R6, R23 ;  /* 0x0000001706067220 */ /* 0x000fe20000410000 */
[----:B------:R-:W-:Y:S01]  /*9780*/  LOP3.LUT R23, R41, 0xffff0000, RZ, 0xc0, !PT ;  /* 0xffff000029177812 */ /* 0x000fe200078ec0ff */
[----:B------:R-:W-:Y:S01]  /*9790*/  FMUL.FTZ R3, R3, R24 ;  /* 0x0000001803037220 */ /* 0x000fe20000410000 */
[----:B------:R-:W-:Y:S01]  /*97a0*/  FMUL.FTZ R4, R4, R25 ;  /* 0x0000001904047220 */ /* 0x000fe20000410000 */
[C---:B------:R-:W-:Y:S01]  /*97b0*/  LOP3.LUT R25, R42.reuse, 0xffff0000, RZ, 0xc0, !PT ;  /* 0xffff00002a197812 */ /* 0x040fe200078ec0ff */
        /* <DEDUP_REMOVED lines=13> */
.L_x_2691:
[----:B------:R-:W-:Y:S05]  /*9890*/  BSYNC B0 ;  /* 0x0000000000007941 */ /* 0x000fea0003800000 */
.L_x_2690:
[----:B-----5:R3:W-:Y:S02]  /*98a0*/  ST.E.128 desc[UR6][R60.64], R20 ;  /* 0x000000143c007985 */ /* 0x0207e4000c101d06 */
.L_x_2687:
[----:B------:R-:W-:Y:S05]  /*98b0*/  BSYNC B1 ;  /* 0x0000000000017941 */ /* 0x000fea0003800000 */
.L_x_2686:
        /* <DEDUP_REMOVED lines=9> */
[C---:B---3--:R-:W-:Y:S02]  /*9950*/  LEA R60, P1, R105.reuse, R148, 0x1 ;  /* 0x00000094693c7211 */ /* 0x048fe400078208ff */
[C---:B--2---:R-:W-:Y:S01]  /*9960*/  LEA R48, P0, R210.reuse, R142, 0x1 ;  /* 0x0000008ed2307211 */ /* 0x044fe200078008ff */
        /* <DEDUP_REMOVED lines=19> */
[C---:B--2---:R-:W-:Y:S02]  /*9aa0*/  LEA R2, P0, R4.reuse, R2, 0x1 ;  /* 0x0000000204027211 */ /* 0x044fe400078008ff */
[----:B------:R-:W-:Y:S02]  /*9ab0*/  IADD3 R23, P2, R175, R0, RZ ;  /* 0x00000000af177210 */ /* 0x000fe40007f5e0ff */
[----:B------:R-:W-:Y:S02]  /*9ac0*/  LEA.HI.X.SX32 R3, R4, R3, 0x1, P0 ;  /* 0x0000000304037211 */ /* 0x000fe400000f0eff */
[----:B------:R-:W-:Y:S02]  /*9ad0*/  LEA.HI.X.SX32 R0, R0, R160, 0x1, P2 ;  /* 0x000000a000007211 */ /* 0x000fe400010f0eff */
[C---:B------:R-:W-:Y:S01]  /*9ae0*/  LEA R44, P0, R23.reuse, R144, 0x1 ;  /* 0x00000090172c7211 */ /* 0x040fe200078008ff */
[----:B------:R-:W2:Y:S03]  /*9af0*/  LD.E.128 R4, desc[UR6][R2.64] ;  /* 0x0000000602047980 */ /* 0x000ea6000c101d00 */
[----:B------:R-:W-:Y:S01]  /*9b00*/  LEA.HI.X R45, R23, R145, R0, 0x1, P0 ;  /* 0x00000091172d7211 */ /* 0x000fe200000f0c00 */
[----:B------:R-:W-:Y:S01]  /*9b10*/  IMAD.MOV.U32 R0, RZ, RZ, RZ ;  /* 0x000000ffff007224 */ /* 0x000fe200078e00ff */
[----:B------:R-:W-:Y:S04]  /*9b20*/  @P1 IADD3 R0, -R21, RZ, RZ ;  /* 0x000000ff15001210 */ /* 0x000fe80007ffe1ff */
[----:B------:R-:W-:Y:S01]  /*9b30*/  IADD3 R23, P0, R175, R0, RZ ;  /* 0x00000000af177210 */ /* 0x000fe20007f1e0ff */
[----:B------:R-:W3:Y:S03]  /*9b40*/  LD.E.128 R44, desc[UR6][R44.64] ;  /* 0x000000062c2c7980 */ /* 0x000ee6000c101d00 */
[----:B------:R-:W-:Y:S02]  /*9b50*/  LEA.HI.X.SX32 R0, R0, R160, 0x1, P0 ;  /* 0x000000a000007211 */ /* 0x000fe400000f0eff */
[C---:B------:R-:W-:Y:S04]  /*9b60*/  LEA R20, P0, R23.reuse, R146, 0x1 ;  /* 0x0000009217147211 */ /* 0x040fe800078008ff */
[----:B------:R-:W-:Y:S05]  /*9b70*/  LEA.HI.X R21, R23, R147, R0, 0x1, P0 ;  /* 0x0000009317157211 */ /* 0x000fea00000f0c00 */
[----:B------:R2:W4:Y:S02]  /*9b80*/  LD.E.128 R40, desc[UR6][R20.64] ;  /* 0x0000000614287980 */ /* 0x000524000c101d00 */
        /* <DEDUP_REMOVED lines=8> */
[C---:B---3--:R-:W-:Y:S01]  /*9c10*/  SHF.L.U32 R7, R47.reuse, 0x10, RZ ;  /* 0x000000102f077819 */ /* 0x048fe200000006ff */
[----:B------:R-:W-:Y:S01]  /*9c20*/  IMAD.U32 R22, R46, 0x10000, RZ ;  /* 0x000100002e167824 */ /* 0x000fe200078e00ff */
        /* <DEDUP_REMOVED lines=16> */
[----:B----4-:R-:W-:Y:S01]  /*9d30*/  LOP3.LUT R21, R40, 0xffff0000, RZ, 0xc0, !PT ;  /* 0xffff000028157812 */ /* 0x010fe200078ec0ff */
        /* <DEDUP_REMOVED lines=25> */
.L_x_2695:
[----:B------:R-:W-:Y:S05]  /*9ed0*/  BSYNC B0 ;  /* 0x0000000000007941 */ /* 0x000fea0003800000 */
.L_x_2694:
        /* <DEDUP_REMOVED lines=18> */
[----:B---3--:R-:W-:Y:S02]  /*a000*/  LOP3.LUT R37, R22, 0xffff0000, RZ, 0xc0, !PT ;  /* 0xffff000016257812 */ /* 0x008fe400078ec0ff */
        /* <DEDUP_REMOVED lines=70> */
.L_x_2697:
[----:B------:R-:W-:Y:S05]  /*a470*/  BSYNC B0 ;  /* 0x0000000000007941 */ /* 0x000fea0003800000 */
.L_x_2696:
[----:B-----5:R1:W-:Y:S02]  /*a480*/  ST.E.128 desc[UR6][R50.64], R20 ;  /* 0x0000001432007985 */ /* 0x0203e4000c101d06 */
.L_x_2693:
[----:B------:R-:W-:Y:S05]  /*a490*/  BSYNC B1 ;  /* 0x0000000000017941 */ /* 0x000fea0003800000 */
.L_x_2692:
        /* <DEDUP_REMOVED lines=9> */
[C---:B---3--:R-:W-:Y:S01]  /*a530*/  LEA R48, P0, R117.reuse, R142, 0x1 ;  /* 0x0000008e75307211 */ /* 0x048fe200078008ff */
[----:B------:R-:W-:Y:S01]  /*a540*/  IMAD.WIDE.U32 R6, R218, 0xa0, R142 ;  /* 0x000000a0da067825 */ /* 0x000fe200078e008e */
[----:B------:R-:W-:Y:S02]  /*a550*/  BSSY B0, `(.L_x_2700) ;  /* 0x0000059000007945 */ /* 0x000fe40003800000 */
[----:B------:R-:W-:Y:S01]  /*a560*/  LEA.HI.X R49, R117, R139, R120, 0x1, P0 ;  /* 0x0000008b75317211 */ /* 0x000fe200000f0c78 */
[----:B------:R-:W-:Y:S01]  /*a570*/  IMAD.WIDE.U32 R60, R132, 0xa0, R148 ;  /* 0x000000a0843c7825 */ /* 0x000fe200078e0094 */
[----:B------:R-:W-:Y:S04]  /*a580*/  IADD3 R7, R7, R0, RZ ;  /* 0x0000000007077210 */ /* 0x000fe80007ffe0ff */
[----:B------:R-:W-:Y:S01]  /*a590*/  IADD3 R61, R61, R3, RZ ;  /* 0x000000033d3d7210 */ /* 0x000fe20007ffe0ff */
[----:B------:R1:W5:Y:S01]  /*a5a0*/  LD.E.128 R36, desc[UR6][R6.64] ;  /* 0x0000000606247980 */ /* 0x000362000c101d00 */
        /* <DEDUP_REMOVED lines=21> */
[----:B-1----:R-:W2:Y:S03]  /*a700*/  LD.E.128 R4, desc[UR6][R2.64] ;  /* 0x0000000602047980 */ /* 0x002ea6000c101d00 */
        /* <DEDUP_REMOVED lines=61> */
.L_x_2701:
[----:B------:R-:W-:Y:S05]  /*aae0*/  BSYNC B0 ;  /* 0x0000000000007941 */ /* 0x000fea0003800000 */
.L_x_2700:
        /* <DEDUP_REMOVED lines=18> */
[----:B--2---:R-:W-:Y:S02]  /*ac10*/  LOP3.LUT R37, R22, 0xffff0000, RZ, 0xc0, !PT ;  /* 0xffff000016257812 */ /* 0x004fe400078ec0ff */
        /* <DEDUP_REMOVED lines=70> */
.L_x_2703:
[----:B------:R-:W-:Y:S05]  /*b080*/  BSYNC B0 ;  /* 0x0000000000007941 */ /* 0x000fea0003800000 */
.L_x_2702:
[----:B-----5:R3:W-:Y:S02]  /*b090*/  ST.E.128 desc[UR6][R50.64], R20 ;  /* 0x0000001432007985 */ /* 0x0207e4000c101d06 */
.L_x_2699:
[----:B------:R-:W-:Y:S05]  /*b0a0*/  BSYNC B1 ;  /* 0x0000000000017941 */ /* 0x000fea0003800000 */
.L_x_2698:
        /* <DEDUP_REMOVED lines=100> */
.L_x_2707:
[----:B------:R-:W-:Y:S05]  /*b6f0*/  BSYNC B0 ;  /* 0x0000000000007941 */ /* 0x000fea0003800000 */
.L_x_2706:
        /* <DEDUP_REMOVED lines=89> */
.L_x_2709:
[----:B------:R-:W-:Y:S05]  /*bc90*/  BSYNC B0 ;  /* 0x0000000000007941 */ /* 0x000fea0003800000 */
.L_x_2708:
[----:B-----5:R3:W-:Y:S02]  /*bca0*/  ST.E.128 desc[UR6][R50.64], R20 ;  /* 0x0000001432007985 */ /* 0x0207e4000c101d06 */
.L_x_2705:
[----:B------:R-:W-:Y:S05]  /*bcb0*/  BSYNC B1 ;  /* 0x0000000000017941 */ /* 0x000fea0003800000 */
.L_x_2704:
        /* <DEDUP_REMOVED lines=9> */
[----:B---3--:R-:W-:Y:S01]  /*bd50*/  LEA R48, P0, R124, R142, 0x1 ;  /* 0x0000008e7c307211 */ /* 0x008fe200078008ff */
        /* <DEDUP_REMOVED lines=90> */
.L_x_2713:
[----:B------:R-:W-:Y:S05]  /*c300*/  BSYNC B0 ;  /* 0x0000000000007941 */ /* 0x000fea0003800000 */
.L_x_2712:
        /* <DEDUP_REMOVED lines=16> */
[--C-:B-1----:R-:W-:Y:S01]  /*c410*/  IMAD.MOV.U32 R7, RZ, RZ, R25.reuse ;  /* 0x000000ffff077224 */ /* 0x102fe200078e0019 */
[C---:B------:R-:W-:Y:S02]  /*c420*/  SHF.L.U32 R28, R22.reuse, 0x10, RZ ;  /* 0x00000010161c7819 */ /* 0x040fe400000006ff */
[----:B------:R-:W-:Y:S02]  /*c430*/  LOP3.LUT R35, R22, 0xffff0000, RZ, 0xc0, !PT ;  /* 0xffff000016237812 */ /* 0x000fe400078ec0ff */
[----:B--2---:R-:W-:Y:S07]  /*c440*/  LOP3.LUT R37, R23, 0xffff0000, RZ, 0xc0, !PT ;  /* 0xffff000017257812 */ /* 0x004fee00078ec0ff */
[C---:B------:R-:W-:Y:S01]  /*c450*/  @P1 IADD3 R7, -R25.reuse, RZ, RZ ;  /* 0x000000ff19071210 */ /* 0x040fe20007ffe1ff */
[----:B------:R-:W-:Y:S01]  /*c460*/  @P1 IMAD.MOV R5, RZ, RZ, -R25 ;  /* 0x000000ffff051224 */ /* 0x000fe200078e0a19 */
[----:B------:R-:W-:Y:S02]  /*c470*/  @P1 IADD3 R29, -R25, RZ, RZ ;  /* 0x000000ff191d1210 */ /* 0x000fe40007ffe1ff */
[C---:B------:R-:W-:Y:S02]  /*c480*/  LEA R2, P0, R7.reuse, R48, 0x1 ;  /* 0x0000003007027211 */ /* 0x040fe400078008ff */
[----:B------:R-:W-:Y:S02]  /*c490*/  IADD3 R0, P2, R166, R5, RZ ;  /* 0x00000005a6007210 */ /* 0x000fe40007f5e0ff */
[----:B------:R-:W-:Y:S02]  /*c4a0*/  LEA.HI.X.SX32 R3, R7, R49, 0x1, P0 ;  /* 0x0000003107037211 */ /* 0x000fe400000f0eff */
[----:B------:R-:W-:Y:S02]  /*c4b0*/  LEA.HI.X.SX32 R8, R5, R152, 0x1, P2 ;  /* 0x0000009805087211 */ /* 0x000fe400010f0eff */
[C---:B------:R-:W-:Y:S01]  /*c4c0*/  LEA R44, P0, R0.reuse, R144, 0x1 ;  /* 0x00000090002c7211 */ /* 0x040fe200078008ff */
[----:B------:R-:W2:Y:S03]  /*c4d0*/  LD.E.128 R4, desc[UR6][R2.64] ;  /* 0x0000000602047980 */ /* 0x000ea6000c101d00 */
        /* <DEDUP_REMOVED lines=60> */
.L_x_2715:
[----:B------:R-:W-:Y:S05]  /*c8a0*/  BSYNC B0 ;  /* 0x0000000000007941 */ /* 0x000fea0003800000 */
.L_x_2714:
[----:B-----5:R3:W-:Y:S02]  /*c8b0*/  ST.E.128 desc[UR6][R50.64], R20 ;  /* 0x0000001432007985 */ /* 0x0207e4000c101d06 */
.L_x_2711:
[----:B------:R-:W-:Y:S05]  /*c8c0*/  BSYNC B1 ;  /* 0x0000000000017941 */ /* 0x000fea0003800000 */
.L_x_2710:
[----:B--2---:R-:W2:Y:S02]  /*c8d0*/  LD.E R3, desc[UR6][R10.64+0xd0] ;  /* 0x0000d0060a037980 */ /* 0x004ea4000c101900 */
[----:B--2---:R-:W-:Y:S05]  /*c8e0*/  IMAD.U32 R3, R3, -0x40, RZ ;  /* 0xffffffc003037824 */ /* 0x004fea00078e00ff */
[C---:B------:R-:W-:Y:S02]  /*c8f0*/  LEA R146, P1, R3.reuse, R146, 0x1 ;  /* 0x0000009203927211 */ /* 0x040fe400078208ff */
[C---:B------:R-:W-:Y:S02]  /*c900*/  LEA R144, P0, R3.reuse, R144, 0x1 ;  /* 0x0000009003907211 */ /* 0x040fe400078008ff */
[C---:B------:R-:W-:Y:S02]  /*c910*/  LEA.HI.X.SX32 R147, R3.reuse, R147, 0x1, P1 ;  /* 0x0000009303937211 */ /* 0x040fe400008f0eff */
[----:B------:R-:W-:Y:S01]  /*c920*/  LEA.HI.X.SX32 R145, R3, R145, 0x1, P0 ;  /* 0x0000009103917211 */ /* 0x000fe200000f0eff */
[----:B------:R-:W-:Y:S05]  /*c930*/  BRA `(.L_x_2667) ;  /* 0x0000000400787947 */ /* 0x000fea0003800000 */
.L_x_2649:
[----:B------:R-:W-:Y:S01]  /*c940*/  @P0 IMAD.MOV.U32 R143, RZ, RZ, R139 ;  /* 0x000000ffff8f0224 */ /* 0x000fe200078e008b */
[C---:B------:R-:W-:Y:S04]  /*c950*/  ISETP.GE.AND P1, PT, R84.reuse, R223, PT ;  /* 0x000000df5400720c */ /* 0x040fe80003f26270 */
[----:B------:R-:W2:Y:S01]  /*c960*/  @P0 LD.E.128 R20, desc[UR6][R142.64] ;  /* 0x000000068e140980 */ /* 0x000ea2000c101d00 */
[----:B------:R-:W-:Y:S11]  /*c970*/  ISETP.GE.AND P1, PT, R84, R221, !P1 ;  /* 0x000000dd5400720c */ /* 0x000ff60004f26270 */
[----:B------:R-:W-:Y:S02]  /*c980*/  @!UPT UIADD3 URZ, URZ, URZ, URZ ;  /* 0x0000003f3f3ff290 */ /* 0x000fe4000fffe03f */
[C---:B------:R-:W-:Y:S04]  /*c990*/  @P1 LEA R2, P2, R114.reuse, R142, 0x1 ;  /* 0x0000008e72021211 */ /* 0x040fe800078408ff */
[----:B------:R-:W-:Y:S01]  /*c9a0*/  @P1 LEA.HI.X R3, R114, R139, R111, 0x1, P2 ;  /* 0x0000008b72031211 */ /* 0x000fe200010f0c6f */
[----:B--2---:R1:W-:Y:S04]  /*c9b0*/  @P0 ST.E.128 desc[UR6][R148.64], R20 ;  /* 0x0000001494000985 */ /* 0x0043e8000c101d06 */
[----:B------:R-:W2:Y:S04]  /*c9c0*/  @P0 LD.E.128 R4, desc[UR6][R142.64+0x80] ;  /* 0x000080068e040980 */ /* 0x000ea8000c101d00 */
[----:B--2---:R2:W-:Y:S01]  /*c9d0*/  @P0 ST.E.128 desc[UR6][R148.64+0x80], R4 ;  /* 0x0000800494000985 */ /* 0x0045e2000c101d06 */
[C---:B------:R-:W-:Y:S03]  /*c9e0*/  @P1 LEA R32, P0, R75.reuse, R148, 0x1 ;  /* 0x000000944b201211 */ /* 0x040fe600078008ff */
[----:B------:R-:W3:Y:S01]  /*c9f0*/  @P1 LD.E.128 R24, desc[UR6][R2.64] ;  /* 0x0000000602181980 */ /* 0x000ee2000c101d00 */
[----:B------:R-:W-:Y:S02]  /*ca00*/  @P1 LEA.HI.X R33, R75, R149, R76, 0x1, P0 ;  /* 0x000000954b211211 */ /* 0x000fe400000f0c4c */
[C---:B------:R-:W-:Y:S04]  /*ca10*/  ISETP.GE.AND P0, PT, R83.reuse, R223, PT ;  /* 0x000000df5300720c */ /* 0x040fe80003f06270 */
[----:B------:R-:W-:Y:S11]  /*ca20*/  ISETP.GE.AND P0, PT, R83, R221, !P0 ;  /* 0x000000dd5300720c */ /* 0x000ff60004706270 */
[----:B------:R-:W-:Y:S02]  /*ca30*/  @!UPT UIADD3 URZ, URZ, URZ, URZ ;  /* 0x0000003f3f3ff290 */ /* 0x000fe4000fffe03f */
[C---:B------:R-:W-:Y:S04]  /*ca40*/  @P0 LEA R30, P2, R116.reuse, R142, 0x1 ;  /* 0x0000008e741e0211 */ /* 0x040fe800078408ff */
[----:B------:R-:W-:Y:S01]  /*ca50*/  @P0 LEA.HI.X R31, R116, R139, R113, 0x1, P2 ;  /* 0x0000008b741f0211 */ /* 0x000fe200010f0c71 */
[----:B---3--:R-:W-:Y:S04]  /*ca60*/  @P1 ST.E.128 desc[UR6][R32.64], R24 ;  /* 0x0000001820001985 */ /* 0x008fe8000c101d06 */
[----:B-1----:R-:W3:Y:S04]  /*ca70*/  @P1 LD.E.128 R20, desc[UR6][R2.64+0x80] ;  /* 0x0000800602141980 */ /* 0x002ee8000c101d00 */
[----:B---3--:R1:W-:Y:S01]  /*ca80*/  @P1 ST.E.128 desc[UR6][R32.64+0x80], R20 ;  /* 0x0000801420001985 */ /* 0x0083e2000c101d06 */
[C---:B------:R-:W-:Y:S03]  /*ca90*/  @P0 LEA R28, P1, R109.reuse, R148, 0x1 ;  /* 0x000000946d1c0211 */ /* 0x040fe600078208ff */
[----:B--2---:R-:W2:Y:S01]  /*caa0*/  @P0 LD.E.128 R4, desc[UR6][R30.64] ;  /* 0x000000061e040980 */ /* 0x004ea2000c101d00 */
[----:B------:R-:W-:Y:S02]  /*cab0*/  @P0 LEA.HI.X R29, R109, R149, R110, 0x1, P1 ;  /* 0x000000956d1d0211 */ /* 0x000fe400008f0c6e */
[C---:B------:R-:W-:Y:S04]  /*cac0*/  ISETP.GE.AND P1, PT, R82.reuse, R223, PT ;  /* 0x000000df5200720c */ /* 0x040fe80003f26270 */
[----:B------:R-:W-:Y:S11]  /*cad0*/  ISETP.GE.AND P1, PT, R82, R221, !P1 ;  /* 0x000000dd5200720c */ /* 0x000ff60004f26270 */
[----:B------:R-:W-:Y:S02]  /*cae0*/  @!UPT UIADD3 URZ, URZ, URZ, URZ ;  /* 0x0000003f3f3ff290 */ /* 0x000fe4000fffe03f */
[----:B------:R-:W-:Y:S02]  /*caf0*/  @P1 IMAD.MOV.U32 R143, RZ, RZ, R139 ;  /* 0x000000ffff8f1224 */ /* 0x000fe400078e008b */
[----:B------:R-:W-:Y:S02]  /*cb00*/  @P1 IMAD R0, R219, 0x60, RZ ;  /* 0x00000060db001824 */ /* 0x000fe400078e02ff */
[----:B------:R-:W-:Y:S04]  /*cb10*/  @P1 IMAD.WIDE.U32 R2, R218, 0x60, R142 ;  /* 0x00000060da021825 */ /* 0x000fe800078e008e */
[----:B------:R-:W-:Y:S02]  /*cb20*/  @P1 IMAD.IADD R3, R3, 0x1, R0 ;  /* 0x0000000103031824 */ /* 0x000fe400078e0200 */
[----:B-1----:R-:W-:Y:S04]  /*cb30*/  @P1 IMAD.WIDE.U32 R32, R132, 0x60, R148 ;  /* 0x0000006084201825 */ /* 0x002fe800078e0094 */
[----:B------:R-:W-:Y:S04]  /*cb40*/  @P1 IMAD R0, R133, 0x60, RZ ;  /* 0x0000006085001824 */ /* 0x000fe800078e02ff */
[----:B------:R-:W-:Y:S01]  /*cb50*/  @P1 IMAD.IADD R33, R33, 0x1, R0 ;  /* 0x0000000121211824 */ /* 0x000fe200078e0200 */
[----:B--2---:R1:W-:Y:S04]  /*cb60*/  @P0 ST.E.128 desc[UR6][R28.64], R4 ;  /* 0x000000041c000985 */ /* 0x0043e8000c101d06 */
[----:B------:R-:W2:Y:S04]  /*cb70*/  @P0 LD.E.128 R24, desc[UR6][R30.64+0x80] ;  /* 0x000080061e180980 */ /* 0x000ea8000c101d00 */
[----:B--2---:R2:W-:Y:S01]  /*cb80*/  @P0 ST.E.128 desc[UR6][R28.64+0x80], R24 ;  /* 0x000080181c000985 */ /* 0x0045e2000c101d06 */
[C---:B------:R-:W-:Y:S03]  /*cb90*/  ISETP.GE.AND P0, PT, R182.reuse, R223, PT ;  /* 0x000000dfb600720c */ /* 0x040fe60003f06270 */
[----:B------:R-:W3:Y:S01]  /*cba0*/  @P1 LD.E.128 R20, desc[UR6][R2.64] ;  /* 0x0000000602141980 */ /* 0x000ee2000c101d00 */
[----:B------:R-:W-:Y:S11]  /*cbb0*/  ISETP.GE.AND P0, PT, R182, R221, !P0 ;  /* 0x000000ddb600720c */ /* 0x000ff60004706270 */
[----:B------:R-:W-:Y:S02]  /*cbc0*/  @!UPT UIADD3 URZ, URZ, URZ, URZ ;  /* 0x0000003f3f3ff290 */ /* 0x000fe4000fffe03f */
[C---:B------:R-:W-:Y:S04]  /*cbd0*/  @P0 LEA R30, P2, R118.reuse, R142, 0x1 ;  /* 0x0000008e761e0211 */ /* 0x040fe800078408ff */
[----:B------:R-:W-:Y:S01]  /*cbe0*/  @P0 LEA.HI.X R31, R118, R139, R115, 0x1, P2 ;  /* 0x0000008b761f0211 */ /* 0x000fe200010f0c73 */
[----:B---3--:R3:W-:Y:S04]  /*cbf0*/  @P1 ST.E.128 desc[UR6][R32.64], R20 ;  /* 0x0000001420001985 */ /* 0x0087e8000c101d06 */
[----:B-1----:R-:W4:Y:S04]  /*cc00*/  @P1 LD.E.128 R4, desc[UR6][R2.64+0x80] ;  /* 0x0000800602041980 */ /* 0x002f28000c101d00 */
[----:B----4-:R1:W-:Y:S01]  /*cc10*/  @P1 ST.E.128 desc[UR6][R32.64+0x80], R4 ;  /* 0x0000800420001985 */ /* 0x0103e2000c101d06 */
[C---:B--2---:R-:W-:Y:S03]  /*cc20*/  @P0 LEA R28, P1, R105.reuse, R148, 0x1 ;  /* 0x00000094691c0211 */ /* 0x044fe600078208ff */
[----:B------:R-:W2:Y:S01]  /*cc30*/  @P0 LD.E.128 R24, desc[UR6][R30.64] ;  /* 0x000000061e180980 */ /* 0x000ea2000c101d00 */
[----:B------:R-:W-:Y:S02]  /*cc40*/  @P0 LEA.HI.X R29, R105, R149, R106, 0x1, P1 ;  /* 0x00000095691d0211 */ /* 0x000fe400008f0c6a */
[C---:B------:R-:W-:Y:S04]  /*cc50*/  ISETP.GE.AND P1, PT, R181.reuse, R223, PT ;  /* 0x000000dfb500720c */ /* 0x040fe80003f26270 */
[----:B------:R-:W-:Y:S11]  /*cc60*/  ISETP.GE.AND P1, PT, R181, R221, !P1 ;  /* 0x000000ddb500720c */ /* 0x000ff60004f26270 */
[----:B------:R-:W-:Y:S02]  /*cc70*/  @!UPT UIADD3 URZ, URZ, URZ, URZ ;  /* 0x0000003f3f3ff290 */ /* 0x000fe4000fffe03f */
[----:B------:R-:W-:Y:S01]  /*cc80*/  @P1 MOV R143, R139 ;  /* 0x0000008b008f1202 */ /* 0x000fe20000000f00 */
[----:B------:R-:W-:Y:S02]  /*cc90*/  @P1 IMAD R0, R219, 0xa0, RZ ;  /* 0x000000a0db001824 */ /* 0x000fe400078e02ff */
[----:B------:R-:W-:Y:S04]  /*cca0*/  @P1 IMAD.WIDE.U32 R2, R218, 0xa0, R142 ;  /* 0x000000a0da021825 */ /* 0x000fe800078e008e */
[----:B------:R-:W-:Y:S02]  /*ccb0*/  @P1 IMAD.IADD R3, R3, 0x1, R0 ;  /* 0x0000000103031824 */ /* 0x000fe400078e0200 */
[----:B------:R-:W-:Y:S01]  /*ccc0*/  @P1 IMAD R0, R133, 0xa0, RZ ;  /* 0x000000a085001824 */ /* 0x000fe200078e02ff */
[----:B--2---:R-:W-:Y:S04]  /*ccd0*/  @P0 ST.E.128 desc[UR6][R28.64], R24 ;  /* 0x000000181c000985 */ /* 0x004fe8000c101d06 */
[----:B---3--:R2:W3:Y:S02]  /*cce0*/  @P0 LD.E.128 R20, desc[UR6][R30.64+0x80] ;  /* 0x000080061e140980 */ /* 0x0084e4000c101d00 */
[----:B--2---:R-:W-:Y:S04]  /*ccf0*/  @P1 IMAD.WIDE.U32 R30, R132, 0xa0, R148 ;  /* 0x000000a0841e1825 */ /* 0x004fe800078e0094 */
[----:B------:R-:W-:Y:S01]  /*cd00*/  @P1 IMAD.IADD R31, R31, 0x1, R0 ;  /* 0x000000011f1f1824 */ /* 0x000fe200078e0200 */
[----:B---3--:R2:W-:Y:S01]  /*cd10*/  @P0 ST.E.128 desc[UR6][R28.64+0x80], R20 ;  /* 0x000080141c000985 */ /* 0x0085e2000c101d06 */
[C---:B------:R-:W-:Y:S03]  /*cd20*/  ISETP.GE.AND P0, PT, R180.reuse, R223, PT ;  /* 0x000000dfb400720c */ /* 0x040fe60003f06270 */
[----:B-1----:R-:W3:Y:S01]  /*cd30*/  @P1 LD.E.128 R4, desc[UR6][R2.64] ;  /* 0x0000000602041980 */ /* 0x002ee2000c101d00 */
[----:B------:R-:W-:Y:S11]  /*cd40*/  ISETP.GE.AND P0, PT, R180, R221, !P0 ;  /* 0x000000ddb400720c */ /* 0x000ff60004706270 */
[----:B------:R-:W-:Y:S02]  /*cd50*/  @!UPT UIADD3 URZ, URZ, URZ, URZ ;  /* 0x0000003f3f3ff290 */ /* 0x000fe4000fffe03f */
[----:B------:R-:W-:Y:S02]  /*cd60*/  @P0 IMAD.MOV.U32 R143, RZ, RZ, R139 ;  /* 0x000000ffff8f0224 */ /* 0x000fe400078e008b */
[----:B------:R-:W-:Y:S02]  /*cd70*/  @P0 IMAD R0, R219, 0xc0, RZ ;  /* 0x000000c0db000824 */ /* 0x000fe400078e02ff */
[----:B--2---:R-:W-:Y:S05]  /*cd80*/  @P0 IMAD.WIDE.U32 R28, R218, 0xc0, R142 ;  /* 0x000000c0da1c0825 */ /* 0x004fea00078e008e */
[----:B------:R-:W-:Y:S01]  /*cd90*/  @P0 IADD3 R29, R29, R0, RZ ;  /* 0x000000001d1d0210 */ /* 0x000fe20007ffe0ff */
[----:B------:R-:W-:Y:S01]  /*cda0*/  @P0 IMAD R0, R133, 0xc0, RZ ;  /* 0x000000c085000824 */ /* 0x000fe200078e02ff */
[----:B---3--:R-:W-:Y:S04]  /*cdb0*/  @P1 ST.E.128 desc[UR6][R30.64], R4 ;  /* 0x000000041e001985 */ /* 0x008fe8000c101d06 */
[----:B------:R1:W2:Y:S02]  /*cdc0*/  @P1 LD.E.128 R24, desc[UR6][R2.64+0x80] ;  /* 0x0000800602181980 */ /* 0x0002a4000c101d00 */
[----:B-1----:R-:W-:Y:S04]  /*cdd0*/  @P0 IMAD.WIDE.U32 R2, R132, 0xc0, R148 ;  /* 0x000000c084020825 */ /* 0x002fe800078e0094 */
[----:B------:R-:W-:Y:S01]  /*cde0*/  @P0 IMAD.IADD R3, R3, 0x1, R0 ;  /* 0x0000000103030824 */ /* 0x000fe200078e0200 */
[----:B--2---:R1:W-:Y:S01]  /*cdf0*/  @P1 ST.E.128 desc[UR6][R30.64+0x80], R24 ;  /* 0x000080181e001985 */ /* 0x0043e2000c101d06 */
[C---:B------:R-:W-:Y:S03]  /*ce00*/  ISETP.GE.AND P1, PT, R178.reuse, R223, PT ;  /* 0x000000dfb200720c */ /* 0x040fe60003f26270 */
[----:B------:R-:W2:Y:S01]  /*ce10*/  @P0 LD.E.128 R20, desc[UR6][R28.64] ;  /* 0x000000061c140980 */ /* 0x000ea2000c101d00 */
[----:B------:R-:W-:Y:S11]  /*ce20*/  ISETP.GE.AND P1, PT, R178, R221, !P1 ;  /* 0x000000ddb200720c */ /* 0x000ff60004f26270 */
[----:B------:R-:W-:Y:S02]  /*ce30*/  @!UPT UIADD3 URZ, URZ, URZ, URZ ;  /* 0x0000003f3f3ff290 */ /* 0x000fe4000fffe03f */
[----:B------:R-:W-:Y:S02]  /*ce40*/  @P1 IMAD.MOV.U32 R143, RZ, RZ, R139 ;  /* 0x000000ffff8f1224 */ /* 0x000fe400078e008b */
[----:B------:R-:W-:Y:S02]  /*ce50*/  @P1 IMAD R0, R219, 0xe0, RZ ;  /* 0x000000e0db001824 */ /* 0x000fe400078e02ff */
[----:B-1----:R-:W-:Y:S05]  /*ce60*/  @P1 IMAD.WIDE.U32 R30, R218, 0xe0, R142 ;  /* 0x000000e0da1e1825 */ /* 0x002fea00078e008e */
[----:B------:R-:W-:Y:S01]  /*ce70*/  @P1 IADD3 R31, R31, R0, RZ ;  /* 0x000000001f1f1210 */ /* 0x000fe20007ffe0ff */
[----:B------:R-:W-:Y:S01]  /*ce80*/  @P1 IMAD R0, R133, 0xe0, RZ ;  /* 0x000000e085001824 */ /* 0x000fe200078e02ff */
[----:B--2---:R1:W-:Y:S04]  /*ce90*/  @P0 ST.E.128 desc[UR6][R2.64], R20 ;  /* 0x0000001402000985 */ /* 0x0043e8000c101d06 */
[----:B------:R2:W3:Y:S02]  /*cea0*/  @P0 LD.E.128 R4, desc[UR6][R28.64+0x80] ;  /* 0x000080061c040980 */ /* 0x0004e4000c101d00 */
[----:B--2---:R-:W-:Y:S04]  /*ceb0*/  @P1 IMAD.WIDE.U32 R28, R132, 0xe0, R148 ;  /* 0x000000e0841c1825 */ /* 0x004fe800078e0094 */
[----:B------:R-:W-:Y:S01]  /*cec0*/  @P1 IMAD.IADD R29, R29, 0x1, R0 ;  /* 0x000000011d1d1824 */ /* 0x000fe200078e0200 */
[----:B---3--:R2:W-:Y:S04]  /*ced0*/  @P0 ST.E.128 desc[UR6][R2.64+0x80], R4 ;  /* 0x0000800402000985 */ /* 0x0085e8000c101d06 */
[----:B------:R-:W3:Y:S04]  /*cee0*/  @P1 LD.E.128 R24, desc[UR6][R30.64] ;  /* 0x000000061e181980 */ /* 0x000ee8000c101d00 */
[----:B---3--:R2:W-:Y:S04]  /*cef0*/  @P1 ST.E.128 desc[UR6][R28.64], R24 ;  /* 0x000000181c001985 */ /* 0x0085e8000c101d06 */
[----:B-1----:R-:W3:Y:S04]  /*cf00*/  @P1 LD.E.128 R20, desc[UR6][R30.64+0x80] ;  /* 0x000080061e141980 */ /* 0x002ee8000c101d00 */
[----:B---3--:R2:W-:Y:S02]  /*cf10*/  @P1 ST.E.128 desc[UR6][R28.64+0x80], R20 ;  /* 0x000080141c001985 */ /* 0x0085e4000c101d06 */
.L_x_2667:
[----:B------:R-:W-:Y:S05]  /*cf20*/  BSYNC B2 ;  /* 0x0000000000027941 */ /* 0x000fea0003800000 */
.L_x_2648:
[----:B------:R-:W-:Y:S01]  /*cf30*/  ISETP.NE.U32.AND P1, PT, R242, RZ, PT ;  /* 0x000000fff200720c */ /* 0x000fe20003f25070 */
[----:B--2---:R-:W2:Y:S01]  /*cf40*/  LD.E R3, desc[UR6][R10.64+0x128] ;  /* 0x000128060a037980 */ /* 0x004ea2000c101900 */
[----:B-1----:R-:W-:Y:S01]  /*cf50*/  IMAD.MOV.U32 R143, RZ, RZ, R139 ;  /* 0x000000ffff8f7224 */ /* 0x002fe200078e008b */
[----:B------:R-:W-:Y:S01]  /*cf60*/  BSSY B0, `(.L_x_2716) ;  /* 0x000005f000007945 */ /* 0x000fe20003800000 */
[----:B------:R-:W-:Y:S01]  /*cf70*/  ISETP.NE.AND.EX P1, PT, R243, RZ, PT, P1 ;  /* 0x000000fff300720c */ /* 0x000fe20003f25310 */
[----:B--2---:R-:W-:Y:S05]  /*cf80*/  IMAD.U32 R3, R3, -0x80, RZ ;  /* 0xffffff8003037824 */ /* 0x004fea00078e00ff */
[C---:B------:R-:W-:Y:S04]  /*cf90*/  LEA R142, P0, R3.reuse, R142, 0x1 ;  /* 0x0000008e038e7211 */ /* 0x040fe800078008ff */
[----:B------:R-:W-:Y:S03]  /*cfa0*/  LEA.HI.X.SX32 R139, R3, R143, 0x1, P0 ;  /* 0x0000008f038b7211 */ /* 0x000fe600000f0eff */
[----:B------:R-:W-:Y:S06]  /*cfb0*/  @!P1 BRA `(.L_x_2717) ;  /* 0x0000000400449947 */ /* 0x000fec0003800000 */
[----:B------:R-:W-:Y:S04]  /*cfc0*/  IADD3 R3, R13, -0x1, RZ ;  /* 0xffffffff0d037810 */ /* 0x000fe80007ffe0ff */
[----:B------:R-:W-:Y:S11]  /*cfd0*/  ISETP.GT.AND P0, PT, R3, R112, PT ;  /* 0x000000700300720c */ /* 0x000ff60003f04270 */
[----:B------:R-:W-:Y:S02]  /*cfe0*/  @!UPT UIADD3 URZ, URZ, URZ, URZ ;  /* 0x0000003f3f3ff290 */ /* 0x000fe4000fffe03f */
[----:B------:R-:W-:Y:S05]  /*cff0*/  @!P0 BRA `(.L_x_2718) ;  /* 0x0000000400548947 */ /* 0x000fea0003800000 */
[----:B---3--:R-:W-:Y:S01]  /*d000*/  IMAD.MOV.U32 R20, RZ, RZ, RZ ;  /* 0x000000ffff147224 */ /* 0x008fe200078e00ff */
[----:B------:R-:W2:Y:S01]  /*d010*/  LD.E R2, desc[UR6][R10.64+0x170] ;  /* 0x000170060a027980 */ /* 0x000ea2000c101900 */
[----:B------:R-:W-:Y:S03]  /*d020*/  IABS R8, R15 ;  /* 0x0000000f00087213 */ /* 0x000fe60000000000 */
[----:B----4-:R-:W3:Y:S06]  /*d030*/  LD.E.64 R24, desc[UR6][R10.64+0x40] ;  /* 0x000040060a187980 */ /* 0x010eec000c101b00 */
        /* <DEDUP_REMOVED lines=14> */
[----:B------:R-:W5:Y:S04]  /*d120*/  LD.E.64 R20, desc[UR6][R10.64+0x28] ;  /* 0x000028060a147980 */ /* 0x000f68000c101b00 */
        /* <DEDUP_REMOVED lines=45> */
[----:B-----5:R-:W-:Y:S04]  /*d400*/  IMAD.WIDE.U32 R22, R6, R20, R22 ;  /* 0x0000001406167225 */ /* 0x020fe800078e0016 */
[----:B------:R-:W-:Y:S01]  /*d410*/  IMAD R6, R21, R6, RZ ;  /* 0x0000000615067224 */ /* 0x000fe200078e02ff */
[----:B------:R-:W-:Y:S01]  /*d420*/  LEA R150, P1, R22, R150, 0x1 ;  /* 0x0000009616967211 */ /* 0x000fe200078208ff */
[----:B--2---:R-:W-:Y:S02]  /*d430*/  IMAD R4, R17, R0, RZ ;  /* 0x0000000011047224 */ /* 0x004fe400078e02ff */
        /* <DEDUP_REMOVED lines=9> */
.L_x_2717:
[----:B------:R-:W2:Y:S04]  /*d4d0*/  LD.E R5, desc[UR6][R10.64+0x40] ;  /* 0x000040060a057980 */ /* 0x000ea8000c101900 */
[----:B------:R-:W5:Y:S02]  /*d4e0*/  LD.E R3, desc[UR6][R10.64+0x38] ;  /* 0x000038060a037980 */ /* 0x000f64000c101900 */
[----:B-----5:R-:W-:Y:S02]  /*d4f0*/  IMAD.U32 R3, R3, -0x80, RZ ;  /* 0xffffff8003037824 */ /* 0x020fe400078e00ff */
[----:B--2---:R-:W-:Y:S03]  /*d500*/  IMAD.U32 R5, R5, -0x80, RZ ;  /* 0xffffff8005057824 */ /* 0x004fe600078e00ff */
[----:B---3--:R-:W-:Y:S02]  /*d510*/  LEA R148, P0, R3, R148, 0x1 ;  /* 0x0000009403947211 */ /* 0x008fe400078008ff */
[----:B------:R-:W-:Y:S02]  /*d520*/  LEA R150, P1, R5, R150, 0x1 ;  /* 0x0000009605967211 */ /* 0x000fe400078208ff */
[----:B------:R-:W-:Y:S02]  /*d530*/  LEA.HI.X.SX32 R149, R3, R149, 0x1, P0 ;  /* 0x0000009503957211 */ /* 0x000fe400000f0eff */
[----:B------:R-:W-:Y:S09]  /*d540*/  LEA.HI.X.SX32 R151, R5, R151, 0x1, P1 ;  /* 0x0000009705977211 */ /* 0x000ff200008f0eff */
.L_x_2718:
[----:B------:R-:W-:Y:S05]  /*d550*/  BSYNC B0 ;  /* 0x0000000000007941 */ /* 0x000fea0003800000 */
.L_x_2716:
[----:B------:R-:W-:Y:S04]  /*d560*/  IADD3 R13, R13, -0x1, RZ ;  /* 0xffffffff0d0d7810 */ /* 0x000fe80007ffe0ff */
[----:B------:R-:W-:Y:S11]  /*d570*/  ISETP.GT.AND P0, PT, R13, R112, PT ;  /* 0x000000700d00720c */ /* 0x000ff60003f04270 */
[----:B------:R-:W-:Y:S02]  /*d580*/  @!UPT UIADD3 URZ, URZ, URZ, URZ ;  /* 0x0000003f3f3ff290 */ /* 0x000fe4000fffe03f */
[----:B------:R-:W-:Y:S05]  /*d590*/  @P0 BRA `(.L_x_2719) ;  /* 0xffffff5400a80947 */ /* 0x000fea000383ffff */
.L_x_2647:
        /* <DEDUP_REMOVED lines=14> */
[----:B-----5:R-:W4:Y:S04]  /*d680*/  LD.E.U8 R0, desc[UR6][R10.64+0x1b3] ;  /* 0x0001b3060a007980 */ /* 0x020f28000c101100 */
[----:B------:R1:W5:Y:S04]  /*d690*/  LD.E.64 R34, desc[UR6][R10.64+0x148] ;  /* 0x000148060a227980 */ /* 0x000368000c101b00 */
[----:B------:R1:W5:Y:S01]  /*d6a0*/  LD.E.64 R32, desc[UR6][R10.64+0x150] ;  /* 0x000150060a207980 */ /* 0x000362000c101b00 */
[----:B--2---:R-:W-:-:S04]  /*d6b0*/  ISETP.NE.U32.AND P1, PT, R8, RZ, PT ;  /* 0x000000ff0800720c */ /* 0x004fc80003f25070 */
[----:B------:R-:W-:-:S13]  /*d6c0*/  ISETP.NE.AND.EX P1, PT, R9, RZ, PT, P1 ;  /* 0x000000ff0900720c */ /* 0x000fda0003f25310 */
[----:B------:R-:W-:-:S04]  /*d6d0*/  @P1 LEA R14, P0, R236, R8, 0x2 ;  /* 0x00000008ec0e1211 */ /* 0x000fc800078010ff */
[----:B------:R-:W-:-:S05]  /*d6e0*/  @P1 LEA.HI.X R15, R236, R9, R79, 0x2, P0 ;  /* 0x00000009ec0f1211 */ /* 0x000fca00000f144f */
[----:B------:R-:W2:Y:S01]  /*d6f0*/  @P1 LD.E R2, desc[UR6][R14.64] ;  /* 0x000000060e021980 */ /* 0x000ea2000c101900 */
[C---:B------:R-:W-:Y:S02]  /*d700*/  LEA R13, P0, R190.reuse, R188, 0x5 ;  /* 0x000000bcbe0d7211 */ /* 0x040fe400078028ff */
[----:B------:R-:W-:Y:S02]  /*d710*/  LEA.HI R9, R3, R3, RZ, 0x1 ;  /* 0x0000000303097211 */ /* 0x000fe400078f08ff */
[----:B------:R-:W-:Y:S02]  /*d720*/  LEA.HI.X R6, R190, R185, R191, 0x5, P0 ;  /* 0x000000b9be067211 */ /* 0x000fe400000f2cbf */
[----:B---3--:R-:W-:Y:S02]  /*d730*/  LEA R36, P0, R13, R192, 0x1 ;  /* 0x000000c00d247211 */ /* 0x008fe400078008ff */
[----:B------:R-:W-:Y:S02]  /*d740*/  SHF.R.S32.HI R9, RZ, 0x1, R9 ;  /* 0x00000001ff097819 */ /* 0x000fe40000011409 */
[----:B------:R-:W-:-:S02]  /*d750*/  IADD3 R7, P1, R7, R188, RZ ;  /* 0x000000bc07077210 */ /* 0x000fc40007f3e0ff */
[----:B----4-:R-:W-:Y:S01]  /*d760*/  ISETP.NE.AND P4, PT, R0, RZ, PT ;  /* 0x000000ff0000720c */ /* 0x010fe20003f85270 */
[----:B------:R-:W-:Y:S01]  /*d770*/  IMAD.MOV.U32 R184, RZ, RZ, R188 ;  /* 0x000000ffffb87224 */ /* 0x000fe200078e00bc */
[-C--:B------:R-:W-:Y:S02]  /*d780*/  LEA R44, P2, R188, R192.reuse, 0x1 ;  /* 0x000000c0bc2c7211 */ /* 0x080fe400078408ff */
[----:B------:R-:W-:Y:S01]  /*d790*/  LEA.HI.X R37, R13, R193, R6, 0x1, P0 ;  /* 0x000000c10d257211 */ /* 0x000fe200000f0c06 */
[----:B------:R-:W-:Y:S01]  /*d7a0*/  IMAD R6, R186, R9, R81 ;  /* 0x00000009ba067224 */ /* 0x000fe200078e0251 */
[-CC-:B------:R-:W-:Y:S01]  /*d7b0*/  LEA.HI.X R45, R188, R193.reuse, R185.reuse, 0x1, P2 ;  /* 0x000000c1bc2d7211 */ /* 0x180fe200010f0cb9 */
[--C-:B------:R-:W-:Y:S01]  /*d7c0*/  IMAD.X R5, R5, 0x1, R185.reuse, P1 ;  /* 0x0000000105057824 */ /* 0x100fe200008e06b9 */
[----:B------:R-:W-:Y:S01]  /*d7d0*/  LEA R42, P1, R7, R192, 0x1 ;  /* 0x000000c0072a7211 */ /* 0x000fe200078208ff */
[----:B------:R-:W-:Y:S02]  /*d7e0*/  IMAD R4, R191, 0x30, RZ ;  /* 0x00000030bf047824 */ /* 0x000fe400078e02ff */
        /* <DEDUP_REMOVED lines=17> */
[----:B-1----:R-:W-:Y:S08]  /*d900*/  @!P4 BRA `(.L_x_2722) ;  /* 0x000000180070c947 */ /* 0x002ff00003800000 */
[----:B------:R-:W-:Y:S04]  /*d910*/  BSSY B1, `(.L_x_2723) ;  /* 0x0000062000017945 */ /* 0x000fe80003800000 */
[----:B------:R-:W-:Y:S05]  /*d920*/  @!P0 BRA `(.L_x_2724) ;  /* 0x0000000400808947 */ /* 0x000fea0003800000 */
[----:B------:R1:W5:Y:S01]  /*d930*/  LD.E.128 R20, desc[UR6][R44.64] ;  /* 0x000000062c147980 */ /* 0x000362000c101d00 */
[----:B------:R-:W-:Y:S01]  /*d940*/  ISETP.GE.AND P2, PT, R18, R3, PT ;  /* 0x000000031200720c */ /* 0x000fe20003f46270 */
[C---:B------:R-:W-:Y:S01]  /*d950*/  IMAD.SHL.U32 R31, R24.reuse, 0x2, RZ ;  /* 0x00000002181f7824 */ /* 0x040fe200078e00ff */
[----:B------:R-:W-:Y:S01]  /*d960*/  SHF.L.U64.HI R5, R24, 0x1, R25 ;  /* 0x0000000118057819 */ /* 0x000fe20000010219 */
[----:B------:R-:W-:Y:S03]  /*d970*/  BSSY B0, `(.L_x_2725) ;  /* 0x000002d000007945 */ /* 0x000fe60003800000 */
[-C--:B-----5:R-:W-:Y:S02]  /*d980*/  IADD3 R28, P1, R34, R31.reuse, RZ ;  /* 0x0000001f221c7210 */ /* 0x0a0fe40007f3e0ff */
[----:B------:R-:W-:-:S03]  /*d990*/  IADD3 R30, P0, R32, R31, RZ ;  /* 0x0000001f201e7210 */ /* 0x000fc60007f1e0ff */
[--C-:B------:R-:W-:Y:S02]  /*d9a0*/  IMAD.X R29, R35, 0x1, R5.reuse, P1 ;  /* 0x00000001231d7824 */ /* 0x100fe400008e0605 */
[----:B------:R-:W-:Y:S01]  /*d9b0*/  IMAD.X R31, R33, 0x1, R5, P0 ;  /* 0x00000001211f7824 */ /* 0x000fe200000e0605 */
[----:B------:R-:W-:Y:S07]  /*d9c0*/  @P2 BRA `(.L_x_2726) ;  /* 0x00000000009c2947 */ /* 0x000fee0003800000 */
[----:B------:R-:W2:Y:S04]  /*d9d0*/  LD.E.64 R4, desc[UR6][R30.64] ;  /* 0x000000061e047980 */ /* 0x000ea8000c101b00 */
[----:B------:R-:W3:Y:S01]  /*d9e0*/  LD.E.64 R6, desc[UR6][R28.64] ;  /* 0x000000061c067980 */ /* 0x000ee2000c101b00 */
[C---:B------:R-:W-:Y:S01]  /*d9f0*/  SHF.L.U32 R2, R21.reuse, 0x10, RZ ;  /* 0x0000001015027819 */ /* 0x040fe200000006ff */
[----:B------:R-:W-:Y:S01]  /*da00*/  IMAD.U32 R16, R22, 0x10000, RZ ;  /* 0x0001000016107824 */ /* 0x000fe200078e00ff */
[----:B------:R-:W-:Y:S02]  /*da10*/  LOP3.LUT R0, R21, 0xffff0000, RZ, 0xc0, !PT ;  /* 0xffff000015007812 */ /* 0x000fe400078ec0ff */
[C---:B------:R-:W-:Y:S02]  /*da20*/  SHF.L.U32 R27, R23.reuse, 0x10, RZ ;  /* 0x00000010171b7819 */ /* 0x040fe400000006ff */
[----:B------:R-:W-:-:S02]  /*da30*/  LOP3.LUT R23, R23, 0xffff0000, RZ, 0xc0, !PT ;  /* 0xffff000017177812 */ /* 0x000fc400078ec0ff */
[C---:B------:R-:W-:Y:S02]  /*da40*/  SHF.L.U32 R8, R20.reuse, 0x10, RZ ;  /* 0x0000001014087819 */ /* 0x040fe400000006ff */
[----:B------:R-:W-:Y:S02]  /*da50*/  LOP3.LUT R20, R20, 0xffff0000, RZ, 0xc0, !PT ;  /* 0xffff000014147812 */ /* 0x000fe400078ec0ff */
[----:B------:R-:W-:Y:S02]  /*da60*/  LOP3.LUT R26, R22, 0xffff0000, RZ, 0xc0, !PT ;  /* 0xffff0000161a7812 */ /* 0x000fe400078ec0ff */
[----:B--2---:R-:W-:Y:S02]  /*da70*/  LOP3.LUT R15, R4, 0xffff0000, RZ, 0xc0, !PT ;  /* 0xffff0000040f7812 */ /* 0x004fe400078ec0ff */
[C---:B------:R-:W-:Y:S01]  /*da80*/  LOP3.LUT R12, R5.reuse, 0xffff0000, RZ, 0xc0, !PT ;  /* 0xffff0000050c7812 */ /* 0x040fe200078ec0ff */
[----:B------:R-:W-:Y:S01]  /*da90*/  IMAD.U32 R5, R5, 0x10000, RZ ;  /* 0x0001000005057824 */ /* 0x000fe200078e00ff */
[----:B---3--:R-:W-:Y:S01]  /*daa0*/  LOP3.LUT R21, R6, 0xffff0000, RZ, 0xc0, !PT ;  /* 0xffff000006157812 */ /* 0x008fe200078ec0ff */
[C---:B------:R-:W-:Y:S01]  /*dab0*/  FMUL.FTZ R13, R0.reuse, R15 ;  /* 0x0000000f000d7220 */ /* 0x040fe20000410000 */
[----:B------:R-:W-:Y:S01]  /*dac0*/  LOP3.LUT R14, R7, 0xffff0000, RZ, 0xc0, !PT ;  /* 0xffff0000070e7812 */ /* 0x000fe200078ec0ff */
[----:B------:R-:W-:Y:S01]  /*dad0*/  FMUL.FTZ R22, R23, R12 ;  /* 0x0000000c17167220 */ /* 0x000fe20000410000 */
[----:B------:R-:W-:Y:S01]  /*dae0*/  SHF.L.U32 R7, R7, 0x10, RZ ;  /* 0x0000001007077819 */ /* 0x000fe200000006ff */
[-C--:B------:R-:W-:Y:S01]  /*daf0*/  FMUL.FTZ R0, R0, R21.reuse ;  /* 0x0000001500007220 */ /* 0x080fe20000410000 */
[----:B------:R-:W-:Y:S01]  /*db00*/  FFMA.FTZ R13, R2, R21, -R13 ;  /* 0x00000015020d7223 */ /* 0x000fe2000001080d */
[----:B------:R-:W-:Y:S01]  /*db10*/  SHF.L.U32 R21, R6, 0x10, RZ ;  /* 0x0000001006157819 */ /* 0x000fe200000006ff */
[-C--:B------:R-:W-:Y:S01]  /*db20*/  FFMA.FTZ R22, R27, R14.reuse, -R22 ;  /* 0x0000000e1b167223 */ /* 0x080fe20000010816 */
[----:B------:R-:W-:Y:S01]  /*db30*/  FFMA.FTZ R0, R2, R15, R0 ;  /* 0x0000000f02007223 */ /* 0x000fe20000010000 */
[----:B------:R-:W-:Y:S01]  /*db40*/  SHF.L.U32 R15, R4, 0x10, RZ ;  /* 0x00000010040f7819 */ /* 0x000fe200000006ff */
[----:B------:R-:W-:Y:S01]  /*db50*/  FMUL.FTZ R2, R23, R14 ;  /* 0x0000000e17027220 */ /* 0x000fe20000410000 */
[C---:B------:R-:W-:Y:S01]  /*db60*/  FMUL.FTZ R47, R26.reuse, R5 ;  /* 0x000000051a2f7220 */ /* 0x040fe20000410000 */
[----:B------:R-:W-:-:S02]  /*db70*/  FMUL.FTZ R26, R26, R7 ;  /* 0x000000071a1a7220 */ /* 0x000fc40000410000 */
[C---:B------:R-:W-:Y:S01]  /*db80*/  FMUL.FTZ R23, R20.reuse, R15 ;  /* 0x0000000f14177220 */ /* 0x040fe20000410000 */
[----:B------:R-:W-:Y:S01]  /*db90*/  FMUL.FTZ R20, R20, R21 ;  /* 0x0000001514147220 */ /* 0x000fe20000410000 */
[----:B------:R-:W-:Y:S01]  /*dba0*/  FFMA.FTZ R27, R27, R12, R2 ;  /* 0x0000000c1b1b7223 */ /* 0x000fe20000010002 */
[----:B------:R-:W-:Y:S01]  /*dbb0*/  FFMA.FTZ R47, R16, R7, -R47 ;  /* 0x00000007102f7223 */ /* 0x000fe2000001082f */
[C---:B------:R-:W-:Y:S01]  /*dbc0*/  FFMA.FTZ R23, R8.reuse, R21, -R23 ;  /* 0x0000001508177223 */ /* 0x040fe20000010817 */
[----:B------:R-:W-:Y:S01]  /*dbd0*/  FFMA.FTZ R20, R8, R15, R20 ;  /* 0x0000000f08147223 */ /* 0x000fe20000010014 */
[----:B------:R-:W-:Y:S01]  /*dbe0*/  FFMA.FTZ R26, R16, R5, R26 ;  /* 0x00000005101a7223 */ /* 0x000fe2000001001a */
[----:B------:R-:W-:Y:S02]  /*dbf0*/  F2FP.BF16.F32.PACK_AB R27, R27, R22 ;  /* 0x000000161b1b723e */ /* 0x000fe400000010ff */
[----:B------:R-:W-:Y:S02]  /*dc00*/  F2FP.BF16.F32.PACK_AB R21, R0, R13 ;  /* 0x0000000d0015723e */ /* 0x000fe400000010ff */
[----:B------:R-:W-:-:S02]  /*dc10*/  F2FP.BF16.F32.PACK_AB R20, R20, R23 ;  /* 0x000000171414723e */ /* 0x000fc400000010ff */
[----:B------:R-:W-:Y:S02]  /*dc20*/  F2FP.BF16.F32.PACK_AB R22, R26, R47 ;  /* 0x0000002f1a16723e */ /* 0x000fe400000010ff */
[----:B------:R-:W-:Y:S02]  /*dc30*/  MOV R23, R27 ;  /* 0x0000001b00177202 */ /* 0x000fe40000000f00 */
.L_x_2726:
[----:B------:R-:W-:Y:S05]  /*dc40*/  BSYNC B0 ;  /* 0x0000000000007941 */ /* 0x000fea0003800000 */
.L_x_2725:
[----:B------:R2:W-:Y:S04]  /*dc50*/  STS.128 [R239], R20 ;  /* 0x00000014ef007388 */ /* 0x0005e80000000c00 */
[----:B------:R2:W5:Y:S01]  /*dc60*/  LD.E.128 R12, desc[UR6][R44.64+0x80] ;  /* 0x000080062c0c7980 */ /* 0x000562000c101d00 */
[----:B------:R-:W-:Y:S01]  /*dc70*/  IADD3 R0, R18, 0x40, RZ ;  /* 0x0000004012007810 */ /* 0x000fe20007ffe0ff */
[----:B------:R-:W-:Y:S03]  /*dc80*/  BSSY B0, `(.L_x_2727) ;  /* 0x0000029000007945 */ /* 0x000fe60003800000 */
[----:B------:R-:W-:-:S13]  /*dc90*/  ISETP.GE.AND P0, PT, R0, R3, PT ;  /* 0x000000030000720c */ /* 0x000fda0003f06270 */
[----:B------:R-:W-:Y:S05]  /*dca0*/  @P0 BRA `(.L_x_2728) ;  /* 0x0000000000980947 */ /* 0x000fea0003800000 */
[----:B------:R-:W3:Y:S04]  /*dcb0*/  LD.E.64 R4, desc[UR6][R30.64+0x40] ;  /* 0x000040061e047980 */ /* 0x000ee8000c101b00 */
[----:B------:R-:W4:Y:S01]  /*dcc0*/  LD.E.64 R6, desc[UR6][R28.64+0x40] ;  /* 0x000040061c067980 */ /* 0x000f22000c101b00 */
[C---:B-----5:R-:W-:Y:S01]  /*dcd0*/  SHF.L.U32 R27, R15.reuse, 0x10, RZ ;  /* 0x000000100f1b7819 */ /* 0x060fe200000006ff */
[----:B--2---:R-:W-:Y:S01]  /*dce0*/  IMAD.U32 R20, R14, 0x10000, RZ ;  /* 0x000100000e147824 */ /* 0x004fe200078e00ff */
[----:B------:R-:W-:Y:S02]  /*dcf0*/  LOP3.LUT R23, R15, 0xffff0000, RZ, 0xc0, !PT ;  /* 0xffff00000f177812 */ /* 0x000fe400078ec0ff */
[C---:B------:R-:W-:Y:S02]  /*dd00*/  LOP3.LUT R0, R13.reuse, 0xffff0000, RZ, 0xc0, !PT ;  /* 0xffff00000d007812 */ /* 0x040fe400078ec0ff */
[----:B------:R-:W-:-:S02]  /*dd10*/  SHF.L.U32 R2, R13, 0x10, RZ ;  /* 0x000000100d027819 */ /* 0x000fc400000006ff */
        /* <DEDUP_REMOVED lines=15> */
[----:B------:R-:W-:Y:S01]  /*de10*/  SHF.L.U32 R15, R4, 0x10, RZ ;  /* 0x00000010040f7819 */ /* 0x000fe200000006ff */
[-C--:B------:R-:W-:Y:S01]  /*de20*/  FMUL.FTZ R2, R23, R16.reuse ;  /* 0x0000001017027220 */ /* 0x080fe20000410000 */
[C---:B------:R-:W-:Y:S01]  /*de30*/  FMUL.FTZ R29, R26.reuse, R5 ;  /* 0x000000051a1d7220 */ /* 0x040fe20000410000 */
[----:B------:R-:W-:Y:S01]  /*de40*/  FMUL.FTZ R26, R26, R7 ;  /* 0x000000071a1a7220 */ /* 0x000fe20000410000 */
[C---:B------:R-:W-:Y:S01]  /*de50*/  FFMA.FTZ R14, R27.reuse, R16, -R14 ;  /* 0x000000101b0e7223 */ /* 0x040fe2000001080e */
[C---:B------:R-:W-:Y:S01]  /*de60*/  FMUL.FTZ R23, R22.reuse, R15 ;  /* 0x0000000f16177220 */ /* 0x040fe20000410000 */
[----:B------:R-:W-:Y:S01]  /*de70*/  FMUL.FTZ R22, R22, R21 ;  /* 0x0000001516167220 */ /* 0x000fe20000410000 */
[----:B------:R-:W-:Y:S01]  /*de80*/  FFMA.FTZ R27, R27, R12, R2 ;  /* 0x0000000c1b1b7223 */ /* 0x000fe20000010002 */
        /* <DEDUP_REMOVED lines=8> */
.L_x_2728:
[----:B------:R-:W-:Y:S05]  /*df10*/  BSYNC B0 ;  /* 0x0000000000007941 */ /* 0x000fea0003800000 */
.L_x_2727:
[----:B-----5:R3:W-:Y:S02]  /*df20*/  STS.128 [R239+0x2000], R12 ;  /* 0x0020000cef007388 */ /* 0x0207e40000000c00 */
.L_x_2724:
[----:B------:R-:W-:Y:S05]  /*df30*/  BSYNC B1 ;  /* 0x0000000000017941 */ /* 0x000fea0003800000 */
.L_x_2723:
[----:B------:R-:W-:Y:S01]  /*df40*/  VIADD R0, R186, 0x10 ;  /* 0x00000010ba007836 */ /* 0x000fe20000000000 */
[----:B------:R-:W-:Y:S04]  /*df50*/  BSSY B1, `(.L_x_2729) ;  /* 0x0000066000017945 */ /* 0x000fe80003800000 */
[----:B------:R-:W-:-:S04]  /*df60*/  ISETP.GE.AND P0, PT, R0, R17, PT ;  /* 0x000000110000720c */ /* 0x000fc80003f06270 */
[----:B------:R-:W-:-:S13]  /*df70*/  ISETP.LT.OR P0, PT, R57, -0x87, P0 ;  /* 0xffffff793900780c */ /* 0x000fda0000701670 */
[----:B------:R-:W-:Y:S05]  /*df80*/  @P0 BRA `(.L_x_2730) ;  /* 0x0000000400880947 */ /* 0x000fea0003800000 */
[----:B--2---:R2:W5:Y:S01]  /*df90*/  LD.E.128 R20, desc[UR6][R42.64] ;  /* 0x000000062a147980 */ /* 0x004562000c101d00 */
[----:B------:R-:W-:-:S04]  /*dfa0*/  IADD3 R5, P0, R41, R24, RZ ;  /* 0x0000001829057210 */ /* 0x000fc80007f1e0ff */
[----:B------:R-:W-:Y:S01]  /*dfb0*/  LEA.HI.X.SX32 R2, R41, R25, 0x1, P0 ;  /* 0x0000001929027211 */ /* 0x000fe200000f0eff */
[C---:B------:R-:W-:Y:S01]  /*dfc0*/  IMAD.SHL.U32 R41, R5.reuse, 0x2, RZ ;  /* 0x0000000205297824 */ /* 0x040fe200078e00ff */
[----:B------:R-:W-:Y:S02]  /*dfd0*/  ISETP.GE.AND P0, PT, R18, R3, PT ;  /* 0x000000031200720c */ /* 0x000fe40003f06270 */
[----:B------:R-:W-:Y:S02]  /*dfe0*/  SHF.L.U64.HI R5, R5, 0x1, R2 ;  /* 0x0000000105057819 */ /* 0x000fe40000010202 */
[-C--:B-----5:R-:W-:Y:S02]  /*dff0*/  IADD3 R30, P2, R34, R41.reuse, RZ ;  /* 0x00000029221e7210 */ /* 0x0a0fe40007f5e0ff */
[----:B------:R-:W-:Y:S01]  /*e000*/  IADD3 R40, P1, R32, R41, RZ ;  /* 0x0000002920287210 */ /* 0x000fe20007f3e0ff */
[----:B------:R-:W-:Y:S02]  /*e010*/  BSSY B0, `(.L_x_2731) ;  /* 0x000002b000007945 */ /* 0x000fe40003800000 */
[----:B------:R-:W-:-:S02]  /*e020*/  IMAD.X R31, R35, 0x1, R5, P2 ;  /* 0x00000001231f7824 */ /* 0x000fc400010e0605 */
[----:B------:R-:W-:Y:S02]  /*e030*/  IMAD.X R41, R33, 0x1, R5, P1 ;  /* 0x0000000121297824 */ /* 0x000fe400008e0605 */
[----:B------:R-:W-:Y:S06]  /*e040*/  @P0 BRA `(.L_x_2732) ;  /* 0x00000000009c0947 */ /* 0x000fec0003800000 */
[----:B------:R-:W4:Y:S04]  /*e050*/  LD.E.64 R4, desc[UR6][R40.64] ;  /* 0x0000000628047980 */ /* 0x000f28000c101b00 */
[----:B------:R-:W5:Y:S01]  /*e060*/  LD.E.64 R6, desc[UR6][R30.64] ;  /* 0x000000061e067980 */ /* 0x000f62000c101b00 */
[C---:B------:R-:W-:Y:S02]  /*e070*/  SHF.L.U32 R8, R21.reuse, 0x10, RZ ;  /* 0x0000001015087819 */ /* 0x040fe400000006ff */
[----:B------:R-:W-:Y:S02]  /*e080*/  LOP3.LUT R2, R21, 0xffff0000, RZ, 0xc0, !PT ;  /* 0xffff000015027812 */ /* 0x000fe400078ec0ff */
[C---:B------:R-:W-:Y:S02]  /*e090*/  SHF.L.U32 R27, R23.reuse, 0x10, RZ ;  /* 0x00000010171b7819 */ /* 0x040fe400000006ff */
[----:B------:R-:W-:-:S02]  /*e0a0*/  LOP3.LUT R23, R23, 0xffff0000, RZ, 0xc0, !PT ;  /* 0xffff000017177812 */ /* 0x000fc400078ec0ff */
[C---:B---3--:R-:W-:Y:S02]  /*e0b0*/  SHF.L.U32 R12, R20.reuse, 0x10, RZ ;  /* 0x00000010140c7819 */ /* 0x048fe400000006ff */
[----:B------:R-:W-:Y:S01]  /*e0c0*/  LOP3.LUT R26, R20, 0xffff0000, RZ, 0xc0, !PT ;  /* 0xffff0000141a7812 */ /* 0x000fe200078ec0ff */
[C---:B------:R-:W-:Y:S01]  /*e0d0*/  IMAD.U32 R20, R22.reuse, 0x10000, RZ ;  /* 0x0001000016147824 */ /* 0x040fe200078e00ff */
[----:B------:R-:W-:Y:S02]  /*e0e0*/  LOP3.LUT R28, R22, 0xffff0000, RZ, 0xc0, !PT ;  /* 0xffff0000161c7812 */ /* 0x000fe400078ec0ff */
[----:B----4-:R-:W-:Y:S02]  /*e0f0*/  LOP3.LUT R15, R4, 0xffff0000, RZ, 0xc0, !PT ;  /* 0xffff0000040f7812 */ /* 0x010fe400078ec0ff */
[C---:B------:R-:W-:Y:S01]  /*e100*/  LOP3.LUT R14, R5.reuse, 0xffff0000, RZ, 0xc0, !PT ;  /* 0xffff0000050e7812 */ /* 0x040fe200078ec0ff */
[----:B------:R-:W-:Y:S01]  /*e110*/  IMAD.U32 R5, R5, 0x10000, RZ ;  /* 0x0001000005057824 */ /* 0x000fe200078e00ff */
[----:B-----5:R-:W-:Y:S01]  /*e120*/  LOP3.LUT R21, R6, 0xffff0000, RZ, 0xc0, !PT ;  /* 0xffff000006157812 */ /* 0x020fe200078ec0ff */
        /* <DEDUP_REMOVED lines=25> */
.L_x_2732:
[----:B------:R-:W-:Y:S05]  /*e2c0*/  BSYNC B0 ;  /* 0x0000000000007941 */ /* 0x000fea0003800000 */
.L_x_2731:
[----:B------:R4:W-:Y:S04]  /*e2d0*/  STS.128 [R239+0x800], R20 ;  /* 0x00080014ef007388 */ /* 0x0009e80000000c00 */
[----:B---3--:R4:W5:Y:S01]  /*e2e0*/  LD.E.128 R12, desc[UR6][R42.64+0x80] ;  /* 0x000080062a0c7980 */ /* 0x008962000c101d00 */
[----:B------:R-:W-:Y:S01]  /*e2f0*/  IADD3 R2, R18, 0x40, RZ ;  /* 0x0000004012027810 */ /* 0x000fe20007ffe0ff */
[----:B------:R-:W-:Y:S03]  /*e300*/  BSSY B0, `(.L_x_2733) ;  /* 0x0000029000007945 */ /* 0x000fe60003800000 */
[----:B------:R-:W-:-:S13]  /*e310*/  ISETP.GE.AND P0, PT, R2, R3, PT ;  /* 0x000000030200720c */ /* 0x000fda0003f06270 */
[----:B------:R-:W-:Y:S05]  /*e320*/  @P0 BRA `(.L_x_2734) ;  /* 0x0000000000980947 */ /* 0x000fea0003800000 */
[----:B------:R-:W3:Y:S04]  /*e330*/  LD.E.64 R4, desc[UR6][R40.64+0x40] ;  /* 0x0000400628047980 */ /* 0x000ee8000c101b00 */
[----:B------:R-:W2:Y:S01]  /*e340*/  LD.E.64 R6, desc[UR6][R30.64+0x40] ;  /* 0x000040061e067980 */ /* 0x000ea2000c101b00 */
[C---:B-----5:R-:W-:Y:S01]  /*e350*/  LOP3.LUT R2, R13.reuse, 0xffff0000, RZ, 0xc0, !PT ;  /* 0xffff00000d027812 */ /* 0x060fe200078ec0ff */
[----:B----4-:R-:W-:Y:S01]  /*e360*/  IMAD.U32 R20, R14, 0x10000, RZ ;  /* 0x000100000e147824 */ /* 0x010fe200078e00ff */
        /* <DEDUP_REMOVED lines=34> */
.L_x_2734:
[----:B------:R-:W-:Y:S05]  /*e590*/  BSYNC B0 ;  /* 0x0000000000007941 */ /* 0x000fea0003800000 */
.L_x_2733:
[----:B-----5:R3:W-:Y:S02]  /*e5a0*/  STS.128 [R239+0x2800], R12 ;  /* 0x0028000cef007388 */ /* 0x0207e40000000c00 */
.L_x_2730:
[----:B------:R-:W-:Y:S05]  /*e5b0*/  BSYNC B1 ;  /* 0x0000000000017941 */ /* 0x000fea0003800000 */
.L_x_2729:
[----:B------:R-:W-:Y:S01]  /*e5c0*/  VIADD R16, R186, 0x20 ;  /* 0x00000020ba107836 */ /* 0x000fe20000000000 */
[----:B------:R-:W-:Y:S04]  /*e5d0*/  BSSY B1, `(.L_x_2735) ;  /* 0x0000067000017945 */ /* 0x000fe80003800000 */
[----:B------:R-:W-:-:S04]  /*e5e0*/  ISETP.GE.AND P0, PT, R16, R17, PT ;  /* 0x000000111000720c */ /* 0x000fc80003f06270 */
[----:B------:R-:W-:-:S13]  /*e5f0*/  ISETP.LT.OR P0, PT, R57, -0x107, P0 ;  /* 0xfffffef93900780c */ /* 0x000fda0000701670 */
[----:B------:R-:W-:Y:S05]  /*e600*/  @P0 BRA `(.L_x_2736) ;  /* 0x00000004008c0947 */ /* 0x000fea0003800000 */
[----:B---3--:R3:W5:Y:S01]  /*e610*/  LD.E.128 R12, desc[UR6][R36.64] ;  /* 0x00000006240c7980 */ /* 0x008762000c101d00 */
[----:B------:R-:W-:-:S05]  /*e620*/  IMAD.SHL.U32 R5, R9, 0x20, RZ ;  /* 0x0000002009057824 */ /* 0x000fca00078e00ff */
[----:B------:R-:W-:-:S04]  /*e630*/  IADD3 R2, P0, R5, R24, RZ ;  /* 0x0000001805027210 */ /* 0x000fc80007f1e0ff */
[----:B------:R-:W-:Y:S01]  /*e640*/  LEA.HI.X.SX32 R5, R5, R25, 0x1, P0 ;  /* 0x0000001905057211 */ /* 0x000fe200000f0eff */
[----:B------:R-:W-:Y:S01]  /*e650*/  IMAD.SHL.U32 R41, R2, 0x2, RZ ;  /* 0x0000000202297824 */ /* 0x000fe200078e00ff */
[----:B------:R-:W-:Y:S02]  /*e660*/  ISETP.GE.AND P0, PT, R18, R3, PT ;  /* 0x000000031200720c */ /* 0x000fe40003f06270 */
[----:B------:R-:W-:Y:S02]  /*e670*/  SHF.L.U64.HI R5, R2, 0x1, R5 ;  /* 0x0000000102057819 */ /* 0x000fe40000010205 */
[-C--:B-----5:R-:W-:Y:S02]  /*e680*/  IADD3 R30, P2, R34, R41.reuse, RZ ;  /* 0x00000029221e7210 */ /* 0x0a0fe40007f5e0ff */
[----:B------:R-:W-:Y:S01]  /*e690*/  IADD3 R40, P1, R32, R41, RZ ;  /* 0x0000002920287210 */ /* 0x000fe20007f3e0ff */
[----:B------:R-:W-:Y:S02]  /*e6a0*/  BSSY B0, `(.L_x_2737) ;  /* 0x000002a000007945 */ /* 0x000fe40003800000 */
[----:B------:R-:W-:-:S02]  /*e6b0*/  IMAD.X R31, R35, 0x1, R5, P2 ;  /* 0x00000001231f7824 */ /* 0x000fc400010e0605 */
[----:B------:R-:W-:Y:S02]  /*e6c0*/  IMAD.X R41, R33, 0x1, R5, P1 ;  /* 0x0000000121297824 */ /* 0x000fe400008e0605 */
[----:B---3--:R-:W-:Y:S06]  /*e6d0*/  @P0 BRA `(.L_x_2738) ;  /* 0x0000000000980947 */ /* 0x008fec0003800000 */
[----:B------:R-:W3:Y:S04]  /*e6e0*/  LD.E.64 R4, desc[UR6][R40.64] ;  /* 0x0000000628047980 */ /* 0x000ee8000c101b00 */
[----:B------:R-:W5:Y:S01]  /*e6f0*/  LD.E.64 R6, desc[UR6][R30.64] ;  /* 0x000000061e067980 */ /* 0x000f62000c101b00 */
[C---:B------:R-:W-:Y:S01]  /*e700*/  LOP3.LUT R2, R13.reuse, 0xffff0000, RZ, 0xc0, !PT ;  /* 0xffff00000d027812 */ /* 0x040fe200078ec0ff */
[----:B--2-4-:R-:W-:Y:S01]  /*e710*/  IMAD.U32 R22, R14, 0x10000, RZ ;  /* 0x000100000e167824 */ /* 0x014fe200078e00ff */
        /* <DEDUP_REMOVED lines=34> */
.L_x_2738:
[----:B------:R-:W-:Y:S05]  /*e940*/  BSYNC B0 ;  /* 0x0000000000007941 */ /* 0x000fea0003800000 */
.L_x_2737:
[----:B------:R3:W-:Y:S04]  /*e950*/  STS.128 [R239+0x1000], R12 ;  /* 0x0010000cef007388 */ /* 0x0007e80000000c00 */
[----:B--2-4-:R3:W5:Y:S01]  /*e960*/  LD.E.128 R20, desc[UR6][R36.64+0x80] ;  /* 0x0000800624147980 */ /* 0x014762000c101d00 */
[----:B------:R-:W-:Y:S01]  /*e970*/  IADD3 R2, R18, 0x40, RZ ;  /* 0x0000004012027810 */ /* 0x000fe20007ffe0ff */
[----:B------:R-:W-:Y:S03]  /*e980*/  BSSY B0, `(.L_x_2739) ;  /* 0x000002a000007945 */ /* 0x000fe60003800000 */
[----:B------:R-:W-:-:S13]  /*e990*/  ISETP.GE.AND P0, PT, R2, R3, PT ;  /* 0x000000030200720c */ /* 0x000fda0003f06270 */
[----:B------:R-:W-:Y:S05]  /*e9a0*/  @P0 BRA `(.L_x_2740) ;  /* 0x00000000009c0947 */ /* 0x000fea0003800000 */
[----:B------:R-:W2:Y:S04]  /*e9b0*/  LD.E.64 R4, desc[UR6][R40.64+0x40] ;  /* 0x0000400628047980 */ /* 0x000ea8000c101b00 */
[----:B------:R-:W4:Y:S01]  /*e9c0*/  LD.E.64 R6, desc[UR6][R30.64+0x40] ;  /* 0x000040061e067980 */ /* 0x000f22000c101b00 */
[C---:B-----5:R-:W-:Y:S01]  /*e9d0*/  SHF.L.U32 R8, R21.reuse, 0x10, RZ ;  /* 0x0000001015087819 */ /* 0x060fe200000006ff */
[----:B------:R-:W-:Y:S01]  /*e9e0*/  IMAD.U32 R26, R22, 0x10000, RZ ;  /* 0x00010000161a7824 */ /* 0x000fe200078e00ff */
[----:B------:R-:W-:Y:S02]  /*e9f0*/  LOP3.LUT R2, R21, 0xffff0000, RZ, 0xc0, !PT ;  /* 0xffff000015027812 */ /* 0x000fe400078ec0ff */
[----:B------:R-:W-:Y:S02]  /*ea00*/  SHF.L.U32 R27, R23, 0x10, RZ ;  /* 0x00000010171b7819 */ /* 0x000fe400000006ff */
[----:B---3--:R-:W-:-:S02]  /*ea10*/  SHF.L.U32 R12, R20, 0x10, RZ ;  /* 0x00000010140c7819 */ /* 0x008fc400000006ff */
[----:B------:R-:W-:Y:S02]  /*ea20*/  LOP3.LUT R28, R20, 0xffff0000, RZ, 0xc0, !PT ;  /* 0xffff0000141c7812 */ /* 0x000fe400078ec0ff */
[----:B------:R-:W-:Y:S02]  /*ea30*/  LOP3.LUT R23, R23, 0xffff0000, RZ, 0xc0, !PT ;  /* 0xffff000017177812 */ /* 0x000fe400078ec0ff */
[----:B------:R-:W-:Y:S02]  /*ea40*/  LOP3.LUT R29, R22, 0xffff0000, RZ, 0xc0, !PT ;  /* 0xffff0000161d7812 */ /* 0x000fe400078ec0ff */
[----:B--2---:R-:W-:Y:S02]  /*ea50*/  LOP3.LUT R15, R4, 0xffff0000, RZ, 0xc0, !PT ;  /* 0xffff0000040f7812 */ /* 0x004fe400078ec0ff */
[C---:B------:R-:W-:Y:S01]  /*ea60*/  LOP3.LUT R14, R5.reuse, 0xffff0000, RZ, 0xc0, !PT ;  /* 0xffff0000050e7812 */ /* 0x040fe200078ec0ff */
[----:B------:R-:W-:Y:S01]  /*ea70*/  IMAD.U32 R5, R5, 0x10000, RZ ;  /* 0x0001000005057824 */ /* 0x000fe200078e00ff */
        /* <DEDUP_REMOVED lines=26> */
.L_x_2740:
[----:B------:R-:W-:Y:S05]  /*ec20*/  BSYNC B0 ;  /* 0x0000000000007941 */ /* 0x000fea0003800000 */
.L_x_2739:
[----:B-----5:R2:W-:Y:S02]  /*ec30*/  STS.128 [R239+0x3000], R20 ;  /* 0x00300014ef007388 */ /* 0x0205e40000000c00 */
.L_x_2736:
[----:B------:R-:W-:Y:S05]  /*ec40*/  BSYNC B1 ;  /* 0x0000000000017941 */ /* 0x000fea0003800000 */
.L_x_2735:
[----:B------:R-:W-:-:S05]  /*ec50*/  VIADD R28, R186, 0x30 ;  /* 0x00000030ba1c7836 */ /* 0x000fca0000000000 */
[----:B------:R-:W-:-:S04]  /*ec60*/  ISETP.GE.AND P0, PT, R28, R17, PT ;  /* 0x000000111c00720c */ /* 0x000fc80003f06270 */
[----:B------:R-:W-:-:S13]  /*ec70*/  ISETP.LT.OR P0, PT, R57, -0x187, P0 ;  /* 0xfffffe793900780c */ /* 0x000fda0000701670 */
[----:B------:R-:W-:Y:S05]  /*ec80*/  @P0 BRA `(.L_x_2741) ;  /* 0x0000003400740947 */ /* 0x000fea0003800000 */
[----:B---3--:R3:W5:Y:S01]  /*ec90*/  LD.E.128 R12, desc[UR6][R38.64] ;  /* 0x00000006260c7980 */ /* 0x008762000c101d00 */
[----:B------:R-:W-:-:S05]  /*eca0*/  IMAD R9, R9, 0x30, RZ ;  /* 0x0000003009097824 */ /* 0x000fca00078e02ff */
        /* <DEDUP_REMOVED lines=13> */
[C---:B--2-4-:R-:W-:Y:S01]  /*ed80*/  SHF.L.U32 R22, R15.reuse, 0x10, RZ ;  /* 0x000000100f167819 */ /* 0x054fe200000006ff */
[----:B------:R-:W-:Y:S01]  /*ed90*/  IMAD.U32 R23, R14, 0x10000, RZ ;  /* 0x000100000e177824 */ /* 0x000fe200078e00ff */
[----:B------:R-:W-:Y:S02]  /*eda0*/  LOP3.LUT R20, R15, 0xffff0000, RZ, 0xc0, !PT ;  /* 0xffff00000f147812 */ /* 0x000fe400078ec0ff */
[C---:B------:R-:W-:Y:S02]  /*edb0*/  LOP3.LUT R2, R13.reuse, 0xffff0000, RZ, 0xc0, !PT ;  /* 0xffff00000d027812 */ /* 0x040fe400078ec0ff */
[----:B------:R-:W-:-:S02]  /*edc0*/  SHF.L.U32 R8, R13, 0x10, RZ ;  /* 0x000000100d087819 */ /* 0x000fc400000006ff */
[C---:B------:R-:W-:Y:S02]  /*edd0*/  SHF.L.U32 R9, R12.reuse, 0x10, RZ ;  /* 0x000000100c097819 */ /* 0x040fe400000006ff */
[----:B------:R-:W-:Y:S02]  /*ede0*/  LOP3.LUT R24, R12, 0xffff0000, RZ, 0xc0, !PT ;  /* 0xffff00000c187812 */ /* 0x000fe400078ec0ff */
[----:B------:R-:W-:Y:S02]  /*edf0*/  LOP3.LUT R14, R14, 0xffff0000, RZ, 0xc0, !PT ;  /* 0xffff00000e0e7812 */ /* 0x000fe400078ec0ff */
[----:B---3--:R-:W-:Y:S02]  /*ee00*/  LOP3.LUT R15, R4, 0xffff0000, RZ, 0xc0, !PT ;  /* 0xffff0000040f7812 */ /* 0x008fe400078ec0ff */
[C---:B------:R-:W-:Y:S01]  /*ee10*/  LOP3.LUT R12, R5.reuse, 0xffff0000, RZ, 0xc0, !PT ;  /* 0xffff0000050c7812 */ /* 0x040fe200078ec0ff */
[----:B------:R-:W-:Y:S01]  /*ee20*/  IMAD.U32 R5, R5, 0x10000, RZ ;  /* 0x0001000005057824 */ /* 0x000fe200078e00ff */
[----:B-----5:R-:W-:Y:S01]  /*ee30*/  LOP3.LUT R21, R6, 0xffff0000, RZ, 0xc0, !PT ;  /* 0xffff000006157812 */ /* 0x020fe200078ec0ff */
[----:B------:R-:W-:Y:S01]  /*ee40*/  FMUL.FTZ R13, R2, R15 ;  /* 0x0000000f020d7220 */ /* 0x000fe20000410000 */
[C---:B------:R-:W-:Y:S01]  /*ee50*/  LOP3.LUT R17, R7.reuse, 0xffff0000, RZ, 0xc0, !PT ;  /* 0xffff000007117812 */ /* 0x040fe200078ec0ff */
        /* <DEDUP_REMOVED lines=8> */
[----:B------:R-:W-:Y:S01]  /*eee0*/  FMUL.FTZ R8, R24, R4 ;  /* 0x0000000418087220 */ /* 0x000fe20000410000 */
[----:B------:R-:W-:Y:S01]  /*eef0*/  FMUL.FTZ R20, R14, R5 ;  /* 0x000000050e147220 */ /* 0x000fe20000410000 */
[C---:B------:R-:W-:Y:S01]  /*ef00*/  FFMA.FTZ R25, R22.reuse, R17, -R25 ;  /* 0x0000001116197223 */ /* 0x040fe20000010819 */
[----:B------:R-:W-:Y:S01]  /*ef10*/  FFMA.FTZ R12, R22, R12, R15 ;  /* 0x0000000c160c7223 */ /* 0x000fe2000001000f */
        /* <DEDUP_REMOVED lines=11> */
.L_x_2743:
[----:B------:R-:W-:Y:S05]  /*efd0*/  BSYNC B0 ;  /* 0x0000000000007941 */ /* 0x000fea0003800000 */
.L_x_2742:
[----:B------:R3:W-:Y:S04]  /*efe0*/  STS.128 [R239+0x1800], R12 ;  /* 0x0018000cef007388 */ /* 0x0007e80000000c00 */
[----:B------:R-:W5:Y:S01]  /*eff0*/  LD.E.128 R36, desc[UR6][R38.64+0x80] ;  /* 0x0000800626247980 */ /* 0x000f62000c101d00 */
[----:B------:R-:W-:Y:S01]  /*f000*/  IADD3 R18, R18, 0x40, RZ ;  /* 0x0000004012127810 */ /* 0x000fe20007ffe0ff */
[----:B------:R-:W-:Y:S03]  /*f010*/  BSSY B0, `(.L_x_2744) ;  /* 0x0000029000007945 */ /* 0x000fe60003800000 */
[----:B------:R-:W-:-:S13]  /*f020*/  ISETP.GE.AND P0, PT, R18, R3, PT ;  /* 0x000000031200720c */ /* 0x000fda0003f06270 */
[----:B------:R-:W-:Y:S05]  /*f030*/  @P0 BRA `(.L_x_2745) ;  /* 0x0000000000980947 */ /* 0x000fea0003800000 */
[----:B------:R-:W3:Y:S04]  /*f040*/  LD.E.64 R2, desc[UR6][R30.64+0x40] ;  /* 0x000040061e027980 */ /* 0x000ee8000c101b00 */
[----:B------:R-:W2:Y:S01]  /*f050*/  LD.E.64 R4, desc[UR6][R26.64+0x40] ;  /* 0x000040061a047980 */ /* 0x000ea2000c101b00 */
[C---:B-----5:R-:W-:Y:S01]  /*f060*/  LOP3.LUT R6, R37.reuse, 0xffff0000, RZ, 0xc0, !PT ;  /* 0xffff000025067812 */ /* 0x060fe200078ec0ff */
[----:B------:R-:W-:Y:S01]  /*f070*/  IMAD.U32 R19, R38, 0x10000, RZ ;  /* 0x0001000026137824 */ /* 0x000fe200078e00ff */
[----:B------:R-:W-:Y:S02]  /*f080*/  SHF.L.U32 R7, R37, 0x10, RZ ;  /* 0x0000001025077819 */ /* 0x000fe400000006ff */
[C---:B------:R-:W-:Y:S02]  /*f090*/  LOP3.LUT R17, R39.reuse, 0xffff0000, RZ, 0xc0, !PT ;  /* 0xffff000027117812 */ /* 0x040fe400078ec0ff */
[----:B------:R-:W-:-:S02]  /*f0a0*/  SHF.L.U32 R18, R39, 0x10, RZ ;  /* 0x0000001027127819 */ /* 0x000fc400000006ff */
        /* <DEDUP_REMOVED lines=8> */
[----:B----4-:R-:W-:Y:S01]  /*f130*/  FMUL.FTZ R21, R17, R9 ;  /* 0x0000000911157220 */ /* 0x010fe20000410000 */
        /* <DEDUP_REMOVED lines=10> */
[----:B------:R-:W-:Y:S01]  /*f1e0*/  FMUL.FTZ R2, R38, R3 ;  /* 0x0000000326027220 */ /* 0x000fe20000410000 */
[C---:B------:R-:W-:Y:S01]  /*f1f0*/  FMUL.FTZ R9, R36.reuse, R13 ;  /* 0x0000000d24097220 */ /* 0x040fe20000410000 */
[----:B------:R-:W-:Y:S01]  /*f200*/  FMUL.FTZ R36, R36, R15 ;  /* 0x0000000f24247220 */ /* 0x000fe20000410000 */
        /* <DEDUP_REMOVED lines=9> */
.L_x_2745:
[----:B------:R-:W-:Y:S05]  /*f2a0*/  BSYNC B0 ;  /* 0x0000000000007941 */ /* 0x000fea0003800000 */
.L_x_2744:
[----:B-----5:R1:W-:Y:S01]  /*f2b0*/  STS.128 [R239+0x3800], R36 ;  /* 0x00380024ef007388 */ /* 0x0203e20000000c00 */
[----:B------:R-:W-:Y:S05]  /*f2c0*/  BRA `(.L_x_2741) ;  /* 0x0000002c00e47947 */ /* 0x000fea0003800000 */
.L_x_2722:
[----:B------:R-:W-:Y:S04]  /*f2d0*/  BSSY B1, `(.L_x_2746) ;  /* 0x00000ad000017945 */ /* 0x000fe80003800000 */
[----:B------:R-:W-:Y:S05]  /*f2e0*/  @!P0 BRA `(.L_x_2747) ;  /* 0x0000000800ac8947 */ /* 0x000fea0003800000 */
        /* <DEDUP_REMOVED lines=12> */
[----:B-----5:R-:W-:Y:S01]  /*f3b0*/  LEA R12, P0, R15, R32, 0x1 ;  /* 0x000000200f0c7211 */ /* 0x020fe200078008ff */
[----:B------:R-:W-:Y:S01]  /*f3c0*/  IMAD.MOV.U32 R21, RZ, RZ, RZ ;  /* 0x000000ffff157224 */ /* 0x000fe200078e00ff */
[----:B------:R-:W-:Y:S01]  /*f3d0*/  @P1 IADD3 R21, -R9, RZ, RZ ;  /* 0x000000ff09151210 */ /* 0x000fe20007ffe1ff */
[----:B------:R-:W2:Y:S01]  /*f3e0*/  LD.E.128 R4, desc[UR6][R4.64] ;  /* 0x0000000604047980 */ /* 0x000ea2000c101d00 */
[----:B------:R-:W-:Y:S02]  /*f3f0*/  LEA.HI.X R13, R15, R33, R13, 0x1, P0 ;  /* 0x000000210f0d7211 */ /* 0x000fe400000f0c0d */
[----:B------:R-:W-:-:S04]  /*f400*/  IADD3 R23, P0, R21, R2, RZ ;  /* 0x0000000215177210 */ /* 0x000fc80007f1e0ff */
[----:B------:R-:W3:Y:S01]  /*f410*/  LD.E.128 R12, desc[UR6][R12.64] ;  /* 0x000000060c0c7980 */ /* 0x000ee2000c101d00 */
[----:B------:R-:W-:Y:S02]  /*f420*/  LEA.HI.X.SX32 R21, R21, R8, 0x1, P0 ;  /* 0x0000000815157211 */ /* 0x000fe400000f0eff */
[----:B------:R-:W-:-:S04]  /*f430*/  LEA R20, P0, R23, R34, 0x1 ;  /* 0x0000002217147211 */ /* 0x000fc800078008ff */
[----:B------:R-:W-:-:S06]  /*f440*/  LEA.HI.X R21, R23, R35, R21, 0x1, P0 ;  /* 0x0000002317157211 */ /* 0x000fcc00000f0c15 */
[----:B------:R-:W4:Y:S01]  /*f450*/  LD.E.128 R20, desc[UR6][R20.64] ;  /* 0x0000000614147980 */ /* 0x000f22000c101d00 */
[C---:B------:R-:W-:Y:S01]  /*f460*/  IMAD.U32 R24, R28.reuse, 0x10000, RZ ;  /* 0x000100001c187824 */ /* 0x040fe200078e00ff */
        /* <DEDUP_REMOVED lines=9> */
[----:B------:R-:W-:Y:S01]  /*f500*/  IMAD.U32 R40, R6, 0x10000, RZ ;  /* 0x0001000006287824 */ /* 0x000fe200078e00ff */
[C---:B------:R-:W-:Y:S02]  /*f510*/  SHF.L.U32 R4, R5.reuse, 0x10, RZ ;  /* 0x0000001005047819 */ /* 0x040fe400000006ff */
[----:B------:R-:W-:Y:S02]  /*f520*/  LOP3.LUT R46, R5, 0xffff0000, RZ, 0xc0, !PT ;  /* 0xffff0000052e7812 */ /* 0x000fe400078ec0ff */
[C---:B------:R-:W-:Y:S01]  /*f530*/  SHF.L.U32 R5, R7.reuse, 0x10, RZ ;  /* 0x0000001007057819 */ /* 0x040fe200000006ff */
[----:B---3--:R-:W-:Y:S01]  /*f540*/  IMAD.U32 R49, R14, 0x10000, RZ ;  /* 0x000100000e317824 */ /* 0x008fe200078e00ff */
        /* <DEDUP_REMOVED lines=45> */
.L_x_2749:
[----:B------:R-:W-:Y:S05]  /*f820*/  BSYNC B0 ;  /* 0x0000000000007941 */ /* 0x000fea0003800000 */
.L_x_2748:
[----:B-----5:R2:W-:Y:S04]  /*f830*/  STS.128 [R239], R28 ;  /* 0x0000001cef007388 */ /* 0x0205e80000000c00 */
[----:B------:R2:W5:Y:S01]  /*f840*/  LD.E.128 R24, desc[UR6][R44.64+0x80] ;  /* 0x000080062c187980 */ /* 0x000562000c101d00 */
[----:B------:R-:W-:Y:S01]  /*f850*/  IADD3 R0, R18, 0x40, RZ ;  /* 0x0000004012007810 */ /* 0x000fe20007ffe0ff */
[----:B------:R-:W-:Y:S03]  /*f860*/  BSSY B0, `(.L_x_2750) ;  /* 0x0000052000007945 */ /* 0x000fe60003800000 */
[----:B------:R-:W-:-:S13]  /*f870*/  ISETP.GE.AND P0, PT, R0, R3, PT ;  /* 0x000000030000720c */ /* 0x000fda0003f06270 */
        /* <DEDUP_REMOVED lines=20> */
[C---:B--2--5:R-:W-:Y:S01]  /*f9c0*/  IMAD.U32 R28, R24.reuse, 0x10000, RZ ;  /* 0x00010000181c7824 */ /* 0x064fe200078e00ff */
[----:B------:R-:W-:Y:S01]  /*f9d0*/  LOP3.LUT R16, R24, 0xffff0000, RZ, 0xc0, !PT ;  /* 0xffff000018107812 */ /* 0x000fe200078ec0ff */
[C---:B------:R-:W-:Y:S01]  /*f9e0*/  IMAD.U32 R29, R26.reuse, 0x10000, RZ ;  /* 0x000100001a1d7824 */ /* 0x040fe200078e00ff */
[C---:B------:R-:W-:Y:S02]  /*f9f0*/  LOP3.LUT R0, R25.reuse, 0xffff0000, RZ, 0xc0, !PT ;  /* 0xffff000019007812 */ /* 0x040fe400078ec0ff */
[----:B------:R-:W-:Y:S02]  /*fa00*/  SHF.L.U32 R30, R25, 0x10, RZ ;  /* 0x00000010191e7819 */ /* 0x000fe400000006ff */
[----:B------:R-:W-:Y:S02]  /*fa10*/  LOP3.LUT R25, R26, 0xffff0000, RZ, 0xc0, !PT ;  /* 0xffff00001a197812 */ /* 0x000fe400078ec0ff */
[----:B------:R-:W-:-:S02]  /*fa20*/  LOP3.LUT R24, R27, 0xffff0000, RZ, 0xc0, !PT ;  /* 0xffff00001b187812 */ /* 0x000fc400078ec0ff */
[----:B------:R-:W-:Y:S01]  /*fa30*/  SHF.L.U32 R31, R27, 0x10, RZ ;  /* 0x000000101b1f7819 */ /* 0x000fe200000006ff */
[C---:B---3--:R-:W-:Y:S01]  /*fa40*/  IMAD.U32 R27, R4.reuse, 0x10000, RZ ;  /* 0x00010000041b7824 */ /* 0x048fe200078e00ff */
[----:B------:R-:W-:Y:S01]  /*fa50*/  LOP3.LUT R26, R4, 0xffff0000, RZ, 0xc0, !PT ;  /* 0xffff0000041a7812 */ /* 0x000fe200078ec0ff */
[----:B------:R-:W-:Y:S01]  /*fa60*/  IMAD.U32 R40, R6, 0x10000, RZ ;  /* 0x0001000006287824 */ /* 0x000fe200078e00ff */
[C---:B------:R-:W-:Y:S02]  /*fa70*/  SHF.L.U32 R4, R5.reuse, 0x10, RZ ;  /* 0x0000001005047819 */ /* 0x040fe400000006ff */
[----:B-1----:R-:W-:Y:S02]  /*fa80*/  LOP3.LUT R44, R5, 0xffff0000, RZ, 0xc0, !PT ;  /* 0xffff0000052c7812 */ /* 0x002fe400078ec0ff */
        /* <DEDUP_REMOVED lines=47> */
.L_x_2751:
[----:B------:R-:W-:Y:S05]  /*fd80*/  BSYNC B0 ;  /* 0x0000000000007941 */ /* 0x000fea0003800000 */
.L_x_2750:
[----:B-----5:R3:W-:Y:S02]  /*fd90*/  STS.128 [R239+0x2000], R24 ;  /* 0x00200018ef007388 */ /* 0x0207e40000000c00 */
.L_x_2747:
[----:B------:R-:W-:Y:S05]  /*fda0*/  BSYNC B1 ;  /* 0x0000000000017941 */ /* 0x000fea0003800000 */
.L_x_2746:
[----:B------:R-:W-:Y:S01]  /*fdb0*/  VIADD R0, R186, 0x10 ;  /* 0x00000010ba007836 */ /* 0x000fe20000000000 */
[----:B------:R-:W-:Y:S04]  /*fdc0*/  BSSY B1, `(.L_x_2752) ;  /* 0x00000b4000017945 */ /* 0x000fe80003800000 */
[----:B------:R-:W-:-:S04]  /*fdd0*/  ISETP.GE.AND P0, PT, R0, R17, PT ;  /* 0x000000110000720c */ /* 0x000fc80003f06270 */
[----:B------:R-:W-:-:S13]  /*fde0*/  ISETP.LT.OR P0, PT, R57, -0x87, P0 ;  /* 0xffffff793900780c */ /* 0x000fda0000701670 */
[----:B------:R-:W-:Y:S05]  /*fdf0*/  @P0 BRA `(.L_x_2753) ;  /* 0x0000000800c00947 */ /* 0x000fea0003800000 */
[----:B--2---:R2:W5:Y:S01]  /*fe00*/  LD.E.128 R28, desc[UR6][R42.64] ;  /* 0x000000062a1c7980 */ /* 0x004562000c101d00 */
        /* <DEDUP_REMOVED lines=13> */
[----:B-----5:R-:W-:Y:S02]  /*fee0*/  LEA R12, P1, R13, R32, 0x1 ;  /* 0x000000200d0c7211 */ /* 0x020fe400078208ff */
[----:B------:R-:W-:Y:S02]  /*fef0*/  @P0 IADD3 R21, -R9, RZ, RZ ;  /* 0x000000ff09150210 */ /* 0x000fe40007ffe1ff */
[----:B------:R-:W-:Y:S01]  /*ff00*/  LEA.HI.X R13, R13, R33, R7, 0x1, P1 ;  /* 0x000000210d0d7211 */ /* 0x000fe200008f0c07 */
[----:B------:R-:W-:Y:S01]  /*ff10*/  IMAD.WIDE R4, R5, 0x2, R42 ;  /* 0x0000000205047825 */ /* 0x000fe200078e022a */
[----:B------:R-:W-:-:S04]  /*ff20*/  IADD3 R23, P1, R21, R20, RZ ;  /* 0x0000001415177210 */ /* 0x000fc80007f3e0ff */
[----:B------:R-:W4:Y:S01]  /*ff30*/  LD.E.128 R12, desc[UR6][R12.64] ;  /* 0x000000060c0c7980 */ /* 0x000f22000c101d00 */
[----:B------:R-:W-:Y:S02]  /*ff40*/  LEA.HI.X.SX32 R16, R21, R16, 0x1, P1 ;  /* 0x0000001015107211 */ /* 0x000fe400008f0eff */
[C---:B------:R-:W-:Y:S01]  /*ff50*/  LEA R20, P1, R23.reuse, R34, 0x1 ;  /* 0x0000002217147211 */ /* 0x040fe200078208ff */
[----:B------:R-:W2:Y:S03]  /*ff60*/  LD.E.128 R4, desc[UR6][R4.64] ;  /* 0x0000000604047980 */ /* 0x000ea6000c101d00 */
[----:B------:R-:W-:-:S06]  /*ff70*/  LEA.HI.X R21, R23, R35, R16, 0x1, P1 ;  /* 0x0000002317157211 */ /* 0x000fcc00008f0c10 */
[----:B------:R-:W2:Y:S01]  /*ff80*/  LD.E.128 R20, desc[UR6][R20.64] ;  /* 0x0000000614147980 */ /* 0x000ea2000c101d00 */
[C---:B---3--:R-:W-:Y:S01]  /*ff90*/  IMAD.U32 R25, R28.reuse, 0x10000, RZ ;  /* 0x000100001c197824 */ /* 0x048fe200078e00ff */
[----:B------:R-:W-:Y:S01]  /*ffa0*/  LOP3.LUT R24, R28, 0xffff0000, RZ, 0xc0, !PT ;  /* 0xffff00001c187812 */ /* 0x000fe200078ec0ff */
[C---:B------:R-:W-:Y:S01]  /*ffb0*/  IMAD.U32 R40, R31.reuse, 0x10000, RZ ;  /* 0x000100001f287824 */ /* 0x040fe200078e00ff */
[C---:B------:R-:W-:Y:S02]  /*ffc0*/  SHF.L.U32 R28, R30.reuse, 0x10, RZ ;  /* 0x000000101e1c7819 */ /* 0x040fe400000006ff */
[----:B------:R-:W-:Y:S02]  /*ffd0*/  LOP3.LUT R27, R30, 0xffff0000, RZ, 0xc0, !PT ;  /* 0xffff00001e1b7812 */ /* 0x000fe400078ec0ff */
[----:B------:R-:W-:Y:S02]  /*ffe0*/  LOP3.LUT R26, R31, 0xffff0000, RZ, 0xc0, !PT ;  /* 0xffff00001f1a7812 */ /* 0x000fe400078ec0ff */
[C---:B------:R-:W-:Y:S01]  /*fff0*/  LOP3.LUT R16, R29.reuse, 0xffff0000, RZ, 0xc0, !PT ;  /* 0xffff00001d107812 */ /* 0x040fe200078ec0ff */
[----:B------:R-:W-:-:S02]  /*10000*/  IMAD.U32 R29, R29, 0x10000, RZ ;  /* 0x000100001d1d7824 */ /* 0x000fc400078e00ff */
[C---:B----4-:R-:W-:Y:S01]  /*10010*/  IMAD.U32 R31, R12.reuse, 0x10000, RZ ;  /* 0x000100000c1f7824 */ /* 0x050fe200078e00ff */
[----:B------:R-:W-:Y:S01]  /*10020*/  LOP3.LUT R30, R12, 0xffff0000, RZ, 0xc0, !PT ;  /* 0xffff00000c1e7812 */ /* 0x000fe200078ec0ff */
[----:B-1----:R-:W-:Y:S01]  /*10030*/  IMAD.U32 R44, R14, 0x10000, RZ ;  /* 0x000100000e2c7824 */ /* 0x002fe200078e00ff */
        /* <DEDUP_REMOVED lines=22> */
[----:B------:R-:W-:Y:S01]  /*101a0*/  FMUL.FTZ R14, R5, R14 ;  /* 0x0000000e050e7220 */ /* 0x000fe20000410000 */
[----:B------:R-:W-:Y:S01]  /*101b0*/  FMUL.FTZ R13, R4, R13 ;  /* 0x0000000d040d7220 */ /* 0x000fe20000410000 */
[----:B------:R-:W-:Y:S01]  /*101c0*/  LOP3.LUT R5, R20, 0xffff0000, RZ, 0xc0, !PT ;  /* 0xffff000014057812 */ /* 0x000fe200078ec0ff */
[----:B------:R-:W-:Y:S01]  /*101d0*/  FMUL.FTZ R15, R6, R15 ;  /* 0x0000000f060f7220 */ /* 0x000fe20000410000 */
[----:B------:R-:W-:Y:S01]  /*101e0*/  IMAD.U32 R6, R20, 0x10000, RZ ;  /* 0x0001000014067824 */ /* 0x000fe200078e00ff */
[C---:B------:R-:W-:Y:S01]  /*101f0*/  SHF.L.U32 R4, R21.reuse, 0x10, RZ ;  /* 0x0000001015047819 */ /* 0x040fe200000006ff */
        /* <DEDUP_REMOVED lines=21> */
.L_x_2755:
[----:B------:R-:W-:Y:S05]  /*10350*/  BSYNC B0 ;  /* 0x0000000000007941 */ /* 0x000fea0003800000 */
.L_x_2754:
[----:B-----5:R4:W-:Y:S04]  /*10360*/  STS.128 [R239+0x800], R28 ;  /* 0x0008001cef007388 */ /* 0x0209e80000000c00 */
[----:B---3--:R4:W5:Y:S01]  /*10370*/  LD.E.128 R24, desc[UR6][R42.64+0x80] ;  /* 0x000080062a187980 */ /* 0x008962000c101d00 */
[----:B------:R-:W-:Y:S01]  /*10380*/  IADD3 R4, R18, 0x40, RZ ;  /* 0x0000004012047810 */ /* 0x000fe20007ffe0ff */
[----:B------:R-:W-:Y:S03]  /*10390*/  BSSY B0, `(.L_x_2756) ;  /* 0x0000055000007945 */ /* 0x000fe60003800000 */
[----:B------:R-:W-:-:S13]  /*103a0*/  ISETP.GE.AND P0, PT, R4, R3, PT ;  /* 0x000000030400720c */ /* 0x000fda0003f06270 */
[----:B------:R-:W-:Y:S05]  /*103b0*/  @P0 BRA `(.L_x_2757) ;  /* 0x0000000400480947 */ /* 0x000fea0003800000 */
[-C--:B------:R-:W-:Y:S01]  /*103c0*/  ISETP.GE.AND P0, PT, R4, R9.reuse, PT ;  /* 0x000000090400720c */ /* 0x080fe20003f06270 */
[----:B------:R-:W-:Y:S01]  /*103d0*/  VIADD R41, R41, 0x40 ;  /* 0x0000004029297836 */ /* 0x000fe20000000000 */
[----:B------:R-:W-:Y:S01]  /*103e0*/  MOV R7, R9 ;  /* 0x0000000900077202 */ /* 0x000fe20000000f00 */
[----:B------:R-:W-:-:S03]  /*103f0*/  IMAD.MOV.U32 R5, RZ, RZ, RZ ;  /* 0x000000ffff057224 */ /* 0x000fc600078e00ff */
[----:B------:R-:W-:-:S04]  /*10400*/  IADD3 R20, P1, R41, R2, RZ ;  /* 0x0000000229147210 */ /* 0x000fc80007f3e0ff */
[----:B------:R-:W-:-:S03]  /*10410*/  LEA.HI.X.SX32 R16, R41, R8, 0x1, P1 ;  /* 0x0000000829107211 */ /* 0x000fc600008f0eff */
[--C-:B------:R-:W-:Y:S02]  /*10420*/  @P0 IMAD.MOV R5, RZ, RZ, -R9.reuse ;  /* 0x000000ffff050224 */ /* 0x100fe400078e0a09 */
[----:B------:R-:W-:-:S03]  /*10430*/  @P0 IMAD.MOV R7, RZ, RZ, -R9 ;  /* 0x000000ffff070224 */ /* 0x000fc600078e0a09 */
[----:B------:R-:W-:Y:S01]  /*10440*/  IADD3 R13, P1, R5, R20, RZ ;  /* 0x00000014050d7210 */ /* 0x000fe20007f3e0ff */
[----:B------:R-:W-:Y:S01]  /*10450*/  IMAD.WIDE R6, R7, 0x2, R42 ;  /* 0x0000000207067825 */ /* 0x000fe200078e022a */
[----:B------:R-:W-:Y:S02]  /*10460*/  MOV R21, RZ ;  /* 0x000000ff00157202 */ /* 0x000fe40000000f00 */
[----:B------:R-:W-:Y:S01]  /*10470*/  LEA.HI.X.SX32 R12, R5, R16, 0x1, P1 ;  /* 0x00000010050c7211 */ /* 0x000fe200008f0eff */
[----:B------:R-:W-:Y:S01]  /*10480*/  @P0 IMAD.MOV R21, RZ, RZ, -R9 ;  /* 0x000000ffff150224 */ /* 0x000fe200078e0a09 */
[C---:B------:R-:W-:Y:S01]  /*10490*/  LEA R14, P1, R13.reuse, R32, 0x1 ;  /* 0x000000200d0e7211 */ /* 0x040fe200078208ff */
[----:B------:R-:W3:Y:S03]  /*104a0*/  LD.E.128 R4, desc[UR6][R6.64+0x80] ;  /* 0x0000800606047980 */ /* 0x000ee6000c101d00 */
[----:B------:R-:W-:-:S02]  /*104b0*/  LEA.HI.X R15, R13, R33, R12, 0x1, P1 ;  /* 0x000000210d0f7211 */ /* 0x000fc400008f0c0c */
[----:B------:R-:W-:-:S04]  /*104c0*/  IADD3 R23, P1, R21, R20, RZ ;  /* 0x0000001415177210 */ /* 0x000fc80007f3e0ff */
[----:B------:R-:W1:Y:S01]  /*104d0*/  LD.E.128 R12, desc[UR6][R14.64] ;  /* 0x000000060e0c7980 */ /* 0x000e62000c101d00 */
[----:B------:R-:W-:Y:S02]  /*104e0*/  LEA.HI.X.SX32 R16, R21, R16, 0x1, P1 ;  /* 0x0000001015107211 */ /* 0x000fe400008f0eff */
[----:B------:R-:W-:-:S04]  /*104f0*/  LEA R20, P1, R23, R34, 0x1 ;  /* 0x0000002217147211 */ /* 0x000fc800078208ff */
[----:B------:R-:W-:-:S06]  /*10500*/  LEA.HI.X R21, R23, R35, R16, 0x1, P1 ;  /* 0x0000002317157211 */ /* 0x000fcc00008f0c10 */
[----:B------:R-:W2:Y:S01]  /*10510*/  LD.E.128 R20, desc[UR6][R20.64] ;  /* 0x0000000614147980 */ /* 0x000ea2000c101d00 */
[C---:B-----5:R-:W-:Y:S01]  /*10520*/  LOP3.LUT R16, R25.reuse, 0xffff0000, RZ, 0xc0, !PT ;  /* 0xffff000019107812 */ /* 0x060fe200078ec0ff */
[----:B----4-:R-:W-:Y:S01]  /*10530*/  IMAD.U32 R28, R24, 0x10000, RZ ;  /* 0x00010000181c7824 */ /* 0x010fe200078e00ff */
        /* <DEDUP_REMOVED lines=10> */
[----:B--2---:R-:W-:Y:S02]  /*105e0*/  LOP3.LUT R42, R5, 0xffff0000, RZ, 0xc0, !PT ;  /* 0xffff0000052a7812 */ /* 0x004fe400078ec0ff */
[C---:B------:R-:W-:Y:S02]  /*105f0*/  SHF.L.U32 R5, R7.reuse, 0x10, RZ ;  /* 0x0000001007057819 */ /* 0x040fe400000006ff */
[----:B------:R-:W-:Y:S01]  /*10600*/  LOP3.LUT R43, R7, 0xffff0000, RZ, 0xc0, !PT ;  /* 0xffff0000072b7812 */ /* 0x000fe200078ec0ff */
[----:B-1----:R-:W-:Y:S01]  /*10610*/  IMAD.U32 R44, R12, 0x10000, RZ ;  /* 0x000100000c2c7824 */ /* 0x002fe200078e00ff */
        /* <DEDUP_REMOVED lines=44> */
.L_x_2757:
[----:B------:R-:W-:Y:S05]  /*108e0*/  BSYNC B0 ;  /* 0x0000000000007941 */ /* 0x000fea0003800000 */
.L_x_2756:
[----:B-----5:R3:W-:Y:S02]  /*108f0*/  STS.128 [R239+0x2800], R24 ;  /* 0x00280018ef007388 */ /* 0x0207e40000000c00 */
.L_x_2753:
[----:B------:R-:W-:Y:S05]  /*10900*/  BSYNC B1 ;  /* 0x0000000000017941 */ /* 0x000fea0003800000 */
.L_x_2752:
[----:B------:R-:W-:Y:S01]  /*10910*/  VIADD R16, R186, 0x20 ;  /* 0x00000020ba107836 */ /* 0x000fe20000000000 */
[----:B------:R-:W-:Y:S04]  /*10920*/  BSSY B1, `(.L_x_2758) ;  /* 0x00000b7000017945 */ /* 0x000fe80003800000 */
[----:B------:R-:W-:-:S04]  /*10930*/  ISETP.GE.AND P0, PT, R16, R17, PT ;  /* 0x000000111000720c */ /* 0x000fc80003f06270 */
[----:B------:R-:W-:-:S13]  /*10940*/  ISETP.LT.OR P0, PT, R57, -0x107, P0 ;  /* 0xfffffef93900780c */ /* 0x000fda0000701670 */
[----:B------:R-:W-:Y:S05]  /*10950*/  @P0 BRA `(.L_x_2759) ;  /* 0x0000000800cc0947 */ /* 0x000fea0003800000 */
[----:B---3--:R3:W5:Y:S01]  /*10960*/  LD.E.128 R24, desc[UR6][R36.64] ;  /* 0x0000000624187980 */ /* 0x008762000c101d00 */
[----:B------:R-:W-:Y:S01]  /*10970*/  ISETP.GE.AND P0, PT, R18, R3, PT ;  /* 0x000000031200720c */ /* 0x000fe20003f06270 */
[----:B------:R-:W-:-:S12]  /*10980*/  BSSY B0, `(.L_x_2760) ;  /* 0x0000055000007945 */ /* 0x000fd80003800000 */
[----:B------:R-:W-:Y:S05]  /*10990*/  @P0 BRA `(.L_x_2761) ;  /* 0x00000004004c0947 */ /* 0x000fea0003800000 */
[----:B------:R-:W-:Y:S01]  /*109a0*/  ISETP.GE.AND P0, PT, R18, R9, PT ;  /* 0x000000091200720c */ /* 0x000fe20003f06270 */
[----:B------:R-:W-:Y:S02]  /*109b0*/  IMAD.SHL.U32 R5, R9, 0x20, RZ ;  /* 0x0000002009057824 */ /* 0x000fe400078e00ff */
[----:B------:R-:W-:-:S03]  /*109c0*/  IMAD.MOV.U32 R7, RZ, RZ, RZ ;  /* 0x000000ffff077224 */ /* 0x000fc600078e00ff */
[----:B------:R-:W-:-:S04]  /*109d0*/  IADD3 R21, P1, R5, R2, RZ ;  /* 0x0000000205157210 */ /* 0x000fc80007f3e0ff */
[----:B------:R-:W-:Y:S01]  /*109e0*/  LEA.HI.X.SX32 R20, R5, R8, 0x1, P1 ;  /* 0x0000000805147211 */ /* 0x000fe200008f0eff */
[--C-:B------:R-:W-:Y:S02]  /*109f0*/  IMAD.MOV.U32 R5, RZ, RZ, R9.reuse ;  /* 0x000000ffff057224 */ /* 0x100fe400078e0009 */
[----:B------:R-:W-:Y:S01]  /*10a00*/  @P0 IADD3 R7, -R9, RZ, RZ ;  /* 0x000000ff09070210 */ /* 0x000fe20007ffe1ff */
[----:B------:R-:W-:-:S03]  /*10a10*/  @P0 IMAD.MOV R5, RZ, RZ, -R9 ;  /* 0x000000ffff050224 */ /* 0x000fc600078e0a09 */
[C---:B------:R-:W-:Y:S02]  /*10a20*/  IADD3 R13, P1, R7.reuse, R21, RZ ;  /* 0x00000015070d7210 */ /* 0x040fe40007f3e0ff */
[----:B------:R-:W-:Y:S01]  /*10a30*/  MOV R22, RZ ;  /* 0x000000ff00167202 */ /* 0x000fe20000000f00 */
[----:B------:R-:W-:Y:S01]  /*10a40*/  @P0 IMAD.MOV R22, RZ, RZ, -R9 ;  /* 0x000000ffff160224 */ /* 0x000fe200078e0a09 */
[----:B------:R-:W-:Y:S02]  /*10a50*/  LEA.HI.X.SX32 R7, R7, R20, 0x1, P1 ;  /* 0x0000001407077211 */ /* 0x000fe400008f0eff */
[----:B-----5:R-:W-:Y:S01]  /*10a60*/  LEA R12, P1, R13, R32, 0x1 ;  /* 0x000000200d0c7211 */ /* 0x020fe200078208ff */
[----:B------:R-:W-:-:S03]  /*10a70*/  IMAD.WIDE R4, R5, 0x2, R36 ;  /* 0x0000000205047825 */ /* 0x000fc600078e0224 */
[----:B------:R-:W-:Y:S02]  /*10a80*/  LEA.HI.X R13, R13, R33, R7, 0x1, P1 ;  /* 0x000000210d0d7211 */ /* 0x000fe400008f0c07 */
[C---:B------:R-:W-:Y:S01]  /*10a90*/  IADD3 R21, P1, R22.reuse, R21, RZ ;  /* 0x0000001516157210 */ /* 0x040fe20007f3e0ff */
[----:B------:R-:W3:Y:S03]  /*10aa0*/  LD.E.128 R4, desc[UR6][R4.64] ;  /* 0x0000000604047980 */ /* 0x000ee6000c101d00 */
[----:B------:R-:W-:Y:S01]  /*10ab0*/  LEA.HI.X.SX32 R20, R22, R20, 0x1, P1 ;  /* 0x0000001416147211 */ /* 0x000fe200008f0eff */
[----:B------:R-:W3:Y:S01]  /*10ac0*/  LD.E.128 R12, desc[UR6][R12.64] ;  /* 0x000000060c0c7980 */ /* 0x000ee2000c101d00 */
[----:B------:R-:W-:-:S04]  /*10ad0*/  LEA R22, P1, R21, R34, 0x1 ;  /* 0x0000002215167211 */ /* 0x000fc800078208ff */
[----:B------:R-:W-:-:S06]  /*10ae0*/  LEA.HI.X R23, R21, R35, R20, 0x1, P1 ;  /* 0x0000002315177211 */ /* 0x000fcc00008f0c14 */
[----:B------:R-:W3:Y:S01]  /*10af0*/  LD.E.128 R20, desc[UR6][R22.64] ;  /* 0x0000000616147980 */ /* 0x000ee2000c101d00 */
[C---:B--2-4-:R-:W-:Y:S01]  /*10b00*/  IMAD.U32 R29, R24.reuse, 0x10000, RZ ;  /* 0x00010000181d7824 */ /* 0x054fe200078e00ff */
        /* <DEDUP_REMOVED lines=8> */
[C---:B------:R-:W-:Y:S02]  /*10b90*/  SHF.L.U32 R40, R12.reuse, 0x10, RZ ;  /* 0x000000100c287819 */ /* 0x040fe400000006ff */
[----:B------:R-:W-:Y:S01]  /*10ba0*/  LOP3.LUT R27, R12, 0xffff0000, RZ, 0xc0, !PT ;  /* 0xffff00000c1b7812 */ /* 0x000fe200078ec0ff */
[C---:B------:R-:W-:Y:S01]  /*10bb0*/  IMAD.U32 R12, R13.reuse, 0x10000, RZ ;  /* 0x000100000d0c7824 */ /* 0x040fe200078e00ff */
[----:B------:R-:W-:Y:S01]  /*10bc0*/  LOP3.LUT R43, R13, 0xffff0000, RZ, 0xc0, !PT ;  /* 0xffff00000d2b7812 */ /* 0x000fe200078ec0ff */
[C---:B------:R-:W-:Y:S01]  /*10bd0*/  IMAD.U32 R13, R15.reuse, 0x10000, RZ ;  /* 0x000100000f0d7824 */ /* 0x040fe200078e00ff */
[----:B------:R-:W-:Y:S01]  /*10be0*/  LOP3.LUT R15, R15, 0xffff0000, RZ, 0xc0, !PT ;  /* 0xffff00000f0f7812 */ /* 0x000fe200078ec0ff */
[----:B-1----:R-:W-:Y:S01]  /*10bf0*/  IMAD.U32 R45, R5, 0x10000, RZ ;  /* 0x00010000052d7824 */ /* 0x002fe200078e00ff */
        /* <DEDUP_REMOVED lines=15> */
[----:B------:R-:W-:-:S02]  /*10cf0*/  IMAD.U32 R4, R21, 0x10000, RZ ;  /* 0x0001000015047824 */ /* 0x000fc400078e00ff */
        /* <DEDUP_REMOVED lines=29> */
.L_x_2761:
[----:B------:R-:W-:Y:S05]  /*10ed0*/  BSYNC B0 ;  /* 0x0000000000007941 */ /* 0x000fea0003800000 */
.L_x_2760:
[----:B-----5:R1:W-:Y:S04]  /*10ee0*/  STS.128 [R239+0x1000], R24 ;  /* 0x00100018ef007388 */ /* 0x0203e80000000c00 */
[----:B------:R1:W5:Y:S01]  /*10ef0*/  LD.E.128 R12, desc[UR6][R36.64+0x80] ;  /* 0x00008006240c7980 */ /* 0x000362000c101d00 */
[----:B------:R-:W-:Y:S01]  /*10f00*/  IADD3 R4, R18, 0x40, RZ ;  /* 0x0000004012047810 */ /* 0x000fe20007ffe0ff */
[----:B------:R-:W-:Y:S03]  /*10f10*/  BSSY B0, `(.L_x_2762) ;  /* 0x0000056000007945 */ /* 0x000fe60003800000 */
[----:B------:R-:W-:-:S13]  /*10f20*/  ISETP.GE.AND P0, PT, R4, R3, PT ;  /* 0x000000030400720c */ /* 0x000fda0003f06270 */
[----:B------:R-:W-:Y:S05]  /*10f30*/  @P0 BRA `(.L_x_2763) ;  /* 0x00000004004c0947 */ /* 0x000fea0003800000 */
[-C--:B------:R-:W-:Y:S01]  /*10f40*/  ISETP.GE.AND P0, PT, R4, R9.reuse, PT ;  /* 0x000000090400720c */ /* 0x080fe20003f06270 */
[----:B------:R-:W-:Y:S01]  /*10f50*/  IMAD.MOV.U32 R5, RZ, RZ, RZ ;  /* 0x000000ffff057224 */ /* 0x000fe200078e00ff */
[----:B------:R-:W-:Y:S02]  /*10f60*/  LEA R7, R9, 0x40, 0x5 ;  /* 0x0000004009077811 */ /* 0x000fe400078e28ff */
[----:B------:R-:W-:Y:S02]  /*10f70*/  MOV R21, R9 ;  /* 0x0000000900157202 */ /* 0x000fe40000000f00 */
[----:B-1----:R-:W-:-:S04]  /*10f80*/  IADD3 R25, P1, R7, R2, RZ ;  /* 0x0000000207197210 */ /* 0x002fc80007f3e0ff */
        /* <DEDUP_REMOVED lines=14> */
[----:B------:R-:W3:Y:S03]  /*11070*/  LD.E.128 R20, desc[UR6][R20.64+0x80] ;  /* 0x0000800614147980 */ /* 0x000ee6000c101d00 */
[----:B------:R-:W-:-:S06]  /*11080*/  LEA.HI.X R27, R25, R35, R24, 0x1, P1 ;  /* 0x00000023191b7211 */ /* 0x000fcc00008f0c18 */
[----:B------:R-:W3:Y:S01]  /*11090*/  LD.E.128 R24, desc[UR6][R26.64] ;  /* 0x000000061a187980 */ /* 0x000ee2000c101d00 */
[C---:B--2-45:R-:W-:Y:S01]  /*110a0*/  IMAD.U32 R29, R12.reuse, 0x10000, RZ ;  /* 0x000100000c1d7824 */ /* 0x074fe200078e00ff */
[----:B------:R-:W-:Y:S01]  /*110b0*/  LOP3.LUT R28, R12, 0xffff0000, RZ, 0xc0, !PT ;  /* 0xffff00000c1c7812 */ /* 0x000fe200078ec0ff */
[C---:B------:R-:W-:Y:S01]  /*110c0*/  IMAD.U32 R31, R13.reuse, 0x10000, RZ ;  /* 0x000100000d1f7824 */ /* 0x040fe200078e00ff */
[----:B------:R-:W-:Y:S01]  /*110d0*/  LOP3.LUT R12, R13, 0xffff0000, RZ, 0xc0, !PT ;  /* 0xffff00000d0c7812 */ /* 0x000fe200078ec0ff */
[C---:B---3--:R-:W-:Y:S01]  /*110e0*/  IMAD.U32 R37, R15.reuse, 0x10000, RZ ;  /* 0x000100000f257824 */ /* 0x048fe200078e00ff */
[----:B------:R-:W-:Y:S02]  /*110f0*/  LOP3.LUT R13, R15, 0xffff0000, RZ, 0xc0, !PT ;  /* 0xffff00000f0d7812 */ /* 0x000fe400078ec0ff */
[C---:B------:R-:W-:Y:S02]  /*11100*/  SHF.L.U32 R30, R14.reuse, 0x10, RZ ;  /* 0x000000100e1e7819 */ /* 0x040fe400000006ff */
[----:B------:R-:W-:Y:S01]  /*11110*/  LOP3.LUT R14, R14, 0xffff0000, RZ, 0xc0, !PT ;  /* 0xffff00000e0e7812 */ /* 0x000fe200078ec0ff */
[C---:B------:R-:W-:Y:S01]  /*11120*/  IMAD.U32 R36, R4.reuse, 0x10000, RZ ;  /* 0x0001000004247824 */ /* 0x040fe200078e00ff */
[----:B------:R-:W-:Y:S01]  /*11130*/  LOP3.LUT R15, R4, 0xffff0000, RZ, 0xc0, !PT ;  /* 0xffff0000040f7812 */ /* 0x000fe200078ec0ff */
[C---:B------:R-:W-:Y:S01]  /*11140*/  IMAD.U32 R40, R6.reuse, 0x10000, RZ ;  /* 0x0001000006287824 */ /* 0x040fe200078e00ff */
[----:B------:R-:W-:Y:S01]  /*11150*/  SHF.L.U32 R4, R5, 0x10, RZ ;  /* 0x0000001005047819 */ /* 0x000fe200000006ff */
[----:B------:R-:W-:Y:S01]  /*11160*/  IMAD.U32 R43, R21, 0x10000, RZ ;  /* 0x00010000152b7824 */ /* 0x000fe200078e00ff */
        /* <DEDUP_REMOVED lines=18> */
[----:B------:R-:W-:-:S02]  /*11290*/  IMAD.U32 R5, R25, 0x10000, RZ ;  /* 0x0001000019057824 */ /* 0x000fc400078e00ff */
        /* <DEDUP_REMOVED lines=29> */
.L_x_2763:
[----:B------:R-:W-:Y:S05]  /*11470*/  BSYNC B0 ;  /* 0x0000000000007941 */ /* 0x000fea0003800000 */
.L_x_2762:
[----:B-----5:R1:W-:Y:S02]  /*11480*/  STS.128 [R239+0x3000], R12 ;  /* 0x0030000cef007388 */ /* 0x0203e40000000c00 */
.L_x_2759:
[----:B------:R-:W-:Y:S05]  /*11490*/  BSYNC B1 ;  /* 0x0000000000017941 */ /* 0x000fea0003800000 */
.L_x_2758:
[----:B--2-4-:R-:W-:-:S05]  /*114a0*/  VIADD R28, R186, 0x30 ;  /* 0x00000030ba1c7836 */ /* 0x014fca0000000000 */
[----:B------:R-:W-:-:S04]  /*114b0*/  ISETP.GE.AND P0, PT, R28, R17, PT ;  /* 0x000000111c00720c */ /* 0x000fc80003f06270 */
[----:B------:R-:W-:-:S13]  /*114c0*/  ISETP.LT.OR P0, PT, R57, -0x187, P0 ;  /* 0xfffffe793900780c */ /* 0x000fda0000701670 */
[----:B------:R-:W-:Y:S05]  /*114d0*/  @P0 BRA `(.L_x_2741) ;  /* 0x0000000c00600947 */ /* 0x000fea0003800000 */
[----:B-1-3--:R1:W5:Y:S01]  /*114e0*/  LD.E.128 R24, desc[UR6][R38.64] ;  /* 0x0000000626187980 */ /* 0x00a362000c101d00 */
        /* <DEDUP_REMOVED lines=12> */
[----:B------:R-:W-:Y:S02]  /*115b0*/  IADD3 R13, P1, R7, R20, RZ ;  /* 0x00000014070d7210 */ /* 0x000fe40007f3e0ff */
[----:B------:R-:W-:Y:S02]  /*115c0*/  @P0 IADD3 R21, -R9, RZ, RZ ;  /* 0x000000ff09150210 */ /* 0x000fe40007ffe1ff */
[----:B------:R-:W-:Y:S02]  /*115d0*/  LEA.HI.X.SX32 R7, R7, R17, 0x1, P1 ;  /* 0x0000001107077211 */ /* 0x000fe400008f0eff */
[----:B-----5:R-:W-:Y:S01]  /*115e0*/  LEA R12, P1, R13, R32, 0x1 ;  /* 0x000000200d0c7211 */ /* 0x020fe200078208ff */
[----:B------:R-:W-:-:S03]  /*115f0*/  IMAD.WIDE R4, R5, 0x2, R38 ;  /* 0x0000000205047825 */ /* 0x000fc600078e0226 */
[----:B------:R-:W-:Y:S02]  /*11600*/  LEA.HI.X R13, R13, R33, R7, 0x1, P1 ;  /* 0x000000210d0d7211 */ /* 0x000fe400008f0c07 */
[C---:B------:R-:W-:Y:S01]  /*11610*/  IADD3 R23, P1, R21.reuse, R20, RZ ;  /* 0x0000001415177210 */ /* 0x040fe20007f3e0ff */
[----:B------:R-:W2:Y:S03]  /*11620*/  LD.E.128 R4, desc[UR6][R4.64] ;  /* 0x0000000604047980 */ /* 0x000ea6000c101d00 */
[----:B------:R-:W-:Y:S01]  /*11630*/  LEA.HI.X.SX32 R17, R21, R17, 0x1, P1 ;  /* 0x0000001115117211 */ /* 0x000fe200008f0eff */
[----:B------:R-:W3:Y:S01]  /*11640*/  LD.E.128 R12, desc[UR6][R12.64] ;  /* 0x000000060c0c7980 */ /* 0x000ee2000c101d00 */
[----:B------:R-:W-:-:S04]  /*11650*/  LEA R20, P1, R23, R34, 0x1 ;  /* 0x0000002217147211 */ /* 0x000fc800078208ff */
[----:B------:R-:W-:-:S06]  /*11660*/  LEA.HI.X R21, R23, R35, R17, 0x1, P1 ;  /* 0x0000002317157211 */ /* 0x000fcc00008f0c11 */
[----:B------:R-:W4:Y:S01]  /*11670*/  LD.E.128 R20, desc[UR6][R20.64] ;  /* 0x0000000614147980 */ /* 0x000f22000c101d00 */
[C---:B------:R-:W-:Y:S01]  /*11680*/  LOP3.LUT R17, R25.reuse, 0xffff0000, RZ, 0xc0, !PT ;  /* 0xffff000019117812 */ /* 0x040fe200078ec0ff */
[----:B------:R-:W-:Y:S01]  /*11690*/  IMAD.U32 R31, R25, 0x10000, RZ ;  /* 0x00010000191f7824 */ /* 0x000fe200078e00ff */
[C---:B------:R-:W-:Y:S01]  /*116a0*/  LOP3.LUT R25, R27.reuse, 0xffff0000, RZ, 0xc0, !PT ;  /* 0xffff00001b197812 */ /* 0x040fe200078ec0ff */
[----:B------:R-:W-:Y:S01]  /*116b0*/  IMAD.U32 R37, R27, 0x10000, RZ ;  /* 0x000100001b257824 */ /* 0x000fe200078e00ff */
[----:B------:R-:W-:Y:S01]  /*116c0*/  SHF.L.U32 R30, R26, 0x10, RZ ;  /* 0x000000101a1e7819 */ /* 0x000fe200000006ff */
[C---:B------:R-:W-:Y:S01]  /*116d0*/  IMAD.U32 R29, R24.reuse, 0x10000, RZ ;  /* 0x00010000181d7824 */ /* 0x040fe200078e00ff */
[----:B------:R-:W-:Y:S02]  /*116e0*/  LOP3.LUT R24, R24, 0xffff0000, RZ, 0xc0, !PT ;  /* 0xffff000018187812 */ /* 0x000fe400078ec0ff */
[----:B------:R-:W-:Y:S02]  /*116f0*/  LOP3.LUT R26, R26, 0xffff0000, RZ, 0xc0, !PT ;  /* 0xffff00001a1a7812 */ /* 0x000fe400078ec0ff */
[----:B--2---:R-:W-:-:S02]  /*11700*/  SHF.L.U32 R45, R4, 0x10, RZ ;  /* 0x00000010042d7819 */ /* 0x004fc400000006ff */
[C---:B---3--:R-:W-:Y:S02]  /*11710*/  SHF.L.U32 R36, R12.reuse, 0x10, RZ ;  /* 0x000000100c247819 */ /* 0x048fe400000006ff */
        /* <DEDUP_REMOVED lines=51> */
.L_x_2765:
[----:B------:R-:W-:Y:S05]  /*11a50*/  BSYNC B0 ;  /* 0x0000000000007941 */ /* 0x000fea0003800000 */
.L_x_2764:
[----:B-----5:R2:W-:Y:S04]  /*11a60*/  STS.128 [R239+0x1800], R24 ;  /* 0x00180018ef007388 */ /* 0x0205e80000000c00 */
[----:B------:R2:W5:Y:S01]  /*11a70*/  LD.E.128 R4, desc[UR6][R38.64+0x80] ;  /* 0x0000800626047980 */ /* 0x000562000c101d00 */
[----:B------:R-:W-:Y:S01]  /*11a80*/  IADD3 R18, R18, 0x40, RZ ;  /* 0x0000004012127810 */ /* 0x000fe20007ffe0ff */
[----:B------:R-:W-:Y:S03]  /*11a90*/  BSSY B0, `(.L_x_2766) ;  /* 0x0000056000007945 */ /* 0x000fe60003800000 */
[----:B------:R-:W-:-:S13]  /*11aa0*/  ISETP.GE.AND P0, PT, R18, R3, PT ;  /* 0x000000031200720c */ /* 0x000fda0003f06270 */
        /* <DEDUP_REMOVED lines=14> */
[----:B------:R-:W3:Y:S03]  /*11b90*/  LD.E.128 R12, desc[UR6][R14.64+0x80] ;  /* 0x000080060e0c7980 */ /* 0x000ee6000c101d00 */
[----:B------:R-:W-:Y:S02]  /*11ba0*/  LEA.HI.X R21, R3, R33, R17, 0x1, P1 ;  /* 0x0000002103157211 */ /* 0x000fe400008f0c11 */
[----:B------:R-:W-:Y:S01]  /*11bb0*/  MOV R3, RZ ;  /* 0x000000ff00037202 */ /* 0x000fe20000000f00 */
[----:B------:R-:W-:-:S03]  /*11bc0*/  @P0 IMAD.MOV R3, RZ, RZ, -R9 ;  /* 0x000000ffff030224 */ /* 0x000fc600078e0a09 */
[----:B------:R-:W4:Y:S02]  /*11bd0*/  LD.E.128 R20, desc[UR6][R20.64] ;  /* 0x0000000614147980 */ /* 0x000f24000c101d00 */
[----:B------:R-:W-:-:S04]  /*11be0*/  IADD3 R9, P1, R3, R2, RZ ;  /* 0x0000000203097210 */ /* 0x000fc80007f3e0ff */
[----:B------:R-:W-:Y:S02]  /*11bf0*/  LEA.HI.X.SX32 R3, R3, R8, 0x1, P1 ;  /* 0x0000000803037211 */ /* 0x000fe400008f0eff */
[----:B--2---:R-:W-:-:S04]  /*11c00*/  LEA R24, P1, R9, R34, 0x1 ;  /* 0x0000002209187211 */ /* 0x004fc800078208ff */
[----:B------:R-:W-:-:S06]  /*11c10*/  LEA.HI.X R25, R9, R35, R3, 0x1, P1 ;  /* 0x0000002309197211 */ /* 0x000fcc00008f0c03 */
[----:B------:R-:W2:Y:S01]  /*11c20*/  LD.E.128 R24, desc[UR6][R24.64] ;  /* 0x0000000618187980 */ /* 0x000ea2000c101d00 */
        /* <DEDUP_REMOVED lines=8> */
[C---:B---3--:R-:W-:Y:S01]  /*11cb0*/  SHF.L.U32 R6, R13.reuse, 0x10, RZ ;  /* 0x000000100d067819 */ /* 0x048fe200000006ff */
        /* <DEDUP_REMOVED lines=27> */
[C---:B--2---:R-:W-:Y:S01]  /*11e70*/  IMAD.U32 R15, R24.reuse, 0x10000, RZ ;  /* 0x00010000180f7824 */ /* 0x044fe200078e00ff */
[----:B------:R-:W-:Y:S01]  /*11e80*/  LOP3.LUT R13, R24, 0xffff0000, RZ, 0xc0, !PT ;  /* 0xffff0000180d7812 */ /* 0x000fe200078ec0ff */
[----:B------:R-:W-:Y:S01]  /*11e90*/  FMUL.FTZ R31, R18, R31 ;  /* 0x0000001f121f7220 */ /* 0x000fe20000410000 */
[C---:B------:R-:W-:Y:S01]  /*11ea0*/  SHF.L.U32 R7, R25.reuse, 0x10, RZ ;  /* 0x0000001019077819 */ /* 0x040fe200000006ff */
[----:B------:R-:W-:Y:S01]  /*11eb0*/  IMAD.U32 R22, R26, 0x10000, RZ ;  /* 0x000100001a167824 */ /* 0x000fe200078e00ff */
        /* <DEDUP_REMOVED lines=19> */
.L_x_2767:
[----:B------:R-:W-:Y:S05]  /*11ff0*/  BSYNC B0 ;  /* 0x0000000000007941 */ /* 0x000fea0003800000 */
.L_x_2766:
[----:B-----5:R4:W-:Y:S01]  /*12000*/  STS.128 [R239+0x3800], R4 ;  /* 0x00380004ef007388 */ /* 0x0209e20000000c00 */
[----:B------:R-:W-:Y:S05]  /*12010*/  BRA `(.L_x_2741) ;  /* 0x0000000000907947 */ /* 0x000fea0003800000 */
.L_x_2721:
[----:B------:R-:W-:Y:S02]  /*12020*/  IMAD.IADD R3, R238, 0x1, -R69 ;  /* 0x00000001ee037824 */ /* 0x000fe400078e0a45 */
[C---:B-----5:R-:W-:Y:S02]  /*12030*/  VIADD R0, R186.reuse, 0x10 ;  /* 0x00000010ba007836 */ /* 0x060fe40000000000 */
[C---:B------:R-:W-:Y:S01]  /*12040*/  VIADD R28, R186.reuse, 0x30 ;  /* 0x00000030ba1c7836 */ /* 0x040fe20000000000 */
[CC--:B------:R-:W-:Y:S01]  /*12050*/  ISETP.GE.AND P6, PT, R186.reuse, R3.reuse, PT ;  /* 0x00000003ba00720c */ /* 0x0c0fe20003fc6270 */
[----:B------:R-:W-:Y:S01]  /*12060*/  VIADD R16, R186, 0x20 ;  /* 0x00000020ba107836 */ /* 0x000fe20000000000 */
[-C--:B------:R-:W-:Y:S02]  /*12070*/  ISETP.GE.AND P5, PT, R0, R3.reuse, PT ;  /* 0x000000030000720c */ /* 0x080fe40003fa6270 */
[-C--:B------:R-:W-:Y:S02]  /*12080*/  ISETP.GE.AND P3, PT, R28, R3.reuse, PT ;  /* 0x000000031c00720c */ /* 0x080fe40003f66270 */
[----:B------:R-:W-:-:S07]  /*12090*/  ISETP.GE.AND P4, PT, R16, R3, PT ;  /* 0x000000031000720c */ /* 0x000fce0003f86270 */
[C---:B------:R-:W-:Y:S02]  /*120a0*/  @!P6 LEA R8, P2, R188.reuse, R192, 0x1 ;  /* 0x000000c0bc08e211 */ /* 0x040fe400078408ff */
[-C--:B------:R-:W-:Y:S02]  /*120b0*/  @!P5 IADD3 R7, P1, R7, R188.reuse, RZ ;  /* 0x000000bc0707d210 */ /* 0x080fe40007f3e0ff */
[----:B------:R-:W-:Y:S01]  /*120c0*/  @!P3 IMAD.MOV.U32 R12, RZ, RZ, R188 ;  /* 0x000000ffff0cb224 */ /* 0x000fe200078e00bc */
[--C-:B------:R-:W-:Y:S01]  /*120d0*/  @!P6 LEA.HI.X R9, R188, R193, R185.reuse, 0x1, P2 ;  /* 0x000000c1bc09e211 */ /* 0x100fe200010f0cb9 */
[--C-:B------:R-:W-:Y:S01]  /*120e0*/  @!P3 IMAD.MOV.U32 R13, RZ, RZ, R185.reuse ;  /* 0x000000ffff0db224 */ /* 0x100fe200078e00b9 */
[C---:B------:R-:W-:Y:S01]  /*120f0*/  @!P4 LEA R3, P0, R190.reuse, R188, 0x5 ;  /* 0x000000bcbe03c211 */ /* 0x040fe200078028ff */
[----:B------:R-:W-:Y:S01]  /*12100*/  @!P5 IMAD.X R5, R5, 0x1, R185, P1 ;  /* 0x000000010505d824 */ /* 0x000fe200008e06b9 */
[-C--:B------:R-:W-:Y:S01]  /*12110*/  @!P5 LEA R6, P1, R7, R192.reuse, 0x1 ;  /* 0x000000c00706d211 */ /* 0x080fe200078208ff */
[----:B------:R-:W-:Y:S01]  /*12120*/  @!P3 IMAD R2, R191, 0x30, RZ ;  /* 0x00000030bf02b824 */ /* 0x000fe200078e02ff */
[C---:B------:R-:W-:Y:S01]  /*12130*/  @!P4 LEA.HI.X R184, R190.reuse, R185, R191, 0x5, P0 ;  /* 0x000000b9beb8c211 */ /* 0x040fe200000f2cbf */
[----:B------:R-:W-:Y:S01]  /*12140*/  @!P3 IMAD.WIDE.U32 R12, R190, 0x30, R12 ;  /* 0x00000030be0cb825 */ /* 0x000fe200078e000c */
[-C--:B------:R-:W-:Y:S01]  /*12150*/  @!P5 LEA.HI.X R7, R7, R193.reuse, R5, 0x1, P1 ;  /* 0x000000c10707d211 */ /* 0x080fe200008f0c05 */
[----:B------:R-:W-:Y:S01]  /*12160*/  @!PT LDS RZ, [RZ] ;  /* 0x00000000fffff984 */ /* 0x000fe20000000800 */
[----:B------:R-:W-:Y:S01]  /*12170*/  @!PT LDS RZ, [RZ] ;  /* 0x00000000fffff984 */ /* 0x000fe20000000800 */
[----:B------:R-:W-:Y:S01]  /*12180*/  @!PT LDS RZ, [RZ] ;  /* 0x00000000fffff984 */ /* 0x000fe20000000800 */
[----:B------:R1:W-:Y:S01]  /*12190*/  @!P6 LDGSTS.E.BYPASS.LTC128B.128 [R239], desc[UR6][R8.64] ;  /* 0x0000000008efefae */ /* 0x0003e2000b901d46 */
[-C--:B------:R-:W-:Y:S01]  /*121a0*/  @!P4 LEA R14, P1, R3, R192.reuse, 0x1 ;  /* 0x000000c0030ec211 */ /* 0x080fe200078208ff */
[----:B------:R-:W-:Y:S01]  /*121b0*/  @!P3 IMAD.IADD R5, R13, 0x1, R2 ;  /* 0x000000010d05b824 */ /* 0x000fe200078e0202 */
[----:B------:R-:W-:Y:S01]  /*121c0*/  @!P3 LEA R2, P0, R12, R192, 0x1 ;  /* 0x000000c00c02b211 */ /* 0x000fe200078008ff */
[----:B------:R1:W-:Y:S01]  /*121d0*/  @!P6 LDGSTS.E.BYPASS.LTC128B.128 [R239+0x2000], desc[UR6][R8.64+0x80] ;  /* 0x0200008008efefae */ /* 0x0003e2000b901d46 */
[----:B------:R-:W-:-:S02]  /*121e0*/  @!P4 LEA.HI.X R15, R3, R193, R184, 0x1, P1 ;  /* 0x000000c1030fc211 */ /* 0x000fc400008f0cb8 */
[----:B------:R-:W-:Y:S01]  /*121f0*/  @!P3 LEA.HI.X R3, R12, R193, R5, 0x1, P0 ;  /* 0x000000c10c03b211 */ /* 0x000fe200000f0c05 */
[----:B------:R1:W-:Y:S04]  /*12200*/  @!P5 LDGSTS.E.BYPASS.LTC128B.128 [R239+0x800], desc[UR6][R6.64] ;  /* 0x0080000006efdfae */ /* 0x0003e8000b901d46 */
[----:B------:R1:W-:Y:S04]  /*12210*/  @!P5 LDGSTS.E.BYPASS.LTC128B.128 [R239+0x2800], desc[UR6][R6.64+0x80] ;  /* 0x0280008006efdfae */ /* 0x0003e8000b901d46 */
[----:B------:R1:W-:Y:S04]  /*12220*/  @!P4 LDGSTS.E.BYPASS.LTC128B.128 [R239+0x1000], desc[UR6][R14.64] ;  /* 0x010000000eefcfae */ /* 0x0003e8000b901d46 */
[----:B------:R1:W-:Y:S04]  /*12230*/  @!P4 LDGSTS.E.BYPASS.LTC128B.128 [R239+0x3000], desc[UR6][R14.64+0x80] ;  /* 0x030000800eefcfae */ /* 0x0003e8000b901d46 */
[----:B------:R1:W-:Y:S04]  /*12240*/  @!P3 LDGSTS.E.BYPASS.LTC128B.128 [R239+0x1800], desc[UR6][R2.64] ;  /* 0x0180000002efbfae */ /* 0x0003e8000b901d46 */
[----:B------:R1:W-:Y:S02]  /*12250*/  @!P3 LDGSTS.E.BYPASS.LTC128B.128 [R239+0x3800], desc[UR6][R2.64+0x80] ;  /* 0x0380008002efbfae */ /* 0x0003e4000b901d46 */
.L_x_2741:
[----:B------:R-:W-:Y:S05]  /*12260*/  BSYNC B2 ;  /* 0x0000000000027941 */ /* 0x000fea0003800000 */
.L_x_2720:
[----:B------:R-:W-:Y:S02]  /*12270*/  VIADD R241, R55, 0xffffffff ;  /* 0xffffffff37f17836 */ /* 0x000fe40000000000 */
[C---:B-1--4-:R-:W-:Y:S02]  /*12280*/  VIADD R6, R186.reuse, 0x50 ;  /* 0x00000050ba067836 */ /* 0x052fe40000000000 */
[----:B------:R-:W-:Y:S02]  /*12290*/  IMAD.SHL.U32 R9, R241, 0x80, RZ ;  /* 0x00000080f1097824 */ /* 0x000fe400078e00ff */
[----:B------:R-:W-:Y:S02]  /*122a0*/  VIADD R4, R186, 0x60 ;  /* 0x00000060ba047836 */ /* 0x000fe40000000000 */
[----:B------:R-:W-:Y:S02]  /*122b0*/  IMAD.IADD R3, R70, 0x1, -R9 ;  /* 0x0000000146037824 */ /* 0x000fe400078e0a09 */
[----:B------:R-:W-:-:S02]  /*122c0*/  VIADD R2, R186, 0x70 ;  /* 0x00000070ba027836 */ /* 0x000fc40000000000 */
[----:B------:R-:W-:Y:S01]  /*122d0*/  IMAD.SHL.U32 R77, R77, 0x40, RZ ;  /* 0x000000404d4d7824 */ /* 0x000fe200078e00ff */
[-C--:B------:R-:W-:Y:S02]  /*122e0*/  ISETP.GE.AND P0, PT, R0, R3.reuse, PT ;  /* 0x000000030000720c */ /* 0x080fe40003f06270 */
[-C--:B------:R-:W-:Y:S02]  /*122f0*/  ISETP.GE.AND P1, PT, R186, R3.reuse, PT ;  /* 0x00000003ba00720c */ /* 0x080fe40003f26270 */
[-C--:B------:R-:W-:Y:S02]  /*12300*/  ISETP.GE.AND P6, PT, R16, R3.reuse, PT ;  /* 0x000000031000720c */ /* 0x080fe40003fc6270 */
[-C--:B------:R-:W-:Y:S02]  /*12310*/  ISETP.GE.AND P3, PT, R28, R3.reuse, PT ;  /* 0x000000031c00720c */ /* 0x080fe40003f66270 */
[----:B------:R-:W-:Y:S02]  /*12320*/  ISETP.GE.AND P4, PT, R6, R3, PT ;  /* 0x000000030600720c */ /* 0x000fe40003f86270 */
[----:B------:R-:W-:-:S02]  /*12330*/  LOP3.LUT R77, R77, 0x1c0, RZ, 0xc0, !PT ;  /* 0x000001c04d4d7812 */ /* 0x000fc400078ec0ff */
[----:B------:R-:W-:Y:S02]  /*12340*/  ISETP.GE.AND P5, PT, R28, R3, PT ;  /* 0x000000031c00720c */ /* 0x000fe40003fa6270 */
[C---:B---3--:R-:W-:Y:S01]  /*12350*/  @!P0 LEA R14, P2, R75.reuse, R230, 0x1 ;  /* 0x000000e64b0e8211 */ /* 0x048fe200078408ff */
[----:B------:R-:W-:Y:S01]  /*12360*/  @!PT LDS RZ, [RZ] ;  /* 0x00000000fffff984 */ /* 0x000fe20000000800 */
[----:B------:R-:W-:Y:S01]  /*12370*/  @!PT LDS RZ, [RZ] ;  /* 0x00000000fffff984 */ /* 0x000fe20000000800 */
[----:B------:R-:W-:Y:S01]  /*12380*/  @!PT LDS RZ, [RZ] ;  /* 0x00000000fffff984 */ /* 0x000fe20000000800 */
[----:B------:R-:W-:Y:S03]  /*12390*/  @!P1 LDGSTS.E.BYPASS.LTC128B.128 [R239+0x4000], desc[UR6][R230.64] ;  /* 0x04000000e6ef9fae */ /* 0x000fe6000b901d46 */
[----:B------:R-:W-:Y:S01]  /*123a0*/  @!P0 LEA.HI.X R15, R75, R231, R76, 0x1, P2 ;  /* 0x000000e74b0f8211 */ /* 0x000fe200010f0c4c */
[----:B------:R-:W-:Y:S01]  /*123b0*/  @!P1 LDGSTS.E.BYPASS.LTC128B.128 [R239+0x8000], desc[UR6][R230.64+0x80] ;  /* 0x08000080e6ef9fae */ /* 0x000fe2000b901d46 */
[-C--:B------:R-:W-:Y:S01]  /*123c0*/  ISETP.GE.AND P2, PT, R4, R3.reuse, PT ;  /* 0x000000030400720c */ /* 0x080fe20003f46270 */
[----:B------:R-:W-:Y:S01]  /*123d0*/  @!P3 IMAD R18, R133, 0x60, RZ ;  /* 0x000000608512b824 */ /* 0x000fe200078e02ff */
[----:B------:R-:W-:Y:S01]  /*123e0*/  ISETP.GE.AND P1, PT, R2, R3, PT ;  /* 0x000000030200720c */ /* 0x000fe20003f26270 */
[----:B------:R-:W-:Y:S01]  /*123f0*/  @!P0 LDGSTS.E.BYPASS.LTC128B.128 [R239+0x4800], desc[UR6][R14.64] ;  /* 0x048000000eef8fae */ /* 0x000fe2000b901d46 */
[----:B------:R-:W-:-:S03]  /*12400*/  @!P3 IMAD.WIDE.U32 R12, R132, 0x60, R230 ;  /* 0x00000060840cb825 */ /* 0x000fc600078e00e6 */
[----:B------:R1:W-:Y:S01]  /*12410*/  @!P0 LDGSTS.E.BYPASS.LTC128B.128 [R239+0x8800], desc[UR6][R14.64+0x80] ;  /* 0x088000800eef8fae */ /* 0x0003e2000b901d46 */
[----:B--2---:R-:W-:Y:S01]  /*12420*/  @!P6 LEA R20, P0, R132, R230, 0x6 ;  /* 0x000000e68414e211 */ /* 0x004fe200078030ff */
[----:B------:R-:W-:Y:S02]  /*12430*/  @!P3 IMAD.IADD R19, R18, 0x1, R13 ;  /* 0x000000011213b824 */ /* 0x000fe400078e020d */
[----:B------:R-:W-:Y:S01]  /*12440*/  @!P3 IMAD.MOV.U32 R18, RZ, RZ, R12 ;  /* 0x000000ffff12b224 */ /* 0x000fe200078e000c */
[----:B------:R-:W-:Y:S01]  /*12450*/  @!P6 LEA.HI.X R21, R132, R231, R133, 0x6, P0 ;  /* 0x000000e78415e211 */ /* 0x000fe200000f3485 */
[----:B------:R-:W-:Y:S01]  /*12460*/  @!P2 IMAD.MOV.U32 R12, RZ, RZ, R230 ;  /* 0x000000ffff0ca224 */ /* 0x000fe200078e00e6 */
[----:B------:R-:W-:Y:S01]  /*12470*/  ISETP.GE.AND P0, PT, R0, R3, PT ;  /* 0x000000030000720c */ /* 0x000fe20003f06270 */
[----:B------:R-:W-:Y:S02]  /*12480*/  VIADD R0, R186, 0x40 ;  /* 0x00000040ba007836 */ /* 0x000fe40000000000 */
[----:B------:R-:W-:Y:S01]  /*12490*/  @!P6 LDGSTS.E.BYPASS.LTC128B.128 [R239+0x5000], desc[UR6][R20.64] ;  /* 0x0500000014efefae */ /* 0x000fe2000b901d46 */
[----:B------:R-:W-:-:S02]  /*124a0*/  @!P2 IMAD.MOV.U32 R13, RZ, RZ, R231 ;  /* 0x000000ffff0da224 */ /* 0x000fc400078e00e7 */
[C---:B------:R-:W-:Y:S01]  /*124b0*/  @!P4 IMAD R8, R133.reuse, 0xa0, RZ ;  /* 0x000000a08508c824 */ /* 0x040fe200078e02ff */
[----:B------:R2:W-:Y:S01]  /*124c0*/  @!P6 LDGSTS.E.BYPASS.LTC128B.128 [R239+0x9000], desc[UR6][R20.64+0x80] ;  /* 0x0900008014efefae */ /* 0x0005e2000b901d46 */
[----:B------:R-:W-:Y:S01]  /*124d0*/  ISETP.GE.AND P6, PT, R0, R3, PT ;  /* 0x000000030000720c */ /* 0x000fe20003fc6270 */
[----:B------:R-:W-:Y:S02]  /*124e0*/  @!P2 IMAD R7, R133, 0xc0, RZ ;  /* 0x000000c08507a824 */ /* 0x000fe400078e02ff */
[----:B------:R-:W-:Y:S01]  /*124f0*/  @!P3 LDGSTS.E.BYPASS.LTC128B.128 [R239+0x5800], desc[UR6][R18.64] ;  /* 0x0580000012efbfae */ /* 0x000fe2000b901d46 */
[----:B------:R-:W-:-:S03]  /*12500*/  @!P2 IMAD.WIDE.U32 R12, R132, 0xc0, R12 ;  /* 0x000000c0840ca825 */ /* 0x000fc600078e000c */
[----:B------:R-:W-:Y:S01]  /*12510*/  @!P3 LDGSTS.E.BYPASS.LTC128B.128 [R239+0x9800], desc[UR6][R18.64+0x80] ;  /* 0x0980008012efbfae */ /* 0x000fe2000b901d46 */
[----:B------:R-:W-:Y:S02]  /*12520*/  @!P1 IMAD R5, R133, 0xe0, RZ ;  /* 0x000000e085059824 */ /* 0x000fe400078e02ff */
[----:B------:R-:W-:Y:S01]  /*12530*/  @!P2 IMAD.IADD R13, R7, 0x1, R13 ;  /* 0x00000001070da824 */ /* 0x000fe200078e020d */
[----:B------:R-:W-:Y:S01]  /*12540*/  SHF.R.S32.HI R7, RZ, 0x4, R78 ;  /* 0x00000004ff077819 */ /* 0x000fe2000001144e */
[----:B-1----:R-:W-:Y:S01]  /*12550*/  @!P4 IMAD.MOV.U32 R14, RZ, RZ, R230 ;  /* 0x000000ffff0ec224 */ /* 0x002fe200078e00e6 */
[----:B------:R-:W-:Y:S01]  /*12560*/  @!P6 LEA R22, P3, R132, R230, 0x7 ;  /* 0x000000e68416e211 */ /* 0x000fe200078638ff */
[----:B------:R-:W-:Y:S01]  /*12570*/  @!P4 IMAD.MOV.U32 R15, RZ, RZ, R231 ;  /* 0x000000ffff0fc224 */ /* 0x000fe200078e00e7 */
[----:B------:R-:W-:Y:S02]  /*12580*/  LEA.HI R78, R78, R7, RZ, 0x1 ;  /* 0x000000074e4e7211 */ /* 0x000fe400078f08ff */
[C---:B------:R-:W-:Y:S01]  /*12590*/  @!P6 LEA.HI.X R23, R132.reuse, R231, R133, 0x7, P3 ;  /* 0x000000e78417e211 */ /* 0x040fe200018f3c85 */
[----:B------:R-:W-:Y:S01]  /*125a0*/  @!P4 IMAD.WIDE.U32 R14, R132, 0xa0, R14 ;  /* 0x000000a0840ec825 */ /* 0x000fe200078e000e */
[----:B------:R-:W-:-:S02]  /*125b0*/  LOP3.LUT R78, R78, 0xfffffffe, RZ, 0xc0, !PT ;  /* 0xfffffffe4e4e7812 */ /* 0x000fc400078ec0ff */
[-C--:B------:R-:W-:Y:S01]  /*125c0*/  ISETP.GE.AND P3, PT, R6, R3.reuse, PT ;  /* 0x000000030600720c */ /* 0x080fe20003f66270 */
[----:B------:R-:W-:Y:S01]  /*125d0*/  @!P4 IMAD.IADD R15, R8, 0x1, R15 ;  /* 0x00000001080fc824 */ /* 0x000fe200078e020f */
[----:B------:R-:W-:Y:S01]  /*125e0*/  @!P6 LDGSTS.E.BYPASS.LTC128B.128 [R239+0x6000], desc[UR6][R22.64] ;  /* 0x0600000016efefae */ /* 0x000fe2000b901d46 */
[----:B------:R-:W-:Y:S02]  /*125f0*/  IMAD.IADD R78, R7, 0x1, -R78 ;  /* 0x00000001074e7824 */ /* 0x000fe400078e0a4e */
[----:B--2---:R-:W-:Y:S01]  /*12600*/  @!P1 IMAD.WIDE.U32 R20, R132, 0xe0, R230 ;  /* 0x000000e084149825 */ /* 0x004fe200078e00e6 */
[----:B------:R-:W-:Y:S01]  /*12610*/  @!P6 LDGSTS.E.BYPASS.LTC128B.128 [R239+0xa000], desc[UR6][R22.64+0x80] ;  /* 0x0a00008016efefae */ /* 0x000fe2000b901d46 */
[----:B------:R-:W-:Y:S02]  /*12620*/  ISETP.GE.AND P6, PT, R186, R3, PT ;  /* 0x00000003ba00720c */ /* 0x000fe40003fc6270 */
[----:B------:R-:W-:Y:S01]  /*12630*/  @!P1 IMAD.IADD R21, R5, 0x1, R21 ;  /* 0x0000000105159824 */ /* 0x000fe200078e0215 */
[----:B------:R-:W-:Y:S01]  /*12640*/  @!P4 LDGSTS.E.BYPASS.LTC128B.128 [R239+0x6800], desc[UR6][R14.64] ;  /* 0x068000000eefcfae */ /* 0x000fe2000b901d46 */
[----:B------:R-:W-:-:S02]  /*12650*/  IMAD.SHL.U32 R5, R71, 0x40, RZ ;  /* 0x0000004047057824 */ /* 0x000fc400078e00ff */
[----:B------:R-:W-:Y:S01]  /*12660*/  IMAD.SHL.U32 R186, R186, 0x8, RZ ;  /* 0x00000008baba7824 */ /* 0x000fe200078e00ff */
[----:B------:R1:W-:Y:S02]  /*12670*/  @!P4 LDGSTS.E.BYPASS.LTC128B.128 [R239+0xa800], desc[UR6][R14.64+0x80] ;  /* 0x0a8000800eefcfae */ /* 0x0003e4000b901d46 */
[----:B------:R-:W-:Y:S02]  /*12680*/  LOP3.LUT R5, R5, 0x1c0, RZ, 0xc0, !PT ;  /* 0x000001c005057812 */ /* 0x000fe400078ec0ff */
[----:B------:R-:W-:Y:S02]  /*12690*/  @!P2 LDGSTS.E.BYPASS.LTC128B.128 [R239+0x7000], desc[UR6][R12.64] ;  /* 0x070000000cefafae */ /* 0x000fe4000b901d46 */
[----:B------:R-:W-:Y:S02]  /*126a0*/  LOP3.LUT R186, R5, 0x8, R186, 0xf8, !PT ;  /* 0x0000000805ba7812 */ /* 0x000fe400078ef8ba */
[----:B------:R2:W-:Y:S01]  /*126b0*/  @!P2 LDGSTS.E.BYPASS.LTC128B.128 [R239+0xb000], desc[UR6][R12.64+0x80] ;  /* 0x0b0000800cefafae */ /* 0x0005e2000b901d46 */
[----:B------:R-:W-:-:S02]  /*126c0*/  ISETP.GE.AND P2, PT, R4, R3, PT ;  /* 0x000000030400720c */ /* 0x000fc40003f46270 */
[----:B------:R-:W-:Y:S01]  /*126d0*/  SHF.R.U32.HI R5, RZ, 0x3, R5 ;  /* 0x00000003ff057819 */ /* 0x000fe20000011605 */
[----:B------:R-:W-:Y:S01]  /*126e0*/  @!P1 LDGSTS.E.BYPASS.LTC128B.128 [R239+0x7800], desc[UR6][R20.64] ;  /* 0x0780000014ef9fae */ /* 0x000fe2000b901d46 */
[C---:B------:R-:W-:Y:S02]  /*126f0*/  @!P0 LEA R4, P4, R73.reuse, R232, 0x1 ;  /* 0x000000e849048211 */ /* 0x040fe400078808ff */
[----:B------:R-:W-:Y:S01]  /*12700*/  LOP3.LUT R7, R186, R5, RZ, 0x3c, !PT ;  /* 0x00000005ba077212 */ /* 0x000fe200078e3cff */
[----:B------:R3:W-:Y:S01]  /*12710*/  @!P1 LDGSTS.E.BYPASS.LTC128B.128 [R239+0xb800], desc[UR6][R20.64+0x80] ;  /* 0x0b80008014ef9fae */ /* 0x0007e2000b901d46 */
[----:B------:R-:W-:Y:S01]  /*12720*/  ISETP.GE.AND P1, PT, R2, R3, PT ;  /* 0x000000030200720c */ /* 0x000fe20003f26270 */
[----:B------:R-:W-:Y:S01]  /*12730*/  IMAD.SHL.U32 R2, R78, 0x8, RZ ;  /* 0x000000084e027824 */ /* 0x000fe200078e00ff */
[----:B------:R-:W-:Y:S01]  /*12740*/  @!P0 LEA.HI.X R5, R73, R233, R74, 0x1, P4 ;  /* 0x000000e949058211 */ /* 0x000fe200020f0c4a */
[----:B------:R-:W0:Y:S04]  /*12750*/  LDGDEPBAR ;  /* 0x00000000000079af */ /* 0x000e280000000000 */
[----:B------:R-:W4:Y:S01]  /*12760*/  LD.E R8, desc[UR6][R10.64+0x188] ;  /* 0x000188060a087980 */ /* 0x000f22000c101900 */
[----:B------:R-:W-:Y:S01]  /*12770*/  LOP3.LUT R2, R77, 0x8, R2, 0xf8, !PT ;  /* 0x000000084d027812 */ /* 0x000fe200078ef802 */
[----:B------:R-:W-:Y:S01]  /*12780*/  @!P3 IMAD.MOV.U32 R17, RZ, RZ, R233 ;  /* 0x000000ffff11b224 */ /* 0x000fe200078e00e9 */
[----:B------:R-:W-:Y:S01]  /*12790*/  ISETP.GE.AND P4, PT, R0, R3, PT ;  /* 0x000000030000720c */ /* 0x000fe20003f86270 */
[C---:B------:R-:W-:Y:S01]  /*127a0*/  @!P2 IMAD R6, R135.reuse, 0xc0, RZ ;  /* 0x000000c08706a824 */ /* 0x040fe200078e02ff */
[----:B------:R-:W-:Y:S01]  /*127b0*/  BSSY B1, `(.L_x_2768) ;  /* 0x0000256000017945 */ /* 0x000fe20003800000 */
[----:B-1----:R-:W-:-:S02]  /*127c0*/  @!P5 IMAD R14, R135, 0x60, RZ ;  /* 0x00000060870ed824 */ /* 0x002fc400078e02ff */
[----:B------:R-:W-:Y:S01]  /*127d0*/  @!P5 IMAD.WIDE.U32 R22, R134, 0x60, R232 ;  /* 0x000000608616d825 */ /* 0x000fe200078e00e8 */
[----:B--2---:R-:W-:-:S03]  /*127e0*/  SHF.R.U32.HI R13, RZ, 0x3, R77 ;  /* 0x00000003ff0d7819 */ /* 0x004fc6000001164d */
[----:B------:R-:W-:Y:S02]  /*127f0*/  IMAD R228, R78, 0x200, R7 ;  /* 0x000002004ee47824 */ /* 0x000fe400078e0207 */
[----:B------:R-:W-:Y:S01]  /*12800*/  @!P5 IMAD.IADD R15, R14, 0x1, R23 ;  /* 0x000000010e0fd824 */ /* 0x000fe200078e0217 */
[----:B------:R-:W-:Y:S01]  /*12810*/  LOP3.LUT R0, R2, R13, RZ, 0x3c, !PT ;  /* 0x0000000d02007212 */ /* 0x000fe200078e3cff */
[----:B------:R-:W-:Y:S01]  /*12820*/  @!P1 IMAD R2, R135, 0xe0, RZ ;  /* 0x000000e087029824 */ /* 0x000fe200078e02ff */
[----:B------:R-:W-:Y:S01]  /*12830*/  LEA R228, R228, UR4, 0x1 ;  /* 0x00000004e4e47c11 */ /* 0x000fe2000f8e08ff */
[----:B------:R-:W-:Y:S01]  /*12840*/  @!P5 IMAD.MOV.U32 R14, RZ, RZ, R22 ;  /* 0x000000ffff0ed224 */ /* 0x000fe200078e0016 */
[----:B------:R-:W-:-:S04]  /*12850*/  DEPBAR.LE SB0, 0x0 ;  /* 0x000080000000791a */ /* 0x000fc80000000000 */
[----:B------:R-:W-:Y:S01]  /*12860*/  BAR.SYNC.DEFER_BLOCKING 0x0 ;  /* 0x0000000000007b1d */ /* 0x000fe20000010000 */
[----:B------:R-:W-:Y:S02]  /*12870*/  @!P3 IMAD R12, R135, 0xa0, RZ ;  /* 0x000000a0870cb824 */ /* 0x000fe400078e02ff */
[----:B------:R-:W-:Y:S02]  /*12880*/  VIADD R226, R228, 0x4020 ;  /* 0x00004020e4e27836 */ /* 0x000fe40000000000 */
[----:B------:R-:W-:Y:S01]  /*12890*/  IMAD.SHL.U32 R57, R57, 0x2, RZ ;  /* 0x0000000239397824 */ /* 0x000fe200078e00ff */
[----:B------:R-:W-:Y:S04]  /*128a0*/  @P6 STS.128 [R239+0xc000], RZ ;  /* 0x00c000ffef006388 */ /* 0x000fe80000000c00 */
[----:B------:R-:W-:Y:S04]  /*128b0*/  @P6 STS.128 [R239+0x10000], RZ ;  /* 0x010000ffef006388 */ /* 0x000fe80000000c00 */
[----:B------:R-:W-:Y:S01]  /*128c0*/  @!PT LDS RZ, [RZ] ;  /* 0x00000000fffff984 */ /* 0x000fe20000000800 */
[----:B------:R-:W-:Y:S01]  /*128d0*/  @!PT LDS RZ, [RZ] ;  /* 0x00000000fffff984 */ /* 0x000fe20000000800 */
[----:B------:R-:W-:Y:S01]  /*128e0*/  @!PT LDS RZ, [RZ] ;  /* 0x00000000fffff984 */ /* 0x000fe20000000800 */
[----:B------:R-:W-:Y:S04]  /*128f0*/  @!P6 LDGSTS.E.BYPASS.LTC128B.128 [R239+0xc000], desc[UR6][R232.64] ;  /* 0x0c000000e8efefae */ /* 0x000fe8000b901d46 */
[----:B------:R-:W-:Y:S01]  /*12900*/  @!P6 LDGSTS.E.BYPASS.LTC128B.128 [R239+0x10000], desc[UR6][R232.64+0x80] ;  /* 0x10000080e8efefae */ /* 0x000fe2000b901d46 */
[----:B------:R-:W-:Y:S01]  /*12910*/  ISETP.GE.AND P6, PT, R16, R3, PT ;  /* 0x000000031000720c */ /* 0x000fe20003fc6270 */
[----:B------:R-:W-:-:S02]  /*12920*/  @!P3 IMAD.MOV.U32 R16, RZ, RZ, R232 ;  /* 0x000000ffff10b224 */ /* 0x000fc400078e00e8 */
[----:B------:R-:W-:Y:S01]  /*12930*/  @P0 STS.128 [R239+0xc800], RZ ;  /* 0x00c800ffef000388 */ /* 0x000fe20000000c00 */
[----:B------:R-:W-:Y:S02]  /*12940*/  VIADD R3, R228, 0x4000 ;  /* 0x00004000e4037836 */ /* 0x000fe40000000000 */
[----:B---3--:R-:W-:Y:S01]  /*12950*/  @!P3 IMAD.WIDE.U32 R20, R134, 0xa0, R16 ;  /* 0x000000a08614b825 */ /* 0x008fe200078e0010 */
[----:B------:R-:W-:Y:S03]  /*12960*/  @P0 STS.128 [R239+0x10800], RZ ;  /* 0x010800ffef000388 */ /* 0x000fe60000000c00 */
[----:B------:R-:W-:Y:S01]  /*12970*/  @!P3 IMAD.IADD R13, R12, 0x1, R21 ;  /* 0x000000010c0db824 */ /* 0x000fe200078e0215 */
[----:B------:R-:W-:Y:S01]  /*12980*/  @!PT LDS RZ, [RZ] ;  /* 0x00000000fffff984 */ /* 0x000fe20000000800 */
[----:B------:R-:W-:Y:S01]  /*12990*/  @!PT LDS RZ, [RZ] ;  /* 0x00000000fffff984 */ /* 0x000fe20000000800 */
[----:B------:R-:W-:Y:S01]  /*129a0*/  @!PT LDS RZ, [RZ] ;  /* 0x00000000fffff984 */ /* 0x000fe20000000800 */
[----:B------:R-:W-:Y:S01]  /*129b0*/  @!P0 LDGSTS.E.BYPASS.LTC128B.128 [R239+0xc800], desc[UR6][R4.64] ;  /* 0x0c80000004ef8fae */ /* 0x000fe2000b901d46 */
[----:B------:R-:W-:-:S03]  /*129c0*/  @!P3 IMAD.MOV.U32 R12, RZ, RZ, R20 ;  /* 0x000000ffff0cb224 */ /* 0x000fc600078e0014 */
[----:B------:R1:W-:Y:S01]  /*129d0*/  @!P0 LDGSTS.E.BYPASS.LTC128B.128 [R239+0x10800], desc[UR6][R4.64+0x80] ;  /* 0x1080008004ef8fae */ /* 0x0003e2000b901d46 */
[----:B------:R-:W-:-:S03]  /*129e0*/  @!P6 LEA R16, P0, R134, R232, 0x6 ;  /* 0x000000e88610e211 */ /* 0x000fc600078030ff */
[----:B------:R-:W-:Y:S01]  /*129f0*/  @P6 STS.128 [R239+0xd000], RZ ;  /* 0x00d000ffef006388 */ /* 0x000fe20000000c00 */
[----:B------:R-:W-:-:S03]  /*12a00*/  @!P6 LEA.HI.X R17, R134, R233, R135, 0x6, P0 ;  /* 0x000000e98611e211 */ /* 0x000fc600000f3487 */
[----:B------:R-:W-:Y:S04]  /*12a10*/  @P6 STS.128 [R239+0x11000], RZ ;  /* 0x011000ffef006388 */ /* 0x000fe80000000c00 */
[----:B------:R-:W-:Y:S01]  /*12a20*/  @!PT LDS RZ, [RZ] ;  /* 0x00000000fffff984 */ /* 0x000fe20000000800 */
[----:B------:R-:W-:Y:S01]  /*12a30*/  @!PT LDS RZ, [RZ] ;  /* 0x00000000fffff984 */ /* 0x000fe20000000800 */
[----:B------:R-:W-:Y:S01]  /*12a40*/  @!PT LDS RZ, [RZ] ;  /* 0x00000000fffff984 */ /* 0x000fe20000000800 */
[----:B------:R-:W-:Y:S04]  /*12a50*/  @!P6 LDGSTS.E.BYPASS.LTC128B.128 [R239+0xd000], desc[UR6][R16.64] ;  /* 0x0d00000010efefae */ /* 0x000fe8000b901d46 */
[----:B------:R-:W-:Y:S04]  /*12a60*/  @!P6 LDGSTS.E.BYPASS.LTC128B.128 [R239+0x11000], desc[UR6][R16.64+0x80] ;  /* 0x1100008010efefae */ /* 0x000fe8000b901d46 */
[----:B------:R-:W-:Y:S04]  /*12a70*/  @P5 STS.128 [R239+0xd800], RZ ;  /* 0x00d800ffef005388 */ /* 0x000fe80000000c00 */
[----:B------:R-:W-:Y:S01]  /*12a80*/  @P5 STS.128 [R239+0x11800], RZ ;  /* 0x011800ffef005388 */ /* 0x000fe20000000c00 */
[----:B-1----:R-:W-:-:S03]  /*12a90*/  @!P2 IMAD.MOV.U32 R4, RZ, RZ, R232 ;  /* 0x000000ffff04a224 */ /* 0x002fc600078e00e8 */
[----:B------:R-:W-:Y:S01]  /*12aa0*/  @!PT LDS RZ, [RZ] ;  /* 0x00000000fffff984 */ /* 0x000fe20000000800 */
[----:B------:R-:W-:Y:S01]  /*12ab0*/  @!PT LDS RZ, [RZ] ;  /* 0x00000000fffff984 */ /* 0x000fe20000000800 */
[----:B------:R-:W-:Y:S01]  /*12ac0*/  @!PT LDS RZ, [RZ] ;  /* 0x00000000fffff984 */ /* 0x000fe20000000800 */
[----:B------:R-:W-:Y:S01]  /*12ad0*/  @!P5 LDGSTS.E.BYPASS.LTC128B.128 [R239+0xd800], desc[UR6][R14.64] ;  /* 0x0d8000000eefdfae */ /* 0x000fe2000b901d46 */
[----:B------:R-:W-:-:S03]  /*12ae0*/  @!P2 IMAD.MOV.U32 R5, RZ, RZ, R233 ;  /* 0x000000ffff05a224 */ /* 0x000fc600078e00e9 */
[----:B------:R-:W-:Y:S01]  /*12af0*/  @!P5 LDGSTS.E.BYPASS.LTC128B.128 [R239+0x11800], desc[UR6][R14.64+0x80] ;  /* 0x118000800eefdfae */ /* 0x000fe2000b901d46 */
[----:B------:R-:W-:-:S03]  /*12b00*/  @!P2 IMAD.WIDE.U32 R18, R134, 0xc0, R4 ;  /* 0x000000c08612a825 */ /* 0x000fc600078e0004 */
[----:B------:R-:W-:Y:S01]  /*12b10*/  @P4 STS.128 [R239+0xe000], RZ ;  /* 0x00e000ffef004388 */ /* 0x000fe20000000c00 */
[----:B------:R-:W-:-:S03]  /*12b20*/  @!P1 IMAD.WIDE.U32 R4, R134, 0xe0, R232 ;  /* 0x000000e086049825 */ /* 0x000fc600078e00e8 */
[----:B------:R-:W-:Y:S01]  /*12b30*/  @P4 STS.128 [R239+0x12000], RZ ;  /* 0x012000ffef004388 */ /* 0x000fe20000000c00 */
[----:B------:R-:W-:Y:S02]  /*12b40*/  @!P1 IMAD.IADD R5, R2, 0x1, R5 ;  /* 0x0000000102059824 */ /* 0x000fe400078e0205 */
[----:B------:R-:W-:Y:S02]  /*12b50*/  IMAD.SHL.U32 R2, R72, 0x40, RZ ;  /* 0x0000004048027824 */ /* 0x000fe400078e00ff */
[----:B------:R-:W-:Y:S02]  /*12b60*/  @!P2 IMAD.IADD R7, R6, 0x1, R19 ;  /* 0x000000010607a824 */ /* 0x000fe400078e0213 */
[----:B------:R-:W-:Y:S01]  /*12b70*/  @!P2 IMAD.MOV.U32 R6, RZ, RZ, R18 ;  /* 0x000000ffff06a224 */ /* 0x000fe200078e0012 */
[----:B------:R-:W-:Y:S02]  /*12b80*/  @!P4 LEA R18, P0, R134, R232, 0x7 ;  /* 0x000000e88612c211 */ /* 0x000fe400078038ff */
[----:B------:R-:W-:-:S02]  /*12b90*/  LOP3.LUT R2, R2, 0xfffffe00, RZ, 0xc0, !PT ;  /* 0xfffffe0002027812 */ /* 0x000fc400078ec0ff */
[----:B------:R-:W-:-:S03]  /*12ba0*/  @!P4 LEA.HI.X R19, R134, R233, R135, 0x7, P0 ;  /* 0x000000e98613c211 */ /* 0x000fc600000f3c87 */
[----:B------:R-:W-:Y:S02]  /*12bb0*/  IMAD R229, R59, 0x400, R2 ;  /* 0x000004003be57824 */ /* 0x000fe400078e0202 */
[----:B------:R-:W-:Y:S01]  /*12bc0*/  @!PT LDS RZ, [RZ] ;  /* 0x00000000fffff984 */ /* 0x000fe20000000800 */
[----:B------:R-:W-:Y:S01]  /*12bd0*/  @!PT LDS RZ, [RZ] ;  /* 0x00000000fffff984 */ /* 0x000fe20000000800 */
[----:B------:R-:W-:Y:S01]  /*12be0*/  @!PT LDS RZ, [RZ] ;  /* 0x00000000fffff984 */ /* 0x000fe20000000800 */
[----:B------:R-:W-:Y:S02]  /*12bf0*/  @!P4 LDGSTS.E.BYPASS.LTC128B.128 [R239+0xe000], desc[UR6][R18.64] ;  /* 0x0e00000012efcfae */ /* 0x000fe4000b901d46 */
[----:B------:R-:W-:Y:S02]  /*12c00*/  IMAD.IADD R229, R0, 0x1, R229 ;  /* 0x0000000100e57824 */ /* 0x000fe400078e02e5 */
[----:B------:R-:W-:Y:S03]  /*12c10*/  @!P4 LDGSTS.E.BYPASS.LTC128B.128 [R239+0x12000], desc[UR6][R18.64+0x80] ;  /* 0x1200008012efcfae */ /* 0x000fe6000b901d46 */
[----:B------:R-:W-:Y:S01]  /*12c20*/  LEA R229, R229, UR4, 0x1 ;  /* 0x00000004e5e57c11 */ /* 0x000fe2000f8e08ff */
[----:B------:R-:W-:Y:S04]  /*12c30*/  @P3 STS.128 [R239+0xe800], RZ ;  /* 0x00e800ffef003388 */ /* 0x000fe80000000c00 */
[----:B------:R-:W-:Y:S01]  /*12c40*/  @P3 STS.128 [R239+0x12800], RZ ;  /* 0x012800ffef003388 */ /* 0x000fe20000000c00 */
[----:B------:R-:W-:-:S02]  /*12c50*/  IMAD R227, R56, 0x2, R229 ;  /* 0x0000000238e37824 */ /* 0x000fc400078e02e5 */
[C---:B------:R-:W-:Y:S01]  /*12c60*/  IMAD R225, R54.reuse, 0x2, R229 ;  /* 0x0000000236e17824 */ /* 0x040fe200078e02e5 */
[----:B------:R-:W-:Y:S01]  /*12c70*/  @!PT LDS RZ, [RZ] ;  /* 0x00000000fffff984 */ /* 0x000fe20000000800 */
[----:B------:R-:W-:Y:S01]  /*12c80*/  @!PT LDS RZ, [RZ] ;  /* 0x00000000fffff984 */ /* 0x000fe20000000800 */
[----:B------:R-:W-:Y:S01]  /*12c90*/  @!PT LDS RZ, [RZ] ;  /* 0x00000000fffff984 */ /* 0x000fe20000000800 */
[----:B------:R-:W-:Y:S01]  /*12ca0*/  @!P3 LDGSTS.E.BYPASS.LTC128B.128 [R239+0xe800], desc[UR6][R12.64] ;  /* 0x0e8000000cefbfae */ /* 0x000fe2000b901d46 */
[----:B------:R-:W-:-:S03]  /*12cb0*/  IMAD R224, R54, 0x2, R227 ;  /* 0x0000000236e07824 */ /* 0x000fc600078e02e3 */
[----:B------:R-:W-:Y:S04]  /*12cc0*/  @!P3 LDGSTS.E.BYPASS.LTC128B.128 [R239+0x12800], desc[UR6][R12.64+0x80] ;  /* 0x128000800cefbfae */ /* 0x000fe8000b901d46 */
        /* <DEDUP_REMOVED lines=13> */
[----:B------:R1:W-:Y:S01]  /*12da0*/  @!P1 LDGSTS.E.BYPASS.LTC128B.128 [R239+0x13800], desc[UR6][R4.64+0x80] ;  /* 0x1380008004ef9fae */ /* 0x0003e2000b901d46 */
[----:B------:R-:W-:-:S03]  /*12db0*/  R2P PR, R71, 0x6 ;  /* 0x0000000647007804 */ /* 0x000fc60000000000 */
[----:B------:R-:W-:Y:S04]  /*12dc0*/  LDSM.16.M88.4 R124, [R229] ;  /* 0x00000000e57c783b */ /* 0x000fe80000000200 */
[----:B------:R-:W2:Y:S04]  /*12dd0*/  LDSM.16.M88.4 R80, [R228+0x4000] ;  /* 0x00400000e450783b */ /* 0x000ea80000000200 */
[----:B------:R-:W3:Y:S02]  /*12de0*/  LDSM.16.M88.4 R72, [R228+0x4800] ;  /* 0x00480000e448783b */ /* 0x000ee40000000200 */
[----:B------:R-:W-:-:S02]  /*12df0*/  @P1 VIADD R226, R3, 0xffffffe0 ;  /* 0xffffffe003e21836 */ /* 0x000fc40000000000 */
        /* <DEDUP_REMOVED lines=15> */
[C---:B------:R-:W-:Y:S01]  /*12ef0*/  VIADD R213, R226.reuse, 0x3000 ;  /* 0x00003000e2d57836 */ /* 0x040fe20000000000 */
[----:B------:R-:W-:Y:S01]  /*12f00*/  LEA.HI R3, R3, R68, RZ, 0x2 ;  /* 0x0000004403037211 */ /* 0x000fe200078f10ff */
[C---:B------:R-:W-:Y:S01]  /*12f10*/  VIADD R212, R226.reuse, 0x3800 ;  /* 0x00003800e2d47836 */ /* 0x040fe20000000000 */
[----:B------:R-:W4:Y:S01]  /*12f20*/  LDSM.16.M88.4 R88, [R228+0x7800] ;  /* 0x00780000e458783b */ /* 0x000f220000000200 */
[C---:B------:R-:W-:Y:S01]  /*12f30*/  VIADD R210, R226.reuse, 0x4000 ;  /* 0x00004000e2d27836 */ /* 0x040fe20000000000 */
[----:B------:R-:W-:Y:S01]  /*12f40*/  SHF.R.S32.HI R52, RZ, 0x2, R3 ;  /* 0x00000002ff347819 */ /* 0x000fe20000011403 */
[----:B------:R-:W-:Y:S01]  /*12f50*/  VIADD R209, R226, 0x4800 ;  /* 0x00004800e2d17836 */ /* 0x000fe20000000000 */
[----:B-1----:R-:W-:Y:S01]  /*12f60*/  LDSM.16.M88.4 R4, [R227] ;  /* 0x00000000e304783b */ /* 0x002fe20000000200 */
[----:B------:R-:W-:Y:S01]  /*12f70*/  LOP3.LUT R3, R0, R2, RZ, 0xfc, !PT ;  /* 0x0000000200037212 */ /* 0x000fe200078efcff */
[----:B------:R-:W-:-:S02]  /*12f80*/  VIADD R208, R226, 0x5000 ;  /* 0x00005000e2d07836 */ /* 0x000fc40000000000 */
[----:B------:R-:W1:Y:S01]  /*12f90*/  LDSM.16.M88.4 R16, [R226] ;  /* 0x00000000e210783b */ /* 0x000e620000000200 */
[----:B------:R-:W-:Y:S02]  /*12fa0*/  IMAD R52, R59, 0x10, R52 ;  /* 0x000000103b347824 */ /* 0x000fe400078e0234 */
[----:B------:R-:W-:Y:S01]  /*12fb0*/  VIADD R207, R226, 0x5800 ;  /* 0x00005800e2cf7836 */ /* 0x000fe20000000000 */
[C---:B--2---:R-:W-:Y:S01]  /*12fc0*/  HMMA.16816.F32.BF16 R84, R124.reuse, R80, RZ ;  /* 0x000000507c54723c */ /* 0x044fe200000418ff */
[----:B------:R-:W2:Y:S01]  /*12fd0*/  LDSM.16.M88.4 R96, [R226+0x800] ;  /* 0x00080000e260783b */ /* 0x000ea20000000200 */
[----:B------:R-:W-:Y:S01]  /*12fe0*/  IADD3 R69, R52, 0x1, R69 ;  /* 0x0000000134457810 */ /* 0x000fe20007ffe045 */
[----:B------:R-:W-:Y:S01]  /*12ff0*/  VIADD R206, R226, 0x6000 ;  /* 0x00006000e2ce7836 */ /* 0x000fe20000000000 */
[----:B------:R-:W-:Y:S01]  /*13000*/  LOP3.LUT R52, R57, 0x6, RZ, 0xc0, !PT ;  /* 0x0000000639347812 */ /* 0x000fe200078ec0ff */
[----:B------:R-:W2:Y:S01]  /*13010*/  LDSM.16.M88.4 R12, [R226+0x1000] ;  /* 0x00100000e20c783b */ /* 0x000ea20000000200 */
[----:B------:R-:W-:Y:S01]  /*13020*/  HMMA.16816.F32.BF16 R80, R124, R82, RZ ;  /* 0x000000527c50723c */ /* 0x000fe200000418ff */
[----:B------:R-:W-:Y:S01]  /*13030*/  IADD3 R69, R70, R69, -R238 ;  /* 0x0000004546457210 */ /* 0x000fe20007ffe8ee */
[----:B------:R-:W-:Y:S01]  /*13040*/  VIADD R205, R226, 0x6800 ;  /* 0x00006800e2cd7836 */ /* 0x000fe20000000000 */
[----:B------:R-:W2:Y:S01]  /*13050*/  LDSM.16.M88.4 R92, [R226+0x1800] ;  /* 0x00180000e25c783b */ /* 0x000ea20000000200 */
[----:B------:R-:W-:-:S02]  /*13060*/  IMAD.IADD R53, R9, 0x1, R52 ;  /* 0x0000000109357824 */ /* 0x000fc400078e0234 */
[C---:B---3--:R-:W-:Y:S01]  /*13070*/  HMMA.16816.F32.BF16 R76, R124.reuse, R72, RZ ;  /* 0x000000487c4c723c */ /* 0x048fe200000418ff */
[----:B------:R-:W3:Y:S01]  /*13080*/  LDSM.16.M88.4 R104, [R226+0x2000] ;  /* 0x00200000e268783b */ /* 0x000ee20000000200 */
[C---:B------:R-:W-:Y:S02]  /*13090*/  VIADD R0, R53.reuse, 0x8 ;  /* 0x0000000835007836 */ /* 0x040fe40000000000 */
[----:B------:R-:W-:Y:S01]  /*130a0*/  VIADD R2, R53, 0x9 ;  /* 0x0000000935027836 */ /* 0x000fe20000000000 */
[----:B------:R-:W-:Y:S01]  /*130b0*/  LDSM.16.M88.4 R100, [R226+0x3800] ;  /* 0x00380000e264783b */ /* 0x000fe20000000200 */
[C---:B------:R-:W-:Y:S01]  /*130c0*/  HMMA.16816.F32.BF16 R64, R124.reuse, R60, RZ ;  /* 0x0000003c7c40723c */ /* 0x040fe200000418ff */
[----:B------:R-:W-:Y:S02]  /*130d0*/  VIADD R204, R226, 0x7000 ;  /* 0x00007000e2cc7836 */ /* 0x000fe40000000000 */
[----:B------:R-:W-:Y:S03]  /*130e0*/  LDSM.16.M88.4 R116, [R222+0x5000] ;  /* 0x00500000de74783b */ /* 0x000fe60000000200 */
[C---:B------:R-:W-:Y:S01]  /*130f0*/  HMMA.16816.F32.BF16 R72, R124.reuse, R74, RZ ;  /* 0x0000004a7c48723c */ /* 0x040fe200000418ff */
[----:B------:R-:W-:Y:S04]  /*13100*/  LDSM.16.M88.4 R112, [R222+0x6000] ;  /* 0x00600000de70783b */ /* 0x000fe80000000200 */
        /* <DEDUP_REMOVED lines=8> */
[C---:B-----5:R-:W-:Y:S01]  /*13190*/  HMMA.16816.F32.BF16 R32, R124.reuse, R28, RZ ;  /* 0x0000001c7c20723c */ /* 0x060fe200000418ff */
[----:B------:R-:W0:Y:S05]  /*131a0*/  LDGDEPBAR ;  /* 0x00000000000079af */ /* 0x000e2a0000000000 */
[C---:B------:R-:W-:Y:S06]  /*131b0*/  HMMA.16816.F32.BF16 R24, R124.reuse, R20, RZ ;  /* 0x000000147c18723c */ /* 0x040fec00000418ff */
[C---:B------:R-:W-:Y:S06]  /*131c0*/  HMMA.16816.F32.BF16 R44, R124.reuse, R46, RZ ;  /* 0x0000002e7c2c723c */ /* 0x040fec00000418ff */
[C---:B------:R-:W-:Y:S06]  /*131d0*/  HMMA.16816.F32.BF16 R36, R124.reuse, R38, RZ ;  /* 0x000000267c24723c */ /* 0x040fec00000418ff */
[C---:B------:R-:W-:Y:S06]  /*131e0*/  HMMA.16816.F32.BF16 R28, R124.reuse, R30, RZ ;  /* 0x0000001e7c1c723c */ /* 0x040fec00000418ff */
[C---:B------:R-:W-:Y:S06]  /*131f0*/  HMMA.16816.F32.BF16 R20, R124.reuse, R22, RZ ;  /* 0x000000167c14723c */ /* 0x040fec00000418ff */
[C---:B----4-:R-:W-:Y:S06]  /*13200*/  HMMA.16816.F32.BF16 R128, R124.reuse, R88, RZ ;  /* 0x000000587c80723c */ /* 0x050fec00000418ff */
        /* <DEDUP_REMOVED lines=10> */
[----:B------:R-:W2:Y:S05]  /*132b0*/  LDSM.16.M88.4 R12, [R225] ;  /* 0x00000000e10c783b */ /* 0x000eaa0000000200 */
[C---:B------:R-:W-:Y:S06]  /*132c0*/  HMMA.16816.F32.BF16 R48, R4.reuse, R92, R48 ;  /* 0x0000005c0430723c */ /* 0x040fec0000041830 */
[C---:B------:R-:W-:Y:S01]  /*132d0*/  HMMA.16816.F32.BF16 R44, R4.reuse, R94, R44 ;  /* 0x0000005e042c723c */ /* 0x040fe2000004182c */
[----:B------:R-:W2:Y:S05]  /*132e0*/  LDSM.16.M88.4 R92, [R222+0x4800] ;  /* 0x00480000de5c783b */ /* 0x000eaa0000000200 */
[C---:B---3--:R-:W-:Y:S06]  /*132f0*/  HMMA.16816.F32.BF16 R40, R4.reuse, R104, R40 ;  /* 0x000000680428723c */ /* 0x048fec0000041828 */
[C---:B------:R-:W-:Y:S01]  /*13300*/  HMMA.16816.F32.BF16 R36, R4.reuse, R106, R36 ;  /* 0x0000006a0424723c */ /* 0x040fe20000041824 */
[----:B------:R-:W-:Y:S05]  /*13310*/  LDSM.16.M88.4 R104, [R222+0x7800] ;  /* 0x00780000de68783b */ /* 0x000fea0000000200 */
[C---:B----4-:R-:W-:Y:S06]  /*13320*/  HMMA.16816.F32.BF16 R32, R4.reuse, R88, R32 ;  /* 0x000000580420723c */ /* 0x050fec0000041820 */
        /* <DEDUP_REMOVED lines=8> */
[----:B------:R-:W3:Y:S01]  /*133b0*/  LDSM.16.M88.4 R4, [R211] ;  /* 0x00000000d304783b */ /* 0x000ee20000000200 */
[C---:B--2---:R-:W-:Y:S06]  /*133c0*/  HMMA.16816.F32.BF16 R84, R12.reuse, R96, R84 ;  /* 0x000000600c54723c */ /* 0x044fec0000041854 */
        /* <DEDUP_REMOVED lines=8> */
[----:B------:R-:W-:Y:S06]  /*13450*/  HMMA.16816.F32.BF16 R48, R12, R88, R48 ;  /* 0x000000580c30723c */ /* 0x000fec0000041830 */
[C---:B---3--:R-:W-:Y:S06]  /*13460*/  HMMA.16816.F32.BF16 R84, R100.reuse, R4, R84 ;  /* 0x000000046454723c */ /* 0x048fec0000041854 */
[----:B------:R-:W-:Y:S01]  /*13470*/  HMMA.16816.F32.BF16 R80, R100, R6, R80 ;  /* 0x000000066450723c */ /* 0x000fe20000041850 */
[----:B------:R-:W3:Y:S05]  /*13480*/  LDSM.16.M88.4 R4, [R211+0x3000] ;  /* 0x00300000d304783b */ /* 0x000eea0000000200 */
        /* <DEDUP_REMOVED lines=39> */
[----:B------:R-:W-:Y:S01]  /*13700*/  LDSM.16.M88.4 R100, [R226+0x6000] ;  /* 0x00600000e264783b */ /* 0x000fe20000000200 */
        /* <DEDUP_REMOVED lines=14> */
[----:B------:R-:W3:Y:S05]  /*137f0*/  LDSM.16.M88.4 R12, [R222+0x8800] ;  /* 0x00880000de0c783b */ /* 0x000eea0000000200 */
[C---:B------:R-:W-:Y:S06]  /*13800*/  HMMA.16816.F32.BF16 R84, R120.reuse, R116, R84 ;  /* 0x000000747854723c */ /* 0x040fec0000041854 */
[C---:B------:R-:W-:Y:S06]  /*13810*/  HMMA.16816.F32.BF16 R80, R120.reuse, R118, R80 ;  /* 0x000000767850723c */ /* 0x040fec0000041850 */
[C---:B------:R-:W-:Y:S06]  /*13820*/  HMMA.16816.F32.BF16 R76, R120.reuse, R112, R76 ;  /* 0x00000070784c723c */ /* 0x040fec000004184c */
[----:B------:R-:W-:Y:S01]  /*13830*/  HMMA.16816.F32.BF16 R72, R120, R114, R72 ;  /* 0x000000727848723c */ /* 0x000fe20000041848 */
[----:B------:R-:W4:Y:S05]  /*13840*/  LDSM.16.M88.4 R112, [R222+0x9000] ;  /* 0x00900000de70783b */ /* 0x000f2a0000000200 */
[C---:B------:R-:W-:Y:S06]  /*13850*/  HMMA.16816.F32.BF16 R128, R140.reuse, R136, R128 ;  /* 0x000000888c80723c */ /* 0x040fec0000041880 */
[----:B------:R-:W-:Y:S01]  /*13860*/  HMMA.16816.F32.BF16 R124, R140, R138, R124 ;  /* 0x0000008a8c7c723c */ /* 0x000fe2000004187c */
[----:B------:R-:W-:-:S02]  /*13870*/  IMAD.IADD R137, R8, 0x1, R69 ;  /* 0x0000000108897824 */ /* 0x000fc400078e0245 */
[----:B------:R-:W-:-:S03]  /*13880*/  VIADD R8, R53, 0x1 ;  /* 0x0000000135087836 */ /* 0x000fc60000000000 */
[C---:B--2---:R-:W-:Y:S01]  /*13890*/  HMMA.16816.F32.BF16 R48, R120.reuse, R104, R48 ;  /* 0x000000687830723c */ /* 0x044fe20000041830 */
[C---:B------:R-:W-:Y:S01]  /*138a0*/  VIMNMX R136, R137.reuse, R70, PT ;  /* 0x0000004689887248 */ /* 0x040fe20003fe0100 */
[----:B------:R-:W-:Y:S01]  /*138b0*/  VIADD R138, R226, 0x7800 ;  /* 0x00007800e28a7836 */ /* 0x000fe20000000000 */
[----:B------:R-:W-:Y:S02]  /*138c0*/  VIADDMNMX R137, R137, 0x8, R70, PT ;  /* 0x0000000889897846 */ /* 0x000fe40003800146 */
[----:B------:R-:W-:Y:S01]  /*138d0*/  LDSM.16.M88.4 R68, [R211+0x5800] ;  /* 0x00580000d344783b */ /* 0x000fe20000000200 */
[C---:B------:R-:W-:Y:S01]  /*138e0*/  HMMA.16816.F32.BF16 R64, R120.reuse, R108, R64 ;  /* 0x0000006c7840723c */ /* 0x040fe20000041840 */
[CC--:B------:R-:W-:Y:S02]  /*138f0*/  ISETP.GE.AND P5, PT, R0.reuse, R136.reuse, PT ;  /* 0x000000880000720c */ /* 0x0c0fe40003fa6270 */
[----:B------:R-:W-:Y:S01]  /*13900*/  ISETP.GE.AND P1, PT, R0, R137, PT ;  /* 0x000000890000720c */ /* 0x000fe20003f26270 */
[----:B------:R-:W-:Y:S01]  /*13910*/  VIADD R0, R53, 0x10 ;  /* 0x0000001035007836 */ /* 0x000fe20000000000 */
[-C--:B------:R-:W-:Y:S01]  /*13920*/  ISETP.GE.AND P6, PT, R8, R136.reuse, PT ;  /* 0x000000880800720c */ /* 0x080fe20003fc6270 */
[----:B------:R-:W-:Y:S01]  /*13930*/  HMMA.16816.F32.BF16 R60, R120, R110, R60 ;  /* 0x0000006e783c723c */ /* 0x000fe2000004183c */
[----:B------:R-:W-:Y:S01]  /*13940*/  LDSM.16.M88.4 R108, [R211+0x4000] ;  /* 0x00400000d36c783b */ /* 0x000fe20000000200 */
[----:B------:R-:W-:-:S02]  /*13950*/  ISETP.GE.AND P0, PT, R2, R136, PT ;  /* 0x000000880200720c */ /* 0x000fc40003f06270 */
[-C--:B------:R-:W-:Y:S01]  /*13960*/  ISETP.GE.AND P3, PT, R2, R137.reuse, PT ;  /* 0x000000890200720c */ /* 0x080fe20003f66270 */
[----:B------:R-:W-:Y:S01]  /*13970*/  VIADD R2, R53, 0x11 ;  /* 0x0000001135027836 */ /* 0x000fe20000000000 */
[----:B------:R-:W-:Y:S01]  /*13980*/  HMMA.16816.F32.BF16 R104, R120, R106, R44 ;  /* 0x0000006a7868723c */ /* 0x000fe2000004182c */
[----:B------:R-:W2:Y:S01]  /*13990*/  LDSM.16.M88.4 R44, [R224+0x2000] ;  /* 0x00200000e02c783b */ /* 0x000ea20000000200 */
[----:B------:R-:W-:Y:S02]  /*139a0*/  ISETP.GE.AND P2, PT, R8, R137, PT ;  /* 0x000000890800720c */ /* 0x000fe40003f46270 */
[----:B------:R-:W-:Y:S02]  /*139b0*/  ISETP.GE.AND P4, PT, R0, R136, PT ;  /* 0x000000880000720c */ /* 0x000fe40003f86270 */
[C---:B-1----:R-:W-:Y:S06]  /*139c0*/  HMMA.16816.F32.BF16 R84, R4.reuse, R16, R84 ;  /* 0x000000100454723c */ /* 0x042fec0000041854 */
[----:B------:R-:W-:Y:S01]  /*139d0*/  HMMA.16816.F32.BF16 R80, R4, R18, R80 ;  /* 0x000000120450723c */ /* 0x000fe20000041850 */
[----:B------:R-:W1:Y:S05]  /*139e0*/  LDSM.16.M88.4 R16, [R211+0x4800] ;  /* 0x00480000d310783b */ /* 0x000e6a0000000200 */
[C---:B------:R-:W-:Y:S06]  /*139f0*/  HMMA.16816.F32.BF16 R24, R140.reuse, R144, R24 ;  /* 0x000000908c18723c */ /* 0x040fec0000041818 */
[----:B------:R-:W-:Y:S06]  /*13a00*/  HMMA.16816.F32.BF16 R20, R140, R146, R20 ;  /* 0x000000928c14723c */ /* 0x000fec0000041814 */
[C---:B---3--:R-:W-:Y:S06]  /*13a10*/  HMMA.16816.F32.BF16 R76, R4.reuse, R12, R76 ;  /* 0x0000000c044c723c */ /* 0x048fec000004184c */
[----:B------:R-:W-:Y:S01]  /*13a20*/  HMMA.16816.F32.BF16 R72, R4, R14, R72 ;  /* 0x0000000e0448723c */ /* 0x000fe20000041848 */
[----:B------:R-:W-:Y:S05]  /*13a30*/  LDSM.16.M88.4 R12, [R222+0x9800] ;  /* 0x00980000de0c783b */ /* 0x000fea0000000200 */
[C---:B------:R-:W-:Y:S06]  /*13a40*/  HMMA.16816.F32.BF16 R128, R120.reuse, R88, R128 ;  /* 0x000000587880723c */ /* 0x040fec0000041880 */
[C---:B------:R-:W-:Y:S01]  /*13a50*/  HMMA.16816.F32.BF16 R124, R120.reuse, R90, R124 ;  /* 0x0000005a787c723c */ /* 0x040fe2000004187c */
[----:B------:R-:W3:Y:S05]  /*13a60*/  LDSM.16.M88.4 R88, [R211+0x5000] ;  /* 0x00500000d358783b */ /* 0x000eea0000000200 */
[C---:B------:R-:W-:Y:S06]  /*13a70*/  HMMA.16816.F32.BF16 R24, R120.reuse, R92, R24 ;  /* 0x0000005c7818723c */ /* 0x040fec0000041818 */
[----:B------:R-:W-:Y:S01]  /*13a80*/  HMMA.16816.F32.BF16 R20, R120, R94, R20 ;  /* 0x0000005e7814723c */ /* 0x000fe20000041814 */
[----:B------:R-:W3:Y:S05]  /*13a90*/  LDSM.16.M88.4 R92, [R222+0xa000] ;  /* 0x00a00000de5c783b */ /* 0x000eea0000000200 */
[----:B----4-:R-:W-:Y:S06]  /*13aa0*/  HMMA.16816.F32.BF16 R64, R4, R112, R64 ;  /* 0x000000700440723c */ /* 0x010fec0000041840 */
[C---:B--2---:R-:W-:Y:S06]  /*13ab0*/  HMMA.16816.F32.BF16 R84, R44.reuse, R108, R84 ;  /* 0x0000006c2c54723c */ /* 0x044fec0000041854 */
[C---:B------:R-:W-:Y:S06]  /*13ac0*/  HMMA.16816.F32.BF16 R80, R44.reuse, R110, R80 ;  /* 0x0000006e2c50723c */ /* 0x040fec0000041850 */
[C---:B-1----:R-:W-:Y:S06]  /*13ad0*/  HMMA.16816.F32.BF16 R76, R44.reuse, R16, R76 ;  /* 0x000000102c4c723c */ /* 0x042fec000004184c */
[----:B------:R-:W-:Y:S01]  /*13ae0*/  HMMA.16816.F32.BF16 R72, R44, R18, R72 ;  /* 0x000000122c48723c */ /* 0x000fe20000041848 */
[----:B------:R-:W1:Y:S05]  /*13af0*/  LDSM.16.M88.4 R16, [R222+0xa800] ;  /* 0x00a80000de10783b */ /* 0x000e6a0000000200 */
[----:B------:R-:W-:Y:S01]  /*13b00*/  HMMA.16816.F32.BF16 R60, R4, R114, R60 ;  /* 0x00000072043c723c */ /* 0x000fe2000004183c */
[----:B------:R-:W-:-:S02]  /*13b10*/  FSEL R58, R87, -INF , !P2 ;  /* 0xff800000573a7808 */ /* 0x000fc40005000000 */
[----:B------:R-:W-:-:S03]  /*13b20*/  ISETP.GE.AND P2, PT, R2, R136, PT ;  /* 0x000000880200720c */ /* 0x000fc60003f46270 */
[C---:B------:R-:W-:Y:S01]  /*13b30*/  HMMA.16816.F32.BF16 R40, R120.reuse, R100, R40 ;  /* 0x000000647828723c */ /* 0x040fe20000041828 */
[----:B------:R-:W-:Y:S02]  /*13b40*/  FSEL R80, R80, -INF , !P5 ;  /* 0xff80000050507808 */ /* 0x000fe40006800000 */
[-C--:B------:R-:W-:Y:S01]  /*13b50*/  ISETP.GE.AND P5, PT, R2, R137.reuse, PT ;  /* 0x000000890200720c */ /* 0x080fe20003fa6270 */
[----:B------:R-:W-:Y:S01]  /*13b60*/  VIADD R2, R53, 0x20 ;  /* 0x0000002035027836 */ /* 0x000fe20000000000 */
[----:B------:R-:W-:Y:S01]  /*13b70*/  FSEL R110, R83, -INF , !P3 ;  /* 0xff800000536e7808 */ /* 0x000fe20005800000 */
[----:B------:R-:W-:Y:S01]  /*13b80*/  HMMA.16816.F32.BF16 R36, R120, R102, R36 ;  /* 0x000000667824723c */ /* 0x000fe20000041824 */
[----:B------:R-:W-:Y:S02]  /*13b90*/  FSEL R52, R77, -INF , !P2 ;  /* 0xff8000004d347808 */ /* 0x000fe40005000000 */
[----:B------:R-:W-:-:S03]  /*13ba0*/  ISETP.GE.AND P2, PT, R2, R137, PT ;  /* 0x000000890200720c */ /* 0x000fc60003f46270 */
[----:B------:R-:W-:Y:S01]  /*13bb0*/  HMMA.16816.F32.BF16 R32, R120, R96, R32 ;  /* 0x000000607820723c */ /* 0x000fe20000041820 */
[----:B------:R-:W-:-:S05]  /*13bc0*/  FSEL R102, R76, -INF , !P4 ;  /* 0xff8000004c667808 */ /* 0x000fca0006000000 */
[----:B---3--:R-:W-:Y:S01]  /*13bd0*/  HMMA.16816.F32.BF16 R64, R44, R88, R64 ;  /* 0x000000582c40723c */ /* 0x008fe20000041840 */
[----:B------:R-:W-:Y:S02]  /*13be0*/  FSEL R96, R85, -INF , !P6 ;  /* 0xff80000055607808 */ /* 0x000fe40007000000 */
[----:B------:R-:W-:Y:S01]  /*13bf0*/  ISETP.GE.AND P6, PT, R0, R137, PT ;  /* 0x000000890000720c */ /* 0x000fe20003fc6270 */
[C---:B------:R-:W-:Y:S02]  /*13c00*/  VIADD R0, R53.reuse, 0x18 ;  /* 0x0000001835007836 */ /* 0x040fe40000000000 */
[----:B------:R-:W-:Y:S01]  /*13c10*/  HMMA.16816.F32.BF16 R48, R4, R12, R48 ;  /* 0x0000000c0430723c */ /* 0x000fe20000041830 */
[----:B------:R-:W-:Y:S02]  /*13c20*/  FSEL R88, R78, -INF , !P6 ;  /* 0xff8000004e587808 */ /* 0x000fe40007000000 */
[----:B------:R-:W-:Y:S01]  /*13c30*/  ISETP.GE.AND P6, PT, R2, R136, PT ;  /* 0x000000880200720c */ /* 0x000fe20003fc6270 */
[----:B------:R-:W-:-:S02]  /*13c40*/  VIADD R2, R53, 0x28 ;  /* 0x0000002835027836 */ /* 0x000fc40000000000 */
[----:B------:R-:W-:Y:S01]  /*13c50*/  HMMA.16816.F32.BF16 R104, R4, R14, R104 ;  /* 0x0000000e0468723c */ /* 0x000fe20000041868 */
[----:B------:R-:W2:Y:S05]  /*13c60*/  LDSM.16.M88.4 R12, [R211+0x6000] ;  /* 0x00600000d30c783b */ /* 0x000eaa0000000200 */
[----:B------:R-:W-:Y:S06]  /*13c70*/  HMMA.16816.F32.BF16 R28, R120, R98, R28 ;  /* 0x00000062781c723c */ /* 0x000fec000004181c */
[----:B------:R-:W-:Y:S01]  /*13c80*/  HMMA.16816.F32.BF16 R60, R44, R90, R60 ;  /* 0x0000005a2c3c723c */ /* 0x000fe2000004183c */
[----:B------:R-:W-:-:S02]  /*13c90*/  FSEL R98, R82, -INF , !P1 ;  /* 0xff80000052627808 */ /* 0x000fc40004800000 */
[----:B------:R-:W-:Y:S02]  /*13ca0*/  FSEL R82, R81, -INF , !P0 ;  /* 0xff80000051527808 */ /* 0x000fe40004000000 */
[C---:B------:R-:W-:Y:S01]  /*13cb0*/  ISETP.GE.AND P1, PT, R0.reuse, R136, PT ;  /* 0x000000880000720c */ /* 0x040fe20003f26270 */
[C---:B------:R-:W-:Y:S01]  /*13cc0*/  HMMA.16816.F32.BF16 R40, R4.reuse, R92, R40 ;  /* 0x0000005c0428723c */ /* 0x040fe20000041828 */
[----:B------:R-:W-:Y:S02]  /*13cd0*/  FSEL R90, R79, -INF , !P5 ;  /* 0xff8000004f5a7808 */ /* 0x000fe40006800000 */
[----:B------:R-:W-:Y:S01]  /*13ce0*/  ISETP.GE.AND P0, PT, R0, R137, PT ;  /* 0x000000890000720c */ /* 0x000fe20003f06270 */
[----:B------:R-:W3:Y:S01]  /*13cf0*/  LDSM.16.M88.4 R76, [R222+0xb000] ;  /* 0x00b00000de4c783b */ /* 0x000ee20000000200 */
[----:B------:R-:W-:Y:S01]  /*13d00*/  VIADD R0, R53, 0x19 ;  /* 0x0000001935007836 */ /* 0x000fe20000000000 */
[----:B------:R-:W-:Y:S01]  /*13d10*/  HMMA.16816.F32.BF16 R36, R4, R94, R36 ;  /* 0x0000005e0424723c */ /* 0x000fe20000041824 */
[----:B------:R-:W-:-:S02]  /*13d20*/  FSEL R100, R72, -INF , !P1 ;  /* 0xff80000048647808 */ /* 0x000fc40004800000 */
[----:B------:R-:W-:Y:S02]  /*13d30*/  FSEL R108, R74, -INF , !P0 ;  /* 0xff8000004a6c7808 */ /* 0x000fe40004000000 */
[CC--:B------:R-:W-:Y:S01]  /*13d40*/  ISETP.GE.AND P3, PT, R0.reuse, R136.reuse, PT ;  /* 0x000000880000720c */ /* 0x0c0fe20003f66270 */
[----:B------:R-:W-:Y:S01]  /*13d50*/  HMMA.16816.F32.BF16 R48, R44, R68, R48 ;  /* 0x000000442c30723c */ /* 0x000fe20000041830 */
        /* <DEDUP_REMOVED lines=10> */
[----:B------:R-:W1:Y:S01]  /*13e00*/  LDSM.16.M88.4 R32, [R211+0x6800] ;  /* 0x00680000d320783b */ /* 0x000e620000000200 */
[----:B------:R-:W-:Y:S02]  /*13e10*/  FSEL R149, R66, -INF , !P2 ;  /* 0xff80000042957808 */ /* 0x000fe40005000000 */
[----:B------:R-:W-:Y:S01]  /*13e20*/  FSEL R143, R65, -INF , !P5 ;  /* 0xff800000418f7808 */ /* 0x000fe20006800000 */
[----:B------:R-:W-:Y:S01]  /*13e30*/  LDSM.16.M88.4 R16, [R211+0x7000] ;  /* 0x00700000d310783b */ /* 0x000fe20000000200 */
[----:B------:R-:W-:Y:S01]  /*13e40*/  FSEL R153, R67, -INF , !P1 ;  /* 0xff80000043997808 */ /* 0x000fe20004800000 */
[C---:B------:R-:W-:Y:S01]  /*13e50*/  HMMA.16816.F32.BF16 R104, R44.reuse, R70, R104 ;  /* 0x000000462c68723c */ /* 0x040fe20000041868 */
[CC--:B------:R-:W-:Y:S01]  /*13e60*/  ISETP.GE.AND P4, PT, R0.reuse, R136.reuse, PT ;  /* 0x000000880000720c */ /* 0x0c0fe20003f86270 */
[----:B------:R-:W4:Y:S01]  /*13e70*/  LDSM.16.M88.4 R64, [R222+0xb800] ;  /* 0x00b80000de40783b */ /* 0x000f220000000200 */
[-C--:B------:R-:W-:Y:S01]  /*13e80*/  ISETP.GE.AND P6, PT, R0, R137.reuse, PT ;  /* 0x000000890000720c */ /* 0x080fe20003fc6270 */
[C---:B------:R-:W-:Y:S01]  /*13e90*/  VIADD R0, R53.reuse, 0x31 ;  /* 0x0000003135007836 */ /* 0x040fe20000000000 */
[C---:B------:R-:W-:Y:S01]  /*13ea0*/  ISETP.GE.AND P0, PT, R2.reuse, R136, PT ;  /* 0x000000880200720c */ /* 0x040fe20003f06270 */
[----:B--2---:R-:W-:Y:S01]  /*13eb0*/  HMMA.16816.F32.BF16 R40, R44, R12, R40 ;  /* 0x0000000c2c28723c */ /* 0x004fe20000041828 */
[----:B------:R-:W-:Y:S01]  /*13ec0*/  ISETP.GE.AND P3, PT, R2, R137, PT ;  /* 0x000000890200720c */ /* 0x000fe20003f66270 */
[----:B------:R-:W-:Y:S01]  /*13ed0*/  VIADD R2, R53, 0x30 ;  /* 0x0000003035027836 */ /* 0x000fe20000000000 */
[----:B------:R-:W-:-:S02]  /*13ee0*/  FSEL R147, R60, -INF , !P0 ;  /* 0xff8000003c937808 */ /* 0x000fc40004000000 */
[CC--:B------:R-:W-:Y:S01]  /*13ef0*/  ISETP.GE.AND P1, PT, R0.reuse, R136.reuse, PT ;  /* 0x000000880000720c */ /* 0x0c0fe20003f26270 */
[----:B------:R-:W-:Y:S01]  /*13f00*/  HMMA.16816.F32.BF16 R36, R44, R14, R36 ;  /* 0x0000000e2c24723c */ /* 0x000fe20000041824 */
[-C--:B------:R-:W-:Y:S01]  /*13f10*/  ISETP.GE.AND P0, PT, R0, R137.reuse, PT ;  /* 0x000000890000720c */ /* 0x080fe20003f06270 */
[----:B------:R-:W2:Y:S01]  /*13f20*/  LDSM.16.M88.4 R12, [R211+0x7800] ;  /* 0x00780000d30c783b */ /* 0x000ea20000000200 */
[C---:B------:R-:W-:Y:S01]  /*13f30*/  ISETP.GE.AND P2, PT, R2.reuse, R136, PT ;  /* 0x000000880200720c */ /* 0x040fe20003f46270 */
[C---:B------:R-:W-:Y:S01]  /*13f40*/  VIADD R0, R53.reuse, 0x39 ;  /* 0x0000003935007836 */ /* 0x040fe20000000000 */
[----:B------:R-:W-:Y:S01]  /*13f50*/  ISETP.GE.AND P5, PT, R2, R137, PT ;  /* 0x000000890200720c */ /* 0x000fe20003fa6270 */
[----:B---3--:R-:W-:Y:S01]  /*13f60*/  HMMA.16816.F32.BF16 R24, R4, R76, R24 ;  /* 0x0000004c0418723c */ /* 0x008fe20000041818 */
[----:B------:R-:W-:Y:S01]  /*13f70*/  VIADD R2, R53, 0x38 ;  /* 0x0000003835027836 */ /* 0x000fe20000000000 */
[----:B------:R-:W-:Y:S01]  /*13f80*/  FSEL R250, R63, -INF , !P6 ;  /* 0xff8000003ffa7808 */ /* 0x000fe20007000000 */
[----:B------:R-:W-:-:S04]  /*13f90*/  DEPBAR.LE SB0, 0x0 ;  /* 0x000080000000791a */ /* 0x000fc80000000000 */
[----:B------:R-:W-:Y:S01]  /*13fa0*/  FSEL R154, R48, -INF , !P2 ;  /* 0xff800000309a7808 */ /* 0x000fe20005000000 */
[----:B------:R-:W-:Y:S01]  /*13fb0*/  HMMA.16816.F32.BF16 R20, R4, R78, R20 ;  /* 0x0000004e0414723c */ /* 0x000fe20000041814 */
[----:B------:R-:W-:Y:S02]  /*13fc0*/  FSEL R151, R62, -INF , !P3 ;  /* 0xff8000003e977808 */ /* 0x000fe40005800000 */
[----:B------:R-:W-:Y:S02]  /*13fd0*/  FSEL R252, R61, -INF , !P4 ;  /* 0xff8000003dfc7808 */ /* 0x000fe40006000000 */
[CC--:B------:R-:W-:Y:S02]  /*13fe0*/  ISETP.GE.AND P6, PT, R0.reuse, R136.reuse, PT ;  /* 0x000000880000720c */ /* 0x0c0fe40003fc6270 */
[-C--:B------:R-:W-:Y:S01]  /*13ff0*/  ISETP.GE.AND P2, PT, R0, R137.reuse, PT ;  /* 0x000000890000720c */ /* 0x080fe20003f46270 */
[C---:B------:R-:W-:Y:S01]  /*14000*/  VIADD R0, R53.reuse, 0x41 ;  /* 0x0000004135007836 */ /* 0x040fe20000000000 */
[C---:B------:R-:W-:Y:S01]  /*14010*/  ISETP.GE.AND P3, PT, R2.reuse, R136, PT ;  /* 0x000000880200720c */ /* 0x040fe20003f66270 */
[----:B-1----:R-:W-:Y:S01]  /*14020*/  HMMA.16816.F32.BF16 R72, R44, R32, R72 ;  /* 0x000000202c48723c */ /* 0x002fe20000041848 */
[----:B------:R-:W-:Y:S01]  /*14030*/  ISETP.GE.AND P4, PT, R2, R137, PT ;  /* 0x000000890200720c */ /* 0x000fe20003f86270 */
[----:B------:R-:W-:Y:S01]  /*14040*/  VIADD R2, R53, 0x40 ;  /* 0x0000004035027836 */ /* 0x000fe20000000000 */
[----:B------:R-:W-:-:S02]  /*14050*/  FSEL R8, R51, -INF , !P0 ;  /* 0xff80000033087808 */ /* 0x000fc40004000000 */
[----:B------:R-:W-:Y:S01]  /*14060*/  FSEL R244, R104, -INF , !P3 ;  /* 0xff80000068f47808 */ /* 0x000fe20005800000 */
[----:B----4-:R-:W-:Y:S01]  /*14070*/  HMMA.16816.F32.BF16 R124, R4, R66, R124 ;  /* 0x00000042047c723c */ /* 0x010fe2000004187c */
        /* <DEDUP_REMOVED lines=20> */
[C---:B------:R-:W-:Y:S01]  /*141c0*/  HMMA.16816.F32.BF16 R20, R44.reuse, R18, R20 ;  /* 0x000000122c14723c */ /* 0x040fe20000041814 */
[----:B------:R-:W-:Y:S01]  /*141d0*/  ISETP.GE.AND P0, PT, R0, R137, PT ;  /* 0x000000890000720c */ /* 0x000fe20003f06270 */
[----:B------:R-:W-:Y:S01]  /*141e0*/  VIADD R0, R53, 0x51 ;  /* 0x0000005135007836 */ /* 0x000fe20000000000 */
[----:B------:R-:W-:Y:S02]  /*141f0*/  ISETP.GE.AND P4, PT, R2, R136, PT ;  /* 0x000000880200720c */ /* 0x000fe40003f86270 */
[----:B------:R-:W-:Y:S01]  /*14200*/  FSEL R172, R43, -INF , !P3 ;  /* 0xff8000002bac7808 */ /* 0x000fe20005800000 */
[----:B--2---:R-:W-:Y:S01]  /*14210*/  HMMA.16816.F32.BF16 R124, R44, R14, R124 ;  /* 0x0000000e2c7c723c */ /* 0x004fe2000004187c */
        /* <DEDUP_REMOVED lines=37> */
[-C--:B------:R-:W-:Y:S01]  /*14470*/  ISETP.GE.AND P4, PT, R0, R137.reuse, PT ;  /* 0x000000890000720c */ /* 0x080fe20003f86270 */
[----:B------:R-:W-:Y:S01]  /*14480*/  VIADD R0, R53, 0x78 ;  /* 0x0000007835007836 */ /* 0x000fe20000000000 */
[----:B------:R-:W-:Y:S02]  /*14490*/  FSEL R184, R29, -INF , !P5 ;  /* 0xff8000001db87808 */ /* 0x000fe40006800000 */
[----:B------:R-:W-:Y:S02]  /*144a0*/  FSEL R160, R21, -INF , !P1 ;  /* 0xff80000015a07808 */ /* 0x000fe40004800000 */
[----:B------:R-:W-:-:S02]  /*144b0*/  ISETP.GE.AND P5, PT, R2, R137, PT ;  /* 0x000000890200720c */ /* 0x000fc40003fa6270 */
[----:B------:R-:W-:Y:S02]  /*144c0*/  ISETP.GE.AND P1, PT, R0, R137, PT ;  /* 0x000000890000720c */ /* 0x000fe40003f26270 */
[----:B------:R-:W-:Y:S02]  /*144d0*/  FSEL R168, R22, -INF , !P5 ;  /* 0xff80000016a87808 */ /* 0x000fe40006800000 */
[----:B------:R-:W-:Y:S02]  /*144e0*/  FSEL R146, R126, -INF , !P1 ;  /* 0xff8000007e927808 */ /* 0x000fe40004800000 */
[----:B------:R-:W-:Y:S01]  /*144f0*/  ISETP.GE.AND P5, PT, R0, R136, PT ;  /* 0x000000880000720c */ /* 0x000fe20003fa6270 */
[----:B------:R-:W-:Y:S01]  /*14500*/  VIADD R0, R53, 0x79 ;  /* 0x0000007935007836 */ /* 0x000fe20000000000 */
[----:B------:R-:W-:Y:S02]  /*14510*/  FSEL R156, R23, -INF , !P0 ;  /* 0xff800000179c7808 */ /* 0x000fe40004000000 */
[----:B------:R-:W-:-:S02]  /*14520*/  ISETP.GE.AND P1, PT, R55, 0x2, PT ;  /* 0x000000023700780c */ /* 0x000fc40003f26270 */
[CC--:B------:R-:W-:Y:S02]  /*14530*/  ISETP.GE.AND P0, PT, R53.reuse, R136.reuse, PT ;  /* 0x000000883500720c */ /* 0x0c0fe40003f06270 */
[----:B------:R-:W-:Y:S02]  /*14540*/  FSEL R36, R30, -INF , !P2 ;  /* 0xff8000001e247808 */ /* 0x000fe40005000000 */
[----:B------:R-:W-:Y:S01]  /*14550*/  ISETP.GE.AND P2, PT, R2, R136, PT ;  /* 0x000000880200720c */ /* 0x000fe20003f46270 */
[----:B------:R-:W-:Y:S01]  /*14560*/  VIADD R2, R53, 0x71 ;  /* 0x0000007135027836 */ /* 0x000fe20000000000 */
[----:B------:R-:W-:Y:S02]  /*14570*/  FSEL R84, R84, -INF , !P0 ;  /* 0xff80000054547808 */ /* 0x000fe40004000000 */
[----:B------:R-:W-:Y:S02]  /*14580*/  ISETP.GE.AND P0, PT, R0, R137, PT ;  /* 0x000000890000720c */ /* 0x000fe40003f06270 */
[----:B------:R-:W-:-:S02]  /*14590*/  FSEL R170, R27, -INF , !P6 ;  /* 0xff8000001baa7808 */ /* 0x000fc40007000000 */
[----:B------:R-:W-:Y:S02]  /*145a0*/  FSEL R162, R20, -INF , !P2 ;  /* 0xff80000014a27808 */ /* 0x000fe40005000000 */
[----:B------:R-:W-:Y:S02]  /*145b0*/  FSEL R144, R128, -INF , !P3 ;  /* 0xff80000080907808 */ /* 0x000fe40005800000 */
[----:B------:R-:W-:Y:S02]  /*145c0*/  FSEL R150, R130, -INF , !P4 ;  /* 0xff80000082967808 */ /* 0x000fe40006000000 */
[----:B------:R-:W-:Y:S02]  /*145d0*/  FSEL R64, R127, -INF , !P0 ;  /* 0xff8000007f407808 */ /* 0x000fe40004000000 */
[C---:B------:R-:W-:Y:S02]  /*145e0*/  ISETP.GE.AND P6, PT, R2.reuse, R136, PT ;  /* 0x000000880200720c */ /* 0x040fe40003fc6270 */
[----:B------:R-:W-:-:S02]  /*145f0*/  ISETP.GE.AND P2, PT, R2, R137, PT ;  /* 0x000000890200720c */ /* 0x000fc40003f46270 */
[----:B------:R-:W-:Y:S02]  /*14600*/  ISETP.GE.AND P3, PT, R53, R137, PT ;  /* 0x000000893500720c */ /* 0x000fe40003f66270 */
[----:B------:R-:W-:Y:S02]  /*14610*/  ISETP.GE.AND P4, PT, R0, R136, PT ;  /* 0x000000880000720c */ /* 0x000fe40003f86270 */
[----:B------:R-:W-:Y:S02]  /*14620*/  ISETP.NE.U32.AND P0, PT, R242, RZ, PT ;  /* 0x000000fff200720c */ /* 0x000fe40003f05070 */
[----:B------:R-:W-:Y:S02]  /*14630*/  FSEL R86, R86, -INF , !P3 ;  /* 0xff80000056567808 */ /* 0x000fe40005800000 */
[----:B------:R-:W-:Y:S02]  /*14640*/  FSEL R142, R129, -INF , !P6 ;  /* 0xff800000818e7808 */ /* 0x000fe40007000000 */
[----:B------:R-:W-:-:S02]  /*14650*/  FSEL R148, R131, -INF , !P2 ;  /* 0xff80000083947808 */ /* 0x000fc40005000000 */
        /* <DEDUP_REMOVED lines=62> */
[----:B------:R-:W-:-:S05]  /*14a40*/  IMAD R0, R16, R0, R7 ;  /* 0x0000000010007224 */ /* 0x000fca00078e0207 */
[----:B------:R-:W-:Y:S01]  /*14a50*/  IADD3 R2, R5, R0, RZ ;  /* 0x0000000005027210 */ /* 0x000fe20007ffe0ff */
[----:B------:R-:W-:Y:S05]  /*14a60*/  BRA `(.L_x_2772) ;  /* 0x00000000000c7947 */ /* 0x000fea0003800000 */
.L_x_2771:
[----:B------:R-:W2:Y:S02]  /*14a70*/  LD.E R4, desc[UR6][R10.64+0x38] ;  /* 0x000038060a047980 */ /* 0x000ea4000c101900 */
[----:B--2---:R-:W-:-:S04]  /*14a80*/  LEA R4, -R4, RZ, 0x7 ;  /* 0x000000ff04047211 */ /* 0x004fc800078e39ff */
[----:B------:R-:W-:Y:S02]  /*14a90*/  SHF.R.S32.HI R2, RZ, 0x1f, R4 ;  /* 0x0000001fff027819 */ /* 0x000fe40000011404 */
.L_x_2772:
[----:B------:R-:W-:Y:S05]  /*14aa0*/  BSYNC B0 ;  /* 0x0000000000007941 */ /* 0x000fea0003800000 */
.L_x_2770:
[----:B------:R-:W-:Y:S01]  /*14ab0*/  IMAD.SHL.U32 R5, R132, 0x20, RZ ;  /* 0x0000002084057824 */ /* 0x000fe200078e00ff */
[----:B------:R-:W-:Y:S02]  /*14ac0*/  LEA R230, P3, R4, R230, 0x1 ;  /* 0x000000e604e67211 */ /* 0x000fe400078608ff */
[----:B------:R-:W-:Y:S02]  /*14ad0*/  SHF.L.U64.HI R0, R132, 0x5, R133 ;  /* 0x0000000584007819 */ /* 0x000fe40000010285 */
        /* <DEDUP_REMOVED lines=35> */
.L_x_2769:
[----:B------:R-:W-:Y:S05]  /*14d10*/  BSYNC B1 ;  /* 0x0000000000017941 */ /* 0x000fea0003800000 */
.L_x_2768:
        /* <DEDUP_REMOVED lines=118> */
[-CC-:B------:R-:W-:Y:S01]  /*15480*/  FFMA.FTZ R44, R147, R66.reuse, -R141.reuse ;  /* 0x00000042932c7223 */ /* 0x180fe2000001088d */
[-C--:B------:R-:W-:Y:S01]  /*15490*/  FFMA.FTZ R41, R252, R66.reuse, -R141 ;  /* 0x00000042fc297223 */ /* 0x080fe2000001088d */
[-C--:B------:R-:W-:Y:S01]  /*154a0*/  FFMA.FTZ R40, R250, R66.reuse, -R67 ;  /* 0x00000042fa287223 */ /* 0x080fe20000010843 */
[-C--:B------:R-:W-:Y:S01]  /*154b0*/  FFMA.FTZ R143, R154, R66.reuse, -R141 ;  /* 0x000000429a8f7223 */ /* 0x080fe2000001088d */
[-CC-:B------:R-:W-:Y:S01]  /*154c0*/  FFMA.FTZ R9, R248, R66.reuse, -R67.reuse ;  /* 0x00000042f8097223 */ /* 0x180fe20000010843 */
[-CC-:B------:R-:W-:Y:S01]  /*154d0*/  FFMA.FTZ R8, R8, R66.reuse, -R67.reuse ;  /* 0x0000004208087223 */ /* 0x180fe20000010843 */
[-C--:B------:R-:W-:Y:S01]  /*154e0*/  FFMA.FTZ R3, R246, R66.reuse, -R67 ;  /* 0x00000042f6037223 */ /* 0x080fe20000010843 */
[----:B------:R-:W5:Y:S01]  /*154f0*/  MUFU.EX2 R58, R58 ;  /* 0x0000003a003a7308 */ /* 0x000f620000000800 */
[----:B--2---:R-:W-:Y:S01]  /*15500*/  F2FP.BF16.F32.PACK_AB R113, R62, R65 ;  /* 0x000000413e71723e */ /* 0x004fe200000010ff */
[-CC-:B------:R-:W-:Y:S01]  /*15510*/  FFMA.FTZ R152, R152, R66.reuse, -R141.reuse ;  /* 0x0000004298987223 */ /* 0x180fe2000001088d */
[-CC-:B------:R-:W-:Y:S01]  /*15520*/  FFMA.FTZ R145, R244, R66.reuse, -R141.reuse ;  /* 0x00000042f4917223 */ /* 0x180fe2000001088d */
[-C--:B------:R-:W-:Y:S01]  /*15530*/  FFMA.FTZ R154, R202, R66.reuse, -R141 ;  /* 0x00000042ca9a7223 */ /* 0x080fe2000001088d */
[-C--:B------:R-:W-:Y:S01]  /*15540*/  FFMA.FTZ R158, R158, R66.reuse, -R67 ;  /* 0x000000429e9e7223 */ /* 0x080fe20000010843 */
[-C--:B------:R-:W-:Y:S01]  /*15550*/  FFMA.FTZ R153, R178, R66.reuse, -R141 ;  /* 0x00000042b2997223 */ /* 0x080fe2000001088d */
[-CC-:B------:R-:W-:Y:S01]  /*15560*/  FFMA.FTZ R147, R200, R66.reuse, -R67.reuse ;  /* 0x00000042c8937223 */ /* 0x180fe20000010843 */
[----:B------:R-:W-:Y:S01]  /*15570*/  MUFU.EX2 R60, R60 ;  /* 0x0000003c003c7308 */ /* 0x000fe20000000800 */
[-CC-:B------:R-:W-:Y:S01]  /*15580*/  FFMA.FTZ R172, R172, R66.reuse, -R67.reuse ;  /* 0x00000042acac7223 */ /* 0x180fe20000010843 */
[-C--:B------:R-:W-:Y:S01]  /*15590*/  FFMA.FTZ R149, R198, R66.reuse, -R67 ;  /* 0x00000042c6957223 */ /* 0x080fe20000010843 */
[-CC-:B------:R-:W-:Y:S01]  /*155a0*/  FFMA.FTZ R151, R196, R66.reuse, -R141.reuse ;  /* 0x00000042c4977223 */ /* 0x180fe2000001088d */
[-CC-:B------:R-:W-:Y:S01]  /*155b0*/  FFMA.FTZ R176, R176, R66.reuse, -R141.reuse ;  /* 0x00000042b0b07223 */ /* 0x180fe2000001088d */
[-C--:B------:R-:W-:Y:S01]  /*155c0*/  FFMA.FTZ R178, R194, R66.reuse, -R141 ;  /* 0x00000042c2b27223 */ /* 0x080fe2000001088d */
[-CC-:B------:R-:W-:Y:S01]  /*155d0*/  FFMA.FTZ R180, R180, R66.reuse, -R67.reuse ;  /* 0x00000042b4b47223 */ /* 0x180fe20000010843 */
[-CC-:B------:R-:W-:Y:S01]  /*155e0*/  FFMA.FTZ R155, R190, R66.reuse, -R67.reuse ;  /* 0x00000042be9b7223 */ /* 0x180fe20000010843 */
[----:B------:R-:W2:Y:S01]  /*155f0*/  MUFU.EX2 R63, R63 ;  /* 0x0000003f003f7308 */ /* 0x000ea20000000800 */
[----:B-----5:R-:W-:Y:S01]  /*15600*/  F2FP.BF16.F32.PACK_AB R115, R58, R61 ;  /* 0x0000003d3a73723e */ /* 0x020fe200000010ff */
        /* <DEDUP_REMOVED lines=8> */
[----:B------:R-:W-:Y:S01]  /*15690*/  LDSM.16.MT88.4 R36, [R223+0x12000] ;  /* 0x01200000df24783b */ /* 0x000fe20000004200 */
[-CC-:B------:R-:W-:Y:S01]  /*156a0*/  FFMA.FTZ R163, R174, R66.reuse, -R67.reuse ;  /* 0x00000042aea37223 */ /* 0x180fe20000010843 */
[-CC-:B------:R-:W-:Y:S01]  /*156b0*/  FFMA.FTZ R170, R170, R66.reuse, -R67.reuse ;  /* 0x00000042aaaa7223 */ /* 0x180fe20000010843 */
[-C--:B------:R-:W-:Y:S01]  /*156c0*/  FFMA.FTZ R165, R168, R66.reuse, -R67 ;  /* 0x00000042a8a57223 */ /* 0x080fe20000010843 */
[-CC-:B------:R-:W-:Y:S01]  /*156d0*/  FFMA.FTZ R166, R166, R66.reuse, -R141.reuse ;  /* 0x00000042a6a67223 */ /* 0x180fe2000001088d */
[--C-:B------:R-:W-:Y:S01]  /*156e0*/  FFMA.FTZ R167, R164, R66, -R141.reuse ;  /* 0x00000042a4a77223 */ /* 0x100fe2000001088d */
[----:B------:R-:W5:Y:S01]  /*156f0*/  MUFU.EX2 R56, R56 ;  /* 0x0000003800387308 */ /* 0x000f620000000800 */
[----:B--2---:R-:W-:Y:S01]  /*15700*/  F2FP.BF16.F32.PACK_AB R112, R63, R60 ;  /* 0x0000003c3f70723e */ /* 0x004fe200000010ff */
[-CC-:B------:R-:W-:Y:S01]  /*15710*/  FFMA.FTZ R162, R162, R66.reuse, -R141.reuse ;  /* 0x00000042a2a27223 */ /* 0x180fe2000001088d */
[-C--:B------:R-:W-:Y:S01]  /*15720*/  FFMA.FTZ R169, R160, R66.reuse, -R141 ;  /* 0x00000042a0a97223 */ /* 0x080fe2000001088d */
[-C--:B------:R-:W-:Y:S01]  /*15730*/  FFMA.FTZ R156, R156, R66.reuse, -R67 ;  /* 0x000000429c9c7223 */ /* 0x080fe20000010843 */
[----:B------:R-:W-:Y:S01]  /*15740*/  FADD.FTZ R62, R65, R62 ;  /* 0x0000003e413e7221 */ /* 0x000fe20000010000 */
[----:B------:R-:W-:Y:S01]  /*15750*/  FADD.FTZ R60, R60, R63 ;  /* 0x0000003f3c3c7221 */ /* 0x000fe20000010000 */
[-CC-:B------:R-:W-:Y:S01]  /*15760*/  FFMA.FTZ R142, R142, R66.reuse, -R141.reuse ;  /* 0x000000428e8e7223 */ /* 0x180fe2000001088d */
[----:B------:R-:W-:Y:S01]  /*15770*/  MUFU.EX2 R53, R53 ;  /* 0x0000003500357308 */ /* 0x000fe20000000800 */
[----:B------:R-:W-:Y:S01]  /*15780*/  FADD.FTZ R61, R61, R62 ;  /* 0x0000003e3d3d7221 */ /* 0x000fe20000010000 */
[-CC-:B------:R-:W-:Y:S01]  /*15790*/  FFMA.FTZ R140, R140, R66.reuse, -R141.reuse ;  /* 0x000000428c8c7223 */ /* 0x180fe2000001088d */
[----:B------:R-:W-:-:S02]  /*157a0*/  FFMA.FTZ R249, R139, R66, -R141 ;  /* 0x000000428bf97223 */ /* 0x000fc4000001088d */
[----:B------:R-:W-:-:S03]  /*157b0*/  FADD.FTZ R58, R58, R61 ;  /* 0x0000003d3a3a7221 */ /* 0x000fc60000010000 */
[----:B------:R-:W2:Y:S01]  /*157c0*/  MUFU.EX2 R54, R54 ;  /* 0x0000003600367308 */ /* 0x000ea20000000800 */
[----:B-----5:R-:W-:Y:S01]  /*157d0*/  F2FP.BF16.F32.PACK_AB R114, R56, R59 ;  /* 0x0000003b3872723e */ /* 0x020fe200000010ff */
        /* <DEDUP_REMOVED lines=10> */
[----:B------:R-:W2:Y:S01]  /*15880*/  MUFU.EX2 R52, R52 ;  /* 0x0000003400347308 */ /* 0x000ea20000000800 */
[C---:B-1----:R-:W-:Y:S06]  /*15890*/  HMMA.16816.F32.BF16 R76, R112.reuse, R80, RZ ;  /* 0x00000050704c723c */ /* 0x042fec00000418ff */
[C---:B------:R-:W-:Y:S01]  /*158a0*/  HMMA.16816.F32.BF16 R124, R112.reuse, R126, RZ ;  /* 0x0000007e707c723c */ /* 0x040fe200000418ff */
[----:B------:R-:W-:Y:S05]  /*158b0*/  MUFU.EX2 R50, R50 ;  /* 0x0000003200327308 */ /* 0x000fea0000000800 */
[C---:B------:R-:W-:Y:S03]  /*158c0*/  HMMA.16816.F32.BF16 R80, R112.reuse, R82, RZ ;  /* 0x000000527050723c */ /* 0x040fe600000418ff */
[----:B------:R-:W1:Y:S01]  /*158d0*/  MUFU.EX2 R49, R49 ;  /* 0x0000003100317308 */ /* 0x000e620000000800 */
[C---:B--2---:R-:W-:Y:S01]  /*158e0*/  F2FP.BF16.F32.PACK_AB R16, R52.reuse, R57 ;  /* 0x000000393410723e */ /* 0x044fe200000010ff */
[----:B------:R-:W-:Y:S01]  /*158f0*/  FADD.FTZ R57, R57, R56 ;  /* 0x0000003839397221 */ /* 0x000fe20000010000 */
[----:B---3--:R-:W-:Y:S03]  /*15900*/  HMMA.16816.F32.BF16 R92, R112, R96, RZ ;  /* 0x00000060705c723c */ /* 0x008fe600000418ff */
[----:B------:R-:W-:-:S02]  /*15910*/  FADD.FTZ R57, R52, R57 ;  /* 0x0000003934397221 */ /* 0x000fc40000010000 */
[----:B------:R-:W2:Y:S01]  /*15920*/  MUFU.EX2 R48, R48 ;  /* 0x0000003000307308 */ /* 0x000ea20000000800 */
[C---:B------:R-:W-:Y:S06]  /*15930*/  HMMA.16816.F32.BF16 R100, R112.reuse, R120, RZ ;  /* 0x000000787064723c */ /* 0x040fec00000418ff */
[----:B------:R-:W-:Y:S01]  /*15940*/  HMMA.16816.F32.BF16 R96, R112, R98, RZ ;  /* 0x000000627060723c */ /* 0x000fe200000418ff */
[----:B------:R-:W-:Y:S01]  /*15950*/  MUFU.EX2 R47, R47 ;  /* 0x0000002f002f7308 */ /* 0x000fe20000000800 */
[----:B-1----:R-:W-:Y:S01]  /*15960*/  F2FP.BF16.F32.PACK_AB R18, R49, R50 ;  /* 0x000000323112723e */ /* 0x002fe200000010ff */
[----:B------:R-:W-:-:S03]  /*15970*/  FADD.FTZ R50, R50, R57 ;  /* 0x0000003932327221 */ /* 0x000fc60000010000 */
[C---:B------:R-:W-:Y:S01]  /*15980*/  HMMA.16816.F32.BF16 R120, R112.reuse, R122, RZ ;  /* 0x0000007a7078723c */ /* 0x040fe200000418ff */
[----:B------:R-:W-:Y:S02]  /*15990*/  FADD.FTZ R49, R49, R50 ;  /* 0x0000003231317221 */ /* 0x000fe40000010000 */
        /* <DEDUP_REMOVED lines=163> */
[C---:B---3--:R-:W-:Y:S06]  /*163d0*/  HMMA.16816.F32.BF16 R76, R24.reuse, R16, R76 ;  /* 0x00000010184c723c */ /* 0x048fec000004184c */
        /* <DEDUP_REMOVED lines=80> */
[-C--:B------:R-:W-:Y:S01]  /*168e0*/  FFMA.FTZ R39, R144, R66.reuse, -R141 ;  /* 0x0000004290277223 */ /* 0x080fe2000001088d */
[----:B------:R-:W-:Y:S01]  /*168f0*/  FFMA.FTZ R67, R64, R66, -R67 ;  /* 0x0000004240437223 */ /* 0x000fe20000010843 */
[----:B------:R-:W-:Y:S02]  /*16900*/  MUFU.EX2 R36, R36 ;  /* 0x0000002400247308 */ /* 0x000fe40000000800 */
[C---:B------:R-:W-:Y:S01]  /*16910*/  HMMA.16816.F32.BF16 R124, R28.reuse, R26, R124 ;  /* 0x0000001a1c7c723c */ /* 0x040fe2000004187c */
[----:B------:R-:W-:Y:S05]  /*16920*/  LDSM.16.MT88.4 R24, [R220+0xf800] ;  /* 0x00f80000dc18783b */ /* 0x000fea0000004200 */
[----:B------:R-:W4:Y:S01]  /*16930*/  MUFU.EX2 R37, R37 ;  /* 0x0000002500257308 */ /* 0x000f220000000800 */
[C---:B-1----:R-:W-:Y:S06]  /*16940*/  HMMA.16816.F32.BF16 R104, R28.reuse, R4, R104 ;  /* 0x000000041c68723c */ /* 0x042fec0000041868 */
[C---:B------:R-:W-:Y:S01]  /*16950*/  HMMA.16816.F32.BF16 R116, R28.reuse, R6, R116 ;  /* 0x000000061c74723c */ /* 0x040fe20000041874 */
[----:B------:R-:W-:Y:S05]  /*16960*/  MUFU.EX2 R38, R38 ;  /* 0x0000002600267308 */ /* 0x000fea0000000800 */
[----:B------:R-:W-:Y:S01]  /*16970*/  HMMA.16816.F32.BF16 R84, R28, R20, R84 ;  /* 0x000000141c54723c */ /* 0x000fe20000041854 */
[----:B------:R-:W-:-:S02]  /*16980*/  F2FP.BF16.F32.PACK_AB R6, R249, R140 ;  /* 0x0000008cf906723e */ /* 0x000fc400000010ff */
[----:B------:R-:W1:Y:S01]  /*16990*/  MUFU.EX2 R39, R39 ;  /* 0x0000002700277308 */ /* 0x000e620000000800 */
[C---:B----4-:R-:W-:Y:S01]  /*169a0*/  F2FP.BF16.F32.PACK_AB R5, R37.reuse, R36 ;  /* 0x000000242505723e */ /* 0x050fe200000010ff */
[----:B------:R-:W-:Y:S01]  /*169b0*/  FADD.FTZ R36, R36, R165 ;  /* 0x000000a524247221 */ /* 0x000fe20000010000 */
[C---:B------:R-:W-:Y:S01]  /*169c0*/  HMMA.16816.F32.BF16 R88, R28.reuse, R22, R88 ;  /* 0x000000161c58723c */ /* 0x040fe20000041858 */
[----:B------:R-:W4:Y:S02]  /*169d0*/  LDSM.16.MT88.4 R20, [R219+0xf800] ;  /* 0x00f80000db14783b */ /* 0x000f240000004200 */
[----:B------:R-:W-:Y:S02]  /*169e0*/  FADD.FTZ R37, R37, R36 ;  /* 0x0000002425257221 */ /* 0x000fe40000010000 */
[----:B------:R-:W5:Y:S01]  /*169f0*/  MUFU.EX2 R67, R67 ;  /* 0x0000004300437308 */ /* 0x000f620000000800 */
[C---:B--2---:R-:W-:Y:S06]  /*16a00*/  HMMA.16816.F32.BF16 R100, R28.reuse, R12, R100 ;  /* 0x0000000c1c64723c */ /* 0x044fec0000041864 */
[----:B------:R-:W-:Y:S01]  /*16a10*/  HMMA.16816.F32.BF16 R120, R28, R14, R120 ;  /* 0x0000000e1c78723c */ /* 0x000fe20000041878 */
[----:B------:R-:W2:Y:S01]  /*16a20*/  LDSM.16.MT88.4 R12, [R221+0xf800] ;  /* 0x00f80000dd0c783b */ /* 0x000ea20000004200 */
[----:B-1----:R-:W-:Y:S01]  /*16a30*/  F2FP.BF16.F32.PACK_AB R4, R142, R39 ;  /* 0x000000278e04723e */ /* 0x002fe200000010ff */
[----:B------:R-:W-:-:S03]  /*16a40*/  FADD.FTZ R39, R39, R162 ;  /* 0x000000a227277221 */ /* 0x000fc60000010000 */
[----:B---3--:R-:W-:Y:S01]  /*16a50*/  HMMA.16816.F32.BF16 R108, R28, R32, R108 ;  /* 0x000000201c6c723c */ /* 0x008fe2000004186c */
[----:B------:R-:W-:Y:S01]  /*16a60*/  FADD.FTZ R39, R142, R39 ;  /* 0x000000278e277221 */ /* 0x000fe20000010000 */
[----:B-----5:R-:W-:Y:S01]  /*16a70*/  F2FP.BF16.F32.PACK_AB R7, R67, R38 ;  /* 0x000000264307723e */ /* 0x020fe200000010ff */
[----:B------:R-:W-:-:S03]  /*16a80*/  FADD.FTZ R38, R38, R37 ;  /* 0x0000002526267221 */ /* 0x000fc60000010000 */
[----:B------:R-:W-:Y:S01]  /*16a90*/  HMMA.16816.F32.BF16 R112, R28, R34, R112 ;  /* 0x000000221c70723c */ /* 0x000fe20000041870 */
[----:B------:R-:W-:Y:S01]  /*16aa0*/  FADD.FTZ R140, R140, R39 ;  /* 0x000000278c8c7221 */ /* 0x000fe20000010000 */
[----:B------:R-:W-:-:S03]  /*16ab0*/  FADD.FTZ R248, R67, R38 ;  /* 0x0000002643f87221 */ /* 0x000fc60000010000 */
[----:B------:R-:W-:Y:S01]  /*16ac0*/  FADD.FTZ R249, R249, R140 ;  /* 0x0000008cf9f97221 */ /* 0x000fe20000010000 */
[C---:B------:R-:W-:Y:S06]  /*16ad0*/  HMMA.16816.F32.BF16 R128, R4.reuse, R16, R128 ;  /* 0x000000100480723c */ /* 0x040fec0000041880 */
[C---:B------:R-:W-:Y:S01]  /*16ae0*/  HMMA.16816.F32.BF16 R124, R4.reuse, R18, R124 ;  /* 0x00000012047c723c */ /* 0x040fe2000004187c */
[----:B------:R-:W1:Y:S05]  /*16af0*/  LDSM.16.MT88.4 R16, [R223+0x13800] ;  /* 0x01380000df10783b */ /* 0x000e6a0000004200 */
[C---:B----4-:R-:W-:Y:S06]  /*16b00*/  HMMA.16816.F32.BF16 R84, R4.reuse, R20, R84 ;  /* 0x000000140454723c */ /* 0x050fec0000041854 */
[C---:B------:R-:W-:Y:S01]  /*16b10*/  HMMA.16816.F32.BF16 R88, R4.reuse, R22, R88 ;  /* 0x000000160458723c */ /* 0x040fe20000041858 */
[----:B------:R-:W3:Y:S05]  /*16b20*/  LDSM.16.MT88.4 R20, [R220+0x13800] ;  /* 0x01380000dc14783b */ /* 0x000eea0000004200 */
[C---:B--2---:R-:W-:Y:S06]  /*16b30*/  HMMA.16816.F32.BF16 R68, R4.reuse, R12, R68 ;  /* 0x0000000c0444723c */ /* 0x044fec0000041844 */
[C---:B------:R-:W-:Y:S01]  /*16b40*/  HMMA.16816.F32.BF16 R72, R4.reuse, R14, R72 ;  /* 0x0000000e0448723c */ /* 0x040fe20000041848 */
[----:B------:R-:W2:Y:S05]  /*16b50*/  LDSM.16.MT88.4 R12, [R221+0x13800] ;  /* 0x01380000dd0c783b */ /* 0x000eaa0000004200 */
[C---:B------:R-:W-:Y:S06]  /*16b60*/  HMMA.16816.F32.BF16 R76, R4.reuse, R24, R76 ;  /* 0x00000018044c723c */ /* 0x040fec000004184c */
[C---:B------:R-:W-:Y:S06]  /*16b70*/  HMMA.16816.F32.BF16 R80, R4.reuse, R26, R80 ;  /* 0x0000001a0450723c */ /* 0x040fec0000041850 */
        /* <DEDUP_REMOVED lines=77> */
.L_x_2775:
[----:B------:R-:W2:Y:S02]  /*17050*/  LD.E R5, desc[UR6][R10.64+0x40] ;  /* 0x000040060a057980 */ /* 0x000ea4000c101900 */
[----:B--2---:R-:W-:-:S04]  /*17060*/  LEA R5, -R5, RZ, 0x7 ;  /* 0x000000ff05057211 */ /* 0x004fc800078e39ff */
[----:B------:R-:W-:Y:S02]  /*17070*/  SHF.R.S32.HI R6, RZ, 0x1f, R5 ;  /* 0x0000001fff067819 */ /* 0x000fe40000011405 */
.L_x_2776:
[----:B------:R-:W-:Y:S05]  /*17080*/  BSYNC B0 ;  /* 0x0000000000007941 */ /* 0x000fea0003800000 */
.L_x_2774:
[C---:B------:R-:W-:Y:S01]  /*17090*/  IMAD.SHL.U32 R3, R134.reuse, 0x20, RZ ;  /* 0x0000002086037824 */ /* 0x040fe200078e00ff */
[C---:B------:R-:W-:Y:S01]  /*170a0*/  LEA R232, P2, R5.reuse, R232, 0x1 ;  /* 0x000000e805e87211 */ /* 0x040fe200078408ff */
[----:B------:R-:W-:Y:S01]  /*170b0*/  ULDC.64 UR4, c[0x0][0x208] ;  /* 0x0000820000047ab9 */ /* 0x000fe20000000a00 */
[----:B------:R-:W-:Y:S01]  /*170c0*/  SHF.L.U64.HI R4, R134, 0x5, R135 ;  /* 0x0000000586047819 */ /* 0x000fe20000010287 */
[----:B------:R-:W-:Y:S01]  /*170d0*/  BSSY B1, `(.L_x_2777) ;  /* 0x00001fd000017945 */ /* 0x000fe20003800000 */
        /* <DEDUP_REMOVED lines=8> */
[----:B------:R-:W-:Y:S02]  /*17160*/  LDGSTS.E.BYPASS.LTC128B.128 [R239+0xc000], desc[UR6][R232.64] ;  /* 0x0c000000e8ef7fae */ /* 0x000fe4000b901d46 */
[--C-:B------:R-:W-:Y:S01]  /*17170*/  IMAD.X R15, R17, 0x1, R4.reuse, P2 ;  /* 0x00000001110f7824 */ /* 0x100fe200010e0604 */
[-C--:B------:R-:W-:Y:S01]  /*17180*/  IADD3 R10, P2, R12, R3.reuse, RZ ;  /* 0x000000030c0a7210 */ /* 0x080fe20007f5e0ff */
        /* <DEDUP_REMOVED lines=10> */
[----:B------:R-:W-:-:S02]  /*17230*/  IMAD.X R9, R7, 0x1, R4, P2 ;  /* 0x0000000107097824 */ /* 0x000fc400010e0604 */
[----:B------:R-:W-:Y:S02]  /*17240*/  LDGSTS.E.BYPASS.LTC128B.128 [R239+0x11000], desc[UR6][R14.64+0x80] ;  /* 0x110000800eef7fae */ /* 0x000fe4000b901d46 */
[----:B------:R-:W-:Y:S01]  /*17250*/  IMAD.X R19, R9, 0x1, R4, P1 ;  /* 0x0000000109137824 */ /* 0x000fe200008e0604 */
[----:B------:R-:W-:Y:S01]  /*17260*/  ISETP.GE.AND P1, PT, R55, 0x3, PT ;  /* 0x000000033700780c */ /* 0x000fe20003f26270 */
[----:B------:R-:W-:Y:S04]  /*17270*/  LDGSTS.E.BYPASS.LTC128B.128 [R239+0xd800], desc[UR6][R12.64] ;  /* 0x0d8000000cef7fae */ /* 0x000fe8000b901d46 */
[----:B------:R1:W-:Y:S04]  /*17280*/  LDGSTS.E.BYPASS.LTC128B.128 [R239+0x11800], desc[UR6][R12.64+0x80] ;  /* 0x118000800cef7fae */ /* 0x0003e8000b901d46 */
[----:B------:R-:W-:Y:S04]  /*17290*/  LDGSTS.E.BYPASS.LTC128B.128 [R239+0xe000], desc[UR6][R10.64] ;  /* 0x0e0000000aef7fae */ /* 0x000fe8000b901d46 */
[----:B------:R-:W-:Y:S04]  /*172a0*/  LDGSTS.E.BYPASS.LTC128B.128 [R239+0x12000], desc[UR6][R10.64+0x80] ;  /* 0x120000800aef7fae */ /* 0x000fe8000b901d46 */
[----:B------:R-:W-:Y:S04]  /*172b0*/  LDGSTS.E.BYPASS.LTC128B.128 [R239+0xe800], desc[UR6][R6.64] ;  /* 0x0e80000006ef7fae */ /* 0x000fe8000b901d46 */
[----:B------:R2:W-:Y:S04]  /*172c0*/  LDGSTS.E.BYPASS.LTC128B.128 [R239+0x12800], desc[UR6][R6.64+0x80] ;  /* 0x1280008006ef7fae */ /* 0x0005e8000b901d46 */
[----:B------:R-:W-:Y:S04]  /*172d0*/  LDGSTS.E.BYPASS.LTC128B.128 [R239+0xf000], desc[UR6][R8.64] ;  /* 0x0f00000008ef7fae */ /* 0x000fe8000b901d46 */
[----:B------:R-:W-:Y:S04]  /*172e0*/  LDGSTS.E.BYPASS.LTC128B.128 [R239+0x13000], desc[UR6][R8.64+0x80] ;  /* 0x1300008008ef7fae */ /* 0x000fe8000b901d46 */
[----:B------:R-:W-:Y:S04]  /*172f0*/  LDGSTS.E.BYPASS.LTC128B.128 [R239+0xf800], desc[UR6][R18.64] ;  /* 0x0f80000012ef7fae */ /* 0x000fe8000b901d46 */
[----:B------:R3:W-:Y:S04]  /*17300*/  LDGSTS.E.BYPASS.LTC128B.128 [R239+0x13800], desc[UR6][R18.64+0x80] ;  /* 0x1380008012ef7fae */ /* 0x0007e8000b901d46 */
[----:B------:R-:W-:Y:S04]  /*17310*/  LDSM.16.M88.4 R164, [R229] ;  /* 0x00000000e5a4783b */ /* 0x000fe80000000200 */
[----:B------:R-:W4:Y:S04]  /*17320*/  LDSM.16.M88.4 R44, [R228+0x4000] ;  /* 0x00400000e42c783b */ /* 0x000f280000000200 */
[----:B------:R-:W5:Y:S04]  /*17330*/  LDSM.16.M88.4 R36, [R228+0x4800] ;  /* 0x00480000e424783b */ /* 0x000f680000000200 */
[----:B------:R-:W3:Y:S04]  /*17340*/  LDSM.16.M88.4 R20, [R228+0x5800] ;  /* 0x00580000e414783b */ /* 0x000ee80000000200 */
[----:B------:R-:W3:Y:S04]  /*17350*/  LDSM.16.M88.4 R28, [R228+0x5000] ;  /* 0x00500000e41c783b */ /* 0x000ee80000000200 */
[----:B-1----:R-:W1:Y:S04]  /*17360*/  LDSM.16.M88.4 R12, [R228+0x6000] ;  /* 0x00600000e40c783b */ /* 0x002e680000000200 */
[----:B--2---:R-:W2:Y:S04]  /*17370*/  LDSM.16.M88.4 R4, [R228+0x6800] ;  /* 0x00680000e404783b */ /* 0x004ea80000000200 */
[----:B------:R-:W2:Y:S04]  /*17380*/  LDSM.16.M88.4 R172, [R228+0x7000] ;  /* 0x00700000e4ac783b */ /* 0x000ea80000000200 */
[----:B------:R-:W2:Y:S04]  /*17390*/  LDSM.16.M88.4 R144, [R228+0x7800] ;  /* 0x00780000e490783b */ /* 0x000ea80000000200 */
[----:B------:R-:W-:Y:S04]  /*173a0*/  LDSM.16.M88.4 R64, [R227] ;  /* 0x00000000e340783b */ /* 0x000fe80000000200 */
[----:B------:R-:W2:Y:S04]  /*173b0*/  LDSM.16.M88.4 R140, [R226] ;  /* 0x00000000e28c783b */ /* 0x000ea80000000200 */
[----:B------:R-:W2:Y:S01]  /*173c0*/  LDSM.16.M88.4 R148, [R218] ;  /* 0x00000000da94783b */ /* 0x000ea20000000200 */
[C---:B----4-:R-:W-:Y:S03]  /*173d0*/  HMMA.16816.F32.BF16 R48, R164.reuse, R44, RZ ;  /* 0x0000002ca430723c */ /* 0x050fe600000418ff */
[----:B------:R-:W4:Y:S03]  /*173e0*/  LDSM.16.M88.4 R56, [R216] ;  /* 0x00000000d838783b */ /* 0x000f260000000200 */
[C---:B-----5:R-:W-:Y:S01]  /*173f0*/  HMMA.16816.F32.BF16 R40, R164.reuse, R36, RZ ;  /* 0x00000024a428723c */ /* 0x060fe200000418ff */
[----:B------:R-:W5:Y:S04]  /*17400*/  LDSM.16.M88.4 R60, [R217] ;  /* 0x00000000d93c783b */ /* 0x000f680000000200 */
[----:B------:R-:W-:Y:S01]  /*17410*/  LDSM.16.M88.4 R156, [R214] ;  /* 0x00000000d69c783b */ /* 0x000fe20000000200 */
[C---:B---3--:R-:W-:Y:S03]  /*17420*/  HMMA.16816.F32.BF16 R24, R164.reuse, R20, RZ ;  /* 0x00000014a418723c */ /* 0x048fe600000418ff */
        /* <DEDUP_REMOVED lines=9> */
[C---:B------:R-:W-:Y:S01]  /*174c0*/  HMMA.16816.F32.BF16 R20, R164.reuse, R22, RZ ;  /* 0x00000016a414723c */ /* 0x040fe200000418ff */
[----:B------:R-:W3:Y:S05]  /*174d0*/  S2R R3, SR_TID.X ;  /* 0x0000000000037919 */ /* 0x000eea0000002100 */
[C---:B------:R-:W-:Y:S01]  /*174e0*/  HMMA.16816.F32.BF16 R28, R164.reuse, R30, RZ ;  /* 0x0000001ea41c723c */ /* 0x040fe200000418ff */
[----:B------:R-:W-:Y:S04]  /*174f0*/  LDSM.16.M88.4 R52, [R211+0x5800] ;  /* 0x00580000d334783b */ /* 0x000fe80000000200 */
[----:B------:R-:W0:Y:S01]  /*17500*/  LDGDEPBAR ;  /* 0x00000000000079af */ /* 0x000e220000000000 */
[C---:B-1----:R-:W-:Y:S06]  /*17510*/  HMMA.16816.F32.BF16 R16, R164.reuse, R12, RZ ;  /* 0x0000000ca410723c */ /* 0x042fec00000418ff */
[C---:B--2---:R-:W-:Y:S06]  /*17520*/  HMMA.16816.F32.BF16 R8, R164.reuse, R4, RZ ;  /* 0x00000004a408723c */ /* 0x044fec00000418ff */
[C---:B------:R-:W-:Y:S06]  /*17530*/  HMMA.16816.F32.BF16 R176, R164.reuse, R172, RZ ;  /* 0x000000aca4b0723c */ /* 0x040fec00000418ff */
[----:B------:R-:W-:Y:S01]  /*17540*/  HMMA.16816.F32.BF16 R12, R164, R14, RZ ;  /* 0x0000000ea40c723c */ /* 0x000fe200000418ff */
[----:B---3--:R-:W-:-:S05]  /*17550*/  IMAD.SHL.U32 R3, R3, 0x2, RZ ;  /* 0x0000000203037824 */ /* 0x008fca00078e00ff */
        /* <DEDUP_REMOVED lines=11> */
[C---:B----4-:R-:W-:Y:S06]  /*17610*/  HMMA.16816.F32.BF16 R24, R64.reuse, R56, R24 ;  /* 0x000000384018723c */ /* 0x050fec0000041818 */
[C---:B------:R-:W-:Y:S01]  /*17620*/  HMMA.16816.F32.BF16 R20, R64.reuse, R58, R20 ;  /* 0x0000003a4014723c */ /* 0x040fe20000041814 */
[----:B------:R-:W3:Y:S05]  /*17630*/  LDSM.16.M88.4 R56, [R222+0x4800] ;  /* 0x00480000de38783b */ /* 0x000eea0000000200 */
        /* <DEDUP_REMOVED lines=84> */
[----:B------:R-:W-:Y:S05]  /*17b80*/  LDSM.16.M88.4 R140, [R204] ;  /* 0x00000000cc8c783b */ /* 0x000fea0000000200 */
        /* <DEDUP_REMOVED lines=15> */
[C---:B------:R-:W-:Y:S06]  /*17c80*/  HMMA.16816.F32.BF16 R40, R180.reuse, R184, R40 ;  /* 0x000000b8b428723c */ /* 0x040fec0000041828 */
[C---:B------:R-:W-:Y:S01]  /*17c90*/  HMMA.16816.F32.BF16 R4, R180.reuse, R58, R4 ;  /* 0x0000003ab404723c */ /* 0x040fe20000041804 */
[----:B------:R-:W3:Y:S05]  /*17ca0*/  LDSM.16.M88.4 R56, [R211+0x4800] ;  /* 0x00480000d338783b */ /* 0x000eea0000000200 */
[C---:B------:R-:W-:Y:S06]  /*17cb0*/  HMMA.16816.F32.BF16 R36, R180.reuse, R186, R36 ;  /* 0x000000bab424723c */ /* 0x040fec0000041824 */
[C---:B----4-:R-:W-:Y:S06]  /*17cc0*/  HMMA.16816.F32.BF16 R32, R180.reuse, R152, R32 ;  /* 0x00000098b420723c */ /* 0x050fec0000041820 */
[C---:B------:R-:W-:Y:S06]  /*17cd0*/  HMMA.16816.F32.BF16 R176, R180.reuse, R140, R176 ;  /* 0x0000008cb4b0723c */ /* 0x040fec00000418b0 */
[----:B------:R-:W-:Y:S01]  /*17ce0*/  HMMA.16816.F32.BF16 R172, R180, R142, R172 ;  /* 0x0000008eb4ac723c */ /* 0x000fe200000418ac */
[----:B------:R-:W4:Y:S05]  /*17cf0*/  LDSM.16.M88.4 R140, [R222+0x9800] ;  /* 0x00980000de8c783b */ /* 0x000f2a0000000200 */
[----:B------:R-:W-:Y:S01]  /*17d00*/  HMMA.16816.F32.BF16 R44, R148, R146, R44 ;  /* 0x00000092942c723c */ /* 0x000fe2000004182c */
[----:B------:R-:W5:Y:S05]  /*17d10*/  LDSM.16.M88.4 R144, [R211+0x5000] ;  /* 0x00500000d390783b */ /* 0x000f6a0000000200 */
[----:B------:R-:W-:Y:S01]  /*17d20*/  HMMA.16816.F32.BF16 R28, R180, R154, R28 ;  /* 0x0000009ab41c723c */ /* 0x000fe2000004181c */
[----:B------:R-:W5:Y:S05]  /*17d30*/  LDSM.16.M88.4 R152, [R138] ;  /* 0x000000008a98783b */ /* 0x000f6a0000000200 */
[----:B-1----:R-:W-:Y:S06]  /*17d40*/  HMMA.16816.F32.BF16 R48, R64, R8, R48 ;  /* 0x000000084030723c */ /* 0x002fec0000041830 */
[----:B--2---:R-:W-:Y:S01]  /*17d50*/  HMMA.16816.F32.BF16 R40, R148, R60, R40 ;  /* 0x0000003c9428723c */ /* 0x004fe20000041828 */
[----:B------:R-:W-:-:S05]  /*17d60*/  LOP3.LUT R8, R3, 0x6, RZ, 0xc0, !PT ;  /* 0x0000000603087812 */ /* 0x000fca00078ec0ff */
[C---:B------:R-:W-:Y:S01]  /*17d70*/  HMMA.16816.F32.BF16 R36, R148.reuse, R62, R36 ;  /* 0x0000003e9424723c */ /* 0x040fe20000041824 */
[----:B------:R-:W-:Y:S01]  /*17d80*/  IMAD R3, R241, 0x80, R8 ;  /* 0x00000080f1037824 */ /* 0x000fe200078e0208 */
[----:B------:R-:W-:Y:S03]  /*17d90*/  LDSM.16.M88.4 R60, [R222+0xa000] ;  /* 0x00a00000de3c783b */ /* 0x000fe60000000200 */
[C---:B------:R-:W-:Y:S01]  /*17da0*/  VIADD R8, R3.reuse, 0x1 ;  /* 0x0000000103087836 */ /* 0x040fe20000000000 */
[----:B------:R-:W-:Y:S01]  /*17db0*/  HMMA.16816.F32.BF16 R32, R148, R160, R32 ;  /* 0x000000a09420723c */ /* 0x000fe20000041820 */
[----:B------:R-:W-:-:S03]  /*17dc0*/  VIADD R9, R3, 0x8 ;  /* 0x0000000803097836 */ /* 0x000fc60000000000 */
[CC--:B------:R-:W-:Y:S02]  /*17dd0*/  ISETP.GE.AND P6, PT, R8.reuse, R136.reuse, PT ;  /* 0x000000880800720c */ /* 0x0c0fe40003fc6270 */
[-C--:B------:R-:W-:Y:S01]  /*17de0*/  ISETP.GE.AND P3, PT, R8, R137.reuse, PT ;  /* 0x000000890800720c */ /* 0x080fe20003f66270 */
[----:B------:R-:W-:Y:S01]  /*17df0*/  HMMA.16816.F32.BF16 R44, R64, R10, R44 ;  /* 0x0000000a402c723c */ /* 0x000fe2000004182c */
[----:B------:R-:W-:Y:S01]  /*17e00*/  VIADD R8, R3, 0x9 ;  /* 0x0000000903087836 */ /* 0x000fe20000000000 */
[CC--:B------:R-:W-:Y:S02]  /*17e10*/  ISETP.GE.AND P5, PT, R9.reuse, R136.reuse, PT ;  /* 0x000000880900720c */ /* 0x0c0fe40003fa6270 */
[----:B------:R-:W-:Y:S02]  /*17e20*/  ISETP.GE.AND P2, PT, R9, R137, PT ;  /* 0x000000890900720c */ /* 0x000fe40003f46270 */
[----:B------:R-:W-:Y:S01]  /*17e30*/  HMMA.16816.F32.BF16 R28, R148, R162, R28 ;  /* 0x000000a2941c723c */ /* 0x000fe2000004181c */
[----:B------:R-:W-:-:S02]  /*17e40*/  ISETP.GE.AND P4, PT, R8, R136, PT ;  /* 0x000000880800720c */ /* 0x000fc40003f86270 */
[----:B------:R-:W-:-:S03]  /*17e50*/  FSEL R185, R51, -INF , !P3 ;  /* 0xff80000033b97808 */ /* 0x000fc60005800000 */
[C---:B---3--:R-:W-:Y:S01]  /*17e60*/  HMMA.16816.F32.BF16 R40, R64.reuse, R56, R40 ;  /* 0x000000384028723c */ /* 0x048fe20000041828 */
[----:B------:R-:W-:Y:S01]  /*17e70*/  FSEL R163, R49, -INF , !P6 ;  /* 0xff80000031a37808 */ /* 0x000fe20007000000 */
[C---:B------:R-:W-:Y:S01]  /*17e80*/  VIADD R49, R3.reuse, 0x11 ;  /* 0x0000001103317836 */ /* 0x040fe20000000000 */
[----:B------:R-:W-:Y:S02]  /*17e90*/  ISETP.GE.AND P6, PT, R8, R137, PT ;  /* 0x000000890800720c */ /* 0x000fe40003fc6270 */
[----:B------:R-:W1:Y:S01]  /*17ea0*/  LDSM.16.M88.4 R8, [R222+0xa800] ;  /* 0x00a80000de08783b */ /* 0x000e620000000200 */
[----:B------:R-:W-:Y:S01]  /*17eb0*/  HMMA.16816.F32.BF16 R36, R64, R58, R36 ;  /* 0x0000003a4024723c */ /* 0x000fe20000041824 */
[----:B------:R-:W-:-:S05]  /*17ec0*/  VIADD R56, R3, 0x10 ;  /* 0x0000001003387836 */ /* 0x000fca0000000000 */
[----:B----4-:R-:W-:Y:S01]  /*17ed0*/  HMMA.16816.F32.BF16 R24, R148, R140, R24 ;  /* 0x0000008c9418723c */ /* 0x010fe20000041818 */
[----:B------:R-:W-:Y:S02]  /*17ee0*/  FSEL R187, R46, -INF , !P2 ;  /* 0xff8000002ebb7808 */ /* 0x000fe40005000000 */
[-C--:B------:R-:W-:Y:S02]  /*17ef0*/  ISETP.GE.AND P3, PT, R56, R136.reuse, PT ;  /* 0x000000883800720c */ /* 0x080fe40003f66270 */
[----:B------:R-:W-:Y:S01]  /*17f00*/  ISETP.GE.AND P2, PT, R49, R136, PT ;  /* 0x000000883100720c */ /* 0x000fe20003f46270 */
[----:B-----5:R-:W-:Y:S01]  /*17f10*/  HMMA.16816.F32.BF16 R32, R64, R144, R32 ;  /* 0x000000904020723c */ /* 0x020fe20000041820 */
[----:B------:R-:W-:-:S05]  /*17f20*/  FSEL R189, R47, -INF , !P6 ;  /* 0xff8000002fbd7808 */ /* 0x000fca0007000000 */
[----:B------:R-:W-:Y:S01]  /*17f30*/  HMMA.16816.F32.BF16 R168, R180, R152, R168 ;  /* 0x00000098b4a8723c */ /* 0x000fe200000418a8 */
[----:B------:R-:W-:-:S05]  /*17f40*/  FSEL R59, R40, -INF , !P3 ;  /* 0xff800000283b7808 */ /* 0x000fca0005800000 */
[----:B------:R-:W-:Y:S01]  /*17f50*/  HMMA.16816.F32.BF16 R164, R180, R154, R164 ;  /* 0x0000009ab4a4723c */ /* 0x000fe200000418a4 */
[----:B------:R-:W-:-:S05]  /*17f60*/  FSEL R153, R41, -INF , !P2 ;  /* 0xff80000029997808 */ /* 0x000fca0005000000 */
[C---:B------:R-:W-:Y:S01]  /*17f70*/  HMMA.16816.F32.BF16 R28, R64.reuse, R146, R28 ;  /* 0x00000092401c723c */ /* 0x040fe2000004181c */
[----:B------:R-:W-:Y:S01]  /*17f80*/  FSEL R181, R44, -INF , !P5 ;  /* 0xff8000002cb57808 */ /* 0x000fe20006800000 */
[----:B------:R-:W-:Y:S01]  /*17f90*/  VIADD R44, R3, 0x18 ;  /* 0x00000018032c7836 */ /* 0x000fe20000000000 */
[----:B------:R-:W-:Y:S01]  /*17fa0*/  FSEL R183, R45, -INF , !P4 ;  /* 0xff8000002db77808 */ /* 0x000fe20006000000 */
[C---:B------:R-:W-:Y:S01]  /*17fb0*/  VIADD R45, R3.reuse, 0x19 ;  /* 0x00000019032d7836 */ /* 0x040fe20000000000 */
[-C--:B------:R-:W-:Y:S01]  /*17fc0*/  ISETP.GE.AND P5, PT, R56, R137.reuse, PT ;  /* 0x000000893800720c */ /* 0x080fe20003fa6270 */
[----:B------:R-:W-:Y:S01]  /*17fd0*/  HMMA.16816.F32.BF16 R24, R64, R52, R24 ;  /* 0x000000344018723c */ /* 0x000fe20000041818 */
[-C--:B------:R-:W-:Y:S01]  /*17fe0*/  ISETP.GE.AND P6, PT, R44, R136.reuse, PT ;  /* 0x000000882c00720c */ /* 0x080fe20003fc6270 */
[----:B------:R-:W-:Y:S01]  /*17ff0*/  VIADD R56, R3, 0x21 ;  /* 0x0000002103387836 */ /* 0x000fe20000000000 */
[----:B------:R-:W-:Y:S02]  /*18000*/  FSEL R51, R42, -INF , !P5 ;  /* 0xff8000002a337808 */ /* 0x000fe40006800000 */
[----:B------:R-:W-:Y:S01]  /*18010*/  ISETP.GE.AND P3, PT, R44, R137, PT ;  /* 0x000000892c00720c */ /* 0x000fe20003f66270 */
[----:B------:R-:W-:Y:S01]  /*18020*/  HMMA.16816.F32.BF16 R20, R148, R142, R20 ;  /* 0x0000008e9414723c */ /* 0x000fe20000041814 */
[----:B------:R-:W-:-:S02]  /*18030*/  ISETP.GE.AND P5, PT, R45, R136, PT ;  /* 0x000000882d00720c */ /* 0x000fc40003fa6270 */
[-C--:B------:R-:W-:Y:S02]  /*18040*/  ISETP.GE.AND P2, PT, R45, R137.reuse, PT ;  /* 0x000000892d00720c */ /* 0x080fe40003f46270 */
[----:B------:R-:W2:Y:S01]  /*18050*/  LDSM.16.M88.4 R44, [R211+0x6000] ;  /* 0x00600000d32c783b */ /* 0x000ea20000000200 */
[----:B------:R-:W-:Y:S01]  /*18060*/  ISETP.GE.AND P4, PT, R49, R137, PT ;  /* 0x000000893100720c */ /* 0x000fe20003f86270 */
[C---:B------:R-:W-:Y:S01]  /*18070*/  VIADD R49, R3.reuse, 0x20 ;  /* 0x0000002003317836 */ /* 0x040fe20000000000 */
[----:B------:R-:W-:Y:S01]  /*18080*/  FSEL R58, R36, -INF , !P6 ;  /* 0xff800000243a7808 */ /* 0x000fe20007000000 */
[----:B------:R-:W-:Y:S01]  /*18090*/  VIADD R36, R3, 0x28 ;  /* 0x0000002803247836 */ /* 0x000fe20000000000 */
[----:B------:R-:W-:Y:S01]  /*180a0*/  FSEL R155, R43, -INF , !P4 ;  /* 0xff8000002b9b7808 */ /* 0x000fe20006000000 */
[----:B-1----:R-:W-:Y:S01]  /*180b0*/  HMMA.16816.F32.BF16 R156, R148, R8, R156 ;  /* 0x00000008949c723c */ /* 0x002fe2000004189c */
[----:B------:R-:W-:Y:S01]  /*180c0*/  ISETP.GE.AND P4, PT, R49, R136, PT ;  /* 0x000000883100720c */ /* 0x000fe20003f86270 */
[----:B------:R-:W1:Y:S01]  /*180d0*/  LDSM.16.M88.4 R40, [R222+0xb000] ;  /* 0x00b00000de28783b */ /* 0x000e620000000200 */
[----:B------:R-:W-:-:S02]  /*180e0*/  FSEL R147, R39, -INF , !P2 ;  /* 0xff80000027937808 */ /* 0x000fc40005000000 */
[----:B------:R-:W-:Y:S01]  /*180f0*/  FSEL R144, R32, -INF , !P4 ;  /* 0xff80000020907808 */ /* 0x000fe20006000000 */
[C---:B------:R-:W-:Y:S01]  /*18100*/  HMMA.16816.F32.BF16 R16, R148.reuse, R60, R16 ;  /* 0x0000003c9410723c */ /* 0x040fe20000041810 */
[----:B------:R-:W-:Y:S01]  /*18110*/  FSEL R161, R38, -INF , !P3 ;  /* 0xff80000026a17808 */ /* 0x000fe20005800000 */
[----:B------:R-:W-:Y:S01]  /*18120*/  VIADD R8, R3, 0x29 ;  /* 0x0000002903087836 */ /* 0x000fe20000000000 */
[----:B------:R-:W-:Y:S01]  /*18130*/  FSEL R57, R37, -INF , !P5 ;  /* 0xff80000025397808 */ /* 0x000fe20006800000 */
[----:B------:R-:W-:Y:S01]  /*18140*/  VIADD R9, R3, 0x31 ;  /* 0x0000003103097836 */ /* 0x000fe20000000000 */
[C---:B------:R-:W-:Y:S01]  /*18150*/  ISETP.GE.AND P2, PT, R36.reuse, R136, PT ;  /* 0x000000882400720c */ /* 0x040fe20003f46270 */
[----:B------:R-:W-:Y:S01]  /*18160*/  HMMA.16816.F32.BF16 R12, R148, R62, R12 ;  /* 0x0000003e940c723c */ /* 0x000fe2000004180c */
[-C--:B------:R-:W-:Y:S02]  /*18170*/  ISETP.GE.AND P4, PT, R36, R137.reuse, PT ;  /* 0x000000892400720c */ /* 0x080fe40003f86270 */
[----:B------:R-:W3:Y:S01]  /*18180*/  LDSM.16.M88.4 R36, [R211+0x6800] ;  /* 0x00680000d324783b */ /* 0x000ee20000000200 */
[----:B------:R-:W-:-:S02]  /*18190*/  ISETP.GE.AND P6, PT, R49, R137, PT ;  /* 0x000000893100720c */ /* 0x000fc40003fc6270 */
[-C--:B------:R-:W-:Y:S01]  /*181a0*/  ISETP.GE.AND P3, PT, R56, R136.reuse, PT ;  /* 0x000000883800720c */ /* 0x080fe20003f66270 */
[----:B------:R-:W-:Y:S01]  /*181b0*/  HMMA.16816.F32.BF16 R4, R148, R10, R4 ;  /* 0x0000000a9404723c */ /* 0x000fe20000041804 */
[----:B------:R-:W-:Y:S02]  /*181c0*/  FSEL R139, R34, -INF , !P6 ;  /* 0xff800000228b7808 */ /* 0x000fe40007000000 */
[----:B------:R-:W-:Y:S02]  /*181d0*/  FSEL R32, R33, -INF , !P3 ;  /* 0xff80000021207808 */ /* 0x000fe40005800000 */
[C---:B------:R-:W-:Y:S01]  /*181e0*/  ISETP.GE.AND P6, PT, R8.reuse, R136, PT ;  /* 0x000000880800720c */ /* 0x040fe20003fc6270 */
[----:B------:R-:W-:Y:S01]  /*181f0*/  HMMA.16816.F32.BF16 R20, R64, R54, R20 ;  /* 0x000000364014723c */ /* 0x000fe20000041814 */
[-C--:B------:R-:W-:Y:S01]  /*18200*/  ISETP.GE.AND P3, PT, R8, R137.reuse, PT ;  /* 0x000000890800720c */ /* 0x080fe20003f66270 */
[----:B------:R-:W-:Y:S01]  /*18210*/  VIADD R8, R3, 0x30 ;  /* 0x0000003003087836 */ /* 0x000fe20000000000 */
[----:B------:R-:W-:-:S02]  /*18220*/  ISETP.GE.AND P5, PT, R56, R137, PT ;  /* 0x000000893800720c */ /* 0x000fc40003fa6270 */
[----:B------:R-:W-:Y:S01]  /*18230*/  FSEL R34, R28, -INF , !P2 ;  /* 0xff8000001c227808 */ /* 0x000fe20005000000 */
[----:B------:R-:W-:Y:S01]  /*18240*/  VIADD R28, R3, 0x38 ;  /* 0x00000038031c7836 */ /* 0x000fe20000000000 */
[----:B------:R-:W-:Y:S02]  /*18250*/  FSEL R35, R35, -INF , !P5 ;  /* 0xff80000023237808 */ /* 0x000fe40006800000 */
[-C--:B------:R-:W-:Y:S01]  /*18260*/  ISETP.GE.AND P5, PT, R8, R136.reuse, PT ;  /* 0x000000880800720c */ /* 0x080fe20003fa6270 */
[C---:B--2---:R-:W-:Y:S01]  /*18270*/  HMMA.16816.F32.BF16 R16, R64.reuse, R44, R16 ;  /* 0x0000002c4010723c */ /* 0x044fe20000041810 */
[----:B------:R-:W-:Y:S02]  /*18280*/  FSEL R33, R30, -INF , !P4 ;  /* 0xff8000001e217808 */ /* 0x000fe40006000000 */
[----:B------:R-:W-:Y:S02]  /*18290*/  FSEL R146, R29, -INF , !P6 ;  /* 0xff8000001d927808 */ /* 0x000fe40007000000 */
[-C--:B------:R-:W-:Y:S01]  /*182a0*/  ISETP.GE.AND P2, PT, R8, R137.reuse, PT ;  /* 0x000000890800720c */ /* 0x080fe20003f46270 */
[----:B------:R-:W-:Y:S01]  /*182b0*/  HMMA.16816.F32.BF16 R12, R64, R46, R12 ;  /* 0x0000002e400c723c */ /* 0x000fe2000004180c */
[----:B------:R-:W-:Y:S01]  /*182c0*/  ISETP.GE.AND P4, PT, R9, R136, PT ;  /* 0x000000880900720c */ /* 0x000fe20003f86270 */
[----:B------:R-:W-:Y:S01]  /*182d0*/  VIADD R44, R3, 0x39 ;  /* 0x00000039032c7836 */ /* 0x000fe20000000000 */
[----:B------:R-:W-:-:S02]  /*182e0*/  ISETP.GE.AND P6, PT, R9, R137, PT ;  /* 0x000000890900720c */ /* 0x000fc40003fc6270 */
[----:B------:R-:W-:Y:S01]  /*182f0*/  FSEL R141, R31, -INF , !P3 ;  /* 0xff8000001f8d7808 */ /* 0x000fe20005800000 */
[----:B------:R-:W2:Y:S01]  /*18300*/  LDSM.16.M88.4 R8, [R222+0xb800] ;  /* 0x00b80000de08783b */ /* 0x000ea20000000200 */
[----:B------:R-:W-:Y:S01]  /*18310*/  FSEL R246, R24, -INF , !P5 ;  /* 0xff80000018f67808 */ /* 0x000fe20006800000 */
[----:B-1----:R-:W-:Y:S01]  /*18320*/  HMMA.16816.F32.BF16 R176, R148, R40, R176 ;  /* 0x0000002894b0723c */ /* 0x002fe200000418b0 */
[C---:B------:R-:W-:Y:S01]  /*18330*/  ISETP.GE.AND P3, PT, R28.reuse, R136, PT ;  /* 0x000000881c00720c */ /* 0x040fe20003f66270 */
[----:B------:R-:W-:Y:S01]  /*18340*/  VIADD R24, R3, 0x40 ;  /* 0x0000004003187836 */ /* 0x000fe20000000000 */
[----:B------:R-:W-:Y:S02]  /*18350*/  ISETP.GE.AND P5, PT, R28, R137, PT ;  /* 0x000000891c00720c */ /* 0x000fe40003fa6270 */
[----:B------:R-:W1:Y:S01]  /*18360*/  LDSM.16.M88.4 R28, [R211+0x7000] ;  /* 0x00700000d31c783b */ /* 0x000e620000000200 */
[----:B---3--:R-:W-:Y:S01]  /*18370*/  HMMA.16816.F32.BF16 R156, R64, R36, R156 ;  /* 0x00000024409c723c */ /* 0x008fe2000004189c */
[----:B------:R-:W-:-:S02]  /*18380*/  FSEL R252, R26, -INF , !P2 ;  /* 0xff8000001afc7808 */ /* 0x000fc40005000000 */
[-C--:B------:R-:W-:Y:S02]  /*18390*/  ISETP.GE.AND P2, PT, R44, R136.reuse, PT ;  /* 0x000000882c00720c */ /* 0x080fe40003f46270 */
[----:B------:R-:W-:Y:S01]  /*183a0*/  FSEL R184, R25, -INF , !P4 ;  /* 0xff80000019b87808 */ /* 0x000fe20006000000 */
[----:B------:R-:W-:Y:S01]  /*183b0*/  HMMA.16816.F32.BF16 R36, R64, R38, R4 ;  /* 0x000000264024723c */ /* 0x000fe20000041804 */
[----:B------:R-:W3:Y:S01]  /*183c0*/  LDSM.16.M88.4 R4, [R211+0x7800] ;  /* 0x00780000d304783b */ /* 0x000ee20000000200 */
[----:B------:R-:W-:Y:S01]  /*183d0*/  FSEL R145, R27, -INF , !P6 ;  /* 0xff8000001b917808 */ /* 0x000fe20007000000 */
[C---:B------:R-:W-:Y:S01]  /*183e0*/  VIADD R25, R3.reuse, 0x41 ;  /* 0x0000004103197836 */ /* 0x040fe20000000000 */
[----:B------:R-:W-:Y:S01]  /*183f0*/  FSEL R250, R20, -INF , !P3 ;  /* 0xff80000014fa7808 */ /* 0x000fe20005800000 */
[----:B------:R-:W-:Y:S01]  /*18400*/  VIADD R20, R3, 0x48 ;  /* 0x0000004803147836 */ /* 0x000fe20000000000 */
[----:B------:R-:W-:Y:S01]  /*18410*/  ISETP.GE.AND P4, PT, R44, R137, PT ;  /* 0x000000892c00720c */ /* 0x000fe20003f86270 */
[----:B------:R-:W-:Y:S01]  /*18420*/  HMMA.16816.F32.BF16 R172, R148, R42, R172 ;  /* 0x0000002a94ac723c */ /* 0x000fe200000418ac */
[----:B------:R-:W-:Y:S01]  /*18430*/  ISETP.GE.AND P6, PT, R24, R136, PT ;  /* 0x000000881800720c */ /* 0x000fe20003fc6270 */
[----:B------:R-:W-:-:S04]  /*18440*/  DEPBAR.LE SB0, 0x0 ;  /* 0x000080000000791a */ /* 0x000fc80000000000 */
[----:B------:R-:W-:Y:S01]  /*18450*/  FSEL R196, R21, -INF , !P2 ;  /* 0xff80000015c47808 */ /* 0x000fe20005000000 */
[----:B------:R-:W-:Y:S01]  /*18460*/  VIADD R21, R3, 0x49 ;  /* 0x0000004903157836 */ /* 0x000fe20000000000 */
[----:B------:R-:W-:Y:S01]  /*18470*/  BAR.SYNC.DEFER_BLOCKING 0x0 ;  /* 0x0000000000007b1d */ /* 0x000fe20000010000 */
[-C--:B------:R-:W-:Y:S02]  /*18480*/  ISETP.GE.AND P3, PT, R24, R137.reuse, PT ;  /* 0x000000891800720c */ /* 0x080fe40003f66270 */
[----:B------:R-:W-:Y:S02]  /*18490*/  FSEL R244, R23, -INF , !P4 ;  /* 0xff80000017f47808 */ /* 0x000fe40006000000 */
[----:B------:R-:W-:Y:S01]  /*184a0*/  FSEL R194, R16, -INF , !P6 ;  /* 0xff80000010c27808 */ /* 0x000fe20007000000 */
[----:B------:R-:W-:Y:S01]  /*184b0*/  VIADD R16, R3, 0x50 ;  /* 0x0000005003107836 */ /* 0x000fe20000000000 */
[----:B------:R-:W-:Y:S02]  /*184c0*/  FSEL R143, R22, -INF , !P5 ;  /* 0xff800000168f7808 */ /* 0x000fe40006800000 */
[----:B------:R-:W-:-:S02]  /*184d0*/  ISETP.GE.AND P2, PT, R25, R137, PT ;  /* 0x000000891900720c */ /* 0x000fc40003f46270 */
[CC--:B------:R-:W-:Y:S02]  /*184e0*/  ISETP.GE.AND P4, PT, R20.reuse, R136.reuse, PT ;  /* 0x000000881400720c */ /* 0x0c0fe40003f86270 */
[-C--:B------:R-:W-:Y:S02]  /*184f0*/  ISETP.GE.AND P5, PT, R25, R136.reuse, PT ;  /* 0x000000881900720c */ /* 0x080fe40003fa6270 */
[----:B------:R-:W-:Y:S01]  /*18500*/  ISETP.GE.AND P6, PT, R20, R137, PT ;  /* 0x000000891400720c */ /* 0x000fe20003fc6270 */
[----:B------:R-:W-:Y:S01]  /*18510*/  VIADD R20, R3, 0x51 ;  /* 0x0000005103147836 */ /* 0x000fe20000000000 */
[----:B------:R-:W-:Y:S02]  /*18520*/  FSEL R202, R18, -INF , !P3 ;  /* 0xff80000012ca7808 */ /* 0x000fe40005800000 */
[----:B------:R-:W-:Y:S02]  /*18530*/  ISETP.GE.AND P3, PT, R21, R136, PT ;  /* 0x000000881500720c */ /* 0x000fe40003f66270 */
[----:B------:R-:W-:-:S02]  /*18540*/  FSEL R200, R19, -INF , !P2 ;  /* 0xff80000013c87808 */ /* 0x000fc40005000000 */
[----:B------:R-:W-:Y:S01]  /*18550*/  FSEL R192, R12, -INF , !P4 ;  /* 0xff8000000cc07808 */ /* 0x000fe20006000000 */
[----:B------:R-:W-:Y:S01]  /*18560*/  VIADD R12, R3, 0x59 ;  /* 0x00000059030c7836 */ /* 0x000fe20000000000 */
[----:B------:R-:W-:Y:S02]  /*18570*/  FSEL R186, R17, -INF , !P5 ;  /* 0xff80000011ba7808 */ /* 0x000fe40006800000 */
[C---:B------:R-:W-:Y:S02]  /*18580*/  ISETP.GE.AND P2, PT, R16.reuse, R136, PT ;  /* 0x000000881000720c */ /* 0x040fe40003f46270 */
[-C--:B------:R-:W-:Y:S02]  /*18590*/  ISETP.GE.AND P4, PT, R16, R137.reuse, PT ;  /* 0x000000891000720c */ /* 0x080fe40003f86270 */
[----:B--2---:R-:W-:Y:S01]  /*185a0*/  HMMA.16816.F32.BF16 R16, R148, R8, R168 ;  /* 0x000000089410723c */ /* 0x004fe200000418a8 */
[----:B------:R-:W-:Y:S02]  /*185b0*/  FSEL R198, R14, -INF , !P6 ;  /* 0xff8000000ec67808 */ /* 0x000fe40007000000 */
[----:B------:R-:W-:Y:S01]  /*185c0*/  FSEL R190, R13, -INF , !P3 ;  /* 0xff8000000dbe7808 */ /* 0x000fe20005800000 */
[----:B------:R-:W-:Y:S01]  /*185d0*/  VIADD R13, R3, 0x61 ;  /* 0x00000061030d7836 */ /* 0x000fe20000000000 */
[----:B------:R-:W-:-:S02]  /*185e0*/  ISETP.GE.AND P5, PT, R21, R137, PT ;  /* 0x000000891500720c */ /* 0x000fc40003fa6270 */
[CC--:B------:R-:W-:Y:S01]  /*185f0*/  ISETP.GE.AND P6, PT, R20.reuse, R136.reuse, PT ;  /* 0x000000881400720c */ /* 0x0c0fe20003fc6270 */
[----:B------:R-:W-:Y:S01]  /*18600*/  VIADD R8, R3, 0x58 ;  /* 0x0000005803087836 */ /* 0x000fe20000000000 */
[----:B------:R-:W-:Y:S02]  /*18610*/  ISETP.GE.AND P3, PT, R20, R137, PT ;  /* 0x000000891400720c */ /* 0x000fe40003f66270 */
[C---:B-1----:R-:W-:Y:S01]  /*18620*/  HMMA.16816.F32.BF16 R20, R64.reuse, R28, R176 ;  /* 0x0000001c4014723c */ /* 0x042fe200000418b0 */
[----:B------:R-:W-:Y:S02]  /*18630*/  FSEL R188, R15, -INF , !P5 ;  /* 0xff8000000fbc7808 */ /* 0x000fe40006800000 */
[----:B------:R-:W-:Y:S02]  /*18640*/  ISETP.GE.AND P5, PT, R8, R136, PT ;  /* 0x000000880800720c */ /* 0x000fe40003fa6270 */
[----:B------:R-:W-:Y:S01]  /*18650*/  FSEL R182, R158, -INF , !P4 ;  /* 0xff8000009eb67808 */ /* 0x000fe20006000000 */
[----:B------:R-:W-:Y:S01]  /*18660*/  HMMA.16816.F32.BF16 R28, R64, R30, R172 ;  /* 0x0000001e401c723c */ /* 0x000fe200000418ac */
[----:B------:R-:W-:-:S02]  /*18670*/  FSEL R176, R156, -INF , !P2 ;  /* 0xff8000009cb07808 */ /* 0x000fc40005000000 */
[-C--:B------:R-:W-:Y:S02]  /*18680*/  ISETP.GE.AND P2, PT, R8, R137.reuse, PT ;  /* 0x000000890800720c */ /* 0x080fe40003f46270 */
[----:B------:R-:W-:Y:S01]  /*18690*/  FSEL R178, R157, -INF , !P6 ;  /* 0xff8000009db27808 */ /* 0x000fe20007000000 */
[----:B------:R-:W-:Y:S01]  /*186a0*/  HMMA.16816.F32.BF16 R8, R148, R10, R164 ;  /* 0x0000000a9408723c */ /* 0x000fe200000418a4 */
[C---:B------:R-:W-:Y:S02]  /*186b0*/  ISETP.GE.AND P4, PT, R12.reuse, R136, PT ;  /* 0x000000880c00720c */ /* 0x040fe40003f86270 */
[----:B------:R-:W-:Y:S01]  /*186c0*/  ISETP.GE.AND P6, PT, R12, R137, PT ;  /* 0x000000890c00720c */ /* 0x000fe20003fc6270 */
[----:B------:R-:W-:Y:S01]  /*186d0*/  VIADD R12, R3, 0x60 ;  /* 0x00000060030c7836 */ /* 0x000fe20000000000 */
[----:B------:R-:W-:Y:S01]  /*186e0*/  FSEL R180, R159, -INF , !P3 ;  /* 0xff8000009fb47808 */ /* 0x000fe20005800000 */
[----:B---3--:R-:W-:Y:S01]  /*186f0*/  HMMA.16816.F32.BF16 R16, R64, R4, R16 ;  /* 0x000000044010723c */ /* 0x008fe20000041810 */
[----:B------:R-:W-:-:S02]  /*18700*/  FSEL R172, R36, -INF , !P5 ;  /* 0xff80000024ac7808 */ /* 0x000fc40006800000 */
[CC--:B------:R-:W-:Y:S02]  /*18710*/  ISETP.GE.AND P3, PT, R12.reuse, R136.reuse, PT ;  /* 0x000000880c00720c */ /* 0x0c0fe40003f66270 */
[-C--:B------:R-:W-:Y:S01]  /*18720*/  ISETP.GE.AND P5, PT, R12, R137.reuse, PT ;  /* 0x000000890c00720c */ /* 0x080fe20003fa6270 */
[----:B------:R-:W-:Y:S01]  /*18730*/  VIADD R12, R3, 0x68 ;  /* 0x00000068030c7836 */ /* 0x000fe20000000000 */
[----:B------:R-:W-:Y:S01]  /*18740*/  FSEL R168, R39, -INF , !P6 ;  /* 0xff80000027a87808 */ /* 0x000fe20007000000 */
[C---:B------:R-:W-:Y:S01]  /*18750*/  VIADD R5, R3.reuse, 0x70 ;  /* 0x0000007003057836 */ /* 0x040fe20000000000 */
[----:B------:R-:W-:Y:S01]  /*18760*/  FSEL R158, R20, -INF , !P3 ;  /* 0xff800000149e7808 */ /* 0x000fe20005800000 */
[C---:B------:R-:W-:Y:S01]  /*18770*/  VIADD R4, R3.reuse, 0x71 ;  /* 0x0000007103047836 */ /* 0x040fe20000000000 */
[C---:B------:R-:W-:Y:S02]  /*18780*/  ISETP.GE.AND P6, PT, R12.reuse, R136, PT ;  /* 0x000000880c00720c */ /* 0x040fe40003fc6270 */
[----:B------:R-:W-:Y:S01]  /*18790*/  ISETP.GE.AND P3, PT, R12, R137, PT ;  /* 0x000000890c00720c */ /* 0x000fe20003f66270 */
[----:B------:R-:W-:Y:S01]  /*187a0*/  VIADD R12, R3, 0x69 ;  /* 0x00000069030c7836 */ /* 0x000fe20000000000 */
[----:B------:R-:W-:-:S02]  /*187b0*/  FSEL R170, R37, -INF , !P4 ;  /* 0xff80000025aa7808 */ /* 0x000fc40006000000 */
[----:B------:R-:W-:Y:S01]  /*187c0*/  FSEL R164, R22, -INF , !P5 ;  /* 0xff80000016a47808 */ /* 0x000fe20006800000 */
[----:B------:R-:W-:Y:S01]  /*187d0*/  HMMA.16816.F32.BF16 R8, R64, R6, R8 ;  /* 0x000000064008723c */ /* 0x000fe20000041808 */
[----:B------:R-:W-:Y:S02]  /*187e0*/  ISETP.GE.AND P4, PT, R13, R137, PT ;  /* 0x000000890d00720c */ /* 0x000fe40003f86270 */
[----:B------:R-:W-:Y:S02]  /*187f0*/  ISETP.GE.AND P5, PT, R12, R136, PT ;  /* 0x000000880c00720c */ /* 0x000fe40003fa6270 */
[----:B------:R-:W-:Y:S02]  /*18800*/  FSEL R162, R23, -INF , !P4 ;  /* 0xff80000017a27808 */ /* 0x000fe40006000000 */
[----:B------:R-:W-:Y:S01]  /*18810*/  FSEL R154, R28, -INF , !P6 ;  /* 0xff8000001c9a7808 */ /* 0x000fe20007000000 */
[----:B------:R-:W-:Y:S01]  /*18820*/  VIADD R6, R3, 0x78 ;  /* 0x0000007803067836 */ /* 0x000fe20000000000 */
[----:B------:R-:W-:-:S02]  /*18830*/  FSEL R160, R30, -INF , !P3 ;  /* 0xff8000001ea07808 */ /* 0x000fc40005800000 */
[----:B------:R-:W-:Y:S02]  /*18840*/  FSEL R152, R29, -INF , !P5 ;  /* 0xff8000001d987808 */ /* 0x000fe40006800000 */
[----:B------:R-:W-:Y:S02]  /*18850*/  FSEL R174, R38, -INF , !P2 ;  /* 0xff80000026ae7808 */ /* 0x000fe40005000000 */
[CC--:B------:R-:W-:Y:S02]  /*18860*/  ISETP.GE.AND P4, PT, R5.reuse, R136.reuse, PT ;  /* 0x000000880500720c */ /* 0x0c0fe40003f86270 */
[-C--:B------:R-:W-:Y:S02]  /*18870*/  ISETP.GE.AND P6, PT, R5, R137.reuse, PT ;  /* 0x000000890500720c */ /* 0x080fe40003fc6270 */
[C---:B------:R-:W-:Y:S02]  /*18880*/  ISETP.GE.AND P3, PT, R4.reuse, R136, PT ;  /* 0x000000880400720c */ /* 0x040fe40003f66270 */
[----:B------:R-:W-:-:S02]  /*18890*/  ISETP.GE.AND P5, PT, R4, R137, PT ;  /* 0x000000890400720c */ /* 0x000fc40003fa6270 */
[----:B------:R-:W-:Y:S01]  /*188a0*/  ISETP.GE.AND P2, PT, R13, R136, PT ;  /* 0x000000880d00720c */ /* 0x000fe20003f46270 */
[----:B------:R-:W1:Y:S01]  /*188b0*/  LDC.64 R4, c[0x0][0x198] ;  /* 0x00006600ff047b82 */ /* 0x000e620000000a00 */
[----:B------:R-:W-:Y:S02]  /*188c0*/  FSEL R64, R16, -INF , !P4 ;  /* 0xff80000010407808 */ /* 0x000fe40006000000 */
[----:B------:R-:W-:Y:S02]  /*188d0*/  FSEL R156, R21, -INF , !P2 ;  /* 0xff800000159c7808 */ /* 0x000fe40005000000 */
[-C--:B------:R-:W-:Y:S02]  /*188e0*/  ISETP.GE.AND P2, PT, R12, R137.reuse, PT ;  /* 0x000000890c00720c */ /* 0x080fe40003f46270 */
[----:B------:R-:W-:Y:S02]  /*188f0*/  ISETP.GE.AND P4, PT, R3, R137, PT ;  /* 0x000000890300720c */ /* 0x000fe40003f86270 */
[----:B------:R-:W-:-:S02]  /*18900*/  FSEL R150, R31, -INF , !P2 ;  /* 0xff8000001f967808 */ /* 0x000fc40005000000 */
[CC--:B------:R-:W-:Y:S01]  /*18910*/  ISETP.GE.AND P2, PT, R3.reuse, R136.reuse, PT ;  /* 0x000000880300720c */ /* 0x0c0fe20003f46270 */
        /* <DEDUP_REMOVED lines=11> */
[----:B------:R-:W-:-:S02]  /*189d0*/  FSEL R136, R10, -INF , !P3 ;  /* 0xff8000000a887808 */ /* 0x000fc40005800000 */
[----:B------:R-:W-:Y:S02]  /*189e0*/  FSEL R61, R9, -INF , !P5 ;  /* 0xff800000093d7808 */ /* 0x000fe40006800000 */
[----:B------:R-:W-:Y:S01]  /*189f0*/  FSEL R54, R11, -INF , !P2 ;  /* 0xff8000000b367808 */ /* 0x000fe20005000000 */
[----:B------:R-:W-:Y:S05]  /*18a00*/  @!P1 BRA `(.L_x_2778) ;  /* 0x0000000400a49947 */ /* 0x000fea0003800000 */
[----:B------:R-:W-:Y:S04]  /*18a10*/  BSSY B0, `(.L_x_2779) ;  /* 0x0000042000007945 */ /* 0x000fe80003800000 */
[----:B------:R-:W-:Y:S05]  /*18a20*/  @!P0 BRA `(.L_x_2780) ;  /* 0x0000000000f48947 */ /* 0x000fea0003800000 */
[----:B-1----:R-:W2:Y:S01]  /*18a30*/  LD.E R14, desc[UR4][R4.64+0x170] ;  /* 0x00017004040e7980 */ /* 0x002ea2000c101900 */
        /* <DEDUP_REMOVED lines=38> */
[----:B------:R-:W-:Y:S01]  /*18ca0*/  SEL R7, R3, R12, !P1 ;  /* 0x0000000c03077207 */ /* 0x000fe20004800000 */
[----:B------:R-:W2:Y:S02]  /*18cb0*/  LD.E.64 R10, desc[UR4][R4.64+0x38] ;  /* 0x00003804040a7980 */ /* 0x000ea4000c101b00 */
[--C-:B------:R-:W-:Y:S02]  /*18cc0*/  IMAD.WIDE R16, R8, 0x4, R242.reuse ;  /* 0x0000000408107825 */ /* 0x100fe400078e02f2 */
[----:B------:R-:W3:Y:S02]  /*18cd0*/  LD.E.64 R12, desc[UR4][R4.64+0x20] ;  /* 0x00002004040c7980 */ /* 0x000ee4000c101b00 */
[C---:B------:R-:W-:Y:S02]  /*18ce0*/  IMAD.WIDE R18, R7.reuse, 0x4, R242 ;  /* 0x0000000407127825 */ /* 0x040fe400078e02f2 */
[----:B------:R-:W4:Y:S04]  /*18cf0*/  LD.E R3, desc[UR4][R16.64] ;  /* 0x0000000410037980 */ /* 0x000f28000c101900 */
[----:B------:R-:W4:Y:S01]  /*18d00*/  LD.E R6, desc[UR4][R18.64] ;  /* 0x0000000412067980 */ /* 0x000f22000c101900 */
[----:B------:R-:W-:-:S05]  /*18d10*/  IADD3 R7, R7, -R8, RZ ;  /* 0x8000000807077210 */ /* 0x000fca0007ffe0ff */
[----:B------:R-:W-:-:S05]  /*18d20*/  IMAD R14, R14, R7, -0x80 ;  /* 0xffffff800e0e7424 */ /* 0x000fca00078e0207 */
[----:B------:R-:W-:Y:S01]  /*18d30*/  SHF.R.S32.HI R8, RZ, 0x1f, R14 ;  /* 0x0000001fff087819 */ /* 0x000fe2000001140e */
[-C--:B--2---:R-:W-:Y:S02]  /*18d40*/  IMAD R7, R11, R14.reuse, RZ ;  /* 0x0000000e0b077224 */ /* 0x084fe400078e02ff */
[----:B------:R-:W-:-:S04]  /*18d50*/  IMAD.WIDE.U32 R14, R10, R14, RZ ;  /* 0x0000000e0a0e7225 */ /* 0x000fc800078e00ff */
[----:B------:R-:W-:Y:S02]  /*18d60*/  IMAD R8, R10, R8, R7 ;  /* 0x000000080a087224 */ /* 0x000fe400078e0207 */
[----:B----4-:R-:W-:-:S03]  /*18d70*/  IMAD.IADD R3, R3, 0x1, -R6 ;  /* 0x0000000103037824 */ /* 0x010fc600078e0a06 */
[----:B------:R-:W-:Y:S01]  /*18d80*/  IADD3 R15, R15, R8, RZ ;  /* 0x000000080f0f7210 */ /* 0x000fe20007ffe0ff */
[----:B---3--:R-:W-:Y:S01]  /*18d90*/  IMAD R7, R13, R3, RZ ;  /* 0x000000030d077224 */ /* 0x008fe200078e02ff */
[----:B------:R-:W-:-:S05]  /*18da0*/  SHF.R.S32.HI R6, RZ, 0x1f, R3 ;  /* 0x0000001fff067819 */ /* 0x000fca0000011403 */
[----:B------:R-:W-:Y:S02]  /*18db0*/  IMAD R6, R12, R6, R7 ;  /* 0x000000060c067224 */ /* 0x000fe400078e0207 */
[----:B------:R-:W-:-:S04]  /*18dc0*/  IMAD.WIDE.U32 R12, R3, R12, R14 ;  /* 0x0000000c030c7225 */ /* 0x000fc800078e000e */
[----:B------:R-:W-:Y:S01]  /*18dd0*/  IMAD.IADD R8, R13, 0x1, R6 ;  /* 0x000000010d087824 */ /* 0x000fe200078e0206 */
[----:B------:R-:W-:Y:S01]  /*18de0*/  MOV R7, R12 ;  /* 0x0000000c00077202 */ /* 0x000fe20000000f00 */
[----:B------:R-:W-:Y:S05]  /*18df0*/  BRA `(.L_x_2781) ;  /* 0x00000000000c7947 */ /* 0x000fea0003800000 */
.L_x_2780:
[----:B-1----:R-:W2:Y:S02]  /*18e00*/  LD.E R7, desc[UR4][R4.64+0x38] ;  /* 0x0000380404077980 */ /* 0x002ea4000c101900 */
[----:B--2---:R-:W-:-:S04]  /*18e10*/  LEA R7, -R7, RZ, 0x7 ;  /* 0x000000ff07077211 */ /* 0x004fc800078e39ff */
[----:B------:R-:W-:Y:S02]  /*18e20*/  SHF.R.S32.HI R8, RZ, 0x1f, R7 ;  /* 0x0000001fff087819 */ /* 0x000fe40000011407 */
.L_x_2781:
[----:B------:R-:W-:Y:S05]  /*18e30*/  BSYNC B0 ;  /* 0x0000000000007941 */ /* 0x000fea0003800000 */
.L_x_2779:
[C---:B------:R-:W-:Y:S01]  /*18e40*/  IMAD.SHL.U32 R3, R132.reuse, 0x20, RZ ;  /* 0x0000002084037824 */ /* 0x040fe200078e00ff */
[C---:B------:R-:W-:Y:S02]  /*18e50*/  LEA R230, P1, R7.reuse, R230, 0x1 ;  /* 0x000000e607e67211 */ /* 0x040fe400078208ff */
        /* <DEDUP_REMOVED lines=36> */
.L_x_2778:
[----:B------:R-:W-:Y:S05]  /*190a0*/  BSYNC B1 ;  /* 0x0000000000017941 */ /* 0x000fea0003800000 */
.L_x_2777:
[----:B-1----:R1:W3:Y:S01]  /*190b0*/  LD.E R56, desc[UR4][R4.64+0xdc] ;  /* 0x0000dc0404387980 */ /* 0x0022e2000c101900 */
[----:B--2---:R-:W-:Y:S02]  /*190c0*/  FMNMX.FTZ R8, R2, R48, !PT ;  /* 0x0000003002087209 */ /* 0x004fe40007810000 */
[----:B------:R-:W-:Y:S01]  /*190d0*/  FMNMX.FTZ R6, R0, R50, !PT ;  /* 0x0000003200067209 */ /* 0x000fe20007810000 */
[----:B------:R-:W-:Y:S01]  /*190e0*/  LDSM.16.MT88.4 R16, [R221+0xc000] ;  /* 0x00c00000dd10783b */ /* 0x000fe20000004200 */
[----:B------:R-:W-:Y:S02]  /*190f0*/  FMNMX.FTZ R8, R163, R8, !PT ;  /* 0x00000008a3087209 */ /* 0x000fe40007810000 */
[----:B------:R-:W-:Y:S01]  /*19100*/  FMNMX.FTZ R6, R185, R6, !PT ;  /* 0x00000006b9067209 */ /* 0x000fe20007810000 */
[----:B------:R-:W-:Y:S01]  /*19110*/  LDSM.16.MT88.4 R28, [R219+0x10000] ;  /* 0x01000000db1c783b */ /* 0x000fe20000004200 */
[----:B------:R-:W-:Y:S02]  /*19120*/  FMNMX.FTZ R8, R181, R8, !PT ;  /* 0x00000008b5087209 */ /* 0x000fe40007810000 */
[----:B------:R-:W-:Y:S01]  /*19130*/  FMNMX.FTZ R6, R187, R6, !PT ;  /* 0x00000006bb067209 */ /* 0x000fe20007810000 */
[----:B------:R-:W-:Y:S03]  /*19140*/  LDSM.16.MT88.4 R24, [R221+0xc800] ;  /* 0x00c80000dd18783b */ /* 0x000fe60000004200 */
[----:B------:R-:W-:Y:S01]  /*19150*/  FMNMX.FTZ R6, R189, R6, !PT ;  /* 0x00000006bd067209 */ /* 0x000fe20007810000 */
[----:B------:R-:W-:Y:S03]  /*19160*/  LDSM.16.MT88.4 R36, [R219+0x10800] ;  /* 0x01080000db24783b */ /* 0x000fe60000004200 */
[----:B------:R-:W-:-:S04]  /*19170*/  FMNMX.FTZ R6, R51, R6, !PT ;  /* 0x0000000633067209 */ /* 0x000fc80007810000 */
        /* <DEDUP_REMOVED lines=53> */
[----:B------:R-:W-:-:S03]  /*194d0*/  FMNMX.FTZ R3, R62, R3, !PT ;  /* 0x000000033e037209 */ /* 0x000fc60007810000 */
[----:B------:R-:W1:Y:S01]  /*194e0*/  SHFL.BFLY PT, R4, R5, 0x2, 0x1f ;  /* 0x0c401f0005047f89 */ /* 0x000e6200000e0000 */
[----:B------:R-:W-:-:S04]  /*194f0*/  FMNMX.FTZ R6, R60, R3, !PT ;  /* 0x000000033c067209 */ /* 0x000fc80007810000 */
[----:B------:R-:W-:-:S05]  /*19500*/  FMNMX.FTZ R6, R61, R6, !PT ;  /* 0x000000063d067209 */ /* 0x000fca0007810000 */
[----:B------:R-:W2:Y:S01]  /*19510*/  SHFL.BFLY PT, R3, R6, 0x2, 0x1f ;  /* 0x0c401f0006037f89 */ /* 0x000ea200000e0000 */
[----:B-1----:R-:W-:-:S05]  /*19520*/  FMNMX.FTZ R4, R5, R4, !PT ;  /* 0x0000000405047209 */ /* 0x002fca0007810000 */
[----:B------:R-:W1:Y:S01]  /*19530*/  SHFL.BFLY PT, R45, R4, 0x1, 0x1f ;  /* 0x0c201f00042d7f89 */ /* 0x000e6200000e0000 */
[----:B--2---:R-:W-:-:S05]  /*19540*/  FMNMX.FTZ R3, R6, R3, !PT ;  /* 0x0000000306037209 */ /* 0x004fca0007810000 */
[----:B------:R-:W2:Y:S01]  /*19550*/  SHFL.BFLY PT, R46, R3, 0x1, 0x1f ;  /* 0x0c201f00032e7f89 */ /* 0x000ea200000e0000 */
[----:B-1----:R-:W-:-:S03]  /*19560*/  FMNMX.FTZ R45, R4, R45, !PT ;  /* 0x0000002d042d7209 */ /* 0x002fc60007810000 */
[----:B------:R-:W1:Y:S01]  /*19570*/  LDSM.16.MT88.4 R4, [R223+0xc000] ;  /* 0x00c00000df04783b */ /* 0x000e620000004200 */
[----:B------:R-:W-:-:S04]  /*19580*/  FSETP.NEU.FTZ.AND P0, PT, R45, -INF , PT ;  /* 0xff8000002d00780b */ /* 0x000fc80003f1d000 */
[----:B------:R-:W-:Y:S02]  /*19590*/  FSEL R9, R45, RZ, P0 ;  /* 0x000000ff2d097208 */ /* 0x000fe40000000000 */
[----:B--2---:R-:W-:-:S03]  /*195a0*/  FMNMX.FTZ R46, R3, R46, !PT ;  /* 0x0000002e032e7209 */ /* 0x004fc60007810000 */
[----:B------:R-:W-:Y:S01]  /*195b0*/  FADD.FTZ R9, R0, -R9 ;  /* 0x8000000900097221 */ /* 0x000fe20000010000 */
[----:B------:R-:W-:-:S04]  /*195c0*/  FSETP.NEU.FTZ.AND P1, PT, R46, -INF , PT ;  /* 0xff8000002e00780b */ /* 0x000fc80003f3d000 */
[----:B------:R-:W-:-:S05]  /*195d0*/  FSEL R11, R46, RZ, P1 ;  /* 0x000000ff2e0b7208 */ /* 0x000fca0000800000 */
[----:B------:R-:W-:Y:S01]  /*195e0*/  FADD.FTZ R11, R2, -R11 ;  /* 0x8000000b020b7221 */ /* 0x000fe20000010000 */
[C---:B---3--:R-:W-:Y:S01]  /*195f0*/  FMUL.FTZ R55, R56.reuse, R45 ;  /* 0x0000002d38377220 */ /* 0x048fe20000410000 */
[C---:B------:R-:W-:Y:S02]  /*19600*/  FMUL.FTZ R63, R56.reuse, R46 ;  /* 0x0000002e383f7220 */ /* 0x040fe40000410000 */
[C---:B------:R-:W-:Y:S01]  /*19610*/  FMUL.FTZ R0, R56.reuse, R11 ;  /* 0x0000000b38007220 */ /* 0x040fe20000410000 */
[----:B------:R-:W-:Y:S01]  /*19620*/  FMUL.FTZ R20, R56, R9 ;  /* 0x0000000938147220 */ /* 0x000fe20000410000 */
[----:B------:R-:W-:Y:S01]  /*19630*/  FSEL R55, R55, RZ, P0 ;  /* 0x000000ff37377208 */ /* 0x000fe20000000000 */
[----:B------:R-:W2:Y:S01]  /*19640*/  LDSM.16.MT88.4 R8, [R220+0xc000] ;  /* 0x00c00000dc08783b */ /* 0x000ea20000004200 */
[----:B------:R-:W-:Y:S01]  /*19650*/  FSEL R63, R63, RZ, P1 ;  /* 0x000000ff3f3f7208 */ /* 0x000fe20000800000 */
[----:B------:R-:W3:Y:S02]  /*19660*/  MUFU.EX2 R2, R20 ;  /* 0x0000001400027308 */ /* 0x000ee40000000800 */
        /* <DEDUP_REMOVED lines=15> */
[-C--:B---3--:R-:W-:Y:S01]  /*19760*/  FMUL.FTZ R130, R130, R2.reuse ;  /* 0x0000000282827220 */ /* 0x088fe20000410000 */
[----:B------:R-:W3:Y:S01]  /*19770*/  MUFU.EX2 R41, R41 ;  /* 0x0000002900297308 */ /* 0x000ee20000000800 */
        /* <DEDUP_REMOVED lines=15> */
[----:B------:R-:W4:Y:S01]  /*19870*/  MUFU.EX2 R3, R3 ;  /* 0x0000000300037308 */ /* 0x000f220000000800 */
[----:B---3--:R-:W-:Y:S01]  /*19880*/  F2FP.BF16.F32.PACK_AB R13, R41, R49 ;  /* 0x00000031290d723e */ /* 0x008fe200000010ff */
[-C--:B------:R-:W-:Y:S01]  /*19890*/  FMUL.FTZ R91, R91, R2.reuse ;  /* 0x000000025b5b7220 */ /* 0x080fe20000410000 */
[-C--:B------:R-:W-:Y:S01]  /*198a0*/  FMUL.FTZ R94, R94, R2.reuse ;  /* 0x000000025e5e7220 */ /* 0x080fe20000410000 */
[-C--:B------:R-:W-:Y:S01]  /*198b0*/  FMUL.FTZ R95, R95, R2.reuse ;  /* 0x000000025f5f7220 */ /* 0x080fe20000410000 */
[-C--:B------:R-:W-:Y:S01]  /*198c0*/  FMUL.FTZ R98, R98, R2.reuse ;  /* 0x0000000262627220 */ /* 0x080fe20000410000 */
[----:B------:R-:W-:Y:S01]  /*198d0*/  FMUL.FTZ R99, R99, R2 ;  /* 0x0000000263637220 */ /* 0x000fe20000410000 */
[-CC-:B------:R-:W-:Y:S01]  /*198e0*/  FFMA.FTZ R58, R58, R56.reuse, -R63.reuse ;  /* 0x000000383a3a7223 */ /* 0x180fe2000001083f */
[----:B------:R-:W-:Y:S01]  /*198f0*/  MUFU.EX2 R44, R44 ;  /* 0x0000002c002c7308 */ /* 0x000fe20000000800 */
[----:B------:R-:W-:Y:S01]  /*19900*/  FFMA.FTZ R57, R57, R56, -R63 ;  /* 0x0000003839397223 */ /* 0x000fe2000001083f */
[-C--:B------:R-:W-:Y:S01]  /*19910*/  FMUL.FTZ R102, R102, R2.reuse ;  /* 0x0000000266667220 */ /* 0x080fe20000410000 */
[-C--:B------:R-:W-:Y:S01]  /*19920*/  FMUL.FTZ R103, R103, R2.reuse ;  /* 0x0000000267677220 */ /* 0x080fe20000410000 */
[-C--:B------:R-:W-:Y:S01]  /*19930*/  FMUL.FTZ R122, R122, R2.reuse ;  /* 0x000000027a7a7220 */ /* 0x080fe20000410000 */
[-C--:B------:R-:W-:Y:S01]  /*19940*/  FMUL.FTZ R123, R123, R2.reuse ;  /* 0x000000027b7b7220 */ /* 0x080fe20000410000 */
[-C--:B------:R-:W-:Y:S01]  /*19950*/  FMUL.FTZ R106, R106, R2.reuse ;  /* 0x000000026a6a7220 */ /* 0x080fe20000410000 */
[----:B------:R-:W-:Y:S01]  /*19960*/  FMUL.FTZ R107, R107, R2 ;  /* 0x000000026b6b7220 */ /* 0x000fe20000410000 */
[----:B------:R-:W3:Y:S01]  /*19970*/  MUFU.EX2 R43, R43 ;  /* 0x0000002b002b7308 */ /* 0x000ee20000000800 */
[----:B----4-:R-:W-:Y:S01]  /*19980*/  F2FP.BF16.F32.PACK_AB R15, R3, R40 ;  /* 0x00000028030f723e */ /* 0x010fe200000010ff */
        /* <DEDUP_REMOVED lines=9> */
[-C--:B------:R-:W-:Y:S01]  /*19a20*/  FFMA.FTZ R137, R144, R56.reuse, -R63 ;  /* 0x0000003890897223 */ /* 0x080fe2000001083f */
[-CC-:B------:R-:W-:Y:S01]  /*19a30*/  FFMA.FTZ R66, R35, R56.reuse, -R55.reuse ;  /* 0x0000003823427223 */ /* 0x180fe20000010837 */
[-C--:B------:R-:W-:Y:S01]  /*19a40*/  FFMA.FTZ R67, R33, R56.reuse, -R55 ;  /* 0x0000003821437223 */ /* 0x080fe20000010837 */
[-CC-:B------:R-:W-:Y:S01]  /*19a50*/  FFMA.FTZ R144, R32, R56.reuse, -R63.reuse ;  /* 0x0000003820907223 */ /* 0x180fe2000001083f */
[--C-:B------:R-:W-:Y:S01]  /*19a60*/  FFMA.FTZ R139, R34, R56, -R63.reuse ;  /* 0x00000038228b7223 */ /* 0x100fe2000001083f */
[----:B------:R-:W4:Y:S01]  /*19a70*/  MUFU.EX2 R47, R47 ;  /* 0x0000002f002f7308 */ /* 0x000f220000000800 */
[----:B---3--:R-:W-:Y:S01]  /*19a80*/  F2FP.BF16.F32.PACK_AB R12, R43, R44 ;  /* 0x0000002c2b0c723e */ /* 0x008fe200000010ff */
[-C--:B------:R-:W-:Y:S01]  /*19a90*/  FFMA.FTZ R146, R146, R56.reuse, -R63 ;  /* 0x0000003892927223 */ /* 0x080fe2000001083f */
[-CC-:B------:R-:W-:Y:S01]  /*19aa0*/  FFMA.FTZ R148, R141, R56.reuse, -R55.reuse ;  /* 0x000000388d947223 */ /* 0x180fe20000010837 */
[----:B------:R-:W-:Y:S01]  /*19ab0*/  LDSM.16.MT88.4 R32, [R223+0xd000] ;  /* 0x00d00000df20783b */ /* 0x000fe20000004200 */
[-CC-:B------:R-:W-:Y:S01]  /*19ac0*/  FFMA.FTZ R166, R145, R56.reuse, -R55.reuse ;  /* 0x0000003891a67223 */ /* 0x180fe20000010837 */
[-CC-:B------:R-:W-:Y:S01]  /*19ad0*/  FFMA.FTZ R141, R252, R56.reuse, -R55.reuse ;  /* 0x00000038fc8d7223 */ /* 0x180fe20000010837 */
[-C--:B------:R-:W-:Y:S01]  /*19ae0*/  FFMA.FTZ R143, R143, R56.reuse, -R55 ;  /* 0x000000388f8f7223 */ /* 0x080fe20000010837 */
[----:B------:R-:W3:Y:S01]  /*19af0*/  MUFU.EX2 R0, R0 ;  /* 0x0000000000007308 */ /* 0x000ee20000000800 */
[-CC-:B------:R-:W-:Y:S01]  /*19b00*/  FFMA.FTZ R145, R246, R56.reuse, -R63.reuse ;  /* 0x00000038f6917223 */ /* 0x180fe2000001083f */
[-CC-:B------:R-:W-:Y:S01]  /*19b10*/  FFMA.FTZ R184, R184, R56.reuse, -R63.reuse ;  /* 0x00000038b8b87223 */ /* 0x180fe2000001083f */
[-CC-:B------:R-:W-:Y:S01]  /*19b20*/  FFMA.FTZ R147, R250, R56.reuse, -R63.reuse ;  /* 0x00000038fa937223 */ /* 0x180fe2000001083f */
[-C--:B------:R-:W-:Y:S01]  /*19b30*/  FFMA.FTZ R196, R196, R56.reuse, -R63 ;  /* 0x00000038c4c47223 */ /* 0x080fe2000001083f */
[-CC-:B------:R-:W-:Y:S01]  /*19b40*/  FFMA.FTZ R244, R244, R56.reuse, -R55.reuse ;  /* 0x00000038f4f47223 */ /* 0x180fe20000010837 */
[-CC-:B------:R-:W-:Y:S01]  /*19b50*/  FFMA.FTZ R149, R202, R56.reuse, -R55.reuse ;  /* 0x00000038ca957223 */ /* 0x180fe20000010837 */
[--C-:B------:R-:W-:Y:S01]  /*19b60*/  FFMA.FTZ R200, R200, R56, -R55.reuse ;  /* 0x00000038c8c87223 */ /* 0x100fe20000010837 */
[----:B------:R-:W-:Y:S01]  /*19b70*/  MUFU.EX2 R51, R51 ;  /* 0x0000003300337308 */ /* 0x000fe20000000800 */
[----:B----4-:R-:W-:Y:S01]  /*19b80*/  F2FP.BF16.F32.PACK_AB R14, R47, R42 ;  /* 0x0000002a2f0e723e */ /* 0x010fe200000010ff */
[-C--:B------:R-:W-:Y:S01]  /*19b90*/  FFMA.FTZ R151, R198, R56.reuse, -R55 ;  /* 0x00000038c6977223 */ /* 0x080fe20000010837 */
[-CC-:B------:R-:W-:Y:S01]  /*19ba0*/  FFMA.FTZ R153, R194, R56.reuse, -R63.reuse ;  /* 0x00000038c2997223 */ /* 0x180fe2000001083f */
[-CC-:B------:R-:W-:Y:S01]  /*19bb0*/  FFMA.FTZ R186, R186, R56.reuse, -R63.reuse ;  /* 0x00000038baba7223 */ /* 0x180fe2000001083f */
[-CC-:B------:R-:W-:Y:S01]  /*19bc0*/  FFMA.FTZ R155, R192, R56.reuse, -R63.reuse ;  /* 0x00000038c09b7223 */ /* 0x180fe2000001083f */
[-C--:B------:R-:W-:Y:S01]  /*19bd0*/  FFMA.FTZ R190, R190, R56.reuse, -R63 ;  /* 0x00000038bebe7223 */ /* 0x080fe2000001083f */
[--C-:B------:R-:W-:Y:S01]  /*19be0*/  FFMA.FTZ R188, R188, R56, -R55.reuse ;  /* 0x00000038bcbc7223 */ /* 0x100fe20000010837 */
        /* <DEDUP_REMOVED lines=52> */
[-CC-:B------:R-:W-:Y:S01]  /*19f30*/  FFMA.FTZ R163, R172, R56.reuse, -R63.reuse ;  /* 0x00000038aca37223 */ /* 0x180fe2000001083f */
[-C--:B------:R-:W-:Y:S01]  /*19f40*/  FFMA.FTZ R170, R170, R56.reuse, -R63 ;  /* 0x00000038aaaa7223 */ /* 0x080fe2000001083f */
[-CC-:B------:R-:W-:Y:S01]  /*19f50*/  FFMA.FTZ R168, R168, R56.reuse, -R55.reuse ;  /* 0x00000038a8a87223 */ /* 0x180fe20000010837 */
[-CC-:B------:R-:W-:Y:S01]  /*19f60*/  FFMA.FTZ R164, R164, R56.reuse, -R55.reuse ;  /* 0x00000038a4a47223 */ /* 0x180fe20000010837 */
[C---:B-1----:R-:W-:Y:S01]  /*19f70*/  HMMA.16816.F32.BF16 R84, R12.reuse, R4, R84 ;  /* 0x000000040c54723c */ /* 0x042fe20000041854 */
[-CC-:B------:R-:W-:Y:S01]  /*19f80*/  FFMA.FTZ R165, R162, R56.reuse, -R55.reuse ;  /* 0x00000038a2a57223 */ /* 0x180fe20000010837 */
[----:B------:R-:W-:Y:S01]  /*19f90*/  MUFU.EX2 R58, R58 ;  /* 0x0000003a003a7308 */ /* 0x000fe20000000800 */
[-C--:B------:R-:W-:Y:S01]  /*19fa0*/  FFMA.FTZ R160, R160, R56.reuse, -R55 ;  /* 0x00000038a0a07223 */ /* 0x080fe20000010837 */
[-CC-:B------:R-:W-:Y:S01]  /*19fb0*/  FFMA.FTZ R158, R158, R56.reuse, -R63.reuse ;  /* 0x000000389e9e7223 */ /* 0x180fe2000001083f */
[-CC-:B------:R-:W-:Y:S01]  /*19fc0*/  FFMA.FTZ R167, R156, R56.reuse, -R63.reuse ;  /* 0x000000389ca77223 */ /* 0x180fe2000001083f */
[C---:B------:R-:W-:Y:S01]  /*19fd0*/  HMMA.16816.F32.BF16 R88, R12.reuse, R6, R88 ;  /* 0x000000060c58723c */ /* 0x040fe20000041858 */
[----:B------:R-:W1:Y:S01]  /*19fe0*/  LDSM.16.MT88.4 R4, [R220+0x10000] ;  /* 0x01000000dc04783b */ /* 0x000e620000004200 */
[-CC-:B------:R-:W-:Y:S01]  /*19ff0*/  FFMA.FTZ R154, R154, R56.reuse, -R63.reuse ;  /* 0x000000389a9a7223 */ /* 0x180fe2000001083f */
[-C--:B------:R-:W-:Y:S01]  /*1a000*/  FFMA.FTZ R169, R152, R56.reuse, -R63 ;  /* 0x0000003898a97223 */ /* 0x080fe2000001083f */
[----:B------:R-:W5:Y:S01]  /*1a010*/  MUFU.EX2 R57, R57 ;  /* 0x0000003900397308 */ /* 0x000f620000000800 */
[----:B------:R-:W-:Y:S01]  /*1a020*/  FFMA.FTZ R171, R150, R56, -R55 ;  /* 0x0000003896ab7223 */ /* 0x000fe20000010837 */
[C---:B---3--:R-:W-:Y:S01]  /*1a030*/  HMMA.16816.F32.BF16 R92, R12.reuse, R16, R92 ;  /* 0x000000100c5c723c */ /* 0x048fe2000004185c */
[----:B------:R-:W-:Y:S01]  /*1a040*/  FFMA.FTZ R2, R248, R2, R49 ;  /* 0x00000002f8027223 */ /* 0x000fe20000010031 */
[----:B------:R-:W-:Y:S01]  /*1a050*/  FFMA.FTZ R0, R249, R0, R44 ;  /* 0x00000000f9007223 */ /* 0x000fe2000001002c */
[-CC-:B------:R-:W-:Y:S01]  /*1a060*/  FFMA.FTZ R142, R142, R56.reuse, -R55.reuse ;  /* 0x000000388e8e7223 */ /* 0x180fe20000010837 */
[-C--:B------:R-:W-:Y:S01]  /*1a070*/  FFMA.FTZ R173, R140, R56.reuse, -R55 ;  /* 0x000000388cad7223 */ /* 0x080fe20000010837 */
[----:B------:R-:W-:Y:S01]  /*1a080*/  FADD.FTZ R41, R41, R2 ;  /* 0x0000000229297221 */ /* 0x000fe20000010000 */
[C---:B------:R-:W-:Y:S01]  /*1a090*/  HMMA.16816.F32.BF16 R96, R12.reuse, R18, R96 ;  /* 0x000000120c60723c */ /* 0x040fe20000041860 */
[----:B------:R-:W3:Y:S01]  /*1a0a0*/  LDSM.16.MT88.4 R16, [R223+0xc800] ;  /* 0x00c80000df10783b */ /* 0x000ee20000004200 */
[----:B------:R-:W-:Y:S01]  /*1a0b0*/  MUFU.EX2 R65, R65 ;  /* 0x0000004100417308 */ /* 0x000fe20000000800 */
        /* <DEDUP_REMOVED lines=11> */
[----:B------:R-:W-:Y:S01]  /*1a170*/  FFMA.FTZ R54, R54, R56, -R55 ;  /* 0x0000003836367223 */ /* 0x000fe20000010837 */
[----:B------:R-:W-:-:S03]  /*1a180*/  MOV R2, R46 ;  /* 0x0000002e00027202 */ /* 0x000fc60000000f00 */
        /* <DEDUP_REMOVED lines=19> */
[----:B------:R-:W3:Y:S01]  /*1a2c0*/  MUFU.EX2 R146, R146 ;  /* 0x0000009200927308 */ /* 0x000ee20000000800 */
[----:B------:R-:W-:Y:S02]  /*1a2d0*/  FADD.FTZ R50, R50, R53 ;  /* 0x0000003532327221 */ /* 0x000fe40000010000 */
[----:B------:R-:W-:Y:S01]  /*1a2e0*/  FADD.FTZ R0, R57, R0 ;  /* 0x0000000039007221 */ /* 0x000fe20000010000 */
[C---:B------:R-:W-:Y:S01]  /*1a2f0*/  HMMA.16816.F32.BF16 R124, R4.reuse, R18, R124 ;  /* 0x00000012047c723c */ /* 0x040fe2000004187c */
[----:B------:R-:W4:Y:S03]  /*1a300*/  LDSM.16.MT88.4 R16, [R223+0x10800] ;  /* 0x01080000df10783b */ /* 0x000f260000004200 */
[----:B------:R-:W5:Y:S02]  /*1a310*/  MUFU.EX2 R148, R148 ;  /* 0x0000009400947308 */ /* 0x000f640000000800 */
[C---:B--2---:R-:W-:Y:S06]  /*1a320*/  HMMA.16816.F32.BF16 R76, R4.reuse, R8, R76 ;  /* 0x00000008044c723c */ /* 0x044fec000004184c */
[C---:B------:R-:W-:Y:S01]  /*1a330*/  HMMA.16816.F32.BF16 R80, R4.reuse, R10, R80 ;  /* 0x0000000a0450723c */ /* 0x040fe20000041850 */
[----:B------:R-:W2:Y:S01]  /*1a340*/  LDSM.16.MT88.4 R8, [R220+0x10800] ;  /* 0x01080000dc08783b */ /* 0x000ea20000004200 */
        /* <DEDUP_REMOVED lines=19> */
[C---:B--2---:R-:W-:Y:S05]  /*1a480*/  HMMA.16816.F32.BF16 R104, R4.reuse, R8, R104 ;  /* 0x000000080468723c */ /* 0x044fea0000041868 */
[----:B------:R-:W2:Y:S01]  /*1a490*/  MUFU.EX2 R244, R244 ;  /* 0x000000f400f47308 */ /* 0x000ea20000000800 */
[C---:B------:R-:W-:Y:S01]  /*1a4a0*/  HMMA.16816.F32.BF16 R116, R4.reuse, R10, R116 ;  /* 0x0000000a0474723c */ /* 0x040fe20000041874 */
[----:B-1----:R-:W-:Y:S01]  /*1a4b0*/  F2FP.BF16.F32.PACK_AB R8, R144, R137 ;  /* 0x000000899008723e */ /* 0x002fe200000010ff */
[----:B------:R-:W-:Y:S01]  /*1a4c0*/  FADD.FTZ R137, R137, R0 ;  /* 0x0000000089897221 */ /* 0x000fe20000010000 */
[----:B------:R-:W-:Y:S01]  /*1a4d0*/  F2FP.BF16.F32.PACK_AB R9, R66, R65 ;  /* 0x000000414209723e */ /* 0x000fe200000010ff */
[----:B------:R-:W-:Y:S01]  /*1a4e0*/  FADD.FTZ R65, R65, R50 ;  /* 0x0000003241417221 */ /* 0x000fe20000010000 */
[----:B------:R-:W-:Y:S01]  /*1a4f0*/  MOV R0, R45 ;  /* 0x0000002d00007202 */ /* 0x000fe20000000f00 */
[C---:B------:R-:W-:Y:S01]  /*1a500*/  HMMA.16816.F32.BF16 R108, R4.reuse, R36, R108 ;  /* 0x00000024046c723c */ /* 0x040fe2000004186c */
[----:B---3--:R-:W-:Y:S01]  /*1a510*/  F2FP.BF16.F32.PACK_AB R10, R146, R139 ;  /* 0x0000008b920a723e */ /* 0x008fe200000010ff */
        /* <DEDUP_REMOVED lines=19> */
[----:B------:R-:W3:Y:S05]  /*1a650*/  LDSM.16.MT88.4 R20, [R220+0x11000] ;  /* 0x01100000dc14783b */ /* 0x000eea0000004200 */
        /* <DEDUP_REMOVED lines=27> */
[----:B------:R-:W3:Y:S01]  /*1a810*/  LDSM.16.MT88.4 R8, [R220+0x11800] ;  /* 0x01180000dc08783b */ /* 0x000ee20000004200 */
        /* <DEDUP_REMOVED lines=10> */
[----:B----4-:R-:W-:Y:S01]  /*1a8c0*/  HMMA.16816.F32.BF16 R68, R12, R28, R68 ;  /* 0x0000001c0c44723c */ /* 0x010fe20000041844 */
        /* <DEDUP_REMOVED lines=183> */
.L_x_2773:
[----:B------:R-:W-:-:S13]  /*1b440*/  ISETP.GE.AND P0, PT, R241, 0x1, PT ;  /* 0x00000001f100780c */ /* 0x000fda0003f06270 */
[----:B------:R-:W-:Y:S05]  /*1b450*/  @!P0 BRA `(.L_x_2782) ;  /* 0x00000040009c8947 */ /* 0x000fea0003800000 */
[C---:B------:R-:W-:Y:S01]  /*1b460*/  SHF.L.U64.HI R244, R134.reuse, 0x5, R135 ;  /* 0x0000000586f47819 */ /* 0x040fe20000010287 */
[----:B------:R-:W-:Y:S01]  /*1b470*/  IMAD.SHL.U32 R245, R134, 0x20, RZ ;  /* 0x0000002086f57824 */ /* 0x000fe200078e00ff */
[C---:B------:R-:W-:Y:S01]  /*1b480*/  SHF.L.U64.HI R246, R132.reuse, 0x5, R133 ;  /* 0x0000000584f67819 */ /* 0x040fe20000010285 */
[----:B------:R-:W-:Y:S01]  /*1b490*/  IMAD.SHL.U32 R247, R132, 0x20, RZ ;  /* 0x0000002084f77824 */ /* 0x000fe200078e00ff */
[----:B------:R-:W-:Y:S01]  /*1b4a0*/  MOV R135, R0 ;  /* 0x0000000000877202 */ /* 0x000fe20000000f00 */
[----:B------:R-:W-:-:S07]  /*1b4b0*/  IMAD.MOV.U32 R3, RZ, RZ, R2 ;  /* 0x000000ffff037224 */ /* 0x000fce00078e0002 */
.L_x_2791:
        /* <DEDUP_REMOVED lines=81> */
.L_x_2784:
[----:B-1----:R-:W-:Y:S02]  /*1b9d0*/  R2UR UR4, R136 ;  /* 0x00000000880472ca */ /* 0x002fe400000e0000 */
[----:B------:R-:W-:Y:S11]  /*1b9e0*/  R2UR UR5, R137 ;  /* 0x00000000890572ca */ /* 0x000ff600000e0000 */
[----:B------:R-:W-:Y:S02]  /*1b9f0*/  @!UPT UIADD3 URZ, URZ, URZ, URZ ;  /* 0x0000003f3f3ff290 */ /* 0x000fe4000fffe03f */
[----:B--2---:R-:W2:Y:S02]  /*1ba00*/  LD.E R8, desc[UR4][R132.64+0x40] ;  /* 0x0000400484087980 */ /* 0x004ea4000c101900 */
[----:B--2---:R-:W-:Y:S05]  /*1ba10*/  IMAD.U32 R8, R8, -0x80, RZ ;  /* 0xffffff8008087824 */ /* 0x004fea00078e00ff */
[----:B------:R-:W-:Y:S02]  /*1ba20*/  SHF.R.S32.HI R7, RZ, 0x1f, R8 ;  /* 0x0000001fff077819 */ /* 0x000fe40000011408 */
.L_x_2785:
[----:B------:R-:W-:Y:S05]  /*1ba30*/  BSYNC B0 ;  /* 0x0000000000007941 */ /* 0x000fea0003800000 */
.L_x_2783:
[----:B------:R-:W-:Y:S01]  /*1ba40*/  R2UR UR8, R136 ;  /* 0x00000000880872ca */ /* 0x000fe200000e0000 */
[----:B------:R-:W-:Y:S01]  /*1ba50*/  BSSY B1, `(.L_x_2786) ;  /* 0x000018a000017945 */ /* 0x000fe20003800000 */
[C---:B------:R-:W-:Y:S02]  /*1ba60*/  R2UR UR9, R137.reuse ;  /* 0x00000000890972ca */ /* 0x040fe400000e0000 */
[----:B------:R-:W-:Y:S02]  /*1ba70*/  LEA R232, P0, R8, R232, 0x1 ;  /* 0x000000e808e87211 */ /* 0x000fe400078008ff */
[----:B------:R-:W-:Y:S02]  /*1ba80*/  R2UR UR4, R136 ;  /* 0x00000000880472ca */ /* 0x000fe400000e0000 */
[C---:B------:R-:W-:Y:S02]  /*1ba90*/  R2UR UR5, R137.reuse ;  /* 0x00000000890572ca */ /* 0x040fe400000e0000 */
[----:B------:R-:W-:Y:S02]  /*1baa0*/  LEA.HI.X R233, R8, R233, R7, 0x1, P0 ;  /* 0x000000e908e97211 */ /* 0x000fe400000f0c07 */
[----:B------:R-:W-:Y:S02]  /*1bab0*/  R2UR UR16, R136 ;  /* 0x00000000881072ca */ /* 0x000fe400000e0000 */
[C---:B------:R-:W-:Y:S01]  /*1bac0*/  R2UR UR17, R137.reuse ;  /* 0x00000000891172ca */ /* 0x040fe200000e0000 */
[----:B------:R-:W-:Y:S01]  /*1bad0*/  @!PT LDS RZ, [RZ] ;  /* 0x00000000fffff984 */ /* 0x000fe20000000800 */
[----:B------:R-:W-:Y:S01]  /*1bae0*/  @!PT LDS RZ, [RZ] ;  /* 0x00000000fffff984 */ /* 0x000fe20000000800 */
[----:B------:R-:W-:Y:S01]  /*1baf0*/  @!PT LDS RZ, [RZ] ;  /* 0x00000000fffff984 */ /* 0x000fe20000000800 */
[----:B------:R-:W-:Y:S01]  /*1bb00*/  LDGSTS.E.BYPASS.LTC128B.128 [R239+0xc000], desc[UR8][R232.64] ;  /* 0x0c000000e8ef7fae */ /* 0x000fe2000b901d48 */
[-C--:B------:R-:W-:Y:S02]  /*1bb10*/  IADD3 R6, P0, R232, R245.reuse, RZ ;  /* 0x000000f5e8067210 */ /* 0x080fe40007f1e0ff */
[C---:B------:R-:W-:Y:S02]  /*1bb20*/  R2UR UR14, R136.reuse ;  /* 0x00000000880e72ca */ /* 0x040fe400000e0000 */
[----:B------:R-:W-:Y:S01]  /*1bb30*/  R2UR UR15, R137 ;  /* 0x00000000890f72ca */ /* 0x000fe200000e0000 */
[--C-:B------:R-:W-:Y:S01]  /*1bb40*/  IMAD.X R7, R233, 0x1, R244.reuse, P0 ;  /* 0x00000001e9077824 */ /* 0x100fe200000e06f4 */
[----:B------:R-:W-:Y:S01]  /*1bb50*/  R2UR UR12, R136 ;  /* 0x00000000880c72ca */ /* 0x000fe200000e0000 */
[----:B------:R-:W-:Y:S01]  /*1bb60*/  LDGSTS.E.BYPASS.LTC128B.128 [R239+0x10000], desc[UR4][R232.64+0x80] ;  /* 0x10000080e8ef7fae */ /* 0x000fe2000b901d44 */
[C---:B------:R-:W-:Y:S02]  /*1bb70*/  R2UR UR13, R137.reuse ;  /* 0x00000000890d72ca */ /* 0x040fe400000e0000 */
[-C--:B------:R-:W-:Y:S01]  /*1bb80*/  IADD3 R4, P0, R6, R245.reuse, RZ ;  /* 0x000000f506047210 */ /* 0x080fe20007f1e0ff */
[----:B------:R-:W-:Y:S01]  /*1bb90*/  LDGSTS.E.BYPASS.LTC128B.128 [R239+0xc800], desc[UR16][R6.64] ;  /* 0x0c80000006ef7fae */ /* 0x000fe2000b901d50 */
[----:B------:R-:W-:Y:S02]  /*1bba0*/  R2UR UR10, R136 ;  /* 0x00000000880a72ca */ /* 0x000fe400000e0000 */
[----:B------:R-:W-:Y:S01]  /*1bbb0*/  R2UR UR11, R137 ;  /* 0x00000000890b72ca */ /* 0x000fe200000e0000 */
[--C-:B------:R-:W-:Y:S01]  /*1bbc0*/  IMAD.X R5, R7, 0x1, R244.reuse, P0 ;  /* 0x0000000107057824 */ /* 0x100fe200000e06f4 */
[-C--:B------:R-:W-:Y:S01]  /*1bbd0*/  IADD3 R8, P0, R4, R245.reuse, RZ ;  /* 0x000000f504087210 */ /* 0x080fe20007f1e0ff */
[----:B------:R1:W-:Y:S01]  /*1bbe0*/  LDGSTS.E.BYPASS.LTC128B.128 [R239+0x10800], desc[UR14][R6.64+0x80] ;  /* 0x1080008006ef7fae */ /* 0x0003e2000b901d4e */
[----:B------:R-:W-:Y:S02]  /*1bbf0*/  R2UR UR20, R136 ;  /* 0x00000000881472ca */ /* 0x000fe400000e0000 */
[----:B------:R-:W-:Y:S01]  /*1bc00*/  R2UR UR21, R137 ;  /* 0x00000000891572ca */ /* 0x000fe200000e0000 */
[----:B------:R-:W-:Y:S01]  /*1bc10*/  LDGSTS.E.BYPASS.LTC128B.128 [R239+0xd000], desc[UR12][R4.64] ;  /* 0x0d00000004ef7fae */ /* 0x000fe2000b901d4c */
[--C-:B------:R-:W-:Y:S01]  /*1bc20*/  IMAD.X R9, R5, 0x1, R244.reuse, P0 ;  /* 0x0000000105097824 */ /* 0x100fe200000e06f4 */
[-C--:B------:R-:W-:Y:S02]  /*1bc30*/  IADD3 R12, P0, R8, R245.reuse, RZ ;  /* 0x000000f5080c7210 */ /* 0x080fe40007f1e0ff */
[----:B------:R-:W-:Y:S02]  /*1bc40*/  R2UR UR18, R136 ;  /* 0x00000000881272ca */ /* 0x000fe400000e0000 */
[----:B------:R2:W-:Y:S01]  /*1bc50*/  LDGSTS.E.BYPASS.LTC128B.128 [R239+0x11000], desc[UR10][R4.64+0x80] ;  /* 0x1100008004ef7fae */ /* 0x0005e2000b901d4a */
[----:B------:R-:W-:Y:S01]  /*1bc60*/  R2UR UR19, R137 ;  /* 0x00000000891372ca */ /* 0x000fe200000e0000 */
[--C-:B------:R-:W-:Y:S02]  /*1bc70*/  IMAD.X R13, R9, 0x1, R244.reuse, P0 ;  /* 0x00000001090d7824 */ /* 0x100fe400000e06f4 */
[----:B------:R-:W-:Y:S04]  /*1bc80*/  LDGSTS.E.BYPASS.LTC128B.128 [R239+0xd800], desc[UR8][R8.64] ;  /* 0x0d80000008ef7fae */ /* 0x000fe8000b901d48 */
[----:B------:R3:W-:Y:S04]  /*1bc90*/  LDGSTS.E.BYPASS.LTC128B.128 [R239+0x11800], desc[UR4][R8.64+0x80] ;  /* 0x1180008008ef7fae */ /* 0x0007e8000b901d44 */
[----:B------:R-:W-:Y:S04]  /*1bca0*/  LDGSTS.E.BYPASS.LTC128B.128 [R239+0xe000], desc[UR20][R12.64] ;  /* 0x0e0000000cef7fae */ /* 0x000fe8000b901d54 */
[----:B------:R-:W-:Y:S01]  /*1bcb0*/  LDGSTS.E.BYPASS.LTC128B.128 [R239+0x12000], desc[UR18][R12.64+0x80] ;  /* 0x120000800cef7fae */ /* 0x000fe2000b901d52 */
[-C--:B-1----:R-:W-:Y:S05]  /*1bcc0*/  IADD3 R6, P0, R12, R245.reuse, RZ ;  /* 0x000000f50c067210 */ /* 0x082fea0007f1e0ff */
[--C-:B------:R-:W-:Y:S01]  /*1bcd0*/  IMAD.X R7, R13, 0x1, R244.reuse, P0 ;  /* 0x000000010d077824 */ /* 0x100fe200000e06f4 */
[-C--:B--2---:R-:W-:Y:S04]  /*1bce0*/  IADD3 R4, P0, R6, R245.reuse, RZ ;  /* 0x000000f506047210 */ /* 0x084fe80007f1e0ff */
[----:B------:R-:W-:Y:S01]  /*1bcf0*/  LDGSTS.E.BYPASS.LTC128B.128 [R239+0xe800], desc[UR16][R6.64] ;  /* 0x0e80000006ef7fae */ /* 0x000fe2000b901d50 */
[--C-:B------:R-:W-:Y:S03]  /*1bd00*/  IMAD.X R5, R7, 0x1, R244.reuse, P0 ;  /* 0x0000000107057824 */ /* 0x100fe600000e06f4 */
[----:B------:R-:W-:Y:S01]  /*1bd10*/  LDGSTS.E.BYPASS.LTC128B.128 [R239+0x12800], desc[UR14][R6.64+0x80] ;  /* 0x1280008006ef7fae */ /* 0x000fe2000b901d4e */
[----:B------:R-:W-:Y:S03]  /*1bd20*/  IADD3 R14, P0, R4, R245, RZ ;  /* 0x000000f5040e7210 */ /* 0x000fe60007f1e0ff */
[----:B------:R-:W-:Y:S02]  /*1bd30*/  LDGSTS.E.BYPASS.LTC128B.128 [R239+0xf000], desc[UR12][R4.64] ;  /* 0x0f00000004ef7fae */ /* 0x000fe4000b901d4c */
[----:B------:R-:W-:Y:S01]  /*1bd40*/  IMAD.X R15, R5, 0x1, R244, P0 ;  /* 0x00000001050f7824 */ /* 0x000fe200000e06f4 */
[----:B------:R-:W-:Y:S01]  /*1bd50*/  ISETP.GE.AND P0, PT, R241, 0x2, PT ;  /* 0x00000002f100780c */ /* 0x000fe20003f06270 */
[----:B------:R1:W-:Y:S04]  /*1bd60*/  LDGSTS.E.BYPASS.LTC128B.128 [R239+0x13000], desc[UR10][R4.64+0x80] ;  /* 0x1300008004ef7fae */ /* 0x0003e8000b901d4a */
[----:B------:R-:W-:Y:S04]  /*1bd70*/  LDGSTS.E.BYPASS.LTC128B.128 [R239+0xf800], desc[UR8][R14.64] ;  /* 0x0f8000000eef7fae */ /* 0x000fe8000b901d48 */
[----:B------:R2:W-:Y:S04]  /*1bd80*/  LDGSTS.E.BYPASS.LTC128B.128 [R239+0x13800], desc[UR4][R14.64+0x80] ;  /* 0x138000800eef7fae */ /* 0x0005e8000b901d44 */
[----:B------:R-:W-:Y:S04]  /*1bd90*/  LDSM.16.M88.4 R64, [R229] ;  /* 0x00000000e540783b */ /* 0x000fe80000000200 */
[----:B---3--:R-:W1:Y:S04]  /*1bda0*/  LDSM.16.M88.4 R8, [R228+0x4000] ;  /* 0x00400000e408783b */ /* 0x008e680000000200 */
[----:B------:R-:W2:Y:S04]  /*1bdb0*/  LDSM.16.M88.4 R16, [R228+0x4800] ;  /* 0x00480000e410783b */ /* 0x000ea80000000200 */
[----:B------:R-:W3:Y:S04]  /*1bdc0*/  LDSM.16.M88.4 R24, [R228+0x5000] ;  /* 0x00500000e418783b */ /* 0x000ee80000000200 */
        /* <DEDUP_REMOVED lines=279> */
.L_x_2789:
[----:B------:R-:W-:Y:S02]  /*1cf40*/  R2UR UR4, R136 ;  /* 0x00000000880472ca */ /* 0x000fe400000e0000 */
[----:B------:R-:W-:Y:S11]  /*1cf50*/  R2UR UR5, R137 ;  /* 0x00000000890572ca */ /* 0x000ff600000e0000 */
[----:B------:R-:W-:Y:S02]  /*1cf60*/  @!UPT UIADD3 URZ, URZ, URZ, URZ ;  /* 0x0000003f3f3ff290 */ /* 0x000fe4000fffe03f */
[----:B------:R-:W2:Y:S02]  /*1cf70*/  LD.E R142, desc[UR4][R132.64+0x38] ;  /* 0x00003804848e7980 */ /* 0x000ea4000c101900 */
[----:B--2---:R-:W-:Y:S05]  /*1cf80*/  IMAD.U32 R142, R142, -0x80, RZ ;  /* 0xffffff808e8e7824 */ /* 0x004fea00078e00ff */
[----:B------:R-:W-:Y:S02]  /*1cf90*/  SHF.R.S32.HI R141, RZ, 0x1f, R142 ;  /* 0x0000001fff8d7819 */ /* 0x000fe4000001148e */
.L_x_2790:
[----:B------:R-:W-:Y:S05]  /*1cfa0*/  BSYNC B0 ;  /* 0x0000000000007941 */ /* 0x000fea0003800000 */
.L_x_2788:
[----:B------:R-:W-:Y:S02]  /*1cfb0*/  R2UR UR8, R136 ;  /* 0x00000000880872ca */ /* 0x000fe400000e0000 */
        /* <DEDUP_REMOVED lines=14> */
[----:B------:R-:W-:Y:S01]  /*1d0a0*/  LDGSTS.E.BYPASS.LTC128B.128 [R239+0x8000], desc[UR4][R230.64+0x80] ;  /* 0x08000080e6ef7fae */ /* 0x000fe2000b901d44 */
[----:B------:R-:W-:Y:S01]  /*1d0b0*/  R2UR UR12, R136 ;  /* 0x00000000880c72ca */ /* 0x000fe200000e0000 */
[--C-:B------:R-:W-:Y:S01]  /*1d0c0*/  IMAD.X R143, R231, 0x1, R246.reuse, P0 ;  /* 0x00000001e78f7824 */ /* 0x100fe200000e06f6 */
[C---:B------:R-:W-:Y:S02]  /*1d0d0*/  R2UR UR13, R137.reuse ;  /* 0x00000000890d72ca */ /* 0x040fe400000e0000 */
[-C--:B------:R-:W-:Y:S02]  /*1d0e0*/  IADD3 R140, P0, R142, R247.reuse, RZ ;  /* 0x000000f78e8c7210 */ /* 0x080fe40007f1e0ff */
[----:B------:R-:W-:Y:S01]  /*1d0f0*/  LDGSTS.E.BYPASS.LTC128B.128 [R239+0x4800], desc[UR16][R142.64] ;  /* 0x048000008eef7fae */ /* 0x000fe2000b901d50 */
[----:B------:R-:W-:Y:S02]  /*1d100*/  R2UR UR10, R136 ;  /* 0x00000000880a72ca */ /* 0x000fe400000e0000 */
[----:B------:R-:W-:Y:S01]  /*1d110*/  R2UR UR11, R137 ;  /* 0x00000000890b72ca */ /* 0x000fe200000e0000 */
[--C-:B------:R-:W-:Y:S01]  /*1d120*/  IMAD.X R141, R143, 0x1, R246.reuse, P0 ;  /* 0x000000018f8d7824 */ /* 0x100fe200000e06f6 */
[----:B------:R1:W-:Y:S01]  /*1d130*/  LDGSTS.E.BYPASS.LTC128B.128 [R239+0x8800], desc[UR14][R142.64+0x80] ;  /* 0x088000808eef7fae */ /* 0x0003e2000b901d4e */
[-C--:B------:R-:W-:Y:S02]  /*1d140*/  IADD3 R146, P0, R140, R247.reuse, RZ ;  /* 0x000000f78c927210 */ /* 0x080fe40007f1e0ff */
[----:B------:R-:W-:Y:S01]  /*1d150*/  R2UR UR20, R136 ;  /* 0x00000000881472ca */ /* 0x000fe200000e0000 */
[----:B------:R-:W-:Y:S01]  /*1d160*/  LDGSTS.E.BYPASS.LTC128B.128 [R239+0x5000], desc[UR12][R140.64] ;  /* 0x050000008cef7fae */ /* 0x000fe2000b901d4c */
[----:B------:R-:W-:Y:S01]  /*1d170*/  R2UR UR21, R137 ;  /* 0x00000000891572ca */ /* 0x000fe200000e0000 */
        /* <DEDUP_REMOVED lines=8> */
[----:B------:R4:W-:Y:S04]  /*1d200*/  LDGSTS.E.BYPASS.LTC128B.128 [R239+0x6000], desc[UR20][R144.64] ;  /* 0x0600000090ef7fae */ /* 0x0009e8000b901d54 */
[----:B------:R4:W-:Y:S01]  /*1d210*/  LDGSTS.E.BYPASS.LTC128B.128 [R239+0xa000], desc[UR18][R144.64+0x80] ;  /* 0x0a00008090ef7fae */ /* 0x0009e2000b901d52 */
[-C--:B-1----:R-:W-:Y:S05]  /*1d220*/  IADD3 R142, P0, R144, R247.reuse, RZ ;  /* 0x000000f7908e7210 */ /* 0x082fea0007f1e0ff */
[--C-:B------:R-:W-:Y:S05]  /*1d230*/  IMAD.X R143, R145, 0x1, R246.reuse, P0 ;  /* 0x00000001918f7824 */ /* 0x100fea00000e06f6 */
[----:B------:R4:W-:Y:S01]  /*1d240*/  LDGSTS.E.BYPASS.LTC128B.128 [R239+0x6800], desc[UR16][R142.64] ;  /* 0x068000008eef7fae */ /* 0x0009e2000b901d50 */
[-C--:B--2---:R-:W-:Y:S03]  /*1d250*/  IADD3 R140, P0, R142, R247.reuse, RZ ;  /* 0x000000f78e8c7210 */ /* 0x084fe60007f1e0ff */
[----:B------:R4:W-:Y:S02]  /*1d260*/  LDGSTS.E.BYPASS.LTC128B.128 [R239+0xa800], desc[UR14][R142.64+0x80] ;  /* 0x0a8000808eef7fae */ /* 0x0009e4000b901d4e */
[--C-:B------:R-:W-:Y:S01]  /*1d270*/  IMAD.X R141, R143, 0x1, R246.reuse, P0 ;  /* 0x000000018f8d7824 */ /* 0x100fe200000e06f6 */
[----:B---3--:R-:W-:Y:S04]  /*1d280*/  IADD3 R146, P0, R140, R247, RZ ;  /* 0x000000f78c927210 */ /* 0x008fe80007f1e0ff */
[----:B------:R4:W-:Y:S01]  /*1d290*/  LDGSTS.E.BYPASS.LTC128B.128 [R239+0x7000], desc[UR12][R140.64] ;  /* 0x070000008cef7fae */ /* 0x0009e2000b901d4c */
[----:B------:R-:W-:Y:S03]  /*1d2a0*/  IMAD.X R147, R141, 0x1, R246, P0 ;  /* 0x000000018d937824 */ /* 0x000fe600000e06f6 */
[----:B------:R4:W-:Y:S04]  /*1d2b0*/  LDGSTS.E.BYPASS.LTC128B.128 [R239+0xb000], desc[UR10][R140.64+0x80] ;  /* 0x0b0000808cef7fae */ /* 0x0009e8000b901d4a */
[----:B------:R4:W-:Y:S04]  /*1d2c0*/  LDGSTS.E.BYPASS.LTC128B.128 [R239+0x7800], desc[UR8][R146.64] ;  /* 0x0780000092ef7fae */ /* 0x0009e8000b901d48 */
[----:B------:R4:W-:Y:S04]  /*1d2d0*/  LDGSTS.E.BYPASS.LTC128B.128 [R239+0xb800], desc[UR4][R146.64+0x80] ;  /* 0x0b80008092ef7fae */ /* 0x0009e8000b901d44 */
[----:B------:R-:W0:Y:S02]  /*1d2e0*/  LDGDEPBAR ;  /* 0x00000000000079af */ /* 0x000e240000000000 */
.L_x_2787:
[----:B------:R-:W-:Y:S05]  /*1d2f0*/  BSYNC B1 ;  /* 0x0000000000017941 */ /* 0x000fea0003800000 */
.L_x_2786:
[----:B------:R-:W-:Y:S01]  /*1d300*/  R2UR UR4, R136 ;  /* 0x00000000880472ca */ /* 0x000fe200000e0000 */
[----:B------:R-:W-:Y:S01]  /*1d310*/  LDSM.16.MT88.4 R148, [R220+0xc000] ;  /* 0x00c00000dc94783b */ /* 0x000fe20000004200 */
[----:B------:R-:W-:Y:S02]  /*1d320*/  R2UR UR5, R137 ;  /* 0x00000000890572ca */ /* 0x000fe400000e0000 */
[----:B------:R-:W-:Y:S02]  /*1d330*/  FMNMX.FTZ R0, R6, R135, !PT ;  /* 0x0000008706007209 */ /* 0x000fe40007810000 */
[----:B------:R-:W-:Y:S02]  /*1d340*/  FMNMX.FTZ R2, R4, R3, !PT ;  /* 0x0000000304027209 */ /* 0x000fe40007810000 */
[----:B------:R-:W-:Y:S01]  /*1d350*/  FMNMX.FTZ R139, R7, R0, !PT ;  /* 0x00000000078b7209 */ /* 0x000fe20007810000 */
[----:B------:R-:W-:Y:S01]  /*1d360*/  LDSM.16.MT88.4 R152, [R223+0x10800] ;  /* 0x01080000df98783b */ /* 0x000fe20000004200 */
[----:B----4-:R-:W-:Y:S02]  /*1d370*/  FMNMX.FTZ R141, R5, R2, !PT ;  /* 0x00000002058d7209 */ /* 0x010fe40007810000 */
        /* <DEDUP_REMOVED lines=62> */
[----:B------:R-:W3:Y:S08]  /*1d760*/  SHFL.BFLY PT, R0, R139, 0x2, 0x1f ;  /* 0x0c401f008b007f89 */ /* 0x000ef000000e0000 */
[----:B------:R-:W4:Y:S01]  /*1d770*/  SHFL.BFLY PT, R2, R143, 0x2, 0x1f ;  /* 0x0c401f008f027f89 */ /* 0x000f2200000e0000 */
[----:B---3--:R-:W-:Y:S02]  /*1d780*/  FMNMX.FTZ R137, R139, R0, !PT ;  /* 0x000000008b897209 */ /* 0x008fe40007810000 */
[----:B----4-:R-:W-:Y:S05]  /*1d790*/  FMNMX.FTZ R141, R143, R2, !PT ;  /* 0x000000028f8d7209 */ /* 0x010fea0007810000 */
[----:B------:R-:W3:Y:S08]  /*1d7a0*/  SHFL.BFLY PT, R0, R137, 0x1, 0x1f ;  /* 0x0c201f0089007f89 */ /* 0x000ef000000e0000 */
[----:B------:R-:W4:Y:S01]  /*1d7b0*/  SHFL.BFLY PT, R2, R141, 0x1, 0x1f ;  /* 0x0c201f008d027f89 */ /* 0x000f2200000e0000 */
[----:B---3--:R-:W-:Y:S02]  /*1d7c0*/  FMNMX.FTZ R0, R137, R0, !PT ;  /* 0x0000000089007209 */ /* 0x008fe40007810000 */
[----:B----4-:R-:W-:Y:S03]  /*1d7d0*/  FMNMX.FTZ R2, R141, R2, !PT ;  /* 0x000000028d027209 */ /* 0x010fe60007810000 */
[----:B-1----:R-:W-:Y:S02]  /*1d7e0*/  FADD.FTZ R132, -R0, R135 ;  /* 0x0000008700847221 */ /* 0x002fe40000010100 */
[----:B------:R-:W1:Y:S01]  /*1d7f0*/  LDSM.16.MT88.4 R140, [R223+0xc000] ;  /* 0x00c00000df8c783b */ /* 0x000e620000004200 */
[C---:B------:R-:W-:Y:S01]  /*1d800*/  FSETP.NEU.FTZ.AND P0, PT, R2.reuse, -INF , PT ;  /* 0xff8000000200780b */ /* 0x040fe20003f1d000 */
[C---:B--2---:R-:W-:Y:S01]  /*1d810*/  FMUL.FTZ R134, R133.reuse, R132 ;  /* 0x0000008485867220 */ /* 0x044fe20000410000 */
[----:B------:R-:W-:Y:S01]  /*1d820*/  FADD.FTZ R132, -R2, R3 ;  /* 0x0000000302847221 */ /* 0x000fe20000010100 */
[C---:B------:R-:W-:Y:S01]  /*1d830*/  FMUL.FTZ R164, R133.reuse, R2 ;  /* 0x0000000285a47220 */ /* 0x040fe20000410000 */
[C---:B------:R-:W-:Y:S01]  /*1d840*/  FMUL.FTZ R162, R133.reuse, R0 ;  /* 0x0000000085a27220 */ /* 0x040fe20000410000 */
[----:B------:R2:W3:Y:S01]  /*1d850*/  MUFU.EX2 R3, R134 ;  /* 0x0000008600037308 */ /* 0x0004e20000000800 */
[----:B------:R-:W-:Y:S02]  /*1d860*/  FMUL.FTZ R135, R133, R132 ;  /* 0x0000008485877220 */ /* 0x000fe40000410000 */
[----:B------:R-:W-:Y:S02]  /*1d870*/  FSEL R164, R164, RZ, P0 ;  /* 0x000000ffa4a47208 */ /* 0x000fe40000000000 */
[----:B------:R-:W-:Y:S05]  /*1d880*/  FSETP.NEU.FTZ.AND P0, PT, R0, -INF , PT ;  /* 0xff8000000000780b */ /* 0x000fea0003f1d000 */
[----:B------:R4:W5:Y:S01]  /*1d890*/  MUFU.EX2 R132, R135 ;  /* 0x0000008700847308 */ /* 0x0009620000000800 */
        /* <DEDUP_REMOVED lines=10> */
[C---:B---3--:R-:W-:Y:S01]  /*1d940*/  FMUL.FTZ R6, R3.reuse, R130 ;  /* 0x0000008203067220 */ /* 0x048fe20000410000 */
[C---:B------:R-:W-:Y:S01]  /*1d950*/  FMUL.FTZ R7, R3.reuse, R131 ;  /* 0x0000008303077220 */ /* 0x040fe20000410000 */
[C---:B------:R-:W-:Y:S01]  /*1d960*/  FMUL.FTZ R10, R3.reuse, R126 ;  /* 0x0000007e030a7220 */ /* 0x040fe20000410000 */
[C---:B------:R-:W-:Y:S01]  /*1d970*/  FMUL.FTZ R70, R3.reuse, R70 ;  /* 0x0000004603467220 */ /* 0x040fe20000410000 */
[C---:B------:R-:W-:Y:S01]  /*1d980*/  FMUL.FTZ R71, R3.reuse, R71 ;  /* 0x0000004703477220 */ /* 0x040fe20000410000 */
[----:B------:R-:W-:Y:S01]  /*1d990*/  FMUL.FTZ R74, R3, R74 ;  /* 0x0000004a034a7220 */ /* 0x000fe20000410000 */
[----:B----4-:R-:W-:Y:S03]  /*1d9a0*/  FFMA.FTZ R135, R11, R133, -R162 ;  /* 0x000000850b877223 */ /* 0x010fe600000108a2 */
[----:B------:R-:W2:Y:S01]  /*1d9b0*/  MUFU.EX2 R156, R156 ;  /* 0x0000009c009c7308 */ /* 0x000ea20000000800 */
[C---:B-----5:R-:W-:Y:S01]  /*1d9c0*/  FMUL.FTZ R4, R132.reuse, R128 ;  /* 0x0000008084047220 */ /* 0x060fe20000410000 */
        /* <DEDUP_REMOVED lines=70> */
[C---:B-1----:R-:W-:Y:S01]  /*1de30*/  HMMA.16816.F32.BF16 R4, R128.reuse, R140, R4 ;  /* 0x0000008c8004723c */ /* 0x042fe20000041804 */
[----:B------:R-:W-:Y:S04]  /*1de40*/  MUFU.EX2 R161, R161 ;  /* 0x000000a100a17308 */ /* 0x000fe80000000800 */
[----:B------:R-:W-:Y:S01]  /*1de50*/  FMUL.FTZ R103, R3, R103 ;  /* 0x0000006703677220 */ /* 0x000fe20000410000 */
[C---:B------:R-:W-:Y:S01]  /*1de60*/  HMMA.16816.F32.BF16 R8, R128.reuse, R142, R8 ;  /* 0x0000008e8008723c */ /* 0x040fe20000041808 */
[----:B------:R-:W1:Y:S04]  /*1de70*/  LDSM.16.MT88.4 R140, [R223+0x10000] ;  /* 0x01000000df8c783b */ /* 0x000e680000004200 */
[----:B------:R-:W2:Y:S01]  /*1de80*/  MUFU.EX2 R166, R166 ;  /* 0x000000a600a67308 */ /* 0x000ea20000000800 */
[----:B------:R-:W-:Y:S01]  /*1de90*/  ISETP.GT.AND P0, PT, R241, 0x1, PT ;  /* 0x00000001f100780c */ /* 0x000fe20003f04270 */
[C---:B------:R-:W-:Y:S01]  /*1dea0*/  FMUL.FTZ R100, R132.reuse, R100 ;  /* 0x0000006484647220 */ /* 0x040fe20000410000 */
[C---:B------:R-:W-:Y:S03]  /*1deb0*/  HMMA.16816.F32.BF16 R68, R128.reuse, R144, R68 ;  /* 0x000000908044723c */ /* 0x040fe60000041844 */
[C---:B------:R-:W-:Y:S03]  /*1dec0*/  FMUL.FTZ R101, R132.reuse, R101 ;  /* 0x0000006584657220 */ /* 0x040fe60000410000 */
[C---:B------:R-:W-:Y:S01]  /*1ded0*/  HMMA.16816.F32.BF16 R72, R128.reuse, R146, R72 ;  /* 0x000000928048723c */ /* 0x040fe20000041848 */
[----:B------:R-:W4:Y:S01]  /*1dee0*/  LDSM.16.MT88.4 R144, [R221+0x10000] ;  /* 0x01000000dd90783b */ /* 0x000f220000004200 */
        /* <DEDUP_REMOVED lines=8> */
[C---:B---3--:R-:W-:Y:S02]  /*1df70*/  HMMA.16816.F32.BF16 R84, R128.reuse, R124, R84 ;  /* 0x0000007c8054723c */ /* 0x048fe40000041854 */
[----:B------:R-:W3:Y:S01]  /*1df80*/  MUFU.EX2 R163, R163 ;  /* 0x000000a300a37308 */ /* 0x000ee20000000800 */
[----:B------:R-:W-:Y:S02]  /*1df90*/  LDSM.16.MT88.4 R148, [R220+0xc800] ;  /* 0x00c80000dc94783b */ /* 0x000fe40000004200 */
[C---:B------:R-:W-:Y:S01]  /*1dfa0*/  FMUL.FTZ R107, R3.reuse, R107 ;  /* 0x0000006b036b7220 */ /* 0x040fe20000410000 */
[C---:B------:R-:W-:Y:S06]  /*1dfb0*/  HMMA.16816.F32.BF16 R88, R128.reuse, R126, R88 ;  /* 0x0000007e8058723c */ /* 0x040fec0000041858 */
[----:B------:R-:W-:Y:S01]  /*1dfc0*/  MUFU.EX2 R174, R174 ;  /* 0x000000ae00ae7308 */ /* 0x000fe20000000800 */
[----:B------:R-:W5:Y:S01]  /*1dfd0*/  LDSM.16.MT88.4 R124, [R220+0x10000] ;  /* 0x01000000dc7c783b */ /* 0x000f620000004200 */
[C---:B-1----:R-:W-:Y:S03]  /*1dfe0*/  HMMA.16816.F32.BF16 R92, R128.reuse, R140, R92 ;  /* 0x0000008c805c723c */ /* 0x042fe6000004185c */
[C---:B------:R-:W-:Y:S03]  /*1dff0*/  FMUL.FTZ R104, R132.reuse, R104 ;  /* 0x0000006884687220 */ /* 0x040fe60000410000 */
[C---:B------:R-:W-:Y:S01]  /*1e000*/  HMMA.16816.F32.BF16 R96, R128.reuse, R142, R96 ;  /* 0x0000008e8060723c */ /* 0x040fe20000041860 */
[----:B------:R-:W1:Y:S01]  /*1e010*/  LDSM.16.MT88.4 R140, [R219+0x10000] ;  /* 0x01000000db8c783b */ /* 0x000e620000004200 */
[----:B------:R-:W-:Y:S03]  /*1e020*/  MUFU.EX2 R176, R176 ;  /* 0x000000b000b07308 */ /* 0x000fe60000000800 */
[----:B------:R-:W-:Y:S01]  /*1e030*/  FMUL.FTZ R105, R132, R105 ;  /* 0x0000006984697220 */ /* 0x000fe20000410000 */
[C---:B----4-:R-:W-:Y:S06]  /*1e040*/  HMMA.16816.F32.BF16 R100, R128.reuse, R144, R100 ;  /* 0x000000908064723c */ /* 0x050fec0000041864 */
[----:B------:R-:W-:Y:S01]  /*1e050*/  MUFU.EX2 R171, R171 ;  /* 0x000000ab00ab7308 */ /* 0x000fe20000000800 */
[----:B------:R-:W-:Y:S01]  /*1e060*/  FMUL.FTZ R110, R3, R110 ;  /* 0x0000006e036e7220 */ /* 0x000fe20000410000 */
[C---:B------:R-:W-:Y:S01]  /*1e070*/  HMMA.16816.F32.BF16 R12, R128.reuse, R146, R12 ;  /* 0x00000092800c723c */ /* 0x040fe2000004180c */
[----:B------:R-:W4:Y:S02]  /*1e080*/  LDSM.16.MT88.4 R144, [R221+0xc800] ;  /* 0x00c80000dd90783b */ /* 0x000f240000004200 */
        /* <DEDUP_REMOVED lines=9> */
[----:B--2---:R-:W-:Y:S01]  /*1e120*/  F2FP.BF16.F32.PACK_AB R116, R166, R161 ;  /* 0x000000a1a674723e */ /* 0x004fe200000010ff */
[----:B------:R-:W-:Y:S01]  /*1e130*/  FMUL.FTZ R111, R3, R111 ;  /* 0x0000006f036f7220 */ /* 0x000fe20000410000 */
[----:B---3--:R-:W-:Y:S01]  /*1e140*/  F2FP.BF16.F32.PACK_AB R117, R163, R168 ;  /* 0x000000a8a375723e */ /* 0x008fe200000010ff */
[----:B------:R-:W-:Y:S01]  /*1e150*/  MUFU.EX2 R165, R165 ;  /* 0x000000a500a57308 */ /* 0x000fe20000000800 */
[C---:B------:R-:W-:Y:S01]  /*1e160*/  FMUL.FTZ R108, R132.reuse, R108 ;  /* 0x0000006c846c7220 */ /* 0x040fe20000410000 */
[C---:B------:R-:W-:Y:S01]  /*1e170*/  FMUL.FTZ R109, R132.reuse, R109 ;  /* 0x0000006d846d7220 */ /* 0x040fe20000410000 */
[C---:B-----5:R-:W-:Y:S03]  /*1e180*/  HMMA.16816.F32.BF16 R104, R128.reuse, R124, R104 ;  /* 0x0000007c8068723c */ /* 0x060fe60000041868 */
[C---:B------:R-:W-:Y:S01]  /*1e190*/  FMUL.FTZ R114, R3.reuse, R114 ;  /* 0x0000007203727220 */ /* 0x040fe20000410000 */
[----:B------:R-:W-:Y:S03]  /*1e1a0*/  FMUL.FTZ R115, R3, R115 ;  /* 0x0000007303737220 */ /* 0x000fe60000410000 */
[----:B------:R-:W2:Y:S01]  /*1e1b0*/  MUFU.EX2 R170, R170 ;  /* 0x000000aa00aa7308 */ /* 0x000ea20000000800 */
[C---:B------:R-:W-:Y:S01]  /*1e1c0*/  HMMA.16816.F32.BF16 R16, R128.reuse, R126, R16 ;  /* 0x0000007e8010723c */ /* 0x040fe20000041810 */
[----:B------:R-:W3:Y:S02]  /*1e1d0*/  LDSM.16.MT88.4 R124, [R219+0xc800] ;  /* 0x00c80000db7c783b */ /* 0x000ee40000004200 */
[C---:B------:R-:W-:Y:S03]  /*1e1e0*/  FMUL.FTZ R112, R132.reuse, R112 ;  /* 0x0000007084707220 */ /* 0x040fe60000410000 */
[C---:B-1----:R-:W-:Y:S03]  /*1e1f0*/  HMMA.16816.F32.BF16 R108, R128.reuse, R140, R108 ;  /* 0x0000008c806c723c */ /* 0x042fe6000004186c */
[----:B------:R-:W-:Y:S02]  /*1e200*/  MUFU.EX2 R167, R167 ;  /* 0x000000a700a77308 */ /* 0x000fe40000000800 */
[----:B------:R-:W-:Y:S01]  /*1e210*/  FMUL.FTZ R113, R132, R113 ;  /* 0x0000007184717220 */ /* 0x000fe20000410000 */
[-CC-:B------:R-:W-:Y:S01]  /*1e220*/  FFMA.FTZ R52, R52, R133.reuse, -R164.reuse ;  /* 0x0000008534347223 */ /* 0x180fe200000108a4 */
[-C--:B------:R-:W-:Y:S01]  /*1e230*/  FFMA.FTZ R53, R53, R133.reuse, -R164 ;  /* 0x0000008535357223 */ /* 0x080fe200000108a4 */
[--C-:B------:R-:W-:Y:S05]  /*1e240*/  FFMA.FTZ R54, R54, R133, -R162.reuse ;  /* 0x0000008536367223 */ /* 0x100fea00000108a2 */
[----:B------:R-:W1:Y:S01]  /*1e250*/  MUFU.EX2 R172, R172 ;  /* 0x000000ac00ac7308 */ /* 0x000e620000000800 */
[----:B--2---:R-:W-:Y:S01]  /*1e260*/  F2FP.BF16.F32.PACK_AB R118, R170, R165 ;  /* 0x000000a5aa76723e */ /* 0x004fe200000010ff */
        /* <DEDUP_REMOVED lines=12> */
[----:B-1----:R-:W-:Y:S01]  /*1e330*/  F2FP.BF16.F32.PACK_AB R119, R172, R167 ;  /* 0x000000a7ac77723e */ /* 0x002fe200000010ff */
[----:B------:R-:W-:Y:S01]  /*1e340*/  FADD.FTZ R157, R157, R160 ;  /* 0x000000a09d9d7221 */ /* 0x000fe20000010000 */
[----:B------:R-:W-:Y:S03]  /*1e350*/  FADD.FTZ R156, R156, R159 ;  /* 0x0000009f9c9c7221 */ /* 0x000fe60000010000 */
[----:B------:R-:W-:Y:S01]  /*1e360*/  FADD.FTZ R158, R158, R157 ;  /* 0x0000009d9e9e7221 */ /* 0x000fe20000010000 */
[----:B------:R-:W-:Y:S01]  /*1e370*/  FADD.FTZ R139, R139, R156 ;  /* 0x0000009c8b8b7221 */ /* 0x000fe20000010000 */
[C---:B------:R-:W-:Y:S02]  /*1e380*/  HMMA.16816.F32.BF16 R4, R116.reuse, R120, R4 ;  /* 0x000000787404723c */ /* 0x040fe40000041804 */
[----:B------:R-:W-:Y:S03]  /*1e390*/  MUFU.EX2 R180, R180 ;  /* 0x000000b400b47308 */ /* 0x000fe60000000800 */
[----:B------:R-:W-:Y:S01]  /*1e3a0*/  FADD.FTZ R135, R135, R158 ;  /* 0x0000009e87877221 */ /* 0x000fe20000010000 */
[C---:B------:R-:W-:Y:S01]  /*1e3b0*/  HMMA.16816.F32.BF16 R8, R116.reuse, R122, R8 ;  /* 0x0000007a7408723c */ /* 0x040fe20000041808 */
[----:B------:R-:W1:Y:S05]  /*1e3c0*/  LDSM.16.MT88.4 R120, [R221+0x10800] ;  /* 0x01080000dd78783b */ /* 0x000e6a0000004200 */
[----:B------:R-:W-:Y:S01]  /*1e3d0*/  MUFU.EX2 R177, R177 ;  /* 0x000000b100b17308 */ /* 0x000fe20000000800 */
[----:B------:R-:W-:Y:S01]  /*1e3e0*/  FADD.FTZ R134, R134, R139 ;  /* 0x0000008b86867221 */ /* 0x000fe20000010000 */
[C---:B----4-:R-:W-:Y:S08]  /*1e3f0*/  HMMA.16816.F32.BF16 R68, R116.reuse, R144, R68 ;  /* 0x000000907444723c */ /* 0x050ff00000041844 */
        /* <DEDUP_REMOVED lines=9> */
[C---:B---3--:R-:W-:Y:S03]  /*1e490*/  HMMA.16816.F32.BF16 R84, R116.reuse, R124, R84 ;  /* 0x0000007c7454723c */ /* 0x048fe60000041854 */
        /* <DEDUP_REMOVED lines=35> */
[----:B------:R-:W-:Y:S01]  /*1e6d0*/  MUFU.EX2 R153, R153 ;  /* 0x0000009900997308 */ /* 0x000fe20000000800 */
[----:B------:R-:W-:Y:S01]  /*1e6e0*/  MOV R135, R0 ;  /* 0x0000000000877202 */ /* 0x000fe20000000f00 */
[----:B------:R-:W-:Y:S01]  /*1e6f0*/  FADD.FTZ R161, R161, R134 ;  /* 0x00000086a1a17221 */ /* 0x000fe20000010000 */
[----:B------:R-:W-:Y:S03]  /*1e700*/  FADD.FTZ R168, R163, R168 ;  /* 0x000000a8a3a87221 */ /* 0x000fe60000010000 */
        /* <DEDUP_REMOVED lines=60> */
[----:B------:R-:W-:Y:S02]  /*1ead0*/  MUFU.EX2 R54, R54 ;  /* 0x0000003600367308 */ /* 0x000fe40000000800 */
[----:B------:R-:W-:Y:S01]  /*1eae0*/  FADD.FTZ R143, R143, R140 ;  /* 0x0000008c8f8f7221 */ /* 0x000fe20000010000 */
[C---:B------:R-:W-:Y:S01]  /*1eaf0*/  HMMA.16816.F32.BF16 R72, R24.reuse, R34, R72 ;  /* 0x000000221848723c */ /* 0x040fe20000041848 */
[----:B------:R-:W4:Y:S06]  /*1eb00*/  LDSM.16.MT88.4 R32, [R220+0x11800] ;  /* 0x01180000dc20783b */ /* 0x000f2c0000004200 */
[----:B------:R-:W4:Y:S01]  /*1eb10*/  MUFU.EX2 R55, R55 ;  /* 0x0000003700377308 */ /* 0x000f220000000800 */
[----:B------:R-:W-:Y:S01]  /*1eb20*/  FADD.FTZ R152, R152, R143 ;  /* 0x0000008f98987221 */ /* 0x000fe20000010000 */
[C---:B---3--:R-:W-:Y:S08]  /*1eb30*/  HMMA.16816.F32.BF16 R76, R24.reuse, R116, R76 ;  /* 0x00000074184c723c */ /* 0x048ff0000004184c */
        /* <DEDUP_REMOVED lines=121> */
[----:B------:R-:W-:Y:S03]  /*1f2d0*/  F2FP.BF16.F32.PACK_AB R24, R41, R40 ;  /* 0x000000282918723e */ /* 0x000fe600000010ff */
[----:B------:R-:W-:Y:S01]  /*1f2e0*/  HMMA.16816.F32.BF16 R112, R20, R30, R112 ;  /* 0x0000001e1470723c */ /* 0x000fe20000041870 */
[----:B------:R-:W5:Y:S04]  /*1f2f0*/  LDSM.16.MT88.4 R20, [R219+0xf800] ;  /* 0x00f80000db14783b */ /* 0x000f680000004200 */
[----:B-1----:R-:W-:Y:S01]  /*1f300*/  F2FP.BF16.F32.PACK_AB R25, R43, R42 ;  /* 0x0000002a2b19723e */ /* 0x002fe200000010ff */
[----:B------:R-:W-:Y:S01]  /*1f310*/  FADD.FTZ R29, R167, R168 ;  /* 0x000000a8a71d7221 */ /* 0x000fe20000010000 */
[----:B---3--:R-:W-:Y:S04]  /*1f320*/  F2FP.BF16.F32.PACK_AB R26, R45, R44 ;  /* 0x0000002c2d1a723e */ /* 0x008fe800000010ff */
[----:B--2---:R-:W-:Y:S01]  /*1f330*/  F2FP.BF16.F32.PACK_AB R27, R3, R46 ;  /* 0x0000002e031b723e */ /* 0x004fe200000010ff */
[----:B------:R-:W-:Y:S04]  /*1f340*/  FADD.FTZ R29, R172, R29 ;  /* 0x0000001dac1d7221 */ /* 0x000fe80000010000 */
[----:B------:R-:W-:Y:S02]  /*1f350*/  FADD.FTZ R146, R146, R29 ;  /* 0x0000001d92927221 */ /* 0x000fe40000010000 */
        /* <DEDUP_REMOVED lines=27> */
[----:B------:R-:W-:Y:S01]  /*1f510*/  IADD3 R4, R241, -0x1, RZ ;  /* 0xfffffffff1047810 */ /* 0x000fe20007ffe0ff */
[----:B------:R-:W-:Y:S01]  /*1f520*/  FADD.FTZ R184, R184, R179 ;  /* 0x000000b3b8b87221 */ /* 0x000fe20000010000 */
[----:B------:R-:W-:Y:S01]  /*1f530*/  FADD.FTZ R5, R181, R182 ;  /* 0x000000b6b5057221 */ /* 0x000fe20000010000 */
[C---:B------:R-:W-:Y:S03]  /*1f540*/  HMMA.16816.F32.BF16 R116, R24.reuse, R118, R16 ;  /* 0x000000761874723c */ /* 0x040fe60000041810 */
[----:B------:R-:W-:Y:S01]  /*1f550*/  FADD.FTZ R183, R183, R184 ;  /* 0x000000b8b7b77221 */ /* 0x000fe20000010000 */
[----:B------:R-:W-:Y:S01]  /*1f560*/  FADD.FTZ R5, R186, R5 ;  /* 0x00000005ba057221 */ /* 0x000fe20000010000 */
[----:B------:R-:W-:Y:S01]  /*1f570*/  MOV R241, R4 ;  /* 0x0000000400f17202 */ /* 0x000fe20000000f00 */
        /* <DEDUP_REMOVED lines=19> */
[----:B------:R-:W-:Y:S01]  /*1f6b0*/  MOV R3, R2 ;  /* 0x0000000200037202 */ /* 0x000fe20000000f00 */
[----:B------:R-:W-:Y:S06]  /*1f6c0*/  @P0 BRA `(.L_x_2791) ;  /* 0xffffffbc007c0947 */ /* 0x000fec000383ffff */
.L_x_2782:
        /* <DEDUP_REMOVED lines=14> */
.L_x_2808:
        /* <DEDUP_REMOVED lines=100> */
[----:B------:R-:W-:Y:S01]  /*1fdf0*/  ISETP.NE.AND P0, PT, R240, -0x1, PT ;  /* 0xfffffffff000780c */ /* 0x000fe20003f05270 */
[C---:B------:R-:W-:Y:S01]  /*1fe00*/  FMUL.FTZ R117, R3.reuse, R117 ;  /* 0x0000007503757220 */ /* 0x040fe20000410000 */
[----:B------:R-:W-:Y:S01]  /*1fe10*/  SEL R16, R16, 0xffffffc0, !P2 ;  /* 0xffffffc010107807 */ /* 0x000fe20005000000 */
[----:B------:R-:W-:Y:S01]  /*1fe20*/  FMUL.FTZ R108, R3, R108 ;  /* 0x0000006c036c7220 */ /* 0x000fe20000410000 */
[----:B------:R-:W-:Y:S01]  /*1fe30*/  F2FP.BF16.F32.PACK_AB R130, R131, R130 ;  /* 0x000000828382723e */ /* 0x000fe200000010ff */
[----:B------:R-:W-:Y:S01]  /*1fe40*/  FMUL.FTZ R109, R3, R109 ;  /* 0x0000006d036d7220 */ /* 0x000fe20000410000 */
[----:B------:R-:W-:Y:S01]  /*1fe50*/  F2FP.BF16.F32.PACK_AB R124, R125, R124 ;  /* 0x0000007c7d7c723e */ /* 0x000fe200000010ff */
[----:B------:R-:W-:Y:S01]  /*1fe60*/  IMAD.IADD R23, R17, 0x1, R16 ;  /* 0x0000000111177824 */ /* 0x000fe200078e0210 */
        /* <DEDUP_REMOVED lines=43> */
[----:B------:R-:W-:Y:S02]  /*20120*/  @!P0 R2UR UR8, R12 ;  /* 0x000000000c0882ca */ /* 0x000fe400000e0000 */
[----:B------:R-:W-:Y:S01]  /*20130*/  @!P0 R2UR UR9, R13 ;  /* 0x000000000d0982ca */ /* 0x000fe200000e0000 */
[----:B------:R-:W-:Y:S01]  /*20140*/  STS [R29+0x400], R90 ;  /* 0x0004005a1d007388 */ /* 0x000fe20000000800 */
[----:B------:R-:W-:-:S02]  /*20150*/  F2FP.BF16.F32.PACK_AB R104, R105, R104 ;  /* 0x000000686968723e */ /* 0x000fc400000010ff */
[----:B------:R-:W-:Y:S01]  /*20160*/  F2FP.BF16.F32.PACK_AB R106, R107, R106 ;  /* 0x0000006a6b6a723e */ /* 0x000fe200000010ff */
        /* <DEDUP_REMOVED lines=9> */
[----:B------:R-:W-:Y:S04]  /*20200*/  STS [R19+0x2400], R98 ;  /* 0x0024006213007388 */ /* 0x000fe80000000800 */
        /* <DEDUP_REMOVED lines=12> */
[----:B-1----:R-:W4:Y:S04]  /*202d0*/  LD.E.U8 R15, desc[UR4][R8.64+0x1c8] ;  /* 0x0001c804080f7980 */ /* 0x002f28000c101100 */
[----:B--2---:R-:W2:Y:S04]  /*202e0*/  @!P0 LD.E.64 R20, desc[UR8][R8.64+0x80] ;  /* 0x0000800808148980 */ /* 0x004ea8000c101b00 */
[----:B------:R-:W2:Y:S01]  /*202f0*/  LD.E.64 R44, desc[UR10][R8.64+0x88] ;  /* 0x0000880a082c7980 */ /* 0x000ea2000c101b00 */
[----:B------:R-:W1:Y:S01]  /*20300*/  @P4 MUFU.LG2 R18, R6 ;  /* 0x0000000600124308 */ /* 0x000e620000000c00 */
[----:B------:R-:W-:Y:S01]  /*20310*/  @!P0 SHF.R.S32.HI R16, RZ, 0x1f, R236 ;  /* 0x0000001fff108819 */ /* 0x000fe200000114ec */
[----:B------:R-:W-:Y:S01]  /*20320*/  BSSY B0, `(.L_x_2793) ;  /* 0x0000026000007945 */ /* 0x000fe20003800000 */
[----:B------:R2:W5:Y:S05]  /*20330*/  LD.E.64 R50, desc[UR4][R8.64+0x90] ;  /* 0x0000900408327980 */ /* 0x00056a000c101b00 */
[----:B------:R-:W1:Y:S01]  /*20340*/  @P3 MUFU.LG2 R19, R14 ;  /* 0x0000000e00133308 */ /* 0x000e620000000c00 */
[----:B---3--:R-:W-:Y:S01]  /*20350*/  MOV R3, 0x7f800000 ;  /* 0x7f80000000037802 */ /* 0x008fe20000000f00 */
[----:B-1----:R-:W-:-:S04]  /*20360*/  @P4 FMUL.FTZ R18, R18, 0.69314718246459960938 ;  /* 0x3f31721812124820 */ /* 0x002fc80000410000 */
[----:B-----5:R-:W-:Y:S01]  /*20370*/  @P4 FFMA.FTZ R3, R7, R2, R18 ;  /* 0x0000000207034223 */ /* 0x020fe20000010012 */
[----:B------:R-:W-:Y:S01]  /*20380*/  @P3 FMUL.FTZ R19, R19, 0.69314718246459960938 ;  /* 0x3f31721813133820 */ /* 0x000fe20000410000 */
[----:B----4-:R-:W-:Y:S01]  /*20390*/  ISETP.NE.AND P1, PT, R15, RZ, PT ;  /* 0x000000ff0f00720c */ /* 0x010fe20003f25270 */
[----:B--2---:R-:W-:-:S04]  /*203a0*/  @!P0 IMAD R17, R21, R236, RZ ;  /* 0x000000ec15118224 */ /* 0x004fc800078e02ff */
[----:B------:R-:W-:Y:S02]  /*203b0*/  @!P0 IMAD R17, R20, R16, R17 ;  /* 0x0000001014118224 */ /* 0x000fe400078e0211 */
[-C--:B------:R-:W-:Y:S02]  /*203c0*/  @P0 IMAD R16, R45, R240.reuse, RZ ;  /* 0x000000f02d100224 */ /* 0x080fe400078e02ff */
[----:B------:R-:W-:-:S04]  /*203d0*/  @P0 IMAD.WIDE.U32 R22, R44, R240, RZ ;  /* 0x000000f02c160225 */ /* 0x000fc800078e00ff */
[----:B------:R-:W-:Y:S01]  /*203e0*/  @!P0 IMAD.WIDE.U32 R20, R20, R236, RZ ;  /* 0x000000ec14148225 */ /* 0x000fe200078e00ff */
[----:B------:R-:W-:Y:S02]  /*203f0*/  @P0 IADD3 R6, R23, R16, RZ ;  /* 0x0000001017060210 */ /* 0x000fe40007ffe0ff */
[----:B------:R-:W-:Y:S01]  /*20400*/  @P0 MOV R16, R22 ;  /* 0x0000001600100202 */ /* 0x000fe20000000f00 */
[----:B------:R-:W-:Y:S02]  /*20410*/  IMAD.MOV.U32 R15, RZ, RZ, 0x7f800000 ;  /* 0x7f800000ff0f7424 */ /* 0x000fe400078e00ff */
[----:B------:R-:W-:Y:S01]  /*20420*/  @P3 FFMA.FTZ R15, R7, R0, R19 ;  /* 0x00000000070f3223 */ /* 0x000fe20000010013 */
        /* <DEDUP_REMOVED lines=13> */
.L_x_2794:
        /* <DEDUP_REMOVED lines=8> */
.L_x_2795:
[----:B------:R-:W-:Y:S05]  /*20580*/  BSYNC B0 ;  /* 0x0000000000007941 */ /* 0x000fea0003800000 */
.L_x_2793:
[----:B------:R-:W1:Y:S01]  /*20590*/  S2R R7, SR_TID.X ;  /* 0x0000000000077919 */ /* 0x000e620000002100 */
[----:B------:R-:W-:Y:S02]  /*205a0*/  R2UR UR4, R12 ;  /* 0x000000000c0472ca */ /* 0x000fe400000e0000 */
[----:B------:R-:W-:Y:S02]  /*205b0*/  R2UR UR5, R13 ;  /* 0x000000000d0572ca */ /* 0x000fe400000e0000 */
[----:B------:R-:W-:Y:S02]  /*205c0*/  LOP3.LUT R4, R4, 0xffffffe0, RZ, 0xc0, !PT ;  /* 0xffffffe004047812 */ /* 0x000fe400078ec0ff */
[----:B------:R-:W-:-:S03]  /*205d0*/  LEA.HI R10, R10, R5, RZ, 0x3 ;  /* 0x000000050a0a7211 */ /* 0x000fc600078f18ff */
[----:B------:R-:W-:Y:S01]  /*205e0*/  IMAD.IADD R4, R5, 0x1, -R4 ;  /* 0x0000000105047824 */ /* 0x000fe200078e0a04 */
[----:B------:R-:W-:-:S04]  /*205f0*/  LOP3.LUT R10, R10, 0xfffffff8, RZ, 0xc0, !PT ;  /* 0xfffffff80a0a7812 */ /* 0x000fc800078ec0ff */
[----:B------:R-:W-:Y:S01]  /*20600*/  LOP3.LUT P0, RZ, R4, 0x3, RZ, 0xc0, !PT ;  /* 0x0000000304ff7812 */ /* 0x000fe2000780c0ff */
[----:B------:R-:W5:Y:S01]  /*20610*/  LD.E.64 R46, desc[UR4][R8.64+0x70] ;  /* 0x00007004082e7980 */ /* 0x000f62000c101b00 */
[----:B------:R-:W-:-:S03]  /*20620*/  IMAD.IADD R5, R5, 0x1, -R10 ;  /* 0x0000000105057824 */ /* 0x000fc600078e0a0a */
[----:B------:R2:W5:Y:S01]  /*20630*/  LD.E.64 R48, desc[UR4][R8.64+0xa0] ;  /* 0x0000a00408307980 */ /* 0x000562000c101b00 */
[----:B------:R-:W-:Y:S01]  /*20640*/  SHF.R.S32.HI R14, RZ, 0x1f, R11 ;  /* 0x0000001fff0e7819 */ /* 0x000fe2000001140b */
[----:B------:R-:W-:Y:S01]  /*20650*/  IMAD.SHL.U32 R18, R5, 0x8, RZ ;  /* 0x0000000805127824 */ /* 0x000fe200078e00ff */
[----:B------:R-:W-:Y:S05]  /*20660*/  WARPSYNC.ALL ;  /* 0x0000000000007948 */ /* 0x000fea0003800000 */
[----:B------:R-:W-:Y:S01]  /*20670*/  BAR.SYNC.DEFER_BLOCKING 0x0 ;  /* 0x0000000000007b1d */ /* 0x000fe20000010000 */
[----:B------:R-:W-:Y:S01]  /*20680*/  LEA.HI R14, R14, R11, RZ, 0x2 ;  /* 0x0000000b0e0e7211 */ /* 0x000fe200078f10ff */
[----:B------:R-:W-:Y:S01]  /*20690*/  IMAD R17, R51, R235, RZ ;  /* 0x000000eb33117224 */ /* 0x000fe200078e02ff */
[----:B------:R-:W-:-:S02]  /*206a0*/  SHF.R.S32.HI R19, RZ, 0x1f, R18 ;  /* 0x0000001fff137819 */ /* 0x000fc40000011412 */
[----:B-1----:R-:W-:Y:S01]  /*206b0*/  SHF.R.S32.HI R4, RZ, 0x1f, R7 ;  /* 0x0000001fff047819 */ /* 0x002fe20000011407 */
[----:B------:R-:W-:Y:S01]  /*206c0*/  BSSY B0, `(.L_x_2796) ;  /* 0x0000037000007945 */ /* 0x000fe20003800000 */
[----:B------:R-:W-:-:S05]  /*206d0*/  SHF.R.S32.HI R2, RZ, 0x1f, R235 ;  /* 0x0000001fff027819 */ /* 0x000fca00000114eb */
[----:B------:R-:W-:Y:S02]  /*206e0*/  IMAD R2, R50, R2, R17 ;  /* 0x0000000232027224 */ /* 0x000fe400078e0211 */
[----:B--2---:R-:W-:Y:S01]  /*206f0*/  IMAD.SHL.U32 R9, R237, 0x40, RZ ;  /* 0x00000040ed097824 */ /* 0x004fe200078e00ff */
[CC--:B------:R-:W-:Y:S02]  /*20700*/  LEA.HI R8, R4.reuse, R7.reuse, RZ, 0x5 ;  /* 0x0000000704087211 */ /* 0x0c0fe400078f28ff */
[----:B------:R-:W-:Y:S01]  /*20710*/  LEA.HI R4, R4, R7, RZ, 0x3 ;  /* 0x0000000704047211 */ /* 0x000fe200078f18ff */
[-C--:B------:R-:W-:Y:S01]  /*20720*/  IMAD R5, R45, R9.reuse, RZ ;  /* 0x000000092d057224 */ /* 0x080fe200078e02ff */
[----:B------:R-:W-:Y:S01]  /*20730*/  SHF.R.S32.HI R10, RZ, 0x1f, R9 ;  /* 0x0000001fff0a7819 */ /* 0x000fe20000011409 */
[----:B------:R-:W-:Y:S01]  /*20740*/  IMAD.WIDE.U32 R18, R44, R9, R18 ;  /* 0x000000092c127225 */ /* 0x000fe200078e0012 */
[----:B------:R-:W-:Y:S01]  /*20750*/  LOP3.LUT R8, R8, 0xffffffe0, RZ, 0xc0, !PT ;  /* 0xffffffe008087812 */ /* 0x000fe200078ec0ff */
[----:B------:R1:W2:Y:S02]  /*20760*/  LDS.128 R32, [R239] ;  /* 0x00000000ef207984 */ /* 0x0002a40000000c00 */
[----:B------:R-:W-:Y:S01]  /*20770*/  IMAD R5, R44, R10, R5 ;  /* 0x0000000a2c057224 */ /* 0x000fe200078e0205 */
[----:B------:R-:W-:Y:S01]  /*20780*/  LOP3.LUT R10, R14, 0xffffffc, RZ, 0xc0, !PT ;  /* 0x0ffffffc0e0a7812 */ /* 0x000fe200078ec0ff */
[----:B------:R-:W-:Y:S01]  /*20790*/  IMAD.IADD R8, R7, 0x1, -R8 ;  /* 0x0000000107087824 */ /* 0x000fe200078e0a08 */
[----:B------:R-:W-:Y:S01]  /*207a0*/  SHF.R.S32.HI R14, RZ, 0x3, R4 ;  /* 0x00000003ff0e7819 */ /* 0x000fe20000011404 */
[----:B------:R-:W-:Y:S01]  /*207b0*/  IMAD.IADD R9, R238, 0x1, -R9 ;  /* 0x00000001ee097824 */ /* 0x000fe200078e0a09 */
[----:B------:R-:W-:Y:S01]  /*207c0*/  IADD3 R16, P1, R16, R18, RZ ;  /* 0x0000001210107210 */ /* 0x000fe20007f3e0ff */
[----:B------:R-:W-:Y:S01]  /*207d0*/  IMAD.IADD R10, R11, 0x1, -R10 ;  /* 0x000000010b0a7824 */ /* 0x000fe200078e0a0a */
[----:B------:R-:W-:Y:S01]  /*207e0*/  SHF.R.S32.HI R7, RZ, 0x1f, R8 ;  /* 0x0000001fff077819 */ /* 0x000fe20000011408 */
[----:B------:R-:W-:Y:S01]  /*207f0*/  VIADD R4, R14, 0x10 ;  /* 0x000000100e047836 */ /* 0x000fe20000000000 */
[----:B------:R-:W-:Y:S01]  /*20800*/  IADD3.X R17, R6, R19, R5, P1, !PT ;  /* 0x0000001306117210 */ /* 0x000fe20000ffe405 */
[----:B------:R-:W-:Y:S01]  /*20810*/  VIADD R6, R14, 0x30 ;  /* 0x000000300e067836 */ /* 0x000fe20000000000 */
[----:B------:R-:W-:Y:S01]  /*20820*/  LEA.HI R7, R7, R8, RZ, 0x2 ;  /* 0x0000000807077211 */ /* 0x000fe200078f10ff */
[----:B------:R1:W3:Y:S01]  /*20830*/  LDS.128 R28, [R239+0x800] ;  /* 0x00080000ef1c7984 */ /* 0x0002e20000000c00 */
[----:B------:R-:W-:Y:S01]  /*20840*/  ISETP.GE.AND P3, PT, R4, R9, PT ;  /* 0x000000090400720c */ /* 0x000fe20003f66270 */
[----:B------:R-:W-:Y:S01]  /*20850*/  VIADD R4, R14, 0x20 ;  /* 0x000000200e047836 */ /* 0x000fe20000000000 */
[----:B------:R-:W-:Y:S01]  /*20860*/  SHF.R.S32.HI R7, RZ, 0x2, R7 ;  /* 0x00000002ff077819 */ /* 0x000fe20000011407 */
[----:B------:R-:W-:Y:S01]  /*20870*/  IMAD.WIDE.U32 R50, R50, R235, R16 ;  /* 0x000000eb32327225 */ /* 0x000fe200078e0010 */
[-C--:B------:R-:W-:Y:S01]  /*20880*/  ISETP.GE.AND P4, PT, R14, R9.reuse, PT ;  /* 0x000000090e00720c */ /* 0x080fe20003f86270 */
[----:B------:R1:W4:Y:S01]  /*20890*/  LDS.128 R24, [R239+0x1000] ;  /* 0x00100000ef187984 */ /* 0x0003220000000c00 */
[-C--:B------:R-:W-:Y:S01]  /*208a0*/  ISETP.GE.AND P2, PT, R4, R9.reuse, PT ;  /* 0x000000090400720c */ /* 0x080fe20003f46270 */
[----:B------:R-:W-:Y:S01]  /*208b0*/  IMAD R40, R10, 0x10, R7 ;  /* 0x000000100a287824 */ /* 0x000fe200078e0207 */
[----:B------:R-:W-:Y:S01]  /*208c0*/  ISETP.GE.AND P1, PT, R6, R9, PT ;  /* 0x000000090600720c */ /* 0x000fe20003f26270 */
[----:B------:R1:W1:Y:S04]  /*208d0*/  LDS.128 R20, [R239+0x1800] ;  /* 0x00180000ef147984 */ /* 0x0002680000000c00 */
[----:B------:R1:W1:Y:S04]  /*208e0*/  LDS.128 R16, [R239+0x2000] ;  /* 0x00200000ef107984 */ /* 0x0002680000000c00 */
[----:B------:R1:W1:Y:S04]  /*208f0*/  LDS.128 R8, [R239+0x2800] ;  /* 0x00280000ef087984 */ /* 0x0002680000000c00 */
[----:B------:R1:W1:Y:S04]  /*20900*/  LDS.128 R4, [R239+0x3000] ;  /* 0x00300000ef047984 */ /* 0x0002680000000c00 */
[----:B------:R1:W1:Y:S01]  /*20910*/  LDS.128 R36, [R239+0x3800] ;  /* 0x00380000ef247984 */ /* 0x0002620000000c00 */
[----:B--2---:R-:W-:Y:S05]  /*20920*/  @P0 BRA `(.L_x_2797) ;  /* 0x0000000000400947 */ /* 0x004fea0003800000 */
        /* <DEDUP_REMOVED lines=16> */
.L_x_2797:
[----:B------:R-:W-:Y:S05]  /*20a30*/  BSYNC B0 ;  /* 0x0000000000007941 */ /* 0x000fea0003800000 */
.L_x_2796:
[----:B------:R-:W-:Y:S01]  /*20a40*/  BSSY B0, `(.L_x_2798) ;  /* 0x0000011000007945 */ /* 0x000fe20003800000 */
[----:B--2---:R-:W-:Y:S02]  /*20a50*/  SHF.R.S32.HI R3, RZ, 0x1f, R14 ;  /* 0x0000001fff037819 */ /* 0x004fe4000001140e */
[----:B------:R-:W-:Y:S01]  /*20a60*/  IADD3 R41, R51, R2, RZ ;  /* 0x0000000233297210 */ /* 0x000fe20007ffe0ff */
[----:B------:R-:W-:Y:S06]  /*20a70*/  @P4 BRA `(.L_x_2799) ;  /* 0x0000000000344947 */ /* 0x000fec0003800000 */
[----:B------:R-:W-:Y:S01]  /*20a80*/  IMAD R0, R45, R14, RZ ;  /* 0x0000000e2d007224 */ /* 0x000fe200078e02ff */
[----:B------:R-:W-:Y:S01]  /*20a90*/  R2UR UR8, R12 ;  /* 0x000000000c0872ca */ /* 0x000fe200000e0000 */
[----:B------:R-:W-:Y:S01]  /*20aa0*/  IMAD.MOV.U32 R40, RZ, RZ, R50 ;  /* 0x000000ffff287224 */ /* 0x000fe200078e0032 */
[C---:B------:R-:W-:Y:S01]  /*20ab0*/  R2UR UR9, R13.reuse ;  /* 0x000000000d0972ca */ /* 0x040fe200000e0000 */
[----:B------:R-:W-:Y:S01]  /*20ac0*/  IMAD R0, R44, R3, R0 ;  /* 0x000000032c007224 */ /* 0x000fe200078e0200 */
[----:B------:R-:W-:Y:S01]  /*20ad0*/  R2UR UR4, R12 ;  /* 0x000000000c0472ca */ /* 0x000fe200000e0000 */
[----:B------:R-:W-:Y:S01]  /*20ae0*/  IMAD.WIDE.U32 R42, R14, R44, R40 ;  /* 0x0000002c0e2a7225 */ /* 0x000fe200078e0028 */
[----:B------:R-:W-:-:S03]  /*20af0*/  R2UR UR5, R13 ;  /* 0x000000000d0572ca */ /* 0x000fc600000e0000 */
[----:B------:R-:W-:Y:S01]  /*20b00*/  IMAD.IADD R15, R43, 0x1, R0 ;  /* 0x000000012b0f7824 */ /* 0x000fe200078e0200 */
[----:B-----5:R-:W-:-:S04]  /*20b10*/  LEA R48, P0, R42, R46, 0x1 ;  /* 0x0000002e2a307211 */ /* 0x020fc800078008ff */
[----:B------:R-:W-:-:S05]  /*20b20*/  LEA.HI.X R49, R42, R47, R15, 0x1, P0 ;  /* 0x0000002f2a317211 */ /* 0x000fca00000f0c0f */
[----:B------:R2:W-:Y:S04]  /*20b30*/  ST.E.128 desc[UR8][R48.64], R32 ;  /* 0x0000002030007985 */ /* 0x0005e8000c101d08 */
[----:B-1----:R2:W-:Y:S02]  /*20b40*/  ST.E.128 desc[UR4][R48.64+0x80], R16 ;  /* 0x0000801030007985 */ /* 0x0025e4000c101d04 */
.L_x_2799:
[----:B------:R-:W-:Y:S05]  /*20b50*/  BSYNC B0 ;  /* 0x0000000000007941 */ /* 0x000fea0003800000 */
.L_x_2798:
[----:B------:R-:W-:Y:S04]  /*20b60*/  BSSY B0, `(.L_x_2800) ;  /* 0x0000012000007945 */ /* 0x000fe80003800000 */
[----:B------:R-:W-:Y:S05]  /*20b70*/  @P3 BRA `(.L_x_2801) ;  /* 0x0000000000403947 */ /* 0x000fea0003800000 */
[----:B-12---:R-:W-:Y:S01]  /*20b80*/  IADD3 R17, P0, R14, 0x10, RZ ;  /* 0x000000100e117810 */ /* 0x006fe20007f1e0ff */
[----:B------:R-:W-:Y:S01]  /*20b90*/  IMAD.MOV.U32 R18, RZ, RZ, R50 ;  /* 0x000000ffff127224 */ /* 0x000fe200078e0032 */
[C---:B------:R-:W-:Y:S01]  /*20ba0*/  R2UR UR8, R12.reuse ;  /* 0x000000000c0872ca */ /* 0x040fe200000e0000 */
[----:B------:R-:W-:Y:S01]  /*20bb0*/  IMAD.MOV.U32 R19, RZ, RZ, R41 ;  /* 0x000000ffff137224 */ /* 0x000fe200078e0029 */
[C---:B------:R-:W-:Y:S01]  /*20bc0*/  R2UR UR9, R13.reuse ;  /* 0x000000000d0972ca */ /* 0x040fe200000e0000 */
[----:B------:R-:W-:Y:S01]  /*20bd0*/  IMAD.X R15, RZ, RZ, R3, P0 ;  /* 0x000000ffff0f7224 */ /* 0x000fe200000e0603 */
[----:B------:R-:W-:Y:S01]  /*20be0*/  R2UR UR4, R12 ;  /* 0x000000000c0472ca */ /* 0x000fe200000e0000 */
[----:B------:R-:W-:Y:S01]  /*20bf0*/  IMAD.WIDE.U32 R18, R44, R17, R18 ;  /* 0x000000112c127225 */ /* 0x000fe200078e0012 */
[----:B------:R-:W-:-:S03]  /*20c00*/  R2UR UR5, R13 ;  /* 0x000000000d0572ca */ /* 0x000fc600000e0000 */
[----:B------:R-:W-:Y:S01]  /*20c10*/  IMAD R15, R15, R44, RZ ;  /* 0x0000002c0f0f7224 */ /* 0x000fe200078e02ff */
[----:B-----5:R-:W-:-:S03]  /*20c20*/  LEA R16, P0, R18, R46, 0x1 ;  /* 0x0000002e12107211 */ /* 0x020fc600078008ff */
[----:B------:R-:W-:-:S04]  /*20c30*/  IMAD R15, R45, R17, R15 ;  /* 0x000000112d0f7224 */ /* 0x000fc800078e020f */
[----:B------:R-:W-:-:S05]  /*20c40*/  IMAD.IADD R15, R19, 0x1, R15 ;  /* 0x00000001130f7824 */ /* 0x000fca00078e020f */
[----:B------:R-:W-:-:S05]  /*20c50*/  LEA.HI.X R17, R18, R47, R15, 0x1, P0 ;  /* 0x0000002f12117211 */ /* 0x000fca00000f0c0f */
[----:B---3--:R1:W-:Y:S04]  /*20c60*/  ST.E.128 desc[UR8][R16.64], R28 ;  /* 0x0000001c10007985 */ /* 0x0083e8000c101d08 */
[----:B------:R1:W-:Y:S02]  /*20c70*/  ST.E.128 desc[UR4][R16.64+0x80], R8 ;  /* 0x0000800810007985 */ /* 0x0003e4000c101d04 */
.L_x_2801:
[----:B------:R-:W-:Y:S05]  /*20c80*/  BSYNC B0 ;  /* 0x0000000000007941 */ /* 0x000fea0003800000 */
.L_x_2800:
[----:B------:R-:W-:Y:S04]  /*20c90*/  BSSY B0, `(.L_x_2802) ;  /* 0x0000012000007945 */ /* 0x000fe80003800000 */
[----:B------:R-:W-:Y:S05]  /*20ca0*/  @P2 BRA `(.L_x_2803) ;  /* 0x0000000000402947 */ /* 0x000fea0003800000 */
[----:B-1----:R-:W-:Y:S01]  /*20cb0*/  IADD3 R11, P0, R14, 0x20, RZ ;  /* 0x000000200e0b7810 */ /* 0x002fe20007f1e0ff */
[----:B--2---:R-:W-:Y:S01]  /*20cc0*/  IMAD.MOV.U32 R16, RZ, RZ, R50 ;  /* 0x000000ffff107224 */ /* 0x004fe200078e0032 */
        /* <DEDUP_REMOVED lines=12> */
[----:B----4-:R1:W-:Y:S04]  /*20d90*/  ST.E.128 desc[UR8][R8.64], R24 ;  /* 0x0000001808007985 */ /* 0x0103e8000c101d08 */
[----:B------:R1:W-:Y:S02]  /*20da0*/  ST.E.128 desc[UR4][R8.64+0x80], R4 ;  /* 0x0000800408007985 */ /* 0x0003e4000c101d04 */
.L_x_2803:
[----:B------:R-:W-:Y:S05]  /*20db0*/  BSYNC B0 ;  /* 0x0000000000007941 */ /* 0x000fea0003800000 */
.L_x_2802:
[----:B------:R-:W-:-:S04]  /*20dc0*/  MOV R235, 0x0 ;  /* 0x0000000000eb7802 */ /* 0x000fc80000000f00 */
[----:B-12345:R-:W-:Y:S05]  /*20dd0*/  @P1 RET.REL.NODEC R234 `(_ZN5flash24flash_fwd_splitkv_kernelI23Flash_fwd_kernel_traitsILi128ELi64ELi128ELi4ELb0ELb0EN7cutlass10bfloat16_tE19Flash_kernel_traitsILi128ELi64ELi128ELi4ES3_EELb1ELb0ELb0ELb0ELb1ELb0ELb0ELb1EEEvNS_16Flash_fwd_paramsE) ;  /* 0xfffffdf0ea881950 */ /* 0x03efea0003c3ffff */
[----:B------:R-:W-:Y:S01]  /*20de0*/  IADD3 R5, P0, R14, 0x30, RZ ;  /* 0x000000300e057810 */ /* 0x000fe20007f1e0ff */
[----:B------:R-:W-:Y:S01]  /*20df0*/  IMAD.MOV.U32 R6, RZ, RZ, R50 ;  /* 0x000000ffff067224 */ /* 0x000fe200078e0032 */
[----:B------:R-:W-:Y:S02]  /*20e00*/  MOV R7, R41 ;  /* 0x0000002900077202 */ /* 0x000fe40000000f00 */
[----:B------:R-:W-:Y:S01]  /*20e10*/  R2UR UR8, R12 ;  /* 0x000000000c0872ca */ /* 0x000fe200000e0000 */
[----:B------:R-:W-:Y:S01]  /*20e20*/  IMAD.X R3, RZ, RZ, R3, P0 ;  /* 0x000000ffff037224 */ /* 0x000fe200000e0603 */
[C---:B------:R-:W-:Y:S01]  /*20e30*/  R2UR UR9, R13.reuse ;  /* 0x000000000d0972ca */ /* 0x040fe200000e0000 */
[----:B------:R-:W-:Y:S01]  /*20e40*/  IMAD.WIDE.U32 R6, R44, R5, R6 ;  /* 0x000000052c067225 */ /* 0x000fe200078e0006 */
[----:B------:R-:W-:Y:S02]  /*20e50*/  R2UR UR4, R12 ;  /* 0x000000000c0472ca */ /* 0x000fe400000e0000 */
[----:B------:R-:W-:Y:S01]  /*20e60*/  R2UR UR5, R13 ;  /* 0x000000000d0572ca */ /* 0x000fe200000e0000 */
[----:B------:R-:W-:Y:S01]  /*20e70*/  IMAD R3, R3, R44, RZ ;  /* 0x0000002c03037224 */ /* 0x000fe200078e02ff */
[----:B------:R-:W-:-:S02]  /*20e80*/  LEA R2, P0, R6, R46, 0x1 ;  /* 0x0000002e06027211 */ /* 0x000fc400078008ff */
[----:B------:R-:W-:Y:S01]  /*20e90*/  MOV R235, 0x0 ;  /* 0x0000000000eb7802 */ /* 0x000fe20000000f00 */
[----:B------:R-:W-:-:S04]  /*20ea0*/  IMAD R3, R45, R5, R3 ;  /* 0x000000052d037224 */ /* 0x000fc800078e0203 */
[----:B------:R-:W-:-:S05]  /*20eb0*/  IMAD.IADD R3, R7, 0x1, R3 ;  /* 0x0000000107037824 */ /* 0x000fca00078e0203 */
[----:B------:R-:W-:-:S05]  /*20ec0*/  LEA.HI.X R3, R6, R47, R3, 0x1, P0 ;  /* 0x0000002f06037211 */ /* 0x000fca00000f0c03 */
[----:B------:R-:W-:Y:S04]  /*20ed0*/  ST.E.128 desc[UR8][R2.64], R20 ;  /* 0x0000001402007985 */ /* 0x000fe8000c101d08 */
[----:B------:R1:W-:Y:S02]  /*20ee0*/  ST.E.128 desc[UR4][R2.64+0x80], R36 ;  /* 0x0000802402007985 */ /* 0x0003e4000c101d04 */
[----:B-1----:R-:W-:Y:S05]  /*20ef0*/  RET.REL.NODEC R234 `(_ZN5flash24flash_fwd_splitkv_kernelI23Flash_fwd_kernel_traitsILi128ELi64ELi128ELi4ELb0ELb0EN7cutlass10bfloat16_tE19Flash_kernel_traitsILi128ELi64ELi128ELi4ES3_EELb1ELb0ELb0ELb0ELb1ELb0ELb0ELb1EEEvNS_16Flash_fwd_paramsE) ;  /* 0xfffffdf0ea407950 */ /* 0x002fea0003c3ffff */
.L_x_2792:
[----:B------:R-:W-:Y:S01]  /*20f00*/  MOV R4, 0x2 ;  /* 0x0000000200047802 */ /* 0x000fe20000000f00 */
[----:B------:R-:W-:Y:S01]  /*20f10*/  IMAD.MOV.U32 R3, RZ, RZ, 0x1f ;  /* 0x0000001fff037424 */ /* 0x000fe200078e00ff */
[----:B------:R-:W-:-:S07]  /*20f20*/  MOV R5, 0xffffffff ;  /* 0xffffffff00057802 */ /* 0x000fce0000000f00 */
[----:B-1---5:R-:W-:Y:S05]  /*20f30*/  WARPSYNC.COLLECTIVE R5, `(.L_x_2804) ;  /* 0x0000000005087348 */ /* 0x022fea0003c00000 */
[----:B------:R2:W3:Y:S02]  /*20f40*/  SHFL.BFLY P0, R14, R249, R4, R3 ;  /* 0x0c000004f90e7389 */ /* 0x0004e40000000003 */
[----:B-123-5:R-:W-:Y:S01]  /*20f50*/  ENDCOLLECTIVE ;  /* 0x000000000000791b */ /* 0x02efe20003800000 */
.L_x_2804:
[----:B------:R-:W-:Y:S02]  /*20f60*/  IMAD.MOV.U32 R6, RZ, RZ, R14 ;  /* 0x000000ffff067224 */ /* 0x000fe400078e000e */
[----:B------:R-:W-:Y:S02]  /*20f70*/  IMAD.MOV.U32 R4, RZ, RZ, 0x1 ;  /* 0x00000001ff047424 */ /* 0x000fe400078e00ff */
[----:B------:R-:W-:-:S05]  /*20f80*/  FADD.FTZ R11, R6, R249 ;  /* 0x000000f9060b7221 */ /* 0x000fca0000010000 */
[----:B------:R-:W-:-:S07]  /*20f90*/  MOV R249, R11 ;  /* 0x0000000b00f97202 */ /* 0x000fce0000000f00 */
[----:B------:R-:W-:Y:S05]  /*20fa0*/  WARPSYNC.COLLECTIVE R5, `(.L_x_2805) ;  /* 0x0000000005087348 */ /* 0x000fea0003c00000 */
[----:B------:R1:W2:Y:S02]  /*20fb0*/  SHFL.BFLY P0, R14, R249, R4, R3 ;  /* 0x0c000004f90e7389 */ /* 0x0002a40000000003 */
[----:B-12---:R-:W-:Y:S01]  /*20fc0*/  ENDCOLLECTIVE ;  /* 0x000000000000791b */ /* 0x006fe20003800000 */
.L_x_2805:
[----:B------:R-:W-:Y:S01]  /*20fd0*/  MOV R249, R248 ;  /* 0x000000f800f97202 */ /* 0x000fe20000000f00 */
[----:B------:R-:W-:Y:S01]  /*20fe0*/  IMAD.MOV.U32 R4, RZ, RZ, 0x2 ;  /* 0x00000002ff047424 */ /* 0x000fe200078e00ff */
[----:B------:R-:W-:-:S07]  /*20ff0*/  MOV R6, R14 ;  /* 0x0000000e00067202 */ /* 0x000fce0000000f00 */
[----:B------:R-:W-:Y:S05]  /*21000*/  WARPSYNC.COLLECTIVE R5, `(.L_x_2806) ;  /* 0x0000000005087348 */ /* 0x000fea0003c00000 */
[----:B------:R1:W2:Y:S02]  /*21010*/  SHFL.BFLY P0, R14, R249, R4, R3 ;  /* 0x0c000004f90e7389 */ /* 0x0002a40000000003 */
[----:B-12---:R-:W-:Y:S01]  /*21020*/  ENDCOLLECTIVE ;  /* 0x000000000000791b */ /* 0x006fe20003800000 */
.L_x_2806:
[----:B------:R-:W-:Y:S01]  /*21030*/  FADD.FTZ R6, R11, R6 ;  /* 0x000000060b067221 */ /* 0x000fe20000010000 */
[----:B------:R-:W-:Y:S01]  /*21040*/  FADD.FTZ R10, R14, R248 ;  /* 0x000000f80e0a7221 */ /* 0x000fe20000010000 */
[----:B------:R-:W-:-:S04]  /*21050*/  MOV R4, 0x1 ;  /* 0x0000000100047802 */ /* 0x000fc80000000f00 */
[----:B------:R-:W-:-:S07]  /*21060*/  MOV R249, R10 ;  /* 0x0000000a00f97202 */ /* 0x000fce0000000f00 */
[----:B------:R-:W-:Y:S05]  /*21070*/  WARPSYNC.COLLECTIVE R5, `(.L_x_2807) ;  /* 0x0000000005087348 */ /* 0x000fea0003c00000 */
[----:B------:R1:W2:Y:S02]  /*21080*/  SHFL.BFLY P0, R14, R249, R4, R3 ;  /* 0x0c000004f90e7389 */ /* 0x0002a40000000003 */
[----:B-12---:R-:W-:Y:S01]  /*21090*/  ENDCOLLECTIVE ;  /* 0x000000000000791b */ /* 0x006fe20003800000 */
.L_x_2807:
[----:B------:R-:W-:Y:S05]  /*210a0*/  BRA `(.L_x_2808) ;  /* 0xffffffe400c07947 */ /* 0x000fea000383ffff */
.L_x_2809:
        /* <DEDUP_REMOVED lines=13> */
.L_x_8436:


//--------------------- .text._ZN5flash24flash_fwd_splitkv_kernelI23Flash_fwd_kernel_traitsILi128ELi64ELi128ELi4ELb0ELb0EN7cutlass10bfloat16_tE19Flash_kernel_traitsILi128ELi64ELi128ELi4ES3_EELb1ELb0ELb0ELb0ELb1ELb1ELb0ELb1EEEvNS_16Flash_fwd_paramsE --------------------------
	.section	.text._ZN5flash24flash_fwd_splitkv_kernelI23Flash_fwd_kernel_traitsILi128ELi64ELi128ELi4ELb0ELb0EN7cutlass10bfloat16_tE19Flash_kernel_traitsILi128ELi64ELi128ELi4ES3_EELb1ELb0ELb0ELb0ELb1ELb1ELb0ELb1EEEvNS_16Flash_fwd_paramsE,"ax",@progbits
	.align	128
        .global         _ZN5flash24flash_fwd_splitkv_kernelI23Flash_fwd_kernel_traitsILi128ELi64ELi128ELi4ELb0ELb0EN7cutlass10bfloat16_tE19Flash_kernel_traitsILi128ELi64ELi128ELi4ES3_EELb1ELb0ELb0ELb0ELb1ELb1ELb0ELb1EEEvNS_16Flash_fwd_paramsE
        .type           _ZN5flash24flash_fwd_splitkv_kernelI23Flash_fwd_kernel_traitsILi128ELi64ELi128ELi4ELb0ELb0EN7cutlass10bfloat16_tE19Flash_kernel_traitsILi128ELi64ELi128ELi4ES3_EELb1ELb0ELb0ELb0ELb1ELb1ELb0ELb1EEEvNS_16Flash_fwd_paramsE,@function
        .size           _ZN5flash24flash_fwd_splitkv_kernelI23Flash_fwd_kernel_traitsILi128ELi64ELi128ELi4ELb0ELb0EN7cutlass10bfloat16_tE19Flash_kernel_traitsILi128ELi64ELi128ELi4ES3_EELb1ELb0ELb0ELb0ELb1ELb1ELb0ELb1EEEvNS_16Flash_fwd_paramsE,(.L_x_8437 - _ZN5flash24flash_fwd_splitkv_kernelI23Flash_fwd_kernel_traitsILi128ELi64ELi128ELi4ELb0ELb0EN7cutlass10bfloat16_tE19Flash_kernel_traitsILi128ELi64ELi128ELi4ES3_EELb1ELb0ELb0ELb0ELb1ELb1ELb0ELb1EEEvNS_16Flash_fwd_paramsE)
        .other          _ZN5flash24flash_fwd_splitkv_kernelI23Flash_fwd_kernel_traitsILi128ELi64ELi128ELi4ELb0ELb0EN7cutlass10bfloat16_tE19Flash_kernel_traitsILi128ELi64ELi128ELi4ES3_EELb1ELb0ELb0ELb0ELb1ELb1ELb0ELb1EEEvNS_16Flash_fwd_paramsE,@"STO_CUDA_ENTRY STV_DEFAULT"
_ZN5flash24flash_fwd_splitkv_kernelI23Flash_fwd_kernel_traitsILi128ELi64ELi128ELi4ELb0ELb0EN7cutlass10bfloat16_tE19Flash_kernel_traitsILi128ELi64ELi128ELi4ES3_EELb1ELb0ELb0ELb0ELb1ELb1ELb0ELb1EEEvNS_16Flash_fwd_paramsE:
.text._ZN5flash24flash_fwd_splitkv_kernelI23Flash_fwd_kernel_traitsILi128ELi64ELi128ELi4ELb0ELb0EN7cutlass10bfloat16_tE19Flash_kernel_traitsILi128ELi64ELi128ELi4ES3_EELb1ELb0ELb0ELb0ELb1ELb1ELb0ELb1EEEvNS_16Flash_fwd_paramsE:
        /* <DEDUP_REMOVED lines=8> */
[----:B-1-34-:R-:W-:Y:S05]  /*0080*/  CALL.REL.NOINC `($_ZN5flash24flash_fwd_splitkv_kernelI23Flash_fwd_kernel_traitsILi128ELi64ELi128ELi4ELb0ELb0EN7cutlass10bfloat16_tE19Flash_kernel_traitsILi128ELi64ELi128ELi4ES3_EELb1ELb0ELb0ELb0ELb1ELb1ELb0ELb1EEEvNS_16Flash_fwd_paramsE$_ZN5flash30compute_attn_1rowblock_splitkvI23Flash_fwd_kernel_traitsILi128ELi64ELi128ELi4ELb0ELb0EN7cutlass10bfloat16_tE19Flash_kernel_traitsILi128ELi64ELi128ELi4ES3_EELb1ELb0ELb0ELb0ELb1ELb1ELb0ELb1ENS_16Flash_fwd_paramsEEEvRKT8_iiiii) ;  /* 0x0000000000087944 */ /* 0x01afea0003c00000 */
[----:B------:R-:W-:Y:S05]  /*0090*/  BSYNC B3 ;  /* 0x0000000000037941 */ /* 0x000fea0003800000 */
.L_x_2810:
[----:B------:R-:W-:Y:S05]  /*00a0*/  EXIT ;  /* 0x000000000000794d */ /* 0x000fea0003800000 */
        .type           $_ZN5flash24flash_fwd_splitkv_kernelI23Flash_fwd_kernel_traitsILi128ELi64ELi128ELi4ELb0ELb0EN7cutlass10bfloat16_tE19Flash_kernel_traitsILi128ELi64ELi128ELi4ES3_EELb1ELb0ELb0ELb0ELb1ELb1ELb0ELb1EEEvNS_16Flash_fwd_paramsE$_ZN5flash30compute_attn_1rowblock_splitkvI23Flash_fwd_kernel_traitsILi128ELi64ELi128ELi4ELb0ELb0EN7cutlass10bfloat16_tE19Flash_kernel_traitsILi128ELi64ELi128ELi4ES3_EELb1ELb0ELb0ELb0ELb1ELb1ELb0ELb1ENS_16Flash_fwd_paramsEEEvRKT8_iiiii,@function
        .size           $_ZN5flash24flash_fwd_splitkv_kernelI23Flash_fwd_kernel_traitsILi128ELi64ELi128ELi4ELb0ELb0EN7cutlass10bfloat16_tE19Flash_kernel_traitsILi128ELi64ELi128ELi4ES3_EELb1ELb0ELb0ELb0ELb1ELb1ELb0ELb1EEEvNS_16Flash_fwd_paramsE$_ZN5flash30compute_attn_1rowblock_splitkvI23Flash_fwd_kernel_traitsILi128ELi64ELi128ELi4ELb0ELb0EN7cutlass10bfloat16_tE19Flash_kernel_traitsILi128ELi64ELi128ELi4ES3_EELb1ELb0ELb0ELb0ELb1ELb1ELb0ELb1ENS_16Flash_fwd_paramsEEEvRKT8_iiiii,(.L_x_8437 - $_ZN5flash24flash_fwd_splitkv_kernelI23Flash_fwd_kernel_traitsILi128ELi64ELi128ELi4ELb0ELb0EN7cutlass10bfloat16_tE19Flash_kernel_traitsILi128ELi64ELi128ELi4ES3_EELb1ELb0ELb0ELb0ELb1ELb1ELb0ELb1EEEvNS_16Flash_fwd_paramsE$_ZN5flash30compute_attn_1rowblock_splitkvI23Flash_fwd_kernel_traitsILi128ELi64ELi128ELi4ELb0ELb0EN7cutlass10bfloat16_tE19Flash_kernel_traitsILi128ELi64ELi128ELi4ES3_EELb1ELb0ELb0ELb0ELb1ELb1ELb0ELb1ENS_16Flash_fwd_paramsEEEvRKT8_iiiii)
$_ZN5flash24flash_fwd_splitkv_kernelI23Flash_fwd_kernel_traitsILi128ELi64ELi128ELi4ELb0ELb0EN7cutlass10bfloat16_tE19Flash_kernel_traitsILi128ELi64ELi128ELi4ES3_EELb1ELb0ELb0ELb0ELb1ELb1ELb0ELb1EEEvNS_16Flash_fwd_paramsE$_ZN5flash30compute_attn_1rowblock_splitkvI23Flash_fwd_kernel_traitsILi128ELi64ELi128ELi4ELb0ELb0EN7cutlass10bfloat16_tE19Flash_kernel_traitsILi128ELi64ELi128ELi4ES3_EELb1ELb0ELb0ELb0ELb1ELb1ELb0ELb1ENS_16Flash_fwd_paramsEEEvRKT8_iiiii:
        /* <DEDUP_REMOVED lines=27> */
.L_x_2812:
[----:B------:R-:W-:Y:S05]  /*0260*/  BSYNC B0 ;  /* 0x0000000000007941 */ /* 0x000fea0003800000 */
.L_x_2811:
        /* <DEDUP_REMOVED lines=8> */
.L_x_2814:
[----:B------:R2:W5:Y:S02]  /*02f0*/  LD.E R65, desc[UR6][R10.64+0xb8] ;  /* 0x0000b8060a417980 */ /* 0x000564000c101900 */
.L_x_2815:
[----:B------:R-:W-:Y:S05]  /*0300*/  BSYNC B0 ;  /* 0x0000000000007941 */ /* 0x000fea0003800000 */
.L_x_2813:
        /* <DEDUP_REMOVED lines=10> */
.L_x_2817:
[----:B------:R-:W3:Y:S01]  /*03b0*/  LD.E.64 R2, desc[UR6][R10.64+0x108] ;  /* 0x000108060a027980 */ /* 0x000ee2000c101b00 */
[----:B------:R-:W-:Y:S01]  /*03c0*/  BSSY B0, `(.L_x_2819) ;  /* 0x0000006000007945 */ /* 0x000fe20003800000 */
[----:B------:R-:W-:Y:S01]  /*03d0*/  IMAD.MOV.U32 R51, RZ, RZ, RZ ;  /* 0x000000ffff337224 */ /* 0x000fe200078e00ff */
[----:B---3--:R-:W-:-:S04]  /*03e0*/  ISETP.NE.U32.AND P0, PT, R2, RZ, PT ;  /* 0x000000ff0200720c */ /* 0x008fc80003f05070 */
[----:B------:R-:W-:-:S13]  /*03f0*/  ISETP.NE.AND.EX P0, PT, R3, RZ, PT, P0 ;  /* 0x000000ff0300720c */ /* 0x000fda0003f05300 */
[----:B------:R-:W-:Y:S05]  /*0400*/  @!P0 BRA `(.L_x_2820) ;  /* 0x0000000000048947 */ /* 0x000fea0003800000 */
[----:B------:R1:W5:Y:S02]  /*0410*/  LD.E R51, desc[UR6][R10.64+0xbc] ;  /* 0x0000bc060a337980 */ /* 0x000364000c101900 */
.L_x_2820:
[----:B------:R-:W-:Y:S05]  /*0420*/  BSYNC B0 ;  /* 0x0000000000007941 */ /* 0x000fea0003800000 */
.L_x_2819:
[----:B-----5:R-:W-:Y:S02]  /*0430*/  IADD3 R51, R65, R51, RZ ;  /* 0x0000003341337210 */ /* 0x020fe40007ffe0ff */
.L_x_2818:
[----:B------:R-:W-:Y:S05]  /*0440*/  BSYNC B1 ;  /* 0x0000000000017941 */ /* 0x000fea0003800000 */
.L_x_2816:
[----:B------:R-:W-:Y:S01]  /*0450*/  IMAD.SHL.U32 R55, R243, 0x40, RZ ;  /* 0x00000040f3377824 */ /* 0x000fe200078e00ff */
[----:B------:R-:W-:Y:S01]  /*0460*/  MOV R2, R240 ;  /* 0x000000f000027202 */ /* 0x000fe20000000f00 */
[----:B------:R-:W-:-:S03]  /*0470*/  IMAD.MOV.U32 R3, RZ, RZ, 0x0 ;  /* 0x00000000ff037424 */ /* 0x000fc600078e00ff */
[----:B------:R-:W-:-:S13]  /*0480*/  ISETP.GT.AND P0, PT, R244, R55, PT ;  /* 0x00000037f400720c */ /* 0x000fda0003f04270 */
[----:B-12---:R-:W-:Y:S05]  /*0490*/  @!P0 RET.REL.NODEC R2 `(_ZN5flash24flash_fwd_splitkv_kernelI23Flash_fwd_kernel_traitsILi128ELi64ELi128ELi4ELb0ELb0EN7cutlass10bfloat16_tE19Flash_kernel_traitsILi128ELi64ELi128ELi4ES3_EELb1ELb0ELb0ELb0ELb1ELb1ELb0ELb1EEEvNS_16Flash_fwd_paramsE) ;  /* 0xfffffff802d88950 */ /* 0x006fea0003c3ffff */
        /* <DEDUP_REMOVED lines=25> */
[----:B------:R-:W4:Y:S04]  /*0630*/  LD.E.64 R6, desc[UR6][R10.64+0x90] ;  /* 0x000090060a067980 */ /* 0x000f28000c101b00 */
[----:B------:R-:W5:Y:S01]  /*0640*/  LD.E.64 R10, desc[UR6][R10.64+0x70] ;  /* 0x000070060a0a7980 */ /* 0x000f62000c101b00 */
[----:B------:R-:W-:-:S04]  /*0650*/  SHF.R.S32.HI R5, RZ, 0x1f, R52 ;  /* 0x0000001fff057819 */ /* 0x000fc80000011434 */
[----:B------:R-:W-:-:S04]  /*0660*/  LEA.HI R5, R5, R52, RZ, 0x3 ;  /* 0x0000003405057211 */ /* 0x000fc800078f18ff */
[----:B------:R-:W-:Y:S02]  /*0670*/  LOP3.LUT R8, R5, 0x1ffffff8, RZ, 0xc0, !PT ;  /* 0x1ffffff805087812 */ /* 0x000fe400078ec0ff */
[----:B------:R-:W-:-:S03]  /*0680*/  LOP3.LUT P3, RZ, R52, 0x7, RZ, 0xc0, !PT ;  /* 0x0000000734ff7812 */ /* 0x000fc6000786c0ff */
[----:B------:R-:W-:Y:S01]  /*0690*/  IMAD.IADD R52, R52, 0x1, -R8 ;  /* 0x0000000134347824 */ /* 0x000fe200078e0a08 */
[----:B------:R-:W-:-:S03]  /*06a0*/  @!P0 SHF.R.S32.HI R4, RZ, 0x1f, R242 ;  /* 0x0000001fff048819 */ /* 0x000fc600000114f2 */
[----:B------:R-:W-:-:S05]  /*06b0*/  IMAD.SHL.U32 R52, R52, 0x8, RZ ;  /* 0x0000000834347824 */ /* 0x000fca00078e00ff */
[----:B------:R-:W-:Y:S02]  /*06c0*/  SHF.R.S32.HI R53, RZ, 0x1f, R52 ;  /* 0x0000001fff357819 */ /* 0x000fe40000011434 */
[----:B------:R-:W-:Y:S02]  /*06d0*/  SHF.R.S32.HI R5, RZ, 0x3, R5 ;  /* 0x00000003ff057819 */ /* 0x000fe40000011405 */
[----:B------:R-:W-:Y:S01]  /*06e0*/  IADD3 R244, -R55, R244, RZ ;  /* 0x000000f437f47210 */ /* 0x000fe20007ffe1ff */
[----:B------:R-:W-:Y:S03]  /*06f0*/  BSSY B0, `(.L_x_2822) ;  /* 0x000002f000007945 */ /* 0x000fe60003800000 */
[----:B------:R-:W-:Y:S01]  /*0700*/  ISETP.GE.OR P6, PT, R5, R244, P3 ;  /* 0x000000f40500720c */ /* 0x000fe20001fc6670 */
[-C--:B--2---:R-:W-:Y:S02]  /*0710*/  @P0 IMAD R8, R17, R245.reuse, RZ ;  /* 0x000000f511080224 */ /* 0x084fe400078e02ff */
[----:B------:R-:W-:-:S04]  /*0720*/  @P0 IMAD.WIDE.U32 R18, R16, R245, RZ ;  /* 0x000000f510120225 */ /* 0x000fc800078e00ff */
[----:B------:R-:W-:Y:S02]  /*0730*/  @P0 IMAD.IADD R8, R19, 0x1, R8 ;  /* 0x0000000113080824 */ /* 0x000fe400078e0208 */
[-C--:B---3--:R-:W-:Y:S02]  /*0740*/  @!P0 IMAD R3, R15, R242.reuse, RZ ;  /* 0x000000f20f038224 */ /* 0x088fe400078e02ff */
[----:B------:R-:W-:Y:S02]  /*0750*/  @P0 IMAD.MOV.U32 R15, RZ, RZ, R18 ;  /* 0x000000ffff0f0224 */ /* 0x000fe400078e0012 */
[----:B------:R-:W-:-:S04]  /*0760*/  @!P0 IMAD.WIDE.U32 R18, R14, R242, RZ ;  /* 0x000000f20e128225 */ /* 0x000fc800078e00ff */
[----:B------:R-:W-:Y:S01]  /*0770*/  @!P0 IMAD R3, R14, R4, R3 ;  /* 0x000000040e038224 */ /* 0x000fe200078e0203 */
[----:B------:R-:W-:Y:S01]  /*0780*/  SHF.R.S32.HI R4, RZ, 0x1f, R55 ;  /* 0x0000001fff047819 */ /* 0x000fe20000011437 */
[----:B------:R-:W-:Y:S02]  /*0790*/  IMAD R9, R17, R55, RZ ;  /* 0x0000003711097224 */ /* 0x000fe400078e02ff */
[----:B------:R-:W-:-:S04]  /*07a0*/  IMAD.WIDE.U32 R52, R55, R16, R52 ;  /* 0x0000001037347225 */ /* 0x000fc800078e0034 */
[----:B------:R-:W-:Y:S02]  /*07b0*/  @!P0 IMAD.MOV.U32 R15, RZ, RZ, R18 ;  /* 0x000000ffff0f8224 */ /* 0x000fe400078e0012 */
[----:B------:R-:W-:Y:S02]  /*07c0*/  IMAD R2, R242, R2, R241 ;  /* 0x00000002f2027224 */ /* 0x000fe400078e02f1 */
[----:B------:R-:W-:Y:S01]  /*07d0*/  IMAD R4, R16, R4, R9 ;  /* 0x0000000410047224 */ /* 0x000fe200078e0209 */
[----:B------:R-:W-:Y:S01]  /*07e0*/  IADD3 R14, P1, R15, R52, RZ ;  /* 0x000000340f0e7210 */ /* 0x000fe20007f3e0ff */
[----:B------:R-:W-:Y:S02]  /*07f0*/  @!P0 IMAD.IADD R8, R19, 0x1, R3 ;  /* 0x0000000113088824 */ /* 0x000fe400078e0203 */
[----:B----4-:R-:W-:-:S03]  /*0800*/  IMAD R0, R0, R2, R55 ;  /* 0x0000000200007224 */ /* 0x010fc600078e0237 */
[----:B------:R-:W-:Y:S02]  /*0810*/  IADD3.X R15, R8, R53, R4, P1, !PT ;  /* 0x00000035080f7210 */ /* 0x000fe40000ffe404 */
[----:B------:R-:W-:Y:S02]  /*0820*/  SHF.R.S32.HI R4, RZ, 0x1f, R5 ;  /* 0x0000001fff047819 */ /* 0x000fe40000011405 */
[----:B------:R-:W-:-:S04]  /*0830*/  IADD3 R3, P1, R0, R5, RZ ;  /* 0x0000000500037210 */ /* 0x000fc80007f3e0ff */
[----:B------:R-:W-:Y:S02]  /*0840*/  LEA.HI.X.SX32 R0, R0, R4, 0x1, P1 ;  /* 0x0000000400007211 */ /* 0x000fe400008f0eff */
[----:B------:R-:W-:-:S04]  /*0850*/  LEA R12, P1, R3, R12, 0x2 ;  /* 0x0000000c030c7211 */ /* 0x000fc800078210ff */
[----:B------:R-:W-:Y:S02]  /*0860*/  LEA.HI.X R13, R3, R13, R0, 0x2, P1 ;  /* 0x0000000d030d7211 */ /* 0x000fe400008f1400 */
[C---:B------:R-:W-:Y:S01]  /*0870*/  ISETP.GE.AND P1, PT, R5.reuse, R244, PT ;  /* 0x000000f40500720c */ /* 0x040fe20003f26270 */
[----:B------:R-:W-:Y:S01]  /*0880*/  VIADD R9, R5, 0x10 ;  /* 0x0000001005097836 */ /* 0x000fe20000000000 */
[----:B------:R-:W-:Y:S01]  /*0890*/  SHF.R.S32.HI R8, RZ, 0x1f, R241 ;  /* 0x0000001fff087819 */ /* 0x000fe200000114f1 */
[----:B------:R-:W-:-:S03]  /*08a0*/  IMAD R2, R7, R241, RZ ;  /* 0x000000f107027224 */ /* 0x000fc600078e02ff */
[CC--:B------:R-:W-:Y:S02]  /*08b0*/  ISETP.GE.AND P0, PT, R9.reuse, R244.reuse, PT ;  /* 0x000000f40900720c */ /* 0x0c0fe40003f06270 */
[----:B------:R-:W-:Y:S01]  /*08c0*/  ISETP.GE.OR P5, PT, R9, R244, P3 ;  /* 0x000000f40900720c */ /* 0x000fe20001fa6670 */
[----:B------:R-:W-:Y:S02]  /*08d0*/  VIADD R9, R5, 0x20 ;  /* 0x0000002005097836 */ /* 0x000fe40000000000 */
[----:B------:R-:W-:Y:S02]  /*08e0*/  IMAD R2, R6, R8, R2 ;  /* 0x0000000806027224 */ /* 0x000fe400078e0202 */
[----:B------:R-:W-:Y:S01]  /*08f0*/  IMAD.WIDE.U32 R14, R241, R6, R14 ;  /* 0x00000006f10e7225 */ /* 0x000fe200078e000e */
        /* <DEDUP_REMOVED lines=14> */
.L_x_2823:
[----:B------:R-:W-:Y:S05]  /*09e0*/  BSYNC B0 ;  /* 0x0000000000007941 */ /* 0x000fea0003800000 */
.L_x_2822:
[----:B------:R-:W-:Y:S01]  /*09f0*/  BSSY B0, `(.L_x_2824) ;  /* 0x0000013000007945 */ /* 0x000fe20003800000 */
[CC--:B------:R-:W-:Y:S01]  /*0a00*/  ISETP.GE.AND P1, PT, R0.reuse, R244.reuse, PT ;  /* 0x000000f40000720c */ /* 0x0c0fe20003f26270 */
[----:B------:R-:W-:Y:S01]  /*0a10*/  @!P6 IMAD.MOV.U32 R3, RZ, RZ, 0x7f800000 ;  /* 0x7f800000ff03e424 */ /* 0x000fe200078e00ff */
[----:B------:R-:W-:Y:S01]  /*0a20*/  ISETP.GE.OR P3, PT, R0, R244, P3 ;  /* 0x000000f40000720c */ /* 0x000fe20001f66670 */
[----:B------:R-:W-:Y:S01]  /*0a30*/  @!P4 IMAD.MOV.U32 R0, RZ, RZ, 0x7f800000 ;  /* 0x7f800000ff00c424 */ /* 0x000fe200078e00ff */
[----:B------:R-:W-:Y:S01]  /*0a40*/  @!P5 MOV R2, 0x7f800000 ;  /* 0x7f8000000002d802 */ /* 0x000fe20000000f00 */
[----:B------:R-:W-:Y:S05]  /*0a50*/  @P0 BRA `(.L_x_2825) ;  /* 0x0000000000300947 */ /* 0x000fea0003800000 */
[----:B------:R-:W-:Y:S01]  /*0a60*/  IADD3 R7, P0, R5, 0x10, RZ ;  /* 0x0000001005077810 */ /* 0x000fe20007f1e0ff */
[----:B-1----:R-:W-:Y:S01]  /*0a70*/  IMAD.MOV.U32 R18, RZ, RZ, R14 ;  /* 0x000000ffff127224 */ /* 0x002fe200078e000e */
        /* <DEDUP_REMOVED lines=10> */
.L_x_2825:
[----:B------:R-:W-:Y:S05]  /*0b20*/  BSYNC B0 ;  /* 0x0000000000007941 */ /* 0x000fea0003800000 */
.L_x_2824:
[----:B------:R-:W-:Y:S04]  /*0b30*/  BSSY B0, `(.L_x_2826) ;  /* 0x000000e000007945 */ /* 0x000fe80003800000 */
[----:B------:R-:W-:Y:S05]  /*0b40*/  @P2 BRA `(.L_x_2827) ;  /* 0x0000000000302947 */ /* 0x000fea0003800000 */
[----:B------:R-:W-:Y:S01]  /*0b50*/  IADD3 R7, P0, R5, 0x20, RZ ;  /* 0x0000002005077810 */ /* 0x000fe20007f1e0ff */
[----:B-1----:R-:W-:Y:S01]  /*0b60*/  IMAD.MOV.U32 R18, RZ, RZ, R14 ;  /* 0x000000ffff127224 */ /* 0x002fe200078e000e */
[----:B------:R-:W-:-:S03]  /*0b70*/  MOV R19, R9 ;  /* 0x0000000900137202 */ /* 0x000fc60000000f00 */
[----:B------:R-:W-:Y:S02]  /*0b80*/  IMAD.X R6, RZ, RZ, R4, P0 ;  /* 0x000000ffff067224 */ /* 0x000fe400000e0604 */
[----:B------:R-:W-:-:S04]  /*0b90*/  IMAD.WIDE.U32 R18, R16, R7, R18 ;  /* 0x0000000710127225 */ /* 0x000fc800078e0012 */
[----:B------:R-:W-:Y:S01]  /*0ba0*/  IMAD R6, R6, R16, RZ ;  /* 0x0000001006067224 */ /* 0x000fe200078e02ff */
[----:B--2--5:R-:W-:-:S03]  /*0bb0*/  LEA R20, P0, R18, R10, 0x1 ;  /* 0x0000000a12147211 */ /* 0x024fc600078008ff */
[----:B------:R-:W-:-:S05]  /*0bc0*/  IMAD R6, R17, R7, R6 ;  /* 0x0000000711067224 */ /* 0x000fca00078e0206 */
[----:B------:R-:W-:-:S04]  /*0bd0*/  IADD3 R6, R19, R6, RZ ;  /* 0x0000000613067210 */ /* 0x000fc80007ffe0ff */
[----:B------:R-:W-:-:S05]  /*0be0*/  LEA.HI.X R21, R18, R11, R6, 0x1, P0 ;  /* 0x0000000b12157211 */ /* 0x000fca00000f0c06 */
[----:B------:R3:W-:Y:S04]  /*0bf0*/  ST.E.128 desc[UR6][R20.64], RZ ;  /* 0x000000ff14007985 */ /* 0x0007e8000c101d06 */
[----:B------:R3:W-:Y:S02]  /*0c00*/  ST.E.128 desc[UR6][R20.64+0x80], RZ ;  /* 0x000080ff14007985 */ /* 0x0007e4000c101d06 */
.L_x_2827:
[----:B------:R-:W-:Y:S05]  /*0c10*/  BSYNC B0 ;  /* 0x0000000000007941 */ /* 0x000fea0003800000 */
.L_x_2826:
[----:B------:R-:W-:Y:S04]  /*0c20*/  BSSY B0, `(.L_x_2828) ;  /* 0x000000e000007945 */ /* 0x000fe80003800000 */
        /* <DEDUP_REMOVED lines=13> */
.L_x_2829:
[----:B------:R-:W-:Y:S05]  /*0d00*/  BSYNC B0 ;  /* 0x0000000000007941 */ /* 0x000fea0003800000 */
.L_x_2828:
[----:B------:R1:W-:Y:S04]  /*0d10*/  @!P6 ST.E desc[UR6][R12.64], R3 ;  /* 0x000000030c00e985 */ /* 0x0003e8000c101906 */
[----:B------:R2:W-:Y:S04]  /*0d20*/  @!P5 ST.E desc[UR6][R12.64+0x40], R2 ;  /* 0x000040020c00d985 */ /* 0x0005e8000c101906 */
[----:B------:R3:W-:Y:S01]  /*0d30*/  @!P4 ST.E desc[UR6][R12.64+0x80], R0 ;  /* 0x000080000c00c985 */ /* 0x0007e2000c101906 */
[----:B-1----:R-:W-:Y:S02]  /*0d40*/  MOV R3, 0x0 ;  /* 0x0000000000037802 */ /* 0x002fe40000000f00 */
[----:B--2---:R-:W-:-:S04]  /*0d50*/  MOV R2, R240 ;  /* 0x000000f000027202 */ /* 0x004fc80000000f00 */
[----:B---345:R-:W-:Y:S05]  /*0d60*/  @P3 RET.REL.NODEC R2 `(_ZN5flash24flash_fwd_splitkv_kernelI23Flash_fwd_kernel_traitsILi128ELi64ELi128ELi4ELb0ELb0EN7cutlass10bfloat16_tE19Flash_kernel_traitsILi128ELi64ELi128ELi4ES3_EELb1ELb0ELb0ELb0ELb1ELb1ELb0ELb1EEEvNS_16Flash_fwd_paramsE) ;  /* 0xfffffff002a43950 */ /* 0x038fea0003c3ffff */
[----:B------:R-:W-:Y:S02]  /*0d70*/  MOV R0, 0x7f800000 ;  /* 0x7f80000000007802 */ /* 0x000fe40000000f00 */
[----:B------:R-:W-:-:S03]  /*0d80*/  MOV R241, 0x0 ;  /* 0x0000000000f17802 */ /* 0x000fc60000000f00 */
[----:B------:R1:W-:Y:S02]  /*0d90*/  ST.E desc[UR6][R12.64+0xc0], R0 ;  /* 0x0000c0000c007985 */ /* 0x0003e4000c101906 */
[----:B-1----:R-:W-:Y:S05]  /*0da0*/  RET.REL.NODEC R240 `(_ZN5flash24flash_fwd_splitkv_kernelI23Flash_fwd_kernel_traitsILi128ELi64ELi128ELi4ELb0ELb0EN7cutlass10bfloat16_tE19Flash_kernel_traitsILi128ELi64ELi128ELi4ES3_EELb1ELb0ELb0ELb0ELb1ELb1ELb0ELb1EEEvNS_16Flash_fwd_paramsE) ;  /* 0xfffffff0f0947950 */ /* 0x002fea0003c3ffff */
.L_x_2821:
        /* <DEDUP_REMOVED lines=32> */
[----:B-----5:R-:W4:Y:S04]  /*0fb0*/  LD.E.64 R12, desc[UR6][R10.64+0x28] ;  /* 0x000028060a0c7980 */ /* 0x020f28000c101b00 */
        /* <DEDUP_REMOVED lines=26> */
[----:B------:R-:W-:-:S06]  /*1160*/  IMAD.WIDE R2, R8, 0x4, R246 ;  /* 0x0000000408027825 */ /* 0x000fcc00078e02f6 */
[----:B------:R1:W2:Y:S01]  /*1170*/  LD.E R3, desc[UR6][R2.64] ;  /* 0x0000000602037980 */ /* 0x0002a2000c101900 */
[----:B---3--:R-:W-:-:S04]  /*1180*/  IABS R7, R4 ;  /* 0x0000000400077213 */ /* 0x008fc80000000000 */
[----:B-1----:R-:W1:Y:S08]  /*1190*/  I2F.RP R2, R7 ;  /* 0x0000000700027306 */ /* 0x002e700000209400 */
[----:B-1----:R-:W1:Y:S02]  /*11a0*/  MUFU.RCP R2, R2 ;  /* 0x0000000200027308 */ /* 0x002e640000001000 */
[----:B-1----:R-:W-:-:S06]  /*11b0*/  VIADD R2, R2, 0xffffffe ;  /* 0x0ffffffe02027836 */ /* 0x002fcc0000000000 */
[----:B------:R-:W1:Y:S01]  /*11c0*/  F2I.FTZ.U32.TRUNC.NTZ R21, R2 ;  /* 0x0000000200157305 */ /* 0x000e62000021f000 */
        /* <DEDUP_REMOVED lines=34> */
[----:B------:R-:W-:-:S04]  /*13f0*/  IMAD.WIDE.U32 R20, R12, R3, RZ ;  /* 0x000000030c147225 */ /* 0x000fc800078e00ff */
[----:B------:R-:W-:Y:S02]  /*1400*/  IMAD R3, R14, R8, R7 ;  /* 0x000000080e037224 */ /* 0x000fe400078e0207 */
[----:B------:R-:W-:Y:S02]  /*1410*/  IMAD R4, R12, R2, R4 ;  /* 0x000000020c047224 */ /* 0x000fe400078e0204 */
[----:B------:R-:W-:Y:S01]  /*1420*/  IMAD.WIDE.U32 R14, R9, R14, R16 ;  /* 0x0000000e090e7225 */ /* 0x000fe200078e0010 */
[----:B------:R-:W-:-:S03]  /*1430*/  MOV R12, R20 ;  /* 0x00000014000c7202 */ /* 0x000fc60000000f00 */
[----:B------:R-:W-:Y:S01]  /*1440*/  IMAD.IADD R7, R21, 0x1, R4 ;  /* 0x0000000115077824 */ /* 0x000fe200078e0204 */
[----:B------:R-:W-:Y:S02]  /*1450*/  IADD3 R3, R15, R3, RZ ;  /* 0x000000030f037210 */ /* 0x000fe40007ffe0ff */
[----:B------:R-:W-:Y:S01]  /*1460*/  MOV R4, R14 ;  /* 0x0000000e00047202 */ /* 0x000fe20000000f00 */
[----:B------:R-:W-:Y:S05]  /*1470*/  BRA `(.L_x_2832) ;  /* 0x0000000400407947 */ /* 0x000fea0003800000 */
.L_x_2831:
        /* <DEDUP_REMOVED lines=15> */
[----:B------:R-:W2:Y:S01]  /*1570*/  F2I.FTZ.U32.TRUNC.NTZ R9, R0 ;  /* 0x0000000000097305 */ /* 0x000ea2000021f000 */
[----:B------:R-:W-:Y:S02]  /*1580*/  IABS R2, R5 ;  /* 0x0000000500027213 */ /* 0x000fe40000000000 */
[----:B--2---:R-:W-:-:S05]  /*1590*/  IADD3 R0, RZ, -R9, RZ ;  /* 0x80000009ff007210 */ /* 0x004fca0007ffe0ff */
[----:B------:R-:W-:-:S04]  /*15a0*/  IMAD R4, R0, R3, RZ ;  /* 0x0000000300047224 */ /* 0x000fc800078e02ff */
        /* <DEDUP_REMOVED lines=9> */
[-C--:B------:R-:W-:Y:S01]  /*1640*/  @!P0 IADD3 R2, R2, -R3.reuse, RZ ;  /* 0x8000000302028210 */ /* 0x080fe20007ffe0ff */
[----:B------:R-:W-:Y:S01]  /*1650*/  @P3 IMAD.IADD R7, R14, 0x1, R15 ;  /* 0x000000010e073824 */ /* 0x000fe200078e020f */
[----:B------:R-:W-:Y:S02]  /*1660*/  @!P3 IADD3 R27, R27, R0, RZ ;  /* 0x000000001b1bb210 */ /* 0x000fe40007ffe0ff */
[----:B------:R-:W-:Y:S01]  /*1670*/  ISETP.GE.U32.AND P2, PT, R2, R3, PT ;  /* 0x000000030200720c */ /* 0x000fe20003f46070 */
[----:B----4-:R-:W-:Y:S01]  /*1680*/  @!P3 IMAD R0, R25, R13, RZ ;  /* 0x0000000d1900b224 */ /* 0x010fe200078e02ff */
[----:B------:R-:W-:Y:S01]  /*1690*/  LOP3.LUT R3, R241, R5, RZ, 0x3c, !PT ;  /* 0x00000005f1037212 */ /* 0x000fe200078e3cff */
[-C--:B------:R-:W-:Y:S02]  /*16a0*/  @P3 IMAD R9, R43, R7.reuse, RZ ;  /* 0x000000072b093224 */ /* 0x080fe400078e02ff */
[----:B------:R-:W-:Y:S01]  /*16b0*/  @P3 IMAD.WIDE.U32 R28, R42, R7, RZ ;  /* 0x000000072a1c3225 */ /* 0x000fe200078e00ff */
[----:B------:R-:W-:-:S03]  /*16c0*/  ISETP.GE.AND P1, PT, R3, RZ, PT ;  /* 0x000000ff0300720c */ /* 0x000fc60003f26270 */
[----:B------:R-:W-:Y:S01]  /*16d0*/  @!P3 IMAD R0, R24, R6, R0 ;  /* 0x000000061800b224 */ /* 0x000fe200078e0200 */
[----:B------:R-:W-:Y:S01]  /*16e0*/  @!P0 IADD3 R4, R4, 0x1, RZ ;  /* 0x0000000104048810 */ /* 0x000fe20007ffe0ff */
[----:B------:R-:W-:Y:S01]  /*16f0*/  @!P3 IMAD.WIDE.U32 R24, R24, R13, R26 ;  /* 0x0000000d1818b225 */ /* 0x000fe200078e001a */
[----:B------:R-:W-:Y:S02]  /*1700*/  ISETP.NE.AND P0, PT, R5, RZ, PT ;  /* 0x000000ff0500720c */ /* 0x000fe40003f05270 */
[----:B------:R-:W-:Y:S01]  /*1710*/  @!P3 SHF.R.S32.HI R2, RZ, 0x1f, R14 ;  /* 0x0000001fff02b819 */ /* 0x000fe2000001140e */
[----:B------:R-:W-:Y:S01]  /*1720*/  @P3 IMAD.IADD R9, R29, 0x1, R9 ;  /* 0x000000011d093824 */ /* 0x000fe200078e0209 */
[----:B------:R-:W-:Y:S01]  /*1730*/  @P3 MOV R12, R28 ;  /* 0x0000001c000c3202 */ /* 0x000fe20000000f00 */
[----:B------:R-:W-:Y:S01]  /*1740*/  @!P3 IMAD.IADD R9, R25, 0x1, R0 ;  /* 0x000000011909b824 */ /* 0x000fe200078e0200 */
[----:B------:R-:W-:Y:S01]  /*1750*/  LEA R0, R50, 0xffffff80, 0x7 ;  /* 0xffffff8032007811 */ /* 0x000fe200078e38ff */
[----:B------:R-:W-:Y:S01]  /*1760*/  @!P3 IMAD R7, R49, R14, RZ ;  /* 0x0000000e3107b224 */ /* 0x000fe200078e02ff */
[----:B------:R-:W-:-:S02]  /*1770*/  @!P3 MOV R12, R24 ;  /* 0x00000018000cb202 */ /* 0x000fc40000000f00 */
[----:B------:R-:W-:Y:S01]  /*1780*/  @P2 IADD3 R4, R4, 0x1, RZ ;  /* 0x0000000104042810 */ /* 0x000fe20007ffe0ff */
[----:B------:R-:W-:Y:S01]  /*1790*/  @!P3 IMAD R2, R2, R48, R7 ;  /* 0x000000300202b224 */ /* 0x000fe200078e0207 */
[----:B------:R-:W-:Y:S01]  /*17a0*/  SHF.R.S32.HI R6, RZ, 0x1f, R0 ;  /* 0x0000001fff067819 */ /* 0x000fe20000011400 */
[----:B------:R-:W-:Y:S01]  /*17b0*/  @!P3 IMAD.WIDE.U32 R26, R48, R14, RZ ;  /* 0x0000000e301ab225 */ /* 0x000fe200078e00ff */
[----:B------:R-:W-:-:S03]  /*17c0*/  MOV R24, R12 ;  /* 0x0000000c00187202 */ /* 0x000fc60000000f00 */
[----:B------:R-:W-:Y:S01]  /*17d0*/  IMAD.MOV.U32 R25, RZ, RZ, R9 ;  /* 0x000000ffff197224 */ /* 0x000fe200078e0009 */
[----:B------:R-:W-:Y:S01]  /*17e0*/  MOV R9, R4 ;  /* 0x0000000400097202 */ /* 0x000fe20000000f00 */
[----:B------:R-:W-:Y:S01]  /*17f0*/  IMAD R8, R43, R0, RZ ;  /* 0x000000002b087224 */ /* 0x000fe200078e02ff */
[----:B------:R-:W-:Y:S01]  /*1800*/  @!P3 IADD3 R27, R27, R2, RZ ;  /* 0x000000021b1bb210 */ /* 0x000fe20007ffe0ff */
[----:B------:R-:W-:Y:S01]  /*1810*/  IMAD.WIDE.U32 R24, R42, R0, R24 ;  /* 0x000000002a187225 */ /* 0x000fe200078e0018 */
[----:B------:R-:W-:Y:S02]  /*1820*/  @!P1 IADD3 R9, -R9, RZ, RZ ;  /* 0x000000ff09099210 */ /* 0x000fe40007ffe1ff */
[----:B------:R-:W-:Y:S01]  /*1830*/  @!P3 SHF.R.S32.HI R2, RZ, 0x1f, R13 ;  /* 0x0000001fff02b819 */ /* 0x000fe2000001140d */
[----:B------:R-:W-:Y:S01]  /*1840*/  IMAD R8, R6, R42, R8 ;  /* 0x0000002a06087224 */ /* 0x000fe200078e0208 */
[----:B------:R-:W-:Y:S01]  /*1850*/  @!P0 LOP3.LUT R9, RZ, R5, RZ, 0x33, !PT ;  /* 0x00000005ff098212 */ /* 0x000fe200078e33ff */
[----:B------:R-:W-:-:S02]  /*1860*/  @!P3 IMAD R3, R21, R13, RZ ;  /* 0x0000000d1503b224 */ /* 0x000fc400078e02ff */
[----:B------:R-:W-:Y:S01]  /*1870*/  IMAD.IADD R25, R25, 0x1, R8 ;  /* 0x0000000119197824 */ /* 0x000fe200078e0208 */
[----:B------:R-:W-:Y:S01]  /*1880*/  SHF.R.S32.HI R8, RZ, 0x1f, R9 ;  /* 0x0000001fff087819 */ /* 0x000fe20000011409 */
[----:B------:R-:W-:Y:S02]  /*1890*/  @P3 IMAD.IADD R14, R14, 0x1, R15 ;  /* 0x000000010e0e3824 */ /* 0x000fe400078e020f */
[----:B------:R-:W-:Y:S02]  /*18a0*/  @!P3 IMAD R2, R20, R2, R3 ;  /* 0x000000021402b224 */ /* 0x000fe400078e0203 */
[----:B------:R-:W-:Y:S02]  /*18b0*/  IMAD R3, R17, R9, RZ ;  /* 0x0000000911037224 */ /* 0x000fe400078e02ff */
[-C--:B------:R-:W-:Y:S02]  /*18c0*/  @P3 IMAD R7, R49, R14.reuse, RZ ;  /* 0x0000000e31073224 */ /* 0x080fe400078e02ff */
[----:B------:R-:W-:-:S04]  /*18d0*/  @P3 IMAD.WIDE.U32 R14, R48, R14, RZ ;  /* 0x0000000e300e3225 */ /* 0x000fc800078e00ff */
[----:B------:R-:W-:-:S04]  /*18e0*/  @!P3 IMAD.WIDE.U32 R20, R20, R13, R26 ;  /* 0x0000000d1414b225 */ /* 0x000fc800078e001a */
[----:B------:R-:W-:-:S04]  /*18f0*/  IMAD.WIDE.U32 R24, R16, R9, R24 ;  /* 0x0000000910187225 */ /* 0x000fc800078e0018 */
[----:B------:R-:W-:Y:S01]  /*1900*/  IMAD R3, R16, R8, R3 ;  /* 0x0000000810037224 */ /* 0x000fe200078e0203 */
[----:B------:R-:W-:Y:S01]  /*1910*/  @P3 IADD3 R7, R15, R7, RZ ;  /* 0x000000070f073210 */ /* 0x000fe20007ffe0ff */
[----:B------:R-:W-:Y:S01]  /*1920*/  @P3 IMAD.MOV.U32 R12, RZ, RZ, R14 ;  /* 0x000000ffff0c3224 */ /* 0x000fe200078e000e */
[----:B------:R-:W-:Y:S01]  /*1930*/  @!P3 IADD3 R7, R21, R2, RZ ;  /* 0x000000021507b210 */ /* 0x000fe20007ffe0ff */
[----:B------:R-:W-:Y:S01]  /*1940*/  IMAD.MOV.U32 R4, RZ, RZ, R24 ;  /* 0x000000ffff047224 */ /* 0x000fe200078e0018 */
[----:B------:R-:W-:Y:S02]  /*1950*/  @!P3 MOV R12, R20 ;  /* 0x00000014000cb202 */ /* 0x000fe40000000f00 */
[----:B------:R-:W-:Y:S02]  /*1960*/  IADD3 R3, R25, R3, RZ ;  /* 0x0000000319037210 */ /* 0x000fe40007ffe0ff */
[----:B-1----:R-:W-:Y:S02]  /*1970*/  MOV R5, R0 ;  /* 0x0000000000057202 */ /* 0x002fe40000000f00 */
.L_x_2832:
[----:B------:R-:W-:Y:S05]  /*1980*/  BSYNC B0 ;  /* 0x0000000000007941 */ /* 0x000fea0003800000 */
.L_x_2830:
        /* <DEDUP_REMOVED lines=12> */
[----:B-1----:R-:W-:-:S05]  /*1a50*/  IMAD.SHL.U32 R18, R56, 0x8, RZ ;  /* 0x0000000838127824 */ /* 0x002fca00078e00ff */
[----:B------:R-:W-:Y:S02]  /*1a60*/  IADD3 R12, P1, R18, R12, RZ ;  /* 0x0000000c120c7210 */ /* 0x000fe40007f3e0ff */
[----:B------:R-:W-:Y:S01]  /*1a70*/  SHF.R.S32.HI R19, RZ, 0x1f, R18 ;  /* 0x0000001fff137819 */ /* 0x000fe20000011412 */
[----:B-----5:R-:W-:-:S03]  /*1a80*/  IMAD R6, R6, R48, RZ ;  /* 0x0000003006067224 */ /* 0x020fc600078e02ff */
[----:B------:R-:W-:Y:S02]  /*1a90*/  IADD3.X R13, R19, R7, RZ, P1, !PT ;  /* 0x00000007130d7210 */ /* 0x000fe40000ffe4ff */
[----:B------:R-:W-:Y:S01]  /*1aa0*/  SHF.R.S32.HI R166, RZ, 0x3, R166 ;  /* 0x00000003ffa67819 */ /* 0x000fe200000114a6 */
[----:B------:R-:W-:Y:S01]  /*1ab0*/  IMAD R6, R5, R49, R6 ;  /* 0x0000003105067224 */ /* 0x000fe200078e0206 */
[----:B------:R-:W-:Y:S01]  /*1ac0*/  LEA.HI R63, R53, R52, RZ, 0x4 ;  /* 0x00000034353f7211 */ /* 0x000fe200078f20ff */
[----:B------:R-:W-:-:S04]  /*1ad0*/  IMAD.WIDE.U32 R12, R5, R48, R12 ;  /* 0x00000030050c7225 */ /* 0x000fc800078e000c */
[----:B------:R-:W-:Y:S02]  /*1ae0*/  IMAD.SHL.U32 R164, R166, 0x40, RZ ;  /* 0x00000040a6a47824 */ /* 0x000fe400078e00ff */
[----:B------:R-:W-:Y:S01]  /*1af0*/  IMAD.IADD R21, R13, 0x1, R6 ;  /* 0x000000010d157824 */ /* 0x000fe200078e0206 */
[----:B------:R-:W-:Y:S02]  /*1b00*/  LOP3.LUT R13, R63, 0xfffffff0, RZ, 0xc0, !PT ;  /* 0xfffffff03f0d7812 */ /* 0x000fe400078ec0ff */
[----:B------:R-:W-:Y:S02]  /*1b10*/  LOP3.LUT R164, R164, 0x1c0, RZ, 0xc0, !PT ;  /* 0x000001c0a4a47812 */ /* 0x000fe400078ec0ff */
[----:B------:R-:W-:Y:S01]  /*1b20*/  SHF.R.S32.HI R64, RZ, 0x1f, R242 ;  /* 0x0000001fff407819 */ /* 0x000fe200000114f2 */
[----:B------:R-:W-:Y:S01]  /*1b30*/  IMAD.IADD R13, R52, 0x1, -R13 ;  /* 0x00000001340d7824 */ /* 0x000fe200078e0a0d */
[----:B------:R-:W-:Y:S02]  /*1b40*/  LOP3.LUT R5, R164, 0x38, R18, 0xf8, !PT ;  /* 0x00000038a4057812 */ /* 0x000fe400078ef812 */
[----:B------:R-:W-:Y:S01]  /*1b50*/  SHF.R.U32.HI R164, RZ, 0x3, R164 ;  /* 0x00000003ffa47819 */ /* 0x000fe200000116a4 */
[----:B------:R-:W-:Y:S01]  /*1b60*/  IMAD.MOV.U32 R20, RZ, RZ, R12 ;  /* 0x000000ffff147224 */ /* 0x000fe200078e000c */
[----:B------:R-:W-:-:S02]  /*1b70*/  SHF.R.S32.HI R62, RZ, 0x1f, R13 ;  /* 0x0000001fff3e7819 */ /* 0x000fc4000001140d */
[----:B------:R-:W-:Y:S02]  /*1b80*/  LOP3.LUT R164, R5, R164, RZ, 0x3c, !PT ;  /* 0x000000a405a47212 */ /* 0x000fe400078e3cff */
[----:B------:R-:W-:Y:S01]  /*1b90*/  LEA.HI R62, R62, R13, RZ, 0x3 ;  /* 0x0000000d3e3e7211 */ /* 0x000fe200078f18ff */
[----:B------:R-:W-:-:S03]  /*1ba0*/  IMAD R6, R23, R9, RZ ;  /* 0x0000000917067224 */ /* 0x000fc600078e02ff */
[----:B------:R-:W-:Y:S01]  /*1bb0*/  LOP3.LUT R61, R62, 0xfffffff8, RZ, 0xc0, !PT ;  /* 0xfffffff83e3d7812 */ /* 0x000fe200078ec0ff */
[-C--:B------:R-:W-:Y:S02]  /*1bc0*/  IMAD R6, R8, R22.reuse, R6 ;  /* 0x0000001608067224 */ /* 0x080fe400078e0206 */
[----:B------:R-:W-:Y:S01]  /*1bd0*/  IMAD.WIDE.U32 R22, R9, R22, R20 ;  /* 0x0000001609167225 */ /* 0x000fe200078e0014 */
[----:B------:R-:W-:Y:S02]  /*1be0*/  IADD3 R61, R13, -R61, RZ ;  /* 0x8000003d0d3d7210 */ /* 0x000fe40007ffe0ff */
[----:B------:R-:W-:Y:S01]  /*1bf0*/  SHF.R.S32.HI R167, RZ, 0x1f, R166 ;  /* 0x0000001fffa77819 */ /* 0x000fe200000114a6 */
[-C--:B------:R-:W-:Y:S02]  /*1c00*/  IMAD R235, R43, R166.reuse, RZ ;  /* 0x000000a62beb7224 */ /* 0x080fe400078e02ff */
[----:B------:R-:W-:Y:S02]  /*1c10*/  IMAD.IADD R23, R23, 0x1, R6 ;  /* 0x0000000117177824 */ /* 0x000fe400078e0206 */
[----:B------:R-:W-:-:S02]  /*1c20*/  IMAD R238, R49, R166, RZ ;  /* 0x000000a631ee7224 */ /* 0x000fc400078e02ff */
[C---:B------:R-:W-:Y:S02]  /*1c30*/  IMAD R235, R167.reuse, R42, R235 ;  /* 0x0000002aa7eb7224 */ /* 0x040fe400078e02eb */
[-C--:B------:R-:W-:Y:S02]  /*1c40*/  IMAD R238, R167, R48.reuse, R238 ;  /* 0x00000030a7ee7224 */ /* 0x080fe400078e02ee */
[----:B------:R-:W-:Y:S01]  /*1c50*/  IMAD.WIDE.U32 R22, R166, R48, R22 ;  /* 0x00000030a6167225 */ /* 0x000fe200078e0016 */
[----:B------:R-:W-:-:S03]  /*1c60*/  SHF.R.S32.HI R6, RZ, 0x1f, R241 ;  /* 0x0000001fff067819 */ /* 0x000fc600000114f1 */
[----:B------:R-:W-:Y:S02]  /*1c70*/  IMAD.IADD R238, R23, 0x1, R238 ;  /* 0x0000000117ee7824 */ /* 0x000fe400078e02ee */
[----:B------:R-:W-:Y:S01]  /*1c80*/  IMAD.WIDE R168, R243, 0x40, R166 ;  /* 0x00000040f3a87825 */ /* 0x000fe200078e02a6 */
[CC--:B------:R-:W-:Y:S02]  /*1c90*/  LEA.HI R20, R53.reuse, R52.reuse, RZ, 0x6 ;  /* 0x0000003435147211 */ /* 0x0c0fe400078f30ff */
[----:B------:R-:W-:Y:S01]  /*1ca0*/  LEA.HI R53, R53, R52, RZ, 0x5 ;  /* 0x0000003435357211 */ /* 0x000fe200078f28ff */
[----:B------:R-:W-:Y:S01]  /*1cb0*/  IMAD.MOV.U32 R37, RZ, RZ, 0x20 ;  /* 0x00000020ff257424 */ /* 0x000fe200078e00ff */
[----:B------:R-:W-:Y:S01]  /*1cc0*/  MOV R38, 0x10 ;  /* 0x0000001000267802 */ /* 0x000fe20000000f00 */
[----:B------:R-:W-:Y:S01]  /*1cd0*/  IMAD.SHL.U32 R20, R20, 0x8, RZ ;  /* 0x0000000814147824 */ /* 0x000fe200078e00ff */
[----:B------:R-:W-:Y:S01]  /*1ce0*/  LOP3.LUT R54, R53, 0xffffffe0, RZ, 0xc0, !PT ;  /* 0xffffffe035367812 */ /* 0x000fe200078ec0ff */
[C---:B------:R-:W-:Y:S01]  /*1cf0*/  IMAD.SHL.U32 R59, R42.reuse, 0x10, RZ ;  /* 0x000000102a3b7824 */ /* 0x040fe200078e00ff */
[----:B------:R-:W-:-:S02]  /*1d00*/  SHF.L.U64.HI R60, R42, 0x4, R43 ;  /* 0x000000042a3c7819 */ /* 0x000fc4000001022b */
[----:B------:R-:W-:Y:S01]  /*1d10*/  LOP3.LUT R164, R164, 0xfffffe00, R20, 0xf8, !PT ;  /* 0xfffffe00a4a47812 */ /* 0x000fe200078ef814 */
[----:B------:R-:W-:Y:S01]  /*1d20*/  IMAD.IADD R54, R52, 0x1, -R54 ;  /* 0x0000000134367824 */ /* 0x000fe200078e0a36 */
[C---:B------:R-:W-:Y:S02]  /*1d30*/  SHF.L.U64.HI R58, R48.reuse, 0x4, R49 ;  /* 0x00000004303a7819 */ /* 0x040fe40000010231 */
[----:B------:R-:W-:Y:S02]  /*1d40*/  SHF.L.U32 R57, R48, 0x4, RZ ;  /* 0x0000000430397819 */ /* 0x000fe400000006ff */
[----:B------:R-:W-:Y:S02]  /*1d50*/  SHF.R.S32.HI R53, RZ, 0x5, R53 ;  /* 0x00000005ff357819 */ /* 0x000fe40000011435 */
[----:B------:R-:W-:Y:S01]  /*1d60*/  SHF.L.U32 R66, R56, 0x2, RZ ;  /* 0x0000000238427819 */ /* 0x000fe200000006ff */
[----:B--2---:R-:W-:-:S04]  /*1d70*/  @P0 IMAD.WIDE.U32 R30, R26, R245, RZ ;  /* 0x000000f51a1e0225 */ /* 0x004fc800078e00ff */
[----:B---3--:R-:W-:-:S04]  /*1d80*/  @!P0 IMAD R7, R29, R242, RZ ;  /* 0x000000f21d078224 */ /* 0x008fc800078e02ff */
[C---:B------:R-:W-:Y:S02]  /*1d90*/  @!P0 IMAD R7, R28.reuse, R64, R7 ;  /* 0x000000401c078224 */ /* 0x040fe400078e0207 */
[----:B------:R-:W-:Y:S01]  /*1da0*/  @!P0 IMAD.WIDE.U32 R28, R28, R242, RZ ;  /* 0x000000f21c1c8225 */ /* 0x000fe200078e00ff */
[----:B------:R-:W-:-:S03]  /*1db0*/  @P0 MOV R12, R30 ;  /* 0x0000001e000c0202 */ /* 0x000fc60000000f00 */
[----:B------:R-:W-:Y:S02]  /*1dc0*/  @P0 IMAD R5, R27, R245, RZ ;  /* 0x000000f51b050224 */ /* 0x000fe400078e02ff */
[----:B------:R-:W-:Y:S01]  /*1dd0*/  @!P0 IMAD.MOV.U32 R12, RZ, RZ, R28 ;  /* 0x000000ffff0c8224 */ /* 0x000fe200078e001c */
[-C--:B------:R-:W-:Y:S01]  /*1de0*/  @P0 MOV R171, R27.reuse ;  /* 0x0000001b00ab0202 */ /* 0x080fe20000000f00 */
[----:B------:R-:W-:Y:S01]  /*1df0*/  @P0 IMAD.IADD R5, R31, 0x1, R5 ;  /* 0x000000011f050824 */ /* 0x000fe200078e0205 */
[----:B------:R-:W-:Y:S01]  /*1e00*/  @!P0 MOV R171, R27 ;  /* 0x0000001b00ab8202 */ /* 0x000fe20000000f00 */
[--C-:B------:R-:W-:Y:S01]  /*1e10*/  @P0 IMAD.MOV.U32 R170, RZ, RZ, R26.reuse ;  /* 0x000000ffffaa0224 */ /* 0x100fe200078e001a */
[C---:B------:R-:W-:Y:S01]  /*1e20*/  IADD3 R12, P1, R18.reuse, R12, RZ ;  /* 0x0000000c120c7210 */ /* 0x040fe20007f3e0ff */
[----:B------:R-:W-:Y:S02]  /*1e30*/  @!P0 IMAD.IADD R5, R29, 0x1, R7 ;  /* 0x000000011d058824 */ /* 0x000fe400078e0207 */
[----:B------:R-:W-:Y:S01]  /*1e40*/  @!P0 IMAD.MOV.U32 R170, RZ, RZ, R26 ;  /* 0x000000ffffaa8224 */ /* 0x000fe200078e001a */
[----:B------:R-:W-:Y:S01]  /*1e50*/  IADD3 R4, P0, R18, R4, RZ ;  /* 0x0000000412047210 */ /* 0x000fe20007f1e0ff */
[----:B------:R-:W-:-:S04]  /*1e60*/  IMAD.X R13, R19, 0x1, R5, P1 ;  /* 0x00000001130d7824 */ /* 0x000fc800008e0605 */
[----:B------:R-:W-:Y:S01]  /*1e70*/  IMAD.X R5, R19, 0x1, R3, P0 ;  /* 0x0000000113057824 */ /* 0x000fe200000e0603 */
[----:B------:R-:W-:Y:S01]  /*1e80*/  SHF.R.S32.HI R3, RZ, 0x1f, R65 ;  /* 0x0000001fff037819 */ /* 0x000fe20000011441 */
[----:B------:R-:W-:-:S03]  /*1e90*/  IMAD.WIDE.U32 R4, R166, R42, R4 ;  /* 0x0000002aa6047225 */ /* 0x000fc600078e0004 */
[----:B------:R-:W-:Y:S01]  /*1ea0*/  LEA.HI R3, R3, R65, RZ, 0x7 ;  /* 0x0000004103037211 */ /* 0x000fe200078f38ff */
[----:B------:R-:W-:-:S03]  /*1eb0*/  IMAD.IADD R235, R5, 0x1, R235 ;  /* 0x0000000105eb7824 */ /* 0x000fc600078e02eb */
        /* <DEDUP_REMOVED lines=11> */
[----:B------:R-:W-:Y:S01]  /*1f70*/  IMAD.IADD R7, R25, 0x1, R6 ;  /* 0x0000000119077824 */ /* 0x000fe200078e0206 */
[----:B------:R-:W-:Y:S01]  /*1f80*/  MOV R6, R24 ;  /* 0x0000001800067202 */ /* 0x000fe20000000f00 */
[----:B------:R-:W-:-:S04]  /*1f90*/  IMAD R165, R169, R170, RZ ;  /* 0x000000aaa9a57224 */ /* 0x000fc800078e02ff */
[C---:B------:R-:W-:Y:S02]  /*1fa0*/  IMAD R165, R168.reuse, R171, R165 ;  /* 0x000000aba8a57224 */ /* 0x040fe400078e02a5 */
[----:B------:R-:W-:Y:S01]  /*1fb0*/  IMAD.WIDE.U32 R168, R168, R170, R6 ;  /* 0x000000aaa8a87225 */ /* 0x000fe200078e0006 */
[----:B------:R-:W-:Y:S02]  /*1fc0*/  SEL R38, R38, 0xfffffff0, !P1 ;  /* 0xfffffff026267807 */ /* 0x000fe40004800000 */
[----:B------:R-:W-:Y:S01]  /*1fd0*/  SEL R37, R37, 0xffffffe0, !P2 ;  /* 0xffffffe025257807 */ /* 0x000fe20005000000 */
[----:B------:R-:W-:Y:S02]  /*1fe0*/  @!P4 IMAD.MOV.U32 R2, RZ, RZ, RZ ;  /* 0x000000ffff02c224 */ /* 0x000fe400078e00ff */
[----:B------:R-:W-:Y:S01]  /*1ff0*/  IMAD.IADD R165, R169, 0x1, R165 ;  /* 0x00000001a9a57824 */ /* 0x000fe200078e02a5 */
[----:B------:R-:W-:Y:S06]  /*2000*/  @!P0 BRA `(.L_x_2833) ;  /* 0x000000b800648947 */ /* 0x000fec0003800000 */
        /* <DEDUP_REMOVED lines=11> */
[----:B------:R-:W-:Y:S01]  /*20c0*/  IMAD.IADD R2, R2, 0x1, R0 ;  /* 0x0000000102027824 */ /* 0x000fe200078e0200 */
[----:B------:R-:W-:Y:S01]  /*20d0*/  IADD3 R85, P5, P4, R59, R59, R59 ;  /* 0x0000003b3b557210 */ /* 0x000fe20007cbe03b */
[----:B------:R-:W-:Y:S01]  /*20e0*/  IMAD.SHL.U32 R94, R42, 0x20, RZ ;  /* 0x000000202a5e7824 */ /* 0x000fe200078e00ff */
[C-C-:B------:R-:W-:Y:S01]  /*20f0*/  SHF.L.U64.HI R77, R48.reuse, 0x5, R49.reuse ;  /* 0x00000005304d7819 */ /* 0x140fe20000010231 */
[----:B------:R-:W-:Y:S01]  /*2100*/  IMAD.SHL.U32 R76, R48, 0x20, RZ ;  /* 0x00000020304c7824 */ /* 0x000fe200078e00ff */
[----:B------:R-:W-:Y:S01]  /*2110*/  IADD3.X R84, R60, R60, R60, P5, P4 ;  /* 0x0000003c3c547210 */ /* 0x000fe20002fe843c */
[C---:B------:R-:W-:Y:S01]  /*2120*/  IMAD R75, R49.reuse, 0x60, RZ ;  /* 0x00000060314b7824 */ /* 0x040fe200078e02ff */
[C---:B------:R-:W-:Y:S01]  /*2130*/  SHF.L.U64.HI R74, R48.reuse, 0x6, R49 ;  /* 0x00000006304a7819 */ /* 0x040fe20000010231 */
[----:B------:R-:W-:Y:S01]  /*2140*/  IMAD R70, R49, 0xe0, RZ ;  /* 0x000000e031467824 */ /* 0x000fe200078e02ff */
[C---:B------:R-:W-:Y:S01]  /*2150*/  SHF.L.U32 R73, R48.reuse, 0x6, RZ ;  /* 0x0000000630497819 */ /* 0x040fe200000006ff */
[----:B------:R-:W-:Y:S01]  /*2160*/  IMAD.WIDE.U32 R180, R48, 0x60, RZ ;  /* 0x0000006030b47825 */ /* 0x000fe200078e00ff */
[----:B------:R-:W-:-:S02]  /*2170*/  SHF.L.U64.HI R95, R42, 0x5, R43 ;  /* 0x000000052a5f7819 */ /* 0x000fc4000001022b */
[----:B------:R-:W-:Y:S01]  /*2180*/  SHF.L.U64.HI R77, R76, 0x1, R77 ;  /* 0x000000014c4d7819 */ /* 0x000fe2000001024d */
[----:B------:R-:W-:Y:S01]  /*2190*/  IMAD.WIDE.U32 R174, R48, 0xe0, RZ ;  /* 0x000000e030ae7825 */ /* 0x000fe200078e00ff */
[----:B------:R-:W-:Y:S02]  /*21a0*/  SHF.L.U64.HI R74, R73, 0x1, R74 ;  /* 0x00000001494a7819 */ /* 0x000fe4000001024a */
        /* <DEDUP_REMOVED lines=9> */
[----:B------:R-:W-:Y:S02]  /*2240*/  IADD3 R75, R181, R75, RZ ;  /* 0x0000004bb54b7210 */ /* 0x000fe40007ffe0ff */
[----:B------:R-:W-:Y:S01]  /*2250*/  IADD3 R70, R175, R70, RZ ;  /* 0x00000046af467210 */ /* 0x000fe20007ffe0ff */
[C---:B------:R-:W-:Y:S02]  /*2260*/  VIADD R69, R166.reuse, 0x10 ;  /* 0x00000010a6457836 */ /* 0x040fe40000000000 */
[C---:B------:R-:W-:Y:S02]  /*2270*/  VIADD R67, R166.reuse, 0x30 ;  /* 0x00000030a6437836 */ /* 0x040fe40000000000 */
[C---:B------:R-:W-:Y:S02]  /*2280*/  VIADD R162, R166.reuse, 0x40 ;  /* 0x00000040a6a27836 */ /* 0x040fe40000000000 */
[----:B------:R-:W-:-:S02]  /*2290*/  VIADD R160, R166, 0x60 ;  /* 0x00000060a6a07836 */ /* 0x000fc40000000000 */
[----:B------:R-:W-:Y:S02]  /*22a0*/  VIADD R159, R166, 0x70 ;  /* 0x00000070a69f7836 */ /* 0x000fe40000000000 */
[----:B------:R-:W-:Y:S02]  /*22b0*/  IMAD.SHL.U32 R90, R42, 0x40, RZ ;  /* 0x000000402a5a7824 */ /* 0x000fe400078e00ff */
[----:B------:R-:W-:Y:S02]  /*22c0*/  IMAD.MOV.U32 R128, RZ, RZ, R235 ;  /* 0x000000ffff807224 */ /* 0x000fe400078e00eb */
[----:B------:R-:W-:Y:S02]  /*22d0*/  IMAD.MOV.U32 R131, RZ, RZ, R239 ;  /* 0x000000ffff837224 */ /* 0x000fe400078e00ef */
[----:B------:R-:W-:Y:S02]  /*22e0*/  IMAD.SHL.U32 R76, R76, 0x2, RZ ;  /* 0x000000024c4c7824 */ /* 0x000fe400078e00ff */
[----:B------:R-:W-:-:S02]  /*22f0*/  IMAD.SHL.U32 R73, R73, 0x2, RZ ;  /* 0x0000000249497824 */ /* 0x000fc400078e00ff */
[----:B------:R-:W-:Y:S02]  /*2300*/  IMAD.IADD R72, R179, 0x1, R72 ;  /* 0x00000001b3487824 */ /* 0x000fe400078e0248 */
        /* <DEDUP_REMOVED lines=16> */
[----:B-----5:R-:W-:Y:S01]  /*2410*/  IMAD R16, R27, R242, RZ ;  /* 0x000000f21b107224 */ /* 0x020fe200078e02ff */
[----:B------:R-:W-:Y:S01]  /*2420*/  IADD3 R31, R31, R3, RZ ;  /* 0x000000031f1f7210 */ /* 0x000fe20007ffe0ff */
[----:B------:R-:W-:Y:S01]  /*2430*/  IMAD.WIDE.U32 R28, R242, R26, R18 ;  /* 0x0000001af21c7225 */ /* 0x000fe200078e0012 */
[----:B------:R-:W-:Y:S02]  /*2440*/  SHF.R.S32.HI R3, RZ, 0x1f, R0 ;  /* 0x0000001fff037819 */ /* 0x000fe40000011400 */
[----:B------:R-:W-:Y:S01]  /*2450*/  SHF.L.U64.HI R111, R182, 0x5, R183 ;  /* 0x00000005b66f7819 */ /* 0x000fe200000102b7 */
[----:B------:R-:W-:Y:S01]  /*2460*/  IMAD.WIDE.U32 R32, R198, 0x30, R196 ;  /* 0x00000030c6207825 */ /* 0x000fe200078e00c4 */
[----:B------:R-:W-:-:S02]  /*2470*/  SHF.L.U32 R112, R182, 0x5, RZ ;  /* 0x00000005b6707819 */ /* 0x000fc400000006ff */
[----:B------:R-:W-:Y:S01]  /*2480*/  LEA.HI R148, R13, R13, RZ, 0x1 ;  /* 0x0000000d0d947211 */ /* 0x000fe200078f08ff */
        /* <DEDUP_REMOVED lines=12> */
[----:B------:R-:W-:-:S02]  /*2550*/  SHF.L.U64.HI R111, R112, 0x1, R111 ;  /* 0x00000001706f7819 */ /* 0x000fc4000001026f */
[----:B------:R-:W-:Y:S01]  /*2560*/  SHF.L.U32 R112, R112, 0x1, RZ ;  /* 0x0000000170707819 */ /* 0x000fe200000006ff */
[----:B------:R-:W-:Y:S01]  /*2570*/  IMAD R12, R199, R0, RZ ;  /* 0x00000000c70c7224 */ /* 0x000fe200078e02ff */
[----:B------:R-:W-:Y:S01]  /*2580*/  IADD3 R192, P0, -R100, R16, RZ ;  /* 0x0000001064c07210 */ /* 0x000fe20007f1e1ff */
[C---:B------:R-:W-:Y:S01]  /*2590*/  IMAD.WIDE.U32 R28, R198.reuse, R0, R28 ;  /* 0x00000000c61c7225 */ /* 0x040fe200078e001c */
[----:B------:R-:W-:Y:S02]  /*25a0*/  SHF.R.S32.HI R144, RZ, 0x1f, R158 ;  /* 0x0000001fff907819 */ /* 0x000fe4000001149e */
[----:B------:R-:W-:Y:S01]  /*25b0*/  IADD3.X R193, ~R99, R103, R17, P0, !PT ;  /* 0x0000006763c17210 */ /* 0x000fe200007fe511 */
[----:B------:R-:W-:Y:S01]  /*25c0*/  IMAD R3, R198, R3, R12 ;  /* 0x00000003c6037224 */ /* 0x000fe200078e020c */
[----:B------:R-:W-:Y:S01]  /*25d0*/  SHF.R.S32.HI R12, RZ, 0x1f, R65 ;  /* 0x0000001fff0c7819 */ /* 0x000fe20000011441 */
[----:B------:R-:W-:Y:S01]  /*25e0*/  IMAD R16, R25, R9, RZ ;  /* 0x0000000919107224 */ /* 0x000fe200078e02ff */
[----:B------:R-:W-:Y:S01]  /*25f0*/  IADD3 R0, P0, -R65, R166, RZ ;  /* 0x000000a641007210 */ /* 0x000fe20007f1e1ff */
[----:B------:R-:W-:-:S02]  /*2600*/  IMAD.IADD R29, R29, 0x1, R3 ;  /* 0x000000011d1d7824 */ /* 0x000fc400078e0203 */
        /* <DEDUP_REMOVED lines=15> */
[----:B------:R-:W-:Y:S01]  /*2700*/  IMAD R122, R12, R198, RZ ;  /* 0x000000c60c7a7224 */ /* 0x000fe200078e02ff */
[----:B------:R-:W-:Y:S01]  /*2710*/  LEA R120, P0, R8, R20, 0x1 ;  /* 0x0000001408787211 */ /* 0x000fe200078008ff */
[----:B------:R-:W-:Y:S02]  /*2720*/  IMAD.MOV.U32 R12, RZ, RZ, R22 ;  /* 0x000000ffff0c7224 */ /* 0x000fe400078e0016 */
[----:B------:R-:W-:Y:S02]  /*2730*/  IMAD.IADD R3, R9, 0x1, R3 ;  /* 0x0000000109037824 */ /* 0x000fe400078e0203 */
[----:B------:R-:W-:Y:S02]  /*2740*/  IMAD R9, R166, R148, R66 ;  /* 0x00000094a6097224 */ /* 0x000fe400078e0242 */
[-C--:B------:R-:W-:Y:S01]  /*2750*/  IMAD R122, R199, R0.reuse, R122 ;  /* 0x00000000c77a7224 */ /* 0x080fe200078e027a */
[----:B------:R-:W-:Y:S01]  /*2760*/  LEA.HI.X R119, R8, R21, R3, 0x1, P0 ;  /* 0x0000001508777211 */ /* 0x000fe200000f0c03 */
[----:B------:R-:W-:Y:S01]  /*2770*/  IMAD.WIDE.U32 R12, R198, R0, R12 ;  /* 0x00000000c60c7225 */ /* 0x000fe200078e000c */
[----:B------:R-:W-:-:S03]  /*2780*/  IADD3 R3, R66, R9, RZ ;  /* 0x0000000942037210 */ /* 0x000fc60007ffe0ff */
[----:B------:R-:W-:Y:S01]  /*2790*/  IMAD R0, R148, R2, RZ ;  /* 0x0000000294007224 */ /* 0x000fe200078e02ff */
[----:B------:R-:W-:Y:S01]  /*27a0*/  LEA R123, P0, R12, R14, 0x1 ;  /* 0x0000000e0c7b7211 */ /* 0x000fe200078008ff */
[----:B------:R-:W-:Y:S01]  /*27b0*/  IMAD.IADD R122, R13, 0x1, R122 ;  /* 0x000000010d7a7824 */ /* 0x000fe200078e027a */
[----:B------:R-:W-:Y:S01]  /*27c0*/  IADD3 R14, R18, 0x40, RZ ;  /* 0x00000040120e7810 */ /* 0x000fe20007ffe0ff */
[----:B------:R-:W-:Y:S01]  /*27d0*/  IMAD.WIDE.U32 R16, R198, 0x30, R190 ;  /* 0x00000030c6107825 */ /* 0x000fe200078e00be */
[----:B------:R-:W-:Y:S02]  /*27e0*/  SHF.R.S32.HI R126, RZ, 0x1f, R0 ;  /* 0x0000001fff7e7819 */ /* 0x000fe40000011400 */
[----:B------:R-:W-:Y:S01]  /*27f0*/  IADD3 R2, P3, R0, R9, RZ ;  /* 0x0000000900027210 */ /* 0x000fe20007f7e0ff */
[----:B------:R-:W-:Y:S01]  /*2800*/  IMAD.SHL.U32 R163, R148, 0x10, RZ ;  /* 0x0000001094a37824 */ /* 0x000fe200078e00ff */
[----:B------:R-:W-:Y:S01]  /*2810*/  IADD3 R0, P2, R0, R3, RZ ;  /* 0x0000000300007210 */ /* 0x000fe20007f5e0ff */
[----:B------:R-:W-:Y:S01]  /*2820*/  IMAD.SHL.U32 R110, R182, 0x10, RZ ;  /* 0x00000010b66e7824 */ /* 0x000fe200078e00ff */
[----:B------:R-:W-:Y:S01]  /*2830*/  LEA.HI.X R122, R12, R15, R122, 0x1, P0 ;  /* 0x0000000f0c7a7211 */ /* 0x000fe200000f0c7a */
[----:B------:R-:W-:Y:S01]  /*2840*/  IMAD.SHL.U32 R12, R2, 0x2, RZ ;  /* 0x00000002020c7824 */ /* 0x000fe200078e00ff */
[----:B------:R-:W-:Y:S01]  /*2850*/  LEA.HI.X.SX32 R9, R9, R126, 0x1, P3 ;  /* 0x0000007e09097211 */ /* 0x000fe200018f0eff */
[----:B------:R-:W-:Y:S01]  /*2860*/  IMAD.SHL.U32 R115, R182, 0x40, RZ ;  /* 0x00000040b6737824 */ /* 0x000fe200078e00ff */
[----:B------:R-:W-:Y:S01]  /*2870*/  IADD3 R104, P1, -R100, R16, RZ ;  /* 0x0000001064687210 */ /* 0x000fe20007f3e1ff */
[C---:B------:R-:W-:Y:S01]  /*2880*/  IMAD R156, R148.reuse, 0x30, RZ ;  /* 0x00000030949c7824 */ /* 0x040fe200078e02ff */
[----:B------:R-:W-:Y:S01]  /*2890*/  LEA.HI.X.SX32 R126, R3, R126, 0x1, P2 ;  /* 0x0000007e037e7211 */ /* 0x000fe200010f0eff */
[----:B------:R-:W-:Y:S01]  /*28a0*/  IMAD.SHL.U32 R154, R148, 0x40, RZ ;  /* 0x00000040949a7824 */ /* 0x000fe200078e00ff */
[----:B------:R-:W-:Y:S01]  /*28b0*/  SHF.L.U32 R127, R0, 0x1, RZ ;  /* 0x00000001007f7819 */ /* 0x000fe200000006ff */
[C---:B------:R-:W-:Y:S01]  /*28c0*/  IMAD R152, R148.reuse, 0x50, RZ ;  /* 0x0000005094987824 */ /* 0x040fe200078e02ff */
[----:B------:R-:W-:Y:S01]  /*28d0*/  IADD3.X R103, ~R99, R103, R17, P1, !PT ;  /* 0x0000006763677210 */ /* 0x000fe20000ffe511 */
[----:B------:R-:W-:Y:S01]  /*28e0*/  IMAD R150, R148, 0x60, RZ ;  /* 0x0000006094967824 */ /* 0x000fe200078e02ff */
[----:B------:R-:W-:Y:S01]  /*28f0*/  SHF.L.U64.HI R126, R0, 0x1, R126 ;  /* 0x00000001007e7819 */ /* 0x000fe2000001027e */
[C---:B------:R-:W-:Y:S01]  /*2900*/  IMAD R113, R183.reuse, 0x60, RZ ;  /* 0x00000060b7717824 */ /* 0x040fe200078e02ff */
[-C--:B------:R-:W-:Y:S01]  /*2910*/  IADD3 R125, P3, R6, R127.reuse, RZ ;  /* 0x0000007f067d7210 */ /* 0x080fe20007f7e0ff */
[C---:B------:R-:W-:Y:S01]  /*2920*/  IMAD R116, R183.reuse, 0xa0, RZ ;  /* 0x000000a0b7747824 */ /* 0x040fe200078e02ff */
[----:B------:R-:W-:Y:S01]  /*2930*/  SHF.L.U64.HI R9, R2, 0x1, R9 ;  /* 0x0000000102097819 */ /* 0x000fe20000010209 */
[----:B------:R-:W-:Y:S01]  /*2940*/  IMAD R117, R183, 0xc0, RZ ;  /* 0x000000c0b7757824 */ /* 0x000fe200078e02ff */
[-C--:B------:R-:W-:Y:S01]  /*2950*/  IADD3 R40, P1, R6, R12.reuse, RZ ;  /* 0x0000000c06287210 */ /* 0x080fe20007f3e0ff */
[--C-:B------:R-:W-:Y:S01]  /*2960*/  IMAD.X R124, R7, 0x1, R126.reuse, P3 ;  /* 0x00000001077c7824 */ /* 0x100fe200018e067e */
[C---:B------:R-:W-:Y:S01]  /*2970*/  IADD3 R127, P2, R4.reuse, R127, RZ ;  /* 0x0000007f047f7210 */ /* 0x040fe20007f5e0ff */
[----:B------:R-:W-:Y:S01]  /*2980*/  IMAD R118, R183, 0xe0, RZ ;  /* 0x000000e0b7767824 */ /* 0x000fe200078e02ff */
[----:B------:R-:W-:Y:S01]  /*2990*/  IADD3 R157, R163, 0x40, RZ ;  /* 0x00000040a39d7810 */ /* 0x000fe20007ffe0ff */
[----:B------:R-:W-:Y:S01]  /*29a0*/  IMAD.X R39, R7, 0x1, R9, P1 ;  /* 0x0000000107277824 */ /* 0x000fe200008e0609 */
[----:B------:R-:W-:Y:S01]  /*29b0*/  IADD3 R12, P0, R4, R12, RZ ;  /* 0x0000000c040c7210 */ /* 0x000fe20007f1e0ff */
[----:B------:R-:W-:Y:S01]  /*29c0*/  IMAD.X R126, R5, 0x1, R126, P2 ;  /* 0x00000001057e7824 */ /* 0x000fe200010e067e */
[----:B------:R-:W-:Y:S01]  /*29d0*/  IADD3 R155, R163, R157, RZ ;  /* 0x0000009da39b7210 */ /* 0x000fe20007ffe0ff */
[----:B------:R-:W-:Y:S01]  /*29e0*/  IMAD.WIDE.U32 R188, R182, 0x60, RZ ;  /* 0x00000060b6bc7825 */ /* 0x000fe200078e00ff */
[----:B------:R-:W-:-:S02]  /*29f0*/  IADD3.X R9, R5, R9, RZ, P0, !PT ;  /* 0x0000000905097210 */ /* 0x000fc400007fe4ff */
[----:B------:R-:W-:Y:S01]  /*2a00*/  IADD3 R87, P2, R85, 0x40, RZ ;  /* 0x0000004055577810 */ /* 0x000fe20007f5e0ff */
[----:B------:R-:W-:Y:S01]  /*2a10*/  IMAD.IADD R153, R163, 0x1, R155 ;  /* 0x00000001a3997824 */ /* 0x000fe200078e029b */
[----:B------:R-:W-:Y:S01]  /*2a20*/  IADD3 R85, P1, P0, R85, 0x40, R59 ;  /* 0x0000004055557810 */ /* 0x000fe2000783e03b */
[----:B------:R-:W-:Y:S01]  /*2a30*/  IMAD.WIDE.U32 R186, R182, 0xa0, RZ ;  /* 0x000000a0b6ba7825 */ /* 0x000fe200078e00ff */
[----:B------:R-:W-:Y:S02]  /*2a40*/  IADD3.X R86, RZ, R84, RZ, P2, !PT ;  /* 0x00000054ff567210 */ /* 0x000fe400017fe4ff */
[----:B------:R-:W-:Y:S01]  /*2a50*/  IADD3.X R84, R84, RZ, R60, P1, P0 ;  /* 0x000000ff54547210 */ /* 0x000fe20000fe043c */
[----:B------:R-:W-:Y:S01]  /*2a60*/  IMAD.WIDE.U32 R184, R182, 0xc0, RZ ;  /* 0x000000c0b6b87825 */ /* 0x000fe200078e00ff */
[----:B------:R-:W-:Y:S02]  /*2a70*/  IADD3 R83, P0, R59, R85, RZ ;  /* 0x000000553b537210 */ /* 0x000fe40007f1e0ff */
[----:B------:R-:W-:Y:S01]  /*2a80*/  IADD3 R151, R163, R153, RZ ;  /* 0x00000099a3977210 */ /* 0x000fe20007ffe0ff */
[----:B------:R-:W-:Y:S01]  /*2a90*/  IMAD R148, R148, 0x70, RZ ;  /* 0x0000007094947824 */ /* 0x000fe200078e02ff */
[----:B------:R-:W-:Y:S01]  /*2aa0*/  IADD3.X R82, R60, R84, RZ, P0, !PT ;  /* 0x000000543c527210 */ /* 0x000fe200007fe4ff */
[----:B------:R-:W-:Y:S01]  /*2ab0*/  IMAD.WIDE.U32 R182, R182, 0xe0, RZ ;  /* 0x000000e0b6b67825 */ /* 0x000fe200078e00ff */
[----:B------:R-:W-:-:S02]  /*2ac0*/  IADD3 R81, P0, R59, R83, RZ ;  /* 0x000000533b517210 */ /* 0x000fc40007f1e0ff */
[----:B------:R-:W-:Y:S01]  /*2ad0*/  IADD3 R149, R163, R151, RZ ;  /* 0x00000097a3957210 */ /* 0x000fe20007ffe0ff */
[----:B------:R-:W-:Y:S01]  /*2ae0*/  IMAD.MOV.U32 R13, RZ, RZ, R50 ;  /* 0x000000ffff0d7224 */ /* 0x000fe200078e0032 */
[C---:B------:R-:W-:Y:S01]  /*2af0*/  IADD3 R93, P3, R59.reuse, 0x40, RZ ;  /* 0x000000403b5d7810 */ /* 0x040fe20007f7e0ff */
[----:B------:R-:W-:Y:S01]  /*2b00*/  IMAD.X R80, R60, 0x1, R82, P0 ;  /* 0x000000013c507824 */ /* 0x000fe200000e0652 */
[----:B------:R-:W-:Y:S01]  /*2b10*/  IADD3 R79, P0, R59, R81, RZ ;  /* 0x000000513b4f7210 */ /* 0x000fe20007f1e0ff */
[----:B------:R-:W-:Y:S01]  /*2b20*/  IMAD.IADD R147, R163, 0x1, R149 ;  /* 0x00000001a3937824 */ /* 0x000fe200078e0295 */
[-C--:B------:R-:W-:Y:S01]  /*2b30*/  IADD3 R106, P1, R104, R98.reuse, RZ ;  /* 0x00000062686a7210 */ /* 0x080fe20007f3e0ff */
[----:B------:R-:W-:Y:S01]  /*2b40*/  IMAD.X R92, RZ, RZ, R60, P3 ;  /* 0x000000ffff5c7224 */ /* 0x000fe200018e063c */
[----:B------:R-:W-:Y:S01]  /*2b50*/  IADD3 R89, P3, R94, 0x40, RZ ;  /* 0x000000405e597810 */ /* 0x000fe20007f7e0ff */
[----:B------:R-:W-:Y:S01]  /*2b60*/  IMAD.X R78, R60, 0x1, R80, P0 ;  /* 0x000000013c4e7824 */ /* 0x000fe200000e0650 */
[----:B------:R-:W-:Y:S01]  /*2b70*/  IADD3 R108, P0, R106, R98, RZ ;  /* 0x000000626a6c7210 */ /* 0x000fe20007f1e0ff */
[----:B------:R-:W-:Y:S01]  /*2b80*/  IMAD.X R105, R103, 0x1, R97, P1 ;  /* 0x0000000167697824 */ /* 0x000fe200008e0661 */
[----:B------:R-:W-:Y:S01]  /*2b90*/  IADD3 R146, R163, R147, RZ ;  /* 0x00000093a3927210 */ /* 0x000fe20007ffe0ff */
[----:B------:R-:W-:Y:S01]  /*2ba0*/  IMAD.SHL.U32 R102, R198, 0x40, RZ ;  /* 0x00000040c6667824 */ /* 0x000fe200078e00ff */
[C---:B------:R-:W-:Y:S01]  /*2bb0*/  SHF.L.U64.HI R109, R110.reuse, 0x1, R109 ;  /* 0x000000016e6d7819 */ /* 0x040fe2000001026d */
[----:B------:R-:W-:Y:S01]  /*2bc0*/  IMAD.X R88, RZ, RZ, R95, P3 ;  /* 0x000000ffff587224 */ /* 0x000fe200018e065f */
[----:B------:R-:W-:Y:S01]  /*2bd0*/  SHF.L.U64.HI R114, R115, 0x1, R114 ;  /* 0x0000000173727819 */ /* 0x000fe20000010272 */
[----:B------:R-:W-:Y:S01]  /*2be0*/  IMAD.SHL.U32 R110, R110, 0x2, RZ ;  /* 0x000000026e6e7824 */ /* 0x000fe200078e00ff */
[----:B------:R-:W-:Y:S01]  /*2bf0*/  IADD3 R116, R187, R116, RZ ;  /* 0x00000074bb747210 */ /* 0x000fe20007ffe0ff */
        /* <DEDUP_REMOVED lines=16> */
[----:B------:R-:W-:Y:S02]  /*2d00*/  SHF.R.S32.HI R132, RZ, 0x1f, R146 ;  /* 0x0000001fff847819 */ /* 0x000fe40000011492 */
[----:B------:R-:W-:-:S07]  /*2d10*/  IADD3.X R107, R105, R97, RZ, P0, !PT ;  /* 0x00000061696b7210 */ /* 0x000fce00007fe4ff */
.L_x_2905:
[----:B------:R-:W-:Y:S01]  /*2d20*/  IMAD.SHL.U32 R16, R13, 0x80, RZ ;  /* 0x000000800d107824 */ /* 0x000fe200078e00ff */
[----:B------:R-:W-:Y:S01]  /*2d30*/  BSSY B2, `(.L_x_2834) ;  /* 0x0000a5a000027945 */ /* 0x000fe20003800000 */
[----:B------:R-:W-:Y:S02]  /*2d40*/  IMAD.MOV.U32 R121, RZ, RZ, R119 ;  /* 0x000000ffff797224 */ /* 0x000fe400078e0077 */
[----:B------:R-:W-:Y:S04]  /*2d50*/  VIADD R15, R16, 0xffffff80 ;  /* 0xffffff80100f7836 */ /* 0x000fe80000000000 */
[--C-:B------:R-:W-:Y:S02]  /*2d60*/  IMAD.IADD R201, R51, 0x1, -R15.reuse ;  /* 0x0000000133c97824 */ /* 0x100fe400078e0a0f */
[----:B------:R-:W-:Y:S03]  /*2d70*/  IMAD.IADD R200, R65, 0x1, -R15 ;  /* 0x0000000141c87824 */ /* 0x000fe600078e0a0f */
[CC--:B------:R-:W-:Y:S02]  /*2d80*/  ISETP.GE.AND P0, PT, R166.reuse, R201.reuse, PT ;  /* 0x000000c9a600720c */ /* 0x0c0fe40003f06270 */
[C---:B------:R-:W-:Y:S02]  /*2d90*/  ISETP.GE.AND P1, PT, R69.reuse, R201, PT ;  /* 0x000000c94500720c */ /* 0x040fe40003f26270 */
[-C--:B------:R-:W-:Y:S02]  /*2da0*/  ISETP.GE.AND P0, PT, R166, R200.reuse, !P0 ;  /* 0x000000c8a600720c */ /* 0x080fe40004706270 */
[----:B------:R-:W-:Y:S11]  /*2db0*/  ISETP.GE.AND P1, PT, R69, R200, !P1 ;  /* 0x000000c84500720c */ /* 0x000ff60004f26270 */
[----:B--234-:R-:W2:Y:S01]  /*2dc0*/  @P0 LD.E.128 R4, desc[UR6][R120.64] ;  /* 0x0000000678040980 */ /* 0x01cea2000c101d00 */
[----:B------:R-:W-:Y:S01]  /*2dd0*/  @P0 IMAD.MOV.U32 R2, RZ, RZ, R131 ;  /* 0x000000ffff020224 */ /* 0x000fe200078e0083 */
[----:B------:R-:W-:Y:S01]  /*2de0*/  @P1 IADD3 R20, P2, R120, R110, RZ ;  /* 0x0000006e78141210 */ /* 0x000fe20007f5e0ff */
[----:B------:R-:W-:Y:S04]  /*2df0*/  @P0 IMAD.MOV.U32 R3, RZ, RZ, R130 ;  /* 0x000000ffff030224 */ /* 0x000fe800078e0082 */
[----:B------:R-:W-:Y:S01]  /*2e00*/  @P1 IMAD.X R21, R119, 0x1, R109, P2 ;  /* 0x0000000177151824 */ /* 0x000fe200010e066d */
[----:B--2---:R1:W-:Y:S04]  /*2e10*/  @P0 ST.E.128 desc[UR6][R2.64], R4 ;  /* 0x0000000402000985 */ /* 0x0043e8000c101d06 */
[----:B-1----:R-:W2:Y:S04]  /*2e20*/  @P0 LD.E.128 R4, desc[UR6][R120.64+0x80] ;  /* 0x0000800678040980 */ /* 0x002ea8000c101d00 */
[----:B--2---:R1:W-:Y:S04]  /*2e30*/  @P0 ST.E.128 desc[UR6][R2.64+0x80], R4 ;  /* 0x0000800402000985 */ /* 0x0043e8000c101d06 */
[----:B-1----:R-:W2:Y:S01]  /*2e40*/  @P1 LD.E.128 R4, desc[UR6][R20.64] ;  /* 0x0000000614041980 */ /* 0x002ea2000c101d00 */
[C---:B------:R-:W-:Y:S04]  /*2e50*/  @P1 LEA R2, P2, R57.reuse, R131, 0x1 ;  /* 0x0000008339021211 */ /* 0x040fe800078408ff */
[----:B------:R-:W-:Y:S02]  /*2e60*/  @P1 LEA.HI.X R3, R57, R130, R58, 0x1, P2 ;  /* 0x0000008239031211 */ /* 0x000fe400010f0c3a */
[CC--:B------:R-:W-:Y:S04]  /*2e70*/  ISETP.GE.AND P2, PT, R68.reuse, R201.reuse, PT ;  /* 0x000000c94400720c */ /* 0x0c0fe80003f46270 */
[----:B------:R-:W-:Y:S01]  /*2e80*/  ISETP.GE.AND P2, PT, R68, R200, !P2 ;  /* 0x000000c84400720c */ /* 0x000fe20005746270 */
[----:B--2---:R1:W-:Y:S04]  /*2e90*/  @P1 ST.E.128 desc[UR6][R2.64], R4 ;  /* 0x0000000402001985 */ /* 0x0043e8000c101d06 */
[----:B-1----:R1:W2:Y:S08]  /*2ea0*/  @P1 LD.E.128 R4, desc[UR6][R20.64+0x80] ;  /* 0x0000800614041980 */ /* 0x0022b0000c101d00 */
[----:B-1----:R-:W-:Y:S05]  /*2eb0*/  @P2 IADD3 R20, P3, R120, R112, RZ ;  /* 0x0000007078142210 */ /* 0x002fea0007f7e0ff */
[----:B------:R-:W-:Y:S01]  /*2ec0*/  @P2 IMAD.X R21, R119, 0x1, R111, P3 ;  /* 0x0000000177152824 */ /* 0x000fe200018e066f */
[----:B--2---:R1:W-:Y:S04]  /*2ed0*/  @P1 ST.E.128 desc[UR6][R2.64+0x80], R4 ;  /* 0x0000800402001985 */ /* 0x0043e8000c101d06 */
[----:B-1----:R-:W2:Y:S01]  /*2ee0*/  @P2 LD.E.128 R4, desc[UR6][R20.64] ;  /* 0x0000000614042980 */ /* 0x002ea2000c101d00 */
[----:B------:R-:W-:Y:S05]  /*2ef0*/  @P2 IADD3 R2, P1, R131, R76, RZ ;  /* 0x0000004c83022210 */ /* 0x000fea0007f3e0ff */
[----:B------:R-:W-:Y:S01]  /*2f00*/  @P2 IMAD.X R3, R130, 0x1, R77, P1 ;  /* 0x0000000182032824 */ /* 0x000fe200008e064d */
        /* <DEDUP_REMOVED lines=10> */
[C---:B------:R-:W-:Y:S04]  /*2fb0*/  ISETP.GE.AND P2, PT, R162.reuse, R201, PT ;  /* 0x000000c9a200720c */ /* 0x040fe80003f46270 */
[-C--:B------:R-:W-:Y:S01]  /*2fc0*/  ISETP.GE.AND P2, PT, R162, R200.reuse, !P2 ;  /* 0x000000c8a200720c */ /* 0x080fe20005746270 */
        /* <DEDUP_REMOVED lines=29> */
[----:B------:R-:W-:Y:S11]  /*31a0*/  ISETP.GE.AND P1, PT, R159, R200, !P1 ;  /* 0x000000c89f00720c */ /* 0x000ff60004f26270 */
[----:B------:R-:W-:Y:S02]  /*31b0*/  @!UPT UIADD3 URZ, URZ, URZ, URZ ;  /* 0x0000003f3f3ff290 */ /* 0x000fe4000fffe03f */
[----:B------:R-:W-:Y:S05]  /*31c0*/  @P1 IADD3 R24, P3, R120, R182, RZ ;  /* 0x000000b678181210 */ /* 0x000fea0007f7e0ff */
[----:B------:R-:W-:Y:S01]  /*31d0*/  @P1 IMAD.X R25, R119, 0x1, R118, P3 ;  /* 0x0000000177191824 */ /* 0x000fe200018e0676 */
[----:B--2---:R1:W-:Y:S04]  /*31e0*/  @P2 ST.E.128 desc[UR6][R2.64], R4 ;  /* 0x0000000402002985 */ /* 0x0043e8000c101d06 */
[----:B-1----:R-:W2:Y:S04]  /*31f0*/  @P2 LD.E.128 R4, desc[UR6][R20.64+0x80] ;  /* 0x0000800614042980 */ /* 0x002ea8000c101d00 */
[----:B--2---:R1:W-:Y:S04]  /*3200*/  @P2 ST.E.128 desc[UR6][R2.64+0x80], R4 ;  /* 0x0000800402002985 */ /* 0x0043e8000c101d06 */
[----:B------:R-:W2:Y:S01]  /*3210*/  @P1 LD.E.128 R20, desc[UR6][R24.64] ;  /* 0x0000000618141980 */ /* 0x000ea2000c101d00 */
[----:B-1----:R-:W-:Y:S05]  /*3220*/  @P1 IADD3 R2, P2, R131, R174, RZ ;  /* 0x000000ae83021210 */ /* 0x002fea0007f5e0ff */
[----:B------:R-:W-:Y:S05]  /*3230*/  @P1 IMAD.X R3, R130, 0x1, R70, P2 ;  /* 0x0000000182031824 */ /* 0x000fea00010e0646 */
[----:B--2---:R1:W-:Y:S04]  /*3240*/  @P1 ST.E.128 desc[UR6][R2.64], R20 ;  /* 0x0000001402001985 */ /* 0x0043e8000c101d06 */
[----:B------:R-:W2:Y:S04]  /*3250*/  @P1 LD.E.128 R4, desc[UR6][R24.64+0x80] ;  /* 0x0000800618041980 */ /* 0x000ea8000c101d00 */
[----:B--2---:R1:W-:Y:S04]  /*3260*/  @P1 ST.E.128 desc[UR6][R2.64+0x80], R4 ;  /* 0x0000800402001985 */ /* 0x0043e8000c101d06 */
[----:B------:R-:W2:Y:S04]  /*3270*/  LD.E R17, desc[UR6][R10.64+0xd0] ;  /* 0x0000d0060a117980 */ /* 0x000ea8000c101900 */
[----:B------:R-:W3:Y:S01]  /*3280*/  LD.E R119, desc[UR6][R10.64+0x130] ;  /* 0x000130060a777980 */ /* 0x000ee2000c101900 */
[----:B--2---:R-:W-:Y:S01]  /*3290*/  ISETP.NE.AND P2, PT, R17, RZ, PT ;  /* 0x000000ff1100720c */ /* 0x004fe20003f45270 */
[----:B---3--:R-:W-:Y:S05]  /*32a0*/  IMAD.U32 R119, R119, -0x80, RZ ;  /* 0xffffff8077777824 */ /* 0x008fea00078e00ff */
[C---:B------:R-:W-:Y:S04]  /*32b0*/  LEA R120, P1, R119.reuse, R120, 0x1 ;  /* 0x0000007877787211 */ /* 0x040fe800078208ff */
[----:B------:R-:W-:Y:S03]  /*32c0*/  LEA.HI.X.SX32 R119, R119, R121, 0x1, P1 ;  /* 0x0000007977777211 */ /* 0x000fe600008f0eff */
[----:B-1----:R-:W-:Y:S06]  /*32d0*/  @!P2 BRA `(.L_x_2835) ;  /* 0x00000098005ca947 */ /* 0x002fec0003800000 */
        /* <DEDUP_REMOVED lines=14> */
[----:B------:R-:W-:Y:S01]  /*33c0*/  ISETP.GE.AND P0, PT, R18, R17, PT ;  /* 0x000000111200720c */ /* 0x000fe20003f06270 */
[----:B------:R-:W-:Y:S01]  /*33d0*/  IMAD.MOV.U32 R35, RZ, RZ, R122 ;  /* 0x000000ffff237224 */ /* 0x000fe200078e007a */
[----:B------:R-:W-:Y:S01]  /*33e0*/  MOV R34, R123 ;  /* 0x0000007b00227202 */ /* 0x000fe20000000f00 */
[----:B------:R-:W-:Y:S01]  /*33f0*/  IMAD.MOV.U32 R45, RZ, RZ, R128 ;  /* 0x000000ffff2d7224 */ /* 0x000fe200078e0080 */
[----:B------:R-:W-:Y:S03]  /*3400*/  MOV R44, R129 ;  /* 0x00000081002c7202 */ /* 0x000fe60000000f00 */
[----:B------:R-:W2:Y:S06]  /*3410*/  LD.E.128 R20, desc[UR6][R34.64] ;  /* 0x0000000622147980 */ /* 0x000eac000c101d00 */
[----:B------:R-:W-:Y:S01]  /*3420*/  @!P0 MOV R8, R12 ;  /* 0x0000000c00088202 */ /* 0x000fe20000000f00 */
[----:B------:R-:W-:Y:S04]  /*3430*/  @!P0 IMAD.MOV.U32 R41, RZ, RZ, R39 ;  /* 0x000000ffff298224 */ /* 0x000fe800078e0027 */
        /* <DEDUP_REMOVED lines=8> */
[C---:B----4-:R-:W-:Y:S02]  /*34c0*/  @!P0 SHF.L.U32 R8, R26.reuse, 0x10, RZ ;  /* 0x000000101a088819 */ /* 0x050fe400000006ff */
[----:B------:R-:W-:Y:S02]  /*34d0*/  @!P0 LOP3.LUT R2, R21, 0xffff0000, RZ, 0xc0, !PT ;  /* 0xffff000015028812 */ /* 0x000fe400078ec0ff */
[----:B------:R-:W-:Y:S01]  /*34e0*/  @!P0 LOP3.LUT R24, R26, 0xffff0000, RZ, 0xc0, !PT ;  /* 0xffff00001a188812 */ /* 0x000fe200078ec0ff */
[C---:B------:R-:W-:Y:S01]  /*34f0*/  @!P0 FMUL.FTZ R29, R0.reuse, R8 ;  /* 0x00000008001d8220 */ /* 0x040fe20000410000 */
[C---:B------:R-:W-:Y:S01]  /*3500*/  @!P0 SHF.L.U32 R25, R27.reuse, 0x10, RZ ;  /* 0x000000101b198819 */ /* 0x040fe200000006ff */
[-C--:B------:R-:W-:Y:S01]  /*3510*/  @!P0 FMUL.FTZ R0, R0, R7.reuse ;  /* 0x0000000700008220 */ /* 0x080fe20000410000 */
[----:B------:R-:W-:Y:S01]  /*3520*/  @!P0 LOP3.LUT R26, R27, 0xffff0000, RZ, 0xc0, !PT ;  /* 0xffff00001b1a8812 */ /* 0x000fe200078ec0ff */
[----:B------:R-:W-:Y:S01]  /*3530*/  @!P0 FFMA.FTZ R29, R3, R7, -R29 ;  /* 0x00000007031d8223 */ /* 0x000fe2000001081d */
[----:B------:R-:W-:Y:S01]  /*3540*/  @!P0 LOP3.LUT R7, R23, 0xffff0000, RZ, 0xc0, !PT ;  /* 0xffff000017078812 */ /* 0x000fe200078ec0ff */
[----:B------:R-:W-:Y:S01]  /*3550*/  @!P0 FFMA.FTZ R0, R8, R3, R0 ;  /* 0x0000000308008223 */ /* 0x000fe20000010000 */
[----:B------:R-:W-:Y:S01]  /*3560*/  @!P0 LOP3.LUT R3, R22, 0xffff0000, RZ, 0xc0, !PT ;  /* 0xffff000016038812 */ /* 0x000fe200078ec0ff */
[----:B------:R-:W-:Y:S02]  /*3570*/  @!P0 IMAD.U32 R8, R21, 0x10000, RZ ;  /* 0x0001000015088824 */ /* 0x000fe400078e00ff */
[C---:B------:R-:W-:Y:S01]  /*3580*/  @!P0 FMUL.FTZ R30, R2.reuse, R24 ;  /* 0x00000018021e8220 */ /* 0x040fe20000410000 */
[-C--:B------:R-:W-:Y:S01]  /*3590*/  @!P0 FMUL.FTZ R2, R2, R6.reuse ;  /* 0x0000000602028220 */ /* 0x080fe20000410000 */
[----:B------:R-:W-:Y:S01]  /*35a0*/  @!P0 F2FP.BF16.F32.PACK_AB R0, R0, R29 ;  /* 0x0000001d0000823e */ /* 0x000fe200000010ff */
[C---:B------:R-:W-:Y:S01]  /*35b0*/  @!P0 FMUL.FTZ R31, R3.reuse, R25 ;  /* 0x00000019031f8220 */ /* 0x040fe20000410000 */
[----:B------:R-:W-:Y:S01]  /*35c0*/  @!P0 FFMA.FTZ R30, R8, R6, -R30 ;  /* 0x00000006081e8223 */ /* 0x000fe2000001081e */
[----:B------:R-:W-:Y:S01]  /*35d0*/  @!P0 SHF.L.U32 R6, R22, 0x10, RZ ;  /* 0x0000001016068819 */ /* 0x000fe200000006ff */
[----:B------:R-:W-:Y:S01]  /*35e0*/  @!P0 FMUL.FTZ R3, R3, R4 ;  /* 0x0000000403038220 */ /* 0x000fe20000410000 */
[----:B------:R-:W-:Y:S01]  /*35f0*/  @!P0 MOV R20, R0 ;  /* 0x0000000000148202 */ /* 0x000fe20000000f00 */
[----:B------:R-:W-:Y:S02]  /*3600*/  @!P0 IMAD.U32 R27, R23, 0x10000, RZ ;  /* 0x00010000171b8824 */ /* 0x000fe400078e00ff */
[C---:B------:R-:W-:Y:S01]  /*3610*/  @!P0 FMUL.FTZ R32, R7.reuse, R26 ;  /* 0x0000001a07208220 */ /* 0x040fe20000410000 */
[----:B------:R-:W-:Y:S01]  /*3620*/  @!P0 FFMA.FTZ R31, R6, R4, -R31 ;  /* 0x00000004061f8223 */ /* 0x000fe2000001081f */
[-C--:B------:R-:W-:Y:S01]  /*3630*/  @!P0 FMUL.FTZ R4, R7, R5.reuse ;  /* 0x0000000507048220 */ /* 0x080fe20000410000 */
[----:B------:R-:W-:Y:S01]  /*3640*/  @!P0 FFMA.FTZ R2, R24, R8, R2 ;  /* 0x0000000818028223 */ /* 0x000fe20000010002 */
[----:B------:R-:W-:Y:S01]  /*3650*/  @!P0 FFMA.FTZ R3, R25, R6, R3 ;  /* 0x0000000619038223 */ /* 0x000fe20000010003 */
[----:B------:R-:W-:Y:S01]  /*3660*/  @!P0 FFMA.FTZ R32, R27, R5, -R32 ;  /* 0x000000051b208223 */ /* 0x000fe20000010820 */
[----:B------:R-:W-:Y:S02]  /*3670*/  @!P0 FFMA.FTZ R4, R26, R27, R4 ;  /* 0x0000001b1a048223 */ /* 0x000fe40000010004 */
[----:B------:R-:W-:Y:S02]  /*3680*/  @!P0 F2FP.BF16.F32.PACK_AB R2, R2, R30 ;  /* 0x0000001e0202823e */ /* 0x000fe400000010ff */
[----:B------:R-:W-:Y:S02]  /*3690*/  @!P0 F2FP.BF16.F32.PACK_AB R3, R3, R31 ;  /* 0x0000001f0303823e */ /* 0x000fe400000010ff */
[----:B------:R-:W-:Y:S01]  /*36a0*/  @!P0 F2FP.BF16.F32.PACK_AB R4, R4, R32 ;  /* 0x000000200404823e */ /* 0x000fe200000010ff */
[----:B------:R-:W-:Y:S01]  /*36b0*/  @!P0 IMAD.MOV.U32 R21, RZ, RZ, R2 ;  /* 0x000000ffff158224 */ /* 0x000fe200078e0002 */
[----:B------:R-:W-:Y:S03]  /*36c0*/  @!P0 MOV R22, R3 ;  /* 0x0000000300168202 */ /* 0x000fe60000000f00 */
[----:B------:R-:W-:Y:S01]  /*36d0*/  @!P0 IMAD.MOV.U32 R23, RZ, RZ, R4 ;  /* 0x000000ffff178224 */ /* 0x000fe200078e0004 */
[----:B------:R-:W-:Y:S04]  /*36e0*/  ISETP.GE.AND P0, PT, R14, R17, PT ;  /* 0x000000110e00720c */ /* 0x000fe80003f06270 */
[----:B------:R1:W-:Y:S09]  /*36f0*/  ST.E.128 desc[UR6][R44.64], R20 ;  /* 0x000000142c007985 */ /* 0x0003f2000c101d06 */
[----:B------:R-:W-:Y:S02]  /*3700*/  @!P0 MOV R41, R39 ;  /* 0x0000002700298202 */ /* 0x000fe40000000f00 */
[----:B------:R-:W-:Y:S03]  /*3710*/  @!P0 MOV R8, R12 ;  /* 0x0000000c00088202 */ /* 0x000fe60000000f00 */
[----:B------:R-:W2:Y:S06]  /*3720*/  @!P0 LD.E.64 R26, desc[UR6][R40.64+0x40] ;  /* 0x00004006281a8980 */ /* 0x000eac000c101b00 */
[----:B------:R2:W3:Y:S06]  /*3730*/  @!P0 LD.E.64 R2, desc[UR6][R8.64+0x40] ;  /* 0x0000400608028980 */ /* 0x0004ec000c101b00 */
[----:B-1----:R-:W4:Y:S01]  /*3740*/  LD.E.128 R20, desc[UR6][R34.64+0x80] ;  /* 0x0000800622147980 */ /* 0x002f22000c101d00 */
[C---:B--2---:R-:W-:Y:S01]  /*3750*/  @!P0 SHF.L.U32 R8, R26.reuse, 0x10, RZ ;  /* 0x000000101a088819 */ /* 0x044fe200000006ff */
[C---:B------:R-:W-:Y:S01]  /*3760*/  @!P0 IMAD.U32 R25, R27.reuse, 0x10000, RZ ;  /* 0x000100001b198824 */ /* 0x040fe200078e00ff */
[----:B------:R-:W-:Y:S02]  /*3770*/  @!P0 LOP3.LUT R24, R26, 0xffff0000, RZ, 0xc0, !PT ;  /* 0xffff00001a188812 */ /* 0x000fe400078ec0ff */
        /* <DEDUP_REMOVED lines=8> */
[C---:B------:R-:W-:Y:S01]  /*3800*/  @!P0 FMUL.FTZ R29, R0.reuse, R8 ;  /* 0x00000008001d8220 */ /* 0x040fe20000410000 */
[----:B------:R-:W-:Y:S01]  /*3810*/  @!P0 SHF.L.U32 R27, R23, 0x10, RZ ;  /* 0x00000010171b8819 */ /* 0x000fe200000006ff */
[-C--:B------:R-:W-:Y:S02]  /*3820*/  @!P0 FMUL.FTZ R0, R0, R7.reuse ;  /* 0x0000000700008220 */ /* 0x080fe40000410000 */
[----:B------:R-:W-:Y:S01]  /*3830*/  @!P0 FFMA.FTZ R29, R3, R7, -R29 ;  /* 0x00000007031d8223 */ /* 0x000fe2000001081d */
[----:B------:R-:W-:Y:S01]  /*3840*/  @!P0 LOP3.LUT R7, R23, 0xffff0000, RZ, 0xc0, !PT ;  /* 0xffff000017078812 */ /* 0x000fe200078ec0ff */
[----:B------:R-:W-:Y:S01]  /*3850*/  @!P0 FFMA.FTZ R0, R8, R3, R0 ;  /* 0x0000000308008223 */ /* 0x000fe20000010000 */
[----:B------:R-:W-:Y:S01]  /*3860*/  @!P0 SHF.L.U32 R8, R21, 0x10, RZ ;  /* 0x0000001015088819 */ /* 0x000fe200000006ff */
[----:B------:R-:W-:Y:S01]  /*3870*/  @!P0 FMUL.FTZ R30, R2, R24 ;  /* 0x00000018021e8220 */ /* 0x000fe20000410000 */
[----:B------:R-:W-:Y:S01]  /*3880*/  @!P0 LOP3.LUT R3, R22, 0xffff0000, RZ, 0xc0, !PT ;  /* 0xffff000016038812 */ /* 0x000fe200078ec0ff */
[-C--:B------:R-:W-:Y:S01]  /*3890*/  @!P0 FMUL.FTZ R2, R2, R6.reuse ;  /* 0x0000000602028220 */ /* 0x080fe20000410000 */
[----:B------:R-:W-:Y:S01]  /*38a0*/  @!P0 F2FP.BF16.F32.PACK_AB R0, R0, R29 ;  /* 0x0000001d0000823e */ /* 0x000fe200000010ff */
[----:B------:R-:W-:Y:S01]  /*38b0*/  @!P0 FFMA.FTZ R30, R8, R6, -R30 ;  /* 0x00000006081e8223 */ /* 0x000fe2000001081e */
[----:B------:R-:W-:Y:S02]  /*38c0*/  @!P0 IMAD.U32 R6, R22, 0x10000, RZ ;  /* 0x0001000016068824 */ /* 0x000fe400078e00ff */
[C---:B------:R-:W-:Y:S01]  /*38d0*/  @!P0 FMUL.FTZ R31, R3.reuse, R25 ;  /* 0x00000019031f8220 */ /* 0x040fe20000410000 */
[----:B------:R-:W-:Y:S01]  /*38e0*/  @!P0 MOV R20, R0 ;  /* 0x0000000000148202 */ /* 0x000fe20000000f00 */
[----:B------:R-:W-:Y:S01]  /*38f0*/  @!P0 FMUL.FTZ R3, R3, R4 ;  /* 0x0000000403038220 */ /* 0x000fe20000410000 */
        /* <DEDUP_REMOVED lines=11> */
[----:B------:R-:W-:Y:S02]  /*39b0*/  @!P0 MOV R22, R3 ;  /* 0x0000000300168202 */ /* 0x000fe40000000f00 */
[----:B------:R-:W-:Y:S05]  /*39c0*/  @!P0 MOV R23, R4 ;  /* 0x0000000400178202 */ /* 0x000fea0000000f00 */
[----:B------:R1:W-:Y:S02]  /*39d0*/  ST.E.128 desc[UR6][R44.64+0x80], R20 ;  /* 0x000080142c007985 */ /* 0x0003e4000c101d06 */
.L_x_2838:
[----:B------:R-:W-:Y:S05]  /*39e0*/  BSYNC B0 ;  /* 0x0000000000007941 */ /* 0x000fea0003800000 */
.L_x_2837:
        /* <DEDUP_REMOVED lines=12> */
[C---:B-1----:R-:W-:Y:S01]  /*3ab0*/  LEA R20, P0, R98.reuse, R123, 0x1 ;  /* 0x0000007b62147211 */ /* 0x042fe200078008ff */
[C---:B------:R-:W-:Y:S01]  /*3ac0*/  IMAD.SHL.U32 R30, R163.reuse, 0x2, RZ ;  /* 0x00000002a31e7824 */ /* 0x040fe200078e00ff */
[----:B------:R-:W-:Y:S02]  /*3ad0*/  SHF.L.U64.HI R0, R163, 0x1, R145 ;  /* 0x00000001a3007819 */ /* 0x000fe40000010291 */
[----:B------:R-:W-:Y:S02]  /*3ae0*/  LEA.HI.X R21, R98, R122, R97, 0x1, P0 ;  /* 0x0000007a62157211 */ /* 0x000fe400000f0c61 */
[C---:B------:R-:W-:Y:S04]  /*3af0*/  LEA R44, P0, R59.reuse, R129, 0x1 ;  /* 0x000000813b2c7211 */ /* 0x040fe800078008ff */
[----:B------:R-:W-:Y:S01]  /*3b00*/  LEA.HI.X R45, R59, R128, R60, 0x1, P0 ;  /* 0x000000803b2d7211 */ /* 0x000fe200000f0c3c */
[----:B------:R-:W2:Y:S01]  /*3b10*/  LD.E.128 R20, desc[UR6][R20.64] ;  /* 0x0000000614147980 */ /* 0x000ea2000c101d00 */
[----:B------:R-:W-:Y:S05]  /*3b20*/  IADD3 R24, P0, R30, R12, RZ ;  /* 0x0000000c1e187210 */ /* 0x000fea0007f1e0ff */
[----:B------:R-:W-:Y:S01]  /*3b30*/  IMAD.X R25, R0, 0x1, R9, P0 ;  /* 0x0000000100197824 */ /* 0x000fe200000e0609 */
[----:B------:R-:W-:Y:S04]  /*3b40*/  IADD3 R30, P0, R30, R40, RZ ;  /* 0x000000281e1e7210 */ /* 0x000fe80007f1e0ff */
[----:B------:R-:W-:Y:S02]  /*3b50*/  IADD3.X R31, R0, R39, RZ, P0, !PT ;  /* 0x00000027001f7210 */ /* 0x000fe400007fe4ff */
[----:B------:R-:W-:Y:S11]  /*3b60*/  ISETP.GE.AND P0, PT, R18, R17, PT ;  /* 0x000000111200720c */ /* 0x000ff60003f06270 */
[----:B------:R-:W-:Y:S02]  /*3b70*/  @!UPT UIADD3 URZ, URZ, URZ, URZ ;  /* 0x0000003f3f3ff290 */ /* 0x000fe4000fffe03f */
[----:B------:R-:W3:Y:S06]  /*3b80*/  @!P0 LD.E.64 R28, desc[UR6][R30.64] ;  /* 0x000000061e1c8980 */ /* 0x000eec000c101b00 */
[----:B------:R-:W4:Y:S01]  /*3b90*/  @!P0 LD.E.64 R2, desc[UR6][R24.64] ;  /* 0x0000000618028980 */ /* 0x000f22000c101b00 */
[----:B--2---:R-:W-:Y:S02]  /*3ba0*/  @!P0 LOP3.LUT R0, R20, 0xffff0000, RZ, 0xc0, !PT ;  /* 0xffff000014008812 */ /* 0x004fe400078ec0ff */
[C---:B---3--:R-:W-:Y:S01]  /*3bb0*/  @!P0 SHF.L.U32 R8, R28.reuse, 0x10, RZ ;  /* 0x000000101c088819 */ /* 0x048fe200000006ff */
[C---:B------:R-:W-:Y:S01]  /*3bc0*/  @!P0 IMAD.U32 R27, R29.reuse, 0x10000, RZ ;  /* 0x000100001d1b8824 */ /* 0x040fe200078e00ff */
[----:B------:R-:W-:Y:S02]  /*3bd0*/  @!P0 LOP3.LUT R26, R28, 0xffff0000, RZ, 0xc0, !PT ;  /* 0xffff00001c1a8812 */ /* 0x000fe400078ec0ff */
[----:B------:R-:W-:Y:S01]  /*3be0*/  @!P0 LOP3.LUT R28, R29, 0xffff0000, RZ, 0xc0, !PT ;  /* 0xffff00001d1c8812 */ /* 0x000fe200078ec0ff */
[----:B------:R-:W-:Y:S01]  /*3bf0*/  @!P0 FMUL.FTZ R32, R0, R8 ;  /* 0x0000000800208220 */ /* 0x000fe20000410000 */
[C---:B----4-:R-:W-:Y:S01]  /*3c00*/  @!P0 LOP3.LUT R5, R3.reuse, 0xffff0000, RZ, 0xc0, !PT ;  /* 0xffff000003058812 */ /* 0x050fe200078ec0ff */
[C---:B------:R-:W-:Y:S01]  /*3c10*/  @!P0 IMAD.U32 R7, R2.reuse, 0x10000, RZ ;  /* 0x0001000002078824 */ /* 0x040fe200078e00ff */
[----:B------:R-:W-:Y:S01]  /*3c20*/  @!P0 LOP3.LUT R6, R2, 0xffff0000, RZ, 0xc0, !PT ;  /* 0xffff000002068812 */ /* 0x000fe200078ec0ff */
[----:B------:R-:W-:Y:S01]  /*3c30*/  @!P0 IMAD.U32 R4, R3, 0x10000, RZ ;  /* 0x0001000003048824 */ /* 0x000fe200078e00ff */
[----:B------:R-:W-:Y:S01]  /*3c40*/  @!P0 LOP3.LUT R2, R21, 0xffff0000, RZ, 0xc0, !PT ;  /* 0xffff000015028812 */ /* 0x000fe200078ec0ff */
[----:B------:R-:W-:Y:S01]  /*3c50*/  @!P0 IMAD.U32 R3, R20, 0x10000, RZ ;  /* 0x0001000014038824 */ /* 0x000fe200078e00ff */
        /* <DEDUP_REMOVED lines=22> */
[----:B------:R-:W-:Y:S01]  /*3dc0*/  @!P0 IMAD.MOV.U32 R20, RZ, RZ, R0 ;  /* 0x000000ffff148224 */ /* 0x000fe200078e0000 */
[----:B------:R-:W-:Y:S02]  /*3dd0*/  @!P0 F2FP.BF16.F32.PACK_AB R3, R3, R34 ;  /* 0x000000220303823e */ /* 0x000fe400000010ff */
[----:B------:R-:W-:Y:S02]  /*3de0*/  @!P0 MOV R21, R2 ;  /* 0x0000000200158202 */ /* 0x000fe40000000f00 */
[----:B------:R-:W-:Y:S01]  /*3df0*/  @!P0 F2FP.BF16.F32.PACK_AB R4, R4, R35 ;  /* 0x000000230404823e */ /* 0x000fe200000010ff */
[----:B------:R-:W-:Y:S03]  /*3e00*/  @!P0 IMAD.MOV.U32 R22, RZ, RZ, R3 ;  /* 0x000000ffff168224 */ /* 0x000fe600078e0003 */
[----:B------:R-:W-:Y:S02]  /*3e10*/  @!P0 MOV R23, R4 ;  /* 0x0000000400178202 */ /* 0x000fe40000000f00 */
[C---:B------:R-:W-:Y:S03]  /*3e20*/  LEA R4, P0, R196.reuse, R123, 0x1 ;  /* 0x0000007bc4047211 */ /* 0x040fe600078008ff */
[----:B------:R1:W-:Y:S01]  /*3e30*/  ST.E.128 desc[UR6][R44.64], R20 ;  /* 0x000000142c007985 */ /* 0x0003e2000c101d06 */
[----:B------:R-:W-:Y:S02]  /*3e40*/  LEA.HI.X R5, R196, R122, R197, 0x1, P0 ;  /* 0x0000007ac4057211 */ /* 0x000fe400000f0cc5 */
[C---:B------:R-:W-:Y:S04]  /*3e50*/  LEA R32, P0, R93.reuse, R129, 0x1 ;  /* 0x000000815d207211 */ /* 0x040fe800078008ff */
[----:B------:R-:W-:Y:S02]  /*3e60*/  LEA.HI.X R33, R93, R128, R92, 0x1, P0 ;  /* 0x000000805d217211 */ /* 0x000fe400000f0c5c */
[----:B------:R-:W-:Y:S11]  /*3e70*/  ISETP.GE.AND P0, PT, R14, R17, PT ;  /* 0x000000110e00720c */ /* 0x000ff60003f06270 */
[----:B------:R-:W-:Y:S02]  /*3e80*/  @!UPT UIADD3 URZ, URZ, URZ, URZ ;  /* 0x0000003f3f3ff290 */ /* 0x000fe4000fffe03f */
[----:B------:R-:W2:Y:S06]  /*3e90*/  @!P0 LD.E.64 R26, desc[UR6][R30.64+0x40] ;  /* 0x000040061e1a8980 */ /* 0x000eac000c101b00 */
[----:B------:R2:W3:Y:S06]  /*3ea0*/  @!P0 LD.E.64 R2, desc[UR6][R24.64+0x40] ;  /* 0x0000400618028980 */ /* 0x0004ec000c101b00 */
[----:B-1----:R3:W4:Y:S01]  /*3eb0*/  LD.E.128 R20, desc[UR6][R4.64] ;  /* 0x0000000604147980 */ /* 0x002722000c101d00 */
[C---:B--2---:R-:W-:Y:S01]  /*3ec0*/  @!P0 LOP3.LUT R24, R26.reuse, 0xffff0000, RZ, 0xc0, !PT ;  /* 0xffff00001a188812 */ /* 0x044fe200078ec0ff */
[----:B------:R-:W-:Y:S01]  /*3ed0*/  @!P0 IMAD.U32 R8, R26, 0x10000, RZ ;  /* 0x000100001a088824 */ /* 0x000fe200078e00ff */
[C---:B------:R-:W-:Y:S02]  /*3ee0*/  @!P0 SHF.L.U32 R25, R27.reuse, 0x10, RZ ;  /* 0x000000101b198819 */ /* 0x040fe400000006ff */
[----:B------:R-:W-:Y:S02]  /*3ef0*/  @!P0 LOP3.LUT R26, R27, 0xffff0000, RZ, 0xc0, !PT ;  /* 0xffff00001b1a8812 */ /* 0x000fe400078ec0ff */
[C---:B---3--:R-:W-:Y:S01]  /*3f00*/  @!P0 SHF.L.U32 R4, R3.reuse, 0x10, RZ ;  /* 0x0000001003048819 */ /* 0x048fe200000006ff */
[C---:B------:R-:W-:Y:S01]  /*3f10*/  @!P0 IMAD.U32 R7, R2.reuse, 0x10000, RZ ;  /* 0x0001000002078824 */ /* 0x040fe200078e00ff */
[----:B------:R-:W-:Y:S02]  /*3f20*/  @!P0 LOP3.LUT R5, R3, 0xffff0000, RZ, 0xc0, !PT ;  /* 0xffff000003058812 */ /* 0x000fe400078ec0ff */
[----:B------:R-:W-:Y:S02]  /*3f30*/  @!P0 LOP3.LUT R6, R2, 0xffff0000, RZ, 0xc0, !PT ;  /* 0xffff000002068812 */ /* 0x000fe400078ec0ff */
[C---:B----4-:R-:W-:Y:S01]  /*3f40*/  @!P0 LOP3.LUT R0, R20.reuse, 0xffff0000, RZ, 0xc0, !PT ;  /* 0xffff000014008812 */ /* 0x050fe200078ec0ff */
[----:B------:R-:W-:Y:S01]  /*3f50*/  @!P0 IMAD.U32 R3, R20, 0x10000, RZ ;  /* 0x0001000014038824 */ /* 0x000fe200078e00ff */
[----:B------:R-:W-:Y:S02]  /*3f60*/  @!P0 LOP3.LUT R2, R21, 0xffff0000, RZ, 0xc0, !PT ;  /* 0xffff000015028812 */ /* 0x000fe400078ec0ff */
[----:B------:R-:W-:Y:S01]  /*3f70*/  @!P0 SHF.L.U32 R27, R23, 0x10, RZ ;  /* 0x00000010171b8819 */ /* 0x000fe200000006ff */
[C---:B------:R-:W-:Y:S01]  /*3f80*/  @!P0 FMUL.FTZ R28, R0.reuse, R8 ;  /* 0x00000008001c8220 */ /* 0x040fe20000410000 */
[-C--:B------:R-:W-:Y:S01]  /*3f90*/  @!P0 FMUL.FTZ R0, R0, R7.reuse ;  /* 0x0000000700008220 */ /* 0x080fe20000410000 */
[C---:B------:R-:W-:Y:S01]  /*3fa0*/  @!P0 FMUL.FTZ R29, R2.reuse, R24 ;  /* 0x00000018021d8220 */ /* 0x040fe20000410000 */
[----:B------:R-:W-:Y:S01]  /*3fb0*/  @!P0 FMUL.FTZ R2, R2, R6 ;  /* 0x0000000602028220 */ /* 0x000fe20000410000 */
[----:B------:R-:W-:Y:S01]  /*3fc0*/  @!P0 FFMA.FTZ R28, R3, R7, -R28 ;  /* 0x00000007031c8223 */ /* 0x000fe2000001081c */
[----:B------:R-:W-:Y:S01]  /*3fd0*/  @!P0 LOP3.LUT R7, R23, 0xffff0000, RZ, 0xc0, !PT ;  /* 0xffff000017078812 */ /* 0x000fe200078ec0ff */
[----:B------:R-:W-:Y:S01]  /*3fe0*/  @!P0 FFMA.FTZ R0, R8, R3, R0 ;  /* 0x0000000308008223 */ /* 0x000fe20000010000 */
[----:B------:R-:W-:Y:S02]  /*3ff0*/  @!P0 SHF.L.U32 R8, R21, 0x10, RZ ;  /* 0x0000001015088819 */ /* 0x000fe400000006ff */
[----:B------:R-:W-:Y:S01]  /*4000*/  @!P0 LOP3.LUT R3, R22, 0xffff0000, RZ, 0xc0, !PT ;  /* 0xffff000016038812 */ /* 0x000fe200078ec0ff */
[----:B------:R-:W-:Y:S01]  /*4010*/  @!P0 FMUL.FTZ R31, R7, R26 ;  /* 0x0000001a071f8220 */ /* 0x000fe20000410000 */
[----:B------:R-:W-:Y:S01]  /*4020*/  @!P0 F2FP.BF16.F32.PACK_AB R0, R0, R28 ;  /* 0x0000001c0000823e */ /* 0x000fe200000010ff */
[----:B------:R-:W-:Y:S01]  /*4030*/  @!P0 FFMA.FTZ R29, R8, R6, -R29 ;  /* 0x00000006081d8223 */ /* 0x000fe2000001081d */
[----:B------:R-:W-:Y:S02]  /*4040*/  @!P0 IMAD.U32 R6, R22, 0x10000, RZ ;  /* 0x0001000016068824 */ /* 0x000fe400078e00ff */
[C---:B------:R-:W-:Y:S01]  /*4050*/  @!P0 FMUL.FTZ R30, R3.reuse, R25 ;  /* 0x00000019031e8220 */ /* 0x040fe20000410000 */
[----:B------:R-:W-:Y:S01]  /*4060*/  @!P0 FMUL.FTZ R3, R3, R4 ;  /* 0x0000000403038220 */ /* 0x000fe20000410000 */
[----:B------:R-:W-:Y:S01]  /*4070*/  @!P0 FFMA.FTZ R2, R24, R8, R2 ;  /* 0x0000000818028223 */ /* 0x000fe20000010002 */
[-C--:B------:R-:W-:Y:S01]  /*4080*/  @!P0 FFMA.FTZ R31, R27, R5.reuse, -R31 ;  /* 0x000000051b1f8223 */ /* 0x080fe2000001081f */
[----:B------:R-:W-:Y:S01]  /*4090*/  @!P0 FFMA.FTZ R30, R6, R4, -R30 ;  /* 0x00000004061e8223 */ /* 0x000fe2000001081e */
[----:B------:R-:W-:Y:S01]  /*40a0*/  @!P0 FMUL.FTZ R4, R7, R5 ;  /* 0x0000000507048220 */ /* 0x000fe20000410000 */
[----:B------:R-:W-:Y:S01]  /*40b0*/  @!P0 FFMA.FTZ R3, R25, R6, R3 ;  /* 0x0000000619038223 */ /* 0x000fe20000010003 */
[----:B------:R-:W-:Y:S01]  /*40c0*/  @!P0 F2FP.BF16.F32.PACK_AB R2, R2, R29 ;  /* 0x0000001d0202823e */ /* 0x000fe200000010ff */
[----:B------:R-:W-:Y:S02]  /*40d0*/  @!P0 IMAD.MOV.U32 R20, RZ, RZ, R0 ;  /* 0x000000ffff148224 */ /* 0x000fe400078e0000 */
[----:B------:R-:W-:Y:S01]  /*40e0*/  @!P0 FFMA.FTZ R4, R26, R27, R4 ;  /* 0x0000001b1a048223 */ /* 0x000fe20000010004 */
[----:B------:R-:W-:Y:S02]  /*40f0*/  @!P0 F2FP.BF16.F32.PACK_AB R3, R3, R30 ;  /* 0x0000001e0303823e */ /* 0x000fe400000010ff */
[----:B------:R-:W-:Y:S02]  /*4100*/  @!P0 MOV R21, R2 ;  /* 0x0000000200158202 */ /* 0x000fe40000000f00 */
[----:B------:R-:W-:Y:S01]  /*4110*/  @!P0 F2FP.BF16.F32.PACK_AB R4, R4, R31 ;  /* 0x0000001f0404823e */ /* 0x000fe200000010ff */
[----:B------:R-:W-:Y:S03]  /*4120*/  @!P0 IMAD.MOV.U32 R22, RZ, RZ, R3 ;  /* 0x000000ffff168224 */ /* 0x000fe600078e0003 */
[----:B------:R-:W-:Y:S05]  /*4130*/  @!P0 MOV R23, R4 ;  /* 0x0000000400178202 */ /* 0x000fea0000000f00 */
[----:B------:R2:W-:Y:S02]  /*4140*/  ST.E.128 desc[UR6][R32.64], R20 ;  /* 0x0000001420007985 */ /* 0x0005e4000c101d06 */
.L_x_2840:
[----:B------:R-:W-:Y:S05]  /*4150*/  BSYNC B0 ;  /* 0x0000000000007941 */ /* 0x000fea0003800000 */
.L_x_2839:
[----:B------:R-:W-:Y:S04]  /*4160*/  BSSY B0, `(.L_x_2841) ;  /* 0x000006a000007945 */ /* 0x000fe80003800000 */
[----:B------:R-:W-:Y:S05]  /*4170*/  @!P1 BRA `(.L_x_2842) ;  /* 0x0000000400a09947 */ /* 0x000fea0003800000 */
[----:B-12---:R-:W-:Y:S01]  /*4180*/  LEA R20, P1, R100, R123, 0x1 ;  /* 0x0000007b64147211 */ /* 0x006fe200078208ff */
[C---:B------:R-:W-:Y:S01]  /*4190*/  IMAD.SHL.U32 R30, R158.reuse, 0x2, RZ ;  /* 0x000000029e1e7824 */ /* 0x040fe200078e00ff */
[----:B------:R-:W-:Y:S02]  /*41a0*/  SHF.L.U64.HI R0, R158, 0x1, R144 ;  /* 0x000000019e007819 */ /* 0x000fe40000010290 */
[----:B------:R-:W-:Y:S02]  /*41b0*/  LEA.HI.X R21, R100, R122, R99, 0x1, P1 ;  /* 0x0000007a64157211 */ /* 0x000fe400008f0c63 */
[----:B------:R-:W-:Y:S02]  /*41c0*/  IADD3 R24, P1, R30, R12, RZ ;  /* 0x0000000c1e187210 */ /* 0x000fe40007f3e0ff */
[----:B------:R-:W-:Y:S02]  /*41d0*/  ISETP.GE.AND P0, PT, R18, R17, PT ;  /* 0x000000111200720c */ /* 0x000fe40003f06270 */
[----:B------:R-:W2:Y:S01]  /*41e0*/  LD.E.128 R20, desc[UR6][R20.64] ;  /* 0x0000000614147980 */ /* 0x000ea2000c101d00 */
[----:B------:R-:W-:Y:S01]  /*41f0*/  IMAD.X R25, R0, 0x1, R9, P1 ;  /* 0x0000000100197824 */ /* 0x000fe200008e0609 */
[----:B------:R-:W-:Y:S04]  /*4200*/  IADD3 R30, P1, R30, R40, RZ ;  /* 0x000000281e1e7210 */ /* 0x000fe80007f3e0ff */
[----:B------:R-:W-:Y:S02]  /*4210*/  IADD3.X R31, R0, R39, RZ, P1, !PT ;  /* 0x00000027001f7210 */ /* 0x000fe40000ffe4ff */
[----:B------:R-:W-:Y:S03]  /*4220*/  ISETP.GE.AND P1, PT, R14, R17, PT ;  /* 0x000000110e00720c */ /* 0x000fe60003f26270 */
        /* <DEDUP_REMOVED lines=42> */
[C---:B------:R-:W-:Y:S04]  /*44d0*/  LEA R2, P0, R94.reuse, R129, 0x1 ;  /* 0x000000815e027211 */ /* 0x040fe800078008ff */
[----:B------:R-:W-:Y:S02]  /*44e0*/  LEA.HI.X R3, R94, R128, R95, 0x1, P0 ;  /* 0x000000805e037211 */ /* 0x000fe400000f0c5f */
[C---:B------:R-:W-:Y:S03]  /*44f0*/  LEA R4, P0, R194.reuse, R123, 0x1 ;  /* 0x0000007bc2047211 */ /* 0x040fe600078008ff */
[----:B------:R1:W-:Y:S01]  /*4500*/  ST.E.128 desc[UR6][R2.64], R20 ;  /* 0x0000001402007985 */ /* 0x0003e2000c101d06 */
[----:B------:R-:W-:Y:S07]  /*4510*/  LEA.HI.X R5, R194, R122, R195, 0x1, P0 ;  /* 0x0000007ac2057211 */ /* 0x000fee00000f0cc3 */
[----:B------:R-:W2:Y:S06]  /*4520*/  @!P1 LD.E.64 R26, desc[UR6][R30.64+0x40] ;  /* 0x000040061e1a9980 */ /* 0x000eac000c101b00 */
[----:B-1----:R-:W3:Y:S08]  /*4530*/  LD.E.128 R20, desc[UR6][R4.64] ;  /* 0x0000000604147980 */ /* 0x002ef0000c101d00 */
[----:B------:R2:W4:Y:S02]  /*4540*/  @!P1 LD.E.64 R2, desc[UR6][R24.64+0x40] ;  /* 0x0000400618029980 */ /* 0x000524000c101b00 */
[C---:B--2---:R-:W-:Y:S01]  /*4550*/  @!P1 LOP3.LUT R24, R26.reuse, 0xffff0000, RZ, 0xc0, !PT ;  /* 0xffff00001a189812 */ /* 0x044fe200078ec0ff */
[----:B------:R-:W-:Y:S01]  /*4560*/  @!P1 IMAD.U32 R8, R26, 0x10000, RZ ;  /* 0x000100001a089824 */ /* 0x000fe200078e00ff */
[C---:B------:R-:W-:Y:S02]  /*4570*/  @!P1 SHF.L.U32 R25, R27.reuse, 0x10, RZ ;  /* 0x000000101b199819 */ /* 0x040fe400000006ff */
[----:B------:R-:W-:Y:S02]  /*4580*/  @!P1 LOP3.LUT R26, R27, 0xffff0000, RZ, 0xc0, !PT ;  /* 0xffff00001b1a9812 */ /* 0x000fe400078ec0ff */
[----:B---3--:R-:W-:Y:S02]  /*4590*/  @!P1 LOP3.LUT R0, R20, 0xffff0000, RZ, 0xc0, !PT ;  /* 0xffff000014009812 */ /* 0x008fe400078ec0ff */
[----:B------:R-:W-:Y:S03]  /*45a0*/  @!P1 SHF.L.U32 R27, R23, 0x10, RZ ;  /* 0x00000010171b9819 */ /* 0x000fe600000006ff */
[----:B------:R-:W-:Y:S01]  /*45b0*/  @!P1 FMUL.FTZ R28, R0, R8 ;  /* 0x00000008001c9220 */ /* 0x000fe20000410000 */
[C---:B----4-:R-:W-:Y:S01]  /*45c0*/  @!P1 SHF.L.U32 R4, R3.reuse, 0x10, RZ ;  /* 0x0000001003049819 */ /* 0x050fe200000006ff */
[----:B------:R-:W-:Y:S01]  /*45d0*/  @!P1 IMAD.U32 R7, R2, 0x10000, RZ ;  /* 0x0001000002079824 */ /* 0x000fe200078e00ff */
[----:B------:R-:W-:Y:S01]  /*45e0*/  @!P1 LOP3.LUT R5, R3, 0xffff0000, RZ, 0xc0, !PT ;  /* 0xffff000003059812 */ /* 0x000fe200078ec0ff */
[----:B------:R-:W-:Y:S01]  /*45f0*/  @!P1 IMAD.U32 R3, R20, 0x10000, RZ ;  /* 0x0001000014039824 */ /* 0x000fe200078e00ff */
        /* <DEDUP_REMOVED lines=24> */
[----:B------:R-:W-:Y:S01]  /*4780*/  @!P1 F2FP.BF16.F32.PACK_AB R3, R3, R30 ;  /* 0x0000001e0303923e */ /* 0x000fe200000010ff */
[----:B------:R-:W-:Y:S01]  /*4790*/  @!P1 IMAD.MOV.U32 R20, RZ, RZ, R0 ;  /* 0x000000ffff149224 */ /* 0x000fe200078e0000 */
[----:B------:R-:W-:Y:S02]  /*47a0*/  LEA.HI.X R7, R89, R128, R88, 0x1, P0 ;  /* 0x0000008059077211 */ /* 0x000fe400000f0c58 */
[----:B------:R-:W-:Y:S01]  /*47b0*/  @!P1 F2FP.BF16.F32.PACK_AB R4, R4, R31 ;  /* 0x0000001f0404923e */ /* 0x000fe200000010ff */
[----:B------:R-:W-:Y:S01]  /*47c0*/  @!P1 IMAD.MOV.U32 R22, RZ, RZ, R3 ;  /* 0x000000ffff169224 */ /* 0x000fe200078e0003 */
[----:B------:R-:W-:Y:S02]  /*47d0*/  @!P1 MOV R21, R2 ;  /* 0x0000000200159202 */ /* 0x000fe40000000f00 */
[----:B------:R-:W-:Y:S05]  /*47e0*/  @!P1 MOV R23, R4 ;  /* 0x0000000400179202 */ /* 0x000fea0000000f00 */
[----:B------:R3:W-:Y:S02]  /*47f0*/  ST.E.128 desc[UR6][R6.64], R20 ;  /* 0x0000001406007985 */ /* 0x0007e4000c101d06 */
.L_x_2842:
[----:B------:R-:W-:Y:S05]  /*4800*/  BSYNC B0 ;  /* 0x0000000000007941 */ /* 0x000fea0003800000 */
.L_x_2841:
[----:B------:R-:W-:Y:S04]  /*4810*/  BSSY B0, `(.L_x_2843) ;  /* 0x0000070000007945 */ /* 0x000fe80003800000 */
[----:B------:R-:W-:Y:S05]  /*4820*/  @!P6 BRA `(.L_x_2844) ;  /* 0x0000000400b8e947 */ /* 0x000fea0003800000 */
[----:B-123--:R-:W-:Y:S01]  /*4830*/  MOV R21, R122 ;  /* 0x0000007a00157202 */ /* 0x00efe20000000f00 */
[----:B------:R-:W-:Y:S01]  /*4840*/  IMAD.MOV.U32 R20, RZ, RZ, R123 ;  /* 0x000000ffff147224 */ /* 0x000fe200078e007b */
[----:B------:R-:W-:Y:S01]  /*4850*/  SHF.L.U32 R30, R156, 0x1, RZ ;  /* 0x000000019c1e7819 */ /* 0x000fe200000006ff */
[----:B------:R-:W-:Y:S01]  /*4860*/  IMAD R0, R199, 0x60, RZ ;  /* 0x00000060c7007824 */ /* 0x000fe200078e02ff */
[-C--:B------:R-:W-:Y:S01]  /*4870*/  ISETP.GE.AND P0, PT, R18, R17.reuse, PT ;  /* 0x000000111200720c */ /* 0x080fe20003f06270 */
[----:B------:R-:W-:Y:S01]  /*4880*/  IMAD.WIDE.U32 R20, R198, 0x60, R20 ;  /* 0x00000060c6147825 */ /* 0x000fe200078e0014 */
[----:B------:R-:W-:Y:S02]  /*4890*/  IADD3 R24, P6, R30, R12, RZ ;  /* 0x0000000c1e187210 */ /* 0x000fe40007fde0ff */
[----:B------:R-:W-:Y:S02]  /*48a0*/  SHF.L.U64.HI R2, R156, 0x1, R142 ;  /* 0x000000019c027819 */ /* 0x000fe4000001028e */
[----:B------:R-:W-:Y:S02]  /*48b0*/  IADD3 R30, P1, R30, R40, RZ ;  /* 0x000000281e1e7210 */ /* 0x000fe40007f3e0ff */
[----:B------:R-:W-:Y:S01]  /*48c0*/  IADD3 R21, R21, R0, RZ ;  /* 0x0000000015157210 */ /* 0x000fe20007ffe0ff */
[C---:B------:R-:W-:Y:S02]  /*48d0*/  IMAD.X R25, R2.reuse, 0x1, R9, P6 ;  /* 0x0000000102197824 */ /* 0x040fe400030e0609 */
[----:B------:R-:W-:Y:S01]  /*48e0*/  IMAD.X R31, R2, 0x1, R39, P1 ;  /* 0x00000001021f7824 */ /* 0x000fe200008e0627 */
[----:B------:R-:W-:Y:S02]  /*48f0*/  ISETP.GE.AND P1, PT, R14, R17, PT ;  /* 0x000000110e00720c */ /* 0x000fe40003f26270 */
        /* <DEDUP_REMOVED lines=9> */
[C---:B----4-:R-:W-:Y:S01]  /*4990*/  @!P0 SHF.L.U32 R7, R2.reuse, 0x10, RZ ;  /* 0x0000001002078819 */ /* 0x050fe200000006ff */
[C---:B------:R-:W-:Y:S01]  /*49a0*/  @!P0 IMAD.U32 R4, R3.reuse, 0x10000, RZ ;  /* 0x0001000003048824 */ /* 0x040fe200078e00ff */
[----:B------:R-:W-:Y:S01]  /*49b0*/  @!P0 LOP3.LUT R5, R3, 0xffff0000, RZ, 0xc0, !PT ;  /* 0xffff000003058812 */ /* 0x000fe200078ec0ff */
[----:B------:R-:W-:Y:S01]  /*49c0*/  @!P0 IMAD.U32 R29, R23, 0x10000, RZ ;  /* 0x00010000171d8824 */ /* 0x000fe200078e00ff */
[----:B------:R-:W-:Y:S01]  /*49d0*/  @!P0 LOP3.LUT R6, R2, 0xffff0000, RZ, 0xc0, !PT ;  /* 0xffff000002068812 */ /* 0x000fe200078ec0ff */
[----:B------:R-:W-:Y:S01]  /*49e0*/  @!P0 FMUL.FTZ R0, R0, R7 ;  /* 0x0000000700008220 */ /* 0x000fe20000410000 */
[----:B------:R-:W-:Y:S02]  /*49f0*/  @!P0 SHF.L.U32 R3, R20, 0x10, RZ ;  /* 0x0000001014038819 */ /* 0x000fe400000006ff */
[----:B------:R-:W-:Y:S03]  /*4a00*/  @!P0 LOP3.LUT R2, R21, 0xffff0000, RZ, 0xc0, !PT ;  /* 0xffff000015028812 */ /* 0x000fe600078ec0ff */
[----:B------:R-:W-:Y:S01]  /*4a10*/  @!P0 FFMA.FTZ R0, R8, R3, R0 ;  /* 0x0000000308008223 */ /* 0x000fe20000010000 */
[----:B------:R-:W-:Y:S01]  /*4a20*/  @!P0 FFMA.FTZ R32, R3, R7, -R32 ;  /* 0x0000000703208223 */ /* 0x000fe20000010820 */
[----:B------:R-:W-:Y:S01]  /*4a30*/  @!P0 LOP3.LUT R3, R22, 0xffff0000, RZ, 0xc0, !PT ;  /* 0xffff000016038812 */ /* 0x000fe200078ec0ff */
[----:B------:R-:W-:Y:S01]  /*4a40*/  @!P0 FMUL.FTZ R33, R2, R26 ;  /* 0x0000001a02218220 */ /* 0x000fe20000410000 */
[----:B------:R-:W-:Y:S01]  /*4a50*/  @!P0 LOP3.LUT R7, R23, 0xffff0000, RZ, 0xc0, !PT ;  /* 0xffff000017078812 */ /* 0x000fe200078ec0ff */
[----:B------:R-:W-:Y:S01]  /*4a60*/  @!P0 IMAD.U32 R8, R21, 0x10000, RZ ;  /* 0x0001000015088824 */ /* 0x000fe200078e00ff */
[----:B------:R-:W-:Y:S01]  /*4a70*/  @!P0 F2FP.BF16.F32.PACK_AB R0, R0, R32 ;  /* 0x000000200000823e */ /* 0x000fe200000010ff */
[-C--:B------:R-:W-:Y:S01]  /*4a80*/  @!P0 FMUL.FTZ R2, R2, R6.reuse ;  /* 0x0000000602028220 */ /* 0x080fe20000410000 */
        /* <DEDUP_REMOVED lines=16> */
[----:B------:R-:W-:Y:S01]  /*4b90*/  @!P0 MOV R21, R2 ;  /* 0x0000000200158202 */ /* 0x000fe20000000f00 */
[----:B------:R-:W-:Y:S01]  /*4ba0*/  IMAD R5, R43, 0x60, RZ ;  /* 0x000000602b057824 */ /* 0x000fe200078e02ff */
[----:B------:R-:W-:Y:S01]  /*4bb0*/  @!P0 F2FP.BF16.F32.PACK_AB R4, R4, R35 ;  /* 0x000000230404823e */ /* 0x000fe200000010ff */
[----:B------:R-:W-:Y:S01]  /*4bc0*/  IMAD.WIDE.U32 R6, R42, 0x60, R6 ;  /* 0x000000602a067825 */ /* 0x000fe200078e0006 */
[C---:B------:R-:W-:Y:S02]  /*4bd0*/  LEA R28, P6, R192.reuse, R123, 0x1 ;  /* 0x0000007bc01c7211 */ /* 0x040fe400078c08ff */
[----:B------:R-:W-:Y:S01]  /*4be0*/  @!P0 MOV R23, R4 ;  /* 0x0000000400178202 */ /* 0x000fe20000000f00 */
[----:B------:R-:W-:Y:S01]  /*4bf0*/  @!P0 IMAD.MOV.U32 R22, RZ, RZ, R3 ;  /* 0x000000ffff168224 */ /* 0x000fe200078e0003 */
[----:B------:R-:W-:Y:S02]  /*4c00*/  LEA.HI.X R29, R192, R122, R193, 0x1, P6 ;  /* 0x0000007ac01d7211 */ /* 0x000fe400030f0cc1 */
[----:B------:R-:W-:Y:S05]  /*4c10*/  IADD3 R7, R7, R5, RZ ;  /* 0x0000000507077210 */ /* 0x000fea0007ffe0ff */
[----:B------:R1:W-:Y:S08]  /*4c20*/  ST.E.128 desc[UR6][R6.64], R20 ;  /* 0x0000001406007985 */ /* 0x0003f0000c101d06 */
[----:B------:R-:W2:Y:S06]  /*4c30*/  @!P1 LD.E.64 R26, desc[UR6][R30.64+0x40] ;  /* 0x000040061e1a9980 */ /* 0x000eac000c101b00 */
[----:B------:R2:W3:Y:S06]  /*4c40*/  @!P1 LD.E.64 R2, desc[UR6][R24.64+0x40] ;  /* 0x0000400618029980 */ /* 0x0004ec000c101b00 */
[----:B-1----:R-:W4:Y:S01]  /*4c50*/  LD.E.128 R20, desc[UR6][R28.64] ;  /* 0x000000061c147980 */ /* 0x002f22000c101d00 */
        /* <DEDUP_REMOVED lines=43> */
.L_x_2844:
[----:B------:R-:W-:Y:S05]  /*4f10*/  BSYNC B0 ;  /* 0x0000000000007941 */ /* 0x000fea0003800000 */
.L_x_2843:
[----:B------:R-:W-:Y:S04]  /*4f20*/  BSSY B0, `(.L_x_2845) ;  /* 0x000006a000007945 */ /* 0x000fe80003800000 */
[----:B------:R-:W-:Y:S05]  /*4f30*/  @!P5 BRA `(.L_x_2846) ;  /* 0x0000000400a0d947 */ /* 0x000fea0003800000 */
[----:B-1234-:R-:W-:Y:S01]  /*4f40*/  LEA R20, P1, R102, R123, 0x1 ;  /* 0x0000007b66147211 */ /* 0x01efe200078208ff */
[----:B------:R-:W-:Y:S01]  /*4f50*/  IMAD.SHL.U32 R30, R154, 0x2, RZ ;  /* 0x000000029a1e7824 */ /* 0x000fe200078e00ff */
[----:B------:R-:W-:Y:S02]  /*4f60*/  ISETP.GE.AND P0, PT, R18, R17, PT ;  /* 0x000000111200720c */ /* 0x000fe40003f06270 */
[----:B------:R-:W-:Y:S02]  /*4f70*/  LEA.HI.X R21, R102, R122, R101, 0x1, P1 ;  /* 0x0000007a66157211 */ /* 0x000fe400008f0c65 */
[----:B------:R-:W-:Y:S02]  /*4f80*/  IADD3 R24, P5, R30, R12, RZ ;  /* 0x0000000c1e187210 */ /* 0x000fe40007fbe0ff */
[----:B------:R-:W-:Y:S02]  /*4f90*/  SHF.L.U64.HI R0, R154, 0x1, R140 ;  /* 0x000000019a007819 */ /* 0x000fe4000001028c */
[----:B------:R-:W-:Y:S01]  /*4fa0*/  IADD3 R30, P1, R30, R40, RZ ;  /* 0x000000281e1e7210 */ /* 0x000fe20007f3e0ff */
[----:B------:R-:W2:Y:S02]  /*4fb0*/  LD.E.128 R20, desc[UR6][R20.64] ;  /* 0x0000000614147980 */ /* 0x000ea4000c101d00 */
[C---:B------:R-:W-:Y:S01]  /*4fc0*/  IMAD.X R25, R0.reuse, 0x1, R9, P5 ;  /* 0x0000000100197824 */ /* 0x040fe200028e0609 */
        /* <DEDUP_REMOVED lines=32> */
[----:B------:R-:W-:Y:S01]  /*51d0*/  LEA R26, P6, R90, R129, 0x1 ;  /* 0x000000815a1a7211 */ /* 0x000fe200078c08ff */
[----:B------:R-:W-:Y:S01]  /*51e0*/  @!P0 FFMA.FTZ R34, R6, R4, -R34 ;  /* 0x0000000406228223 */ /* 0x000fe20000010822 */
[----:B------:R-:W-:Y:S01]  /*51f0*/  @!P0 FMUL.FTZ R4, R7, R5 ;  /* 0x0000000507048220 */ /* 0x000fe20000410000 */
[----:B------:R-:W-:Y:S01]  /*5200*/  @!P0 FFMA.FTZ R3, R27, R6, R3 ;  /* 0x000000061b038223 */ /* 0x000fe20000010003 */
[----:B------:R-:W-:Y:S01]  /*5210*/  @!P0 F2FP.BF16.F32.PACK_AB R2, R2, R33 ;  /* 0x000000210202823e */ /* 0x000fe200000010ff */
[----:B------:R-:W-:Y:S01]  /*5220*/  @!P0 FFMA.FTZ R35, R29, R5, -R35 ;  /* 0x000000051d238223 */ /* 0x000fe20000010823 */
[----:B------:R-:W-:Y:S01]  /*5230*/  LEA.HI.X R27, R90, R128, R91, 0x1, P6 ;  /* 0x000000805a1b7211 */ /* 0x000fe200030f0c5b */
[----:B------:R-:W-:Y:S01]  /*5240*/  @!P0 FFMA.FTZ R4, R28, R29, R4 ;  /* 0x0000001d1c048223 */ /* 0x000fe20000010004 */
[----:B------:R-:W-:Y:S01]  /*5250*/  @!P0 F2FP.BF16.F32.PACK_AB R3, R3, R34 ;  /* 0x000000220303823e */ /* 0x000fe200000010ff */
[----:B------:R-:W-:Y:S01]  /*5260*/  @!P0 IMAD.MOV.U32 R20, RZ, RZ, R0 ;  /* 0x000000ffff148224 */ /* 0x000fe200078e0000 */
[----:B------:R-:W-:Y:S02]  /*5270*/  @!P0 MOV R21, R2 ;  /* 0x0000000200158202 */ /* 0x000fe40000000f00 */
[----:B------:R-:W-:Y:S01]  /*5280*/  @!P0 F2FP.BF16.F32.PACK_AB R4, R4, R35 ;  /* 0x000000230404823e */ /* 0x000fe200000010ff */
[----:B------:R-:W-:Y:S01]  /*5290*/  @!P0 IMAD.MOV.U32 R22, RZ, RZ, R3 ;  /* 0x000000ffff168224 */ /* 0x000fe200078e0003 */
[C---:B------:R-:W-:Y:S02]  /*52a0*/  LEA R6, P5, R190.reuse, R123, 0x1 ;  /* 0x0000007bbe067211 */ /* 0x040fe400078a08ff */
[----:B------:R-:W-:Y:S02]  /*52b0*/  @!P0 MOV R23, R4 ;  /* 0x0000000400178202 */ /* 0x000fe40000000f00 */
[----:B------:R-:W-:Y:S03]  /*52c0*/  LEA.HI.X R7, R190, R122, R191, 0x1, P5 ;  /* 0x0000007abe077211 */ /* 0x000fe600028f0cbf */
[----:B------:R1:W-:Y:S08]  /*52d0*/  ST.E.128 desc[UR6][R26.64], R20 ;  /* 0x000000141a007985 */ /* 0x0003f0000c101d06 */
[----:B------:R-:W2:Y:S06]  /*52e0*/  @!P1 LD.E.64 R2, desc[UR6][R24.64+0x40] ;  /* 0x0000400618029980 */ /* 0x000eac000c101b00 */
[----:B-1----:R1:W3:Y:S08]  /*52f0*/  LD.E.128 R20, desc[UR6][R6.64] ;  /* 0x0000000606147980 */ /* 0x0022f0000c101d00 */
[----:B------:R-:W4:Y:S01]  /*5300*/  @!P1 LD.E.64 R26, desc[UR6][R30.64+0x40] ;  /* 0x000040061e1a9980 */ /* 0x000f22000c101b00 */
[C---:B--2---:R-:W-:Y:S01]  /*5310*/  @!P1 SHF.L.U32 R4, R3.reuse, 0x10, RZ ;  /* 0x0000001003049819 */ /* 0x044fe200000006ff */
[C---:B-1----:R-:W-:Y:S01]  /*5320*/  @!P1 IMAD.U32 R7, R2.reuse, 0x10000, RZ ;  /* 0x0001000002079824 */ /* 0x042fe200078e00ff */
[----:B------:R-:W-:Y:S02]  /*5330*/  @!P1 LOP3.LUT R5, R3, 0xffff0000, RZ, 0xc0, !PT ;  /* 0xffff000003059812 */ /* 0x000fe400078ec0ff */
[----:B------:R-:W-:Y:S02]  /*5340*/  @!P1 LOP3.LUT R6, R2, 0xffff0000, RZ, 0xc0, !PT ;  /* 0xffff000002069812 */ /* 0x000fe400078ec0ff */
[C---:B---3--:R-:W-:Y:S01]  /*5350*/  @!P1 LOP3.LUT R0, R20.reuse, 0xffff0000, RZ, 0xc0, !PT ;  /* 0xffff000014009812 */ /* 0x048fe200078ec0ff */
[----:B------:R-:W-:Y:S01]  /*5360*/  @!P1 IMAD.U32 R3, R20, 0x10000, RZ ;  /* 0x0001000014039824 */ /* 0x000fe200078e00ff */
[----:B------:R-:W-:Y:S02]  /*5370*/  @!P1 LOP3.LUT R2, R21, 0xffff0000, RZ, 0xc0, !PT ;  /* 0xffff000015029812 */ /* 0x000fe400078ec0ff */
[C---:B----4-:R-:W-:Y:S01]  /*5380*/  @!P1 LOP3.LUT R24, R26.reuse, 0xffff0000, RZ, 0xc0, !PT ;  /* 0xffff00001a189812 */ /* 0x050fe200078ec0ff */
[----:B------:R-:W-:Y:S01]  /*5390*/  @!P1 IMAD.U32 R8, R26, 0x10000, RZ ;  /* 0x000100001a089824 */ /* 0x000fe200078e00ff */
[C---:B------:R-:W-:Y:S02]  /*53a0*/  @!P1 SHF.L.U32 R25, R27.reuse, 0x10, RZ ;  /* 0x000000101b199819 */ /* 0x040fe400000006ff */
[----:B------:R-:W-:Y:S01]  /*53b0*/  @!P1 LOP3.LUT R26, R27, 0xffff0000, RZ, 0xc0, !PT ;  /* 0xffff00001b1a9812 */ /* 0x000fe200078ec0ff */
[C---:B------:R-:W-:Y:S01]  /*53c0*/  @!P1 FMUL.FTZ R28, R0.reuse, R8 ;  /* 0x00000008001c9220 */ /* 0x040fe20000410000 */
[----:B------:R-:W-:Y:S01]  /*53d0*/  @!P1 SHF.L.U32 R27, R23, 0x10, RZ ;  /* 0x00000010171b9819 */ /* 0x000fe200000006ff */
[-C--:B------:R-:W-:Y:S01]  /*53e0*/  @!P1 FMUL.FTZ R0, R0, R7.reuse ;  /* 0x0000000700009220 */ /* 0x080fe20000410000 */
[----:B------:R-:W-:Y:S01]  /*53f0*/  @!P1 FMUL.FTZ R29, R2, R24 ;  /* 0x00000018021d9220 */ /* 0x000fe20000410000 */
        /* <DEDUP_REMOVED lines=17> */
[----:B------:R-:W-:Y:S01]  /*5510*/  LEA R6, P0, R85, R129, 0x1 ;  /* 0x0000008155067211 */ /* 0x000fe200078008ff */
[----:B------:R-:W-:Y:S01]  /*5520*/  @!P1 IMAD.MOV.U32 R20, RZ, RZ, R0 ;  /* 0x000000ffff149224 */ /* 0x000fe200078e0000 */
[----:B------:R-:W-:Y:S01]  /*5530*/  @!P1 F2FP.BF16.F32.PACK_AB R2, R2, R29 ;  /* 0x0000001d0202923e */ /* 0x000fe200000010ff */
[----:B------:R-:W-:Y:S01]  /*5540*/  @!P1 FFMA.FTZ R4, R26, R27, R4 ;  /* 0x0000001b1a049223 */ /* 0x000fe20000010004 */
[----:B------:R-:W-:Y:S02]  /*5550*/  @!P1 F2FP.BF16.F32.PACK_AB R3, R3, R30 ;  /* 0x0000001e0303923e */ /* 0x000fe400000010ff */
[----:B------:R-:W-:Y:S02]  /*5560*/  LEA.HI.X R7, R85, R128, R84, 0x1, P0 ;  /* 0x0000008055077211 */ /* 0x000fe400000f0c54 */
[----:B------:R-:W-:Y:S01]  /*5570*/  @!P1 F2FP.BF16.F32.PACK_AB R4, R4, R31 ;  /* 0x0000001f0404923e */ /* 0x000fe200000010ff */
[----:B------:R-:W-:Y:S01]  /*5580*/  @!P1 IMAD.MOV.U32 R22, RZ, RZ, R3 ;  /* 0x000000ffff169224 */ /* 0x000fe200078e0003 */
[----:B------:R-:W-:Y:S02]  /*5590*/  @!P1 MOV R21, R2 ;  /* 0x0000000200159202 */ /* 0x000fe40000000f00 */
[----:B------:R-:W-:Y:S05]  /*55a0*/  @!P1 MOV R23, R4 ;  /* 0x0000000400179202 */ /* 0x000fea0000000f00 */
[----:B------:R1:W-:Y:S02]  /*55b0*/  ST.E.128 desc[UR6][R6.64], R20 ;  /* 0x0000001406007985 */ /* 0x0003e4000c101d06 */
.L_x_2846:
[----:B------:R-:W-:Y:S05]  /*55c0*/  BSYNC B0 ;  /* 0x0000000000007941 */ /* 0x000fea0003800000 */
.L_x_2845:
[----:B------:R-:W-:Y:S04]  /*55d0*/  BSSY B0, `(.L_x_2847) ;  /* 0x0000070000007945 */ /* 0x000fe80003800000 */
[----:B------:R-:W-:Y:S05]  /*55e0*/  @!P4 BRA `(.L_x_2848) ;  /* 0x0000000400b8c947 */ /* 0x000fea0003800000 */
[----:B-1234-:R-:W-:Y:S01]  /*55f0*/  MOV R21, R122 ;  /* 0x0000007a00157202 */ /* 0x01efe20000000f00 */
        /* <DEDUP_REMOVED lines=109> */
.L_x_2848:
[----:B------:R-:W-:Y:S05]  /*5cd0*/  BSYNC B0 ;  /* 0x0000000000007941 */ /* 0x000fea0003800000 */
.L_x_2847:
        /* <DEDUP_REMOVED lines=112> */
.L_x_2850:
[----:B------:R-:W-:Y:S05]  /*63e0*/  BSYNC B0 ;  /* 0x0000000000007941 */ /* 0x000fea0003800000 */
.L_x_2849:
[----:B------:R-:W-:Y:S04]  /*63f0*/  BSSY B0, `(.L_x_2851) ;  /* 0x0000070000007945 */ /* 0x000fe80003800000 */
[----:B------:R-:W-:Y:S05]  /*6400*/  @!P2 BRA `(.L_x_2852) ;  /* 0x0000000400b8a947 */ /* 0x000fea0003800000 */
[----:B-1234-:R-:W-:Y:S01]  /*6410*/  MOV R21, R122 ;  /* 0x0000007a00157202 */ /* 0x01efe20000000f00 */
[----:B------:R-:W-:Y:S01]  /*6420*/  IMAD.MOV.U32 R20, RZ, RZ, R123 ;  /* 0x000000ffff147224 */ /* 0x000fe200078e007b */
[----:B------:R-:W-:Y:S01]  /*6430*/  SHF.L.U32 R30, R148, 0x1, RZ ;  /* 0x00000001941e7819 */ /* 0x000fe200000006ff */
[----:B------:R-:W-:Y:S01]  /*6440*/  IMAD R0, R199, 0xe0, RZ ;  /* 0x000000e0c7007824 */ /* 0x000fe200078e02ff */
[----:B------:R-:W-:Y:S01]  /*6450*/  ISETP.GE.AND P0, PT, R18, R17, PT ;  /* 0x000000111200720c */ /* 0x000fe20003f06270 */
[----:B------:R-:W-:Y:S01]  /*6460*/  IMAD.WIDE.U32 R20, R198, 0xe0, R20 ;  /* 0x000000e0c6147825 */ /* 0x000fe200078e0014 */
[----:B------:R-:W-:Y:S02]  /*6470*/  IADD3 R24, P2, R30, R12, RZ ;  /* 0x0000000c1e187210 */ /* 0x000fe40007f5e0ff */
[----:B------:R-:W-:Y:S01]  /*6480*/  SHF.L.U64.HI R2, R148, 0x1, R134 ;  /* 0x0000000194027819 */ /* 0x000fe20000010286 */
[----:B------:R-:W-:Y:S01]  /*6490*/  IMAD.MOV.U32 R45, RZ, RZ, R128 ;  /* 0x000000ffff2d7224 */ /* 0x000fe200078e0080 */
[----:B------:R-:W-:Y:S02]  /*64a0*/  IADD3 R30, P1, R30, R40, RZ ;  /* 0x000000281e1e7210 */ /* 0x000fe40007f3e0ff */
[----:B------:R-:W-:Y:S01]  /*64b0*/  IADD3 R21, R21, R0, RZ ;  /* 0x0000000015157210 */ /* 0x000fe20007ffe0ff */
[C---:B------:R-:W-:Y:S01]  /*64c0*/  IMAD.X R25, R2.reuse, 0x1, R9, P2 ;  /* 0x0000000102197824 */ /* 0x040fe200010e0609 */
[----:B------:R-:W-:Y:S01]  /*64d0*/  MOV R44, R129 ;  /* 0x00000081002c7202 */ /* 0x000fe20000000f00 */
[----:B------:R-:W-:Y:S01]  /*64e0*/  IMAD.X R31, R2, 0x1, R39, P1 ;  /* 0x00000001021f7824 */ /* 0x000fe200008e0627 */
[----:B------:R-:W-:Y:S02]  /*64f0*/  ISETP.GE.AND P1, PT, R14, R17, PT ;  /* 0x000000110e00720c */ /* 0x000fe40003f26270 */
[----:B------:R-:W2:Y:S01]  /*6500*/  LD.E.128 R20, desc[UR6][R20.64] ;  /* 0x0000000614147980 */ /* 0x000ea2000c101d00 */
[----:B------:R-:W-:Y:S07]  /*6510*/  IMAD.WIDE.U32 R44, R42, 0xe0, R44 ;  /* 0x000000e02a2c7825 */ /* 0x000fee00078e002c */
[----:B------:R-:W3:Y:S06]  /*6520*/  @!P0 LD.E.64 R26, desc[UR6][R30.64] ;  /* 0x000000061e1a8980 */ /* 0x000eec000c101b00 */
[----:B------:R-:W4:Y:S01]  /*6530*/  @!P0 LD.E.64 R2, desc[UR6][R24.64] ;  /* 0x0000000618028980 */ /* 0x000f22000c101b00 */
[----:B--2---:R-:W-:Y:S01]  /*6540*/  @!P0 LOP3.LUT R0, R20, 0xffff0000, RZ, 0xc0, !PT ;  /* 0xffff000014008812 */ /* 0x004fe200078ec0ff */
[----:B------:R-:W-:Y:S01]  /*6550*/  @!P0 IMAD.U32 R28, R23, 0x10000, RZ ;  /* 0x00010000171c8824 */ /* 0x000fe200078e00ff */
[C---:B---3--:R-:W-:Y:S02]  /*6560*/  @!P0 SHF.L.U32 R8, R26.reuse, 0x10, RZ ;  /* 0x000000101a088819 */ /* 0x048fe400000006ff */
[----:B------:R-:W-:Y:S01]  /*6570*/  @!P0 LOP3.LUT R17, R26, 0xffff0000, RZ, 0xc0, !PT ;  /* 0xffff00001a118812 */ /* 0x000fe200078ec0ff */
[C---:B------:R-:W-:Y:S01]  /*6580*/  @!P0 IMAD.U32 R26, R27.reuse, 0x10000, RZ ;  /* 0x000100001b1a8824 */ /* 0x040fe200078e00ff */
[----:B------:R-:W-:Y:S01]  /*6590*/  @!P0 LOP3.LUT R27, R27, 0xffff0000, RZ, 0xc0, !PT ;  /* 0xffff00001b1b8812 */ /* 0x000fe200078ec0ff */
[----:B------:R-:W-:Y:S01]  /*65a0*/  @!P0 FMUL.FTZ R29, R0, R8 ;  /* 0x00000008001d8220 */ /* 0x000fe20000410000 */
[C---:B----4-:R-:W-:Y:S01]  /*65b0*/  @!P0 SHF.L.U32 R7, R2.reuse, 0x10, RZ ;  /* 0x0000001002078819 */ /* 0x050fe200000006ff */
[C---:B------:R-:W-:Y:S01]  /*65c0*/  @!P0 IMAD.U32 R4, R3.reuse, 0x10000, RZ ;  /* 0x0001000003048824 */ /* 0x040fe200078e00ff */
[----:B------:R-:W-:Y:S02]  /*65d0*/  @!P0 LOP3.LUT R5, R3, 0xffff0000, RZ, 0xc0, !PT ;  /* 0xffff000003058812 */ /* 0x000fe400078ec0ff */
[----:B------:R-:W-:Y:S01]  /*65e0*/  @!P0 LOP3.LUT R6, R2, 0xffff0000, RZ, 0xc0, !PT ;  /* 0xffff000002068812 */ /* 0x000fe200078ec0ff */
[----:B------:R-:W-:Y:S01]  /*65f0*/  @!P0 FMUL.FTZ R0, R0, R7 ;  /* 0x0000000700008220 */ /* 0x000fe20000410000 */
[----:B------:R-:W-:Y:S02]  /*6600*/  @!P0 SHF.L.U32 R3, R20, 0x10, RZ ;  /* 0x0000001014038819 */ /* 0x000fe400000006ff */
[----:B------:R-:W-:Y:S03]  /*6610*/  @!P0 LOP3.LUT R2, R21, 0xffff0000, RZ, 0xc0, !PT ;  /* 0xffff000015028812 */ /* 0x000fe600078ec0ff */
[----:B------:R-:W-:Y:S01]  /*6620*/  @!P0 FFMA.FTZ R0, R8, R3, R0 ;  /* 0x0000000308008223 */ /* 0x000fe20000010000 */
[----:B------:R-:W-:Y:S01]  /*6630*/  @!P0 FFMA.FTZ R29, R3, R7, -R29 ;  /* 0x00000007031d8223 */ /* 0x000fe2000001081d */
[----:B------:R-:W-:Y:S01]  /*6640*/  @!P0 LOP3.LUT R3, R22, 0xffff0000, RZ, 0xc0, !PT ;  /* 0xffff000016038812 */ /* 0x000fe200078ec0ff */
[----:B------:R-:W-:Y:S01]  /*6650*/  @!P0 IMAD.U32 R8, R21, 0x10000, RZ ;  /* 0x0001000015088824 */ /* 0x000fe200078e00ff */
[----:B------:R-:W-:Y:S01]  /*6660*/  @!P0 LOP3.LUT R7, R23, 0xffff0000, RZ, 0xc0, !PT ;  /* 0xffff000017078812 */ /* 0x000fe200078ec0ff */
[----:B------:R-:W-:Y:S01]  /*6670*/  @!P0 FMUL.FTZ R32, R2, R17 ;  /* 0x0000001102208220 */ /* 0x000fe20000410000 */
[----:B------:R-:W-:Y:S01]  /*6680*/  @!P0 F2FP.BF16.F32.PACK_AB R0, R0, R29 ;  /* 0x0000001d0000823e */ /* 0x000fe200000010ff */
[----:B------:R-:W-:Y:S01]  /*6690*/  @!P0 FMUL.FTZ R2, R2, R6 ;  /* 0x0000000602028220 */ /* 0x000fe20000410000 */
[C---:B------:R-:W-:Y:S01]  /*66a0*/  @!P0 FMUL.FTZ R33, R3.reuse, R26 ;  /* 0x0000001a03218220 */ /* 0x040fe20000410000 */
[----:B------:R-:W-:Y:S01]  /*66b0*/  @!P0 FFMA.FTZ R32, R8, R6, -R32 ;  /* 0x0000000608208223 */ /* 0x000fe20000010820 */
[----:B------:R-:W-:Y:S01]  /*66c0*/  @!P0 SHF.L.U32 R6, R22, 0x10, RZ ;  /* 0x0000001016068819 */ /* 0x000fe200000006ff */
[----:B------:R-:W-:Y:S01]  /*66d0*/  @!P0 FMUL.FTZ R3, R3, R4 ;  /* 0x0000000403038220 */ /* 0x000fe20000410000 */
[----:B------:R-:W-:Y:S01]  /*66e0*/  @!P0 FMUL.FTZ R34, R7, R27 ;  /* 0x0000001b07228220 */ /* 0x000fe20000410000 */
[----:B------:R-:W-:Y:S01]  /*66f0*/  @!P0 FFMA.FTZ R2, R17, R8, R2 ;  /* 0x0000000811028223 */ /* 0x000fe20000010002 */
[----:B------:R-:W-:Y:S02]  /*6700*/  @!P0 IMAD.MOV.U32 R20, RZ, RZ, R0 ;  /* 0x000000ffff148224 */ /* 0x000fe400078e0000 */
[----:B------:R-:W-:Y:S01]  /*6710*/  @!P0 FFMA.FTZ R33, R6, R4, -R33 ;  /* 0x0000000406218223 */ /* 0x000fe20000010821 */
[-C--:B------:R-:W-:Y:S01]  /*6720*/  @!P0 FMUL.FTZ R4, R7, R5.reuse ;  /* 0x0000000507048220 */ /* 0x080fe20000410000 */
[----:B------:R-:W-:Y:S01]  /*6730*/  @!P0 FFMA.FTZ R3, R26, R6, R3 ;  /* 0x000000061a038223 */ /* 0x000fe20000010003 */
[----:B------:R-:W-:Y:S01]  /*6740*/  @!P0 F2FP.BF16.F32.PACK_AB R2, R2, R32 ;  /* 0x000000200202823e */ /* 0x000fe200000010ff */
[----:B------:R-:W-:Y:S01]  /*6750*/  @!P0 FFMA.FTZ R34, R28, R5, -R34 ;  /* 0x000000051c228223 */ /* 0x000fe20000010822 */
[----:B------:R-:W-:Y:S01]  /*6760*/  LEA R6, P2, R108, R123, 0x1 ;  /* 0x0000007b6c067211 */ /* 0x000fe200078408ff */
[----:B------:R-:W-:Y:S01]  /*6770*/  @!P0 FFMA.FTZ R4, R27, R28, R4 ;  /* 0x0000001c1b048223 */ /* 0x000fe20000010004 */
[----:B------:R-:W-:Y:S01]  /*6780*/  @!P0 F2FP.BF16.F32.PACK_AB R3, R3, R33 ;  /* 0x000000210303823e */ /* 0x000fe200000010ff */
[----:B------:R-:W-:Y:S01]  /*6790*/  IMAD R5, R43, 0xe0, RZ ;  /* 0x000000e02b057824 */ /* 0x000fe200078e02ff */
[----:B------:R-:W-:Y:S02]  /*67a0*/  @!P0 MOV R21, R2 ;  /* 0x0000000200158202 */ /* 0x000fe40000000f00 */
[----:B------:R-:W-:Y:S01]  /*67b0*/  @!P0 F2FP.BF16.F32.PACK_AB R4, R4, R34 ;  /* 0x000000220404823e */ /* 0x000fe200000010ff */
[----:B------:R-:W-:Y:S01]  /*67c0*/  @!P0 IMAD.MOV.U32 R22, RZ, RZ, R3 ;  /* 0x000000ffff168224 */ /* 0x000fe200078e0003 */
[----:B------:R-:W-:Y:S02]  /*67d0*/  LEA.HI.X R7, R108, R122, R107, 0x1, P2 ;  /* 0x0000007a6c077211 */ /* 0x000fe400010f0c6b */
[----:B------:R-:W-:Y:S02]  /*67e0*/  @!P0 MOV R23, R4 ;  /* 0x0000000400178202 */ /* 0x000fe40000000f00 */
[----:B------:R-:W-:Y:S05]  /*67f0*/  IADD3 R45, R45, R5, RZ ;  /* 0x000000052d2d7210 */ /* 0x000fea0007ffe0ff */
        /* <DEDUP_REMOVED lines=11> */
[----:B------:R-:W-:Y:S02]  /*68b0*/  @!P1 SHF.L.U32 R26, R23, 0x10, RZ ;  /* 0x00000010171a9819 */ /* 0x000fe400000006ff */
[C---:B----4-:R-:W-:Y:S01]  /*68c0*/  @!P1 LOP3.LUT R17, R24.reuse, 0xffff0000, RZ, 0xc0, !PT ;  /* 0xffff000018119812 */ /* 0x050fe200078ec0ff */
[----:B------:R-:W-:Y:S01]  /*68d0*/  @!P1 IMAD.U32 R8, R24, 0x10000, RZ ;  /* 0x0001000018089824 */ /* 0x000fe200078e00ff */
[C---:B------:R-:W-:Y:S02]  /*68e0*/  @!P1 SHF.L.U32 R24, R25.reuse, 0x10, RZ ;  /* 0x0000001019189819 */ /* 0x040fe400000006ff */
        /* <DEDUP_REMOVED lines=32> */
.L_x_2852:
[----:B------:R-:W-:Y:S05]  /*6af0*/  BSYNC B0 ;  /* 0x0000000000007941 */ /* 0x000fea0003800000 */
.L_x_2851:
        /* <DEDUP_REMOVED lines=9> */
.L_x_2836:
[----:B------:R-:W-:Y:S04]  /*6b90*/  BSSY B1, `(.L_x_2854) ;  /* 0x00000b6000017945 */ /* 0x000fe80003800000 */
[----:B------:R-:W-:Y:S05]  /*6ba0*/  @!P0 BRA `(.L_x_2855) ;  /* 0x0000000800d08947 */ /* 0x000fea0003800000 */
        /* <DEDUP_REMOVED lines=10> */
[----:B------:R-:W-:Y:S01]  /*6c50*/  MOV R0, RZ ;  /* 0x000000ff00007202 */ /* 0x000fe20000000f00 */
[----:B-----5:R-:W-:Y:S01]  /*6c60*/  IMAD.U32 R28, R20, 0x10000, RZ ;  /* 0x00010000141c7824 */ /* 0x020fe200078e00ff */
[----:B------:R-:W-:Y:S01]  /*6c70*/  SHF.R.S32.HI R8, RZ, 0x1, R8 ;  /* 0x00000001ff087819 */ /* 0x000fe20000011408 */
[----:B------:R-:W-:Y:S01]  /*6c80*/  IMAD.U32 R32, R22, 0x10000, RZ ;  /* 0x0001000016207824 */ /* 0x000fe200078e00ff */
[----:B------:R-:W-:Y:S02]  /*6c90*/  MOV R25, R124 ;  /* 0x0000007c00197202 */ /* 0x000fe40000000f00 */
[----:B------:R-:W-:Y:S01]  /*6ca0*/  ISETP.GE.AND P1, PT, R18, R8, PT ;  /* 0x000000081200720c */ /* 0x000fe20003f26270 */
[--C-:B------:R-:W-:Y:S01]  /*6cb0*/  IMAD.MOV.U32 R3, RZ, RZ, R8.reuse ;  /* 0x000000ffff037224 */ /* 0x100fe200078e0008 */
[C---:B------:R-:W-:Y:S02]  /*6cc0*/  SHF.L.U32 R30, R21.reuse, 0x10, RZ ;  /* 0x00000010151e7819 */ /* 0x040fe400000006ff */
[----:B------:R-:W-:Y:S02]  /*6cd0*/  LOP3.LUT R31, R21, 0xffff0000, RZ, 0xc0, !PT ;  /* 0xffff0000151f7812 */ /* 0x000fe400078ec0ff */
[----:B------:R-:W-:Y:S02]  /*6ce0*/  LOP3.LUT R29, R20, 0xffff0000, RZ, 0xc0, !PT ;  /* 0xffff0000141d7812 */ /* 0x000fe400078ec0ff */
[----:B------:R-:W-:Y:S02]  /*6cf0*/  LOP3.LUT R33, R22, 0xffff0000, RZ, 0xc0, !PT ;  /* 0xffff000016217812 */ /* 0x000fe400078ec0ff */
[C---:B------:R-:W-:Y:S02]  /*6d00*/  SHF.L.U32 R34, R23.reuse, 0x10, RZ ;  /* 0x0000001017227819 */ /* 0x040fe400000006ff */
[----:B------:R-:W-:Y:S01]  /*6d10*/  LOP3.LUT R35, R23, 0xffff0000, RZ, 0xc0, !PT ;  /* 0xffff000017237812 */ /* 0x000fe200078ec0ff */
[--C-:B------:R-:W-:Y:S02]  /*6d20*/  @P1 IMAD.MOV R3, RZ, RZ, -R8.reuse ;  /* 0x000000ffff031224 */ /* 0x100fe400078e0a08 */
[----:B------:R-:W-:Y:S03]  /*6d30*/  @P1 IMAD.MOV R0, RZ, RZ, -R8 ;  /* 0x000000ffff001224 */ /* 0x000fe600078e0a08 */
[C---:B------:R-:W-:Y:S04]  /*6d40*/  LEA R2, P0, R3.reuse, R208, 0x1 ;  /* 0x000000d003027211 */ /* 0x040fe800078008ff */
[----:B------:R-:W-:Y:S02]  /*6d50*/  LEA.HI.X.SX32 R3, R3, R209, 0x1, P0 ;  /* 0x000000d103037211 */ /* 0x000fe400000f0eff */
[C---:B------:R-:W-:Y:S03]  /*6d60*/  LEA R204, P0, R0.reuse, R24, 0x1 ;  /* 0x0000001800cc7211 */ /* 0x040fe600078008ff */
[----:B------:R2:W3:Y:S01]  /*6d70*/  LD.E.128 R4, desc[UR6][R2.64] ;  /* 0x0000000602047980 */ /* 0x0004e2000c101d00 */
[----:B------:R-:W-:Y:S01]  /*6d80*/  LEA.HI.X.SX32 R205, R0, R25, 0x1, P0 ;  /* 0x0000001900cd7211 */ /* 0x000fe200000f0eff */
[----:B------:R-:W-:Y:S01]  /*6d90*/  IMAD.MOV.U32 R0, RZ, RZ, RZ ;  /* 0x000000ffff007224 */ /* 0x000fe200078e00ff */
[----:B------:R-:W-:Y:S05]  /*6da0*/  @P1 IADD3 R0, -R8, RZ, RZ ;  /* 0x000000ff08001210 */ /* 0x000fea0007ffe1ff */
[----:B------:R-:W4:Y:S01]  /*6db0*/  LD.E.128 R204, desc[UR6][R204.64] ;  /* 0x00000006cccc7980 */ /* 0x000f22000c101d00 */
[----:B--2---:R-:W-:Y:S01]  /*6dc0*/  MOV R3, R126 ;  /* 0x0000007e00037202 */ /* 0x004fe20000000f00 */
[----:B------:R-:W-:Y:S05]  /*6dd0*/  IMAD.MOV.U32 R2, RZ, RZ, R127 ;  /* 0x000000ffff027224 */ /* 0x000fea00078e007f */
[C---:B------:R-:W-:Y:S04]  /*6de0*/  LEA R2, P0, R0.reuse, R2, 0x1 ;  /* 0x0000000200027211 */ /* 0x040fe800078008ff */
[----:B------:R-:W-:Y:S05]  /*6df0*/  LEA.HI.X.SX32 R3, R0, R3, 0x1, P0 ;  /* 0x0000000300037211 */ /* 0x000fea00000f0eff */
[----:B------:R2:W4:Y:S01]  /*6e00*/  LD.E.128 R44, desc[UR6][R2.64] ;  /* 0x00000006022c7980 */ /* 0x000522000c101d00 */
[C---:B---3--:R-:W-:Y:S01]  /*6e10*/  SHF.L.U32 R8, R7.reuse, 0x10, RZ ;  /* 0x0000001007087819 */ /* 0x048fe200000006ff */
[C---:B------:R-:W-:Y:S01]  /*6e20*/  IMAD.U32 R0, R4.reuse, 0x10000, RZ ;  /* 0x0001000004007824 */ /* 0x040fe200078e00ff */
[----:B------:R-:W-:Y:S02]  /*6e30*/  LOP3.LUT R21, R7, 0xffff0000, RZ, 0xc0, !PT ;  /* 0xffff000007157812 */ /* 0x000fe400078ec0ff */
[----:B--2---:R-:W-:Y:S02]  /*6e40*/  LOP3.LUT R2, R4, 0xffff0000, RZ, 0xc0, !PT ;  /* 0xffff000004027812 */ /* 0x004fe400078ec0ff */
[----:B------:R-:W-:Y:S02]  /*6e50*/  SHF.L.U32 R3, R5, 0x10, RZ ;  /* 0x0000001005037819 */ /* 0x000fe400000006ff */
[C---:B----4-:R-:W-:Y:S01]  /*6e60*/  SHF.L.U32 R7, R207.reuse, 0x10, RZ ;  /* 0x00000010cf077819 */ /* 0x050fe200000006ff */
        /* <DEDUP_REMOVED lines=26> */
[C---:B------:R-:W-:Y:S01]  /*7010*/  LOP3.LUT R21, R44.reuse, 0xffff0000, RZ, 0xc0, !PT ;  /* 0xffff00002c157812 */ /* 0x040fe200078ec0ff */
        /* <DEDUP_REMOVED lines=19> */
.L_x_2857:
[----:B------:R-:W-:Y:S05]  /*7150*/  BSYNC B0 ;  /* 0x0000000000007941 */ /* 0x000fea0003800000 */
.L_x_2856:
[----:B-----5:R2:W-:Y:S01]  /*7160*/  ST.E.128 desc[UR6][R202.64], R20 ;  /* 0x00000014ca007985 */ /* 0x0205e2000c101d06 */
[----:B------:R-:W-:Y:S01]  /*7170*/  ISETP.GE.AND P0, PT, R14, R17, PT ;  /* 0x000000110e00720c */ /* 0x000fe20003f06270 */
[----:B------:R-:W-:Y:S02]  /*7180*/  BSSY B0, `(.L_x_2858) ;  /* 0x0000055000007945 */ /* 0x000fe40003800000 */
[----:B--2---:R2:W5:Y:S10]  /*7190*/  LD.E.128 R20, desc[UR6][R208.64+0x80] ;  /* 0x00008006d0147980 */ /* 0x004574000c101d00 */
        /* <DEDUP_REMOVED lines=23> */
[----:B------:R-:W3:Y:S08]  /*7310*/  LD.E.128 R24, desc[UR6][R24.64+0x80] ;  /* 0x0000800618187980 */ /* 0x000ef0000c101d00 */
[----:B------:R4:W2:Y:S02]  /*7320*/  LD.E.128 R4, desc[UR6][R2.64+0x80] ;  /* 0x0000800602047980 */ /* 0x0008a4000c101d00 */
[----:B----4-:R-:W-:Y:S01]  /*7330*/  IMAD.MOV.U32 R3, RZ, RZ, RZ ;  /* 0x000000ffff037224 */ /* 0x010fe200078e00ff */
[----:B------:R-:W-:Y:S04]  /*7340*/  @P1 IADD3 R3, -R0, RZ, RZ ;  /* 0x000000ff00031210 */ /* 0x000fe80007ffe1ff */
[C---:B------:R-:W-:Y:S04]  /*7350*/  LEA R2, P0, R3.reuse, R28, 0x1 ;  /* 0x0000001c03027211 */ /* 0x040fe800078008ff */
[----:B------:R-:W-:Y:S01]  /*7360*/  LEA.HI.X.SX32 R3, R3, R29, 0x1, P0 ;  /* 0x0000001d03037211 */ /* 0x000fe200000f0eff */
[----:B------:R-:W-:Y:S04]  /*7370*/  IMAD.U32 R29, R20, 0x10000, RZ ;  /* 0x00010000141d7824 */ /* 0x000fe800078e00ff */
[----:B------:R4:W2:Y:S01]  /*7380*/  LD.E.128 R44, desc[UR6][R2.64+0x80] ;  /* 0x00008006022c7980 */ /* 0x0008a2000c101d00 */
[C---:B---3--:R-:W-:Y:S01]  /*7390*/  LOP3.LUT R21, R26.reuse, 0xffff0000, RZ, 0xc0, !PT ;  /* 0xffff00001a157812 */ /* 0x048fe200078ec0ff */
[----:B------:R-:W-:Y:S01]  /*73a0*/  IMAD.U32 R22, R26, 0x10000, RZ ;  /* 0x000100001a167824 */ /* 0x000fe200078e00ff */
[C---:B------:R-:W-:Y:S01]  /*73b0*/  SHF.L.U32 R20, R27.reuse, 0x10, RZ ;  /* 0x000000101b147819 */ /* 0x040fe200000006ff */
[C---:B------:R-:W-:Y:S01]  /*73c0*/  IMAD.U32 R0, R24.reuse, 0x10000, RZ ;  /* 0x0001000018007824 */ /* 0x040fe200078e00ff */
[----:B------:R-:W-:Y:S01]  /*73d0*/  LOP3.LUT R8, R27, 0xffff0000, RZ, 0xc0, !PT ;  /* 0xffff00001b087812 */ /* 0x000fe200078ec0ff */
[----:B------:R-:W-:Y:S01]  /*73e0*/  @!P1 FADD.FTZ R21, -R21, -RZ ;  /* 0x800000ff15159221 */ /* 0x000fe20000010100 */
[----:B----4-:R-:W-:Y:S01]  /*73f0*/  LOP3.LUT R2, R24, 0xffff0000, RZ, 0xc0, !PT ;  /* 0xffff000018027812 */ /* 0x010fe200078ec0ff */
[----:B------:R-:W-:Y:S01]  /*7400*/  @!P1 FADD.FTZ R20, -R20, -RZ ;  /* 0x800000ff14149221 */ /* 0x000fe20000010100 */
[C---:B--2---:R-:W-:Y:S01]  /*7410*/  LOP3.LUT R27, R4.reuse, 0xffff0000, RZ, 0xc0, !PT ;  /* 0xffff0000041b7812 */ /* 0x044fe200078ec0ff */
        /* <DEDUP_REMOVED lines=43> */
.L_x_2859:
[----:B------:R-:W-:Y:S05]  /*76d0*/  BSYNC B0 ;  /* 0x0000000000007941 */ /* 0x000fea0003800000 */
.L_x_2858:
[----:B-----5:R3:W-:Y:S02]  /*76e0*/  ST.E.128 desc[UR6][R202.64+0x80], R20 ;  /* 0x00008014ca007985 */ /* 0x0207e4000c101d06 */
.L_x_2855:
[----:B------:R-:W-:Y:S05]  /*76f0*/  BSYNC B1 ;  /* 0x0000000000017941 */ /* 0x000fea0003800000 */
.L_x_2854:
        /* <DEDUP_REMOVED lines=9> */
[C---:B-12---:R-:W-:Y:S02]  /*7790*/  LEA R208, P1, R59.reuse, R129, 0x1 ;  /* 0x000000813bd07211 */ /* 0x046fe400078208ff */
[C---:B---3--:R-:W-:Y:S01]  /*77a0*/  LEA R202, P0, R196.reuse, R123, 0x1 ;  /* 0x0000007bc4ca7211 */ /* 0x048fe200078008ff */
        /* <DEDUP_REMOVED lines=86> */
.L_x_2863:
[----:B------:R-:W-:Y:S05]  /*7d10*/  BSYNC B0 ;  /* 0x0000000000007941 */ /* 0x000fea0003800000 */
.L_x_2862:
[----:B-----5:R2:W-:Y:S01]  /*7d20*/  ST.E.128 desc[UR6][R208.64], R20 ;  /* 0x00000014d0007985 */ /* 0x0205e2000c101d06 */
[----:B------:R-:W-:Y:S01]  /*7d30*/  ISETP.GE.AND P1, PT, R14, R17, PT ;  /* 0x000000110e00720c */ /* 0x000fe20003f26270 */
[----:B------:R-:W-:Y:S02]  /*7d40*/  BSSY B0, `(.L_x_2864) ;  /* 0x0000057000007945 */ /* 0x000fe40003800000 */
[----:B--2---:R2:W5:Y:S01]  /*7d50*/  LD.E.128 R20, desc[UR6][R202.64] ;  /* 0x00000006ca147980 */ /* 0x004562000c101d00 */
[C---:B------:R-:W-:Y:S04]  /*7d60*/  LEA R208, P0, R93.reuse, R129, 0x1 ;  /* 0x000000815dd07211 */ /* 0x040fe800078008ff */
        /* <DEDUP_REMOVED lines=22> */
[----:B-1----:R1:W3:Y:S03]  /*7ed0*/  LD.E.128 R4, desc[UR6][R2.64] ;  /* 0x0000000602047980 */ /* 0x0022e6000c101d00 */
[----:B------:R-:W-:Y:S06]  /*7ee0*/  LEA.HI.X R205, R8, R124, R24, 0x1, P0 ;  /* 0x0000007c08cd7211 */ /* 0x000fec00000f0c18 */
[----:B------:R-:W4:Y:S01]  /*7ef0*/  LD.E.128 R204, desc[UR6][R204.64] ;  /* 0x00000006cccc7980 */ /* 0x000f22000c101d00 */
[----:B-1----:R-:W-:Y:S01]  /*7f00*/  IMAD.MOV.U32 R2, RZ, RZ, RZ ;  /* 0x000000ffff027224 */ /* 0x002fe200078e00ff */
[----:B------:R-:W-:Y:S04]  /*7f10*/  @P1 IADD3 R2, -R0, RZ, RZ ;  /* 0x000000ff00021210 */ /* 0x000fe80007ffe1ff */
[----:B------:R-:W-:Y:S04]  /*7f20*/  IADD3 R3, P0, R157, R2, RZ ;  /* 0x000000029d037210 */ /* 0x000fe80007f1e0ff */
[----:B------:R-:W-:Y:S02]  /*7f30*/  LEA.HI.X.SX32 R0, R2, R143, 0x1, P0 ;  /* 0x0000008f02007211 */ /* 0x000fe400000f0eff */
[C---:B------:R-:W-:Y:S04]  /*7f40*/  LEA R2, P0, R3.reuse, R127, 0x1 ;  /* 0x0000007f03027211 */ /* 0x040fe800078008ff */
[----:B------:R-:W-:Y:S05]  /*7f50*/  LEA.HI.X R3, R3, R126, R0, 0x1, P0 ;  /* 0x0000007e03037211 */ /* 0x000fea00000f0c00 */
[----:B------:R1:W2:Y:S01]  /*7f60*/  LD.E.128 R44, desc[UR6][R2.64] ;  /* 0x00000006022c7980 */ /* 0x0002a2000c101d00 */
[C---:B---3--:R-:W-:Y:S01]  /*7f70*/  LOP3.LUT R21, R7.reuse, 0xffff0000, RZ, 0xc0, !PT ;  /* 0xffff000007157812 */ /* 0x048fe200078ec0ff */
[----:B------:R-:W-:Y:S01]  /*7f80*/  IMAD.U32 R8, R7, 0x10000, RZ ;  /* 0x0001000007087824 */ /* 0x000fe200078e00ff */
[C---:B-1----:R-:W-:Y:S01]  /*7f90*/  LOP3.LUT R2, R4.reuse, 0xffff0000, RZ, 0xc0, !PT ;  /* 0xffff000004027812 */ /* 0x042fe200078ec0ff */
[----:B------:R-:W-:Y:S01]  /*7fa0*/  IMAD.U32 R0, R4, 0x10000, RZ ;  /* 0x0001000004007824 */ /* 0x000fe200078e00ff */
[C---:B------:R-:W-:Y:S02]  /*7fb0*/  SHF.L.U32 R3, R5.reuse, 0x10, RZ ;  /* 0x0000001005037819 */ /* 0x040fe400000006ff */
[----:B------:R-:W-:Y:S01]  /*7fc0*/  LOP3.LUT R4, R5, 0xffff0000, RZ, 0xc0, !PT ;  /* 0xffff000005047812 */ /* 0x000fe200078ec0ff */
[C---:B------:R-:W-:Y:S01]  /*7fd0*/  IMAD.U32 R5, R6.reuse, 0x10000, RZ ;  /* 0x0001000006057824 */ /* 0x040fe200078e00ff */
[----:B------:R-:W-:Y:S01]  /*7fe0*/  LOP3.LUT R6, R6, 0xffff0000, RZ, 0xc0, !PT ;  /* 0xffff000006067812 */ /* 0x000fe200078ec0ff */
[----:B----4-:R-:W-:Y:S01]  /*7ff0*/  IMAD.U32 R23, R206, 0x10000, RZ ;  /* 0x00010000ce177824 */ /* 0x010fe200078e00ff */
        /* <DEDUP_REMOVED lines=23> */
[C---:B--2---:R-:W-:Y:S01]  /*8170*/  LOP3.LUT R21, R44.reuse, 0xffff0000, RZ, 0xc0, !PT ;  /* 0xffff00002c157812 */ /* 0x044fe200078ec0ff */
        /* <DEDUP_REMOVED lines=19> */
.L_x_2865:
[----:B------:R-:W-:Y:S05]  /*82b0*/  BSYNC B0 ;  /* 0x0000000000007941 */ /* 0x000fea0003800000 */
.L_x_2864:
[----:B-----5:R4:W-:Y:S02]  /*82c0*/  ST.E.128 desc[UR6][R208.64], R20 ;  /* 0x00000014d0007985 */ /* 0x0209e4000c101d06 */
.L_x_2861:
[----:B------:R-:W-:Y:S05]  /*82d0*/  BSYNC B1 ;  /* 0x0000000000017941 */ /* 0x000fea0003800000 */
.L_x_2860:
[C---:B------:R-:W-:Y:S01]  /*82e0*/  ISETP.GE.AND P0, PT, R68.reuse, R201, PT ;  /* 0x000000c94400720c */ /* 0x040fe20003f06270 */
[----:B------:R-:W-:Y:S03]  /*82f0*/  BSSY B1, `(.L_x_2866) ;  /* 0x00000bc000017945 */ /* 0x000fe60003800000 */
[----:B------:R-:W-:Y:S11]  /*8300*/  ISETP.GE.AND P0, PT, R68, R200, !P0 ;  /* 0x000000c84400720c */ /* 0x000ff60004706270 */
[----:B------:R-:W-:Y:S02]  /*8310*/  @!UPT UIADD3 URZ, URZ, URZ, URZ ;  /* 0x0000003f3f3ff290 */ /* 0x000fe4000fffe03f */
[----:B------:R-:W-:Y:S05]  /*8320*/  @!P0 BRA `(.L_x_2867) ;  /* 0x0000000800e08947 */ /* 0x000fea0003800000 */
[----:B-1----:R-:W-:Y:S01]  /*8330*/  LEA R4, P3, R100, R123, 0x1 ;  /* 0x0000007b64047211 */ /* 0x002fe200078608ff */
[----:B------:R-:W-:Y:S01]  /*8340*/  BSSY B0, `(.L_x_2868) ;  /* 0x000005b000007945 */ /* 0x000fe20003800000 */
[----:B------:R-:W-:Y:S02]  /*8350*/  ISETP.GE.AND P2, PT, R18, R17, PT ;  /* 0x000000111200720c */ /* 0x000fe40003f46270 */
[----:B------:R-:W-:Y:S02]  /*8360*/  LEA.HI.X R5, R100, R122, R99, 0x1, P3 ;  /* 0x0000007a64057211 */ /* 0x000fe400018f0c63 */
[----:B--2-4-:R-:W-:Y:S02]  /*8370*/  LEA R208, P1, R94, R129, 0x1 ;  /* 0x000000815ed07211 */ /* 0x014fe400078208ff */
[----:B---3--:R-:W-:Y:S01]  /*8380*/  LEA R202, P0, R194, R123, 0x1 ;  /* 0x0000007bc2ca7211 */ /* 0x008fe200078008ff */
        /* <DEDUP_REMOVED lines=86> */
.L_x_2869:
[----:B------:R-:W-:Y:S05]  /*88f0*/  BSYNC B0 ;  /* 0x0000000000007941 */ /* 0x000fea0003800000 */
.L_x_2868:
        /* <DEDUP_REMOVED lines=89> */
.L_x_2871:
[----:B------:R-:W-:Y:S05]  /*8e90*/  BSYNC B0 ;  /* 0x0000000000007941 */ /* 0x000fea0003800000 */
.L_x_2870:
[----:B-----5:R3:W-:Y:S02]  /*8ea0*/  ST.E.128 desc[UR6][R208.64], R20 ;  /* 0x00000014d0007985 */ /* 0x0207e4000c101d06 */
.L_x_2867:
[----:B------:R-:W-:Y:S05]  /*8eb0*/  BSYNC B1 ;  /* 0x0000000000017941 */ /* 0x000fea0003800000 */
.L_x_2866:
[C---:B------:R-:W-:Y:S01]  /*8ec0*/  ISETP.GE.AND P0, PT, R67.reuse, R201, PT ;  /* 0x000000c94300720c */ /* 0x040fe20003f06270 */
[----:B------:R-:W-:Y:S03]  /*8ed0*/  BSSY B1, `(.L_x_2872) ;  /* 0x00000c2000017945 */ /* 0x000fe60003800000 */
[----:B------:R-:W-:Y:S11]  /*8ee0*/  ISETP.GE.AND P0, PT, R67, R200, !P0 ;  /* 0x000000c84300720c */ /* 0x000ff60004706270 */
[----:B------:R-:W-:Y:S02]  /*8ef0*/  @!UPT UIADD3 URZ, URZ, URZ, URZ ;  /* 0x0000003f3f3ff290 */ /* 0x000fe4000fffe03f */
[----:B------:R-:W-:Y:S05]  /*8f00*/  @!P0 BRA `(.L_x_2873) ;  /* 0x0000000800f88947 */ /* 0x000fea0003800000 */
[----:B------:R-:W-:Y:S01]  /*8f10*/  IMAD R2, R199, 0x60, RZ ;  /* 0x00000060c7027824 */ /* 0x000fe200078e02ff */
[----:B-1----:R-:W-:Y:S01]  /*8f20*/  MOV R4, R123 ;  /* 0x0000007b00047202 */ /* 0x002fe20000000f00 */
[----:B--234-:R-:W-:Y:S01]  /*8f30*/  IMAD.MOV.U32 R209, RZ, RZ, R128 ;  /* 0x000000ffffd17224 */ /* 0x01cfe200078e0080 */
[----:B------:R-:W-:Y:S01]  /*8f40*/  MOV R5, R122 ;  /* 0x0000007a00057202 */ /* 0x000fe20000000f00 */
[----:B------:R-:W-:Y:S01]  /*8f50*/  IMAD R0, R43, 0x60, RZ ;  /* 0x000000602b007824 */ /* 0x000fe200078e02ff */
[----:B------:R-:W-:Y:S01]  /*8f60*/  ISETP.GE.AND P1, PT, R18, R17, PT ;  /* 0x000000111200720c */ /* 0x000fe20003f26270 */
[----:B------:R-:W-:Y:S01]  /*8f70*/  BSSY B0, `(.L_x_2874) ;  /* 0x000005c000007945 */ /* 0x000fe20003800000 */
[----:B------:R-:W-:Y:S01]  /*8f80*/  MOV R208, R129 ;  /* 0x0000008100d07202 */ /* 0x000fe20000000f00 */
[----:B------:R-:W-:Y:S01]  /*8f90*/  IMAD.WIDE.U32 R4, R198, 0x60, R4 ;  /* 0x00000060c6047825 */ /* 0x000fe200078e0004 */
[----:B------:R-:W-:Y:S03]  /*8fa0*/  LEA R202, P0, R192, R123, 0x1 ;  /* 0x0000007bc0ca7211 */ /* 0x000fe600078008ff */
[----:B------:R-:W-:Y:S01]  /*8fb0*/  IMAD.WIDE.U32 R208, R42, 0x60, R208 ;  /* 0x000000602ad07825 */ /* 0x000fe200078e00d0 */
[----:B------:R-:W-:Y:S02]  /*8fc0*/  IADD3 R5, R5, R2, RZ ;  /* 0x0000000205057210 */ /* 0x000fe40007ffe0ff */
[----:B------:R-:W-:Y:S01]  /*8fd0*/  LEA.HI.X R203, R192, R122, R193, 0x1, P0 ;  /* 0x0000007ac0cb7211 */ /* 0x000fe200000f0cc1 */
[----:B------:R-:W-:Y:S02]  /*8fe0*/  IMAD.IADD R209, R209, 0x1, R0 ;  /* 0x00000001d1d17824 */ /* 0x000fe400078e0200 */
        /* <DEDUP_REMOVED lines=84> */
.L_x_2875:
[----:B------:R-:W-:Y:S05]  /*9530*/  BSYNC B0 ;  /* 0x0000000000007941 */ /* 0x000fea0003800000 */
.L_x_2874:
        /* <DEDUP_REMOVED lines=89> */
.L_x_2877:
[----:B------:R-:W-:Y:S05]  /*9ad0*/  BSYNC B0 ;  /* 0x0000000000007941 */ /* 0x000fea0003800000 */
.L_x_2876:
[----:B-----5:R3:W-:Y:S02]  /*9ae0*/  ST.E.128 desc[UR6][R208.64], R20 ;  /* 0x00000014d0007985 */ /* 0x0207e4000c101d06 */
.L_x_2873:
[----:B------:R-:W-:Y:S05]  /*9af0*/  BSYNC B1 ;  /* 0x0000000000017941 */ /* 0x000fea0003800000 */
.L_x_2872:
        /* <DEDUP_REMOVED lines=9> */
[----:B--234-:R-:W-:Y:S02]  /*9b90*/  LEA R208, P1, R90, R129, 0x1 ;  /* 0x000000815ad07211 */ /* 0x01cfe400078208ff */
[----:B------:R-:W-:Y:S01]  /*9ba0*/  LEA R202, P0, R190, R123, 0x1 ;  /* 0x0000007bbeca7211 */ /* 0x000fe200078008ff */
        /* <DEDUP_REMOVED lines=86> */
.L_x_2881:
[----:B------:R-:W-:Y:S05]  /*a110*/  BSYNC B0 ;  /* 0x0000000000007941 */ /* 0x000fea0003800000 */
.L_x_2880:
        /* <DEDUP_REMOVED lines=89> */
.L_x_2883:
[----:B------:R-:W-:Y:S05]  /*a6b0*/  BSYNC B0 ;  /* 0x0000000000007941 */ /* 0x000fea0003800000 */
.L_x_2882:
[----:B-----5:R3:W-:Y:S02]  /*a6c0*/  ST.E.128 desc[UR6][R208.64], R20 ;  /* 0x00000014d0007985 */ /* 0x0207e4000c101d06 */
.L_x_2879:
[----:B------:R-:W-:Y:S05]  /*a6d0*/  BSYNC B1 ;  /* 0x0000000000017941 */ /* 0x000fea0003800000 */
.L_x_2878:
        /* <DEDUP_REMOVED lines=103> */
.L_x_2887:
[----:B------:R-:W-:Y:S05]  /*ad50*/  BSYNC B0 ;  /* 0x0000000000007941 */ /* 0x000fea0003800000 */
.L_x_2886:
        /* <DEDUP_REMOVED lines=89> */
.L_x_2889:
[----:B------:R-:W-:Y:S05]  /*b2f0*/  BSYNC B0 ;  /* 0x0000000000007941 */ /* 0x000fea0003800000 */
.L_x_2888:
[----:B-----5:R3:W-:Y:S02]  /*b300*/  ST.E.128 desc[UR6][R208.64], R20 ;  /* 0x00000014d0007985 */ /* 0x0207e4000c101d06 */
.L_x_2885:
[----:B------:R-:W-:Y:S05]  /*b310*/  BSYNC B1 ;  /* 0x0000000000017941 */ /* 0x000fea0003800000 */
.L_x_2884:
        /* <DEDUP_REMOVED lines=103> */
.L_x_2893:
[----:B------:R-:W-:Y:S05]  /*b990*/  BSYNC B0 ;  /* 0x0000000000007941 */ /* 0x000fea0003800000 */
.L_x_2892:
        /* <DEDUP_REMOVED lines=89> */
.L_x_2895:
[----:B------:R-:W-:Y:S05]  /*bf30*/  BSYNC B0 ;  /* 0x0000000000007941 */ /* 0x000fea0003800000 */
.L_x_2894:
[----:B-----5:R3:W-:Y:S02]  /*bf40*/  ST.E.128 desc[UR6][R208.64], R20 ;  /* 0x00000014d0007985 */ /* 0x0207e4000c101d06 */
.L_x_2891:
[----:B------:R-:W-:Y:S05]  /*bf50*/  BSYNC B1 ;  /* 0x0000000000017941 */ /* 0x000fea0003800000 */
.L_x_2890:
[C---:B------:R-:W-:Y:S01]  /*bf60*/  ISETP.GE.AND P0, PT, R159.reuse, R201, PT ;  /* 0x000000c99f00720c */ /* 0x040fe20003f06270 */
[----:B------:R-:W-:Y:S03]  /*bf70*/  BSSY B1, `(.L_x_2896) ;  /* 0x00000c2000017945 */ /* 0x000fe60003800000 */
[----:B------:R-:W-:Y:S11]  /*bf80*/  ISETP.GE.AND P0, PT, R159, R200, !P0 ;  /* 0x000000c89f00720c */ /* 0x000ff60004706270 */
[----:B------:R-:W-:Y:S02]  /*bf90*/  @!UPT UIADD3 URZ, URZ, URZ, URZ ;  /* 0x0000003f3f3ff290 */ /* 0x000fe4000fffe03f */
[----:B------:R-:W-:Y:S05]  /*bfa0*/  @!P0 BRA `(.L_x_2897) ;  /* 0x0000000800f88947 */ /* 0x000fea0003800000 */
[----:B------:R-:W-:Y:S01]  /*bfb0*/  IMAD R2, R199, 0xe0, RZ ;  /* 0x000000e0c7027824 */ /* 0x000fe200078e02ff */
[----:B-1----:R-:W-:Y:S01]  /*bfc0*/  MOV R4, R123 ;  /* 0x0000007b00047202 */ /* 0x002fe20000000f00 */
[----:B------:R-:W-:Y:S01]  /*bfd0*/  IMAD.MOV.U32 R207, RZ, RZ, R128 ;  /* 0x000000ffffcf7224 */ /* 0x000fe200078e0080 */
        /* <DEDUP_REMOVED lines=11> */
[----:B---34-:R1:W5:Y:S01]  /*c090*/  LD.E.128 R20, desc[UR6][R4.64] ;  /* 0x0000000604147980 */ /* 0x018362000c101d00 */
        /* <DEDUP_REMOVED lines=21> */
[----:B-1----:R1:W3:Y:S03]  /*c1f0*/  LD.E.128 R4, desc[UR6][R2.64] ;  /* 0x0000000602047980 */ /* 0x0022e6000c101d00 */
[----:B------:R-:W-:Y:S06]  /*c200*/  LEA.HI.X R201, R24, R124, R8, 0x1, P0 ;  /* 0x0000007c18c97211 */ /* 0x000fec00000f0c08 */
[----:B--2---:R-:W2:Y:S01]  /*c210*/  LD.E.128 R200, desc[UR6][R200.64] ;  /* 0x00000006c8c87980 */ /* 0x004ea2000c101d00 */
[----:B-1----:R-:W-:Y:S01]  /*c220*/  IMAD.MOV.U32 R2, RZ, RZ, RZ ;  /* 0x000000ffff027224 */ /* 0x002fe200078e00ff */
[----:B------:R-:W-:Y:S04]  /*c230*/  @P1 IADD3 R2, -R0, RZ, RZ ;  /* 0x000000ff00021210 */ /* 0x000fe80007ffe1ff */
[----:B------:R-:W-:Y:S04]  /*c240*/  IADD3 R3, P0, R148, R2, RZ ;  /* 0x0000000294037210 */ /* 0x000fe80007f1e0ff */
[----:B------:R-:W-:Y:S02]  /*c250*/  LEA.HI.X.SX32 R0, R2, R134, 0x1, P0 ;  /* 0x0000008602007211 */ /* 0x000fe400000f0eff */
[C---:B------:R-:W-:Y:S04]  /*c260*/  LEA R2, P0, R3.reuse, R127, 0x1 ;  /* 0x0000007f03027211 */ /* 0x040fe800078008ff */
[----:B------:R-:W-:Y:S05]  /*c270*/  LEA.HI.X R3, R3, R126, R0, 0x1, P0 ;  /* 0x0000007e03037211 */ /* 0x000fea00000f0c00 */
[----:B------:R1:W4:Y:S01]  /*c280*/  LD.E.128 R44, desc[UR6][R2.64] ;  /* 0x00000006022c7980 */ /* 0x000322000c101d00 */
        /* <DEDUP_REMOVED lines=8> */
[----:B--2---:R-:W-:Y:S01]  /*c310*/  IMAD.U32 R23, R202, 0x10000, RZ ;  /* 0x00010000ca177824 */ /* 0x004fe200078e00ff */
        /* <DEDUP_REMOVED lines=43> */
.L_x_2899:
[----:B------:R-:W-:Y:S05]  /*c5d0*/  BSYNC B0 ;  /* 0x0000000000007941 */ /* 0x000fea0003800000 */
.L_x_2898:
[----:B-----5:R3:W-:Y:S01]  /*c5e0*/  ST.E.128 desc[UR6][R206.64], R20 ;  /* 0x00000014ce007985 */ /* 0x0207e2000c101d06 */
[----:B------:R-:W-:Y:S01]  /*c5f0*/  ISETP.GE.AND P1, PT, R14, R17, PT ;  /* 0x000000110e00720c */ /* 0x000fe20003f26270 */
[----:B------:R-:W-:Y:S02]  /*c600*/  BSSY B0, `(.L_x_2900) ;  /* 0x0000057000007945 */ /* 0x000fe40003800000 */
[----:B------:R4:W5:Y:S01]  /*c610*/  LD.E.128 R32, desc[UR6][R204.64] ;  /* 0x00000006cc207980 */ /* 0x000962000c101d00 */
[C---:B---3--:R-:W-:Y:S04]  /*c620*/  LEA R206, P0, R79.reuse, R129, 0x1 ;  /* 0x000000814fce7211 */ /* 0x048fe800078008ff */
[----:B------:R-:W-:Y:S05]  /*c630*/  LEA.HI.X R207, R79, R128, R78, 0x1, P0 ;  /* 0x000000804fcf7211 */ /* 0x000fea00000f0c4e */
[----:B----4-:R-:W-:Y:S05]  /*c640*/  @P1 BRA `(.L_x_2901) ;  /* 0x0000000400481947 */ /* 0x010fea0003800000 */
        /* <DEDUP_REMOVED lines=82> */
.L_x_2901:
[----:B------:R-:W-:Y:S05]  /*cb70*/  BSYNC B0 ;  /* 0x0000000000007941 */ /* 0x000fea0003800000 */
.L_x_2900:
[----:B-----5:R3:W-:Y:S02]  /*cb80*/  ST.E.128 desc[UR6][R206.64], R32 ;  /* 0x00000020ce007985 */ /* 0x0207e4000c101d06 */
.L_x_2897:
[----:B------:R-:W-:Y:S05]  /*cb90*/  BSYNC B1 ;  /* 0x0000000000017941 */ /* 0x000fea0003800000 */
.L_x_2896:
[----:B-1----:R-:W-:Y:S01]  /*cba0*/  MOV R5, R126 ;  /* 0x0000007e00057202 */ /* 0x002fe20000000f00 */
[----:B------:R-:W5:Y:S01]  /*cbb0*/  LD.E R0, desc[UR6][R10.64+0xd0] ;  /* 0x0000d0060a007980 */ /* 0x000f62000c101900 */
[----:B------:R-:W-:Y:S01]  /*cbc0*/  MOV R3, R124 ;  /* 0x0000007c00037202 */ /* 0x000fe20000000f00 */
        /* <DEDUP_REMOVED lines=8> */
.L_x_2835:
[----:B------:R-:W-:Y:S01]  /*cc50*/  @P0 IMAD.MOV.U32 R20, RZ, RZ, R123 ;  /* 0x000000ffff140224 */ /* 0x000fe200078e007b */
[----:B------:R-:W-:Y:S01]  /*cc60*/  @P0 MOV R2, R129 ;  /* 0x0000008100020202 */ /* 0x000fe20000000f00 */
[----:B------:R-:W-:Y:S01]  /*cc70*/  @P0 IMAD.MOV.U32 R21, RZ, RZ, R122 ;  /* 0x000000ffff150224 */ /* 0x000fe200078e007a */
[C---:B------:R-:W-:Y:S01]  /*cc80*/  ISETP.GE.AND P1, PT, R69.reuse, R201, PT ;  /* 0x000000c94500720c */ /* 0x040fe20003f26270 */
[----:B------:R-:W-:Y:S03]  /*cc90*/  @P0 IMAD.MOV.U32 R3, RZ, RZ, R128 ;  /* 0x000000ffff030224 */ /* 0x000fe600078e0080 */
[----:B------:R-:W2:Y:S01]  /*cca0*/  @P0 LD.E.128 R4, desc[UR6][R20.64] ;  /* 0x0000000614040980 */ /* 0x000ea2000c101d00 */
[----:B------:R-:W-:Y:S03]  /*ccb0*/  ISETP.GE.AND P1, PT, R69, R200, !P1 ;  /* 0x000000c84500720c */ /* 0x000fe60004f26270 */
[----:B--2---:R1:W-:Y:S04]  /*ccc0*/  @P0 ST.E.128 desc[UR6][R2.64], R4 ;  /* 0x0000000402000985 */ /* 0x0043e8000c101d06 */
[----:B-1----:R1:W2:Y:S06]  /*ccd0*/  @P0 LD.E.128 R4, desc[UR6][R20.64+0x80] ;  /* 0x0000800614040980 */ /* 0x0022ac000c101d00 */
[C---:B-1----:R-:W-:Y:S04]  /*cce0*/  @P1 LEA R20, P2, R98.reuse, R123, 0x1 ;  /* 0x0000007b62141211 */ /* 0x042fe800078408ff */
[----:B------:R-:W-:Y:S01]  /*ccf0*/  @P1 LEA.HI.X R21, R98, R122, R97, 0x1, P2 ;  /* 0x0000007a62151211 */ /* 0x000fe200010f0c61 */
[----:B--2---:R1:W-:Y:S04]  /*cd00*/  @P0 ST.E.128 desc[UR6][R2.64+0x80], R4 ;  /* 0x0000800402000985 */ /* 0x0043e8000c101d06 */
[----:B-1----:R-:W2:Y:S01]  /*cd10*/  @P1 LD.E.128 R4, desc[UR6][R20.64] ;  /* 0x0000000614041980 */ /* 0x002ea2000c101d00 */
[C---:B------:R-:W-:Y:S04]  /*cd20*/  @P1 LEA R2, P0, R59.reuse, R129, 0x1 ;  /* 0x000000813b021211 */ /* 0x040fe800078008ff */
[----:B------:R-:W-:Y:S02]  /*cd30*/  @P1 LEA.HI.X R3, R59, R128, R60, 0x1, P0 ;  /* 0x000000803b031211 */ /* 0x000fe400000f0c3c */
[C---:B------:R-:W-:Y:S04]  /*cd40*/  ISETP.GE.AND P0, PT, R68.reuse, R201, PT ;  /* 0x000000c94400720c */ /* 0x040fe80003f06270 */
[----:B------:R-:W-:Y:S01]  /*cd50*/  ISETP.GE.AND P0, PT, R68, R200, !P0 ;  /* 0x000000c84400720c */ /* 0x000fe20004706270 */
[----:B--2---:R1:W-:Y:S04]  /*cd60*/  @P1 ST.E.128 desc[UR6][R2.64], R4 ;  /* 0x0000000402001985 */ /* 0x0043e8000c101d06 */
[----:B-1----:R1:W2:Y:S08]  /*cd70*/  @P1 LD.E.128 R4, desc[UR6][R20.64+0x80] ;  /* 0x0000800614041980 */ /* 0x0022b0000c101d00 */
[C---:B-1----:R-:W-:Y:S04]  /*cd80*/  @P0 LEA R20, P2, R100.reuse, R123, 0x1 ;  /* 0x0000007b64140211 */ /* 0x042fe800078408ff */
[----:B------:R-:W-:Y:S01]  /*cd90*/  @P0 LEA.HI.X R21, R100, R122, R99, 0x1, P2 ;  /* 0x0000007a64150211 */ /* 0x000fe200010f0c63 */
[----:B--2---:R1:W-:Y:S04]  /*cda0*/  @P1 ST.E.128 desc[UR6][R2.64+0x80], R4 ;  /* 0x0000800402001985 */ /* 0x0043e8000c101d06 */
[----:B-1----:R-:W2:Y:S01]  /*cdb0*/  @P0 LD.E.128 R4, desc[UR6][R20.64] ;  /* 0x0000000614040980 */ /* 0x002ea2000c101d00 */
[C---:B------:R-:W-:Y:S04]  /*cdc0*/  @P0 LEA R2, P1, R94.reuse, R129, 0x1 ;  /* 0x000000815e020211 */ /* 0x040fe800078208ff */
[----:B------:R-:W-:Y:S02]  /*cdd0*/  @P0 LEA.HI.X R3, R94, R128, R95, 0x1, P1 ;  /* 0x000000805e030211 */ /* 0x000fe400008f0c5f */
[CC--:B------:R-:W-:Y:S04]  /*cde0*/  ISETP.GE.AND P1, PT, R67.reuse, R201.reuse, PT ;  /* 0x000000c94300720c */ /* 0x0c0fe80003f26270 */
[----:B------:R-:W-:Y:S11]  /*cdf0*/  ISETP.GE.AND P1, PT, R67, R200, !P1 ;  /* 0x000000c84300720c */ /* 0x000ff60004f26270 */
[----:B------:R-:W-:Y:S02]  /*ce00*/  @!UPT UIADD3 URZ, URZ, URZ, URZ ;  /* 0x0000003f3f3ff290 */ /* 0x000fe4000fffe03f */
[----:B------:R-:W-:Y:S01]  /*ce10*/  @P1 IMAD R0, R199, 0x60, RZ ;  /* 0x00000060c7001824 */ /* 0x000fe200078e02ff */
[----:B--2---:R1:W-:Y:S04]  /*ce20*/  @P0 ST.E.128 desc[UR6][R2.64], R4 ;  /* 0x0000000402000985 */ /* 0x0043e8000c101d06 */
[----:B-1----:R1:W2:Y:S02]  /*ce30*/  @P0 LD.E.128 R4, desc[UR6][R20.64+0x80] ;  /* 0x0000800614040980 */ /* 0x0022a4000c101d00 */
[----:B-1----:R-:W-:Y:S01]  /*ce40*/  @P1 MOV R21, R122 ;  /* 0x0000007a00151202 */ /* 0x002fe20000000f00 */
[----:B------:R-:W-:Y:S04]  /*ce50*/  @P1 IMAD.MOV.U32 R20, RZ, RZ, R123 ;  /* 0x000000ffff141224 */ /* 0x000fe800078e007b */
[----:B------:R-:W-:Y:S04]  /*ce60*/  @P1 IMAD.WIDE.U32 R20, R198, 0x60, R20 ;  /* 0x00000060c6141825 */ /* 0x000fe800078e0014 */
[----:B------:R-:W-:Y:S02]  /*ce70*/  @P1 IMAD.IADD R21, R21, 0x1, R0 ;  /* 0x0000000115151824 */ /* 0x000fe400078e0200 */
[----:B------:R-:W-:Y:S01]  /*ce80*/  @P1 IMAD R0, R43, 0x60, RZ ;  /* 0x000000602b001824 */ /* 0x000fe200078e02ff */
[----:B--2---:R1:W-:Y:S01]  /*ce90*/  @P0 ST.E.128 desc[UR6][R2.64+0x80], R4 ;  /* 0x0000800402000985 */ /* 0x0043e2000c101d06 */
[C---:B------:R-:W-:Y:S04]  /*cea0*/  ISETP.GE.AND P0, PT, R162.reuse, R201, PT ;  /* 0x000000c9a200720c */ /* 0x040fe80003f06270 */
[----:B------:R-:W-:Y:S01]  /*ceb0*/  ISETP.GE.AND P0, PT, R162, R200, !P0 ;  /* 0x000000c8a200720c */ /* 0x000fe20004706270 */
[----:B-1----:R-:W2:Y:S01]  /*cec0*/  @P1 LD.E.128 R4, desc[UR6][R20.64] ;  /* 0x0000000614041980 */ /* 0x002ea2000c101d00 */
[----:B------:R-:W-:Y:S01]  /*ced0*/  @P1 MOV R3, R128 ;  /* 0x0000008000031202 */ /* 0x000fe20000000f00 */
[----:B------:R-:W-:Y:S04]  /*cee0*/  @P1 IMAD.MOV.U32 R2, RZ, RZ, R129 ;  /* 0x000000ffff021224 */ /* 0x000fe800078e0081 */
[----:B------:R-:W-:Y:S04]  /*cef0*/  @P1 IMAD.WIDE.U32 R2, R42, 0x60, R2 ;  /* 0x000000602a021825 */ /* 0x000fe800078e0002 */
[----:B------:R-:W-:Y:S05]  /*cf00*/  @P1 IMAD.IADD R3, R3, 0x1, R0 ;  /* 0x0000000103031824 */ /* 0x000fea00078e0200 */
[----:B--2---:R1:W-:Y:S04]  /*cf10*/  @P1 ST.E.128 desc[UR6][R2.64], R4 ;  /* 0x0000000402001985 */ /* 0x0043e8000c101d06 */
[----:B-1----:R1:W2:Y:S02]  /*cf20*/  @P1 LD.E.128 R4, desc[UR6][R20.64+0x80] ;  /* 0x0000800614041980 */ /* 0x0022a4000c101d00 */
        /* <DEDUP_REMOVED lines=12> */
[----:B-1----:R-:W-:Y:S01]  /*cff0*/  @P1 IMAD.MOV.U32 R20, RZ, RZ, R123 ;  /* 0x000000ffff141224 */ /* 0x002fe200078e007b */
[----:B------:R-:W-:Y:S03]  /*d000*/  @P1 MOV R21, R122 ;  /* 0x0000007a00151202 */ /* 0x000fe60000000f00 */
[----:B------:R-:W-:Y:S04]  /*d010*/  @P1 IMAD.WIDE.U32 R20, R198, 0xa0, R20 ;  /* 0x000000a0c6141825 */ /* 0x000fe800078e0014 */
[----:B------:R-:W-:Y:S02]  /*d020*/  @P1 IMAD.IADD R21, R21, 0x1, R0 ;  /* 0x0000000115151824 */ /* 0x000fe400078e0200 */
[----:B------:R-:W-:Y:S01]  /*d030*/  @P1 IMAD R0, R43, 0xa0, RZ ;  /* 0x000000a02b001824 */ /* 0x000fe200078e02ff */
[----:B--2---:R1:W-:Y:S01]  /*d040*/  @P0 ST.E.128 desc[UR6][R2.64+0x80], R4 ;  /* 0x0000800402000985 */ /* 0x0043e2000c101d06 */
[CC--:B------:R-:W-:Y:S04]  /*d050*/  ISETP.GE.AND P0, PT, R160.reuse, R201.reuse, PT ;  /* 0x000000c9a000720c */ /* 0x0c0fe80003f06270 */
[----:B------:R-:W-:Y:S01]  /*d060*/  ISETP.GE.AND P0, PT, R160, R200, !P0 ;  /* 0x000000c8a000720c */ /* 0x000fe20004706270 */
[----:B-1----:R-:W2:Y:S01]  /*d070*/  @P1 LD.E.128 R4, desc[UR6][R20.64] ;  /* 0x0000000614041980 */ /* 0x002ea2000c101d00 */
[----:B------:R-:W-:Y:S01]  /*d080*/  @P1 IMAD.MOV.U32 R2, RZ, RZ, R129 ;  /* 0x000000ffff021224 */ /* 0x000fe200078e0081 */
[----:B------:R-:W-:Y:S03]  /*d090*/  @P1 MOV R3, R128 ;  /* 0x0000008000031202 */ /* 0x000fe60000000f00 */
[----:B------:R-:W-:Y:S04]  /*d0a0*/  @P1 IMAD.WIDE.U32 R2, R42, 0xa0, R2 ;  /* 0x000000a02a021825 */ /* 0x000fe800078e0002 */
[----:B------:R-:W-:Y:S03]  /*d0b0*/  @P1 IMAD.IADD R3, R3, 0x1, R0 ;  /* 0x0000000103031824 */ /* 0x000fe600078e0200 */
[----:B------:R-:W-:Y:S02]  /*d0c0*/  @P0 IMAD R0, R199, 0xc0, RZ ;  /* 0x000000c0c7000824 */ /* 0x000fe400078e02ff */
        /* <DEDUP_REMOVED lines=14> */
[----:B------:R-:W-:Y:S02]  /*d1b0*/  @P0 IMAD.IADD R3, R3, 0x1, R0 ;  /* 0x0000000103030824 */ /* 0x000fe400078e0200 */
[----:B------:R-:W-:Y:S03]  /*d1c0*/  @P1 IMAD R0, R199, 0xe0, RZ ;  /* 0x000000e0c7001824 */ /* 0x000fe600078e02ff */
[----:B--2---:R1:W-:Y:S04]  /*d1d0*/  @P0 ST.E.128 desc[UR6][R2.64], R4 ;  /* 0x0000000402000985 */ /* 0x0043e8000c101d06 */
[----:B-1----:R1:W2:Y:S02]  /*d1e0*/  @P0 LD.E.128 R4, desc[UR6][R20.64+0x80] ;  /* 0x0000800614040980 */ /* 0x0022a4000c101d00 */
[----:B-1----:R-:W-:Y:S01]  /*d1f0*/  @P1 MOV R21, R122 ;  /* 0x0000007a00151202 */ /* 0x002fe20000000f00 */
[----:B------:R-:W-:Y:S04]  /*d200*/  @P1 IMAD.MOV.U32 R20, RZ, RZ, R123 ;  /* 0x000000ffff141224 */ /* 0x000fe800078e007b */
[----:B------:R-:W-:Y:S04]  /*d210*/  @P1 IMAD.WIDE.U32 R20, R198, 0xe0, R20 ;  /* 0x000000e0c6141825 */ /* 0x000fe800078e0014 */
[----:B------:R-:W-:Y:S02]  /*d220*/  @P1 IMAD.IADD R21, R21, 0x1, R0 ;  /* 0x0000000115151824 */ /* 0x000fe400078e0200 */
[----:B------:R-:W-:Y:S01]  /*d230*/  @P1 IMAD R0, R43, 0xe0, RZ ;  /* 0x000000e02b001824 */ /* 0x000fe200078e02ff */
[----:B--2---:R1:W-:Y:S04]  /*d240*/  @P0 ST.E.128 desc[UR6][R2.64+0x80], R4 ;  /* 0x0000800402000985 */ /* 0x0043e8000c101d06 */
[----:B-1----:R-:W2:Y:S01]  /*d250*/  @P1 LD.E.128 R4, desc[UR6][R20.64] ;  /* 0x0000000614041980 */ /* 0x002ea2000c101d00 */
[----:B------:R-:W-:Y:S01]  /*d260*/  @P1 MOV R2, R129 ;  /* 0x0000008100021202 */ /* 0x000fe20000000f00 */
[----:B------:R-:W-:Y:S04]  /*d270*/  @P1 IMAD.MOV.U32 R3, RZ, RZ, R128 ;  /* 0x000000ffff031224 */ /* 0x000fe800078e0080 */
[----:B------:R-:W-:Y:S05]  /*d280*/  @P1 IMAD.WIDE.U32 R2, R42, 0xe0, R2 ;  /* 0x000000e02a021825 */ /* 0x000fea00078e0002 */
[----:B------:R-:W-:Y:S05]  /*d290*/  @P1 IADD3 R3, R3, R0, RZ ;  /* 0x0000000003031210 */ /* 0x000fea0007ffe0ff */
[----:B--2---:R1:W-:Y:S04]  /*d2a0*/  @P1 ST.E.128 desc[UR6][R2.64], R4 ;  /* 0x0000000402001985 */ /* 0x0043e8000c101d06 */
[----:B-1----:R-:W2:Y:S04]  /*d2b0*/  @P1 LD.E.128 R4, desc[UR6][R20.64+0x80] ;  /* 0x0000800614041980 */ /* 0x002ea8000c101d00 */
[----:B--2---:R1:W-:Y:S02]  /*d2c0*/  @P1 ST.E.128 desc[UR6][R2.64+0x80], R4 ;  /* 0x0000800402001985 */ /* 0x0043e4000c101d06 */
.L_x_2853:
[----:B------:R-:W-:Y:S05]  /*d2d0*/  BSYNC B2 ;  /* 0x0000000000027941 */ /* 0x000fea0003800000 */
.L_x_2834:
[----:B------:R-:W-:Y:S01]  /*d2e0*/  ISETP.NE.U32.AND P1, PT, R246, RZ, PT ;  /* 0x000000fff600720c */ /* 0x000fe20003f25070 */
[----:B------:R-:W5:Y:S01]  /*d2f0*/  LD.E R0, desc[UR6][R10.64+0x128] ;  /* 0x000128060a007980 */ /* 0x000f62000c101900 */
[----:B-1----:R-:W-:Y:S01]  /*d300*/  IMAD.MOV.U32 R2, RZ, RZ, R123 ;  /* 0x000000ffff027224 */ /* 0x002fe200078e007b */
[----:B------:R-:W-:Y:S01]  /*d310*/  BSSY B0, `(.L_x_2902) ;  /* 0x0000064000007945 */ /* 0x000fe20003800000 */
[----:B------:R-:W-:Y:S01]  /*d320*/  ISETP.NE.AND.EX P1, PT, R247, RZ, PT, P1 ;  /* 0x000000fff700720c */ /* 0x000fe20003f25310 */
[----:B------:R-:W-:Y:S02]  /*d330*/  IMAD.MOV.U32 R3, RZ, RZ, R122 ;  /* 0x000000ffff037224 */ /* 0x000fe400078e007a */
[----:B-----5:R-:W-:Y:S05]  /*d340*/  IMAD.U32 R0, R0, -0x80, RZ ;  /* 0xffffff8000007824 */ /* 0x020fea00078e00ff */
[C---:B------:R-:W-:Y:S04]  /*d350*/  LEA R123, P0, R0.reuse, R2, 0x1 ;  /* 0x00000002007b7211 */ /* 0x040fe800078008ff */
[----:B------:R-:W-:Y:S01]  /*d360*/  LEA.HI.X.SX32 R122, R0, R3, 0x1, P0 ;  /* 0x00000003007a7211 */ /* 0x000fe200000f0eff */
[----:B------:R-:W-:Y:S08]  /*d370*/  @!P1 BRA `(.L_x_2903) ;  /* 0x0000000400449947 */ /* 0x000ff00003800000 */
[----:B------:R-:W-:Y:S04]  /*d380*/  IADD3 R0, R13, -0x1, RZ ;  /* 0xffffffff0d007810 */ /* 0x000fe80007ffe0ff */
[----:B------:R-:W-:Y:S11]  /*d390*/  ISETP.GT.AND P0, PT, R0, R96, PT ;  /* 0x000000600000720c */ /* 0x000ff60003f04270 */
[----:B------:R-:W-:Y:S02]  /*d3a0*/  @!UPT UIADD3 URZ, URZ, URZ, URZ ;  /* 0x0000003f3f3ff290 */ /* 0x000fe4000fffe03f */
[----:B------:R-:W-:Y:S05]  /*d3b0*/  @!P0 BRA `(.L_x_2904) ;  /* 0x0000000400648947 */ /* 0x000fea0003800000 */
[----:B------:R-:W5:Y:S01]  /*d3c0*/  LD.E R3, desc[UR6][R10.64+0x170] ;  /* 0x000170060a037980 */ /* 0x000f62000c101900 */
[----:B------:R-:W-:Y:S02]  /*d3d0*/  IADD3 R0, R16, -0x100, RZ ;  /* 0xffffff0010007810 */ /* 0x000fe40007ffe0ff */
[----:B------:R-:W-:Y:S01]  /*d3e0*/  IABS R8, R15 ;  /* 0x0000000f00087213 */ /* 0x000fe20000000000 */
[----:B------:R-:W5:Y:S01]  /*d3f0*/  LD.E.64 R24, desc[UR6][R10.64+0x40] ;  /* 0x000040060a187980 */ /* 0x000f62000c101b00 */
[----:B---34-:R-:W-:Y:S05]  /*d400*/  IABS R6, R0 ;  /* 0x0000000000067213 */ /* 0x018fea0000000000 */
[----:B--2---:R-:W2:Y:S06]  /*d410*/  LD.E.64 R22, desc[UR6][R10.64+0x20] ;  /* 0x000020060a167980 */ /* 0x004eac000c101b00 */
[----:B------:R-:W3:Y:S01]  /*d420*/  LD.E.64 R20, desc[UR6][R10.64+0x28] ;  /* 0x000028060a147980 */ /* 0x000ee2000c101b00 */
[-C--:B-----5:R-:W-:Y:S02]  /*d430*/  IABS R2, R3.reuse ;  /* 0x0000000300027213 */ /* 0x0a0fe40000000000 */
        /* <DEDUP_REMOVED lines=40> */
[----:B------:R-:W4:Y:S04]  /*d6c0*/  LD.E R5, desc[UR6][R16.64] ;  /* 0x0000000610057980 */ /* 0x000f28000c101900 */
[----:B------:R-:W-:Y:S01]  /*d6d0*/  IMAD R0, R2, R3, R0 ;  /* 0x0000000302007224 */ /* 0x000fe200078e0200 */
[----:B------:R-:W4:Y:S03]  /*d6e0*/  LD.E R6, desc[UR6][R6.64] ;  /* 0x0000000606067980 */ /* 0x000f26000c101900 */
[-C--:B------:R-:W-:Y:S01]  /*d6f0*/  IMAD R4, R25, R0.reuse, RZ ;  /* 0x0000000019047224 */ /* 0x080fe200078e02ff */
[----:B------:R-:W-:Y:S01]  /*d700*/  SHF.R.S32.HI R2, RZ, 0x1f, R0 ;  /* 0x0000001fff027819 */ /* 0x000fe20000011400 */
[C---:B------:R-:W-:Y:S04]  /*d710*/  IMAD.WIDE.U32 R26, R24.reuse, R0, RZ ;  /* 0x00000000181a7225 */ /* 0x040fe800078e00ff */
[----:B------:R-:W-:Y:S01]  /*d720*/  IMAD R4, R24, R2, R4 ;  /* 0x0000000218047224 */ /* 0x000fe200078e0204 */
[----:B------:R-:W5:Y:S01]  /*d730*/  LD.E.64 R16, desc[UR6][R10.64+0x38] ;  /* 0x000038060a107980 */ /* 0x000f62000c101b00 */
[----:B----4-:R-:W-:Y:S04]  /*d740*/  IMAD.IADD R6, R5, 0x1, -R6 ;  /* 0x0000000105067824 */ /* 0x010fe800078e0a06 */
[-C--:B--2---:R-:W-:Y:S01]  /*d750*/  IMAD R3, R23, R6.reuse, RZ ;  /* 0x0000000617037224 */ /* 0x084fe200078e02ff */
[----:B------:R-:W-:Y:S01]  /*d760*/  SHF.R.S32.HI R5, RZ, 0x1f, R6 ;  /* 0x0000001fff057819 */ /* 0x000fe20000011406 */
[C---:B------:R-:W-:Y:S01]  /*d770*/  IMAD.WIDE.U32 R24, R22.reuse, R6, RZ ;  /* 0x0000000616187225 */ /* 0x040fe200078e00ff */
[----:B------:R-:W-:Y:S03]  /*d780*/  IADD3 R23, R27, R4, RZ ;  /* 0x000000041b177210 */ /* 0x000fe60007ffe0ff */
[----:B------:R-:W-:Y:S01]  /*d790*/  IMAD R3, R22, R5, R3 ;  /* 0x0000000516037224 */ /* 0x000fe200078e0203 */
[----:B------:R-:W-:Y:S03]  /*d7a0*/  MOV R22, R26 ;  /* 0x0000001a00167202 */ /* 0x000fe60000000f00 */
[----:B------:R-:W-:Y:S02]  /*d7b0*/  IMAD.IADD R25, R25, 0x1, R3 ;  /* 0x0000000119197824 */ /* 0x000fe400078e0203 */
[----:B---3--:R-:W-:Y:S04]  /*d7c0*/  IMAD.WIDE.U32 R22, R6, R20, R22 ;  /* 0x0000001406167225 */ /* 0x008fe800078e0016 */
[----:B------:R-:W-:Y:S01]  /*d7d0*/  IMAD R6, R21, R6, RZ ;  /* 0x0000000615067224 */ /* 0x000fe200078e02ff */
[----:B------:R-:W-:Y:S01]  /*d7e0*/  LEA R131, P1, R22, R131, 0x1 ;  /* 0x0000008316837211 */ /* 0x000fe200078208ff */
[----:B-----5:R-:W-:Y:S02]  /*d7f0*/  IMAD R3, R17, R0, RZ ;  /* 0x0000000011037224 */ /* 0x020fe400078e02ff */
        /* <DEDUP_REMOVED lines=9> */
.L_x_2903:
[----:B---34-:R-:W-:Y:S01]  /*d890*/  MOV R7, R130 ;  /* 0x0000008200077202 */ /* 0x018fe20000000f00 */
[----:B------:R-:W3:Y:S01]  /*d8a0*/  LD.E R2, desc[UR6][R10.64+0x40] ;  /* 0x000040060a027980 */ /* 0x000ee2000c101900 */
[----:B------:R-:W-:Y:S01]  /*d8b0*/  MOV R5, R128 ;  /* 0x0000008000057202 */ /* 0x000fe20000000f00 */
[----:B------:R-:W-:Y:S02]  /*d8c0*/  IMAD.MOV.U32 R6, RZ, RZ, R131 ;  /* 0x000000ffff067224 */ /* 0x000fe400078e0083 */
[----:B------:R-:W4:Y:S01]  /*d8d0*/  LD.E R0, desc[UR6][R10.64+0x38] ;  /* 0x000038060a007980 */ /* 0x000f22000c101900 */
[----:B------:R-:W-:Y:S02]  /*d8e0*/  IMAD.MOV.U32 R4, RZ, RZ, R129 ;  /* 0x000000ffff047224 */ /* 0x000fe400078e0081 */
[----:B----4-:R-:W-:Y:S02]  /*d8f0*/  IMAD.U32 R0, R0, -0x80, RZ ;  /* 0xffffff8000007824 */ /* 0x010fe400078e00ff */
[----:B---3--:R-:W-:Y:S03]  /*d900*/  IMAD.U32 R2, R2, -0x80, RZ ;  /* 0xffffff8002027824 */ /* 0x008fe600078e00ff */
[----:B------:R-:W-:Y:S02]  /*d910*/  LEA R129, P0, R0, R4, 0x1 ;  /* 0x0000000400817211 */ /* 0x000fe400078008ff */
[----:B------:R-:W-:Y:S02]  /*d920*/  LEA R131, P1, R2, R6, 0x1 ;  /* 0x0000000602837211 */ /* 0x000fe400078208ff */
[----:B------:R-:W-:Y:S02]  /*d930*/  LEA.HI.X.SX32 R128, R0, R5, 0x1, P0 ;  /* 0x0000000500807211 */ /* 0x000fe400000f0eff */
[----:B------:R-:W-:Y:S09]  /*d940*/  LEA.HI.X.SX32 R130, R2, R7, 0x1, P1 ;  /* 0x0000000702827211 */ /* 0x000ff200008f0eff */
.L_x_2904:
[----:B------:R-:W-:Y:S05]  /*d950*/  BSYNC B0 ;  /* 0x0000000000007941 */ /* 0x000fea0003800000 */
.L_x_2902:
[----:B------:R-:W-:Y:S04]  /*d960*/  IADD3 R13, R13, -0x1, RZ ;  /* 0xffffffff0d0d7810 */ /* 0x000fe80007ffe0ff */
[----:B------:R-:W-:Y:S11]  /*d970*/  ISETP.GT.AND P0, PT, R13, R96, PT ;  /* 0x000000600d00720c */ /* 0x000ff60003f04270 */
[----:B------:R-:W-:Y:S02]  /*d980*/  @!UPT UIADD3 URZ, URZ, URZ, URZ ;  /* 0x0000003f3f3ff290 */ /* 0x000fe4000fffe03f */
[----:B------:R-:W-:Y:S05]  /*d990*/  @P0 BRA `(.L_x_2905) ;  /* 0xffffff5000e00947 */ /* 0x000fea000383ffff */
.L_x_2833:
[----:B------:R-:W-:Y:S05]  /*d9a0*/  WARPSYNC.ALL ;  /* 0x0000000000007948 */ /* 0x000fea0003800000 */
[----:B------:R-:W-:Y:S06]  /*d9b0*/  BAR.SYNC.DEFER_BLOCKING 0x0 ;  /* 0x0000000000007b1d */ /* 0x000fec0000010000 */
[----:B------:R-:W5:Y:S02]  /*d9c0*/  LD.E R0, desc[UR6][R10.64+0xd0] ;  /* 0x0000d0060a007980 */ /* 0x000f64000c101900 */
[----:B------:R-:W1:Y:S01]  /*d9d0*/  S2UR UR4, SR_CgaCtaId ;  /* 0x00000000000479c3 */ /* 0x000e620000008800 */
[----:B------:R-:W-:Y:S01]  /*d9e0*/  UMOV UR5, 0x400 ;  /* 0x0000040000057882 */ /* 0x000fe20000000000 */
[----:B------:R-:W-:Y:S01]  /*d9f0*/  BSSY B2, `(.L_x_2906) ;  /* 0x0000501000027945 */ /* 0x000fe20003800000 */
[C---:B------:R-:W-:Y:S01]  /*da00*/  SHF.L.U64.HI R2, R170.reuse, 0x4, R171 ;  /* 0x00000004aa027819 */ /* 0x040fe200000102ab */
[----:B------:R-:W-:Y:S01]  /*da10*/  IMAD.SHL.U32 R4, R170, 0x10, RZ ;  /* 0x00000010aa047824 */ /* 0x000fe200078e00ff */
[----:B-1----:R-:W-:-:S06]  /*da20*/  ULEA UR4, UR4, UR5, 0x18 ;  /* 0x0000000504047291 */ /* 0x002fcc000f8ec03f */
[----:B------:R-:W-:Y:S02]  /*da30*/  LEA R248, R164, UR4, 0x1 ;  /* 0x00000004a4f87c11 */ /* 0x000fe4000f8e08ff */
[----:B-----5:R-:W-:-:S13]  /*da40*/  ISETP.NE.AND P0, PT, R0, RZ, PT ;  /* 0x000000ff0000720c */ /* 0x020fda0003f05270 */
[----:B------:R-:W-:Y:S05]  /*da50*/  @!P0 BRA `(.L_x_2907) ;  /* 0x0000004c00588947 */ /* 0x000fea0003800000 */
[----:B---34-:R-:W3:Y:S04]  /*da60*/  LD.E.64 R6, desc[UR6][R10.64+0xf0] ;  /* 0x0000f0060a067980 */ /* 0x018ee8000c101b00 */
[----:B------:R-:W4:Y:S04]  /*da70*/  LD.E.U8 R3, desc[UR6][R10.64+0x1b3] ;  /* 0x0001b3060a037980 */ /* 0x000f28000c101100 */
[----:B------:R-:W5:Y:S04]  /*da80*/  LD.E.64 R30, desc[UR6][R10.64+0x148] ;  /* 0x000148060a1e7980 */ /* 0x000f68000c101b00 */
[----:B------:R-:W5:Y:S01]  /*da90*/  LD.E.64 R28, desc[UR6][R10.64+0x150] ;  /* 0x000150060a1c7980 */ /* 0x000f62000c101b00 */
[----:B---3--:R-:W-:-:S04]  /*daa0*/  ISETP.NE.U32.AND P1, PT, R6, RZ, PT ;  /* 0x000000ff0600720c */ /* 0x008fc80003f25070 */
[----:B------:R-:W-:-:S13]  /*dab0*/  ISETP.NE.AND.EX P1, PT, R7, RZ, PT, P1 ;  /* 0x000000ff0700720c */ /* 0x000fda0003f25310 */
[----:B------:R-:W-:Y:S01]  /*dac0*/  @P1 LEA R8, P0, R242, R6, 0x2 ;  /* 0x00000006f2081211 */ /* 0x000fe200078010ff */
[----:B------:R-:W-:-:S03]  /*dad0*/  IMAD.MOV.U32 R6, RZ, RZ, RZ ;  /* 0x000000ffff067224 */ /* 0x000fc600078e00ff */
[----:B------:R-:W-:-:S05]  /*dae0*/  @P1 LEA.HI.X R9, R242, R7, R64, 0x2, P0 ;  /* 0x00000007f2091211 */ /* 0x000fca00000f1440 */
[----:B------:R1:W3:Y:S01]  /*daf0*/  @P1 LD.E R6, desc[UR6][R8.64] ;  /* 0x0000000608061980 */ /* 0x0002e2000c101900 */
[----:B------:R-:W-:Y:S02]  /*db00*/  IADD3 R4, P1, R4, R168, RZ ;  /* 0x000000a804047210 */ /* 0x000fe40007f3e0ff */
[----:B------:R-:W-:Y:S02]  /*db10*/  LEA.HI R12, R0, R0, RZ, 0x1 ;  /* 0x00000000000c7211 */ /* 0x000fe400078f08ff */
[----:B------:R-:W-:Y:S02]  /*db20*/  LEA R5, P0, R170, R168, 0x5 ;  /* 0x000000a8aa057211 */ /* 0x000fe400078028ff */
[----:B----4-:R-:W-:Y:S01]  /*db30*/  ISETP.NE.AND P4, PT, R3, RZ, PT ;  /* 0x000000ff0300720c */ /* 0x010fe20003f85270 */
[----:B------:R-:W-:Y:S01]  /*db40*/  IMAD.MOV.U32 R164, RZ, RZ, R168 ;  /* 0x000000ffffa47224 */ /* 0x000fe200078e00a8 */
[----:B------:R-:W-:Y:S01]  /*db50*/  LEA R44, P2, R168, R172, 0x1 ;  /* 0x000000aca82c7211 */ /* 0x000fe200078408ff */
[----:B------:R-:W-:-:S03]  /*db60*/  IMAD R7, R171, 0x30, RZ ;  /* 0x00000030ab077824 */ /* 0x000fc600078e02ff */
[--C-:B------:R-:W-:Y:S01]  /*db70*/  LEA.HI.X R45, R168, R173, R165.reuse, 0x1, P2 ;  /* 0x000000ada82d7211 */ /* 0x100fe200010f0ca5 */
[----:B-1----:R-:W-:Y:S01]  /*db80*/  IMAD.X R8, R2, 0x1, R165, P1 ;  /* 0x0000000102087824 */ /* 0x002fe200008e06a5 */
[----:B------:R-:W-:Y:S02]  /*db90*/  SHF.R.S32.HI R2, RZ, 0x1, R12 ;  /* 0x00000001ff027819 */ /* 0x000fe4000001140c */
[----:B------:R-:W-:Y:S02]  /*dba0*/  LEA.HI.X R9, R170, R165, R171, 0x5, P0 ;  /* 0x000000a5aa097211 */ /* 0x000fe400000f2cab */
[C---:B--2---:R-:W-:Y:S01]  /*dbb0*/  LEA R32, P0, R5.reuse, R172, 0x1 ;  /* 0x000000ac05207211 */ /* 0x044fe200078008ff */
[----:B------:R-:W-:Y:S01]  /*dbc0*/  IMAD R21, R166, R2, R66 ;  /* 0x00000002a6157224 */ /* 0x000fe200078e0242 */
[----:B------:R-:W-:Y:S02]  /*dbd0*/  LEA R40, P1, R4, R172, 0x1 ;  /* 0x000000ac04287211 */ /* 0x000fe400078208ff */
        /* <DEDUP_REMOVED lines=11> */
[----:B---3--:R-:W-:-:S05]  /*dc90*/  IADD3 R6, R6, R65, R55 ;  /* 0x0000004106067210 */ /* 0x008fca0007ffe037 */
        /* <DEDUP_REMOVED lines=22> */
[C---:B------:R-:W-:Y:S01]  /*de00*/  IMAD.U32 R26, R14.reuse, 0x10000, RZ ;  /* 0x000100000e1a7824 */ /* 0x040fe200078e00ff */
[----:B------:R-:W-:Y:S02]  /*de10*/  LOP3.LUT R24, R15, 0xffff0000, RZ, 0xc0, !PT ;  /* 0xffff00000f187812 */ /* 0x000fe400078ec0ff */
[----:B------:R-:W-:Y:S02]  /*de20*/  LOP3.LUT R36, R14, 0xffff0000, RZ, 0xc0, !PT ;  /* 0xffff00000e247812 */ /* 0x000fe400078ec0ff */
[----:B------:R-:W-:-:S02]  /*de30*/  LOP3.LUT R3, R13, 0xffff0000, RZ, 0xc0, !PT ;  /* 0xffff00000d037812 */ /* 0x000fc400078ec0ff */
[----:B------:R-:W-:Y:S01]  /*de40*/  SHF.L.U32 R9, R13, 0x10, RZ ;  /* 0x000000100d097819 */ /* 0x000fe200000006ff */
[C---:B------:R-:W-:Y:S01]  /*de50*/  IMAD.U32 R13, R12.reuse, 0x10000, RZ ;  /* 0x000100000c0d7824 */ /* 0x040fe200078e00ff */
[----:B------:R-:W-:Y:S02]  /*de60*/  LOP3.LUT R27, R12, 0xffff0000, RZ, 0xc0, !PT ;  /* 0xffff00000c1b7812 */ /* 0x000fe400078ec0ff */
[C---:B--2---:R-:W-:Y:S02]  /*de70*/  LOP3.LUT R15, R5.reuse, 0xffff0000, RZ, 0xc0, !PT ;  /* 0xffff0000050f7812 */ /* 0x044fe400078ec0ff */
[----:B------:R-:W-:Y:S02]  /*de80*/  SHF.L.U32 R5, R5, 0x10, RZ ;  /* 0x0000001005057819 */ /* 0x000fe400000006ff */
[C---:B---3--:R-:W-:Y:S01]  /*de90*/  LOP3.LUT R22, R7.reuse, 0xffff0000, RZ, 0xc0, !PT ;  /* 0xffff000007167812 */ /* 0x048fe200078ec0ff */
[-C--:B------:R-:W-:Y:S01]  /*dea0*/  FMUL.FTZ R14, R24, R15.reuse ;  /* 0x0000000f180e7220 */ /* 0x080fe20000410000 */
[----:B------:R-:W-:Y:S01]  /*deb0*/  LOP3.LUT R16, R4, 0xffff0000, RZ, 0xc0, !PT ;  /* 0xffff000004107812 */ /* 0x000fe200078ec0ff */
[----:B------:R-:W-:Y:S01]  /*dec0*/  IMAD.U32 R7, R7, 0x10000, RZ ;  /* 0x0001000007077824 */ /* 0x000fe200078e00ff */
[----:B------:R-:W-:Y:S01]  /*ded0*/  LOP3.LUT R23, R6, 0xffff0000, RZ, 0xc0, !PT ;  /* 0xffff000006177812 */ /* 0x000fe200078ec0ff */
[----:B------:R-:W-:Y:S01]  /*dee0*/  FMUL.FTZ R24, R24, R22 ;  /* 0x0000001618187220 */ /* 0x000fe20000410000 */
        /* <DEDUP_REMOVED lines=25> */
.L_x_2912:
[----:B------:R-:W-:Y:S05]  /*e080*/  BSYNC B0 ;  /* 0x0000000000007941 */ /* 0x000fea0003800000 */
.L_x_2911:
[----:B------:R2:W-:Y:S04]  /*e090*/  STS.128 [R248], R12 ;  /* 0x0000000cf8007388 */ /* 0x0005e80000000c00 */
[----:B--2---:R2:W5:Y:S01]  /*e0a0*/  LD.E.128 R12, desc[UR6][R44.64+0x80] ;  /* 0x000080062c0c7980 */ /* 0x004562000c101d00 */
[----:B------:R-:W-:Y:S01]  /*e0b0*/  IADD3 R3, R18, 0x40, RZ ;  /* 0x0000004012037810 */ /* 0x000fe20007ffe0ff */
[----:B------:R-:W-:Y:S03]  /*e0c0*/  BSSY B0, `(.L_x_2913) ;  /* 0x000002e000007945 */ /* 0x000fe60003800000 */
[----:B------:R-:W-:-:S13]  /*e0d0*/  ISETP.GE.AND P0, PT, R3, R0, PT ;  /* 0x000000000300720c */ /* 0x000fda0003f06270 */
[----:B------:R-:W-:Y:S05]  /*e0e0*/  @P0 BRA `(.L_x_2914) ;  /* 0x0000000000ac0947 */ /* 0x000fea0003800000 */
[----:B------:R-:W3:Y:S04]  /*e0f0*/  LD.E.64 R4, desc[UR6][R64.64+0x40] ;  /* 0x0000400640047980 */ /* 0x000ee8000c101b00 */
[----:B------:R-:W4:Y:S01]  /*e100*/  LD.E.64 R6, desc[UR6][R46.64+0x40] ;  /* 0x000040062e067980 */ /* 0x000f22000c101b00 */
        /* <DEDUP_REMOVED lines=10> */
[C---:B----4-:R-:W-:Y:S01]  /*e1b0*/  LOP3.LUT R22, R7.reuse, 0xffff0000, RZ, 0xc0, !PT ;  /* 0xffff000007167812 */ /* 0x050fe200078ec0ff */
        /* <DEDUP_REMOVED lines=30> */
.L_x_2914:
[----:B------:R-:W-:Y:S05]  /*e3a0*/  BSYNC B0 ;  /* 0x0000000000007941 */ /* 0x000fea0003800000 */
.L_x_2913:
[----:B-----5:R3:W-:Y:S02]  /*e3b0*/  STS.128 [R248+0x2000], R12 ;  /* 0x0020000cf8007388 */ /* 0x0207e40000000c00 */
.L_x_2910:
[----:B------:R-:W-:Y:S05]  /*e3c0*/  BSYNC B1 ;  /* 0x0000000000017941 */ /* 0x000fea0003800000 */
.L_x_2909:
[----:B------:R-:W-:Y:S01]  /*e3d0*/  VIADD R3, R166, 0x10 ;  /* 0x00000010a6037836 */ /* 0x000fe20000000000 */
[----:B------:R-:W-:Y:S04]  /*e3e0*/  BSSY B1, `(.L_x_2915) ;  /* 0x000006d000017945 */ /* 0x000fe80003800000 */
[----:B------:R-:W-:-:S04]  /*e3f0*/  ISETP.GE.AND P0, PT, R3, R8, PT ;  /* 0x000000080300720c */ /* 0x000fc80003f06270 */
[----:B------:R-:W-:-:S13]  /*e400*/  ISETP.LT.OR P0, PT, R52, -0x87, P0 ;  /* 0xffffff793400780c */ /* 0x000fda0000701670 */
[----:B------:R-:W-:Y:S05]  /*e410*/  @P0 BRA `(.L_x_2916) ;  /* 0x0000000400a40947 */ /* 0x000fea0003800000 */
[----:B---3--:R3:W5:Y:S01]  /*e420*/  LD.E.128 R12, desc[UR6][R40.64] ;  /* 0x00000006280c7980 */ /* 0x008762000c101d00 */
[----:B------:R-:W-:-:S04]  /*e430*/  IADD3 R4, P0, R17, R20, RZ ;  /* 0x0000001411047210 */ /* 0x000fc80007f1e0ff */
[----:B------:R-:W-:Y:S01]  /*e440*/  LEA.HI.X.SX32 R17, R17, R21, 0x1, P0 ;  /* 0x0000001511117211 */ /* 0x000fe200000f0eff */
[----:B------:R-:W-:Y:S01]  /*e450*/  IMAD.SHL.U32 R46, R4, 0x2, RZ ;  /* 0x00000002042e7824 */ /* 0x000fe200078e00ff */
[----:B------:R-:W-:Y:S02]  /*e460*/  ISETP.GE.AND P0, PT, R18, R0, PT ;  /* 0x000000001200720c */ /* 0x000fe40003f06270 */
[----:B------:R-:W-:Y:S02]  /*e470*/  SHF.L.U64.HI R4, R4, 0x1, R17 ;  /* 0x0000000104047819 */ /* 0x000fe40000010211 */
[-C--:B-12--5:R-:W-:Y:S02]  /*e480*/  IADD3 R44, P2, R30, R46.reuse, RZ ;  /* 0x0000002e1e2c7210 */ /* 0x0a6fe40007f5e0ff */
[----:B------:R-:W-:Y:S01]  /*e490*/  IADD3 R46, P1, R28, R46, RZ ;  /* 0x0000002e1c2e7210 */ /* 0x000fe20007f3e0ff */
[----:B------:R-:W-:Y:S02]  /*e4a0*/  BSSY B0, `(.L_x_2917) ;  /* 0x000002e000007945 */ /* 0x000fe40003800000 */
[----:B------:R-:W-:-:S02]  /*e4b0*/  IMAD.X R45, R31, 0x1, R4, P2 ;  /* 0x000000011f2d7824 */ /* 0x000fc400010e0604 */
[----:B------:R-:W-:Y:S02]  /*e4c0*/  IMAD.X R47, R29, 0x1, R4, P1 ;  /* 0x000000011d2f7824 */ /* 0x000fe400008e0604 */
[----:B------:R-:W-:Y:S06]  /*e4d0*/  @P0 BRA `(.L_x_2918) ;  /* 0x0000000000a80947 */ /* 0x000fec0003800000 */
[----:B------:R-:W2:Y:S04]  /*e4e0*/  LD.E.64 R4, desc[UR6][R46.64] ;  /* 0x000000062e047980 */ /* 0x000ea8000c101b00 */
[----:B------:R-:W4:Y:S01]  /*e4f0*/  LD.E.64 R6, desc[UR6][R44.64] ;  /* 0x000000062c067980 */ /* 0x000f22000c101b00 */
[C---:B------:R-:W-:Y:S01]  /*e500*/  IMAD.U32 R25, R15.reuse, 0x10000, RZ ;  /* 0x000100000f197824 */ /* 0x040fe200078e00ff */
        /* <DEDUP_REMOVED lines=39> */
.L_x_2918:
[----:B------:R-:W-:Y:S05]  /*e780*/  BSYNC B0 ;  /* 0x0000000000007941 */ /* 0x000fea0003800000 */
.L_x_2917:
[----:B------:R1:W-:Y:S04]  /*e790*/  STS.128 [R248+0x800], R12 ;  /* 0x0008000cf8007388 */ /* 0x0003e80000000c00 */
[----:B-1----:R1:W5:Y:S01]  /*e7a0*/  LD.E.128 R12, desc[UR6][R40.64+0x80] ;  /* 0x00008006280c7980 */ /* 0x002362000c101d00 */
[----:B------:R-:W-:Y:S01]  /*e7b0*/  IADD3 R4, R18, 0x40, RZ ;  /* 0x0000004012047810 */ /* 0x000fe20007ffe0ff */
[----:B------:R-:W-:Y:S03]  /*e7c0*/  BSSY B0, `(.L_x_2919) ;  /* 0x000002d000007945 */ /* 0x000fe60003800000 */
[----:B------:R-:W-:-:S13]  /*e7d0*/  ISETP.GE.AND P0, PT, R4, R0, PT ;  /* 0x000000000400720c */ /* 0x000fda0003f06270 */
        /* <DEDUP_REMOVED lines=43> */
.L_x_2920:
[----:B------:R-:W-:Y:S05]  /*ea90*/  BSYNC B0 ;  /* 0x0000000000007941 */ /* 0x000fea0003800000 */
.L_x_2919:
[----:B-----5:R4:W-:Y:S02]  /*eaa0*/  STS.128 [R248+0x2800], R12 ;  /* 0x0028000cf8007388 */ /* 0x0209e40000000c00 */
.L_x_2916:
[----:B------:R-:W-:Y:S05]  /*eab0*/  BSYNC B1 ;  /* 0x0000000000017941 */ /* 0x000fea0003800000 */
.L_x_2915:
[----:B------:R-:W-:Y:S01]  /*eac0*/  VIADD R17, R166, 0x20 ;  /* 0x00000020a6117836 */ /* 0x000fe20000000000 */
[----:B------:R-:W-:Y:S04]  /*ead0*/  BSSY B1, `(.L_x_2921) ;  /* 0x000006e000017945 */ /* 0x000fe80003800000 */
[----:B------:R-:W-:-:S04]  /*eae0*/  ISETP.GE.AND P0, PT, R17, R8, PT ;  /* 0x000000081100720c */ /* 0x000fc80003f06270 */
[----:B------:R-:W-:-:S13]  /*eaf0*/  ISETP.LT.OR P0, PT, R52, -0x107, P0 ;  /* 0xfffffef93400780c */ /* 0x000fda0000701670 */
[----:B------:R-:W-:Y:S05]  /*eb00*/  @P0 BRA `(.L_x_2922) ;  /* 0x0000000400a80947 */ /* 0x000fea0003800000 */
[----:B---34-:R3:W5:Y:S01]  /*eb10*/  LD.E.128 R12, desc[UR6][R32.64] ;  /* 0x00000006200c7980 */ /* 0x018762000c101d00 */
[----:B------:R-:W-:-:S05]  /*eb20*/  IMAD.SHL.U32 R4, R2, 0x20, RZ ;  /* 0x0000002002047824 */ /* 0x000fca00078e00ff */
[----:B------:R-:W-:-:S04]  /*eb30*/  IADD3 R5, P0, R4, R20, RZ ;  /* 0x0000001404057210 */ /* 0x000fc80007f1e0ff */
[----:B------:R-:W-:Y:S01]  /*eb40*/  LEA.HI.X.SX32 R4, R4, R21, 0x1, P0 ;  /* 0x0000001504047211 */ /* 0x000fe200000f0eff */
[C---:B-12---:R-:W-:Y:S01]  /*eb50*/  IMAD.SHL.U32 R44, R5.reuse, 0x2, RZ ;  /* 0x00000002052c7824 */ /* 0x046fe200078e00ff */
        /* <DEDUP_REMOVED lines=8> */
[----:B------:R-:W2:Y:S04]  /*ebe0*/  LD.E.64 R4, desc[UR6][R44.64] ;  /* 0x000000062c047980 */ /* 0x000ea8000c101b00 */
[----:B------:R-:W3:Y:S01]  /*ebf0*/  LD.E.64 R6, desc[UR6][R40.64] ;  /* 0x0000000628067980 */ /* 0x000ee2000c101b00 */
        /* <DEDUP_REMOVED lines=12> */
[----:B---3--:R-:W-:Y:S01]  /*ecc0*/  LOP3.LUT R23, R7, 0xffff0000, RZ, 0xc0, !PT ;  /* 0xffff000007177812 */ /* 0x008fe200078ec0ff */
        /* <DEDUP_REMOVED lines=27> */
.L_x_2924:
[----:B------:R-:W-:Y:S05]  /*ee80*/  BSYNC B0 ;  /* 0x0000000000007941 */ /* 0x000fea0003800000 */
.L_x_2923:
[----:B------:R1:W-:Y:S04]  /*ee90*/  STS.128 [R248+0x1000], R12 ;  /* 0x0010000cf8007388 */ /* 0x0003e80000000c00 */
[----:B-1----:R1:W5:Y:S01]  /*eea0*/  LD.E.128 R12, desc[UR6][R32.64+0x80] ;  /* 0x00008006200c7980 */ /* 0x002362000c101d00 */
[----:B------:R-:W-:Y:S01]  /*eeb0*/  IADD3 R4, R18, 0x40, RZ ;  /* 0x0000004012047810 */ /* 0x000fe20007ffe0ff */
[----:B------:R-:W-:Y:S03]  /*eec0*/  BSSY B0, `(.L_x_2925) ;  /* 0x000002d000007945 */ /* 0x000fe60003800000 */
[----:B------:R-:W-:-:S13]  /*eed0*/  ISETP.GE.AND P0, PT, R4, R0, PT ;  /* 0x000000000400720c */ /* 0x000fda0003f06270 */
[----:B------:R-:W-:Y:S05]  /*eee0*/  @P0 BRA `(.L_x_2926) ;  /* 0x0000000000a80947 */ /* 0x000fea0003800000 */
[----:B------:R-:W2:Y:S04]  /*eef0*/  LD.E.64 R4, desc[UR6][R44.64+0x40] ;  /* 0x000040062c047980 */ /* 0x000ea8000c101b00 */
[----:B------:R-:W3:Y:S01]  /*ef00*/  LD.E.64 R6, desc[UR6][R40.64+0x40] ;  /* 0x0000400628067980 */ /* 0x000ee2000c101b00 */
[C---:B-----5:R-:W-:Y:S01]  /*ef10*/  IMAD.U32 R26, R15.reuse, 0x10000, RZ ;  /* 0x000100000f1a7824 */ /* 0x060fe200078e00ff */
[----:B------:R-:W-:Y:S02]  /*ef20*/  LOP3.LUT R25, R15, 0xffff0000, RZ, 0xc0, !PT ;  /* 0xffff00000f197812 */ /* 0x000fe400078ec0ff */
[----:B------:R-:W-:Y:S02]  /*ef30*/  LOP3.LUT R9, R13, 0xffff0000, RZ, 0xc0, !PT ;  /* 0xffff00000d097812 */ /* 0x000fe400078ec0ff */
[----:B------:R-:W-:-:S02]  /*ef40*/  SHF.L.U32 R27, R14, 0x10, RZ ;  /* 0x000000100e1b7819 */ /* 0x000fc400000006ff */
[----:B-1----:R-:W-:Y:S02]  /*ef50*/  LOP3.LUT R33, R14, 0xffff0000, RZ, 0xc0, !PT ;  /* 0xffff00000e217812 */ /* 0x002fe400078ec0ff */
        /* <DEDUP_REMOVED lines=35> */
.L_x_2926:
[----:B------:R-:W-:Y:S05]  /*f190*/  BSYNC B0 ;  /* 0x0000000000007941 */ /* 0x000fea0003800000 */
.L_x_2925:
[----:B-----5:R2:W-:Y:S02]  /*f1a0*/  STS.128 [R248+0x3000], R12 ;  /* 0x0030000cf8007388 */ /* 0x0205e40000000c00 */
.L_x_2922:
[----:B------:R-:W-:Y:S05]  /*f1b0*/  BSYNC B1 ;  /* 0x0000000000017941 */ /* 0x000fea0003800000 */
.L_x_2921:
[----:B-1----:R-:W-:-:S05]  /*f1c0*/  VIADD R32, R166, 0x30 ;  /* 0x00000030a6207836 */ /* 0x002fca0000000000 */
[----:B------:R-:W-:-:S04]  /*f1d0*/  ISETP.GE.AND P0, PT, R32, R8, PT ;  /* 0x000000082000720c */ /* 0x000fc80003f06270 */
[----:B------:R-:W-:-:S13]  /*f1e0*/  ISETP.LT.OR P0, PT, R52, -0x187, P0 ;  /* 0xfffffe793400780c */ /* 0x000fda0000701670 */
[----:B------:R-:W-:Y:S05]  /*f1f0*/  @P0 BRA `(.L_x_2927) ;  /* 0x0000003800000947 */ /* 0x000fea0003800000 */
[----:B--234-:R1:W5:Y:S01]  /*f200*/  LD.E.128 R12, desc[UR6][R34.64] ;  /* 0x00000006220c7980 */ /* 0x01c362000c101d00 */
[----:B------:R-:W-:-:S05]  /*f210*/  IMAD R4, R2, 0x30, RZ ;  /* 0x0000003002047824 */ /* 0x000fca00078e02ff */
        /* <DEDUP_REMOVED lines=10> */
[----:B-1----:R-:W-:Y:S06]  /*f2c0*/  @P0 BRA `(.L_x_2929) ;  /* 0x0000000000a80947 */ /* 0x002fec0003800000 */
[----:B------:R-:W2:Y:S04]  /*f2d0*/  LD.E.64 R4, desc[UR6][R28.64] ;  /* 0x000000061c047980 */ /* 0x000ea8000c101b00 */
[----:B------:R-:W3:Y:S01]  /*f2e0*/  LD.E.64 R6, desc[UR6][R26.64] ;  /* 0x000000061a067980 */ /* 0x000ee2000c101b00 */
[C---:B------:R-:W-:Y:S01]  /*f2f0*/  IMAD.U32 R22, R15.reuse, 0x10000, RZ ;  /* 0x000100000f167824 */ /* 0x040fe200078e00ff */
[----:B------:R-:W-:Y:S02]  /*f300*/  LOP3.LUT R21, R15, 0xffff0000, RZ, 0xc0, !PT ;  /* 0xffff00000f157812 */ /* 0x000fe400078ec0ff */
[C---:B------:R-:W-:Y:S02]  /*f310*/  SHF.L.U32 R8, R13.reuse, 0x10, RZ ;  /* 0x000000100d087819 */ /* 0x040fe400000006ff */
[----:B------:R-:W-:-:S02]  /*f320*/  LOP3.LUT R2, R13, 0xffff0000, RZ, 0xc0, !PT ;  /* 0xffff00000d027812 */ /* 0x000fc400078ec0ff */
[C---:B------:R-:W-:Y:S02]  /*f330*/  SHF.L.U32 R9, R12.reuse, 0x10, RZ ;  /* 0x000000100c097819 */ /* 0x040fe400000006ff */
[----:B------:R-:W-:Y:S02]  /*f340*/  LOP3.LUT R24, R12, 0xffff0000, RZ, 0xc0, !PT ;  /* 0xffff00000c187812 */ /* 0x000fe400078ec0ff */
[C---:B------:R-:W-:Y:S02]  /*f350*/  SHF.L.U32 R23, R14.reuse, 0x10, RZ ;  /* 0x000000100e177819 */ /* 0x040fe400000006ff */
[----:B------:R-:W-:Y:S02]  /*f360*/  LOP3.LUT R25, R14, 0xffff0000, RZ, 0xc0, !PT ;  /* 0xffff00000e197812 */ /* 0x000fe400078ec0ff */
[C---:B--2---:R-:W-:Y:S01]  /*f370*/  LOP3.LUT R15, R4.reuse, 0xffff0000, RZ, 0xc0, !PT ;  /* 0xffff0000040f7812 */ /* 0x044fe200078ec0ff */
[----:B------:R-:W-:Y:S01]  /*f380*/  IMAD.U32 R4, R4, 0x10000, RZ ;  /* 0x0001000004047824 */ /* 0x000fe200078e00ff */
[C---:B------:R-:W-:Y:S01]  /*f390*/  LOP3.LUT R13, R5.reuse, 0xffff0000, RZ, 0xc0, !PT ;  /* 0xffff0000050d7812 */ /* 0x040fe200078ec0ff */
[----:B------:R-:W-:Y:S01]  /*f3a0*/  IMAD.U32 R5, R5, 0x10000, RZ ;  /* 0x0001000005057824 */ /* 0x000fe200078e00ff */
[----:B---3--:R-:W-:Y:S01]  /*f3b0*/  LOP3.LUT R20, R6, 0xffff0000, RZ, 0xc0, !PT ;  /* 0xffff000006147812 */ /* 0x008fe200078ec0ff */
[----:B------:R-:W-:Y:S01]  /*f3c0*/  FMUL.FTZ R12, R2, R15 ;  /* 0x0000000f020c7220 */ /* 0x000fe20000410000 */
[----:B------:R-:W-:Y:S01]  /*f3d0*/  LOP3.LUT R16, R7, 0xffff0000, RZ, 0xc0, !PT ;  /* 0xffff000007107812 */ /* 0x000fe200078ec0ff */
[----:B------:R-:W-:Y:S01]  /*f3e0*/  FMUL.FTZ R14, R21, R13 ;  /* 0x0000000d150e7220 */ /* 0x000fe20000410000 */
[----:B------:R-:W-:Y:S01]  /*f3f0*/  SHF.L.U32 R6, R6, 0x10, RZ ;  /* 0x0000001006067819 */ /* 0x000fe200000006ff */
[----:B------:R-:W-:Y:S01]  /*f400*/  FMUL.FTZ R2, R2, R20 ;  /* 0x0000001402027220 */ /* 0x000fe20000410000 */
[----:B------:R-:W-:Y:S01]  /*f410*/  SHF.L.U32 R7, R7, 0x10, RZ ;  /* 0x0000001007077819 */ /* 0x000fe200000006ff */
[----:B------:R-:W-:Y:S01]  /*f420*/  FMUL.FTZ R21, R21, R16 ;  /* 0x0000001015157220 */ /* 0x000fe20000410000 */
[C---:B------:R-:W-:Y:S01]  /*f430*/  FFMA.FTZ R12, R8.reuse, R20, -R12 ;  /* 0x00000014080c7223 */ /* 0x040fe2000001080c */
[----:B------:R-:W-:Y:S01]  /*f440*/  FFMA.FTZ R2, R8, R15, R2 ;  /* 0x0000000f08027223 */ /* 0x000fe20000010002 */
[----:B------:R-:W-:Y:S01]  /*f450*/  FMUL.FTZ R8, R24, R4 ;  /* 0x0000000418087220 */ /* 0x000fe20000410000 */
[----:B------:R-:W-:Y:S01]  /*f460*/  FFMA.FTZ R21, R22, R13, R21 ;  /* 0x0000000d16157223 */ /* 0x000fe20000010015 */
[----:B------:R-:W-:Y:S01]  /*f470*/  FMUL.FTZ R24, R24, R6 ;  /* 0x0000000618187220 */ /* 0x000fe20000410000 */
[C---:B------:R-:W-:Y:S01]  /*f480*/  FMUL.FTZ R13, R25.reuse, R5 ;  /* 0x00000005190d7220 */ /* 0x040fe20000410000 */
        /* <DEDUP_REMOVED lines=14> */
.L_x_2929:
[----:B------:R-:W-:Y:S05]  /*f570*/  BSYNC B0 ;  /* 0x0000000000007941 */ /* 0x000fea0003800000 */
.L_x_2928:
        /* <DEDUP_REMOVED lines=8> */
[----:B-----5:R-:W-:Y:S01]  /*f600*/  SHF.L.U32 R2, R13, 0x10, RZ ;  /* 0x000000100d027819 */ /* 0x020fe200000006ff */
[----:B------:R-:W-:Y:S01]  /*f610*/  IMAD.U32 R19, R15, 0x10000, RZ ;  /* 0x000100000f137824 */ /* 0x000fe200078e00ff */
[----:B------:R-:W-:Y:S02]  /*f620*/  LOP3.LUT R0, R13, 0xffff0000, RZ, 0xc0, !PT ;  /* 0xffff00000d007812 */ /* 0x000fe400078ec0ff */
[C---:B------:R-:W-:Y:S02]  /*f630*/  SHF.L.U32 R8, R12.reuse, 0x10, RZ ;  /* 0x000000100c087819 */ /* 0x040fe400000006ff */
[----:B------:R-:W-:-:S02]  /*f640*/  LOP3.LUT R21, R12, 0xffff0000, RZ, 0xc0, !PT ;  /* 0xffff00000c157812 */ /* 0x000fc400078ec0ff */
        /* <DEDUP_REMOVED lines=17> */
[----:B------:R-:W-:Y:S01]  /*f760*/  FMUL.FTZ R2, R21, R4 ;  /* 0x0000000415027220 */ /* 0x000fe20000410000 */
[----:B------:R-:W-:Y:S01]  /*f770*/  FFMA.FTZ R18, R19, R12, R18 ;  /* 0x0000000c13127223 */ /* 0x000fe20000010012 */
[C---:B------:R-:W-:Y:S01]  /*f780*/  FMUL.FTZ R12, R22.reuse, R5 ;  /* 0x00000005160c7220 */ /* 0x040fe20000410000 */
[-C--:B------:R-:W-:Y:S01]  /*f790*/  FMUL.FTZ R21, R21, R6.reuse ;  /* 0x0000000615157220 */ /* 0x080fe20000410000 */
[----:B------:R-:W-:Y:S01]  /*f7a0*/  FMUL.FTZ R22, R22, R7 ;  /* 0x0000000716167220 */ /* 0x000fe20000410000 */
        /* <DEDUP_REMOVED lines=13> */
.L_x_2931:
[----:B------:R-:W-:Y:S05]  /*f880*/  BSYNC B0 ;  /* 0x0000000000007941 */ /* 0x000fea0003800000 */
.L_x_2930:
[----:B-----5:R2:W-:Y:S01]  /*f890*/  STS.128 [R248+0x3800], R12 ;  /* 0x0038000cf8007388 */ /* 0x0205e20000000c00 */
[----:B------:R-:W-:Y:S05]  /*f8a0*/  BRA `(.L_x_2927) ;  /* 0x0000003000547947 */ /* 0x000fea0003800000 */
.L_x_2908:
        /* <DEDUP_REMOVED lines=14> */
[C---:B-----5:R-:W-:Y:S01]  /*f990*/  LEA R14, P0, R12.reuse, R28, 0x1 ;  /* 0x0000001c0c0e7211 */ /* 0x060fe200078008ff */
[----:B------:R-:W2:Y:S03]  /*f9a0*/  LD.E.128 R4, desc[UR6][R4.64] ;  /* 0x0000000604047980 */ /* 0x000ea6000c101d00 */
[----:B------:R-:W-:Y:S01]  /*f9b0*/  LEA.HI.X R15, R12, R29, R3, 0x1, P0 ;  /* 0x0000001d0c0f7211 */ /* 0x000fe200000f0c03 */
[----:B------:R-:W-:Y:S01]  /*f9c0*/  IMAD.MOV.U32 R3, RZ, RZ, RZ ;  /* 0x000000ffff037224 */ /* 0x000fe200078e00ff */
[----:B------:R-:W-:-:S04]  /*f9d0*/  @P1 IADD3 R3, -R2, RZ, RZ ;  /* 0x000000ff02031210 */ /* 0x000fc80007ffe1ff */
[C---:B------:R-:W-:Y:S01]  /*f9e0*/  IADD3 R20, P0, R3.reuse, R9, RZ ;  /* 0x0000000903147210 */ /* 0x040fe20007f1e0ff */
[----:B------:R-:W3:Y:S03]  /*f9f0*/  LD.E.128 R12, desc[UR6][R14.64] ;  /* 0x000000060e0c7980 */ /* 0x000ee6000c101d00 */
[----:B------:R-:W-:Y:S02]  /*fa00*/  LEA.HI.X.SX32 R3, R3, R16, 0x1, P0 ;  /* 0x0000001003037211 */ /* 0x000fe400000f0eff */
[----:B------:R-:W-:-:S04]  /*fa10*/  LEA R22, P0, R20, R30, 0x1 ;  /* 0x0000001e14167211 */ /* 0x000fc800078008ff */
[----:B------:R-:W-:-:S06]  /*fa20*/  LEA.HI.X R23, R20, R31, R3, 0x1, P0 ;  /* 0x0000001f14177211 */ /* 0x000fcc00000f0c03 */
[----:B------:R-:W4:Y:S01]  /*fa30*/  LD.E.128 R20, desc[UR6][R22.64] ;  /* 0x0000000616147980 */ /* 0x000f22000c101d00 */
[C---:B------:R-:W-:Y:S01]  /*fa40*/  LOP3.LUT R3, R25.reuse, 0xffff0000, RZ, 0xc0, !PT ;  /* 0xffff000019037812 */ /* 0x040fe200078ec0ff */
        /* <DEDUP_REMOVED lines=13> */
[----:B------:R-:W-:Y:S01]  /*fb20*/  LOP3.LUT R68, R7, 0xffff0000, RZ, 0xc0, !PT ;  /* 0xffff000007447812 */ /* 0x000fe200078ec0ff */
[----:B---3--:R-:W-:Y:S01]  /*fb30*/  IMAD.U32 R67, R12, 0x10000, RZ ;  /* 0x000100000c437824 */ /* 0x008fe200078e00ff */
        /* <DEDUP_REMOVED lines=48> */
.L_x_2935:
[----:B------:R-:W-:Y:S05]  /*fe40*/  BSYNC B0 ;  /* 0x0000000000007941 */ /* 0x000fea0003800000 */
.L_x_2934:
[----:B-----5:R2:W-:Y:S04]  /*fe50*/  STS.128 [R248], R24 ;  /* 0x00000018f8007388 */ /* 0x0205e80000000c00 */
[----:B--2---:R2:W5:Y:S01]  /*fe60*/  LD.E.128 R24, desc[UR6][R44.64+0x80] ;  /* 0x000080062c187980 */ /* 0x004562000c101d00 */
        /* <DEDUP_REMOVED lines=25> */
[----:B-12---:R-:W-:Y:S01]  /*10000*/  SHF.L.U32 R44, R25, 0x10, RZ ;  /* 0x00000010192c7819 */ /* 0x006fe200000006ff */
        /* <DEDUP_REMOVED lines=61> */
.L_x_2937:
[----:B------:R-:W-:Y:S05]  /*103e0*/  BSYNC B0 ;  /* 0x0000000000007941 */ /* 0x000fea0003800000 */
.L_x_2936:
[----:B-----5:R3:W-:Y:S02]  /*103f0*/  STS.128 [R248+0x2000], R24 ;  /* 0x00200018f8007388 */ /* 0x0207e40000000c00 */
.L_x_2933:
[----:B------:R-:W-:Y:S05]  /*10400*/  BSYNC B1 ;  /* 0x0000000000017941 */ /* 0x000fea0003800000 */
.L_x_2932:
        /* <DEDUP_REMOVED lines=27> */
[----:B------:R-:W3:Y:S03]  /*105c0*/  LD.E.128 R4, desc[UR6][R4.64] ;  /* 0x0000000604047980 */ /* 0x000ee6000c101d00 */
[----:B------:R-:W-:-:S06]  /*105d0*/  LEA.HI.X R23, R21, R31, R20, 0x1, P1 ;  /* 0x0000001f15177211 */ /* 0x000fcc00008f0c14 */
[----:B------:R-:W3:Y:S01]  /*105e0*/  LD.E.128 R20, desc[UR6][R22.64] ;  /* 0x0000000616147980 */ /* 0x000ee2000c101d00 */
[C---:B------:R-:W-:Y:S01]  /*105f0*/  IMAD.U32 R39, R24.reuse, 0x10000, RZ ;  /* 0x0001000018277824 */ /* 0x040fe200078e00ff */
[----:B------:R-:W-:Y:S01]  /*10600*/  LOP3.LUT R36, R24, 0xffff0000, RZ, 0xc0, !PT ;  /* 0xffff000018247812 */ /* 0x000fe200078ec0ff */
[C---:B-12---:R-:W-:Y:S01]  /*10610*/  IMAD.U32 R45, R25.reuse, 0x10000, RZ ;  /* 0x00010000192d7824 */ /* 0x046fe200078e00ff */
[----:B------:R-:W-:Y:S01]  /*10620*/  LOP3.LUT R24, R25, 0xffff0000, RZ, 0xc0, !PT ;  /* 0xffff000019187812 */ /* 0x000fe200078ec0ff */
[C---:B------:R-:W-:Y:S01]  /*10630*/  IMAD.U32 R47, R27.reuse, 0x10000, RZ ;  /* 0x000100001b2f7824 */ /* 0x040fe200078e00ff */
[----:B------:R-:W-:Y:S02]  /*10640*/  LOP3.LUT R25, R27, 0xffff0000, RZ, 0xc0, !PT ;  /* 0xffff00001b197812 */ /* 0x000fe400078ec0ff */
[C---:B------:R-:W-:Y:S02]  /*10650*/  SHF.L.U32 R44, R26.reuse, 0x10, RZ ;  /* 0x000000101a2c7819 */ /* 0x040fe400000006ff */
[----:B------:R-:W-:Y:S01]  /*10660*/  LOP3.LUT R26, R26, 0xffff0000, RZ, 0xc0, !PT ;  /* 0xffff00001a1a7812 */ /* 0x000fe200078ec0ff */
[C---:B----4-:R-:W-:Y:S01]  /*10670*/  IMAD.U32 R46, R12.reuse, 0x10000, RZ ;  /* 0x000100000c2e7824 */ /* 0x050fe200078e00ff */
[----:B------:R-:W-:Y:S01]  /*10680*/  LOP3.LUT R27, R12, 0xffff0000, RZ, 0xc0, !PT ;  /* 0xffff00000c1b7812 */ /* 0x000fe200078ec0ff */
[----:B------:R-:W-:Y:S01]  /*10690*/  IMAD.U32 R64, R14, 0x10000, RZ ;  /* 0x000100000e407824 */ /* 0x000fe200078e00ff */
[C---:B------:R-:W-:Y:S01]  /*106a0*/  SHF.L.U32 R12, R13.reuse, 0x10, RZ ;  /* 0x000000100d0c7819 */ /* 0x040fe200000006ff */
[----:B---3--:R-:W-:Y:S01]  /*106b0*/  IMAD.U32 R67, R4, 0x10000, RZ ;  /* 0x0001000004437824 */ /* 0x008fe200078e00ff */
        /* <DEDUP_REMOVED lines=51> */
.L_x_2941:
[----:B------:R-:W-:Y:S05]  /*109f0*/  BSYNC B0 ;  /* 0x0000000000007941 */ /* 0x000fea0003800000 */
.L_x_2940:
[----:B-----5:R4:W-:Y:S04]  /*10a00*/  STS.128 [R248+0x800], R24 ;  /* 0x00080018f8007388 */ /* 0x0209e80000000c00 */
[----:B----4-:R4:W5:Y:S01]  /*10a10*/  LD.E.128 R24, desc[UR6][R40.64+0x80] ;  /* 0x0000800628187980 */ /* 0x010962000c101d00 */
        /* <DEDUP_REMOVED lines=21> */
[----:B------:R-:W2:Y:S01]  /*10b70*/  LD.E.128 R12, desc[UR6][R14.64] ;  /* 0x000000060e0c7980 */ /* 0x000ea2000c101d00 */
[----:B------:R-:W-:Y:S02]  /*10b80*/  LEA.HI.X.SX32 R17, R21, R17, 0x1, P1 ;  /* 0x0000001115117211 */ /* 0x000fe400008f0eff */
[----:B------:R-:W-:-:S04]  /*10b90*/  LEA R22, P1, R20, R30, 0x1 ;  /* 0x0000001e14167211 */ /* 0x000fc800078208ff */
[----:B------:R-:W-:-:S06]  /*10ba0*/  LEA.HI.X R23, R20, R31, R17, 0x1, P1 ;  /* 0x0000001f14177211 */ /* 0x000fcc00008f0c11 */
[----:B------:R-:W2:Y:S01]  /*10bb0*/  LD.E.128 R20, desc[UR6][R22.64] ;  /* 0x0000000616147980 */ /* 0x000ea2000c101d00 */
[C---:B-----5:R-:W-:Y:S01]  /*10bc0*/  LOP3.LUT R17, R25.reuse, 0xffff0000, RZ, 0xc0, !PT ;  /* 0xffff000019117812 */ /* 0x060fe200078ec0ff */
[----:B------:R-:W-:Y:S01]  /*10bd0*/  IMAD.U32 R36, R24, 0x10000, RZ ;  /* 0x0001000018247824 */ /* 0x000fe200078e00ff */
[----:B---34-:R-:W-:Y:S01]  /*10be0*/  SHF.L.U32 R40, R25, 0x10, RZ ;  /* 0x0000001019287819 */ /* 0x018fe200000006ff */
[----:B------:R-:W-:Y:S01]  /*10bf0*/  IMAD.U32 R39, R26, 0x10000, RZ ;  /* 0x000100001a277824 */ /* 0x000fe200078e00ff */
[C---:B------:R-:W-:Y:S02]  /*10c00*/  LOP3.LUT R25, R27.reuse, 0xffff0000, RZ, 0xc0, !PT ;  /* 0xffff00001b197812 */ /* 0x040fe400078ec0ff */
[----:B-12---:R-:W-:Y:S02]  /*10c10*/  SHF.L.U32 R44, R27, 0x10, RZ ;  /* 0x000000101b2c7819 */ /* 0x006fe400000006ff */
[----:B------:R-:W-:Y:S02]  /*10c20*/  LOP3.LUT R24, R24, 0xffff0000, RZ, 0xc0, !PT ;  /* 0xffff000018187812 */ /* 0x000fe400078ec0ff */
[----:B------:R-:W-:Y:S01]  /*10c30*/  LOP3.LUT R26, R26, 0xffff0000, RZ, 0xc0, !PT ;  /* 0xffff00001a1a7812 */ /* 0x000fe200078ec0ff */
[C---:B------:R-:W-:Y:S01]  /*10c40*/  IMAD.U32 R41, R4.reuse, 0x10000, RZ ;  /* 0x0001000004297824 */ /* 0x040fe200078e00ff */
[----:B------:R-:W-:Y:S01]  /*10c50*/  LOP3.LUT R27, R4, 0xffff0000, RZ, 0xc0, !PT ;  /* 0xffff0000041b7812 */ /* 0x000fe200078ec0ff */
[----:B------:R-:W-:Y:S01]  /*10c60*/  IMAD.U32 R45, R6, 0x10000, RZ ;  /* 0x00010000062d7824 */ /* 0x000fe200078e00ff */
[----:B------:R-:W-:-:S02]  /*10c70*/  SHF.L.U32 R4, R5, 0x10, RZ ;  /* 0x0000001005047819 */ /* 0x000fc400000006ff */
[----:B------:R-:W-:Y:S02]  /*10c80*/  LOP3.LUT R46, R5, 0xffff0000, RZ, 0xc0, !PT ;  /* 0xffff0000052e7812 */ /* 0x000fe400078ec0ff */
[C---:B------:R-:W-:Y:S02]  /*10c90*/  SHF.L.U32 R5, R7.reuse, 0x10, RZ ;  /* 0x0000001007057819 */ /* 0x040fe400000006ff */
[----:B------:R-:W-:Y:S01]  /*10ca0*/  LOP3.LUT R64, R7, 0xffff0000, RZ, 0xc0, !PT ;  /* 0xffff000007407812 */ /* 0x000fe200078ec0ff */
        /* <DEDUP_REMOVED lines=49> */
.L_x_2943:
[----:B------:R-:W-:Y:S05]  /*10fc0*/  BSYNC B0 ;  /* 0x0000000000007941 */ /* 0x000fea0003800000 */
.L_x_2942:
[----:B-----5:R1:W-:Y:S02]  /*10fd0*/  STS.128 [R248+0x2800], R24 ;  /* 0x00280018f8007388 */ /* 0x0203e40000000c00 */
.L_x_2939:
[----:B------:R-:W-:Y:S05]  /*10fe0*/  BSYNC B1 ;  /* 0x0000000000017941 */ /* 0x000fea0003800000 */
.L_x_2938:
[----:B------:R-:W-:Y:S01]  /*10ff0*/  VIADD R17, R166, 0x20 ;  /* 0x00000020a6117836 */ /* 0x000fe20000000000 */
[----:B------:R-:W-:Y:S04]  /*11000*/  BSSY B1, `(.L_x_2944) ;  /* 0x00000bc000017945 */ /* 0x000fe80003800000 */
[----:B------:R-:W-:-:S04]  /*11010*/  ISETP.GE.AND P0, PT, R17, R8, PT ;  /* 0x000000081100720c */ /* 0x000fc80003f06270 */
[----:B------:R-:W-:-:S13]  /*11020*/  ISETP.LT.OR P0, PT, R52, -0x107, P0 ;  /* 0xfffffef93400780c */ /* 0x000fda0000701670 */
        /* <DEDUP_REMOVED lines=16> */
[----:B-----5:R-:W-:Y:S01]  /*11130*/  LEA R12, P1, R6, R28, 0x1 ;  /* 0x0000001c060c7211 */ /* 0x020fe200078208ff */
[----:B------:R-:W-:-:S03]  /*11140*/  @P0 IMAD.MOV R22, RZ, RZ, -R2 ;  /* 0x000000ffff160224 */ /* 0x000fc600078e0a02 */
[----:B------:R-:W-:Y:S01]  /*11150*/  LEA.HI.X R13, R6, R29, R5, 0x1, P1 ;  /* 0x0000001d060d7211 */ /* 0x000fe200008f0c05 */
[----:B------:R-:W-:Y:S01]  /*11160*/  IMAD.WIDE R4, R4, 0x2, R32 ;  /* 0x0000000204047825 */ /* 0x000fe200078e0220 */
[----:B------:R-:W-:-:S04]  /*11170*/  IADD3 R21, P1, R22, R21, RZ ;  /* 0x0000001516157210 */ /* 0x000fc80007f3e0ff */
[----:B------:R-:W3:Y:S01]  /*11180*/  LD.E.128 R12, desc[UR6][R12.64] ;  /* 0x000000060c0c7980 */ /* 0x000ee2000c101d00 */
[----:B------:R-:W-:Y:S02]  /*11190*/  LEA.HI.X.SX32 R20, R22, R20, 0x1, P1 ;  /* 0x0000001416147211 */ /* 0x000fe400008f0eff */
[C---:B------:R-:W-:Y:S01]  /*111a0*/  LEA R22, P1, R21.reuse, R30, 0x1 ;  /* 0x0000001e15167211 */ /* 0x040fe200078208ff */
[----:B------:R-:W3:Y:S03]  /*111b0*/  LD.E.128 R4, desc[UR6][R4.64] ;  /* 0x0000000604047980 */ /* 0x000ee6000c101d00 */
[----:B------:R-:W-:-:S06]  /*111c0*/  LEA.HI.X R23, R21, R31, R20, 0x1, P1 ;  /* 0x0000001f15177211 */ /* 0x000fcc00008f0c14 */
[----:B------:R-:W3:Y:S01]  /*111d0*/  LD.E.128 R20, desc[UR6][R22.64] ;  /* 0x0000000616147980 */ /* 0x000ee2000c101d00 */
[C---:B------:R-:W-:Y:S01]  /*111e0*/  IMAD.U32 R39, R24.reuse, 0x10000, RZ ;  /* 0x0001000018277824 */ /* 0x040fe200078e00ff */
[----:B------:R-:W-:Y:S01]  /*111f0*/  LOP3.LUT R36, R24, 0xffff0000, RZ, 0xc0, !PT ;  /* 0xffff000018247812 */ /* 0x000fe200078ec0ff */
[----:B----4-:R-:W-:Y:S01]  /*11200*/  IMAD.U32 R40, R26, 0x10000, RZ ;  /* 0x000100001a287824 */ /* 0x010fe200078e00ff */
[C---:B------:R-:W-:Y:S02]  /*11210*/  LOP3.LUT R24, R25.reuse, 0xffff0000, RZ, 0xc0, !PT ;  /* 0xffff000019187812 */ /* 0x040fe400078ec0ff */
[----:B------:R-:W-:Y:S02]  /*11220*/  SHF.L.U32 R41, R25, 0x10, RZ ;  /* 0x0000001019297819 */ /* 0x000fe400000006ff */
[C---:B------:R-:W-:Y:S02]  /*11230*/  LOP3.LUT R25, R27.reuse, 0xffff0000, RZ, 0xc0, !PT ;  /* 0xffff00001b197812 */ /* 0x040fe400078ec0ff */
[----:B--2---:R-:W-:-:S02]  /*11240*/  SHF.L.U32 R45, R27, 0x10, RZ ;  /* 0x000000101b2d7819 */ /* 0x004fc400000006ff */
[----:B------:R-:W-:Y:S01]  /*11250*/  LOP3.LUT R26, R26, 0xffff0000, RZ, 0xc0, !PT ;  /* 0xffff00001a1a7812 */ /* 0x000fe200078ec0ff */
[C---:B---3--:R-:W-:Y:S01]  /*11260*/  IMAD.U32 R44, R12.reuse, 0x10000, RZ ;  /* 0x000100000c2c7824 */ /* 0x048fe200078e00ff */
[----:B------:R-:W-:Y:S01]  /*11270*/  LOP3.LUT R27, R12, 0xffff0000, RZ, 0xc0, !PT ;  /* 0xffff00000c1b7812 */ /* 0x000fe200078ec0ff */
[----:B------:R-:W-:Y:S01]  /*11280*/  IMAD.U32 R46, R14, 0x10000, RZ ;  /* 0x000100000e2e7824 */ /* 0x000fe200078e00ff */
[C---:B------:R-:W-:Y:S01]  /*11290*/  SHF.L.U32 R12, R13.reuse, 0x10, RZ ;  /* 0x000000100d0c7819 */ /* 0x040fe200000006ff */
[----:B------:R-:W-:Y:S01]  /*112a0*/  IMAD.U32 R65, R4, 0x10000, RZ ;  /* 0x0001000004417824 */ /* 0x000fe200078e00ff */
        /* <DEDUP_REMOVED lines=51> */
.L_x_2947:
[----:B------:R-:W-:Y:S05]  /*115e0*/  BSYNC B0 ;  /* 0x0000000000007941 */ /* 0x000fea0003800000 */
.L_x_2946:
        /* <DEDUP_REMOVED lines=8> */
[----:B---3--:R-:W-:Y:S02]  /*11670*/  LEA R24, R2, 0x40, 0x5 ;  /* 0x0000004002187811 */ /* 0x008fe400078e28ff */
        /* <DEDUP_REMOVED lines=18> */
[----:B------:R-:W2:Y:S01]  /*117a0*/  LD.E.128 R24, desc[UR6][R26.64] ;  /* 0x000000061a187980 */ /* 0x000ea2000c101d00 */
[C---:B-1---5:R-:W-:Y:S01]  /*117b0*/  IMAD.U32 R33, R12.reuse, 0x10000, RZ ;  /* 0x000100000c217824 */ /* 0x062fe200078e00ff */
[----:B------:R-:W-:Y:S01]  /*117c0*/  LOP3.LUT R32, R12, 0xffff0000, RZ, 0xc0, !PT ;  /* 0xffff00000c207812 */ /* 0x000fe200078ec0ff */
[C---:B------:R-:W-:Y:S01]  /*117d0*/  IMAD.U32 R39, R13.reuse, 0x10000, RZ ;  /* 0x000100000d277824 */ /* 0x040fe200078e00ff */
[----:B------:R-:W-:Y:S01]  /*117e0*/  LOP3.LUT R12, R13, 0xffff0000, RZ, 0xc0, !PT ;  /* 0xffff00000d0c7812 */ /* 0x000fe200078ec0ff */
[C---:B----4-:R-:W-:Y:S01]  /*117f0*/  IMAD.U32 R41, R15.reuse, 0x10000, RZ ;  /* 0x000100000f297824 */ /* 0x050fe200078e00ff */
[----:B------:R-:W-:Y:S02]  /*11800*/  LOP3.LUT R13, R15, 0xffff0000, RZ, 0xc0, !PT ;  /* 0xffff00000f0d7812 */ /* 0x000fe400078ec0ff */
[C---:B------:R-:W-:Y:S02]  /*11810*/  SHF.L.U32 R36, R14.reuse, 0x10, RZ ;  /* 0x000000100e247819 */ /* 0x040fe400000006ff */
[----:B------:R-:W-:Y:S01]  /*11820*/  LOP3.LUT R14, R14, 0xffff0000, RZ, 0xc0, !PT ;  /* 0xffff00000e0e7812 */ /* 0x000fe200078ec0ff */
[C---:B---3--:R-:W-:Y:S01]  /*11830*/  IMAD.U32 R40, R4.reuse, 0x10000, RZ ;  /* 0x0001000004287824 */ /* 0x048fe200078e00ff */
[----:B------:R-:W-:Y:S01]  /*11840*/  LOP3.LUT R15, R4, 0xffff0000, RZ, 0xc0, !PT ;  /* 0xffff0000040f7812 */ /* 0x000fe200078ec0ff */
[----:B--2---:R-:W-:Y:S01]  /*11850*/  IMAD.U32 R44, R6, 0x10000, RZ ;  /* 0x00010000062c7824 */ /* 0x004fe200078e00ff */
        /* <DEDUP_REMOVED lines=52> */
.L_x_2949:
[----:B------:R-:W-:Y:S05]  /*11ba0*/  BSYNC B0 ;  /* 0x0000000000007941 */ /* 0x000fea0003800000 */
.L_x_2948:
[----:B-----5:R1:W-:Y:S02]  /*11bb0*/  STS.128 [R248+0x3000], R12 ;  /* 0x0030000cf8007388 */ /* 0x0203e40000000c00 */
.L_x_2945:
[----:B------:R-:W-:Y:S05]  /*11bc0*/  BSYNC B1 ;  /* 0x0000000000017941 */ /* 0x000fea0003800000 */
.L_x_2944:
[----:B-1-3--:R-:W-:-:S05]  /*11bd0*/  VIADD R32, R166, 0x30 ;  /* 0x00000030a6207836 */ /* 0x00afca0000000000 */
[----:B------:R-:W-:-:S04]  /*11be0*/  ISETP.GE.AND P0, PT, R32, R8, PT ;  /* 0x000000082000720c */ /* 0x000fc80003f06270 */
[----:B------:R-:W-:-:S13]  /*11bf0*/  ISETP.LT.OR P0, PT, R52, -0x187, P0 ;  /* 0xfffffe793400780c */ /* 0x000fda0000701670 */
        /* <DEDUP_REMOVED lines=26> */
[----:B------:R-:W2:Y:S01]  /*11da0*/  LD.E.128 R20, desc[UR6][R22.64] ;  /* 0x0000000616147980 */ /* 0x000ea2000c101d00 */
[C---:B------:R-:W-:Y:S01]  /*11db0*/  LOP3.LUT R8, R25.reuse, 0xffff0000, RZ, 0xc0, !PT ;  /* 0xffff000019087812 */ /* 0x040fe200078ec0ff */
[----:B------:R-:W-:Y:S01]  /*11dc0*/  IMAD.U32 R33, R24, 0x10000, RZ ;  /* 0x0001000018217824 */ /* 0x000fe200078e00ff */
[----:B------:R-:W-:Y:S01]  /*11dd0*/  SHF.L.U32 R39, R25, 0x10, RZ ;  /* 0x0000001019277819 */ /* 0x000fe200000006ff */
[----:B------:R-:W-:Y:S01]  /*11de0*/  IMAD.U32 R36, R26, 0x10000, RZ ;  /* 0x000100001a247824 */ /* 0x000fe200078e00ff */
[C---:B------:R-:W-:Y:S02]  /*11df0*/  LOP3.LUT R25, R27.reuse, 0xffff0000, RZ, 0xc0, !PT ;  /* 0xffff00001b197812 */ /* 0x040fe400078ec0ff */
[----:B----4-:R-:W-:Y:S02]  /*11e00*/  SHF.L.U32 R41, R27, 0x10, RZ ;  /* 0x000000101b297819 */ /* 0x010fe400000006ff */
[----:B------:R-:W-:Y:S02]  /*11e10*/  LOP3.LUT R24, R24, 0xffff0000, RZ, 0xc0, !PT ;  /* 0xffff000018187812 */ /* 0x000fe400078ec0ff */
[----:B------:R-:W-:Y:S01]  /*11e20*/  LOP3.LUT R26, R26, 0xffff0000, RZ, 0xc0, !PT ;  /* 0xffff00001a1a7812 */ /* 0x000fe200078ec0ff */
[C---:B---3--:R-:W-:Y:S01]  /*11e30*/  IMAD.U32 R40, R12.reuse, 0x10000, RZ ;  /* 0x000100000c287824 */ /* 0x048fe200078e00ff */
[----:B------:R-:W-:Y:S01]  /*11e40*/  LOP3.LUT R27, R12, 0xffff0000, RZ, 0xc0, !PT ;  /* 0xffff00000c1b7812 */ /* 0x000fe200078ec0ff */
[----:B--2---:R-:W-:Y:S01]  /*11e50*/  IMAD.U32 R44, R14, 0x10000, RZ ;  /* 0x000100000e2c7824 */ /* 0x004fe200078e00ff */
        /* <DEDUP_REMOVED lines=53> */
.L_x_2951:
[----:B------:R-:W-:Y:S05]  /*121b0*/  BSYNC B0 ;  /* 0x0000000000007941 */ /* 0x000fea0003800000 */
.L_x_2950:
        /* <DEDUP_REMOVED lines=49> */
[----:B-1----:R-:W-:Y:S01]  /*124d0*/  LOP3.LUT R34, R21, 0xffff0000, RZ, 0xc0, !PT ;  /* 0xffff000015227812 */ /* 0x002fe200078ec0ff */
        /* <DEDUP_REMOVED lines=43> */
.L_x_2953:
[----:B------:R-:W-:Y:S05]  /*12790*/  BSYNC B0 ;  /* 0x0000000000007941 */ /* 0x000fea0003800000 */
.L_x_2952:
[----:B-----5:R1:W-:Y:S01]  /*127a0*/  STS.128 [R248+0x3800], R4 ;  /* 0x00380004f8007388 */ /* 0x0203e20000000c00 */
[----:B------:R-:W-:Y:S05]  /*127b0*/  BRA `(.L_x_2927) ;  /* 0x0000000000907947 */ /* 0x000fea0003800000 */
.L_x_2907:
[----:B------:R-:W-:Y:S02]  /*127c0*/  IMAD.IADD R0, R244, 0x1, -R55 ;  /* 0x00000001f4007824 */ /* 0x000fe400078e0a37 */
[C---:B------:R-:W-:Y:S02]  /*127d0*/  VIADD R3, R166.reuse, 0x10 ;  /* 0x00000010a6037836 */ /* 0x040fe40000000000 */
[C---:B--23--:R-:W-:Y:S01]  /*127e0*/  VIADD R32, R166.reuse, 0x30 ;  /* 0x00000030a6207836 */ /* 0x04cfe20000000000 */
[CC--:B------:R-:W-:Y:S01]  /*127f0*/  ISETP.GE.AND P6, PT, R166.reuse, R0.reuse, PT ;  /* 0x00000000a600720c */ /* 0x0c0fe20003fc6270 */
[----:B------:R-:W-:Y:S01]  /*12800*/  VIADD R17, R166, 0x20 ;  /* 0x00000020a6117836 */ /* 0x000fe20000000000 */
[-C--:B------:R-:W-:Y:S02]  /*12810*/  ISETP.GE.AND P5, PT, R3, R0.reuse, PT ;  /* 0x000000000300720c */ /* 0x080fe40003fa6270 */
[-C--:B------:R-:W-:Y:S02]  /*12820*/  ISETP.GE.AND P3, PT, R32, R0.reuse, PT ;  /* 0x000000002000720c */ /* 0x080fe40003f66270 */
[----:B------:R-:W-:-:S07]  /*12830*/  ISETP.GE.AND P4, PT, R17, R0, PT ;  /* 0x000000001100720c */ /* 0x000fce0003f86270 */
[----:B----4-:R-:W-:Y:S02]  /*12840*/  @!P6 LEA R6, P2, R168, R172, 0x1 ;  /* 0x000000aca806e211 */ /* 0x010fe400078408ff */
[-C--:B------:R-:W-:Y:S02]  /*12850*/  @!P5 IADD3 R4, P1, R4, R168.reuse, RZ ;  /* 0x000000a80404d210 */ /* 0x080fe40007f3e0ff */
[----:B------:R-:W-:Y:S01]  /*12860*/  @!P3 IMAD.MOV.U32 R8, RZ, RZ, R168 ;  /* 0x000000ffff08b224 */ /* 0x000fe200078e00a8 */
[--C-:B------:R-:W-:Y:S01]  /*12870*/  @!P6 LEA.HI.X R7, R168, R173, R165.reuse, 0x1, P2 ;  /* 0x000000ada807e211 */ /* 0x100fe200010f0ca5 */
[--C-:B------:R-:W-:Y:S01]  /*12880*/  @!P3 IMAD.MOV.U32 R9, RZ, RZ, R165.reuse ;  /* 0x000000ffff09b224 */ /* 0x100fe200078e00a5 */
[----:B------:R-:W-:Y:S01]  /*12890*/  @!P4 LEA R0, P0, R170, R168, 0x5 ;  /* 0x000000a8aa00c211 */ /* 0x000fe200078028ff */
        /* <DEDUP_REMOVED lines=22> */
.L_x_2927:
[----:B------:R-:W-:Y:S05]  /*12a00*/  BSYNC B2 ;  /* 0x0000000000027941 */ /* 0x000fea0003800000 */
.L_x_2906:
[----:B------:R-:W-:Y:S02]  /*12a10*/  VIADD R249, R50, 0xffffffff ;  /* 0xffffffff32f97836 */ /* 0x000fe40000000000 */
[C---:B-1----:R-:W-:Y:S02]  /*12a20*/  VIADD R4, R166.reuse, 0x70 ;  /* 0x00000070a6047836 */ /* 0x042fe40000000000 */
[----:B------:R-:W-:Y:S02]  /*12a30*/  IMAD.SHL.U32 R2, R249, 0x80, RZ ;  /* 0x00000080f9027824 */ /* 0x000fe400078e00ff */
[C---:B------:R-:W-:Y:S02]  /*12a40*/  VIADD R5, R166.reuse, 0x60 ;  /* 0x00000060a6057836 */ /* 0x040fe40000000000 */
[----:B------:R-:W-:Y:S02]  /*12a50*/  IMAD.IADD R0, R51, 0x1, -R2 ;  /* 0x0000000133007824 */ /* 0x000fe400078e0a02 */
[----:B------:R-:W-:-:S02]  /*12a60*/  VIADD R6, R166, 0x50 ;  /* 0x00000050a6067836 */ /* 0x000fc40000000000 */
[C---:B------:R-:W-:Y:S01]  /*12a70*/  VIADD R7, R166.reuse, 0x40 ;  /* 0x00000040a6077836 */ /* 0x040fe20000000000 */
[-C--:B------:R-:W-:Y:S02]  /*12a80*/  ISETP.GE.AND P6, PT, R166, R0.reuse, PT ;  /* 0x00000000a600720c */ /* 0x080fe40003fc6270 */
[-C--:B------:R-:W-:Y:S02]  /*12a90*/  ISETP.GE.AND P0, PT, R3, R0.reuse, PT ;  /* 0x000000000300720c */ /* 0x080fe40003f06270 */
[-C--:B------:R-:W-:Y:S02]  /*12aa0*/  ISETP.GE.AND P5, PT, R32, R0.reuse, PT ;  /* 0x000000002000720c */ /* 0x080fe40003fa6270 */
[-C--:B------:R-:W-:Y:S02]  /*12ab0*/  ISETP.GE.AND P1, PT, R4, R0.reuse, PT ;  /* 0x000000000400720c */ /* 0x080fe40003f26270 */
[-C--:B------:R-:W-:Y:S02]  /*12ac0*/  ISETP.GE.AND P2, PT, R5, R0.reuse, PT ;  /* 0x000000000500720c */ /* 0x080fe40003f46270 */
[----:B------:R-:W-:-:S03]  /*12ad0*/  ISETP.GE.AND P3, PT, R6, R0, PT ;  /* 0x000000000600720c */ /* 0x000fc60003f66270 */
[--C-:B--234-:R-:W-:Y:S02]  /*12ae0*/  @!P6 IMAD.MOV.U32 R12, RZ, RZ, R236.reuse ;  /* 0x000000ffff0ce224 */ /* 0x11cfe400078e00ec */
[--C-:B------:R-:W-:Y:S01]  /*12af0*/  @!P6 IMAD.MOV.U32 R13, RZ, RZ, R235.reuse ;  /* 0x000000ffff0de224 */ /* 0x100fe200078e00eb */
[C---:B------:R-:W-:Y:S01]  /*12b00*/  @!P0 LEA R14, P4, R59.reuse, R236, 0x1 ;  /* 0x000000ec3b0e8211 */ /* 0x040fe200078808ff */
[----:B------:R-:W-:Y:S02]  /*12b10*/  @!P5 IMAD.MOV.U32 R8, RZ, RZ, R236 ;  /* 0x000000ffff08d224 */ /* 0x000fe400078e00ec */
[----:B------:R-:W-:Y:S01]  /*12b20*/  @!P5 IMAD.MOV.U32 R9, RZ, RZ, R235 ;  /* 0x000000ffff09d224 */ /* 0x000fe200078e00eb */
[----:B------:R-:W-:Y:S01]  /*12b30*/  @!PT LDS RZ, [RZ] ;  /* 0x00000000fffff984 */ /* 0x000fe20000000800 */
[----:B------:R-:W-:Y:S01]  /*12b40*/  @!PT LDS RZ, [RZ] ;  /* 0x00000000fffff984 */ /* 0x000fe20000000800 */
[----:B------:R-:W-:Y:S01]  /*12b50*/  @!PT LDS RZ, [RZ] ;  /* 0x00000000fffff984 */ /* 0x000fe20000000800 */
[----:B------:R-:W-:Y:S01]  /*12b60*/  @!P6 LDGSTS.E.BYPASS.LTC128B.128 [R248+0x4000], desc[UR6][R12.64] ;  /* 0x040000000cf8efae */ /* 0x000fe2000b901d46 */
[----:B------:R-:W-:Y:S01]  /*12b70*/  @!P0 LEA.HI.X R15, R59, R235, R60, 0x1, P4 ;  /* 0x000000eb3b0f8211 */ /* 0x000fe200020f0c3c */
[----:B------:R-:W-:Y:S01]  /*12b80*/  @!P5 IMAD R24, R43, 0x60, RZ ;  /* 0x000000602b18d824 */ /* 0x000fe200078e02ff */
[-C--:B------:R-:W-:Y:S01]  /*12b90*/  ISETP.GE.AND P4, PT, R7, R0.reuse, PT ;  /* 0x000000000700720c */ /* 0x080fe20003f86270 */
[----:B------:R-:W-:Y:S01]  /*12ba0*/  @!P6 LDGSTS.E.BYPASS.LTC128B.128 [R248+0x8000], desc[UR6][R12.64+0x80] ;  /* 0x080000800cf8efae */ /* 0x000fe2000b901d46 */
[----:B------:R-:W-:Y:S01]  /*12bb0*/  ISETP.GE.AND P6, PT, R17, R0, PT ;  /* 0x000000001100720c */ /* 0x000fe20003fc6270 */
[----:B------:R-:W-:-:S02]  /*12bc0*/  @!P5 IMAD.WIDE.U32 R8, R42, 0x60, R8 ;  /* 0x000000602a08d825 */ /* 0x000fc400078e0008 */
[----:B------:R-:W-:Y:S02]  /*12bd0*/  @!P0 LDGSTS.E.BYPASS.LTC128B.128 [R248+0x4800], desc[UR6][R14.64] ;  /* 0x048000000ef88fae */ /* 0x000fe4000b901d46 */
[----:B------:R-:W-:Y:S02]  /*12be0*/  @!P1 IMAD.MOV.U32 R18, RZ, RZ, R236 ;  /* 0x000000ffff129224 */ /* 0x000fe400078e00ec */
[----:B------:R-:W-:Y:S01]  /*12bf0*/  @!P1 IMAD.MOV.U32 R19, RZ, RZ, R235 ;  /* 0x000000ffff139224 */ /* 0x000fe200078e00eb */
[----:B------:R1:W-:Y:S01]  /*12c00*/  @!P0 LDGSTS.E.BYPASS.LTC128B.128 [R248+0x8800], desc[UR6][R14.64+0x80] ;  /* 0x088000800ef88fae */ /* 0x0003e2000b901d46 */
[----:B------:R-:W-:Y:S02]  /*12c10*/  @!P5 IMAD.IADD R25, R24, 0x1, R9 ;  /* 0x000000011819d824 */ /* 0x000fe400078e0209 */
[----:B------:R-:W-:Y:S02]  /*12c20*/  @!P5 IMAD.MOV.U32 R24, RZ, RZ, R8 ;  /* 0x000000ffff18d224 */ /* 0x000fe400078e0008 */
[----:B------:R-:W-:-:S02]  /*12c30*/  @!P1 IMAD R8, R43, 0xe0, RZ ;  /* 0x000000e02b089824 */ /* 0x000fc400078e02ff */
[----:B------:R-:W-:Y:S02]  /*12c40*/  @!P2 IMAD.MOV.U32 R20, RZ, RZ, R236 ;  /* 0x000000ffff14a224 */ /* 0x000fe400078e00ec */
[----:B------:R-:W-:Y:S02]  /*12c50*/  @!P2 IMAD.MOV.U32 R21, RZ, RZ, R235 ;  /* 0x000000ffff15a224 */ /* 0x000fe400078e00eb */
[----:B------:R-:W-:-:S04]  /*12c60*/  @!P1 IMAD.WIDE.U32 R18, R42, 0xe0, R18 ;  /* 0x000000e02a129825 */ /* 0x000fc800078e0012 */
[----:B------:R-:W-:Y:S02]  /*12c70*/  @!P3 IMAD.MOV.U32 R22, RZ, RZ, R236 ;  /* 0x000000ffff16b224 */ /* 0x000fe400078e00ec */
[----:B------:R-:W-:Y:S02]  /*12c80*/  @!P3 IMAD.MOV.U32 R23, RZ, RZ, R235 ;  /* 0x000000ffff17b224 */ /* 0x000fe400078e00eb */
[----:B------:R-:W-:Y:S02]  /*12c90*/  @!P2 IMAD R9, R43, 0xc0, RZ ;  /* 0x000000c02b09a824 */ /* 0x000fe400078e02ff */
[----:B------:R-:W-:-:S04]  /*12ca0*/  @!P2 IMAD.WIDE.U32 R20, R42, 0xc0, R20 ;  /* 0x000000c02a14a825 */ /* 0x000fc800078e0014 */
[----:B------:R-:W-:Y:S01]  /*12cb0*/  @!P1 IMAD.IADD R19, R8, 0x1, R19 ;  /* 0x0000000108139824 */ /* 0x000fe200078e0213 */
[CC--:B-1----:R-:W-:Y:S01]  /*12cc0*/  @!P6 LEA R14, P0, R42.reuse, R236.reuse, 0x6 ;  /* 0x000000ec2a0ee211 */ /* 0x0c2fe200078030ff */
[----:B------:R-:W-:Y:S02]  /*12cd0*/  @!P3 IMAD R12, R43, 0xa0, RZ ;  /* 0x000000a02b0cb824 */ /* 0x000fe400078e02ff */
[C---:B------:R-:W-:Y:S01]  /*12ce0*/  @!P3 IMAD.WIDE.U32 R22, R42.reuse, 0xa0, R22 ;  /* 0x000000a02a16b825 */ /* 0x040fe200078e0016 */
[CC--:B------:R-:W-:Y:S02]  /*12cf0*/  @!P6 LEA.HI.X R15, R42.reuse, R235.reuse, R43, 0x6, P0 ;  /* 0x000000eb2a0fe211 */ /* 0x0c0fe400000f342b */
[----:B------:R-:W-:Y:S01]  /*12d00*/  @!P4 LEA R8, P0, R42, R236, 0x7 ;  /* 0x000000ec2a08c211 */ /* 0x000fe200078038ff */
[----:B------:R-:W-:Y:S02]  /*12d10*/  @!P2 IMAD.IADD R21, R9, 0x1, R21 ;  /* 0x000000010915a824 */ /* 0x000fe400078e0215 */
[----:B------:R-:W-:Y:S01]  /*12d20*/  @!P3 IMAD.IADD R13, R12, 0x1, R23 ;  /* 0x000000010c0db824 */ /* 0x000fe200078e0217 */
[----:B------:R-:W-:Y:S01]  /*12d30*/  @!P4 LEA.HI.X R9, R42, R235, R43, 0x7, P0 ;  /* 0x000000eb2a09c211 */ /* 0x000fe200000f3c2b */
[----:B------:R-:W-:Y:S01]  /*12d40*/  @!P6 LDGSTS.E.BYPASS.LTC128B.128 [R248+0x5000], desc[UR6][R14.64] ;  /* 0x050000000ef8efae */ /* 0x000fe2000b901d46 */
[----:B------:R-:W-:Y:S01]  /*12d50*/  @!P3 IMAD.MOV.U32 R12, RZ, RZ, R22 ;  /* 0x000000ffff0cb224 */ /* 0x000fe200078e0016 */
[----:B------:R-:W-:-:S02]  /*12d60*/  ISETP.GE.AND P0, PT, R3, R0, PT ;  /* 0x000000000300720c */ /* 0x000fc40003f06270 */
[----:B------:R-:W-:Y:S01]  /*12d70*/  @!P6 LDGSTS.E.BYPASS.LTC128B.128 [R248+0x9000], desc[UR6][R14.64+0x80] ;  /* 0x090000800ef8efae */ /* 0x000fe2000b901d46 */
[----:B------:R-:W-:-:S03]  /*12d80*/  ISETP.GE.AND P6, PT, R166, R0, PT ;  /* 0x00000000a600720c */ /* 0x000fc60003fc6270 */
[----:B------:R-:W-:Y:S04]  /*12d90*/  @!P5 LDGSTS.E.BYPASS.LTC128B.128 [R248+0x5800], desc[UR6][R24.64] ;  /* 0x0580000018f8dfae */ /* 0x000fe8000b901d46 */
[----:B------:R-:W-:Y:S01]  /*12da0*/  @!P5 LDGSTS.E.BYPASS.LTC128B.128 [R248+0x9800], desc[UR6][R24.64+0x80] ;  /* 0x0980008018f8dfae */ /* 0x000fe2000b901d46 */
[----:B------:R-:W-:-:S03]  /*12db0*/  ISETP.GE.AND P5, PT, R32, R0, PT ;  /* 0x000000002000720c */ /* 0x000fc60003fa6270 */
[----:B------:R-:W-:Y:S04]  /*12dc0*/  @!P4 LDGSTS.E.BYPASS.LTC128B.128 [R248+0x6000], desc[UR6][R8.64] ;  /* 0x0600000008f8cfae */ /* 0x000fe8000b901d46 */
[----:B------:R1:W-:Y:S04]  /*12dd0*/  @!P4 LDGSTS.E.BYPASS.LTC128B.128 [R248+0xa000], desc[UR6][R8.64+0x80] ;  /* 0x0a00008008f8cfae */ /* 0x0003e8000b901d46 */
[----:B------:R-:W-:Y:S04]  /*12de0*/  @!P3 LDGSTS.E.BYPASS.LTC128B.128 [R248+0x6800], desc[UR6][R12.64] ;  /* 0x068000000cf8bfae */ /* 0x000fe8000b901d46 */
[----:B------:R2:W-:Y:S01]  /*12df0*/  @!P3 LDGSTS.E.BYPASS.LTC128B.128 [R248+0xa800], desc[UR6][R12.64+0x80] ;  /* 0x0a8000800cf8bfae */ /* 0x0005e2000b901d46 */
[----:B------:R-:W-:-:S03]  /*12e00*/  ISETP.GE.AND P3, PT, R6, R0, PT ;  /* 0x000000000600720c */ /* 0x000fc60003f66270 */
[----:B------:R-:W-:Y:S04]  /*12e10*/  @!P2 LDGSTS.E.BYPASS.LTC128B.128 [R248+0x7000], desc[UR6][R20.64] ;  /* 0x0700000014f8afae */ /* 0x000fe8000b901d46 */
[----:B------:R-:W-:Y:S01]  /*12e20*/  @!P2 LDGSTS.E.BYPASS.LTC128B.128 [R248+0xb000], desc[UR6][R20.64+0x80] ;  /* 0x0b00008014f8afae */ /* 0x000fe2000b901d46 */
[-C--:B------:R-:W-:Y:S01]  /*12e30*/  ISETP.GE.AND P2, PT, R5, R0.reuse, PT ;  /* 0x000000000500720c */ /* 0x080fe20003f46270 */
[----:B------:R-:W-:Y:S02]  /*12e40*/  @!P6 IMAD.MOV.U32 R5, RZ, RZ, R238 ;  /* 0x000000ffff05e224 */ /* 0x000fe400078e00ee */
[----:B------:R-:W-:Y:S04]  /*12e50*/  @!P1 LDGSTS.E.BYPASS.LTC128B.128 [R248+0x7800], desc[UR6][R18.64] ;  /* 0x0780000012f89fae */ /* 0x000fe8000b901d46 */
[----:B------:R-:W-:Y:S01]  /*12e60*/  @!P1 LDGSTS.E.BYPASS.LTC128B.128 [R248+0xb800], desc[UR6][R18.64+0x80] ;  /* 0x0b80008012f89fae */ /* 0x000fe2000b901d46 */
[----:B------:R-:W-:Y:S01]  /*12e70*/  ISETP.GE.AND P1, PT, R4, R0, PT ;  /* 0x000000000400720c */ /* 0x000fe20003f26270 */
[----:B------:R-:W-:Y:S01]  /*12e80*/  @!P6 IMAD.MOV.U32 R4, RZ, RZ, R239 ;  /* 0x000000ffff04e224 */ /* 0x000fe200078e00ef */
[C---:B-1----:R-:W-:Y:S01]  /*12e90*/  @!P0 LEA R8, P4, R57.reuse, R239, 0x1 ;  /* 0x000000ef39088211 */ /* 0x042fe200078808ff */
[----:B------:R-:W0:Y:S03]  /*12ea0*/  LDGDEPBAR ;  /* 0x00000000000079af */ /* 0x000e260000000000 */
[----:B------:R-:W-:Y:S01]  /*12eb0*/  @!P0 LEA.HI.X R9, R57, R238, R58, 0x1, P4 ;  /* 0x000000ee39098211 */ /* 0x000fe200020f0c3a */
[----:B------:R-:W3:Y:S01]  /*12ec0*/  LD.E R3, desc[UR6][R10.64+0x188] ;  /* 0x000188060a037980 */ /* 0x000ee2000c101900 */
[----:B------:R-:W-:Y:S01]  /*12ed0*/  ISETP.GE.AND P4, PT, R7, R0, PT ;  /* 0x000000000700720c */ /* 0x000fe20003f86270 */
[----:B------:R-:W-:-:S02]  /*12ee0*/  @!P5 IMAD R6, R49, 0x60, RZ ;  /* 0x000000603106d824 */ /* 0x000fc400078e02ff */
[--C-:B------:R-:W-:Y:S02]  /*12ef0*/  @!P3 IMAD.MOV.U32 R14, RZ, RZ, R239.reuse ;  /* 0x000000ffff0eb224 */ /* 0x100fe400078e00ef */
[--C-:B------:R-:W-:Y:S02]  /*12f00*/  @!P3 IMAD.MOV.U32 R15, RZ, RZ, R238.reuse ;  /* 0x000000ffff0fb224 */ /* 0x100fe400078e00ee */
[----:B--2---:R-:W-:Y:S02]  /*12f10*/  @!P2 IMAD.MOV.U32 R12, RZ, RZ, R239 ;  /* 0x000000ffff0ca224 */ /* 0x004fe400078e00ef */
[----:B------:R-:W-:Y:S02]  /*12f20*/  @!P2 IMAD.MOV.U32 R13, RZ, RZ, R238 ;  /* 0x000000ffff0da224 */ /* 0x000fe400078e00ee */
[----:B------:R-:W-:-:S04]  /*12f30*/  @!P3 IMAD.WIDE.U32 R14, R48, 0xa0, R14 ;  /* 0x000000a0300eb825 */ /* 0x000fc800078e000e */
[----:B------:R-:W-:Y:S01]  /*12f40*/  @!P2 IMAD.WIDE.U32 R12, R48, 0xc0, R12 ;  /* 0x000000c0300ca825 */ /* 0x000fe200078e000c */
[----:B------:R-:W-:-:S04]  /*12f50*/  DEPBAR.LE SB0, 0x0 ;  /* 0x000080000000791a */ /* 0x000fc80000000000 */
[----:B------:R-:W-:Y:S06]  /*12f60*/  BAR.SYNC.DEFER_BLOCKING 0x0 ;  /* 0x0000000000007b1d */ /* 0x000fec0000010000 */
[----:B------:R-:W-:Y:S04]  /*12f70*/  @P6 STS.128 [R248+0xc000], RZ ;  /* 0x00c000fff8006388 */ /* 0x000fe80000000c00 */
[----:B------:R-:W-:Y:S04]  /*12f80*/  @P6 STS.128 [R248+0x10000], RZ ;  /* 0x010000fff8006388 */ /* 0x000fe80000000c00 */
[----:B------:R-:W-:Y:S01]  /*12f90*/  @!PT LDS RZ, [RZ] ;  /* 0x00000000fffff984 */ /* 0x000fe20000000800 */
[----:B------:R-:W-:Y:S01]  /*12fa0*/  @!PT LDS RZ, [RZ] ;  /* 0x00000000fffff984 */ /* 0x000fe20000000800 */
[----:B------:R-:W-:Y:S01]  /*12fb0*/  @!PT LDS RZ, [RZ] ;  /* 0x00000000fffff984 */ /* 0x000fe20000000800 */
[----:B------:R-:W-:Y:S04]  /*12fc0*/  @!P6 LDGSTS.E.BYPASS.LTC128B.128 [R248+0xc000], desc[UR6][R4.64] ;  /* 0x0c00000004f8efae */ /* 0x000fe8000b901d46 */
[----:B------:R1:W-:Y:S01]  /*12fd0*/  @!P6 LDGSTS.E.BYPASS.LTC128B.128 [R248+0x10000], desc[UR6][R4.64+0x80] ;  /* 0x1000008004f8efae */ /* 0x0003e2000b901d46 */
[----:B------:R-:W-:Y:S01]  /*12fe0*/  ISETP.GE.AND P6, PT, R17, R0, PT ;  /* 0x000000001100720c */ /* 0x000fe20003fc6270 */
[----:B------:R-:W-:-:S02]  /*12ff0*/  @!P1 IMAD R0, R49, 0xe0, RZ ;  /* 0x000000e031009824 */ /* 0x000fc400078e02ff */
        /* <DEDUP_REMOVED lines=8> */
[----:B------:R-:W-:Y:S01]  /*13080*/  @P6 STS.128 [R248+0x11000], RZ ;  /* 0x011000fff8006388 */ /* 0x000fe20000000c00 */
[----:B-1----:R-:W-:-:S02]  /*13090*/  @!P3 IMAD R5, R49, 0xa0, RZ ;  /* 0x000000a03105b824 */ /* 0x002fc400078e02ff */
[----:B------:R-:W-:Y:S02]  /*130a0*/  @!P2 IMAD R4, R49, 0xc0, RZ ;  /* 0x000000c03104a824 */ /* 0x000fe400078e02ff */
[----:B------:R-:W-:Y:S02]  /*130b0*/  @!P3 IMAD.IADD R15, R5, 0x1, R15 ;  /* 0x00000001050fb824 */ /* 0x000fe400078e020f */
[----:B------:R-:W-:Y:S02]  /*130c0*/  @!P2 IMAD.IADD R5, R4, 0x1, R13 ;  /* 0x000000010405a824 */ /* 0x000fe400078e020d */
[----:B------:R-:W-:Y:S02]  /*130d0*/  @!P2 IMAD.MOV.U32 R4, RZ, RZ, R12 ;  /* 0x000000ffff04a224 */ /* 0x000fe400078e000c */
[----:B--2---:R-:W-:Y:S02]  /*130e0*/  @!P5 IMAD.MOV.U32 R8, RZ, RZ, R239 ;  /* 0x000000ffff08d224 */ /* 0x004fe400078e00ef */
[----:B------:R-:W-:-:S02]  /*130f0*/  @!P5 IMAD.MOV.U32 R9, RZ, RZ, R238 ;  /* 0x000000ffff09d224 */ /* 0x000fc400078e00ee */
[----:B------:R-:W-:-:S04]  /*13100*/  @!P5 IMAD.WIDE.U32 R16, R48, 0x60, R8 ;  /* 0x000000603010d825 */ /* 0x000fc800078e0008 */
[----:B------:R-:W-:Y:S01]  /*13110*/  @!P5 IMAD.IADD R17, R6, 0x1, R17 ;  /* 0x000000010611d824 */ /* 0x000fe200078e0211 */
[CC--:B------:R-:W-:Y:S01]  /*13120*/  @!P6 LEA R6, P0, R48.reuse, R239.reuse, 0x6 ;  /* 0x000000ef3006e211 */ /* 0x0c0fe200078030ff */
[----:B------:R-:W-:Y:S02]  /*13130*/  @!P1 IMAD.MOV.U32 R8, RZ, RZ, R239 ;  /* 0x000000ffff089224 */ /* 0x000fe400078e00ef */
[----:B------:R-:W-:Y:S01]  /*13140*/  @!P1 IMAD.MOV.U32 R9, RZ, RZ, R238 ;  /* 0x000000ffff099224 */ /* 0x000fe200078e00ee */
[CC--:B------:R-:W-:Y:S02]  /*13150*/  @!P6 LEA.HI.X R7, R48.reuse, R238.reuse, R49, 0x6, P0 ;  /* 0x000000ee3007e211 */ /* 0x0c0fe400000f3431 */
[C---:B------:R-:W-:Y:S01]  /*13160*/  @!P4 LEA R12, P0, R48.reuse, R239, 0x7 ;  /* 0x000000ef300cc211 */ /* 0x040fe200078038ff */
[C---:B------:R-:W-:Y:S02]  /*13170*/  @!P1 IMAD.WIDE.U32 R8, R48.reuse, 0xe0, R8 ;  /* 0x000000e030089825 */ /* 0x040fe400078e0008 */
[----:B------:R-:W-:Y:S01]  /*13180*/  @!PT LDS RZ, [RZ] ;  /* 0x00000000fffff984 */ /* 0x000fe20000000800 */
[----:B------:R-:W-:Y:S01]  /*13190*/  @!PT LDS RZ, [RZ] ;  /* 0x00000000fffff984 */ /* 0x000fe20000000800 */
[----:B------:R-:W-:Y:S01]  /*131a0*/  @!PT LDS RZ, [RZ] ;  /* 0x00000000fffff984 */ /* 0x000fe20000000800 */
[----:B------:R-:W-:Y:S01]  /*131b0*/  @!P6 LDGSTS.E.BYPASS.LTC128B.128 [R248+0xd000], desc[UR6][R6.64] ;  /* 0x0d00000006f8efae */ /* 0x000fe2000b901d46 */
[----:B------:R-:W-:Y:S01]  /*131c0*/  @!P4 LEA.HI.X R13, R48, R238, R49, 0x7, P0 ;  /* 0x000000ee300dc211 */ /* 0x000fe200000f3c31 */
[----:B------:R-:W-:Y:S01]  /*131d0*/  @!P1 IMAD.IADD R9, R0, 0x1, R9 ;  /* 0x0000000100099824 */ /* 0x000fe200078e0209 */
[----:B------:R-:W-:Y:S01]  /*131e0*/  SHF.R.S32.HI R0, RZ, 0x4, R63 ;  /* 0x00000004ff007819 */ /* 0x000fe2000001143f */
[----:B------:R-:W-:Y:S03]  /*131f0*/  @!P6 LDGSTS.E.BYPASS.LTC128B.128 [R248+0x11000], desc[UR6][R6.64+0x80] ;  /* 0x1100008006f8efae */ /* 0x000fe6000b901d46 */
[----:B------:R-:W-:Y:S01]  /*13200*/  LEA.HI R63, R63, R0, RZ, 0x1 ;  /* 0x000000003f3f7211 */ /* 0x000fe200078f08ff */
[----:B------:R-:W-:Y:S03]  /*13210*/  @P5 STS.128 [R248+0xd800], RZ ;  /* 0x00d800fff8005388 */ /* 0x000fe60000000c00 */
[----:B------:R-:W-:Y:S01]  /*13220*/  LOP3.LUT R63, R63, 0xfffffffe, RZ, 0xc0, !PT ;  /* 0xfffffffe3f3f7812 */ /* 0x000fe200078ec0ff */
        /* <DEDUP_REMOVED lines=33> */
[----:B------:R2:W-:Y:S01]  /*13440*/  @!P1 LDGSTS.E.BYPASS.LTC128B.128 [R248+0x13800], desc[UR6][R8.64+0x80] ;  /* 0x1380008008f89fae */ /* 0x0005e2000b901d46 */
[----:B------:R-:W-:-:S02]  /*13450*/  IMAD.IADD R63, R0, 0x1, -R63 ;  /* 0x00000001003f7824 */ /* 0x000fc400078e0a3f */
[----:B------:R-:W-:Y:S02]  /*13460*/  IMAD.SHL.U32 R0, R56, 0x40, RZ ;  /* 0x0000004038007824 */ /* 0x000fe400078e00ff */
[----:B------:R-:W-:Y:S02]  /*13470*/  IMAD.SHL.U32 R61, R61, 0x40, RZ ;  /* 0x000000403d3d7824 */ /* 0x000fe400078e00ff */
[----:B------:R-:W-:Y:S01]  /*13480*/  IMAD.SHL.U32 R166, R166, 0x8, RZ ;  /* 0x00000008a6a67824 */ /* 0x000fe200078e00ff */
[----:B------:R-:W-:Y:S01]  /*13490*/  LOP3.LUT R0, R0, 0x1c0, RZ, 0xc0, !PT ;  /* 0x000001c000007812 */ /* 0x000fe200078ec0ff */
[----:B------:R-:W-:Y:S01]  /*134a0*/  IMAD.SHL.U32 R36, R62, 0x40, RZ ;  /* 0x000000403e247824 */ /* 0x000fe200078e00ff */
[----:B------:R-:W-:Y:S01]  /*134b0*/  LOP3.LUT R61, R61, 0x1c0, RZ, 0xc0, !PT ;  /* 0x000001c03d3d7812 */ /* 0x000fe200078ec0ff */
[----:B-1----:R-:W-:Y:S01]  /*134c0*/  IMAD.SHL.U32 R4, R63, 0x8, RZ ;  /* 0x000000083f047824 */ /* 0x002fe200078e00ff */
[----:B------:R-:W-:Y:S01]  /*134d0*/  R2P PR, R56, 0x6 ;  /* 0x0000000638007804 */ /* 0x000fe20000000000 */
[----:B------:R-:W-:Y:S01]  /*134e0*/  IMAD.SHL.U32 R52, R52, 0x2, RZ ;  /* 0x0000000234347824 */ /* 0x000fe200078e00ff */
[----:B------:R-:W0:Y:S04]  /*134f0*/  LDGDEPBAR ;  /* 0x00000000000079af */ /* 0x000e280000000000 */
[----:B------:R-:W4:Y:S01]  /*13500*/  LD.E R8, desc[UR6][R10.64+0x18c] ;  /* 0x00018c060a087980 */ /* 0x000f22000c101900 */
[----:B------:R-:W-:Y:S01]  /*13510*/  LOP3.LUT R166, R0, 0x8, R166, 0xf8, !PT ;  /* 0x0000000800a67812 */ /* 0x000fe200078ef8a6 */
[----:B------:R-:W-:Y:S01]  /*13520*/  BSSY B1, `(.L_x_2954) ;  /* 0x000028a000017945 */ /* 0x000fe20003800000 */
[----:B------:R-:W-:-:S02]  /*13530*/  LOP3.LUT R36, R36, 0xfffffe00, RZ, 0xc0, !PT ;  /* 0xfffffe0024247812 */ /* 0x000fc400078ec0ff */
[----:B------:R-:W-:Y:S02]  /*13540*/  LOP3.LUT R4, R61, 0x8, R4, 0xf8, !PT ;  /* 0x000000083d047812 */ /* 0x000fe400078ef804 */
[----:B--2---:R-:W-:Y:S01]  /*13550*/  SHF.R.U32.HI R9, RZ, 0x3, R61 ;  /* 0x00000003ff097819 */ /* 0x004fe2000001163d */
[----:B------:R-:W-:Y:S01]  /*13560*/  IMAD R234, R53, 0x400, R36 ;  /* 0x0000040035ea7824 */ /* 0x000fe200078e0224 */
[----:B------:R-:W-:Y:S02]  /*13570*/  SHF.R.U32.HI R0, RZ, 0x3, R0 ;  /* 0x00000003ff007819 */ /* 0x000fe40000011600 */
[----:B------:R-:W-:Y:S02]  /*13580*/  LOP3.LUT R9, R4, R9, RZ, 0x3c, !PT ;  /* 0x0000000904097212 */ /* 0x000fe400078e3cff */
[----:B------:R-:W-:-:S03]  /*13590*/  LOP3.LUT R0, R166, R0, RZ, 0x3c, !PT ;  /* 0x00000000a6007212 */ /* 0x000fc600078e3cff */
[----:B------:R-:W-:Y:S02]  /*135a0*/  IMAD.IADD R234, R9, 0x1, R234 ;  /* 0x0000000109ea7824 */ /* 0x000fe400078e02ea */
[----:B------:R-:W-:-:S03]  /*135b0*/  IMAD R233, R63, 0x200, R0 ;  /* 0x000002003fe97824 */ /* 0x000fc600078e0200 */
[----:B------:R-:W-:Y:S02]  /*135c0*/  LEA R234, R234, UR4, 0x1 ;  /* 0x00000004eaea7c11 */ /* 0x000fe4000f8e08ff */
[----:B------:R-:W-:-:S03]  /*135d0*/  LEA R233, R233, UR4, 0x1 ;  /* 0x00000004e9e97c11 */ /* 0x000fc6000f8e08ff */
[----:B------:R-:W-:Y:S01]  /*135e0*/  LDSM.16.M88.4 R84, [R234] ;  /* 0x00000000ea54783b */ /* 0x000fe20000000200 */
[--C-:B------:R-:W-:Y:S02]  /*135f0*/  IMAD R232, R38, 0x2, R234.reuse ;  /* 0x0000000226e87824 */ /* 0x100fe400078e02ea */
[C---:B------:R-:W-:Y:S01]  /*13600*/  VIADD R0, R233.reuse, 0x4000 ;  /* 0x00004000e9007836 */ /* 0x040fe20000000000 */
[----:B------:R-:W1:Y:S01]  /*13610*/  LDSM.16.M88.4 R20, [R233+0x5000] ;  /* 0x00500000e914783b */ /* 0x000e620000000200 */
[----:B------:R-:W-:Y:S02]  /*13620*/  VIADD R231, R233, 0x4020 ;  /* 0x00004020e9e77836 */ /* 0x000fe40000000000 */
[----:B------:R-:W-:Y:S01]  /*13630*/  @P1 VIADD R231, R0, 0xffffffe0 ;  /* 0xffffffe000e71836 */ /* 0x000fe20000000000 */
[----:B------:R-:W2:Y:S01]  /*13640*/  LDSM.16.M88.4 R44, [R233+0x4000] ;  /* 0x00400000e92c783b */ /* 0x000ea20000000200 */
[----:B------:R-:W-:Y:S02]  /*13650*/  IMAD.MOV.U32 R0, RZ, RZ, 0x40 ;  /* 0x00000040ff007424 */ /* 0x000fe400078e00ff */
[C---:B------:R-:W-:Y:S01]  /*13660*/  IMAD R230, R37.reuse, 0x2, R234 ;  /* 0x0000000225e67824 */ /* 0x040fe200078e02ea */
[----:B-----5:R-:W2:Y:S01]  /*13670*/  LDSM.16.M88.4 R28, [R233+0x4800] ;  /* 0x00480000e91c783b */ /* 0x020ea20000000200 */
[----:B------:R-:W-:Y:S01]  /*13680*/  IMAD R229, R37, 0x2, R232 ;  /* 0x0000000225e57824 */ /* 0x000fe200078e02e8 */
[----:B------:R-:W-:Y:S01]  /*13690*/  SEL R0, R0, 0xffffffc0, !P2 ;  /* 0xffffffc000007807 */ /* 0x000fe20005000000 */
[C---:B------:R-:W-:Y:S01]  /*136a0*/  VIADD R223, R231.reuse, 0x800 ;  /* 0x00000800e7df7836 */ /* 0x040fe20000000000 */
[----:B------:R-:W3:Y:S01]  /*136b0*/  LDSM.16.M88.4 R108, [R233+0x6000] ;  /* 0x00600000e96c783b */ /* 0x000ee20000000200 */
[----:B------:R-:W-:Y:S01]  /*136c0*/  VIADD R222, R231, 0x1000 ;  /* 0x00001000e7de7836 */ /* 0x000fe20000000000 */
[----:B------:R-:W-:Y:S01]  /*136d0*/  IADD3 R227, R233, R0, RZ ;  /* 0x00000000e9e37210 */ /* 0x000fe20007ffe0ff */
[----:B------:R-:W-:Y:S01]  /*136e0*/  IMAD.IADD R216, R0, 0x1, R231 ;  /* 0x0000000100d87824 */ /* 0x000fe200078e02e7 */
[----:B------:R-:W-:Y:S01]  /*136f0*/  LDSM.16.M88.4 R124, [R232] ;  /* 0x00000000e87c783b */ /* 0x000fe20000000200 */
[----:B------:R-:W-:-:S02]  /*13700*/  VIADD R221, R231, 0x1800 ;  /* 0x00001800e7dd7836 */ /* 0x000fc40000000000 */
[C---:B------:R-:W-:Y:S01]  /*13710*/  VIADD R220, R231.reuse, 0x2000 ;  /* 0x00002000e7dc7836 */ /* 0x040fe20000000000 */
[----:B------:R-:W3:Y:S01]  /*13720*/  LDSM.16.M88.4 R60, [R231+0x1000] ;  /* 0x00100000e73c783b */ /* 0x000ee20000000200 */
[C---:B------:R-:W-:Y:S02]  /*13730*/  VIADD R219, R231.reuse, 0x2800 ;  /* 0x00002800e7db7836 */ /* 0x040fe40000000000 */
[C---:B------:R-:W-:Y:S01]  /*13740*/  VIADD R218, R231.reuse, 0x3000 ;  /* 0x00003000e7da7836 */ /* 0x040fe20000000000 */
[----:B------:R-:W3:Y:S01]  /*13750*/  LDSM.16.M88.4 R12, [R233+0x5800] ;  /* 0x00580000e90c783b */ /* 0x000ee20000000200 */
[C---:B------:R-:W-:Y:S02]  /*13760*/  VIADD R217, R231.reuse, 0x3800 ;  /* 0x00003800e7d97836 */ /* 0x040fe40000000000 */
[C---:B------:R-:W-:Y:S01]  /*13770*/  VIADD R215, R231.reuse, 0x4000 ;  /* 0x00004000e7d77836 */ /* 0x040fe20000000000 */
[----:B------:R-:W3:Y:S01]  /*13780*/  LDSM.16.M88.4 R100, [R233+0x6800] ;  /* 0x00680000e964783b */ /* 0x000ee20000000200 */
        /* <DEDUP_REMOVED lines=8> */
[----:B-1----:R-:W-:Y:S01]  /*13810*/  HMMA.16816.F32.BF16 R24, R84, R20, RZ ;  /* 0x000000145418723c */ /* 0x002fe200000418ff */
[----:B------:R-:W1:Y:S01]  /*13820*/  LDSM.16.M88.4 R68, [R231] ;  /* 0x00000000e744783b */ /* 0x000e620000000200 */
[----:B------:R-:W-:-:S03]  /*13830*/  VIADD R208, R231, 0x7800 ;  /* 0x00007800e7d07836 */ /* 0x000fc60000000000 */
[----:B------:R-:W1:Y:S01]  /*13840*/  LDSM.16.M88.4 R64, [R231+0x800] ;  /* 0x00080000e740783b */ /* 0x000e620000000200 */
[C---:B------:R-:W-:Y:S03]  /*13850*/  HMMA.16816.F32.BF16 R20, R84.reuse, R22, RZ ;  /* 0x000000165414723c */ /* 0x040fe600000418ff */
[----:B------:R-:W1:Y:S03]  /*13860*/  LDSM.16.M88.4 R148, [R231+0x2000] ;  /* 0x00200000e794783b */ /* 0x000e660000000200 */
[C---:B--2---:R-:W-:Y:S01]  /*13870*/  HMMA.16816.F32.BF16 R56, R84.reuse, R44, RZ ;  /* 0x0000002c5438723c */ /* 0x044fe200000418ff */
[----:B------:R-:W2:Y:S04]  /*13880*/  LDSM.16.M88.4 R4, [R231+0x1800] ;  /* 0x00180000e704783b */ /* 0x000ea80000000200 */
[----:B------:R-:W-:Y:S01]  /*13890*/  LDSM.16.M88.4 R80, [R230] ;  /* 0x00000000e650783b */ /* 0x000fe20000000200 */
[C---:B------:R-:W-:Y:S03]  /*138a0*/  HMMA.16816.F32.BF16 R32, R84.reuse, R28, RZ ;  /* 0x0000001c5420723c */ /* 0x040fe600000418ff */
[----:B------:R-:W-:Y:S03]  /*138b0*/  LDSM.16.M88.4 R76, [R227+0x4000] ;  /* 0x00400000e34c783b */ /* 0x000fe60000000200 */
[C---:B---3--:R-:W-:Y:S01]  /*138c0*/  HMMA.16816.F32.BF16 R132, R84.reuse, R108, RZ ;  /* 0x0000006c5484723c */ /* 0x048fe200000418ff */
[----:B------:R-:W-:Y:S04]  /*138d0*/  LDSM.16.M88.4 R120, [R231+0x2800] ;  /* 0x00280000e778783b */ /* 0x000fe80000000200 */
[----:B------:R-:W-:Y:S01]  /*138e0*/  LDSM.16.M88.4 R116, [R231+0x3000] ;  /* 0x00300000e774783b */ /* 0x000fe20000000200 */
[C---:B------:R-:W-:Y:S03]  /*138f0*/  HMMA.16816.F32.BF16 R44, R84.reuse, R46, RZ ;  /* 0x0000002e542c723c */ /* 0x040fe600000418ff */
[----:B------:R-:W-:Y:S03]  /*13900*/  LDSM.16.M88.4 R112, [R231+0x3800] ;  /* 0x00380000e770783b */ /* 0x000fe60000000200 */
[C---:B------:R-:W-:Y:S01]  /*13910*/  HMMA.16816.F32.BF16 R28, R84.reuse, R30, RZ ;  /* 0x0000001e541c723c */ /* 0x040fe200000418ff */
[----:B------:R-:W-:Y:S04]  /*13920*/  LDSM.16.M88.4 R128, [R216] ;  /* 0x00000000d880783b */ /* 0x000fe80000000200 */
[----:B------:R-:W-:Y:S01]  /*13930*/  LDSM.16.M88.4 R144, [R227+0x6800] ;  /* 0x00680000e390783b */ /* 0x000fe20000000200 */
[----:B------:R-:W-:Y:S03]  /*13940*/  HMMA.16816.F32.BF16 R108, R84, R110, RZ ;  /* 0x0000006e546c723c */ /* 0x000fe600000418ff */
[----:B------:R-:W-:Y:S03]  /*13950*/  LDSM.16.M88.4 R140, [R227+0x7000] ;  /* 0x00700000e38c783b */ /* 0x000fe60000000200 */
[C---:B------:R-:W-:Y:S01]  /*13960*/  HMMA.16816.F32.BF16 R24, R124.reuse, R60, R24 ;  /* 0x0000003c7c18723c */ /* 0x040fe20000041818 */
[----:B------:R-:W-:Y:S05]  /*13970*/  LDSM.16.M88.4 R136, [R227+0x7800] ;  /* 0x00780000e388783b */ /* 0x000fea0000000200 */
[----:B------:R-:W-:Y:S01]  /*13980*/  HMMA.16816.F32.BF16 R20, R124, R62, R20 ;  /* 0x0000003e7c14723c */ /* 0x000fe20000041814 */
[----:B------:R-:W3:Y:S05]  /*13990*/  LDSM.16.M88.4 R60, [R227+0x6000] ;  /* 0x00600000e33c783b */ /* 0x000eea0000000200 */
        /* <DEDUP_REMOVED lines=14> */
[----:B------:R-:W1:Y:S05]  /*13a80*/  LDSM.16.M88.4 R64, [R227+0x5800] ;  /* 0x00580000e340783b */ /* 0x000e6a0000000200 */
[C---:B------:R-:W-:Y:S06]  /*13a90*/  HMMA.16816.F32.BF16 R132, R124.reuse, R148, R132 ;  /* 0x000000947c84723c */ /* 0x040fec0000041884 */
[C---:B------:R-:W-:Y:S06]  /*13aa0*/  HMMA.16816.F32.BF16 R108, R124.reuse, R150, R108 ;  /* 0x000000967c6c723c */ /* 0x040fec000004186c */
[C---:B--2---:R-:W-:Y:S06]  /*13ab0*/  HMMA.16816.F32.BF16 R16, R124.reuse, R4, R16 ;  /* 0x000000047c10723c */ /* 0x044fec0000041810 */
[----:B------:R-:W-:Y:S01]  /*13ac0*/  HMMA.16816.F32.BF16 R12, R124, R6, R12 ;  /* 0x000000067c0c723c */ /* 0x000fe2000004180c */
[----:B------:R-:W2:Y:S05]  /*13ad0*/  LDSM.16.M88.4 R4, [R229] ;  /* 0x00000000e504783b */ /* 0x000eaa0000000200 */
[C---:B---3--:R-:W-:Y:S06]  /*13ae0*/  HMMA.16816.F32.BF16 R132, R80.reuse, R60, R132 ;  /* 0x0000003c5084723c */ /* 0x048fec0000041884 */
[C---:B------:R-:W-:Y:S01]  /*13af0*/  HMMA.16816.F32.BF16 R108, R80.reuse, R62, R108 ;  /* 0x0000003e506c723c */ /* 0x040fe2000004186c */
[----:B------:R-:W3:Y:S05]  /*13b00*/  LDSM.16.M88.4 R60, [R216+0x1000] ;  /* 0x00100000d83c783b */ /* 0x000eea0000000200 */
[C---:B------:R-:W-:Y:S06]  /*13b10*/  HMMA.16816.F32.BF16 R44, R80.reuse, R78, R44 ;  /* 0x0000004e502c723c */ /* 0x040fec000004182c */
        /* <DEDUP_REMOVED lines=13> */
[C---:B-1----:R-:W-:Y:S06]  /*13bf0*/  HMMA.16816.F32.BF16 R24, R80.reuse, R68, R24 ;  /* 0x000000445018723c */ /* 0x042fec0000041818 */
[C---:B------:R-:W-:Y:S01]  /*13c00*/  HMMA.16816.F32.BF16 R20, R80.reuse, R70, R20 ;  /* 0x000000465014723c */ /* 0x040fe20000041814 */
[----:B------:R-:W1:Y:S05]  /*13c10*/  LDSM.16.M88.4 R68, [R216+0x800] ;  /* 0x00080000d844783b */ /* 0x000e6a0000000200 */
[----:B------:R-:W-:Y:S01]  /*13c20*/  HMMA.16816.F32.BF16 R76, R80, R64, R16 ;  /* 0x00000040504c723c */ /* 0x000fe20000041810 */
[----:B------:R-:W4:Y:S05]  /*13c30*/  LDSM.16.M88.4 R16, [R234+0x2000] ;  /* 0x00200000ea10783b */ /* 0x000f2a0000000200 */
[C---:B--2---:R-:W-:Y:S06]  /*13c40*/  HMMA.16816.F32.BF16 R44, R4.reuse, R130, R44 ;  /* 0x00000082042c723c */ /* 0x044fec000004182c */
[----:B------:R-:W-:Y:S01]  /*13c50*/  HMMA.16816.F32.BF16 R56, R4, R128, R56 ;  /* 0x000000800438723c */ /* 0x000fe20000041838 */
[----:B------:R-:W-:Y:S05]  /*13c60*/  LDSM.16.M88.4 R128, [R216+0x4000] ;  /* 0x00400000d880783b */ /* 0x000fea0000000200 */
[C---:B------:R-:W-:Y:S01]  /*13c70*/  HMMA.16816.F32.BF16 R12, R80.reuse, R66, R12 ;  /* 0x00000042500c723c */ /* 0x040fe2000004180c */
[----:B------:R-:W-:Y:S05]  /*13c80*/  LDSM.16.M88.4 R64, [R232+0x2000] ;  /* 0x00200000e840783b */ /* 0x000fea0000000200 */
[C---:B------:R-:W-:Y:S06]  /*13c90*/  HMMA.16816.F32.BF16 R104, R80.reuse, R144, R104 ;  /* 0x000000905068723c */ /* 0x040fec0000041868 */
[C---:B------:R-:W-:Y:S06]  /*13ca0*/  HMMA.16816.F32.BF16 R100, R80.reuse, R146, R100 ;  /* 0x000000925064723c */ /* 0x040fec0000041864 */
[C---:B------:R-:W-:Y:S06]  /*13cb0*/  HMMA.16816.F32.BF16 R96, R80.reuse, R140, R96 ;  /* 0x0000008c5060723c */ /* 0x040fec0000041860 */
[C---:B------:R-:W-:Y:S01]  /*13cc0*/  HMMA.16816.F32.BF16 R92, R80.reuse, R142, R92 ;  /* 0x0000008e505c723c */ /* 0x040fe2000004185c */
[----:B------:R-:W-:Y:S05]  /*13cd0*/  LDSM.16.M88.4 R140, [R233+0x9000] ;  /* 0x00900000e98c783b */ /* 0x000fea0000000200 */
[C---:B------:R-:W-:Y:S06]  /*13ce0*/  HMMA.16816.F32.BF16 R88, R80.reuse, R136, R88 ;  /* 0x000000885058723c */ /* 0x040fec0000041858 */
[----:B------:R-:W-:Y:S01]  /*13cf0*/  HMMA.16816.F32.BF16 R84, R80, R138, R84 ;  /* 0x0000008a5054723c */ /* 0x000fe20000041854 */
[----:B------:R-:W2:Y:S05]  /*13d00*/  LDSM.16.M88.4 R80, [R231+0x4000] ;  /* 0x00400000e750783b */ /* 0x000eaa0000000200 */
[C---:B---3--:R-:W-:Y:S06]  /*13d10*/  HMMA.16816.F32.BF16 R24, R4.reuse, R60, R24 ;  /* 0x0000003c0418723c */ /* 0x048fec0000041818 */
[C---:B------:R-:W-:Y:S01]  /*13d20*/  HMMA.16816.F32.BF16 R20, R4.reuse, R62, R20 ;  /* 0x0000003e0414723c */ /* 0x040fe20000041814 */
[----:B------:R-:W3:Y:S05]  /*13d30*/  LDSM.16.M88.4 R60, [R216+0x2000] ;  /* 0x00200000d83c783b */ /* 0x000eea0000000200 */
[C---:B-1----:R-:W-:Y:S06]  /*13d40*/  HMMA.16816.F32.BF16 R32, R4.reuse, R68, R32 ;  /* 0x000000440420723c */ /* 0x042fec0000041820 */
[----:B------:R-:W-:Y:S01]  /*13d50*/  HMMA.16816.F32.BF16 R120, R4, R70, R28 ;  /* 0x000000460478723c */ /* 0x000fe2000004181c */
[----:B------:R-:W-:Y:S04]  /*13d60*/  LDSM.16.M88.4 R28, [R230+0x2000] ;  /* 0x00200000e61c783b */ /* 0x000fe80000000200 */
[----:B------:R-:W-:Y:S01]  /*13d70*/  LDSM.16.M88.4 R68, [R227+0x8000] ;  /* 0x00800000e344783b */ /* 0x000fe20000000200 */
[C---:B----4-:R-:W-:Y:S06]  /*13d80*/  HMMA.16816.F32.BF16 R44, R16.reuse, R74, R44 ;  /* 0x0000004a102c723c */ /* 0x050fec000004182c */
[C---:B------:R-:W-:Y:S01]  /*13d90*/  HMMA.16816.F32.BF16 R56, R16.reuse, R72, R56 ;  /* 0x000000481038723c */ /* 0x040fe20000041838 */
[----:B------:R-:W1:Y:S05]  /*13da0*/  LDSM.16.M88.4 R72, [R231+0x4800] ;  /* 0x00480000e748783b */ /* 0x000e6a0000000200 */
[C---:B------:R-:W-:Y:S06]  /*13db0*/  HMMA.16816.F32.BF16 R32, R16.reuse, R116, R32 ;  /* 0x000000741020723c */ /* 0x040fec0000041820 */
[----:B------:R-:W-:Y:S01]  /*13dc0*/  HMMA.16816.F32.BF16 R120, R16, R118, R120 ;  /* 0x000000761078723c */ /* 0x000fe20000041878 */
[----:B------:R-:W-:Y:S05]  /*13dd0*/  LDSM.16.M88.4 R116, [R216+0x5000] ;  /* 0x00500000d874783b */ /* 0x000fea0000000200 */
[----:B--2---:R-:W-:Y:S06]  /*13de0*/  HMMA.16816.F32.BF16 R44, R64, R82, R44 ;  /* 0x00000052402c723c */ /* 0x004fec000004182c */
[C---:B---3--:R-:W-:Y:S06]  /*13df0*/  HMMA.16816.F32.BF16 R132, R4.reuse, R60, R132 ;  /* 0x0000003c0484723c */ /* 0x048fec0000041884 */
[----:B------:R-:W-:Y:S01]  /*13e00*/  HMMA.16816.F32.BF16 R108, R4, R62, R108 ;  /* 0x0000003e046c723c */ /* 0x000fe2000004186c */
[----:B------:R-:W2:Y:S05]  /*13e10*/  LDSM.16.M88.4 R60, [R231+0x5000] ;  /* 0x00500000e73c783b */ /* 0x000eaa0000000200 */
[----:B------:R-:W-:Y:S01]  /*13e20*/  HMMA.16816.F32.BF16 R56, R64, R80, R56 ;  /* 0x000000504038723c */ /* 0x000fe20000041838 */
[----:B------:R-:W3:Y:S05]  /*13e30*/  LDSM.16.M88.4 R80, [R227+0x8800] ;  /* 0x00880000e350783b */ /* 0x000eea0000000200 */
[----:B------:R-:W-:Y:S01]  /*13e40*/  HMMA.16816.F32.BF16 R136, R4, R112, R76 ;  /* 0x000000700488723c */ /* 0x000fe2000004184c */
        /* <DEDUP_REMOVED lines=25> */
[-C--:B------:R-:W-:Y:S01]  /*13fe0*/  FMUL.FTZ R0, R56, R8.reuse ;  /* 0x0000000838007220 */ /* 0x080fe20000410000 */
[-C--:B------:R-:W-:Y:S01]  /*13ff0*/  FMUL.FTZ R56, R57, R8.reuse ;  /* 0x0000000839387220 */ /* 0x080fe20000410000 */
[-C--:B------:R-:W-:Y:S01]  /*14000*/  FMUL.FTZ R39, R59, R8.reuse ;  /* 0x000000083b277220 */ /* 0x080fe20000410000 */
[----:B------:R-:W-:Y:S02]  /*14010*/  MUFU.TANH R57, R44 ;  /* 0x0000002c00397308 */ /* 0x000fe40000002400 */
[----:B------:R-:W-:Y:S06]  /*14020*/  HMMA.16816.F32.BF16 R32, R76, R68, R32 ;  /* 0x000000444c20723c */ /* 0x000fec0000041820 */
[----:B------:R-:W-:Y:S01]  /*14030*/  HMMA.16816.F32.BF16 R136, R16, R112, R136 ;  /* 0x000000701088723c */ /* 0x000fe20000041888 */
[----:B------:R-:W-:Y:S05]  /*14040*/  MUFU.TANH R59, R45 ;  /* 0x0000002d003b7308 */ /* 0x000fea0000002400 */
[----:B------:R-:W-:Y:S01]  /*14050*/  HMMA.16816.F32.BF16 R20, R28, R74, R20 ;  /* 0x0000004a1c14723c */ /* 0x000fe20000041814 */
[----:B------:R-:W-:Y:S02]  /*14060*/  LDSM.16.M88.4 R72, [R216+0x3000] ;  /* 0x00300000d848783b */ /* 0x000fe40000000200 */
[----:B------:R-:W-:Y:S03]  /*14070*/  MUFU.TANH R113, R46 ;  /* 0x0000002e00717308 */ /* 0x000fe60000002400 */
[C---:B------:R-:W-:Y:S05]  /*14080*/  HMMA.16816.F32.BF16 R24, R76.reuse, R116, R24 ;  /* 0x000000744c18723c */ /* 0x040fea0000041818 */
[----:B------:R1:W-:Y:S01]  /*14090*/  MUFU.TANH R112, R47 ;  /* 0x0000002f00707308 */ /* 0x0003e20000002400 */
[----:B------:R-:W-:Y:S01]  /*140a0*/  HMMA.16816.F32.BF16 R120, R76, R70, R120 ;  /* 0x000000464c78723c */ /* 0x000fe20000041878 */
[-C--:B------:R-:W-:Y:S01]  /*140b0*/  FMUL.FTZ R32, R32, R8.reuse ;  /* 0x0000000820207220 */ /* 0x080fe20000410000 */
[-C--:B------:R-:W-:Y:S01]  /*140c0*/  FMUL.FTZ R33, R33, R8.reuse ;  /* 0x0000000821217220 */ /* 0x080fe20000410000 */
[-C--:B------:R-:W-:Y:S01]  /*140d0*/  FMUL.FTZ R34, R34, R8.reuse ;  /* 0x0000000822227220 */ /* 0x080fe20000410000 */
[-C--:B------:R-:W-:Y:S01]  /*140e0*/  FMUL.FTZ R35, R35, R8.reuse ;  /* 0x0000000823237220 */ /* 0x080fe20000410000 */
[----:B------:R-:W4:Y:S01]  /*140f0*/  LDSM.16.M88.4 R68, [R231+0x6000] ;  /* 0x00600000e744783b */ /* 0x000f220000000200 */
[----:B--2---:R-:W-:Y:S01]  /*14100*/  HMMA.16816.F32.BF16 R12, R64, R82, R12 ;  /* 0x00000052400c723c */ /* 0x004fe2000004180c */
[----:B------:R-:W-:Y:S05]  /*14110*/  MUFU.TANH R114, R33 ;  /* 0x0000002100727308 */ /* 0x000fea0000002400 */
[----:B------:R-:W-:Y:S03]  /*14120*/  HMMA.16816.F32.BF16 R104, R4, R124, R104 ;  /* 0x0000007c0468723c */ /* 0x000fe60000041868 */
[----:B------:R-:W-:Y:S01]  /*14130*/  MUFU.TANH R124, R32 ;  /* 0x00000020007c7308 */ /* 0x000fe20000002400 */
[----:B-1----:R-:W1:Y:S02]  /*14140*/  LDSM.16.M88.4 R44, [R227+0x9800] ;  /* 0x00980000e32c783b */ /* 0x002e640000000200 */
[----:B------:R-:W-:Y:S01]  /*14150*/  HMMA.16816.F32.BF16 R136, R64, R80, R136 ;  /* 0x000000504088723c */ /* 0x000fe20000041888 */
[-C--:B------:R-:W-:Y:S01]  /*14160*/  FMUL.FTZ R24, R24, R8.reuse ;  /* 0x0000000818187220 */ /* 0x080fe20000410000 */
[-C--:B------:R-:W-:Y:S01]  /*14170*/  FMUL.FTZ R25, R25, R8.reuse ;  /* 0x0000000819197220 */ /* 0x080fe20000410000 */
[-C--:B------:R-:W-:Y:S01]  /*14180*/  FMUL.FTZ R26, R26, R8.reuse ;  /* 0x000000081a1a7220 */ /* 0x080fe20000410000 */
[-C--:B------:R-:W-:Y:S01]  /*14190*/  FMUL.FTZ R27, R27, R8.reuse ;  /* 0x000000081b1b7220 */ /* 0x080fe20000410000 */
[----:B------:R-:W-:Y:S01]  /*141a0*/  MUFU.TANH R80, R34 ;  /* 0x0000002200507308 */ /* 0x000fe20000002400 */
[----:B---3--:R-:W-:Y:S01]  /*141b0*/  HMMA.16816.F32.BF16 R132, R16, R60, R132 ;  /* 0x0000003c1084723c */ /* 0x008fe20000041884 */
[-C--:B------:R-:W-:Y:S01]  /*141c0*/  FMUL.FTZ R115, R120, R8.reuse ;  /* 0x0000000878737220 */ /* 0x080fe20000410000 */
[-C--:B------:R-:W-:Y:S01]  /*141d0*/  FMUL.FTZ R116, R121, R8.reuse ;  /* 0x0000000879747220 */ /* 0x080fe20000410000 */
[-C--:B------:R-:W-:Y:S01]  /*141e0*/  FMUL.FTZ R83, R122, R8.reuse ;  /* 0x000000087a537220 */ /* 0x080fe20000410000 */
[----:B------:R-:W-:-:S02]  /*141f0*/  FMUL.FTZ R82, R123, R8 ;  /* 0x000000087b527220 */ /* 0x000fc40000410000 */
[----:B------:R-:W-:Y:S01]  /*14200*/  HMMA.16816.F32.BF16 R108, R16, R62, R108 ;  /* 0x0000003e106c723c */ /* 0x000fe2000004186c */
[----:B------:R2:W-:Y:S01]  /*14210*/  MUFU.TANH R81, R35 ;  /* 0x0000002300517308 */ /* 0x0005e20000002400 */
[----:B------:R-:W3:Y:S04]  /*14220*/  LDSM.16.M88.4 R60, [R227+0xa000] ;  /* 0x00a00000e33c783b */ /* 0x000ee80000000200 */
[----:B------:R-:W-:Y:S03]  /*14230*/  HMMA.16816.F32.BF16 R20, R76, R118, R20 ;  /* 0x000000764c14723c */ /* 0x000fe60000041814 */
[----:B------:R-:W-:Y:S03]  /*14240*/  MUFU.TANH R117, R24 ;  /* 0x0000001800757308 */ /* 0x000fe60000002400 */
[----:B------:R-:W-:Y:S05]  /*14250*/  HMMA.16816.F32.BF16 R100, R4, R126, R100 ;  /* 0x0000007e0464723c */ /* 0x000fea0000041864 */
[----:B------:R-:W-:Y:S01]  /*14260*/  MUFU.TANH R118, R25 ;  /* 0x0000001900767308 */ /* 0x000fe20000002400 */
[----:B--2---:R-:W2:Y:S01]  /*14270*/  LDSM.16.M88.4 R32, [R216+0x5800] ;  /* 0x00580000d820783b */ /* 0x004ea20000000200 */
[----:B----4-:R-:W-:Y:S06]  /*14280*/  HMMA.16816.F32.BF16 R132, R64, R68, R132 ;  /* 0x000000444084723c */ /* 0x010fec0000041884 */
[----:B------:R-:W-:Y:S01]  /*14290*/  MUFU.TANH R119, R26 ;  /* 0x0000001a00777308 */ /* 0x000fe20000002400 */
[----:B-1----:R-:W-:Y:S04]  /*142a0*/  HMMA.16816.F32.BF16 R12, R28, R46, R12 ;  /* 0x0000002e1c0c723c */ /* 0x002fe8000004180c */
[-C--:B------:R-:W-:Y:S01]  /*142b0*/  FMUL.FTZ R20, R20, R8.reuse ;  /* 0x0000000814147220 */ /* 0x080fe20000410000 */
[-C--:B------:R-:W-:Y:S01]  /*142c0*/  FMUL.FTZ R21, R21, R8.reuse ;  /* 0x0000000815157220 */ /* 0x080fe20000410000 */
[----:B------:R-:W-:Y:S01]  /*142d0*/  HMMA.16816.F32.BF16 R108, R64, R70, R108 ;  /* 0x00000046406c723c */ /* 0x000fe2000004186c */
[----:B------:R1:W-:Y:S01]  /*142e0*/  MUFU.TANH R120, R27 ;  /* 0x0000001b00787308 */ /* 0x0003e20000002400 */
[-C--:B------:R-:W-:Y:S01]  /*142f0*/  FMUL.FTZ R22, R22, R8.reuse ;  /* 0x0000000816167220 */ /* 0x080fe20000410000 */
[----:B------:R-:W-:-:S03]  /*14300*/  FMUL.FTZ R23, R23, R8 ;  /* 0x0000000817177220 */ /* 0x000fc60000410000 */
[C---:B------:R-:W-:Y:S01]  /*14310*/  HMMA.16816.F32.BF16 R136, R28.reuse, R44, R136 ;  /* 0x0000002c1c88723c */ /* 0x040fe20000041888 */
[----:B------:R-:W4:Y:S02]  /*14320*/  LDSM.16.M88.4 R44, [R216+0x6000] ;  /* 0x00600000d82c783b */ /* 0x000f240000000200 */
[----:B------:R-:W-:Y:S03]  /*14330*/  MUFU.TANH R121, R20 ;  /* 0x0000001400797308 */ /* 0x000fe60000002400 */
[----:B---3--:R-:W-:Y:S05]  /*14340*/  HMMA.16816.F32.BF16 R132, R28, R60, R132 ;  /* 0x0000003c1c84723c */ /* 0x008fea0000041884 */
[----:B------:R-:W-:Y:S01]  /*14350*/  MUFU.TANH R68, R21 ;  /* 0x0000001500447308 */ /* 0x000fe20000002400 */
[----:B-1----:R-:W1:Y:S01]  /*14360*/  LDSM.16.M88.4 R24, [R233+0xa800] ;  /* 0x00a80000e918783b */ /* 0x002e620000000200 */
[----:B------:R-:W-:Y:S06]  /*14370*/  HMMA.16816.F32.BF16 R96, R4, R72, R96 ;  /* 0x000000480460723c */ /* 0x000fec0000041860 */
[----:B------:R-:W-:Y:S01]  /*14380*/  MUFU.TANH R69, R22 ;  /* 0x0000001600457308 */ /* 0x000fe20000002400 */
[----:B--2---:R-:W-:Y:S06]  /*14390*/  HMMA.16816.F32.BF16 R12, R76, R34, R12 ;  /* 0x000000224c0c723c */ /* 0x004fec000004180c */
[----:B------:R-:W-:Y:S01]  /*143a0*/  HMMA.16816.F32.BF16 R108, R28, R62, R108 ;  /* 0x0000003e1c6c723c */ /* 0x000fe2000004186c */
[----:B------:R2:W-:Y:S01]  /*143b0*/  MUFU.TANH R175, R23 ;  /* 0x0000001700af7308 */ /* 0x0005e20000002400 */
[----:B------:R-:W3:Y:S04]  /*143c0*/  LDSM.16.M88.4 R60, [R233+0xb000] ;  /* 0x00b00000e93c783b */ /* 0x000ee80000000200 */
[----:B------:R-:W-:Y:S01]  /*143d0*/  HMMA.16816.F32.BF16 R136, R76, R32, R136 ;  /* 0x000000204c88723c */ /* 0x000fe20000041888 */
[----:B------:R-:W3:Y:S02]  /*143e0*/  LDSM.16.M88.4 R32, [R216+0x3800] ;  /* 0x00380000d820783b */ /* 0x000ee40000000200 */
[----:B------:R-:W3:Y:S03]  /*143f0*/  MUFU.TANH R56, R56 ;  /* 0x0000003800387308 */ /* 0x000ee60000002400 */
[----:B------:R-:W-:Y:S05]  /*14400*/  HMMA.16816.F32.BF16 R92, R4, R74, R92 ;  /* 0x0000004a045c723c */ /* 0x000fea000004185c */
[----:B------:R-:W3:Y:S01]  /*14410*/  MUFU.TANH R39, R39 ;  /* 0x0000002700277308 */ /* 0x000ee20000002400 */
[----:B--2---:R-:W2:Y:S01]  /*14420*/  LDSM.16.M88.4 R20, [R231+0x6800] ;  /* 0x00680000e714783b */ /* 0x004ea20000000200 */
[-C--:B------:R-:W-:Y:S01]  /*14430*/  FMUL.FTZ R12, R12, R8.reuse ;  /* 0x000000080c0c7220 */ /* 0x080fe20000410000 */
[-C--:B------:R-:W-:Y:S01]  /*14440*/  FMUL.FTZ R13, R13, R8.reuse ;  /* 0x000000080d0d7220 */ /* 0x080fe20000410000 */
[-C--:B------:R-:W-:Y:S01]  /*14450*/  FMUL.FTZ R14, R14, R8.reuse ;  /* 0x000000080e0e7220 */ /* 0x080fe20000410000 */
[-C--:B------:R-:W-:Y:S01]  /*14460*/  FMUL.FTZ R15, R15, R8.reuse ;  /* 0x000000080f0f7220 */ /* 0x080fe20000410000 */
[----:B----4-:R-:W-:Y:S02]  /*14470*/  HMMA.16816.F32.BF16 R132, R76, R44, R132 ;  /* 0x0000002c4c84723c */ /* 0x010fe40000041884 */
[----:B------:R4:W-:Y:S04]  /*14480*/  MUFU.TANH R148, R12 ;  /* 0x0000000c00947308 */ /* 0x0009e80000002400 */
[C---:B-1----:R-:W-:Y:S01]  /*14490*/  HMMA.16816.F32.BF16 R104, R16.reuse, R24, R104 ;  /* 0x000000181068723c */ /* 0x042fe20000041868 */
[-C--:B------:R-:W-:Y:S01]  /*144a0*/  FMUL.FTZ R136, R136, R8.reuse ;  /* 0x0000000888887220 */ /* 0x080fe20000410000 */
[-C--:B------:R-:W-:Y:S01]  /*144b0*/  FMUL.FTZ R70, R138, R8.reuse ;  /* 0x000000088a467220 */ /* 0x080fe20000410000 */
[-C--:B------:R-:W-:Y:S01]  /*144c0*/  FMUL.FTZ R137, R137, R8.reuse ;  /* 0x0000000889897220 */ /* 0x080fe20000410000 */
[----:B------:R-:W-:Y:S01]  /*144d0*/  MUFU.TANH R149, R13 ;  /* 0x0000000d00957308 */ /* 0x000fe20000002400 */
[----:B------:R-:W-:Y:S01]  /*144e0*/  FMUL.FTZ R139, R139, R8 ;  /* 0x000000088b8b7220 */ /* 0x000fe20000410000 */
[C---:B------:R-:W-:Y:S01]  /*144f0*/  HMMA.16816.F32.BF16 R100, R16.reuse, R26, R100 ;  /* 0x0000001a1064723c */ /* 0x040fe20000041864 */
[----:B------:R-:W1:Y:S05]  /*14500*/  LDSM.16.M88.4 R24, [R227+0xa800] ;  /* 0x00a80000e318783b */ /* 0x000e6a0000000200 */
[----:B------:R-:W-:Y:S01]  /*14510*/  MUFU.TANH R172, R14 ;  /* 0x0000000e00ac7308 */ /* 0x000fe20000002400 */
[----:B----4-:R-:W-:Y:S01]  /*14520*/  SHF.R.S32.HI R12, RZ, 0x1f, R54 ;  /* 0x0000001fff0c7819 */ /* 0x010fe20000011436 */
[----:B---3--:R-:W-:Y:S03]  /*14530*/  HMMA.16816.F32.BF16 R96, R16, R60, R96 ;  /* 0x0000003c1060723c */ /* 0x008fe60000041860 */
[----:B------:R-:W-:Y:S01]  /*14540*/  LEA.HI R54, R12, R54, RZ, 0x2 ;  /* 0x000000360c367211 */ /* 0x000fe200078f10ff */
[-C--:B------:R-:W-:Y:S01]  /*14550*/  FMUL.FTZ R132, R132, R8.reuse ;  /* 0x0000000884847220 */ /* 0x080fe20000410000 */
[-C--:B------:R-:W-:Y:S01]  /*14560*/  FMUL.FTZ R134, R134, R8.reuse ;  /* 0x0000000886867220 */ /* 0x080fe20000410000 */
[----:B------:R3:W-:Y:S01]  /*14570*/  MUFU.TANH R151, R15 ;  /* 0x0000000f00977308 */ /* 0x0007e20000002400 */
[----:B------:R-:W-:Y:S01]  /*14580*/  SHF.R.S32.HI R54, RZ, 0x2, R54 ;  /* 0x00000002ff367819 */ /* 0x000fe20000011436 */
[----:B------:R-:W-:Y:S01]  /*14590*/  HMMA.16816.F32.BF16 R88, R4, R32, R88 ;  /* 0x000000200458723c */ /* 0x000fe20000041858 */
[-C--:B------:R-:W-:Y:S01]  /*145a0*/  FMUL.FTZ R133, R133, R8.reuse ;  /* 0x0000000885857220 */ /* 0x080fe20000410000 */
[----:B------:R-:W-:-:S02]  /*145b0*/  FMUL.FTZ R135, R135, R8 ;  /* 0x0000000887877220 */ /* 0x000fc40000410000 */
[----:B------:R-:W-:Y:S02]  /*145c0*/  IMAD R54, R53, 0x10, R54 ;  /* 0x0000001035367824 */ /* 0x000fe400078e0236 */
[----:B------:R-:W-:Y:S01]  /*145d0*/  HMMA.16816.F32.BF16 R84, R4, R34, R84 ;  /* 0x000000220454723c */ /* 0x000fe20000041854 */
[----:B------:R-:W-:Y:S01]  /*145e0*/  MUFU.TANH R116, R116 ;  /* 0x0000007400747308 */ /* 0x000fe20000002400 */
[----:B------:R-:W-:Y:S01]  /*145f0*/  LDSM.16.M88.4 R32, [R216+0x7000] ;  /* 0x00700000d820783b */ /* 0x000fe20000000200 */
[----:B------:R-:W-:-:S03]  /*14600*/  IADD3 R55, R54, 0x1, R55 ;  /* 0x0000000136377810 */ /* 0x000fc60007ffe037 */
[C---:B--2---:R-:W-:Y:S01]  /*14610*/  HMMA.16816.F32.BF16 R104, R64.reuse, R20, R104 ;  /* 0x000000144068723c */ /* 0x044fe20000041868 */
[----:B------:R-:W-:Y:S01]  /*14620*/  IADD3 R40, R51, R55, -R244 ;  /* 0x0000003733287210 */ /* 0x000fe20007ffe8f4 */
[----:B---3--:R-:W-:Y:S01]  /*14630*/  LDSM.16.M88.4 R12, [R216+0x6800] ;  /* 0x00680000d80c783b */ /* 0x008fe20000000200 */
[----:B------:R-:W-:Y:S01]  /*14640*/  LOP3.LUT R55, R52, 0x6, RZ, 0xc0, !PT ;  /* 0x0000000634377812 */ /* 0x000fe200078ec0ff */
[----:B------:R-:W2:Y:S02]  /*14650*/  MUFU.TANH R83, R83 ;  /* 0x0000005300537308 */ /* 0x000ea40000002400 */
[----:B------:R-:W-:Y:S01]  /*14660*/  HMMA.16816.F32.BF16 R100, R64, R22, R100 ;  /* 0x000000164064723c */ /* 0x000fe20000041864 */
[----:B------:R-:W3:Y:S01]  /*14670*/  LDSM.16.M88.4 R20, [R231+0x7000] ;  /* 0x00700000e714783b */ /* 0x000ee20000000200 */
[----:B------:R-:W-:Y:S01]  /*14680*/  IMAD.IADD R40, R3, 0x1, R40 ;  /* 0x0000000103287824 */ /* 0x000fe200078e0228 */
[----:B------:R-:W-:Y:S01]  /*14690*/  LOP3.LUT R3, R9, R36, RZ, 0xfc, !PT ;  /* 0x0000002409037212 */ /* 0x000fe200078efcff */
[----:B------:R-:W-:-:S02]  /*146a0*/  IMAD.IADD R55, R2, 0x1, R55 ;  /* 0x0000000102377824 */ /* 0x000fc400078e0237 */
[----:B------:R-:W-:Y:S01]  /*146b0*/  HMMA.16816.F32.BF16 R92, R16, R62, R92 ;  /* 0x0000003e105c723c */ /* 0x000fe2000004185c */
[C---:B------:R-:W-:Y:S01]  /*146c0*/  VIMNMX R41, R40.reuse, R51, PT ;  /* 0x0000003328297248 */ /* 0x040fe20003fe0100 */
[C---:B------:R-:W-:Y:S01]  /*146d0*/  VIADD R4, R55.reuse, 0x8 ;  /* 0x0000000837047836 */ /* 0x040fe20000000000 */
[----:B------:R-:W-:Y:S01]  /*146e0*/  VIADDMNMX R40, R40, 0x8, R51, PT ;  /* 0x0000000828287846 */ /* 0x000fe20003800133 */
[C---:B------:R-:W-:Y:S01]  /*146f0*/  VIADD R5, R55.reuse, 0x9 ;  /* 0x0000000937057836 */ /* 0x040fe20000000000 */
[----:B------:R-:W4:Y:S01]  /*14700*/  MUFU.TANH R82, R82 ;  /* 0x0000005200527308 */ /* 0x000f220000002400 */
[----:B------:R-:W-:Y:S01]  /*14710*/  VIADD R9, R55, 0x1 ;  /* 0x0000000137097836 */ /* 0x000fe20000000000 */
[CC--:B------:R-:W-:Y:S01]  /*14720*/  ISETP.GE.AND P1, PT, R4.reuse, R41.reuse, PT ;  /* 0x000000290400720c */ /* 0x0c0fe20003f26270 */
[----:B------:R-:W-:Y:S01]  /*14730*/  HMMA.16816.F32.BF16 R108, R76, R46, R108 ;  /* 0x0000002e4c6c723c */ /* 0x000fe2000004186c */
[----:B------:R-:W-:Y:S02]  /*14740*/  ISETP.GE.AND P3, PT, R4, R40, PT ;  /* 0x000000280400720c */ /* 0x000fe40003f66270 */
[----:B------:R-:W-:-:S02]  /*14750*/  ISETP.GE.AND P6, PT, R5, R41, PT ;  /* 0x000000290500720c */ /* 0x000fc40003fc6270 */
[-C--:B------:R-:W-:Y:S01]  /*14760*/  ISETP.GE.AND P4, PT, R5, R40.reuse, PT ;  /* 0x000000280500720c */ /* 0x080fe20003f86270 */
[C---:B-1----:R-:W-:Y:S01]  /*14770*/  HMMA.16816.F32.BF16 R104, R28.reuse, R24, R104 ;  /* 0x000000181c68723c */ /* 0x042fe20000041868 */
[----:B------:R-:W-:Y:S01]  /*14780*/  LDSM.16.M88.4 R4, [R227+0xb000] ;  /* 0x00b00000e304783b */ /* 0x000fe20000000200 */
[CC--:B------:R-:W-:Y:S01]  /*14790*/  ISETP.GE.AND P2, PT, R9.reuse, R41.reuse, PT ;  /* 0x000000290900720c */ /* 0x0c0fe20003f46270 */
[----:B------:R-:W1:Y:S01]  /*147a0*/  MUFU.TANH R115, R115 ;  /* 0x0000007300737308 */ /* 0x000e620000002400 */
[-C--:B------:R-:W-:Y:S01]  /*147b0*/  ISETP.GE.AND P0, PT, R9, R40.reuse, PT ;  /* 0x000000280900720c */ /* 0x080fe20003f06270 */
[----:B------:R-:W-:Y:S01]  /*147c0*/  VIADD R9, R55, 0x10 ;  /* 0x0000001037097836 */ /* 0x000fe20000000000 */
[----:B------:R-:W-:Y:S01]  /*147d0*/  HMMA.16816.F32.BF16 R100, R28, R26, R100 ;  /* 0x0000001a1c64723c */ /* 0x000fe20000041864 */
[----:B------:R-:W4:Y:S01]  /*147e0*/  LDSM.16.M88.4 R24, [R233+0xb800] ;  /* 0x00b80000e918783b */ /* 0x000f220000000200 */
[----:B------:R-:W-:Y:S02]  /*147f0*/  FSEL R56, R56, -INF , !P2 ;  /* 0xff80000038387808 */ /* 0x000fe40005000000 */
[C---:B------:R-:W-:Y:S01]  /*14800*/  ISETP.GE.AND P5, PT, R9.reuse, R41, PT ;  /* 0x000000290900720c */ /* 0x040fe20003fa6270 */
[----:B------:R-:W1:Y:S01]  /*14810*/  MUFU.TANH R146, R136 ;  /* 0x0000008800927308 */ /* 0x000e620000002400 */
[----:B------:R-:W-:Y:S01]  /*14820*/  ISETP.GE.AND P2, PT, R9, R40, PT ;  /* 0x000000280900720c */ /* 0x000fe20003f46270 */
[----:B------:R-:W-:Y:S01]  /*14830*/  VIADD R9, R55, 0x11 ;  /* 0x0000001137097836 */ /* 0x000fe20000000000 */
[----:B------:R-:W-:-:S02]  /*14840*/  FSEL R60, R39, -INF , !P0 ;  /* 0xff800000273c7808 */ /* 0x000fc40004000000 */
[----:B------:R-:W-:Y:S02]  /*14850*/  FSEL R57, R57, -INF , !P1 ;  /* 0xff80000039397808 */ /* 0x000fe40004800000 */
[CC--:B------:R-:W-:Y:S01]  /*14860*/  ISETP.GE.AND P0, PT, R9.reuse, R41.reuse, PT ;  /* 0x000000290900720c */ /* 0x0c0fe20003f06270 */
[----:B------:R-:W-:Y:S01]  /*14870*/  MUFU.TANH R147, R137 ;  /* 0x0000008900937308 */ /* 0x000fe20000002400 */
[----:B------:R-:W-:Y:S01]  /*14880*/  ISETP.GE.AND P1, PT, R9, R40, PT ;  /* 0x000000280900720c */ /* 0x000fe20003f26270 */
[----:B---3--:R-:W-:Y:S01]  /*14890*/  HMMA.16816.F32.BF16 R96, R64, R20, R96 ;  /* 0x000000144060723c */ /* 0x008fe20000041860 */
[----:B------:R-:W-:Y:S01]  /*148a0*/  VIADD R9, R55, 0x18 ;  /* 0x0000001837097836 */ /* 0x000fe20000000000 */
[----:B------:R-:W-:Y:S01]  /*148b0*/  FSEL R113, R113, -INF , !P3 ;  /* 0xff80000071717808 */ /* 0x000fe20005800000 */
[-C--:B------:R-:W-:Y:S01]  /*148c0*/  FMUL.FTZ R109, R109, R8.reuse ;  /* 0x000000086d6d7220 */ /* 0x080fe20000410000 */
[----:B------:R-:W-:Y:S01]  /*148d0*/  FSEL R59, R59, -INF , !P6 ;  /* 0xff8000003b3b7808 */ /* 0x000fe20007000000 */
[----:B------:R-:W-:Y:S01]  /*148e0*/  FMUL.FTZ R110, R110, R8 ;  /* 0x000000086e6e7220 */ /* 0x000fe20000410000 */
[C---:B------:R-:W-:Y:S01]  /*148f0*/  HMMA.16816.F32.BF16 R104, R76.reuse, R12, R104 ;  /* 0x0000000c4c68723c */ /* 0x040fe20000041868 */
[CC--:B------:R-:W-:Y:S01]  /*14900*/  ISETP.GE.AND P3, PT, R9.reuse, R41.reuse, PT ;  /* 0x000000290900720c */ /* 0x0c0fe20003f66270 */
[----:B------:R-:W3:Y:S01]  /*14910*/  MUFU.TANH R70, R70 ;  /* 0x0000004600467308 */ /* 0x000ee20000002400 */
[----:B------:R-:W-:Y:S01]  /*14920*/  ISETP.GE.AND P6, PT, R9, R40, PT ;  /* 0x000000280900720c */ /* 0x000fe20003fc6270 */
[----:B------:R-:W-:Y:S01]  /*14930*/  VIADD R9, R55, 0x19 ;  /* 0x0000001937097836 */ /* 0x000fe20000000000 */
[----:B------:R-:W-:Y:S01]  /*14940*/  FSEL R112, R112, -INF , !P4 ;  /* 0xff80000070707808 */ /* 0x000fe20006000000 */
[----:B------:R-:W-:Y:S01]  /*14950*/  HMMA.16816.F32.BF16 R100, R76, R14, R100 ;  /* 0x0000000e4c64723c */ /* 0x000fe20000041864 */
[----:B------:R-:W3:Y:S01]  /*14960*/  LDSM.16.M88.4 R12, [R231+0x7800] ;  /* 0x00780000e70c783b */ /* 0x000ee20000000200 */
[----:B------:R-:W-:Y:S01]  /*14970*/  FSEL R53, R124, -INF , !P5 ;  /* 0xff8000007c357808 */ /* 0x000fe20006800000 */
[----:B------:R-:W-:Y:S01]  /*14980*/  FMUL.FTZ R111, R111, R8 ;  /* 0x000000086f6f7220 */ /* 0x000fe20000410000 */
[CC--:B------:R-:W-:Y:S01]  /*14990*/  ISETP.GE.AND P4, PT, R9.reuse, R41.reuse, PT ;  /* 0x000000290900720c */ /* 0x0c0fe20003f86270 */
[----:B------:R-:W3:Y:S01]  /*149a0*/  MUFU.TANH R174, R139 ;  /* 0x0000008b00ae7308 */ /* 0x000ee20000002400 */
[-C--:B------:R-:W-:Y:S01]  /*149b0*/  ISETP.GE.AND P5, PT, R9, R40.reuse, PT ;  /* 0x000000280900720c */ /* 0x080fe20003fa6270 */
[----:B------:R-:W-:Y:S01]  /*149c0*/  VIADD R9, R55, 0x20 ;  /* 0x0000002037097836 */ /* 0x000fe20000000000 */
[----:B--2---:R-:W-:Y:S01]  /*149d0*/  FSEL R83, R83, -INF , !P6 ;  /* 0xff80000053537808 */ /* 0x004fe20007000000 */
[----:B------:R-:W-:Y:S01]  /*149e0*/  HMMA.16816.F32.BF16 R92, R64, R22, R92 ;  /* 0x00000016405c723c */ /* 0x000fe2000004185c */
[----:B------:R-:W-:Y:S01]  /*149f0*/  FSEL R80, R80, -INF , !P2 ;  /* 0xff80000050507808 */ /* 0x000fe20005000000 */
[----:B------:R-:W2:Y:S01]  /*14a00*/  LDSM.16.M88.4 R20, [R227+0xb800] ;  /* 0x00b80000e314783b */ /* 0x000ea20000000200 */
[----:B------:R-:W-:Y:S01]  /*14a10*/  FSEL R114, R114, -INF , !P0 ;  /* 0xff80000072727808 */ /* 0x000fe20004000000 */
[----:B------:R-:W-:Y:S01]  /*14a20*/  MUFU.TANH R165, R109 ;  /* 0x0000006d00a57308 */ /* 0x000fe20000002400 */
[CC--:B------:R-:W-:Y:S01]  /*14a30*/  ISETP.GE.AND P2, PT, R9.reuse, R41.reuse, PT ;  /* 0x000000290900720c */ /* 0x0c0fe20003f46270 */
[----:B----4-:R-:W-:Y:S01]  /*14a40*/  HMMA.16816.F32.BF16 R88, R16, R24, R88 ;  /* 0x000000181058723c */ /* 0x010fe20000041858 */
[----:B------:R-:W-:Y:S01]  /*14a50*/  ISETP.GE.AND P0, PT, R9, R40, PT ;  /* 0x000000280900720c */ /* 0x000fe20003f06270 */
[----:B------:R-:W-:Y:S01]  /*14a60*/  VIADD R9, R55, 0x21 ;  /* 0x0000002137097836 */ /* 0x000fe20000000000 */
[----:B------:R-:W-:Y:S01]  /*14a70*/  FSEL R82, R82, -INF , !P5 ;  /* 0xff80000052527808 */ /* 0x000fe20006800000 */
[-C--:B------:R-:W-:Y:S01]  /*14a80*/  FMUL.FTZ R104, R104, R8.reuse ;  /* 0x0000000868687220 */ /* 0x080fe20000410000 */
[----:B------:R-:W-:Y:S01]  /*14a90*/  FSEL R52, R117, -INF , !P2 ;  /* 0xff80000075347808 */ /* 0x000fe20005000000 */
[----:B------:R-:W-:Y:S01]  /*14aa0*/  HMMA.16816.F32.BF16 R96, R28, R4, R96 ;  /* 0x000000041c60723c */ /* 0x000fe20000041860 */
[----:B------:R-:W-:Y:S01]  /*14ab0*/  FSEL R24, R116, -INF , !P4 ;  /* 0xff80000074187808 */ /* 0x000fe20006000000 */
[----:B------:R-:W4:Y:S01]  /*14ac0*/  MUFU.TANH R161, R110 ;  /* 0x0000006e00a17308 */ /* 0x000f220000002400 */
[----:B------:R-:W-:Y:S01]  /*14ad0*/  FSEL R81, R81, -INF , !P1 ;  /* 0xff80000051517808 */ /* 0x000fe20004800000 */
[-C--:B------:R-:W-:Y:S01]  /*14ae0*/  FMUL.FTZ R108, R108, R8.reuse ;  /* 0x000000086c6c7220 */ /* 0x080fe20000410000 */
[-C--:B------:R-:W-:Y:S01]  /*14af0*/  ISETP.GE.AND P1, PT, R9, R41.reuse, PT ;  /* 0x000000290900720c */ /* 0x080fe20003f26270 */
[----:B------:R-:W-:Y:S01]  /*14b00*/  HMMA.16816.F32.BF16 R84, R16, R26, R84 ;  /* 0x0000001a1054723c */ /* 0x000fe20000041854 */
[----:B------:R-:W-:Y:S01]  /*14b10*/  VIADD R4, R55, 0x28 ;  /* 0x0000002837047836 */ /* 0x000fe20000000000 */
[----:B------:R-:W-:Y:S01]  /*14b20*/  FSEL R46, R119, -INF , !P0 ;  /* 0xff800000772e7808 */ /* 0x000fe20004000000 */
[----:B------:R-:W-:Y:S01]  /*14b30*/  FMUL.FTZ R39, R107, R8 ;  /* 0x000000086b277220 */ /* 0x000fe20000410000 */
[----:B------:R-:W-:Y:S01]  /*14b40*/  FSEL R45, R118, -INF , !P1 ;  /* 0xff800000762d7808 */ /* 0x000fe20004800000 */
[----:B------:R-:W4:Y:S01]  /*14b50*/  MUFU.TANH R162, R132 ;  /* 0x0000008400a27308 */ /* 0x000f220000002400 */
[CC--:B------:R-:W-:Y:S01]  /*14b60*/  ISETP.GE.AND P6, PT, R4.reuse, R41.reuse, PT ;  /* 0x000000290400720c */ /* 0x0c0fe20003fc6270 */
[----:B------:R-:W-:Y:S01]  /*14b70*/  HMMA.16816.F32.BF16 R92, R28, R6, R92 ;  /* 0x000000061c5c723c */ /* 0x000fe2000004185c */
[----:B------:R-:W-:Y:S01]  /*14b80*/  ISETP.GE.AND P4, PT, R4, R40, PT ;  /* 0x000000280400720c */ /* 0x000fe20003f86270 */
[----:B------:R-:W-:Y:S01]  /*14b90*/  VIADD R4, R55, 0x29 ;  /* 0x0000002937047836 */ /* 0x000fe20000000000 */
[----:B-1----:R-:W-:Y:S01]  /*14ba0*/  FSEL R115, R115, -INF , !P3 ;  /* 0xff80000073737808 */ /* 0x002fe20005800000 */
[----:B------:R-:W-:Y:S01]  /*14bb0*/  FMUL.FTZ R105, R105, R8 ;  /* 0x0000000869697220 */ /* 0x000fe20000410000 */
[-C--:B------:R-:W-:Y:S01]  /*14bc0*/  ISETP.GE.AND P3, PT, R9, R40.reuse, PT ;  /* 0x000000280900720c */ /* 0x080fe20003f66270 */
[C---:B------:R-:W-:Y:S01]  /*14bd0*/  VIADD R9, R55.reuse, 0x39 ;  /* 0x0000003937097836 */ /* 0x040fe20000000000 */
[CC--:B------:R-:W-:Y:S01]  /*14be0*/  ISETP.GE.AND P5, PT, R4.reuse, R41.reuse, PT ;  /* 0x000000290400720c */ /* 0x0c0fe20003fa6270 */
[C---:B---3--:R-:W-:Y:S01]  /*14bf0*/  HMMA.16816.F32.BF16 R88, R64.reuse, R12, R88 ;  /* 0x0000000c4058723c */ /* 0x048fe20000041858 */
[----:B------:R-:W-:Y:S01]  /*14c00*/  ISETP.GE.AND P2, PT, R4, R40, PT ;  /* 0x000000280400720c */ /* 0x000fe20003f46270 */
[----:B------:R-:W-:Y:S01]  /*14c10*/  VIADD R4, R55, 0x30 ;  /* 0x0000003037047836 */ /* 0x000fe20000000000 */
[----:B------:R-:W-:Y:S01]  /*14c20*/  FSEL R47, R120, -INF , !P3 ;  /* 0xff800000782f7808 */ /* 0x000fe20005800000 */
[----:B------:R-:W1:Y:S01]  /*14c30*/  MUFU.TANH R157, R134 ;  /* 0x00000086009d7308 */ /* 0x000e620000002400 */
[----:B------:R-:W-:Y:S01]  /*14c40*/  FSEL R51, R121, -INF , !P6 ;  /* 0xff80000079337808 */ /* 0x000fe20007000000 */
[----:B------:R-:W-:Y:S01]  /*14c50*/  FMUL.FTZ R106, R106, R8 ;  /* 0x000000086a6a7220 */ /* 0x000fe20000410000 */
[CC--:B------:R-:W-:Y:S01]  /*14c60*/  ISETP.GE.AND P0, PT, R4.reuse, R41.reuse, PT ;  /* 0x000000290400720c */ /* 0x0c0fe20003f06270 */
[C---:B------:R-:W-:Y:S01]  /*14c70*/  VIADD R12, R55.reuse, 0x40 ;  /* 0x00000040370c7836 */ /* 0x040fe20000000000 */
[-C--:B------:R-:W-:Y:S01]  /*14c80*/  ISETP.GE.AND P1, PT, R4, R40.reuse, PT ;  /* 0x000000280400720c */ /* 0x080fe20003f26270 */
[----:B------:R-:W-:Y:S01]  /*14c90*/  VIADD R4, R55, 0x31 ;  /* 0x0000003137047836 */ /* 0x000fe20000000000 */
[----:B------:R-:W-:Y:S01]  /*14ca0*/  FSEL R54, R69, -INF , !P4 ;  /* 0xff80000045367808 */ /* 0x000fe20006000000 */
[----:B------:R-:W-:Y:S01]  /*14cb0*/  HMMA.16816.F32.BF16 R84, R64, R14, R84 ;  /* 0x0000000e4054723c */ /* 0x000fe20000041854 */
[----:B------:R-:W-:Y:S01]  /*14cc0*/  FSEL R44, R68, -INF , !P5 ;  /* 0xff800000442c7808 */ /* 0x000fe20006800000 */
[----:B------:R-:W3:Y:S01]  /*14cd0*/  MUFU.TANH R163, R133 ;  /* 0x0000008500a37308 */ /* 0x000ee20000002400 */
[CC--:B------:R-:W-:Y:S01]  /*14ce0*/  ISETP.GE.AND P3, PT, R4.reuse, R41.reuse, PT ;  /* 0x000000290400720c */ /* 0x0c0fe20003f66270 */
[C---:B------:R-:W-:Y:S01]  /*14cf0*/  VIADD R13, R55.reuse, 0x41 ;  /* 0x00000041370d7836 */ /* 0x040fe20000000000 */
[----:B------:R-:W-:Y:S01]  /*14d00*/  ISETP.GE.AND P6, PT, R4, R40, PT ;  /* 0x000000280400720c */ /* 0x000fe20003fc6270 */
[----:B------:R-:W-:Y:S01]  /*14d10*/  VIADD R4, R55, 0x38 ;  /* 0x0000003837047836 */ /* 0x000fe20000000000 */
[----:B------:R-:W-:Y:S01]  /*14d20*/  FSEL R175, R175, -INF , !P2 ;  /* 0xff800000afaf7808 */ /* 0x000fe20005000000 */
[----:B------:R-:W-:Y:S01]  /*14d30*/  FMUL.FTZ R100, R100, R8 ;  /* 0x0000000864647220 */ /* 0x000fe20000410000 */
[----:B------:R-:W-:Y:S01]  /*14d40*/  FSEL R146, R146, -INF , !P0 ;  /* 0xff80000092927808 */ /* 0x000fe20004000000 */
[----:B------:R-:W3:Y:S01]  /*14d50*/  MUFU.TANH R166, R111 ;  /* 0x0000006f00a67308 */ /* 0x000ee20000002400 */
[CC--:B------:R-:W-:Y:S01]  /*14d60*/  ISETP.GE.AND P4, PT, R4.reuse, R41.reuse, PT ;  /* 0x000000290400720c */ /* 0x0c0fe20003f86270 */
[----:B--2---:R-:W-:Y:S01]  /*14d70*/  HMMA.16816.F32.BF16 R88, R28, R20, R88 ;  /* 0x000000141c58723c */ /* 0x004fe20000041858 */
[----:B------:R-:W-:Y:S01]  /*14d80*/  ISETP.GE.AND P5, PT, R4, R40, PT ;  /* 0x000000280400720c */ /* 0x000fe20003fa6270 */
[-C--:B------:R-:W-:Y:S01]  /*14d90*/  FMUL.FTZ R103, R103, R8.reuse ;  /* 0x0000000867677220 */ /* 0x080fe20000410000 */
[----:B------:R-:W2:Y:S01]  /*14da0*/  LDSM.16.M88.4 R4, [R216+0x7800] ;  /* 0x00780000d804783b */ /* 0x000ea20000000200 */
[----:B------:R-:W-:Y:S01]  /*14db0*/  ISETP.GE.AND P2, PT, R9, R41, PT ;  /* 0x000000290900720c */ /* 0x000fe20003f46270 */
[----:B------:R-:W-:Y:S01]  /*14dc0*/  FMUL.FTZ R101, R101, R8 ;  /* 0x0000000865657220 */ /* 0x000fe20000410000 */
[----:B------:R-:W-:Y:S01]  /*14dd0*/  ISETP.GE.AND P0, PT, R9, R40, PT ;  /* 0x000000280900720c */ /* 0x000fe20003f06270 */
[----:B------:R-:W3:Y:S01]  /*14de0*/  MUFU.TANH R173, R104 ;  /* 0x0000006800ad7308 */ /* 0x000ee20000002400 */
[----:B------:R-:W-:Y:S01]  /*14df0*/  FSEL R9, R70, -INF , !P1 ;  /* 0xff80000046097808 */ /* 0x000fe20004800000 */
[----:B------:R-:W-:Y:S01]  /*14e00*/  HMMA.16816.F32.BF16 R96, R76, R32, R96 ;  /* 0x000000204c60723c */ /* 0x000fe20000041860 */
[----:B------:R-:W-:Y:S01]  /*14e10*/  FSEL R147, R147, -INF , !P3 ;  /* 0xff80000093937808 */ /* 0x000fe20005800000 */
[----:B------:R-:W-:Y:S01]  /*14e20*/  FMUL.FTZ R36, R102, R8 ;  /* 0x0000000866247220 */ /* 0x000fe20000410000 */
[----:B------:R-:W-:Y:S01]  /*14e30*/  FSEL R174, R174, -INF , !P6 ;  /* 0xff800000aeae7808 */ /* 0x000fe20007000000 */
[----:B------:R-:W-:-:S04]  /*14e40*/  DEPBAR.LE SB0, 0x0 ;  /* 0x000080000000791a */ /* 0x000fc80000000000 */
[----:B------:R-:W-:Y:S01]  /*14e50*/  FSEL R148, R148, -INF , !P4 ;  /* 0xff80000094947808 */ /* 0x000fe20006000000 */
[----:B------:R-:W3:Y:S01]  /*14e60*/  MUFU.TANH R159, R135 ;  /* 0x00000087009f7308 */ /* 0x000ee20000002400 */
[CC--:B------:R-:W-:Y:S01]  /*14e70*/  ISETP.GE.AND P1, PT, R12.reuse, R41.reuse, PT ;  /* 0x000000290c00720c */ /* 0x0c0fe20003f26270 */
[----:B------:R-:W-:Y:S01]  /*14e80*/  HMMA.16816.F32.BF16 R84, R28, R22, R84 ;  /* 0x000000161c54723c */ /* 0x000fe20000041854 */
[-C--:B------:R-:W-:Y:S01]  /*14e90*/  ISETP.GE.AND P3, PT, R12, R40.reuse, PT ;  /* 0x000000280c00720c */ /* 0x080fe20003f66270 */
[----:B------:R-:W-:Y:S01]  /*14ea0*/  VIADD R12, R55, 0x48 ;  /* 0x00000048370c7836 */ /* 0x000fe20000000000 */
[C---:B------:R-:W-:Y:S02]  /*14eb0*/  ISETP.GE.AND P6, PT, R13.reuse, R41, PT ;  /* 0x000000290d00720c */ /* 0x040fe40003fc6270 */
[----:B------:R-:W-:Y:S01]  /*14ec0*/  ISETP.GE.AND P4, PT, R13, R40, PT ;  /* 0x000000280d00720c */ /* 0x000fe20003f86270 */
[----:B------:R-:W3:Y:S01]  /*14ed0*/  MUFU.TANH R164, R108 ;  /* 0x0000006c00a47308 */ /* 0x000ee20000002400 */
[----:B------:R-:W-:Y:S01]  /*14ee0*/  VIADD R13, R55, 0x49 ;  /* 0x00000049370d7836 */ /* 0x000fe20000000000 */
[----:B------:R-:W-:Y:S01]  /*14ef0*/  FSEL R172, R172, -INF , !P5 ;  /* 0xff800000acac7808 */ /* 0x000fe20006800000 */
[----:B------:R-:W-:Y:S01]  /*14f00*/  HMMA.16816.F32.BF16 R92, R76, R34, R92 ;  /* 0x000000224c5c723c */ /* 0x000fe2000004185c */
[----:B------:R-:W-:-:S02]  /*14f10*/  FSEL R149, R149, -INF , !P2 ;  /* 0xff80000095957808 */ /* 0x000fc40005000000 */
[----:B------:R-:W-:Y:S01]  /*14f20*/  FSEL R151, R151, -INF , !P0 ;  /* 0xff80000097977808 */ /* 0x000fe20004000000 */
[-C--:B------:R-:W-:Y:S01]  /*14f30*/  FMUL.FTZ R96, R96, R8.reuse ;  /* 0x0000000860607220 */ /* 0x080fe20000410000 */
[----:B------:R-:W-:Y:S01]  /*14f40*/  MUFU.TANH R170, R105 ;  /* 0x0000006900aa7308 */ /* 0x000fe20000002400 */
[CC--:B------:R-:W-:Y:S01]  /*14f50*/  ISETP.GE.AND P5, PT, R12.reuse, R41.reuse, PT ;  /* 0x000000290c00720c */ /* 0x0c0fe20003fa6270 */
[----:B------:R-:W-:Y:S01]  /*14f60*/  FMUL.FTZ R97, R97, R8 ;  /* 0x0000000861617220 */ /* 0x000fe20000410000 */
[----:B------:R-:W-:Y:S01]  /*14f70*/  ISETP.GE.AND P2, PT, R12, R40, PT ;  /* 0x000000280c00720c */ /* 0x000fe20003f46270 */
[----:B------:R-:W-:Y:S01]  /*14f80*/  VIADD R12, R55, 0x50 ;  /* 0x00000050370c7836 */ /* 0x000fe20000000000 */
[----:B------:R-:W-:Y:S01]  /*14f90*/  ISETP.GE.AND P0, PT, R13, R41, PT ;  /* 0x000000290d00720c */ /* 0x000fe20003f06270 */
[-C--:B------:R-:W-:Y:S01]  /*14fa0*/  FMUL.FTZ R98, R98, R8.reuse ;  /* 0x0000000862627220 */ /* 0x080fe20000410000 */
[----:B----4-:R-:W-:Y:S01]  /*14fb0*/  FSEL R161, R161, -INF , !P2 ;  /* 0xff800000a1a17808 */ /* 0x010fe20005000000 */
[----:B------:R-:W4:Y:S01]  /*14fc0*/  MUFU.TANH R171, R106 ;  /* 0x0000006a00ab7308 */ /* 0x000f220000002400 */
[----:B--2---:R-:W-:Y:S01]  /*14fd0*/  HMMA.16816.F32.BF16 R88, R76, R4, R88 ;  /* 0x000000044c58723c */ /* 0x004fe20000041858 */
[----:B------:R-:W-:Y:S01]  /*14fe0*/  FSEL R165, R165, -INF , !P0 ;  /* 0xff800000a5a57808 */ /* 0x000fe20004000000 */
[----:B------:R-:W-:Y:S01]  /*14ff0*/  FMUL.FTZ R99, R99, R8 ;  /* 0x0000000863637220 */ /* 0x000fe20000410000 */
[----:B------:R-:W-:-:S02]  /*15000*/  FSEL R162, R162, -INF , !P1 ;  /* 0xff800000a2a27808 */ /* 0x000fc40004800000 */
[----:B-1----:R-:W-:Y:S02]  /*15010*/  FSEL R157, R157, -INF , !P3 ;  /* 0xff8000009d9d7808 */ /* 0x002fe40005800000 */
[----:B------:R-:W1:Y:S01]  /*15020*/  MUFU.TANH R39, R39 ;  /* 0x0000002700277308 */ /* 0x000e620000002400 */
[----:B------:R-:W-:Y:S01]  /*15030*/  VIADD R4, R55, 0x58 ;  /* 0x0000005837047836 */ /* 0x000fe20000000000 */
[----:B------:R-:W-:Y:S01]  /*15040*/  ISETP.GE.AND P1, PT, R13, R40, PT ;  /* 0x000000280d00720c */ /* 0x000fe20003f26270 */
[----:B------:R-:W-:Y:S01]  /*15050*/  VIADD R5, R55, 0x60 ;  /* 0x0000006037057836 */ /* 0x000fe20000000000 */
[-C--:B------:R-:W-:Y:S01]  /*15060*/  ISETP.GE.AND P3, PT, R12, R41.reuse, PT ;  /* 0x000000290c00720c */ /* 0x080fe20003f66270 */
[-C--:B------:R-:W-:Y:S01]  /*15070*/  FMUL.FTZ R93, R93, R8.reuse ;  /* 0x000000085d5d7220 */ /* 0x080fe20000410000 */
[-C--:B------:R-:W-:Y:S01]  /*15080*/  ISETP.GE.AND P2, PT, R4, R41.reuse, PT ;  /* 0x000000290400720c */ /* 0x080fe20003f46270 */
[----:B------:R-:W-:Y:S01]  /*15090*/  FMUL.FTZ R94, R94, R8 ;  /* 0x000000085e5e7220 */ /* 0x000fe20000410000 */
[----:B------:R-:W2:Y:S01]  /*150a0*/  MUFU.TANH R169, R100 ;  /* 0x0000006400a97308 */ /* 0x000ea20000002400 */
[-C--:B------:R-:W-:Y:S01]  /*150b0*/  ISETP.GE.AND P0, PT, R4, R40.reuse, PT ;  /* 0x000000280400720c */ /* 0x080fe20003f06270 */
[----:B------:R-:W-:Y:S01]  /*150c0*/  VIADD R4, R55, 0x59 ;  /* 0x0000005937047836 */ /* 0x000fe20000000000 */
[----:B---3--:R-:W-:Y:S01]  /*150d0*/  FSEL R163, R163, -INF , !P6 ;  /* 0xff800000a3a37808 */ /* 0x008fe20007000000 */
[C---:B------:R-:W-:Y:S01]  /*150e0*/  VIADD R13, R55.reuse, 0x68 ;  /* 0x00000068370d7836 */ /* 0x040fe20000000000 */
[----:B------:R-:W-:Y:S01]  /*150f0*/  ISETP.GE.AND P6, PT, R12, R40, PT ;  /* 0x000000280c00720c */ /* 0x000fe20003fc6270 */
[-C--:B------:R-:W-:Y:S01]  /*15100*/  FMUL.FTZ R92, R92, R8.reuse ;  /* 0x000000085c5c7220 */ /* 0x080fe20000410000 */
[----:B------:R-:W-:Y:S01]  /*15110*/  IADD3 R12, R55, 0x51, RZ ;  /* 0x00000051370c7810 */ /* 0x000fe20007ffe0ff */
[----:B------:R-:W3:Y:S01]  /*15120*/  MUFU.TANH R167, R103 ;  /* 0x0000006700a77308 */ /* 0x000ee20000002400 */
[----:B------:R-:W-:Y:S01]  /*15130*/  FSEL R166, R166, -INF , !P1 ;  /* 0xff800000a6a67808 */ /* 0x000fe20004800000 */
[-C--:B------:R-:W-:Y:S01]  /*15140*/  FMUL.FTZ R95, R95, R8.reuse ;  /* 0x000000085f5f7220 */ /* 0x080fe20000410000 */
[----:B------:R-:W-:Y:S01]  /*15150*/  FSEL R173, R173, -INF , !P3 ;  /* 0xff800000adad7808 */ /* 0x000fe20005800000 */
[-C--:B------:R-:W-:Y:S01]  /*15160*/  FMUL.FTZ R88, R88, R8.reuse ;  /* 0x0000000858587220 */ /* 0x080fe20000410000 */
[----:B------:R-:W-:Y:S01]  /*15170*/  FSEL R159, R159, -INF , !P4 ;  /* 0xff8000009f9f7808 */ /* 0x000fe20006000000 */
[-C--:B------:R-:W-:Y:S01]  /*15180*/  FMUL.FTZ R89, R89, R8.reuse ;  /* 0x0000000859597220 */ /* 0x080fe20000410000 */
[----:B------:R-:W-:Y:S01]  /*15190*/  FSEL R164, R164, -INF , !P5 ;  /* 0xff800000a4a47808 */ /* 0x000fe20006800000 */
[----:B------:R-:W3:Y:S01]  /*151a0*/  MUFU.TANH R155, R96 ;  /* 0x00000060009b7308 */ /* 0x000ee20000002400 */
[-C--:B------:R-:W-:Y:S01]  /*151b0*/  ISETP.GE.AND P1, PT, R4, R41.reuse, PT ;  /* 0x000000290400720c */ /* 0x080fe20003f26270 */
[----:B------:R-:W-:Y:S01]  /*151c0*/  FMUL.FTZ R90, R90, R8 ;  /* 0x000000085a5a7220 */ /* 0x000fe20000410000 */
[----:B------:R-:W-:Y:S01]  /*151d0*/  ISETP.GE.AND P3, PT, R4, R40, PT ;  /* 0x000000280400720c */ /* 0x000fe20003f66270 */
[----:B------:R-:W-:Y:S01]  /*151e0*/  VIADD R4, R55, 0x61 ;  /* 0x0000006137047836 */ /* 0x000fe20000000000 */
[C---:B------:R-:W-:Y:S01]  /*151f0*/  ISETP.GE.AND P4, PT, R12.reuse, R41, PT ;  /* 0x000000290c00720c */ /* 0x040fe20003f86270 */
[----:B------:R-:W-:Y:S01]  /*15200*/  FMUL.FTZ R91, R91, R8 ;  /* 0x000000085b5b7220 */ /* 0x000fe20000410000 */
[----:B------:R-:W-:Y:S01]  /*15210*/  ISETP.GE.AND P5, PT, R12, R40, PT ;  /* 0x000000280c00720c */ /* 0x000fe20003fa6270 */
[----:B------:R-:W-:Y:S01]  /*15220*/  MUFU.TANH R154, R97 ;  /* 0x00000061009a7308 */ /* 0x000fe20000002400 */
[----:B----4-:R-:W-:Y:S01]  /*15230*/  FSEL R171, R171, -INF , !P6 ;  /* 0xff800000abab7808 */ /* 0x010fe20007000000 */
[----:B------:R-:W-:Y:S01]  /*15240*/  VIADD R12, R55, 0x69 ;  /* 0x00000069370c7836 */ /* 0x000fe20000000000 */
[----:B------:R-:W-:-:S02]  /*15250*/  FSEL R170, R170, -INF , !P4 ;  /* 0xff800000aaaa7808 */ /* 0x000fc40006000000 */
[----:B-1----:R-:W-:Y:S02]  /*15260*/  FSEL R39, R39, -INF , !P5 ;  /* 0xff80000027277808 */ /* 0x002fe40006800000 */
[----:B--2---:R-:W-:Y:S01]  /*15270*/  FSEL R169, R169, -INF , !P2 ;  /* 0xff800000a9a97808 */ /* 0x004fe20005000000 */
[----:B------:R-:W1:Y:S01]  /*15280*/  MUFU.TANH R160, R98 ;  /* 0x0000006200a07308 */ /* 0x000e620000002400 */
[CC--:B------:R-:W-:Y:S02]  /*15290*/  ISETP.GE.AND P6, PT, R5.reuse, R41.reuse, PT ;  /* 0x000000290500720c */ /* 0x0c0fe40003fc6270 */
[-C--:B------:R-:W-:Y:S02]  /*152a0*/  ISETP.GE.AND P4, PT, R5, R40.reuse, PT ;  /* 0x000000280500720c */ /* 0x080fe40003f86270 */
[C---:B------:R-:W-:Y:S02]  /*152b0*/  ISETP.GE.AND P5, PT, R4.reuse, R41, PT ;  /* 0x000000290400720c */ /* 0x040fe40003fa6270 */
[----:B------:R-:W-:Y:S01]  /*152c0*/  ISETP.GE.AND P2, PT, R4, R40, PT ;  /* 0x000000280400720c */ /* 0x000fe20003f46270 */
[----:B------:R-:W2:Y:S01]  /*152d0*/  MUFU.TANH R168, R101 ;  /* 0x0000006500a87308 */ /* 0x000ea20000002400 */
[----:B------:R-:W-:Y:S01]  /*152e0*/  HMMA.16816.F32.BF16 R4, R76, R6, R84 ;  /* 0x000000064c04723c */ /* 0x000fe20000041854 */
[----:B---3--:R-:W-:-:S02]  /*152f0*/  FSEL R167, R167, -INF , !P3 ;  /* 0xff800000a7a77808 */ /* 0x008fc40005800000 */
[----:B------:R-:W-:Y:S02]  /*15300*/  FSEL R155, R155, -INF , !P6 ;  /* 0xff8000009b9b7808 */ /* 0x000fe40007000000 */
[CC--:B------:R-:W-:Y:S02]  /*15310*/  ISETP.GE.AND P3, PT, R12.reuse, R41.reuse, PT ;  /* 0x000000290c00720c */ /* 0x0c0fe40003f66270 */
[----:B------:R-:W3:Y:S01]  /*15320*/  MUFU.TANH R152, R93 ;  /* 0x0000005d00987308 */ /* 0x000ee20000002400 */
[----:B------:R-:W-:Y:S01]  /*15330*/  ISETP.GE.AND P6, PT, R12, R40, PT ;  /* 0x000000280c00720c */ /* 0x000fe20003fc6270 */
[----:B------:R-:W-:Y:S01]  /*15340*/  VIADD R12, R55, 0x70 ;  /* 0x00000070370c7836 */ /* 0x000fe20000000000 */
[----:B-1----:R-:W-:Y:S02]  /*15350*/  FSEL R160, R160, -INF , !P4 ;  /* 0xff800000a0a07808 */ /* 0x002fe40006000000 */
[----:B------:R-:W-:Y:S02]  /*15360*/  FSEL R154, R154, -INF , !P5 ;  /* 0xff8000009a9a7808 */ /* 0x000fe40006800000 */
[----:B------:R-:W-:Y:S01]  /*15370*/  ISETP.GE.AND P4, PT, R12, R41, PT ;  /* 0x000000290c00720c */ /* 0x000fe20003f86270 */
[----:B------:R-:W1:Y:S01]  /*15380*/  MUFU.TANH R156, R94 ;  /* 0x0000005e009c7308 */ /* 0x000e620000002400 */
[----:B--2---:R-:W-:-:S02]  /*15390*/  FSEL R168, R168, -INF , !P1 ;  /* 0xff800000a8a87808 */ /* 0x004fc40004800000 */
[-C--:B------:R-:W-:Y:S01]  /*153a0*/  ISETP.GE.AND P5, PT, R12, R40.reuse, PT ;  /* 0x000000280c00720c */ /* 0x080fe20003fa6270 */
[----:B------:R-:W-:Y:S01]  /*153b0*/  VIADD R12, R55, 0x78 ;  /* 0x00000078370c7836 */ /* 0x000fe20000000000 */
[----:B------:R-:W-:-:S03]  /*153c0*/  ISETP.GE.AND P1, PT, R13, R40, PT ;  /* 0x000000280d00720c */ /* 0x000fc60003f26270 */
[----:B------:R-:W2:Y:S01]  /*153d0*/  MUFU.TANH R36, R36 ;  /* 0x0000002400247308 */ /* 0x000ea20000002400 */
[-C--:B------:R-:W-:Y:S01]  /*153e0*/  FMUL.FTZ R4, R4, R8.reuse ;  /* 0x0000000804047220 */ /* 0x080fe20000410000 */
[----:B---3--:R-:W-:Y:S01]  /*153f0*/  FSEL R152, R152, -INF , !P3 ;  /* 0xff80000098987808 */ /* 0x008fe20005800000 */
[----:B------:R-:W-:Y:S01]  /*15400*/  FMUL.FTZ R5, R5, R8 ;  /* 0x0000000805057220 */ /* 0x000fe20000410000 */
[----:B------:R-:W-:Y:S01]  /*15410*/  ISETP.GE.AND P3, PT, R12, R40, PT ;  /* 0x000000280c00720c */ /* 0x000fe20003f66270 */
[-C--:B------:R-:W-:Y:S01]  /*15420*/  FMUL.FTZ R6, R6, R8.reuse ;  /* 0x0000000806067220 */ /* 0x080fe20000410000 */
[-C--:B------:R-:W-:Y:S02]  /*15430*/  FMUL.FTZ R7, R7, R8.reuse ;  /* 0x0000000807077220 */ /* 0x080fe40000410000 */
[----:B------:R-:W3:Y:S01]  /*15440*/  MUFU.TANH R140, R4 ;  /* 0x00000004008c7308 */ /* 0x000ee20000002400 */
[----:B-1----:R-:W-:Y:S02]  /*15450*/  FSEL R156, R156, -INF , !P1 ;  /* 0xff8000009c9c7808 */ /* 0x002fe40004800000 */
[----:B------:R-:W-:Y:S01]  /*15460*/  ISETP.GE.AND P1, PT, R12, R41, PT ;  /* 0x000000290c00720c */ /* 0x000fe20003f26270 */
[----:B------:R-:W-:-:S04]  /*15470*/  FMUL.FTZ R12, R58, R8 ;  /* 0x000000083a0c7220 */ /* 0x000fc80000410000 */
[----:B------:R-:W1:Y:S01]  /*15480*/  MUFU.TANH R158, R99 ;  /* 0x00000063009e7308 */ /* 0x000e620000002400 */
[----:B--2---:R-:W-:Y:S02]  /*15490*/  FSEL R36, R36, -INF , !P0 ;  /* 0xff80000024247808 */ /* 0x004fe40004000000 */
[----:B------:R-:W-:Y:S01]  /*154a0*/  ISETP.GE.AND P0, PT, R13, R41, PT ;  /* 0x000000290d00720c */ /* 0x000fe20003f06270 */
[----:B------:R-:W-:-:S04]  /*154b0*/  VIADD R13, R55, 0x71 ;  /* 0x00000071370d7836 */ /* 0x000fc80000000000 */
[----:B------:R-:W2:Y:S01]  /*154c0*/  MUFU.TANH R153, R92 ;  /* 0x0000005c00997308 */ /* 0x000ea20000002400 */
[----:B---3--:R-:W-:Y:S01]  /*154d0*/  FSEL R140, R140, -INF , !P1 ;  /* 0xff8000008c8c7808 */ /* 0x008fe20004800000 */
[----:B------:R-:W-:Y:S01]  /*154e0*/  VIADD R4, R55, 0x79 ;  /* 0x0000007937047836 */ /* 0x000fe20000000000 */
[----:B------:R-:W-:-:S05]  /*154f0*/  ISETP.GE.AND P1, PT, R50, 0x2, PT ;  /* 0x000000023200780c */ /* 0x000fca0003f26270 */
        /* <DEDUP_REMOVED lines=21> */
[----:B------:R-:W-:-:S04]  /*15650*/  ISETP.NE.U32.AND P0, PT, R246, RZ, PT ;  /* 0x000000fff600720c */ /* 0x000fc80003f05070 */
[----:B------:R-:W-:Y:S01]  /*15660*/  ISETP.NE.AND.EX P0, PT, R247, RZ, PT, P0 ;  /* 0x000000fff700720c */ /* 0x000fe20003f05300 */
[----:B------:R3:W1:Y:S01]  /*15670*/  MUFU.TANH R138, R5 ;  /* 0x00000005008a7308 */ /* 0x0006620000002400 */
[----:B--2---:R-:W-:-:S07]  /*15680*/  FSEL R4, R0, -INF , !P6 ;  /* 0xff80000000047808 */ /* 0x004fce0007000000 */
[----:B------:R-:W2:Y:S08]  /*15690*/  MUFU.TANH R143, R6 ;  /* 0x00000006008f7308 */ /* 0x000eb00000002400 */
[----:B------:R-:W4:Y:S01]  /*156a0*/  MUFU.TANH R135, R7 ;  /* 0x0000000700877308 */ /* 0x000f220000002400 */
[----:B---3--:R-:W-:Y:S02]  /*156b0*/  FSEL R5, R12, -INF , !P4 ;  /* 0xff8000000c057808 */ /* 0x008fe40006000000 */
[----:B-1----:R-:W-:-:S02]  /*156c0*/  FSEL R138, R138, -INF , !P5 ;  /* 0xff8000008a8a7808 */ /* 0x002fc40006800000 */
[----:B--2---:R-:W-:Y:S02]  /*156d0*/  FSEL R143, R143, -INF , !P3 ;  /* 0xff8000008f8f7808 */ /* 0x004fe40005800000 */
[----:B----4-:R-:W-:Y:S01]  /*156e0*/  FSEL R135, R135, -INF , !P2 ;  /* 0xff80000087877808 */ /* 0x010fe20005000000 */
[----:B------:R-:W-:Y:S06]  /*156f0*/  @!P1 BRA `(.L_x_2955) ;  /* 0x0000000400b09947 */ /* 0x000fec0003800000 */
        /* <DEDUP_REMOVED lines=58> */
[----:B----4-:R-:W-:Y:S02]  /*15aa0*/  IMAD R2, R17, R0, RZ ;  /* 0x0000000011027224 */ /* 0x010fe400078e02ff */
[----:B------:R-:W-:-:S04]  /*15ab0*/  IMAD.WIDE.U32 R14, R0, R16, R14 ;  /* 0x00000010000e7225 */ /* 0x000fc800078e000e */
[----:B------:R-:W-:Y:S02]  /*15ac0*/  IMAD R2, R16, R7, R2 ;  /* 0x0000000710027224 */ /* 0x000fe400078e0202 */
[----:B------:R-:W-:-:S03]  /*15ad0*/  IMAD.MOV.U32 R7, RZ, RZ, R14 ;  /* 0x000000ffff077224 */ /* 0x000fc600078e000e */
[----:B------:R-:W-:Y:S01]  /*15ae0*/  IADD3 R6, R15, R2, RZ ;  /* 0x000000020f067210 */ /* 0x000fe20007ffe0ff */
[----:B------:R-:W-:Y:S05]  /*15af0*/  BRA `(.L_x_2958) ;  /* 0x00000000000c7947 */ /* 0x000fea0003800000 */
.L_x_2957:
[----:B------:R-:W2:Y:S02]  /*15b00*/  LD.E R7, desc[UR6][R10.64+0x38] ;  /* 0x000038060a077980 */ /* 0x000ea4000c101900 */
[----:B--2---:R-:W-:-:S04]  /*15b10*/  LEA R7, -R7, RZ, 0x7 ;  /* 0x000000ff07077211 */ /* 0x004fc800078e39ff */
[----:B------:R-:W-:Y:S02]  /*15b20*/  SHF.R.S32.HI R6, RZ, 0x1f, R7 ;  /* 0x0000001fff067819 */ /* 0x000fe40000011407 */
.L_x_2958:
[----:B------:R-:W-:Y:S05]  /*15b30*/  BSYNC B0 ;  /* 0x0000000000007941 */ /* 0x000fea0003800000 */
.L_x_2956:
[C---:B------:R-:W-:Y:S01]  /*15b40*/  IMAD.SHL.U32 R0, R42.reuse, 0x20, RZ ;  /* 0x000000202a007824 */ /* 0x040fe200078e00ff */
[C---:B------:R-:W-:Y:S02]  /*15b50*/  LEA R236, P3, R7.reuse, R236, 0x1 ;  /* 0x000000ec07ec7211 */ /* 0x040fe400078608ff */
[----:B------:R-:W-:Y:S02]  /*15b60*/  SHF.L.U64.HI R2, R42, 0x5, R43 ;  /* 0x000000052a027819 */ /* 0x000fe4000001022b */
[-C--:B------:R-:W-:Y:S02]  /*15b70*/  IADD3 R12, P2, R236, R0.reuse, RZ ;  /* 0x00000000ec0c7210 */ /* 0x080fe40007f5e0ff */
[----:B------:R-:W-:Y:S01]  /*15b80*/  LEA.HI.X R235, R7, R235, R6, 0x1, P3 ;  /* 0x000000eb07eb7211 */ /* 0x000fe200018f0c06 */
[----:B------:R-:W-:Y:S01]  /*15b90*/  IMAD.MOV.U32 R6, RZ, RZ, R236 ;  /* 0x000000ffff067224 */ /* 0x000fe200078e00ec */
[----:B------:R-:W-:-:S03]  /*15ba0*/  IADD3 R18, P3, R12, R0, RZ ;  /* 0x000000000c127210 */ /* 0x000fc60007f7e0ff */
[--C-:B------:R-:W-:Y:S01]  /*15bb0*/  IMAD.X R13, R235, 0x1, R2.reuse, P2 ;  /* 0x00000001eb0d7824 */ /* 0x100fe200010e0602 */
[-C--:B------:R-:W-:Y:S01]  /*15bc0*/  IADD3 R16, P2, R18, R0.reuse, RZ ;  /* 0x0000000012107210 */ /* 0x080fe20007f5e0ff */
[----:B------:R-:W-:Y:S02]  /*15bd0*/  IMAD.MOV.U32 R7, RZ, RZ, R235 ;  /* 0x000000ffff077224 */ /* 0x000fe400078e00eb */
[--C-:B------:R-:W-:Y:S01]  /*15be0*/  IMAD.X R19, R13, 0x1, R2.reuse, P3 ;  /* 0x000000010d137824 */ /* 0x100fe200018e0602 */
[----:B------:R-:W-:Y:S02]  /*15bf0*/  IADD3 R14, P3, R16, R0, RZ ;  /* 0x00000000100e7210 */ /* 0x000fe40007f7e0ff */
[----:B------:R-:W-:Y:S01]  /*15c00*/  @!PT LDS RZ, [RZ] ;  /* 0x00000000fffff984 */ /* 0x000fe20000000800 */
[----:B------:R-:W-:Y:S01]  /*15c10*/  @!PT LDS RZ, [RZ] ;  /* 0x00000000fffff984 */ /* 0x000fe20000000800 */
[----:B------:R-:W-:Y:S01]  /*15c20*/  @!PT LDS RZ, [RZ] ;  /* 0x00000000fffff984 */ /* 0x000fe20000000800 */
[----:B------:R-:W-:Y:S01]  /*15c30*/  LDGSTS.E.BYPASS.LTC128B.128 [R248+0x4000], desc[UR6][R6.64] ;  /* 0x0400000006f87fae */ /* 0x000fe2000b901d46 */
[----:B------:R-:W-:-:S03]  /*15c40*/  IMAD.X R17, R19, 0x1, R2, P2 ;  /* 0x0000000113117824 */ /* 0x000fc600010e0602 */
[----:B------:R1:W-:Y:S01]  /*15c50*/  LDGSTS.E.BYPASS.LTC128B.128 [R248+0x8000], desc[UR6][R6.64+0x80] ;  /* 0x0800008006f87fae */ /* 0x0003e2000b901d46 */
[----:B------:R-:W-:-:S03]  /*15c60*/  IMAD.X R15, R17, 0x1, R2, P3 ;  /* 0x00000001110f7824 */ /* 0x000fc600018e0602 */
[----:B------:R-:W-:Y:S04]  /*15c70*/  LDGSTS.E.BYPASS.LTC128B.128 [R248+0x4800], desc[UR6][R12.64] ;  /* 0x048000000cf87fae */ /* 0x000fe8000b901d46 */
[----:B------:R2:W-:Y:S04]  /*15c80*/  LDGSTS.E.BYPASS.LTC128B.128 [R248+0x8800], desc[UR6][R12.64+0x80] ;  /* 0x088000800cf87fae */ /* 0x0005e8000b901d46 */
[----:B------:R3:W-:Y:S04]  /*15c90*/  LDGSTS.E.BYPASS.LTC128B.128 [R248+0x5000], desc[UR6][R18.64] ;  /* 0x0500000012f87fae */ /* 0x0007e8000b901d46 */
[----:B------:R3:W-:Y:S04]  /*15ca0*/  LDGSTS.E.BYPASS.LTC128B.128 [R248+0x9000], desc[UR6][R18.64+0x80] ;  /* 0x0900008012f87fae */ /* 0x0007e8000b901d46 */
[----:B------:R3:W-:Y:S04]  /*15cb0*/  LDGSTS.E.BYPASS.LTC128B.128 [R248+0x5800], desc[UR6][R16.64] ;  /* 0x0580000010f87fae */ /* 0x0007e8000b901d46 */
[----:B------:R3:W-:Y:S01]  /*15cc0*/  LDGSTS.E.BYPASS.LTC128B.128 [R248+0x9800], desc[UR6][R16.64+0x80] ;  /* 0x0980008010f87fae */ /* 0x0007e2000b901d46 */
[----:B-1----:R-:W-:-:S03]  /*15cd0*/  IADD3 R6, P2, R14, R0, RZ ;  /* 0x000000000e067210 */ /* 0x002fc60007f5e0ff */
[----:B------:R3:W-:Y:S02]  /*15ce0*/  LDGSTS.E.BYPASS.LTC128B.128 [R248+0x6000], desc[UR6][R14.64] ;  /* 0x060000000ef87fae */ /* 0x0007e4000b901d46 */
[----:B------:R-:W-:Y:S02]  /*15cf0*/  IMAD.X R7, R15, 0x1, R2, P2 ;  /* 0x000000010f077824 */ /* 0x000fe400010e0602 */
[----:B------:R3:W-:Y:S01]  /*15d00*/  LDGSTS.E.BYPASS.LTC128B.128 [R248+0xa000], desc[UR6][R14.64+0x80] ;  /* 0x0a0000800ef87fae */ /* 0x0007e2000b901d46 */
[----:B--2---:R-:W-:-:S03]  /*15d10*/  IADD3 R12, P3, R6, R0, RZ ;  /* 0x00000000060c7210 */ /* 0x004fc60007f7e0ff */
[----:B------:R3:W-:Y:S01]  /*15d20*/  LDGSTS.E.BYPASS.LTC128B.128 [R248+0x6800], desc[UR6][R6.64] ;  /* 0x0680000006f87fae */ /* 0x0007e2000b901d46 */
[----:B------:R-:W-:Y:S01]  /*15d30*/  IADD3 R20, P2, R12, R0, RZ ;  /* 0x000000000c147210 */ /* 0x000fe20007f5e0ff */
[--C-:B------:R-:W-:Y:S02]  /*15d40*/  IMAD.X R13, R7, 0x1, R2.reuse, P3 ;  /* 0x00000001070d7824 */ /* 0x100fe400018e0602 */
[----:B------:R3:W-:Y:S02]  /*15d50*/  LDGSTS.E.BYPASS.LTC128B.128 [R248+0xa800], desc[UR6][R6.64+0x80] ;  /* 0x0a80008006f87fae */ /* 0x0007e4000b901d46 */
[----:B------:R-:W-:Y:S02]  /*15d60*/  IMAD.X R21, R13, 0x1, R2, P2 ;  /* 0x000000010d157824 */ /* 0x000fe400010e0602 */
[----:B------:R3:W-:Y:S04]  /*15d70*/  LDGSTS.E.BYPASS.LTC128B.128 [R248+0x7000], desc[UR6][R12.64] ;  /* 0x070000000cf87fae */ /* 0x0007e8000b901d46 */
[----:B------:R3:W-:Y:S04]  /*15d80*/  LDGSTS.E.BYPASS.LTC128B.128 [R248+0xb000], desc[UR6][R12.64+0x80] ;  /* 0x0b0000800cf87fae */ /* 0x0007e8000b901d46 */
[----:B------:R3:W-:Y:S04]  /*15d90*/  LDGSTS.E.BYPASS.LTC128B.128 [R248+0x7800], desc[UR6][R20.64] ;  /* 0x0780000014f87fae */ /* 0x0007e8000b901d46 */
[----:B------:R3:W-:Y:S04]  /*15da0*/  LDGSTS.E.BYPASS.LTC128B.128 [R248+0xb800], desc[UR6][R20.64+0x80] ;  /* 0x0b80008014f87fae */ /* 0x0007e8000b901d46 */
[----:B------:R-:W0:Y:S02]  /*15db0*/  LDGDEPBAR ;  /* 0x00000000000079af */ /* 0x000e240000000000 */
.L_x_2955:
[----:B------:R-:W-:Y:S05]  /*15dc0*/  BSYNC B1 ;  /* 0x0000000000017941 */ /* 0x000fea0003800000 */
.L_x_2954:
        /* <DEDUP_REMOVED lines=64> */
[----:B---3--:R-:W1:Y:S03]  /*161d0*/  SHFL.BFLY PT, R7, R0, 0x2, 0x1f ;  /* 0x0c401f0000077f89 */ /* 0x008e6600000e0000 */
        /* <DEDUP_REMOVED lines=21> */
[----:B------:R-:W-:Y:S01]  /*16330*/  FSETP.NEU.FTZ.AND P2, PT, R0, -INF , PT ;  /* 0xff8000000000780b */ /* 0x000fe20003f5d000 */
        /* <DEDUP_REMOVED lines=27> */
[----:B------:R-:W-:Y:S01]  /*164f0*/  LDSM.16.MT88.4 R24, [R224+0xc800] ;  /* 0x00c80000e018783b */ /* 0x000fe20000004200 */
        /* <DEDUP_REMOVED lines=36> */
[----:B------:R-:W-:Y:S01]  /*16740*/  LDSM.16.MT88.4 R36, [R228+0x12000] ;  /* 0x01200000e424783b */ /* 0x000fe20000004200 */
[-CC-:B------:R-:W-:Y:S01]  /*16750*/  FFMA.FTZ R160, R160, R137.reuse, -R136.reuse ;  /* 0x00000089a0a07223 */ /* 0x180fe20000010888 */
[-CC-:B------:R-:W-:Y:S01]  /*16760*/  FFMA.FTZ R158, R158, R137.reuse, -R136.reuse ;  /* 0x000000899e9e7223 */ /* 0x180fe20000010888 */
[-CC-:B------:R-:W-:Y:S01]  /*16770*/  FFMA.FTZ R156, R156, R137.reuse, -R136.reuse ;  /* 0x000000899c9c7223 */ /* 0x180fe20000010888 */
        /* <DEDUP_REMOVED lines=9> */
[-C--:B------:R-:W-:Y:S01]  /*16810*/  FFMA.FTZ R141, R141, R137.reuse, -R139 ;  /* 0x000000898d8d7223 */ /* 0x080fe2000001088b */
[----:B------:R-:W2:Y:S01]  /*16820*/  MUFU.EX2 R60, R60 ;  /* 0x0000003c003c7308 */ /* 0x000ea20000000800 */
[----:B----4-:R-:W-:Y:S01]  /*16830*/  FADD.FTZ R67, R65, R67 ;  /* 0x0000004341437221 */ /* 0x010fe20000010000 */
[----:B------:R-:W-:Y:S01]  /*16840*/  FADD.FTZ R133, R66, R133 ;  /* 0x0000008542857221 */ /* 0x000fe20000010000 */
[-CC-:B------:R-:W-:Y:S01]  /*16850*/  FFMA.FTZ R140, R140, R137.reuse, -R139.reuse ;  /* 0x000000898c8c7223 */ /* 0x180fe2000001088b */
[-C--:B------:R-:W-:Y:S01]  /*16860*/  FFMA.FTZ R138, R138, R137.reuse, -R139 ;  /* 0x000000898a8a7223 */ /* 0x080fe2000001088b */
[----:B------:R-:W-:Y:S01]  /*16870*/  FFMA.FTZ R135, R135, R137, -R136 ;  /* 0x0000008987877223 */ /* 0x000fe20000010888 */
[----:B------:R-:W-:-:S02]  /*16880*/  FADD.FTZ R133, R64, R133 ;  /* 0x0000008540857221 */ /* 0x000fc40000010000 */
        /* <DEDUP_REMOVED lines=86> */
[----:B------:R-:W-:Y:S01]  /*16df0*/  F2FP.BF16.F32.PACK_AB R30, R45, R51 ;  /* 0x000000332d1e723e */ /* 0x000fe200000010ff */
        /* <DEDUP_REMOVED lines=218> */
[----:B------:R-:W-:Y:S01]  /*17ba0*/  STL [R1+0x8], R198 ;  /* 0x000008c601007387 */ /* 0x000fe20000100800 */
[----:B------:R-:W-:Y:S03]  /*17bb0*/  HMMA.16816.F32.BF16 R68, R28, R34, R68 ;  /* 0x000000221c44723c */ /* 0x000fe60000041844 */
[----:B------:R-:W-:Y:S03]  /*17bc0*/  STL [R1+0x4], R199 ;  /* 0x000004c701007387 */ /* 0x000fe60000100800 */
        /* <DEDUP_REMOVED lines=81> */
[----:B----4-:R-:W-:Y:S02]  /*180e0*/  IMAD R3, R11, R4, RZ ;  /* 0x000000040b037224 */ /* 0x010fe400078e02ff */
[----:B------:R-:W-:-:S04]  /*180f0*/  IMAD.WIDE.U32 R6, R4, R10, R6 ;  /* 0x0000000a04067225 */ /* 0x000fc800078e0006 */
[----:B------:R-:W-:-:S04]  /*18100*/  IMAD R3, R10, R5, R3 ;  /* 0x000000050a037224 */ /* 0x000fc800078e0203 */
[----:B------:R-:W-:Y:S01]  /*18110*/  IMAD.IADD R5, R7, 0x1, R3 ;  /* 0x0000000107057824 */ /* 0x000fe200078e0203 */
[----:B------:R-:W-:Y:S05]  /*18120*/  BRA `(.L_x_2962) ;  /* 0x00000000000c7947 */ /* 0x000fea0003800000 */
.L_x_2961:
[----:B------:R-:W2:Y:S02]  /*18130*/  LD.E R6, desc[UR6][R10.64+0x40] ;  /* 0x000040060a067980 */ /* 0x000ea4000c101900 */
[----:B--2---:R-:W-:-:S04]  /*18140*/  LEA R6, -R6, RZ, 0x7 ;  /* 0x000000ff06067211 */ /* 0x004fc800078e39ff */
[----:B------:R-:W-:Y:S02]  /*18150*/  SHF.R.S32.HI R5, RZ, 0x1f, R6 ;  /* 0x0000001fff057819 */ /* 0x000fe40000011406 */
.L_x_2962:
[----:B------:R-:W-:Y:S05]  /*18160*/  BSYNC B0 ;  /* 0x0000000000007941 */ /* 0x000fea0003800000 */
.L_x_2960:
[----:B------:R-:W-:Y:S01]  /*18170*/  LEA R239, P1, R6, R239, 0x1 ;  /* 0x000000ef06ef7211 */ /* 0x000fe200078208ff */
[C---:B------:R-:W-:Y:S01]  /*18180*/  IMAD.SHL.U32 R3, R48.reuse, 0x20, RZ ;  /* 0x0000002030037824 */ /* 0x040fe200078e00ff */
[----:B------:R-:W-:Y:S01]  /*18190*/  SHF.L.U64.HI R4, R48, 0x5, R49 ;  /* 0x0000000530047819 */ /* 0x000fe20000010231 */
[----:B------:R-:W1:Y:S01]  /*181a0*/  LDC.64 R196, c[0x0][0x198] ;  /* 0x00006600ffc47b82 */ /* 0x000e620000000a00 */
[----:B------:R-:W-:Y:S01]  /*181b0*/  LEA.HI.X R238, R6, R238, R5, 0x1, P1 ;  /* 0x000000ee06ee7211 */ /* 0x000fe200008f0c05 */
[----:B------:R-:W-:Y:S01]  /*181c0*/  IMAD.MOV.U32 R10, RZ, RZ, R239 ;  /* 0x000000ffff0a7224 */ /* 0x000fe200078e00ef */
[-C--:B------:R-:W-:Y:S01]  /*181d0*/  IADD3 R8, P1, R239, R3.reuse, RZ ;  /* 0x00000003ef087210 */ /* 0x080fe20007f3e0ff */
[----:B------:R-:W-:Y:S02]  /*181e0*/  ULDC.64 UR4, c[0x0][0x208] ;  /* 0x0000820000047ab9 */ /* 0x000fe40000000a00 */
[----:B------:R-:W-:Y:S02]  /*181f0*/  IMAD.MOV.U32 R11, RZ, RZ, R238 ;  /* 0x000000ffff0b7224 */ /* 0x000fe400078e00ee */
[----:B------:R-:W-:Y:S01]  /*18200*/  IMAD.X R9, R238, 0x1, R4, P1 ;  /* 0x00000001ee097824 */ /* 0x000fe200008e0604 */
[----:B------:R-:W-:-:S02]  /*18210*/  IADD3 R6, P1, R8, R3, RZ ;  /* 0x0000000308067210 */ /* 0x000fc40007f3e0ff */
[----:B------:R-:W-:Y:S01]  /*18220*/  @!PT LDS RZ, [RZ] ;  /* 0x00000000fffff984 */ /* 0x000fe20000000800 */
[----:B------:R-:W-:Y:S01]  /*18230*/  @!PT LDS RZ, [RZ] ;  /* 0x00000000fffff984 */ /* 0x000fe20000000800 */
[----:B------:R-:W-:Y:S01]  /*18240*/  @!PT LDS RZ, [RZ] ;  /* 0x00000000fffff984 */ /* 0x000fe20000000800 */
[----:B------:R-:W-:Y:S03]  /*18250*/  LDGSTS.E.BYPASS.LTC128B.128 [R248+0xc000], desc[UR6][R10.64] ;  /* 0x0c0000000af87fae */ /* 0x000fe6000b901d46 */
[--C-:B------:R-:W-:Y:S01]  /*18260*/  IMAD.X R7, R9, 0x1, R4.reuse, P1 ;  /* 0x0000000109077824 */ /* 0x100fe200008e0604 */
[-C--:B------:R-:W-:Y:S01]  /*18270*/  IADD3 R12, P1, R6, R3.reuse, RZ ;  /* 0x00000003060c7210 */ /* 0x080fe20007f3e0ff */
[----:B------:R2:W-:Y:S04]  /*18280*/  LDGSTS.E.BYPASS.LTC128B.128 [R248+0x10000], desc[UR6][R10.64+0x80] ;  /* 0x100000800af87fae */ /* 0x0005e8000b901d46 */
[----:B------:R-:W-:Y:S01]  /*18290*/  IMAD.X R13, R7, 0x1, R4, P1 ;  /* 0x00000001070d7824 */ /* 0x000fe200008e0604 */
[----:B------:R-:W-:Y:S04]  /*182a0*/  LDGSTS.E.BYPASS.LTC128B.128 [R248+0xc800], desc[UR6][R8.64] ;  /* 0x0c80000008f87fae */ /* 0x000fe8000b901d46 */
[----:B------:R3:W-:Y:S04]  /*182b0*/  LDGSTS.E.BYPASS.LTC128B.128 [R248+0x10800], desc[UR6][R8.64+0x80] ;  /* 0x1080008008f87fae */ /* 0x0007e8000b901d46 */
[----:B------:R-:W-:Y:S04]  /*182c0*/  LDGSTS.E.BYPASS.LTC128B.128 [R248+0xd000], desc[UR6][R6.64] ;  /* 0x0d00000006f87fae */ /* 0x000fe8000b901d46 */
[----:B------:R4:W-:Y:S04]  /*182d0*/  LDGSTS.E.BYPASS.LTC128B.128 [R248+0x11000], desc[UR6][R6.64+0x80] ;  /* 0x1100008006f87fae */ /* 0x0009e8000b901d46 */
[----:B------:R-:W-:Y:S04]  /*182e0*/  LDGSTS.E.BYPASS.LTC128B.128 [R248+0xd800], desc[UR6][R12.64] ;  /* 0x0d8000000cf87fae */ /* 0x000fe8000b901d46 */
[----:B------:R5:W-:Y:S01]  /*182f0*/  LDGSTS.E.BYPASS.LTC128B.128 [R248+0x11800], desc[UR6][R12.64+0x80] ;  /* 0x118000800cf87fae */ /* 0x000be2000b901d46 */
[----:B--2---:R-:W-:-:S05]  /*18300*/  IADD3 R10, P1, R12, R3, RZ ;  /* 0x000000030c0a7210 */ /* 0x004fca0007f3e0ff */
[----:B------:R-:W-:Y:S01]  /*18310*/  IMAD.X R11, R13, 0x1, R4, P1 ;  /* 0x000000010d0b7824 */ /* 0x000fe200008e0604 */
[----:B---3--:R-:W-:-:S04]  /*18320*/  IADD3 R8, P1, R10, R3, RZ ;  /* 0x000000030a087210 */ /* 0x008fc80007f3e0ff */
[----:B------:R-:W-:Y:S01]  /*18330*/  LDGSTS.E.BYPASS.LTC128B.128 [R248+0xe000], desc[UR6][R10.64] ;  /* 0x0e0000000af87fae */ /* 0x000fe2000b901d46 */
[----:B------:R-:W-:-:S03]  /*18340*/  IMAD.X R9, R11, 0x1, R4, P1 ;  /* 0x000000010b097824 */ /* 0x000fc600008e0604 */
[----:B------:R-:W-:Y:S01]  /*18350*/  LDGSTS.E.BYPASS.LTC128B.128 [R248+0x12000], desc[UR6][R10.64+0x80] ;  /* 0x120000800af87fae */ /* 0x000fe2000b901d46 */
[----:B----4-:R-:W-:-:S03]  /*18360*/  IADD3 R6, P2, R8, R3, RZ ;  /* 0x0000000308067210 */ /* 0x010fc60007f5e0ff */
[----:B------:R-:W-:Y:S01]  /*18370*/  LDGSTS.E.BYPASS.LTC128B.128 [R248+0xe800], desc[UR6][R8.64] ;  /* 0x0e80000008f87fae */ /* 0x000fe2000b901d46 */
[----:B------:R-:W-:Y:S01]  /*18380*/  IADD3 R16, P1, R6, R3, RZ ;  /* 0x0000000306107210 */ /* 0x000fe20007f3e0ff */
[--C-:B------:R-:W-:Y:S02]  /*18390*/  IMAD.X R7, R9, 0x1, R4.reuse, P2 ;  /* 0x0000000109077824 */ /* 0x100fe400010e0604 */
[----:B------:R-:W-:Y:S02]  /*183a0*/  LDGSTS.E.BYPASS.LTC128B.128 [R248+0x12800], desc[UR6][R8.64+0x80] ;  /* 0x1280008008f87fae */ /* 0x000fe4000b901d46 */
[----:B------:R-:W-:Y:S02]  /*183b0*/  IMAD.X R17, R7, 0x1, R4, P1 ;  /* 0x0000000107117824 */ /* 0x000fe400008e0604 */
[----:B------:R-:W-:Y:S04]  /*183c0*/  LDGSTS.E.BYPASS.LTC128B.128 [R248+0xf000], desc[UR6][R6.64] ;  /* 0x0f00000006f87fae */ /* 0x000fe8000b901d46 */
[----:B------:R2:W-:Y:S04]  /*183d0*/  LDGSTS.E.BYPASS.LTC128B.128 [R248+0x13000], desc[UR6][R6.64+0x80] ;  /* 0x1300008006f87fae */ /* 0x0005e8000b901d46 */
[----:B------:R-:W-:Y:S04]  /*183e0*/  LDGSTS.E.BYPASS.LTC128B.128 [R248+0xf800], desc[UR6][R16.64] ;  /* 0x0f80000010f87fae */ /* 0x000fe8000b901d46 */
[----:B------:R3:W-:Y:S04]  /*183f0*/  LDGSTS.E.BYPASS.LTC128B.128 [R248+0x13800], desc[UR6][R16.64+0x80] ;  /* 0x1380008010f87fae */ /* 0x0007e8000b901d46 */
[----:B-1----:R-:W4:Y:S01]  /*18400*/  LD.E R3, desc[UR4][R196.64+0x18c] ;  /* 0x00018c04c4037980 */ /* 0x002f22000c101900 */
[----:B------:R-:W-:Y:S01]  /*18410*/  ISETP.GE.AND P1, PT, R50, 0x3, PT ;  /* 0x000000033200780c */ /* 0x000fe20003f26270 */
[----:B------:R-:W-:Y:S02]  /*18420*/  BSSY B1, `(.L_x_2963) ;  /* 0x000025d000017945 */ /* 0x000fe40003800000 */
[----:B------:R-:W-:Y:S04]  /*18430*/  LDSM.16.M88.4 R60, [R234] ;  /* 0x00000000ea3c783b */ /* 0x000fe80000000200 */
[----:B-----5:R-:W3:Y:S04]  /*18440*/  LDSM.16.M88.4 R12, [R233+0x4000] ;  /* 0x00400000e90c783b */ /* 0x020ee80000000200 */
[----:B------:R-:W1:Y:S04]  /*18450*/  LDSM.16.M88.4 R44, [R233+0x4800] ;  /* 0x00480000e92c783b */ /* 0x000e680000000200 */
[----:B------:R-:W5:Y:S04]  /*18460*/  LDSM.16.M88.4 R164, [R233+0x5000] ;  /* 0x00500000e9a4783b */ /* 0x000f680000000200 */
[----:B------:R-:W5:Y:S04]  /*18470*/  LDSM.16.M88.4 R156, [R233+0x5800] ;  /* 0x00580000e99c783b */ /* 0x000f680000000200 */
[----:B------:R-:W5:Y:S04]  /*18480*/  LDSM.16.M88.4 R148, [R233+0x6000] ;  /* 0x00600000e994783b */ /* 0x000f680000000200 */
[----:B------:R-:W5:Y:S04]  /*18490*/  LDSM.16.M88.4 R140, [R233+0x6800] ;  /* 0x00680000e98c783b */ /* 0x000f680000000200 */
[----:B------:R-:W5:Y:S04]  /*184a0*/  LDSM.16.M88.4 R132, [R233+0x7000] ;  /* 0x00700000e984783b */ /* 0x000f680000000200 */
[----:B--2---:R-:W2:Y:S04]  /*184b0*/  LDSM.16.M88.4 R4, [R233+0x7800] ;  /* 0x00780000e904783b */ /* 0x004ea80000000200 */
[----:B------:R-:W-:Y:S04]  /*184c0*/  LDSM.16.M88.4 R52, [R232] ;  /* 0x00000000e834783b */ /* 0x000fe80000000200 */
[----:B------:R-:W2:Y:S04]  /*184d0*/  LDSM.16.M88.4 R20, [R231] ;  /* 0x00000000e714783b */ /* 0x000ea80000000200 */
[----:B------:R-:W2:Y:S01]  /*184e0*/  LDSM.16.M88.4 R184, [R222] ;  /* 0x00000000deb8783b */ /* 0x000ea20000000200 */
[C---:B---3--:R-:W-:Y:S03]  /*184f0*/  HMMA.16816.F32.BF16 R16, R60.reuse, R12, RZ ;  /* 0x0000000c3c10723c */ /* 0x048fe600000418ff */
[----:B------:R-:W3:Y:S03]  /*18500*/  LDSM.16.M88.4 R172, [R220] ;  /* 0x00000000dcac783b */ /* 0x000ee60000000200 */
[C---:B------:R-:W-:Y:S01]  /*18510*/  HMMA.16816.F32.BF16 R12, R60.reuse, R14, RZ ;  /* 0x0000000e3c0c723c */ /* 0x040fe200000418ff */
[----:B------:R-:W3:Y:S04]  /*18520*/  LDSM.16.M88.4 R8, [R223] ;  /* 0x00000000df08783b */ /* 0x000ee80000000200 */
[----:B------:R-:W3:Y:S01]  /*18530*/  LDSM.16.M88.4 R36, [R219] ;  /* 0x00000000db24783b */ /* 0x000ee20000000200 */
[C---:B-1----:R-:W-:Y:S03]  /*18540*/  HMMA.16816.F32.BF16 R28, R60.reuse, R44, RZ ;  /* 0x0000002c3c1c723c */ /* 0x042fe600000418ff */
[----:B------:R-:W-:Y:S03]  /*18550*/  LDSM.16.M88.4 R32, [R227+0x4000] ;  /* 0x00400000e320783b */ /* 0x000fe60000000200 */
[C---:B-----5:R-:W-:Y:S01]  /*18560*/  HMMA.16816.F32.BF16 R168, R60.reuse, R164, RZ ;  /* 0x000000a43ca8723c */ /* 0x060fe200000418ff */
        /* <DEDUP_REMOVED lines=19> */
[----:B------:R-:W1:Y:S05]  /*186a0*/  LDSM.16.M88.4 R4, [R230] ;  /* 0x00000000e604783b */ /* 0x000e6a0000000200 */
[C---:B------:R-:W-:Y:S06]  /*186b0*/  HMMA.16816.F32.BF16 R16, R52.reuse, R20, R16 ;  /* 0x000000143410723c */ /* 0x040fec0000041810 */
[C---:B------:R-:W-:Y:S01]  /*186c0*/  HMMA.16816.F32.BF16 R12, R52.reuse, R22, R12 ;  /* 0x00000016340c723c */ /* 0x040fe2000004180c */
[----:B------:R-:W2:Y:S05]  /*186d0*/  LDSM.16.M88.4 R20, [R227+0x5000] ;  /* 0x00500000e314783b */ /* 0x000eaa0000000200 */
[C---:B------:R-:W-:Y:S06]  /*186e0*/  HMMA.16816.F32.BF16 R168, R52.reuse, R184, R168 ;  /* 0x000000b834a8723c */ /* 0x040fec00000418a8 */
[C---:B------:R-:W-:Y:S01]  /*186f0*/  HMMA.16816.F32.BF16 R164, R52.reuse, R186, R164 ;  /* 0x000000ba34a4723c */ /* 0x040fe200000418a4 */
[----:B------:R-:W-:Y:S05]  /*18700*/  LDSM.16.M88.4 R184, [R229] ;  /* 0x00000000e5b8783b */ /* 0x000fea0000000200 */
[C---:B---3--:R-:W-:Y:S06]  /*18710*/  HMMA.16816.F32.BF16 R152, R52.reuse, R172, R152 ;  /* 0x000000ac3498723c */ /* 0x048fec0000041898 */
[C---:B------:R-:W-:Y:S01]  /*18720*/  HMMA.16816.F32.BF16 R148, R52.reuse, R174, R148 ;  /* 0x000000ae3494723c */ /* 0x040fe20000041894 */
[----:B------:R-:W3:Y:S05]  /*18730*/  LDSM.16.M88.4 R172, [R216] ;  /* 0x00000000d8ac783b */ /* 0x000eea0000000200 */
[C---:B------:R-:W-:Y:S06]  /*18740*/  HMMA.16816.F32.BF16 R28, R52.reuse, R8, R28 ;  /* 0x00000008341c723c */ /* 0x040fec000004181c */
[C---:B------:R-:W-:Y:S01]  /*18750*/  HMMA.16816.F32.BF16 R44, R52.reuse, R10, R44 ;  /* 0x0000000a342c723c */ /* 0x040fe2000004182c */
[----:B------:R-:W-:Y:S05]  /*18760*/  LDSM.16.M88.4 R8, [R227+0x5800] ;  /* 0x00580000e308783b */ /* 0x000fea0000000200 */
[C---:B------:R-:W-:Y:S06]  /*18770*/  HMMA.16816.F32.BF16 R144, R52.reuse, R36, R144 ;  /* 0x000000243490723c */ /* 0x040fec0000041890 */
[----:B------:R-:W-:Y:S01]  /*18780*/  HMMA.16816.F32.BF16 R140, R52, R38, R140 ;  /* 0x00000026348c723c */ /* 0x000fe2000004188c */
[----:B------:R-:W5:Y:S05]  /*18790*/  LDSM.16.M88.4 R36, [R227+0x6000] ;  /* 0x00600000e324783b */ /* 0x000f6a0000000200 */
        /* <DEDUP_REMOVED lines=11> */
[----:B------:R-:W1:Y:S05]  /*18850*/  LDSM.16.M88.4 R24, [R227+0x6800] ;  /* 0x00680000e318783b */ /* 0x000e6a0000000200 */
        /* <DEDUP_REMOVED lines=8> */
[C---:B-----5:R-:W-:Y:S06]  /*188e0*/  HMMA.16816.F32.BF16 R152, R4.reuse, R36, R152 ;  /* 0x000000240498723c */ /* 0x060fec0000041898 */
[----:B------:R-:W-:Y:S01]  /*188f0*/  HMMA.16816.F32.BF16 R148, R4, R38, R148 ;  /* 0x000000260494723c */ /* 0x000fe20000041894 */
[----:B------:R-:W3:Y:S05]  /*18900*/  LDSM.16.M88.4 R36, [R232+0x2000] ;  /* 0x00200000e824783b */ /* 0x000eea0000000200 */
[----:B------:R-:W-:Y:S01]  /*18910*/  HMMA.16816.F32.BF16 R16, R184, R172, R16 ;  /* 0x000000acb810723c */ /* 0x000fe20000041810 */
[----:B------:R-:W-:Y:S05]  /*18920*/  LDSM.16.M88.4 R172, [R216+0x2000] ;  /* 0x00200000d8ac783b */ /* 0x000fea0000000200 */
[C---:B------:R-:W-:Y:S06]  /*18930*/  HMMA.16816.F32.BF16 R160, R4.reuse, R8, R160 ;  /* 0x0000000804a0723c */ /* 0x040fec00000418a0 */
[----:B------:R-:W-:Y:S01]  /*18940*/  HMMA.16816.F32.BF16 R156, R4, R10, R156 ;  /* 0x0000000a049c723c */ /* 0x000fe2000004189c */
[----:B------:R-:W5:Y:S05]  /*18950*/  LDSM.16.M88.4 R8, [R227+0x7800] ;  /* 0x00780000e308783b */ /* 0x000f6a0000000200 */
[----:B-1----:R-:W-:Y:S06]  /*18960*/  HMMA.16816.F32.BF16 R12, R56, R34, R12 ;  /* 0x00000022380c723c */ /* 0x002fec000004180c */
[----:B------:R-:W-:Y:S06]  /*18970*/  HMMA.16816.F32.BF16 R28, R184, R192, R28 ;  /* 0x000000c0b81c723c */ /* 0x000fec000004181c */
[C---:B------:R-:W-:Y:S06]  /*18980*/  HMMA.16816.F32.BF16 R144, R4.reuse, R24, R144 ;  /* 0x000000180490723c */ /* 0x040fec0000041890 */
        /* <DEDUP_REMOVED lines=10> */
[C---:B-----5:R-:W-:Y:S06]  /*18a30*/  HMMA.16816.F32.BF16 R64, R4.reuse, R8, R64 ;  /* 0x000000080440723c */ /* 0x060fec0000041840 */
[----:B------:R-:W-:Y:S01]  /*18a40*/  HMMA.16816.F32.BF16 R60, R4, R10, R60 ;  /* 0x0000000a043c723c */ /* 0x000fe2000004183c */
[----:B------:R-:W-:Y:S04]  /*18a50*/  LDSM.16.M88.4 R8, [R229+0x2000] ;  /* 0x00200000e508783b */ /* 0x000fe80000000200 */
[----:B------:R-:W3:Y:S01]  /*18a60*/  LDSM.16.M88.4 R4, [R216+0x4000] ;  /* 0x00400000d804783b */ /* 0x000ee20000000200 */
[----:B------:R-:W-:Y:S03]  /*18a70*/  HMMA.16816.F32.BF16 R16, R36, R52, R16 ;  /* 0x000000342410723c */ /* 0x000fe60000041810 */
[----:B------:R-:W-:Y:S03]  /*18a80*/  LDSM.16.M88.4 R52, [R233+0x9000] ;  /* 0x00900000e934783b */ /* 0x000fe60000000200 */
[----:B------:R-:W-:Y:S01]  /*18a90*/  HMMA.16816.F32.BF16 R192, R184, R180, R168 ;  /* 0x000000b4b8c0723c */ /* 0x000fe200000418a8 */
[----:B------:R-:W5:Y:S05]  /*18aa0*/  LDSM.16.M88.4 R168, [R227+0x8800] ;  /* 0x00880000e3a8783b */ /* 0x000f6a0000000200 */
[----:B-1----:R-:W-:Y:S06]  /*18ab0*/  HMMA.16816.F32.BF16 R12, R24, R22, R12 ;  /* 0x00000016180c723c */ /* 0x002fec000004180c */
[----:B------:R-:W-:Y:S06]  /*18ac0*/  HMMA.16816.F32.BF16 R44, R56, R190, R44 ;  /* 0x000000be382c723c */ /* 0x000fec000004182c */
[----:B--2---:R-:W-:Y:S06]  /*18ad0*/  HMMA.16816.F32.BF16 R28, R36, R32, R28 ;  /* 0x00000020241c723c */ /* 0x004fec000004181c */
[----:B------:R-:W-:Y:S06]  /*18ae0*/  HMMA.16816.F32.BF16 R164, R184, R182, R164 ;  /* 0x000000b6b8a4723c */ /* 0x000fec00000418a4 */
[----:B------:R-:W-:Y:S01]  /*18af0*/  HMMA.16816.F32.BF16 R16, R24, R20, R16 ;  /* 0x000000141810723c */ /* 0x000fe20000041810 */
[----:B------:R-:W-:Y:S05]  /*18b00*/  LDSM.16.M88.4 R20, [R213] ;  /* 0x00000000d514783b */ /* 0x000fea0000000200 */
[C---:B------:R-:W-:Y:S06]  /*18b10*/  HMMA.16816.F32.BF16 R152, R184.reuse, R172, R152 ;  /* 0x000000acb898723c */ /* 0x040fec0000041898 */
[----:B------:R-:W-:Y:S01]  /*18b20*/  HMMA.16816.F32.BF16 R172, R184, R174, R148 ;  /* 0x000000aeb8ac723c */ /* 0x000fe20000041894 */
[----:B------:R-:W1:Y:S05]  /*18b30*/  LDSM.16.M88.4 R148, [R216+0x4800] ;  /* 0x00480000d894783b */ /* 0x000e6a0000000200 */
[----:B---3--:R-:W-:Y:S06]  /*18b40*/  HMMA.16816.F32.BF16 R12, R8, R6, R12 ;  /* 0x00000006080c723c */ /* 0x008fec000004180c */
[----:B------:R-:W-:Y:S01]  /*18b50*/  HMMA.16816.F32.BF16 R44, R36, R34, R44 ;  /* 0x00000022242c723c */ /* 0x000fe2000004182c */
[----:B------:R-:W-:Y:S05]  /*18b60*/  LDSM.16.M88.4 R32, [R216+0x5000] ;  /* 0x00500000d820783b */ /* 0x000fea0000000200 */
[----:B-----5:R-:W-:Y:S06]  /*18b70*/  HMMA.16816.F32.BF16 R28, R24, R168, R28 ;  /* 0x000000a8181c723c */ /* 0x020fec000004181c */
[C---:B------:R-:W-:Y:S06]  /*18b80*/  HMMA.16816.F32.BF16 R192, R56.reuse, R52, R192 ;  /* 0x0000003438c0723c */ /* 0x040fec00000418c0 */
[----:B------:R-:W-:Y:S01]  /*18b90*/  HMMA.16816.F32.BF16 R164, R56, R54, R164 ;  /* 0x0000003638a4723c */ /* 0x000fe200000418a4 */
[-C--:B----4-:R-:W-:Y:S01]  /*18ba0*/  FMUL.FTZ R12, R12, R3.reuse ;  /* 0x000000030c0c7220 */ /* 0x090fe20000410000 */
[-C--:B------:R-:W-:Y:S01]  /*18bb0*/  FMUL.FTZ R13, R13, R3.reuse ;  /* 0x000000030d0d7220 */ /* 0x080fe20000410000 */
[-C--:B------:R-:W-:Y:S01]  /*18bc0*/  FMUL.FTZ R14, R14, R3.reuse ;  /* 0x000000030e0e7220 */ /* 0x080fe20000410000 */
[----:B------:R-:W-:Y:S02]  /*18bd0*/  LDSM.16.M88.4 R52, [R227+0x9800] ;  /* 0x00980000e334783b */ /* 0x000fe40000000200 */
[----:B------:R-:W-:Y:S02]  /*18be0*/  HMMA.16816.F32.BF16 R16, R8, R4, R16 ;  /* 0x000000040810723c */ /* 0x000fe40000041810 */
[----:B------:R-:W-:Y:S04]  /*18bf0*/  LDSM.16.M88.4 R4, [R227+0x9000] ;  /* 0x00900000e304783b */ /* 0x000fe80000000200 */
[C---:B------:R-:W-:Y:S06]  /*18c00*/  HMMA.16816.F32.BF16 R160, R184.reuse, R176, R160 ;  /* 0x000000b0b8a0723c */ /* 0x040fec00000418a0 */
[----:B------:R-:W-:Y:S01]  /*18c10*/  HMMA.16816.F32.BF16 R156, R184, R178, R156 ;  /* 0x000000b2b89c723c */ /* 0x000fe2000004189c */
[----:B------:R-:W2:Y:S05]  /*18c20*/  LDSM.16.M88.4 R176, [R233+0x9800] ;  /* 0x00980000e9b0783b */ /* 0x000eaa0000000200 */
[----:B------:R-:W-:Y:S01]  /*18c30*/  HMMA.16816.F32.BF16 R44, R24, R170, R44 ;  /* 0x000000aa182c723c */ /* 0x000fe2000004182c */
[----:B------:R-:W-:Y:S05]  /*18c40*/  MUFU.TANH R170, R14 ;  /* 0x0000000e00aa7308 */ /* 0x000fea0000002400 */
[----:B-1----:R-:W-:Y:S01]  /*18c50*/  HMMA.16816.F32.BF16 R28, R8, R148, R28 ;  /* 0x00000094081c723c */ /* 0x002fe2000004181c */
[-C--:B------:R-:W-:Y:S01]  /*18c60*/  FMUL.FTZ R171, R15, R3.reuse ;  /* 0x000000030fab7220 */ /* 0x080fe20000410000 */
[-C--:B------:R-:W-:Y:S01]  /*18c70*/  FMUL.FTZ R16, R16, R3.reuse ;  /* 0x0000000310107220 */ /* 0x080fe20000410000 */
[----:B------:R-:W-:Y:S01]  /*18c80*/  MUFU.TANH R149, R12 ;  /* 0x0000000c00957308 */ /* 0x000fe20000002400 */
[-C--:B------:R-:W-:Y:S01]  /*18c90*/  FMUL.FTZ R17, R17, R3.reuse ;  /* 0x0000000311117220 */ /* 0x080fe20000410000 */
[-C--:B------:R-:W-:Y:S01]  /*18ca0*/  FMUL.FTZ R18, R18, R3.reuse ;  /* 0x0000000312127220 */ /* 0x080fe20000410000 */
[----:B------:R-:W-:Y:S01]  /*18cb0*/  HMMA.16816.F32.BF16 R192, R36, R20, R192 ;  /* 0x0000001424c0723c */ /* 0x000fe200000418c0 */
[----:B------:R-:W-:-:S04]  /*18cc0*/  FMUL.FTZ R169, R19, R3 ;  /* 0x0000000313a97220 */ /* 0x000fc80000410000 */
[----:B------:R1:W-:Y:S01]  /*18cd0*/  MUFU.TANH R148, R13 ;  /* 0x0000000d00947308 */ /* 0x0003e20000002400 */
[----:B------:R-:W-:Y:S01]  /*18ce0*/  HMMA.16816.F32.BF16 R164, R36, R22, R164 ;  /* 0x0000001624a4723c */ /* 0x000fe200000418a4 */
[----:B------:R-:W3:Y:S05]  /*18cf0*/  LDSM.16.M88.4 R20, [R216+0x2800] ;  /* 0x00280000d814783b */ /* 0x000eea0000000200 */
[----:B------:R-:W-:Y:S01]  /*18d00*/  HMMA.16816.F32.BF16 R44, R8, R150, R44 ;  /* 0x00000096082c723c */ /* 0x000fe2000004182c */
[----:B------:R-:W-:Y:S05]  /*18d10*/  MUFU.TANH R51, R16 ;  /* 0x0000001000337308 */ /* 0x000fea0000002400 */
[-C--:B------:R-:W-:Y:S01]  /*18d20*/  FMUL.FTZ R28, R28, R3.reuse ;  /* 0x000000031c1c7220 */ /* 0x080fe20000410000 */
[-C--:B------:R-:W-:Y:S01]  /*18d30*/  FMUL.FTZ R29, R29, R3.reuse ;  /* 0x000000031d1d7220 */ /* 0x080fe20000410000 */
[-C--:B------:R-:W-:Y:S01]  /*18d40*/  FMUL.FTZ R30, R30, R3.reuse ;  /* 0x000000031e1e7220 */ /* 0x080fe20000410000 */
[----:B------:R-:W4:Y:S01]  /*18d50*/  MUFU.TANH R168, R17 ;  /* 0x0000001100a87308 */ /* 0x000f220000002400 */
[----:B-1----:R-:W1:Y:S01]  /*18d60*/  LDSM.16.M88.4 R12, [R233+0xa000] ;  /* 0x00a00000e90c783b */ /* 0x002e620000000200 */
[----:B--2---:R-:W-:Y:S01]  /*18d70*/  HMMA.16816.F32.BF16 R160, R56, R176, R160 ;  /* 0x000000b038a0723c */ /* 0x004fe200000418a0 */
[----:B------:R-:W-:-:S05]  /*18d80*/  FMUL.FTZ R31, R31, R3 ;  /* 0x000000031f1f7220 */ /* 0x000fca0000410000 */
[----:B------:R2:W-:Y:S01]  /*18d90*/  MUFU.TANH R180, R18 ;  /* 0x0000001200b47308 */ /* 0x0005e20000002400 */
[C---:B------:R-:W-:Y:S06]  /*18da0*/  HMMA.16816.F32.BF16 R192, R24.reuse, R4, R192 ;  /* 0x0000000418c0723c */ /* 0x040fec00000418c0 */
[----:B------:R-:W-:Y:S01]  /*18db0*/  HMMA.16816.F32.BF16 R164, R24, R6, R164 ;  /* 0x0000000618a4723c */ /* 0x000fe200000418a4 */
[----:B------:R-:W-:Y:S01]  /*18dc0*/  LDSM.16.M88.4 R4, [R211] ;  /* 0x00000000d304783b */ /* 0x000fe20000000200 */
[----:B------:R-:W-:Y:S01]  /*18dd0*/  MUFU.TANH R150, R28 ;  /* 0x0000001c00967308 */ /* 0x000fe20000002400 */
[-C--:B------:R-:W-:Y:S01]  /*18de0*/  FMUL.FTZ R44, R44, R3.reuse ;  /* 0x000000032c2c7220 */ /* 0x080fe20000410000 */
[-C--:B------:R-:W-:Y:S01]  /*18df0*/  FMUL.FTZ R45, R45, R3.reuse ;  /* 0x000000032d2d7220 */ /* 0x080fe20000410000 */
[-C--:B------:R-:W-:Y:S01]  /*18e00*/  FMUL.FTZ R46, R46, R3.reuse ;  /* 0x000000032e2e7220 */ /* 0x080fe20000410000 */
[----:B------:R-:W-:Y:S01]  /*18e10*/  HMMA.16816.F32.BF16 R156, R56, R178, R156 ;  /* 0x000000b2389c723c */ /* 0x000fe2000004189c */
[-C--:B------:R-:W-:Y:S01]  /*18e20*/  FMUL.FTZ R47, R47, R3.reuse ;  /* 0x000000032f2f7220 */ /* 0x080fe20000410000 */
[----:B--2---:R-:W2:Y:S02]  /*18e30*/  LDSM.16.M88.4 R16, [R212] ;  /* 0x00000000d410783b */ /* 0x004ea40000000200 */
[----:B------:R-:W-:Y:S02]  /*18e40*/  MUFU.TANH R151, R29 ;  /* 0x0000001d00977308 */ /* 0x000fe40000002400 */
[----:B---3--:R-:W-:Y:S06]  /*18e50*/  HMMA.16816.F32.BF16 R144, R184, R20, R144 ;  /* 0x00000014b890723c */ /* 0x008fec0000041890 */
[C---:B------:R-:W-:Y:S01]  /*18e60*/  HMMA.16816.F32.BF16 R192, R8.reuse, R32, R192 ;  /* 0x0000002008c0723c */ /* 0x040fe200000418c0 */
[----:B------:R-:W-:Y:S05]  /*18e70*/  MUFU.TANH R177, R30 ;  /* 0x0000001e00b17308 */ /* 0x000fea0000002400 */
[----:B------:R-:W-:Y:S01]  /*18e80*/  HMMA.16816.F32.BF16 R164, R8, R34, R164 ;  /* 0x0000002208a4723c */ /* 0x000fe200000418a4 */
[----:B------:R-:W-:Y:S02]  /*18e90*/  LDSM.16.M88.4 R32, [R233+0xa800] ;  /* 0x00a80000e920783b */ /* 0x000fe40000000200 */
[----:B------:R3:W-:Y:S03]  /*18ea0*/  MUFU.TANH R176, R31 ;  /* 0x0000001f00b07308 */ /* 0x0007e60000002400 */
[C---:B-1----:R-:W-:Y:S05]  /*18eb0*/  HMMA.16816.F32.BF16 R152, R56.reuse, R12, R152 ;  /* 0x0000000c3898723c */ /* 0x042fea0000041898 */
[----:B------:R-:W1:Y:S01]  /*18ec0*/  MUFU.TANH R169, R169 ;  /* 0x000000a900a97308 */ /* 0x000e620000002400 */
[----:B------:R-:W-:Y:S01]  /*18ed0*/  HMMA.16816.F32.BF16 R172, R56, R14, R172 ;  /* 0x0000000e38ac723c */ /* 0x000fe200000418ac */
[----:B------:R-:W5:Y:S05]  /*18ee0*/  LDSM.16.M88.4 R12, [R227+0xa000] ;  /* 0x00a00000e30c783b */ /* 0x000f6a0000000200 */
[----:B------:R-:W-:Y:S01]  /*18ef0*/  HMMA.16816.F32.BF16 R140, R184, R22, R140 ;  /* 0x00000016b88c723c */ /* 0x000fe2000004188c */
[----:B------:R-:W-:Y:S01]  /*18f00*/  LDSM.16.M88.4 R20, [R216+0x6000] ;  /* 0x00600000d814783b */ /* 0x000fe20000000200 */
[----:B------:R-:W1:Y:S01]  /*18f10*/  MUFU.TANH R171, R171 ;  /* 0x000000ab00ab7308 */ /* 0x000e620000002400 */
[----:B------:R-:W-:-:S02]  /*18f20*/  FMUL.FTZ R179, R194, R3 ;  /* 0x00000003c2b37220 */ /* 0x000fc40000410000 */
[----:B---3--:R-:W3:Y:S01]  /*18f30*/  LDSM.16.M88.4 R28, [R216+0x5800] ;  /* 0x00580000d81c783b */ /* 0x008ee20000000200 */
[C---:B--2---:R-:W-:Y:S04]  /*18f40*/  HMMA.16816.F32.BF16 R160, R36.reuse, R16, R160 ;  /* 0x0000001024a0723c */ /* 0x044fe800000418a0 */
[----:B------:R-:W2:Y:S02]  /*18f50*/  MUFU.TANH R44, R44 ;  /* 0x0000002c002c7308 */ /* 0x000ea40000002400 */
[C---:B------:R-:W-:Y:S01]  /*18f60*/  HMMA.16816.F32.BF16 R156, R36.reuse, R18, R156 ;  /* 0x00000012249c723c */ /* 0x040fe2000004189c */
[----:B------:R-:W-:Y:S05]  /*18f70*/  LDSM.16.M88.4 R16, [R216+0x3000] ;  /* 0x00300000d810783b */ /* 0x000fea0000000200 */
[----:B------:R-:W-:Y:S01]  /*18f80*/  MUFU.TANH R45, R45 ;  /* 0x0000002d002d7308 */ /* 0x000fe20000002400 */
[C---:B------:R-:W-:Y:S06]  /*18f90*/  HMMA.16816.F32.BF16 R152, R36.reuse, R4, R152 ;  /* 0x000000042498723c */ /* 0x040fec0000041898 */
[----:B------:R-:W-:Y:S01]  /*18fa0*/  HMMA.16816.F32.BF16 R172, R36, R6, R172 ;  /* 0x0000000624ac723c */ /* 0x000fe200000418ac */
[----:B------:R-:W4:Y:S01]  /*18fb0*/  LDSM.16.M88.4 R4, [R210] ;  /* 0x00000000d204783b */ /* 0x000f220000000200 */
[----:B------:R-:W2:Y:S04]  /*18fc0*/  MUFU.TANH R46, R46 ;  /* 0x0000002e002e7308 */ /* 0x000ea80000002400 */
[C---:B------:R-:W-:Y:S04]  /*18fd0*/  HMMA.16816.F32.BF16 R160, R24.reuse, R52, R160 ;  /* 0x0000003418a0723c */ /* 0x040fe800000418a0 */
[----:B------:R-:W2:Y:S02]  /*18fe0*/  MUFU.TANH R47, R47 ;  /* 0x0000002f002f7308 */ /* 0x000ea40000002400 */
[----:B------:R-:W-:Y:S01]  /*18ff0*/  HMMA.16816.F32.BF16 R156, R24, R54, R156 ;  /* 0x00000036189c723c */ /* 0x000fe2000004189c */
[-C--:B------:R-:W-:Y:S01]  /*19000*/  FMUL.FTZ R52, R192, R3.reuse ;  /* 0x00000003c0347220 */ /* 0x080fe20000410000 */
[----:B------:R-:W-:-:S04]  /*19010*/  FMUL.FTZ R53, R193, R3 ;  /* 0x00000003c1357220 */ /* 0x000fc80000410000 */
[----:B-----5:R-:W-:Y:S01]  /*19020*/  HMMA.16816.F32.BF16 R152, R24, R12, R152 ;  /* 0x0000000c1898723c */ /* 0x020fe20000041898 */
[----:B------:R-:W5:Y:S01]  /*19030*/  MUFU.TANH R52, R52 ;  /* 0x0000003400347308 */ /* 0x000f620000002400 */
[-C--:B------:R-:W-:Y:S01]  /*19040*/  FMUL.FTZ R55, R164, R3.reuse ;  /* 0x00000003a4377220 */ /* 0x080fe20000410000 */
[-C--:B------:R-:W-:Y:S01]  /*19050*/  FMUL.FTZ R164, R165, R3.reuse ;  /* 0x00000003a5a47220 */ /* 0x080fe20000410000 */
[-C--:B------:R-:W-:Y:S01]  /*19060*/  FMUL.FTZ R165, R166, R3.reuse ;  /* 0x00000003a6a57220 */ /* 0x080fe20000410000 */
[-C--:B------:R-:W-:Y:S01]  /*19070*/  FMUL.FTZ R166, R167, R3.reuse ;  /* 0x00000003a7a67220 */ /* 0x080fe20000410000 */
[----:B------:R-:W-:Y:S01]  /*19080*/  HMMA.16816.F32.BF16 R144, R56, R32, R144 ;  /* 0x000000203890723c */ /* 0x000fe20000041890 */
[-C--:B------:R-:W-:Y:S02]  /*19090*/  FMUL.FTZ R54, R195, R3.reuse ;  /* 0x00000003c3367220 */ /* 0x080fe40000410000 */
[----:B------:R-:W-:Y:S03]  /*190a0*/  MUFU.TANH R53, R53 ;  /* 0x0000003500357308 */ /* 0x000fe60000002400 */
[C---:B---3--:R-:W-:Y:S05]  /*190b0*/  HMMA.16816.F32.BF16 R160, R8.reuse, R28, R160 ;  /* 0x0000001c08a0723c */ /* 0x048fea00000418a0 */
[----:B------:R-:W3:Y:S01]  /*190c0*/  MUFU.TANH R179, R179 ;  /* 0x000000b300b37308 */ /* 0x000ee20000002400 */
[----:B------:R-:W-:Y:S01]  /*190d0*/  HMMA.16816.F32.BF16 R156, R8, R30, R156 ;  /* 0x0000001e089c723c */ /* 0x000fe2000004189c */
[----:B------:R-:W1:Y:S05]  /*190e0*/  LDSM.16.M88.4 R28, [R227+0xa800] ;  /* 0x00a80000e31c783b */ /* 0x000e6a0000000200 */
[----:B------:R-:W-:Y:S01]  /*190f0*/  HMMA.16816.F32.BF16 R140, R56, R34, R140 ;  /* 0x00000022388c723c */ /* 0x000fe2000004188c */
[----:B------:R-:W2:Y:S01]  /*19100*/  LDSM.16.M88.4 R32, [R233+0xb000] ;  /* 0x00b00000e920783b */ /* 0x000ea20000000200 */
[----:B------:R-:W-:Y:S04]  /*19110*/  MUFU.TANH R164, R164 ;  /* 0x000000a400a47308 */ /* 0x000fe80000002400 */
[----:B------:R-:W-:Y:S01]  /*19120*/  HMMA.16816.F32.BF16 R172, R24, R14, R172 ;  /* 0x0000000e18ac723c */ /* 0x000fe200000418ac */
[----:B------:R-:W5:Y:S03]  /*19130*/  LDSM.16.M88.4 R12, [R216+0x3800] ;  /* 0x00380000d80c783b */ /* 0x000f660000000200 */
[----:B------:R-:W3:Y:S02]  /*19140*/  MUFU.TANH R165, R165 ;  /* 0x000000a500a57308 */ /* 0x000ee40000002400 */
[----:B------:R-:W-:Y:S01]  /*19150*/  HMMA.16816.F32.BF16 R152, R8, R20, R152 ;  /* 0x000000140898723c */ /* 0x000fe20000041898 */
[----:B------:R-:W3:Y:S01]  /*19160*/  S2R R20, SR_TID.X ;  /* 0x0000000000147919 */ /* 0x000ee20000002100 */
[-C--:B------:R-:W-:Y:S01]  /*19170*/  FMUL.FTZ R161, R161, R3.reuse ;  /* 0x00000003a1a17220 */ /* 0x080fe20000410000 */
[-C--:B------:R-:W-:Y:S01]  /*19180*/  FMUL.FTZ R162, R162, R3.reuse ;  /* 0x00000003a2a27220 */ /* 0x080fe20000410000 */
[-C--:B------:R-:W-:Y:S01]  /*19190*/  FMUL.FTZ R160, R160, R3.reuse ;  /* 0x00000003a0a07220 */ /* 0x080fe20000410000 */
[-C--:B------:R-:W-:Y:S01]  /*191a0*/  FMUL.FTZ R163, R163, R3.reuse ;  /* 0x00000003a3a37220 */ /* 0x080fe20000410000 */
[----:B----4-:R-:W-:Y:S01]  /*191b0*/  HMMA.16816.F32.BF16 R144, R36, R4, R144 ;  /* 0x000000042490723c */ /* 0x010fe20000041890 */
[-C--:B------:R-:W-:Y:S01]  /*191c0*/  FMUL.FTZ R156, R156, R3.reuse ;  /* 0x000000039c9c7220 */ /* 0x080fe20000410000 */
[----:B------:R-:W-:Y:S01]  /*191d0*/  MUFU.TANH R166, R166 ;  /* 0x000000a600a67308 */ /* 0x000fe20000002400 */
[-C--:B------:R-:W-:Y:S01]  /*191e0*/  FMUL.FTZ R157, R157, R3.reuse ;  /* 0x000000039d9d7220 */ /* 0x080fe20000410000 */
[-C--:B------:R-:W-:Y:S01]  /*191f0*/  FMUL.FTZ R159, R159, R3.reuse ;  /* 0x000000039f9f7220 */ /* 0x080fe20000410000 */
[-C--:B------:R-:W-:Y:S01]  /*19200*/  FMUL.FTZ R158, R158, R3.reuse ;  /* 0x000000039e9e7220 */ /* 0x080fe20000410000 */
[----:B------:R-:W-:Y:S04]  /*19210*/  HMMA.16816.F32.BF16 R136, R184, R16, R136 ;  /* 0x00000010b888723c */ /* 0x000fe80000041888 */
[----:B------:R-:W4:Y:S02]  /*19220*/  MUFU.TANH R55, R55 ;  /* 0x0000003700377308 */ /* 0x000f240000002400 */
[----:B------:R-:W-:Y:S01]  /*19230*/  HMMA.16816.F32.BF16 R140, R36, R6, R140 ;  /* 0x00000006248c723c */ /* 0x000fe2000004188c */
[----:B------:R-:W4:Y:S05]  /*19240*/  LDSM.16.M88.4 R4, [R216+0x6800] ;  /* 0x00680000d804783b */ /* 0x000f2a0000000200 */
[----:B------:R-:W-:Y:S01]  /*19250*/  HMMA.16816.F32.BF16 R132, R184, R18, R132 ;  /* 0x00000012b884723c */ /* 0x000fe20000041884 */
[----:B------:R-:W4:Y:S01]  /*19260*/  LDSM.16.M88.4 R16, [R209] ;  /* 0x00000000d110783b */ /* 0x000f220000000200 */
[----:B------:R-:W-:Y:S01]  /*19270*/  MUFU.TANH R54, R54 ;  /* 0x0000003600367308 */ /* 0x000fe20000002400 */
[-C--:B------:R-:W-:Y:S01]  /*19280*/  FMUL.FTZ R155, R155, R3.reuse ;  /* 0x000000039b9b7220 */ /* 0x080fe20000410000 */
[-C--:B------:R-:W-:Y:S01]  /*19290*/  FMUL.FTZ R152, R152, R3.reuse ;  /* 0x0000000398987220 */ /* 0x080fe20000410000 */
[-C--:B------:R-:W-:Y:S01]  /*192a0*/  FMUL.FTZ R153, R153, R3.reuse ;  /* 0x0000000399997220 */ /* 0x080fe20000410000 */
[----:B-1----:R-:W-:Y:S01]  /*192b0*/  HMMA.16816.F32.BF16 R144, R24, R28, R144 ;  /* 0x0000001c1890723c */ /* 0x002fe20000041890 */
[----:B------:R-:W-:Y:S01]  /*192c0*/  FMUL.FTZ R154, R154, R3 ;  /* 0x000000039a9a7220 */ /* 0x000fe20000410000 */
[----:B---3--:R-:W-:-:S02]  /*192d0*/  IMAD.SHL.U32 R20, R20, 0x2, RZ ;  /* 0x0000000214147824 */ /* 0x008fc400078e00ff */
[----:B------:R-:W-:Y:S02]  /*192e0*/  MUFU.TANH R167, R163 ;  /* 0x000000a300a77308 */ /* 0x000fe40000002400 */
[----:B--2---:R-:W-:Y:S01]  /*192f0*/  HMMA.16816.F32.BF16 R136, R56, R32, R136 ;  /* 0x000000203888723c */ /* 0x004fe20000041888 */
[----:B------:R-:W-:-:S05]  /*19300*/  LOP3.LUT R20, R20, 0x6, RZ, 0xc0, !PT ;  /* 0x0000000614147812 */ /* 0x000fca00078ec0ff */
[C---:B-----5:R-:W-:Y:S01]  /*19310*/  HMMA.16816.F32.BF16 R64, R184.reuse, R12, R64 ;  /* 0x0000000cb840723c */ /* 0x060fe20000041840 */
[----:B------:R-:W-:Y:S05]  /*19320*/  MUFU.TANH R156, R156 ;  /* 0x0000009c009c7308 */ /* 0x000fea0000002400 */
[----:B------:R-:W-:Y:S01]  /*19330*/  HMMA.16816.F32.BF16 R60, R184, R14, R60 ;  /* 0x0000000eb83c723c */ /* 0x000fe2000004183c */
[----:B------:R-:W1:Y:S02]  /*19340*/  LDSM.16.M88.4 R12, [R227+0xb000] ;  /* 0x00b00000e30c783b */ /* 0x000e640000000200 */
[----:B------:R-:W2:Y:S03]  /*19350*/  MUFU.TANH R161, R161 ;  /* 0x000000a100a17308 */ /* 0x000ea60000002400 */
[----:B------:R-:W-:Y:S01]  /*19360*/  HMMA.16816.F32.BF16 R172, R8, R22, R172 ;  /* 0x0000001608ac723c */ /* 0x000fe200000418ac */
[----:B------:R-:W-:-:S02]  /*19370*/  IMAD R185, R249, 0x80, R20 ;  /* 0x00000080f9b97824 */ /* 0x000fc400078e0214 */
[----:B------:R-:W3:Y:S02]  /*19380*/  LDSM.16.M88.4 R20, [R233+0xb800] ;  /* 0x00b80000e914783b */ /* 0x000ee40000000200 */
[----:B------:R-:W5:Y:S01]  /*19390*/  MUFU.TANH R162, R162 ;  /* 0x000000a200a27308 */ /* 0x000f620000002400 */
[----:B------:R-:W-:Y:S01]  /*193a0*/  HMMA.16816.F32.BF16 R140, R24, R30, R140 ;  /* 0x0000001e188c723c */ /* 0x000fe2000004188c */
[----:B------:R-:W2:Y:S05]  /*193b0*/  LDSM.16.M88.4 R28, [R216+0x7000] ;  /* 0x00700000d81c783b */ /* 0x000eaa0000000200 */
[----:B----4-:R-:W-:Y:S01]  /*193c0*/  HMMA.16816.F32.BF16 R144, R8, R4, R144 ;  /* 0x000000040890723c */ /* 0x010fe20000041890 */
[----:B------:R-:W-:Y:S05]  /*193d0*/  MUFU.TANH R160, R160 ;  /* 0x000000a000a07308 */ /* 0x000fea0000002400 */
[----:B------:R-:W-:Y:S01]  /*193e0*/  HMMA.16816.F32.BF16 R136, R36, R16, R136 ;  /* 0x000000102488723c */ /* 0x000fe20000041888 */
[----:B------:R-:W-:-:S02]  /*193f0*/  VIADD R4, R185, 0x1 ;  /* 0x00000001b9047836 */ /* 0x000fc40000000000 */
[C---:B------:R-:W-:Y:S01]  /*19400*/  VIADD R5, R185.reuse, 0x8 ;  /* 0x00000008b9057836 */ /* 0x040fe20000000000 */
[----:B------:R-:W4:Y:S02]  /*19410*/  MUFU.TANH R157, R157 ;  /* 0x0000009d009d7308 */ /* 0x000f240000002400 */
[CC--:B------:R-:W-:Y:S01]  /*19420*/  ISETP.GE.AND P2, PT, R4.reuse, R41.reuse, PT ;  /* 0x000000290400720c */ /* 0x0c0fe20003f46270 */
[----:B------:R-:W-:Y:S01]  /*19430*/  HMMA.16816.F32.BF16 R132, R56, R34, R132 ;  /* 0x000000223884723c */ /* 0x000fe20000041884 */
[-C--:B------:R-:W-:Y:S01]  /*19440*/  ISETP.GE.AND P3, PT, R4, R40.reuse, PT ;  /* 0x000000280400720c */ /* 0x080fe20003f66270 */
[C---:B------:R-:W-:Y:S01]  /*19450*/  VIADD R4, R185.reuse, 0x9 ;  /* 0x00000009b9047836 */ /* 0x040fe20000000000 */
[----:B------:R-:W-:Y:S01]  /*19460*/  FSEL R184, R168, -INF , !P2 ;  /* 0xff800000a8b87808 */ /* 0x000fe20005000000 */
[----:B------:R-:W-:Y:S01]  /*19470*/  VIADD R16, R185, 0x11 ;  /* 0x00000011b9107836 */ /* 0x000fe20000000000 */
[-C--:B------:R-:W-:Y:S01]  /*19480*/  ISETP.GE.AND P5, PT, R5, R41.reuse, PT ;  /* 0x000000290500720c */ /* 0x080fe20003fa6270 */
[----:B------:R-:W-:Y:S01]  /*19490*/  HMMA.16816.F32.BF16 R140, R8, R6, R140 ;  /* 0x00000006088c723c */ /* 0x000fe2000004188c */
[C---:B------:R-:W-:Y:S01]  /*194a0*/  ISETP.GE.AND P4, PT, R4.reuse, R41, PT ;  /* 0x000000290400720c */ /* 0x040fe20003f86270 */
[----:B------:R-:W4:Y:S01]  /*194b0*/  MUFU.TANH R159, R159 ;  /* 0x0000009f009f7308 */ /* 0x000f220000002400 */
[-C--:B------:R-:W-:Y:S01]  /*194c0*/  ISETP.GE.AND P2, PT, R4, R40.reuse, PT ;  /* 0x000000280400720c */ /* 0x080fe20003f46270 */
[----:B------:R-:W-:Y:S01]  /*194d0*/  VIADD R4, R185, 0x10 ;  /* 0x00000010b9047836 */ /* 0x000fe20000000000 */
[----:B------:R-:W-:Y:S01]  /*194e0*/  FSEL R187, R169, -INF , !P3 ;  /* 0xff800000a9bb7808 */ /* 0x000fe20005800000 */
[-C--:B------:R-:W-:Y:S01]  /*194f0*/  FMUL.FTZ R172, R172, R3.reuse ;  /* 0x00000003acac7220 */ /* 0x080fe20000410000 */
[----:B------:R-:W-:Y:S01]  /*19500*/  FSEL R186, R149, -INF , !P5 ;  /* 0xff80000095ba7808 */ /* 0x000fe20006800000 */
[----:B------:R-:W-:Y:S01]  /*19510*/  FMUL.FTZ R50, R173, R3 ;  /* 0x00000003ad327220 */ /* 0x000fe20000410000 */
[-C--:B------:R-:W-:Y:S01]  /*19520*/  ISETP.GE.AND P6, PT, R5, R40.reuse, PT ;  /* 0x000000280500720c */ /* 0x080fe20003fc6270 */
[----:B------:R-:W-:Y:S01]  /*19530*/  MUFU.TANH R158, R158 ;  /* 0x0000009e009e7308 */ /* 0x000fe20000002400 */
[C---:B------:R-:W-:Y:S01]  /*19540*/  ISETP.GE.AND P3, PT, R4.reuse, R41, PT ;  /* 0x000000290400720c */ /* 0x040fe20003f66270 */
[----:B-1----:R-:W-:Y:S01]  /*19550*/  HMMA.16816.F32.BF16 R136, R24, R12, R136 ;  /* 0x0000000c1888723c */ /* 0x002fe20000041888 */
[-C--:B------:R-:W-:Y:S01]  /*19560*/  ISETP.GE.AND P5, PT, R4, R40.reuse, PT ;  /* 0x000000280400720c */ /* 0x080fe20003fa6270 */
[-C--:B------:R-:W-:Y:S01]  /*19570*/  FMUL.FTZ R168, R175, R3.reuse ;  /* 0x00000003afa87220 */ /* 0x080fe20000410000 */
[----:B------:R-:W1:Y:S01]  /*19580*/  LDSM.16.M88.4 R4, [R208] ;  /* 0x00000000d004783b */ /* 0x000e620000000200 */
[----:B------:R-:W-:Y:S01]  /*19590*/  FSEL R191, R170, -INF , !P6 ;  /* 0xff800000aabf7808 */ /* 0x000fe20007000000 */
[----:B------:R-:W-:Y:S01]  /*195a0*/  FMUL.FTZ R144, R144, R3 ;  /* 0x0000000390907220 */ /* 0x000fe20000410000 */
[----:B------:R-:W-:Y:S01]  /*195b0*/  FSEL R189, R148, -INF , !P4 ;  /* 0xff80000094bd7808 */ /* 0x000fe20006000000 */
[C---:B---3--:R-:W-:Y:S01]  /*195c0*/  HMMA.16816.F32.BF16 R64, R56.reuse, R20, R64 ;  /* 0x000000143840723c */ /* 0x048fe20000041840 */
[C---:B------:R-:W-:Y:S01]  /*195d0*/  ISETP.GE.AND P6, PT, R16.reuse, R41, PT ;  /* 0x000000291000720c */ /* 0x040fe20003fc6270 */
[C---:B------:R-:W-:Y:S01]  /*195e0*/  VIADD R12, R185.reuse, 0x19 ;  /* 0x00000019b90c7836 */ /* 0x040fe20000000000 */
[-C--:B------:R-:W-:Y:S01]  /*195f0*/  ISETP.GE.AND P4, PT, R16, R40.reuse, PT ;  /* 0x000000281000720c */ /* 0x080fe20003f86270 */
[----:B------:R-:W-:Y:S01]  /*19600*/  VIADD R16, R185, 0x18 ;  /* 0x00000018b9107836 */ /* 0x000fe20000000000 */
[----:B------:R-:W-:Y:S01]  /*19610*/  FSEL R181, R177, -INF , !P5 ;  /* 0xff800000b1b57808 */ /* 0x000fe20006800000 */
[----:B------:R-:W-:Y:S01]  /*19620*/  HMMA.16816.F32.BF16 R60, R56, R22, R60 ;  /* 0x00000016383c723c */ /* 0x000fe2000004183c */
[----:B------:R-:W-:Y:S01]  /*19630*/  FSEL R193, R171, -INF , !P2 ;  /* 0xff800000abc17808 */ /* 0x000fe20005000000 */
[-C--:B------:R-:W-:Y:S01]  /*19640*/  FMUL.FTZ R140, R140, R3.reuse ;  /* 0x000000038c8c7220 */ /* 0x080fe20000410000 */
[----:B------:R-:W-:Y:S01]  /*19650*/  FSEL R178, R150, -INF , !P3 ;  /* 0xff80000096b27808 */ /* 0x000fe20005800000 */
[----:B------:R-:W-:Y:S01]  /*19660*/  FMUL.FTZ R143, R143, R3 ;  /* 0x000000038f8f7220 */ /* 0x000fe20000410000 */
[----:B------:R-:W-:Y:S01]  /*19670*/  FSEL R177, R151, -INF , !P6 ;  /* 0xff80000097b17808 */ /* 0x000fe20007000000 */
[----:B------:R-:W-:Y:S01]  /*19680*/  HMMA.16816.F32.BF16 R132, R36, R18, R132 ;  /* 0x000000122484723c */ /* 0x000fe20000041884 */
[C---:B------:R-:W-:Y:S01]  /*19690*/  ISETP.GE.AND P2, PT, R16.reuse, R41, PT ;  /* 0x000000291000720c */ /* 0x040fe20003f46270 */
[----:B------:R-:W-:Y:S01]  /*196a0*/  VIADD R23, R185, 0x31 ;  /* 0x00000031b9177836 */ /* 0x000fe20000000000 */
[-C--:B------:R-:W-:Y:S01]  /*196b0*/  ISETP.GE.AND P3, PT, R16, R40.reuse, PT ;  /* 0x000000281000720c */ /* 0x080fe20003f66270 */
[----:B------:R-:W-:Y:S01]  /*196c0*/  FMUL.FTZ R141, R141, R3 ;  /* 0x000000038d8d7220 */ /* 0x000fe20000410000 */
[CC--:B------:R-:W-:Y:S01]  /*196d0*/  ISETP.GE.AND P5, PT, R12.reuse, R41.reuse, PT ;  /* 0x000000290c00720c */ /* 0x0c0fe20003fa6270 */
[----:B------:R-:W3:Y:S01]  /*196e0*/  LDSM.16.M88.4 R16, [R227+0xb800] ;  /* 0x00b80000e310783b */ /* 0x000ee20000000200 */
[-C--:B------:R-:W-:Y:S01]  /*196f0*/  ISETP.GE.AND P6, PT, R12, R40.reuse, PT ;  /* 0x000000280c00720c */ /* 0x080fe20003fc6270 */
[C---:B------:R-:W-:Y:S01]  /*19700*/  VIADD R12, R185.reuse, 0x20 ;  /* 0x00000020b90c7836 */ /* 0x040fe20000000000 */
[----:B------:R-:W-:Y:S01]  /*19710*/  FSEL R176, R176, -INF , !P4 ;  /* 0xff800000b0b07808 */ /* 0x000fe20006000000 */
[----:B--2---:R-:W-:Y:S01]  /*19720*/  HMMA.16816.F32.BF16 R136, R8, R28, R136 ;  /* 0x0000001c0888723c */ /* 0x004fe20000041888 */
[----:B------:R-:W-:Y:S01]  /*19730*/  FSEL R21, R44, -INF , !P2 ;  /* 0xff8000002c157808 */ /* 0x000fe20005000000 */
[----:B------:R-:W-:Y:S01]  /*19740*/  MUFU.TANH R190, R155 ;  /* 0x0000009b00be7308 */ /* 0x000fe20000002400 */
[----:B------:R-:W-:Y:S01]  /*19750*/  ISETP.GE.AND P4, PT, R12, R41, PT ;  /* 0x000000290c00720c */ /* 0x000fe20003f86270 */
[-C--:B------:R-:W-:Y:S01]  /*19760*/  FMUL.FTZ R174, R174, R3.reuse ;  /* 0x00000003aeae7220 */ /* 0x080fe20000410000 */
[-C--:B------:R-:W-:Y:S01]  /*19770*/  ISETP.GE.AND P2, PT, R12, R40.reuse, PT ;  /* 0x000000280c00720c */ /* 0x080fe20003f46270 */
[----:B------:R-:W-:Y:S01]  /*19780*/  VIADD R12, R185, 0x21 ;  /* 0x00000021b90c7836 */ /* 0x000fe20000000000 */
[----:B------:R-:W-:Y:S01]  /*19790*/  FSEL R29, R46, -INF , !P3 ;  /* 0xff8000002e1d7808 */ /* 0x000fe20005800000 */
[----:B------:R-:W-:Y:S01]  /*197a0*/  FMUL.FTZ R145, R145, R3 ;  /* 0x0000000391917220 */ /* 0x000fe20000410000 */
[----:B------:R-:W-:Y:S01]  /*197b0*/  FSEL R20, R45, -INF , !P5 ;  /* 0xff8000002d147808 */ /* 0x000fe20006800000 */
[----:B------:R2:W-:Y:S01]  /*197c0*/  MUFU.TANH R44, R140 ;  /* 0x0000008c002c7308 */ /* 0x0005e20000002400 */
[C---:B------:R-:W-:Y:S01]  /*197d0*/  ISETP.GE.AND P3, PT, R12.reuse, R41, PT ;  /* 0x000000290c00720c */ /* 0x040fe20003f66270 */
[C---:B------:R-:W-:Y:S01]  /*197e0*/  VIADD R45, R185.reuse, 0x30 ;  /* 0x00000030b92d7836 */ /* 0x040fe20000000000 */
[-C--:B------:R-:W-:Y:S01]  /*197f0*/  ISETP.GE.AND P5, PT, R12, R40.reuse, PT ;  /* 0x000000280c00720c */ /* 0x080fe20003fa6270 */
[----:B------:R-:W-:Y:S01]  /*19800*/  VIADD R12, R185, 0x28 ;  /* 0x00000028b90c7836 */ /* 0x000fe20000000000 */
[C---:B-1----:R-:W-:Y:S01]  /*19810*/  HMMA.16816.F32.BF16 R64, R36.reuse, R4, R64 ;  /* 0x000000042440723c */ /* 0x042fe20000041840 */
[----:B------:R-:W-:Y:S01]  /*19820*/  FSEL R28, R47, -INF , !P6 ;  /* 0xff8000002f1c7808 */ /* 0x000fe20007000000 */
[----:B------:R-:W-:Y:S01]  /*19830*/  FMUL.FTZ R147, R147, R3 ;  /* 0x0000000393937220 */ /* 0x000fe20000410000 */
[----:B------:R-:W-:Y:S01]  /*19840*/  FSEL R33, R52, -INF , !P4 ;  /* 0xff80000034217808 */ /* 0x000fe20006000000 */
[----:B------:R-:W1:Y:S01]  /*19850*/  MUFU.TANH R192, R172 ;  /* 0x000000ac00c07308 */ /* 0x000e620000002400 */
[C---:B------:R-:W-:Y:S01]  /*19860*/  ISETP.GE.AND P6, PT, R12.reuse, R41, PT ;  /* 0x000000290c00720c */ /* 0x040fe20003fc6270 */
[----:B------:R-:W-:Y:S01]  /*19870*/  HMMA.16816.F32.BF16 R60, R36, R6, R60 ;  /* 0x00000006243c723c */ /* 0x000fe2000004183c */
[-C--:B------:R-:W-:Y:S01]  /*19880*/  ISETP.GE.AND P4, PT, R12, R40.reuse, PT ;  /* 0x000000280c00720c */ /* 0x080fe20003f86270 */
[----:B------:R-:W-:Y:S01]  /*19890*/  VIADD R12, R185, 0x29 ;  /* 0x00000029b90c7836 */ /* 0x000fe20000000000 */
[----:B------:R-:W-:Y:S01]  /*198a0*/  FSEL R35, R179, -INF , !P2 ;  /* 0xff800000b3237808 */ /* 0x000fe20005000000 */
[----:B------:R-:W-:Y:S01]  /*198b0*/  FMUL.FTZ R5, R142, R3 ;  /* 0x000000038e057220 */ /* 0x000fe20000410000 */
[----:B------:R-:W-:Y:S01]  /*198c0*/  FSEL R32, R53, -INF , !P3 ;  /* 0xff80000035207808 */ /* 0x000fe20005800000 */
[C---:B------:R-:W-:Y:S01]  /*198d0*/  HMMA.16816.F32.BF16 R132, R24.reuse, R14, R132 ;  /* 0x0000000e1884723c */ /* 0x040fe20000041884 */
[C---:B------:R-:W-:Y:S01]  /*198e0*/  ISETP.GE.AND P2, PT, R12.reuse, R41, PT ;  /* 0x000000290c00720c */ /* 0x040fe20003f46270 */
[----:B------:R5:W-:Y:S01]  /*198f0*/  MUFU.TANH R22, R143 ;  /* 0x0000008f00167308 */ /* 0x000be20000002400 */
[-C--:B------:R-:W-:Y:S01]  /*19900*/  ISETP.GE.AND P3, PT, R12, R40.reuse, PT ;  /* 0x000000280c00720c */ /* 0x080fe20003f66270 */
[----:B------:R-:W-:Y:S01]  /*19910*/  VIADD R7, R185, 0x40 ;  /* 0x00000040b9077836 */ /* 0x000fe20000000000 */
[----:B------:R-:W4:Y:S01]  /*19920*/  LDSM.16.M88.4 R12, [R216+0x7800] ;  /* 0x00780000d80c783b */ /* 0x000f220000000200 */
[----:B--2---:R-:W-:Y:S01]  /*19930*/  FSEL R140, R165, -INF , !P4 ;  /* 0xff800000a58c7808 */ /* 0x004fe20006000000 */
[----:B------:R-:W-:Y:S01]  /*19940*/  FMUL.FTZ R146, R146, R3 ;  /* 0x0000000392927220 */ /* 0x000fe20000410000 */
[----:B------:R-:W-:Y:S01]  /*19950*/  FSEL R142, R164, -INF , !P2 ;  /* 0xff800000a48e7808 */ /* 0x000fe20005000000 */
[----:B------:R-:W-:Y:S01]  /*19960*/  VIADD R6, R185, 0x41 ;  /* 0x00000041b9067836 */ /* 0x000fe20000000000 */
[C---:B------:R-:W-:Y:S01]  /*19970*/  ISETP.GE.AND P4, PT, R23.reuse, R41, PT ;  /* 0x000000291700720c */ /* 0x040fe20003f86270 */
[----:B------:R2:W1:Y:S01]  /*19980*/  MUFU.TANH R182, R152 ;  /* 0x0000009800b67308 */ /* 0x0004620000002400 */
[C---:B---3--:R-:W-:Y:S01]  /*19990*/  HMMA.16816.F32.BF16 R64, R24.reuse, R16, R64 ;  /* 0x000000101840723c */ /* 0x048fe20000041840 */
[-C--:B------:R-:W-:Y:S01]  /*199a0*/  ISETP.GE.AND P2, PT, R23, R40.reuse, PT ;  /* 0x000000281700720c */ /* 0x080fe20003f46270 */
[----:B------:R-:W-:Y:S01]  /*199b0*/  VIADD R23, R185, 0x38 ;  /* 0x00000038b9177836 */ /* 0x000fe20000000000 */
[----:B------:R-:W-:Y:S01]  /*199c0*/  FSEL R34, R55, -INF , !P6 ;  /* 0xff80000037227808 */ /* 0x000fe20007000000 */
[----:B------:R-:W-:Y:S01]  /*199d0*/  FMUL.FTZ R136, R136, R3 ;  /* 0x0000000388887220 */ /* 0x000fe20000410000 */
[----:B------:R-:W-:Y:S01]  /*199e0*/  ISETP.GE.AND P6, PT, R45, R40, PT ;  /* 0x000000282d00720c */ /* 0x000fe20003fc6270 */
[----:B------:R-:W-:Y:S01]  /*199f0*/  HMMA.16816.F32.BF16 R60, R24, R18, R60 ;  /* 0x00000012183c723c */ /* 0x000fe2000004183c */
[----:B------:R3:W-:Y:S01]  /*19a00*/  MUFU.TANH R183, R153 ;  /* 0x0000009900b77308 */ /* 0x0007e20000002400 */
[----:B-----5:R-:W-:Y:S01]  /*19a10*/  FSEL R143, R166, -INF , !P3 ;  /* 0xff800000a68f7808 */ /* 0x020fe20005800000 */
[----:B------:R-:W-:Y:S01]  /*19a20*/  VIADD R17, R185, 0x39 ;  /* 0x00000039b9117836 */ /* 0x000fe20000000000 */
[----:B------:R-:W-:Y:S01]  /*19a30*/  ISETP.GE.AND P3, PT, R23, R41, PT ;  /* 0x000000291700720c */ /* 0x000fe20003f66270 */
[-C--:B------:R-:W-:Y:S01]  /*19a40*/  FMUL.FTZ R16, R137, R3.reuse ;  /* 0x0000000389107220 */ /* 0x080fe20000410000 */
[----:B------:R-:W-:Y:S01]  /*19a50*/  HMMA.16816.F32.BF16 R132, R8, R30, R132 ;  /* 0x0000001e0884723c */ /* 0x000fe20000041884 */
[----:B------:R-:W-:Y:S01]  /*19a60*/  FSEL R163, R161, -INF , !P4 ;  /* 0xff800000a1a37808 */ /* 0x000fe20006000000 */
[-C--:B------:R-:W-:Y:S01]  /*19a70*/  FMUL.FTZ R138, R138, R3.reuse ;  /* 0x000000038a8a7220 */ /* 0x080fe20000410000 */
[----:B------:R-:W5:Y:S01]  /*19a80*/  MUFU.TANH R188, R154 ;  /* 0x0000009a00bc7308 */ /* 0x000f620000002400 */
[----:B------:R-:W-:Y:S01]  /*19a90*/  FSEL R164, R156, -INF , !P3 ;  /* 0xff8000009ca47808 */ /* 0x000fe20005800000 */
[----:B------:R-:W-:Y:S01]  /*19aa0*/  FMUL.FTZ R139, R139, R3 ;  /* 0x000000038b8b7220 */ /* 0x000fe20000410000 */
[----:B--2---:R-:W-:Y:S01]  /*19ab0*/  FSEL R152, R162, -INF , !P6 ;  /* 0xff800000a2987808 */ /* 0x004fe20007000000 */
[----:B------:R-:W-:-:S04]  /*19ac0*/  DEPBAR.LE SB0, 0x0 ;  /* 0x000080000000791a */ /* 0x000fc80000000000 */
[----:B------:R2:W-:Y:S01]  /*19ad0*/  MUFU.TANH R4, R141 ;  /* 0x0000008d00047308 */ /* 0x0005e20000002400 */
[----:B---3--:R-:W-:Y:S02]  /*19ae0*/  FSEL R153, R167, -INF , !P2 ;  /* 0xff800000a7997808 */ /* 0x008fe40005000000 */
[CC--:B------:R-:W-:Y:S02]  /*19af0*/  ISETP.GE.AND P2, PT, R7.reuse, R41.reuse, PT ;  /* 0x000000290700720c */ /* 0x0c0fe40003f46270 */
[-C--:B------:R-:W-:Y:S01]  /*19b00*/  ISETP.GE.AND P3, PT, R7, R40.reuse, PT ;  /* 0x000000280700720c */ /* 0x080fe20003f66270 */
[----:B------:R-:W-:Y:S01]  /*19b10*/  VIADD R7, R185, 0x48 ;  /* 0x00000048b9077836 */ /* 0x000fe20000000000 */
[C---:B------:R-:W-:Y:S01]  /*19b20*/  ISETP.GE.AND P6, PT, R17.reuse, R41, PT ;  /* 0x000000291100720c */ /* 0x040fe20003fc6270 */
[----:B------:R-:W-:Y:S01]  /*19b30*/  MUFU.TANH R50, R50 ;  /* 0x0000003200327308 */ /* 0x000fe20000002400 */
[-C--:B------:R-:W-:Y:S01]  /*19b40*/  ISETP.GE.AND P4, PT, R17, R40.reuse, PT ;  /* 0x000000281100720c */ /* 0x080fe20003f86270 */
[C---:B----4-:R-:W-:Y:S01]  /*19b50*/  HMMA.16816.F32.BF16 R64, R8.reuse, R12, R64 ;  /* 0x0000000c0840723c */ /* 0x050fe20000041840 */
[----:B------:R-:W-:Y:S01]  /*19b60*/  FSEL R166, R157, -INF , !P6 ;  /* 0xff8000009da67808 */ /* 0x000fe20007000000 */
[----:B------:R-:W-:Y:S01]  /*19b70*/  VIADD R17, R185, 0x51 ;  /* 0x00000051b9117836 */ /* 0x000fe20000000000 */
[----:B------:R-:W-:Y:S01]  /*19b80*/  FSEL R167, R159, -INF , !P4 ;  /* 0xff8000009fa77808 */ /* 0x000fe20006000000 */
[----:B------:R-:W-:Y:S01]  /*19b90*/  FMUL.FTZ R132, R132, R3 ;  /* 0x0000000384847220 */ /* 0x000fe20000410000 */
[-C--:B------:R-:W-:Y:S01]  /*19ba0*/  ISETP.GE.AND P6, PT, R6, R40.reuse, PT ;  /* 0x000000280600720c */ /* 0x080fe20003fc6270 */
[----:B------:R-:W-:Y:S01]  /*19bb0*/  HMMA.16816.F32.BF16 R8, R8, R14, R60 ;  /* 0x0000000e0808723c */ /* 0x000fe2000004183c */
[----:B--2---:R-:W-:Y:S01]  /*19bc0*/  FSEL R141, R54, -INF , !P5 ;  /* 0xff800000368d7808 */ /* 0x004fe20006800000 */
[----:B------:R2:W3:Y:S01]  /*19bd0*/  MUFU.TANH R194, R174 ;  /* 0x000000ae00c27308 */ /* 0x0004e20000002400 */
[-C--:B------:R-:W-:Y:S01]  /*19be0*/  ISETP.GE.AND P5, PT, R45, R41.reuse, PT ;  /* 0x000000292d00720c */ /* 0x080fe20003fa6270 */
[----:B------:R-:W-:Y:S01]  /*19bf0*/  VIADD R13, R185, 0x50 ;  /* 0x00000050b90d7836 */ /* 0x000fe20000000000 */
[----:B------:R-:W-:Y:S01]  /*19c00*/  ISETP.GE.AND P4, PT, R7, R41, PT ;  /* 0x000000290700720c */ /* 0x000fe20003f86270 */
[----:B------:R-:W-:Y:S01]  /*19c10*/  VIADD R12, R185, 0x49 ;  /* 0x00000049b90c7836 */ /* 0x000fe20000000000 */
[----:B------:R-:W-:Y:S01]  /*19c20*/  FSEL R155, R160, -INF , !P5 ;  /* 0xff800000a09b7808 */ /* 0x000fe20006800000 */
[-C--:B------:R-:W-:Y:S01]  /*19c30*/  FMUL.FTZ R133, R133, R3.reuse ;  /* 0x0000000385857220 */ /* 0x080fe20000410000 */
[-C--:B------:R-:W-:Y:S01]  /*19c40*/  ISETP.GE.AND P5, PT, R23, R40.reuse, PT ;  /* 0x000000281700720c */ /* 0x080fe20003fa6270 */
[----:B------:R-:W4:Y:S01]  /*19c50*/  MUFU.TANH R168, R168 ;  /* 0x000000a800a87308 */ /* 0x000f220000002400 */
[----:B-1----:R-:W-:Y:S01]  /*19c60*/  FSEL R170, R192, -INF , !P4 ;  /* 0xff800000c0aa7808 */ /* 0x002fe20006000000 */
[----:B------:R-:W-:Y:S01]  /*19c70*/  FMUL.FTZ R134, R134, R3 ;  /* 0x0000000386867220 */ /* 0x000fe20000410000 */
[----:B------:R-:W-:Y:S01]  /*19c80*/  FSEL R154, R158, -INF , !P5 ;  /* 0xff8000009e9a7808 */ /* 0x000fe20006800000 */
[C---:B------:R-:W-:Y:S01]  /*19c90*/  VIADD R15, R185.reuse, 0x59 ;  /* 0x00000059b90f7836 */ /* 0x040fe20000000000 */
[----:B------:R-:W-:Y:S01]  /*19ca0*/  ISETP.GE.AND P5, PT, R6, R41, PT ;  /* 0x000000290600720c */ /* 0x000fe20003fa6270 */
[----:B------:R-:W-:Y:S01]  /*19cb0*/  VIADD R14, R185, 0x60 ;  /* 0x00000060b90e7836 */ /* 0x000fe20000000000 */
[----:B------:R-:W-:Y:S01]  /*19cc0*/  FSEL R173, R182, -INF , !P2 ;  /* 0xff800000b6ad7808 */ /* 0x000fe20005000000 */
[----:B------:R-:W1:Y:S01]  /*19cd0*/  MUFU.TANH R144, R144 ;  /* 0x0000009000907308 */ /* 0x000e620000002400 */
[----:B--2---:R-:W-:Y:S01]  /*19ce0*/  FSEL R174, R190, -INF , !P6 ;  /* 0xff800000beae7808 */ /* 0x004fe20007000000 */
[-C--:B------:R-:W-:Y:S01]  /*19cf0*/  FMUL.FTZ R64, R64, R3.reuse ;  /* 0x0000000340407220 */ /* 0x080fe20000410000 */
[----:B-----5:R-:W-:Y:S01]  /*19d00*/  FSEL R172, R188, -INF , !P3 ;  /* 0xff800000bcac7808 */ /* 0x020fe20005800000 */
[-C--:B------:R-:W-:Y:S01]  /*19d10*/  FMUL.FTZ R66, R66, R3.reuse ;  /* 0x0000000342427220 */ /* 0x080fe20000410000 */
[----:B------:R-:W-:Y:S01]  /*19d20*/  FSEL R171, R183, -INF , !P5 ;  /* 0xff800000b7ab7808 */ /* 0x000fe20006800000 */
[----:B------:R-:W-:Y:S01]  /*19d30*/  FMUL.FTZ R67, R67, R3 ;  /* 0x0000000343437220 */ /* 0x000fe20000410000 */
[C---:B------:R-:W-:Y:S01]  /*19d40*/  ISETP.GE.AND P6, PT, R13.reuse, R41, PT ;  /* 0x000000290d00720c */ /* 0x040fe20003fc6270 */
[----:B------:R-:W2:Y:S01]  /*19d50*/  MUFU.TANH R145, R145 ;  /* 0x0000009100917308 */ /* 0x000ea20000002400 */
[-C--:B------:R-:W-:Y:S01]  /*19d60*/  ISETP.GE.AND P4, PT, R13, R40.reuse, PT ;  /* 0x000000280d00720c */ /* 0x080fe20003f86270 */
[----:B------:R-:W-:Y:S01]  /*19d70*/  VIADD R13, R185, 0x58 ;  /* 0x00000058b90d7836 */ /* 0x000fe20000000000 */
[-C--:B------:R-:W-:Y:S01]  /*19d80*/  ISETP.GE.AND P2, PT, R7, R40.reuse, PT ;  /* 0x000000280700720c */ /* 0x080fe20003f46270 */
[----:B------:R-:W-:Y:S01]  /*19d90*/  FMUL.FTZ R8, R8, R3 ;  /* 0x0000000308087220 */ /* 0x000fe20000410000 */
[C---:B------:R-:W-:Y:S01]  /*19da0*/  ISETP.GE.AND P3, PT, R12.reuse, R41, PT ;  /* 0x000000290c00720c */ /* 0x040fe20003f66270 */
[-C--:B------:R-:W-:Y:S01]  /*19db0*/  FMUL.FTZ R9, R9, R3.reuse ;  /* 0x0000000309097220 */ /* 0x080fe20000410000 */
[----:B------:R-:W-:Y:S01]  /*19dc0*/  ISETP.GE.AND P5, PT, R12, R40, PT ;  /* 0x000000280c00720c */ /* 0x000fe20003fa6270 */
[----:B------:R-:W5:Y:S01]  /*19dd0*/  MUFU.TANH R147, R147 ;  /* 0x0000009300937308 */ /* 0x000f620000002400 */
[-C--:B------:R-:W-:Y:S01]  /*19de0*/  FMUL.FTZ R12, R135, R3.reuse ;  /* 0x00000003870c7220 */ /* 0x080fe20000410000 */
[----:B---3--:R-:W-:Y:S01]  /*19df0*/  FSEL R175, R194, -INF , !P2 ;  /* 0xff800000c2af7808 */ /* 0x008fe20005000000 */
[-C--:B------:R-:W-:Y:S01]  /*19e00*/  FMUL.FTZ R10, R10, R3.reuse ;  /* 0x000000030a0a7220 */ /* 0x080fe20000410000 */
[----:B------:R-:W-:Y:S01]  /*19e10*/  FSEL R169, R50, -INF , !P3 ;  /* 0xff80000032a97808 */ /* 0x000fe20005800000 */
[----:B------:R-:W-:Y:S01]  /*19e20*/  FMUL.FTZ R11, R11, R3 ;  /* 0x000000030b0b7220 */ /* 0x000fe20000410000 */
[----:B----4-:R-:W-:-:S02]  /*19e30*/  FSEL R168, R168, -INF , !P5 ;  /* 0xff800000a8a87808 */ /* 0x010fc40006800000 */
[----:B------:R-:W3:Y:S01]  /*19e40*/  MUFU.TANH R5, R5 ;  /* 0x0000000500057308 */ /* 0x000ee20000002400 */
[----:B-1----:R-:W-:Y:S02]  /*19e50*/  FSEL R160, R144, -INF , !P6 ;  /* 0xff80000090a07808 */ /* 0x002fe40007000000 */
[CC--:B------:R-:W-:Y:S02]  /*19e60*/  ISETP.GE.AND P2, PT, R17.reuse, R41.reuse, PT ;  /* 0x000000291100720c */ /* 0x0c0fe40003f46270 */
[-C--:B------:R-:W-:Y:S02]  /*19e70*/  ISETP.GE.AND P3, PT, R17, R40.reuse, PT ;  /* 0x000000281100720c */ /* 0x080fe40003f66270 */
[C---:B------:R-:W-:Y:S01]  /*19e80*/  ISETP.GE.AND P5, PT, R13.reuse, R41, PT ;  /* 0x000000290d00720c */ /* 0x040fe20003fa6270 */
[----:B------:R-:W1:Y:S01]  /*19e90*/  MUFU.TANH R146, R146 ;  /* 0x0000009200927308 */ /* 0x000e620000002400 */
[----:B------:R-:W-:Y:S01]  /*19ea0*/  ISETP.GE.AND P6, PT, R13, R40, PT ;  /* 0x000000280d00720c */ /* 0x000fe20003fc6270 */
[----:B------:R-:W-:Y:S01]  /*19eb0*/  FMUL.FTZ R13, R65, R3 ;  /* 0x00000003410d7220 */ /* 0x000fe20000410000 */
[----:B--2---:R-:W-:Y:S01]  /*19ec0*/  FSEL R159, R145, -INF , !P2 ;  /* 0xff800000919f7808 */ /* 0x004fe20005000000 */
[----:B------:R-:W-:Y:S01]  /*19ed0*/  VIADD R3, R185, 0x78 ;  /* 0x00000078b9037836 */ /* 0x000fe20000000000 */
[----:B-----5:R-:W-:-:S02]  /*19ee0*/  FSEL R162, R147, -INF , !P3 ;  /* 0xff80000093a27808 */ /* 0x020fc40005800000 */
[----:B------:R-:W-:Y:S01]  /*19ef0*/  FSEL R158, R44, -INF , !P5 ;  /* 0xff8000002c9e7808 */ /* 0x000fe20006800000 */
[----:B------:R-:W2:Y:S01]  /*19f00*/  MUFU.TANH R148, R136 ;  /* 0x0000008800947308 */ /* 0x000ea20000002400 */
[----:B---3--:R-:W-:Y:S01]  /*19f10*/  FSEL R161, R5, -INF , !P6 ;  /* 0xff80000005a17808 */ /* 0x008fe20007000000 */
[----:B------:R-:W-:Y:S01]  /*19f20*/  VIADD R5, R185, 0x68 ;  /* 0x00000068b9057836 */ /* 0x000fe20000000000 */
[-C--:B------:R-:W-:Y:S02]  /*19f30*/  ISETP.GE.AND P2, PT, R15, R40.reuse, PT ;  /* 0x000000280f00720c */ /* 0x080fe40003f46270 */
[CC--:B------:R-:W-:Y:S02]  /*19f40*/  ISETP.GE.AND P3, PT, R14.reuse, R41.reuse, PT ;  /* 0x000000290e00720c */ /* 0x0c0fe40003f66270 */
[----:B------:R-:W-:Y:S01]  /*19f50*/  ISETP.GE.AND P5, PT, R14, R40, PT ;  /* 0x000000280e00720c */ /* 0x000fe20003fa6270 */
[----:B------:R-:W3:Y:S01]  /*19f60*/  MUFU.TANH R16, R16 ;  /* 0x0000001000107308 */ /* 0x000ee20000002400 */
[----:B-1----:R-:W-:Y:S01]  /*19f70*/  FSEL R165, R146, -INF , !P4 ;  /* 0xff80000092a57808 */ /* 0x002fe20006000000 */
[----:B------:R-:W-:Y:S01]  /*19f80*/  VIADD R14, R185, 0x61 ;  /* 0x00000061b90e7836 */ /* 0x000fe20000000000 */
[----:B------:R-:W-:-:S02]  /*19f90*/  ISETP.GE.AND P4, PT, R15, R41, PT ;  /* 0x000000290f00720c */ /* 0x000fc40003f86270 */
[----:B------:R-:W-:Y:S02]  /*19fa0*/  FSEL R156, R22, -INF , !P2 ;  /* 0xff800000169c7808 */ /* 0x000fe40005000000 */
[----:B------:R-:W-:Y:S01]  /*19fb0*/  FSEL R157, R4, -INF , !P4 ;  /* 0xff800000049d7808 */ /* 0x000fe20006000000 */
[----:B------:R-:W1:Y:S01]  /*19fc0*/  MUFU.TANH R151, R138 ;  /* 0x0000008a00977308 */ /* 0x000e620000002400 */
[----:B--2---:R-:W-:Y:S01]  /*19fd0*/  FSEL R148, R148, -INF , !P3 ;  /* 0xff80000094947808 */ /* 0x004fe20005800000 */
[----:B------:R-:W-:Y:S01]  /*19fe0*/  VIADD R4, R185, 0x69 ;  /* 0x00000069b9047836 */ /* 0x000fe20000000000 */
[CC--:B------:R-:W-:Y:S02]  /*19ff0*/  ISETP.GE.AND P2, PT, R5.reuse, R41.reuse, PT ;  /* 0x000000290500720c */ /* 0x0c0fe40003f46270 */
[-C--:B------:R-:W-:Y:S01]  /*1a000*/  ISETP.GE.AND P3, PT, R5, R40.reuse, PT ;  /* 0x000000280500720c */ /* 0x080fe20003f66270 */
[----:B------:R-:W-:Y:S01]  /*1a010*/  VIADD R5, R185, 0x70 ;  /* 0x00000070b9057836 */ /* 0x000fe20000000000 */
[C---:B------:R-:W-:Y:S01]  /*1a020*/  ISETP.GE.AND P6, PT, R14.reuse, R41, PT ;  /* 0x000000290e00720c */ /* 0x040fe20003fc6270 */
[----:B------:R-:W2:Y:S01]  /*1a030*/  MUFU.TANH R150, R139 ;  /* 0x0000008b00967308 */ /* 0x000ea20000002400 */
[----:B------:R-:W-:-:S02]  /*1a040*/  ISETP.GE.AND P4, PT, R14, R40, PT ;  /* 0x000000280e00720c */ /* 0x000fc40003f86270 */
[----:B---3--:R-:W-:Y:S02]  /*1a050*/  FSEL R147, R16, -INF , !P6 ;  /* 0xff80000010937808 */ /* 0x008fe40007000000 */
[----:B------:R-:W-:-:S03]  /*1a060*/  ISETP.GE.AND P6, PT, R4, R40, PT ;  /* 0x000000280400720c */ /* 0x000fc60003fc6270 */
[----:B------:R-:W3:Y:S01]  /*1a070*/  MUFU.TANH R6, R132 ;  /* 0x0000008400067308 */ /* 0x000ee20000002400 */
[----:B-1----:R-:W-:Y:S02]  /*1a080*/  FSEL R151, R151, -INF , !P5 ;  /* 0xff80000097977808 */ /* 0x002fe40006800000 */
[----:B------:R-:W-:Y:S01]  /*1a090*/  ISETP.GE.AND P5, PT, R4, R41, PT ;  /* 0x000000290400720c */ /* 0x000fe20003fa6270 */
[----:B------:R-:W-:-:S04]  /*1a0a0*/  VIADD R4, R185, 0x71 ;  /* 0x00000071b9047836 */ /* 0x000fc80000000000 */
        /* <DEDUP_REMOVED lines=12> */
[----:B------:R-:W-:-:S03]  /*1a170*/  VIADD R185, R185, 0x79 ;  /* 0x00000079b9b97836 */ /* 0x000fc60000000000 */
[----:B------:R-:W-:Y:S01]  /*1a180*/  FSEL R180, R180, -INF , !P4 ;  /* 0xff800000b4b47808 */ /* 0x000fe20006000000 */
[----:B------:R-:W2:Y:S01]  /*1a190*/  MUFU.TANH R138, R66 ;  /* 0x00000042008a7308 */ /* 0x000ea20000002400 */
[----:B---3--:R-:W-:Y:S02]  /*1a1a0*/  FSEL R145, R7, -INF , !P5 ;  /* 0xff80000007917808 */ /* 0x008fe40006800000 */
[----:B------:R-:W-:-:S05]  /*1a1b0*/  ISETP.GE.AND P5, PT, R4, R40, PT ;  /* 0x000000280400720c */ /* 0x000fca0003fa6270 */
[----:B------:R-:W3:Y:S01]  /*1a1c0*/  MUFU.TANH R13, R13 ;  /* 0x0000000d000d7308 */ /* 0x000ee20000002400 */
[----:B-1----:R-:W-:Y:S01]  /*1a1d0*/  FSEL R149, R149, -INF , !P3 ;  /* 0xff80000095957808 */ /* 0x002fe20005800000 */
[----:B------:R-:W-:Y:S01]  /*1a1e0*/  BAR.SYNC.DEFER_BLOCKING 0x0 ;  /* 0x0000000000007b1d */ /* 0x000fe20000010000 */
[----:B------:R-:W-:Y:S02]  /*1a1f0*/  ISETP.GE.AND P3, PT, R4, R41, PT ;  /* 0x000000290400720c */ /* 0x000fe40003f66270 */
[----:B------:R-:W-:-:S03]  /*1a200*/  FSEL R4, R51, -INF , !P6 ;  /* 0xff80000033047808 */ /* 0x000fc60007000000 */
[----:B------:R3:W1:Y:S01]  /*1a210*/  MUFU.TANH R137, R67 ;  /* 0x0000004300897308 */ /* 0x0006620000002400 */
[----:B--2---:R-:W-:Y:S02]  /*1a220*/  FSEL R138, R138, -INF , !P2 ;  /* 0xff8000008a8a7808 */ /* 0x004fe40005000000 */
[----:B------:R-:W-:-:S05]  /*1a230*/  ISETP.GE.AND P2, PT, R3, R41, PT ;  /* 0x000000290300720c */ /* 0x000fca0003f46270 */
[----:B------:R-:W2:Y:S08]  /*1a240*/  MUFU.TANH R66, R8 ;  /* 0x0000000800427308 */ /* 0x000eb00000002400 */
[----:B------:R-:W4:Y:S01]  /*1a250*/  MUFU.TANH R64, R9 ;  /* 0x0000000900407308 */ /* 0x000f220000002400 */
[----:B---3--:R-:W-:Y:S02]  /*1a260*/  FSEL R67, R13, -INF , !P3 ;  /* 0xff8000000d437808 */ /* 0x008fe40005800000 */
[----:B-1----:R-:W-:-:S02]  /*1a270*/  FSEL R137, R137, -INF , !P5 ;  /* 0xff80000089897808 */ /* 0x002fc40006800000 */
[-C--:B------:R-:W-:Y:S02]  /*1a280*/  ISETP.GE.AND P3, PT, R3, R40.reuse, PT ;  /* 0x000000280300720c */ /* 0x080fe40003f66270 */
[C---:B------:R-:W-:Y:S01]  /*1a290*/  ISETP.GE.AND P5, PT, R185.reuse, R41, PT ;  /* 0x00000029b900720c */ /* 0x040fe20003fa6270 */
[----:B------:R-:W1:Y:S01]  /*1a2a0*/  MUFU.TANH R136, R10 ;  /* 0x0000000a00887308 */ /* 0x000e620000002400 */
[----:B--2---:R-:W-:Y:S02]  /*1a2b0*/  FSEL R66, R66, -INF , !P2 ;  /* 0xff80000042427808 */ /* 0x004fe40005000000 */
[----:B------:R-:W-:-:S05]  /*1a2c0*/  ISETP.GE.AND P2, PT, R185, R40, PT ;  /* 0x00000028b900720c */ /* 0x000fca0003f46270 */
[----:B------:R-:W2:Y:S01]  /*1a2d0*/  MUFU.TANH R58, R11 ;  /* 0x0000000b003a7308 */ /* 0x000ea20000002400 */
[----:B----4-:R-:W-:Y:S02]  /*1a2e0*/  FSEL R64, R64, -INF , !P5 ;  /* 0xff80000040407808 */ /* 0x010fe40006800000 */
        /* <DEDUP_REMOVED lines=62> */
[----:B----4-:R-:W-:-:S04]  /*1a6d0*/  IMAD R5, R11, R3, RZ ;  /* 0x000000030b057224 */ /* 0x010fc800078e02ff */
[----:B------:R-:W-:Y:S02]  /*1a6e0*/  IMAD R5, R10, R7, R5 ;  /* 0x000000070a057224 */ /* 0x000fe400078e0205 */
[----:B------:R-:W-:-:S04]  /*1a6f0*/  IMAD.WIDE.U32 R10, R3, R10, R12 ;  /* 0x0000000a030a7225 */ /* 0x000fc800078e000c */
[----:B------:R-:W-:Y:S01]  /*1a700*/  IMAD.IADD R6, R11, 0x1, R5 ;  /* 0x000000010b067824 */ /* 0x000fe200078e0205 */
[----:B------:R-:W-:Y:S01]  /*1a710*/  MOV R7, R10 ;  /* 0x0000000a00077202 */ /* 0x000fe20000000f00 */
[----:B------:R-:W-:Y:S05]  /*1a720*/  BRA `(.L_x_2967) ;  /* 0x00000000000c7947 */ /* 0x000fea0003800000 */
.L_x_2966:
[----:B------:R-:W2:Y:S02]  /*1a730*/  LD.E R7, desc[UR4][R196.64+0x38] ;  /* 0x00003804c4077980 */ /* 0x000ea4000c101900 */
[----:B--2---:R-:W-:-:S04]  /*1a740*/  LEA R7, -R7, RZ, 0x7 ;  /* 0x000000ff07077211 */ /* 0x004fc800078e39ff */
[----:B------:R-:W-:Y:S02]  /*1a750*/  SHF.R.S32.HI R6, RZ, 0x1f, R7 ;  /* 0x0000001fff067819 */ /* 0x000fe40000011407 */
.L_x_2967:
[----:B------:R-:W-:Y:S05]  /*1a760*/  BSYNC B0 ;  /* 0x0000000000007941 */ /* 0x000fea0003800000 */
.L_x_2965:
[C---:B------:R-:W-:Y:S01]  /*1a770*/  IMAD.SHL.U32 R3, R42.reuse, 0x20, RZ ;  /* 0x000000202a037824 */ /* 0x040fe200078e00ff */
[C---:B------:R-:W-:Y:S02]  /*1a780*/  LEA R236, P1, R7.reuse, R236, 0x1 ;  /* 0x000000ec07ec7211 */ /* 0x040fe400078208ff */
[----:B------:R-:W-:Y:S02]  /*1a790*/  SHF.L.U64.HI R5, R42, 0x5, R43 ;  /* 0x000000052a057819 */ /* 0x000fe4000001022b */
[----:B------:R-:W-:Y:S02]  /*1a7a0*/  IADD3 R8, P0, R236, R3, RZ ;  /* 0x00000003ec087210 */ /* 0x000fe40007f1e0ff */
[----:B------:R-:W-:Y:S01]  /*1a7b0*/  LEA.HI.X R235, R7, R235, R6, 0x1, P1 ;  /* 0x000000eb07eb7211 */ /* 0x000fe200008f0c06 */
[----:B------:R-:W-:Y:S01]  /*1a7c0*/  IMAD.MOV.U32 R6, RZ, RZ, R236 ;  /* 0x000000ffff067224 */ /* 0x000fe200078e00ec */
[----:B------:R-:W-:-:S03]  /*1a7d0*/  IADD3 R14, P1, R8, R3, RZ ;  /* 0x00000003080e7210 */ /* 0x000fc60007f3e0ff */
[----:B------:R-:W-:Y:S01]  /*1a7e0*/  IMAD.X R9, R235, 0x1, R5, P0 ;  /* 0x00000001eb097824 */ /* 0x000fe200000e0605 */
        /* <DEDUP_REMOVED lines=32> */
.L_x_2964:
[----:B------:R-:W-:Y:S05]  /*1a9f0*/  BSYNC B1 ;  /* 0x0000000000017941 */ /* 0x000fea0003800000 */
.L_x_2963:
[----:B------:R-:W2:Y:S01]  /*1aa00*/  LD.E R60, desc[UR4][R196.64+0xdc] ;  /* 0x0000dc04c43c7980 */ /* 0x000ea2000c101900 */
[----:B---3--:R-:W-:Y:S02]  /*1aa10*/  FMNMX.FTZ R6, R2, R4, !PT ;  /* 0x0000000402067209 */ /* 0x008fe40007810000 */
        /* <DEDUP_REMOVED lines=73> */
[C---:B------:R-:W-:Y:S02]  /*1aeb0*/  FSETP.NEU.FTZ.AND P1, PT, R50.reuse, -INF , PT ;  /* 0xff8000003200780b */ /* 0x040fe40003f3d000 */
[----:B---3--:R-:W-:Y:S02]  /*1aec0*/  FMNMX.FTZ R47, R5, R47, !PT ;  /* 0x0000002f052f7209 */ /* 0x008fe40007810000 */
[----:B------:R-:W-:Y:S02]  /*1aed0*/  FSEL R9, R50, RZ, P1 ;  /* 0x000000ff32097208 */ /* 0x000fe40000800000 */
[----:B------:R-:W-:-:S03]  /*1aee0*/  FSETP.NEU.FTZ.AND P0, PT, R47, -INF , PT ;  /* 0xff8000002f00780b */ /* 0x000fc60003f1d000 */
[----:B------:R-:W-:Y:S01]  /*1aef0*/  FADD.FTZ R9, R2, -R9 ;  /* 0x8000000902097221 */ /* 0x000fe20000010000 */
[----:B------:R-:W-:-:S05]  /*1af00*/  FSEL R8, R47, RZ, P0 ;  /* 0x000000ff2f087208 */ /* 0x000fca0000000000 */
[----:B------:R-:W-:Y:S01]  /*1af10*/  FADD.FTZ R8, R0, -R8 ;  /* 0x8000000800087221 */ /* 0x000fe20000010000 */
[C---:B--2---:R-:W-:Y:S01]  /*1af20*/  FMUL.FTZ R65, R60.reuse, R50 ;  /* 0x000000323c417220 */ /* 0x044fe20000410000 */
[C---:B------:R-:W-:Y:S01]  /*1af30*/  FMUL.FTZ R59, R60.reuse, R47 ;  /* 0x0000002f3c3b7220 */ /* 0x040fe20000410000 */
[C---:B------:R-:W-:Y:S01]  /*1af40*/  FMUL.FTZ R2, R60.reuse, R9 ;  /* 0x000000093c027220 */ /* 0x040fe20000410000 */
[----:B------:R-:W-:Y:S02]  /*1af50*/  FMUL.FTZ R8, R60, R8 ;  /* 0x000000083c087220 */ /* 0x000fe40000410000 */
[----:B------:R-:W-:Y:S02]  /*1af60*/  FSEL R65, R65, RZ, P1 ;  /* 0x000000ff41417208 */ /* 0x000fe40000800000 */
[----:B------:R-:W-:Y:S01]  /*1af70*/  FSEL R59, R59, RZ, P0 ;  /* 0x000000ff3b3b7208 */ /* 0x000fe20000000000 */
[----:B------:R-:W1:Y:S02]  /*1af80*/  MUFU.EX2 R52, R8 ;  /* 0x0000000800347308 */ /* 0x000e640000000800 */
[-CC-:B------:R-:W-:Y:S01]  /*1af90*/  FFMA.FTZ R46, R4, R60.reuse, -R65.reuse ;  /* 0x0000003c042e7223 */ /* 0x180fe20000010841 */
[-C--:B------:R-:W-:Y:S01]  /*1afa0*/  FFMA.FTZ R45, R184, R60.reuse, -R65 ;  /* 0x0000003cb82d7223 */ /* 0x080fe20000010841 */
[----:B------:R-:W2:Y:S01]  /*1afb0*/  LDSM.16.MT88.4 R4, [R228+0xc000] ;  /* 0x00c00000e404783b */ /* 0x000ea20000004200 */
[-CC-:B------:R-:W-:Y:S01]  /*1afc0*/  FFMA.FTZ R51, R180, R60.reuse, -R59.reuse ;  /* 0x0000003cb4337223 */ /* 0x180fe2000001083b */
[-CC-:B------:R-:W-:Y:S01]  /*1afd0*/  FFMA.FTZ R41, R187, R60.reuse, -R59.reuse ;  /* 0x0000003cbb297223 */ /* 0x180fe2000001083b */
[-CC-:B------:R-:W-:Y:S01]  /*1afe0*/  FFMA.FTZ R40, R191, R60.reuse, -R59.reuse ;  /* 0x0000003cbf287223 */ /* 0x180fe2000001083b */
[-C--:B------:R-:W-:Y:S01]  /*1aff0*/  FFMA.FTZ R3, R193, R60.reuse, -R59 ;  /* 0x0000003cc1037223 */ /* 0x080fe2000001083b */
[-CC-:B------:R-:W-:Y:S01]  /*1b000*/  FFMA.FTZ R44, R186, R60.reuse, -R65.reuse ;  /* 0x0000003cba2c7223 */ /* 0x180fe20000010841 */
[-C--:B------:R-:W-:Y:S01]  /*1b010*/  FFMA.FTZ R0, R189, R60.reuse, -R65 ;  /* 0x0000003cbd007223 */ /* 0x080fe20000010841 */
[----:B------:R-:W-:Y:S01]  /*1b020*/  MUFU.EX2 R51, R51 ;  /* 0x0000003300337308 */ /* 0x000fe20000000800 */
[-CC-:B------:R-:W-:Y:S01]  /*1b030*/  FFMA.FTZ R56, R29, R60.reuse, -R59.reuse ;  /* 0x0000003c1d387223 */ /* 0x180fe2000001083b */
[-CC-:B------:R-:W-:Y:S01]  /*1b040*/  FFMA.FTZ R55, R28, R60.reuse, -R59.reuse ;  /* 0x0000003c1c377223 */ /* 0x180fe2000001083b */
[-CC-:B------:R-:W-:Y:S01]  /*1b050*/  FFMA.FTZ R54, R181, R60.reuse, -R59.reuse ;  /* 0x0000003cb5367223 */ /* 0x180fe2000001083b */
[----:B------:R-:W-:Y:S01]  /*1b060*/  LDSM.16.MT88.4 R28, [R224+0x10000] ;  /* 0x01000000e01c783b */ /* 0x000fe20000004200 */
[----:B------:R-:W-:Y:S01]  /*1b070*/  FFMA.FTZ R53, R176, R60, -R59 ;  /* 0x0000003cb0357223 */ /* 0x000fe2000001083b */
[-C--:B-1----:R-:W-:Y:S01]  /*1b080*/  FMUL.FTZ R130, R130, R52.reuse ;  /* 0x0000003482827220 */ /* 0x082fe20000410000 */
[-C--:B------:R-:W-:Y:S01]  /*1b090*/  FMUL.FTZ R131, R131, R52.reuse ;  /* 0x0000003483837220 */ /* 0x080fe20000410000 */
[----:B------:R-:W1:Y:S01]  /*1b0a0*/  MUFU.EX2 R41, R41 ;  /* 0x0000002900297308 */ /* 0x000e620000000800 */
[----:B------:R-:W3:Y:S01]  /*1b0b0*/  LDSM.16.MT88.4 R8, [R225+0xc000] ;  /* 0x00c00000e108783b */ /* 0x000ee20000004200 */
        /* <DEDUP_REMOVED lines=15> */
[----:B-1----:R-:W-:Y:S01]  /*1b1b0*/  F2FP.BF16.F32.PACK_AB R13, R41, R51 ;  /* 0x00000033290d723e */ /* 0x002fe200000010ff */
[-C--:B------:R-:W-:Y:S01]  /*1b1c0*/  FMUL.FTZ R103, R103, R52.reuse ;  /* 0x0000003467677220 */ /* 0x080fe20000410000 */
[-C--:B------:R-:W-:Y:S01]  /*1b1d0*/  FMUL.FTZ R98, R98, R52.reuse ;  /* 0x0000003462627220 */ /* 0x080fe20000410000 */
[-C--:B------:R-:W-:Y:S01]  /*1b1e0*/  FMUL.FTZ R99, R99, R52.reuse ;  /* 0x0000003463637220 */ /* 0x080fe20000410000 */
[-C--:B------:R-:W-:Y:S01]  /*1b1f0*/  FMUL.FTZ R94, R94, R52.reuse ;  /* 0x000000345e5e7220 */ /* 0x080fe20000410000 */
[----:B------:R-:W-:Y:S01]  /*1b200*/  FMUL.FTZ R95, R95, R52 ;  /* 0x000000345f5f7220 */ /* 0x000fe20000410000 */
[-CC-:B------:R-:W-:Y:S01]  /*1b210*/  FFMA.FTZ R63, R178, R60.reuse, -R65.reuse ;  /* 0x0000003cb23f7223 */ /* 0x180fe20000010841 */
[----:B------:R-:W-:Y:S01]  /*1b220*/  MUFU.EX2 R46, R46 ;  /* 0x0000002e002e7308 */ /* 0x000fe20000000800 */
[-CC-:B------:R-:W-:Y:S01]  /*1b230*/  FFMA.FTZ R57, R177, R60.reuse, -R65.reuse ;  /* 0x0000003cb1397223 */ /* 0x180fe20000010841 */
[-CC-:B------:R-:W-:Y:S01]  /*1b240*/  FFMA.FTZ R62, R21, R60.reuse, -R65.reuse ;  /* 0x0000003c153e7223 */ /* 0x180fe20000010841 */
[----:B------:R-:W-:Y:S01]  /*1b250*/  FFMA.FTZ R61, R20, R60, -R65 ;  /* 0x0000003c143d7223 */ /* 0x000fe20000010841 */
[-C--:B------:R-:W-:Y:S01]  /*1b260*/  FMUL.FTZ R90, R90, R52.reuse ;  /* 0x000000345a5a7220 */ /* 0x080fe20000410000 */
[-C--:B------:R-:W-:Y:S01]  /*1b270*/  FMUL.FTZ R91, R91, R52.reuse ;  /* 0x000000345b5b7220 */ /* 0x080fe20000410000 */
[-C--:B------:R-:W-:Y:S01]  /*1b280*/  FMUL.FTZ R86, R86, R52.reuse ;  /* 0x0000003456567220 */ /* 0x080fe20000410000 */
[----:B------:R-:W-:Y:S01]  /*1b290*/  FMUL.FTZ R87, R87, R52 ;  /* 0x0000003457577220 */ /* 0x000fe20000410000 */
[----:B------:R-:W1:Y:S01]  /*1b2a0*/  MUFU.EX2 R45, R45 ;  /* 0x0000002d002d7308 */ /* 0x000e620000000800 */
[----:B----4-:R-:W-:Y:S01]  /*1b2b0*/  F2FP.BF16.F32.PACK_AB R15, R3, R40 ;  /* 0x00000028030f723e */ /* 0x010fe200000010ff */
[-C--:B------:R-:W-:Y:S01]  /*1b2c0*/  FMUL.FTZ R82, R82, R52.reuse ;  /* 0x0000003452527220 */ /* 0x080fe20000410000 */
[-C--:B------:R-:W-:Y:S01]  /*1b2d0*/  FMUL.FTZ R83, R83, R52.reuse ;  /* 0x0000003453537220 */ /* 0x080fe20000410000 */
[-C--:B------:R-:W-:Y:S01]  /*1b2e0*/  FMUL.FTZ R78, R78, R52.reuse ;  /* 0x000000344e4e7220 */ /* 0x080fe20000410000 */
[-C--:B------:R-:W-:Y:S01]  /*1b2f0*/  FMUL.FTZ R79, R79, R52.reuse ;  /* 0x000000344f4f7220 */ /* 0x080fe20000410000 */
[-C--:B------:R-:W-:Y:S01]  /*1b300*/  FMUL.FTZ R74, R74, R52.reuse ;  /* 0x000000344a4a7220 */ /* 0x080fe20000410000 */
[-C--:B------:R-:W-:Y:S01]  /*1b310*/  FMUL.FTZ R75, R75, R52.reuse ;  /* 0x000000344b4b7220 */ /* 0x080fe20000410000 */
[----:B------:R-:W-:Y:S01]  /*1b320*/  MUFU.EX2 R44, R44 ;  /* 0x0000002c002c7308 */ /* 0x000fe20000000800 */
[----:B------:R-:W-:Y:S01]  /*1b330*/  LDSM.16.MT88.4 R20, [R224+0xc800] ;  /* 0x00c80000e014783b */ /* 0x000fe20000004200 */
[-C--:B------:R-:W-:Y:S01]  /*1b340*/  FMUL.FTZ R70, R70, R52.reuse ;  /* 0x0000003446467220 */ /* 0x080fe20000410000 */
[----:B------:R-:W-:Y:S01]  /*1b350*/  FMUL.FTZ R71, R71, R52 ;  /* 0x0000003447477220 */ /* 0x000fe20000410000 */
[-CC-:B------:R-:W-:Y:S01]  /*1b360*/  FFMA.FTZ R134, R141, R60.reuse, -R59.reuse ;  /* 0x0000003c8d867223 */ /* 0x180fe2000001083b */
[-CC-:B------:R-:W-:Y:S01]  /*1b370*/  FFMA.FTZ R135, R140, R60.reuse, -R59.reuse ;  /* 0x0000003c8c877223 */ /* 0x180fe2000001083b */
[-C--:B------:R-:W-:Y:S01]  /*1b380*/  FFMA.FTZ R133, R35, R60.reuse, -R59 ;  /* 0x0000003c23857223 */ /* 0x080fe2000001083b */
[--C-:B------:R-:W-:Y:S01]  /*1b390*/  FFMA.FTZ R139, R33, R60, -R65.reuse ;  /* 0x0000003c218b7223 */ /* 0x100fe20000010841 */
[----:B------:R-:W4:Y:S01]  /*1b3a0*/  MUFU.EX2 R0, R0 ;  /* 0x0000000000007308 */ /* 0x000f220000000800 */
[----:B-1----:R-:W-:Y:S01]  /*1b3b0*/  F2FP.BF16.F32.PACK_AB R12, R45, R46 ;  /* 0x0000002e2d0c723e */ /* 0x002fe200000010ff */
[-CC-:B------:R-:W-:Y:S01]  /*1b3c0*/  FFMA.FTZ R140, R32, R60.reuse, -R65.reuse ;  /* 0x0000003c208c7223 */ /* 0x180fe20000010841 */
[-CC-:B------:R-:W-:Y:S01]  /*1b3d0*/  FFMA.FTZ R141, R34, R60.reuse, -R65.reuse ;  /* 0x0000003c228d7223 */ /* 0x180fe20000010841 */
[-C--:B------:R-:W-:Y:S01]  /*1b3e0*/  FFMA.FTZ R142, R142, R60.reuse, -R65 ;  /* 0x0000003c8e8e7223 */ /* 0x080fe20000010841 */
[-CC-:B------:R-:W-:Y:S01]  /*1b3f0*/  FFMA.FTZ R143, R143, R60.reuse, -R59.reuse ;  /* 0x0000003c8f8f7223 */ /* 0x180fe2000001083b */
[----:B------:R-:W-:Y:S01]  /*1b400*/  LDSM.16.MT88.4 R32, [R228+0xd000] ;  /* 0x00d00000e420783b */ /* 0x000fe20000004200 */
[-CC-:B------:R-:W-:Y:S01]  /*1b410*/  FFMA.FTZ R152, R152, R60.reuse, -R59.reuse ;  /* 0x0000003c98987223 */ /* 0x180fe2000001083b */
[----:B------:R-:W1:Y:S01]  /*1b420*/  MUFU.EX2 R2, R2 ;  /* 0x0000000200027308 */ /* 0x000e620000000800 */
        /* <DEDUP_REMOVED lines=8> */
[----:B----4-:R-:W-:Y:S01]  /*1b4b0*/  F2FP.BF16.F32.PACK_AB R14, R0, R44 ;  /* 0x0000002c000e723e */ /* 0x010fe200000010ff */
[-CC-:B------:R-:W-:Y:S01]  /*1b4c0*/  FFMA.FTZ R172, R172, R60.reuse, -R59.reuse ;  /* 0x0000003cacac7223 */ /* 0x180fe2000001083b */
[-CC-:B------:R-:W-:Y:S01]  /*1b4d0*/  FFMA.FTZ R174, R174, R60.reuse, -R59.reuse ;  /* 0x0000003caeae7223 */ /* 0x180fe2000001083b */
[-C--:B------:R-:W-:Y:S01]  /*1b4e0*/  FFMA.FTZ R175, R175, R60.reuse, -R59 ;  /* 0x0000003cafaf7223 */ /* 0x080fe2000001083b */
[-CC-:B------:R-:W-:Y:S01]  /*1b4f0*/  FFMA.FTZ R173, R173, R60.reuse, -R65.reuse ;  /* 0x0000003cadad7223 */ /* 0x180fe20000010841 */
[-CC-:B------:R-:W-:Y:S01]  /*1b500*/  FFMA.FTZ R171, R171, R60.reuse, -R65.reuse ;  /* 0x0000003cabab7223 */ /* 0x180fe20000010841 */
[--C-:B------:R-:W-:Y:S01]  /*1b510*/  FFMA.FTZ R170, R170, R60, -R65.reuse ;  /* 0x0000003caaaa7223 */ /* 0x100fe20000010841 */
[----:B------:R-:W4:Y:S01]  /*1b520*/  MUFU.EX2 R53, R53 ;  /* 0x0000003500357308 */ /* 0x000f220000000800 */
        /* <DEDUP_REMOVED lines=32> */
[C---:B---3--:R-:W-:Y:S01]  /*1b730*/  HMMA.16816.F32.BF16 R112, R12.reuse, R8, R112 ;  /* 0x000000080c70723c */ /* 0x048fe20000041870 */
        /* <DEDUP_REMOVED lines=16> */
[----:B------:R-:W4:Y:S01]  /*1b840*/  MUFU.EX2 R57, R57 ;  /* 0x0000003900397308 */ /* 0x000f220000000800 */
        /* <DEDUP_REMOVED lines=17> */
[C---:B--2---:R-:W-:Y:S01]  /*1b960*/  HMMA.16816.F32.BF16 R96, R12.reuse, R16, R96 ;  /* 0x000000100c60723c */ /* 0x044fe20000041860 */
[-C--:B------:R-:W-:Y:S01]  /*1b970*/  FFMA.FTZ R145, R145, R60.reuse, -R65 ;  /* 0x0000003c91917223 */ /* 0x080fe20000010841 */
[----:B------:R-:W-:Y:S01]  /*1b980*/  FFMA.FTZ R144, R144, R60, -R59 ;  /* 0x0000003c90907223 */ /* 0x000fe2000001083b */
[----:B------:R-:W-:Y:S01]  /*1b990*/  FFMA.FTZ R51, R199, R52, R51 ;  /* 0x00000034c7337223 */ /* 0x000fe20000010033 */
[----:B------:R-:W-:Y:S01]  /*1b9a0*/  FFMA.FTZ R2, R198, R2, R46 ;  /* 0x00000002c6027223 */ /* 0x000fe2000001002e */
[-C--:B------:R-:W-:Y:S01]  /*1b9b0*/  FFMA.FTZ R138, R138, R60.reuse, -R59 ;  /* 0x0000003c8a8a7223 */ /* 0x080fe2000001083b */
[C---:B------:R-:W-:Y:S01]  /*1b9c0*/  HMMA.16816.F32.BF16 R92, R12.reuse, R18, R92 ;  /* 0x000000120c5c723c */ /* 0x040fe2000004185c */
[----:B------:R-:W2:Y:S01]  /*1b9d0*/  LDSM.16.MT88.4 R16, [R228+0xc800] ;  /* 0x00c80000e410783b */ /* 0x000ea20000004200 */
[----:B------:R-:W2:Y:S01]  /*1b9e0*/  MUFU.EX2 R133, R133 ;  /* 0x0000008500857308 */ /* 0x000ea20000000800 */
        /* <DEDUP_REMOVED lines=8> */
[----:B------:R-:W-:Y:S01]  /*1ba70*/  FADD.FTZ R51, R3, R51 ;  /* 0x0000003303337221 */ /* 0x000fe20000010000 */
[----:B------:R-:W-:Y:S01]  /*1ba80*/  HMMA.16816.F32.BF16 R84, R12, R10, R84 ;  /* 0x0000000a0c54723c */ /* 0x000fe20000041854 */
[----:B------:R-:W3:Y:S01]  /*1ba90*/  LDSM.16.MT88.4 R8, [R225+0xc800] ;  /* 0x00c80000e108783b */ /* 0x000ee20000004200 */
[----:B------:R-:W-:Y:S01]  /*1baa0*/  FADD.FTZ R2, R0, R2 ;  /* 0x0000000200027221 */ /* 0x000fe20000010000 */
[----:B-----5:R-:W-:Y:S01]  /*1bab0*/  FADD.FTZ R51, R54, R51 ;  /* 0x0000003336337221 */ /* 0x020fe20000010000 */
[----:B------:R-:W-:Y:S01]  /*1bac0*/  FFMA.FTZ R132, R132, R60, -R65 ;  /* 0x0000003c84847223 */ /* 0x000fe20000010841 */
[----:B------:R-:W-:Y:S01]  /*1bad0*/  MOV R0, R47 ;  /* 0x0000002f00007202 */ /* 0x000fe20000000f00 */
[----:B------:R-:W-:Y:S01]  /*1bae0*/  MUFU.EX2 R135, R135 ;  /* 0x0000008700877308 */ /* 0x000fe20000000800 */
[----:B----4-:R-:W-:-:S07]  /*1baf0*/  FADD.FTZ R51, R53, R51 ;  /* 0x0000003335337221 */ /* 0x010fce0000010000 */
[----:B------:R-:W4:Y:S01]  /*1bb00*/  MUFU.EX2 R139, R139 ;  /* 0x0000008b008b7308 */ /* 0x000f220000000800 */
[C---:B-1----:R-:W-:Y:S07]  /*1bb10*/  HMMA.16816.F32.BF16 R80, R12.reuse, R4, R80 ;  /* 0x000000040c50723c */ /* 0x042fee0000041850 */
[----:B------:R-:W1:Y:S01]  /*1bb20*/  MUFU.EX2 R140, R140 ;  /* 0x0000008c008c7308 */ /* 0x000e620000000800 */
[----:B------:R-:W-:Y:S01]  /*1bb30*/  HMMA.16816.F32.BF16 R76, R12, R6, R76 ;  /* 0x000000060c4c723c */ /* 0x000fe2000004184c */
[----:B------:R-:W-:Y:S01]  /*1bb40*/  F2FP.BF16.F32.PACK_AB R4, R57, R63 ;  /* 0x0000003f3904723e */ /* 0x000fe200000010ff */
[----:B------:R-:W-:Y:S01]  /*1bb50*/  FADD.FTZ R63, R63, R2 ;  /* 0x000000023f3f7221 */ /* 0x000fe20000010000 */
[----:B------:R-:W-:-:S03]  /*1bb60*/  F2FP.BF16.F32.PACK_AB R5, R53, R54 ;  /* 0x000000363505723e */ /* 0x000fc600000010ff */
        /* <DEDUP_REMOVED lines=14> */
[----:B------:R-:W5:Y:S01]  /*1bc50*/  LDSM.16.MT88.4 R16, [R228+0x10800] ;  /* 0x01080000e410783b */ /* 0x000f620000004200 */
[----:B----4-:R-:W-:Y:S02]  /*1bc60*/  FADD.FTZ R61, R139, R61 ;  /* 0x0000003d8b3d7221 */ /* 0x010fe40000010000 */
[----:B------:R-:W4:Y:S02]  /*1bc70*/  MUFU.EX2 R143, R143 ;  /* 0x0000008f008f7308 */ /* 0x000f240000000800 */
[C---:B---3--:R-:W-:Y:S06]  /*1bc80*/  HMMA.16816.F32.BF16 R112, R4.reuse, R8, R112 ;  /* 0x000000080470723c */ /* 0x048fec0000041870 */
[C---:B------:R-:W-:Y:S01]  /*1bc90*/  HMMA.16816.F32.BF16 R108, R4.reuse, R10, R108 ;  /* 0x0000000a046c723c */ /* 0x040fe2000004186c */
[----:B------:R-:W3:Y:S01]  /*1bca0*/  LDSM.16.MT88.4 R8, [R225+0x10800] ;  /* 0x01080000e108783b */ /* 0x000ee20000004200 */
[----:B------:R-:W4:Y:S04]  /*1bcb0*/  MUFU.EX2 R152, R152 ;  /* 0x0000009800987308 */ /* 0x000f280000000800 */
[C---:B------:R-:W-:Y:S04]  /*1bcc0*/  HMMA.16816.F32.BF16 R120, R4.reuse, R24, R120 ;  /* 0x000000180478723c */ /* 0x040fe80000041878 */
[----:B------:R-:W-:Y:S02]  /*1bcd0*/  MUFU.EX2 R153, R153 ;  /* 0x0000009900997308 */ /* 0x000fe40000000800 */
[C---:B------:R-:W-:Y:S01]  /*1bce0*/  HMMA.16816.F32.BF16 R116, R4.reuse, R26, R116 ;  /* 0x0000001a0474723c */ /* 0x040fe20000041874 */
[----:B------:R-:W4:Y:S05]  /*1bcf0*/  LDSM.16.MT88.4 R24, [R226+0xd000] ;  /* 0x00d00000e218783b */ /* 0x000f2a0000004200 */
[C---:B------:R-:W-:Y:S01]  /*1bd00*/  HMMA.16816.F32.BF16 R104, R4.reuse, R20, R104 ;  /* 0x000000140468723c */ /* 0x040fe20000041868 */
[----:B------:R-:W-:Y:S05]  /*1bd10*/  MUFU.EX2 R154, R154 ;  /* 0x0000009a009a7308 */ /* 0x000fea0000000800 */
[C---:B------:R-:W-:Y:S01]  /*1bd20*/  HMMA.16816.F32.BF16 R100, R4.reuse, R22, R100 ;  /* 0x000000160464723c */ /* 0x040fe20000041864 */
[----:B------:R-:W4:Y:S02]  /*1bd30*/  LDSM.16.MT88.4 R20, [R225+0xd000] ;  /* 0x00d00000e114783b */ /* 0x000f240000004200 */
[----:B------:R-:W4:Y:S03]  /*1bd40*/  MUFU.EX2 R155, R155 ;  /* 0x0000009b009b7308 */ /* 0x000f260000000800 */
        /* <DEDUP_REMOVED lines=9> */
[C---:B---3--:R-:W-:Y:S05]  /*1bde0*/  HMMA.16816.F32.BF16 R80, R4.reuse, R8, R80 ;  /* 0x000000080450723c */ /* 0x048fea0000041850 */
[----:B------:R-:W3:Y:S01]  /*1bdf0*/  MUFU.EX2 R167, R167 ;  /* 0x000000a700a77308 */ /* 0x000ee20000000800 */
[----:B------:R-:W-:Y:S01]  /*1be00*/  HMMA.16816.F32.BF16 R76, R4, R10, R76 ;  /* 0x0000000a044c723c */ /* 0x000fe2000004184c */
[C---:B-1----:R-:W-:Y:S01]  /*1be10*/  F2FP.BF16.F32.PACK_AB R8, R140.reuse, R139 ;  /* 0x0000008b8c08723e */ /* 0x042fe200000010ff */
[----:B------:R-:W-:Y:S01]  /*1be20*/  FADD.FTZ R140, R140, R61 ;  /* 0x0000003d8c8c7221 */ /* 0x000fe20000010000 */
[C---:B------:R-:W-:Y:S01]  /*1be30*/  F2FP.BF16.F32.PACK_AB R9, R134.reuse, R133 ;  /* 0x000000858609723e */ /* 0x040fe200000010ff */
[----:B------:R-:W-:-:S02]  /*1be40*/  FADD.FTZ R134, R134, R56 ;  /* 0x0000003886867221 */ /* 0x000fc40000010000 */
[C---:B------:R-:W-:Y:S01]  /*1be50*/  HMMA.16816.F32.BF16 R72, R4.reuse, R36, R72 ;  /* 0x000000240448723c */ /* 0x040fe20000041848 */
[C---:B--2---:R-:W-:Y:S01]  /*1be60*/  F2FP.BF16.F32.PACK_AB R10, R142.reuse, R141 ;  /* 0x0000008d8e0a723e */ /* 0x044fe200000010ff */
[----:B------:R-:W1:Y:S01]  /*1be70*/  MUFU.EX2 R172, R172 ;  /* 0x000000ac00ac7308 */ /* 0x000e620000000800 */
[----:B----4-:R-:W-:Y:S01]  /*1be80*/  F2FP.BF16.F32.PACK_AB R11, R143, R135 ;  /* 0x000000878f0b723e */ /* 0x010fe200000010ff */
        /* <DEDUP_REMOVED lines=14> */
[C---:B------:R-:W-:Y:S04]  /*1bf70*/  HMMA.16816.F32.BF16 R112, R8.reuse, R20, R112 ;  /* 0x000000140870723c */ /* 0x040fe80000041870 */
[----:B------:R-:W4:Y:S02]  /*1bf80*/  MUFU.EX2 R173, R173 ;  /* 0x000000ad00ad7308 */ /* 0x000f240000000800 */
        /* <DEDUP_REMOVED lines=25> */
[C---:B------:R-:W-:Y:S05]  /*1c120*/  HMMA.16816.F32.BF16 R72, R8.reuse, R12, R72 ;  /* 0x0000000c0848723c */ /* 0x040fea0000041848 */
[----:B------:R-:W-:Y:S01]  /*1c130*/  MUFU.EX2 R159, R159 ;  /* 0x0000009f009f7308 */ /* 0x000fe20000000800 */
[----:B------:R-:W-:Y:S01]  /*1c140*/  HMMA.16816.F32.BF16 R4, R8, R14, R4 ;  /* 0x0000000e0804723c */ /* 0x000fe20000041804 */
[----:B------:R-:W-:Y:S01]  /*1c150*/  F2FP.BF16.F32.PACK_AB R12, R163, R155 ;  /* 0x0000009ba30c723e */ /* 0x000fe200000010ff */
[----:B------:R-:W3:Y:S01]  /*1c160*/  LDSM.16.MT88.4 R8, [R225+0x11800] ;  /* 0x01180000e108783b */ /* 0x000ee20000004200 */
[C---:B------:R-:W-:Y:S01]  /*1c170*/  F2FP.BF16.F32.PACK_AB R13, R153.reuse, R152 ;  /* 0x00000098990d723e */ /* 0x040fe200000010ff */
[----:B------:R-:W-:Y:S01]  /*1c180*/  FADD.FTZ R153, R153, R143 ;  /* 0x0000008f99997221 */ /* 0x000fe20000010000 */
[----:B------:R-:W-:-:S02]  /*1c190*/  FADD.FTZ R163, R163, R142 ;  /* 0x0000008ea3a37221 */ /* 0x000fc40000010000 */
[----:B------:R-:W-:Y:S01]  /*1c1a0*/  F2FP.BF16.F32.PACK_AB R14, R166, R164 ;  /* 0x000000a4a60e723e */ /* 0x000fe200000010ff */
[----:B------:R-:W-:Y:S01]  /*1c1b0*/  MUFU.EX2 R158, R158 ;  /* 0x0000009e009e7308 */ /* 0x000fe20000000800 */
[----:B------:R-:W-:Y:S01]  /*1c1c0*/  F2FP.BF16.F32.PACK_AB R15, R167, R154 ;  /* 0x0000009aa70f723e */ /* 0x000fe200000010ff */
[----:B------:R-:W-:Y:S01]  /*1c1d0*/  FADD.FTZ R153, R154, R153 ;  /* 0x000000999a997221 */ /* 0x000fe20000010000 */
[----:B------:R-:W-:-:S03]  /*1c1e0*/  FADD.FTZ R163, R164, R163 ;  /* 0x000000a3a4a37221 */ /* 0x000fc60000010000 */
[----:B------:R-:W-:Y:S01]  /*1c1f0*/  FADD.FTZ R167, R167, R153 ;  /* 0x00000099a7a77221 */ /* 0x000fe20000010000 */
[----:B------:R-:W-:Y:S01]  /*1c200*/  FADD.FTZ R166, R166, R163 ;  /* 0x000000a3a6a67221 */ /* 0x000fe20000010000 */
[----:B-1----:R-:W-:Y:S01]  /*1c210*/  HMMA.16816.F32.BF16 R120, R12, R28, R120 ;  /* 0x0000001c0c78723c */ /* 0x002fe20000041878 */
[----:B------:R-:W-:Y:S01]  /*1c220*/  MUFU.EX2 R157, R157 ;  /* 0x0000009d009d7308 */ /* 0x000fe20000000800 */
[----:B------:R-:W-:Y:S01]  /*1c230*/  FADD.FTZ R167, R172, R167 ;  /* 0x000000a7aca77221 */ /* 0x000fe20000010000 */
[----:B----4-:R-:W-:-:S03]  /*1c240*/  FADD.FTZ R166, R173, R166 ;  /* 0x000000a6ada67221 */ /* 0x010fc60000010000 */
[C---:B------:R-:W-:Y:S01]  /*1c250*/  HMMA.16816.F32.BF16 R116, R12.reuse, R30, R116 ;  /* 0x0000001e0c74723c */ /* 0x040fe20000041874 */
[----:B------:R-:W1:Y:S02]  /*1c260*/  LDSM.16.MT88.4 R28, [R226+0x11800] ;  /* 0x01180000e21c783b */ /* 0x000e640000004200 */
        /* <DEDUP_REMOVED lines=48> */
[----:B--2---:R-:W-:Y:S01]  /*1c570*/  HMMA.16816.F32.BF16 R128, R8, R24, R128 ;  /* 0x000000180880723c */ /* 0x004fe20000041880 */
[----:B------:R-:W2:Y:S01]  /*1c580*/  MUFU.EX2 R132, R132 ;  /* 0x0000008400847308 */ /* 0x000ea20000000800 */
[----:B----4-:R-:W-:-:S04]  /*1c590*/  F2FP.BF16.F32.PACK_AB R69, R137, R138 ;  /* 0x0000008a8945723e */ /* 0x010fc800000010ff */
[C---:B------:R-:W-:Y:S01]  /*1c5a0*/  HMMA.16816.F32.BF16 R124, R8.reuse, R26, R124 ;  /* 0x0000001a087c723c */ /* 0x040fe2000004187c */
[----:B------:R-:W4:Y:S05]  /*1c5b0*/  LDSM.16.MT88.4 R24, [R226+0x12000] ;  /* 0x01200000e218783b */ /* 0x000f2a0000004200 */
[C---:B-1----:R-:W-:Y:S06]  /*1c5c0*/  HMMA.16816.F32.BF16 R112, R8.reuse, R28, R112 ;  /* 0x0000001c0870723c */ /* 0x042fec0000041870 */
[C---:B------:R-:W-:Y:S01]  /*1c5d0*/  HMMA.16816.F32.BF16 R108, R8.reuse, R30, R108 ;  /* 0x0000001e086c723c */ /* 0x040fe2000004186c */
[----:B------:R-:W1:Y:S05]  /*1c5e0*/  LDSM.16.MT88.4 R28, [R228+0xe800] ;  /* 0x00e80000e41c783b */ /* 0x000e6a0000004200 */
[C---:B------:R-:W-:Y:S06]  /*1c5f0*/  HMMA.16816.F32.BF16 R104, R8.reuse, R20, R104 ;  /* 0x000000140868723c */ /* 0x040fec0000041868 */
[C---:B------:R-:W-:Y:S01]  /*1c600*/  HMMA.16816.F32.BF16 R100, R8.reuse, R22, R100 ;  /* 0x000000160864723c */ /* 0x040fe20000041864 */
[----:B------:R-:W2:Y:S05]  /*1c610*/  LDSM.16.MT88.4 R20, [R226+0xe800] ;  /* 0x00e80000e214783b */ /* 0x000eaa0000004200 */
        /* <DEDUP_REMOVED lines=18> */
[----:B------:R-:W4:Y:S01]  /*1c740*/  LDSM.16.MT88.4 R8, [R225+0x12800] ;  /* 0x01280000e108783b */ /* 0x000f220000004200 */
[----:B------:R-:W-:Y:S01]  /*1c750*/  FADD.FTZ R156, R156, R162 ;  /* 0x000000a29c9c7221 */ /* 0x000fe20000010000 */
[----:B------:R-:W-:Y:S02]  /*1c760*/  FADD.FTZ R157, R157, R159 ;  /* 0x0000009f9d9d7221 */ /* 0x000fe40000010000 */
[----:B------:R-:W5:Y:S01]  /*1c770*/  LDSM.16.MT88.4 R12, [R224+0xe800] ;  /* 0x00e80000e00c783b */ /* 0x000f620000004200 */
[----:B-1----:R-:W-:Y:S01]  /*1c780*/  HMMA.16816.F32.BF16 R128, R24, R28, R128 ;  /* 0x0000001c1880723c */ /* 0x002fe20000041880 */
        /* <DEDUP_REMOVED lines=19> */
[----:B------:R-:W-:Y:S01]  /*1c8c0*/  F2FP.BF16.F32.PACK_AB R11, R144, R149 ;  /* 0x00000095900b723e */ /* 0x000fe200000010ff */
[----:B------:R-:W-:Y:S02]  /*1c8d0*/  FADD.FTZ R147, R146, R147 ;  /* 0x0000009392937221 */ /* 0x000fe40000010000 */
[----:B------:R-:W-:Y:S01]  /*1c8e0*/  HMMA.16816.F32.BF16 R100, R24, R14, R100 ;  /* 0x0000000e1864723c */ /* 0x000fe20000041864 */
[----:B------:R-:W4:Y:S01]  /*1c8f0*/  LDSM.16.MT88.4 R12, [R225+0xf000] ;  /* 0x00f00000e10c783b */ /* 0x000f220000004200 */
        /* <DEDUP_REMOVED lines=11> */
[----:B------:R-:W5:Y:S05]  /*1c9b0*/  LDSM.16.MT88.4 R32, [R224+0xf000] ;  /* 0x00f00000e020783b */ /* 0x000f6a0000004200 */
[C---:B-1----:R-:W-:Y:S06]  /*1c9c0*/  HMMA.16816.F32.BF16 R72, R24.reuse, R28, R72 ;  /* 0x0000001c1848723c */ /* 0x042fec0000041848 */
[----:B------:R-:W-:Y:S01]  /*1c9d0*/  HMMA.16816.F32.BF16 R4, R24, R30, R4 ;  /* 0x0000001e1804723c */ /* 0x000fe20000041804 */
[----:B------:R-:W-:Y:S04]  /*1c9e0*/  LDSM.16.MT88.4 R28, [R225+0x13000] ;  /* 0x01300000e11c783b */ /* 0x000fe80000004200 */
[----:B------:R-:W-:Y:S01]  /*1c9f0*/  LDSM.16.MT88.4 R24, [R228+0xf800] ;  /* 0x00f80000e418783b */ /* 0x000fe20000004200 */
[C---:B--2---:R-:W-:Y:S06]  /*1ca00*/  HMMA.16816.F32.BF16 R128, R8.reuse, R20, R128 ;  /* 0x000000140880723c */ /* 0x044fec0000041880 */
        /* <DEDUP_REMOVED lines=37> */
[----:B------:R3:W-:Y:S04]  /*1cc60*/  STL [R1+0x4], R2 ;  /* 0x0000040201007387 */ /* 0x0007e80000100800 */
[----:B------:R-:W-:Y:S01]  /*1cc70*/  STL [R1+0x8], R3 ;  /* 0x0000080301007387 */ /* 0x000fe20000100800 */
[C---:B------:R-:W-:Y:S03]  /*1cc80*/  HMMA.16816.F32.BF16 R116, R68.reuse, R14, R116 ;  /* 0x0000000e4474723c */ /* 0x040fe60000041874 */
[----:B------:R-:W5:Y:S03]  /*1cc90*/  LDSM.16.MT88.4 R12, [R226+0x13800] ;  /* 0x01380000e20c783b */ /* 0x000f660000004200 */
[C---:B------:R-:W-:Y:S06]  /*1cca0*/  HMMA.16816.F32.BF16 R128, R68.reuse, R24, R128 ;  /* 0x000000184480723c */ /* 0x040fec0000041880 */
[C---:B------:R-:W-:Y:S06]  /*1ccb0*/  HMMA.16816.F32.BF16 R124, R68.reuse, R26, R124 ;  /* 0x0000001a447c723c */ /* 0x040fec000004187c */
[----:B----4-:R-:W-:Y:S01]  /*1ccc0*/  HMMA.16816.F32.BF16 R112, R68, R20, R112 ;  /* 0x000000144470723c */ /* 0x010fe20000041870 */
[----:B---3--:R-:W-:-:S05]  /*1ccd0*/  MOV R2, R50 ;  /* 0x0000003200027202 */ /* 0x008fca0000000f00 */
[C---:B------:R-:W-:Y:S06]  /*1cce0*/  HMMA.16816.F32.BF16 R108, R68.reuse, R22, R108 ;  /* 0x00000016446c723c */ /* 0x040fec000004186c */
[C---:B--2---:R-:W-:Y:S06]  /*1ccf0*/  HMMA.16816.F32.BF16 R104, R68.reuse, R8, R104 ;  /* 0x000000084468723c */ /* 0x044fec0000041868 */
[C---:B------:R-:W-:Y:S01]  /*1cd00*/  HMMA.16816.F32.BF16 R100, R68.reuse, R10, R100 ;  /* 0x0000000a4464723c */ /* 0x040fe20000041864 */
[----:B------:R-:W2:Y:S05]  /*1cd10*/  LDSM.16.MT88.4 R8, [R225+0x13800] ;  /* 0x01380000e108783b */ /* 0x000eaa0000004200 */
[C---:B-1----:R-:W-:Y:S06]  /*1cd20*/  HMMA.16816.F32.BF16 R96, R68.reuse, R16, R96 ;  /* 0x000000104460723c */ /* 0x042fec0000041860 */
[C---:B------:R-:W-:Y:S01]  /*1cd30*/  HMMA.16816.F32.BF16 R92, R68.reuse, R18, R92 ;  /* 0x00000012445c723c */ /* 0x040fe2000004185c */
[----:B------:R-:W1:Y:S05]  /*1cd40*/  LDSM.16.MT88.4 R16, [R224+0x13800] ;  /* 0x01380000e010783b */ /* 0x000e6a0000004200 */
[C---:B-----5:R-:W-:Y:S06]  /*1cd50*/  HMMA.16816.F32.BF16 R88, R68.reuse, R12, R88 ;  /* 0x0000000c4458723c */ /* 0x060fec0000041858 */
[C---:B------:R-:W-:Y:S06]  /*1cd60*/  HMMA.16816.F32.BF16 R84, R68.reuse, R14, R84 ;  /* 0x0000000e4454723c */ /* 0x040fec0000041854 */
[C---:B--2---:R-:W-:Y:S06]  /*1cd70*/  HMMA.16816.F32.BF16 R80, R68.reuse, R8, R80 ;  /* 0x000000084450723c */ /* 0x044fec0000041850 */
[C---:B------:R-:W-:Y:S06]  /*1cd80*/  HMMA.16816.F32.BF16 R76, R68.reuse, R10, R76 ;  /* 0x0000000a444c723c */ /* 0x040fec000004184c */
[C---:B-1----:R-:W-:Y:S06]  /*1cd90*/  HMMA.16816.F32.BF16 R72, R68.reuse, R16, R72 ;  /* 0x000000104448723c */ /* 0x042fec0000041848 */
[----:B------:R-:W-:-:S15]  /*1cda0*/  HMMA.16816.F32.BF16 R68, R68, R18, R4 ;  /* 0x000000124444723c */ /* 0x000fde0000041804 */
[----:B------:R-:W-:-:S09]  /*1cdb0*/  NOP ;  /* 0x0000000000007918 */ /* 0x000fd20000000000 */
.L_x_2959:
[----:B------:R-:W-:-:S13]  /*1cdc0*/  ISETP.GE.AND P0, PT, R249, 0x1, PT ;  /* 0x00000001f900780c */ /* 0x000fda0003f06270 */
[----:B------:R-:W-:Y:S05]  /*1cdd0*/  @!P0 BRA `(.L_x_2968) ;  /* 0x0000004800c08947 */ /* 0x000fea0003800000 */
[----:B------:R-:W-:Y:S01]  /*1cde0*/  IMAD.SHL.U32 R3, R42, 0x20, RZ ;  /* 0x000000202a037824 */ /* 0x000fe200078e00ff */
[C---:B------:R-:W-:Y:S01]  /*1cdf0*/  SHF.L.U64.HI R250, R48.reuse, 0x5, R49 ;  /* 0x0000000530fa7819 */ /* 0x040fe20000010231 */
[----:B------:R-:W-:Y:S01]  /*1ce00*/  IMAD.SHL.U32 R251, R48, 0x20, RZ ;  /* 0x0000002030fb7824 */ /* 0x000fe200078e00ff */
[----:B------:R-:W-:Y:S01]  /*1ce10*/  SHF.L.U64.HI R252, R42, 0x5, R43 ;  /* 0x000000052afc7819 */ /* 0x000fe2000001022b */
[----:B------:R-:W-:Y:S01]  /*1ce20*/  IMAD.MOV.U32 R132, RZ, RZ, R2 ;  /* 0x000000ffff847224 */ /* 0x000fe200078e0002 */
[----:B------:R1:W-:Y:S01]  /*1ce30*/  STL [R1], R3 ;  /* 0x0000000301007387 */ /* 0x0003e20000100800 */
[----:B------:R-:W-:-:S03]  /*1ce40*/  MOV R133, R0 ;  /* 0x0000000000857202 */ /* 0x000fc60000000f00 */
.L_x_2977:
[----:B------:R-:W2:Y:S01]  /*1ce50*/  LDC.64 R138, c[0x0][0x208] ;  /* 0x00008200ff8a7b82 */ /* 0x000ea20000000a00 */
[----:B------:R-:W-:Y:S04]  /*1ce60*/  DEPBAR.LE SB0, 0x0 ;  /* 0x000080000000791a */ /* 0x000fe80000000000 */
[----:B------:R-:W-:Y:S05]  /*1ce70*/  WARPSYNC.ALL ;  /* 0x0000000000007948 */ /* 0x000fea0003800000 */
[----:B------:R-:W3:Y:S08]  /*1ce80*/  LDC.64 R136, c[0x0][0x198] ;  /* 0x00006600ff887b82 */ /* 0x000ef00000000a00 */
        /* <DEDUP_REMOVED lines=16> */
[----:B---3--:R-:W2:Y:S01]  /*1cf90*/  LD.E R8, desc[UR4][R136.64+0x170] ;  /* 0x0001700488087980 */ /* 0x008ea2000c101900 */
[----:B------:R-:W-:Y:S03]  /*1cfa0*/  R2UR UR9, R139 ;  /* 0x000000008b0972ca */ /* 0x000fe600000e0000 */
[----:B------:R-:W3:Y:S10]  /*1cfb0*/  LD.E.64 R10, desc[UR4][R136.64+0x40] ;  /* 0x00004004880a7980 */ /* 0x000ef4000c101b00 */
[----:B------:R-:W4:Y:S01]  /*1cfc0*/  LD.E.64 R12, desc[UR8][R136.64+0x28] ;  /* 0x00002808880c7980 */ /* 0x000f22000c101b00 */
[-C--:B--2---:R-:W-:Y:S02]  /*1cfd0*/  IABS R5, R8.reuse ;  /* 0x0000000800057213 */ /* 0x084fe40000000000 */
[-C--:B-1----:R-:W-:Y:S02]  /*1cfe0*/  IABS R3, R8.reuse ;  /* 0x0000000800037213 */ /* 0x082fe40000000000 */
        /* <DEDUP_REMOVED lines=54> */
.L_x_2970:
[----:B--2---:R-:W-:Y:S02]  /*1d350*/  R2UR UR4, R138 ;  /* 0x000000008a0472ca */ /* 0x004fe400000e0000 */
[----:B------:R-:W-:Y:S11]  /*1d360*/  R2UR UR5, R139 ;  /* 0x000000008b0572ca */ /* 0x000ff600000e0000 */
[----:B------:R-:W-:Y:S02]  /*1d370*/  @!UPT UIADD3 URZ, URZ, URZ, URZ ;  /* 0x0000003f3f3ff290 */ /* 0x000fe4000fffe03f */
[----:B---3--:R-:W2:Y:S02]  /*1d380*/  LD.E R8, desc[UR4][R136.64+0x40] ;  /* 0x0000400488087980 */ /* 0x008ea4000c101900 */
[----:B--2---:R-:W-:Y:S05]  /*1d390*/  IMAD.U32 R8, R8, -0x80, RZ ;  /* 0xffffff8008087824 */ /* 0x004fea00078e00ff */
[----:B------:R-:W-:Y:S02]  /*1d3a0*/  SHF.R.S32.HI R2, RZ, 0x1f, R8 ;  /* 0x0000001fff027819 */ /* 0x000fe40000011408 */
.L_x_2971:
[----:B------:R-:W-:Y:S05]  /*1d3b0*/  BSYNC B0 ;  /* 0x0000000000007941 */ /* 0x000fea0003800000 */
.L_x_2969:
[----:B------:R-:W-:Y:S01]  /*1d3c0*/  R2UR UR8, R138 ;  /* 0x000000008a0872ca */ /* 0x000fe200000e0000 */
[----:B------:R-:W-:Y:S01]  /*1d3d0*/  BSSY B1, `(.L_x_2972) ;  /* 0x000020c000017945 */ /* 0x000fe20003800000 */
[C---:B------:R-:W-:Y:S02]  /*1d3e0*/  R2UR UR9, R139.reuse ;  /* 0x000000008b0972ca */ /* 0x040fe400000e0000 */
[----:B------:R-:W-:Y:S02]  /*1d3f0*/  LEA R239, P0, R8, R239, 0x1 ;  /* 0x000000ef08ef7211 */ /* 0x000fe400078008ff */
[----:B------:R-:W-:Y:S02]  /*1d400*/  R2UR UR4, R138 ;  /* 0x000000008a0472ca */ /* 0x000fe400000e0000 */
[C---:B------:R-:W-:Y:S02]  /*1d410*/  R2UR UR5, R139.reuse ;  /* 0x000000008b0572ca */ /* 0x040fe400000e0000 */
[----:B------:R-:W-:Y:S02]  /*1d420*/  LEA.HI.X R238, R8, R238, R2, 0x1, P0 ;  /* 0x000000ee08ee7211 */ /* 0x000fe400000f0c02 */
[----:B------:R-:W-:Y:S02]  /*1d430*/  MOV R2, R239 ;  /* 0x000000ef00027202 */ /* 0x000fe40000000f00 */
[----:B-1----:R-:W-:Y:S02]  /*1d440*/  MOV R3, R238 ;  /* 0x000000ee00037202 */ /* 0x002fe40000000f00 */
[C---:B------:R-:W-:Y:S02]  /*1d450*/  R2UR UR16, R138.reuse ;  /* 0x000000008a1072ca */ /* 0x040fe400000e0000 */
[----:B------:R-:W-:Y:S01]  /*1d460*/  R2UR UR17, R139 ;  /* 0x000000008b1172ca */ /* 0x000fe200000e0000 */
[----:B------:R-:W-:Y:S01]  /*1d470*/  @!PT LDS RZ, [RZ] ;  /* 0x00000000fffff984 */ /* 0x000fe20000000800 */
[----:B------:R-:W-:Y:S01]  /*1d480*/  @!PT LDS RZ, [RZ] ;  /* 0x00000000fffff984 */ /* 0x000fe20000000800 */
[----:B------:R-:W-:Y:S01]  /*1d490*/  @!PT LDS RZ, [RZ] ;  /* 0x00000000fffff984 */ /* 0x000fe20000000800 */
[----:B------:R-:W-:Y:S01]  /*1d4a0*/  LDGSTS.E.BYPASS.LTC128B.128 [R248+0xc000], desc[UR8][R2.64] ;  /* 0x0c00000002f87fae */ /* 0x000fe2000b901d48 */
[-C--:B------:R-:W-:Y:S02]  /*1d4b0*/  IADD3 R6, P0, R239, R251.reuse, RZ ;  /* 0x000000fbef067210 */ /* 0x080fe40007f1e0ff */
[----:B------:R-:W-:Y:S03]  /*1d4c0*/  R2UR UR14, R138 ;  /* 0x000000008a0e72ca */ /* 0x000fe600000e0000 */
[----:B------:R1:W-:Y:S01]  /*1d4d0*/  LDGSTS.E.BYPASS.LTC128B.128 [R248+0x10000], desc[UR4][R2.64+0x80] ;  /* 0x1000008002f87fae */ /* 0x0003e2000b901d44 */
[C---:B------:R-:W-:Y:S02]  /*1d4e0*/  R2UR UR15, R139.reuse ;  /* 0x000000008b0f72ca */ /* 0x040fe400000e0000 */
[-C--:B------:R-:W-:Y:S02]  /*1d4f0*/  IADD3.X R7, R238, R250.reuse, RZ, P0, !PT ;  /* 0x000000faee077210 */ /* 0x080fe400007fe4ff */
[----:B------:R-:W-:Y:S02]  /*1d500*/  R2UR UR12, R138 ;  /* 0x000000008a0c72ca */ /* 0x000fe400000e0000 */
[C---:B------:R-:W-:Y:S01]  /*1d510*/  R2UR UR13, R139.reuse ;  /* 0x000000008b0d72ca */ /* 0x040fe200000e0000 */
[----:B------:R-:W-:Y:S01]  /*1d520*/  LDGSTS.E.BYPASS.LTC128B.128 [R248+0xc800], desc[UR16][R6.64] ;  /* 0x0c80000006f87fae */ /* 0x000fe2000b901d50 */
[-C--:B------:R-:W-:Y:S02]  /*1d530*/  IADD3 R4, P0, R6, R251.reuse, RZ ;  /* 0x000000fb06047210 */ /* 0x080fe40007f1e0ff */
[C---:B------:R-:W-:Y:S02]  /*1d540*/  R2UR UR10, R138.reuse ;  /* 0x000000008a0a72ca */ /* 0x040fe400000e0000 */
[----:B------:R-:W-:Y:S01]  /*1d550*/  R2UR UR11, R139 ;  /* 0x000000008b0b72ca */ /* 0x000fe200000e0000 */
[----:B------:R2:W-:Y:S01]  /*1d560*/  LDGSTS.E.BYPASS.LTC128B.128 [R248+0x10800], desc[UR14][R6.64+0x80] ;  /* 0x1080008006f87fae */ /* 0x0005e2000b901d4e */
[-C--:B------:R-:W-:Y:S02]  /*1d570*/  IADD3.X R5, R7, R250.reuse, RZ, P0, !PT ;  /* 0x000000fa07057210 */ /* 0x080fe400007fe4ff */
[C---:B------:R-:W-:Y:S02]  /*1d580*/  R2UR UR20, R138.reuse ;  /* 0x000000008a1472ca */ /* 0x040fe400000e0000 */
[C---:B------:R-:W-:Y:S01]  /*1d590*/  R2UR UR21, R139.reuse ;  /* 0x000000008b1572ca */ /* 0x040fe200000e0000 */
[----:B------:R-:W-:Y:S01]  /*1d5a0*/  LDGSTS.E.BYPASS.LTC128B.128 [R248+0xd000], desc[UR12][R4.64] ;  /* 0x0d00000004f87fae */ /* 0x000fe2000b901d4c */
[----:B------:R-:W-:Y:S02]  /*1d5b0*/  R2UR UR18, R138 ;  /* 0x000000008a1272ca */ /* 0x000fe400000e0000 */
[----:B------:R-:W-:Y:S03]  /*1d5c0*/  R2UR UR19, R139 ;  /* 0x000000008b1372ca */ /* 0x000fe600000e0000 */
[----:B------:R3:W-:Y:S01]  /*1d5d0*/  LDGSTS.E.BYPASS.LTC128B.128 [R248+0x11000], desc[UR10][R4.64+0x80] ;  /* 0x1100008004f87fae */ /* 0x0007e2000b901d4a */
[-C--:B-1----:R-:W-:Y:S04]  /*1d5e0*/  IADD3 R2, P0, R4, R251.reuse, RZ ;  /* 0x000000fb04027210 */ /* 0x082fe80007f1e0ff */
[-C--:B------:R-:W-:Y:S05]  /*1d5f0*/  IADD3.X R3, R5, R250.reuse, RZ, P0, !PT ;  /* 0x000000fa05037210 */ /* 0x080fea00007fe4ff */
[----:B------:R-:W-:Y:S06]  /*1d600*/  LDGSTS.E.BYPASS.LTC128B.128 [R248+0xd800], desc[UR8][R2.64] ;  /* 0x0d80000002f87fae */ /* 0x000fec000b901d48 */
[----:B------:R1:W-:Y:S01]  /*1d610*/  LDGSTS.E.BYPASS.LTC128B.128 [R248+0x11800], desc[UR4][R2.64+0x80] ;  /* 0x1180008002f87fae */ /* 0x0003e2000b901d44 */
[-C--:B--2---:R-:W-:Y:S04]  /*1d620*/  IADD3 R6, P0, R2, R251.reuse, RZ ;  /* 0x000000fb02067210 */ /* 0x084fe80007f1e0ff */
[-C--:B------:R-:W-:Y:S05]  /*1d630*/  IADD3.X R7, R3, R250.reuse, RZ, P0, !PT ;  /* 0x000000fa03077210 */ /* 0x080fea00007fe4ff */
[----:B------:R-:W-:Y:S01]  /*1d640*/  LDGSTS.E.BYPASS.LTC128B.128 [R248+0xe000], desc[UR20][R6.64] ;  /* 0x0e00000006f87fae */ /* 0x000fe2000b901d54 */
[-C--:B---3--:R-:W-:Y:S05]  /*1d650*/  IADD3 R4, P0, R6, R251.reuse, RZ ;  /* 0x000000fb06047210 */ /* 0x088fea0007f1e0ff */
[----:B------:R-:W-:Y:S01]  /*1d660*/  LDGSTS.E.BYPASS.LTC128B.128 [R248+0x12000], desc[UR18][R6.64+0x80] ;  /* 0x1200008006f87fae */ /* 0x000fe2000b901d52 */
[-C--:B------:R-:W-:Y:S05]  /*1d670*/  IADD3.X R5, R7, R250.reuse, RZ, P0, !PT ;  /* 0x000000fa07057210 */ /* 0x080fea00007fe4ff */
[----:B------:R-:W-:Y:S06]  /*1d680*/  LDGSTS.E.BYPASS.LTC128B.128 [R248+0xe800], desc[UR16][R4.64] ;  /* 0x0e80000004f87fae */ /* 0x000fec000b901d50 */
[----:B------:R-:W-:Y:S01]  /*1d690*/  LDGSTS.E.BYPASS.LTC128B.128 [R248+0x12800], desc[UR14][R4.64+0x80] ;  /* 0x1280008004f87fae */ /* 0x000fe2000b901d4e */
[-C--:B-1----:R-:W-:Y:S04]  /*1d6a0*/  IADD3 R2, P0, R4, R251.reuse, RZ ;  /* 0x000000fb04027210 */ /* 0x082fe80007f1e0ff */
[-C--:B------:R-:W-:Y:S02]  /*1d6b0*/  IADD3.X R3, R5, R250.reuse, RZ, P0, !PT ;  /* 0x000000fa05037210 */ /* 0x080fe400007fe4ff */
[----:B------:R-:W-:Y:S03]  /*1d6c0*/  IADD3 R8, P0, R2, R251, RZ ;  /* 0x000000fb02087210 */ /* 0x000fe60007f1e0ff */
[----:B------:R-:W-:Y:S01]  /*1d6d0*/  LDGSTS.E.BYPASS.LTC128B.128 [R248+0xf000], desc[UR12][R2.64] ;  /* 0x0f00000002f87fae */ /* 0x000fe2000b901d4c */
[----:B------:R-:W-:Y:S02]  /*1d6e0*/  IADD3.X R9, R3, R250, RZ, P0, !PT ;  /* 0x000000fa03097210 */ /* 0x000fe400007fe4ff */
[----:B------:R-:W-:Y:S03]  /*1d6f0*/  ISETP.GE.AND P0, PT, R249, 0x2, PT ;  /* 0x00000002f900780c */ /* 0x000fe60003f06270 */
[----:B------:R-:W-:Y:S06]  /*1d700*/  LDGSTS.E.BYPASS.LTC128B.128 [R248+0x13000], desc[UR10][R2.64+0x80] ;  /* 0x1300008002f87fae */ /* 0x000fec000b901d4a */
[----:B------:R-:W-:Y:S06]  /*1d710*/  LDGSTS.E.BYPASS.LTC128B.128 [R248+0xf800], desc[UR8][R8.64] ;  /* 0x0f80000008f87fae */ /* 0x000fec000b901d48 */
[----:B------:R1:W-:Y:S06]  /*1d720*/  LDGSTS.E.BYPASS.LTC128B.128 [R248+0x13800], desc[UR4][R8.64+0x80] ;  /* 0x1380008008f87fae */ /* 0x0003ec000b901d44 */
[----:B------:R-:W-:Y:S06]  /*1d730*/  LDSM.16.M88.4 R64, [R234] ;  /* 0x00000000ea40783b */ /* 0x000fec0000000200 */
[----:B------:R-:W-:Y:S06]  /*1d740*/  LDSM.16.M88.4 R16, [R233+0x4800] ;  /* 0x00480000e910783b */ /* 0x000fec0000000200 */
[----:B------:R-:W-:Y:S06]  /*1d750*/  LDSM.16.M88.4 R24, [R233+0x5000] ;  /* 0x00500000e918783b */ /* 0x000fec0000000200 */
[----:B------:R-:W-:Y:S06]  /*1d760*/  LDSM.16.M88.4 R32, [R233+0x5800] ;  /* 0x00580000e920783b */ /* 0x000fec0000000200 */
[----:B-1----:R-:W1:Y:S06]  /*1d770*/  LDSM.16.M88.4 R8, [R233+0x4000] ;  /* 0x00400000e908783b */ /* 0x002e6c0000000200 */
[----:B------:R-:W0:Y:S06]  /*1d780*/  LDGDEPBAR ;  /* 0x00000000000079af */ /* 0x000e2c0000000000 */
[----:B------:R-:W2:Y:S06]  /*1d790*/  LDSM.16.M88.4 R40, [R233+0x6000] ;  /* 0x00600000e928783b */ /* 0x000eac0000000200 */
[----:B------:R-:W3:Y:S06]  /*1d7a0*/  LDSM.16.M88.4 R48, [R233+0x6800] ;  /* 0x00680000e930783b */ /* 0x000eec0000000200 */
[----:B------:R-:W4:Y:S06]  /*1d7b0*/  LDSM.16.M88.4 R56, [R233+0x7000] ;  /* 0x00700000e938783b */ /* 0x000f2c0000000200 */
[----:B------:R-:W5:Y:S06]  /*1d7c0*/  LDSM.16.M88.4 R140, [R233+0x7800] ;  /* 0x00780000e98c783b */ /* 0x000f6c0000000200 */
[----:B------:R-:W-:Y:S01]  /*1d7d0*/  LDSM.16.M88.4 R144, [R232] ;  /* 0x00000000e890783b */ /* 0x000fe20000000200 */
[C---:B-1----:R-:W-:Y:S05]  /*1d7e0*/  HMMA.16816.F32.BF16 R4, R64.reuse, R8, RZ ;  /* 0x000000084004723c */ /* 0x042fea00000418ff */
[----:B------:R-:W1:Y:S01]  /*1d7f0*/  LDSM.16.M88.4 R148, [R231] ;  /* 0x00000000e794783b */ /* 0x000e620000000200 */
[C---:B------:R-:W-:Y:S05]  /*1d800*/  HMMA.16816.F32.BF16 R8, R64.reuse, R10, RZ ;  /* 0x0000000a4008723c */ /* 0x040fea00000418ff */
        /* <DEDUP_REMOVED lines=12> */
[----:B------:R-:W-:Y:S01]  /*1d8d0*/  LDSM.16.M88.4 R176, [R230] ;  /* 0x00000000e6b0783b */ /* 0x000fe20000000200 */
[C---:B--2---:R-:W-:Y:S05]  /*1d8e0*/  HMMA.16816.F32.BF16 R36, R64.reuse, R40, RZ ;  /* 0x000000284024723c */ /* 0x044fea00000418ff */
[----:B------:R-:W-:Y:S01]  /*1d8f0*/  LDSM.16.M88.4 R180, [R227+0x4000] ;  /* 0x00400000e3b4783b */ /* 0x000fe20000000200 */
[C---:B------:R-:W-:Y:S05]  /*1d900*/  HMMA.16816.F32.BF16 R40, R64.reuse, R42, RZ ;  /* 0x0000002a4028723c */ /* 0x040fea00000418ff */
[----:B------:R-:W2:Y:S06]  /*1d910*/  LD.E R3, desc[UR4][R136.64+0x18c] ;  /* 0x00018c0488037980 */ /* 0x000eac000c101900 */
[----:B------:R-:W-:Y:S01]  /*1d920*/  LDSM.16.M88.4 R184, [R233+0xb000] ;  /* 0x00b00000e9b8783b */ /* 0x000fe20000000200 */
[C---:B---3--:R-:W-:Y:S05]  /*1d930*/  HMMA.16816.F32.BF16 R44, R64.reuse, R48, RZ ;  /* 0x00000030402c723c */ /* 0x048fea00000418ff */
[----:B------:R-:W-:Y:S01]  /*1d940*/  LDSM.16.M88.4 R188, [R233+0xb800] ;  /* 0x00b80000e9bc783b */ /* 0x000fe20000000200 */
[C---:B------:R-:W-:Y:S05]  /*1d950*/  HMMA.16816.F32.BF16 R48, R64.reuse, R50, RZ ;  /* 0x000000324030723c */ /* 0x040fea00000418ff */
[----:B------:R-:W-:Y:S01]  /*1d960*/  LDSM.16.M88.4 R192, [R227+0xa800] ;  /* 0x00a80000e3c0783b */ /* 0x000fe20000000200 */
[C---:B----4-:R-:W-:Y:S05]  /*1d970*/  HMMA.16816.F32.BF16 R52, R64.reuse, R56, RZ ;  /* 0x000000384034723c */ /* 0x050fea00000418ff */
[----:B------:R-:W-:Y:S01]  /*1d980*/  LDSM.16.M88.4 R196, [R227+0xb000] ;  /* 0x00b00000e3c4783b */ /* 0x000fe20000000200 */
[C---:B------:R-:W-:Y:S05]  /*1d990*/  HMMA.16816.F32.BF16 R56, R64.reuse, R58, RZ ;  /* 0x0000003a4038723c */ /* 0x040fea00000418ff */
[----:B------:R-:W-:Y:S01]  /*1d9a0*/  LDSM.16.M88.4 R200, [R229+0x2000] ;  /* 0x00200000e5c8783b */ /* 0x000fe20000000200 */
[C---:B-----5:R-:W-:Y:S05]  /*1d9b0*/  HMMA.16816.F32.BF16 R60, R64.reuse, R140, RZ ;  /* 0x0000008c403c723c */ /* 0x060fea00000418ff */
[----:B------:R-:W-:Y:S01]  /*1d9c0*/  LDSM.16.M88.4 R204, [R216+0x4000] ;  /* 0x00400000d8cc783b */ /* 0x000fe20000000200 */
[----:B------:R-:W-:Y:S05]  /*1d9d0*/  HMMA.16816.F32.BF16 R64, R64, R142, RZ ;  /* 0x0000008e4040723c */ /* 0x000fea00000418ff */
[----:B------:R-:W3:Y:S01]  /*1d9e0*/  LDSM.16.M88.4 R140, [R217] ;  /* 0x00000000d98c783b */ /* 0x000ee20000000200 */
[C---:B-1----:R-:W-:Y:S06]  /*1d9f0*/  HMMA.16816.F32.BF16 R4, R144.reuse, R148, R4 ;  /* 0x000000949004723c */ /* 0x042fec0000041804 */
[C---:B------:R-:W-:Y:S01]  /*1da00*/  HMMA.16816.F32.BF16 R8, R144.reuse, R150, R8 ;  /* 0x000000969008723c */ /* 0x040fe20000041808 */
[----:B------:R-:W1:Y:S05]  /*1da10*/  LDSM.16.M88.4 R148, [R227+0x4800] ;  /* 0x00480000e394783b */ /* 0x000e6a0000000200 */
[C---:B------:R-:W-:Y:S06]  /*1da20*/  HMMA.16816.F32.BF16 R12, R144.reuse, R152, R12 ;  /* 0x00000098900c723c */ /* 0x040fec000004180c */
        /* <DEDUP_REMOVED lines=19> */
[----:B------:R-:W3:Y:S05]  /*1db60*/  LDSM.16.M88.4 R140, [R227+0x6000] ;  /* 0x00600000e38c783b */ /* 0x000eea0000000200 */
[C---:B------:R-:W-:Y:S01]  /*1db70*/  HMMA.16816.F32.BF16 R4, R176.reuse, R180, R4 ;  /* 0x000000b4b004723c */ /* 0x040fe20000041804 */
[----:B------:R-:W3:Y:S05]  /*1db80*/  LDSM.16.M88.4 R144, [R227+0x6800] ;  /* 0x00680000e390783b */ /* 0x000eea0000000200 */
        /* <DEDUP_REMOVED lines=19> */
[----:B------:R-:W1:Y:S05]  /*1dcc0*/  LDSM.16.M88.4 R148, [R216+0x2800] ;  /* 0x00280000d894783b */ /* 0x000e6a0000000200 */
[C---:B----4-:R-:W-:Y:S06]  /*1dcd0*/  HMMA.16816.F32.BF16 R60, R176.reuse, R152, R60 ;  /* 0x00000098b03c723c */ /* 0x050fec000004183c */
[----:B------:R-:W-:Y:S01]  /*1dce0*/  HMMA.16816.F32.BF16 R64, R176, R154, R64 ;  /* 0x0000009ab040723c */ /* 0x000fe20000041840 */
[----:B------:R-:W4:Y:S05]  /*1dcf0*/  LDSM.16.M88.4 R152, [R216+0x3000] ;  /* 0x00300000d898783b */ /* 0x000f2a0000000200 */
[C---:B------:R-:W-:Y:S01]  /*1dd00*/  HMMA.16816.F32.BF16 R4, R160.reuse, R164, R4 ;  /* 0x000000a4a004723c */ /* 0x040fe20000041804 */
[----:B------:R-:W-:Y:S05]  /*1dd10*/  LDSM.16.M88.4 R176, [R233+0x8000] ;  /* 0x00800000e9b0783b */ /* 0x000fea0000000200 */
[C---:B------:R-:W-:Y:S01]  /*1dd20*/  HMMA.16816.F32.BF16 R8, R160.reuse, R166, R8 ;  /* 0x000000a6a008723c */ /* 0x040fe20000041808 */
[----:B------:R-:W4:Y:S05]  /*1dd30*/  LDSM.16.M88.4 R164, [R216+0x3800] ;  /* 0x00380000d8a4783b */ /* 0x000f2a0000000200 */
[C---:B-----5:R-:W-:Y:S06]  /*1dd40*/  HMMA.16816.F32.BF16 R12, R160.reuse, R156, R12 ;  /* 0x0000009ca00c723c */ /* 0x060fec000004180c */
        /* <DEDUP_REMOVED lines=13> */
[----:B------:R-:W-:Y:S05]  /*1de20*/  LDSM.16.M88.4 R148, [R232+0x2000] ;  /* 0x00200000e894783b */ /* 0x000fea0000000200 */
[C---:B----4-:R-:W-:Y:S06]  /*1de30*/  HMMA.16816.F32.BF16 R52, R160.reuse, R152, R52 ;  /* 0x00000098a034723c */ /* 0x050fec0000041834 */
[C---:B------:R-:W-:Y:S01]  /*1de40*/  HMMA.16816.F32.BF16 R56, R160.reuse, R154, R56 ;  /* 0x0000009aa038723c */ /* 0x040fe20000041838 */
[----:B------:R-:W1:Y:S05]  /*1de50*/  LDSM.16.M88.4 R152, [R215] ;  /* 0x00000000d798783b */ /* 0x000e6a0000000200 */
[C---:B------:R-:W-:Y:S06]  /*1de60*/  HMMA.16816.F32.BF16 R60, R160.reuse, R164, R60 ;  /* 0x000000a4a03c723c */ /* 0x040fec000004183c */
[----:B------:R-:W-:Y:S01]  /*1de70*/  HMMA.16816.F32.BF16 R64, R160, R166, R64 ;  /* 0x000000a6a040723c */ /* 0x000fe20000041840 */
[----:B------:R-:W4:Y:S05]  /*1de80*/  LDSM.16.M88.4 R160, [R214] ;  /* 0x00000000d6a0783b */ /* 0x000f2a0000000200 */
[C---:B------:R-:W-:Y:S01]  /*1de90*/  HMMA.16816.F32.BF16 R4, R172.reuse, R176, R4 ;  /* 0x000000b0ac04723c */ /* 0x040fe20000041804 */
[----:B------:R-:W2:Y:S05]  /*1dea0*/  LDSM.16.M88.4 R164, [R213] ;  /* 0x00000000d5a4783b */ /* 0x000eaa0000000200 */
[C---:B------:R-:W-:Y:S01]  /*1deb0*/  HMMA.16816.F32.BF16 R8, R172.reuse, R178, R8 ;  /* 0x000000b2ac08723c */ /* 0x040fe20000041808 */
[----:B------:R-:W-:Y:S05]  /*1dec0*/  LDSM.16.M88.4 R176, [R230+0x2000] ;  /* 0x00200000e6b0783b */ /* 0x000fea0000000200 */
[C---:B------:R-:W-:Y:S06]  /*1ded0*/  HMMA.16816.F32.BF16 R12, R172.reuse, R180, R12 ;  /* 0x000000b4ac0c723c */ /* 0x040fec000004180c */
[C---:B------:R-:W-:Y:S01]  /*1dee0*/  HMMA.16816.F32.BF16 R16, R172.reuse, R182, R16 ;  /* 0x000000b6ac10723c */ /* 0x040fe20000041810 */
[----:B------:R-:W-:Y:S05]  /*1def0*/  LDSM.16.M88.4 R180, [R227+0x8000] ;  /* 0x00800000e3b4783b */ /* 0x000fea0000000200 */
[C---:B---3--:R-:W-:Y:S06]  /*1df00*/  HMMA.16816.F32.BF16 R20, R172.reuse, R140, R20 ;  /* 0x0000008cac14723c */ /* 0x048fec0000041814 */
[C---:B------:R-:W-:Y:S01]  /*1df10*/  HMMA.16816.F32.BF16 R24, R172.reuse, R142, R24 ;  /* 0x0000008eac18723c */ /* 0x040fe20000041818 */
[----:B------:R-:W3:Y:S05]  /*1df20*/  LDSM.16.M88.4 R140, [R212] ;  /* 0x00000000d48c783b */ /* 0x000eea0000000200 */
[C---:B------:R-:W-:Y:S06]  /*1df30*/  HMMA.16816.F32.BF16 R28, R172.reuse, R156, R28 ;  /* 0x0000009cac1c723c */ /* 0x040fec000004181c */
[C---:B------:R-:W-:Y:S01]  /*1df40*/  HMMA.16816.F32.BF16 R32, R172.reuse, R158, R32 ;  /* 0x0000009eac20723c */ /* 0x040fe20000041820 */
[----:B------:R-:W-:Y:S05]  /*1df50*/  LDSM.16.M88.4 R156, [R210] ;  /* 0x00000000d29c783b */ /* 0x000fea0000000200 */
[C---:B-----5:R-:W-:Y:S06]  /*1df60*/  HMMA.16816.F32.BF16 R36, R172.reuse, R144, R36 ;  /* 0x00000090ac24723c */ /* 0x060fec0000041824 */
[C---:B------:R-:W-:Y:S01]  /*1df70*/  HMMA.16816.F32.BF16 R40, R172.reuse, R146, R40 ;  /* 0x00000092ac28723c */ /* 0x040fe20000041828 */
[----:B------:R-:W5:Y:S05]  /*1df80*/  LDSM.16.M88.4 R144, [R211] ;  /* 0x00000000d390783b */ /* 0x000f6a0000000200 */
[C---:B------:R-:W-:Y:S06]  /*1df90*/  HMMA.16816.F32.BF16 R44, R172.reuse, R168, R44 ;  /* 0x000000a8ac2c723c */ /* 0x040fec000004182c */
[C---:B------:R-:W-:Y:S01]  /*1dfa0*/  HMMA.16816.F32.BF16 R48, R172.reuse, R170, R48 ;  /* 0x000000aaac30723c */ /* 0x040fe20000041830 */
[----:B------:R-:W5:Y:S05]  /*1dfb0*/  LDSM.16.M88.4 R168, [R209] ;  /* 0x00000000d1a8783b */ /* 0x000f6a0000000200 */
[C---:B------:R-:W-:Y:S06]  /*1dfc0*/  HMMA.16816.F32.BF16 R52, R172.reuse, R184, R52 ;  /* 0x000000b8ac34723c */ /* 0x040fec0000041834 */
[C---:B------:R-:W-:Y:S01]  /*1dfd0*/  HMMA.16816.F32.BF16 R56, R172.reuse, R186, R56 ;  /* 0x000000baac38723c */ /* 0x040fe20000041838 */
[----:B------:R-:W-:Y:S05]  /*1dfe0*/  LDSM.16.M88.4 R184, [R227+0x9800] ;  /* 0x00980000e3b8783b */ /* 0x000fea0000000200 */
[C---:B------:R-:W-:Y:S06]  /*1dff0*/  HMMA.16816.F32.BF16 R60, R172.reuse, R188, R60 ;  /* 0x000000bcac3c723c */ /* 0x040fec000004183c */
[----:B------:R-:W-:Y:S01]  /*1e000*/  HMMA.16816.F32.BF16 R64, R172, R190, R64 ;  /* 0x000000beac40723c */ /* 0x000fe20000041840 */
[----:B------:R-:W5:Y:S05]  /*1e010*/  LDSM.16.M88.4 R172, [R208] ;  /* 0x00000000d0ac783b */ /* 0x000f6a0000000200 */
[C---:B-1----:R-:W-:Y:S01]  /*1e020*/  HMMA.16816.F32.BF16 R4, R148.reuse, R152, R4 ;  /* 0x000000989404723c */ /* 0x042fe20000041804 */
[----:B------:R-:W-:Y:S05]  /*1e030*/  LDSM.16.M88.4 R188, [R227+0xa000] ;  /* 0x00a00000e3bc783b */ /* 0x000fea0000000200 */
[C---:B------:R-:W-:Y:S01]  /*1e040*/  HMMA.16816.F32.BF16 R8, R148.reuse, R154, R8 ;  /* 0x0000009a9408723c */ /* 0x040fe20000041808 */
[----:B------:R-:W1:Y:S05]  /*1e050*/  LDSM.16.M88.4 R152, [R227+0x8800] ;  /* 0x00880000e398783b */ /* 0x000e6a0000000200 */
[C---:B----4-:R-:W-:Y:S06]  /*1e060*/  HMMA.16816.F32.BF16 R12, R148.reuse, R160, R12 ;  /* 0x000000a0940c723c */ /* 0x050fec000004180c */
[C---:B------:R-:W-:Y:S01]  /*1e070*/  HMMA.16816.F32.BF16 R16, R148.reuse, R162, R16 ;  /* 0x000000a29410723c */ /* 0x040fe20000041810 */
[----:B------:R-:W4:Y:S05]  /*1e080*/  LDSM.16.M88.4 R160, [R227+0x9000] ;  /* 0x00900000e3a0783b */ /* 0x000f2a0000000200 */
[C---:B--2---:R-:W-:Y:S06]  /*1e090*/  HMMA.16816.F32.BF16 R20, R148.reuse, R164, R20 ;  /* 0x000000a49414723c */ /* 0x044fec0000041814 */
[C---:B------:R-:W-:Y:S01]  /*1e0a0*/  HMMA.16816.F32.BF16 R24, R148.reuse, R166, R24 ;  /* 0x000000a69418723c */ /* 0x040fe20000041818 */
[----:B------:R-:W2:Y:S05]  /*1e0b0*/  LDSM.16.M88.4 R164, [R227+0xb800] ;  /* 0x00b80000e3a4783b */ /* 0x000eaa0000000200 */
[C---:B---3--:R-:W-:Y:S06]  /*1e0c0*/  HMMA.16816.F32.BF16 R28, R148.reuse, R140, R28 ;  /* 0x0000008c941c723c */ /* 0x048fec000004181c */
[C---:B------:R-:W-:Y:S01]  /*1e0d0*/  HMMA.16816.F32.BF16 R32, R148.reuse, R142, R32 ;  /* 0x0000008e9420723c */ /* 0x040fe20000041820 */
[----:B------:R-:W3:Y:S05]  /*1e0e0*/  LDSM.16.M88.4 R140, [R216+0x4800] ;  /* 0x00480000d88c783b */ /* 0x000eea0000000200 */
[C---:B-----5:R-:W-:Y:S06]  /*1e0f0*/  HMMA.16816.F32.BF16 R36, R148.reuse, R144, R36 ;  /* 0x000000909424723c */ /* 0x060fec0000041824 */
        /* <DEDUP_REMOVED lines=23> */
[C---:B------:R-:W-:Y:S06]  /*1e270*/  HMMA.16816.F32.BF16 R4, R200.reuse, R204, R4 ;  /* 0x000000ccc804723c */ /* 0x040fec0000041804 */
[C---:B------:R-:W-:Y:S06]  /*1e280*/  HMMA.16816.F32.BF16 R8, R200.reuse, R206, R8 ;  /* 0x000000cec808723c */ /* 0x040fec0000041808 */
[C---:B---3--:R-:W-:Y:S06]  /*1e290*/  HMMA.16816.F32.BF16 R12, R200.reuse, R140, R12 ;  /* 0x0000008cc80c723c */ /* 0x048fec000004180c */
        /* <DEDUP_REMOVED lines=171> */
[----:B-1----:R-:W1:Y:S01]  /*1ed50*/  I2F.RP R12, R5 ;  /* 0x00000005000c7306 */ /* 0x002e620000209400 */
[-C--:B------:R-:W-:Y:S02]  /*1ed60*/  LOP3.LUT R10, R10, R9.reuse, RZ, 0x3c, !PT ;  /* 0x000000090a0a7212 */ /* 0x080fe400078e3cff */
[----:B------:R-:W-:Y:S01]  /*1ed70*/  IMAD.MOV R2, RZ, RZ, -R2 ;  /* 0x000000ffff027224 */ /* 0x000fe200078e0a02 */
[----:B------:R-:W-:Y:S04]  /*1ed80*/  LOP3.LUT R7, R7, R9, RZ, 0x3c, !PT ;  /* 0x0000000907077212 */ /* 0x000fe800078e3cff */
[----:B------:R-:W-:Y:S02]  /*1ed90*/  ISETP.GE.AND P0, PT, R7, RZ, PT ;  /* 0x000000ff0700720c */ /* 0x000fe40003f06270 */
[----:B-1----:R-:W1:Y:S02]  /*1eda0*/  MUFU.RCP R12, R12 ;  /* 0x0000000c000c7308 */ /* 0x002e640000001000 */
[----:B-1----:R-:W-:Y:S08]  /*1edb0*/  VIADD R12, R12, 0xffffffe ;  /* 0x0ffffffe0c0c7836 */ /* 0x002ff00000000000 */
[----:B------:R-:W1:Y:S02]  /*1edc0*/  F2I.FTZ.U32.TRUNC.NTZ R13, R12 ;  /* 0x0000000c000d7305 */ /* 0x000e64000021f000 */
[--C-:B-1----:R-:W-:Y:S02]  /*1edd0*/  IMAD.MOV R8, RZ, RZ, -R13.reuse ;  /* 0x000000ffff087224 */ /* 0x102fe400078e0a0d */
        /* <DEDUP_REMOVED lines=33> */
[----:B------:R-:W5:Y:S01]  /*1eff0*/  LD.E.64 R12, desc[UR8][R136.64+0x20] ;  /* 0x00002008880c7980 */ /* 0x000f62000c101b00 */
[----:B-1----:R-:W-:Y:S01]  /*1f000*/  SHF.R.S32.HI R5, RZ, 0x1f, R9 ;  /* 0x0000001fff057819 */ /* 0x002fe20000011409 */
[-C--:B--2---:R-:W-:Y:S02]  /*1f010*/  IMAD R4, R11, R9.reuse, RZ ;  /* 0x000000090b047224 */ /* 0x084fe400078e02ff */
[C---:B------:R-:W-:Y:S04]  /*1f020*/  IMAD.WIDE.U32 R6, R10.reuse, R9, RZ ;  /* 0x000000090a067225 */ /* 0x040fe800078e00ff */
[----:B------:R-:W-:Y:S04]  /*1f030*/  IMAD R4, R10, R5, R4 ;  /* 0x000000050a047224 */ /* 0x000fe800078e0204 */
[----:B------:R-:W-:Y:S02]  /*1f040*/  IMAD.IADD R7, R7, 0x1, R4 ;  /* 0x0000000107077824 */ /* 0x000fe400078e0204 */
[----:B---3--:R-:W-:Y:S05]  /*1f050*/  IMAD.IADD R0, R0, 0x1, -R2 ;  /* 0x0000000100007824 */ /* 0x008fea00078e0a02 */
[----:B------:R-:W-:Y:S01]  /*1f060*/  SHF.R.S32.HI R4, RZ, 0x1f, R0 ;  /* 0x0000001fff047819 */ /* 0x000fe20000011400 */
[----:B-----5:R-:W-:Y:S02]  /*1f070*/  IMAD R2, R13, R0, RZ ;  /* 0x000000000d027224 */ /* 0x020fe400078e02ff */
[----:B------:R-:W-:Y:S04]  /*1f080*/  IMAD.WIDE.U32 R6, R0, R12, R6 ;  /* 0x0000000c00067225 */ /* 0x000fe800078e0006 */
[----:B------:R-:W-:Y:S04]  /*1f090*/  IMAD R2, R12, R4, R2 ;  /* 0x000000040c027224 */ /* 0x000fe800078e0202 */
[----:B------:R-:W-:Y:S01]  /*1f0a0*/  IMAD.IADD R2, R7, 0x1, R2 ;  /* 0x0000000107027824 */ /* 0x000fe200078e0202 */
[----:B------:R-:W-:Y:S05]  /*1f0b0*/  BRA `(.L_x_2976) ;  /* 0x0000000000187947 */ /* 0x000fea0003800000 */
.L_x_2975:
[----:B------:R-:W-:Y:S02]  /*1f0c0*/  R2UR UR4, R138 ;  /* 0x000000008a0472ca */ /* 0x000fe400000e0000 */
[----:B------:R-:W-:Y:S11]  /*1f0d0*/  R2UR UR5, R139 ;  /* 0x000000008b0572ca */ /* 0x000ff600000e0000 */
[----:B------:R-:W-:Y:S02]  /*1f0e0*/  @!UPT UIADD3 URZ, URZ, URZ, URZ ;  /* 0x0000003f3f3ff290 */ /* 0x000fe4000fffe03f */
[----:B------:R-:W2:Y:S02]  /*1f0f0*/  LD.E R6, desc[UR4][R136.64+0x38] ;  /* 0x0000380488067980 */ /* 0x000ea4000c101900 */
[----:B--2---:R-:W-:Y:S05]  /*1f100*/  IMAD.U32 R6, R6, -0x80, RZ ;  /* 0xffffff8006067824 */ /* 0x004fea00078e00ff */
[----:B------:R-:W-:Y:S02]  /*1f110*/  SHF.R.S32.HI R2, RZ, 0x1f, R6 ;  /* 0x0000001fff027819 */ /* 0x000fe40000011406 */
.L_x_2976:
[----:B------:R-:W-:Y:S05]  /*1f120*/  BSYNC B0 ;  /* 0x0000000000007941 */ /* 0x000fea0003800000 */
.L_x_2974:
[----:B------:R-:W2:Y:S01]  /*1f130*/  LDL R0, [R1] ;  /* 0x0000000001007983 */ /* 0x000ea20000100800 */
[----:B------:R-:W-:Y:S02]  /*1f140*/  LEA R236, P0, R6, R236, 0x1 ;  /* 0x000000ec06ec7211 */ /* 0x000fe400078008ff */
[----:B------:R-:W-:Y:S02]  /*1f150*/  R2UR UR8, R138 ;  /* 0x000000008a0872ca */ /* 0x000fe400000e0000 */
[C---:B------:R-:W-:Y:S02]  /*1f160*/  R2UR UR9, R139.reuse ;  /* 0x000000008b0972ca */ /* 0x040fe400000e0000 */
[----:B------:R-:W-:Y:S02]  /*1f170*/  LEA.HI.X R235, R6, R235, R2, 0x1, P0 ;  /* 0x000000eb06eb7211 */ /* 0x000fe400000f0c02 */
[C---:B------:R-:W-:Y:S02]  /*1f180*/  R2UR UR4, R138.reuse ;  /* 0x000000008a0472ca */ /* 0x040fe400000e0000 */
[C---:B------:R-:W-:Y:S01]  /*1f190*/  R2UR UR5, R139.reuse ;  /* 0x000000008b0572ca */ /* 0x040fe200000e0000 */
[----:B------:R-:W-:Y:S01]  /*1f1a0*/  IMAD.MOV.U32 R237, RZ, RZ, R235 ;  /* 0x000000ffffed7224 */ /* 0x000fe200078e00eb */
[C---:B------:R-:W-:Y:S02]  /*1f1b0*/  R2UR UR16, R138.reuse ;  /* 0x000000008a1072ca */ /* 0x040fe400000e0000 */
[C---:B------:R-:W-:Y:S02]  /*1f1c0*/  R2UR UR17, R139.reuse ;  /* 0x000000008b1172ca */ /* 0x040fe400000e0000 */
[C---:B------:R-:W-:Y:S01]  /*1f1d0*/  R2UR UR14, R138.reuse ;  /* 0x000000008a0e72ca */ /* 0x040fe200000e0000 */
[----:B------:R-:W-:Y:S01]  /*1f1e0*/  @!PT LDS RZ, [RZ] ;  /* 0x00000000fffff984 */ /* 0x000fe20000000800 */
[----:B------:R-:W-:Y:S01]  /*1f1f0*/  @!PT LDS RZ, [RZ] ;  /* 0x00000000fffff984 */ /* 0x000fe20000000800 */
[----:B------:R-:W-:Y:S01]  /*1f200*/  @!PT LDS RZ, [RZ] ;  /* 0x00000000fffff984 */ /* 0x000fe20000000800 */
[----:B------:R-:W-:Y:S01]  /*1f210*/  LDGSTS.E.BYPASS.LTC128B.128 [R248+0x4000], desc[UR8][R236.64] ;  /* 0x04000000ecf87fae */ /* 0x000fe2000b901d48 */
[C---:B------:R-:W-:Y:S02]  /*1f220*/  R2UR UR15, R139.reuse ;  /* 0x000000008b0f72ca */ /* 0x040fe400000e0000 */
[C---:B------:R-:W-:Y:S02]  /*1f230*/  R2UR UR12, R138.reuse ;  /* 0x000000008a0c72ca */ /* 0x040fe400000e0000 */
[C---:B------:R-:W-:Y:S01]  /*1f240*/  R2UR UR13, R139.reuse ;  /* 0x000000008b0d72ca */ /* 0x040fe200000e0000 */
[----:B------:R-:W-:Y:S01]  /*1f250*/  LDGSTS.E.BYPASS.LTC128B.128 [R248+0x8000], desc[UR4][R236.64+0x80] ;  /* 0x08000080ecf87fae */ /* 0x000fe2000b901d44 */
[C---:B------:R-:W-:Y:S02]  /*1f260*/  R2UR UR10, R138.reuse ;  /* 0x000000008a0a72ca */ /* 0x040fe400000e0000 */
[C---:B------:R-:W-:Y:S02]  /*1f270*/  R2UR UR11, R139.reuse ;  /* 0x000000008b0b72ca */ /* 0x040fe400000e0000 */
[C---:B------:R-:W-:Y:S02]  /*1f280*/  R2UR UR20, R138.reuse ;  /* 0x000000008a1472ca */ /* 0x040fe400000e0000 */
[C---:B------:R-:W-:Y:S02]  /*1f290*/  R2UR UR21, R139.reuse ;  /* 0x000000008b1572ca */ /* 0x040fe400000e0000 */
[----:B------:R-:W-:Y:S02]  /*1f2a0*/  R2UR UR18, R138 ;  /* 0x000000008a1272ca */ /* 0x000fe400000e0000 */
[----:B------:R-:W-:Y:S02]  /*1f2b0*/  R2UR UR19, R139 ;  /* 0x000000008b1372ca */ /* 0x000fe400000e0000 */
[-C--:B--2---:R-:W-:Y:S05]  /*1f2c0*/  IADD3 R8, P0, R236, R0.reuse, RZ ;  /* 0x00000000ec087210 */ /* 0x084fea0007f1e0ff */
[--C-:B------:R-:W-:Y:S01]  /*1f2d0*/  IMAD.X R9, R235, 0x1, R252.reuse, P0 ;  /* 0x00000001eb097824 */ /* 0x100fe200000e06fc */
[-C--:B------:R-:W-:Y:S04]  /*1f2e0*/  IADD3 R6, P0, R8, R0.reuse, RZ ;  /* 0x0000000008067210 */ /* 0x080fe80007f1e0ff */
[----:B------:R-:W-:Y:S01]  /*1f2f0*/  LDGSTS.E.BYPASS.LTC128B.128 [R248+0x4800], desc[UR16][R8.64] ;  /* 0x0480000008f87fae */ /* 0x000fe2000b901d50 */
[--C-:B------:R-:W-:Y:S01]  /*1f300*/  IMAD.X R7, R9, 0x1, R252.reuse, P0 ;  /* 0x0000000109077824 */ /* 0x100fe200000e06fc */
[-C--:B------:R-:W-:Y:S02]  /*1f310*/  IADD3 R4, P0, R6, R0.reuse, RZ ;  /* 0x0000000006047210 */ /* 0x080fe40007f1e0ff */
[----:B------:R2:W-:Y:S03]  /*1f320*/  LDGSTS.E.BYPASS.LTC128B.128 [R248+0x8800], desc[UR14][R8.64+0x80] ;  /* 0x0880008008f87fae */ /* 0x0005e6000b901d4e */
[--C-:B------:R-:W-:Y:S01]  /*1f330*/  IMAD.X R5, R7, 0x1, R252.reuse, P0 ;  /* 0x0000000107057824 */ /* 0x100fe200000e06fc */
[----:B------:R-:W-:Y:S04]  /*1f340*/  LDGSTS.E.BYPASS.LTC128B.128 [R248+0x5000], desc[UR12][R6.64] ;  /* 0x0500000006f87fae */ /* 0x000fe8000b901d4c */
[----:B------:R3:W-:Y:S04]  /*1f350*/  LDGSTS.E.BYPASS.LTC128B.128 [R248+0x9000], desc[UR10][R6.64+0x80] ;  /* 0x0900008006f87fae */ /* 0x0007e8000b901d4a */
[----:B------:R-:W-:Y:S04]  /*1f360*/  LDGSTS.E.BYPASS.LTC128B.128 [R248+0x5800], desc[UR8][R4.64] ;  /* 0x0580000004f87fae */ /* 0x000fe8000b901d48 */
[----:B------:R5:W-:Y:S01]  /*1f370*/  LDGSTS.E.BYPASS.LTC128B.128 [R248+0x9800], desc[UR4][R4.64+0x80] ;  /* 0x0980008004f87fae */ /* 0x000be2000b901d44 */
[-C--:B--2---:R-:W-:Y:S05]  /*1f380*/  IADD3 R8, P0, R4, R0.reuse, RZ ;  /* 0x0000000004087210 */ /* 0x084fea0007f1e0ff */
[--C-:B------:R-:W-:Y:S01]  /*1f390*/  IMAD.X R9, R5, 0x1, R252.reuse, P0 ;  /* 0x0000000105097824 */ /* 0x100fe200000e06fc */
[-C--:B---3--:R-:W-:Y:S04]  /*1f3a0*/  IADD3 R6, P0, R8, R0.reuse, RZ ;  /* 0x0000000008067210 */ /* 0x088fe80007f1e0ff */
[----:B------:R2:W-:Y:S01]  /*1f3b0*/  LDGSTS.E.BYPASS.LTC128B.128 [R248+0x6000], desc[UR20][R8.64] ;  /* 0x0600000008f87fae */ /* 0x0005e2000b901d54 */
[--C-:B------:R-:W-:Y:S03]  /*1f3c0*/  IMAD.X R7, R9, 0x1, R252.reuse, P0 ;  /* 0x0000000109077824 */ /* 0x100fe600000e06fc */
[----:B------:R2:W-:Y:S01]  /*1f3d0*/  LDGSTS.E.BYPASS.LTC128B.128 [R248+0xa000], desc[UR18][R8.64+0x80] ;  /* 0x0a00008008f87fae */ /* 0x0005e2000b901d52 */
[-C--:B-----5:R-:W-:Y:S03]  /*1f3e0*/  IADD3 R4, P0, R6, R0.reuse, RZ ;  /* 0x0000000006047210 */ /* 0x0a0fe60007f1e0ff */
[----:B------:R2:W-:Y:S02]  /*1f3f0*/  LDGSTS.E.BYPASS.LTC128B.128 [R248+0x6800], desc[UR16][R6.64] ;  /* 0x0680000006f87fae */ /* 0x0005e4000b901d50 */
[--C-:B------:R-:W-:Y:S02]  /*1f400*/  IMAD.X R5, R7, 0x1, R252.reuse, P0 ;  /* 0x0000000107057824 */ /* 0x100fe400000e06fc */
[----:B------:R2:W-:Y:S01]  /*1f410*/  LDGSTS.E.BYPASS.LTC128B.128 [R248+0xa800], desc[UR14][R6.64+0x80] ;  /* 0x0a80008006f87fae */ /* 0x0005e2000b901d4e */
[----:B------:R-:W-:Y:S03]  /*1f420*/  IADD3 R10, P0, R4, R0, RZ ;  /* 0x00000000040a7210 */ /* 0x000fe60007f1e0ff */
[----:B------:R2:W-:Y:S02]  /*1f430*/  LDGSTS.E.BYPASS.LTC128B.128 [R248+0x7000], desc[UR12][R4.64] ;  /* 0x0700000004f87fae */ /* 0x0005e4000b901d4c */
[----:B------:R-:W-:Y:S02]  /*1f440*/  IMAD.X R11, R5, 0x1, R252, P0 ;  /* 0x00000001050b7824 */ /* 0x000fe400000e06fc */
[----:B------:R2:W-:Y:S04]  /*1f450*/  LDGSTS.E.BYPASS.LTC128B.128 [R248+0xb000], desc[UR10][R4.64+0x80] ;  /* 0x0b00008004f87fae */ /* 0x0005e8000b901d4a */
[----:B------:R2:W-:Y:S04]  /*1f460*/  LDGSTS.E.BYPASS.LTC128B.128 [R248+0x7800], desc[UR8][R10.64] ;  /* 0x078000000af87fae */ /* 0x0005e8000b901d48 */
[----:B------:R2:W-:Y:S04]  /*1f470*/  LDGSTS.E.BYPASS.LTC128B.128 [R248+0xb800], desc[UR4][R10.64+0x80] ;  /* 0x0b8000800af87fae */ /* 0x0005e8000b901d44 */
[----:B------:R-:W0:Y:S02]  /*1f480*/  LDGDEPBAR ;  /* 0x00000000000079af */ /* 0x000e240000000000 */
.L_x_2973:
[----:B------:R-:W-:Y:S05]  /*1f490*/  BSYNC B1 ;  /* 0x0000000000017941 */ /* 0x000fea0003800000 */
.L_x_2972:
[----:B------:R-:W-:Y:S01]  /*1f4a0*/  R2UR UR4, R138 ;  /* 0x000000008a0472ca */ /* 0x000fe200000e0000 */
[----:B-1--4-:R-:W-:Y:S01]  /*1f4b0*/  LDSM.16.MT88.4 R12, [R228+0xc000] ;  /* 0x00c00000e40c783b */ /* 0x012fe20000004200 */
[----:B------:R-:W-:Y:S02]  /*1f4c0*/  R2UR UR5, R139 ;  /* 0x000000008b0572ca */ /* 0x000fe400000e0000 */
[----:B--2---:R-:W-:Y:S02]  /*1f4d0*/  MOV R7, R134 ;  /* 0x0000008600077202 */ /* 0x004fe40000000f00 */
[----:B------:R-:W-:Y:S02]  /*1f4e0*/  FMNMX.FTZ R0, R144, R133, !PT ;  /* 0x0000008590007209 */ /* 0x000fe40007810000 */
[----:B------:R-:W-:Y:S01]  /*1f4f0*/  FMNMX.FTZ R4, R145, R132, !PT ;  /* 0x0000008491047209 */ /* 0x000fe20007810000 */
[----:B------:R-:W-:Y:S01]  /*1f500*/  LDSM.16.MT88.4 R20, [R226+0xc000] ;  /* 0x00c00000e214783b */ /* 0x000fe20000004200 */
[----:B------:R-:W-:Y:S02]  /*1f510*/  FMNMX.FTZ R0, R204, R0, !PT ;  /* 0x00000000cc007209 */ /* 0x000fe40007810000 */
[----:B------:R-:W-:Y:S02]  /*1f520*/  MOV R8, R146 ;  /* 0x0000009200087202 */ /* 0x000fe40000000f00 */
[----:B------:R-:W-:Y:S02]  /*1f530*/  FMNMX.FTZ R4, R205, R4, !PT ;  /* 0x00000004cd047209 */ /* 0x000fe40007810000 */
[----:B------:R-:W-:Y:S01]  /*1f540*/  FMNMX.FTZ R0, R207, R0, !PT ;  /* 0x00000000cf007209 */ /* 0x000fe20007810000 */
[----:B------:R-:W2:Y:S01]  /*1f550*/  LD.E R134, desc[UR4][R136.64+0xdc] ;  /* 0x0000dc0488867980 */ /* 0x000ea2000c101900 */
        /* <DEDUP_REMOVED lines=22> */
[----:B------:R-:W3:Y:S01]  /*1f6c0*/  LDL.LU R201, [R1+0x4] ;  /* 0x0000040001c97983 */ /* 0x000ee20000300800 */
[----:B------:R-:W-:Y:S02]  /*1f6d0*/  FMNMX.FTZ R4, R165, R4, !PT ;  /* 0x00000004a5047209 */ /* 0x000fe40007810000 */
[----:B------:R-:W-:Y:S01]  /*1f6e0*/  FMNMX.FTZ R0, R177, R0, !PT ;  /* 0x00000000b1007209 */ /* 0x000fe20007810000 */
[----:B------:R-:W-:Y:S01]  /*1f6f0*/  LDSM.16.MT88.4 R64, [R225+0x10000] ;  /* 0x01000000e140783b */ /* 0x000fe20000004200 */
[----:B------:R-:W-:Y:S02]  /*1f700*/  FMNMX.FTZ R4, R174, R4, !PT ;  /* 0x00000004ae047209 */ /* 0x000fe40007810000 */
[----:B------:R-:W-:Y:S02]  /*1f710*/  FMNMX.FTZ R0, R181, R0, !PT ;  /* 0x00000000b5007209 */ /* 0x000fe40007810000 */
[----:B------:R-:W-:Y:S02]  /*1f720*/  FMNMX.FTZ R4, R175, R4, !PT ;  /* 0x00000004af047209 */ /* 0x000fe40007810000 */
[----:B------:R-:W-:Y:S01]  /*1f730*/  FMNMX.FTZ R0, R185, R0, !PT ;  /* 0x00000000b9007209 */ /* 0x000fe20007810000 */
[----:B------:R-:W4:Y:S01]  /*1f740*/  LDL.LU R200, [R1+0x8] ;  /* 0x0000080001c87983 */ /* 0x000f220000300800 */
        /* <DEDUP_REMOVED lines=36> */
[----:B------:R-:W5:Y:S01]  /*1f990*/  SHFL.BFLY PT, R6, R4, 0x2, 0x1f ;  /* 0x0c401f0004067f89 */ /* 0x000f6200000e0000 */
[----:B-1----:R-:W-:Y:S02]  /*1f9a0*/  FMNMX.FTZ R2, R0, R2, !PT ;  /* 0x0000000200027209 */ /* 0x002fe40007810000 */
[----:B-----5:R-:W-:Y:S05]  /*1f9b0*/  FMNMX.FTZ R6, R4, R6, !PT ;  /* 0x0000000604067209 */ /* 0x020fea0007810000 */
[----:B------:R-:W1:Y:S08]  /*1f9c0*/  SHFL.BFLY PT, R0, R2, 0x1, 0x1f ;  /* 0x0c201f0002007f89 */ /* 0x000e7000000e0000 */
[----:B------:R-:W5:Y:S01]  /*1f9d0*/  SHFL.BFLY PT, R5, R6, 0x1, 0x1f ;  /* 0x0c201f0006057f89 */ /* 0x000f6200000e0000 */
[----:B-1----:R-:W-:Y:S02]  /*1f9e0*/  FMNMX.FTZ R0, R2, R0, !PT ;  /* 0x0000000002007209 */ /* 0x002fe40007810000 */
[----:B-----5:R-:W-:Y:S03]  /*1f9f0*/  FMNMX.FTZ R2, R6, R5, !PT ;  /* 0x0000000506027209 */ /* 0x020fe60007810000 */
        /* <DEDUP_REMOVED lines=14> */
[-C--:B------:R-:W-:Y:S02]  /*1fae0*/  FFMA.FTZ R137, R7, R134.reuse, -R150 ;  /* 0x0000008607897223 */ /* 0x080fe40000010896 */
[----:B------:R-:W2:Y:S01]  /*1faf0*/  MUFU.EX2 R133, R5 ;  /* 0x0000000500857308 */ /* 0x000ea20000000800 */
[-CC-:B------:R-:W-:Y:S01]  /*1fb00*/  FFMA.FTZ R144, R144, R134.reuse, -R146.reuse ;  /* 0x0000008690907223 */ /* 0x180fe20000010892 */
[-CC-:B------:R-:W-:Y:S01]  /*1fb10*/  FFMA.FTZ R141, R204, R134.reuse, -R146.reuse ;  /* 0x00000086cc8d7223 */ /* 0x180fe20000010892 */
[-CC-:B------:R-:W-:Y:S01]  /*1fb20*/  FFMA.FTZ R139, R207, R134.reuse, -R146.reuse ;  /* 0x00000086cf8b7223 */ /* 0x180fe20000010892 */
[-C--:B------:R-:W-:Y:S01]  /*1fb30*/  FFMA.FTZ R136, R206, R134.reuse, -R146 ;  /* 0x00000086ce887223 */ /* 0x080fe20000010892 */
[-C--:B------:R-:W-:Y:S01]  /*1fb40*/  FFMA.FTZ R160, R160, R134.reuse, -R150 ;  /* 0x00000086a0a07223 */ /* 0x080fe20000010896 */
[-C--:B------:R-:W-:Y:S01]  /*1fb50*/  FFMA.FTZ R163, R163, R134.reuse, -R146 ;  /* 0x00000086a3a37223 */ /* 0x080fe20000010892 */
        /* <DEDUP_REMOVED lines=41> */
[----:B------:R-:W5:Y:S01]  /*1fdf0*/  MUFU.EX2 R137, R137 ;  /* 0x0000008900897308 */ /* 0x000f620000000800 */
        /* <DEDUP_REMOVED lines=8> */
[-C--:B------:R-:W-:Y:S01]  /*1fe80*/  FFMA.FTZ R165, R165, R134.reuse, -R150 ;  /* 0x00000086a5a57223 */ /* 0x080fe20000010896 */
[-CC-:B------:R-:W-:Y:S01]  /*1fe90*/  FFMA.FTZ R170, R170, R134.reuse, -R146.reuse ;  /* 0x00000086aaaa7223 */ /* 0x180fe20000010892 */
[-C--:B------:R-:W-:Y:S01]  /*1fea0*/  FFMA.FTZ R169, R169, R134.reuse, -R146 ;  /* 0x00000086a9a97223 */ /* 0x080fe20000010892 */
[-CC-:B------:R-:W-:Y:S01]  /*1feb0*/  FFMA.FTZ R174, R174, R134.reuse, -R150.reuse ;  /* 0x00000086aeae7223 */ /* 0x180fe20000010896 */
[-C--:B------:R-:W-:Y:S01]  /*1fec0*/  FFMA.FTZ R175, R175, R134.reuse, -R150 ;  /* 0x00000086afaf7223 */ /* 0x080fe20000010896 */
[--C-:B------:R-:W-:Y:S01]  /*1fed0*/  FFMA.FTZ R177, R177, R134, -R146.reuse ;  /* 0x00000086b1b17223 */ /* 0x100fe20000010892 */
[----:B------:R-:W-:Y:S03]  /*1fee0*/  LDSM.16.MT88.4 R72, [R224+0xc800] ;  /* 0x00c80000e048783b */ /* 0x000fe60000004200 */
[----:B------:R-:W3:Y:S01]  /*1fef0*/  MUFU.EX2 R136, R136 ;  /* 0x0000008800887308 */ /* 0x000ee20000000800 */
[----:B-----5:R-:W-:Y:S01]  /*1ff00*/  F2FP.BF16.F32.PACK_AB R130, R137, R138 ;  /* 0x0000008a8982723e */ /* 0x020fe200000010ff */
[-C--:B------:R-:W-:Y:S01]  /*1ff10*/  FFMA.FTZ R181, R181, R134.reuse, -R146 ;  /* 0x00000086b5b57223 */ /* 0x080fe20000010892 */
[-CC-:B------:R-:W-:Y:S01]  /*1ff20*/  FFMA.FTZ R180, R180, R134.reuse, -R150.reuse ;  /* 0x00000086b4b47223 */ /* 0x180fe20000010896 */
[-C--:B------:R-:W-:Y:S01]  /*1ff30*/  FFMA.FTZ R182, R182, R134.reuse, -R150 ;  /* 0x00000086b6b67223 */ /* 0x080fe20000010896 */
[-CC-:B------:R-:W-:Y:S01]  /*1ff40*/  FFMA.FTZ R185, R185, R134.reuse, -R146.reuse ;  /* 0x00000086b9b97223 */ /* 0x180fe20000010892 */
[-C--:B------:R-:W-:Y:S01]  /*1ff50*/  FFMA.FTZ R186, R186, R134.reuse, -R146 ;  /* 0x00000086baba7223 */ /* 0x080fe20000010892 */
        /* <DEDUP_REMOVED lines=8> */
[----:B------:R-:W-:Y:S03]  /*1ffe0*/  LDSM.16.MT88.4 R116, [R226+0xf800] ;  /* 0x00f80000e274783b */ /* 0x000fe60000004200 */
[----:B------:R-:W-:Y:S01]  /*1fff0*/  MUFU.EX2 R163, R163 ;  /* 0x000000a300a37308 */ /* 0x000fe20000000800 */
[----:B---3--:R-:W-:Y:S01]  /*20000*/  F2FP.BF16.F32.PACK_AB R131, R136, R139 ;  /* 0x0000008b8883723e */ /* 0x008fe200000010ff */
[-CC-:B------:R-:W-:Y:S01]  /*20010*/  FFMA.FTZ R176, R176, R134.reuse, -R146.reuse ;  /* 0x00000086b0b07223 */ /* 0x180fe20000010892 */
[-C--:B------:R-:W-:Y:S01]  /*20020*/  FFMA.FTZ R178, R178, R134.reuse, -R146 ;  /* 0x00000086b2b27223 */ /* 0x080fe20000010892 */
[-CC-:B------:R-:W-:Y:S01]  /*20030*/  FFMA.FTZ R173, R173, R134.reuse, -R150.reuse ;  /* 0x00000086adad7223 */ /* 0x180fe20000010896 */
[-C--:B------:R-:W-:Y:S01]  /*20040*/  FFMA.FTZ R172, R172, R134.reuse, -R150 ;  /* 0x00000086acac7223 */ /* 0x080fe20000010896 */
[-CC-:B------:R-:W-:Y:S01]  /*20050*/  FFMA.FTZ R171, R171, R134.reuse, -R146.reuse ;  /* 0x00000086abab7223 */ /* 0x180fe20000010892 */
[----:B------:R-:W-:Y:S01]  /*20060*/  LDSM.16.MT88.4 R108, [R225+0xf800] ;  /* 0x00f80000e16c783b */ /* 0x000fe20000004200 */
[C---:B------:R-:W-:Y:S02]  /*20070*/  HMMA.16816.F32.BF16 R4, R128.reuse, R12, R4 ;  /* 0x0000000c8004723c */ /* 0x040fe40000041804 */
[----:B------:R-:W-:Y:S03]  /*20080*/  MUFU.EX2 R164, R164 ;  /* 0x000000a400a47308 */ /* 0x000fe60000000800 */
[----:B------:R-:W-:Y:S01]  /*20090*/  FFMA.FTZ R168, R168, R134, -R146 ;  /* 0x00000086a8a87223 */ /* 0x000fe20000010892 */
        /* <DEDUP_REMOVED lines=8> */
[-C--:B------:R-:W-:Y:S01]  /*20120*/  FFMA.FTZ R120, R191, R134.reuse, -R150 ;  /* 0x00000086bf787223 */ /* 0x080fe20000010896 */
[-C--:B------:R-:W-:Y:S01]  /*20130*/  FFMA.FTZ R121, R190, R134.reuse, -R146 ;  /* 0x00000086be797223 */ /* 0x080fe20000010892 */
[-CC-:B------:R-:W-:Y:S01]  /*20140*/  FFMA.FTZ R167, R167, R134.reuse, -R150.reuse ;  /* 0x00000086a7a77223 */ /* 0x180fe20000010896 */
[C---:B------:R-:W-:Y:S03]  /*20150*/  HMMA.16816.F32.BF16 R12, R128.reuse, R20, R12 ;  /* 0x00000014800c723c */ /* 0x040fe6000004180c */
[-C--:B------:R-:W-:Y:S03]  /*20160*/  FFMA.FTZ R166, R166, R134.reuse, -R150 ;  /* 0x00000086a6a67223 */ /* 0x080fe60000010896 */
        /* <DEDUP_REMOVED lines=8> */
[-C--:B------:R-:W-:Y:S01]  /*201f0*/  FFMA.FTZ R161, R161, R134.reuse, -R146 ;  /* 0x00000086a1a17223 */ /* 0x080fe20000010892 */
[-CC-:B------:R-:W-:Y:S01]  /*20200*/  FFMA.FTZ R159, R159, R134.reuse, -R150.reuse ;  /* 0x000000869f9f7223 */ /* 0x180fe20000010896 */
[-C--:B------:R-:W-:Y:S01]  /*20210*/  FFMA.FTZ R158, R158, R134.reuse, -R150 ;  /* 0x000000869e9e7223 */ /* 0x080fe20000010896 */
[-CC-:B------:R-:W-:Y:S01]  /*20220*/  FFMA.FTZ R157, R157, R134.reuse, -R146.reuse ;  /* 0x000000869d9d7223 */ /* 0x180fe20000010892 */
[C---:B------:R-:W-:Y:S04]  /*20230*/  HMMA.16816.F32.BF16 R20, R128.reuse, R28, R20 ;  /* 0x0000001c8014723c */ /* 0x040fe80000041814 */
[----:B------:R-:W-:Y:S01]  /*20240*/  MUFU.EX2 R169, R169 ;  /* 0x000000a900a97308 */ /* 0x000fe20000000800 */
[-C--:B------:R-:W-:Y:S01]  /*20250*/  FFMA.FTZ R156, R156, R134.reuse, -R146 ;  /* 0x000000869c9c7223 */ /* 0x080fe20000010892 */
[-CC-:B------:R-:W-:Y:S01]  /*20260*/  FFMA.FTZ R155, R155, R134.reuse, -R150.reuse ;  /* 0x000000869b9b7223 */ /* 0x180fe20000010896 */
[----:B------:R-:W-:Y:S01]  /*20270*/  FFMA.FTZ R154, R154, R134, -R150 ;  /* 0x000000869a9a7223 */ /* 0x000fe20000010896 */
        /* <DEDUP_REMOVED lines=8> */
[-C--:B------:R-:W-:Y:S01]  /*20300*/  FFMA.FTZ R152, R152, R134.reuse, -R146 ;  /* 0x0000008698987223 */ /* 0x080fe20000010892 */
[-CC-:B------:R-:W-:Y:S01]  /*20310*/  FFMA.FTZ R105, R199, R134.reuse, -R150.reuse ;  /* 0x00000086c7697223 */ /* 0x180fe20000010896 */
[C---:B------:R-:W-:Y:S03]  /*20320*/  HMMA.16816.F32.BF16 R28, R128.reuse, R36, R28 ;  /* 0x00000024801c723c */ /* 0x040fe6000004181c */
[-C--:B------:R-:W-:Y:S01]  /*20330*/  FFMA.FTZ R104, R198, R134.reuse, -R150 ;  /* 0x00000086c6687223 */ /* 0x080fe20000010896 */
        /* <DEDUP_REMOVED lines=9> */
[-C--:B------:R-:W-:Y:S01]  /*203d0*/  FFMA.FTZ R106, R196, R134.reuse, -R146 ;  /* 0x00000086c46a7223 */ /* 0x080fe20000010892 */
[-CC-:B------:R-:W-:Y:S01]  /*203e0*/  FFMA.FTZ R112, R195, R134.reuse, -R150.reuse ;  /* 0x00000086c3707223 */ /* 0x180fe20000010896 */
[-C--:B------:R-:W-:Y:S01]  /*203f0*/  FFMA.FTZ R113, R194, R134.reuse, -R150 ;  /* 0x00000086c2717223 */ /* 0x080fe20000010896 */
[-CC-:B------:R-:W-:Y:S01]  /*20400*/  FFMA.FTZ R114, R193, R134.reuse, -R146.reuse ;  /* 0x00000086c1727223 */ /* 0x180fe20000010892 */
[C---:B------:R-:W-:Y:S04]  /*20410*/  HMMA.16816.F32.BF16 R36, R128.reuse, R48, R36 ;  /* 0x000000308024723c */ /* 0x040fe80000041824 */
[----:B------:R-:W-:Y:S01]  /*20420*/  MUFU.EX2 R180, R180 ;  /* 0x000000b400b47308 */ /* 0x000fe20000000800 */
[----:B------:R-:W-:Y:S01]  /*20430*/  FFMA.FTZ R115, R192, R134, -R146 ;  /* 0x00000086c0737223 */ /* 0x000fe20000010892 */
[C---:B------:R-:W-:Y:S01]  /*20440*/  FFMA.FTZ R144, R132.reuse, R201, R144 ;  /* 0x000000c984907223 */ /* 0x040fe20000010090 */
[C---:B----4-:R-:W-:Y:S01]  /*20450*/  FFMA.FTZ R145, R133.reuse, R200, R145 ;  /* 0x000000c885917223 */ /* 0x050fe20000010091 */
        /* <DEDUP_REMOVED lines=14> */
[-CC-:B------:R-:W-:Y:S02]  /*20540*/  FFMA.FTZ R143, R143, R134.reuse, -R150.reuse ;  /* 0x000000868f8f7223 */ /* 0x180fe40000010896 */
[----:B------:R-:W-:Y:S01]  /*20550*/  MUFU.EX2 R186, R186 ;  /* 0x000000ba00ba7308 */ /* 0x000fe20000000800 */
[----:B------:R-:W-:Y:S01]  /*20560*/  FFMA.FTZ R150, R140, R134, -R150 ;  /* 0x000000868c967223 */ /* 0x000fe20000010896 */
        /* <DEDUP_REMOVED lines=11> */
[--C-:B------:R-:W-:Y:S01]  /*20620*/  FFMA.FTZ R140, R135, R134, -R146.reuse ;  /* 0x00000086878c7223 */ /* 0x100fe20000010892 */
[C---:B-1----:R-:W-:Y:S06]  /*20630*/  HMMA.16816.F32.BF16 R60, R128.reuse, R88, R60 ;  /* 0x00000058803c723c */ /* 0x042fec000004183c */
[----:B------:R-:W-:Y:S01]  /*20640*/  MUFU.EX2 R107, R107 ;  /* 0x0000006b006b7308 */ /* 0x000fe20000000800 */
[C---:B------:R-:W-:Y:S01]  /*20650*/  FMUL.FTZ R66, R132.reuse, R70 ;  /* 0x0000004684427220 */ /* 0x040fe20000410000 */
[----:B------:R-:W-:Y:S03]  /*20660*/  FMUL.FTZ R67, R132, R71 ;  /* 0x0000004784437220 */ /* 0x000fe60000410000 */
[----:B------:R-:W-:Y:S01]  /*20670*/  FFMA.FTZ R146, R3, R134, -R146 ;  /* 0x0000008603927223 */ /* 0x000fe20000010892 */
[----:B------:R-:W-:Y:S01]  /*20680*/  FADD.FTZ R144, R141, R144 ;  /* 0x000000908d907221 */ /* 0x000fe20000010000 */
[----:B------:R-:W-:Y:S03]  /*20690*/  FADD.FTZ R145, R142, R145 ;  /* 0x000000918e917221 */ /* 0x000fe60000010000 */
        /* <DEDUP_REMOVED lines=8> */
[----:B------:R-:W-:Y:S07]  /*20720*/  FADD.FTZ R137, R137, R145 ;  /* 0x0000009189897221 */ /* 0x000fee0000010000 */
[----:B------:R-:W2:Y:S01]  /*20730*/  MUFU.EX2 R113, R113 ;  /* 0x0000007100717308 */ /* 0x000ea20000000800 */
[C---:B-1----:R-:W-:Y:S01]  /*20740*/  F2FP.BF16.F32.PACK_AB R69, R106.reuse, R107 ;  /* 0x0000006b6a45723e */ /* 0x042fe200000010ff */
[----:B------:R-:W-:Y:S01]  /*20750*/  FADD.FTZ R107, R107, R139 ;  /* 0x0000008b6b6b7221 */ /* 0x000fe20000010000 */
[----:B------:R-:W-:Y:S03]  /*20760*/  FADD.FTZ R137, R105, R137 ;  /* 0x0000008969897221 */ /* 0x000fe60000010000 */
[----:B------:R-:W-:Y:S01]  /*20770*/  FADD.FTZ R107, R106, R107 ;  /* 0x0000006b6a6b7221 */ /* 0x000fe20000010000 */
        /* <DEDUP_REMOVED lines=59> */
[----:B------:R-:W-:Y:S01]  /*20b30*/  FADD.FTZ R170, R170, R115 ;  /* 0x00000073aaaa7221 */ /* 0x000fe20000010000 */
[----:B------:R-:W-:Y:S01]  /*20b40*/  FADD.FTZ R165, R174, R165 ;  /* 0x000000a5aea57221 */ /* 0x000fe20000010000 */
[----:B------:R-:W-:Y:S02]  /*20b50*/  IADD3 R3, R249, -0x1, RZ ;  /* 0xfffffffff9037810 */ /* 0x000fe40007ffe0ff */
[----:B------:R-:W-:Y:S01]  /*20b60*/  FADD.FTZ R170, R169, R170 ;  /* 0x000000aaa9aa7221 */ /* 0x000fe20000010000 */
[C---:B----4-:R-:W-:Y:S04]  /*20b70*/  HMMA.16816.F32.BF16 R4, R68.reuse, R76, R4 ;  /* 0x0000004c4404723c */ /* 0x050fe80000041804 */
[----:B------:R-:W-:Y:S01]  /*20b80*/  MUFU.EX2 R159, R159 ;  /* 0x0000009f009f7308 */ /* 0x000fe20000000800 */
[----:B------:R-:W-:Y:S01]  /*20b90*/  FADD.FTZ R165, R175, R165 ;  /* 0x000000a5afa57221 */ /* 0x000fe20000010000 */
[----:B------:R-:W-:Y:S01]  /*20ba0*/  FADD.FTZ R170, R177, R170 ;  /* 0x000000aab1aa7221 */ /* 0x000fe20000010000 */
[----:B------:R-:W-:Y:S01]  /*20bb0*/  MOV R249, R3 ;  /* 0x0000000300f97202 */ /* 0x000fe20000000f00 */
[C---:B------:R-:W-:Y:S01]  /*20bc0*/  HMMA.16816.F32.BF16 R8, R68.reuse, R78, R8 ;  /* 0x0000004e4408723c */ /* 0x040fe20000041808 */
[----:B------:R-:W4:Y:S05]  /*20bd0*/  LDSM.16.MT88.4 R76, [R226+0x11000] ;  /* 0x01100000e24c783b */ /* 0x000f2a0000004200 */
[----:B------:R-:W-:Y:S01]  /*20be0*/  MUFU.EX2 R158, R158 ;  /* 0x0000009e009e7308 */ /* 0x000fe20000000800 */
[C---:B------:R-:W-:Y:S06]  /*20bf0*/  HMMA.16816.F32.BF16 R12, R68.reuse, R88, R12 ;  /* 0x00000058440c723c */ /* 0x040fec000004180c */
[C---:B------:R-:W-:Y:S01]  /*20c00*/  HMMA.16816.F32.BF16 R16, R68.reuse, R90, R16 ;  /* 0x0000005a4410723c */ /* 0x040fe20000041810 */
[----:B------:R-:W-:Y:S02]  /*20c10*/  LDSM.16.MT88.4 R88, [R224+0x11000] ;  /* 0x01100000e058783b */ /* 0x000fe40000004200 */
[----:B------:R-:W-:Y:S03]  /*20c20*/  MUFU.EX2 R157, R157 ;  /* 0x0000009d009d7308 */ /* 0x000fe60000000800 */
[C---:B-1----:R-:W-:Y:S07]  /*20c30*/  HMMA.16816.F32.BF16 R20, R68.reuse, R80, R20 ;  /* 0x000000504414723c */ /* 0x042fee0000041814 */
        /* <DEDUP_REMOVED lines=23> */
[----:B------:R-:W-:Y:S03]  /*20db0*/  MUFU.EX2 R146, R146 ;  /* 0x0000009200927308 */ /* 0x000fe60000000800 */
[----:B------:R-:W-:Y:S01]  /*20dc0*/  FADD.FTZ R180, R180, R165 ;  /* 0x000000a5b4b47221 */ /* 0x000fe20000010000 */
[C---:B------:R-:W-:Y:S06]  /*20dd0*/  HMMA.16816.F32.BF16 R60, R68.reuse, R88, R60 ;  /* 0x00000058443c723c */ /* 0x040fec000004183c */
[----:B------:R-:W5:Y:S01]  /*20de0*/  MUFU.EX2 R143, R143 ;  /* 0x0000008f008f7308 */ /* 0x000f620000000800 */
[----:B------:R-:W-:Y:S01]  /*20df0*/  FADD.FTZ R180, R182, R180 ;  /* 0x000000b4b6b47221 */ /* 0x000fe20000010000 */
[----:B------:R-:W-:Y:S01]  /*20e00*/  HMMA.16816.F32.BF16 R64, R68, R90, R64 ;  /* 0x0000005a4440723c */ /* 0x000fe20000041840 */
[----:B------:R-:W1:Y:S02]  /*20e10*/  LDSM.16.MT88.4 R68, [R228+0x11800] ;  /* 0x01180000e444783b */ /* 0x000e640000004200 */
[----:B--2---:R-:W-:Y:S03]  /*20e20*/  FADD.FTZ R180, R189, R180 ;  /* 0x000000b4bdb47221 */ /* 0x004fe60000010000 */
[C---:B---3--:R-:W-:Y:S02]  /*20e30*/  HMMA.16816.F32.BF16 R4, R72.reuse, R84, R4 ;  /* 0x000000544804723c */ /* 0x048fe40000041804 */
[----:B------:R-:W2:Y:S01]  /*20e40*/  MUFU.EX2 R140, R140 ;  /* 0x0000008c008c7308 */ /* 0x000ea20000000800 */
[----:B------:R-:W-:Y:S02]  /*20e50*/  LDSM.16.MT88.4 R88, [R225+0x11800] ;  /* 0x01180000e158783b */ /* 0x000fe40000004200 */
[----:B------:R-:W-:Y:S01]  /*20e60*/  FADD.FTZ R181, R181, R170 ;  /* 0x000000aab5b57221 */ /* 0x000fe20000010000 */
[C---:B------:R-:W-:Y:S06]  /*20e70*/  HMMA.16816.F32.BF16 R8, R72.reuse, R86, R8 ;  /* 0x000000564808723c */ /* 0x040fec0000041808 */
[----:B------:R-:W-:Y:S01]  /*20e80*/  MUFU.EX2 R151, R151 ;  /* 0x0000009700977308 */ /* 0x000fe20000000800 */
[----:B------:R-:W3:Y:S01]  /*20e90*/  LDSM.16.MT88.4 R84, [R226+0x11800] ;  /* 0x01180000e254783b */ /* 0x000ee20000004200 */
[C---:B------:R-:W-:Y:S03]  /*20ea0*/  HMMA.16816.F32.BF16 R12, R72.reuse, R92, R12 ;  /* 0x0000005c480c723c */ /* 0x040fe6000004180c */
[----:B-----5:R-:W-:Y:S03]  /*20eb0*/  F2FP.BF16.F32.PACK_AB R134, R150, R143 ;  /* 0x0000008f9686723e */ /* 0x020fe600000010ff */
[C---:B------:R-:W-:Y:S01]  /*20ec0*/  HMMA.16816.F32.BF16 R16, R72.reuse, R94, R16 ;  /* 0x0000005e4810723c */ /* 0x040fe20000041810 */
[----:B------:R-:W5:Y:S01]  /*20ed0*/  LDSM.16.MT88.4 R92, [R224+0x11800] ;  /* 0x01180000e05c783b */ /* 0x000f620000004200 */
[----:B------:R-:W1:Y:S03]  /*20ee0*/  MUFU.EX2 R149, R149 ;  /* 0x0000009500957308 */ /* 0x000e660000000800 */
[----:B--2---:R-:W-:Y:S01]  /*20ef0*/  F2FP.BF16.F32.PACK_AB R135, R146, R140 ;  /* 0x0000008c9287723e */ /* 0x004fe200000010ff */
[C---:B----4-:R-:W-:Y:S06]  /*20f00*/  HMMA.16816.F32.BF16 R20, R72.reuse, R76, R20 ;  /* 0x0000004c4814723c */ /* 0x050fec0000041814 */
[----:B------:R-:W-:Y:S01]  /*20f10*/  MUFU.EX2 R148, R148 ;  /* 0x0000009400947308 */ /* 0x000fe20000000800 */
[----:B------:R-:W-:Y:S01]  /*20f20*/  FADD.FTZ R181, R185, R181 ;  /* 0x000000b5b9b57221 */ /* 0x000fe20000010000 */
[C---:B------:R-:W-:Y:S01]  /*20f30*/  HMMA.16816.F32.BF16 R24, R72.reuse, R78, R24 ;  /* 0x0000004e4818723c */ /* 0x040fe20000041818 */
[----:B------:R-:W2:Y:S02]  /*20f40*/  LDSM.16.MT88.4 R76, [R228+0xe000] ;  /* 0x00e00000e44c783b */ /* 0x000ea40000004200 */
[----:B------:R-:W-:Y:S03]  /*20f50*/  FADD.FTZ R181, R186, R181 ;  /* 0x000000b5bab57221 */ /* 0x000fe60000010000 */
[C---:B-1----:R-:W-:Y:S02]  /*20f60*/  HMMA.16816.F32.BF16 R28, R72.reuse, R80, R28 ;  /* 0x00000050481c723c */ /* 0x042fe4000004181c */
[----:B------:R-:W1:Y:S03]  /*20f70*/  MUFU.EX2 R147, R147 ;  /* 0x0000009300937308 */ /* 0x000e660000000800 */
[----:B------:R-:W-:Y:S01]  /*20f80*/  F2FP.BF16.F32.PACK_AB R132, R149, R151 ;  /* 0x000000979584723e */ /* 0x000fe200000010ff */
[C---:B------:R-:W-:Y:S01]  /*20f90*/  HMMA.16816.F32.BF16 R32, R72.reuse, R82, R32 ;  /* 0x000000524820723c */ /* 0x040fe20000041820 */
[----:B------:R-:W4:Y:S05]  /*20fa0*/  LDSM.16.MT88.4 R80, [R226+0xe000] ;  /* 0x00e00000e250783b */ /* 0x000f2a0000004200 */
[C---:B------:R-:W-:Y:S06]  /*20fb0*/  HMMA.16816.F32.BF16 R36, R72.reuse, R68, R36 ;  /* 0x000000444824723c */ /* 0x040fec0000041824 */
        /* <DEDUP_REMOVED lines=11> */
[----:B-1----:R-:W-:Y:S01]  /*21070*/  F2FP.BF16.F32.PACK_AB R133, R147, R148 ;  /* 0x000000949385723e */ /* 0x002fe200000010ff */
[C---:B-----5:R-:W-:Y:S05]  /*21080*/  HMMA.16816.F32.BF16 R60, R72.reuse, R92, R60 ;  /* 0x0000005c483c723c */ /* 0x060fea000004183c */
[----:B------:R-:W-:Y:S01]  /*21090*/  FADD.FTZ R188, R188, R180 ;  /* 0x000000b4bcbc7221 */ /* 0x000fe20000010000 */
[----:B------:R-:W-:Y:S01]  /*210a0*/  HMMA.16816.F32.BF16 R64, R72, R94, R64 ;  /* 0x0000005e4840723c */ /* 0x000fe20000041840 */
[----:B------:R-:W1:Y:S04]  /*210b0*/  LDSM.16.MT88.4 R72, [R224+0xe000] ;  /* 0x00e00000e048783b */ /* 0x000e680000004200 */
[----:B------:R-:W-:Y:S01]  /*210c0*/  FADD.FTZ R188, R183, R188 ;  /* 0x000000bcb7bc7221 */ /* 0x000fe20000010000 */
[C---:B--2---:R-:W-:Y:S03]  /*210d0*/  HMMA.16816.F32.BF16 R4, R68.reuse, R76, R4 ;  /* 0x0000004c4404723c */ /* 0x044fe60000041804 */
[----:B------:R-:W-:Y:S02]  /*210e0*/  LDSM.16.MT88.4 R92, [R225+0x12000] ;  /* 0x01200000e15c783b */ /* 0x000fe40000004200 */
[----:B------:R-:W-:Y:S01]  /*210f0*/  FADD.FTZ R188, R179, R188 ;  /* 0x000000bcb3bc7221 */ /* 0x000fe20000010000 */
[C---:B------:R-:W-:Y:S05]  /*21100*/  HMMA.16816.F32.BF16 R8, R68.reuse, R78, R8 ;  /* 0x0000004e4408723c */ /* 0x040fea0000041808 */
[----:B------:R-:W2:Y:S01]  /*21110*/  LDSM.16.MT88.4 R76, [R228+0x12000] ;  /* 0x01200000e44c783b */ /* 0x000ea20000004200 */
[C---:B----4-:R-:W-:Y:S05]  /*21120*/  HMMA.16816.F32.BF16 R12, R68.reuse, R80, R12 ;  /* 0x00000050440c723c */ /* 0x050fea000004180c */
[----:B------:R-:W-:Y:S01]  /*21130*/  FADD.FTZ R187, R187, R181 ;  /* 0x000000b5bbbb7221 */ /* 0x000fe20000010000 */
[C---:B------:R-:W-:Y:S01]  /*21140*/  HMMA.16816.F32.BF16 R16, R68.reuse, R82, R16 ;  /* 0x000000524410723c */ /* 0x040fe20000041810 */
[----:B------:R-:W4:Y:S04]  /*21150*/  LDSM.16.MT88.4 R80, [R228+0xe800] ;  /* 0x00e80000e450783b */ /* 0x000f280000004200 */
[----:B------:R-:W-:Y:S01]  /*21160*/  FADD.FTZ R187, R184, R187 ;  /* 0x000000bbb8bb7221 */ /* 0x000fe20000010000 */
[C---:B---3--:R-:W-:Y:S05]  /*21170*/  HMMA.16816.F32.BF16 R20, R68.reuse, R84, R20 ;  /* 0x000000544414723c */ /* 0x048fea0000041814 */
[----:B------:R-:W-:Y:S01]  /*21180*/  FADD.FTZ R187, R176, R187 ;  /* 0x000000bbb0bb7221 */ /* 0x000fe20000010000 */
[C---:B------:R-:W-:Y:S01]  /*21190*/  HMMA.16816.F32.BF16 R24, R68.reuse, R86, R24 ;  /* 0x000000564418723c */ /* 0x040fe20000041818 */
[----:B------:R-:W3:Y:S04]  /*211a0*/  LDSM.16.MT88.4 R84, [R226+0xe800] ;  /* 0x00e80000e254783b */ /* 0x000ee80000004200 */
[----:B------:R-:W-:Y:S01]  /*211b0*/  FADD.FTZ R178, R178, R187 ;  /* 0x000000bbb2b27221 */ /* 0x000fe20000010000 */
[C---:B-1----:R-:W-:Y:S05]  /*211c0*/  HMMA.16816.F32.BF16 R28, R68.reuse, R72, R28 ;  /* 0x00000048441c723c */ /* 0x042fea000004181c */
[----:B------:R-:W-:Y:S01]  /*211d0*/  FADD.FTZ R178, R171, R178 ;  /* 0x000000b2abb27221 */ /* 0x000fe20000010000 */
[C---:B------:R-:W-:Y:S05]  /*211e0*/  HMMA.16816.F32.BF16 R32, R68.reuse, R74, R32 ;  /* 0x0000004a4420723c */ /* 0x040fea0000041820 */
[----:B------:R-:W-:Y:S01]  /*211f0*/  F2FP.BF16.F32.PACK_AB R72, R172, R173 ;  /* 0x000000adac48723e */ /* 0x000fe200000010ff */
[C---:B------:R-:W-:Y:S01]  /*21200*/  FADD.FTZ R178, R168.reuse, R178 ;  /* 0x000000b2a8b27221 */ /* 0x040fe20000010000 */
[----:B------:R-:W-:Y:S01]  /*21210*/  F2FP.BF16.F32.PACK_AB R73, R168, R171 ;  /* 0x000000aba849723e */ /* 0x000fe200000010ff */
[----:B------:R-:W-:Y:S01]  /*21220*/  FADD.FTZ R173, R173, R188 ;  /* 0x000000bcadad7221 */ /* 0x000fe20000010000 */
[C---:B--2---:R-:W-:Y:S03]  /*21230*/  HMMA.16816.F32.BF16 R36, R68.reuse, R76, R36 ;  /* 0x0000004c4424723c */ /* 0x044fe60000041824 */
        /* <DEDUP_REMOVED lines=19> */
[----:B------:R-:W2:Y:S04]  /*21370*/  LDSM.16.MT88.4 R68, [R228+0x12800] ;  /* 0x01280000e444783b */ /* 0x000ea80000004200 */
[C---:B------:R-:W-:Y:S01]  /*21380*/  FADD.FTZ R166, R158.reuse, R166 ;  /* 0x000000a69ea67221 */ /* 0x040fe20000010000 */
        /* <DEDUP_REMOVED lines=45> */
[C---:B--2---:R-:W-:Y:S05]  /*21660*/  HMMA.16816.F32.BF16 R28, R68.reuse, R80, R28 ;  /* 0x00000050441c723c */ /* 0x044fea000004181c */
[----:B------:R-:W-:Y:S01]  /*21670*/  FADD.FTZ R148, R147, R148 ;  /* 0x0000009493947221 */ /* 0x000fe20000010000 */
[C---:B------:R-:W-:Y:S01]  /*21680*/  HMMA.16816.F32.BF16 R32, R68.reuse, R82, R32 ;  /* 0x000000524420723c */ /* 0x040fe20000041820 */
[----:B------:R-:W2:Y:S04]  /*21690*/  LDSM.16.MT88.4 R80, [R224+0x13000] ;  /* 0x01300000e050783b */ /* 0x000ea80000004200 */
[----:B------:R-:W-:Y:S01]  /*216a0*/  FADD.FTZ R148, R140, R148 ;  /* 0x000000948c947221 */ /* 0x000fe20000010000 */
        /* <DEDUP_REMOVED lines=13> */
[----:B------:R-:W-:Y:S01]  /*21780*/  FADD.FTZ R5, R146, R148 ;  /* 0x0000009492057221 */ /* 0x000fe20000010000 */
[C---:B------:R-:W-:Y:S04]  /*21790*/  HMMA.16816.F32.BF16 R120, R132.reuse, R116, R12 ;  /* 0x000000748478723c */ /* 0x040fe8000004180c */
[----:B------:R4:W-:Y:S01]  /*217a0*/  STL [R1+0x4], R5 ;  /* 0x0000040501007387 */ /* 0x0009e20000100800 */
[----:B------:R-:W-:Y:S01]  /*217b0*/  FADD.FTZ R4, R150, R155 ;  /* 0x0000009b96047221 */ /* 0x000fe20000010000 */
[C---:B------:R-:W-:Y:S04]  /*217c0*/  HMMA.16816.F32.BF16 R116, R132.reuse, R118, R16 ;  /* 0x000000768474723c */ /* 0x040fe80000041810 */
[----:B------:R4:W-:Y:S02]  /*217d0*/  STL [R1+0x8], R4 ;  /* 0x0000080401007387 */ /* 0x0009e40000100800 */
        /* <DEDUP_REMOVED lines=8> */
[C---:B-1----:R-:W-:Y:S06]  /*21860*/  HMMA.16816.F32.BF16 R80, R132.reuse, R76, R52 ;  /* 0x0000004c8450723c */ /* 0x042fec0000041834 */
[C---:B------:R-:W-:Y:S06]  /*21870*/  HMMA.16816.F32.BF16 R76, R132.reuse, R78, R56 ;  /* 0x0000004e844c723c */ /* 0x040fec0000041838 */
[C---:B--2---:R-:W-:Y:S06]  /*21880*/  HMMA.16816.F32.BF16 R72, R132.reuse, R68, R60 ;  /* 0x000000448448723c */ /* 0x044fec000004183c */
[----:B------:R-:W-:Y:S07]  /*21890*/  HMMA.16816.F32.BF16 R68, R132, R70, R64 ;  /* 0x000000468444723c */ /* 0x000fee0000041840 */
[----:B------:R-:W-:Y:S04]  /*218a0*/  MOV R133, R0 ;  /* 0x0000000000857202 */ /* 0x000fe80000000f00 */
[----:B------:R-:W-:Y:S01]  /*218b0*/  MOV R132, R2 ;  /* 0x0000000200847202 */ /* 0x000fe20000000f00 */
[----:B------:R-:W-:Y:S01]  /*218c0*/  @!UPT UIADD3 URZ, URZ, URZ, URZ ;  /* 0x0000003f3f3ff290 */ /* 0x000fe2000fffe03f */
[----:B----4-:R-:W-:Y:S11]  /*218d0*/  @P0 BRA `(.L_x_2977) ;  /* 0xffffffb4005c0947 */ /* 0x010ff6000383ffff */
.L_x_2968:
[----:B------:R1:W5:Y:S04]  /*218e0*/  LDL R15, [R1+0x8] ;  /* 0x00000800010f7983 */ /* 0x0003680000100800 */
[----:B------:R1:W5:Y:S01]  /*218f0*/  LDL R14, [R1+0x4] ;  /* 0x00000400010e7983 */ /* 0x0003620000100800 */
        /* <DEDUP_REMOVED lines=14> */
.L_x_2994:
[----:B----4-:R-:W-:Y:S01]  /*219e0*/  FADD.FTZ R3, R7, R3 ;  /* 0x0000000307037221 */ /* 0x010fe20000010000 */
[----:B------:R-:W-:Y:S01]  /*219f0*/  MOV R5, 0x3f800000 ;  /* 0x3f80000000057802 */ /* 0x000fe20000000f00 */
[----:B---3--:R-:W2:Y:S01]  /*21a00*/  S2R R7, SR_TID.X ;  /* 0x0000000000077919 */ /* 0x008ea20000002100 */
[----:B------:R-:W3:Y:S01]  /*21a10*/  S2UR UR4, SR_CgaCtaId ;  /* 0x00000000000479c3 */ /* 0x000ee20000008800 */
        /* <DEDUP_REMOVED lines=8> */
[----:B---3--:R-:W-:Y:S01]  /*21aa0*/  ULEA UR4, UR4, UR5, 0x18 ;  /* 0x0000000504047291 */ /* 0x008fe2000f8ec03f */
[----:B------:R-:W-:-:S02]  /*21ab0*/  R2UR UR5, R9 ;  /* 0x00000000090572ca */ /* 0x000fc400000e0000 */
[----:B--2---:R-:W-:Y:S01]  /*21ac0*/  SHF.R.S32.HI R11, RZ, 0x1f, R7 ;  /* 0x0000001fff0b7819 */ /* 0x004fe20000011407 */
[C---:B----4-:R-:W-:Y:S01]  /*21ad0*/  FMUL.FTZ R128, R4.reuse, R128 ;  /* 0x0000008004807220 */ /* 0x050fe20000410000 */
[C---:B------:R-:W-:Y:S01]  /*21ae0*/  FMUL.FTZ R129, R4.reuse, R129 ;  /* 0x0000008104817220 */ /* 0x040fe20000410000 */
[C---:B------:R-:W-:Y:S01]  /*21af0*/  FMUL.FTZ R124, R4.reuse, R124 ;  /* 0x0000007c047c7220 */ /* 0x040fe20000410000 */
[----:B------:R-:W-:Y:S01]  /*21b00*/  LEA.HI R14, R11, R7, RZ, 0x2 ;  /* 0x000000070b0e7211 */ /* 0x000fe200078f10ff */
[C---:B------:R-:W-:Y:S01]  /*21b10*/  FMUL.FTZ R125, R4.reuse, R125 ;  /* 0x0000007d047d7220 */ /* 0x040fe20000410000 */
[C---:B------:R-:W-:Y:S01]  /*21b20*/  FMUL.FTZ R120, R4.reuse, R120 ;  /* 0x0000007804787220 */ /* 0x040fe20000410000 */
        /* <DEDUP_REMOVED lines=33> */
[--C-:B------:R-:W-:Y:S01]  /*21d40*/  SHF.R.S32.HI R15, RZ, 0x2, R14.reuse ;  /* 0x00000002ff0f7819 */ /* 0x100fe2000001140e */
[C---:B------:R-:W-:Y:S01]  /*21d50*/  FMUL.FTZ R116, R4.reuse, R116 ;  /* 0x0000007404747220 */ /* 0x040fe20000410000 */
        /* <DEDUP_REMOVED lines=45> */
[C---:B------:R-:W-:Y:S01]  /*22030*/  FMUL.FTZ R77, R4.reuse, R77 ;  /* 0x0000004d044d7220 */ /* 0x040fe20000410000 */
[----:B------:R-:W-:Y:S01]  /*22040*/  F2FP.BF16.F32.PACK_AB R130, R131, R130 ;  /* 0x000000828382723e */ /* 0x000fe200000010ff */
[----:B------:R-:W-:Y:S01]  /*22050*/  FMUL.FTZ R72, R4, R72 ;  /* 0x0000004804487220 */ /* 0x000fe20000410000 */
[----:B------:R-:W-:Y:S01]  /*22060*/  F2FP.BF16.F32.PACK_AB R124, R125, R124 ;  /* 0x0000007c7d7c723e */ /* 0x000fe200000010ff */
[----:B------:R-:W-:Y:S01]  /*22070*/  IMAD.IADD R20, R14, 0x1, R18 ;  /* 0x000000010e147824 */ /* 0x000fe200078e0212 */
[----:B------:R-:W-:Y:S01]  /*22080*/  F2FP.BF16.F32.PACK_AB R126, R127, R126 ;  /* 0x0000007e7f7e723e */ /* 0x000fe200000010ff */
[----:B------:R-:W-:Y:S01]  /*22090*/  STS [R14+0x400], R130 ;  /* 0x000400820e007388 */ /* 0x000fe20000000800 */
[----:B------:R-:W-:Y:S01]  /*220a0*/  ISETP.NE.AND P0, PT, R245, -0x1, PT ;  /* 0xfffffffff500780c */ /* 0x000fe20003f05270 */
[C---:B------:R-:W-:Y:S01]  /*220b0*/  FMUL.FTZ R73, R4.reuse, R73 ;  /* 0x0000004904497220 */ /* 0x040fe20000410000 */
        /* <DEDUP_REMOVED lines=48> */
[----:B------:R-:W-:Y:S01]  /*223c0*/  STS [R14+0x2400], R98 ;  /* 0x002400620e007388 */ /* 0x000fe20000000800 */
[----:B------:R-:W-:Y:S02]  /*223d0*/  F2FP.BF16.F32.PACK_AB R74, R75, R74 ;  /* 0x0000004a4b4a723e */ /* 0x000fe400000010ff */
[----:B------:R-:W-:Y:S01]  /*223e0*/  @!P0 R2UR UR8, R8 ;  /* 0x00000000080882ca */ /* 0x000fe200000e0000 */
[----:B------:R-:W-:Y:S01]  /*223f0*/  STS [R17+0x2000], R92 ;  /* 0x0020005c11007388 */ /* 0x000fe20000000800 */
[----:B------:R-:W-:Y:S02]  /*22400*/  @!P0 R2UR UR9, R9 ;  /* 0x00000000090982ca */ /* 0x000fe400000e0000 */
[----:B------:R-:W-:Y:S01]  /*22410*/  F2FP.BF16.F32.PACK_AB R4, R4, R68 ;  /* 0x000000440404723e */ /* 0x000fe200000010ff */
[----:B------:R-:W-:Y:S01]  /*22420*/  STS [R17+0x2400], R94 ;  /* 0x0024005e11007388 */ /* 0x000fe20000000800 */
[----:B------:R-:W-:-:S03]  /*22430*/  F2FP.BF16.F32.PACK_AB R70, R71, R70 ;  /* 0x000000464746723e */ /* 0x000fc600000010ff */
[----:B------:R-:W-:Y:S04]  /*22440*/  STS [R19+0x2000], R88 ;  /* 0x0020005813007388 */ /* 0x000fe80000000800 */
[----:B------:R-:W-:Y:S04]  /*22450*/  STS [R19+0x2400], R90 ;  /* 0x0024005a13007388 */ /* 0x000fe80000000800 */
        /* <DEDUP_REMOVED lines=10> */
[----:B-1----:R-:W4:Y:S04]  /*22500*/  @!P0 LD.E.64 R14, desc[UR8][R12.64+0x80] ;  /* 0x000080080c0e8980 */ /* 0x002f28000c101b00 */
[----:B------:R-:W4:Y:S04]  /*22510*/  LD.E.64 R40, desc[UR10][R12.64+0x88] ;  /* 0x0000880a0c287980 */ /* 0x000f28000c101b00 */
[----:B--2---:R-:W2:Y:S01]  /*22520*/  LD.E.U8 R4, desc[UR4][R12.64+0x1c8] ;  /* 0x0001c8040c047980 */ /* 0x004ea2000c101100 */
[----:B------:R-:W1:Y:S01]  /*22530*/  @P4 MUFU.LG2 R20, R10 ;  /* 0x0000000a00144308 */ /* 0x000e620000000c00 */
[----:B------:R-:W-:Y:S02]  /*22540*/  BSSY B0, `(.L_x_2979) ;  /* 0x0000027000007945 */ /* 0x000fe40003800000 */
[----:B---3--:R3:W5:Y:S05]  /*22550*/  LD.E.64 R18, desc[UR4][R12.64+0x90] ;  /* 0x000090040c127980 */ /* 0x00876a000c101b00 */
[----:B------:R3:W3:Y:S01]  /*22560*/  @P3 MUFU.LG2 R17, R3 ;  /* 0x0000000300113308 */ /* 0x0006e20000000c00 */
[----:B-1----:R-:W-:Y:S01]  /*22570*/  @P4 FMUL.FTZ R20, R20, 0.69314718246459960938 ;  /* 0x3f31721814144820 */ /* 0x002fe20000410000 */
[----:B---3--:R-:W-:Y:S01]  /*22580*/  @!P0 SHF.R.S32.HI R3, RZ, 0x1f, R242 ;  /* 0x0000001fff038819 */ /* 0x008fe200000114f2 */
[----:B------:R-:W-:Y:S01]  /*22590*/  @P3 FMUL.FTZ R17, R17, 0.69314718246459960938 ;  /* 0x3f31721811113820 */ /* 0x000fe20000410000 */
[----:B----4-:R-:W-:-:S02]  /*225a0*/  @!P0 IMAD R15, R15, R242, RZ ;  /* 0x000000f20f0f8224 */ /* 0x010fc400078e02ff */
[----:B------:R-:W-:-:S04]  /*225b0*/  @!P0 IMAD.WIDE.U32 R24, R14, R242, RZ ;  /* 0x000000f20e188225 */ /* 0x000fc800078e00ff */
[-C--:B------:R-:W-:Y:S02]  /*225c0*/  @P0 IMAD R10, R41, R245.reuse, RZ ;  /* 0x000000f5290a0224 */ /* 0x080fe400078e02ff */
[----:B------:R-:W-:Y:S01]  /*225d0*/  @P0 IMAD.WIDE.U32 R22, R40, R245, RZ ;  /* 0x000000f528160225 */ /* 0x000fe200078e00ff */
[----:B--2---:R-:W-:-:S03]  /*225e0*/  ISETP.NE.AND P1, PT, R4, RZ, PT ;  /* 0x000000ff0400720c */ /* 0x004fc60003f25270 */
[----:B------:R-:W-:Y:S01]  /*225f0*/  @!P0 IMAD R15, R14, R3, R15 ;  /* 0x000000030e0f8224 */ /* 0x000fe200078e020f */
[----:B------:R-:W-:Y:S01]  /*22600*/  MOV R3, 0x7f800000 ;  /* 0x7f80000000037802 */ /* 0x000fe20000000f00 */
[----:B------:R-:W-:Y:S01]  /*22610*/  IMAD.MOV.U32 R4, RZ, RZ, 0x7f800000 ;  /* 0x7f800000ff047424 */ /* 0x000fe200078e00ff */
[----:B------:R-:W-:Y:S01]  /*22620*/  @P0 IADD3 R10, R23, R10, RZ ;  /* 0x0000000a170a0210 */ /* 0x000fe20007ffe0ff */
[C---:B------:R-:W-:Y:S01]  /*22630*/  @P4 FFMA.FTZ R3, R6.reuse, R2, R20 ;  /* 0x0000000206034223 */ /* 0x040fe20000010014 */
[----:B------:R-:W-:Y:S01]  /*22640*/  @P0 MOV R14, R22 ;  /* 0x00000016000e0202 */ /* 0x000fe20000000f00 */
        /* <DEDUP_REMOVED lines=14> */
.L_x_2980:
        /* <DEDUP_REMOVED lines=8> */
.L_x_2981:
[----:B------:R-:W-:Y:S05]  /*227b0*/  BSYNC B0 ;  /* 0x0000000000007941 */ /* 0x000fea0003800000 */
.L_x_2979:
[----:B------:R-:W1:Y:S01]  /*227c0*/  S2R R6, SR_TID.X ;  /* 0x0000000000067919 */ /* 0x000e620000002100 */
[----:B------:R-:W-:Y:S02]  /*227d0*/  LOP3.LUT R5, R5, 0xffffffe0, RZ, 0xc0, !PT ;  /* 0xffffffe005057812 */ /* 0x000fe400078ec0ff */
[----:B------:R-:W-:Y:S02]  /*227e0*/  LEA.HI R20, R11, R7, RZ, 0x3 ;  /* 0x000000070b147211 */ /* 0x000fe400078f18ff */
[----:B------:R-:W-:Y:S01]  /*227f0*/  R2UR UR4, R8 ;  /* 0x00000000080472ca */ /* 0x000fe200000e0000 */
[----:B------:R-:W-:Y:S01]  /*22800*/  IMAD.IADD R5, R7, 0x1, -R5 ;  /* 0x0000000107057824 */ /* 0x000fe200078e0a05 */
[----:B------:R-:W-:Y:S02]  /*22810*/  R2UR UR5, R9 ;  /* 0x00000000090572ca */ /* 0x000fe400000e0000 */
[----:B------:R-:W-:Y:S02]  /*22820*/  LOP3.LUT R20, R20, 0xfffffff8, RZ, 0xc0, !PT ;  /* 0xfffffff814147812 */ /* 0x000fe400078ec0ff */
[----:B------:R-:W-:-:S03]  /*22830*/  LOP3.LUT P0, RZ, R5, 0x3, RZ, 0xc0, !PT ;  /* 0x0000000305ff7812 */ /* 0x000fc6000780c0ff */
[----:B------:R-:W-:Y:S01]  /*22840*/  IMAD.IADD R20, R7, 0x1, -R20 ;  /* 0x0000000107147824 */ /* 0x000fe200078e0a14 */
[----:B------:R-:W-:-:S03]  /*22850*/  SHF.R.S32.HI R15, RZ, 0x1f, R16 ;  /* 0x0000001fff0f7819 */ /* 0x000fc60000011410 */
[----:B------:R-:W-:Y:S02]  /*22860*/  IMAD.SHL.U32 R20, R20, 0x8, RZ ;  /* 0x0000000814147824 */ /* 0x000fe400078e00ff */
[----:B------:R-:W5:Y:S01]  /*22870*/  LD.E.64 R42, desc[UR4][R12.64+0x70] ;  /* 0x000070040c2a7980 */ /* 0x000f62000c101b00 */
[----:B------:R-:W-:-:S03]  /*22880*/  IMAD.SHL.U32 R11, R243, 0x40, RZ ;  /* 0x00000040f30b7824 */ /* 0x000fc600078e00ff */
[----:B------:R2:W5:Y:S01]  /*22890*/  LD.E.64 R44, desc[UR4][R12.64+0xa0] ;  /* 0x0000a0040c2c7980 */ /* 0x000562000c101b00 */
[----:B------:R-:W-:Y:S05]  /*228a0*/  WARPSYNC.ALL ;  /* 0x0000000000007948 */ /* 0x000fea0003800000 */
[----:B------:R-:W-:Y:S01]  /*228b0*/  BAR.SYNC.DEFER_BLOCKING 0x0 ;  /* 0x0000000000007b1d */ /* 0x000fe20000010000 */
[----:B-----5:R-:W-:Y:S01]  /*228c0*/  IMAD R2, R19, R241, RZ ;  /* 0x000000f113027224 */ /* 0x020fe200078e02ff */
[----:B-1----:R-:W-:Y:S02]  /*228d0*/  SHF.R.S32.HI R5, RZ, 0x1f, R6 ;  /* 0x0000001fff057819 */ /* 0x002fe40000011406 */
[----:B------:R-:W-:-:S02]  /*228e0*/  LEA.HI R15, R15, R16, RZ, 0x2 ;  /* 0x000000100f0f7211 */ /* 0x000fc400078f10ff */
[-C--:B------:R-:W-:Y:S01]  /*228f0*/  LEA.HI R7, R5, R6.reuse, RZ, 0x5 ;  /* 0x0000000605077211 */ /* 0x080fe200078f28ff */
[----:B------:R-:W-:Y:S01]  /*22900*/  BSSY B0, `(.L_x_2982) ;  /* 0x0000036000007945 */ /* 0x000fe20003800000 */
[--C-:B------:R-:W-:Y:S02]  /*22910*/  SHF.R.S32.HI R21, RZ, 0x1f, R20.reuse ;  /* 0x0000001fff157819 */ /* 0x100fe40000011414 */
[----:B------:R-:W-:Y:S02]  /*22920*/  LOP3.LUT R7, R7, 0xffffffe0, RZ, 0xc0, !PT ;  /* 0xffffffe007077812 */ /* 0x000fe400078ec0ff */
[----:B------:R-:W-:Y:S01]  /*22930*/  LOP3.LUT R15, R15, 0xffffffc, RZ, 0xc0, !PT ;  /* 0x0ffffffc0f0f7812 */ /* 0x000fe200078ec0ff */
[----:B------:R-:W-:Y:S01]  /*22940*/  IMAD.WIDE.U32 R20, R40, R11, R20 ;  /* 0x0000000b28147225 */ /* 0x000fe200078e0014 */
[----:B------:R-:W-:-:S03]  /*22950*/  LEA.HI R5, R5, R6, RZ, 0x3 ;  /* 0x0000000605057211 */ /* 0x000fc600078f18ff */
[----:B------:R-:W-:Y:S01]  /*22960*/  IMAD.IADD R7, R6, 0x1, -R7 ;  /* 0x0000000106077824 */ /* 0x000fe200078e0a07 */
[----:B------:R-:W-:Y:S01]  /*22970*/  SHF.R.S32.HI R5, RZ, 0x3, R5 ;  /* 0x00000003ff057819 */ /* 0x000fe20000011405 */
[----:B------:R-:W-:Y:S01]  /*22980*/  IMAD.IADD R15, R16, 0x1, -R15 ;  /* 0x00000001100f7824 */ /* 0x000fe200078e0a0f */
[----:B--2---:R-:W-:Y:S02]  /*22990*/  SHF.R.S32.HI R12, RZ, 0x1f, R241 ;  /* 0x0000001fff0c7819 */ /* 0x004fe400000114f1 */
[----:B------:R-:W-:Y:S02]  /*229a0*/  SHF.R.S32.HI R13, RZ, 0x1f, R11 ;  /* 0x0000001fff0d7819 */ /* 0x000fe4000001140b */
[----:B------:R-:W-:Y:S01]  /*229b0*/  SHF.R.S32.HI R6, RZ, 0x1f, R7 ;  /* 0x0000001fff067819 */ /* 0x000fe20000011407 */
[----:B------:R-:W-:Y:S01]  /*229c0*/  IMAD R2, R18, R12, R2 ;  /* 0x0000000c12027224 */ /* 0x000fe200078e0202 */
[----:B------:R-:W-:Y:S01]  /*229d0*/  IADD3 R16, P1, R14, R20, RZ ;  /* 0x000000140e107210 */ /* 0x000fe20007f3e0ff */
[----:B------:R-:W-:Y:S01]  /*229e0*/  IMAD R12, R41, R11, RZ ;  /* 0x0000000b290c7224 */ /* 0x000fe200078e02ff */
[----:B------:R-:W-:Y:S01]  /*229f0*/  LEA.HI R6, R6, R7, RZ, 0x2 ;  /* 0x0000000706067211 */ /* 0x000fe200078f10ff */
[C---:B------:R-:W-:Y:S01]  /*22a00*/  VIADD R7, R5.reuse, 0x20 ;  /* 0x0000002005077836 */ /* 0x040fe20000000000 */
[----:B------:R1:W2:Y:S01]  /*22a10*/  LDS.128 R36, [R248] ;  /* 0x00000000f8247984 */ /* 0x0002a20000000c00 */
[----:B------:R-:W-:Y:S01]  /*22a20*/  IMAD R12, R40, R13, R12 ;  /* 0x0000000d280c7224 */ /* 0x000fe200078e020c */
[----:B------:R-:W-:Y:S01]  /*22a30*/  SHF.R.S32.HI R6, RZ, 0x2, R6 ;  /* 0x00000002ff067819 */ /* 0x000fe20000011406 */
[----:B------:R-:W-:Y:S01]  /*22a40*/  IMAD.IADD R13, R244, 0x1, -R11 ;  /* 0x00000001f40d7824 */ /* 0x000fe200078e0a0b */
[----:B------:R1:W3:Y:S01]  /*22a50*/  LDS.128 R32, [R248+0x800] ;  /* 0x00080000f8207984 */ /* 0x0002e20000000c00 */
[C---:B------:R-:W-:Y:S01]  /*22a60*/  VIADD R11, R5.reuse, 0x10 ;  /* 0x00000010050b7836 */ /* 0x040fe20000000000 */
[----:B------:R-:W-:Y:S01]  /*22a70*/  IADD3.X R17, R10, R21, R12, P1, !PT ;  /* 0x000000150a117210 */ /* 0x000fe20000ffe40c */
[----:B------:R-:W-:Y:S01]  /*22a80*/  VIADD R10, R5, 0x30 ;  /* 0x00000030050a7836 */ /* 0x000fe20000000000 */
[-C--:B------:R-:W-:Y:S01]  /*22a90*/  ISETP.GE.AND P2, PT, R7, R13.reuse, PT ;  /* 0x0000000d0700720c */ /* 0x080fe20003f46270 */
[----:B------:R-:W-:Y:S01]  /*22aa0*/  IMAD R6, R15, 0x10, R6 ;  /* 0x000000100f067824 */ /* 0x000fe200078e0206 */
[-C--:B------:R-:W-:Y:S01]  /*22ab0*/  ISETP.GE.AND P3, PT, R11, R13.reuse, PT ;  /* 0x0000000d0b00720c */ /* 0x080fe20003f66270 */
[----:B------:R1:W4:Y:S01]  /*22ac0*/  LDS.128 R28, [R248+0x1000] ;  /* 0x00100000f81c7984 */ /* 0x0003220000000c00 */
[----:B------:R-:W-:Y:S01]  /*22ad0*/  ISETP.GE.AND P1, PT, R10, R13, PT ;  /* 0x0000000d0a00720c */ /* 0x000fe20003f26270 */
[----:B------:R-:W-:Y:S01]  /*22ae0*/  IMAD.WIDE.U32 R10, R18, R241, R16 ;  /* 0x000000f1120a7225 */ /* 0x000fe200078e0010 */
[----:B------:R-:W-:Y:S01]  /*22af0*/  ISETP.GE.AND P4, PT, R5, R13, PT ;  /* 0x0000000d0500720c */ /* 0x000fe20003f86270 */
[----:B------:R1:W1:Y:S04]  /*22b00*/  LDS.128 R24, [R248+0x1800] ;  /* 0x00180000f8187984 */ /* 0x0002680000000c00 */
[----:B------:R1:W1:Y:S04]  /*22b10*/  LDS.128 R20, [R248+0x2000] ;  /* 0x00200000f8147984 */ /* 0x0002680000000c00 */
[----:B------:R1:W1:Y:S04]  /*22b20*/  LDS.128 R16, [R248+0x2800] ;  /* 0x00280000f8107984 */ /* 0x0002680000000c00 */
[----:B------:R1:W1:Y:S04]  /*22b30*/  LDS.128 R12, [R248+0x3000] ;  /* 0x00300000f80c7984 */ /* 0x0002680000000c00 */
[----:B------:R-:W1:Y:S01]  /*22b40*/  LDS.128 R248, [R248+0x3800] ;  /* 0x00380000f8f87984 */ /* 0x000e620000000c00 */
[----:B------:R-:W-:Y:S05]  /*22b50*/  @P0 BRA `(.L_x_2983) ;  /* 0x0000000000400947 */ /* 0x000fea0003800000 */
[C---:B------:R-:W-:Y:S02]  /*22b60*/  IMAD R244, R243.reuse, -0x40, R244 ;  /* 0xffffffc0f3f47824 */ /* 0x040fe400078e02f4 */
[C---:B------:R-:W-:Y:S02]  /*22b70*/  VIADD R7, R6.reuse, 0x8 ;  /* 0x0000000806077836 */ /* 0x040fe40000000000 */
[----:B------:R-:W-:Y:S01]  /*22b80*/  IMAD R0, R243, 0x40, R0 ;  /* 0x00000040f3007824 */ /* 0x000fe200078e0200 */
[CC--:B------:R-:W-:Y:S02]  /*22b90*/  ISETP.GE.AND P6, PT, R6.reuse, R244.reuse, PT ;  /* 0x000000f40600720c */ /* 0x0c0fe40003fc6270 */
[----:B------:R-:W-:Y:S02]  /*22ba0*/  ISETP.GE.AND P5, PT, R7, R244, PT ;  /* 0x000000f40700720c */ /* 0x000fe40003fa6270 */
[----:B------:R-:W-:Y:S02]  /*22bb0*/  SHF.R.S32.HI R7, RZ, 0x1f, R0 ;  /* 0x0000001fff077819 */ /* 0x000fe40000011400 */
[----:B------:R-:W-:-:S04]  /*22bc0*/  IADD3 R0, P0, R6, R0, RZ ;  /* 0x0000000006007210 */ /* 0x000fc80007f1e0ff */
[----:B------:R-:W-:Y:S02]  /*22bd0*/  LEA.HI.X.SX32 R7, R6, R7, 0x1, P0 ;  /* 0x0000000706077211 */ /* 0x000fe400000f0eff */
[----:B------:R-:W-:Y:S02]  /*22be0*/  LEA R6, P0, R0, R44, 0x2 ;  /* 0x0000002c00067211 */ /* 0x000fe400078010ff */
[C---:B------:R-:W-:Y:S02]  /*22bf0*/  @!P6 R2UR UR8, R8.reuse ;  /* 0x000000000808e2ca */ /* 0x040fe400000e0000 */
[C---:B------:R-:W-:Y:S02]  /*22c00*/  @!P6 R2UR UR9, R9.reuse ;  /* 0x000000000909e2ca */ /* 0x040fe400000e0000 */
[----:B------:R-:W-:Y:S02]  /*22c10*/  @!P5 R2UR UR4, R8 ;  /* 0x000000000804d2ca */ /* 0x000fe400000e0000 */
[----:B------:R-:W-:-:S02]  /*22c20*/  @!P5 R2UR UR5, R9 ;  /* 0x000000000905d2ca */ /* 0x000fc400000e0000 */
[----:B------:R-:W-:-:S07]  /*22c30*/  LEA.HI.X R7, R0, R45, R7, 0x2, P0 ;  /* 0x0000002d00077211 */ /* 0x000fce00000f1407 */
[----:B------:R1:W-:Y:S04]  /*22c40*/  @!P6 ST.E desc[UR8][R6.64], R3 ;  /* 0x000000030600e985 */ /* 0x0003e8000c101908 */
[----:B------:R1:W-:Y:S02]  /*22c50*/  @!P5 ST.E desc[UR4][R6.64+0x20], R4 ;  /* 0x000020040600d985 */ /* 0x0003e4000c101904 */
.L_x_2983:
[----:B------:R-:W-:Y:S05]  /*22c60*/  BSYNC B0 ;  /* 0x0000000000007941 */ /* 0x000fea0003800000 */
.L_x_2982:
[----:B------:R-:W-:Y:S01]  /*22c70*/  BSSY B0, `(.L_x_2984) ;  /* 0x0000011000007945 */ /* 0x000fe20003800000 */
[----:B------:R-:W-:Y:S02]  /*22c80*/  SHF.R.S32.HI R0, RZ, 0x1f, R5 ;  /* 0x0000001fff007819 */ /* 0x000fe40000011405 */
[----:B-1----:R-:W-:Y:S01]  /*22c90*/  IADD3 R7, R11, R2, RZ ;  /* 0x000000020b077210 */ /* 0x002fe20007ffe0ff */
[----:B------:R-:W-:Y:S06]  /*22ca0*/  @P4 BRA `(.L_x_2985) ;  /* 0x0000000000344947 */ /* 0x000fec0003800000 */
[----:B------:R-:W-:Y:S01]  /*22cb0*/  IMAD R2, R41, R5, RZ ;  /* 0x0000000529027224 */ /* 0x000fe200078e02ff */
[----:B------:R-:W-:Y:S01]  /*22cc0*/  R2UR UR8, R8 ;  /* 0x00000000080872ca */ /* 0x000fe200000e0000 */
[----:B------:R-:W-:Y:S01]  /*22cd0*/  IMAD.MOV.U32 R6, RZ, RZ, R10 ;  /* 0x000000ffff067224 */ /* 0x000fe200078e000a */
[----:B------:R-:W-:Y:S01]  /*22ce0*/  R2UR UR9, R9 ;  /* 0x00000000090972ca */ /* 0x000fe200000e0000 */
[----:B------:R-:W-:Y:S01]  /*22cf0*/  IMAD R2, R40, R0, R2 ;  /* 0x0000000028027224 */ /* 0x000fe200078e0202 */
[----:B------:R-:W-:Y:S01]  /*22d00*/  R2UR UR4, R8 ;  /* 0x00000000080472ca */ /* 0x000fe200000e0000 */
[----:B------:R-:W-:Y:S01]  /*22d10*/  IMAD.WIDE.U32 R44, R5, R40, R6 ;  /* 0x00000028052c7225 */ /* 0x000fe200078e0006 */
[----:B------:R-:W-:-:S03]  /*22d20*/  R2UR UR5, R9 ;  /* 0x00000000090572ca */ /* 0x000fc600000e0000 */
[----:B------:R-:W-:Y:S01]  /*22d30*/  IMAD.IADD R2, R45, 0x1, R2 ;  /* 0x000000012d027824 */ /* 0x000fe200078e0202 */
[----:B------:R-:W-:-:S04]  /*22d40*/  LEA R46, P0, R44, R42, 0x1 ;  /* 0x0000002a2c2e7211 */ /* 0x000fc800078008ff */
[----:B------:R-:W-:-:S05]  /*22d50*/  LEA.HI.X R47, R44, R43, R2, 0x1, P0 ;  /* 0x0000002b2c2f7211 */ /* 0x000fca00000f0c02 */
[----:B--2---:R1:W-:Y:S04]  /*22d60*/  ST.E.128 desc[UR8][R46.64], R36 ;  /* 0x000000242e007985 */ /* 0x0043e8000c101d08 */
[----:B------:R1:W-:Y:S02]  /*22d70*/  ST.E.128 desc[UR4][R46.64+0x80], R20 ;  /* 0x000080142e007985 */ /* 0x0003e4000c101d04 */
.L_x_2985:
[----:B------:R-:W-:Y:S05]  /*22d80*/  BSYNC B0 ;  /* 0x0000000000007941 */ /* 0x000fea0003800000 */
.L_x_2984:
[----:B------:R-:W-:Y:S04]  /*22d90*/  BSSY B0, `(.L_x_2986) ;  /* 0x0000012000007945 */ /* 0x000fe80003800000 */
[----:B------:R-:W-:Y:S05]  /*22da0*/  @P3 BRA `(.L_x_2987) ;  /* 0x0000000000403947 */ /* 0x000fea0003800000 */
[----:B------:R-:W-:Y:S01]  /*22db0*/  IADD3 R3, P0, R5, 0x10, RZ ;  /* 0x0000001005037810 */ /* 0x000fe20007f1e0ff */
[----:B-1----:R-:W-:Y:S01]  /*22dc0*/  IMAD.MOV.U32 R20, RZ, RZ, R10 ;  /* 0x000000ffff147224 */ /* 0x002fe200078e000a */
        /* <DEDUP_REMOVED lines=8> */
[----:B------:R-:W-:-:S03]  /*22e50*/  LEA R22, P0, R20, R42, 0x1 ;  /* 0x0000002a14167211 */ /* 0x000fc600078008ff */
[----:B------:R-:W-:-:S04]  /*22e60*/  IMAD R2, R41, R3, R2 ;  /* 0x0000000329027224 */ /* 0x000fc800078e0202 */
[----:B------:R-:W-:-:S05]  /*22e70*/  IMAD.IADD R2, R21, 0x1, R2 ;  /* 0x0000000115027824 */ /* 0x000fca00078e0202 */
[----:B------:R-:W-:-:S05]  /*22e80*/  LEA.HI.X R23, R20, R43, R2, 0x1, P0 ;  /* 0x0000002b14177211 */ /* 0x000fca00000f0c02 */
[----:B---3--:R1:W-:Y:S04]  /*22e90*/  ST.E.128 desc[UR8][R22.64], R32 ;  /* 0x0000002016007985 */ /* 0x0083e8000c101d08 */
[----:B------:R1:W-:Y:S02]  /*22ea0*/  ST.E.128 desc[UR4][R22.64+0x80], R16 ;  /* 0x0000801016007985 */ /* 0x0003e4000c101d04 */
.L_x_2987:
[----:B------:R-:W-:Y:S05]  /*22eb0*/  BSYNC B0 ;  /* 0x0000000000007941 */ /* 0x000fea0003800000 */
.L_x_2986:
        /* <DEDUP_REMOVED lines=16> */
[----:B----4-:R1:W-:Y:S04]  /*22fc0*/  ST.E.128 desc[UR8][R18.64], R28 ;  /* 0x0000001c12007985 */ /* 0x0103e8000c101d08 */
[----:B------:R1:W-:Y:S02]  /*22fd0*/  ST.E.128 desc[UR4][R18.64+0x80], R12 ;  /* 0x0000800c12007985 */ /* 0x0003e4000c101d04 */
.L_x_2989:
[----:B------:R-:W-:Y:S05]  /*22fe0*/  BSYNC B0 ;  /* 0x0000000000007941 */ /* 0x000fea0003800000 */
.L_x_2988:
[----:B------:R-:W-:Y:S02]  /*22ff0*/  MOV R2, R240 ;  /* 0x000000f000027202 */ /* 0x000fe40000000f00 */
[----:B------:R-:W-:-:S04]  /*23000*/  MOV R3, 0x0 ;  /* 0x0000000000037802 */ /* 0x000fc80000000f00 */
[----:B-1234-:R-:W-:Y:S05]  /*23010*/  @P1 RET.REL.NODEC R2 `(_ZN5flash24flash_fwd_splitkv_kernelI23Flash_fwd_kernel_traitsILi128ELi64ELi128ELi4ELb0ELb0EN7cutlass10bfloat16_tE19Flash_kernel_traitsILi128ELi64ELi128ELi4ES3_EELb1ELb0ELb0ELb0ELb1ELb1ELb0ELb1EEEvNS_16Flash_fwd_paramsE) ;  /* 0xfffffdcc02f81950 */ /* 0x01efea0003c3ffff */
        /* <DEDUP_REMOVED lines=17> */
[----:B-1----:R-:W-:Y:S05]  /*23130*/  RET.REL.NODEC R240 `(_ZN5flash24flash_fwd_splitkv_kernelI23Flash_fwd_kernel_traitsILi128ELi64ELi128ELi4ELb0ELb0EN7cutlass10bfloat16_tE19Flash_kernel_traitsILi128ELi64ELi128ELi4ES3_EELb1ELb0ELb0ELb0ELb1ELb1ELb0ELb1EEEvNS_16Flash_fwd_paramsE) ;  /* 0xfffffdccf0b07950 */ /* 0x002fea0003c3ffff */
.L_x_2978:
[----:B------:R-:W-:Y:S01]  /*23140*/  MOV R3, 0x1f ;  /* 0x0000001f00037802 */ /* 0x000fe20000000f00 */
[----:B------:R-:W-:Y:S01]  /*23150*/  IMAD.MOV.U32 R4, RZ, RZ, 0x2 ;  /* 0x00000002ff047424 */ /* 0x000fe200078e00ff */
[----:B-----5:R-:W-:Y:S01]  /*23160*/  MOV R7, R15 ;  /* 0x0000000f00077202 */ /* 0x020fe20000000f00 */
[----:B------:R-:W-:-:S07]  /*23170*/  IMAD.MOV.U32 R5, RZ, RZ, -0x1 ;  /* 0xffffffffff057424 */ /* 0x000fce00078e00ff */
[----:B-1----:R-:W-:Y:S05]  /*23180*/  WARPSYNC.COLLECTIVE R5, `(.L_x_2990) ;  /* 0x0000000005087348 */ /* 0x002fea0003c00000 */
[----:B------:R2:W3:Y:S02]  /*23190*/  SHFL.BFLY P0, R3, R7, R4, R3 ;  /* 0x0c00000407037389 */ /* 0x0004e40000000003 */
[----:B-123--:R-:W-:Y:S01]  /*231a0*/  ENDCOLLECTIVE ;  /* 0x000000000000791b */ /* 0x00efe20003800000 */
.L_x_2990:
        /* <DEDUP_REMOVED lines=8> */
.L_x_2991:
        /* <DEDUP_REMOVED lines=8> */
.L_x_2992:
[----:B------:R-:W-:Y:S01]  /*232b0*/  IMAD.MOV.U32 R7, RZ, RZ, R3 ;  /* 0x000000ffff077224 */ /* 0x000fe200078e0003 */
[----:B------:R-:W-:Y:S02]  /*232c0*/  MOV R3, 0x1f ;  /* 0x0000001f00037802 */ /* 0x000fe40000000f00 */
[----:B------:R-:W-:Y:S01]  /*232d0*/  MOV R4, 0x1 ;  /* 0x0000000100047802 */ /* 0x000fe20000000f00 */
[----:B------:R-:W-:-:S07]  /*232e0*/  FADD.FTZ R7, R7, R14 ;  /* 0x0000000e07077221 */ /* 0x000fce0000010000 */
[----:B------:R-:W-:Y:S05]  /*232f0*/  WARPSYNC.COLLECTIVE R5, `(.L_x_2993) ;  /* 0x0000000005087348 */ /* 0x000fea0003c00000 */
[----:B------:R1:W2:Y:S02]  /*23300*/  SHFL.BFLY P0, R3, R7, R4, R3 ;  /* 0x0c00000407037389 */ /* 0x0002a40000000003 */
[----:B-12---:R-:W-:Y:S01]  /*23310*/  ENDCOLLECTIVE ;  /* 0x000000000000791b */ /* 0x006fe20003800000 */
.L_x_2993:
[----:B------:R-:W-:Y:S05]  /*23320*/  BRA `(.L_x_2994) ;  /* 0xffffffe400ac7947 */ /* 0x000fea000383ffff */
.L_x_2995:
        /* <DEDUP_REMOVED lines=13> */
.L_x_8437:


//--------------------- .text._ZN5flash24flash_fwd_splitkv_kernelI23Flash_fwd_kernel_traitsILi128ELi64ELi128ELi4ELb0ELb0EN7cutlass10bfloat16_tE19Flash_kernel_traitsILi128ELi64ELi128ELi4ES3_EELb1ELb0ELb1ELb0ELb0ELb0ELb0ELb1EEEvNS_16Flash_fwd_paramsE --------------------------
	.section	.text._ZN5flash24flash_fwd_splitkv_kernelI23Flash_fwd_kernel_traitsILi128ELi64ELi128ELi4ELb0ELb0EN7cutlass10bfloat16_tE19Flash_kernel_traitsILi128ELi64ELi128ELi4ES3_EELb1ELb0ELb1ELb0ELb0ELb0ELb0ELb1EEEvNS_16Flash_fwd_paramsE,"ax",@progbits
	.align	128
        .global         _ZN5flash24flash_fwd_splitkv_kernelI23Flash_fwd_kernel_traitsILi128ELi64ELi128ELi4ELb0ELb0EN7cutlass10bfloat16_tE19Flash_kernel_traitsILi128ELi64ELi128ELi4ES3_EELb1ELb0ELb1ELb0ELb0ELb0ELb0ELb1EEEvNS_16Flash_fwd_paramsE
        .type           _ZN5flash24flash_fwd_splitkv_kernelI23Flash_fwd_kernel_traitsILi128ELi64ELi128ELi4ELb0ELb0EN7cutlass10bfloat16_tE19Flash_kernel_traitsILi128ELi64ELi128ELi4ES3_EELb1ELb0ELb1ELb0ELb0ELb0ELb0ELb1EEEvNS_16Flash_fwd_paramsE,@function
        .size           _ZN5flash24flash_fwd_splitkv_kernelI23Flash_fwd_kernel_traitsILi128ELi64ELi128ELi4ELb0ELb0EN7cutlass10bfloat16_tE19Flash_kernel_traitsILi128ELi64ELi128ELi4ES3_EELb1ELb0ELb1ELb0ELb0ELb0ELb0ELb1EEEvNS_16Flash_fwd_paramsE,(.L_x_8438 - _ZN5flash24flash_fwd_splitkv_kernelI23Flash_fwd_kernel_traitsILi128ELi64ELi128ELi4ELb0ELb0EN7cutlass10bfloat16_tE19Flash_kernel_traitsILi128ELi64ELi128ELi4ES3_EELb1ELb0ELb1ELb0ELb0ELb0ELb0ELb1EEEvNS_16Flash_fwd_paramsE)
        .other          _ZN5flash24flash_fwd_splitkv_kernelI23Flash_fwd_kernel_traitsILi128ELi64ELi128ELi4ELb0ELb0EN7cutlass10bfloat16_tE19Flash_kernel_traitsILi128ELi64ELi128ELi4ES3_EELb1ELb0ELb1ELb0ELb0ELb0ELb0ELb1EEEvNS_16Flash_fwd_paramsE,@"STO_CUDA_ENTRY STV_DEFAULT"
_ZN5flash24flash_fwd_splitkv_kernelI23Flash_fwd_kernel_traitsILi128ELi64ELi128ELi4ELb0ELb0EN7cutlass10bfloat16_tE19Flash_kernel_traitsILi128ELi64ELi128ELi4ES3_EELb1ELb0ELb1ELb0ELb0ELb0ELb0ELb1EEEvNS_16Flash_fwd_paramsE:
.text._ZN5flash24flash_fwd_splitkv_kernelI23Flash_fwd_kernel_traitsILi128ELi64ELi128ELi4ELb0ELb0EN7cutlass10bfloat16_tE19Flash_kernel_traitsILi128ELi64ELi128ELi4ES3_EELb1ELb0ELb1ELb0ELb0ELb0ELb0ELb1EEEvNS_16Flash_fwd_paramsE:
[----:B------:R-:W-:Y:S01]  /*0000*/  LDC R1, c[0x0][0x28] ;  /* 0x00000a00ff017b82 */ /* 0x000fe20000000800 */
[----:B------:R-:W1:Y:S07]  /*0010*/  S2R R236, SR_CTAID.X ;  /* 0x0000000000ec7919 */ /* 0x000e6e0000002500 */
[----:B------:R-:W2:Y:S01]  /*0020*/  LDC.64 R10, c[0x0][0x198] ;  /* 0x00006600ff0a7b82 */ /* 0x000ea20000000a00 */
[----:B------:R-:W-:Y:S01]  /*0030*/  BSSY B4, `(.L_x_2996) ;  /* 0x0000005000047945 */ /* 0x000fe20003800000 */
[----:B------:R-:W-:Y:S01]  /*0040*/  MOV R233, 0x80 ;  /* 0x0000008000e97802 */ /* 0x000fe20000000f00 */
[----:B------:R-:W3:Y:S01]  /*0050*/  S2R R235, SR_CTAID.Y ;  /* 0x0000000000eb7919 */ /* 0x000ee20000002600 */
[----:B------:R-:W4:Y:S05]  /*0060*/  S2R R234, SR_CTAID.Z ;  /* 0x0000000000ea7919 */ /* 0x000f2a0000002700 */
[----:B-1234-:R-:W-:Y:S05]  /*0070*/  CALL.REL.NOINC `($_ZN5flash24flash_fwd_splitkv_kernelI23Flash_fwd_kernel_traitsILi128ELi64ELi128ELi4ELb0ELb0EN7cutlass10bfloat16_tE19Flash_kernel_traitsILi128ELi64ELi128ELi4ES3_EELb1ELb0ELb1ELb0ELb0ELb0ELb0ELb1EEEvNS_16Flash_fwd_paramsE$_ZN5flash30compute_attn_1rowblock_splitkvI23Flash_fwd_kernel_traitsILi128ELi64ELi128ELi4ELb0ELb0EN7cutlass10bfloat16_tE19Flash_kernel_traitsILi128ELi64ELi128ELi4ES3_EELb1ELb0ELb1ELb0ELb0ELb0ELb0ELb1ENS_16Flash_fwd_paramsEEEvRKT8_iiiii) ;  /* 0x0000000000087944 */ /* 0x01efea0003c00000 */
[----:B------:R-:W-:Y:S05]  /*0080*/  BSYNC B4 ;  /* 0x0000000000047941 */ /* 0x000fea0003800000 */
.L_x_2996:
[----:B------:R-:W-:Y:S05]  /*0090*/  EXIT ;  /* 0x000000000000794d */ /* 0x000fea0003800000 */
        .type           $_ZN5flash24flash_fwd_splitkv_kernelI23Flash_fwd_kernel_traitsILi128ELi64ELi128ELi4ELb0ELb0EN7cutlass10bfloat16_tE19Flash_kernel_traitsILi128ELi64ELi128ELi4ES3_EELb1ELb0ELb1ELb0ELb0ELb0ELb0ELb1EEEvNS_16Flash_fwd_paramsE$_ZN5flash30compute_attn_1rowblock_splitkvI23Flash_fwd_kernel_traitsILi128ELi64ELi128ELi4ELb0ELb0EN7cutlass10bfloat16_tE19Flash_kernel_traitsILi128ELi64ELi128ELi4ES3_EELb1ELb0ELb1ELb0ELb0ELb0ELb0ELb1ENS_16Flash_fwd_paramsEEEvRKT8_iiiii,@function
        .size           $_ZN5flash24flash_fwd_splitkv_kernelI23Flash_fwd_kernel_traitsILi128ELi64ELi128ELi4ELb0ELb0EN7cutlass10bfloat16_tE19Flash_kernel_traitsILi128ELi64ELi128ELi4ES3_EELb1ELb0ELb1ELb0ELb0ELb0ELb0ELb1EEEvNS_16Flash_fwd_paramsE$_ZN5flash30compute_attn_1rowblock_splitkvI23Flash_fwd_kernel_traitsILi128ELi64ELi128ELi4ELb0ELb0EN7cutlass10bfloat16_tE19Flash_kernel_traitsILi128ELi64ELi128ELi4ES3_EELb1ELb0ELb1ELb0ELb0ELb0ELb0ELb1ENS_16Flash_fwd_paramsEEEvRKT8_iiiii,(.L_x_8438 - $_ZN5flash24flash_fwd_splitkv_kernelI23Flash_fwd_kernel_traitsILi128ELi64ELi128ELi4ELb0ELb0EN7cutlass10bfloat16_tE19Flash_kernel_traitsILi128ELi64ELi128ELi4ES3_EELb1ELb0ELb1ELb0ELb0ELb0ELb0ELb1EEEvNS_16Flash_fwd_paramsE$_ZN5flash30compute_attn_1rowblock_splitkvI23Flash_fwd_kernel_traitsILi128ELi64ELi128ELi4ELb0ELb0EN7cutlass10bfloat16_tE19Flash_kernel_traitsILi128ELi64ELi128ELi4ES3_EELb1ELb0ELb1ELb0ELb0ELb0ELb0ELb1ENS_16Flash_fwd_paramsEEEvRKT8_iiiii)
$_ZN5flash24flash_fwd_splitkv_kernelI23Flash_fwd_kernel_traitsILi128ELi64ELi128ELi4ELb0ELb0EN7cutlass10bfloat16_tE19Flash_kernel_traitsILi128ELi64ELi128ELi4ES3_EELb1ELb0ELb1ELb0ELb0ELb0ELb0ELb1EEEvNS_16Flash_fwd_paramsE$_ZN5flash30compute_attn_1rowblock_splitkvI23Flash_fwd_kernel_traitsILi128ELi64ELi128ELi4ELb0ELb0EN7cutlass10bfloat16_tE19Flash_kernel_traitsILi128ELi64ELi128ELi4ES3_EELb1ELb0ELb1ELb0ELb0ELb0ELb0ELb1ENS_16Flash_fwd_paramsEEEvRKT8_iiiii:
        /* <DEDUP_REMOVED lines=27> */
.L_x_2998:
[----:B------:R-:W-:Y:S05]  /*0250*/  BSYNC B0 ;  /* 0x0000000000007941 */ /* 0x000fea0003800000 */
.L_x_2997:
        /* <DEDUP_REMOVED lines=8> */
.L_x_3000:
[----:B------:R2:W5:Y:S02]  /*02e0*/  LD.E R62, desc[UR6][R10.64+0xb8] ;  /* 0x0000b8060a3e7980 */ /* 0x000564000c101900 */
.L_x_3001:
[----:B------:R-:W-:Y:S05]  /*02f0*/  BSYNC B0 ;  /* 0x0000000000007941 */ /* 0x000fea0003800000 */
.L_x_2999:
        /* <DEDUP_REMOVED lines=10> */
.L_x_3003:
[----:B------:R-:W3:Y:S01]  /*03a0*/  LD.E.64 R2, desc[UR6][R10.64+0x108] ;  /* 0x000108060a027980 */ /* 0x000ee2000c101b00 */
[----:B------:R-:W-:Y:S01]  /*03b0*/  BSSY B0, `(.L_x_3005) ;  /* 0x0000006000007945 */ /* 0x000fe20003800000 */
[----:B------:R-:W-:Y:S01]  /*03c0*/  IMAD.MOV.U32 R51, RZ, RZ, RZ ;  /* 0x000000ffff337224 */ /* 0x000fe200078e00ff */
[----:B---3--:R-:W-:-:S04]  /*03d0*/  ISETP.NE.U32.AND P0, PT, R2, RZ, PT ;  /* 0x000000ff0200720c */ /* 0x008fc80003f05070 */
[----:B------:R-:W-:-:S13]  /*03e0*/  ISETP.NE.AND.EX P0, PT, R3, RZ, PT, P0 ;  /* 0x000000ff0300720c */ /* 0x000fda0003f05300 */
[----:B------:R-:W-:Y:S05]  /*03f0*/  @!P0 BRA `(.L_x_3006) ;  /* 0x0000000000048947 */ /* 0x000fea0003800000 */
[----:B------:R1:W5:Y:S02]  /*0400*/  LD.E R51, desc[UR6][R10.64+0xbc] ;  /* 0x0000bc060a337980 */ /* 0x000364000c101900 */
.L_x_3006:
[----:B------:R-:W-:Y:S05]  /*0410*/  BSYNC B0 ;  /* 0x0000000000007941 */ /* 0x000fea0003800000 */
.L_x_3005:
[----:B-----5:R-:W-:Y:S02]  /*0420*/  IADD3 R51, R62, R51, RZ ;  /* 0x000000333e337210 */ /* 0x020fe40007ffe0ff */
.L_x_3004:
[----:B------:R-:W-:Y:S05]  /*0430*/  BSYNC B1 ;  /* 0x0000000000017941 */ /* 0x000fea0003800000 */
.L_x_3002:
[----:B------:R-:W-:Y:S01]  /*0440*/  IMAD.SHL.U32 R55, R236, 0x40, RZ ;  /* 0x00000040ec377824 */ /* 0x000fe200078e00ff */
[----:B------:R-:W-:Y:S01]  /*0450*/  MOV R2, R233 ;  /* 0x000000e900027202 */ /* 0x000fe20000000f00 */
[----:B------:R-:W-:-:S03]  /*0460*/  IMAD.MOV.U32 R3, RZ, RZ, 0x0 ;  /* 0x00000000ff037424 */ /* 0x000fc600078e00ff */
[----:B------:R-:W-:-:S13]  /*0470*/  ISETP.GT.AND P0, PT, R237, R55, PT ;  /* 0x00000037ed00720c */ /* 0x000fda0003f04270 */
[----:B-12---:R-:W-:Y:S05]  /*0480*/  @!P0 RET.REL.NODEC R2 `(_ZN5flash24flash_fwd_splitkv_kernelI23Flash_fwd_kernel_traitsILi128ELi64ELi128ELi4ELb0ELb0EN7cutlass10bfloat16_tE19Flash_kernel_traitsILi128ELi64ELi128ELi4ES3_EELb1ELb0ELb1ELb0ELb0ELb0ELb0ELb1EEEvNS_16Flash_fwd_paramsE) ;  /* 0xfffffff802dc8950 */ /* 0x006fea0003c3ffff */
        /* <DEDUP_REMOVED lines=79> */
.L_x_3009:
[----:B------:R-:W-:Y:S05]  /*0980*/  BSYNC B0 ;  /* 0x0000000000007941 */ /* 0x000fea0003800000 */
.L_x_3008:
        /* <DEDUP_REMOVED lines=17> */
.L_x_3011:
[----:B------:R-:W-:Y:S05]  /*0aa0*/  BSYNC B0 ;  /* 0x0000000000007941 */ /* 0x000fea0003800000 */
.L_x_3010:
        /* <DEDUP_REMOVED lines=20> */
.L_x_3013:
[----:B------:R-:W-:Y:S05]  /*0bf0*/  BSYNC B0 ;  /* 0x0000000000007941 */ /* 0x000fea0003800000 */
.L_x_3012:
        /* <DEDUP_REMOVED lines=25> */
.L_x_3015:
[----:B------:R-:W-:Y:S05]  /*0d90*/  BSYNC B0 ;  /* 0x0000000000007941 */ /* 0x000fea0003800000 */
.L_x_3014:
[----:B------:R4:W-:Y:S01]  /*0da0*/  @!P4 ST.E desc[UR6][R8.64+0x40], R3 ;  /* 0x000040030800c985 */ /* 0x0009e2000c101906 */
[----:B------:R-:W-:-:S03]  /*0db0*/  MOV R2, R233 ;  /* 0x000000e900027202 */ /* 0x000fc60000000f00 */
[----:B------:R-:W-:Y:S04]  /*0dc0*/  @!P5 ST.E desc[UR6][R8.64], R5 ;  /* 0x000000050800d985 */ /* 0x000fe8000c101906 */
[----:B------:R1:W-:Y:S01]  /*0dd0*/  @!P3 ST.E desc[UR6][R8.64+0x80], R0 ;  /* 0x000080000800b985 */ /* 0x0003e2000c101906 */
[----:B----4-:R-:W-:-:S04]  /*0de0*/  MOV R3, 0x0 ;  /* 0x0000000000037802 */ /* 0x010fc80000000f00 */
[----:B-123--:R-:W-:Y:S05]  /*0df0*/  @P6 RET.REL.NODEC R2 `(_ZN5flash24flash_fwd_splitkv_kernelI23Flash_fwd_kernel_traitsILi128ELi64ELi128ELi4ELb0ELb0EN7cutlass10bfloat16_tE19Flash_kernel_traitsILi128ELi64ELi128ELi4ES3_EELb1ELb0ELb1ELb0ELb0ELb0ELb0ELb1EEEvNS_16Flash_fwd_paramsE) ;  /* 0xfffffff002806950 */ /* 0x00efea0003c3ffff */
[----:B------:R-:W-:Y:S02]  /*0e00*/  MOV R0, 0x7f800000 ;  /* 0x7f80000000007802 */ /* 0x000fe40000000f00 */
[----:B------:R-:W-:Y:S02]  /*0e10*/  MOV R2, R233 ;  /* 0x000000e900027202 */ /* 0x000fe40000000f00 */
[----:B------:R-:W-:Y:S01]  /*0e20*/  MOV R3, 0x0 ;  /* 0x0000000000037802 */ /* 0x000fe20000000f00 */
[----:B------:R1:W-:Y:S03]  /*0e30*/  ST.E desc[UR6][R8.64+0xc0], R0 ;  /* 0x0000c00008007985 */ /* 0x0003e6000c101906 */
[----:B-1----:R-:W-:Y:S05]  /*0e40*/  RET.REL.NODEC R2 `(_ZN5flash24flash_fwd_splitkv_kernelI23Flash_fwd_kernel_traitsILi128ELi64ELi128ELi4ELb0ELb0EN7cutlass10bfloat16_tE19Flash_kernel_traitsILi128ELi64ELi128ELi4ES3_EELb1ELb0ELb1ELb0ELb0ELb0ELb0ELb1EEEvNS_16Flash_fwd_paramsE) ;  /* 0xfffffff0026c7950 */ /* 0x002fea0003c3ffff */
.L_x_3007:
        /* <DEDUP_REMOVED lines=109> */
.L_x_3017:
        /* <DEDUP_REMOVED lines=81> */
.L_x_3018:
[----:B------:R-:W-:Y:S05]  /*1a30*/  BSYNC B0 ;  /* 0x0000000000007941 */ /* 0x000fea0003800000 */
.L_x_3016:
[----:B------:R-:W-:Y:S01]  /*1a40*/  ISETP.NE.AND P0, PT, R238, -0x1, PT ;  /* 0xffffffffee00780c */ /* 0x000fe20003f05270 */
[----:B------:R-:W2:Y:S04]  /*1a50*/  LD.E.64 R22, desc[UR6][R10.64+0x30] ;  /* 0x000030060a167980 */ /* 0x000ea8000c101b00 */
[----:B------:R-:W3:Y:S04]  /*1a60*/  LD.E.64 R20, desc[UR6][R10.64+0x48] ;  /* 0x000048060a147980 */ /* 0x000ee8000c101b00 */
[----:B------:R-:W4:Y:S04]  /*1a70*/  LD.E.64 R6, desc[UR6][R10.64+0x10] ;  /* 0x000010060a067980 */ /* 0x000f28000c101b00 */
[----:B------:R-:W3:Y:S04]  /*1a80*/  @!P0 LD.E.64 R24, desc[UR6][R10.64+0x18] ;  /* 0x000018060a188980 */ /* 0x000ee8000c101b00 */
[----:B------:R-:W4:Y:S04]  /*1a90*/  LD.E R64, desc[UR6][R10.64+0xc0] ;  /* 0x0000c0060a407980 */ /* 0x000f28000c101900 */
[----:B------:R-:W4:Y:S04]  /*1aa0*/  LD.E.64 R174, desc[UR6][R10.64+0x8] ;  /* 0x000008060aae7980 */ /* 0x000f28000c101b00 */
[----:B------:R1:W5:Y:S04]  /*1ab0*/  @P4 LD.E R16, desc[UR6][R16.64] ;  /* 0x0000000610104980 */ /* 0x000368000c101900 */
[----:B------:R1:W5:Y:S01]  /*1ac0*/  LD.E.64 R182, desc[UR6][R10.64] ;  /* 0x000000060ab67980 */ /* 0x000362000c101b00 */
[----:B------:R-:W-:-:S04]  /*1ad0*/  SHF.R.S32.HI R53, RZ, 0x1f, R52 ;  /* 0x0000001fff357819 */ /* 0x000fc80000011434 */
[----:B------:R-:W-:-:S04]  /*1ae0*/  LEA.HI R172, R53, R52, RZ, 0x3 ;  /* 0x0000003435ac7211 */ /* 0x000fc800078f18ff */
[----:B------:R-:W-:Y:S02]  /*1af0*/  LOP3.LUT R56, R172, 0xfffffff8, RZ, 0xc0, !PT ;  /* 0xfffffff8ac387812 */ /* 0x000fe400078ec0ff */
[----:B------:R-:W-:-:S03]  /*1b00*/  SHF.R.S32.HI R172, RZ, 0x3, R172 ;  /* 0x00000003ffac7819 */ /* 0x000fc600000114ac */
[----:B------:R-:W-:-:S04]  /*1b10*/  IMAD.IADD R56, R52, 0x1, -R56 ;  /* 0x0000000134387824 */ /* 0x000fc800078e0a38 */
[----:B------:R-:W-:Y:S02]  /*1b20*/  IMAD.SHL.U32 R18, R56, 0x8, RZ ;  /* 0x0000000838127824 */ /* 0x000fe400078e00ff */
[----:B------:R-:W-:-:S03]  /*1b30*/  IMAD.SHL.U32 R164, R172, 0x40, RZ ;  /* 0x00000040aca47824 */ /* 0x000fc600078e00ff */
[----:B------:R-:W-:Y:S02]  /*1b40*/  IADD3 R28, P1, R18, R9, RZ ;  /* 0x00000009121c7210 */ /* 0x000fe40007f3e0ff */
[----:B------:R-:W-:Y:S01]  /*1b50*/  SHF.R.S32.HI R19, RZ, 0x1f, R18 ;  /* 0x0000001fff137819 */ /* 0x000fe20000011412 */
[----:B------:R-:W-:Y:S01]  /*1b60*/  IMAD R5, R5, R42, RZ ;  /* 0x0000002a05057224 */ /* 0x000fe200078e02ff */
[----:B------:R-:W-:Y:S02]  /*1b70*/  LOP3.LUT R164, R164, 0x1c0, RZ, 0xc0, !PT ;  /* 0x000001c0a4a47812 */ /* 0x000fe400078ec0ff */
[----:B------:R-:W-:Y:S01]  /*1b80*/  LEA.HI R60, R53, R52, RZ, 0x4 ;  /* 0x00000034353c7211 */ /* 0x000fe200078f20ff */
[----:B------:R-:W-:Y:S01]  /*1b90*/  IMAD.X R29, R19, 0x1, R8, P1 ;  /* 0x00000001131d7824 */ /* 0x000fe200008e0608 */
[----:B------:R-:W-:Y:S01]  /*1ba0*/  LOP3.LUT R8, R164, 0x38, R18, 0xf8, !PT ;  /* 0x00000038a4087812 */ /* 0x000fe200078ef812 */
[C---:B------:R-:W-:Y:S01]  /*1bb0*/  IMAD R5, R4.reuse, R43, R5 ;  /* 0x0000002b04057224 */ /* 0x040fe200078e0205 */
[----:B------:R-:W-:Y:S01]  /*1bc0*/  SHF.R.U32.HI R164, RZ, 0x3, R164 ;  /* 0x00000003ffa47819 */ /* 0x000fe200000116a4 */
[----:B------:R-:W-:Y:S01]  /*1bd0*/  IMAD.WIDE.U32 R28, R4, R42, R28 ;  /* 0x0000002a041c7225 */ /* 0x000fe200078e001c */
[----:B------:R-:W-:-:S02]  /*1be0*/  LOP3.LUT R9, R60, 0xfffffff0, RZ, 0xc0, !PT ;  /* 0xfffffff03c097812 */ /* 0x000fc400078ec0ff */
[----:B------:R-:W-:Y:S01]  /*1bf0*/  LEA.HI R4, R53, R52, RZ, 0x6 ;  /* 0x0000003435047211 */ /* 0x000fe200078f30ff */
[----:B------:R-:W-:Y:S01]  /*1c00*/  IMAD R14, R27, R13, RZ ;  /* 0x0000000d1b0e7224 */ /* 0x000fe200078e02ff */
[----:B------:R-:W-:Y:S01]  /*1c10*/  LOP3.LUT R164, R8, R164, RZ, 0x3c, !PT ;  /* 0x000000a408a47212 */ /* 0x000fe200078e3cff */
[----:B------:R-:W-:Y:S01]  /*1c20*/  IMAD.IADD R29, R29, 0x1, R5 ;  /* 0x000000011d1d7824 */ /* 0x000fe200078e0205 */
[----:B------:R-:W-:Y:S01]  /*1c30*/  SHF.R.S32.HI R57, RZ, 0x1f, R235 ;  /* 0x0000001fff397819 */ /* 0x000fe200000114eb */
[----:B------:R-:W-:Y:S01]  /*1c40*/  IMAD.IADD R9, R52, 0x1, -R9 ;  /* 0x0000000134097824 */ /* 0x000fe200078e0a09 */
[----:B------:R-:W-:Y:S01]  /*1c50*/  SHF.L.U32 R4, R4, 0x3, RZ ;  /* 0x0000000304047819 */ /* 0x000fe200000006ff */
[-C--:B------:R-:W-:Y:S02]  /*1c60*/  IMAD R14, R12, R26.reuse, R14 ;  /* 0x0000001a0c0e7224 */ /* 0x080fe400078e020e */
[----:B------:R-:W-:Y:S01]  /*1c70*/  IMAD.WIDE.U32 R26, R13, R26, R28 ;  /* 0x0000001a0d1a7225 */ /* 0x000fe200078e001c */
[----:B------:R-:W-:-:S02]  /*1c80*/  SHF.R.S32.HI R59, RZ, 0x1f, R9 ;  /* 0x0000001fff3b7819 */ /* 0x000fc40000011409 */
[----:B------:R-:W-:Y:S01]  /*1c90*/  LOP3.LUT R164, R164, 0xfffffe00, R4, 0xf8, !PT ;  /* 0xfffffe00a4a47812 */ /* 0x000fe200078ef804 */
[----:B------:R-:W-:Y:S01]  /*1ca0*/  IMAD.IADD R15, R27, 0x1, R14 ;  /* 0x000000011b0f7824 */ /* 0x000fe200078e020e */
[----:B------:R-:W-:Y:S01]  /*1cb0*/  LEA.HI R59, R59, R9, RZ, 0x3 ;  /* 0x000000093b3b7211 */ /* 0x000fe200078f18ff */
[----:B------:R-:W-:Y:S01]  /*1cc0*/  IMAD.MOV.U32 R14, RZ, RZ, R26 ;  /* 0x000000ffff0e7224 */ /* 0x000fe200078e001a */
[----:B------:R-:W-:Y:S01]  /*1cd0*/  SHF.R.S32.HI R173, RZ, 0x1f, R172 ;  /* 0x0000001fffad7819 */ /* 0x000fe200000114ac */
[----:B------:R-:W-:Y:S01]  /*1ce0*/  IMAD R152, R43, R172, RZ ;  /* 0x000000ac2b987224 */ /* 0x000fe200078e02ff */
[----:B------:R-:W-:Y:S01]  /*1cf0*/  LOP3.LUT R58, R59, 0xfffffff8, RZ, 0xc0, !PT ;  /* 0xfffffff83b3a7812 */ /* 0x000fe200078ec0ff */
[----:B------:R-:W-:Y:S01]  /*1d00*/  IMAD.WIDE.U32 R14, R172, R42, R14 ;  /* 0x0000002aac0e7225 */ /* 0x000fe200078e000e */
[----:B------:R-:W-:-:S03]  /*1d10*/  SHF.R.S32.HI R85, RZ, 0x1f, R62 ;  /* 0x0000001fff557819 */ /* 0x000fc6000001143e */
[----:B------:R-:W-:Y:S01]  /*1d20*/  IMAD R152, R173, R42, R152 ;  /* 0x0000002aad987224 */ /* 0x000fe200078e0298 */
[----:B------:R-:W-:Y:S01]  /*1d30*/  SHF.R.S32.HI R169, RZ, 0x1f, R234 ;  /* 0x0000001fffa97819 */ /* 0x000fe200000114ea */
[----:B------:R-:W-:Y:S01]  /*1d40*/  IMAD.IADD R58, R9, 0x1, -R58 ;  /* 0x00000001093a7824 */ /* 0x000fe200078e0a3a */
[----:B------:R-:W-:Y:S01]  /*1d50*/  LEA.HI R85, R85, R62, RZ, 0x7 ;  /* 0x0000003e55557211 */ /* 0x000fe200078f38ff */
[----:B------:R-:W-:Y:S02]  /*1d60*/  VIADD R9, R18, 0x40 ;  /* 0x0000004012097836 */ /* 0x000fe40000000000 */
[----:B------:R-:W-:Y:S01]  /*1d70*/  IMAD.IADD R152, R15, 0x1, R152 ;  /* 0x000000010f987824 */ /* 0x000fe200078e0298 */
[----:B------:R-:W-:-:S04]  /*1d80*/  SHF.R.S32.HI R85, RZ, 0x7, R85 ;  /* 0x00000007ff557819 */ /* 0x000fc80000011455 */
[----:B------:R-:W-:Y:S01]  /*1d90*/  VIMNMX R85, RZ, R85, !PT ;  /* 0x00000055ff557248 */ /* 0x000fe20007fe0100 */
[----:B------:R-:W-:-:S04]  /*1da0*/  IMAD.WIDE R176, R236, 0x40, R172 ;  /* 0x00000040ecb07825 */ /* 0x000fc800078e02ac */
[----:B------:R-:W-:Y:S01]  /*1db0*/  IMAD R170, R49, R172, RZ ;  /* 0x000000ac31aa7224 */ /* 0x000fe200078e02ff */
[----:B------:R-:W-:-:S03]  /*1dc0*/  LEA.HI R53, R53, R52, RZ, 0x5 ;  /* 0x0000003435357211 */ /* 0x000fc600078f28ff */
[----:B------:R-:W-:Y:S01]  /*1dd0*/  IMAD R170, R173, R48, R170 ;  /* 0x00000030adaa7224 */ /* 0x000fe200078e02aa */
[----:B------:R-:W-:Y:S01]  /*1de0*/  LOP3.LUT R54, R53, 0xffffffe0, RZ, 0xc0, !PT ;  /* 0xffffffe035367812 */ /* 0x000fe200078ec0ff */
[----:B------:R-:W-:Y:S02]  /*1df0*/  IMAD.MOV.U32 R38, RZ, RZ, 0x10 ;  /* 0x00000010ff267424 */ /* 0x000fe400078e00ff */
[----:B------:R-:W-:Y:S01]  /*1e00*/  IMAD.MOV.U32 R37, RZ, RZ, 0x20 ;  /* 0x00000020ff257424 */ /* 0x000fe200078e00ff */
[C---:B------:R-:W-:Y:S01]  /*1e10*/  SHF.L.U64.HI R230, R48.reuse, 0x4, R49 ;  /* 0x0000000430e67819 */ /* 0x040fe20000010231 */
[----:B------:R-:W-:Y:S01]  /*1e20*/  IMAD.SHL.U32 R229, R48, 0x10, RZ ;  /* 0x0000001030e57824 */ /* 0x000fe200078e00ff */
[----:B------:R-:W-:Y:S01]  /*1e30*/  SHF.L.U64.HI R228, R42, 0x4, R43 ;  /* 0x000000042ae47819 */ /* 0x000fe2000001022b */
[----:B------:R-:W-:Y:S01]  /*1e40*/  IMAD.IADD R54, R52, 0x1, -R54 ;  /* 0x0000000134367824 */ /* 0x000fe200078e0a36 */
[----:B------:R-:W-:Y:S01]  /*1e50*/  SHF.L.U32 R227, R42, 0x4, RZ ;  /* 0x000000042ae37819 */ /* 0x000fe200000006ff */
[----:B------:R-:W-:Y:S01]  /*1e60*/  IMAD.SHL.U32 R63, R56, 0x4, RZ ;  /* 0x00000004383f7824 */ /* 0x000fe200078e00ff */
[----:B------:R-:W-:Y:S01]  /*1e70*/  SHF.R.S32.HI R53, RZ, 0x5, R53 ;  /* 0x00000005ff357819 */ /* 0x000fe20000011435 */
[----:B--2---:R-:W-:-:S04]  /*1e80*/  @P0 IMAD.WIDE.U32 R28, R22, R238, RZ ;  /* 0x000000ee161c0225 */ /* 0x004fc800078e00ff */
[----:B------:R-:W-:Y:S02]  /*1e90*/  @P0 IMAD.MOV.U32 R4, RZ, RZ, R28 ;  /* 0x000000ffff040224 */ /* 0x000fe400078e001c */
[----:B---3--:R-:W-:-:S04]  /*1ea0*/  @!P0 IMAD R8, R25, R235, RZ ;  /* 0x000000eb19088224 */ /* 0x008fc800078e02ff */
[C---:B------:R-:W-:Y:S02]  /*1eb0*/  @!P0 IMAD R8, R24.reuse, R57, R8 ;  /* 0x0000003918088224 */ /* 0x040fe400078e0208 */
[----:B------:R-:W-:-:S04]  /*1ec0*/  @!P0 IMAD.WIDE.U32 R24, R24, R235, RZ ;  /* 0x000000eb18188225 */ /* 0x000fc800078e00ff */
[----:B------:R-:W-:Y:S02]  /*1ed0*/  @P0 IMAD R5, R23, R238, RZ ;  /* 0x000000ee17050224 */ /* 0x000fe400078e02ff */
[----:B------:R-:W-:-:S03]  /*1ee0*/  @!P0 IMAD.MOV.U32 R4, RZ, RZ, R24 ;  /* 0x000000ffff048224 */ /* 0x000fc600078e0018 */
[----:B------:R-:W-:Y:S01]  /*1ef0*/  @P0 IADD3 R5, R29, R5, RZ ;  /* 0x000000051d050210 */ /* 0x000fe20007ffe0ff */
[----:B------:R-:W-:Y:S01]  /*1f00*/  @!P0 IMAD.IADD R5, R25, 0x1, R8 ;  /* 0x0000000119058824 */ /* 0x000fe200078e0208 */
[----:B------:R-:W-:Y:S01]  /*1f10*/  IADD3 R24, P1, R18, R4, RZ ;  /* 0x0000000412187210 */ /* 0x000fe20007f3e0ff */
[----:B------:R-:W-:Y:S01]  /*1f20*/  @P0 IMAD.MOV.U32 R181, RZ, RZ, R23 ;  /* 0x000000ffffb50224 */ /* 0x000fe200078e0017 */
[----:B------:R-:W-:Y:S01]  /*1f30*/  @P0 MOV R180, R22 ;  /* 0x0000001600b40202 */ /* 0x000fe20000000f00 */
[----:B------:R-:W-:Y:S01]  /*1f40*/  IMAD R4, R21, R234, RZ ;  /* 0x000000ea15047224 */ /* 0x000fe200078e02ff */
[----:B------:R-:W-:Y:S01]  /*1f50*/  @!P0 MOV R181, R23 ;  /* 0x0000001700b58202 */ /* 0x000fe20000000f00 */
[----:B------:R-:W-:Y:S02]  /*1f60*/  IMAD.X R25, R19, 0x1, R5, P1 ;  /* 0x0000000113197824 */ /* 0x000fe400008e0605 */
[----:B------:R-:W-:Y:S01]  /*1f70*/  @!P0 IMAD.MOV.U32 R180, RZ, RZ, R22 ;  /* 0x000000ffffb48224 */ /* 0x000fe200078e0016 */
[----:B----4-:R-:W-:Y:S01]  /*1f80*/  LEA R153, P0, R14, R6, 0x1 ;  /* 0x000000060e997211 */ /* 0x010fe200078008ff */
[----:B------:R-:W-:Y:S01]  /*1f90*/  IMAD R4, R20, R169, R4 ;  /* 0x000000a914047224 */ /* 0x000fe200078e0204 */
[----:B------:R-:W-:Y:S01]  /*1fa0*/  ISETP.GE.AND P1, PT, R9, R64, PT ;  /* 0x000000400900720c */ /* 0x000fe20003f26270 */
[----:B------:R-:W-:Y:S01]  /*1fb0*/  IMAD.WIDE.U32 R20, R234, R20, R24 ;  /* 0x00000014ea147225 */ /* 0x000fe200078e0018 */
[----:B------:R-:W-:-:S02]  /*1fc0*/  ISETP.GE.AND P2, PT, R18, R64, PT ;  /* 0x000000401200720c */ /* 0x000fc40003f46270 */
[----:B------:R-:W-:Y:S02]  /*1fd0*/  LEA.HI.X R152, R14, R7, R152, 0x1, P0 ;  /* 0x000000070e987211 */ /* 0x000fe400000f0c98 */
[----:B------:R-:W-:Y:S01]  /*1fe0*/  IADD3 R166, P0, R18, R3, RZ ;  /* 0x0000000312a67210 */ /* 0x000fe20007f1e0ff */
[----:B------:R-:W-:Y:S01]  /*1ff0*/  IMAD.IADD R21, R21, 0x1, R4 ;  /* 0x0000000115157824 */ /* 0x000fe200078e0204 */
[----:B------:R-:W-:Y:S02]  /*2000*/  SEL R61, RZ, 0xffffffff, P1 ;  /* 0xffffffffff3d7807 */ /* 0x000fe40000800000 */
[----:B------:R-:W-:Y:S02]  /*2010*/  SEL R4, RZ, 0x1, P2 ;  /* 0x00000001ff047807 */ /* 0x000fe40001000000 */
[----:B------:R-:W-:Y:S02]  /*2020*/  R2P PR, R58, 0x6 ;  /* 0x000000063a007804 */ /* 0x000fe40000000000 */
[----:B------:R-:W-:Y:S01]  /*2030*/  ISETP.GT.AND P3, PT, R50, R85, PT ;  /* 0x000000553200720c */ /* 0x000fe20003f64270 */
[----:B------:R-:W-:-:S02]  /*2040*/  IMAD.X R167, R19, 0x1, R0, P0 ;  /* 0x0000000113a77824 */ /* 0x000fc400000e0600 */
[----:B------:R-:W-:Y:S02]  /*2050*/  IMAD R178, R177, R180, RZ ;  /* 0x000000b4b1b27224 */ /* 0x000fe400078e02ff */
[----:B------:R-:W-:Y:S01]  /*2060*/  IMAD.WIDE.U32 R166, R172, R48, R166 ;  /* 0x00000030aca67225 */ /* 0x000fe200078e00a6 */
[----:B------:R-:W-:-:S03]  /*2070*/  SHF.L.U32 R61, R61, 0x1, RZ ;  /* 0x000000013d3d7819 */ /* 0x000fc600000006ff */
[----:B------:R-:W-:Y:S01]  /*2080*/  IMAD R178, R176, R181, R178 ;  /* 0x000000b5b0b27224 */ /* 0x000fe200078e02b2 */
[----:B------:R-:W-:Y:S01]  /*2090*/  LEA R232, P0, R166, R174, 0x1 ;  /* 0x000000aea6e87211 */ /* 0x000fe200078008ff */
[----:B------:R-:W-:Y:S01]  /*20a0*/  IMAD.WIDE.U32 R176, R176, R180, R20 ;  /* 0x000000b4b0b07225 */ /* 0x000fe200078e0014 */
[----:B------:R-:W-:Y:S02]  /*20b0*/  IADD3 R171, R167, R170, RZ ;  /* 0x000000aaa7ab7210 */ /* 0x000fe40007ffe0ff */
[----:B------:R-:W-:Y:S01]  /*20c0*/  LOP3.LUT R61, R61, 0x2, R4, 0xe2, !PT ;  /* 0x000000023d3d7812 */ /* 0x000fe200078ee204 */
[----:B------:R-:W-:Y:S01]  /*20d0*/  @!P4 IMAD.MOV.U32 R16, RZ, RZ, RZ ;  /* 0x000000ffff10c224 */ /* 0x000fe200078e00ff */
[----:B------:R-:W-:Y:S01]  /*20e0*/  SEL R38, R38, 0xfffffff0, !P1 ;  /* 0xfffffff026267807 */ /* 0x000fe20004800000 */
[----:B------:R-:W-:Y:S01]  /*20f0*/  IMAD.IADD R179, R177, 0x1, R178 ;  /* 0x00000001b1b37824 */ /* 0x000fe200078e02b2 */
        /* <DEDUP_REMOVED lines=19> */
[C---:B------:R-:W-:Y:S01]  /*2230*/  IMAD.SHL.U32 R74, R42.reuse, 0x20, RZ ;  /* 0x000000202a4a7824 */ /* 0x040fe200078e00ff */
        /* <DEDUP_REMOVED lines=183> */
.L_x_3153:
        /* <DEDUP_REMOVED lines=27> */
.L_x_3021:
[----:B------:R-:W-:Y:S05]  /*2f60*/  BSYNC B0 ;  /* 0x0000000000007941 */ /* 0x000fea0003800000 */
.L_x_3020:
        /* <DEDUP_REMOVED lines=12> */
.L_x_3023:
[----:B------:R-:W-:Y:S05]  /*3030*/  BSYNC B0 ;  /* 0x0000000000007941 */ /* 0x000fea0003800000 */
.L_x_3022:
        /* <DEDUP_REMOVED lines=15> */
.L_x_3025:
[----:B------:R-:W-:Y:S05]  /*3130*/  BSYNC B0 ;  /* 0x0000000000007941 */ /* 0x000fea0003800000 */
.L_x_3024:
        /* <DEDUP_REMOVED lines=13> */
.L_x_3027:
[----:B------:R-:W-:Y:S05]  /*3210*/  BSYNC B0 ;  /* 0x0000000000007941 */ /* 0x000fea0003800000 */
.L_x_3026:
        /* <DEDUP_REMOVED lines=17> */
.L_x_3029:
[----:B------:R-:W-:Y:S05]  /*3330*/  BSYNC B0 ;  /* 0x0000000000007941 */ /* 0x000fea0003800000 */
.L_x_3028:
        /* <DEDUP_REMOVED lines=12> */
.L_x_3031:
[----:B------:R-:W-:Y:S05]  /*3400*/  BSYNC B0 ;  /* 0x0000000000007941 */ /* 0x000fea0003800000 */
.L_x_3030:
        /* <DEDUP_REMOVED lines=12> */
.L_x_3033:
[----:B------:R-:W-:Y:S05]  /*34d0*/  BSYNC B0 ;  /* 0x0000000000007941 */ /* 0x000fea0003800000 */
.L_x_3032:
        /* <DEDUP_REMOVED lines=12> */
.L_x_3035:
[----:B------:R-:W-:Y:S05]  /*35a0*/  BSYNC B0 ;  /* 0x0000000000007941 */ /* 0x000fea0003800000 */
.L_x_3034:
        /* <DEDUP_REMOVED lines=73> */
.L_x_3042:
[----:B------:R-:W-:Y:S05]  /*3a40*/  BSYNC B0 ;  /* 0x0000000000007941 */ /* 0x000fea0003800000 */
.L_x_3041:
        /* <DEDUP_REMOVED lines=53> */
.L_x_3040:
[----:B------:R-:W-:Y:S05]  /*3da0*/  BSYNC B1 ;  /* 0x0000000000017941 */ /* 0x000fea0003800000 */
.L_x_3039:
        /* <DEDUP_REMOVED lines=64> */
.L_x_3046:
[----:B------:R-:W-:Y:S05]  /*41b0*/  BSYNC B0 ;  /* 0x0000000000007941 */ /* 0x000fea0003800000 */
.L_x_3045:
        /* <DEDUP_REMOVED lines=50> */
.L_x_3044:
[----:B------:R-:W-:Y:S05]  /*44e0*/  BSYNC B1 ;  /* 0x0000000000017941 */ /* 0x000fea0003800000 */
.L_x_3043:
        /* <DEDUP_REMOVED lines=64> */
.L_x_3050:
[----:B------:R-:W-:Y:S05]  /*48f0*/  BSYNC B0 ;  /* 0x0000000000007941 */ /* 0x000fea0003800000 */
.L_x_3049:
        /* <DEDUP_REMOVED lines=50> */
.L_x_3048:
[----:B------:R-:W-:Y:S05]  /*4c20*/  BSYNC B1 ;  /* 0x0000000000017941 */ /* 0x000fea0003800000 */
.L_x_3047:
        /* <DEDUP_REMOVED lines=70> */
.L_x_3054:
[----:B------:R-:W-:Y:S05]  /*5090*/  BSYNC B0 ;  /* 0x0000000000007941 */ /* 0x000fea0003800000 */
.L_x_3053:
        /* <DEDUP_REMOVED lines=50> */
.L_x_3052:
[----:B------:R-:W-:Y:S05]  /*53c0*/  BSYNC B1 ;  /* 0x0000000000017941 */ /* 0x000fea0003800000 */
.L_x_3051:
        /* <DEDUP_REMOVED lines=64> */
.L_x_3058:
[----:B------:R-:W-:Y:S05]  /*57d0*/  BSYNC B0 ;  /* 0x0000000000007941 */ /* 0x000fea0003800000 */
.L_x_3057:
        /* <DEDUP_REMOVED lines=50> */
.L_x_3056:
[----:B------:R-:W-:Y:S05]  /*5b00*/  BSYNC B1 ;  /* 0x0000000000017941 */ /* 0x000fea0003800000 */
.L_x_3055:
        /* <DEDUP_REMOVED lines=70> */
.L_x_3062:
[----:B------:R-:W-:Y:S05]  /*5f70*/  BSYNC B0 ;  /* 0x0000000000007941 */ /* 0x000fea0003800000 */
.L_x_3061:
        /* <DEDUP_REMOVED lines=50> */
.L_x_3060:
[----:B------:R-:W-:Y:S05]  /*62a0*/  BSYNC B1 ;  /* 0x0000000000017941 */ /* 0x000fea0003800000 */
.L_x_3059:
        /* <DEDUP_REMOVED lines=70> */
.L_x_3066:
[----:B------:R-:W-:Y:S05]  /*6710*/  BSYNC B0 ;  /* 0x0000000000007941 */ /* 0x000fea0003800000 */
.L_x_3065:
        /* <DEDUP_REMOVED lines=50> */
.L_x_3064:
[----:B------:R-:W-:Y:S05]  /*6a40*/  BSYNC B1 ;  /* 0x0000000000017941 */ /* 0x000fea0003800000 */
.L_x_3063:
        /* <DEDUP_REMOVED lines=70> */
.L_x_3070:
[----:B------:R-:W-:Y:S05]  /*6eb0*/  BSYNC B0 ;  /* 0x0000000000007941 */ /* 0x000fea0003800000 */
.L_x_3069:
        /* <DEDUP_REMOVED lines=50> */
.L_x_3068:
[----:B------:R-:W-:Y:S05]  /*71e0*/  BSYNC B1 ;  /* 0x0000000000017941 */ /* 0x000fea0003800000 */
.L_x_3067:
        /* <DEDUP_REMOVED lines=10> */
.L_x_3038:
        /* <DEDUP_REMOVED lines=96> */
.L_x_3077:
[----:B------:R-:W-:Y:S05]  /*7890*/  BSYNC B0 ;  /* 0x0000000000007941 */ /* 0x000fea0003800000 */
.L_x_3076:
[----:B-----5:R2:W-:Y:S02]  /*78a0*/  ST.E.128 desc[UR6][R216.64], R20 ;  /* 0x00000014d8007985 */ /* 0x0205e4000c101d06 */
.L_x_3075:
[----:B------:R-:W-:Y:S05]  /*78b0*/  BSYNC B1 ;  /* 0x0000000000017941 */ /* 0x000fea0003800000 */
.L_x_3074:
        /* <DEDUP_REMOVED lines=93> */
.L_x_3079:
[----:B------:R-:W-:Y:S05]  /*7e90*/  BSYNC B0 ;  /* 0x0000000000007941 */ /* 0x000fea0003800000 */
.L_x_3078:
[----:B-----5:R3:W-:Y:S02]  /*7ea0*/  ST.E.128 desc[UR6][R216.64+0x80], R20 ;  /* 0x00008014d8007985 */ /* 0x0207e4000c101d06 */
.L_x_3073:
[----:B------:R-:W-:Y:S05]  /*7eb0*/  BSYNC B2 ;  /* 0x0000000000027941 */ /* 0x000fea0003800000 */
.L_x_3072:
        /* <DEDUP_REMOVED lines=99> */
.L_x_3085:
[----:B------:R-:W-:Y:S05]  /*84f0*/  BSYNC B0 ;  /* 0x0000000000007941 */ /* 0x000fea0003800000 */
.L_x_3084:
[----:B-----5:R4:W-:Y:S02]  /*8500*/  ST.E.128 desc[UR6][R220.64], R20 ;  /* 0x00000014dc007985 */ /* 0x0209e4000c101d06 */
.L_x_3083:
[----:B------:R-:W-:Y:S05]  /*8510*/  BSYNC B1 ;  /* 0x0000000000017941 */ /* 0x000fea0003800000 */
.L_x_3082:
[----:B------:R-:W-:Y:S11]  /*8520*/  ISETP.GE.AND P0, PT, R9, R165, PT ;  /* 0x000000a50900720c */ /* 0x000ff60003f06270 */
[----:B------:R-:W-:Y:S02]  /*8530*/  @!UPT UIADD3 URZ, URZ, URZ, URZ ;  /* 0x0000003f3f3ff290 */ /* 0x000fe4000fffe03f */
[----:B------:R-:W-:Y:S05]  /*8540*/  @P0 BRA `(.L_x_3081) ;  /* 0x0000000400700947 */ /* 0x000fea0003800000 */
[----:B-1----:R-:W-:Y:S01]  /*8550*/  LEA R4, P0, R89, R119, 0x1 ;  /* 0x0000007759047211 */ /* 0x002fe200078008ff */
[----:B------:R-:W-:Y:S01]  /*8560*/  BSSY B0, `(.L_x_3086) ;  /* 0x0000059000007945 */ /* 0x000fe20003800000 */
[----:B------:R-:W-:Y:S02]  /*8570*/  ISETP.GE.AND P1, PT, R9, R17, PT ;  /* 0x000000110900720c */ /* 0x000fe40003f26270 */
[----:B------:R-:W-:Y:S02]  /*8580*/  LEA.HI.X R5, R89, R118, R88, 0x1, P0 ;  /* 0x0000007659057211 */ /* 0x000fe400000f0c58 */
[C---:B----4-:R-:W-:Y:S03]  /*8590*/  LEA R220, P0, R82.reuse, R125, 0x1 ;  /* 0x0000007d52dc7211 */ /* 0x050fe600078008ff */
        /* <DEDUP_REMOVED lines=85> */
.L_x_3087:
[----:B------:R-:W-:Y:S05]  /*8af0*/  BSYNC B0 ;  /* 0x0000000000007941 */ /* 0x000fea0003800000 */
.L_x_3086:
[----:B-----5:R2:W-:Y:S02]  /*8b00*/  ST.E.128 desc[UR6][R220.64], R20 ;  /* 0x00000014dc007985 */ /* 0x0205e4000c101d06 */
.L_x_3081:
[----:B------:R-:W-:Y:S05]  /*8b10*/  BSYNC B2 ;  /* 0x0000000000027941 */ /* 0x000fea0003800000 */
.L_x_3080:
        /* <DEDUP_REMOVED lines=13> */
[C---:B--2-4-:R-:W-:Y:S03]  /*8bf0*/  LEA R220, P0, R83.reuse, R125, 0x1 ;  /* 0x0000007d53dc7211 */ /* 0x054fe600078008ff */
        /* <DEDUP_REMOVED lines=85> */
.L_x_3093:
[----:B------:R-:W-:Y:S05]  /*9150*/  BSYNC B0 ;  /* 0x0000000000007941 */ /* 0x000fea0003800000 */
.L_x_3092:
[----:B-----5:R2:W-:Y:S02]  /*9160*/  ST.E.128 desc[UR6][R220.64], R20 ;  /* 0x00000014dc007985 */ /* 0x0205e4000c101d06 */
.L_x_3091:
[----:B------:R-:W-:Y:S05]  /*9170*/  BSYNC B1 ;  /* 0x0000000000017941 */ /* 0x000fea0003800000 */
.L_x_3090:
[----:B------:R-:W-:Y:S11]  /*9180*/  ISETP.GE.AND P0, PT, R9, R165, PT ;  /* 0x000000a50900720c */ /* 0x000ff60003f06270 */
[----:B------:R-:W-:Y:S02]  /*9190*/  @!UPT UIADD3 URZ, URZ, URZ, URZ ;  /* 0x0000003f3f3ff290 */ /* 0x000fe4000fffe03f */
[----:B------:R-:W-:Y:S05]  /*91a0*/  @P0 BRA `(.L_x_3089) ;  /* 0x0000000400700947 */ /* 0x000fea0003800000 */
[----:B-1----:R-:W-:Y:S01]  /*91b0*/  LEA R4, P0, R91, R119, 0x1 ;  /* 0x000000775b047211 */ /* 0x002fe200078008ff */
        /* <DEDUP_REMOVED lines=89> */
.L_x_3095:
[----:B------:R-:W-:Y:S05]  /*9750*/  BSYNC B0 ;  /* 0x0000000000007941 */ /* 0x000fea0003800000 */
.L_x_3094:
[----:B-----5:R2:W-:Y:S02]  /*9760*/  ST.E.128 desc[UR6][R220.64], R20 ;  /* 0x00000014dc007985 */ /* 0x0205e4000c101d06 */
.L_x_3089:
[----:B------:R-:W-:Y:S05]  /*9770*/  BSYNC B2 ;  /* 0x0000000000027941 */ /* 0x000fea0003800000 */
.L_x_3088:
        /* <DEDUP_REMOVED lines=14> */
[----:B--2-4-:R-:W-:Y:S01]  /*9860*/  MOV R220, R125 ;  /* 0x0000007d00dc7202 */ /* 0x014fe20000000f00 */
[----:B------:R-:W-:Y:S01]  /*9870*/  IMAD.WIDE.U32 R4, R212, 0x60, R4 ;  /* 0x00000060d4047825 */ /* 0x000fe200078e0004 */
[----:B------:R-:W-:Y:S04]  /*9880*/  MOV R221, R124 ;  /* 0x0000007c00dd7202 */ /* 0x000fe80000000f00 */
[----:B------:R-:W-:Y:S01]  /*9890*/  IADD3 R5, R5, R0, RZ ;  /* 0x0000000005057210 */ /* 0x000fe20007ffe0ff */
[----:B------:R-:W-:Y:S02]  /*98a0*/  IMAD R0, R49, 0x60, RZ ;  /* 0x0000006031007824 */ /* 0x000fe400078e02ff */
[----:B------:R-:W-:Y:S02]  /*98b0*/  IMAD.WIDE.U32 R220, R48, 0x60, R220 ;  /* 0x0000006030dc7825 */ /* 0x000fe400078e00dc */
[----:B---3--:R1:W5:Y:S03]  /*98c0*/  LD.E.128 R20, desc[UR6][R4.64] ;  /* 0x0000000604147980 */ /* 0x008366000c101d00 */
        /* <DEDUP_REMOVED lines=84> */
.L_x_3101:
[----:B------:R-:W-:Y:S05]  /*9e10*/  BSYNC B0 ;  /* 0x0000000000007941 */ /* 0x000fea0003800000 */
.L_x_3100:
[----:B-----5:R2:W-:Y:S02]  /*9e20*/  ST.E.128 desc[UR6][R220.64], R20 ;  /* 0x00000014dc007985 */ /* 0x0205e4000c101d06 */
.L_x_3099:
[----:B------:R-:W-:Y:S05]  /*9e30*/  BSYNC B1 ;  /* 0x0000000000017941 */ /* 0x000fea0003800000 */
.L_x_3098:
        /* <DEDUP_REMOVED lines=93> */
.L_x_3103:
[----:B------:R-:W-:Y:S05]  /*a410*/  BSYNC B0 ;  /* 0x0000000000007941 */ /* 0x000fea0003800000 */
.L_x_3102:
[----:B-----5:R2:W-:Y:S02]  /*a420*/  ST.E.128 desc[UR6][R220.64], R20 ;  /* 0x00000014dc007985 */ /* 0x0205e4000c101d06 */
.L_x_3097:
[----:B------:R-:W-:Y:S05]  /*a430*/  BSYNC B2 ;  /* 0x0000000000027941 */ /* 0x000fea0003800000 */
.L_x_3096:
        /* <DEDUP_REMOVED lines=99> */
.L_x_3109:
[----:B------:R-:W-:Y:S05]  /*aa70*/  BSYNC B0 ;  /* 0x0000000000007941 */ /* 0x000fea0003800000 */
.L_x_3108:
[----:B-----5:R2:W-:Y:S02]  /*aa80*/  ST.E.128 desc[UR6][R220.64], R20 ;  /* 0x00000014dc007985 */ /* 0x0205e4000c101d06 */
.L_x_3107:
[----:B------:R-:W-:Y:S05]  /*aa90*/  BSYNC B1 ;  /* 0x0000000000017941 */ /* 0x000fea0003800000 */
.L_x_3106:
        /* <DEDUP_REMOVED lines=93> */
.L_x_3111:
[----:B------:R-:W-:Y:S05]  /*b070*/  BSYNC B0 ;  /* 0x0000000000007941 */ /* 0x000fea0003800000 */
.L_x_3110:
[----:B-----5:R2:W-:Y:S02]  /*b080*/  ST.E.128 desc[UR6][R220.64], R20 ;  /* 0x00000014dc007985 */ /* 0x0205e4000c101d06 */
.L_x_3105:
[----:B------:R-:W-:Y:S05]  /*b090*/  BSYNC B2 ;  /* 0x0000000000027941 */ /* 0x000fea0003800000 */
.L_x_3104:
        /* <DEDUP_REMOVED lines=105> */
.L_x_3117:
[----:B------:R-:W-:Y:S05]  /*b730*/  BSYNC B0 ;  /* 0x0000000000007941 */ /* 0x000fea0003800000 */
.L_x_3116:
[----:B-----5:R2:W-:Y:S02]  /*b740*/  ST.E.128 desc[UR6][R220.64], R20 ;  /* 0x00000014dc007985 */ /* 0x0205e4000c101d06 */
.L_x_3115:
[----:B------:R-:W-:Y:S05]  /*b750*/  BSYNC B1 ;  /* 0x0000000000017941 */ /* 0x000fea0003800000 */
.L_x_3114:
        /* <DEDUP_REMOVED lines=93> */
.L_x_3119:
[----:B------:R-:W-:Y:S05]  /*bd30*/  BSYNC B0 ;  /* 0x0000000000007941 */ /* 0x000fea0003800000 */
.L_x_3118:
[----:B-----5:R2:W-:Y:S02]  /*bd40*/  ST.E.128 desc[UR6][R220.64], R20 ;  /* 0x00000014dc007985 */ /* 0x0205e4000c101d06 */
.L_x_3113:
[----:B------:R-:W-:Y:S05]  /*bd50*/  BSYNC B2 ;  /* 0x0000000000027941 */ /* 0x000fea0003800000 */
.L_x_3112:
        /* <DEDUP_REMOVED lines=105> */
.L_x_3125:
[----:B------:R-:W-:Y:S05]  /*c3f0*/  BSYNC B0 ;  /* 0x0000000000007941 */ /* 0x000fea0003800000 */
.L_x_3124:
[----:B-----5:R2:W-:Y:S02]  /*c400*/  ST.E.128 desc[UR6][R220.64], R20 ;  /* 0x00000014dc007985 */ /* 0x0205e4000c101d06 */
.L_x_3123:
[----:B------:R-:W-:Y:S05]  /*c410*/  BSYNC B1 ;  /* 0x0000000000017941 */ /* 0x000fea0003800000 */
.L_x_3122:
        /* <DEDUP_REMOVED lines=93> */
.L_x_3127:
[----:B------:R-:W-:Y:S05]  /*c9f0*/  BSYNC B0 ;  /* 0x0000000000007941 */ /* 0x000fea0003800000 */
.L_x_3126:
[----:B-----5:R2:W-:Y:S02]  /*ca00*/  ST.E.128 desc[UR6][R220.64], R20 ;  /* 0x00000014dc007985 */ /* 0x0205e4000c101d06 */
.L_x_3121:
[----:B------:R-:W-:Y:S05]  /*ca10*/  BSYNC B2 ;  /* 0x0000000000027941 */ /* 0x000fea0003800000 */
.L_x_3120:
        /* <DEDUP_REMOVED lines=105> */
.L_x_3133:
[----:B------:R-:W-:Y:S05]  /*d0b0*/  BSYNC B0 ;  /* 0x0000000000007941 */ /* 0x000fea0003800000 */
.L_x_3132:
[----:B-----5:R2:W-:Y:S02]  /*d0c0*/  ST.E.128 desc[UR6][R214.64], R20 ;  /* 0x00000014d6007985 */ /* 0x0205e4000c101d06 */
.L_x_3131:
[----:B------:R-:W-:Y:S05]  /*d0d0*/  BSYNC B1 ;  /* 0x0000000000017941 */ /* 0x000fea0003800000 */
.L_x_3130:
        /* <DEDUP_REMOVED lines=30> */
[C---:B---3--:R-:W-:Y:S01]  /*d2c0*/  LEA R216, P0, R17.reuse, R121, 0x1 ;  /* 0x0000007911d87211 */ /* 0x048fe200078008ff */
[----:B-1----:R1:W4:Y:S03]  /*d2d0*/  LD.E.128 R4, desc[UR6][R2.64] ;  /* 0x0000000602047980 */ /* 0x002326000c101d00 */
[----:B------:R-:W-:Y:S06]  /*d2e0*/  LEA.HI.X R217, R17, R120, R8, 0x1, P0 ;  /* 0x0000007811d97211 */ /* 0x000fec00000f0c08 */
[----:B------:R-:W2:Y:S01]  /*d2f0*/  LD.E.128 R216, desc[UR6][R216.64] ;  /* 0x00000006d8d87980 */ /* 0x000ea2000c101d00 */
[----:B-1----:R-:W-:Y:S01]  /*d300*/  IMAD.MOV.U32 R2, RZ, RZ, RZ ;  /* 0x000000ffff027224 */ /* 0x002fe200078e00ff */
[----:B------:R-:W-:Y:S04]  /*d310*/  @P1 IADD3 R2, -R0, RZ, RZ ;  /* 0x000000ff00021210 */ /* 0x000fe80007ffe1ff */
[----:B------:R-:W-:Y:S04]  /*d320*/  IADD3 R3, P0, R142, R2, RZ ;  /* 0x000000028e037210 */ /* 0x000fe80007f1e0ff */
[----:B------:R-:W-:Y:S02]  /*d330*/  LEA.HI.X.SX32 R0, R2, R128, 0x1, P0 ;  /* 0x0000008002007211 */ /* 0x000fe400000f0eff */
[C---:B------:R-:W-:Y:S04]  /*d340*/  LEA R2, P0, R3.reuse, R123, 0x1 ;  /* 0x0000007b03027211 */ /* 0x040fe800078008ff */
[----:B------:R-:W-:Y:S05]  /*d350*/  LEA.HI.X R3, R3, R122, R0, 0x1, P0 ;  /* 0x0000007a03037211 */ /* 0x000fea00000f0c00 */
[----:B------:R1:W3:Y:S01]  /*d360*/  LD.E.128 R44, desc[UR6][R2.64] ;  /* 0x00000006022c7980 */ /* 0x0002e2000c101d00 */
[C---:B----4-:R-:W-:Y:S01]  /*d370*/  LOP3.LUT R20, R7.reuse, 0xffff0000, RZ, 0xc0, !PT ;  /* 0xffff000007147812 */ /* 0x050fe200078ec0ff */
        /* <DEDUP_REMOVED lines=31> */
[C---:B---3--:R-:W-:Y:S01]  /*d570*/  LOP3.LUT R20, R44.reuse, 0xffff0000, RZ, 0xc0, !PT ;  /* 0xffff00002c147812 */ /* 0x048fe200078ec0ff */
        /* <DEDUP_REMOVED lines=19> */
.L_x_3135:
[----:B------:R-:W-:Y:S05]  /*d6b0*/  BSYNC B0 ;  /* 0x0000000000007941 */ /* 0x000fea0003800000 */
.L_x_3134:
[----:B-----5:R2:W-:Y:S02]  /*d6c0*/  ST.E.128 desc[UR6][R214.64], R32 ;  /* 0x00000020d6007985 */ /* 0x0205e4000c101d06 */
.L_x_3129:
[----:B------:R-:W-:Y:S05]  /*d6d0*/  BSYNC B2 ;  /* 0x0000000000027941 */ /* 0x000fea0003800000 */
.L_x_3128:
        /* <DEDUP_REMOVED lines=11> */
.L_x_3037:
        /* <DEDUP_REMOVED lines=26> */
.L_x_3137:
[----:B------:R-:W-:Y:S05]  /*d930*/  BSYNC B0 ;  /* 0x0000000000007941 */ /* 0x000fea0003800000 */
.L_x_3136:
        /* <DEDUP_REMOVED lines=20> */
.L_x_3139:
[----:B------:R-:W-:Y:S05]  /*da80*/  BSYNC B0 ;  /* 0x0000000000007941 */ /* 0x000fea0003800000 */
.L_x_3138:
        /* <DEDUP_REMOVED lines=28> */
.L_x_3141:
[----:B------:R-:W-:Y:S05]  /*dc50*/  BSYNC B0 ;  /* 0x0000000000007941 */ /* 0x000fea0003800000 */
.L_x_3140:
        /* <DEDUP_REMOVED lines=22> */
.L_x_3143:
[----:B------:R-:W-:Y:S05]  /*ddc0*/  BSYNC B0 ;  /* 0x0000000000007941 */ /* 0x000fea0003800000 */
.L_x_3142:
        /* <DEDUP_REMOVED lines=16> */
.L_x_3145:
[----:B------:R-:W-:Y:S05]  /*ded0*/  BSYNC B0 ;  /* 0x0000000000007941 */ /* 0x000fea0003800000 */
.L_x_3144:
        /* <DEDUP_REMOVED lines=22> */
.L_x_3147:
[----:B------:R-:W-:Y:S05]  /*e040*/  BSYNC B0 ;  /* 0x0000000000007941 */ /* 0x000fea0003800000 */
.L_x_3146:
        /* <DEDUP_REMOVED lines=22> */
.L_x_3149:
[----:B------:R-:W-:Y:S05]  /*e1b0*/  BSYNC B0 ;  /* 0x0000000000007941 */ /* 0x000fea0003800000 */
.L_x_3148:
        /* <DEDUP_REMOVED lines=21> */
.L_x_3071:
[----:B------:R-:W-:Y:S05]  /*e310*/  BSYNC B3 ;  /* 0x0000000000037941 */ /* 0x000fea0003800000 */
.L_x_3036:
        /* <DEDUP_REMOVED lines=91> */
.L_x_3151:
        /* <DEDUP_REMOVED lines=12> */
.L_x_3152:
[----:B------:R-:W-:Y:S05]  /*e990*/  BSYNC B0 ;  /* 0x0000000000007941 */ /* 0x000fea0003800000 */
.L_x_3150:
[----:B------:R-:W-:Y:S04]  /*e9a0*/  IADD3 R14, R14, -0x1, RZ ;  /* 0xffffffff0e0e7810 */ /* 0x000fe80007ffe0ff */
[----:B------:R-:W-:Y:S11]  /*e9b0*/  ISETP.GT.AND P0, PT, R14, R85, PT ;  /* 0x000000550e00720c */ /* 0x000ff60003f04270 */
[----:B------:R-:W-:Y:S02]  /*e9c0*/  @!UPT UIADD3 URZ, URZ, URZ, URZ ;  /* 0x0000003f3f3ff290 */ /* 0x000fe4000fffe03f */
[----:B------:R-:W-:Y:S05]  /*e9d0*/  @P0 BRA `(.L_x_3153) ;  /* 0xffffff4000f40947 */ /* 0x000fea000383ffff */
.L_x_3019:
        /* <DEDUP_REMOVED lines=31> */
[----:B---3--:R-:W-:Y:S02]  /*ebd0*/  ISETP.NE.AND P4, PT, R2, RZ, PT ;  /* 0x000000ff0200720c */ /* 0x008fe40003f85270 */
        /* <DEDUP_REMOVED lines=82> */
.L_x_3162:
[----:B------:R-:W-:Y:S05]  /*f100*/  BSYNC B0 ;  /* 0x0000000000007941 */ /* 0x000fea0003800000 */
.L_x_3161:
[----:B-----5:R3:W-:Y:S02]  /*f110*/  STS.128 [R239], R12 ;  /* 0x0000000cef007388 */ /* 0x0207e40000000c00 */
.L_x_3160:
[----:B------:R-:W-:Y:S05]  /*f120*/  BSYNC B1 ;  /* 0x0000000000017941 */ /* 0x000fea0003800000 */
.L_x_3159:
        /* <DEDUP_REMOVED lines=49> */
.L_x_3164:
[----:B------:R-:W-:Y:S05]  /*f440*/  BSYNC B0 ;  /* 0x0000000000007941 */ /* 0x000fea0003800000 */
.L_x_3163:
[----:B-----5:R1:W-:Y:S02]  /*f450*/  STS.128 [R239+0x2000], R12 ;  /* 0x0020000cef007388 */ /* 0x0203e40000000c00 */
.L_x_3158:
[----:B------:R-:W-:Y:S05]  /*f460*/  BSYNC B2 ;  /* 0x0000000000027941 */ /* 0x000fea0003800000 */
.L_x_3157:
        /* <DEDUP_REMOVED lines=63> */
.L_x_3170:
[----:B------:R-:W-:Y:S05]  /*f860*/  BSYNC B0 ;  /* 0x0000000000007941 */ /* 0x000fea0003800000 */
.L_x_3169:
[----:B-----5:R3:W-:Y:S02]  /*f870*/  STS.128 [R239+0x800], R12 ;  /* 0x0008000cef007388 */ /* 0x0207e40000000c00 */
.L_x_3168:
[----:B------:R-:W-:Y:S05]  /*f880*/  BSYNC B1 ;  /* 0x0000000000017941 */ /* 0x000fea0003800000 */
.L_x_3167:
        /* <DEDUP_REMOVED lines=49> */
.L_x_3172:
[----:B------:R-:W-:Y:S05]  /*fba0*/  BSYNC B0 ;  /* 0x0000000000007941 */ /* 0x000fea0003800000 */
.L_x_3171:
[----:B-----5:R3:W-:Y:S02]  /*fbb0*/  STS.128 [R239+0x2800], R12 ;  /* 0x0028000cef007388 */ /* 0x0207e40000000c00 */
.L_x_3166:
[----:B------:R-:W-:Y:S05]  /*fbc0*/  BSYNC B2 ;  /* 0x0000000000027941 */ /* 0x000fea0003800000 */
.L_x_3165:
        /* <DEDUP_REMOVED lines=64> */
.L_x_3178:
[----:B------:R-:W-:Y:S05]  /*ffd0*/  BSYNC B0 ;  /* 0x0000000000007941 */ /* 0x000fea0003800000 */
.L_x_3177:
[----:B-----5:R3:W-:Y:S02]  /*ffe0*/  STS.128 [R239+0x1000], R12 ;  /* 0x0010000cef007388 */ /* 0x0207e40000000c00 */
.L_x_3176:
[----:B------:R-:W-:Y:S05]  /*fff0*/  BSYNC B1 ;  /* 0x0000000000017941 */ /* 0x000fea0003800000 */
.L_x_3175:
        /* <DEDUP_REMOVED lines=49> */
.L_x_3180:
[----:B------:R-:W-:Y:S05]  /*10310*/  BSYNC B0 ;  /* 0x0000000000007941 */ /* 0x000fea0003800000 */
.L_x_3179:
[----:B-----5:R1:W-:Y:S02]  /*10320*/  STS.128 [R239+0x3000], R12 ;  /* 0x0030000cef007388 */ /* 0x0203e40000000c00 */
.L_x_3174:
[----:B------:R-:W-:Y:S05]  /*10330*/  BSYNC B2 ;  /* 0x0000000000027941 */ /* 0x000fea0003800000 */
.L_x_3173:
        /* <DEDUP_REMOVED lines=64> */
.L_x_3185:
[----:B------:R-:W-:Y:S05]  /*10740*/  BSYNC B0 ;  /* 0x0000000000007941 */ /* 0x000fea0003800000 */
.L_x_3184:
[----:B-----5:R3:W-:Y:S02]  /*10750*/  STS.128 [R239+0x1800], R12 ;  /* 0x0018000cef007388 */ /* 0x0207e40000000c00 */
.L_x_3183:
[----:B------:R-:W-:Y:S05]  /*10760*/  BSYNC B1 ;  /* 0x0000000000017941 */ /* 0x000fea0003800000 */
.L_x_3182:
        /* <DEDUP_REMOVED lines=47> */
.L_x_3187:
[----:B------:R-:W-:Y:S05]  /*10a60*/  BSYNC B0 ;  /* 0x0000000000007941 */ /* 0x000fea0003800000 */
.L_x_3186:
[----:B-----5:R1:W-:Y:S01]  /*10a70*/  STS.128 [R239+0x3800], R32 ;  /* 0x00380020ef007388 */ /* 0x0203e20000000c00 */
[----:B------:R-:W-:Y:S05]  /*10a80*/  BRA `(.L_x_3181) ;  /* 0x0000003400a47947 */ /* 0x000fea0003800000 */
.L_x_3156:
        /* <DEDUP_REMOVED lines=93> */
.L_x_3193:
[----:B------:R-:W-:Y:S05]  /*11060*/  BSYNC B0 ;  /* 0x0000000000007941 */ /* 0x000fea0003800000 */
.L_x_3192:
[----:B-----5:R3:W-:Y:S02]  /*11070*/  STS.128 [R239], R24 ;  /* 0x00000018ef007388 */ /* 0x0207e40000000c00 */
.L_x_3191:
[----:B------:R-:W-:Y:S05]  /*11080*/  BSYNC B1 ;  /* 0x0000000000017941 */ /* 0x000fea0003800000 */
.L_x_3190:
        /* <DEDUP_REMOVED lines=90> */
.L_x_3195:
[----:B------:R-:W-:Y:S05]  /*11630*/  BSYNC B0 ;  /* 0x0000000000007941 */ /* 0x000fea0003800000 */
.L_x_3194:
[----:B-----5:R1:W-:Y:S02]  /*11640*/  STS.128 [R239+0x2000], R24 ;  /* 0x00200018ef007388 */ /* 0x0203e40000000c00 */
.L_x_3189:
[----:B------:R-:W-:Y:S05]  /*11650*/  BSYNC B2 ;  /* 0x0000000000027941 */ /* 0x000fea0003800000 */
.L_x_3188:
        /* <DEDUP_REMOVED lines=98> */
.L_x_3201:
[----:B------:R-:W-:Y:S05]  /*11c80*/  BSYNC B0 ;  /* 0x0000000000007941 */ /* 0x000fea0003800000 */
.L_x_3200:
[----:B-----5:R3:W-:Y:S02]  /*11c90*/  STS.128 [R239+0x800], R24 ;  /* 0x00080018ef007388 */ /* 0x0207e40000000c00 */
.L_x_3199:
[----:B------:R-:W-:Y:S05]  /*11ca0*/  BSYNC B1 ;  /* 0x0000000000017941 */ /* 0x000fea0003800000 */
.L_x_3198:
        /* <DEDUP_REMOVED lines=93> */
.L_x_3203:
[----:B------:R-:W-:Y:S05]  /*12280*/  BSYNC B0 ;  /* 0x0000000000007941 */ /* 0x000fea0003800000 */
.L_x_3202:
[----:B-----5:R3:W-:Y:S02]  /*12290*/  STS.128 [R239+0x2800], R24 ;  /* 0x00280018ef007388 */ /* 0x0207e40000000c00 */
.L_x_3197:
[----:B------:R-:W-:Y:S05]  /*122a0*/  BSYNC B2 ;  /* 0x0000000000027941 */ /* 0x000fea0003800000 */
.L_x_3196:
        /* <DEDUP_REMOVED lines=99> */
.L_x_3209:
[----:B------:R-:W-:Y:S05]  /*128e0*/  BSYNC B0 ;  /* 0x0000000000007941 */ /* 0x000fea0003800000 */
.L_x_3208:
[----:B-----5:R3:W-:Y:S02]  /*128f0*/  STS.128 [R239+0x1000], R24 ;  /* 0x00100018ef007388 */ /* 0x0207e40000000c00 */
.L_x_3207:
[----:B------:R-:W-:Y:S05]  /*12900*/  BSYNC B1 ;  /* 0x0000000000017941 */ /* 0x000fea0003800000 */
.L_x_3206:
        /* <DEDUP_REMOVED lines=92> */
.L_x_3211:
[----:B------:R-:W-:Y:S05]  /*12ed0*/  BSYNC B0 ;  /* 0x0000000000007941 */ /* 0x000fea0003800000 */
.L_x_3210:
[----:B-----5:R1:W-:Y:S02]  /*12ee0*/  STS.128 [R239+0x3000], R12 ;  /* 0x0030000cef007388 */ /* 0x0203e40000000c00 */
.L_x_3205:
[----:B------:R-:W-:Y:S05]  /*12ef0*/  BSYNC B2 ;  /* 0x0000000000027941 */ /* 0x000fea0003800000 */
.L_x_3204:
        /* <DEDUP_REMOVED lines=97> */
.L_x_3215:
[----:B------:R-:W-:Y:S05]  /*13510*/  BSYNC B0 ;  /* 0x0000000000007941 */ /* 0x000fea0003800000 */
.L_x_3214:
[----:B-----5:R1:W-:Y:S02]  /*13520*/  STS.128 [R239+0x1800], R4 ;  /* 0x00180004ef007388 */ /* 0x0203e40000000c00 */
.L_x_3213:
[----:B------:R-:W-:Y:S05]  /*13530*/  BSYNC B1 ;  /* 0x0000000000017941 */ /* 0x000fea0003800000 */
.L_x_3212:
        /* <DEDUP_REMOVED lines=96> */
.L_x_3217:
[----:B------:R-:W-:Y:S05]  /*13b40*/  BSYNC B0 ;  /* 0x0000000000007941 */ /* 0x000fea0003800000 */
.L_x_3216:
[----:B-----5:R1:W-:Y:S01]  /*13b50*/  STS.128 [R239+0x3800], R4 ;  /* 0x00380004ef007388 */ /* 0x0203e20000000c00 */
[----:B------:R-:W-:Y:S05]  /*13b60*/  BRA `(.L_x_3181) ;  /* 0x00000004006c7947 */ /* 0x000fea0003800000 */
.L_x_3155:
        /* <DEDUP_REMOVED lines=27> */
.L_x_3219:
[----:B------:R-:W-:Y:S05]  /*13d20*/  BSYNC B0 ;  /* 0x0000000000007941 */ /* 0x000fea0003800000 */
.L_x_3218:
        /* <DEDUP_REMOVED lines=20> */
.L_x_3221:
[----:B------:R-:W-:Y:S05]  /*13e70*/  BSYNC B0 ;  /* 0x0000000000007941 */ /* 0x000fea0003800000 */
.L_x_3220:
[----:B------:R-:W-:Y:S04]  /*13e80*/  BSSY B0, `(.L_x_3222) ;  /* 0x0000014000007945 */ /* 0x000fe80003800000 */
[----:B------:R-:W-:Y:S05]  /*13e90*/  @P4 BRA `(.L_x_3223) ;  /* 0x0000000000484947 */ /* 0x000fea0003800000 */
[----:B------:R-:W-:Y:S02]  /*13ea0*/  ISETP.GE.AND P2, PT, R18, R64, PT ;  /* 0x000000401200720c */ /* 0x000fe40003f46270 */
[----:B----4-:R-:W-:-:S04]  /*13eb0*/  LEA R2, P1, R180, R176, 0x5 ;  /* 0x000000b0b4027211 */ /* 0x010fc800078228ff */
        /* <DEDUP_REMOVED lines=16> */
.L_x_3223:
[----:B------:R-:W-:Y:S05]  /*13fc0*/  BSYNC B0 ;  /* 0x0000000000007941 */ /* 0x000fea0003800000 */
.L_x_3222:
[----:B------:R-:W-:Y:S05]  /*13fd0*/  @P3 BRA `(.L_x_3181) ;  /* 0x0000000000503947 */ /* 0x000fea0003800000 */
[----:B------:R-:W-:Y:S01]  /*13fe0*/  ISETP.GE.AND P1, PT, R18, R64, PT ;  /* 0x000000401200720c */ /* 0x000fe20003f26270 */
[----:B------:R-:W-:Y:S02]  /*13ff0*/  IMAD.MOV.U32 R177, RZ, RZ, R179 ;  /* 0x000000ffffb17224 */ /* 0x000fe400078e00b3 */
[----:B------:R-:W-:Y:S02]  /*14000*/  IMAD R0, R181, 0x30, RZ ;  /* 0x00000030b5007824 */ /* 0x000fe400078e02ff */
[----:B------:R-:W-:-:S05]  /*14010*/  IMAD.WIDE.U32 R180, R180, 0x30, R176 ;  /* 0x00000030b4b47825 */ /* 0x000fca00078e00b0 */
[----:B------:R-:W-:-:S03]  /*14020*/  IADD3 R0, R0, R181, RZ ;  /* 0x000000b500007210 */ /* 0x000fc60007ffe0ff */
[C---:B----4-:R-:W-:Y:S01]  /*14030*/  @!P1 LEA R2, P2, R180.reuse, R182, 0x1 ;  /* 0x000000b6b4029211 */ /* 0x050fe200078408ff */
        /* <DEDUP_REMOVED lines=14> */
.L_x_3181:
[----:B------:R-:W-:Y:S05]  /*14120*/  BSYNC B3 ;  /* 0x0000000000037941 */ /* 0x000fea0003800000 */
.L_x_3154:
[----:B------:R-:W-:Y:S01]  /*14130*/  VIADD R242, R50, 0xffffffff ;  /* 0xffffffff32f27836 */ /* 0x000fe20000000000 */
[----:B------:R-:W-:Y:S01]  /*14140*/  BSSY B0, `(.L_x_3224) ;  /* 0x000001f000007945 */ /* 0x000fe20003800000 */
[----:B-123--:R-:W-:Y:S01]  /*14150*/  VIADD R6, R172, 0x40 ;  /* 0x00000040ac067836 */ /* 0x00efe20000000000 */
[----:B------:R-:W-:Y:S01]  /*14160*/  LOP3.LUT R243, R61, 0xff, RZ, 0xc0, !PT ;  /* 0x000000ff3df37812 */ /* 0x000fe200078ec0ff */
[----:B----4-:R-:W-:Y:S02]  /*14170*/  IMAD.SHL.U32 R2, R242, 0x80, RZ ;  /* 0x00000080f2027824 */ /* 0x010fe400078e00ff */
        /* <DEDUP_REMOVED lines=27> */
.L_x_3225:
[----:B------:R-:W-:Y:S05]  /*14330*/  BSYNC B0 ;  /* 0x0000000000007941 */ /* 0x000fea0003800000 */
.L_x_3224:
        /* <DEDUP_REMOVED lines=21> */
.L_x_3227:
[----:B------:R-:W-:Y:S05]  /*14490*/  BSYNC B0 ;  /* 0x0000000000007941 */ /* 0x000fea0003800000 */
.L_x_3226:
        /* <DEDUP_REMOVED lines=25> */
.L_x_3229:
[----:B------:R-:W-:Y:S05]  /*14630*/  BSYNC B0 ;  /* 0x0000000000007941 */ /* 0x000fea0003800000 */
.L_x_3228:
        /* <DEDUP_REMOVED lines=28> */
.L_x_3231:
[----:B------:R-:W-:Y:S05]  /*14800*/  BSYNC B0 ;  /* 0x0000000000007941 */ /* 0x000fea0003800000 */
.L_x_3230:
        /* <DEDUP_REMOVED lines=23> */
.L_x_3233:
[----:B------:R-:W-:Y:S05]  /*14980*/  BSYNC B0 ;  /* 0x0000000000007941 */ /* 0x000fea0003800000 */
.L_x_3232:
        /* <DEDUP_REMOVED lines=27> */
.L_x_3235:
[----:B------:R-:W-:Y:S05]  /*14b40*/  BSYNC B0 ;  /* 0x0000000000007941 */ /* 0x000fea0003800000 */
.L_x_3234:
        /* <DEDUP_REMOVED lines=28> */
.L_x_3237:
[----:B------:R-:W-:Y:S05]  /*14d10*/  BSYNC B0 ;  /* 0x0000000000007941 */ /* 0x000fea0003800000 */
.L_x_3236:
        /* <DEDUP_REMOVED lines=27> */
.L_x_3239:
[----:B------:R-:W-:Y:S05]  /*14ed0*/  BSYNC B0 ;  /* 0x0000000000007941 */ /* 0x000fea0003800000 */
.L_x_3238:
[----:B-1-3--:R-:W3:Y:S04]  /*14ee0*/  LD.E.64 R14, desc[UR6][R10.64+0x1c0] ;  /* 0x0001c0060a0e7980 */ /* 0x00aee8000c101b00 */
[----:B--2-4-:R-:W2:Y:S01]  /*14ef0*/  LD.E.64 R8, desc[UR6][R10.64+0x1b8] ;  /* 0x0001b8060a087980 */ /* 0x014ea2000c101b00 */
[----:B------:R-:W-:Y:S01]  /*14f00*/  IMAD.MOV.U32 R168, RZ, RZ, R234 ;  /* 0x000000ffffa87224 */ /* 0x000fe200078e00ea */
[-C--:B------:R-:W-:Y:S02]  /*14f10*/  ISETP.GE.AND P4, PT, R3, R0.reuse, PT ;  /* 0x000000000300720c */ /* 0x080fe40003f86270 */
[----:B------:R-:W0:Y:S01]  /*14f20*/  LDGDEPBAR ;  /* 0x00000000000079af */ /* 0x000e220000000000 */
[-C--:B------:R-:W-:Y:S02]  /*14f30*/  ISETP.GE.AND P3, PT, R16, R0.reuse, PT ;  /* 0x000000001000720c */ /* 0x080fe40003f66270 */
[-C--:B------:R-:W-:Y:S01]  /*14f40*/  ISETP.GE.AND P0, PT, R29, R0.reuse, PT ;  /* 0x000000001d00720c */ /* 0x080fe20003f06270 */
[----:B------:R1:W5:Y:S01]  /*14f50*/  LD.E R3, desc[UR6][R10.64+0x188] ;  /* 0x000188060a037980 */ /* 0x000362000c101900 */
[----:B------:R-:W-:Y:S01]  /*14f60*/  BSSY B0, `(.L_x_3240) ;  /* 0x0000025000007945 */ /* 0x000fe20003800000 */
[----:B------:R-:W-:-:S02]  /*14f70*/  ISETP.GE.AND P6, PT, R36, R0, PT ;  /* 0x000000002400720c */ /* 0x000fc40003fc6270 */
[----:B------:R-:W-:Y:S01]  /*14f80*/  ISETP.GE.AND P5, PT, R6, R0, PT ;  /* 0x000000000600720c */ /* 0x000fe20003fa6270 */
[----:B---3--:R-:W-:Y:S02]  /*14f90*/  IMAD R7, R15, R235, RZ ;  /* 0x000000eb0f077224 */ /* 0x008fe400078e02ff */
[----:B------:R-:W-:-:S04]  /*14fa0*/  IMAD.WIDE.U32 R12, R235, R14, R168 ;  /* 0x0000000eeb0c7225 */ /* 0x000fc800078e00a8 */
[----:B------:R-:W-:Y:S01]  /*14fb0*/  IMAD R7, R14, R57, R7 ;  /* 0x000000390e077224 */ /* 0x000fe200078e0207 */
[----:B--2---:R-:W-:-:S03]  /*14fc0*/  LEA R14, P1, R12, R8, 0x2 ;  /* 0x000000080c0e7211 */ /* 0x004fc600078210ff */
[----:B------:R-:W-:Y:S01]  /*14fd0*/  IMAD.IADD R8, R13, 0x1, R7 ;  /* 0x000000010d087824 */ /* 0x000fe200078e0207 */
[----:B------:R-:W-:-:S04]  /*14fe0*/  SHF.R.S32.HI R7, RZ, 0x4, R60 ;  /* 0x00000004ff077819 */ /* 0x000fc8000001143c */
[----:B------:R-:W-:Y:S02]  /*14ff0*/  LEA.HI.X R15, R12, R9, R8, 0x2, P1 ;  /* 0x000000090c0f7211 */ /* 0x000fe400008f1408 */
[----:B------:R1:W5:Y:S01]  /*15000*/  LD.E R9, desc[UR6][R10.64+0xd8] ;  /* 0x0000d8060a097980 */ /* 0x000362000c101900 */
[----:B------:R-:W-:Y:S02]  /*15010*/  ISETP.GE.AND P1, PT, R172, R0, PT ;  /* 0x00000000ac00720c */ /* 0x000fe40003f26270 */
[----:B------:R-:W-:Y:S01]  /*15020*/  LEA.HI R12, R60, R7, RZ, 0x1 ;  /* 0x000000073c0c7211 */ /* 0x000fe200078f08ff */
[----:B------:R1:W5:Y:S01]  /*15030*/  LD.E R8, desc[UR6][R14.64] ;  /* 0x000000060e087980 */ /* 0x000362000c101900 */
[----:B------:R-:W-:-:S04]  /*15040*/  DEPBAR.LE SB0, 0x0 ;  /* 0x000080000000791a */ /* 0x000fc80000000000 */
[----:B------:R-:W-:Y:S01]  /*15050*/  BAR.SYNC.DEFER_BLOCKING 0x0 ;  /* 0x0000000000007b1d */ /* 0x000fe20000010000 */
[----:B------:R-:W-:-:S05]  /*15060*/  LOP3.LUT R12, R12, 0xfffffffe, RZ, 0xc0, !PT ;  /* 0xfffffffe0c0c7812 */ /* 0x000fca00078ec0ff */
[----:B------:R1:W-:Y:S04]  /*15070*/  @P1 STS.128 [R239+0xc000], RZ ;  /* 0x00c000ffef001388 */ /* 0x0003e80000000c00 */
[----:B------:R1:W-:Y:S01]  /*15080*/  @P1 STS.128 [R239+0x10000], RZ ;  /* 0x010000ffef001388 */ /* 0x0003e20000000c00 */
[----:B------:R-:W-:Y:S05]  /*15090*/  @P1 BRA `(.L_x_3241) ;  /* 0x0000000000441947 */ /* 0x000fea0003800000 */
[C---:B------:R-:W-:Y:S02]  /*150a0*/  LOP3.LUT R6, R243.reuse, 0x1, RZ, 0xc0, !PT ;  /* 0x00000001f3067812 */ /* 0x040fe400078ec0ff */
[----:B------:R-:W-:Y:S02]  /*150b0*/  LOP3.LUT P1, RZ, R243, 0x2, RZ, 0xc0, !PT ;  /* 0x00000002f3ff7812 */ /* 0x000fe4000782c0ff */
[----:B------:R-:W-:-:S11]  /*150c0*/  ISETP.NE.U32.AND P2, PT, R6, 0x1, PT ;  /* 0x000000010600780c */ /* 0x000fd60003f45070 */
[----:B-1----:R-:W-:Y:S02]  /*150d0*/  @P1 IMAD.MOV.U32 R14, RZ, RZ, R153 ;  /* 0x000000ffff0e1224 */ /* 0x002fe400078e0099 */
        /* <DEDUP_REMOVED lines=13> */
.L_x_3241:
[----:B------:R-:W-:Y:S05]  /*151b0*/  BSYNC B0 ;  /* 0x0000000000007941 */ /* 0x000fea0003800000 */
.L_x_3240:
[----:B------:R3:W-:Y:S01]  /*151c0*/  @P3 STS.128 [R239+0xc800], RZ ;  /* 0x00c800ffef003388 */ /* 0x0007e20000000c00 */
[----:B------:R-:W-:Y:S03]  /*151d0*/  BSSY B0, `(.L_x_3242) ;  /* 0x0000014000007945 */ /* 0x000fe60003800000 */
[----:B------:R3:W-:Y:S01]  /*151e0*/  @P3 STS.128 [R239+0x10800], RZ ;  /* 0x010800ffef003388 */ /* 0x0007e20000000c00 */
[----:B------:R-:W-:Y:S05]  /*151f0*/  @P3 BRA `(.L_x_3243) ;  /* 0x0000000000443947 */ /* 0x000fea0003800000 */
[C---:B------:R-:W-:Y:S02]  /*15200*/  LOP3.LUT R6, R243.reuse, 0x1, RZ, 0xc0, !PT ;  /* 0x00000001f3067812 */ /* 0x040fe400078ec0ff */
[----:B------:R-:W-:Y:S02]  /*15210*/  LOP3.LUT P2, RZ, R243, 0x2, RZ, 0xc0, !PT ;  /* 0x00000002f3ff7812 */ /* 0x000fe4000784c0ff */
[----:B------:R-:W-:-:S13]  /*15220*/  ISETP.NE.U32.AND P3, PT, R6, 0x1, PT ;  /* 0x000000010600780c */ /* 0x000fda0003f65070 */
[----:B--2---:R-:W-:-:S04]  /*15230*/  @!P3 LEA R16, P1, R227, R153, 0x1 ;  /* 0x00000099e310b211 */ /* 0x004fc800078208ff */
        /* <DEDUP_REMOVED lines=13> */
.L_x_3243:
[----:B------:R-:W-:Y:S05]  /*15310*/  BSYNC B0 ;  /* 0x0000000000007941 */ /* 0x000fea0003800000 */
.L_x_3242:
        /* <DEDUP_REMOVED lines=13> */
[----:B------:R-:W-:Y:S02]  /*153f0*/  LOP3.LUT R39, R39, 0xfffffe00, RZ, 0xc0, !PT ;  /* 0xfffffe0027277812 */ /* 0x000fe400078ec0ff */
[----:B------:R-:W-:Y:S02]  /*15400*/  SHF.R.U32.HI R5, RZ, 0x3, R5 ;  /* 0x00000003ff057819 */ /* 0x000fe40000011605 */
[----:B------:R-:W-:Y:S01]  /*15410*/  LOP3.LUT R6, R58, 0x8, R6, 0xf8, !PT ;  /* 0x000000083a067812 */ /* 0x000fe200078ef806 */
[----:B------:R-:W-:Y:S01]  /*15420*/  IMAD R226, R53, 0x400, R39 ;  /* 0x0000040035e27824 */ /* 0x000fe200078e0227 */
[----:B------:R-:W-:Y:S02]  /*15430*/  SHF.R.U32.HI R36, RZ, 0x3, R58 ;  /* 0x00000003ff247819 */ /* 0x000fe4000001163a */
[----:B------:R-:W-:-:S02]  /*15440*/  LOP3.LUT R5, R172, R5, RZ, 0x3c, !PT ;  /* 0x00000005ac057212 */ /* 0x000fc400078e3cff */
[----:B------:R-:W-:Y:S01]  /*15450*/  LOP3.LUT R36, R6, R36, RZ, 0x3c, !PT ;  /* 0x0000002406247212 */ /* 0x000fe200078e3cff */
[----:B-1----:R-:W-:Y:S06]  /*15460*/  @P0 BRA `(.L_x_3245) ;  /* 0x00000000004c0947 */ /* 0x002fec0003800000 */
[C---:B------:R-:W-:Y:S02]  /*15470*/  LOP3.LUT R6, R243.reuse, 0x1, RZ, 0xc0, !PT ;  /* 0x00000001f3067812 */ /* 0x040fe400078ec0ff */
[----:B------:R-:W-:Y:S02]  /*15480*/  LOP3.LUT P1, RZ, R243, 0x2, RZ, 0xc0, !PT ;  /* 0x00000002f3ff7812 */ /* 0x000fe4000782c0ff */
[----:B------:R-:W-:Y:S01]  /*15490*/  ISETP.NE.U32.AND P2, PT, R6, 0x1, PT ;  /* 0x000000010600780c */ /* 0x000fe20003f45070 */
[C---:B------:R-:W-:Y:S01]  /*154a0*/  IMAD.SHL.U32 R6, R42.reuse, 0x20, RZ ;  /* 0x000000202a067824 */ /* 0x040fe200078e00ff */
[----:B------:R-:W-:-:S11]  /*154b0*/  SHF.L.U64.HI R7, R42, 0x5, R43 ;  /* 0x000000052a077819 */ /* 0x000fd6000001022b */
        /* <DEDUP_REMOVED lines=14> */
.L_x_3245:
[----:B------:R-:W-:Y:S05]  /*155a0*/  BSYNC B0 ;  /* 0x0000000000007941 */ /* 0x000fea0003800000 */
.L_x_3244:
        /* <DEDUP_REMOVED lines=12> */
[----:B------:R-:W-:Y:S01]  /*15670*/  @P1 MOV R4, R153 ;  /* 0x0000009900041202 */ /* 0x000fe20000000f00 */
[----:B------:R-:W-:Y:S01]  /*15680*/  @P1 IMAD R0, R43, 0x60, RZ ;  /* 0x000000602b001824 */ /* 0x000fe200078e02ff */
[-C--:B------:R-:W-:Y:S01]  /*15690*/  @P1 MOV R5, R152.reuse ;  /* 0x0000009800051202 */ /* 0x080fe20000000f00 */
[----:B------:R-:W-:Y:S01]  /*156a0*/  @!P2 IMAD.MOV.U32 R12, RZ, RZ, R153 ;  /* 0x000000ffff0ca224 */ /* 0x000fe200078e0099 */
[----:B------:R-:W-:Y:S01]  /*156b0*/  @!P2 MOV R13, R152 ;  /* 0x00000098000da202 */ /* 0x000fe20000000f00 */
[----:B------:R-:W-:-:S04]  /*156c0*/  @P1 IMAD.WIDE.U32 R6, R42, 0x60, R4 ;  /* 0x000000602a061825 */ /* 0x000fc800078e0004 */
[----:B------:R-:W-:Y:S02]  /*156d0*/  @!P2 IMAD R4, R43, 0x60, RZ ;  /* 0x000000602b04a824 */ /* 0x000fe400078e02ff */
[----:B------:R-:W-:-:S04]  /*156e0*/  @!P2 IMAD.WIDE.U32 R12, R42, 0x60, R12 ;  /* 0x000000602a0ca825 */ /* 0x000fc800078e000c */
[----:B------:R-:W-:Y:S01]  /*156f0*/  @P1 IMAD.IADD R7, R0, 0x1, R7 ;  /* 0x0000000100071824 */ /* 0x000fe200078e0207 */
[----:B------:R-:W-:Y:S01]  /*15700*/  @!P2 IADD3 R5, R4, R13, RZ ;  /* 0x0000000d0405a210 */ /* 0x000fe20007ffe0ff */
        /* <DEDUP_REMOVED lines=11> */
.L_x_3247:
[----:B------:R-:W-:Y:S05]  /*157c0*/  BSYNC B0 ;  /* 0x0000000000007941 */ /* 0x000fea0003800000 */
.L_x_3246:
        /* <DEDUP_REMOVED lines=8> */
[----:B-1----:R-:W-:-:S09]  /*15850*/  SHF.L.U64.HI R4, R42, 0x6, R43 ;  /* 0x000000062a047819 */ /* 0x002fd2000001022b */
[CC--:B------:R-:W-:Y:S02]  /*15860*/  @P2 LEA R6, P1, R0.reuse, R153.reuse, 0x1 ;  /* 0x0000009900062211 */ /* 0x0c0fe400078208ff */
        /* <DEDUP_REMOVED lines=13> */
.L_x_3249:
[----:B------:R-:W-:Y:S05]  /*15940*/  BSYNC B0 ;  /* 0x0000000000007941 */ /* 0x000fea0003800000 */
.L_x_3248:
        /* <DEDUP_REMOVED lines=28> */
.L_x_3251:
[----:B------:R-:W-:Y:S05]  /*15b10*/  BSYNC B0 ;  /* 0x0000000000007941 */ /* 0x000fea0003800000 */
.L_x_3250:
        /* <DEDUP_REMOVED lines=28> */
.L_x_3253:
[----:B------:R-:W-:Y:S05]  /*15ce0*/  BSYNC B0 ;  /* 0x0000000000007941 */ /* 0x000fea0003800000 */
.L_x_3252:
        /* <DEDUP_REMOVED lines=27> */
.L_x_3255:
[----:B------:R-:W-:Y:S05]  /*15ea0*/  BSYNC B0 ;  /* 0x0000000000007941 */ /* 0x000fea0003800000 */
.L_x_3254:
[----:B------:R-:W-:Y:S01]  /*15eb0*/  LDSM.16.M88.4 R80, [R226] ;  /* 0x00000000e250783b */ /* 0x000fe20000000200 */
[----:B------:R-:W-:Y:S01]  /*15ec0*/  R2P PR, R56, 0x6 ;  /* 0x0000000638007804 */ /* 0x000fe20000000000 */
[C---:B------:R-:W-:Y:S01]  /*15ed0*/  VIADD R0, R225.reuse, 0x4000 ;  /* 0x00004000e1007836 */ /* 0x040fe20000000000 */
[----:B------:R-:W-:Y:S01]  /*15ee0*/  BSSY B1, `(.L_x_3256) ;  /* 0x00002b9000017945 */ /* 0x000fe20003800000 */
[----:B------:R-:W2:Y:S01]  /*15ef0*/  LDSM.16.M88.4 R28, [R225+0x4800] ;  /* 0x00480000e11c783b */ /* 0x000ea20000000200 */
        /* <DEDUP_REMOVED lines=8> */
[----:B-1----:R-:W1:Y:S01]  /*15f80*/  LDSM.16.M88.4 R4, [R225+0x5800] ;  /* 0x00580000e104783b */ /* 0x002e620000000200 */
[----:B------:R-:W-:Y:S01]  /*15f90*/  IMAD.MOV.U32 R0, RZ, RZ, 0x40 ;  /* 0x00000040ff007424 */ /* 0x000fe200078e00ff */
[----:B------:R-:W-:Y:S01]  /*15fa0*/  LOP3.LUT R52, R52, 0x6, RZ, 0xc0, !PT ;  /* 0x0000000634347812 */ /* 0x000fe200078ec0ff */
[C---:B------:R-:W-:Y:S01]  /*15fb0*/  VIADD R215, R223.reuse, 0x800 ;  /* 0x00000800dfd77836 */ /* 0x040fe20000000000 */
[----:B------:R-:W1:Y:S01]  /*15fc0*/  LDSM.16.M88.4 R104, [R225+0x6000] ;  /* 0x00600000e168783b */ /* 0x000e620000000200 */
[C---:B------:R-:W-:Y:S01]  /*15fd0*/  VIADD R214, R223.reuse, 0x1000 ;  /* 0x00001000dfd67836 */ /* 0x040fe20000000000 */
[----:B------:R-:W-:Y:S01]  /*15fe0*/  SEL R0, R0, 0xffffffc0, !P2 ;  /* 0xffffffc000007807 */ /* 0x000fe20005000000 */
[C---:B------:R-:W-:Y:S01]  /*15ff0*/  VIADD R213, R223.reuse, 0x1800 ;  /* 0x00001800dfd57836 */ /* 0x040fe20000000000 */
[----:B------:R-:W1:Y:S01]  /*16000*/  LDSM.16.M88.4 R96, [R225+0x6800] ;  /* 0x00680000e160783b */ /* 0x000e620000000200 */
[----:B------:R-:W-:-:S02]  /*16010*/  VIADD R212, R223, 0x2000 ;  /* 0x00002000dfd47836 */ /* 0x000fc40000000000 */
[----:B------:R-:W-:Y:S01]  /*16020*/  IMAD.IADD R219, R225, 0x1, R0 ;  /* 0x00000001e1db7824 */ /* 0x000fe200078e0200 */
[----:B------:R-:W1:Y:S01]  /*16030*/  LDSM.16.M88.4 R88, [R225+0x7000] ;  /* 0x00700000e158783b */ /* 0x000e620000000200 */
[----:B------:R-:W-:Y:S01]  /*16040*/  IMAD.IADD R208, R0, 0x1, R223 ;  /* 0x0000000100d07824 */ /* 0x000fe200078e02df */
[----:B------:R-:W-:Y:S01]  /*16050*/  SHF.R.S32.HI R0, RZ, 0x1f, R54 ;  /* 0x0000001fff007819 */ /* 0x000fe20000011436 */
[C---:B------:R-:W-:Y:S01]  /*16060*/  VIADD R211, R223.reuse, 0x2800 ;  /* 0x00002800dfd37836 */ /* 0x040fe20000000000 */
[----:B------:R-:W1:Y:S01]  /*16070*/  LDSM.16.M88.4 R64, [R225+0x7800] ;  /* 0x00780000e140783b */ /* 0x000e620000000200 */
[C---:B------:R-:W-:Y:S01]  /*16080*/  VIADD R210, R223.reuse, 0x3000 ;  /* 0x00003000dfd27836 */ /* 0x040fe20000000000 */
[----:B------:R-:W-:Y:S01]  /*16090*/  LEA.HI R0, R0, R54, RZ, 0x2 ;  /* 0x0000003600007211 */ /* 0x000fe200078f10ff */
[C---:B------:R-:W-:Y:S01]  /*160a0*/  VIADD R209, R223.reuse, 0x3800 ;  /* 0x00003800dfd17836 */ /* 0x040fe20000000000 */
[----:B------:R-:W-:Y:S01]  /*160b0*/  LDSM.16.M88.4 R56, [R224] ;  /* 0x00000000e038783b */ /* 0x000fe20000000200 */
[----:B------:R-:W-:-:S02]  /*160c0*/  VIADD R207, R223, 0x4000 ;  /* 0x00004000dfcf7836 */ /* 0x000fc40000000000 */
[C---:B------:R-:W-:Y:S01]  /*160d0*/  VIADD R206, R223.reuse, 0x4800 ;  /* 0x00004800dfce7836 */ /* 0x040fe20000000000 */
[----:B------:R-:W1:Y:S01]  /*160e0*/  LDSM.16.M88.4 R60, [R223+0x800] ;  /* 0x00080000df3c783b */ /* 0x000e620000000200 */
[C---:B------:R-:W-:Y:S02]  /*160f0*/  VIADD R205, R223.reuse, 0x5000 ;  /* 0x00005000dfcd7836 */ /* 0x040fe40000000000 */
[C---:B------:R-:W-:Y:S01]  /*16100*/  VIADD R204, R223.reuse, 0x5800 ;  /* 0x00005800dfcc7836 */ /* 0x040fe20000000000 */
[C---:B--2---:R-:W-:Y:S01]  /*16110*/  HMMA.16816.F32.BF16 R32, R80.reuse, R28, RZ ;  /* 0x0000001c5020723c */ /* 0x044fe200000418ff */
[----:B------:R-:W2:Y:S01]  /*16120*/  LDSM.16.M88.4 R68, [R223] ;  /* 0x00000000df44783b */ /* 0x000ea20000000200 */
[C---:B------:R-:W-:Y:S02]  /*16130*/  VIADD R203, R223.reuse, 0x6000 ;  /* 0x00006000dfcb7836 */ /* 0x040fe40000000000 */
[C---:B------:R-:W-:Y:S01]  /*16140*/  VIADD R202, R223.reuse, 0x6800 ;  /* 0x00006800dfca7836 */ /* 0x040fe20000000000 */
[----:B----4-:R-:W4:Y:S01]  /*16150*/  LDSM.16.M88.4 R12, [R223+0x1000] ;  /* 0x00100000df0c783b */ /* 0x010f220000000200 */
[----:B------:R-:W-:Y:S01]  /*16160*/  HMMA.16816.F32.BF16 R28, R80, R30, RZ ;  /* 0x0000001e501c723c */ /* 0x000fe200000418ff */
[----:B------:R-:W-:-:S02]  /*16170*/  VIADD R201, R223, 0x7000 ;  /* 0x00007000dfc97836 */ /* 0x000fc40000000000 */
[----:B------:R-:W4:Y:S01]  /*16180*/  LDSM.16.M88.4 R112, [R223+0x1800] ;  /* 0x00180000df70783b */ /* 0x000f220000000200 */
[----:B------:R-:W-:Y:S02]  /*16190*/  VIADD R200, R223, 0x7800 ;  /* 0x00007800dfc87836 */ /* 0x000fe40000000000 */
[C---:B---3--:R-:W-:Y:S01]  /*161a0*/  HMMA.16816.F32.BF16 R44, R80.reuse, R40, RZ ;  /* 0x00000028502c723c */ /* 0x048fe200000418ff */
[----:B------:R-:W-:Y:S04]  /*161b0*/  LDSM.16.M88.4 R76, [R223+0x2800] ;  /* 0x00280000df4c783b */ /* 0x000fe80000000200 */
[----:B------:R-:W-:Y:S01]  /*161c0*/  LDSM.16.M88.4 R72, [R223+0x3800] ;  /* 0x00380000df48783b */ /* 0x000fe20000000200 */
[C---:B------:R-:W-:Y:S03]  /*161d0*/  HMMA.16816.F32.BF16 R24, R80.reuse, R20, RZ ;  /* 0x000000145018723c */ /* 0x040fe600000418ff */
[----:B------:R-:W-:Y:S03]  /*161e0*/  LDSM.16.M88.4 R124, [R219+0x5000] ;  /* 0x00500000db7c783b */ /* 0x000fe60000000200 */
[C---:B-1----:R-:W-:Y:S01]  /*161f0*/  HMMA.16816.F32.BF16 R16, R80.reuse, R4, RZ ;  /* 0x000000045010723c */ /* 0x042fe200000418ff */
[----:B------:R-:W-:Y:S04]  /*16200*/  LDSM.16.M88.4 R120, [R219+0x5800] ;  /* 0x00580000db78783b */ /* 0x000fe80000000200 */
        /* <DEDUP_REMOVED lines=15> */
[----:B------:R-:W1:Y:S05]  /*16300*/  LDSM.16.M88.4 R64, [R223+0x2000] ;  /* 0x00200000df40783b */ /* 0x000e6a0000000200 */
[C---:B------:R-:W-:Y:S06]  /*16310*/  HMMA.16816.F32.BF16 R32, R56.reuse, R60, R32 ;  /* 0x0000003c3820723c */ /* 0x040fec0000041820 */
[C---:B------:R-:W-:Y:S01]  /*16320*/  HMMA.16816.F32.BF16 R28, R56.reuse, R62, R28 ;  /* 0x0000003e381c723c */ /* 0x040fe2000004181c */
[----:B------:R-:W3:Y:S05]  /*16330*/  LDSM.16.M88.4 R60, [R223+0x3000] ;  /* 0x00300000df3c783b */ /* 0x000eea0000000200 */
[C---:B--2---:R-:W-:Y:S06]  /*16340*/  HMMA.16816.F32.BF16 R44, R56.reuse, R68, R44 ;  /* 0x00000044382c723c */ /* 0x044fec000004182c */
[C---:B------:R-:W-:Y:S01]  /*16350*/  HMMA.16816.F32.BF16 R40, R56.reuse, R70, R40 ;  /* 0x000000463828723c */ /* 0x040fe20000041828 */
[----:B------:R-:W-:Y:S05]  /*16360*/  LDSM.16.M88.4 R68, [R219+0x4000] ;  /* 0x00400000db44783b */ /* 0x000fea0000000200 */
[C---:B----4-:R-:W-:Y:S06]  /*16370*/  HMMA.16816.F32.BF16 R24, R56.reuse, R12, R24 ;  /* 0x0000000c3818723c */ /* 0x050fec0000041818 */
[C---:B------:R-:W-:Y:S01]  /*16380*/  HMMA.16816.F32.BF16 R20, R56.reuse, R14, R20 ;  /* 0x0000000e3814723c */ /* 0x040fe20000041814 */
[----:B------:R-:W2:Y:S05]  /*16390*/  LDSM.16.M88.4 R12, [R222] ;  /* 0x00000000de0c783b */ /* 0x000eaa0000000200 */
        /* <DEDUP_REMOVED lines=14> */
[----:B------:R-:W-:Y:S04]  /*16480*/  LDSM.16.M88.4 R56, [R221] ;  /* 0x00000000dd38783b */ /* 0x000fe80000000200 */
[----:B------:R-:W4:Y:S01]  /*16490*/  LDSM.16.M88.4 R72, [R208] ;  /* 0x00000000d048783b */ /* 0x000f220000000200 */
        /* <DEDUP_REMOVED lines=23> */
[----:B------:R-:W3:Y:S04]  /*16610*/  LDSM.16.M88.4 R12, [R208+0x2800] ;  /* 0x00280000d00c783b */ /* 0x000ee80000000200 */
[----:B------:R-:W3:Y:S01]  /*16620*/  LDSM.16.M88.4 R76, [R208+0x3000] ;  /* 0x00300000d04c783b */ /* 0x000ee20000000200 */
[C---:B----4-:R-:W-:Y:S06]  /*16630*/  HMMA.16816.F32.BF16 R44, R56.reuse, R72, R44 ;  /* 0x00000048382c723c */ /* 0x050fec000004182c */
[C---:B------:R-:W-:Y:S01]  /*16640*/  HMMA.16816.F32.BF16 R40, R56.reuse, R74, R40 ;  /* 0x0000004a3828723c */ /* 0x040fe20000041828 */
[----:B------:R-:W4:Y:S05]  /*16650*/  LDSM.16.M88.4 R72, [R208+0x3800] ;  /* 0x00380000d048783b */ /* 0x000f2a0000000200 */
[C---:B--2---:R-:W-:Y:S06]  /*16660*/  HMMA.16816.F32.BF16 R32, R56.reuse, R68, R32 ;  /* 0x000000443820723c */ /* 0x044fec0000041820 */
[C---:B------:R-:W-:Y:S01]  /*16670*/  HMMA.16816.F32.BF16 R28, R56.reuse, R70, R28 ;  /* 0x00000046381c723c */ /* 0x040fe2000004181c */
[----:B------:R-:W-:Y:S05]  /*16680*/  LDSM.16.M88.4 R68, [R226+0x2000] ;  /* 0x00200000e244783b */ /* 0x000fea0000000200 */
[C---:B-1----:R-:W-:Y:S06]  /*16690*/  HMMA.16816.F32.BF16 R24, R56.reuse, R64, R24 ;  /* 0x000000403818723c */ /* 0x042fec0000041818 */
[C---:B------:R-:W-:Y:S01]  /*166a0*/  HMMA.16816.F32.BF16 R20, R56.reuse, R66, R20 ;  /* 0x000000423814723c */ /* 0x040fe20000041814 */
[----:B------:R-:W1:Y:S05]  /*166b0*/  LDSM.16.M88.4 R64, [R225+0x8000] ;  /* 0x00800000e140783b */ /* 0x000e6a0000000200 */
[C---:B---3--:R-:W-:Y:S06]  /*166c0*/  HMMA.16816.F32.BF16 R100, R56.reuse, R12, R100 ;  /* 0x0000000c3864723c */ /* 0x048fec0000041864 */
[C---:B------:R-:W-:Y:S01]  /*166d0*/  HMMA.16816.F32.BF16 R96, R56.reuse, R14, R96 ;  /* 0x0000000e3860723c */ /* 0x040fe20000041860 */
[----:B------:R-:W2:Y:S05]  /*166e0*/  LDSM.16.M88.4 R12, [R225+0x9000] ;  /* 0x00900000e10c783b */ /* 0x000eaa0000000200 */
[C---:B------:R-:W-:Y:S06]  /*166f0*/  HMMA.16816.F32.BF16 R16, R56.reuse, R112, R16 ;  /* 0x000000703810723c */ /* 0x040fec0000041810 */
[C---:B------:R-:W-:Y:S01]  /*16700*/  HMMA.16816.F32.BF16 R4, R56.reuse, R114, R4 ;  /* 0x000000723804723c */ /* 0x040fe20000041804 */
[----:B------:R-:W-:Y:S05]  /*16710*/  LDSM.16.M88.4 R112, [R225+0xa000] ;  /* 0x00a00000e170783b */ /* 0x000fea0000000200 */
[C---:B------:R-:W-:Y:S06]  /*16720*/  HMMA.16816.F32.BF16 R108, R56.reuse, R60, R108 ;  /* 0x0000003c386c723c */ /* 0x040fec000004186c */
[C---:B------:R-:W-:Y:S01]  /*16730*/  HMMA.16816.F32.BF16 R104, R56.reuse, R62, R104 ;  /* 0x0000003e3868723c */ /* 0x040fe20000041868 */
[----:B------:R-:W3:Y:S05]  /*16740*/  LDSM.16.M88.4 R60, [R225+0x8800] ;  /* 0x00880000e13c783b */ /* 0x000eea0000000200 */
[C---:B------:R-:W-:Y:S06]  /*16750*/  HMMA.16816.F32.BF16 R92, R56.reuse, R76, R92 ;  /* 0x0000004c385c723c */ /* 0x040fec000004185c */
[C---:B------:R-:W-:Y:S01]  /*16760*/  HMMA.16816.F32.BF16 R88, R56.reuse, R78, R88 ;  /* 0x0000004e3858723c */ /* 0x040fe20000041858 */
[----:B------:R-:W-:Y:S05]  /*16770*/  LDSM.16.M88.4 R76, [R225+0xb000] ;  /* 0x00b00000e14c783b */ /* 0x000fea0000000200 */
[C---:B----4-:R-:W-:Y:S06]  /*16780*/  HMMA.16816.F32.BF16 R84, R56.reuse, R72, R84 ;  /* 0x000000483854723c */ /* 0x050fec0000041854 */
[----:B------:R-:W-:Y:S01]  /*16790*/  HMMA.16816.F32.BF16 R80, R56, R74, R80 ;  /* 0x0000004a3850723c */ /* 0x000fe20000041850 */
[----:B------:R-:W4:Y:S04]  /*167a0*/  LDSM.16.M88.4 R56, [R225+0xa800] ;  /* 0x00a80000e138783b */ /* 0x000f280000000200 */
[----:B------:R-:W4:Y:S01]  /*167b0*/  LDSM.16.M88.4 R72, [R225+0xb800] ;  /* 0x00b80000e148783b */ /* 0x000f220000000200 */
        /* <DEDUP_REMOVED lines=24> */
[----:B------:R-:W4:Y:S01]  /*16940*/  LDSM.16.M88.4 R68, [R223+0x7800] ;  /* 0x00780000df44783b */ /* 0x000f220000000200 */
        /* <DEDUP_REMOVED lines=25> */
[C---:B-1----:R-:W-:Y:S06]  /*16ae0*/  HMMA.16816.F32.BF16 R44, R128.reuse, R12, R44 ;  /* 0x0000000c802c723c */ /* 0x042fec000004182c */
[C---:B------:R-:W-:Y:S01]  /*16af0*/  HMMA.16816.F32.BF16 R40, R128.reuse, R14, R40 ;  /* 0x0000000e8028723c */ /* 0x040fe20000041828 */
[----:B------:R-:W1:Y:S05]  /*16b00*/  LDSM.16.M88.4 R12, [R221+0x2000] ;  /* 0x00200000dd0c783b */ /* 0x000e6a0000000200 */
[C---:B------:R-:W-:Y:S06]  /*16b10*/  HMMA.16816.F32.BF16 R16, R128.reuse, R132, R16 ;  /* 0x000000848010723c */ /* 0x040fec0000041810 */
[C---:B------:R-:W-:Y:S06]  /*16b20*/  HMMA.16816.F32.BF16 R4, R128.reuse, R134, R4 ;  /* 0x000000868004723c */ /* 0x040fec0000041804 */
        /* <DEDUP_REMOVED lines=8> */
[----:B------:R-:W4:Y:S05]  /*16bb0*/  LDSM.16.M88.4 R120, [R208+0x7000] ;  /* 0x00700000d078783b */ /* 0x000f2a0000000200 */
[C---:B---3--:R-:W-:Y:S06]  /*16bc0*/  HMMA.16816.F32.BF16 R84, R128.reuse, R112, R84 ;  /* 0x000000708054723c */ /* 0x048fec0000041854 */
[----:B------:R-:W-:Y:S01]  /*16bd0*/  HMMA.16816.F32.BF16 R80, R128, R114, R80 ;  /* 0x000000728050723c */ /* 0x000fe20000041850 */
[----:B------:R-:W3:Y:S01]  /*16be0*/  LDSM.16.M88.4 R112, [R208+0x7800] ;  /* 0x00780000d070783b */ /* 0x000ee20000000200 */
[----:B------:R-:W-:-:S04]  /*16bf0*/  DEPBAR.LE SB0, 0x0 ;  /* 0x000080000000791a */ /* 0x000fc80000000000 */
[C---:B-1----:R-:W-:Y:S06]  /*16c00*/  HMMA.16816.F32.BF16 R16, R12.reuse, R64, R16 ;  /* 0x000000400c10723c */ /* 0x042fec0000041810 */
[----:B------:R-:W-:Y:S06]  /*16c10*/  HMMA.16816.F32.BF16 R64, R12, R66, R4 ;  /* 0x000000420c40723c */ /* 0x000fec0000041804 */
[----:B------:R-:W-:Y:S01]  /*16c20*/  HMMA.16816.F32.BF16 R108, R128, R124, R108 ;  /* 0x0000007c806c723c */ /* 0x000fe2000004186c */
[----:B------:R-:W-:-:S02]  /*16c30*/  SHF.R.S32.HI R4, RZ, 0x2, R0 ;  /* 0x00000002ff047819 */ /* 0x000fc40000011400 */
[----:B-----5:R-:W1:Y:S03]  /*16c40*/  MUFU.RCP R0, R9 ;  /* 0x0000000900007308 */ /* 0x020e660000001000 */
[----:B------:R-:W-:Y:S01]  /*16c50*/  IMAD R4, R53, 0x10, R4 ;  /* 0x0000001035047824 */ /* 0x000fe200078e0204 */
[C---:B------:R-:W-:Y:S04]  /*16c60*/  HMMA.16816.F32.BF16 R104, R128.reuse, R126, R104 ;  /* 0x0000007e8068723c */ /* 0x040fe80000041868 */
[----:B------:R-:W-:Y:S02]  /*16c70*/  IADD3 R4, R4, 0x1, R55 ;  /* 0x0000000104047810 */ /* 0x000fe40007ffe037 */
[----:B------:R-:W-:Y:S02]  /*16c80*/  HMMA.16816.F32.BF16 R92, R128, R116, R92 ;  /* 0x00000074805c723c */ /* 0x000fe4000004185c */
[----:B------:R-:W-:-:S02]  /*16c90*/  IADD3 R5, R51, R4, -R237 ;  /* 0x0000000433057210 */ /* 0x000fc40007ffe8ed */
[----:B------:R-:W-:Y:S02]  /*16ca0*/  LOP3.LUT R4, R36, R39, RZ, 0xfc, !PT ;  /* 0x0000002724047212 */ /* 0x000fe400078efcff */
[----:B------:R-:W-:Y:S01]  /*16cb0*/  HMMA.16816.F32.BF16 R88, R128, R118, R88 ;  /* 0x000000768058723c */ /* 0x000fe20000041858 */
[----:B------:R-:W-:Y:S02]  /*16cc0*/  IMAD.IADD R5, R3, 0x1, R5 ;  /* 0x0000000103057824 */ /* 0x000fe400078e0205 */
[----:B-1----:R-:W-:Y:S01]  /*16cd0*/  FMUL.FTZ R0, R8, R0 ;  /* 0x0000000008007220 */ /* 0x002fe20000410000 */
[----:B------:R-:W-:Y:S02]  /*16ce0*/  IMAD.IADD R3, R2, 0x1, R52 ;  /* 0x0000000102037824 */ /* 0x000fe400078e0234 */
[----:B------:R-:W-:Y:S01]  /*16cf0*/  HMMA.16816.F32.BF16 R44, R12, R76, R44 ;  /* 0x0000004c0c2c723c */ /* 0x000fe2000004182c */
[----:B------:R-:W-:Y:S01]  /*16d00*/  VIMNMX R48, R5, R51, PT ;  /* 0x0000003305307248 */ /* 0x000fe20003fe0100 */
[----:B------:R-:W-:Y:S01]  /*16d10*/  VIADD R8, R3, 0x8 ;  /* 0x0000000803087836 */ /* 0x000fe20000000000 */
[----:B------:R-:W-:Y:S01]  /*16d20*/  VIADDMNMX R51, R5, 0x8, R51, PT ;  /* 0x0000000805337846 */ /* 0x000fe20003800133 */
[----:B------:R-:W-:-:S02]  /*16d30*/  VIADD R5, R3, 0x1 ;  /* 0x0000000103057836 */ /* 0x000fc40000000000 */
[C---:B------:R-:W-:Y:S01]  /*16d40*/  HMMA.16816.F32.BF16 R40, R12.reuse, R78, R40 ;  /* 0x0000004e0c28723c */ /* 0x040fe20000041828 */
[C---:B------:R-:W-:Y:S01]  /*16d50*/  VIADD R6, R3.reuse, 0x9 ;  /* 0x0000000903067836 */ /* 0x040fe20000000000 */
[-C--:B------:R-:W-:Y:S01]  /*16d60*/  ISETP.GE.AND P1, PT, R8, R48.reuse, PT ;  /* 0x000000300800720c */ /* 0x080fe20003f26270 */
[----:B------:R-:W-:Y:S01]  /*16d70*/  VIADD R9, R3, 0x20 ;  /* 0x0000002003097836 */ /* 0x000fe20000000000 */
[----:B------:R-:W-:Y:S01]  /*16d80*/  ISETP.GE.AND P2, PT, R5, R48, PT ;  /* 0x000000300500720c */ /* 0x000fe20003f46270 */
[----:B------:R-:W-:Y:S01]  /*16d90*/  VIADD R39, R3, 0x51 ;  /* 0x0000005103277836 */ /* 0x000fe20000000000 */
[C---:B------:R-:W-:Y:S01]  /*16da0*/  HMMA.16816.F32.BF16 R32, R12.reuse, R72, R32 ;  /* 0x000000480c20723c */ /* 0x040fe20000041820 */
[----:B------:R-:W-:Y:S01]  /*16db0*/  ISETP.GE.AND P0, PT, R5, R51, PT ;  /* 0x000000330500720c */ /* 0x000fe20003f06270 */
[----:B------:R-:W-:Y:S01]  /*16dc0*/  VIADD R36, R3, 0x58 ;  /* 0x0000005803247836 */ /* 0x000fe20000000000 */
[----:B------:R-:W-:Y:S02]  /*16dd0*/  I2FP.F32.S32 R7, R5 ;  /* 0x0000000500077245 */ /* 0x000fe40000201400 */
[----:B------:R-:W-:Y:S01]  /*16de0*/  I2FP.F32.S32 R5, R8 ;  /* 0x0000000800057245 */ /* 0x000fe20000201400 */
[----:B------:R-:W-:Y:S01]  /*16df0*/  HMMA.16816.F32.BF16 R28, R12, R74, R28 ;  /* 0x0000004a0c1c723c */ /* 0x000fe2000004181c */
[----:B------:R-:W-:-:S02]  /*16e00*/  ISETP.GE.AND P6, PT, R6, R48, PT ;  /* 0x000000300600720c */ /* 0x000fc40003fc6270 */
[----:B------:R-:W-:Y:S02]  /*16e10*/  ISETP.GE.AND P4, PT, R6, R51, PT ;  /* 0x000000330600720c */ /* 0x000fe40003f86270 */
[----:B------:R-:W-:Y:S01]  /*16e20*/  I2FP.F32.S32 R6, R6 ;  /* 0x0000000600067245 */ /* 0x000fe20000201400 */
[C---:B------:R-:W-:Y:S01]  /*16e30*/  HMMA.16816.F32.BF16 R24, R12.reuse, R68, R24 ;  /* 0x000000440c18723c */ /* 0x040fe20000041818 */
[CC--:B------:R-:W-:Y:S01]  /*16e40*/  FFMA.FTZ R47, R0.reuse, R7.reuse, R47 ;  /* 0x00000007002f7223 */ /* 0x0c0fe2000001002f */
[----:B------:R-:W-:Y:S01]  /*16e50*/  FFMA.FTZ R45, R0, R7, R45 ;  /* 0x00000007002d7223 */ /* 0x000fe2000001002d */
[----:B------:R-:W-:Y:S01]  /*16e60*/  ISETP.GE.AND P3, PT, R8, R51, PT ;  /* 0x000000330800720c */ /* 0x000fe20003f66270 */
[C---:B------:R-:W-:Y:S02]  /*16e70*/  VIADD R8, R3.reuse, 0x21 ;  /* 0x0000002103087836 */ /* 0x040fe40000000000 */
[C---:B------:R-:W-:Y:S01]  /*16e80*/  HMMA.16816.F32.BF16 R20, R12.reuse, R70, R20 ;  /* 0x000000460c14723c */ /* 0x040fe20000041814 */
[CC--:B------:R-:W-:Y:S01]  /*16e90*/  FFMA.FTZ R40, R0.reuse, R5.reuse, R40 ;  /* 0x0000000500287223 */ /* 0x0c0fe20000010028 */
[C---:B------:R-:W-:Y:S01]  /*16ea0*/  FFMA.FTZ R42, R0.reuse, R5, R42 ;  /* 0x00000005002a7223 */ /* 0x040fe2000001002a */
[-C--:B------:R-:W-:Y:S01]  /*16eb0*/  FFMA.FTZ R41, R0, R6.reuse, R41 ;  /* 0x0000000600297223 */ /* 0x080fe20000010029 */
[----:B------:R-:W-:Y:S01]  /*16ec0*/  VIADD R5, R3, 0x10 ;  /* 0x0000001003057836 */ /* 0x000fe20000000000 */
[----:B------:R-:W-:Y:S01]  /*16ed0*/  FSEL R55, R47, -INF , !P0 ;  /* 0xff8000002f377808 */ /* 0x000fe20004000000 */
[----:B--2---:R-:W-:Y:S01]  /*16ee0*/  HMMA.16816.F32.BF16 R108, R12, R60, R108 ;  /* 0x0000003c0c6c723c */ /* 0x004fe2000004186c */
[----:B------:R-:W-:Y:S01]  /*16ef0*/  FSEL R52, R40, -INF , !P1 ;  /* 0xff80000028347808 */ /* 0x000fe20004800000 */
[----:B------:R-:W-:Y:S01]  /*16f00*/  FFMA.FTZ R43, R0, R6, R43 ;  /* 0x00000006002b7223 */ /* 0x000fe2000001002b */
[----:B------:R-:W-:-:S02]  /*16f10*/  FSEL R53, R45, -INF , !P2 ;  /* 0xff8000002d357808 */ /* 0x000fc40005000000 */
[----:B------:R-:W-:Y:S01]  /*16f20*/  FSEL R54, R42, -INF , !P3 ;  /* 0xff8000002a367808 */ /* 0x000fe20005800000 */
[C---:B------:R-:W-:Y:S01]  /*16f30*/  HMMA.16816.F32.BF16 R104, R12.reuse, R62, R104 ;  /* 0x0000003e0c68723c */ /* 0x040fe20000041868 */
[----:B------:R-:W-:Y:S02]  /*16f40*/  FSEL R49, R41, -INF , !P6 ;  /* 0xff80000029317808 */ /* 0x000fe40007000000 */
[C---:B------:R-:W-:Y:S01]  /*16f50*/  ISETP.GE.AND P5, PT, R5.reuse, R48, PT ;  /* 0x000000300500720c */ /* 0x040fe20003fa6270 */
[----:B------:R-:W-:Y:S01]  /*16f60*/  BAR.SYNC.DEFER_BLOCKING 0x0 ;  /* 0x0000000000007b1d */ /* 0x000fe20000010000 */
[----:B------:R-:W-:Y:S01]  /*16f70*/  ISETP.GE.AND P2, PT, R5, R51, PT ;  /* 0x000000330500720c */ /* 0x000fe20003f46270 */
[----:B----4-:R-:W-:Y:S01]  /*16f80*/  HMMA.16816.F32.BF16 R100, R12, R56, R100 ;  /* 0x000000380c64723c */ /* 0x010fe20000041864 */
[----:B------:R-:W-:-:S05]  /*16f90*/  I2FP.F32.S32 R5, R5 ;  /* 0x0000000500057245 */ /* 0x000fca0000201400 */
[----:B------:R-:W-:Y:S01]  /*16fa0*/  HMMA.16816.F32.BF16 R96, R12, R58, R96 ;  /* 0x0000003a0c60723c */ /* 0x000fe20000041860 */
[----:B------:R-:W-:-:S05]  /*16fb0*/  FFMA.FTZ R34, R0, R5, R34 ;  /* 0x0000000500227223 */ /* 0x000fca0000010022 */
[C---:B------:R-:W-:Y:S06]  /*16fc0*/  HMMA.16816.F32.BF16 R92, R12.reuse, R120, R92 ;  /* 0x000000780c5c723c */ /* 0x040fec000004185c */
[C---:B------:R-:W-:Y:S06]  /*16fd0*/  HMMA.16816.F32.BF16 R88, R12.reuse, R122, R88 ;  /* 0x0000007a0c58723c */ /* 0x040fec0000041858 */
[C---:B---3--:R-:W-:Y:S06]  /*16fe0*/  HMMA.16816.F32.BF16 R84, R12.reuse, R112, R84 ;  /* 0x000000700c54723c */ /* 0x048fec0000041854 */
[----:B------:R-:W-:Y:S07]  /*16ff0*/  HMMA.16816.F32.BF16 R80, R12, R114, R80 ;  /* 0x000000720c50723c */ /* 0x000fee0000041850 */
[----:B------:R-:W-:-:S02]  /*17000*/  VIADD R15, R3, 0x11 ;  /* 0x00000011030f7836 */ /* 0x000fc40000000000 */
[----:B------:R-:W-:Y:S01]  /*17010*/  FFMA.FTZ R13, R0, R5, R32 ;  /* 0x00000005000d7223 */ /* 0x000fe20000010020 */
[C---:B------:R-:W-:Y:S02]  /*17020*/  VIADD R14, R3.reuse, 0x18 ;  /* 0x00000018030e7836 */ /* 0x040fe40000000000 */
[----:B------:R-:W-:Y:S01]  /*17030*/  VIADD R5, R3, 0x19 ;  /* 0x0000001903057836 */ /* 0x000fe20000000000 */
[CC--:B------:R-:W-:Y:S02]  /*17040*/  ISETP.GE.AND P0, PT, R15.reuse, R48.reuse, PT ;  /* 0x000000300f00720c */ /* 0x0c0fe40003f06270 */
[----:B------:R-:W-:Y:S02]  /*17050*/  ISETP.GE.AND P1, PT, R15, R51, PT ;  /* 0x000000330f00720c */ /* 0x000fe40003f26270 */
[----:B------:R-:W-:Y:S02]  /*17060*/  I2FP.F32.S32 R15, R15 ;  /* 0x0000000f000f7245 */ /* 0x000fe40000201400 */
[----:B------:R-:W-:-:S02]  /*17070*/  ISETP.GE.AND P3, PT, R14, R48, PT ;  /* 0x000000300e00720c */ /* 0x000fc40003f66270 */
[----:B------:R-:W-:Y:S01]  /*17080*/  ISETP.GE.AND P6, PT, R14, R51, PT ;  /* 0x000000330e00720c */ /* 0x000fe20003fc6270 */
[CC--:B------:R-:W-:Y:S01]  /*17090*/  FFMA.FTZ R12, R0.reuse, R15.reuse, R33 ;  /* 0x0000000f000c7223 */ /* 0x0c0fe20000010021 */
[----:B------:R-:W-:Y:S01]  /*170a0*/  I2FP.F32.S32 R14, R14 ;  /* 0x0000000e000e7245 */ /* 0x000fe20000201400 */
[----:B------:R-:W-:Y:S01]  /*170b0*/  FFMA.FTZ R15, R0, R15, R35 ;  /* 0x0000000f000f7223 */ /* 0x000fe20000010023 */
[----:B------:R-:W-:Y:S02]  /*170c0*/  FSEL R13, R13, -INF , !P5 ;  /* 0xff8000000d0d7808 */ /* 0x000fe40006800000 */
[----:B------:R-:W-:Y:S01]  /*170d0*/  FSEL R12, R12, -INF , !P0 ;  /* 0xff8000000c0c7808 */ /* 0x000fe20004000000 */
[CC--:B------:R-:W-:Y:S01]  /*170e0*/  FFMA.FTZ R7, R0.reuse, R14.reuse, R28 ;  /* 0x0000000e00077223 */ /* 0x0c0fe2000001001c */
[----:B------:R-:W-:Y:S01]  /*170f0*/  FFMA.FTZ R14, R0, R14, R30 ;  /* 0x0000000e000e7223 */ /* 0x000fe2000001001e */
        /* <DEDUP_REMOVED lines=16> */
[C---:B------:R-:W-:Y:S01]  /*17200*/  FFMA.FTZ R26, R0.reuse, R9, R26 ;  /* 0x00000009001a7223 */ /* 0x040fe2000001001a */
[CC--:B------:R-:W-:Y:S01]  /*17210*/  FFMA.FTZ R25, R0.reuse, R8.reuse, R25 ;  /* 0x0000000800197223 */ /* 0x0c0fe20000010019 */
[----:B------:R-:W-:Y:S01]  /*17220*/  FFMA.FTZ R27, R0, R8, R27 ;  /* 0x00000008001b7223 */ /* 0x000fe2000001001b */
[C---:B------:R-:W-:Y:S01]  /*17230*/  VIADD R9, R3.reuse, 0x30 ;  /* 0x0000003003097836 */ /* 0x040fe20000000000 */
[----:B------:R-:W-:Y:S01]  /*17240*/  FSEL R14, R14, -INF , !P6 ;  /* 0xff8000000e0e7808 */ /* 0x000fe20007000000 */
[C---:B------:R-:W-:Y:S01]  /*17250*/  VIADD R24, R3.reuse, 0x28 ;  /* 0x0000002803187836 */ /* 0x040fe20000000000 */
[----:B------:R-:W-:Y:S01]  /*17260*/  FSEL R43, R26, -INF , !P0 ;  /* 0xff8000001a2b7808 */ /* 0x000fe20004000000 */
[----:B------:R-:W-:Y:S01]  /*17270*/  VIADD R8, R3, 0x29 ;  /* 0x0000002903087836 */ /* 0x000fe20000000000 */
[----:B------:R-:W-:-:S02]  /*17280*/  FSEL R45, R25, -INF , !P1 ;  /* 0xff800000192d7808 */ /* 0x000fc40004800000 */
[----:B------:R-:W-:Y:S02]  /*17290*/  FSEL R6, R6, -INF , !P4 ;  /* 0xff80000006067808 */ /* 0x000fe40006000000 */
[----:B------:R-:W-:Y:S02]  /*172a0*/  FSEL R5, R5, -INF , !P5 ;  /* 0xff80000005057808 */ /* 0x000fe40006800000 */
[----:B------:R-:W-:Y:S02]  /*172b0*/  FSEL R47, R47, -INF , !P2 ;  /* 0xff8000002f2f7808 */ /* 0x000fe40005000000 */
[CC--:B------:R-:W-:Y:S02]  /*172c0*/  ISETP.GE.AND P0, PT, R9.reuse, R48.reuse, PT ;  /* 0x000000300900720c */ /* 0x0c0fe40003f06270 */
[----:B------:R-:W-:Y:S02]  /*172d0*/  ISETP.GE.AND P1, PT, R9, R51, PT ;  /* 0x000000330900720c */ /* 0x000fe40003f26270 */
        /* <DEDUP_REMOVED lines=13> */
[----:B------:R-:W-:Y:S01]  /*173b0*/  VIADD R8, R3, 0x31 ;  /* 0x0000003103087836 */ /* 0x000fe20000000000 */
[----:B------:R-:W-:Y:S01]  /*173c0*/  FSEL R173, R27, -INF , !P3 ;  /* 0xff8000001bad7808 */ /* 0x000fe20005800000 */
[C---:B------:R-:W-:Y:S01]  /*173d0*/  VIADD R18, R3.reuse, 0x38 ;  /* 0x0000003803127836 */ /* 0x040fe20000000000 */
[----:B------:R-:W-:Y:S01]  /*173e0*/  FSEL R171, R20, -INF , !P6 ;  /* 0xff80000014ab7808 */ /* 0x000fe20007000000 */
[----:B------:R-:W-:Y:S01]  /*173f0*/  VIADD R16, R3, 0x39 ;  /* 0x0000003903107836 */ /* 0x000fe20000000000 */
[----:B------:R-:W-:-:S02]  /*17400*/  FSEL R42, R22, -INF , !P4 ;  /* 0xff800000162a7808 */ /* 0x000fc40006000000 */
[----:B------:R-:W-:Y:S02]  /*17410*/  FSEL R41, R21, -INF , !P5 ;  /* 0xff80000015297808 */ /* 0x000fe40006800000 */
[CC--:B------:R-:W-:Y:S02]  /*17420*/  ISETP.GE.AND P3, PT, R8.reuse, R48.reuse, PT ;  /* 0x000000300800720c */ /* 0x0c0fe40003f66270 */
[-C--:B------:R-:W-:Y:S02]  /*17430*/  ISETP.GE.AND P6, PT, R8, R51.reuse, PT ;  /* 0x000000330800720c */ /* 0x080fe40003fc6270 */
[C---:B------:R-:W-:Y:S02]  /*17440*/  ISETP.GE.AND P4, PT, R18.reuse, R48, PT ;  /* 0x000000301200720c */ /* 0x040fe40003f86270 */
[----:B------:R-:W-:Y:S02]  /*17450*/  ISETP.GE.AND P5, PT, R18, R51, PT ;  /* 0x000000331200720c */ /* 0x000fe40003fa6270 */
[----:B------:R-:W-:-:S02]  /*17460*/  FSEL R40, R23, -INF , !P2 ;  /* 0xff80000017287808 */ /* 0x000fc40005000000 */
[----:B------:R-:W-:Y:S02]  /*17470*/  FSEL R143, R143, -INF , !P0 ;  /* 0xff8000008f8f7808 */ /* 0x000fe40004000000 */
[----:B------:R-:W-:Y:S02]  /*17480*/  I2FP.F32.S32 R8, R8 ;  /* 0x0000000800087245 */ /* 0x000fe40000201400 */
[----:B------:R-:W-:Y:S02]  /*17490*/  I2FP.F32.S32 R18, R18 ;  /* 0x0000001200127245 */ /* 0x000fe40000201400 */
[----:B------:R-:W-:Y:S01]  /*174a0*/  ISETP.GE.AND P2, PT, R16, R48, PT ;  /* 0x000000301000720c */ /* 0x000fe20003f46270 */
[----:B------:R-:W-:Y:S01]  /*174b0*/  FFMA.FTZ R17, R0, R8, R17 ;  /* 0x0000000800117223 */ /* 0x000fe20000010011 */
[----:B------:R-:W-:Y:S01]  /*174c0*/  ISETP.GE.AND P0, PT, R16, R51, PT ;  /* 0x000000331000720c */ /* 0x000fe20003f06270 */
[C---:B------:R-:W-:Y:S01]  /*174d0*/  FFMA.FTZ R64, R0.reuse, R18, R64 ;  /* 0x0000001200407223 */ /* 0x040fe20000010040 */
[----:B------:R-:W-:Y:S01]  /*174e0*/  I2FP.F32.S32 R16, R16 ;  /* 0x0000001000107245 */ /* 0x000fe20000201400 */
[C---:B------:R-:W-:Y:S01]  /*174f0*/  FFMA.FTZ R66, R0.reuse, R18, R66 ;  /* 0x0000001200427223 */ /* 0x040fe20000010042 */
[C---:B------:R-:W-:Y:S01]  /*17500*/  FFMA.FTZ R8, R0.reuse, R8, R19 ;  /* 0x0000000800087223 */ /* 0x040fe20000010013 */
[----:B------:R-:W-:Y:S01]  /*17510*/  VIADD R18, R3, 0x40 ;  /* 0x0000004003127836 */ /* 0x000fe20000000000 */
[----:B------:R-:W-:Y:S01]  /*17520*/  FSEL R9, R9, -INF , !P1 ;  /* 0xff80000009097808 */ /* 0x000fe20004800000 */
[CC--:B------:R-:W-:Y:S01]  /*17530*/  FFMA.FTZ R65, R0.reuse, R16.reuse, R65 ;  /* 0x0000001000417223 */ /* 0x0c0fe20000010041 */
[----:B------:R-:W-:Y:S01]  /*17540*/  FFMA.FTZ R67, R0, R16, R67 ;  /* 0x0000001000437223 */ /* 0x000fe20000010043 */
[----:B------:R-:W-:Y:S01]  /*17550*/  VIADD R19, R3, 0x41 ;  /* 0x0000004103137836 */ /* 0x000fe20000000000 */
[----:B------:R-:W-:Y:S01]  /*17560*/  FSEL R144, R17, -INF , !P3 ;  /* 0xff80000011907808 */ /* 0x000fe20005800000 */
[----:B------:R-:W-:Y:S01]  /*17570*/  VIADD R16, R3, 0x48 ;  /* 0x0000004803107836 */ /* 0x000fe20000000000 */
[----:B------:R-:W-:-:S02]  /*17580*/  ISETP.GE.AND P1, PT, R18, R48, PT ;  /* 0x000000301200720c */ /* 0x000fc40003f26270 */
[----:B------:R-:W-:Y:S02]  /*17590*/  ISETP.GE.AND P3, PT, R18, R51, PT ;  /* 0x000000331200720c */ /* 0x000fe40003f66270 */
[----:B------:R-:W-:Y:S02]  /*175a0*/  FSEL R142, R66, -INF , !P5 ;  /* 0xff800000428e7808 */ /* 0x000fe40006800000 */
[----:B------:R-:W-:Y:S02]  /*175b0*/  FSEL R146, R65, -INF , !P2 ;  /* 0xff80000041927808 */ /* 0x000fe40005000000 */
[----:B------:R-:W-:Y:S02]  /*175c0*/  I2FP.F32.S32 R18, R18 ;  /* 0x0000001200127245 */ /* 0x000fe40000201400 */
[----:B------:R-:W-:Y:S02]  /*175d0*/  I2FP.F32.S32 R17, R19 ;  /* 0x0000001300117245 */ /* 0x000fe40000201400 */
[----:B------:R-:W-:Y:S01]  /*175e0*/  ISETP.GE.AND P5, PT, R16, R48, PT ;  /* 0x000000301000720c */ /* 0x000fe20003fa6270 */
[----:B------:R-:W-:Y:S01]  /*175f0*/  FFMA.FTZ R108, R0, R18, R108 ;  /* 0x00000012006c7223 */ /* 0x000fe2000001006c */
[----:B------:R-:W-:Y:S01]  /*17600*/  ISETP.GE.AND P2, PT, R16, R51, PT ;  /* 0x000000331000720c */ /* 0x000fe20003f46270 */
[CC--:B------:R-:W-:Y:S01]  /*17610*/  FFMA.FTZ R109, R0.reuse, R17.reuse, R109 ;  /* 0x00000011006d7223 */ /* 0x0c0fe2000001006d */
[----:B------:R-:W-:Y:S01]  /*17620*/  I2FP.F32.S32 R16, R16 ;  /* 0x0000001000107245 */ /* 0x000fe20000201400 */
[----:B------:R-:W-:Y:S01]  /*17630*/  FFMA.FTZ R111, R0, R17, R111 ;  /* 0x00000011006f7223 */ /* 0x000fe2000001006f */
[----:B------:R-:W-:Y:S01]  /*17640*/  FSEL R8, R8, -INF , !P6 ;  /* 0xff80000008087808 */ /* 0x000fe20007000000 */
[----:B------:R-:W-:Y:S01]  /*17650*/  FFMA.FTZ R110, R0, R18, R110 ;  /* 0x00000012006e7223 */ /* 0x000fe2000001006e */
[----:B------:R-:W-:Y:S01]  /*17660*/  FSEL R145, R64, -INF , !P4 ;  /* 0xff80000040917808 */ /* 0x000fe20006000000 */
[CC--:B------:R-:W-:Y:S01]  /*17670*/  FFMA.FTZ R104, R0.reuse, R16.reuse, R104 ;  /* 0x0000001000687223 */ /* 0x0c0fe20000010068 */
[----:B------:R-:W-:Y:S01]  /*17680*/  FFMA.FTZ R106, R0, R16, R106 ;  /* 0x00000010006a7223 */ /* 0x000fe2000001006a */
[----:B------:R-:W-:Y:S01]  /*17690*/  VIADD R17, R3, 0x49 ;  /* 0x0000004903117836 */ /* 0x000fe20000000000 */
[----:B------:R-:W-:Y:S01]  /*176a0*/  ISETP.GE.AND P6, PT, R19, R48, PT ;  /* 0x000000301300720c */ /* 0x000fe20003fc6270 */
[----:B------:R-:W-:Y:S01]  /*176b0*/  VIADD R16, R3, 0x50 ;  /* 0x0000005003107836 */ /* 0x000fe20000000000 */
        /* <DEDUP_REMOVED lines=9> */
[----:B------:R-:W-:Y:S02]  /*17750*/  FSEL R163, R104, -INF , !P5 ;  /* 0xff80000068a37808 */ /* 0x000fe40006800000 */
[----:B------:R-:W-:Y:S02]  /*17760*/  I2FP.F32.S32 R17, R17 ;  /* 0x0000001100117245 */ /* 0x000fe40000201400 */
[CC--:B------:R-:W-:Y:S02]  /*17770*/  ISETP.GE.AND P3, PT, R16.reuse, R48.reuse, PT ;  /* 0x000000301000720c */ /* 0x0c0fe40003f66270 */
[----:B------:R-:W-:Y:S01]  /*17780*/  ISETP.GE.AND P6, PT, R16, R51, PT ;  /* 0x000000331000720c */ /* 0x000fe20003fc6270 */
[CC--:B------:R-:W-:Y:S01]  /*17790*/  FFMA.FTZ R105, R0.reuse, R17.reuse, R105 ;  /* 0x0000001100697223 */ /* 0x0c0fe20000010069 */
[C---:B------:R-:W-:Y:S01]  /*177a0*/  ISETP.GE.AND P4, PT, R39.reuse, R48, PT ;  /* 0x000000302700720c */ /* 0x040fe20003f86270 */
[----:B------:R-:W-:Y:S01]  /*177b0*/  FFMA.FTZ R107, R0, R17, R107 ;  /* 0x00000011006b7223 */ /* 0x000fe2000001006b */
[----:B------:R-:W-:Y:S01]  /*177c0*/  ISETP.GE.AND P5, PT, R39, R51, PT ;  /* 0x000000332700720c */ /* 0x000fe20003fa6270 */
[----:B------:R-:W-:Y:S01]  /*177d0*/  VIADD R17, R3, 0x59 ;  /* 0x0000005903117836 */ /* 0x000fe20000000000 */
[----:B------:R-:W-:-:S02]  /*177e0*/  I2FP.F32.S32 R16, R16 ;  /* 0x0000001000107245 */ /* 0x000fc40000201400 */
[----:B------:R-:W-:Y:S02]  /*177f0*/  I2FP.F32.S32 R39, R39 ;  /* 0x0000002700277245 */ /* 0x000fe40000201400 */
[----:B------:R-:W-:Y:S01]  /*17800*/  FSEL R160, R106, -INF , !P2 ;  /* 0xff8000006aa07808 */ /* 0x000fe20005000000 */
[CC--:B------:R-:W-:Y:S01]  /*17810*/  FFMA.FTZ R100, R0.reuse, R16.reuse, R100 ;  /* 0x0000001000647223 */ /* 0x0c0fe20000010064 */
[C---:B------:R-:W-:Y:S01]  /*17820*/  FFMA.FTZ R102, R0.reuse, R16, R102 ;  /* 0x0000001000667223 */ /* 0x040fe20000010066 */
[CC--:B------:R-:W-:Y:S01]  /*17830*/  FFMA.FTZ R101, R0.reuse, R39.reuse, R101 ;  /* 0x0000002700657223 */ /* 0x0c0fe20000010065 */
[----:B------:R-:W-:Y:S01]  /*17840*/  VIADD R16, R3, 0x60 ;  /* 0x0000006003107836 */ /* 0x000fe20000000000 */
[----:B------:R-:W-:Y:S01]  /*17850*/  FSEL R164, R105, -INF , !P0 ;  /* 0xff80000069a47808 */ /* 0x000fe20004000000 */
[----:B------:R-:W-:Y:S01]  /*17860*/  FFMA.FTZ R39, R0, R39, R103 ;  /* 0x0000002700277223 */ /* 0x000fe20000010067 */
[C---:B------:R-:W-:Y:S02]  /*17870*/  ISETP.GE.AND P2, PT, R36.reuse, R48, PT ;  /* 0x000000302400720c */ /* 0x040fe40003f46270 */
[----:B------:R-:W-:-:S02]  /*17880*/  ISETP.GE.AND P0, PT, R36, R51, PT ;  /* 0x000000332400720c */ /* 0x000fc40003f06270 */
[----:B------:R-:W-:Y:S02]  /*17890*/  FSEL R165, R107, -INF , !P1 ;  /* 0xff8000006ba57808 */ /* 0x000fe40004800000 */
[----:B------:R-:W-:Y:S02]  /*178a0*/  FSEL R172, R100, -INF , !P3 ;  /* 0xff80000064ac7808 */ /* 0x000fe40005800000 */
[----:B------:R-:W-:Y:S02]  /*178b0*/  FSEL R170, R102, -INF , !P6 ;  /* 0xff80000066aa7808 */ /* 0x000fe40007000000 */
[----:B------:R-:W-:Y:S02]  /*178c0*/  FSEL R169, R101, -INF , !P4 ;  /* 0xff80000065a97808 */ /* 0x000fe40006000000 */
[----:B------:R-:W-:Y:S02]  /*178d0*/  I2FP.F32.S32 R36, R36 ;  /* 0x0000002400247245 */ /* 0x000fe40000201400 */
[----:B------:R-:W-:-:S02]  /*178e0*/  ISETP.GE.AND P1, PT, R17, R48, PT ;  /* 0x000000301100720c */ /* 0x000fc40003f26270 */
[-C--:B------:R-:W-:Y:S01]  /*178f0*/  ISETP.GE.AND P3, PT, R17, R51.reuse, PT ;  /* 0x000000331100720c */ /* 0x080fe20003f66270 */
[----:B------:R-:W-:Y:S01]  /*17900*/  FFMA.FTZ R96, R0, R36, R96 ;  /* 0x0000002400607223 */ /* 0x000fe20000010060 */
[----:B------:R-:W-:Y:S01]  /*17910*/  ISETP.GE.AND P6, PT, R16, R48, PT ;  /* 0x000000301000720c */ /* 0x000fe20003fc6270 */
[----:B------:R-:W-:Y:S01]  /*17920*/  FFMA.FTZ R36, R0, R36, R98 ;  /* 0x0000002400247223 */ /* 0x000fe20000010062 */
[----:B------:R-:W-:Y:S02]  /*17930*/  ISETP.GE.AND P4, PT, R16, R51, PT ;  /* 0x000000331000720c */ /* 0x000fe40003f86270 */
[----:B------:R-:W-:Y:S02]  /*17940*/  I2FP.F32.S32 R17, R17 ;  /* 0x0000001100117245 */ /* 0x000fe40000201400 */
[----:B------:R-:W-:Y:S02]  /*17950*/  I2FP.F32.S32 R16, R16 ;  /* 0x0000001000107245 */ /* 0x000fe40000201400 */
[----:B------:R-:W-:Y:S01]  /*17960*/  FSEL R36, R36, -INF , !P0 ;  /* 0xff80000024247808 */ /* 0x000fe20004000000 */
[CC--:B------:R-:W-:Y:S01]  /*17970*/  FFMA.FTZ R97, R0.reuse, R17.reuse, R97 ;  /* 0x0000001100617223 */ /* 0x0c0fe20000010061 */
[C---:B------:R-:W-:Y:S01]  /*17980*/  FFMA.FTZ R99, R0.reuse, R17, R99 ;  /* 0x0000001100637223 */ /* 0x040fe20000010063 */
[CC--:B------:R-:W-:Y:S01]  /*17990*/  FFMA.FTZ R92, R0.reuse, R16.reuse, R92 ;  /* 0x00000010005c7223 */ /* 0x0c0fe2000001005c */
[----:B------:R-:W-:Y:S01]  /*179a0*/  FFMA.FTZ R94, R0, R16, R94 ;  /* 0x00000010005e7223 */ /* 0x000fe2000001005e */
[----:B------:R-:W-:Y:S01]  /*179b0*/  VIADD R17, R3, 0x68 ;  /* 0x0000006803117836 */ /* 0x000fe20000000000 */
        /* <DEDUP_REMOVED lines=8> */
[----:B------:R-:W-:-:S02]  /*17a40*/  I2FP.F32.S32 R17, R17 ;  /* 0x0000001100117245 */ /* 0x000fc40000201400 */
[----:B------:R-:W-:Y:S02]  /*17a50*/  I2FP.F32.S32 R16, R16 ;  /* 0x0000001000107245 */ /* 0x000fe40000201400 */
[----:B------:R-:W-:Y:S01]  /*17a60*/  FSEL R39, R39, -INF , !P5 ;  /* 0xff80000027277808 */ /* 0x000fe20006800000 */
[----:B------:R-:W-:Y:S01]  /*17a70*/  FFMA.FTZ R90, R0, R17, R90 ;  /* 0x00000011005a7223 */ /* 0x000fe2000001005a */
[----:B------:R-:W-:Y:S01]  /*17a80*/  FSEL R168, R96, -INF , !P2 ;  /* 0xff80000060a87808 */ /* 0x000fe20005000000 */
[----:B------:R-:W-:Y:S01]  /*17a90*/  FFMA.FTZ R89, R0, R16, R89 ;  /* 0x0000001000597223 */ /* 0x000fe20000010059 */
[----:B------:R-:W-:Y:S01]  /*17aa0*/  ISETP.GE.AND P5, PT, R18, R48, PT ;  /* 0x000000301200720c */ /* 0x000fe20003fa6270 */
[----:B------:R-:W-:Y:S01]  /*17ab0*/  FFMA.FTZ R91, R0, R16, R91 ;  /* 0x00000010005b7223 */ /* 0x000fe2000001005b */
[----:B------:R-:W-:Y:S01]  /*17ac0*/  ISETP.GE.AND P2, PT, R18, R51, PT ;  /* 0x000000331200720c */ /* 0x000fe20003f46270 */
[C---:B------:R-:W-:Y:S01]  /*17ad0*/  VIADD R16, R3.reuse, 0x78 ;  /* 0x0000007803107836 */ /* 0x040fe20000000000 */
[----:B------:R-:W-:Y:S01]  /*17ae0*/  I2FP.F32.S32 R18, R18 ;  /* 0x0000001200127245 */ /* 0x000fe20000201400 */
[----:B------:R-:W-:Y:S01]  /*17af0*/  FFMA.FTZ R88, R0, R17, R88 ;  /* 0x0000001100587223 */ /* 0x000fe20000010058 */
[----:B------:R-:W-:Y:S01]  /*17b00*/  FSEL R155, R90, -INF , !P1 ;  /* 0xff8000005a9b7808 */ /* 0x000fe20004800000 */
[----:B------:R-:W-:Y:S01]  /*17b10*/  VIADD R17, R3, 0x71 ;  /* 0x0000007103117836 */ /* 0x000fe20000000000 */
[----:B------:R-:W-:Y:S01]  /*17b20*/  FSEL R149, R89, -INF , !P3 ;  /* 0xff80000059957808 */ /* 0x000fe20005800000 */
[CC--:B------:R-:W-:Y:S01]  /*17b30*/  FFMA.FTZ R93, R0.reuse, R18.reuse, R93 ;  /* 0x00000012005d7223 */ /* 0x0c0fe2000001005d */
[----:B------:R-:W-:Y:S01]  /*17b40*/  FFMA.FTZ R95, R0, R18, R95 ;  /* 0x00000012005f7223 */ /* 0x000fe2000001005f */
[----:B------:R-:W-:Y:S01]  /*17b50*/  VIADD R18, R3, 0x70 ;  /* 0x0000007003127836 */ /* 0x000fe20000000000 */
[----:B------:R-:W-:-:S02]  /*17b60*/  ISETP.GE.AND P1, PT, R16, R48, PT ;  /* 0x000000301000720c */ /* 0x000fc40003f26270 */
[-C--:B------:R-:W-:Y:S02]  /*17b70*/  ISETP.GE.AND P3, PT, R16, R51.reuse, PT ;  /* 0x000000331000720c */ /* 0x080fe40003f66270 */
[----:B------:R-:W-:Y:S02]  /*17b80*/  I2FP.F32.S32 R16, R16 ;  /* 0x0000001000107245 */ /* 0x000fe40000201400 */
[----:B------:R-:W-:Y:S02]  /*17b90*/  FSEL R159, R94, -INF , !P4 ;  /* 0xff8000005e9f7808 */ /* 0x000fe40006000000 */
[----:B------:R-:W-:Y:S01]  /*17ba0*/  FSEL R151, R93, -INF , !P5 ;  /* 0xff8000005d977808 */ /* 0x000fe20006800000 */
[----:B------:R-:W-:Y:S01]  /*17bb0*/  FFMA.FTZ R80, R0, R16, R80 ;  /* 0x0000001000507223 */ /* 0x000fe20000010050 */
[----:B------:R-:W-:Y:S01]  /*17bc0*/  ISETP.GE.AND P4, PT, R18, R48, PT ;  /* 0x000000301200720c */ /* 0x000fe20003f86270 */
[----:B------:R-:W-:Y:S01]  /*17bd0*/  FFMA.FTZ R82, R0, R16, R82 ;  /* 0x0000001000527223 */ /* 0x000fe20000010052 */
[----:B------:R-:W-:Y:S01]  /*17be0*/  ISETP.GE.AND P5, PT, R18, R51, PT ;  /* 0x000000331200720c */ /* 0x000fe20003fa6270 */
[----:B------:R-:W-:Y:S01]  /*17bf0*/  VIADD R16, R3, 0x79 ;  /* 0x0000007903107836 */ /* 0x000fe20000000000 */
[----:B------:R-:W-:-:S02]  /*17c00*/  I2FP.F32.S32 R18, R18 ;  /* 0x0000001200127245 */ /* 0x000fc40000201400 */
[----:B------:R-:W-:Y:S02]  /*17c10*/  FSEL R157, R95, -INF , !P2 ;  /* 0xff8000005f9d7808 */ /* 0x000fe40005000000 */
[----:B------:R-:W-:Y:S01]  /*17c20*/  FSEL R150, R88, -INF , !P0 ;  /* 0xff80000058967808 */ /* 0x000fe20004000000 */
[C---:B------:R-:W-:Y:S01]  /*17c30*/  FFMA.FTZ R84, R0.reuse, R18, R84 ;  /* 0x0000001200547223 */ /* 0x040fe20000010054 */
[C---:B------:R-:W-:Y:S01]  /*17c40*/  ISETP.GE.AND P2, PT, R17.reuse, R48, PT ;  /* 0x000000301100720c */ /* 0x040fe20003f46270 */
[----:B------:R-:W-:Y:S01]  /*17c50*/  FFMA.FTZ R86, R0, R18, R86 ;  /* 0x0000001200567223 */ /* 0x000fe20000010056 */
[----:B------:R-:W-:Y:S02]  /*17c60*/  ISETP.GE.AND P0, PT, R17, R51, PT ;  /* 0x000000331100720c */ /* 0x000fe40003f06270 */
[----:B------:R-:W-:Y:S02]  /*17c70*/  I2FP.F32.S32 R17, R17 ;  /* 0x0000001100117245 */ /* 0x000fe40000201400 */
[----:B------:R-:W-:-:S02]  /*17c80*/  FSEL R136, R80, -INF , !P1 ;  /* 0xff80000050887808 */ /* 0x000fc40004800000 */
[----:B------:R-:W-:Y:S01]  /*17c90*/  ISETP.GE.AND P1, PT, R50, 0x2, PT ;  /* 0x000000023200780c */ /* 0x000fe20003f26270 */
[CC--:B------:R-:W-:Y:S01]  /*17ca0*/  FFMA.FTZ R85, R0.reuse, R17.reuse, R85 ;  /* 0x0000001100557223 */ /* 0x0c0fe20000010055 */
[----:B------:R-:W-:Y:S01]  /*17cb0*/  FSEL R147, R91, -INF , !P6 ;  /* 0xff8000005b937808 */ /* 0x000fe20007000000 */
[----:B------:R-:W-:Y:S01]  /*17cc0*/  FFMA.FTZ R87, R0, R17, R87 ;  /* 0x0000001100577223 */ /* 0x000fe20000010057 */
[----:B------:R-:W-:Y:S02]  /*17cd0*/  FSEL R138, R84, -INF , !P4 ;  /* 0xff800000548a7808 */ /* 0x000fe40006000000 */
[C---:B------:R-:W-:Y:S02]  /*17ce0*/  ISETP.GE.AND P6, PT, R3.reuse, R48, PT ;  /* 0x000000300300720c */ /* 0x040fe40003fc6270 */
[----:B------:R-:W-:Y:S02]  /*17cf0*/  ISETP.GE.AND P4, PT, R3, R51, PT ;  /* 0x000000330300720c */ /* 0x000fe40003f86270 */
[----:B------:R-:W-:-:S02]  /*17d00*/  I2FP.F32.S32 R3, R3 ;  /* 0x0000000300037245 */ /* 0x000fc40000201400 */
[----:B------:R-:W-:Y:S02]  /*17d10*/  I2FP.F32.S32 R67, R16 ;  /* 0x0000001000437245 */ /* 0x000fe40000201400 */
[----:B------:R-:W-:Y:S02]  /*17d20*/  FSEL R141, R86, -INF , !P5 ;  /* 0xff800000568d7808 */ /* 0x000fe40006800000 */
[----:B------:R-:W-:Y:S01]  /*17d30*/  FSEL R137, R85, -INF , !P2 ;  /* 0xff80000055897808 */ /* 0x000fe20005000000 */
[-C--:B------:R-:W-:Y:S01]  /*17d40*/  FFMA.FTZ R81, R0, R67.reuse, R81 ;  /* 0x0000004300517223 */ /* 0x080fe20000010051 */
[----:B------:R-:W-:Y:S01]  /*17d50*/  ISETP.GE.AND P5, PT, R16, R48, PT ;  /* 0x000000301000720c */ /* 0x000fe20003fa6270 */
[----:B------:R-:W-:Y:S01]  /*17d60*/  FFMA.FTZ R67, R0, R67, R83 ;  /* 0x0000004300437223 */ /* 0x000fe20000010053 */
[----:B------:R-:W-:Y:S01]  /*17d70*/  ISETP.GE.AND P2, PT, R16, R51, PT ;  /* 0x000000331000720c */ /* 0x000fe20003f46270 */
[CC--:B------:R-:W-:Y:S01]  /*17d80*/  FFMA.FTZ R16, R0.reuse, R3.reuse, R44 ;  /* 0x0000000300107223 */ /* 0x0c0fe2000001002c */
[----:B------:R-:W-:Y:S01]  /*17d90*/  FFMA.FTZ R3, R0, R3, R46 ;  /* 0x0000000300037223 */ /* 0x000fe2000001002e */
[----:B------:R-:W-:-:S02]  /*17da0*/  FSEL R140, R87, -INF , !P0 ;  /* 0xff800000578c7808 */ /* 0x000fc40004000000 */
[----:B------:R-:W-:Y:S02]  /*17db0*/  ISETP.NE.U32.AND P0, PT, R240, RZ, PT ;  /* 0x000000fff000720c */ /* 0x000fe40003f05070 */
[----:B------:R-:W-:Y:S02]  /*17dc0*/  FSEL R139, R82, -INF , !P3 ;  /* 0xff800000528b7808 */ /* 0x000fe40005800000 */
[----:B------:R-:W-:Y:S02]  /*17dd0*/  ISETP.NE.AND.EX P0, PT, R241, RZ, PT, P0 ;  /* 0x000000fff100720c */ /* 0x000fe40003f05300 */
[----:B------:R-:W-:Y:S02]  /*17de0*/  FSEL R16, R16, -INF , !P6 ;  /* 0xff80000010107808 */ /* 0x000fe40007000000 */
[----:B------:R-:W-:Y:S02]  /*17df0*/  FSEL R3, R3, -INF , !P4 ;  /* 0xff80000003037808 */ /* 0x000fe40006000000 */
[----:B------:R-:W-:-:S02]  /*17e00*/  FSEL R134, R81, -INF , !P5 ;  /* 0xff80000051867808 */ /* 0x000fc40006800000 */
[----:B------:R-:W-:Y:S01]  /*17e10*/  FSEL R67, R67, -INF , !P2 ;  /* 0xff80000043437808 */ /* 0x000fe20005000000 */
        /* <DEDUP_REMOVED lines=64> */
.L_x_3259:
[----:B------:R-:W2:Y:S02]  /*18220*/  LD.E R18, desc[UR6][R10.64+0x38] ;  /* 0x000038060a127980 */ /* 0x000ea4000c101900 */
[----:B--2---:R-:W-:-:S04]  /*18230*/  LEA R18, -R18, RZ, 0x7 ;  /* 0x000000ff12127211 */ /* 0x004fc800078e39ff */
[----:B------:R-:W-:Y:S02]  /*18240*/  SHF.R.S32.HI R17, RZ, 0x1f, R18 ;  /* 0x0000001fff117819 */ /* 0x000fe40000011412 */
.L_x_3260:
[----:B------:R-:W-:Y:S05]  /*18250*/  BSYNC B0 ;  /* 0x0000000000007941 */ /* 0x000fea0003800000 */
.L_x_3258:
        /* <DEDUP_REMOVED lines=38> */
[--C-:B------:R-:W-:Y:S01]  /*184c0*/  IMAD.X R17, R17, 0x1, R230.reuse, P4 ;  /* 0x0000000111117824 */ /* 0x100fe200020e06e6 */
        /* <DEDUP_REMOVED lines=90> */
.L_x_3257:
[----:B------:R-:W-:Y:S05]  /*18a70*/  BSYNC B1 ;  /* 0x0000000000017941 */ /* 0x000fea0003800000 */
.L_x_3256:
        /* <DEDUP_REMOVED lines=78> */
[----:B------:R-:W4:Y:S04]  /*18f60*/  LDSM.16.MT88.4 R104, [R218+0x10000] ;  /* 0x01000000da68783b */ /* 0x000f280000004200 */
[----:B------:R-:W5:Y:S04]  /*18f70*/  LDSM.16.MT88.4 R88, [R216+0xc000] ;  /* 0x00c00000d858783b */ /* 0x000f680000004200 */
[----:B------:R-:W-:Y:S04]  /*18f80*/  LDSM.16.MT88.4 R108, [R217+0x10000] ;  /* 0x01000000d96c783b */ /* 0x000fe80000004200 */
[----:B------:R-:W-:Y:S01]  /*18f90*/  LDSM.16.MT88.4 R32, [R216+0x10000] ;  /* 0x01000000d820783b */ /* 0x000fe20000004200 */
[----:B-1----:R-:W-:-:S03]  /*18fa0*/  FMNMX.FTZ R2, R19, R2, !PT ;  /* 0x0000000213027209 */ /* 0x002fc60007810000 */
[----:B------:R-:W-:Y:S01]  /*18fb0*/  LDSM.16.MT88.4 R24, [R216+0xc800] ;  /* 0x00c80000d818783b */ /* 0x000fe20000004200 */
[----:B------:R-:W-:Y:S01]  /*18fc0*/  FSETP.NEU.FTZ.AND P2, PT, R2, -INF , PT ;  /* 0xff8000000200780b */ /* 0x000fe20003f5d000 */
[----:B--2---:R-:W-:-:S05]  /*18fd0*/  FMUL.FTZ R132, R133, R2 ;  /* 0x0000000285847220 */ /* 0x004fca0000410000 */
[----:B------:R-:W-:-:S05]  /*18fe0*/  FSEL R132, R132, RZ, P2 ;  /* 0x000000ff84847208 */ /* 0x000fca0001000000 */
[--C-:B------:R-:W-:Y:S01]  /*18ff0*/  FFMA.FTZ R66, R3, R133, -R132.reuse ;  /* 0x0000008503427223 */ /* 0x100fe20000010884 */
[----:B---3--:R-:W-:Y:S01]  /*19000*/  FMNMX.FTZ R3, R18, R17, !PT ;  /* 0x0000001112037209 */ /* 0x008fe20007810000 */
[-CC-:B------:R-:W-:Y:S01]  /*19010*/  FFMA.FTZ R65, R55, R133.reuse, -R132.reuse ;  /* 0x0000008537417223 */ /* 0x180fe20000010884 */
[-CC-:B------:R-:W-:Y:S01]  /*19020*/  FFMA.FTZ R62, R54, R133.reuse, -R132.reuse ;  /* 0x00000085363e7223 */ /* 0x180fe20000010884 */
[--C-:B------:R-:W-:Y:S01]  /*19030*/  FFMA.FTZ R60, R30, R133, -R132.reuse ;  /* 0x000000851e3c7223 */ /* 0x100fe20000010884 */
[----:B------:R-:W-:Y:S01]  /*19040*/  FSETP.NEU.FTZ.AND P2, PT, R3, -INF , PT ;  /* 0xff8000000300780b */ /* 0x000fe20003f5d000 */
[----:B------:R-:W-:Y:S01]  /*19050*/  FMUL.FTZ R135, R133, R3 ;  /* 0x0000000385877220 */ /* 0x000fe20000410000 */
[----:B------:R-:W-:Y:S01]  /*19060*/  MUFU.EX2 R66, R66 ;  /* 0x0000004200427308 */ /* 0x000fe20000000800 */
[-CC-:B------:R-:W-:Y:S01]  /*19070*/  FFMA.FTZ R57, R15, R133.reuse, -R132.reuse ;  /* 0x000000850f397223 */ /* 0x180fe20000010884 */
[-CC-:B------:R-:W-:Y:S01]  /*19080*/  FFMA.FTZ R56, R28, R133.reuse, -R132.reuse ;  /* 0x000000851c387223 */ /* 0x180fe20000010884 */
[-CC-:B------:R-:W-:Y:S01]  /*19090*/  FFMA.FTZ R46, R43, R133.reuse, -R132.reuse ;  /* 0x000000852b2e7223 */ /* 0x180fe20000010884 */
[----:B------:R-:W-:Y:S01]  /*190a0*/  FSEL R135, R135, RZ, P2 ;  /* 0x000000ff87877208 */ /* 0x000fe20001000000 */
[----:B------:R-:W-:Y:S01]  /*190b0*/  LDSM.16.MT88.4 R28, [R220+0xc800] ;  /* 0x00c80000dc1c783b */ /* 0x000fe20000004200 */
[-CC-:B------:R-:W-:Y:S01]  /*190c0*/  FFMA.FTZ R43, R173, R133.reuse, -R132.reuse ;  /* 0x00000085ad2b7223 */ /* 0x180fe20000010884 */
[-CC-:B------:R-:W-:Y:S01]  /*190d0*/  FFMA.FTZ R42, R42, R133.reuse, -R132.reuse ;  /* 0x000000852a2a7223 */ /* 0x180fe20000010884 */
[----:B------:R-:W1:Y:S01]  /*190e0*/  MUFU.EX2 R65, R65 ;  /* 0x0000004100417308 */ /* 0x000e620000000800 */
        /* <DEDUP_REMOVED lines=8> */
[----:B------:R-:W2:Y:S01]  /*19170*/  LDSM.16.MT88.4 R12, [R218+0xc800] ;  /* 0x00c80000da0c783b */ /* 0x000ea20000004200 */
[-CC-:B------:R-:W-:Y:S01]  /*19180*/  FFMA.FTZ R54, R7, R133.reuse, -R135.reuse ;  /* 0x0000008507367223 */ /* 0x180fe20000010887 */
[-CC-:B------:R-:W-:Y:S01]  /*19190*/  FFMA.FTZ R52, R6, R133.reuse, -R135.reuse ;  /* 0x0000008506347223 */ /* 0x180fe20000010887 */
[-CC-:B------:R-:W-:Y:S01]  /*191a0*/  FFMA.FTZ R49, R5, R133.reuse, -R132.reuse ;  /* 0x0000008505317223 */ /* 0x180fe20000010884 */
[-CC-:B------:R-:W-:Y:S01]  /*191b0*/  FFMA.FTZ R47, R47, R133.reuse, -R135.reuse ;  /* 0x000000852f2f7223 */ /* 0x180fe20000010887 */
[----:B------:R-:W3:Y:S01]  /*191c0*/  LDSM.16.MT88.4 R4, [R220+0x10800] ;  /* 0x01080000dc04783b */ /* 0x000ee20000004200 */
        /* <DEDUP_REMOVED lines=32> */
[--C-:B------:R-:W-:Y:S01]  /*193d0*/  FFMA.FTZ R167, R167, R133, -R135.reuse ;  /* 0x00000085a7a77223 */ /* 0x100fe20000010887 */
[----:B------:R-:W4:Y:S01]  /*193e0*/  MUFU.EX2 R59, R59 ;  /* 0x0000003b003b7308 */ /* 0x000f220000000800 */
[----:B-1----:R-:W-:Y:S01]  /*193f0*/  F2FP.BF16.F32.PACK_AB R112, R64, R63 ;  /* 0x0000003f4070723e */ /* 0x002fe200000010ff */
[-CC-:B------:R-:W-:Y:S01]  /*19400*/  FFMA.FTZ R166, R166, R133.reuse, -R132.reuse ;  /* 0x00000085a6a67223 */ /* 0x180fe20000010884 */
[----:B------:R-:W-:Y:S01]  /*19410*/  LDSM.16.MT88.4 R36, [R220+0x12000] ;  /* 0x01200000dc24783b */ /* 0x000fe20000004200 */
[-CC-:B------:R-:W-:Y:S01]  /*19420*/  FFMA.FTZ R159, R159, R133.reuse, -R132.reuse ;  /* 0x000000859f9f7223 */ /* 0x180fe20000010884 */
[-CC-:B------:R-:W-:Y:S01]  /*19430*/  FFMA.FTZ R157, R157, R133.reuse, -R132.reuse ;  /* 0x000000859d9d7223 */ /* 0x180fe20000010884 */
[-CC-:B------:R-:W-:Y:S01]  /*19440*/  FFMA.FTZ R155, R155, R133.reuse, -R132.reuse ;  /* 0x000000859b9b7223 */ /* 0x180fe20000010884 */
[-CC-:B------:R-:W-:Y:S01]  /*19450*/  FFMA.FTZ R154, R154, R133.reuse, -R135.reuse ;  /* 0x000000859a9a7223 */ /* 0x180fe20000010887 */
[----:B------:R-:W1:Y:S01]  /*19460*/  MUFU.EX2 R56, R56 ;  /* 0x0000003800387308 */ /* 0x000e620000000800 */
[-CC-:B------:R-:W-:Y:S01]  /*19470*/  FFMA.FTZ R151, R151, R133.reuse, -R135.reuse ;  /* 0x0000008597977223 */ /* 0x180fe20000010887 */
[-CC-:B------:R-:W-:Y:S01]  /*19480*/  FFMA.FTZ R150, R150, R133.reuse, -R135.reuse ;  /* 0x0000008596967223 */ /* 0x180fe20000010887 */
[-C--:B------:R-:W-:Y:S01]  /*19490*/  FFMA.FTZ R149, R149, R133.reuse, -R135 ;  /* 0x0000008595957223 */ /* 0x080fe20000010887 */
[-C--:B------:R-:W-:Y:S01]  /*194a0*/  FFMA.FTZ R147, R147, R133.reuse, -R132 ;  /* 0x0000008593937223 */ /* 0x080fe20000010884 */
[----:B------:R-:W-:Y:S01]  /*194b0*/  FADD.FTZ R65, R66, R65 ;  /* 0x0000004142417221 */ /* 0x000fe20000010000 */
[----:B------:R-:W-:Y:S01]  /*194c0*/  FADD.FTZ R63, R63, R64 ;  /* 0x000000403f3f7221 */ /* 0x000fe20000010000 */
[----:B------:R-:W-:Y:S01]  /*194d0*/  FFMA.FTZ R137, R137, R133, -R135 ;  /* 0x0000008589897223 */ /* 0x000fe20000010887 */
[----:B------:R-:W5:Y:S01]  /*194e0*/  MUFU.EX2 R57, R57 ;  /* 0x0000003900397308 */ /* 0x000f620000000800 */
[----:B----4-:R-:W-:Y:S01]  /*194f0*/  F2FP.BF16.F32.PACK_AB R114, R59, R61 ;  /* 0x0000003d3b72723e */ /* 0x010fe200000010ff */
[----:B------:R-:W-:Y:S01]  /*19500*/  FADD.FTZ R65, R62, R65 ;  /* 0x000000413e417221 */ /* 0x000fe20000010000 */
[----:B------:R-:W-:Y:S01]  /*19510*/  FADD.FTZ R63, R61, R63 ;  /* 0x0000003f3d3f7221 */ /* 0x000fe20000010000 */
[-CC-:B------:R-:W-:Y:S01]  /*19520*/  FFMA.FTZ R136, R136, R133.reuse, -R135.reuse ;  /* 0x0000008588887223 */ /* 0x180fe20000010887 */
[-C--:B------:R-:W-:Y:S01]  /*19530*/  FFMA.FTZ R245, R134, R133.reuse, -R135 ;  /* 0x0000008586f57223 */ /* 0x080fe20000010887 */
[----:B------:R-:W-:Y:S01]  /*19540*/  FFMA.FTZ R244, R67, R133, -R132 ;  /* 0x0000008543f47223 */ /* 0x000fe20000010884 */
[----:B------:R-:W-:Y:S01]  /*19550*/  FADD.FTZ R65, R60, R65 ;  /* 0x000000413c417221 */ /* 0x000fe20000010000 */
[----:B------:R-:W-:Y:S01]  /*19560*/  HMMA.16816.F32.BF16 R68, R112, R72, RZ ;  /* 0x000000487044723c */ /* 0x000fe200000418ff */
[----:B------:R-:W4:Y:S01]  /*19570*/  MUFU.EX2 R53, R53 ;  /* 0x0000003500357308 */ /* 0x000f220000000800 */
[----:B------:R-:W-:Y:S01]  /*19580*/  FADD.FTZ R59, R59, R63 ;  /* 0x0000003f3b3b7221 */ /* 0x000fe20000010000 */
[----:B-1----:R-:W-:-:S03]  /*19590*/  FADD.FTZ R65, R56, R65 ;  /* 0x0000004138417221 */ /* 0x002fc60000010000 */
[C---:B------:R-:W-:Y:S03]  /*195a0*/  HMMA.16816.F32.BF16 R72, R112.reuse, R74, RZ ;  /* 0x0000004a7048723c */ /* 0x040fe600000418ff */
[----:B------:R-:W1:Y:S01]  /*195b0*/  MUFU.EX2 R58, R58 ;  /* 0x0000003a003a7308 */ /* 0x000e620000000800 */
[C---:B-----5:R-:W-:Y:S01]  /*195c0*/  F2FP.BF16.F32.PACK_AB R17, R57.reuse, R56 ;  /* 0x000000383911723e */ /* 0x060fe200000010ff */
[----:B------:R-:W-:Y:S01]  /*195d0*/  FADD.FTZ R57, R57, R65 ;  /* 0x0000004139397221 */ /* 0x000fe20000010000 */
[C---:B------:R-:W-:Y:S05]  /*195e0*/  HMMA.16816.F32.BF16 R128, R112.reuse, R124, RZ ;  /* 0x0000007c7080723c */ /* 0x040fea00000418ff */
[----:B------:R-:W5:Y:S01]  /*195f0*/  MUFU.EX2 R55, R55 ;  /* 0x0000003700377308 */ /* 0x000f620000000800 */
[----:B------:R-:W-:Y:S01]  /*19600*/  HMMA.16816.F32.BF16 R76, R112, R80, RZ ;  /* 0x00000050704c723c */ /* 0x000fe200000418ff */
[----:B----4-:R-:W-:-:S05]  /*19610*/  FADD.FTZ R57, R53, R57 ;  /* 0x0000003935397221 */ /* 0x010fca0000010000 */
[----:B------:R-:W-:Y:S01]  /*19620*/  HMMA.16816.F32.BF16 R124, R112, R126, RZ ;  /* 0x0000007e707c723c */ /* 0x000fe200000418ff */
[----:B------:R-:W-:Y:S01]  /*19630*/  MUFU.EX2 R54, R54 ;  /* 0x0000003600367308 */ /* 0x000fe20000000800 */
[----:B-1----:R-:W-:-:S04]  /*19640*/  FADD.FTZ R59, R58, R59 ;  /* 0x0000003b3a3b7221 */ /* 0x002fc80000010000 */
[C---:B------:R-:W-:Y:S03]  /*19650*/  HMMA.16816.F32.BF16 R80, R112.reuse, R82, RZ ;  /* 0x000000527050723c */ /* 0x040fe600000418ff */
[----:B------:R-:W1:Y:S01]  /*19660*/  MUFU.EX2 R52, R52 ;  /* 0x0000003400347308 */ /* 0x000e620000000800 */
[C---:B-----5:R-:W-:Y:S01]  /*19670*/  F2FP.BF16.F32.PACK_AB R16, R55.reuse, R58 ;  /* 0x0000003a3710723e */ /* 0x060fe200000010ff */
        /* <DEDUP_REMOVED lines=15> */
[----:B--2---:R-:W-:Y:S01]  /*19770*/  HMMA.16816.F32.BF16 R68, R16, R12, R68 ;  /* 0x0000000c1044723c */ /* 0x004fe20000041844 */
[----:B-----5:R-:W-:-:S05]  /*19780*/  FADD.FTZ R57, R46, R57 ;  /* 0x000000392e397221 */ /* 0x020fca0000010000 */
[----:B------:R-:W-:Y:S01]  /*19790*/  HMMA.16816.F32.BF16 R72, R16, R14, R72 ;  /* 0x0000000e1048723c */ /* 0x000fe20000041848 */
[----:B------:R-:W2:Y:S01]  /*197a0*/  LDSM.16.MT88.4 R12, [R218+0x10800] ;  /* 0x01080000da0c783b */ /* 0x000ea20000004200 */
[----:B------:R-:W4:Y:S01]  /*197b0*/  MUFU.EX2 R47, R47 ;  /* 0x0000002f002f7308 */ /* 0x000f220000000800 */
[----:B-1----:R-:W-:-:S03]  /*197c0*/  FADD.FTZ R57, R43, R57 ;  /* 0x000000392b397221 */ /* 0x002fc60000010000 */
[C---:B------:R-:W-:Y:S04]  /*197d0*/  HMMA.16816.F32.BF16 R128, R16.reuse, R28, R128 ;  /* 0x0000001c1080723c */ /* 0x040fe80000041880 */
[----:B------:R-:W1:Y:S02]  /*197e0*/  MUFU.EX2 R45, R45 ;  /* 0x0000002d002d7308 */ /* 0x000e640000000800 */
[C---:B------:R-:W-:Y:S01]  /*197f0*/  HMMA.16816.F32.BF16 R124, R16.reuse, R30, R124 ;  /* 0x0000001e107c723c */ /* 0x040fe2000004187c */
[----:B------:R-:W-:Y:S05]  /*19800*/  LDSM.16.MT88.4 R28, [R216+0x10800] ;  /* 0x01080000d81c783b */ /* 0x000fea0000004200 */
[----:B------:R-:W-:Y:S01]  /*19810*/  HMMA.16816.F32.BF16 R76, R16, R20, R76 ;  /* 0x00000014104c723c */ /* 0x000fe2000004184c */
[----:B------:R-:W-:Y:S01]  /*19820*/  MUFU.EX2 R44, R44 ;  /* 0x0000002c002c7308 */ /* 0x000fe20000000800 */
[----:B----4-:R-:W-:-:S04]  /*19830*/  FADD.FTZ R54, R47, R54 ;  /* 0x000000362f367221 */ /* 0x010fc80000010000 */
[----:B------:R-:W-:Y:S01]  /*19840*/  HMMA.16816.F32.BF16 R80, R16, R22, R80 ;  /* 0x000000161050723c */ /* 0x000fe20000041850 */
[----:B------:R-:W4:Y:S02]  /*19850*/  LDSM.16.MT88.4 R20, [R217+0x10800] ;  /* 0x01080000d914783b */ /* 0x000f240000004200 */
[----:B------:R-:W5:Y:S01]  /*19860*/  MUFU.EX2 R41, R41 ;  /* 0x0000002900297308 */ /* 0x000f620000000800 */
[C---:B-1----:R-:W-:Y:S02]  /*19870*/  FADD.FTZ R54, R45.reuse, R54 ;  /* 0x000000362d367221 */ /* 0x042fe40000010000 */
[C---:B------:R-:W-:Y:S05]  /*19880*/  HMMA.16816.F32.BF16 R120, R112.reuse, R108, RZ ;  /* 0x0000006c7078723c */ /* 0x040fea00000418ff */
[----:B------:R-:W1:Y:S01]  /*19890*/  MUFU.EX2 R40, R40 ;  /* 0x0000002800287308 */ /* 0x000e620000000800 */
        /* <DEDUP_REMOVED lines=13> */
[----:B------:R-:W2:Y:S02]  /*19970*/  MUFU.EX2 R144, R144 ;  /* 0x0000009000907308 */ /* 0x000ea40000000800 */
[C---:B------:R-:W-:Y:S01]  /*19980*/  HMMA.16816.F32.BF16 R104, R16.reuse, R14, R104 ;  /* 0x0000000e1068723c */ /* 0x040fe20000041868 */
[----:B------:R-:W2:Y:S05]  /*19990*/  LDSM.16.MT88.4 R12, [R217+0xd000] ;  /* 0x00d00000d90c783b */ /* 0x000eaa0000004200 */
[C---:B------:R-:W-:Y:S01]  /*199a0*/  HMMA.16816.F32.BF16 R84, R16.reuse, R24, R84 ;  /* 0x000000181054723c */ /* 0x040fe20000041854 */
[----:B------:R-:W-:Y:S05]  /*199b0*/  MUFU.EX2 R145, R145 ;  /* 0x0000009100917308 */ /* 0x000fea0000000800 */
[C---:B------:R-:W-:Y:S01]  /*199c0*/  HMMA.16816.F32.BF16 R88, R16.reuse, R26, R88 ;  /* 0x0000001a1058723c */ /* 0x040fe20000041858 */
[----:B------:R-:W2:Y:S02]  /*199d0*/  LDSM.16.MT88.4 R24, [R220+0xd000] ;  /* 0x00d00000dc18783b */ /* 0x000ea40000004200 */
[----:B------:R-:W2:Y:S03]  /*199e0*/  MUFU.EX2 R146, R146 ;  /* 0x0000009200927308 */ /* 0x000ea60000000800 */
        /* <DEDUP_REMOVED lines=8> */
[----:B------:R-:W-:Y:S01]  /*19a70*/  F2FP.BF16.F32.PACK_AB R28, R45, R47 ;  /* 0x0000002f2d1c723e */ /* 0x000fe200000010ff */
[----:B------:R-:W-:Y:S01]  /*19a80*/  MUFU.EX2 R158, R158 ;  /* 0x0000009e009e7308 */ /* 0x000fe20000000800 */
[----:B------:R-:W-:-:S03]  /*19a90*/  F2FP.BF16.F32.PACK_AB R29, R43, R46 ;  /* 0x0000002e2b1d723e */ /* 0x000fc600000010ff */
[C---:B-----5:R-:W-:Y:S01]  /*19aa0*/  F2FP.BF16.F32.PACK_AB R30, R41.reuse, R44 ;  /* 0x0000002c291e723e */ /* 0x060fe200000010ff */
[----:B------:R-:W-:Y:S01]  /*19ab0*/  FADD.FTZ R44, R44, R54 ;  /* 0x000000362c2c7221 */ /* 0x000fe20000010000 */
[----:B-1----:R-:W-:Y:S01]  /*19ac0*/  F2FP.BF16.F32.PACK_AB R31, R40, R42 ;  /* 0x0000002a281f723e */ /* 0x002fe200000010ff */
[----:B------:R-:W-:Y:S01]  /*19ad0*/  FADD.FTZ R42, R42, R57 ;  /* 0x000000392a2a7221 */ /* 0x000fe20000010000 */
[----:B------:R-:W-:Y:S01]  /*19ae0*/  MUFU.EX2 R160, R160 ;  /* 0x000000a000a07308 */ /* 0x000fe20000000800 */
[----:B------:R-:W-:Y:S02]  /*19af0*/  FADD.FTZ R44, R41, R44 ;  /* 0x0000002c292c7221 */ /* 0x000fe40000010000 */
[----:B------:R-:W-:Y:S02]  /*19b00*/  FADD.FTZ R42, R40, R42 ;  /* 0x0000002a282a7221 */ /* 0x000fe40000010000 */
[C---:B---3--:R-:W-:Y:S03]  /*19b10*/  HMMA.16816.F32.BF16 R68, R28.reuse, R4, R68 ;  /* 0x000000041c44723c */ /* 0x048fe60000041844 */
[----:B------:R-:W-:Y:S03]  /*19b20*/  MUFU.EX2 R161, R161 ;  /* 0x000000a100a17308 */ /* 0x000fe60000000800 */
[C---:B------:R-:W-:Y:S01]  /*19b30*/  HMMA.16816.F32.BF16 R72, R28.reuse, R6, R72 ;  /* 0x000000061c48723c */ /* 0x040fe20000041848 */
[----:B------:R-:W1:Y:S04]  /*19b40*/  LDSM.16.MT88.4 R4, [R218+0x11000] ;  /* 0x01100000da04783b */ /* 0x000e680000004200 */
[----:B------:R-:W3:Y:S01]  /*19b50*/  MUFU.EX2 R162, R162 ;  /* 0x000000a200a27308 */ /* 0x000ee20000000800 */
[C---:B--2---:R-:W-:Y:S06]  /*19b60*/  HMMA.16816.F32.BF16 R76, R28.reuse, R12, R76 ;  /* 0x0000000c1c4c723c */ /* 0x044fec000004184c */
[C---:B------:R-:W-:Y:S01]  /*19b70*/  HMMA.16816.F32.BF16 R80, R28.reuse, R14, R80 ;  /* 0x0000000e1c50723c */ /* 0x040fe20000041850 */
[----:B------:R-:W2:Y:S01]  /*19b80*/  LDSM.16.MT88.4 R12, [R217+0x11000] ;  /* 0x01100000d90c783b */ /* 0x000ea20000004200 */
[----:B------:R-:W-:Y:S04]  /*19b90*/  MUFU.EX2 R163, R163 ;  /* 0x000000a300a37308 */ /* 0x000fe80000000800 */
[C---:B------:R-:W-:Y:S04]  /*19ba0*/  HMMA.16816.F32.BF16 R128, R28.reuse, R24, R128 ;  /* 0x000000181c80723c */ /* 0x040fe80000041880 */
[----:B------:R-:W5:Y:S02]  /*19bb0*/  MUFU.EX2 R164, R164 ;  /* 0x000000a400a47308 */ /* 0x000f640000000800 */
[C---:B------:R-:W-:Y:S01]  /*19bc0*/  HMMA.16816.F32.BF16 R124, R28.reuse, R26, R124 ;  /* 0x0000001a1c7c723c */ /* 0x040fe2000004187c */
[----:B------:R-:W3:Y:S05]  /*19bd0*/  LDSM.16.MT88.4 R24, [R220+0xd800] ;  /* 0x00d80000dc18783b */ /* 0x000eea0000004200 */
[C---:B----4-:R-:W-:Y:S01]  /*19be0*/  HMMA.16816.F32.BF16 R92, R28.reuse, R16, R92 ;  /* 0x000000101c5c723c */ /* 0x050fe2000004185c */
        /* <DEDUP_REMOVED lines=23> */
[----:B------:R-:W4:Y:S01]  /*19d60*/  MUFU.EX2 R169, R169 ;  /* 0x000000a900a97308 */ /* 0x000f220000000800 */
[----:B------:R-:W-:Y:S01]  /*19d70*/  FADD.FTZ R142, R142, R9 ;  /* 0x000000098e8e7221 */ /* 0x000fe20000010000 */
[----:B------:R-:W-:Y:S02]  /*19d80*/  FADD.FTZ R145, R145, R143 ;  /* 0x0000008f91917221 */ /* 0x000fe40000010000 */
[C---:B------:R-:W-:Y:S01]  /*19d90*/  HMMA.16816.F32.BF16 R116, R28.reuse, R32, R116 ;  /* 0x000000201c74723c */ /* 0x040fe20000041874 */
[----:B------:R-:W-:Y:S01]  /*19da0*/  FADD.FTZ R142, R148, R142 ;  /* 0x0000008e948e7221 */ /* 0x000fe20000010000 */
[----:B------:R-:W-:Y:S02]  /*19db0*/  FADD.FTZ R145, R146, R145 ;  /* 0x0000009192917221 */ /* 0x000fe40000010000 */
[----:B------:R-:W-:Y:S02]  /*19dc0*/  MUFU.EX2 R168, R168 ;  /* 0x000000a800a87308 */ /* 0x000fe40000000800 */
[----:B------:R-:W-:Y:S01]  /*19dd0*/  HMMA.16816.F32.BF16 R112, R28, R34, R112 ;  /* 0x000000221c70723c */ /* 0x000fe20000041870 */
[----:B------:R-:W4:Y:S04]  /*19de0*/  LDSM.16.MT88.4 R32, [R220+0x11800] ;  /* 0x01180000dc20783b */ /* 0x000f280000004200 */
[----:B------:R-:W-:Y:S01]  /*19df0*/  LDSM.16.MT88.4 R28, [R216+0x11800] ;  /* 0x01180000d81c783b */ /* 0x000fe20000004200 */
[C---:B---3--:R-:W-:Y:S01]  /*19e00*/  HMMA.16816.F32.BF16 R128, R12.reuse, R24, R128 ;  /* 0x000000180c80723c */ /* 0x048fe20000041880 */
[----:B------:R-:W3:Y:S05]  /*19e10*/  MUFU.EX2 R167, R167 ;  /* 0x000000a700a77308 */ /* 0x000eea0000000800 */
[C---:B------:R-:W-:Y:S01]  /*19e20*/  HMMA.16816.F32.BF16 R124, R12.reuse, R26, R124 ;  /* 0x0000001a0c7c723c */ /* 0x040fe2000004187c */
[----:B------:R-:W3:Y:S02]  /*19e30*/  LDSM.16.MT88.4 R24, [R218+0x11800] ;  /* 0x01180000da18783b */ /* 0x000ee40000004200 */
[----:B------:R-:W3:Y:S03]  /*19e40*/  MUFU.EX2 R166, R166 ;  /* 0x000000a600a67308 */ /* 0x000ee60000000800 */
[C---:B-----5:R-:W-:Y:S05]  /*19e50*/  HMMA.16816.F32.BF16 R68, R12.reuse, R16, R68 ;  /* 0x000000100c44723c */ /* 0x060fea0000041844 */
[----:B------:R-:W-:Y:S01]  /*19e60*/  MUFU.EX2 R159, R159 ;  /* 0x0000009f009f7308 */ /* 0x000fe20000000800 */
[C---:B------:R-:W-:Y:S01]  /*19e70*/  HMMA.16816.F32.BF16 R72, R12.reuse, R18, R72 ;  /* 0x000000120c48723c */ /* 0x040fe20000041848 */
[----:B------:R-:W5:Y:S05]  /*19e80*/  LDSM.16.MT88.4 R16, [R217+0x11800] ;  /* 0x01180000d910783b */ /* 0x000f6a0000004200 */
        /* <DEDUP_REMOVED lines=9> */
[C---:B----4-:R-:W-:Y:S01]  /*19f20*/  HMMA.16816.F32.BF16 R92, R12.reuse, R32, R92 ;  /* 0x000000200c5c723c */ /* 0x050fe2000004185c */
[----:B------:R-:W2:Y:S05]  /*19f30*/  MUFU.EX2 R151, R151 ;  /* 0x0000009700977308 */ /* 0x000eaa0000000800 */
[C---:B------:R-:W-:Y:S01]  /*19f40*/  HMMA.16816.F32.BF16 R96, R12.reuse, R34, R96 ;  /* 0x000000220c60723c */ /* 0x040fe20000041860 */
[----:B------:R-:W4:Y:S02]  /*19f50*/  LDSM.16.MT88.4 R32, [R218+0x12000] ;  /* 0x01200000da20783b */ /* 0x000f240000004200 */
[----:B------:R-:W-:Y:S03]  /*19f60*/  MUFU.EX2 R150, R150 ;  /* 0x0000009600967308 */ /* 0x000fe60000000800 */
[C---:B---3--:R-:W-:Y:S05]  /*19f70*/  HMMA.16816.F32.BF16 R100, R12.reuse, R24, R100 ;  /* 0x000000180c64723c */ /* 0x048fea0000041864 */
[----:B------:R-:W3:Y:S01]  /*19f80*/  MUFU.EX2 R149, R149 ;  /* 0x0000009500957308 */ /* 0x000ee20000000800 */
[----:B------:R-:W-:Y:S01]  /*19f90*/  HMMA.16816.F32.BF16 R104, R12, R26, R104 ;  /* 0x0000001a0c68723c */ /* 0x000fe20000041868 */
[----:B------:R-:W-:Y:S01]  /*19fa0*/  F2FP.BF16.F32.PACK_AB R24, R162, R161 ;  /* 0x000000a1a218723e */ /* 0x000fe200000010ff */
[----:B------:R-:W-:Y:S01]  /*19fb0*/  FADD.FTZ R161, R161, R145 ;  /* 0x00000091a1a17221 */ /* 0x000fe20000010000 */
[----:B------:R-:W-:Y:S01]  /*19fc0*/  F2FP.BF16.F32.PACK_AB R25, R158, R156 ;  /* 0x0000009c9e19723e */ /* 0x000fe200000010ff */
[----:B------:R-:W-:-:S02]  /*19fd0*/  FADD.FTZ R156, R156, R142 ;  /* 0x0000008e9c9c7221 */ /* 0x000fc40000010000 */
[C---:B-----5:R-:W-:Y:S01]  /*19fe0*/  HMMA.16816.F32.BF16 R120, R12.reuse, R16, R120 ;  /* 0x000000100c78723c */ /* 0x060fe20000041878 */
[----:B------:R-:W-:Y:S01]  /*19ff0*/  F2FP.BF16.F32.PACK_AB R26, R164, R163 ;  /* 0x000000a3a41a723e */ /* 0x000fe200000010ff */
[----:B------:R-:W5:Y:S01]  /*1a000*/  MUFU.EX2 R147, R147 ;  /* 0x0000009300937308 */ /* 0x000f620000000800 */
[----:B------:R-:W-:Y:S01]  /*1a010*/  F2FP.BF16.F32.PACK_AB R27, R165, R160 ;  /* 0x000000a0a51b723e */ /* 0x000fe200000010ff */
[----:B------:R-:W-:Y:S01]  /*1a020*/  FADD.FTZ R156, R158, R156 ;  /* 0x0000009c9e9c7221 */ /* 0x000fe20000010000 */
[----:B------:R-:W-:Y:S01]  /*1a030*/  FADD.FTZ R161, R162, R161 ;  /* 0x000000a1a2a17221 */ /* 0x000fe20000010000 */
[C---:B------:R-:W-:Y:S01]  /*1a040*/  HMMA.16816.F32.BF16 R108, R12.reuse, R18, R108 ;  /* 0x000000120c6c723c */ /* 0x040fe2000004186c */
[----:B------:R-:W2:Y:S01]  /*1a050*/  LDSM.16.MT88.4 R16, [R217+0xe000] ;  /* 0x00e00000d910783b */ /* 0x000ea20000004200 */
        /* <DEDUP_REMOVED lines=10> */
[C---:B-1----:R-:W-:Y:S04]  /*1a100*/  HMMA.16816.F32.BF16 R128, R24.reuse, R4, R128 ;  /* 0x000000041880723c */ /* 0x042fe80000041880 */
[----:B------:R-:W-:Y:S02]  /*1a110*/  MUFU.EX2 R245, R245 ;  /* 0x000000f500f57308 */ /* 0x000fe40000000800 */
[C---:B------:R-:W-:Y:S01]  /*1a120*/  HMMA.16816.F32.BF16 R124, R24.reuse, R6, R124 ;  /* 0x00000006187c723c */ /* 0x040fe2000004187c */
[----:B------:R-:W1:Y:S05]  /*1a130*/  LDSM.16.MT88.4 R4, [R217+0x12000] ;  /* 0x01200000d904783b */ /* 0x000e6a0000004200 */
[C---:B----4-:R-:W-:Y:S01]  /*1a140*/  HMMA.16816.F32.BF16 R100, R24.reuse, R32, R100 ;  /* 0x000000201864723c */ /* 0x050fe20000041864 */
[----:B------:R-:W-:Y:S05]  /*1a150*/  MUFU.EX2 R244, R244 ;  /* 0x000000f400f47308 */ /* 0x000fea0000000800 */
        /* <DEDUP_REMOVED lines=14> */
[----:B---3--:R-:W-:Y:S01]  /*1a240*/  HMMA.16816.F32.BF16 R84, R24, R12, R84 ;  /* 0x0000000c1854723c */ /* 0x008fe20000041854 */
[----:B------:R-:W-:Y:S01]  /*1a250*/  FADD.FTZ R173, R166, R173 ;  /* 0x000000ada6ad7221 */ /* 0x000fe20000010000 */
[----:B------:R-:W-:-:S04]  /*1a260*/  FADD.FTZ R168, R167, R168 ;  /* 0x000000a8a7a87221 */ /* 0x000fc80000010000 */
[C---:B------:R-:W-:Y:S01]  /*1a270*/  HMMA.16816.F32.BF16 R88, R24.reuse, R14, R88 ;  /* 0x0000000e1858723c */ /* 0x040fe20000041858 */
[----:B------:R-:W2:Y:S05]  /*1a280*/  LDSM.16.MT88.4 R12, [R217+0xe800] ;  /* 0x00e80000d90c783b */ /* 0x000eaa0000004200 */
[C---:B-1----:R-:W-:Y:S06]  /*1a290*/  HMMA.16816.F32.BF16 R120, R24.reuse, R4, R120 ;  /* 0x000000041878723c */ /* 0x042fec0000041878 */
[C---:B------:R-:W-:Y:S01]  /*1a2a0*/  HMMA.16816.F32.BF16 R108, R24.reuse, R6, R108 ;  /* 0x00000006186c723c */ /* 0x040fe2000004186c */
[----:B------:R-:W1:Y:S05]  /*1a2b0*/  LDSM.16.MT88.4 R4, [R216+0xe800] ;  /* 0x00e80000d804783b */ /* 0x000e6a0000004200 */
[C---:B------:R-:W-:Y:S06]  /*1a2c0*/  HMMA.16816.F32.BF16 R68, R24.reuse, R20, R68 ;  /* 0x000000141844723c */ /* 0x040fec0000041844 */
[C---:B------:R-:W-:Y:S01]  /*1a2d0*/  HMMA.16816.F32.BF16 R72, R24.reuse, R22, R72 ;  /* 0x000000161848723c */ /* 0x040fe20000041848 */
[----:B------:R-:W-:Y:S05]  /*1a2e0*/  LDSM.16.MT88.4 R20, [R220+0xe800] ;  /* 0x00e80000dc14783b */ /* 0x000fea0000004200 */
[C---:B------:R-:W-:Y:S06]  /*1a2f0*/  HMMA.16816.F32.BF16 R116, R24.reuse, R28, R116 ;  /* 0x0000001c1874723c */ /* 0x040fec0000041874 */
[----:B------:R-:W-:Y:S01]  /*1a300*/  HMMA.16816.F32.BF16 R112, R24, R30, R112 ;  /* 0x0000001e1870723c */ /* 0x000fe20000041870 */
[----:B------:R-:W-:Y:S05]  /*1a310*/  LDSM.16.MT88.4 R28, [R220+0x12800] ;  /* 0x01280000dc1c783b */ /* 0x000fea0000004200 */
[C---:B--2---:R-:W-:Y:S06]  /*1a320*/  HMMA.16816.F32.BF16 R76, R32.reuse, R12, R76 ;  /* 0x0000000c204c723c */ /* 0x044fec000004184c */
[C---:B------:R-:W-:Y:S01]  /*1a330*/  HMMA.16816.F32.BF16 R80, R32.reuse, R14, R80 ;  /* 0x0000000e2050723c */ /* 0x040fe20000041850 */
[----:B------:R-:W2:Y:S05]  /*1a340*/  LDSM.16.MT88.4 R12, [R217+0x12800] ;  /* 0x01280000d90c783b */ /* 0x000eaa0000004200 */
[C---:B-1----:R-:W-:Y:S06]  /*1a350*/  HMMA.16816.F32.BF16 R84, R32.reuse, R4, R84 ;  /* 0x000000042054723c */ /* 0x042fec0000041854 */
[----:B------:R-:W-:Y:S01]  /*1a360*/  HMMA.16816.F32.BF16 R88, R32, R6, R88 ;  /* 0x000000062058723c */ /* 0x000fe20000041858 */
[----:B------:R-:W-:Y:S05]  /*1a370*/  LDSM.16.MT88.4 R4, [R217+0xf000] ;  /* 0x00f00000d904783b */ /* 0x000fea0000004200 */
[C---:B------:R-:W-:Y:S06]  /*1a380*/  HMMA.16816.F32.BF16 R92, R24.reuse, R36, R92 ;  /* 0x00000024185c723c */ /* 0x040fec000004185c */
[----:B------:R-:W-:Y:S01]  /*1a390*/  HMMA.16816.F32.BF16 R96, R24, R38, R96 ;  /* 0x000000261860723c */ /* 0x000fe20000041860 */
[----:B------:R-:W1:Y:S04]  /*1a3a0*/  LDSM.16.MT88.4 R36, [R216+0x12800] ;  /* 0x01280000d824783b */ /* 0x000e680000004200 */
[----:B------:R-:W-:Y:S01]  /*1a3b0*/  LDSM.16.MT88.4 R24, [R220+0xf000] ;  /* 0x00f00000dc18783b */ /* 0x000fe20000004200 */
[C---:B------:R-:W-:Y:S06]  /*1a3c0*/  HMMA.16816.F32.BF16 R68, R32.reuse, R16, R68 ;  /* 0x000000102044723c */ /* 0x040fec0000041844 */
[C---:B------:R-:W-:Y:S01]  /*1a3d0*/  HMMA.16816.F32.BF16 R72, R32.reuse, R18, R72 ;  /* 0x000000122048723c */ /* 0x040fe20000041848 */
[----:B------:R-:W3:Y:S05]  /*1a3e0*/  LDSM.16.MT88.4 R16, [R218+0xf000] ;  /* 0x00f00000da10783b */ /* 0x000eea0000004200 */
[C---:B--2---:R-:W-:Y:S06]  /*1a3f0*/  HMMA.16816.F32.BF16 R120, R32.reuse, R12, R120 ;  /* 0x0000000c2078723c */ /* 0x044fec0000041878 */
[C---:B------:R-:W-:Y:S01]  /*1a400*/  HMMA.16816.F32.BF16 R108, R32.reuse, R14, R108 ;  /* 0x0000000e206c723c */ /* 0x040fe2000004186c */
[----:B------:R-:W2:Y:S05]  /*1a410*/  LDSM.16.MT88.4 R12, [R220+0x13000] ;  /* 0x01300000dc0c783b */ /* 0x000eaa0000004200 */
[C---:B------:R-:W-:Y:S06]  /*1a420*/  HMMA.16816.F32.BF16 R128, R32.reuse, R20, R128 ;  /* 0x000000142080723c */ /* 0x040fec0000041880 */
[C---:B------:R-:W-:Y:S01]  /*1a430*/  HMMA.16816.F32.BF16 R124, R32.reuse, R22, R124 ;  /* 0x00000016207c723c */ /* 0x040fe2000004187c */
[----:B------:R-:W4:Y:S05]  /*1a440*/  LDSM.16.MT88.4 R20, [R218+0x12800] ;  /* 0x01280000da14783b */ /* 0x000f2a0000004200 */
[C---:B------:R-:W-:Y:S06]  /*1a450*/  HMMA.16816.F32.BF16 R92, R32.reuse, R28, R92 ;  /* 0x0000001c205c723c */ /* 0x040fec000004185c */
        /* <DEDUP_REMOVED lines=8> */
[----:B-----5:R-:W-:Y:S01]  /*1a4e0*/  F2FP.BF16.F32.PACK_AB R31, R147, R155 ;  /* 0x0000009b931f723e */ /* 0x020fe200000010ff */
[----:B------:R-:W-:Y:S02]  /*1a4f0*/  FADD.FTZ R154, R151, R154 ;  /* 0x0000009a979a7221 */ /* 0x000fe40000010000 */
[----:B------:R-:W-:Y:S01]  /*1a500*/  HMMA.16816.F32.BF16 R112, R32, R38, R112 ;  /* 0x000000262070723c */ /* 0x000fe20000041870 */
[-CC-:B------:R-:W-:Y:S01]  /*1a510*/  FFMA.FTZ R36, R141, R133.reuse, -R132.reuse ;  /* 0x000000858d247223 */ /* 0x180fe20000010884 */
[----:B------:R-:W-:Y:S01]  /*1a520*/  FFMA.FTZ R37, R140, R133, -R132 ;  /* 0x000000858c257223 */ /* 0x000fe20000010884 */
[----:B------:R-:W-:Y:S01]  /*1a530*/  FADD.FTZ R155, R155, R159 ;  /* 0x0000009f9b9b7221 */ /* 0x000fe20000010000 */
[----:B------:R-:W-:-:S02]  /*1a540*/  FADD.FTZ R150, R150, R154 ;  /* 0x0000009a96967221 */ /* 0x000fc40000010000 */
[C---:B------:R-:W-:Y:S01]  /*1a550*/  HMMA.16816.F32.BF16 R76, R28.reuse, R4, R76 ;  /* 0x000000041c4c723c */ /* 0x040fe2000004184c */
[-C--:B------:R-:W-:Y:S01]  /*1a560*/  FFMA.FTZ R38, R139, R133.reuse, -R132 ;  /* 0x000000858b267223 */ /* 0x080fe20000010884 */
[----:B------:R-:W-:Y:S01]  /*1a570*/  FFMA.FTZ R39, R138, R133, -R135 ;  /* 0x000000858a277223 */ /* 0x000fe20000010887 */
[----:B------:R-:W1:Y:S01]  /*1a580*/  MUFU.EX2 R36, R36 ;  /* 0x0000002400247308 */ /* 0x000e620000000800 */
[----:B------:R-:W-:Y:S01]  /*1a590*/  FADD.FTZ R155, R147, R155 ;  /* 0x0000009b939b7221 */ /* 0x000fe20000010000 */
[----:B------:R-:W-:Y:S01]  /*1a5a0*/  FADD.FTZ R150, R149, R150 ;  /* 0x0000009695967221 */ /* 0x000fe20000010000 */
[C---:B------:R-:W-:Y:S01]  /*1a5b0*/  HMMA.16816.F32.BF16 R80, R28.reuse, R6, R80 ;  /* 0x000000061c50723c */ /* 0x040fe20000041850 */
[----:B------:R-:W5:Y:S04]  /*1a5c0*/  LDSM.16.MT88.4 R4, [R217+0x13000] ;  /* 0x01300000d904783b */ /* 0x000f680000004200 */
[----:B------:R-:W4:Y:S01]  /*1a5d0*/  MUFU.EX2 R37, R37 ;  /* 0x0000002500257308 */ /* 0x000f220000000800 */
[C---:B---3--:R-:W-:Y:S06]  /*1a5e0*/  HMMA.16816.F32.BF16 R68, R28.reuse, R16, R68 ;  /* 0x000000101c44723c */ /* 0x048fec0000041844 */
[----:B------:R-:W-:Y:S01]  /*1a5f0*/  HMMA.16816.F32.BF16 R72, R28, R18, R72 ;  /* 0x000000121c48723c */ /* 0x000fe20000041848 */
[----:B------:R-:W3:Y:S01]  /*1a600*/  LDSM.16.MT88.4 R16, [R218+0x13000] ;  /* 0x01300000da10783b */ /* 0x000ee20000004200 */
[----:B------:R-:W4:Y:S01]  /*1a610*/  MUFU.EX2 R38, R38 ;  /* 0x0000002600267308 */ /* 0x000f220000000800 */
[----:B-1----:R-:W-:-:S03]  /*1a620*/  FADD.FTZ R155, R36, R155 ;  /* 0x0000009b249b7221 */ /* 0x002fc60000010000 */
[C---:B--2---:R-:W-:Y:S04]  /*1a630*/  HMMA.16816.F32.BF16 R92, R28.reuse, R12, R92 ;  /* 0x0000000c1c5c723c */ /* 0x044fe8000004185c */
[----:B------:R-:W1:Y:S01]  /*1a640*/  MUFU.EX2 R39, R39 ;  /* 0x0000002700277308 */ /* 0x000e620000000800 */
[----:B----4-:R-:W-:Y:S01]  /*1a650*/  FADD.FTZ R155, R37, R155 ;  /* 0x0000009b259b7221 */ /* 0x010fe20000010000 */
[----:B------:R-:W-:Y:S01]  /*1a660*/  HMMA.16816.F32.BF16 R96, R28, R14, R96 ;  /* 0x0000000e1c60723c */ /* 0x000fe20000041860 */
[----:B------:R-:W2:Y:S05]  /*1a670*/  LDSM.16.MT88.4 R12, [R220+0xf800] ;  /* 0x00f80000dc0c783b */ /* 0x000eaa0000004200 */
[----:B------:R-:W-:Y:S01]  /*1a680*/  HMMA.16816.F32.BF16 R100, R32, R20, R100 ;  /* 0x000000142064723c */ /* 0x000fe20000041864 */
[----:B------:R-:W-:-:S05]  /*1a690*/  FADD.FTZ R155, R38, R155 ;  /* 0x0000009b269b7221 */ /* 0x000fca0000010000 */
[----:B------:R-:W-:Y:S01]  /*1a6a0*/  HMMA.16816.F32.BF16 R104, R32, R22, R104 ;  /* 0x000000162068723c */ /* 0x000fe20000041868 */
[----:B------:R-:W4:Y:S01]  /*1a6b0*/  LDSM.16.MT88.4 R20, [R216+0xf000] ;  /* 0x00f00000d814783b */ /* 0x000f220000004200 */
[----:B-1----:R-:W-:-:S03]  /*1a6c0*/  FADD.FTZ R150, R39, R150 ;  /* 0x0000009627967221 */ /* 0x002fc60000010000 */
[----:B------:R-:W-:Y:S01]  /*1a6d0*/  LDSM.16.MT88.4 R32, [R216+0x13000] ;  /* 0x01300000d820783b */ /* 0x000fe20000004200 */
[----:B------:R-:W-:Y:S01]  /*1a6e0*/  HMMA.16816.F32.BF16 R128, R28, R24, R128 ;  /* 0x000000181c80723c */ /* 0x000fe20000041880 */
[----:B------:R-:W-:-:S04]  /*1a6f0*/  FADD.FTZ R150, R137, R150 ;  /* 0x0000009689967221 */ /* 0x000fc80000010000 */
[----:B------:R-:W-:Y:S01]  /*1a700*/  FADD.FTZ R150, R136, R150 ;  /* 0x0000009688967221 */ /* 0x000fe20000010000 */
[C---:B------:R-:W-:Y:S01]  /*1a710*/  HMMA.16816.F32.BF16 R124, R28.reuse, R26, R124 ;  /* 0x0000001a1c7c723c */ /* 0x040fe2000004187c */
[----:B------:R-:W1:Y:S05]  /*1a720*/  LDSM.16.MT88.4 R24, [R218+0xf800] ;  /* 0x00f80000da18783b */ /* 0x000e6a0000004200 */
[C---:B-----5:R-:W-:Y:S06]  /*1a730*/  HMMA.16816.F32.BF16 R120, R28.reuse, R4, R120 ;  /* 0x000000041c78723c */ /* 0x060fec0000041878 */
[----:B------:R-:W-:Y:S01]  /*1a740*/  HMMA.16816.F32.BF16 R108, R28, R6, R108 ;  /* 0x000000061c6c723c */ /* 0x000fe2000004186c */
[----:B------:R-:W-:-:S02]  /*1a750*/  F2FP.BF16.F32.PACK_AB R4, R137, R39 ;  /* 0x000000278904723e */ /* 0x000fc400000010ff */
[----:B------:R-:W-:-:S03]  /*1a760*/  F2FP.BF16.F32.PACK_AB R5, R37, R36 ;  /* 0x000000242505723e */ /* 0x000fc600000010ff */
[C---:B---3--:R-:W-:Y:S01]  /*1a770*/  HMMA.16816.F32.BF16 R100, R28.reuse, R16, R100 ;  /* 0x000000101c64723c */ /* 0x048fe20000041864 */
[C---:B------:R-:W-:Y:S01]  /*1a780*/  F2FP.BF16.F32.PACK_AB R6, R245.reuse, R136 ;  /* 0x00000088f506723e */ /* 0x040fe200000010ff */
[----:B------:R-:W-:Y:S01]  /*1a790*/  FADD.FTZ R245, R245, R150 ;  /* 0x00000096f5f57221 */ /* 0x000fe20000010000 */
[C---:B------:R-:W-:Y:S01]  /*1a7a0*/  F2FP.BF16.F32.PACK_AB R7, R244.reuse, R38 ;  /* 0x00000026f407723e */ /* 0x040fe200000010ff */
[----:B------:R-:W-:Y:S02]  /*1a7b0*/  FADD.FTZ R244, R244, R155 ;  /* 0x0000009bf4f47221 */ /* 0x000fe40000010000 */
[----:B------:R-:W-:Y:S01]  /*1a7c0*/  HMMA.16816.F32.BF16 R104, R28, R18, R104 ;  /* 0x000000121c68723c */ /* 0x000fe20000041868 */
[----:B------:R-:W3:Y:S05]  /*1a7d0*/  LDSM.16.MT88.4 R16, [R216+0xf800] ;  /* 0x00f80000d810783b */ /* 0x000eea0000004200 */
[C---:B--2---:R-:W-:Y:S06]  /*1a7e0*/  HMMA.16816.F32.BF16 R128, R4.reuse, R12, R128 ;  /* 0x0000000c0480723c */ /* 0x044fec0000041880 */
[----:B------:R-:W-:Y:S01]  /*1a7f0*/  HMMA.16816.F32.BF16 R124, R4, R14, R124 ;  /* 0x0000000e047c723c */ /* 0x000fe2000004187c */
[----:B------:R-:W2:Y:S05]  /*1a800*/  LDSM.16.MT88.4 R12, [R220+0x13800] ;  /* 0x01380000dc0c783b */ /* 0x000eaa0000004200 */
[C---:B----4-:R-:W-:Y:S06]  /*1a810*/  HMMA.16816.F32.BF16 R84, R28.reuse, R20, R84 ;  /* 0x000000141c54723c */ /* 0x050fec0000041854 */
[----:B------:R-:W-:Y:S01]  /*1a820*/  HMMA.16816.F32.BF16 R88, R28, R22, R88 ;  /* 0x000000161c58723c */ /* 0x000fe20000041858 */
[----:B------:R-:W4:Y:S05]  /*1a830*/  LDSM.16.MT88.4 R20, [R217+0xf800] ;  /* 0x00f80000d914783b */ /* 0x000f2a0000004200 */
[C---:B-1----:R-:W-:Y:S06]  /*1a840*/  HMMA.16816.F32.BF16 R68, R4.reuse, R24, R68 ;  /* 0x000000180444723c */ /* 0x042fec0000041844 */
[C---:B------:R-:W-:Y:S01]  /*1a850*/  HMMA.16816.F32.BF16 R72, R4.reuse, R26, R72 ;  /* 0x0000001a0448723c */ /* 0x040fe20000041848 */
[----:B------:R-:W1:Y:S05]  /*1a860*/  LDSM.16.MT88.4 R24, [R218+0x13800] ;  /* 0x01380000da18783b */ /* 0x000e6a0000004200 */
[C---:B---3--:R-:W-:Y:S06]  /*1a870*/  HMMA.16816.F32.BF16 R84, R4.reuse, R16, R84 ;  /* 0x000000100454723c */ /* 0x048fec0000041854 */
[C---:B------:R-:W-:Y:S01]  /*1a880*/  HMMA.16816.F32.BF16 R88, R4.reuse, R18, R88 ;  /* 0x000000120458723c */ /* 0x040fe20000041858 */
[----:B------:R-:W3:Y:S05]  /*1a890*/  LDSM.16.MT88.4 R16, [R217+0x13800] ;  /* 0x01380000d910783b */ /* 0x000eea0000004200 */
[C---:B--2---:R-:W-:Y:S06]  /*1a8a0*/  HMMA.16816.F32.BF16 R92, R4.reuse, R12, R92 ;  /* 0x0000000c045c723c */ /* 0x044fec000004185c */
[----:B------:R-:W-:Y:S01]  /*1a8b0*/  HMMA.16816.F32.BF16 R96, R4, R14, R96 ;  /* 0x0000000e0460723c */ /* 0x000fe20000041860 */
[----:B------:R-:W2:Y:S05]  /*1a8c0*/  LDSM.16.MT88.4 R12, [R216+0x13800] ;  /* 0x01380000d80c783b */ /* 0x000eaa0000004200 */
[C---:B------:R-:W-:Y:S06]  /*1a8d0*/  HMMA.16816.F32.BF16 R116, R28.reuse, R32, R116 ;  /* 0x000000201c74723c */ /* 0x040fec0000041874 */
[----:B------:R-:W-:Y:S06]  /*1a8e0*/  HMMA.16816.F32.BF16 R112, R28, R34, R112 ;  /* 0x000000221c70723c */ /* 0x000fec0000041870 */
[C---:B----4-:R-:W-:Y:S06]  /*1a8f0*/  HMMA.16816.F32.BF16 R76, R4.reuse, R20, R76 ;  /* 0x00000014044c723c */ /* 0x050fec000004184c */
[C---:B------:R-:W-:Y:S06]  /*1a900*/  HMMA.16816.F32.BF16 R80, R4.reuse, R22, R80 ;  /* 0x000000160450723c */ /* 0x040fec0000041850 */
[C---:B-1----:R-:W-:Y:S06]  /*1a910*/  HMMA.16816.F32.BF16 R100, R4.reuse, R24, R100 ;  /* 0x000000180464723c */ /* 0x042fec0000041864 */
[C---:B------:R-:W-:Y:S06]  /*1a920*/  HMMA.16816.F32.BF16 R104, R4.reuse, R26, R104 ;  /* 0x0000001a0468723c */ /* 0x040fec0000041868 */
[C---:B---3--:R-:W-:Y:S06]  /*1a930*/  HMMA.16816.F32.BF16 R120, R4.reuse, R16, R120 ;  /* 0x000000100478723c */ /* 0x048fec0000041878 */
        /* <DEDUP_REMOVED lines=45> */
[----:B------:R-:W-:Y:S02]  /*1ac10*/  MOV R7, R9 ;  /* 0x0000000900077202 */ /* 0x000fe40000000f00 */
[----:B------:R-:W2:Y:S01]  /*1ac20*/  LD.E.64 R8, desc[UR6][R10.64+0x40] ;  /* 0x000040060a087980 */ /* 0x000ea2000c101b00 */
[----:B------:R-:W-:Y:S02]  /*1ac30*/  @P6 VIADD R12, R12, 0x1 ;  /* 0x000000010c0c6836 */ /* 0x000fe40000000000 */
[----:B------:R-:W-:-:S03]  /*1ac40*/  @!P1 IMAD.MOV R7, RZ, RZ, -R7 ;  /* 0x000000ffff079224 */ /* 0x000fc600078e0a07 */
[----:B------:R-:W-:Y:S02]  /*1ac50*/  @!P3 IADD3 R12, -R12, RZ, RZ ;  /* 0x000000ff0c0cb210 */ /* 0x000fe40007ffe1ff */
[C---:B------:R-:W-:Y:S02]  /*1ac60*/  SEL R7, R4.reuse, R7, !P2 ;  /* 0x0000000704077207 */ /* 0x040fe40005000000 */
[----:B------:R-:W-:-:S03]  /*1ac70*/  SEL R4, R4, R12, !P2 ;  /* 0x0000000c04047207 */ /* 0x000fc60005000000 */
[----:B------:R-:W-:-:S04]  /*1ac80*/  IMAD.WIDE R16, R7, 0x4, R240 ;  /* 0x0000000407107825 */ /* 0x000fc800078e02f0 */
[C---:B------:R-:W-:Y:S01]  /*1ac90*/  IMAD.WIDE R14, R4.reuse, 0x4, R240 ;  /* 0x00000004040e7825 */ /* 0x040fe200078e02f0 */
        /* <DEDUP_REMOVED lines=14> */
[----:B------:R-:W-:-:S04]  /*1ad80*/  IMAD.WIDE.U32 R10, R5, R10, R12 ;  /* 0x0000000a050a7225 */ /* 0x000fc800078e000c */
[----:B------:R-:W-:Y:S01]  /*1ad90*/  IMAD.MOV.U32 R5, RZ, RZ, R10 ;  /* 0x000000ffff057224 */ /* 0x000fe200078e000a */
[----:B------:R-:W-:Y:S01]  /*1ada0*/  IADD3 R6, R11, R4, RZ ;  /* 0x000000040b067210 */ /* 0x000fe20007ffe0ff */
[----:B------:R-:W-:Y:S05]  /*1adb0*/  BRA `(.L_x_3264) ;  /* 0x00000000000c7947 */ /* 0x000fea0003800000 */
.L_x_3263:
[----:B------:R-:W2:Y:S02]  /*1adc0*/  LD.E R5, desc[UR6][R10.64+0x40] ;  /* 0x000040060a057980 */ /* 0x000ea4000c101900 */
[----:B--2---:R-:W-:-:S04]  /*1add0*/  LEA R5, -R5, RZ, 0x7 ;  /* 0x000000ff05057211 */ /* 0x004fc800078e39ff */
[----:B------:R-:W-:Y:S02]  /*1ade0*/  SHF.R.S32.HI R6, RZ, 0x1f, R5 ;  /* 0x0000001fff067819 */ /* 0x000fe40000011405 */
.L_x_3264:
[----:B------:R-:W-:Y:S05]  /*1adf0*/  BSYNC B0 ;  /* 0x0000000000007941 */ /* 0x000fea0003800000 */
.L_x_3262:
[C---:B------:R-:W-:Y:S01]  /*1ae00*/  LOP3.LUT P4, RZ, R243.reuse, 0x1, RZ, 0xc0, !PT ;  /* 0x00000001f3ff7812 */ /* 0x040fe2000788c0ff */
[----:B------:R-:W1:Y:S01]  /*1ae10*/  S2R R49, SR_TID.X ;  /* 0x0000000000317919 */ /* 0x000e620000002100 */
[----:B------:R-:W-:Y:S01]  /*1ae20*/  LOP3.LUT P1, RZ, R243, 0x2, RZ, 0xc0, !PT ;  /* 0x00000002f3ff7812 */ /* 0x000fe2000782c0ff */
[----:B------:R-:W-:Y:S01]  /*1ae30*/  ULDC.64 UR4, c[0x0][0x208] ;  /* 0x0000820000047ab9 */ /* 0x000fe20000000a00 */
[C---:B------:R-:W-:Y:S01]  /*1ae40*/  LEA R188, P3, R5.reuse, R153, 0x1 ;  /* 0x0000009905bc7211 */ /* 0x040fe200078608ff */
[----:B------:R-:W-:Y:S01]  /*1ae50*/  BSSY B1, `(.L_x_3265) ;  /* 0x0000319000017945 */ /* 0x000fe20003800000 */
        /* <DEDUP_REMOVED lines=28> */
[C---:B------:R-:W-:Y:S01]  /*1b020*/  @P1 LEA R10, P2, R4.reuse, R153, 0x1 ;  /* 0x00000099040a1211 */ /* 0x040fe200078408ff */
[----:B-1----:R-:W-:Y:S01]  /*1b030*/  IMAD.SHL.U32 R49, R49, 0x2, RZ ;  /* 0x0000000231317824 */ /* 0x002fe200078e00ff */
[C---:B------:R-:W-:Y:S01]  /*1b040*/  IADD3 R5, P3, R4.reuse, R227, RZ ;  /* 0x000000e304057210 */ /* 0x040fe20007f7e0ff */
[----:B------:R-:W-:Y:S01]  /*1b050*/  @!PT LDS RZ, [RZ] ;  /* 0x00000000fffff984 */ /* 0x000fe20000000800 */
[----:B------:R-:W-:Y:S01]  /*1b060*/  @!PT LDS RZ, [RZ] ;  /* 0x00000000fffff984 */ /* 0x000fe20000000800 */
[----:B------:R-:W-:Y:S01]  /*1b070*/  @!PT LDS RZ, [RZ] ;  /* 0x00000000fffff984 */ /* 0x000fe20000000800 */
[----:B------:R-:W-:Y:S01]  /*1b080*/  @P4 LDGSTS.E.BYPASS.LTC128B.128 [R239+0xc800], desc[UR6][R22.64] ;  /* 0x0c80000016ef4fae */ /* 0x000fe2000b901d46 */
[----:B------:R-:W-:-:S02]  /*1b090*/  @P4 LEA.HI.X R19, R4, R152, R6, 0x1, P5 ;  /* 0x0000009804134211 */ /* 0x000fc400028f0c06 */
        /* <DEDUP_REMOVED lines=15> */
[C---:B--2---:R-:W-:Y:S01]  /*1b190*/  @P1 LEA R24, P2, R4.reuse, R153, 0x1 ;  /* 0x0000009904181211 */ /* 0x044fe200078408ff */
[----:B------:R-:W-:Y:S01]  /*1b1a0*/  @!PT LDS RZ, [RZ] ;  /* 0x00000000fffff984 */ /* 0x000fe20000000800 */
[----:B------:R-:W-:Y:S01]  /*1b1b0*/  @!PT LDS RZ, [RZ] ;  /* 0x00000000fffff984 */ /* 0x000fe20000000800 */
[----:B------:R-:W-:Y:S01]  /*1b1c0*/  @!PT LDS RZ, [RZ] ;  /* 0x00000000fffff984 */ /* 0x000fe20000000800 */
[----:B------:R-:W-:Y:S01]  /*1b1d0*/  @P4 LDGSTS.E.BYPASS.LTC128B.128 [R239+0xd000], desc[UR6][R20.64] ;  /* 0x0d00000014ef4fae */ /* 0x000fe2000b901d46 */
        /* <DEDUP_REMOVED lines=29> */
[----:B------:R-:W-:Y:S02]  /*1b3b0*/  LOP3.LUT R49, R49, 0x6, RZ, 0xc0, !PT ;  /* 0x0000000631317812 */ /* 0x000fe400078ec0ff */
[----:B------:R-:W-:Y:S01]  /*1b3c0*/  ISETP.GE.AND P2, PT, R50, 0x3, PT ;  /* 0x000000033200780c */ /* 0x000fe20003f46270 */
        /* <DEDUP_REMOVED lines=56> */
[----:B------:R-:W3:Y:S03]  /*1b750*/  LDSM.16.M88.4 R152, [R213] ;  /* 0x00000000d598783b */ /* 0x000ee60000000200 */
[C---:B----4-:R-:W-:Y:S01]  /*1b760*/  HMMA.16816.F32.BF16 R60, R172.reuse, R56, RZ ;  /* 0x00000038ac3c723c */ /* 0x050fe200000418ff */
[----:B------:R-:W4:Y:S04]  /*1b770*/  LDSM.16.M88.4 R140, [R212] ;  /* 0x00000000d48c783b */ /* 0x000f280000000200 */
[----:B------:R-:W-:Y:S01]  /*1b780*/  LDSM.16.M88.4 R164, [R209] ;  /* 0x00000000d1a4783b */ /* 0x000fe20000000200 */
[C---:B-----5:R-:W-:Y:S03]  /*1b790*/  HMMA.16816.F32.BF16 R52, R172.reuse, R44, RZ ;  /* 0x0000002cac34723c */ /* 0x060fe600000418ff */
[----:B------:R-:W-:Y:S03]  /*1b7a0*/  LDSM.16.M88.4 R160, [R219+0x4000] ;  /* 0x00400000dba0783b */ /* 0x000fe60000000200 */
[C---:B--2---:R-:W-:Y:S01]  /*1b7b0*/  HMMA.16816.F32.BF16 R40, R172.reuse, R36, RZ ;  /* 0x00000024ac28723c */ /* 0x044fe200000418ff */
[----:B------:R-:W-:Y:S04]  /*1b7c0*/  LDSM.16.M88.4 R156, [R219+0x4800] ;  /* 0x00480000db9c783b */ /* 0x000fe80000000200 */
[----:B------:R-:W-:Y:S01]  /*1b7d0*/  LDSM.16.M88.4 R168, [R208] ;  /* 0x00000000d0a8783b */ /* 0x000fe20000000200 */
[C---:B-1----:R-:W-:Y:S03]  /*1b7e0*/  HMMA.16816.F32.BF16 R32, R172.reuse, R28, RZ ;  /* 0x0000001cac20723c */ /* 0x042fe600000418ff */
[----:B------:R-:W-:Y:S03]  /*1b7f0*/  LDSM.16.M88.4 R184, [R224+0x2000] ;  /* 0x00200000e0b8783b */ /* 0x000fe60000000200 */
[C---:B------:R-:W-:Y:S01]  /*1b800*/  HMMA.16816.F32.BF16 R24, R172.reuse, R20, RZ ;  /* 0x00000014ac18723c */ /* 0x040fe200000418ff */
[----:B------:R-:W-:Y:S04]  /*1b810*/  LDSM.16.M88.4 R180, [R200] ;  /* 0x00000000c8b4783b */ /* 0x000fe80000000200 */
        /* <DEDUP_REMOVED lines=16> */
[----:B------:R-:W3:Y:S05]  /*1b920*/  LDSM.16.M88.4 R144, [R222] ;  /* 0x00000000de90783b */ /* 0x000eea0000000200 */
[C---:B------:R-:W-:Y:S06]  /*1b930*/  HMMA.16816.F32.BF16 R52, R148.reuse, R4, R52 ;  /* 0x000000049434723c */ /* 0x040fec0000041834 */
[C---:B------:R-:W-:Y:S01]  /*1b940*/  HMMA.16816.F32.BF16 R44, R148.reuse, R6, R44 ;  /* 0x00000006942c723c */ /* 0x040fe2000004182c */
[----:B------:R-:W5:Y:S05]  /*1b950*/  LDSM.16.M88.4 R4, [R219+0x5000] ;  /* 0x00500000db04783b */ /* 0x000f6a0000000200 */
        /* <DEDUP_REMOVED lines=14> */
[----:B------:R-:W2:Y:S04]  /*1ba40*/  LDSM.16.M88.4 R148, [R219+0x7800] ;  /* 0x00780000db94783b */ /* 0x000ea80000000200 */
[----:B------:R-:W-:Y:S01]  /*1ba50*/  LDSM.16.M88.4 R164, [R208+0x1800] ;  /* 0x00180000d0a4783b */ /* 0x000fe20000000200 */
[C---:B---3--:R-:W-:Y:S06]  /*1ba60*/  HMMA.16816.F32.BF16 R132, R144.reuse, R160, R132 ;  /* 0x000000a09084723c */ /* 0x048fec0000041884 */
[C---:B------:R-:W-:Y:S01]  /*1ba70*/  HMMA.16816.F32.BF16 R64, R144.reuse, R162, R64 ;  /* 0x000000a29040723c */ /* 0x040fe20000041840 */
[----:B------:R-:W-:Y:S05]  /*1ba80*/  LDSM.16.M88.4 R160, [R208+0x2000] ;  /* 0x00200000d0a0783b */ /* 0x000fea0000000200 */
[C---:B-----5:R-:W-:Y:S06]  /*1ba90*/  HMMA.16816.F32.BF16 R52, R144.reuse, R4, R52 ;  /* 0x000000049034723c */ /* 0x060fec0000041834 */
[C---:B------:R-:W-:Y:S01]  /*1baa0*/  HMMA.16816.F32.BF16 R44, R144.reuse, R6, R44 ;  /* 0x00000006902c723c */ /* 0x040fe2000004182c */
[----:B------:R-:W3:Y:S05]  /*1bab0*/  LDSM.16.M88.4 R4, [R221] ;  /* 0x00000000dd04783b */ /* 0x000eea0000000200 */
        /* <DEDUP_REMOVED lines=16> */
[----:B------:R-:W-:Y:S01]  /*1bbc0*/  HMMA.16816.F32.BF16 R56, R144, R158, R56 ;  /* 0x0000009e9038723c */ /* 0x000fe20000041838 */
[----:B------:R-:W-:Y:S04]  /*1bbd0*/  LDSM.16.M88.4 R156, [R226+0x2000] ;  /* 0x00200000e29c783b */ /* 0x000fe80000000200 */
[----:B------:R-:W-:Y:S01]  /*1bbe0*/  LDSM.16.M88.4 R144, [R225+0x8000] ;  /* 0x00800000e190783b */ /* 0x000fe20000000200 */
[C---:B---3--:R-:W-:Y:S06]  /*1bbf0*/  HMMA.16816.F32.BF16 R132, R4.reuse, R168, R132 ;  /* 0x000000a80484723c */ /* 0x048fec0000041884 */
[C---:B------:R-:W-:Y:S01]  /*1bc00*/  HMMA.16816.F32.BF16 R64, R4.reuse, R170, R64 ;  /* 0x000000aa0440723c */ /* 0x040fe20000041840 */
[----:B------:R-:W-:Y:S05]  /*1bc10*/  LDSM.16.M88.4 R168, [R225+0xa000] ;  /* 0x00a00000e1a8783b */ /* 0x000fea0000000200 */
[C---:B----4-:R-:W-:Y:S06]  /*1bc20*/  HMMA.16816.F32.BF16 R60, R4.reuse, R140, R60 ;  /* 0x0000008c043c723c */ /* 0x050fec000004183c */
[C---:B------:R-:W-:Y:S01]  /*1bc30*/  HMMA.16816.F32.BF16 R56, R4.reuse, R142, R56 ;  /* 0x0000008e0438723c */ /* 0x040fe20000041838 */
[----:B------:R-:W3:Y:S05]  /*1bc40*/  LDSM.16.M88.4 R140, [R225+0x8800] ;  /* 0x00880000e18c783b */ /* 0x000eea0000000200 */
[C---:B-1----:R-:W-:Y:S06]  /*1bc50*/  HMMA.16816.F32.BF16 R52, R4.reuse, R136, R52 ;  /* 0x000000880434723c */ /* 0x042fec0000041834 */
        /* <DEDUP_REMOVED lines=10> */
[----:B------:R-:W-:Y:S05]  /*1bd00*/  LDSM.16.M88.4 R152, [R207] ;  /* 0x00000000cf98783b */ /* 0x000fea0000000200 */
[C---:B--2---:R-:W-:Y:S06]  /*1bd10*/  HMMA.16816.F32.BF16 R16, R4.reuse, R8, R16 ;  /* 0x000000080410723c */ /* 0x044fec0000041810 */
[C---:B------:R-:W-:Y:S01]  /*1bd20*/  HMMA.16816.F32.BF16 R12, R4.reuse, R10, R12 ;  /* 0x0000000a040c723c */ /* 0x040fe2000004180c */
[----:B------:R-:W1:Y:S05]  /*1bd30*/  LDSM.16.M88.4 R8, [R225+0x9800] ;  /* 0x00980000e108783b */ /* 0x000e6a0000000200 */
[C---:B-----5:R-:W-:Y:S06]  /*1bd40*/  HMMA.16816.F32.BF16 R176, R4.reuse, R148, R176 ;  /* 0x0000009404b0723c */ /* 0x060fec00000418b0 */
[----:B------:R-:W-:Y:S01]  /*1bd50*/  HMMA.16816.F32.BF16 R172, R4, R150, R172 ;  /* 0x0000009604ac723c */ /* 0x000fe200000418ac */
[----:B------:R-:W2:Y:S04]  /*1bd60*/  LDSM.16.M88.4 R4, [R225+0xa800] ;  /* 0x00a80000e104783b */ /* 0x000ea80000000200 */
[----:B------:R-:W-:Y:S01]  /*1bd70*/  LDSM.16.M88.4 R148, [R206] ;  /* 0x00000000ce94783b */ /* 0x000fe20000000200 */
[C---:B---3--:R-:W-:Y:S06]  /*1bd80*/  HMMA.16816.F32.BF16 R60, R156.reuse, R140, R60 ;  /* 0x0000008c9c3c723c */ /* 0x048fec000004183c */
[C---:B------:R-:W-:Y:S01]  /*1bd90*/  HMMA.16816.F32.BF16 R56, R156.reuse, R142, R56 ;  /* 0x0000008e9c38723c */ /* 0x040fe20000041838 */
[----:B------:R-:W-:Y:S05]  /*1bda0*/  LDSM.16.M88.4 R140, [R204] ;  /* 0x00000000cc8c783b */ /* 0x000fea0000000200 */
[C---:B------:R-:W-:Y:S06]  /*1bdb0*/  HMMA.16816.F32.BF16 R132, R156.reuse, R144, R132 ;  /* 0x000000909c84723c */ /* 0x040fec0000041884 */
[C---:B------:R-:W-:Y:S06]  /*1bdc0*/  HMMA.16816.F32.BF16 R32, R156.reuse, R168, R32 ;  /* 0x000000a89c20723c */ /* 0x040fec0000041820 */
[C---:B-1----:R-:W-:Y:S06]  /*1bdd0*/  HMMA.16816.F32.BF16 R40, R156.reuse, R8, R40 ;  /* 0x000000089c28723c */ /* 0x042fec0000041828 */
[C---:B------:R-:W-:Y:S01]  /*1bde0*/  HMMA.16816.F32.BF16 R36, R156.reuse, R10, R36 ;  /* 0x0000000a9c24723c */ /* 0x040fe20000041824 */
[----:B------:R-:W1:Y:S05]  /*1bdf0*/  LDSM.16.M88.4 R8, [R202] ;  /* 0x00000000ca08783b */ /* 0x000e6a0000000200 */
[C---:B--2---:R-:W-:Y:S06]  /*1be00*/  HMMA.16816.F32.BF16 R24, R156.reuse, R4, R24 ;  /* 0x000000049c18723c */ /* 0x044fec0000041818 */
[C---:B------:R-:W-:Y:S01]  /*1be10*/  HMMA.16816.F32.BF16 R20, R156.reuse, R6, R20 ;  /* 0x000000069c14723c */ /* 0x040fe20000041814 */
[----:B------:R-:W2:Y:S05]  /*1be20*/  LDSM.16.M88.4 R4, [R201] ;  /* 0x00000000c904783b */ /* 0x000eaa0000000200 */
[C---:B------:R-:W-:Y:S01]  /*1be30*/  HMMA.16816.F32.BF16 R28, R156.reuse, R170, R28 ;  /* 0x000000aa9c1c723c */ /* 0x040fe2000004181c */
[----:B------:R-:W-:Y:S05]  /*1be40*/  LDSM.16.M88.4 R168, [R222+0x2000] ;  /* 0x00200000dea8783b */ /* 0x000fea0000000200 */
[C---:B------:R-:W-:Y:S06]  /*1be50*/  HMMA.16816.F32.BF16 R16, R156.reuse, R164, R16 ;  /* 0x000000a49c10723c */ /* 0x040fec0000041810 */
[C---:B------:R-:W-:Y:S01]  /*1be60*/  HMMA.16816.F32.BF16 R12, R156.reuse, R166, R12 ;  /* 0x000000a69c0c723c */ /* 0x040fe2000004180c */
[----:B------:R-:W3:Y:S05]  /*1be70*/  LDSM.16.M88.4 R164, [R219+0x8000] ;  /* 0x00800000dba4783b */ /* 0x000eea0000000200 */
[----:B------:R-:W-:Y:S01]  /*1be80*/  HMMA.16816.F32.BF16 R64, R156, R146, R64 ;  /* 0x000000929c40723c */ /* 0x000fe20000041840 */
[----:B------:R-:W4:Y:S05]  /*1be90*/  LDSM.16.M88.4 R144, [R205] ;  /* 0x00000000cd90783b */ /* 0x000f2a0000000200 */
[----:B------:R-:W-:Y:S06]  /*1bea0*/  HMMA.16816.F32.BF16 R132, R184, R152, R132 ;  /* 0x00000098b884723c */ /* 0x000fec0000041884 */
[C---:B------:R-:W-:Y:S06]  /*1beb0*/  HMMA.16816.F32.BF16 R176, R156.reuse, R160, R176 ;  /* 0x000000a09cb0723c */ /* 0x040fec00000418b0 */
[----:B------:R-:W-:Y:S01]  /*1bec0*/  HMMA.16816.F32.BF16 R172, R156, R162, R172 ;  /* 0x000000a29cac723c */ /* 0x000fe200000418ac */
[----:B------:R-:W5:Y:S05]  /*1bed0*/  LDSM.16.M88.4 R160, [R219+0x8800] ;  /* 0x00880000dba0783b */ /* 0x000f6a0000000200 */
        /* <DEDUP_REMOVED lines=9> */
[----:B------:R-:W-:Y:S01]  /*1bf70*/  HMMA.16816.F32.BF16 R64, R184, R154, R64 ;  /* 0x0000009ab840723c */ /* 0x000fe20000041840 */
[----:B------:R-:W2:Y:S05]  /*1bf80*/  LDSM.16.M88.4 R152, [R219+0x9800] ;  /* 0x00980000db98783b */ /* 0x000eaa0000000200 */
[----:B------:R-:W-:Y:S06]  /*1bf90*/  HMMA.16816.F32.BF16 R52, R156, R136, R52 ;  /* 0x000000889c34723c */ /* 0x000fec0000041834 */
[----:B------:R-:W-:Y:S06]  /*1bfa0*/  HMMA.16816.F32.BF16 R60, R184, R148, R60 ;  /* 0x00000094b83c723c */ /* 0x000fec000004183c */
[----:B---3--:R-:W-:Y:S06]  /*1bfb0*/  HMMA.16816.F32.BF16 R132, R168, R164, R132 ;  /* 0x000000a4a884723c */ /* 0x008fec0000041884 */
[----:B------:R-:W-:Y:S01]  /*1bfc0*/  HMMA.16816.F32.BF16 R44, R156, R138, R44 ;  /* 0x0000008a9c2c723c */ /* 0x000fe2000004182c */
[----:B------:R-:W3:Y:S04]  /*1bfd0*/  LDSM.16.M88.4 R156, [R219+0x9000] ;  /* 0x00900000db9c783b */ /* 0x000ee80000000200 */
[----:B------:R-:W-:Y:S01]  /*1bfe0*/  LDSM.16.M88.4 R136, [R203] ;  /* 0x00000000cb88783b */ /* 0x000fe20000000200 */
[C---:B------:R-:W-:Y:S06]  /*1bff0*/  HMMA.16816.F32.BF16 R176, R184.reuse, R180, R176 ;  /* 0x000000b4b8b0723c */ /* 0x040fec00000418b0 */
[C---:B------:R-:W-:Y:S01]  /*1c000*/  HMMA.16816.F32.BF16 R172, R184.reuse, R182, R172 ;  /* 0x000000b6b8ac723c */ /* 0x040fe200000418ac */
[----:B------:R-:W3:Y:S05]  /*1c010*/  LDSM.16.M88.4 R180, [R208+0x4800] ;  /* 0x00480000d0b4783b */ /* 0x000eea0000000200 */
[----:B------:R-:W-:Y:S01]  /*1c020*/  HMMA.16816.F32.BF16 R56, R184, R150, R56 ;  /* 0x00000096b838723c */ /* 0x000fe20000041838 */
[----:B------:R-:W-:Y:S05]  /*1c030*/  LDSM.16.M88.4 R148, [R219+0xa000] ;  /* 0x00a00000db94783b */ /* 0x000fea0000000200 */
[----:B------:R-:W-:Y:S06]  /*1c040*/  HMMA.16816.F32.BF16 R64, R168, R166, R64 ;  /* 0x000000a6a840723c */ /* 0x000fec0000041840 */
[----:B----4-:R-:W-:Y:S06]  /*1c050*/  HMMA.16816.F32.BF16 R52, R184, R144, R52 ;  /* 0x00000090b834723c */ /* 0x010fec0000041834 */
[----:B-----5:R-:W-:Y:S06]  /*1c060*/  HMMA.16816.F32.BF16 R60, R168, R160, R60 ;  /* 0x000000a0a83c723c */ /* 0x020fec000004183c */
[----:B-1----:R-:W-:Y:S06]  /*1c070*/  HMMA.16816.F32.BF16 R132, R8, R4, R132 ;  /* 0x000000040884723c */ /* 0x002fec0000041884 */
[C---:B--2---:R-:W-:Y:S06]  /*1c080*/  HMMA.16816.F32.BF16 R16, R168.reuse, R140, R16 ;  /* 0x0000008ca810723c */ /* 0x044fec0000041810 */
[C---:B------:R-:W-:Y:S01]  /*1c090*/  HMMA.16816.F32.BF16 R12, R168.reuse, R142, R12 ;  /* 0x0000008ea80c723c */ /* 0x040fe2000004180c */
[----:B------:R-:W1:Y:S05]  /*1c0a0*/  LDSM.16.M88.4 R140, [R208+0x5000] ;  /* 0x00500000d08c783b */ /* 0x000e6a0000000200 */
[C---:B------:R-:W-:Y:S06]  /*1c0b0*/  HMMA.16816.F32.BF16 R40, R168.reuse, R152, R40 ;  /* 0x00000098a828723c */ /* 0x040fec0000041828 */
[----:B------:R-:W-:Y:S01]  /*1c0c0*/  HMMA.16816.F32.BF16 R56, R168, R162, R56 ;  /* 0x000000a2a838723c */ /* 0x000fe20000041838 */
[----:B------:R-:W-:-:S02]  /*1c0d0*/  IMAD R152, R242, 0x80, R49 ;  /* 0x00000080f2987824 */ /* 0x000fc400078e0231 */
[----:B------:R-:W-:Y:S02]  /*1c0e0*/  IMAD.MOV.U32 R153, RZ, RZ, R188 ;  /* 0x000000ffff997224 */ /* 0x000fe400078e00bc */
[C---:B------:R-:W-:Y:S01]  /*1c0f0*/  VIADD R4, R152.reuse, 0x1 ;  /* 0x0000000198047836 */ /* 0x040fe20000000000 */
[----:B------:R-:W-:Y:S01]  /*1c100*/  HMMA.16816.F32.BF16 R44, R184, R146, R44 ;  /* 0x00000092b82c723c */ /* 0x000fe2000004182c */
[----:B------:R-:W-:Y:S01]  /*1c110*/  VIADD R50, R152, 0x10 ;  /* 0x0000001098327836 */ /* 0x000fe20000000000 */
[----:B------:R-:W-:Y:S02]  /*1c120*/  LDSM.16.M88.4 R144, [R219+0xa800] ;  /* 0x00a80000db90783b */ /* 0x000fe40000000200 */
[----:B------:R-:W-:Y:S02]  /*1c130*/  I2FP.F32.S32 R5, R4 ;  /* 0x0000000400057245 */ /* 0x000fe40000201400 */
[C---:B------:R-:W-:Y:S01]  /*1c140*/  ISETP.GE.AND P3, PT, R4.reuse, R48, PT ;  /* 0x000000300400720c */ /* 0x040fe20003f66270 */
[----:B------:R-:W-:Y:S01]  /*1c150*/  HMMA.16816.F32.BF16 R64, R8, R6, R64 ;  /* 0x000000060840723c */ /* 0x000fe20000041840 */
[----:B------:R-:W-:Y:S01]  /*1c160*/  ISETP.GE.AND P6, PT, R4, R51, PT ;  /* 0x000000330400720c */ /* 0x000fe20003fc6270 */
[----:B------:R-:W-:-:S02]  /*1c170*/  VIADD R4, R152, 0x9 ;  /* 0x0000000998047836 */ /* 0x000fc40000000000 */
[CC--:B------:R-:W-:Y:S01]  /*1c180*/  FFMA.FTZ R49, R0.reuse, R5.reuse, R133 ;  /* 0x0000000500317223 */ /* 0x0c0fe20000010085 */
[----:B------:R-:W-:Y:S01]  /*1c190*/  FFMA.FTZ R135, R0, R5, R135 ;  /* 0x0000000500877223 */ /* 0x000fe20000010087 */
[----:B---3--:R-:W-:Y:S01]  /*1c1a0*/  HMMA.16816.F32.BF16 R52, R168, R156, R52 ;  /* 0x0000009ca834723c */ /* 0x008fe20000041834 */
[C---:B------:R-:W-:Y:S02]  /*1c1b0*/  ISETP.GE.AND P4, PT, R4.reuse, R48, PT ;  /* 0x000000300400720c */ /* 0x040fe40003f86270 */
[----:B------:R-:W-:Y:S02]  /*1c1c0*/  ISETP.GE.AND P5, PT, R4, R51, PT ;  /* 0x000000330400720c */ /* 0x000fe40003fa6270 */
[----:B------:R-:W-:Y:S01]  /*1c1d0*/  I2FP.F32.S32 R133, R4 ;  /* 0x0000000400857245 */ /* 0x000fe20000201400 */
[----:B------:R-:W-:Y:S01]  /*1c1e0*/  HMMA.16816.F32.BF16 R60, R8, R180, R60 ;  /* 0x000000b4083c723c */ /* 0x000fe2000004183c */
[----:B------:R-:W2:Y:S01]  /*1c1f0*/  LDSM.16.M88.4 R4, [R208+0x5800] ;  /* 0x00580000d004783b */ /* 0x000ea20000000200 */
[----:B------:R-:W-:-:S02]  /*1c200*/  FSEL R49, R49, -INF , !P3 ;  /* 0xff80000031317808 */ /* 0x000fc40005800000 */
[----:B------:R-:W-:Y:S02]  /*1c210*/  FSEL R195, R135, -INF , !P6 ;  /* 0xff80000087c37808 */ /* 0x000fe40007000000 */
[C---:B------:R-:W-:Y:S01]  /*1c220*/  HMMA.16816.F32.BF16 R32, R184.reuse, R136, R32 ;  /* 0x00000088b820723c */ /* 0x040fe20000041820 */
[C---:B------:R-:W-:Y:S02]  /*1c230*/  ISETP.GE.AND P3, PT, R50.reuse, R48, PT ;  /* 0x000000303200720c */ /* 0x040fe40003f66270 */
[----:B------:R-:W-:Y:S02]  /*1c240*/  ISETP.GE.AND P6, PT, R50, R51, PT ;  /* 0x000000333200720c */ /* 0x000fe40003fc6270 */
[----:B------:R-:W-:Y:S01]  /*1c250*/  I2FP.F32.S32 R50, R50 ;  /* 0x0000003200327245 */ /* 0x000fe20000201400 */
[----:B------:R-:W-:Y:S01]  /*1c260*/  HMMA.16816.F32.BF16 R28, R184, R138, R28 ;  /* 0x0000008ab81c723c */ /* 0x000fe2000004181c */
[----:B------:R-:W3:Y:S01]  /*1c270*/  LDSM.16.M88.4 R136, [R219+0xb800] ;  /* 0x00b80000db88783b */ /* 0x000ee20000000200 */
[----:B------:R-:W-:Y:S01]  /*1c280*/  FFMA.FTZ R194, R0, R133, R65 ;  /* 0x0000008500c27223 */ /* 0x000fe20000010041 */
[----:B------:R-:W-:-:S02]  /*1c290*/  VIADD R65, R152, 0x11 ;  /* 0x0000001198417836 */ /* 0x000fc40000000000 */
[----:B------:R-:W-:Y:S01]  /*1c2a0*/  FFMA.FTZ R67, R0, R133, R67 ;  /* 0x0000008500437223 */ /* 0x000fe20000010043 */
[----:B------:R-:W-:Y:S01]  /*1c2b0*/  HMMA.16816.F32.BF16 R56, R8, R182, R56 ;  /* 0x000000b60838723c */ /* 0x000fe20000041838 */
[----:B------:R-:W-:-:S03]  /*1c2c0*/  FSEL R194, R194, -INF , !P4 ;  /* 0xff800000c2c27808 */ /* 0x000fc60006000000 */
[----:B------:R-:W-:Y:S02]  /*1c2d0*/  FSEL R196, R67, -INF , !P5 ;  /* 0xff80000043c47808 */ /* 0x000fe40006800000 */
[----:B------:R-:W-:Y:S01]  /*1c2e0*/  ISETP.GE.AND P4, PT, R65, R48, PT ;  /* 0x000000304100720c */ /* 0x000fe20003f86270 */
[----:B------:R-:W-:Y:S01]  /*1c2f0*/  HMMA.16816.F32.BF16 R44, R168, R158, R44 ;  /* 0x0000009ea82c723c */ /* 0x000fe2000004182c */
[CC--:B------:R-:W-:Y:S01]  /*1c300*/  FFMA.FTZ R190, R0.reuse, R50.reuse, R60 ;  /* 0x0000003200be7223 */ /* 0x0c0fe2000001003c */
[----:B------:R-:W-:Y:S01]  /*1c310*/  FFMA.FTZ R62, R0, R50, R62 ;  /* 0x00000032003e7223 */ /* 0x000fe2000001003e */
[----:B------:R-:W-:Y:S01]  /*1c320*/  VIADD R60, R152, 0x18 ;  /* 0x00000018983c7836 */ /* 0x000fe20000000000 */
[----:B------:R-:W-:Y:S02]  /*1c330*/  I2FP.F32.S32 R50, R65 ;  /* 0x0000004100327245 */ /* 0x000fe40000201400 */
[----:B-1----:R-:W-:Y:S01]  /*1c340*/  HMMA.16816.F32.BF16 R52, R8, R140, R52 ;  /* 0x0000008c0834723c */ /* 0x002fe20000041834 */
[----:B------:R-:W-:-:S02]  /*1c350*/  FSEL R190, R190, -INF , !P3 ;  /* 0xff800000bebe7808 */ /* 0x000fc40005800000 */
[----:B------:R-:W-:Y:S01]  /*1c360*/  FSEL R193, R62, -INF , !P6 ;  /* 0xff8000003ec17808 */ /* 0x000fe20007000000 */
[----:B------:R-:W-:Y:S01]  /*1c370*/  FFMA.FTZ R191, R0, R50, R61 ;  /* 0x0000003200bf7223 */ /* 0x000fe2000001003d */
[----:B------:R-:W-:Y:S01]  /*1c380*/  ISETP.GE.AND P3, PT, R60, R48, PT ;  /* 0x000000303c00720c */ /* 0x000fe20003f66270 */
[----:B------:R-:W-:Y:S01]  /*1c390*/  VIADD R61, R152, 0x19 ;  /* 0x00000019983d7836 */ /* 0x000fe20000000000 */
[-C--:B------:R-:W-:Y:S01]  /*1c3a0*/  ISETP.GE.AND P6, PT, R60, R51.reuse, PT ;  /* 0x000000333c00720c */ /* 0x080fe20003fc6270 */
[C---:B------:R-:W-:Y:S01]  /*1c3b0*/  FFMA.FTZ R50, R0.reuse, R50, R63 ;  /* 0x0000003200327223 */ /* 0x040fe2000001003f */
[----:B------:R-:W-:Y:S01]  /*1c3c0*/  I2FP.F32.S32 R60, R60 ;  /* 0x0000003c003c7245 */ /* 0x000fe20000201400 */
[----:B------:R-:W-:Y:S01]  /*1c3d0*/  HMMA.16816.F32.BF16 R36, R168, R154, R36 ;  /* 0x0000009aa824723c */ /* 0x000fe20000041824 */
[----:B------:R-:W-:Y:S02]  /*1c3e0*/  ISETP.GE.AND P5, PT, R65, R51, PT ;  /* 0x000000334100720c */ /* 0x000fe40003fa6270 */
[----:B------:R-:W-:Y:S01]  /*1c3f0*/  FSEL R191, R191, -INF , !P4 ;  /* 0xff800000bfbf7808 */ /* 0x000fe20006000000 */
[CC--:B------:R-:W-:Y:S01]  /*1c400*/  FFMA.FTZ R187, R0.reuse, R60.reuse, R56 ;  /* 0x0000003c00bb7223 */ /* 0x0c0fe20000010038 */
[----:B------:R-:W-:Y:S01]  /*1c410*/  FFMA.FTZ R192, R0, R60, R58 ;  /* 0x0000003c00c07223 */ /* 0x000fe2000001003a */
[----:B------:R-:W-:Y:S01]  /*1c420*/  VIADD R56, R152, 0x20 ;  /* 0x0000002098387836 */ /* 0x000fe20000000000 */
[----:B------:R-:W-:Y:S01]  /*1c430*/  I2FP.F32.S32 R58, R61 ;  /* 0x0000003d003a7245 */ /* 0x000fe20000201400 */
[----:B------:R-:W-:Y:S01]  /*1c440*/  HMMA.16816.F32.BF16 R44, R8, R142, R44 ;  /* 0x0000008e082c723c */ /* 0x000fe2000004182c */
[----:B------:R-:W-:-:S02]  /*1c450*/  FSEL R187, R187, -INF , !P3 ;  /* 0xff800000bbbb7808 */ /* 0x000fc40005800000 */
[----:B------:R-:W-:Y:S01]  /*1c460*/  FSEL R192, R192, -INF , !P6 ;  /* 0xff800000c0c07808 */ /* 0x000fe20007000000 */
[----:B------:R-:W-:Y:S01]  /*1c470*/  FFMA.FTZ R57, R0, R58, R57 ;  /* 0x0000003a00397223 */ /* 0x000fe20000010039 */
[----:B------:R-:W-:Y:S01]  /*1c480*/  FSEL R50, R50, -INF , !P5 ;  /* 0xff80000032327808 */ /* 0x000fe20006800000 */
[----:B--2---:R-:W-:Y:S01]  /*1c490*/  HMMA.16816.F32.BF16 R40, R8, R4, R40 ;  /* 0x000000040828723c */ /* 0x004fe20000041828 */
[----:B------:R-:W-:Y:S01]  /*1c4a0*/  ISETP.GE.AND P3, PT, R56, R48, PT ;  /* 0x000000303800720c */ /* 0x000fe20003f66270 */
[----:B------:R-:W-:Y:S01]  /*1c4b0*/  FFMA.FTZ R59, R0, R58, R59 ;  /* 0x0000003a003b7223 */ /* 0x000fe2000001003b */
[-C--:B------:R-:W-:Y:S02]  /*1c4c0*/  ISETP.GE.AND P6, PT, R56, R51.reuse, PT ;  /* 0x000000333800720c */ /* 0x080fe40003fc6270 */
[C---:B------:R-:W-:Y:S01]  /*1c4d0*/  ISETP.GE.AND P4, PT, R61.reuse, R48, PT ;  /* 0x000000303d00720c */ /* 0x040fe20003f86270 */
[C---:B---3--:R-:W-:Y:S01]  /*1c4e0*/  HMMA.16816.F32.BF16 R176, R168.reuse, R136, R176 ;  /* 0x00000088a8b0723c */ /* 0x048fe200000418b0 */
[-C--:B------:R-:W-:Y:S01]  /*1c4f0*/  ISETP.GE.AND P5, PT, R61, R51.reuse, PT ;  /* 0x000000333d00720c */ /* 0x080fe20003fa6270 */
[C---:B------:R-:W-:Y:S01]  /*1c500*/  VIADD R4, R152.reuse, 0x21 ;  /* 0x0000002198047836 */ /* 0x040fe20000000000 */
[----:B------:R-:W-:Y:S01]  /*1c510*/  I2FP.F32.S32 R56, R56 ;  /* 0x0000003800387245 */ /* 0x000fe20000201400 */
[----:B------:R-:W1:Y:S01]  /*1c520*/  LDSM.16.M88.4 R60, [R208+0x6000] ;  /* 0x00600000d03c783b */ /* 0x000e620000000200 */
[----:B------:R-:W-:Y:S01]  /*1c530*/  FSEL R58, R57, -INF , !P4 ;  /* 0xff800000393a7808 */ /* 0x000fe20006000000 */
[----:B------:R-:W-:Y:S01]  /*1c540*/  VIADD R5, R152, 0x28 ;  /* 0x0000002898057836 */ /* 0x000fe20000000000 */
[----:B------:R-:W-:Y:S01]  /*1c550*/  ISETP.GE.AND P4, PT, R4, R48, PT ;  /* 0x000000300400720c */ /* 0x000fe20003f86270 */
[CC--:B------:R-:W-:Y:S01]  /*1c560*/  FFMA.FTZ R137, R0.reuse, R56.reuse, R52 ;  /* 0x0000003800897223 */ /* 0x0c0fe20000010034 */
[----:B------:R-:W-:Y:S01]  /*1c570*/  FFMA.FTZ R54, R0, R56, R54 ;  /* 0x0000003800367223 */ /* 0x000fe20000010036 */
[----:B------:R-:W-:Y:S01]  /*1c580*/  FSEL R52, R59, -INF , !P5 ;  /* 0xff8000003b347808 */ /* 0x000fe20006800000 */
[----:B------:R-:W-:Y:S01]  /*1c590*/  HMMA.16816.F32.BF16 R32, R168, R148, R32 ;  /* 0x00000094a820723c */ /* 0x000fe20000041820 */
[----:B------:R-:W-:-:S02]  /*1c5a0*/  ISETP.GE.AND P5, PT, R4, R51, PT ;  /* 0x000000330400720c */ /* 0x000fc40003fa6270 */
[----:B------:R-:W-:Y:S02]  /*1c5b0*/  I2FP.F32.S32 R4, R4 ;  /* 0x0000000400047245 */ /* 0x000fe40000201400 */
[----:B------:R-:W-:Y:S01]  /*1c5c0*/  FSEL R137, R137, -INF , !P3 ;  /* 0xff80000089897808 */ /* 0x000fe20005800000 */
[----:B------:R-:W-:Y:S01]  /*1c5d0*/  HMMA.16816.F32.BF16 R172, R168, R138, R172 ;  /* 0x0000008aa8ac723c */ /* 0x000fe200000418ac */
[----:B------:R-:W-:Y:S01]  /*1c5e0*/  FSEL R185, R54, -INF , !P6 ;  /* 0xff80000036b97808 */ /* 0x000fe20007000000 */
[C---:B------:R-:W-:Y:S01]  /*1c5f0*/  FFMA.FTZ R53, R0.reuse, R4, R53 ;  /* 0x0000000400357223 */ /* 0x040fe20000010035 */
[C---:B------:R-:W-:Y:S01]  /*1c600*/  ISETP.GE.AND P3, PT, R5.reuse, R48, PT ;  /* 0x000000300500720c */ /* 0x040fe20003f66270 */
[----:B------:R-:W-:Y:S01]  /*1c610*/  FFMA.FTZ R55, R0, R4, R55 ;  /* 0x0000000400377223 */ /* 0x000fe20000010037 */
[----:B------:R-:W-:Y:S01]  /*1c620*/  ISETP.GE.AND P6, PT, R5, R51, PT ;  /* 0x000000330500720c */ /* 0x000fe20003fc6270 */
[----:B------:R-:W-:Y:S01]  /*1c630*/  VIADD R4, R152, 0x29 ;  /* 0x0000002998047836 */ /* 0x000fe20000000000 */
[----:B------:R-:W-:Y:S01]  /*1c640*/  I2FP.F32.S32 R5, R5 ;  /* 0x0000000500057245 */ /* 0x000fe20000201400 */
[----:B------:R-:W-:Y:S01]  /*1c650*/  HMMA.16816.F32.BF16 R36, R8, R6, R36 ;  /* 0x000000060824723c */ /* 0x000fe20000041824 */
[----:B------:R-:W-:-:S02]  /*1c660*/  FSEL R183, R53, -INF , !P4 ;  /* 0xff80000035b77808 */ /* 0x000fc40006000000 */
[----:B------:R-:W-:Y:S01]  /*1c670*/  FSEL R186, R55, -INF , !P5 ;  /* 0xff80000037ba7808 */ /* 0x000fe20006800000 */
[CC--:B------:R-:W-:Y:S01]  /*1c680*/  FFMA.FTZ R184, R0.reuse, R5.reuse, R46 ;  /* 0x0000000500b87223 */ /* 0x0c0fe2000001002e */
[----:B------:R-:W-:Y:S01]  /*1c690*/  FFMA.FTZ R138, R0, R5, R44 ;  /* 0x00000005008a7223 */ /* 0x000fe2000001002c */
[C---:B------:R-:W-:Y:S01]  /*1c6a0*/  ISETP.GE.AND P4, PT, R4.reuse, R48, PT ;  /* 0x000000300400720c */ /* 0x040fe20003f86270 */
[C---:B------:R-:W-:Y:S01]  /*1c6b0*/  HMMA.16816.F32.BF16 R28, R168.reuse, R150, R28 ;  /* 0x00000096a81c723c */ /* 0x040fe2000004181c */
[-C--:B------:R-:W-:Y:S01]  /*1c6c0*/  ISETP.GE.AND P5, PT, R4, R51.reuse, PT ;  /* 0x000000330400720c */ /* 0x080fe20003fa6270 */
[----:B------:R-:W-:Y:S01]  /*1c6d0*/  VIADD R44, R152, 0x30 ;  /* 0x00000030982c7836 */ /* 0x000fe20000000000 */
[----:B------:R-:W-:Y:S02]  /*1c6e0*/  I2FP.F32.S32 R46, R4 ;  /* 0x00000004002e7245 */ /* 0x000fe40000201400 */
[----:B------:R-:W2:Y:S01]  /*1c6f0*/  LDSM.16.M88.4 R4, [R208+0x6800] ;  /* 0x00680000d004783b */ /* 0x000ea20000000200 */
[----:B------:R-:W-:Y:S01]  /*1c700*/  FSEL R138, R138, -INF , !P3 ;  /* 0xff8000008a8a7808 */ /* 0x000fe20005800000 */
[----:B------:R-:W-:Y:S01]  /*1c710*/  HMMA.16816.F32.BF16 R24, R168, R144, R24 ;  /* 0x00000090a818723c */ /* 0x000fe20000041818 */
[----:B------:R-:W-:Y:S01]  /*1c720*/  FSEL R184, R184, -INF , !P6 ;  /* 0xff800000b8b87808 */ /* 0x000fe20007000000 */
[----:B------:R-:W-:Y:S01]  /*1c730*/  FFMA.FTZ R139, R0, R46, R45 ;  /* 0x0000002e008b7223 */ /* 0x000fe2000001002d */
[----:B------:R-:W-:Y:S01]  /*1c740*/  ISETP.GE.AND P3, PT, R44, R48, PT ;  /* 0x000000302c00720c */ /* 0x000fe20003f66270 */
[----:B------:R-:W-:Y:S01]  /*1c750*/  VIADD R45, R152, 0x31 ;  /* 0x00000031982d7836 */ /* 0x000fe20000000000 */
[----:B------:R-:W-:Y:S01]  /*1c760*/  ISETP.GE.AND P6, PT, R44, R51, PT ;  /* 0x000000332c00720c */ /* 0x000fe20003fc6270 */
[----:B-1----:R-:W-:Y:S01]  /*1c770*/  HMMA.16816.F32.BF16 R32, R8, R60, R32 ;  /* 0x0000003c0820723c */ /* 0x002fe20000041820 */
[----:B------:R-:W-:Y:S01]  /*1c780*/  I2FP.F32.S32 R44, R44 ;  /* 0x0000002c002c7245 */ /* 0x000fe20000201400 */
[----:B------:R-:W-:Y:S01]  /*1c790*/  FFMA.FTZ R47, R0, R46, R47 ;  /* 0x0000002e002f7223 */ /* 0x000fe2000001002f */
[----:B------:R-:W-:-:S02]  /*1c7a0*/  FSEL R139, R139, -INF , !P4 ;  /* 0xff8000008b8b7808 */ /* 0x000fc40006000000 */
[----:B------:R-:W-:Y:S01]  /*1c7b0*/  ISETP.GE.AND P4, PT, R45, R48, PT ;  /* 0x000000302d00720c */ /* 0x000fe20003f86270 */
[CC--:B------:R-:W-:Y:S01]  /*1c7c0*/  FFMA.FTZ R162, R0.reuse, R44.reuse, R40 ;  /* 0x0000002c00a27223 */ /* 0x0c0fe20000010028 */
[----:B------:R-:W-:Y:S01]  /*1c7d0*/  FFMA.FTZ R149, R0, R44, R42 ;  /* 0x0000002c00957223 */ /* 0x000fe2000001002a */
[----:B------:R-:W-:Y:S01]  /*1c7e0*/  VIADD R42, R152, 0x38 ;  /* 0x00000038982a7836 */ /* 0x000fe20000000000 */
[----:B------:R-:W-:Y:S01]  /*1c7f0*/  I2FP.F32.S32 R40, R45 ;  /* 0x0000002d00287245 */ /* 0x000fe20000201400 */
[----:B------:R-:W-:Y:S01]  /*1c800*/  HMMA.16816.F32.BF16 R20, R168, R146, R20 ;  /* 0x00000092a814723c */ /* 0x000fe20000041814 */
[----:B------:R-:W-:Y:S02]  /*1c810*/  FSEL R162, R162, -INF , !P3 ;  /* 0xff800000a2a27808 */ /* 0x000fe40005800000 */
[----:B------:R-:W-:Y:S01]  /*1c820*/  FSEL R149, R149, -INF , !P6 ;  /* 0xff80000095957808 */ /* 0x000fe20007000000 */
[----:B------:R-:W-:Y:S01]  /*1c830*/  FFMA.FTZ R41, R0, R40, R41 ;  /* 0x0000002800297223 */ /* 0x000fe20000010029 */
[----:B------:R-:W-:Y:S01]  /*1c840*/  ISETP.GE.AND P3, PT, R42, R48, PT ;  /* 0x000000302a00720c */ /* 0x000fe20003f66270 */
[----:B------:R-:W-:Y:S01]  /*1c850*/  FFMA.FTZ R43, R0, R40, R43 ;  /* 0x00000028002b7223 */ /* 0x000fe2000001002b */
[----:B------:R-:W-:Y:S01]  /*1c860*/  ISETP.GE.AND P6, PT, R42, R51, PT ;  /* 0x000000332a00720c */ /* 0x000fe20003fc6270 */
[----:B------:R-:W-:Y:S01]  /*1c870*/  VIADD R40, R152, 0x39 ;  /* 0x0000003998287836 */ /* 0x000fe20000000000 */
[----:B------:R-:W-:Y:S01]  /*1c880*/  I2FP.F32.S32 R42, R42 ;  /* 0x0000002a002a7245 */ /* 0x000fe20000201400 */
[----:B------:R-:W-:Y:S01]  /*1c890*/  HMMA.16816.F32.BF16 R28, R8, R62, R28 ;  /* 0x0000003e081c723c */ /* 0x000fe2000004181c */
[----:B------:R-:W-:-:S02]  /*1c8a0*/  FSEL R140, R47, -INF , !P5 ;  /* 0xff8000002f8c7808 */ /* 0x000fc40006800000 */
[-C--:B------:R-:W-:Y:S01]  /*1c8b0*/  ISETP.GE.AND P5, PT, R45, R51.reuse, PT ;  /* 0x000000332d00720c */ /* 0x080fe20003fa6270 */
[CC--:B------:R-:W-:Y:S01]  /*1c8c0*/  FFMA.FTZ R164, R0.reuse, R42.reuse, R36 ;  /* 0x0000002a00a47223 */ /* 0x0c0fe20000010024 */
[----:B------:R-:W-:Y:S01]  /*1c8d0*/  FFMA.FTZ R161, R0, R42, R38 ;  /* 0x0000002a00a17223 */ /* 0x000fe20000010026 */
[----:B------:R-:W-:Y:S01]  /*1c8e0*/  VIADD R36, R152, 0x40 ;  /* 0x0000004098247836 */ /* 0x000fe20000000000 */
[----:B------:R-:W-:Y:S02]  /*1c8f0*/  I2FP.F32.S32 R38, R40 ;  /* 0x0000002800267245 */ /* 0x000fe40000201400 */
[----:B------:R-:W-:Y:S02]  /*1c900*/  FSEL R164, R164, -INF , !P3 ;  /* 0xff800000a4a47808 */ /* 0x000fe40005800000 */
[----:B------:R-:W-:Y:S01]  /*1c910*/  FSEL R161, R161, -INF , !P6 ;  /* 0xff800000a1a17808 */ /* 0x000fe20007000000 */
[C---:B--2---:R-:W-:Y:S01]  /*1c920*/  HMMA.16816.F32.BF16 R24, R8.reuse, R4, R24 ;  /* 0x000000040818723c */ /* 0x044fe20000041818 */
[----:B------:R-:W-:Y:S01]  /*1c930*/  ISETP.GE.AND P3, PT, R36, R48, PT ;  /* 0x000000302400720c */ /* 0x000fe20003f66270 */
[-C--:B------:R-:W-:Y:S01]  /*1c940*/  FFMA.FTZ R37, R0, R38.reuse, R37 ;  /* 0x0000002600257223 */ /* 0x080fe20000010025 */
[----:B------:R-:W-:Y:S01]  /*1c950*/  ISETP.GE.AND P6, PT, R36, R51, PT ;  /* 0x000000332400720c */ /* 0x000fe20003fc6270 */
[----:B------:R-:W-:Y:S01]  /*1c960*/  FFMA.FTZ R39, R0, R38, R39 ;  /* 0x0000002600277223 */ /* 0x000fe20000010027 */
[----:B------:R-:W-:Y:S01]  /*1c970*/  FSEL R163, R41, -INF , !P4 ;  /* 0xff80000029a37808 */ /* 0x000fe20006000000 */
[----:B------:R-:W-:Y:S01]  /*1c980*/  HMMA.16816.F32.BF16 R20, R8, R6, R20 ;  /* 0x000000060814723c */ /* 0x000fe20000041814 */
[----:B------:R-:W-:Y:S01]  /*1c990*/  FSEL R159, R43, -INF , !P5 ;  /* 0xff8000002b9f7808 */ /* 0x000fe20006800000 */
[C---:B------:R-:W-:Y:S01]  /*1c9a0*/  VIADD R4, R152.reuse, 0x41 ;  /* 0x0000004198047836 */ /* 0x040fe20000000000 */
[----:B------:R-:W-:Y:S01]  /*1c9b0*/  I2FP.F32.S32 R36, R36 ;  /* 0x0000002400247245 */ /* 0x000fe20000201400 */
[----:B------:R-:W-:Y:S01]  /*1c9c0*/  VIADD R5, R152, 0x48 ;  /* 0x0000004898057836 */ /* 0x000fe20000000000 */
[----:B------:R-:W-:-:S02]  /*1c9d0*/  ISETP.GE.AND P4, PT, R40, R48, PT ;  /* 0x000000302800720c */ /* 0x000fc40003f86270 */
[-C--:B------:R-:W-:Y:S01]  /*1c9e0*/  ISETP.GE.AND P5, PT, R40, R51.reuse, PT ;  /* 0x000000332800720c */ /* 0x080fe20003fa6270 */
[CC--:B------:R-:W-:Y:S01]  /*1c9f0*/  FFMA.FTZ R32, R0.reuse, R36.reuse, R32 ;  /* 0x0000002400207223 */ /* 0x0c0fe20000010020 */
[----:B------:R-:W1:Y:S01]  /*1ca00*/  LDSM.16.M88.4 R40, [R208+0x7000] ;  /* 0x00700000d028783b */ /* 0x000e620000000200 */
[----:B------:R-:W-:Y:S01]  /*1ca10*/  FFMA.FTZ R34, R0, R36, R34 ;  /* 0x0000002400227223 */ /* 0x000fe20000010022 */
[----:B------:R-:W-:Y:S02]  /*1ca20*/  FSEL R170, R37, -INF , !P4 ;  /* 0xff80000025aa7808 */ /* 0x000fe40006000000 */
[----:B------:R-:W-:Y:S02]  /*1ca30*/  FSEL R171, R39, -INF , !P5 ;  /* 0xff80000027ab7808 */ /* 0x000fe40006800000 */
[C---:B------:R-:W-:Y:S02]  /*1ca40*/  ISETP.GE.AND P4, PT, R4.reuse, R48, PT ;  /* 0x000000300400720c */ /* 0x040fe40003f86270 */
[----:B------:R-:W-:-:S02]  /*1ca50*/  ISETP.GE.AND P5, PT, R4, R51, PT ;  /* 0x000000330400720c */ /* 0x000fc40003fa6270 */
[----:B------:R-:W-:Y:S02]  /*1ca60*/  I2FP.F32.S32 R4, R4 ;  /* 0x0000000400047245 */ /* 0x000fe40000201400 */
[----:B------:R-:W-:Y:S02]  /*1ca70*/  FSEL R168, R32, -INF , !P3 ;  /* 0xff80000020a87808 */ /* 0x000fe40005800000 */
[----:B------:R-:W-:Y:S01]  /*1ca80*/  FSEL R181, R34, -INF , !P6 ;  /* 0xff80000022b57808 */ /* 0x000fe20007000000 */
[C---:B------:R-:W-:Y:S01]  /*1ca90*/  FFMA.FTZ R33, R0.reuse, R4, R33 ;  /* 0x0000000400217223 */ /* 0x040fe20000010021 */
[C---:B------:R-:W-:Y:S01]  /*1caa0*/  ISETP.GE.AND P3, PT, R5.reuse, R48, PT ;  /* 0x000000300500720c */ /* 0x040fe20003f66270 */
[----:B------:R-:W-:Y:S01]  /*1cab0*/  FFMA.FTZ R35, R0, R4, R35 ;  /* 0x0000000400237223 */ /* 0x000fe20000010023 */
[----:B------:R-:W-:Y:S01]  /*1cac0*/  ISETP.GE.AND P6, PT, R5, R51, PT ;  /* 0x000000330500720c */ /* 0x000fe20003fc6270 */
[----:B------:R-:W-:Y:S01]  /*1cad0*/  VIADD R4, R152, 0x49 ;  /* 0x0000004998047836 */ /* 0x000fe20000000000 */
[----:B------:R-:W-:-:S02]  /*1cae0*/  I2FP.F32.S32 R5, R5 ;  /* 0x0000000500057245 */ /* 0x000fc40000201400 */
[----:B------:R-:W-:Y:S02]  /*1caf0*/  FSEL R169, R33, -INF , !P4 ;  /* 0xff80000021a97808 */ /* 0x000fe40006000000 */
[----:B------:R-:W-:Y:S01]  /*1cb00*/  FSEL R182, R35, -INF , !P5 ;  /* 0xff80000023b67808 */ /* 0x000fe20006800000 */
[CC--:B------:R-:W-:Y:S01]  /*1cb10*/  FFMA.FTZ R180, R0.reuse, R5.reuse, R30 ;  /* 0x0000000500b47223 */ /* 0x0c0fe2000001001e */
[----:B------:R-:W-:Y:S01]  /*1cb20*/  FFMA.FTZ R166, R0, R5, R28 ;  /* 0x0000000500a67223 */ /* 0x000fe2000001001c */
[----:B------:R-:W-:Y:S01]  /*1cb30*/  ISETP.GE.AND P4, PT, R4, R48, PT ;  /* 0x000000300400720c */ /* 0x000fe20003f86270 */
[----:B------:R-:W-:Y:S01]  /*1cb40*/  VIADD R28, R152, 0x50 ;  /* 0x00000050981c7836 */ /* 0x000fe20000000000 */
[----:B------:R-:W-:Y:S02]  /*1cb50*/  ISETP.GE.AND P5, PT, R4, R51, PT ;  /* 0x000000330400720c */ /* 0x000fe40003fa6270 */
[----:B------:R-:W-:Y:S02]  /*1cb60*/  I2FP.F32.S32 R30, R4 ;  /* 0x00000004001e7245 */ /* 0x000fe40000201400 */
[----:B------:R-:W2:Y:S01]  /*1cb70*/  LDSM.16.M88.4 R4, [R208+0x7800] ;  /* 0x00780000d004783b */ /* 0x000ea20000000200 */
[----:B------:R-:W-:Y:S01]  /*1cb80*/  FSEL R166, R166, -INF , !P3 ;  /* 0xff800000a6a67808 */ /* 0x000fe20005800000 */
[----:B------:R-:W-:-:S04]  /*1cb90*/  DEPBAR.LE SB0, 0x0 ;  /* 0x000080000000791a */ /* 0x000fc80000000000 */
[----:B------:R-:W-:Y:S01]  /*1cba0*/  FSEL R180, R180, -INF , !P6 ;  /* 0xff800000b4b47808 */ /* 0x000fe20007000000 */
[----:B------:R-:W-:Y:S01]  /*1cbb0*/  FFMA.FTZ R167, R0, R30, R29 ;  /* 0x0000001e00a77223 */ /* 0x000fe2000001001d */
[----:B------:R-:W-:Y:S01]  /*1cbc0*/  ISETP.GE.AND P3, PT, R28, R48, PT ;  /* 0x000000301c00720c */ /* 0x000fe20003f66270 */
[----:B------:R-:W-:Y:S01]  /*1cbd0*/  VIADD R29, R152, 0x51 ;  /* 0x00000051981d7836 */ /* 0x000fe20000000000 */
[----:B------:R-:W-:Y:S01]  /*1cbe0*/  BAR.SYNC.DEFER_BLOCKING 0x0 ;  /* 0x0000000000007b1d */ /* 0x000fe20000010000 */
[----:B------:R-:W-:Y:S01]  /*1cbf0*/  ISETP.GE.AND P6, PT, R28, R51, PT ;  /* 0x000000331c00720c */ /* 0x000fe20003fc6270 */
[C---:B-1----:R-:W-:Y:S01]  /*1cc00*/  HMMA.16816.F32.BF16 R16, R8.reuse, R40, R16 ;  /* 0x000000280810723c */ /* 0x042fe20000041810 */
[----:B------:R-:W-:Y:S01]  /*1cc10*/  I2FP.F32.S32 R28, R28 ;  /* 0x0000001c001c7245 */ /* 0x000fe20000201400 */
[C---:B------:R-:W-:Y:S01]  /*1cc20*/  FFMA.FTZ R31, R0.reuse, R30, R31 ;  /* 0x0000001e001f7223 */ /* 0x040fe2000001001f */
[----:B------:R-:W-:Y:S02]  /*1cc30*/  FSEL R167, R167, -INF , !P4 ;  /* 0xff800000a7a77808 */ /* 0x000fe40006000000 */
[----:B------:R-:W-:Y:S01]  /*1cc40*/  ISETP.GE.AND P4, PT, R29, R48, PT ;  /* 0x000000301d00720c */ /* 0x000fe20003f86270 */
        /* <DEDUP_REMOVED lines=8> */
[----:B------:R-:W-:Y:S01]  /*1ccd0*/  ISETP.GE.AND P3, PT, R26, R48, PT ;  /* 0x000000301a00720c */ /* 0x000fe20003f66270 */
[----:B------:R-:W-:Y:S01]  /*1cce0*/  FFMA.FTZ R27, R0, R24, R27 ;  /* 0x00000018001b7223 */ /* 0x000fe2000001001b */
[-C--:B------:R-:W-:Y:S01]  /*1ccf0*/  ISETP.GE.AND P6, PT, R26, R51.reuse, PT ;  /* 0x000000331a00720c */ /* 0x080fe20003fc6270 */
[----:B------:R-:W-:Y:S01]  /*1cd00*/  VIADD R24, R152, 0x59 ;  /* 0x0000005998187836 */ /* 0x000fe20000000000 */
[----:B------:R-:W-:Y:S02]  /*1cd10*/  I2FP.F32.S32 R26, R26 ;  /* 0x0000001a001a7245 */ /* 0x000fe40000201400 */
[----:B------:R-:W-:Y:S02]  /*1cd20*/  FSEL R165, R31, -INF , !P5 ;  /* 0xff8000001fa57808 */ /* 0x000fe40006800000 */
[----:B------:R-:W-:Y:S01]  /*1cd30*/  ISETP.GE.AND P5, PT, R29, R51, PT ;  /* 0x000000331d00720c */ /* 0x000fe20003fa6270 */
[C---:B------:R-:W-:Y:S01]  /*1cd40*/  FFMA.FTZ R154, R0.reuse, R26, R20 ;  /* 0x0000001a009a7223 */ /* 0x040fe20000010014 */
[----:B------:R-:W-:Y:S01]  /*1cd50*/  I2FP.F32.S32 R20, R24 ;  /* 0x0000001800147245 */ /* 0x000fe20000201400 */
[----:B------:R-:W-:Y:S01]  /*1cd60*/  FFMA.FTZ R157, R0, R26, R22 ;  /* 0x0000001a009d7223 */ /* 0x000fe20000010016 */
[----:B------:R-:W-:Y:S01]  /*1cd70*/  VIADD R22, R152, 0x60 ;  /* 0x0000006098167836 */ /* 0x000fe20000000000 */
[----:B------:R-:W-:Y:S01]  /*1cd80*/  FSEL R155, R25, -INF , !P4 ;  /* 0xff800000199b7808 */ /* 0x000fe20006000000 */
[----:B--2---:R-:W-:Y:S01]  /*1cd90*/  HMMA.16816.F32.BF16 R176, R8, R4, R176 ;  /* 0x0000000408b0723c */ /* 0x004fe200000418b0 */
[----:B------:R-:W-:Y:S01]  /*1cda0*/  FSEL R158, R27, -INF , !P5 ;  /* 0xff8000001b9e7808 */ /* 0x000fe20006800000 */
[CC--:B------:R-:W-:Y:S01]  /*1cdb0*/  FFMA.FTZ R21, R0.reuse, R20.reuse, R21 ;  /* 0x0000001400157223 */ /* 0x0c0fe20000010015 */
[----:B------:R-:W-:Y:S01]  /*1cdc0*/  FFMA.FTZ R23, R0, R20, R23 ;  /* 0x0000001400177223 */ /* 0x000fe20000010017 */
[----:B------:R-:W-:-:S02]  /*1cdd0*/  ISETP.GE.AND P4, PT, R24, R48, PT ;  /* 0x000000301800720c */ /* 0x000fc40003f86270 */
[-C--:B------:R-:W-:Y:S01]  /*1cde0*/  ISETP.GE.AND P5, PT, R24, R51.reuse, PT ;  /* 0x000000331800720c */ /* 0x080fe20003fa6270 */
[----:B------:R-:W-:Y:S01]  /*1cdf0*/  VIADD R4, R152, 0x61 ;  /* 0x0000006198047836 */ /* 0x000fe20000000000 */
[----:B------:R-:W-:Y:S01]  /*1ce00*/  FSEL R154, R154, -INF , !P3 ;  /* 0xff8000009a9a7808 */ /* 0x000fe20005800000 */
[----:B------:R-:W-:Y:S01]  /*1ce10*/  VIADD R5, R152, 0x68 ;  /* 0x0000006898057836 */ /* 0x000fe20000000000 */
[----:B------:R-:W-:Y:S01]  /*1ce20*/  FSEL R157, R157, -INF , !P6 ;  /* 0xff8000009d9d7808 */ /* 0x000fe20007000000 */
[----:B------:R-:W-:Y:S01]  /*1ce30*/  HMMA.16816.F32.BF16 R172, R8, R6, R172 ;  /* 0x0000000608ac723c */ /* 0x000fe200000418ac */
[C---:B------:R-:W-:Y:S02]  /*1ce40*/  ISETP.GE.AND P3, PT, R22.reuse, R48, PT ;  /* 0x000000301600720c */ /* 0x040fe40003f66270 */
[----:B------:R-:W-:Y:S02]  /*1ce50*/  ISETP.GE.AND P6, PT, R22, R51, PT ;  /* 0x000000331600720c */ /* 0x000fe40003fc6270 */
[----:B------:R-:W-:-:S02]  /*1ce60*/  I2FP.F32.S32 R22, R22 ;  /* 0x0000001600167245 */ /* 0x000fc40000201400 */
[----:B------:R-:W-:Y:S02]  /*1ce70*/  FSEL R151, R21, -INF , !P4 ;  /* 0xff80000015977808 */ /* 0x000fe40006000000 */
[----:B------:R-:W-:Y:S01]  /*1ce80*/  FSEL R150, R23, -INF , !P5 ;  /* 0xff80000017967808 */ /* 0x000fe20006800000 */
[----:B------:R-:W-:Y:S01]  /*1ce90*/  FFMA.FTZ R16, R0, R22, R16 ;  /* 0x0000001600107223 */ /* 0x000fe20000010010 */
[----:B------:R-:W-:Y:S01]  /*1cea0*/  ISETP.GE.AND P4, PT, R4, R48, PT ;  /* 0x000000300400720c */ /* 0x000fe20003f86270 */
[----:B------:R-:W-:Y:S01]  /*1ceb0*/  FFMA.FTZ R18, R0, R22, R18 ;  /* 0x0000001600127223 */ /* 0x000fe20000010012 */
[----:B------:R-:W-:Y:S02]  /*1cec0*/  ISETP.GE.AND P5, PT, R4, R51, PT ;  /* 0x000000330400720c */ /* 0x000fe40003fa6270 */
[----:B------:R-:W-:Y:S02]  /*1ced0*/  I2FP.F32.S32 R4, R4 ;  /* 0x0000000400047245 */ /* 0x000fe40000201400 */
[----:B------:R-:W-:-:S02]  /*1cee0*/  FSEL R145, R16, -INF , !P3 ;  /* 0xff80000010917808 */ /* 0x000fc40005800000 */
[----:B------:R-:W-:Y:S01]  /*1cef0*/  FSEL R148, R18, -INF , !P6 ;  /* 0xff80000012947808 */ /* 0x000fe20007000000 */
[CC--:B------:R-:W-:Y:S01]  /*1cf00*/  FFMA.FTZ R17, R0.reuse, R4.reuse, R17 ;  /* 0x0000000400117223 */ /* 0x0c0fe20000010011 */
[----:B------:R-:W-:Y:S01]  /*1cf10*/  FFMA.FTZ R19, R0, R4, R19 ;  /* 0x0000000400137223 */ /* 0x000fe20000010013 */
[----:B------:R-:W-:Y:S01]  /*1cf20*/  VIADD R4, R152, 0x69 ;  /* 0x0000006998047836 */ /* 0x000fe20000000000 */
[C---:B------:R-:W-:Y:S02]  /*1cf30*/  ISETP.GE.AND P3, PT, R5.reuse, R48, PT ;  /* 0x000000300500720c */ /* 0x040fe40003f66270 */
[----:B------:R-:W-:Y:S02]  /*1cf40*/  ISETP.GE.AND P6, PT, R5, R51, PT ;  /* 0x000000330500720c */ /* 0x000fe40003fc6270 */
[----:B------:R-:W-:Y:S02]  /*1cf50*/  I2FP.F32.S32 R5, R5 ;  /* 0x0000000500057245 */ /* 0x000fe40000201400 */
[----:B------:R-:W-:-:S02]  /*1cf60*/  FSEL R144, R17, -INF , !P4 ;  /* 0xff80000011907808 */ /* 0x000fc40006000000 */
[----:B------:R-:W-:Y:S01]  /*1cf70*/  FSEL R147, R19, -INF , !P5 ;  /* 0xff80000013937808 */ /* 0x000fe20006800000 */
[-C--:B------:R-:W-:Y:S01]  /*1cf80*/  FFMA.FTZ R12, R0, R5.reuse, R12 ;  /* 0x00000005000c7223 */ /* 0x080fe2000001000c */
[----:B------:R-:W-:Y:S01]  /*1cf90*/  ISETP.GE.AND P4, PT, R4, R48, PT ;  /* 0x000000300400720c */ /* 0x000fe20003f86270 */
[----:B------:R-:W-:Y:S01]  /*1cfa0*/  FFMA.FTZ R14, R0, R5, R14 ;  /* 0x00000005000e7223 */ /* 0x000fe2000001000e */
[----:B------:R-:W-:Y:S01]  /*1cfb0*/  ISETP.GE.AND P5, PT, R4, R51, PT ;  /* 0x000000330400720c */ /* 0x000fe20003fa6270 */
[----:B------:R-:W-:Y:S01]  /*1cfc0*/  VIADD R5, R152, 0x70 ;  /* 0x0000007098057836 */ /* 0x000fe20000000000 */
[----:B------:R-:W-:Y:S02]  /*1cfd0*/  I2FP.F32.S32 R4, R4 ;  /* 0x0000000400047245 */ /* 0x000fe40000201400 */
[----:B------:R-:W-:Y:S02]  /*1cfe0*/  FSEL R143, R12, -INF , !P3 ;  /* 0xff8000000c8f7808 */ /* 0x000fe40005800000 */
[----:B------:R-:W-:Y:S01]  /*1cff0*/  FSEL R146, R14, -INF , !P6 ;  /* 0xff8000000e927808 */ /* 0x000fe20007000000 */
[CC--:B------:R-:W-:Y:S01]  /*1d000*/  FFMA.FTZ R13, R0.reuse, R4.reuse, R13 ;  /* 0x00000004000d7223 */ /* 0x0c0fe2000001000d */
[----:B------:R-:W-:Y:S01]  /*1d010*/  FFMA.FTZ R15, R0, R4, R15 ;  /* 0x00000004000f7223 */ /* 0x000fe2000001000f */
[----:B------:R-:W-:Y:S01]  /*1d020*/  VIADD R4, R152, 0x71 ;  /* 0x0000007198047836 */ /* 0x000fe20000000000 */
[----:B------:R-:W-:-:S02]  /*1d030*/  ISETP.GE.AND P3, PT, R5, R48, PT ;  /* 0x000000300500720c */ /* 0x000fc40003f66270 */
[----:B------:R-:W-:Y:S02]  /*1d040*/  I2FP.F32.S32 R6, R5 ;  /* 0x0000000500067245 */ /* 0x000fe40000201400 */
[-C--:B------:R-:W-:Y:S01]  /*1d050*/  ISETP.GE.AND P6, PT, R5, R51.reuse, PT ;  /* 0x000000330500720c */ /* 0x080fe20003fc6270 */
[----:B------:R-:W-:Y:S01]  /*1d060*/  VIADD R5, R152, 0x78 ;  /* 0x0000007898057836 */ /* 0x000fe20000000000 */
[----:B------:R-:W-:Y:S01]  /*1d070*/  FSEL R142, R13, -INF , !P4 ;  /* 0xff8000000d8e7808 */ /* 0x000fe20006000000 */
[CC--:B------:R-:W-:Y:S01]  /*1d080*/  FFMA.FTZ R67, R0.reuse, R6.reuse, R176 ;  /* 0x0000000600437223 */ /* 0x0c0fe200000100b0 */
[----:B------:R-:W-:Y:S01]  /*1d090*/  FSEL R141, R15, -INF , !P5 ;  /* 0xff8000000f8d7808 */ /* 0x000fe20006800000 */
[----:B------:R-:W-:Y:S01]  /*1d0a0*/  FFMA.FTZ R136, R0, R6, R178 ;  /* 0x0000000600887223 */ /* 0x000fe200000100b2 */
[C---:B------:R-:W-:Y:S02]  /*1d0b0*/  ISETP.GE.AND P4, PT, R4.reuse, R48, PT ;  /* 0x000000300400720c */ /* 0x040fe40003f86270 */
[----:B------:R-:W-:-:S02]  /*1d0c0*/  ISETP.GE.AND P5, PT, R4, R51, PT ;  /* 0x000000330400720c */ /* 0x000fc40003fa6270 */
        /* <DEDUP_REMOVED lines=8> */
[----:B------:R-:W1:Y:S01]  /*1d150*/  LDC.64 R6, c[0x0][0x198] ;  /* 0x00006600ff067b82 */ /* 0x000e620000000a00 */
[----:B------:R-:W-:-:S02]  /*1d160*/  FSEL R136, R136, -INF , !P6 ;  /* 0xff80000088887808 */ /* 0x000fc40007000000 */
[----:B------:R-:W-:Y:S02]  /*1d170*/  FSEL R65, R65, -INF , !P4 ;  /* 0xff80000041417808 */ /* 0x000fe40006000000 */
[----:B------:R-:W-:Y:S02]  /*1d180*/  FSEL R135, R135, -INF , !P5 ;  /* 0xff80000087877808 */ /* 0x000fe40006800000 */
[----:B------:R-:W-:Y:S02]  /*1d190*/  I2FP.F32.S32 R8, R152 ;  /* 0x0000009800087245 */ /* 0x000fe40000201400 */
[C---:B------:R-:W-:Y:S02]  /*1d1a0*/  ISETP.GE.AND P3, PT, R5.reuse, R48, PT ;  /* 0x000000300500720c */ /* 0x040fe40003f66270 */
[-C--:B------:R-:W-:Y:S01]  /*1d1b0*/  ISETP.GE.AND P6, PT, R5, R51.reuse, PT ;  /* 0x000000330500720c */ /* 0x080fe20003fc6270 */
[----:B------:R-:W-:Y:S01]  /*1d1c0*/  FFMA.FTZ R132, R0, R8, R132 ;  /* 0x0000000800847223 */ /* 0x000fe20000010084 */
[----:B------:R-:W-:Y:S01]  /*1d1d0*/  ISETP.GE.AND P4, PT, R152, R48, PT ;  /* 0x000000309800720c */ /* 0x000fe20003f86270 */
[----:B------:R-:W-:Y:S01]  /*1d1e0*/  FFMA.FTZ R134, R0, R8, R134 ;  /* 0x0000000800867223 */ /* 0x000fe20000010086 */
[C---:B------:R-:W-:Y:S01]  /*1d1f0*/  ISETP.GE.AND P5, PT, R152.reuse, R51, PT ;  /* 0x000000339800720c */ /* 0x040fe20003fa6270 */
[----:B------:R-:W-:Y:S01]  /*1d200*/  VIADD R152, R152, 0x79 ;  /* 0x0000007998987836 */ /* 0x000fe20000000000 */
[----:B------:R-:W-:-:S02]  /*1d210*/  I2FP.F32.S32 R5, R4 ;  /* 0x0000000400057245 */ /* 0x000fc40000201400 */
[----:B------:R-:W-:Y:S02]  /*1d220*/  FSEL R61, R61, -INF , !P3 ;  /* 0xff8000003d3d7808 */ /* 0x000fe40005800000 */
[----:B------:R-:W-:Y:S01]  /*1d230*/  I2FP.F32.S32 R9, R152 ;  /* 0x0000009800097245 */ /* 0x000fe20000201400 */
[----:B------:R-:W-:Y:S01]  /*1d240*/  FFMA.FTZ R64, R0, R5, R64 ;  /* 0x0000000500407223 */ /* 0x000fe20000010040 */
[----:B------:R-:W-:Y:S02]  /*1d250*/  I2FP.F32.S32 R10, R4 ;  /* 0x00000004000a7245 */ /* 0x000fe40000201400 */
[----:B------:R-:W-:Y:S01]  /*1d260*/  ISETP.GE.AND P3, PT, R4, R48, PT ;  /* 0x000000300400720c */ /* 0x000fe20003f66270 */
[-C--:B------:R-:W-:Y:S01]  /*1d270*/  FFMA.FTZ R62, R0, R9.reuse, R173 ;  /* 0x00000009003e7223 */ /* 0x080fe200000100ad */
[----:B------:R-:W-:Y:S01]  /*1d280*/  FSEL R5, R132, -INF , !P4 ;  /* 0xff80000084057808 */ /* 0x000fe20006000000 */
[----:B------:R-:W-:Y:S01]  /*1d290*/  FFMA.FTZ R55, R0, R9, R175 ;  /* 0x0000000900377223 */ /* 0x000fe200000100af */
[----:B------:R-:W-:Y:S01]  /*1d2a0*/  ISETP.GE.AND P4, PT, R4, R51, PT ;  /* 0x000000330400720c */ /* 0x000fe20003f86270 */
[----:B------:R-:W-:Y:S01]  /*1d2b0*/  FFMA.FTZ R8, R0, R10, R66 ;  /* 0x0000000a00087223 */ /* 0x000fe20000010042 */
[----:B------:R-:W-:-:S02]  /*1d2c0*/  FSEL R133, R133, -INF , !P6 ;  /* 0xff80000085857808 */ /* 0x000fc40007000000 */
[----:B------:R-:W-:Y:S02]  /*1d2d0*/  FSEL R4, R64, -INF , !P3 ;  /* 0xff80000040047808 */ /* 0x000fe40005800000 */
[C---:B------:R-:W-:Y:S02]  /*1d2e0*/  ISETP.GE.AND P6, PT, R152.reuse, R48, PT ;  /* 0x000000309800720c */ /* 0x040fe40003fc6270 */
[----:B------:R-:W-:Y:S01]  /*1d2f0*/  ISETP.GE.AND P3, PT, R152, R51, PT ;  /* 0x000000339800720c */ /* 0x000fe20003f66270 */
[----:B------:R-:W-:Y:S01]  /*1d300*/  IMAD.MOV.U32 R152, RZ, RZ, R189 ;  /* 0x000000ffff987224 */ /* 0x000fe200078e00bd */
[----:B------:R-:W-:Y:S02]  /*1d310*/  FSEL R9, R134, -INF , !P5 ;  /* 0xff80000086097808 */ /* 0x000fe40006800000 */
[----:B------:R-:W-:Y:S02]  /*1d320*/  FSEL R62, R62, -INF , !P6 ;  /* 0xff8000003e3e7808 */ /* 0x000fe40007000000 */
[----:B------:R-:W-:-:S02]  /*1d330*/  FSEL R8, R8, -INF , !P4 ;  /* 0xff80000008087808 */ /* 0x000fc40006000000 */
[----:B------:R-:W-:Y:S01]  /*1d340*/  FSEL R55, R55, -INF , !P3 ;  /* 0xff80000037377808 */ /* 0x000fe20005800000 */
[----:B------:R-:W-:Y:S05]  /*1d350*/  @!P2 BRA `(.L_x_3266) ;  /* 0x0000000c0020a947 */ /* 0x000fea0003800000 */
[----:B------:R-:W-:Y:S04]  /*1d360*/  BSSY B0, `(.L_x_3267) ;  /* 0x0000044000007945 */ /* 0x000fe80003800000 */
[----:B------:R-:W-:Y:S05]  /*1d370*/  @!P0 BRA `(.L_x_3268) ;  /* 0x0000000000fc8947 */ /* 0x000fea0003800000 */
[----:B-1----:R-:W2:Y:S01]  /*1d380*/  LD.E R18, desc[UR4][R6.64+0x170] ;  /* 0x0001700406127980 */ /* 0x002ea2000c101900 */
        /* <DEDUP_REMOVED lines=35> */
[----:B------:R-:W-:Y:S02]  /*1d5c0*/  MOV R12, R17 ;  /* 0x00000011000c7202 */ /* 0x000fe40000000f00 */
[----:B------:R-:W-:Y:S02]  /*1d5d0*/  IMAD.MOV.U32 R13, RZ, RZ, R15 ;  /* 0x000000ffff0d7224 */ /* 0x000fe400078e000f */
[----:B------:R-:W-:Y:S01]  /*1d5e0*/  @!P3 IADD3 R12, -R12, RZ, RZ ;  /* 0x000000ff0c0cb210 */ /* 0x000fe20007ffe1ff */
[----:B------:R-:W2:Y:S01]  /*1d5f0*/  LD.E.64 R14, desc[UR4][R6.64+0x38] ;  /* 0x00003804060e7980 */ /* 0x000ea2000c101b00 */
[----:B------:R-:W-:-:S02]  /*1d600*/  @!P0 IMAD.MOV R13, RZ, RZ, -R13 ;  /* 0x000000ffff0d8224 */ /* 0x000fc400078e0a0d */
[----:B------:R-:W-:-:S03]  /*1d610*/  SEL R12, R10, R12, !P2 ;  /* 0x0000000c0a0c7207 */ /* 0x000fc60005000000 */
[----:B------:R-:W-:Y:S02]  /*1d620*/  SEL R13, R10, R13, !P2 ;  /* 0x0000000d0a0d7207 */ /* 0x000fe40005000000 */
[----:B------:R-:W-:-:S04]  /*1d630*/  IMAD.WIDE R10, R12, 0x4, R240 ;  /* 0x000000040c0a7825 */ /* 0x000fc800078e02f0 */
[----:B------:R-:W-:Y:S02]  /*1d640*/  IMAD.WIDE R16, R13, 0x4, R240 ;  /* 0x000000040d107825 */ /* 0x000fe400078e02f0 */
        /* <DEDUP_REMOVED lines=18> */
.L_x_3268:
[----:B-1----:R-:W2:Y:S02]  /*1d770*/  LD.E R14, desc[UR4][R6.64+0x38] ;  /* 0x00003804060e7980 */ /* 0x002ea4000c101900 */
[----:B--2---:R-:W-:-:S04]  /*1d780*/  LEA R14, -R14, RZ, 0x7 ;  /* 0x000000ff0e0e7211 */ /* 0x004fc800078e39ff */
[----:B------:R-:W-:Y:S02]  /*1d790*/  SHF.R.S32.HI R13, RZ, 0x1f, R14 ;  /* 0x0000001fff0d7819 */ /* 0x000fe4000001140e */
.L_x_3269:
[----:B------:R-:W-:Y:S05]  /*1d7a0*/  BSYNC B0 ;  /* 0x0000000000007941 */ /* 0x000fea0003800000 */
.L_x_3267:
        /* <DEDUP_REMOVED lines=27> */
[--C-:B------:R-:W-:Y:S01]  /*1d960*/  IMAD.X R11, R11, 0x1, R230.reuse, P3 ;  /* 0x000000010b0b7824 */ /* 0x100fe200018e06e6 */
        /* <DEDUP_REMOVED lines=103> */
.L_x_3266:
[----:B------:R-:W-:Y:S05]  /*1dfe0*/  BSYNC B1 ;  /* 0x0000000000017941 */ /* 0x000fea0003800000 */
.L_x_3265:
[----:B-1----:R1:W3:Y:S01]  /*1dff0*/  LD.E R57, desc[UR4][R6.64+0xdc] ;  /* 0x0000dc0406397980 */ /* 0x0022e2000c101900 */
[----:B------:R-:W-:Y:S02]  /*1e000*/  FMNMX.FTZ R10, R3, R5, !PT ;  /* 0x00000005030a7209 */ /* 0x000fe40007810000 */
[----:B------:R-:W-:Y:S01]  /*1e010*/  FMNMX.FTZ R11, R2, R9, !PT ;  /* 0x00000009020b7209 */ /* 0x000fe20007810000 */
[----:B--2---:R-:W-:Y:S01]  /*1e020*/  LDSM.16.MT88.4 R16, [R218+0xc000] ;  /* 0x00c00000da10783b */ /* 0x004fe20000004200 */
        /* <DEDUP_REMOVED lines=67> */
[----:B-1----:R-:W1:Y:S04]  /*1e460*/  SHFL.BFLY PT, R6, R10, 0x2, 0x1f ;  /* 0x0c401f000a067f89 */ /* 0x002e6800000e0000 */
[----:B------:R-:W2:Y:S01]  /*1e470*/  SHFL.BFLY PT, R7, R11, 0x2, 0x1f ;  /* 0x0c401f000b077f89 */ /* 0x000ea200000e0000 */
[----:B-1----:R-:W-:Y:S02]  /*1e480*/  FMNMX.FTZ R6, R10, R6, !PT ;  /* 0x000000060a067209 */ /* 0x002fe40007810000 */
[----:B--2---:R-:W-:-:S03]  /*1e490*/  FMNMX.FTZ R7, R11, R7, !PT ;  /* 0x000000070b077209 */ /* 0x004fc60007810000 */
[----:B------:R-:W1:Y:S04]  /*1e4a0*/  SHFL.BFLY PT, R47, R6, 0x1, 0x1f ;  /* 0x0c201f00062f7f89 */ /* 0x000e6800000e0000 */
[----:B------:R-:W2:Y:S01]  /*1e4b0*/  SHFL.BFLY PT, R46, R7, 0x1, 0x1f ;  /* 0x0c201f00072e7f89 */ /* 0x000ea200000e0000 */
[----:B-1----:R-:W-:Y:S02]  /*1e4c0*/  FMNMX.FTZ R47, R6, R47, !PT ;  /* 0x0000002f062f7209 */ /* 0x002fe40007810000 */
[----:B--2---:R-:W-:Y:S02]  /*1e4d0*/  FMNMX.FTZ R46, R7, R46, !PT ;  /* 0x0000002e072e7209 */ /* 0x004fe40007810000 */
[----:B------:R-:W-:Y:S02]  /*1e4e0*/  FSETP.NEU.FTZ.AND P1, PT, R47, -INF , PT ;  /* 0xff8000002f00780b */ /* 0x000fe40003f3d000 */
[----:B------:R-:W-:Y:S01]  /*1e4f0*/  FSETP.NEU.FTZ.AND P0, PT, R46, -INF , PT ;  /* 0xff8000002e00780b */ /* 0x000fe20003f1d000 */
[C---:B---3--:R-:W-:Y:S01]  /*1e500*/  FMUL.FTZ R63, R57.reuse, R47 ;  /* 0x0000002f393f7220 */ /* 0x048fe20000410000 */
[----:B------:R-:W-:-:S04]  /*1e510*/  FMUL.FTZ R56, R57, R46 ;  /* 0x0000002e39387220 */ /* 0x000fc80000410000 */
[----:B------:R-:W-:Y:S02]  /*1e520*/  FSEL R63, R63, RZ, P1 ;  /* 0x000000ff3f3f7208 */ /* 0x000fe40000800000 */
[----:B------:R-:W-:-:S03]  /*1e530*/  FSEL R56, R56, RZ, P0 ;  /* 0x000000ff38387208 */ /* 0x000fc60000000000 */
[-CC-:B------:R-:W-:Y:S01]  /*1e540*/  FFMA.FTZ R45, R5, R57.reuse, -R63.reuse ;  /* 0x00000039052d7223 */ /* 0x180fe2000001083f */
[-C--:B------:R-:W-:Y:S01]  /*1e550*/  FFMA.FTZ R43, R4, R57.reuse, -R63 ;  /* 0x00000039042b7223 */ /* 0x080fe2000001083f */
[-CC-:B------:R-:W-:Y:S01]  /*1e560*/  FFMA.FTZ R48, R9, R57.reuse, -R56.reuse ;  /* 0x0000003909307223 */ /* 0x180fe20000010838 */
[----:B------:R-:W1:Y:S01]  /*1e570*/  LDSM.16.MT88.4 R4, [R220+0xc000] ;  /* 0x00c00000dc04783b */ /* 0x000e620000004200 */
[----:B------:R-:W-:Y:S01]  /*1e580*/  FSEL R9, R47, RZ, P1 ;  /* 0x000000ff2f097208 */ /* 0x000fe20000800000 */
[-CC-:B------:R-:W-:Y:S01]  /*1e590*/  FFMA.FTZ R41, R8, R57.reuse, -R56.reuse ;  /* 0x0000003908297223 */ /* 0x180fe20000010838 */
[----:B------:R-:W-:Y:S01]  /*1e5a0*/  FSEL R8, R46, RZ, P0 ;  /* 0x000000ff2e087208 */ /* 0x000fe20000000000 */
[-CC-:B------:R-:W-:Y:S01]  /*1e5b0*/  FFMA.FTZ R42, R195, R57.reuse, -R56.reuse ;  /* 0x00000039c32a7223 */ /* 0x180fe20000010838 */
[-C--:B------:R-:W-:Y:S01]  /*1e5c0*/  FFMA.FTZ R40, R196, R57.reuse, -R56 ;  /* 0x00000039c4287223 */ /* 0x080fe20000010838 */
[----:B------:R-:W-:Y:S01]  /*1e5d0*/  FADD.FTZ R9, R3, -R9 ;  /* 0x8000000903097221 */ /* 0x000fe20000010000 */
[-CC-:B------:R-:W-:Y:S01]  /*1e5e0*/  FFMA.FTZ R44, R49, R57.reuse, -R63.reuse ;  /* 0x00000039312c7223 */ /* 0x180fe2000001083f */
[----:B------:R-:W-:Y:S01]  /*1e5f0*/  FADD.FTZ R8, R2, -R8 ;  /* 0x8000000802087221 */ /* 0x000fe20000010000 */
[--C-:B------:R-:W-:Y:S01]  /*1e600*/  FFMA.FTZ R2, R194, R57, -R63.reuse ;  /* 0x00000039c2027223 */ /* 0x100fe2000001083f */
[C---:B------:R-:W-:Y:S01]  /*1e610*/  FMUL.FTZ R3, R57.reuse, R9 ;  /* 0x0000000939037220 */ /* 0x040fe20000410000 */
[----:B------:R-:W-:Y:S01]  /*1e620*/  MUFU.EX2 R48, R48 ;  /* 0x0000003000307308 */ /* 0x000fe20000000800 */
[----:B------:R-:W-:Y:S01]  /*1e630*/  FMUL.FTZ R8, R57, R8 ;  /* 0x0000000839087220 */ /* 0x000fe20000410000 */
[-CC-:B------:R-:W-:Y:S01]  /*1e640*/  FFMA.FTZ R51, R193, R57.reuse, -R56.reuse ;  /* 0x00000039c1337223 */ /* 0x180fe20000010838 */
[-CC-:B------:R-:W-:Y:S01]  /*1e650*/  FFMA.FTZ R50, R50, R57.reuse, -R56.reuse ;  /* 0x0000003932327223 */ /* 0x180fe20000010838 */
[-CC-:B------:R-:W-:Y:S01]  /*1e660*/  FFMA.FTZ R53, R192, R57.reuse, -R56.reuse ;  /* 0x00000039c0357223 */ /* 0x180fe20000010838 */
[-CC-:B------:R-:W-:Y:S01]  /*1e670*/  FFMA.FTZ R52, R52, R57.reuse, -R56.reuse ;  /* 0x0000003934347223 */ /* 0x180fe20000010838 */
[-CC-:B------:R-:W-:Y:S01]  /*1e680*/  FFMA.FTZ R60, R190, R57.reuse, -R63.reuse ;  /* 0x00000039be3c7223 */ /* 0x180fe2000001083f */
[-CC-:B------:R-:W-:Y:S01]  /*1e690*/  FFMA.FTZ R54, R191, R57.reuse, -R63.reuse ;  /* 0x00000039bf367223 */ /* 0x180fe2000001083f */
[----:B------:R-:W2:Y:S01]  /*1e6a0*/  MUFU.EX2 R42, R42 ;  /* 0x0000002a002a7308 */ /* 0x000ea20000000800 */
        /* <DEDUP_REMOVED lines=15> */
[----:B------:R-:W3:Y:S01]  /*1e7a0*/  MUFU.EX2 R40, R40 ;  /* 0x0000002800287308 */ /* 0x000ee20000000800 */
        /* <DEDUP_REMOVED lines=15> */
[----:B------:R-:W2:Y:S01]  /*1e8a0*/  MUFU.EX2 R44, R44 ;  /* 0x0000002c002c7308 */ /* 0x000ea20000000800 */
[----:B---3--:R-:W-:Y:S01]  /*1e8b0*/  F2FP.BF16.F32.PACK_AB R15, R40, R41 ;  /* 0x00000029280f723e */ /* 0x008fe200000010ff */
        /* <DEDUP_REMOVED lines=14> */
[----:B------:R-:W3:Y:S01]  /*1e9a0*/  MUFU.EX2 R2, R2 ;  /* 0x0000000200027308 */ /* 0x000ee20000000800 */
[----:B--2---:R-:W-:Y:S01]  /*1e9b0*/  F2FP.BF16.F32.PACK_AB R12, R44, R45 ;  /* 0x0000002d2c0c723e */ /* 0x004fe200000010ff */
[-CC-:B------:R-:W-:Y:S01]  /*1e9c0*/  FFMA.FTZ R142, R142, R57.reuse, -R63.reuse ;  /* 0x000000398e8e7223 */ /* 0x180fe2000001083f */
        /* <DEDUP_REMOVED lines=105> */
[C---:B------:R-:W-:Y:S01]  /*1f060*/  HMMA.16816.F32.BF16 R116, R12.reuse, R28, R116 ;  /* 0x0000001c0c74723c */ /* 0x040fe20000041874 */
[----:B------:R-:W-:Y:S01]  /*1f070*/  FADD.FTZ R48, R40, R48 ;  /* 0x0000003028307221 */ /* 0x000fe20000010000 */
[----:B------:R-:W-:Y:S01]  /*1f080*/  FADD.FTZ R3, R2, R3 ;  /* 0x0000000302037221 */ /* 0x000fe20000010000 */
[----:B------:R-:W-:Y:S02]  /*1f090*/  MOV R2, R46 ;  /* 0x0000002e00027202 */ /* 0x000fe40000000f00 */
[----:B---3--:R-:W-:Y:S02]  /*1f0a0*/  FADD.FTZ R48, R51, R48 ;  /* 0x0000003033307221 */ /* 0x008fe40000010000 */
[----:B------:R-:W3:Y:S02]  /*1f0b0*/  MUFU.EX2 R64, R64 ;  /* 0x0000004000407308 */ /* 0x000ee40000000800 */
[----:B-----5:R-:W-:Y:S01]  /*1f0c0*/  FADD.FTZ R48, R50, R48 ;  /* 0x0000003032307221 */ /* 0x020fe20000010000 */
[C---:B-1----:R-:W-:Y:S05]  /*1f0d0*/  HMMA.16816.F32.BF16 R120, R12.reuse, R4, R120 ;  /* 0x000000040c78723c */ /* 0x042fea0000041878 */
[----:B------:R-:W-:Y:S01]  /*1f0e0*/  MUFU.EX2 R66, R66 ;  /* 0x0000004200427308 */ /* 0x000fe20000000800 */
[----:B------:R-:W-:Y:S01]  /*1f0f0*/  HMMA.16816.F32.BF16 R108, R12, R6, R108 ;  /* 0x000000060c6c723c */ /* 0x000fe2000004186c */
[----:B------:R-:W-:Y:S01]  /*1f100*/  F2FP.BF16.F32.PACK_AB R4, R54, R60 ;  /* 0x0000003c3604723e */ /* 0x000fe200000010ff */
[----:B------:R-:W-:Y:S01]  /*1f110*/  FADD.FTZ R60, R60, R3 ;  /* 0x000000033c3c7221 */ /* 0x000fe20000010000 */
[----:B------:R-:W-:-:S02]  /*1f120*/  F2FP.BF16.F32.PACK_AB R5, R50, R51 ;  /* 0x000000333205723e */ /* 0x000fc400000010ff */
        /* <DEDUP_REMOVED lines=48> */
[C---:B-1----:R-:W-:Y:S01]  /*1f430*/  F2FP.BF16.F32.PACK_AB R10, R139.reuse, R138 ;  /* 0x0000008a8b0a723e */ /* 0x042fe200000010ff */
        /* <DEDUP_REMOVED lines=17> */
[----:B------:R-:W5:Y:S02]  /*1f550*/  MUFU.EX2 R172, R172 ;  /* 0x000000ac00ac7308 */ /* 0x000f640000000800 */
        /* <DEDUP_REMOVED lines=24> */
[----:B------:R-:W2:Y:S03]  /*1f6e0*/  MUFU.EX2 R160, R160 ;  /* 0x000000a000a07308 */ /* 0x000ea60000000800 */
[C---:B------:R-:W-:Y:S05]  /*1f6f0*/  HMMA.16816.F32.BF16 R116, R8.reuse, R12, R116 ;  /* 0x0000000c0874723c */ /* 0x040fea0000041874 */
[----:B------:R-:W-:Y:S01]  /*1f700*/  MUFU.EX2 R158, R158 ;  /* 0x0000009e009e7308 */ /* 0x000fe20000000800 */
[----:B------:R-:W-:Y:S01]  /*1f710*/  HMMA.16816.F32.BF16 R4, R8, R14, R4 ;  /* 0x0000000e0804723c */ /* 0x000fe20000041804 */
[----:B------:R-:W-:Y:S01]  /*1f720*/  F2FP.BF16.F32.PACK_AB R12, R163, R162 ;  /* 0x000000a2a30c723e */ /* 0x000fe200000010ff */
[----:B------:R-:W2:Y:S01]  /*1f730*/  LDSM.16.MT88.4 R8, [R217+0x11800] ;  /* 0x01180000d908783b */ /* 0x000ea20000004200 */
[C---:B------:R-:W-:Y:S01]  /*1f740*/  F2FP.BF16.F32.PACK_AB R13, R159.reuse, R149 ;  /* 0x000000959f0d723e */ /* 0x040fe200000010ff */
        /* <DEDUP_REMOVED lines=49> */
[----:B-1----:R-:W-:Y:S02]  /*1fa60*/  FADD.FTZ R167, R156, R167 ;  /* 0x000000a79ca77221 */ /* 0x002fe40000010000 */
        /* <DEDUP_REMOVED lines=146> */
.L_x_3261:
[----:B------:R-:W-:-:S13]  /*20390*/  ISETP.GE.AND P0, PT, R242, 0x1, PT ;  /* 0x00000001f200780c */ /* 0x000fda0003f06270 */
[----:B------:R-:W-:Y:S05]  /*203a0*/  @!P0 BRA `(.L_x_3270) ;  /* 0x0000005400b08947 */ /* 0x000fea0003800000 */
[----:B------:R-:W-:Y:S02]  /*203b0*/  MOV R133, R2 ;  /* 0x0000000200857202 */ /* 0x000fe40000000f00 */
[----:B------:R-:W-:-:S07]  /*203c0*/  MOV R132, R3 ;  /* 0x0000000300847202 */ /* 0x000fce0000000f00 */
.L_x_3279:
        /* <DEDUP_REMOVED lines=11> */
[----:B--2---:R-:W-:Y:S02]  /*20480*/  R2UR UR4, R2 ;  /* 0x00000000020472ca */ /* 0x004fe400000e0000 */
        /* <DEDUP_REMOVED lines=8> */
[----:B-1----:R-:W2:Y:S01]  /*20510*/  LD.E R11, desc[UR4][R134.64+0x170] ;  /* 0x00017004860b7980 */ /* 0x002ea2000c101900 */
[----:B------:R-:W-:Y:S02]  /*20520*/  R2UR UR8, R2 ;  /* 0x00000000020872ca */ /* 0x000fe400000e0000 */
[----:B------:R-:W-:Y:S02]  /*20530*/  R2UR UR9, R3 ;  /* 0x00000000030972ca */ /* 0x000fe400000e0000 */
[-C--:B--2---:R-:W-:Y:S02]  /*20540*/  IABS R8, R11.reuse ;  /* 0x0000000b00087213 */ /* 0x084fe40000000000 */
[-C--:B------:R-:W-:Y:S02]  /*20550*/  IABS R6, R11.reuse ;  /* 0x0000000b00067213 */ /* 0x080fe40000000000 */
[----:B------:R-:W1:Y:S01]  /*20560*/  I2F.RP R14, R8 ;  /* 0x00000008000e7306 */ /* 0x000e620000209400 */
[-C--:B------:R-:W-:Y:S02]  /*20570*/  LOP3.LUT R12, R12, R11.reuse, RZ, 0x3c, !PT ;  /* 0x0000000b0c0c7212 */ /* 0x080fe400078e3cff */
[----:B------:R-:W-:Y:S01]  /*20580*/  IMAD.MOV R6, RZ, RZ, -R6 ;  /* 0x000000ffff067224 */ /* 0x000fe200078e0a06 */
[-C--:B------:R-:W-:Y:S04]  /*20590*/  LOP3.LUT R4, R4, R11.reuse, RZ, 0x3c, !PT ;  /* 0x0000000b04047212 */ /* 0x080fe800078e3cff */
[----:B------:R-:W-:Y:S02]  /*205a0*/  ISETP.GE.AND P0, PT, R4, RZ, PT ;  /* 0x000000ff0400720c */ /* 0x000fe40003f06270 */
[----:B------:R-:W-:Y:S01]  /*205b0*/  LOP3.LUT R4, RZ, R11, RZ, 0x33, !PT ;  /* 0x0000000bff047212 */ /* 0x000fe200078e33ff */
[----:B-1----:R-:W1:Y:S02]  /*205c0*/  MUFU.RCP R14, R14 ;  /* 0x0000000e000e7308 */ /* 0x002e640000001000 */
[----:B-1----:R-:W-:Y:S08]  /*205d0*/  VIADD R14, R14, 0xffffffe ;  /* 0x0ffffffe0e0e7836 */ /* 0x002ff00000000000 */
[----:B------:R-:W1:Y:S02]  /*205e0*/  F2I.FTZ.U32.TRUNC.NTZ R15, R14 ;  /* 0x0000000e000f7305 */ /* 0x000e64000021f000 */
[--C-:B-1----:R-:W-:Y:S02]  /*205f0*/  IMAD.MOV R10, RZ, RZ, -R15.reuse ;  /* 0x000000ffff0a7224 */ /* 0x102fe400078e0a0f */
[----:B------:R-:W-:Y:S02]  /*20600*/  IMAD.MOV.U32 R14, RZ, RZ, RZ ;  /* 0x000000ffff0e7224 */ /* 0x000fe400078e00ff */
        /* <DEDUP_REMOVED lines=16> */
[----:B------:R-:W3:Y:S01]  /*20710*/  LD.E.64 R12, desc[UR4][R134.64+0x40] ;  /* 0x00004004860c7980 */ /* 0x000ee2000c101b00 */
[----:B------:R-:W-:Y:S06]  /*20720*/  ISETP.NE.AND P2, PT, R11, RZ, PT ;  /* 0x000000ff0b00720c */ /* 0x000fec0003f45270 */
        /* <DEDUP_REMOVED lines=12> */
[----:B------:R-:W-:Y:S01]  /*207f0*/  IMAD R11, R11, R9, -0x80 ;  /* 0xffffff800b0b7424 */ /* 0x000fe200078e0209 */
[----:B------:R1:W4:Y:S04]  /*20800*/  LD.E R5, desc[UR12][R6.64] ;  /* 0x0000000c06057980 */ /* 0x000328000c101900 */
[----:B-1----:R-:W-:Y:S01]  /*20810*/  SHF.R.S32.HI R7, RZ, 0x1f, R11 ;  /* 0x0000001fff077819 */ /* 0x002fe2000001140b */
[-C--:B---3--:R-:W-:Y:S02]  /*20820*/  IMAD R6, R13, R11.reuse, RZ ;  /* 0x0000000b0d067224 */ /* 0x088fe400078e02ff */
[C---:B------:R-:W-:Y:S04]  /*20830*/  IMAD.WIDE.U32 R8, R12.reuse, R11, RZ ;  /* 0x0000000b0c087225 */ /* 0x040fe800078e00ff */
[----:B------:R-:W-:Y:S04]  /*20840*/  IMAD R6, R12, R7, R6 ;  /* 0x000000070c067224 */ /* 0x000fe800078e0206 */
[----:B------:R-:W-:Y:S02]  /*20850*/  IMAD.IADD R9, R9, 0x1, R6 ;  /* 0x0000000109097824 */ /* 0x000fe400078e0206 */
[----:B----4-:R-:W-:Y:S04]  /*20860*/  IMAD.IADD R4, R4, 0x1, -R5 ;  /* 0x0000000104047824 */ /* 0x010fe800078e0a05 */
[----:B--2---:R-:W-:Y:S01]  /*20870*/  IMAD R5, R15, R4, RZ ;  /* 0x000000040f057224 */ /* 0x004fe200078e02ff */
[----:B------:R-:W-:Y:S01]  /*20880*/  SHF.R.S32.HI R6, RZ, 0x1f, R4 ;  /* 0x0000001fff067819 */ /* 0x000fe20000011404 */
[----:B------:R-:W-:Y:S04]  /*20890*/  IMAD.WIDE.U32 R8, R4, R14, R8 ;  /* 0x0000000e04087225 */ /* 0x000fe800078e0008 */
[----:B------:R-:W-:Y:S04]  /*208a0*/  IMAD R5, R14, R6, R5 ;  /* 0x000000060e057224 */ /* 0x000fe800078e0205 */
[----:B------:R-:W-:Y:S01]  /*208b0*/  IMAD.IADD R5, R9, 0x1, R5 ;  /* 0x0000000109057824 */ /* 0x000fe200078e0205 */
[----:B------:R-:W-:Y:S05]  /*208c0*/  BRA `(.L_x_3273) ;  /* 0x0000000000187947 */ /* 0x000fea0003800000 */
.L_x_3272:
[----:B--2---:R-:W-:Y:S02]  /*208d0*/  R2UR UR4, R2 ;  /* 0x00000000020472ca */ /* 0x004fe400000e0000 */
[----:B------:R-:W-:Y:S11]  /*208e0*/  R2UR UR5, R3 ;  /* 0x00000000030572ca */ /* 0x000ff600000e0000 */
[----:B------:R-:W-:Y:S02]  /*208f0*/  @!UPT UIADD3 URZ, URZ, URZ, URZ ;  /* 0x0000003f3f3ff290 */ /* 0x000fe4000fffe03f */
[----:B-1----:R-:W2:Y:S02]  /*20900*/  LD.E R8, desc[UR4][R134.64+0x40] ;  /* 0x0000400486087980 */ /* 0x002ea4000c101900 */
[----:B--2---:R-:W-:Y:S05]  /*20910*/  IMAD.U32 R8, R8, -0x80, RZ ;  /* 0xffffff8008087824 */ /* 0x004fea00078e00ff */
[----:B------:R-:W-:Y:S02]  /*20920*/  SHF.R.S32.HI R5, RZ, 0x1f, R8 ;  /* 0x0000001fff057819 */ /* 0x000fe40000011408 */
.L_x_3273:
[----:B------:R-:W-:Y:S05]  /*20930*/  BSYNC B0 ;  /* 0x0000000000007941 */ /* 0x000fea0003800000 */
.L_x_3271:
        /* <DEDUP_REMOVED lines=10> */
[----:B------:R-:W-:Y:S02]  /*209e0*/  @P2 R2UR UR4, R2 ;  /* 0x00000000020422ca */ /* 0x000fe400000e0000 */
[C---:B------:R-:W-:Y:S02]  /*209f0*/  @P2 R2UR UR5, R3.reuse ;  /* 0x00000000030522ca */ /* 0x040fe400000e0000 */
[-C--:B------:R-:W-:Y:S02]  /*20a00*/  @P3 LEA R18, P4, R4, R153.reuse, 0x1 ;  /* 0x0000009904123211 */ /* 0x080fe400078808ff */
[----:B------:R-:W-:Y:S02]  /*20a10*/  @P2 R2UR UR12, R2 ;  /* 0x00000000020c22ca */ /* 0x000fe400000e0000 */
[CCC-:B------:R-:W-:Y:S02]  /*20a20*/  @P3 LEA.HI.X R19, R4.reuse, R152.reuse, R5.reuse, 0x1, P4 ;  /* 0x0000009804133211 */ /* 0x1c0fe400020f0c05 */
[----:B------:R-:W-:Y:S01]  /*20a30*/  @P2 R2UR UR13, R3 ;  /* 0x00000000030d22ca */ /* 0x000fe200000e0000 */
[----:B------:R-:W-:Y:S01]  /*20a40*/  @!PT LDS RZ, [RZ] ;  /* 0x00000000fffff984 */ /* 0x000fe20000000800 */
[----:B------:R-:W-:Y:S01]  /*20a50*/  @!PT LDS RZ, [RZ] ;  /* 0x00000000fffff984 */ /* 0x000fe20000000800 */
[----:B------:R-:W-:Y:S01]  /*20a60*/  @!PT LDS RZ, [RZ] ;  /* 0x00000000fffff984 */ /* 0x000fe20000000800 */
[----:B------:R-:W-:Y:S01]  /*20a70*/  @P3 LDGSTS.E.BYPASS.LTC128B.128 [R239+0xc000], desc[UR8][R246.64] ;  /* 0x0c000000f6ef3fae */ /* 0x000fe2000b901d48 */
[-C--:B------:R-:W-:Y:S02]  /*20a80*/  @P2 LEA R12, P0, R4, R153.reuse, 0x1 ;  /* 0x00000099040c2211 */ /* 0x080fe400078008ff */
        /* <DEDUP_REMOVED lines=9> */
[----:B------:R-:W-:Y:S02]  /*20b20*/  @P3 R2UR UR4, R2 ;  /* 0x00000000020432ca */ /* 0x000fe400000e0000 */
[C---:B------:R-:W-:Y:S01]  /*20b30*/  @P3 R2UR UR5, R3.reuse ;  /* 0x00000000030532ca */ /* 0x040fe200000e0000 */
[----:B------:R-:W-:Y:S01]  /*20b40*/  @!P2 STS.128 [R239+0x10000], RZ ;  /* 0x010000ffef00a388 */ /* 0x000fe20000000c00 */
[-C--:B------:R-:W-:Y:S02]  /*20b50*/  @P3 LEA R16, P4, R6, R153.reuse, 0x1 ;  /* 0x0000009906103211 */ /* 0x080fe400078808ff */
[----:B------:R-:W-:Y:S02]  /*20b60*/  @P2 R2UR UR8, R2 ;  /* 0x00000000020822ca */ /* 0x000fe400000e0000 */
[CCC-:B------:R-:W-:Y:S02]  /*20b70*/  @P3 LEA.HI.X R17, R6.reuse, R152.reuse, R5.reuse, 0x1, P4 ;  /* 0x0000009806113211 */ /* 0x1c0fe400020f0c05 */
        /* <DEDUP_REMOVED lines=21> */
[C---:B------:R-:W-:Y:S01]  /*20cd0*/  @P3 LEA R20, P4, R6.reuse, R153, 0x1 ;  /* 0x0000009906143211 */ /* 0x040fe200078808ff */
[----:B------:R-:W-:Y:S01]  /*20ce0*/  @!PT LDS RZ, [RZ] ;  /* 0x00000000fffff984 */ /* 0x000fe20000000800 */
[----:B------:R-:W-:Y:S01]  /*20cf0*/  @!PT LDS RZ, [RZ] ;  /* 0x00000000fffff984 */ /* 0x000fe20000000800 */
[----:B------:R-:W-:Y:S01]  /*20d00*/  @!PT LDS RZ, [RZ] ;  /* 0x00000000fffff984 */ /* 0x000fe20000000800 */
[----:B------:R-:W-:Y:S01]  /*20d10*/  @P3 LDGSTS.E.BYPASS.LTC128B.128 [R239+0xd000], desc[UR10][R16.64] ;  /* 0x0d00000010ef3fae */ /* 0x000fe2000b901d4a */
[C---:B------:R-:W-:Y:S02]  /*20d20*/  IADD3 R4, P1, R6.reuse, R227, RZ ;  /* 0x000000e306047210 */ /* 0x040fe40007f3e0ff */
[-CC-:B------:R-:W-:Y:S01]  /*20d30*/  @P3 LEA.HI.X R21, R6, R152.reuse, R5.reuse, 0x1, P4 ;  /* 0x0000009806153211 */ /* 0x180fe200020f0c05 */
[----:B------:R-:W-:Y:S01]  /*20d40*/  @!P3 STS.128 [R239+0xd000], RZ ;  /* 0x00d000ffef00b388 */ /* 0x000fe20000000c00 */
[-C--:B------:R-:W-:Y:S02]  /*20d50*/  @P3 LEA R24, P4, R4, R153.reuse, 0x1 ;  /* 0x0000009904183211 */ /* 0x080fe400078808ff */
[----:B------:R-:W-:Y:S01]  /*20d60*/  @P2 R2UR UR14, R2 ;  /* 0x00000000020e22ca */ /* 0x000fe200000e0000 */
[----:B------:R-:W-:Y:S01]  /*20d70*/  @!PT LDS RZ, [RZ] ;  /* 0x00000000fffff984 */ /* 0x000fe20000000800 */
[----:B------:R-:W-:Y:S01]  /*20d80*/  @!PT LDS RZ, [RZ] ;  /* 0x00000000fffff984 */ /* 0x000fe20000000800 */
[----:B------:R-:W-:Y:S01]  /*20d90*/  @!PT LDS RZ, [RZ] ;  /* 0x00000000fffff984 */ /* 0x000fe20000000800 */
[----:B------:R-:W-:Y:S01]  /*20da0*/  @P2 LDGSTS.E.BYPASS.LTC128B.128 [R239+0x11000], desc[UR8][R10.64+0x80] ;  /* 0x110000800aef2fae */ /* 0x000fe2000b901d48 */
[----:B------:R-:W-:Y:S02]  /*20db0*/  @P2 R2UR UR15, R3 ;  /* 0x00000000030f22ca */ /* 0x000fe400000e0000 */
[CC--:B-1----:R-:W-:Y:S01]  /*20dc0*/  @P2 LEA R18, P0, R6.reuse, R153.reuse, 0x1 ;  /* 0x0000009906122211 */ /* 0x0c2fe200078008ff */
[----:B------:R-:W-:Y:S03]  /*20dd0*/  @!P2 STS.128 [R239+0x11000], RZ ;  /* 0x011000ffef00a388 */ /* 0x000fe60000000c00 */
[-C--:B------:R-:W-:Y:S01]  /*20de0*/  @P2 LEA.HI.X R19, R6, R152.reuse, R5, 0x1, P0 ;  /* 0x0000009806132211 */ /* 0x080fe200000f0c05 */
[----:B------:R-:W-:Y:S01]  /*20df0*/  @!PT LDS RZ, [RZ] ;  /* 0x00000000fffff984 */ /* 0x000fe20000000800 */
[----:B------:R-:W-:Y:S01]  /*20e00*/  @!PT LDS RZ, [RZ] ;  /* 0x00000000fffff984 */ /* 0x000fe20000000800 */
[----:B------:R-:W-:Y:S01]  /*20e10*/  @!PT LDS RZ, [RZ] ;  /* 0x00000000fffff984 */ /* 0x000fe20000000800 */
[----:B------:R-:W-:Y:S01]  /*20e20*/  @P3 LDGSTS.E.BYPASS.LTC128B.128 [R239+0xd800], desc[UR4][R14.64] ;  /* 0x0d8000000eef3fae */ /* 0x000fe2000b901d44 */
[--C-:B------:R-:W-:Y:S01]  /*20e30*/  IMAD.X R5, R5, 0x1, R228.reuse, P1 ;  /* 0x0000000105057824 */ /* 0x100fe200008e06e4 */
[C---:B------:R-:W-:Y:S02]  /*20e40*/  @P2 LEA R22, P1, R4.reuse, R153, 0x1 ;  /* 0x0000009904162211 */ /* 0x040fe400078208ff */
[----:B------:R-:W-:Y:S01]  /*20e50*/  @!P3 STS.128 [R239+0xd800], RZ ;  /* 0x00d800ffef00b388 */ /* 0x000fe20000000c00 */
        /* <DEDUP_REMOVED lines=8> */
[----:B------:R-:W-:Y:S01]  /*20ee0*/  @P3 R2UR UR12, R2 ;  /* 0x00000000020c32ca */ /* 0x000fe200000e0000 */
[----:B------:R-:W-:Y:S01]  /*20ef0*/  @!P2 STS.128 [R239+0x11800], RZ ;  /* 0x011800ffef00a388 */ /* 0x000fe20000000c00 */
[C---:B------:R-:W-:Y:S02]  /*20f00*/  @P3 R2UR UR13, R3.reuse ;  /* 0x00000000030d32ca */ /* 0x040fe400000e0000 */
[-C--:B------:R-:W-:Y:S01]  /*20f10*/  @P3 LEA R30, P6, R6, R153.reuse, 0x1 ;  /* 0x00000099061e3211 */ /* 0x080fe200078c08ff */
[----:B------:R-:W-:Y:S01]  /*20f20*/  @!PT LDS RZ, [RZ] ;  /* 0x00000000fffff984 */ /* 0x000fe20000000800 */
[----:B------:R-:W-:Y:S01]  /*20f30*/  @!PT LDS RZ, [RZ] ;  /* 0x00000000fffff984 */ /* 0x000fe20000000800 */
[----:B------:R-:W-:Y:S01]  /*20f40*/  @!PT LDS RZ, [RZ] ;  /* 0x00000000fffff984 */ /* 0x000fe20000000800 */
[----:B------:R-:W-:Y:S01]  /*20f50*/  @P3 LDGSTS.E.BYPASS.LTC128B.128 [R239+0xe000], desc[UR10][R20.64] ;  /* 0x0e00000014ef3fae */ /* 0x000fe2000b901d4a */
[----:B------:R-:W-:Y:S02]  /*20f60*/  @P2 R2UR UR10, R2 ;  /* 0x00000000020a22ca */ /* 0x000fe400000e0000 */
[CCC-:B------:R-:W-:Y:S01]  /*20f70*/  @P3 LEA.HI.X R31, R6.reuse, R152.reuse, R5.reuse, 0x1, P6 ;  /* 0x00000098061f3211 */ /* 0x1c0fe200030f0c05 */
[----:B------:R-:W-:Y:S01]  /*20f80*/  @!P3 STS.128 [R239+0xe000], RZ ;  /* 0x00e000ffef00b388 */ /* 0x000fe20000000c00 */
[----:B------:R-:W-:Y:S02]  /*20f90*/  @P2 R2UR UR11, R3 ;  /* 0x00000000030b22ca */ /* 0x000fe400000e0000 */
[C---:B------:R-:W-:Y:S01]  /*20fa0*/  @P2 LEA R26, P1, R6.reuse, R153, 0x1 ;  /* 0x00000099061a2211 */ /* 0x040fe200078208ff */
[----:B------:R-:W-:Y:S01]  /*20fb0*/  @!PT LDS RZ, [RZ] ;  /* 0x00000000fffff984 */ /* 0x000fe20000000800 */
[----:B------:R-:W-:Y:S01]  /*20fc0*/  @!PT LDS RZ, [RZ] ;  /* 0x00000000fffff984 */ /* 0x000fe20000000800 */
[----:B------:R-:W-:Y:S01]  /*20fd0*/  @!PT LDS RZ, [RZ] ;  /* 0x00000000fffff984 */ /* 0x000fe20000000800 */
[----:B------:R2:W-:Y:S01]  /*20fe0*/  @P2 LDGSTS.E.BYPASS.LTC128B.128 [R239+0x12000], desc[UR8][R18.64+0x80] ;  /* 0x1200008012ef2fae */ /* 0x0005e2000b901d48 */
[C---:B------:R-:W-:Y:S02]  /*20ff0*/  IADD3 R4, P5, R6.reuse, R227, RZ ;  /* 0x000000e306047210 */ /* 0x040fe40007fbe0ff */
[-C--:B------:R-:W-:Y:S01]  /*21000*/  @P2 LEA.HI.X R27, R6, R152.reuse, R5, 0x1, P1 ;  /* 0x00000098061b2211 */ /* 0x080fe200008f0c05 */
[----:B------:R-:W-:Y:S01]  /*21010*/  @!P2 STS.128 [R239+0x12000], RZ ;  /* 0x012000ffef00a388 */ /* 0x000fe20000000c00 */
[----:B------:R-:W-:Y:S01]  /*21020*/  @P3 R2UR UR8, R2 ;  /* 0x00000000020832ca */ /* 0x000fe200000e0000 */
[----:B------:R-:W-:Y:S01]  /*21030*/  IMAD.X R7, R5, 0x1, R228, P5 ;  /* 0x0000000105077824 */ /* 0x000fe200028e06e4 */
[C---:B------:R-:W-:Y:S01]  /*21040*/  @P3 R2UR UR9, R3.reuse ;  /* 0x00000000030932ca */ /* 0x040fe200000e0000 */
[----:B------:R-:W-:Y:S01]  /*21050*/  @!PT LDS RZ, [RZ] ;  /* 0x00000000fffff984 */ /* 0x000fe20000000800 */
[----:B------:R-:W-:Y:S01]  /*21060*/  @!PT LDS RZ, [RZ] ;  /* 0x00000000fffff984 */ /* 0x000fe20000000800 */
[----:B------:R-:W-:Y:S01]  /*21070*/  @!PT LDS RZ, [RZ] ;  /* 0x00000000fffff984 */ /* 0x000fe20000000800 */
[----:B------:R-:W-:Y:S01]  /*21080*/  @P3 LDGSTS.E.BYPASS.LTC128B.128 [R239+0xe800], desc[UR4][R24.64] ;  /* 0x0e80000018ef3fae */ /* 0x000fe2000b901d44 */
[-C--:B------:R-:W-:Y:S02]  /*21090*/  @P3 LEA R28, P4, R4, R153.reuse, 0x1 ;  /* 0x00000099041c3211 */ /* 0x080fe400078808ff */
[----:B------:R-:W-:Y:S01]  /*210a0*/  @P2 R2UR UR4, R2 ;  /* 0x00000000020422ca */ /* 0x000fe200000e0000 */
[----:B------:R-:W-:Y:S01]  /*210b0*/  @!P3 STS.128 [R239+0xe800], RZ ;  /* 0x00e800ffef00b388 */ /* 0x000fe20000000c00 */
[CCC-:B------:R-:W-:Y:S02]  /*210c0*/  @P3 LEA.HI.X R29, R4.reuse, R152.reuse, R7.reuse, 0x1, P4 ;  /* 0x00000098041d3211 */ /* 0x1c0fe400020f0c07 */
[----:B------:R-:W-:Y:S01]  /*210d0*/  @P2 R2UR UR5, R3 ;  /* 0x00000000030522ca */ /* 0x000fe200000e0000 */
[----:B------:R-:W-:Y:S01]  /*210e0*/  @!PT LDS RZ, [RZ] ;  /* 0x00000000fffff984 */ /* 0x000fe20000000800 */
[----:B------:R-:W-:Y:S01]  /*210f0*/  @!PT LDS RZ, [RZ] ;  /* 0x00000000fffff984 */ /* 0x000fe20000000800 */
[----:B------:R-:W-:Y:S01]  /*21100*/  @!PT LDS RZ, [RZ] ;  /* 0x00000000fffff984 */ /* 0x000fe20000000800 */
[----:B------:R-:W-:Y:S01]  /*21110*/  @P2 LDGSTS.E.BYPASS.LTC128B.128 [R239+0x12800], desc[UR14][R22.64+0x80] ;  /* 0x1280008016ef2fae */ /* 0x000fe2000b901d4e */
[C---:B------:R-:W-:Y:S03]  /*21120*/  @P2 LEA R32, P0, R4.reuse, R153, 0x1 ;  /* 0x0000009904202211 */ /* 0x040fe600078008ff */
[----:B------:R-:W-:Y:S01]  /*21130*/  @!P2 STS.128 [R239+0x12800], RZ ;  /* 0x012800ffef00a388 */ /* 0x000fe20000000c00 */
[----:B------:R-:W-:Y:S02]  /*21140*/  @P2 LEA.HI.X R33, R4, R152, R7, 0x1, P0 ;  /* 0x0000009804212211 */ /* 0x000fe400000f0c07 */
[----:B------:R-:W-:Y:S01]  /*21150*/  ISETP.GE.AND P0, PT, R242, 0x2, PT ;  /* 0x00000002f200780c */ /* 0x000fe20003f06270 */
        /* <DEDUP_REMOVED lines=24> */
[----:B------:R-:W0:Y:S04]  /*212e0*/  LDGDEPBAR ;  /* 0x00000000000079af */ /* 0x000e280000000000 */
[----:B----4-:R-:W4:Y:S04]  /*212f0*/  LDSM.16.M88.4 R32, [R225+0x5800] ;  /* 0x00580000e120783b */ /* 0x010f280000000200 */
        /* <DEDUP_REMOVED lines=223> */
[----:B------:R-:W1:Y:S01]  /*220f0*/  I2F.RP R146, R139 ;  /* 0x0000008b00927306 */ /* 0x000e620000209400 */
        /* <DEDUP_REMOVED lines=23> */
[-C--:B------:R-:W-:Y:S01]  /*22270*/  ISETP.GE.U32.AND P3, PT, R136, R139.reuse, PT ;  /* 0x0000008b8800720c */ /* 0x080fe20003f66070 */
[----:B------:R-:W3:Y:S01]  /*22280*/  LD.E.64 R144, desc[UR4][R134.64+0x38] ;  /* 0x0000380486907980 */ /* 0x000ee2000c101b00 */
[----:B------:R-:W-:Y:S02]  /*22290*/  ISETP.GE.U32.AND P4, PT, R138, R139, PT ;  /* 0x0000008b8a00720c */ /* 0x000fe40003f86070 */
[----:B------:R-:W-:Y:S02]  /*222a0*/  LOP3.LUT R136, RZ, R143, RZ, 0x33, !PT ;  /* 0x0000008fff887212 */ /* 0x000fe400078e33ff */
[C---:B------:R-:W-:Y:S07]  /*222b0*/  ISETP.NE.AND P2, PT, R143.reuse, RZ, PT ;  /* 0x000000ff8f00720c */ /* 0x040fee0003f45270 */
        /* <DEDUP_REMOVED lines=26> */
.L_x_3277:
[----:B------:R-:W-:Y:S02]  /*22460*/  R2UR UR4, R2 ;  /* 0x00000000020472ca */ /* 0x000fe400000e0000 */
[----:B------:R-:W-:Y:S11]  /*22470*/  R2UR UR5, R3 ;  /* 0x00000000030572ca */ /* 0x000ff600000e0000 */
[----:B------:R-:W-:Y:S02]  /*22480*/  @!UPT UIADD3 URZ, URZ, URZ, URZ ;  /* 0x0000003f3f3ff290 */ /* 0x000fe4000fffe03f */
[----:B------:R-:W2:Y:S02]  /*22490*/  LD.E R140, desc[UR4][R134.64+0x38] ;  /* 0x00003804868c7980 */ /* 0x000ea4000c101900 */
[----:B--2---:R-:W-:Y:S05]  /*224a0*/  IMAD.U32 R140, R140, -0x80, RZ ;  /* 0xffffff808c8c7824 */ /* 0x004fea00078e00ff */
[----:B------:R-:W-:Y:S02]  /*224b0*/  SHF.R.S32.HI R137, RZ, 0x1f, R140 ;  /* 0x0000001fff897819 */ /* 0x000fe4000001148c */
.L_x_3278:
[----:B------:R-:W-:Y:S05]  /*224c0*/  BSYNC B0 ;  /* 0x0000000000007941 */ /* 0x000fea0003800000 */
.L_x_3276:
[C---:B------:R-:W-:Y:S02]  /*224d0*/  LOP3.LUT P0, RZ, R243.reuse, 0x1, RZ, 0xc0, !PT ;  /* 0x00000001f3ff7812 */ /* 0x040fe4000780c0ff */
[----:B------:R-:W-:Y:S02]  /*224e0*/  LOP3.LUT P1, RZ, R243, 0x2, RZ, 0xc0, !PT ;  /* 0x00000002f3ff7812 */ /* 0x000fe4000782c0ff */
[CC--:B------:R-:W-:Y:S02]  /*224f0*/  LEA R150, P3, R140.reuse, R232.reuse, 0x1 ;  /* 0x000000e88c967211 */ /* 0x0c0fe400078608ff */
[C---:B------:R-:W-:Y:S02]  /*22500*/  IADD3 R136, P2, R140.reuse, R229, RZ ;  /* 0x000000e58c887210 */ /* 0x040fe40007f5e0ff */
[----:B------:R-:W-:Y:S02]  /*22510*/  LEA.HI.X R151, R140, R231, R137, 0x1, P3 ;  /* 0x000000e78c977211 */ /* 0x000fe400018f0c89 */
        /* <DEDUP_REMOVED lines=46> */
[--C-:B------:R-:W-:Y:S01]  /*22800*/  IMAD.X R137, R137, 0x1, R230.reuse, P3 ;  /* 0x0000000189897824 */ /* 0x100fe200018e06e6 */
        /* <DEDUP_REMOVED lines=9> */
[--C-:B------:R-:W-:Y:S01]  /*228a0*/  IMAD.X R137, R137, 0x1, R230.reuse, P3 ;  /* 0x0000000189897824 */ /* 0x100fe200018e06e6 */
[CC--:B------:R-:W-:Y:S01]  /*228b0*/  @P0 LEA R156, P4, R138.reuse, R232.reuse, 0x1 ;  /* 0x000000e88a9c0211 */ /* 0x0c0fe200078808ff */
[----:B------:R1:W-:Y:S01]  /*228c0*/  @!P0 STS.128 [R239+0x5000], RZ ;  /* 0x005000ffef008388 */ /* 0x0003e20000000c00 */
[C---:B------:R-:W-:Y:S02]  /*228d0*/  IADD3 R136, P3, R138.reuse, R229, RZ ;  /* 0x000000e58a887210 */ /* 0x040fe40007f7e0ff */
[-CC-:B------:R-:W-:Y:S01]  /*228e0*/  @P0 LEA.HI.X R157, R138, R231.reuse, R137.reuse, 0x1, P4 ;  /* 0x000000e78a9d0211 */ /* 0x180fe200020f0c89 */
[----:B------:R-:W-:Y:S01]  /*228f0*/  @!PT LDS RZ, [RZ] ;  /* 0x00000000fffff984 */ /* 0x000fe20000000800 */
[----:B------:R-:W-:Y:S01]  /*22900*/  @!PT LDS RZ, [RZ] ;  /* 0x00000000fffff984 */ /* 0x000fe20000000800 */
[----:B------:R-:W-:Y:S01]  /*22910*/  @!PT LDS RZ, [RZ] ;  /* 0x00000000fffff984 */ /* 0x000fe20000000800 */
[----:B------:R1:W-:Y:S01]  /*22920*/  @P1 LDGSTS.E.BYPASS.LTC128B.128 [R239+0x9000], desc[UR8][R142.64+0x80] ;  /* 0x090000808eef1fae */ /* 0x0003e2000b901d48 */
[-C--:B------:R-:W-:Y:S02]  /*22930*/  @P0 LEA R160, P4, R136, R232.reuse, 0x1 ;  /* 0x000000e888a00211 */ /* 0x080fe400078808ff */
[CC--:B--2---:R-:W-:Y:S01]  /*22940*/  @P1 LEA R154, P2, R138.reuse, R232.reuse, 0x1 ;  /* 0x000000e88a9a1211 */ /* 0x0c4fe200078408ff */
[----:B------:R1:W-:Y:S03]  /*22950*/  @!P1 STS.128 [R239+0x9000], RZ ;  /* 0x009000ffef009388 */ /* 0x0003e60000000c00 */
[----:B------:R-:W-:Y:S01]  /*22960*/  @P1 LEA.HI.X R155, R138, R231, R137, 0x1, P2 ;  /* 0x000000e78a9b1211 */ /* 0x000fe200010f0c89 */
[----:B------:R-:W-:Y:S01]  /*22970*/  @!PT LDS RZ, [RZ] ;  /* 0x00000000fffff984 */ /* 0x000fe20000000800 */
[----:B------:R-:W-:Y:S01]  /*22980*/  @!PT LDS RZ, [RZ] ;  /* 0x00000000fffff984 */ /* 0x000fe20000000800 */
[----:B------:R-:W-:Y:S01]  /*22990*/  @!PT LDS RZ, [RZ] ;  /* 0x00000000fffff984 */ /* 0x000fe20000000800 */
[----:B------:R1:W-:Y:S01]  /*229a0*/  @P0 LDGSTS.E.BYPASS.LTC128B.128 [R239+0x5800], desc[UR4][R146.64] ;  /* 0x0580000092ef0fae */ /* 0x0003e2000b901d44 */
[--C-:B------:R-:W-:Y:S01]  /*229b0*/  IMAD.X R137, R137, 0x1, R230.reuse, P3 ;  /* 0x0000000189897824 */ /* 0x100fe200018e06e6 */
        /* <DEDUP_REMOVED lines=37> */
[CC--:B------:R-:W-:Y:S01]  /*22c10*/  @P0 LEA R164, P4, R136.reuse, R232.reuse, 0x1 ;  /* 0x000000e888a40211 */ /* 0x0c0fe200078808ff */
        /* <DEDUP_REMOVED lines=34> */
.L_x_3275:
[----:B------:R-:W-:Y:S05]  /*22e40*/  BSYNC B1 ;  /* 0x0000000000017941 */ /* 0x000fea0003800000 */
.L_x_3274:
[----:B------:R-:W-:Y:S01]  /*22e50*/  R2UR UR4, R2 ;  /* 0x00000000020472ca */ /* 0x000fe200000e0000 */
[----:B-1----:R-:W-:Y:S01]  /*22e60*/  LDSM.16.MT88.4 R140, [R218+0xc000] ;  /* 0x00c00000da8c783b */ /* 0x002fe20000004200 */
[----:B------:R-:W-:Y:S02]  /*22e70*/  R2UR UR5, R3 ;  /* 0x00000000030572ca */ /* 0x000fe400000e0000 */
[----:B------:R-:W-:Y:S01]  /*22e80*/  IADD3 R154, R242, -0x1, RZ ;  /* 0xfffffffff29a7810 */ /* 0x000fe20007ffe0ff */
[----:B------:R-:W1:Y:S04]  /*22e90*/  S2R R2, SR_TID.X ;  /* 0x0000000000027919 */ /* 0x000e680000002100 */
[----:B------:R-:W-:Y:S08]  /*22ea0*/  LDSM.16.MT88.4 R144, [R217+0xc000] ;  /* 0x00c00000d990783b */ /* 0x000ff00000004200 */
[----:B------:R2:W3:Y:S04]  /*22eb0*/  LD.E R134, desc[UR4][R134.64+0xdc] ;  /* 0x0000dc0486867980 */ /* 0x0004e8000c101900 */
[----:B------:R-:W-:Y:S01]  /*22ec0*/  LDSM.16.MT88.4 R148, [R220+0x10800] ;  /* 0x01080000dc94783b */ /* 0x000fe20000004200 */
[----:B-1----:R-:W-:Y:S04]  /*22ed0*/  SHF.L.U32 R2, R2, 0x1, RZ ;  /* 0x0000000102027819 */ /* 0x002fe800000006ff */
[----:B------:R-:W-:Y:S04]  /*22ee0*/  LOP3.LUT R2, R2, 0x6, RZ, 0xc0, !PT ;  /* 0x0000000602027812 */ /* 0x000fe800078ec0ff */
[----:B------:R-:W-:Y:S04]  /*22ef0*/  LEA R2, R154, R2, 0x7 ;  /* 0x000000029a027211 */ /* 0x000fe800078e38ff */
[C---:B------:R-:W-:Y:S02]  /*22f00*/  IADD3 R3, R2.reuse, 0x1, RZ ;  /* 0x0000000102037810 */ /* 0x040fe40007ffe0ff */
[----:B------:R-:W-:Y:S02]  /*22f10*/  I2FP.F32.S32 R136, R2 ;  /* 0x0000000200887245 */ /* 0x000fe40000201400 */
[----:B------:R-:W-:Y:S02]  /*22f20*/  I2FP.F32.S32 R3, R3 ;  /* 0x0000000300037245 */ /* 0x000fe40000201400 */
[----:B------:R-:W-:Y:S01]  /*22f30*/  IADD3 R137, R2, 0x30, RZ ;  /* 0x0000003002897810 */ /* 0x000fe20007ffe0ff */
[CC--:B------:R-:W-:Y:S01]  /*22f40*/  FFMA.FTZ R6, R0.reuse, R136.reuse, R6 ;  /* 0x0000008800067223 */ /* 0x0c0fe20000010006 */
[----:B------:R-:W-:Y:S01]  /*22f50*/  FFMA.FTZ R4, R0, R136, R4 ;  /* 0x0000008800047223 */ /* 0x000fe20000010004 */
[----:B------:R-:W-:Y:S01]  /*22f60*/  IADD3 R136, R2, 0x9, RZ ;  /* 0x0000000902887810 */ /* 0x000fe20007ffe0ff */
[CC--:B------:R-:W-:Y:S01]  /*22f70*/  FFMA.FTZ R7, R0.reuse, R3.reuse, R7 ;  /* 0x0000000300077223 */ /* 0x0c0fe20000010007 */
[----:B------:R-:W-:Y:S01]  /*22f80*/  FFMA.FTZ R5, R0, R3, R5 ;  /* 0x0000000300057223 */ /* 0x000fe20000010005 */
[C---:B------:R-:W-:Y:S02]  /*22f90*/  IADD3 R3, R2.reuse, 0x10, RZ ;  /* 0x0000001002037810 */ /* 0x040fe40007ffe0ff */
[----:B------:R-:W-:Y:S02]  /*22fa0*/  I2FP.F32.S32 R136, R136 ;  /* 0x0000008800887245 */ /* 0x000fe40000201400 */
[----:B------:R-:W-:Y:S02]  /*22fb0*/  I2FP.F32.S32 R3, R3 ;  /* 0x0000000300037245 */ /* 0x000fe40000201400 */
[----:B--2---:R-:W-:Y:S01]  /*22fc0*/  IADD3 R135, R2, 0x8, RZ ;  /* 0x0000000802877810 */ /* 0x004fe20007ffe0ff */
[CC--:B------:R-:W-:Y:S01]  /*22fd0*/  FFMA.FTZ R11, R0.reuse, R136.reuse, R11 ;  /* 0x00000088000b7223 */ /* 0x0c0fe2000001000b */
[----:B------:R-:W-:Y:S01]  /*22fe0*/  FFMA.FTZ R9, R0, R136, R9 ;  /* 0x0000008800097223 */ /* 0x000fe20000010009 */
[----:B------:R-:W-:Y:S01]  /*22ff0*/  IADD3 R136, R2, 0x18, RZ ;  /* 0x0000001802887810 */ /* 0x000fe20007ffe0ff */
[CC--:B------:R-:W-:Y:S01]  /*23000*/  FFMA.FTZ R14, R0.reuse, R3.reuse, R14 ;  /* 0x00000003000e7223 */ /* 0x0c0fe2000001000e */
[----:B------:R-:W-:Y:S01]  /*23010*/  FFMA.FTZ R12, R0, R3, R12 ;  /* 0x00000003000c7223 */ /* 0x000fe2000001000c */
[----:B------:R-:W-:Y:S02]  /*23020*/  IADD3 R3, R2, 0x19, RZ ;  /* 0x0000001902037810 */ /* 0x000fe40007ffe0ff */
[----:B------:R-:W-:Y:S02]  /*23030*/  I2FP.F32.S32 R136, R136 ;  /* 0x0000008800887245 */ /* 0x000fe40000201400 */
[----:B------:R-:W-:Y:S02]  /*23040*/  I2FP.F32.S32 R3, R3 ;  /* 0x0000000300037245 */ /* 0x000fe40000201400 */
[----:B------:R-:W-:Y:S01]  /*23050*/  I2FP.F32.S32 R137, R137 ;  /* 0x0000008900897245 */ /* 0x000fe20000201400 */
[CC--:B------:R-:W-:Y:S01]  /*23060*/  FFMA.FTZ R18, R0.reuse, R136.reuse, R18 ;  /* 0x0000008800127223 */ /* 0x0c0fe20000010012 */
[----:B------:R-:W-:Y:S01]  /*23070*/  FFMA.FTZ R16, R0, R136, R16 ;  /* 0x0000008800107223 */ /* 0x000fe20000010010 */
[----:B------:R-:W-:Y:S01]  /*23080*/  IADD3 R136, R2, 0x21, RZ ;  /* 0x0000002102887810 */ /* 0x000fe20007ffe0ff */
[CC--:B------:R-:W-:Y:S01]  /*23090*/  FFMA.FTZ R19, R0.reuse, R3.reuse, R19 ;  /* 0x0000000300137223 */ /* 0x0c0fe20000010013 */
[----:B------:R-:W-:Y:S01]  /*230a0*/  FFMA.FTZ R17, R0, R3, R17 ;  /* 0x0000000300117223 */ /* 0x000fe20000010011 */
[----:B------:R-:W-:Y:S01]  /*230b0*/  IADD3 R3, R2, 0x28, RZ ;  /* 0x0000002802037810 */ /* 0x000fe20007ffe0ff */
[CC--:B------:R-:W-:Y:S01]  /*230c0*/  FFMA.FTZ R30, R0.reuse, R137.reuse, R30 ;  /* 0x00000089001e7223 */ /* 0x0c0fe2000001001e */
[----:B------:R-:W-:Y:S01]  /*230d0*/  I2FP.F32.S32 R136, R136 ;  /* 0x0000008800887245 */ /* 0x000fe20000201400 */
[C---:B------:R-:W-:Y:S01]  /*230e0*/  FFMA.FTZ R28, R0.reuse, R137, R28 ;  /* 0x00000089001c7223 */ /* 0x040fe2000001001c */
        /* <DEDUP_REMOVED lines=10> */
[----:B------:R-:W-:Y:S01]  /*23190*/  FFMA.FTZ R8, R0, R135, R8 ;  /* 0x0000008700087223 */ /* 0x000fe20000010008 */
[----:B------:R-:W-:Y:S02]  /*231a0*/  I2FP.F32.S32 R3, R3 ;  /* 0x0000000300037245 */ /* 0x000fe40000201400 */
[----:B------:R-:W-:Y:S01]  /*231b0*/  IADD3 R137, R2, 0x40, RZ ;  /* 0x0000004002897810 */ /* 0x000fe20007ffe0ff */
[CC--:B------:R-:W-:Y:S01]  /*231c0*/  FFMA.FTZ R34, R0.reuse, R136.reuse, R34 ;  /* 0x0000008800227223 */ /* 0x0c0fe20000010022 */
[----:B------:R-:W-:Y:S01]  /*231d0*/  FFMA.FTZ R32, R0, R136, R32 ;  /* 0x0000008800207223 */ /* 0x000fe20000010020 */
[----:B------:R-:W-:Y:S01]  /*231e0*/  FMNMX.FTZ R136, R6, R133, !PT ;  /* 0x0000008506887209 */ /* 0x000fe20007810000 */
[CC--:B------:R-:W-:Y:S01]  /*231f0*/  FFMA.FTZ R31, R0.reuse, R3.reuse, R31 ;  /* 0x00000003001f7223 */ /* 0x0c0fe2000001001f */
[----:B------:R-:W-:Y:S01]  /*23200*/  FFMA.FTZ R29, R0, R3, R29 ;  /* 0x00000003001d7223 */ /* 0x000fe2000001001d */
        /* <DEDUP_REMOVED lines=8> */
[----:B------:R-:W-:Y:S02]  /*23290*/  I2FP.F32.S32 R135, R135 ;  /* 0x0000008700877245 */ /* 0x000fe40000201400 */
[----:B------:R-:W-:Y:S02]  /*232a0*/  FMNMX.FTZ R136, R11, R136, !PT ;  /* 0x000000880b887209 */ /* 0x000fe40007810000 */
[----:B------:R-:W-:Y:S01]  /*232b0*/  FMNMX.FTZ R137, R8, R137, !PT ;  /* 0x0000008908897209 */ /* 0x000fe20007810000 */
[-C--:B------:R-:W-:Y:S01]  /*232c0*/  FFMA.FTZ R15, R0, R135.reuse, R15 ;  /* 0x00000087000f7223 */ /* 0x080fe2000001000f */
        /* <DEDUP_REMOVED lines=23> */
[----:B------:R-:W-:Y:S02]  /*23440*/  FMNMX.FTZ R136, R27, R136, !PT ;  /* 0x000000881b887209 */ /* 0x000fe40007810000 */
        /* <DEDUP_REMOVED lines=22> */
[C---:B------:R-:W-:Y:S01]  /*235b0*/  FFMA.FTZ R42, R0.reuse, R135, R42 ;  /* 0x00000087002a7223 */ /* 0x040fe2000001002a */
[----:B------:R-:W-:Y:S01]  /*235c0*/  I2FP.F32.S32 R3, R3 ;  /* 0x0000000300037245 */ /* 0x000fe20000201400 */
[----:B------:R-:W-:Y:S01]  /*235d0*/  FFMA.FTZ R40, R0, R135, R40 ;  /* 0x0000008700287223 */ /* 0x000fe20000010028 */
[----:B------:R-:W-:Y:S02]  /*235e0*/  IADD3 R138, R2, 0x50, RZ ;  /* 0x00000050028a7810 */ /* 0x000fe40007ffe0ff */
[----:B------:R-:W-:Y:S01]  /*235f0*/  FMNMX.FTZ R136, R39, R136, !PT ;  /* 0x0000008827887209 */ /* 0x000fe20007810000 */
[----:B------:R-:W-:Y:S01]  /*23600*/  FFMA.FTZ R43, R0, R3, R43 ;  /* 0x00000003002b7223 */ /* 0x000fe2000001002b */
[----:B------:R-:W-:Y:S01]  /*23610*/  FMNMX.FTZ R137, R36, R137, !PT ;  /* 0x0000008924897209 */ /* 0x000fe20007810000 */
[----:B------:R-:W-:Y:S01]  /*23620*/  FFMA.FTZ R41, R0, R3, R41 ;  /* 0x0000000300297223 */ /* 0x000fe20000010029 */
[----:B------:R-:W-:Y:S02]  /*23630*/  IADD3 R135, R2, 0x51, RZ ;  /* 0x0000005102877810 */ /* 0x000fe40007ffe0ff */
[----:B------:R-:W-:Y:S02]  /*23640*/  I2FP.F32.S32 R138, R138 ;  /* 0x0000008a008a7245 */ /* 0x000fe40000201400 */
[----:B------:R-:W-:Y:S02]  /*23650*/  FMNMX.FTZ R136, R42, R136, !PT ;  /* 0x000000882a887209 */ /* 0x000fe40007810000 */
[----:B------:R-:W-:Y:S01]  /*23660*/  IADD3 R3, R2, 0x58, RZ ;  /* 0x0000005802037810 */ /* 0x000fe20007ffe0ff */
[CC--:B------:R-:W-:Y:S01]  /*23670*/  FFMA.FTZ R46, R0.reuse, R138.reuse, R46 ;  /* 0x0000008a002e7223 */ /* 0x0c0fe2000001002e */
[----:B------:R-:W-:Y:S01]  /*23680*/  FMNMX.FTZ R137, R37, R137, !PT ;  /* 0x0000008925897209 */ /* 0x000fe20007810000 */
[C---:B------:R-:W-:Y:S01]  /*23690*/  FFMA.FTZ R44, R0.reuse, R138, R44 ;  /* 0x0000008a002c7223 */ /* 0x040fe2000001002c */
[----:B------:R-:W-:Y:S02]  /*236a0*/  I2FP.F32.S32 R135, R135 ;  /* 0x0000008700877245 */ /* 0x000fe40000201400 */
[----:B------:R-:W-:Y:S02]  /*236b0*/  FMNMX.FTZ R136, R43, R136, !PT ;  /* 0x000000882b887209 */ /* 0x000fe40007810000 */
[----:B------:R-:W-:Y:S01]  /*236c0*/  I2FP.F32.S32 R3, R3 ;  /* 0x0000000300037245 */ /* 0x000fe20000201400 */
[-C--:B------:R-:W-:Y:S01]  /*236d0*/  FFMA.FTZ R47, R0, R135.reuse, R47 ;  /* 0x00000087002f7223 */ /* 0x080fe2000001002f */
[----:B------:R-:W-:Y:S01]  /*236e0*/  IADD3 R138, R2, 0x59, RZ ;  /* 0x00000059028a7810 */ /* 0x000fe20007ffe0ff */
[----:B------:R-:W-:Y:S01]  /*236f0*/  FFMA.FTZ R45, R0, R135, R45 ;  /* 0x00000087002d7223 */ /* 0x000fe2000001002d */
[----:B------:R-:W-:Y:S01]  /*23700*/  FMNMX.FTZ R137, R40, R137, !PT ;  /* 0x0000008928897209 */ /* 0x000fe20007810000 */
[-C--:B------:R-:W-:Y:S01]  /*23710*/  FFMA.FTZ R50, R0, R3.reuse, R50 ;  /* 0x0000000300327223 */ /* 0x080fe20000010032 */
[----:B------:R-:W-:Y:S01]  /*23720*/  FMNMX.FTZ R136, R46, R136, !PT ;  /* 0x000000882e887209 */ /* 0x000fe20007810000 */
[----:B------:R-:W-:Y:S01]  /*23730*/  FFMA.FTZ R48, R0, R3, R48 ;  /* 0x0000000300307223 */ /* 0x000fe20000010030 */
[----:B------:R-:W-:Y:S02]  /*23740*/  I2FP.F32.S32 R138, R138 ;  /* 0x0000008a008a7245 */ /* 0x000fe40000201400 */
[----:B------:R-:W-:Y:S02]  /*23750*/  FMNMX.FTZ R137, R41, R137, !PT ;  /* 0x0000008929897209 */ /* 0x000fe40007810000 */
[----:B------:R-:W-:Y:S01]  /*23760*/  IADD3 R135, R2, 0x60, RZ ;  /* 0x0000006002877810 */ /* 0x000fe20007ffe0ff */
[-C--:B------:R-:W-:Y:S01]  /*23770*/  FFMA.FTZ R51, R0, R138.reuse, R51 ;  /* 0x0000008a00337223 */ /* 0x080fe20000010033 */
[----:B------:R-:W-:Y:S01]  /*23780*/  IADD3 R3, R2, 0x61, RZ ;  /* 0x0000006102037810 */ /* 0x000fe20007ffe0ff */
[----:B------:R-:W-:Y:S01]  /*23790*/  FFMA.FTZ R49, R0, R138, R49 ;  /* 0x0000008a00317223 */ /* 0x000fe20000010031 */
[----:B------:R-:W-:Y:S02]  /*237a0*/  FMNMX.FTZ R136, R47, R136, !PT ;  /* 0x000000882f887209 */ /* 0x000fe40007810000 */
[----:B------:R-:W-:Y:S02]  /*237b0*/  FMNMX.FTZ R137, R44, R137, !PT ;  /* 0x000000892c897209 */ /* 0x000fe40007810000 */
[----:B------:R-:W-:Y:S02]  /*237c0*/  IADD3 R138, R2, 0x68, RZ ;  /* 0x00000068028a7810 */ /* 0x000fe40007ffe0ff */
[----:B------:R-:W-:Y:S02]  /*237d0*/  I2FP.F32.S32 R135, R135 ;  /* 0x0000008700877245 */ /* 0x000fe40000201400 */
[----:B------:R-:W-:Y:S02]  /*237e0*/  I2FP.F32.S32 R3, R3 ;  /* 0x0000000300037245 */ /* 0x000fe40000201400 */
[----:B------:R-:W-:Y:S01]  /*237f0*/  FMNMX.FTZ R136, R50, R136, !PT ;  /* 0x0000008832887209 */ /* 0x000fe20007810000 */
[C---:B------:R-:W-:Y:S01]  /*23800*/  FFMA.FTZ R54, R0.reuse, R135, R54 ;  /* 0x0000008700367223 */ /* 0x040fe20000010036 */
[----:B------:R-:W-:Y:S01]  /*23810*/  FMNMX.FTZ R137, R45, R137, !PT ;  /* 0x000000892d897209 */ /* 0x000fe20007810000 */
[CC--:B------:R-:W-:Y:S01]  /*23820*/  FFMA.FTZ R55, R0.reuse, R3.reuse, R55 ;  /* 0x0000000300377223 */ /* 0x0c0fe20000010037 */
[----:B------:R-:W-:Y:S01]  /*23830*/  I2FP.F32.S32 R138, R138 ;  /* 0x0000008a008a7245 */ /* 0x000fe20000201400 */
[C---:B------:R-:W-:Y:S01]  /*23840*/  FFMA.FTZ R53, R0.reuse, R3, R53 ;  /* 0x0000000300357223 */ /* 0x040fe20000010035 */
[----:B------:R-:W-:Y:S01]  /*23850*/  FMNMX.FTZ R136, R51, R136, !PT ;  /* 0x0000008833887209 */ /* 0x000fe20007810000 */
[----:B------:R-:W-:Y:S01]  /*23860*/  FFMA.FTZ R52, R0, R135, R52 ;  /* 0x0000008700347223 */ /* 0x000fe20000010034 */
[----:B------:R-:W-:Y:S01]  /*23870*/  IADD3 R3, R2, 0x70, RZ ;  /* 0x0000007002037810 */ /* 0x000fe20007ffe0ff */
[-C--:B------:R-:W-:Y:S01]  /*23880*/  FFMA.FTZ R58, R0, R138.reuse, R58 ;  /* 0x0000008a003a7223 */ /* 0x080fe2000001003a */
        /* <DEDUP_REMOVED lines=17> */
[C---:B------:R-:W-:Y:S02]  /*239a0*/  IADD3 R135, R2.reuse, 0x78, RZ ;  /* 0x0000007802877810 */ /* 0x040fe40007ffe0ff */
[----:B------:R-:W-:Y:S01]  /*239b0*/  IADD3 R3, R2, 0x79, RZ ;  /* 0x0000007902037810 */ /* 0x000fe20007ffe0ff */
[CC--:B------:R-:W-:Y:S01]  /*239c0*/  FFMA.FTZ R63, R0.reuse, R137.reuse, R63 ;  /* 0x00000089003f7223 */ /* 0x0c0fe2000001003f */
[----:B------:R-:W-:Y:S01]  /*239d0*/  FMNMX.FTZ R2, R59, R138, !PT ;  /* 0x0000008a3b027209 */ /* 0x000fe20007810000 */
[----:B------:R-:W-:Y:S01]  /*239e0*/  FFMA.FTZ R61, R0, R137, R61 ;  /* 0x00000089003d7223 */ /* 0x000fe2000001003d */
[----:B------:R-:W-:Y:S02]  /*239f0*/  FMNMX.FTZ R136, R56, R136, !PT ;  /* 0x0000008838887209 */ /* 0x000fe40007810000 */
        /* <DEDUP_REMOVED lines=9> */
[----:B------:R-:W-:Y:S01]  /*23a90*/  FMNMX.FTZ R2, R66, R2, !PT ;  /* 0x0000000242027209 */ /* 0x000fe20007810000 */
[----:B------:R-:W-:Y:S01]  /*23aa0*/  FFMA.FTZ R65, R0, R3, R65 ;  /* 0x0000000300417223 */ /* 0x000fe20000010041 */
[----:B------:R-:W-:Y:S02]  /*23ab0*/  FMNMX.FTZ R136, R61, R136, !PT ;  /* 0x000000883d887209 */ /* 0x000fe40007810000 */
[----:B------:R-:W-:Y:S02]  /*23ac0*/  FMNMX.FTZ R2, R67, R2, !PT ;  /* 0x0000000243027209 */ /* 0x000fe40007810000 */
[----:B------:R-:W-:Y:S03]  /*23ad0*/  FMNMX.FTZ R135, R64, R136, !PT ;  /* 0x0000008840877209 */ /* 0x000fe60007810000 */
[----:B------:R-:W1:Y:S01]  /*23ae0*/  SHFL.BFLY PT, R3, R2, 0x2, 0x1f ;  /* 0x0c401f0002037f89 */ /* 0x000e6200000e0000 */
[----:B------:R-:W-:Y:S07]  /*23af0*/  FMNMX.FTZ R135, R65, R135, !PT ;  /* 0x0000008741877209 */ /* 0x000fee0007810000 */
[----:B------:R-:W2:Y:S01]  /*23b00*/  SHFL.BFLY PT, R136, R135, 0x2, 0x1f ;  /* 0x0c401f0087887f89 */ /* 0x000ea200000e0000 */
[----:B-1----:R-:W-:Y:S07]  /*23b10*/  FMNMX.FTZ R3, R2, R3, !PT ;  /* 0x0000000302037209 */ /* 0x002fee0007810000 */
[----:B------:R-:W1:Y:S01]  /*23b20*/  SHFL.BFLY PT, R2, R3, 0x1, 0x1f ;  /* 0x0c201f0003027f89 */ /* 0x000e6200000e0000 */
[----:B--2---:R-:W-:Y:S07]  /*23b30*/  FMNMX.FTZ R136, R135, R136, !PT ;  /* 0x0000008887887209 */ /* 0x004fee0007810000 */
[----:B------:R-:W2:Y:S01]  /*23b40*/  SHFL.BFLY PT, R135, R136, 0x1, 0x1f ;  /* 0x0c201f0088877f89 */ /* 0x000ea200000e0000 */
[----:B-1----:R-:W-:Y:S04]  /*23b50*/  FMNMX.FTZ R2, R3, R2, !PT ;  /* 0x0000000203027209 */ /* 0x002fe80007810000 */
[----:B------:R-:W-:Y:S01]  /*23b60*/  FSETP.NEU.FTZ.AND P0, PT, R2, -INF , PT ;  /* 0xff8000000200780b */ /* 0x000fe20003f1d000 */
[----:B---3--:R-:W-:Y:S01]  /*23b70*/  FMUL.FTZ R165, R134, R2 ;  /* 0x0000000286a57220 */ /* 0x008fe20000410000 */
[----:B--2---:R-:W-:Y:S01]  /*23b80*/  FMNMX.FTZ R3, R136, R135, !PT ;  /* 0x0000008788037209 */ /* 0x004fe20007810000 */
[----:B------:R-:W-:Y:S01]  /*23b90*/  FADD.FTZ R133, -R2, R133 ;  /* 0x0000008502857221 */ /* 0x000fe20000010100 */
[----:B------:R-:W1:Y:S02]  /*23ba0*/  LDSM.16.MT88.4 R136, [R220+0xc000] ;  /* 0x00c00000dc88783b */ /* 0x000e640000004200 */
[----:B------:R-:W-:Y:S01]  /*23bb0*/  FSEL R165, R165, RZ, P0 ;  /* 0x000000ffa5a57208 */ /* 0x000fe20000000000 */
[C---:B------:R-:W-:Y:S01]  /*23bc0*/  FMUL.FTZ R163, R134.reuse, R3 ;  /* 0x0000000386a37220 */ /* 0x040fe20000410000 */
[C---:B------:R-:W-:Y:S01]  /*23bd0*/  FSETP.NEU.FTZ.AND P0, PT, R3.reuse, -INF , PT ;  /* 0xff8000000300780b */ /* 0x040fe20003f1d000 */
[----:B------:R-:W-:Y:S01]  /*23be0*/  FADD.FTZ R135, -R3, R132 ;  /* 0x0000008403877221 */ /* 0x000fe20000010100 */
[----:B------:R-:W-:Y:S01]  /*23bf0*/  FMUL.FTZ R132, R134, R133 ;  /* 0x0000008586847220 */ /* 0x000fe20000410000 */
[-CC-:B------:R-:W-:Y:S01]  /*23c00*/  FFMA.FTZ R157, R10, R134.reuse, -R165.reuse ;  /* 0x000000860a9d7223 */ /* 0x180fe200000108a5 */
[----:B------:R-:W-:Y:S01]  /*23c10*/  FSEL R163, R163, RZ, P0 ;  /* 0x000000ffa3a37208 */ /* 0x000fe20000000000 */
[----:B------:R-:W-:Y:S01]  /*23c20*/  FMUL.FTZ R133, R134, R135 ;  /* 0x0000008786857220 */ /* 0x000fe20000410000 */
[-CC-:B------:R-:W-:Y:S01]  /*23c30*/  FFMA.FTZ R135, R11, R134.reuse, -R165.reuse ;  /* 0x000000860b877223 */ /* 0x180fe200000108a5 */
[-CC-:B------:R-:W-:Y:S01]  /*23c40*/  FFMA.FTZ R160, R6, R134.reuse, -R165.reuse ;  /* 0x0000008606a07223 */ /* 0x180fe200000108a5 */
[-C--:B------:R-:W-:Y:S01]  /*23c50*/  FFMA.FTZ R158, R7, R134.reuse, -R165 ;  /* 0x00000086079e7223 */ /* 0x080fe200000108a5 */
[-CC-:B------:R-:W-:Y:S01]  /*23c60*/  FFMA.FTZ R156, R8, R134.reuse, -R163.reuse ;  /* 0x00000086089c7223 */ /* 0x180fe200000108a3 */
[-CC-:B------:R-:W-:Y:S01]  /*23c70*/  FFMA.FTZ R155, R9, R134.reuse, -R163.reuse ;  /* 0x00000086099b7223 */ /* 0x180fe200000108a3 */
[-CC-:B------:R-:W-:Y:S01]  /*23c80*/  FFMA.FTZ R161, R4, R134.reuse, -R163.reuse ;  /* 0x0000008604a17223 */ /* 0x180fe200000108a3 */
[-C--:B------:R-:W-:Y:S01]  /*23c90*/  FFMA.FTZ R159, R5, R134.reuse, -R163 ;  /* 0x00000086059f7223 */ /* 0x080fe200000108a3 */
[----:B------:R-:W2:Y:S01]  /*23ca0*/  MUFU.EX2 R132, R132 ;  /* 0x0000008400847308 */ /* 0x000ea20000000800 */
[-CC-:B------:R-:W-:Y:S01]  /*23cb0*/  FFMA.FTZ R174, R38, R134.reuse, -R165.reuse ;  /* 0x0000008626ae7223 */ /* 0x180fe200000108a5 */
[-CC-:B------:R-:W-:Y:S01]  /*23cc0*/  FFMA.FTZ R172, R39, R134.reuse, -R165.reuse ;  /* 0x0000008627ac7223 */ /* 0x180fe200000108a5 */
[-CC-:B------:R-:W-:Y:S01]  /*23cd0*/  FFMA.FTZ R173, R42, R134.reuse, -R165.reuse ;  /* 0x000000862aad7223 */ /* 0x180fe200000108a5 */
[-C--:B------:R-:W-:Y:S01]  /*23ce0*/  FFMA.FTZ R175, R43, R134.reuse, -R165 ;  /* 0x000000862baf7223 */ /* 0x080fe200000108a5 */
[-CC-:B------:R-:W-:Y:S01]  /*23cf0*/  FFMA.FTZ R176, R36, R134.reuse, -R163.reuse ;  /* 0x0000008624b07223 */ /* 0x180fe200000108a3 */
[-CC-:B------:R-:W-:Y:S01]  /*23d00*/  FFMA.FTZ R177, R37, R134.reuse, -R163.reuse ;  /* 0x0000008625b17223 */ /* 0x180fe200000108a3 */
[-CC-:B------:R-:W-:Y:S03]  /*23d10*/  FFMA.FTZ R178, R40, R134.reuse, -R163.reuse ;  /* 0x0000008628b27223 */ /* 0x180fe600000108a3 */
[----:B------:R-:W3:Y:S01]  /*23d20*/  MUFU.EX2 R133, R133 ;  /* 0x0000008500857308 */ /* 0x000ee20000000800 */
[----:B------:R-:W-:Y:S01]  /*23d30*/  LDSM.16.MT88.4 R36, [R218+0xe000] ;  /* 0x00e00000da24783b */ /* 0x000fe20000004200 */
[-C--:B------:R-:W-:Y:S01]  /*23d40*/  FFMA.FTZ R179, R41, R134.reuse, -R163 ;  /* 0x0000008629b37223 */ /* 0x080fe200000108a3 */
[-CC-:B------:R-:W-:Y:S01]  /*23d50*/  FFMA.FTZ R180, R46, R134.reuse, -R165.reuse ;  /* 0x000000862eb47223 */ /* 0x180fe200000108a5 */
[-CC-:B------:R-:W-:Y:S01]  /*23d60*/  FFMA.FTZ R181, R47, R134.reuse, -R165.reuse ;  /* 0x000000862fb57223 */ /* 0x180fe200000108a5 */
[-CC-:B------:R-:W-:Y:S01]  /*23d70*/  FFMA.FTZ R182, R50, R134.reuse, -R165.reuse ;  /* 0x0000008632b67223 */ /* 0x180fe200000108a5 */
[-C--:B------:R-:W-:Y:S01]  /*23d80*/  FFMA.FTZ R183, R51, R134.reuse, -R165 ;  /* 0x0000008633b77223 */ /* 0x080fe200000108a5 */
[--C-:B------:R-:W-:Y:S03]  /*23d90*/  FFMA.FTZ R184, R44, R134, -R163.reuse ;  /* 0x000000862cb87223 */ /* 0x100fe600000108a3 */
        /* <DEDUP_REMOVED lines=27> */
[----:B------:R-:W-:Y:S01]  /*23f50*/  FMUL.FTZ R83, R132, R83 ;  /* 0x0000005384537220 */ /* 0x000fe20000410000 */
[C---:B------:R-:W-:Y:S01]  /*23f60*/  FMUL.FTZ R80, R133.reuse, R80 ;  /* 0x0000005085507220 */ /* 0x040fe20000410000 */
[----:B------:R-:W-:Y:S01]  /*23f70*/  FMUL.FTZ R81, R133, R81 ;  /* 0x0000005185517220 */ /* 0x000fe20000410000 */
[----:B------:R-:W-:Y:S01]  /*23f80*/  LDSM.16.MT88.4 R40, [R218+0x12000] ;  /* 0x01200000da28783b */ /* 0x000fe20000004200 */
[-CC-:B------:R-:W-:Y:S03]  /*23f90*/  FFMA.FTZ R185, R45, R134.reuse, -R163.reuse ;  /* 0x000000862db97223 */ /* 0x180fe600000108a3 */
[----:B------:R-:W-:Y:S01]  /*23fa0*/  MUFU.EX2 R161, R161 ;  /* 0x000000a100a17308 */ /* 0x000fe20000000800 */
[-CC-:B------:R-:W-:Y:S01]  /*23fb0*/  FFMA.FTZ R186, R48, R134.reuse, -R163.reuse ;  /* 0x0000008630ba7223 */ /* 0x180fe200000108a3 */
[----:B------:R-:W-:Y:S01]  /*23fc0*/  FFMA.FTZ R187, R49, R134, -R163 ;  /* 0x0000008631bb7223 */ /* 0x000fe200000108a3 */
[C---:B------:R-:W-:Y:S01]  /*23fd0*/  FMUL.FTZ R86, R132.reuse, R86 ;  /* 0x0000005684567220 */ /* 0x040fe20000410000 */
[C---:B------:R-:W-:Y:S01]  /*23fe0*/  FMUL.FTZ R87, R132.reuse, R87 ;  /* 0x0000005784577220 */ /* 0x040fe20000410000 */
[C---:B------:R-:W-:Y:S01]  /*23ff0*/  FMUL.FTZ R84, R133.reuse, R84 ;  /* 0x0000005485547220 */ /* 0x040fe20000410000 */
[----:B------:R-:W-:Y:S01]  /*24000*/  LDSM.16.MT88.4 R44, [R217+0xe800] ;  /* 0x00e80000d92c783b */ /* 0x000fe20000004200 */
[----:B------:R-:W-:Y:S03]  /*24010*/  FMUL.FTZ R85, R133, R85 ;  /* 0x0000005585557220 */ /* 0x000fe60000410000 */
[----:B------:R-:W2:Y:S01]  /*24020*/  MUFU.EX2 R159, R159 ;  /* 0x0000009f009f7308 */ /* 0x000ea20000000800 */
[----:B----4-:R-:W-:Y:S01]  /*24030*/  F2FP.BF16.F32.PACK_AB R131, R135, R157 ;  /* 0x0000009d8783723e */ /* 0x010fe200000010ff */
[C---:B------:R-:W-:Y:S01]  /*24040*/  FMUL.FTZ R90, R132.reuse, R90 ;  /* 0x0000005a845a7220 */ /* 0x040fe20000410000 */
[C---:B------:R-:W-:Y:S01]  /*24050*/  FMUL.FTZ R91, R132.reuse, R91 ;  /* 0x0000005b845b7220 */ /* 0x040fe20000410000 */
[C---:B------:R-:W-:Y:S01]  /*24060*/  FMUL.FTZ R88, R133.reuse, R88 ;  /* 0x0000005885587220 */ /* 0x040fe20000410000 */
[C---:B------:R-:W-:Y:S01]  /*24070*/  FMUL.FTZ R89, R133.reuse, R89 ;  /* 0x0000005985597220 */ /* 0x040fe20000410000 */
[----:B------:R-:W-:Y:S01]  /*24080*/  LDSM.16.MT88.4 R48, [R217+0xf000] ;  /* 0x00f00000d930783b */ /* 0x000fe20000004200 */
        /* <DEDUP_REMOVED lines=8> */
[----:B------:R-:W-:Y:S03]  /*24110*/  FMUL.FTZ R97, R133, R97 ;  /* 0x0000006185617220 */ /* 0x000fe60000410000 */
[----:B------:R-:W4:Y:S01]  /*24120*/  MUFU.EX2 R155, R155 ;  /* 0x0000009b009b7308 */ /* 0x000f220000000800 */
[----:B--2---:R-:W-:Y:S01]  /*24130*/  F2FP.BF16.F32.PACK_AB R128, R159, R161 ;  /* 0x000000a19f80723e */ /* 0x004fe200000010ff */
[--C-:B------:R-:W-:Y:S01]  /*24140*/  FFMA.FTZ R166, R14, R134, -R165.reuse ;  /* 0x000000860ea67223 */ /* 0x100fe200000108a5 */
[C---:B------:R-:W-:Y:S01]  /*24150*/  FMUL.FTZ R14, R132.reuse, R122 ;  /* 0x0000007a840e7220 */ /* 0x040fe20000410000 */
[----:B------:R-:W-:Y:S01]  /*24160*/  FFMA.FTZ R162, R15, R134, -R165 ;  /* 0x000000860fa27223 */ /* 0x000fe200000108a5 */
[C---:B------:R-:W-:Y:S01]  /*24170*/  FMUL.FTZ R15, R132.reuse, R123 ;  /* 0x0000007b840f7220 */ /* 0x040fe20000410000 */
[C---:B------:R-:W-:Y:S01]  /*24180*/  FMUL.FTZ R102, R132.reuse, R102 ;  /* 0x0000006684667220 */ /* 0x040fe20000410000 */
[----:B------:R-:W-:Y:S01]  /*24190*/  FMUL.FTZ R103, R132, R103 ;  /* 0x0000006784677220 */ /* 0x000fe20000410000 */
[C---:B------:R-:W-:Y:S01]  /*241a0*/  FMUL.FTZ R100, R133.reuse, R100 ;  /* 0x0000006485647220 */ /* 0x040fe20000410000 */
[C---:B------:R-:W-:Y:S01]  /*241b0*/  FMUL.FTZ R101, R133.reuse, R101 ;  /* 0x0000006585657220 */ /* 0x040fe20000410000 */
[--C-:B------:R-:W-:Y:S01]  /*241c0*/  FFMA.FTZ R168, R12, R134, -R163.reuse ;  /* 0x000000860ca87223 */ /* 0x100fe200000108a3 */
[----:B------:R-:W-:Y:S01]  /*241d0*/  FMUL.FTZ R12, R133, R120 ;  /* 0x00000078850c7220 */ /* 0x000fe20000410000 */
[----:B------:R-:W-:Y:S01]  /*241e0*/  FFMA.FTZ R169, R13, R134, -R163 ;  /* 0x000000860da97223 */ /* 0x000fe200000108a3 */
[----:B------:R-:W-:Y:S01]  /*241f0*/  FMUL.FTZ R13, R133, R121 ;  /* 0x00000079850d7220 */ /* 0x000fe20000410000 */
[C---:B------:R-:W-:Y:S01]  /*24200*/  FMUL.FTZ R106, R132.reuse, R106 ;  /* 0x0000006a846a7220 */ /* 0x040fe20000410000 */
[----:B------:R-:W-:Y:S01]  /*24210*/  LDSM.16.MT88.4 R120, [R220+0xc800] ;  /* 0x00c80000dc78783b */ /* 0x000fe20000004200 */
[C---:B------:R-:W-:Y:S01]  /*24220*/  FMUL.FTZ R107, R132.reuse, R107 ;  /* 0x0000006b846b7220 */ /* 0x040fe20000410000 */
[----:B----4-:R-:W-:Y:S01]  /*24230*/  F2FP.BF16.F32.PACK_AB R130, R155, R156 ;  /* 0x0000009c9b82723e */ /* 0x010fe200000010ff */
[C---:B------:R-:W-:Y:S01]  /*24240*/  FMUL.FTZ R104, R133.reuse, R104 ;  /* 0x0000006885687220 */ /* 0x040fe20000410000 */
[C---:B------:R-:W-:Y:S01]  /*24250*/  FMUL.FTZ R105, R133.reuse, R105 ;  /* 0x0000006985697220 */ /* 0x040fe20000410000 */
[C---:B------:R-:W-:Y:S01]  /*24260*/  FMUL.FTZ R110, R132.reuse, R110 ;  /* 0x0000006e846e7220 */ /* 0x040fe20000410000 */
[C---:B------:R-:W-:Y:S01]  /*24270*/  FMUL.FTZ R111, R132.reuse, R111 ;  /* 0x0000006f846f7220 */ /* 0x040fe20000410000 */
[C---:B------:R-:W-:Y:S01]  /*24280*/  FMUL.FTZ R108, R133.reuse, R108 ;  /* 0x0000006c856c7220 */ /* 0x040fe20000410000 */
[C---:B------:R-:W-:Y:S01]  /*24290*/  FMUL.FTZ R109, R133.reuse, R109 ;  /* 0x0000006d856d7220 */ /* 0x040fe20000410000 */
[C---:B-1----:R-:W-:Y:S01]  /*242a0*/  HMMA.16816.F32.BF16 R4, R128.reuse, R136, R4 ;  /* 0x000000888004723c */ /* 0x042fe20000041804 */
[----:B------:R-:W-:Y:S04]  /*242b0*/  MUFU.EX2 R166, R166 ;  /* 0x000000a600a67308 */ /* 0x000fe80000000800 */
[----:B------:R-:W-:Y:S01]  /*242c0*/  FMUL.FTZ R114, R132, R114 ;  /* 0x0000007284727220 */ /* 0x000fe20000410000 */
[C---:B------:R-:W-:Y:S01]  /*242d0*/  HMMA.16816.F32.BF16 R8, R128.reuse, R138, R8 ;  /* 0x0000008a8008723c */ /* 0x040fe20000041808 */
[----:B------:R-:W1:Y:S04]  /*242e0*/  LDSM.16.MT88.4 R136, [R220+0x10000] ;  /* 0x01000000dc88783b */ /* 0x000e680000004200 */
[----:B------:R-:W-:Y:S01]  /*242f0*/  MUFU.EX2 R162, R162 ;  /* 0x000000a200a27308 */ /* 0x000fe20000000800 */
[----:B------:R-:W-:Y:S01]  /*24300*/  ISETP.GT.AND P0, PT, R242, 0x1, PT ;  /* 0x00000001f200780c */ /* 0x000fe20003f04270 */
[----:B------:R-:W-:Y:S01]  /*24310*/  FMUL.FTZ R115, R132, R115 ;  /* 0x0000007384737220 */ /* 0x000fe20000410000 */
[C---:B------:R-:W-:Y:S07]  /*24320*/  HMMA.16816.F32.BF16 R68, R128.reuse, R140, R68 ;  /* 0x0000008c8044723c */ /* 0x040fee0000041844 */
[----:B------:R-:W-:Y:S01]  /*24330*/  MUFU.EX2 R168, R168 ;  /* 0x000000a800a87308 */ /* 0x000fe20000000800 */
[C---:B------:R-:W-:Y:S01]  /*24340*/  HMMA.16816.F32.BF16 R72, R128.reuse, R142, R72 ;  /* 0x0000008e8048723c */ /* 0x040fe20000041848 */
[----:B------:R-:W2:Y:S02]  /*24350*/  LDSM.16.MT88.4 R140, [R218+0x10000] ;  /* 0x01000000da8c783b */ /* 0x000ea40000004200 */
[C---:B------:R-:W-:Y:S03]  /*24360*/  FMUL.FTZ R112, R133.reuse, R112 ;  /* 0x0000007085707220 */ /* 0x040fe60000410000 */
[C---:B------:R-:W-:Y:S03]  /*24370*/  HMMA.16816.F32.BF16 R76, R128.reuse, R144, R76 ;  /* 0x00000090804c723c */ /* 0x040fe6000004184c */
[----:B------:R-:W4:Y:S02]  /*24380*/  MUFU.EX2 R169, R169 ;  /* 0x000000a900a97308 */ /* 0x000f240000000800 */
[----:B------:R-:W-:Y:S01]  /*24390*/  FMUL.FTZ R113, R133, R113 ;  /* 0x0000007185717220 */ /* 0x000fe20000410000 */
[C---:B------:R-:W-:Y:S01]  /*243a0*/  HMMA.16816.F32.BF16 R80, R128.reuse, R146, R80 ;  /* 0x000000928050723c */ /* 0x040fe20000041850 */
[----:B------:R-:W-:Y:S06]  /*243b0*/  LDSM.16.MT88.4 R144, [R217+0xc800] ;  /* 0x00c80000d990783b */ /* 0x000fec0000004200 */
[----:B------:R-:W-:Y:S01]  /*243c0*/  MUFU.EX2 R174, R174 ;  /* 0x000000ae00ae7308 */ /* 0x000fe20000000800 */
[--C-:B------:R-:W-:Y:S01]  /*243d0*/  FFMA.FTZ R164, R18, R134, -R165.reuse ;  /* 0x0000008612a47223 */ /* 0x100fe200000108a5 */
[C---:B---3--:R-:W-:Y:S08]  /*243e0*/  HMMA.16816.F32.BF16 R84, R128.reuse, R124, R84 ;  /* 0x0000007c8054723c */ /* 0x048ff00000041854 */
[----:B------:R-:W-:Y:S01]  /*243f0*/  MUFU.EX2 R164, R164 ;  /* 0x000000a400a47308 */ /* 0x000fe20000000800 */
[C---:B------:R-:W-:Y:S01]  /*24400*/  HMMA.16816.F32.BF16 R88, R128.reuse, R126, R88 ;  /* 0x0000007e8058723c */ /* 0x040fe20000041858 */
[----:B------:R-:W3:Y:S02]  /*24410*/  LDSM.16.MT88.4 R124, [R217+0x10000] ;  /* 0x01000000d97c783b */ /* 0x000ee40000004200 */
[C---:B------:R-:W-:Y:S03]  /*24420*/  FMUL.FTZ R18, R132.reuse, R118 ;  /* 0x0000007684127220 */ /* 0x040fe60000410000 */
[C---:B-1----:R-:W-:Y:S03]  /*24430*/  HMMA.16816.F32.BF16 R92, R128.reuse, R136, R92 ;  /* 0x00000088805c723c */ /* 0x042fe6000004185c */
[----:B------:R-:W-:Y:S02]  /*24440*/  MUFU.EX2 R172, R172 ;  /* 0x000000ac00ac7308 */ /* 0x000fe40000000800 */
[-C--:B------:R-:W-:Y:S01]  /*24450*/  FFMA.FTZ R167, R19, R134.reuse, -R165 ;  /* 0x0000008613a77223 */ /* 0x080fe200000108a5 */
[C---:B------:R-:W-:Y:S01]  /*24460*/  HMMA.16816.F32.BF16 R96, R128.reuse, R138, R96 ;  /* 0x0000008a8060723c */ /* 0x040fe20000041860 */
[----:B------:R-:W1:Y:S06]  /*24470*/  LDSM.16.MT88.4 R136, [R216+0x10000] ;  /* 0x01000000d888783b */ /* 0x000e6c0000004200 */
[----:B------:R-:W-:Y:S01]  /*24480*/  MUFU.EX2 R173, R173 ;  /* 0x000000ad00ad7308 */ /* 0x000fe20000000800 */
[----:B------:R-:W-:Y:S01]  /*24490*/  FMUL.FTZ R19, R132, R119 ;  /* 0x0000007784137220 */ /* 0x000fe20000410000 */
[C---:B--2---:R-:W-:Y:S08]  /*244a0*/  HMMA.16816.F32.BF16 R100, R128.reuse, R140, R100 ;  /* 0x0000008c8064723c */ /* 0x044ff00000041864 */
[----:B------:R-:W2:Y:S01]  /*244b0*/  MUFU.EX2 R167, R167 ;  /* 0x000000a700a77308 */ /* 0x000ea20000000800 */
[C---:B------:R-:W-:Y:S01]  /*244c0*/  HMMA.16816.F32.BF16 R104, R128.reuse, R142, R104 ;  /* 0x0000008e8068723c */ /* 0x040fe20000041868 */
[----:B------:R-:W5:Y:S02]  /*244d0*/  LDSM.16.MT88.4 R140, [R218+0xc800] ;  /* 0x00c80000da8c783b */ /* 0x000f640000004200 */
[-CC-:B------:R-:W-:Y:S01]  /*244e0*/  FFMA.FTZ R170, R16, R134.reuse, -R163.reuse ;  /* 0x0000008610aa7223 */ /* 0x180fe200000108a3 */
[----:B------:R-:W-:Y:S01]  /*244f0*/  FFMA.FTZ R171, R17, R134, -R163 ;  /* 0x0000008611ab7223 */ /* 0x000fe200000108a3 */
[----:B------:R-:W-:Y:S01]  /*24500*/  FMUL.FTZ R16, R133, R116 ;  /* 0x0000007485107220 */ /* 0x000fe20000410000 */
[----:B----4-:R-:W-:Y:S03]  /*24510*/  F2FP.BF16.F32.PACK_AB R116, R169, R168 ;  /* 0x000000a8a974723e */ /* 0x010fe600000010ff */
[----:B------:R-:W-:Y:S02]  /*24520*/  MUFU.EX2 R175, R175 ;  /* 0x000000af00af7308 */ /* 0x000fe40000000800 */
[----:B------:R-:W-:Y:S01]  /*24530*/  FMUL.FTZ R17, R133, R117 ;  /* 0x0000007585117220 */ /* 0x000fe20000410000 */
[----:B------:R-:W-:Y:S01]  /*24540*/  F2FP.BF16.F32.PACK_AB R117, R162, R166 ;  /* 0x000000a6a275723e */ /* 0x000fe200000010ff */
[-CC-:B------:R-:W-:Y:S01]  /*24550*/  FFMA.FTZ R54, R54, R134.reuse, -R165.reuse ;  /* 0x0000008636367223 */ /* 0x180fe200000108a5 */
[-CC-:B------:R-:W-:Y:S01]  /*24560*/  FFMA.FTZ R55, R55, R134.reuse, -R165.reuse ;  /* 0x0000008637377223 */ /* 0x180fe200000108a5 */
[--C-:B------:R-:W-:Y:S01]  /*24570*/  FFMA.FTZ R58, R58, R134, -R165.reuse ;  /* 0x000000863a3a7223 */ /* 0x100fe200000108a5 */
[----:B--2---:R-:W-:Y:S01]  /*24580*/  F2FP.BF16.F32.PACK_AB R119, R167, R164 ;  /* 0x000000a4a777723e */ /* 0x004fe200000010ff */
[C---:B---3--:R-:W-:Y:S02]  /*24590*/  HMMA.16816.F32.BF16 R12, R128.reuse, R124, R12 ;  /* 0x0000007c800c723c */ /* 0x048fe4000004180c */
[----:B------:R-:W-:Y:S01]  /*245a0*/  MUFU.EX2 R170, R170 ;  /* 0x000000aa00aa7308 */ /* 0x000fe20000000800 */
[-C--:B------:R-:W-:Y:S01]  /*245b0*/  FFMA.FTZ R59, R59, R134.reuse, -R165 ;  /* 0x000000863b3b7223 */ /* 0x080fe200000108a5 */
[-CC-:B------:R-:W-:Y:S01]  /*245c0*/  FFMA.FTZ R52, R52, R134.reuse, -R163.reuse ;  /* 0x0000008634347223 */ /* 0x180fe200000108a3 */
[-CC-:B------:R-:W-:Y:S01]  /*245d0*/  FFMA.FTZ R53, R53, R134.reuse, -R163.reuse ;  /* 0x0000008635357223 */ /* 0x180fe200000108a3 */
[C---:B------:R-:W-:Y:S01]  /*245e0*/  HMMA.16816.F32.BF16 R108, R128.reuse, R126, R108 ;  /* 0x0000007e806c723c */ /* 0x040fe2000004186c */
[----:B------:R-:W2:Y:S05]  /*245f0*/  LDSM.16.MT88.4 R124, [R216+0xc800] ;  /* 0x00c80000d87c783b */ /* 0x000eaa0000004200 */
[----:B------:R-:W3:Y:S01]  /*24600*/  MUFU.EX2 R171, R171 ;  /* 0x000000ab00ab7308 */ /* 0x000ee20000000800 */
[-CC-:B------:R-:W-:Y:S01]  /*24610*/  FFMA.FTZ R56, R56, R134.reuse, -R163.reuse ;  /* 0x0000008638387223 */ /* 0x180fe200000108a3 */
[C---:B-1----:R-:W-:Y:S08]  /*24620*/  HMMA.16816.F32.BF16 R16, R128.reuse, R136, R16 ;  /* 0x000000888010723c */ /* 0x042ff00000041810 */
[----:B------:R-:W-:Y:S01]  /*24630*/  MUFU.EX2 R176, R176 ;  /* 0x000000b000b07308 */ /* 0x000fe20000000800 */
[----:B------:R-:W-:Y:S01]  /*24640*/  HMMA.16816.F32.BF16 R112, R128, R138, R112 ;  /* 0x0000008a8070723c */ /* 0x000fe20000041870 */
[----:B------:R-:W-:Y:S02]  /*24650*/  LDSM.16.MT88.4 R128, [R217+0x10800] ;  /* 0x01080000d980783b */ /* 0x000fe40000004200 */
[----:B------:R-:W-:Y:S01]  /*24660*/  FFMA.FTZ R57, R57, R134, -R163 ;  /* 0x0000008639397223 */ /* 0x000fe200000108a3 */
[----:B------:R-:W-:Y:S05]  /*24670*/  FFMA.FTZ R160, R132, R244, R160 ;  /* 0x000000f484a07223 */ /* 0x000fea00000100a0 */
[----:B------:R-:W-:Y:S02]  /*24680*/  MUFU.EX2 R177, R177 ;  /* 0x000000b100b17308 */ /* 0x000fe40000000800 */
[----:B---3--:R-:W-:Y:S01]  /*24690*/  F2FP.BF16.F32.PACK_AB R118, R171, R170 ;  /* 0x000000aaab76723e */ /* 0x008fe200000010ff */
[----:B------:R-:W-:Y:S01]  /*246a0*/  LDSM.16.MT88.4 R136, [R220+0xd000] ;  /* 0x00d00000dc88783b */ /* 0x000fe20000004200 */
[----:B------:R-:W-:Y:S01]  /*246b0*/  MOV R242, R154 ;  /* 0x0000009a00f27202 */ /* 0x000fe20000000f00 */
[----:B------:R-:W-:Y:S01]  /*246c0*/  FFMA.FTZ R161, R133, R245, R161 ;  /* 0x000000f585a17223 */ /* 0x000fe200000100a1 */
[----:B------:R-:W-:Y:S01]  /*246d0*/  FADD.FTZ R160, R158, R160 ;  /* 0x000000a09ea07221 */ /* 0x000fe20000010000 */
[----:B------:R-:W-:Y:S02]  /*246e0*/  MOV R133, R2 ;  /* 0x0000000200857202 */ /* 0x000fe40000000f00 */
[C---:B------:R-:W-:Y:S01]  /*246f0*/  HMMA.16816.F32.BF16 R4, R116.reuse, R120, R4 ;  /* 0x000000787404723c */ /* 0x040fe20000041804 */
[----:B------:R-:W-:Y:S04]  /*24700*/  MUFU.EX2 R178, R178 ;  /* 0x000000b200b27308 */ /* 0x000fe80000000800 */
[----:B------:R-:W-:Y:S01]  /*24710*/  FADD.FTZ R161, R159, R161 ;  /* 0x000000a19fa17221 */ /* 0x000fe20000010000 */
[C---:B------:R-:W-:Y:S01]  /*24720*/  HMMA.16816.F32.BF16 R8, R116.reuse, R122, R8 ;  /* 0x0000007a7408723c */ /* 0x040fe20000041808 */
[----:B------:R-:W1:Y:S04]  /*24730*/  LDSM.16.MT88.4 R120, [R218+0x10800] ;  /* 0x01080000da78783b */ /* 0x000e680000004200 */
[----:B------:R-:W-:Y:S01]  /*24740*/  MUFU.EX2 R179, R179 ;  /* 0x000000b300b37308 */ /* 0x000fe20000000800 */
[----:B------:R-:W-:Y:S01]  /*24750*/  FADD.FTZ R157, R157, R160 ;  /* 0x000000a09d9d7221 */ /* 0x000fe20000010000 */
[C---:B-----5:R-:W-:Y:S08]  /*24760*/  HMMA.16816.F32.BF16 R68, R116.reuse, R140, R68 ;  /* 0x0000008c7444723c */ /* 0x060ff00000041844 */
[----:B------:R-:W-:Y:S01]  /*24770*/  MUFU.EX2 R180, R180 ;  /* 0x000000b400b47308 */ /* 0x000fe20000000800 */
[C---:B------:R-:W-:Y:S01]  /*24780*/  HMMA.16816.F32.BF16 R72, R116.reuse, R142, R72 ;  /* 0x0000008e7448723c */ /* 0x040fe20000041848 */
[----:B------:R-:W-:Y:S02]  /*24790*/  LDSM.16.MT88.4 R140, [R218+0xd000] ;  /* 0x00d00000da8c783b */ /* 0x000fe40000004200 */
[----:B------:R-:W-:Y:S03]  /*247a0*/  FADD.FTZ R161, R156, R161 ;  /* 0x000000a19ca17221 */ /* 0x000fe60000010000 */
[C---:B------:R-:W-:Y:S03]  /*247b0*/  HMMA.16816.F32.BF16 R76, R116.reuse, R144, R76 ;  /* 0x00000090744c723c */ /* 0x040fe6000004184c */
[----:B------:R-:W-:Y:S02]  /*247c0*/  MUFU.EX2 R181, R181 ;  /* 0x000000b500b57308 */ /* 0x000fe40000000800 */
[----:B------:R-:W-:Y:S01]  /*247d0*/  FADD.FTZ R157, R135, R157 ;  /* 0x0000009d879d7221 */ /* 0x000fe20000010000 */
[C---:B------:R-:W-:Y:S07]  /*247e0*/  HMMA.16816.F32.BF16 R80, R116.reuse, R146, R80 ;  /* 0x000000927450723c */ /* 0x040fee0000041850 */
[----:B------:R-:W-:Y:S01]  /*247f0*/  MUFU.EX2 R182, R182 ;  /* 0x000000b600b67308 */ /* 0x000fe20000000800 */
[-CC-:B------:R-:W-:Y:S01]  /*24800*/  FFMA.FTZ R144, R22, R134.reuse, -R165.reuse ;  /* 0x0000008616907223 */ /* 0x180fe200000108a5 */
[C---:B--2---:R-:W-:Y:S03]  /*24810*/  HMMA.16816.F32.BF16 R84, R116.reuse, R124, R84 ;  /* 0x0000007c7454723c */ /* 0x044fe60000041854 */
[-CC-:B------:R-:W-:Y:S03]  /*24820*/  FFMA.FTZ R147, R26, R134.reuse, -R165.reuse ;  /* 0x000000861a937223 */ /* 0x180fe600000108a5 */
[C---:B------:R-:W-:Y:S01]  /*24830*/  HMMA.16816.F32.BF16 R88, R116.reuse, R126, R88 ;  /* 0x0000007e7458723c */ /* 0x040fe20000041858 */
[----:B------:R-:W2:Y:S01]  /*24840*/  LDSM.16.MT88.4 R124, [R216+0x10800] ;  /* 0x01080000d87c783b */ /* 0x000ea20000004200 */
[----:B------:R-:W-:Y:S03]  /*24850*/  MUFU.EX2 R144, R144 ;  /* 0x0000009000907308 */ /* 0x000fe60000000800 */
[-CC-:B------:R-:W-:Y:S01]  /*24860*/  FFMA.FTZ R146, R27, R134.reuse, -R165.reuse ;  /* 0x000000861b927223 */ /* 0x180fe200000108a5 */
[C---:B------:R-:W-:Y:S06]  /*24870*/  HMMA.16816.F32.BF16 R92, R116.reuse, R148, R92 ;  /* 0x00000094745c723c */ /* 0x040fec000004185c */
        /* <DEDUP_REMOVED lines=8> */
[----:B------:R-:W3:Y:S05]  /*24900*/  LDSM.16.MT88.4 R120, [R217+0xd000] ;  /* 0x00d00000d978783b */ /* 0x000eea0000004200 */
[----:B------:R-:W4:Y:S01]  /*24910*/  MUFU.EX2 R146, R146 ;  /* 0x0000009200927308 */ /* 0x000f220000000800 */
[-CC-:B------:R-:W-:Y:S01]  /*24920*/  FFMA.FTZ R151, R25, R134.reuse, -R163.reuse ;  /* 0x0000008619977223 */ /* 0x180fe200000108a3 */
[C---:B------:R-:W-:Y:S01]  /*24930*/  HMMA.16816.F32.BF16 R12, R116.reuse, R128, R12 ;  /* 0x00000080740c723c */ /* 0x040fe2000004180c */
[----:B------:R-:W5:Y:S02]  /*24940*/  LDSM.16.MT88.4 R24, [R216+0xd000] ;  /* 0x00d00000d818783b */ /* 0x000f640000004200 */
[----:B------:R-:W-:Y:S03]  /*24950*/  FFMA.FTZ R149, R21, R134, -R163 ;  /* 0x0000008615957223 */ /* 0x000fe600000108a3 */
        /* <DEDUP_REMOVED lines=10> */
[----:B------:R-:W-:Y:S01]  /*24a00*/  FADD.FTZ R155, R155, R161 ;  /* 0x000000a19b9b7221 */ /* 0x000fe20000010000 */
[----:B------:R-:W-:Y:S01]  /*24a10*/  MOV R132, R3 ;  /* 0x0000000300847202 */ /* 0x000fe20000000f00 */
[----:B------:R-:W4:Y:S01]  /*24a20*/  LDSM.16.MT88.4 R124, [R218+0x11000] ;  /* 0x01100000da7c783b */ /* 0x000f220000004200 */
[----:B------:R-:W-:Y:S01]  /*24a30*/  FADD.FTZ R166, R166, R157 ;  /* 0x0000009da6a67221 */ /* 0x000fe20000010000 */
[----:B------:R-:W-:Y:S02]  /*24a40*/  FADD.FTZ R155, R168, R155 ;  /* 0x0000009ba89b7221 */ /* 0x000fe40000010000 */
[----:B------:R-:W3:Y:S01]  /*24a50*/  MUFU.EX2 R151, R151 ;  /* 0x0000009700977308 */ /* 0x000ee20000000800 */
[----:B--2---:R-:W-:Y:S01]  /*24a60*/  F2FP.BF16.F32.PACK_AB R20, R149, R148 ;  /* 0x000000949514723e */ /* 0x004fe200000010ff */
[----:B------:R-:W-:Y:S01]  /*24a70*/  FADD.FTZ R166, R162, R166 ;  /* 0x000000a6a2a67221 */ /* 0x000fe20000010000 */
[----:B------:R-:W-:Y:S03]  /*24a80*/  FADD.FTZ R169, R169, R155 ;  /* 0x0000009ba9a97221 */ /* 0x000fe60000010000 */
[----:B------:R-:W-:Y:S01]  /*24a90*/  FADD.FTZ R166, R164, R166 ;  /* 0x000000a6a4a67221 */ /* 0x000fe20000010000 */
[----:B------:R-:W-:Y:S03]  /*24aa0*/  FADD.FTZ R169, R170, R169 ;  /* 0x000000a9aaa97221 */ /* 0x000fe60000010000 */
[----:B------:R-:W-:Y:S01]  /*24ab0*/  MUFU.EX2 R183, R183 ;  /* 0x000000b700b77308 */ /* 0x000fe20000000800 */
[----:B------:R-:W-:Y:S01]  /*24ac0*/  FADD.FTZ R167, R167, R166 ;  /* 0x000000a6a7a77221 */ /* 0x000fe20000010000 */
[----:B------:R-:W-:Y:S03]  /*24ad0*/  FADD.FTZ R169, R171, R169 ;  /* 0x000000a9aba97221 */ /* 0x000fe60000010000 */
[----:B------:R-:W-:Y:S01]  /*24ae0*/  FADD.FTZ R167, R144, R167 ;  /* 0x000000a790a77221 */ /* 0x000fe20000010000 */
[----:B------:R-:W-:Y:S04]  /*24af0*/  FADD.FTZ R148, R148, R169 ;  /* 0x000000a994947221 */ /* 0x000fe80000010000 */
[----:B------:R-:W-:Y:S01]  /*24b00*/  MUFU.EX2 R184, R184 ;  /* 0x000000b800b87308 */ /* 0x000fe20000000800 */
[----:B---3--:R-:W-:Y:S01]  /*24b10*/  F2FP.BF16.F32.PACK_AB R22, R151, R150 ;  /* 0x000000969716723e */ /* 0x008fe200000010ff */
[----:B------:R-:W-:Y:S01]  /*24b20*/  FADD.FTZ R167, R145, R167 ;  /* 0x000000a791a77221 */ /* 0x000fe20000010000 */
[----:B------:R-:W-:Y:S03]  /*24b30*/  FADD.FTZ R148, R149, R148 ;  /* 0x0000009495947221 */ /* 0x000fe60000010000 */
[----:B------:R-:W-:Y:S01]  /*24b40*/  FADD.FTZ R147, R147, R167 ;  /* 0x000000a793937221 */ /* 0x000fe20000010000 */
[----:B------:R-:W-:Y:S01]  /*24b50*/  FADD.FTZ R148, R150, R148 ;  /* 0x0000009496947221 */ /* 0x000fe20000010000 */
[C---:B------:R-:W-:Y:S02]  /*24b60*/  HMMA.16816.F32.BF16 R4, R20.reuse, R136, R4 ;  /* 0x000000881404723c */ /* 0x040fe40000041804 */
[----:B------:R-:W-:Y:S03]  /*24b70*/  MUFU.EX2 R185, R185 ;  /* 0x000000b900b97308 */ /* 0x000fe60000000800 */
[----:B------:R-:W-:Y:S01]  /*24b80*/  FADD.FTZ R147, R146, R147 ;  /* 0x0000009392937221 */ /* 0x000fe20000010000 */
[C---:B------:R-:W-:Y:S06]  /*24b90*/  HMMA.16816.F32.BF16 R8, R20.reuse, R138, R8 ;  /* 0x0000008a1408723c */ /* 0x040fec0000041808 */
[----:B------:R-:W-:Y:S01]  /*24ba0*/  MUFU.EX2 R186, R186 ;  /* 0x000000ba00ba7308 */ /* 0x000fe20000000800 */
[-CC-:B------:R-:W-:Y:S01]  /*24bb0*/  FFMA.FTZ R136, R30, R134.reuse, -R165.reuse ;  /* 0x000000861e887223 */ /* 0x180fe200000108a5 */
[C---:B------:R-:W-:Y:S03]  /*24bc0*/  HMMA.16816.F32.BF16 R68, R20.reuse, R140, R68 ;  /* 0x0000008c1444723c */ /* 0x040fe60000041844 */
[-C--:B------:R-:W-:Y:S03]  /*24bd0*/  FFMA.FTZ R139, R31, R134.reuse, -R165 ;  /* 0x000000861f8b7223 */ /* 0x080fe600000108a5 */
[C---:B------:R-:W-:Y:S02]  /*24be0*/  HMMA.16816.F32.BF16 R72, R20.reuse, R142, R72 ;  /* 0x0000008e1448723c */ /* 0x040fe40000041848 */
[----:B------:R-:W-:Y:S03]  /*24bf0*/  MUFU.EX2 R136, R136 ;  /* 0x0000008800887308 */ /* 0x000fe60000000800 */
[-CC-:B------:R-:W-:Y:S01]  /*24c00*/  FFMA.FTZ R140, R28, R134.reuse, -R163.reuse ;  /* 0x000000861c8c7223 */ /* 0x180fe200000108a3 */
[C---:B------:R-:W-:Y:S06]  /*24c10*/  HMMA.16816.F32.BF16 R76, R20.reuse, R120, R76 ;  /* 0x00000078144c723c */ /* 0x040fec000004184c */
[----:B------:R-:W2:Y:S01]  /*24c20*/  MUFU.EX2 R139, R139 ;  /* 0x0000008b008b7308 */ /* 0x000ea20000000800 */
[-C--:B------:R-:W-:Y:S01]  /*24c30*/  FFMA.FTZ R141, R29, R134.reuse, -R163 ;  /* 0x000000861d8d7223 */ /* 0x080fe200000108a3 */
[C---:B------:R-:W-:Y:S01]  /*24c40*/  HMMA.16816.F32.BF16 R80, R20.reuse, R122, R80 ;  /* 0x0000007a1450723c */ /* 0x040fe20000041850 */
[----:B------:R-:W3:Y:S02]  /*24c50*/  LDSM.16.MT88.4 R120, [R217+0x11000] ;  /* 0x01100000d978783b */ /* 0x000ee40000004200 */
[-CC-:B------:R-:W-:Y:S03]  /*24c60*/  FFMA.FTZ R137, R34, R134.reuse, -R165.reuse ;  /* 0x0000008622897223 */ /* 0x180fe600000108a5 */
[C---:B-----5:R-:W-:Y:S02]  /*24c70*/  HMMA.16816.F32.BF16 R84, R20.reuse, R24, R84 ;  /* 0x000000181454723c */ /* 0x060fe40000041854 */
[----:B------:R-:W-:Y:S01]  /*24c80*/  MUFU.EX2 R140, R140 ;  /* 0x0000008c008c7308 */ /* 0x000fe20000000800 */
[----:B------:R-:W5:Y:S02]  /*24c90*/  LDSM.16.MT88.4 R28, [R220+0xd800] ;  /* 0x00d80000dc1c783b */ /* 0x000f640000004200 */
[-C--:B------:R-:W-:Y:S01]  /*24ca0*/  FFMA.FTZ R138, R35, R134.reuse, -R165 ;  /* 0x00000086238a7223 */ /* 0x080fe200000108a5 */
[C---:B------:R-:W-:Y:S06]  /*24cb0*/  HMMA.16816.F32.BF16 R88, R20.reuse, R26, R88 ;  /* 0x0000001a1458723c */ /* 0x040fec0000041858 */
[----:B------:R-:W-:Y:S01]  /*24cc0*/  MUFU.EX2 R137, R137 ;  /* 0x0000008900897308 */ /* 0x000fe20000000800 */
[-CC-:B------:R-:W-:Y:S01]  /*24cd0*/  FFMA.FTZ R142, R32, R134.reuse, -R163.reuse ;  /* 0x00000086208e7223 */ /* 0x180fe200000108a3 */
[C---:B-1----:R-:W-:Y:S03]  /*24ce0*/  HMMA.16816.F32.BF16 R92, R20.reuse, R116, R92 ;  /* 0x00000074145c723c */ /* 0x042fe6000004185c */
[----:B------:R-:W-:Y:S03]  /*24cf0*/  FFMA.FTZ R143, R33, R134, -R163 ;  /* 0x00000086218f7223 */ /* 0x000fe600000108a3 */
[C---:B------:R-:W-:Y:S01]  /*24d00*/  HMMA.16816.F32.BF16 R96, R20.reuse, R118, R96 ;  /* 0x000000761460723c */ /* 0x040fe20000041860 */
[----:B------:R-:W1:Y:S01]  /*24d10*/  LDSM.16.MT88.4 R116, [R218+0xd800] ;  /* 0x00d80000da74783b */ /* 0x000e620000004200 */
[----:B------:R-:W5:Y:S03]  /*24d20*/  MUFU.EX2 R138, R138 ;  /* 0x0000008a008a7308 */ /* 0x000f660000000800 */
[----:B--2---:R-:W-:Y:S01]  /*24d30*/  F2FP.BF16.F32.PACK_AB R25, R139, R136 ;  /* 0x000000888b19723e */ /* 0x004fe200000010ff */
[C---:B----4-:R-:W-:Y:S03]  /*24d40*/  HMMA.16816.F32.BF16 R100, R20.reuse, R124, R100 ;  /* 0x0000007c1464723c */ /* 0x050fe60000041864 */
[----:B------:R-:W2:Y:S03]  /*24d50*/  LDSM.16.MT88.4 R32, [R217+0xd800] ;  /* 0x00d80000d920783b */ /* 0x000ea60000004200 */
[----:B------:R-:W4:Y:S01]  /*24d60*/  MUFU.EX2 R141, R141 ;  /* 0x0000008d008d7308 */ /* 0x000f220000000800 */
[----:B------:R-:W-:Y:S01]  /*24d70*/  FADD.FTZ R151, R151, R148 ;  /* 0x0000009497977221 */ /* 0x000fe20000010000 */
[C---:B------:R-:W-:Y:S03]  /*24d80*/  HMMA.16816.F32.BF16 R104, R20.reuse, R126, R104 ;  /* 0x0000007e1468723c */ /* 0x040fe60000041868 */
[----:B------:R-:W-:Y:S03]  /*24d90*/  LDSM.16.MT88.4 R124, [R216+0x11800] ;  /* 0x01180000d87c783b */ /* 0x000fe60000004200 */
[C---:B---3--:R-:W-:Y:S02]  /*24da0*/  HMMA.16816.F32.BF16 R12, R20.reuse, R120, R12 ;  /* 0x00000078140c723c */ /* 0x048fe4000004180c */
[----:B------:R-:W-:Y:S03]  /*24db0*/  MUFU.EX2 R142, R142 ;  /* 0x0000008e008e7308 */ /* 0x000fe60000000800 */
[----:B-----5:R-:W-:Y:S01]  /*24dc0*/  F2FP.BF16.F32.PACK_AB R27, R138, R137 ;  /* 0x000000898a1b723e */ /* 0x020fe200000010ff */
[C---:B------:R-:W-:Y:S01]  /*24dd0*/  HMMA.16816.F32.BF16 R108, R20.reuse, R122, R108 ;  /* 0x0000007a146c723c */ /* 0x040fe2000004186c */
[----:B------:R-:W3:Y:S05]  /*24de0*/  LDSM.16.MT88.4 R120, [R216+0xd800] ;  /* 0x00d80000d878783b */ /* 0x000eea0000004200 */
[----:B------:R-:W5:Y:S01]  /*24df0*/  MUFU.EX2 R143, R143 ;  /* 0x0000008f008f7308 */ /* 0x000f620000000800 */
[----:B----4-:R-:W-:Y:S01]  /*24e00*/  F2FP.BF16.F32.PACK_AB R24, R141, R140 ;  /* 0x0000008c8d18723e */ /* 0x010fe200000010ff */
[C---:B------:R-:W-:Y:S08]  /*24e10*/  HMMA.16816.F32.BF16 R16, R20.reuse, R128, R16 ;  /* 0x000000801410723c */ /* 0x040ff00000041810 */
[----:B------:R-:W4:Y:S01]  /*24e20*/  MUFU.EX2 R187, R187 ;  /* 0x000000bb00bb7308 */ /* 0x000f220000000800 */
[----:B------:R-:W-:Y:S01]  /*24e30*/  HMMA.16816.F32.BF16 R112, R20, R130, R112 ;  /* 0x000000821470723c */ /* 0x000fe20000041870 */
[----:B------:R-:W4:Y:S02]  /*24e40*/  LDSM.16.MT88.4 R20, [R220+0x11800] ;  /* 0x01180000dc14783b */ /* 0x000f240000004200 */
[----:B------:R-:W-:Y:S01]  /*24e50*/  FADD.FTZ R147, R136, R147 ;  /* 0x0000009388937221 */ /* 0x000fe20000010000 */
[----:B------:R-:W-:Y:S05]  /*24e60*/  FADD.FTZ R151, R140, R151 ;  /* 0x000000978c977221 */ /* 0x000fea0000010000 */
[----:B------:R-:W4:Y:S02]  /*24e70*/  MUFU.EX2 R54, R54 ;  /* 0x0000003600367308 */ /* 0x000f240000000800 */
[----:B-----5:R-:W-:Y:S01]  /*24e80*/  F2FP.BF16.F32.PACK_AB R26, R143, R142 ;  /* 0x0000008e8f1a723e */ /* 0x020fe200000010ff */
[----:B------:R-:W-:Y:S01]  /*24e90*/  FADD.FTZ R139, R139, R147 ;  /* 0x000000938b8b7221 */ /* 0x000fe20000010000 */
[----:B------:R-:W-:Y:S05]  /*24ea0*/  FADD.FTZ R151, R141, R151 ;  /* 0x000000978d977221 */ /* 0x000fea0000010000 */
[C---:B------:R-:W-:Y:S01]  /*24eb0*/  HMMA.16816.F32.BF16 R4, R24.reuse, R28, R4 ;  /* 0x0000001c1804723c */ /* 0x040fe20000041804 */
[----:B------:R-:W-:Y:S04]  /*24ec0*/  MUFU.EX2 R55, R55 ;  /* 0x0000003700377308 */ /* 0x000fe80000000800 */
[----:B------:R-:W-:Y:S01]  /*24ed0*/  FADD.FTZ R139, R137, R139 ;  /* 0x0000008b898b7221 */ /* 0x000fe20000010000 */
[C---:B------:R-:W-:Y:S01]  /*24ee0*/  HMMA.16816.F32.BF16 R8, R24.reuse, R30, R8 ;  /* 0x0000001e1808723c */ /* 0x040fe20000041808 */
[----:B------:R-:W5:Y:S04]  /*24ef0*/  LDSM.16.MT88.4 R28, [R218+0x11800] ;  /* 0x01180000da1c783b */ /* 0x000f680000004200 */
[----:B------:R-:W-:Y:S01]  /*24f00*/  MUFU.EX2 R58, R58 ;  /* 0x0000003a003a7308 */ /* 0x000fe20000000800 */
[----:B------:R-:W-:Y:S01]  /*24f10*/  FADD.FTZ R142, R142, R151 ;  /* 0x000000978e8e7221 */ /* 0x000fe20000010000 */
[C---:B-1----:R-:W-:Y:S08]  /*24f20*/  HMMA.16816.F32.BF16 R68, R24.reuse, R116, R68 ;  /* 0x000000741844723c */ /* 0x042ff00000041844 */
[----:B------:R-:W-:Y:S01]  /*24f30*/  MUFU.EX2 R59, R59 ;  /* 0x0000003b003b7308 */ /* 0x000fe20000000800 */
[C---:B------:R-:W-:Y:S01]  /*24f40*/  HMMA.16816.F32.BF16 R72, R24.reuse, R118, R72 ;  /* 0x000000761848723c */ /* 0x040fe20000041848 */
[----:B------:R-:W1:Y:S02]  /*24f50*/  LDSM.16.MT88.4 R116, [R217+0x11800] ;  /* 0x01180000d974783b */ /* 0x000e640000004200 */
[----:B------:R-:W-:Y:S03]  /*24f60*/  FADD.FTZ R139, R138, R139 ;  /* 0x0000008b8a8b7221 */ /* 0x000fe60000010000 */
[C---:B--2---:R-:W-:Y:S03]  /*24f70*/  HMMA.16816.F32.BF16 R76, R24.reuse, R32, R76 ;  /* 0x00000020184c723c */ /* 0x044fe6000004184c */
[----:B------:R-:W2:Y:S02]  /*24f80*/  MUFU.EX2 R52, R52 ;  /* 0x0000003400347308 */ /* 0x000ea40000000800 */
[----:B------:R-:W-:Y:S01]  /*24f90*/  FADD.FTZ R142, R143, R142 ;  /* 0x0000008e8f8e7221 */ /* 0x000fe20000010000 */
[C---:B------:R-:W-:Y:S01]  /*24fa0*/  HMMA.16816.F32.BF16 R80, R24.reuse, R34, R80 ;  /* 0x000000221850723c */ /* 0x040fe20000041850 */
[----:B------:R-:W2:Y:S06]  /*24fb0*/  LDSM.16.MT88.4 R32, [R220+0xe000] ;  /* 0x00e00000dc20783b */ /* 0x000eac0000004200 */
[----:B------:R-:W2:Y:S01]  /*24fc0*/  MUFU.EX2 R53, R53 ;  /* 0x0000003500357308 */ /* 0x000ea20000000800 */
[----:B------:R-:W-:Y:S01]  /*24fd0*/  FADD.FTZ R142, R176, R142 ;  /* 0x0000008eb08e7221 */ /* 0x000fe20000010000 */
[C---:B---3--:R-:W-:Y:S08]  /*24fe0*/  HMMA.16816.F32.BF16 R84, R24.reuse, R120, R84 ;  /* 0x000000781854723c */ /* 0x048ff00000041854 */
[----:B------:R-:W-:Y:S01]  /*24ff0*/  MUFU.EX2 R56, R56 ;  /* 0x0000003800387308 */ /* 0x000fe20000000800 */
[C---:B------:R-:W-:Y:S01]  /*25000*/  HMMA.16816.F32.BF16 R88, R24.reuse, R122, R88 ;  /* 0x0000007a1858723c */ /* 0x040fe20000041858 */
[----:B------:R-:W-:Y:S05]  /*25010*/  LDSM.16.MT88.4 R120, [R216+0x12000] ;  /* 0x01200000d878783b */ /* 0x000fea0000004200 */
[C---:B----4-:R-:W-:Y:S03]  /*25020*/  HMMA.16816.F32.BF16 R92, R24.reuse, R20, R92 ;  /* 0x00000014185c723c */ /* 0x050fe6000004185c */
[----:B------:R-:W3:Y:S03]  /*25030*/  MUFU.EX2 R57, R57 ;  /* 0x0000003900397308 */ /* 0x000ee60000000800 */
        /* <DEDUP_REMOVED lines=10> */
[----:B------:R-:W-:Y:S04]  /*250e0*/  LDSM.16.MT88.4 R116, [R217+0x12000] ;  /* 0x01200000d974783b */ /* 0x000fe80000004200 */
[----:B------:R-:W-:Y:S01]  /*250f0*/  FADD.FTZ R174, R174, R139 ;  /* 0x0000008baeae7221 */ /* 0x000fe20000010000 */
[C---:B------:R-:W-:Y:S05]  /*25100*/  HMMA.16816.F32.BF16 R16, R24.reuse, R124, R16 ;  /* 0x0000007c1810723c */ /* 0x040fea0000041810 */
        /* <DEDUP_REMOVED lines=12> */
[----:B------:R-:W5:Y:S04]  /*251d0*/  LDSM.16.MT88.4 R36, [R220+0xe800] ;  /* 0x00e80000dc24783b */ /* 0x000f680000004200 */
[----:B------:R-:W-:Y:S01]  /*251e0*/  FADD.FTZ R175, R175, R174 ;  /* 0x000000aeafaf7221 */ /* 0x000fe20000010000 */
[C---:B----4-:R-:W-:Y:S05]  /*251f0*/  HMMA.16816.F32.BF16 R76, R20.reuse, R28, R76 ;  /* 0x0000001c144c723c */ /* 0x050fea000004184c */
[----:B------:R-:W-:Y:S01]  /*25200*/  FADD.FTZ R177, R179, R177 ;  /* 0x000000b1b3b17221 */ /* 0x000fe20000010000 */
[C---:B------:R-:W-:Y:S01]  /*25210*/  HMMA.16816.F32.BF16 R80, R20.reuse, R30, R80 ;  /* 0x0000001e1450723c */ /* 0x040fe20000041850 */
[----:B------:R-:W4:Y:S04]  /*25220*/  LDSM.16.MT88.4 R28, [R218+0xe800] ;  /* 0x00e80000da1c783b */ /* 0x000f280000004200 */
[----:B------:R-:W-:Y:S01]  /*25230*/  FADD.FTZ R175, R180, R175 ;  /* 0x000000afb4af7221 */ /* 0x000fe20000010000 */
[C---:B-1----:R-:W-:Y:S05]  /*25240*/  HMMA.16816.F32.BF16 R84, R20.reuse, R24, R84 ;  /* 0x000000181454723c */ /* 0x042fea0000041854 */
[C---:B------:R-:W-:Y:S01]  /*25250*/  FADD.FTZ R175, R181.reuse, R175 ;  /* 0x000000afb5af7221 */ /* 0x040fe20000010000 */
[C---:B------:R-:W-:Y:S05]  /*25260*/  HMMA.16816.F32.BF16 R88, R20.reuse, R26, R88 ;  /* 0x0000001a1458723c */ /* 0x040fea0000041858 */
[----:B------:R-:W-:Y:S02]  /*25270*/  F2FP.BF16.F32.PACK_AB R25, R181, R180 ;  /* 0x000000b4b519723e */ /* 0x000fe400000010ff */
[----:B------:R-:W-:Y:S01]  /*25280*/  F2FP.BF16.F32.PACK_AB R27, R183, R182 ;  /* 0x000000b6b71b723e */ /* 0x000fe200000010ff */
[----:B------:R-:W-:Y:S01]  /*25290*/  FADD.FTZ R182, R182, R175 ;  /* 0x000000afb6b67221 */ /* 0x000fe20000010000 */
[C---:B--2---:R-:W-:Y:S03]  /*252a0*/  HMMA.16816.F32.BF16 R92, R20.reuse, R32, R92 ;  /* 0x00000020145c723c */ /* 0x044fe6000004185c */
[----:B------:R-:W-:Y:S01]  /*252b0*/  F2FP.BF16.F32.PACK_AB R24, R185, R184 ;  /* 0x000000b8b918723e */ /* 0x000fe200000010ff */
[----:B------:R-:W-:Y:S01]  /*252c0*/  FADD.FTZ R184, R184, R177 ;  /* 0x000000b1b8b87221 */ /* 0x000fe20000010000 */
[----:B------:R-:W-:Y:S01]  /*252d0*/  F2FP.BF16.F32.PACK_AB R26, R187, R186 ;  /* 0x000000babb1a723e */ /* 0x000fe200000010ff */
        /* <DEDUP_REMOVED lines=12> */
[C---:B------:R-:W-:Y:S05]  /*253a0*/  HMMA.16816.F32.BF16 R16, R20.reuse, R120, R16 ;  /* 0x000000781410723c */ /* 0x040fea0000041810 */
[----:B------:R-:W-:Y:S01]  /*253b0*/  FADD.FTZ R187, R52, R187 ;  /* 0x000000bb34bb7221 */ /* 0x000fe20000010000 */
[----:B------:R-:W-:Y:S01]  /*253c0*/  HMMA.16816.F32.BF16 R112, R20, R122, R112 ;  /* 0x0000007a1470723c */ /* 0x000fe20000041870 */
[----:B------:R-:W2:Y:S04]  /*253d0*/  LDSM.16.MT88.4 R20, [R220+0x12800] ;  /* 0x01280000dc14783b */ /* 0x000ea80000004200 */
[----:B------:R-:W-:Y:S01]  /*253e0*/  FADD.FTZ R187, R53, R187 ;  /* 0x000000bb35bb7221 */ /* 0x000fe20000010000 */
        /* <DEDUP_REMOVED lines=23> */
[----:B------:R-:W3:Y:S04]  /*25560*/  LDSM.16.MT88.4 R36, [R220+0x13000] ;  /* 0x01300000dc24783b */ /* 0x000ee80000004200 */
[----:B------:R-:W-:Y:S01]  /*25570*/  FADD.FTZ R55, R55, R182 ;  /* 0x000000b637377221 */ /* 0x000fe20000010000 */
[C---:B------:R-:W-:Y:S05]  /*25580*/  HMMA.16816.F32.BF16 R16, R24.reuse, R40, R16 ;  /* 0x000000281810723c */ /* 0x040fea0000041810 */
[----:B------:R-:W-:Y:S01]  /*25590*/  FADD.FTZ R55, R58, R55 ;  /* 0x000000373a377221 */ /* 0x000fe20000010000 */
[----:B------:R-:W-:Y:S01]  /*255a0*/  HMMA.16816.F32.BF16 R112, R24, R42, R112 ;  /* 0x0000002a1870723c */ /* 0x000fe20000041870 */
[----:B------:R-:W4:Y:S04]  /*255b0*/  LDSM.16.MT88.4 R24, [R218+0x13000] ;  /* 0x01300000da18783b */ /* 0x000f280000004200 */
[-CC-:B------:R-:W-:Y:S01]  /*255c0*/  FFMA.FTZ R40, R62, R134.reuse, -R165.reuse ;  /* 0x000000863e287223 */ /* 0x180fe200000108a5 */
[C---:B-1----:R-:W-:Y:S05]  /*255d0*/  HMMA.16816.F32.BF16 R4, R20.reuse, R32, R4 ;  /* 0x000000201404723c */ /* 0x042fea0000041804 */
[----:B------:R-:W-:Y:S01]  /*255e0*/  MUFU.EX2 R40, R40 ;  /* 0x0000002800287308 */ /* 0x000fe20000000800 */
[C---:B------:R-:W-:Y:S01]  /*255f0*/  HMMA.16816.F32.BF16 R8, R20.reuse, R34, R8 ;  /* 0x000000221408723c */ /* 0x040fe20000041808 */
[----:B------:R-:W1:Y:S04]  /*25600*/  LDSM.16.MT88.4 R32, [R217+0x13000] ;  /* 0x01300000d920783b */ /* 0x000e680000004200 */
[-CC-:B------:R-:W-:Y:S01]  /*25610*/  FFMA.FTZ R41, R63, R134.reuse, -R165.reuse ;  /* 0x000000863f297223 */ /* 0x180fe200000108a5 */
[C---:B------:R-:W-:Y:S05]  /*25620*/  HMMA.16816.F32.BF16 R68, R20.reuse, R44, R68 ;  /* 0x0000002c1444723c */ /* 0x040fea0000041844 */
[----:B------:R-:W5:Y:S01]  /*25630*/  MUFU.EX2 R41, R41 ;  /* 0x0000002900297308 */ /* 0x000f620000000800 */
[C---:B------:R-:W-:Y:S05]  /*25640*/  HMMA.16816.F32.BF16 R72, R20.reuse, R46, R72 ;  /* 0x0000002e1448723c */ /* 0x040fea0000041848 */
[-C--:B------:R-:W-:Y:S01]  /*25650*/  FFMA.FTZ R42, R66, R134.reuse, -R165 ;  /* 0x00000086422a7223 */ /* 0x080fe200000108a5 */
[C---:B------:R-:W-:Y:S05]  /*25660*/  HMMA.16816.F32.BF16 R76, R20.reuse, R48, R76 ;  /* 0x00000030144c723c */ /* 0x040fea000004184c */
[----:B------:R-:W-:Y:S01]  /*25670*/  MUFU.EX2 R42, R42 ;  /* 0x0000002a002a7308 */ /* 0x000fe20000000800 */
[C---:B------:R-:W-:Y:S05]  /*25680*/  HMMA.16816.F32.BF16 R80, R20.reuse, R50, R80 ;  /* 0x000000321450723c */ /* 0x040fea0000041850 */
[-CC-:B------:R-:W-:Y:S01]  /*25690*/  FFMA.FTZ R43, R60, R134.reuse, -R163.reuse ;  /* 0x000000863c2b7223 */ /* 0x180fe200000108a3 */
[C---:B--2---:R-:W-:Y:S05]  /*256a0*/  HMMA.16816.F32.BF16 R84, R20.reuse, R28, R84 ;  /* 0x0000001c1454723c */ /* 0x044fea0000041854 */
[----:B------:R-:W-:Y:S01]  /*256b0*/  MUFU.EX2 R43, R43 ;  /* 0x0000002b002b7308 */ /* 0x000fe20000000800 */
[C---:B------:R-:W-:Y:S01]  /*256c0*/  HMMA.16816.F32.BF16 R88, R20.reuse, R30, R88 ;  /* 0x0000001e1458723c */ /* 0x040fe20000041858 */
[----:B------:R-:W2:Y:S04]  /*256d0*/  LDSM.16.MT88.4 R28, [R216+0x13000] ;  /* 0x01300000d81c783b */ /* 0x000ea80000004200 */
[-CC-:B------:R-:W-:Y:S01]  /*256e0*/  FFMA.FTZ R44, R61, R134.reuse, -R163.reuse ;  /* 0x000000863d2c7223 */ /* 0x180fe200000108a3 */
[C---:B---3--:R-:W-:Y:S05]  /*256f0*/  HMMA.16816.F32.BF16 R92, R20.reuse, R36, R92 ;  /* 0x00000024145c723c */ /* 0x048fea000004185c */
[----:B------:R-:W3:Y:S01]  /*25700*/  MUFU.EX2 R44, R44 ;  /* 0x0000002c002c7308 */ /* 0x000ee20000000800 */
[C---:B------:R-:W-:Y:S01]  /*25710*/  HMMA.16816.F32.BF16 R96, R20.reuse, R38, R96 ;  /* 0x000000261460723c */ /* 0x040fe20000041860 */
[----:B------:R-:W3:Y:S04]  /*25720*/  LDSM.16.MT88.4 R36, [R218+0xf800] ;  /* 0x00f80000da24783b */ /* 0x000ee80000004200 */
[-C--:B------:R-:W-:Y:S01]  /*25730*/  FFMA.FTZ R45, R64, R134.reuse, -R163 ;  /* 0x00000086402d7223 */ /* 0x080fe200000108a3 */
[C---:B----4-:R-:W-:Y:S05]  /*25740*/  HMMA.16816.F32.BF16 R100, R20.reuse, R24, R100 ;  /* 0x000000181464723c */ /* 0x050fea0000041864 */
[----:B------:R-:W-:Y:S01]  /*25750*/  MUFU.EX2 R45, R45 ;  /* 0x0000002d002d7308 */ /* 0x000fe20000000800 */
[C---:B------:R-:W-:Y:S05]  /*25760*/  HMMA.16816.F32.BF16 R104, R20.reuse, R26, R104 ;  /* 0x0000001a1468723c */ /* 0x040fea0000041868 */
[-C--:B------:R-:W-:Y:S01]  /*25770*/  FFMA.FTZ R165, R67, R134.reuse, -R165 ;  /* 0x0000008643a57223 */ /* 0x080fe200000108a5 */
[C---:B-1----:R-:W-:Y:S05]  /*25780*/  HMMA.16816.F32.BF16 R12, R20.reuse, R32, R12 ;  /* 0x00000020140c723c */ /* 0x042fea000004180c */
[----:B------:R-:W-:Y:S01]  /*25790*/  FFMA.FTZ R163, R65, R134, -R163 ;  /* 0x0000008641a37223 */ /* 0x000fe200000108a3 */
[C---:B------:R-:W-:Y:S01]  /*257a0*/  HMMA.16816.F32.BF16 R108, R20.reuse, R34, R108 ;  /* 0x00000022146c723c */ /* 0x040fe2000004186c */
[----:B------:R-:W1:Y:S01]  /*257b0*/  MUFU.EX2 R165, R165 ;  /* 0x000000a500a57308 */ /* 0x000e620000000800 */
[----:B------:R-:W4:Y:S03]  /*257c0*/  LDSM.16.MT88.4 R32, [R217+0xf800] ;  /* 0x00f80000d920783b */ /* 0x000f260000004200 */
[----:B-----5:R-:W-:Y:S01]  /*257d0*/  F2FP.BF16.F32.PACK_AB R25, R41, R40 ;  /* 0x000000282919723e */ /* 0x020fe200000010ff */
[C---:B--2---:R-:W-:Y:S05]  /*257e0*/  HMMA.16816.F32.BF16 R16, R20.reuse, R28, R16 ;  /* 0x0000001c1410723c */ /* 0x044fea0000041810 */
[----:B------:R-:W2:Y:S01]  /*257f0*/  MUFU.EX2 R163, R163 ;  /* 0x000000a300a37308 */ /* 0x000ea20000000800 */
[----:B---3--:R-:W-:Y:S01]  /*25800*/  F2FP.BF16.F32.PACK_AB R24, R44, R43 ;  /* 0x0000002b2c18723e */ /* 0x008fe200000010ff */
[----:B------:R-:W-:Y:S01]  /*25810*/  HMMA.16816.F32.BF16 R112, R20, R30, R112 ;  /* 0x0000001e1470723c */ /* 0x000fe20000041870 */
[----:B------:R-:W3:Y:S03]  /*25820*/  LDSM.16.MT88.4 R20, [R216+0xf800] ;  /* 0x00f80000d814783b */ /* 0x000ee60000004200 */
[----:B------:R-:W-:Y:S01]  /*25830*/  FADD.FTZ R56, R56, R187 ;  /* 0x000000bb38387221 */ /* 0x000fe20000010000 */
[----:B-1----:R-:W-:Y:S01]  /*25840*/  F2FP.BF16.F32.PACK_AB R27, R165, R42 ;  /* 0x0000002aa51b723e */ /* 0x002fe200000010ff */
[----:B------:R-:W-:Y:S03]  /*25850*/  FADD.FTZ R55, R59, R55 ;  /* 0x000000373b377221 */ /* 0x000fe60000010000 */
[----:B------:R-:W-:Y:S02]  /*25860*/  LDSM.16.MT88.4 R28, [R217+0x13800] ;  /* 0x01380000d91c783b */ /* 0x000fe40000004200 */
[----:B------:R-:W-:Y:S01]  /*25870*/  FADD.FTZ R56, R57, R56 ;  /* 0x0000003839387221 */ /* 0x000fe20000010000 */
[----:B------:R-:W-:Y:S01]  /*25880*/  FADD.FTZ R40, R40, R55 ;  /* 0x0000003728287221 */ /* 0x000fe20000010000 */
[----:B--2---:R-:W-:Y:S02]  /*25890*/  F2FP.BF16.F32.PACK_AB R26, R163, R45 ;  /* 0x0000002da31a723e */ /* 0x004fe400000010ff */
        /* <DEDUP_REMOVED lines=12> */
[C---:B------:R-:W-:Y:S06]  /*25960*/  HMMA.16816.F32.BF16 R72, R24.reuse, R38, R72 ;  /* 0x000000261848723c */ /* 0x040fec0000041848 */
[C---:B----4-:R-:W-:Y:S06]  /*25970*/  HMMA.16816.F32.BF16 R76, R24.reuse, R32, R76 ;  /* 0x00000020184c723c */ /* 0x050fec000004184c */
[C---:B------:R-:W-:Y:S06]  /*25980*/  HMMA.16816.F32.BF16 R80, R24.reuse, R34, R80 ;  /* 0x000000221850723c */ /* 0x040fec0000041850 */
[C---:B---3--:R-:W-:Y:S06]  /*25990*/  HMMA.16816.F32.BF16 R84, R24.reuse, R20, R84 ;  /* 0x000000141854723c */ /* 0x048fec0000041854 */
[C---:B------:R-:W-:Y:S01]  /*259a0*/  HMMA.16816.F32.BF16 R88, R24.reuse, R22, R88 ;  /* 0x000000161858723c */ /* 0x040fe20000041858 */
[----:B------:R-:W3:Y:S05]  /*259b0*/  LDSM.16.MT88.4 R20, [R216+0x13800] ;  /* 0x01380000d814783b */ /* 0x000eea0000004200 */
[C---:B-1----:R-:W-:Y:S06]  /*259c0*/  HMMA.16816.F32.BF16 R92, R24.reuse, R4, R92 ;  /* 0x00000004185c723c */ /* 0x042fec000004185c */
[C---:B------:R-:W-:Y:S06]  /*259d0*/  HMMA.16816.F32.BF16 R96, R24.reuse, R6, R96 ;  /* 0x000000061860723c */ /* 0x040fec0000041860 */
[C---:B--2---:R-:W-:Y:S06]  /*259e0*/  HMMA.16816.F32.BF16 R100, R24.reuse, R8, R100 ;  /* 0x000000081864723c */ /* 0x044fec0000041864 */
[C---:B------:R-:W-:Y:S06]  /*259f0*/  HMMA.16816.F32.BF16 R104, R24.reuse, R10, R104 ;  /* 0x0000000a1868723c */ /* 0x040fec0000041868 */
[C---:B------:R-:W-:Y:S06]  /*25a00*/  HMMA.16816.F32.BF16 R120, R24.reuse, R28, R12 ;  /* 0x0000001c1878723c */ /* 0x040fec000004180c */
[C---:B------:R-:W-:Y:S06]  /*25a10*/  HMMA.16816.F32.BF16 R108, R24.reuse, R30, R108 ;  /* 0x0000001e186c723c */ /* 0x040fec000004186c */
[C---:B---3--:R-:W-:Y:S06]  /*25a20*/  HMMA.16816.F32.BF16 R116, R24.reuse, R20, R16 ;  /* 0x000000141874723c */ /* 0x048fec0000041810 */
[----:B------:R-:W-:Y:S01]  /*25a30*/  HMMA.16816.F32.BF16 R112, R24, R22, R112 ;  /* 0x000000161870723c */ /* 0x000fe20000041870 */
[----:B------:R-:W-:Y:S11]  /*25a40*/  @!UPT UIADD3 URZ, URZ, URZ, URZ ;  /* 0x0000003f3f3ff290 */ /* 0x000ff6000fffe03f */
[----:B------:R-:W-:Y:S01]  /*25a50*/  @!UPT UIADD3 URZ, URZ, URZ, URZ ;  /* 0x0000003f3f3ff290 */ /* 0x000fe2000fffe03f */
[----:B------:R-:W-:Y:S11]  /*25a60*/  @P0 BRA `(.L_x_3279) ;  /* 0xffffffa800580947 */ /* 0x000ff6000383ffff */
.L_x_3270:
        /* <DEDUP_REMOVED lines=14> */
.L_x_3296:
        /* <DEDUP_REMOVED lines=188> */
[----:B-----5:R-:W-:Y:S01]  /*26710*/  @P3 FFMA.FTZ R14, R6, R2, R17 ;  /* 0x00000002060e3223 */ /* 0x020fe20000010011 */
        /* <DEDUP_REMOVED lines=24> */
.L_x_3282:
        /* <DEDUP_REMOVED lines=8> */
.L_x_3283:
[----:B------:R-:W-:Y:S05]  /*26920*/  BSYNC B0 ;  /* 0x0000000000007941 */ /* 0x000fea0003800000 */
.L_x_3281:
        /* <DEDUP_REMOVED lines=50> */
.L_x_3285:
[----:B------:R-:W-:Y:S05]  /*26c50*/  BSYNC B0 ;  /* 0x0000000000007941 */ /* 0x000fea0003800000 */
.L_x_3284:
        /* <DEDUP_REMOVED lines=10> */
[----:B------:R-:W-:Y:S01]  /*26d00*/  IMAD R5, R49, R234, RZ ;  /* 0x000000ea31057224 */ /* 0x000fe200078e02ff */
[----:B------:R-:W-:Y:S01]  /*26d10*/  SHF.R.S32.HI R7, RZ, 0x1f, R236 ;  /* 0x0000001fff077819 */ /* 0x000fe200000114ec */
[-C--:B------:R-:W-:Y:S01]  /*26d20*/  IMAD.WIDE.U32 R14, R50, R236.reuse, R10 ;  /* 0x000000ec320e7225 */ /* 0x080fe200078e000a */
        /* <DEDUP_REMOVED lines=39> */
.L_x_3287:
[----:B------:R-:W-:Y:S05]  /*26fa0*/  BSYNC B0 ;  /* 0x0000000000007941 */ /* 0x000fea0003800000 */
.L_x_3286:
        /* <DEDUP_REMOVED lines=20> */
.L_x_3289:
[----:B------:R-:W-:Y:S05]  /*270f0*/  BSYNC B0 ;  /* 0x0000000000007941 */ /* 0x000fea0003800000 */
.L_x_3288:
        /* <DEDUP_REMOVED lines=20> */
.L_x_3291:
[----:B------:R-:W-:Y:S05]  /*27240*/  BSYNC B0 ;  /* 0x0000000000007941 */ /* 0x000fea0003800000 */
.L_x_3290:
[----:B------:R-:W-:Y:S02]  /*27250*/  MOV R4, R233 ;  /* 0x000000e900047202 */ /* 0x000fe40000000f00 */
[----:B------:R-:W-:-:S04]  /*27260*/  MOV R5, 0x0 ;  /* 0x0000000000057802 */ /* 0x000fc80000000f00 */
[----:B-12345:R-:W-:Y:S05]  /*27270*/  @P1 RET.REL.NODEC R4 `(_ZN5flash24flash_fwd_splitkv_kernelI23Flash_fwd_kernel_traitsILi128ELi64ELi128ELi4ELb0ELb0EN7cutlass10bfloat16_tE19Flash_kernel_traitsILi128ELi64ELi128ELi4ES3_EELb1ELb0ELb1ELb0ELb0ELb0ELb0ELb1EEEvNS_16Flash_fwd_paramsE) ;  /* 0xfffffd8c04601950 */ /* 0x03efea0003c3ffff */
[----:B------:R-:W-:Y:S01]  /*27280*/  IADD3 R2, P0, R2, 0x30, RZ ;  /* 0x0000003002027810 */ /* 0x000fe20007f1e0ff */
[----:B------:R-:W-:Y:S01]  /*27290*/  IMAD.MOV.U32 R4, RZ, RZ, R48 ;  /* 0x000000ffff047224 */ /* 0x000fe200078e0030 */
[-C--:B------:R-:W-:Y:S01]  /*272a0*/  ISETP.GE.AND P1, PT, R10, R8.reuse, PT ;  /* 0x000000080a00720c */ /* 0x080fe20003f26270 */
[----:B------:R-:W-:Y:S02]  /*272b0*/  IMAD.MOV.U32 R5, RZ, RZ, R7 ;  /* 0x000000ffff057224 */ /* 0x000fe400078e0007 */
[----:B------:R-:W-:Y:S01]  /*272c0*/  IMAD.X R0, RZ, RZ, R0, P0 ;  /* 0x000000ffff007224 */ /* 0x000fe200000e0600 */
[----:B------:R-:W-:Y:S01]  /*272d0*/  ISETP.GE.AND P0, PT, R3, R8, PT ;  /* 0x000000080300720c */ /* 0x000fe20003f06270 */
[----:B------:R-:W-:-:S04]  /*272e0*/  IMAD.WIDE.U32 R4, R50, R2, R4 ;  /* 0x0000000232047225 */ /* 0x000fc800078e0004 */
[----:B------:R-:W-:-:S04]  /*272f0*/  IMAD R0, R0, R50, RZ ;  /* 0x0000003200007224 */ /* 0x000fc800078e02ff */
[----:B------:R-:W-:Y:S01]  /*27300*/  IMAD R0, R51, R2, R0 ;  /* 0x0000000233007224 */ /* 0x000fe200078e0200 */
[----:B------:R-:W-:Y:S02]  /*27310*/  @!P1 R2UR UR4, R12 ;  /* 0x000000000c0492ca */ /* 0x000fe400000e0000 */
[----:B------:R-:W-:Y:S02]  /*27320*/  @!P1 R2UR UR5, R13 ;  /* 0x000000000d0592ca */ /* 0x000fe400000e0000 */
[C---:B------:R-:W-:Y:S02]  /*27330*/  LEA R2, P2, R4.reuse, R52, 0x1 ;  /* 0x0000003404027211 */ /* 0x040fe400078408ff */
[----:B------:R-:W-:Y:S02]  /*27340*/  IADD3 R0, R5, R0, RZ ;  /* 0x0000000005007210 */ /* 0x000fe40007ffe0ff */
[----:B------:R-:W-:Y:S02]  /*27350*/  MOV R5, 0x0 ;  /* 0x0000000000057802 */ /* 0x000fe40000000f00 */
[----:B------:R-:W-:Y:S01]  /*27360*/  LEA.HI.X R3, R4, R53, R0, 0x1, P2 ;  /* 0x0000003504037211 */ /* 0x000fe200010f0c00 */
[----:B------:R-:W-:-:S04]  /*27370*/  IMAD.MOV.U32 R4, RZ, RZ, R233 ;  /* 0x000000ffff047224 */ /* 0x000fc800078e00e9 */
[----:B------:R1:W-:Y:S02]  /*27380*/  @!P1 ST.E.128 desc[UR4][R2.64], R28 ;  /* 0x0000001c02009985 */ /* 0x0003e4000c101d04 */
[----:B-1----:R-:W-:Y:S05]  /*27390*/  @P0 RET.REL.NODEC R4 `(_ZN5flash24flash_fwd_splitkv_kernelI23Flash_fwd_kernel_traitsILi128ELi64ELi128ELi4ELb0ELb0EN7cutlass10bfloat16_tE19Flash_kernel_traitsILi128ELi64ELi128ELi4ES3_EELb1ELb0ELb1ELb0ELb0ELb0ELb0ELb1EEEvNS_16Flash_fwd_paramsE) ;  /* 0xfffffd8c04180950 */ /* 0x002fea0003c3ffff */
[----:B------:R-:W-:Y:S02]  /*273a0*/  R2UR UR4, R12 ;  /* 0x000000000c0472ca */ /* 0x000fe400000e0000 */
[----:B------:R-:W-:-:S13]  /*273b0*/  R2UR UR5, R13 ;  /* 0x000000000d0572ca */ /* 0x000fda00000e0000 */
[----:B------:R1:W-:Y:S02]  /*273c0*/  ST.E.128 desc[UR4][R2.64+0x80], R44 ;  /* 0x0000802c02007985 */ /* 0x0003e4000c101d04 */
[----:B-1----:R-:W-:Y:S02]  /*273d0*/  IMAD.MOV.U32 R2, RZ, RZ, R233 ;  /* 0x000000ffff027224 */ /* 0x002fe400078e00e9 */
[----:B------:R-:W-:-:S04]  /*273e0*/  IMAD.MOV.U32 R3, RZ, RZ, 0x0 ;  /* 0x00000000ff037424 */ /* 0x000fc800078e00ff */
[----:B------:R-:W-:Y:S05]  /*273f0*/  RET.REL.NODEC R2 `(_ZN5flash24flash_fwd_splitkv_kernelI23Flash_fwd_kernel_traitsILi128ELi64ELi128ELi4ELb0ELb0EN7cutlass10bfloat16_tE19Flash_kernel_traitsILi128ELi64ELi128ELi4ES3_EELb1ELb0ELb1ELb0ELb0ELb0ELb0ELb1EEEvNS_16Flash_fwd_paramsE) ;  /* 0xfffffd8c02007950 */ /* 0x000fea0003c3ffff */
.L_x_3280:
[----:B------:R-:W-:Y:S01]  /*27400*/  MOV R0, 0x1f ;  /* 0x0000001f00007802 */ /* 0x000fe20000000f00 */
[----:B------:R-:W-:Y:S01]  /*27410*/  IMAD.MOV.U32 R4, RZ, RZ, 0x2 ;  /* 0x00000002ff047424 */ /* 0x000fe200078e00ff */
[----:B------:R-:W-:Y:S01]  /*27420*/  MOV R7, R245 ;  /* 0x000000f500077202 */ /* 0x000fe20000000f00 */
[----:B------:R-:W-:-:S07]  /*27430*/  IMAD.MOV.U32 R5, RZ, RZ, -0x1 ;  /* 0xffffffffff057424 */ /* 0x000fce00078e00ff */
[----:B-1---5:R-:W-:Y:S05]  /*27440*/  WARPSYNC.COLLECTIVE R5, `(.L_x_3292) ;  /* 0x0000000005087348 */ /* 0x022fea0003c00000 */
[----:B------:R2:W3:Y:S02]  /*27450*/  SHFL.BFLY P0, R0, R7, R4, R0 ;  /* 0x0c00000407007389 */ /* 0x0004e40000000000 */
[----:B-123-5:R-:W-:Y:S01]  /*27460*/  ENDCOLLECTIVE ;  /* 0x000000000000791b */ /* 0x02efe20003800000 */
.L_x_3292:
[----:B------:R-:W-:Y:S01]  /*27470*/  MOV R4, R0 ;  /* 0x0000000000047202 */ /* 0x000fe20000000f00 */
[----:B------:R-:W-:-:S04]  /*27480*/  IMAD.MOV.U32 R0, RZ, RZ, 0x1f ;  /* 0x0000001fff007424 */ /* 0x000fc800078e00ff */
[----:B------:R-:W-:Y:S01]  /*27490*/  FADD.FTZ R245, R4, R245 ;  /* 0x000000f504f57221 */ /* 0x000fe20000010000 */
[----:B------:R-:W-:-:S03]  /*274a0*/  MOV R4, 0x1 ;  /* 0x0000000100047802 */ /* 0x000fc60000000f00 */
[----:B------:R-:W-:-:S07]  /*274b0*/  IMAD.MOV.U32 R7, RZ, RZ, R245 ;  /* 0x000000ffff077224 */ /* 0x000fce00078e00f5 */
[----:B------:R-:W-:Y:S05]  /*274c0*/  WARPSYNC.COLLECTIVE R5, `(.L_x_3293) ;  /* 0x0000000005087348 */ /* 0x000fea0003c00000 */
[----:B------:R1:W2:Y:S02]  /*274d0*/  SHFL.BFLY P0, R0, R7, R4, R0 ;  /* 0x0c00000407007389 */ /* 0x0002a40000000000 */
[----:B-12---:R-:W-:Y:S01]  /*274e0*/  ENDCOLLECTIVE ;  /* 0x000000000000791b */ /* 0x006fe20003800000 */
.L_x_3293:
        /* <DEDUP_REMOVED lines=8> */
.L_x_3294:
[----:B------:R-:W-:Y:S01]  /*27570*/  FADD.FTZ R244, R0, R244 ;  /* 0x000000f400f47221 */ /* 0x000fe20000010000 */
[----:B------:R-:W-:Y:S02]  /*27580*/  MOV R0, 0x1f ;  /* 0x0000001f00007802 */ /* 0x000fe40000000f00 */
[----:B------:R-:W-:Y:S01]  /*27590*/  MOV R4, 0x1 ;  /* 0x0000000100047802 */ /* 0x000fe20000000f00 */
[----:B------:R-:W-:-:S07]  /*275a0*/  IMAD.MOV.U32 R7, RZ, RZ, R244 ;  /* 0x000000ffff077224 */ /* 0x000fce00078e00f4 */
[----:B------:R-:W-:Y:S05]  /*275b0*/  WARPSYNC.COLLECTIVE R5, `(.L_x_3295) ;  /* 0x0000000005087348 */ /* 0x000fea0003c00000 */
[----:B------:R1:W2:Y:S02]  /*275c0*/  SHFL.BFLY P0, R0, R7, R4, R0 ;  /* 0x0c00000407007389 */ /* 0x0002a40000000000 */
[----:B-12---:R-:W-:Y:S01]  /*275d0*/  ENDCOLLECTIVE ;  /* 0x000000000000791b */ /* 0x006fe20003800000 */
.L_x_3295:
[----:B------:R-:W-:Y:S05]  /*275e0*/  BRA `(.L_x_3296) ;  /* 0xffffffe400587947 */ /* 0x000fea000383ffff */
.L_x_3297:
        /* <DEDUP_REMOVED lines=9> */
.L_x_8438:


//--------------------- .text._ZN5flash24flash_fwd_splitkv_kernelI23Flash_fwd_kernel_traitsILi128ELi64ELi128ELi4ELb0ELb0EN7cutlass10bfloat16_tE19Flash_kernel_traitsILi128ELi64ELi128ELi4ES3_EELb1ELb0ELb1ELb0ELb0ELb1ELb0ELb1EEEvNS_16Flash_fwd_paramsE --------------------------
	.section	.text._ZN5flash24flash_fwd_splitkv_kernelI23Flash_fwd_kernel_traitsILi128ELi64ELi128ELi4ELb0ELb0EN7cutlass10bfloat16_tE19Flash_kernel_traitsILi128ELi64ELi128ELi4ES3_EELb1ELb0ELb1ELb0ELb0ELb1ELb0ELb1EEEvNS_16Flash_fwd_paramsE,"ax",@progbits
	.align	128
        .global         _ZN5flash24flash_fwd_splitkv_kernelI23Flash_fwd_kernel_traitsILi128ELi64ELi128ELi4ELb0ELb0EN7cutlass10bfloat16_tE19Flash_kernel_traitsILi128ELi64ELi128ELi4ES3_EELb1ELb0ELb1ELb0ELb0ELb1ELb0ELb1EEEvNS_16Flash_fwd_paramsE
        .type           _ZN5flash24flash_fwd_splitkv_kernelI23Flash_fwd_kernel_traitsILi128ELi64ELi128ELi4ELb0ELb0EN7cutlass10bfloat16_tE19Flash_kernel_traitsILi128ELi64ELi128ELi4ES3_EELb1ELb0ELb1ELb0ELb0ELb1ELb0ELb1EEEvNS_16Flash_fwd_paramsE,@function
        .size           _ZN5flash24flash_fwd_splitkv_kernelI23Flash_fwd_kernel_traitsILi128ELi64ELi128ELi4ELb0ELb0EN7cutlass10bfloat16_tE19Flash_kernel_traitsILi128ELi64ELi128ELi4ES3_EELb1ELb0ELb1ELb0ELb0ELb1ELb0ELb1EEEvNS_16Flash_fwd_paramsE,(.L_x_8439 - _ZN5flash24flash_fwd_splitkv_kernelI23Flash_fwd_kernel_traitsILi128ELi64ELi128ELi4ELb0ELb0EN7cutlass10bfloat16_tE19Flash_kernel_traitsILi128ELi64ELi128ELi4ES3_EELb1ELb0ELb1ELb0ELb0ELb1ELb0ELb1EEEvNS_16Flash_fwd_paramsE)
        .other          _ZN5flash24flash_fwd_splitkv_kernelI23Flash_fwd_kernel_traitsILi128ELi64ELi128ELi4ELb0ELb0EN7cutlass10bfloat16_tE19Flash_kernel_traitsILi128ELi64ELi128ELi4ES3_EELb1ELb0ELb1ELb0ELb0ELb1ELb0ELb1EEEvNS_16Flash_fwd_paramsE,@"STO_CUDA_ENTRY STV_DEFAULT"
_ZN5flash24flash_fwd_splitkv_kernelI23Flash_fwd_kernel_traitsILi128ELi64ELi128ELi4ELb0ELb0EN7cutlass10bfloat16_tE19Flash_kernel_traitsILi128ELi64ELi128ELi4ES3_EELb1ELb0ELb1ELb0ELb0ELb1ELb0ELb1EEEvNS_16Flash_fwd_paramsE:
.text._ZN5flash24flash_fwd_splitkv_kernelI23Flash_fwd_kernel_traitsILi128ELi64ELi128ELi4ELb0ELb0EN7cutlass10bfloat16_tE19Flash_kernel_traitsILi128ELi64ELi128ELi4ES3_EELb1ELb0ELb1ELb0ELb0ELb1ELb0ELb1EEEvNS_16Flash_fwd_paramsE:
[----:B------:R-:W1:Y:S08]  /*0000*/  LDC R1, c[0x0][0x28] ;  /* 0x00000a00ff017b82 */ /* 0x000e700000000800 */
[----:B------:R-:W2:Y:S01]  /*0010*/  LDC.64 R28, c[0x0][0x198] ;  /* 0x00006600ff1c7b82 */ /* 0x000ea20000000a00 */
[----:B------:R-:W-:Y:S01]  /*0020*/  BSSY B4, `(.L_x_3298) ;  /* 0x0000003000047945 */ /* 0x000fe20003800000 */
[----:B-1----:R-:W-:-:S06]  /*0030*/  IADD3 R1, R1, -0x8, RZ ;  /* 0xfffffff801017810 */ /* 0x002fcc0007ffe0ff */
[----:B--2---:R-:W-:Y:S05]  /*0040*/  CALL.REL.NOINC `($_ZN5flash24flash_fwd_splitkv_kernelI23Flash_fwd_kernel_traitsILi128ELi64ELi128ELi4ELb0ELb0EN7cutlass10bfloat16_tE19Flash_kernel_traitsILi128ELi64ELi128ELi4ES3_EELb1ELb0ELb1ELb0ELb0ELb1ELb0ELb1EEEvNS_16Flash_fwd_paramsE$_ZN5flash30compute_attn_1rowblock_splitkvI23Flash_fwd_kernel_traitsILi128ELi64ELi128ELi4ELb0ELb0EN7cutlass10bfloat16_tE19Flash_kernel_traitsILi128ELi64ELi128ELi4ES3_EELb1ELb0ELb1ELb0ELb0ELb1ELb0ELb1ENS_16Flash_fwd_paramsEEEvRKT8_iiiii) ;  /* 0x0000000000087944 */ /* 0x004fea0003c00000 */
[----:B------:R-:W-:Y:S05]  /*0050*/  BSYNC B4 ;  /* 0x0000000000047941 */ /* 0x000fea0003800000 */
.L_x_3298:
[----:B------:R-:W-:Y:S05]  /*0060*/  EXIT ;  /* 0x000000000000794d */ /* 0x000fea0003800000 */
        .type           $_ZN5flash24flash_fwd_splitkv_kernelI23Flash_fwd_kernel_traitsILi128ELi64ELi128ELi4ELb0ELb0EN7cutlass10bfloat16_tE19Flash_kernel_traitsILi128ELi64ELi128ELi4ES3_EELb1ELb0ELb1ELb0ELb0ELb1ELb0ELb1EEEvNS_16Flash_fwd_paramsE$_ZN5flash30compute_attn_1rowblock_splitkvI23Flash_fwd_kernel_traitsILi128ELi64ELi128ELi4ELb0ELb0EN7cutlass10bfloat16_tE19Flash_kernel_traitsILi128ELi64ELi128ELi4ES3_EELb1ELb0ELb1ELb0ELb0ELb1ELb0ELb1ENS_16Flash_fwd_paramsEEEvRKT8_iiiii,@function
        .size           $_ZN5flash24flash_fwd_splitkv_kernelI23Flash_fwd_kernel_traitsILi128ELi64ELi128ELi4ELb0ELb0EN7cutlass10bfloat16_tE19Flash_kernel_traitsILi128ELi64ELi128ELi4ES3_EELb1ELb0ELb1ELb0ELb0ELb1ELb0ELb1EEEvNS_16Flash_fwd_paramsE$_ZN5flash30compute_attn_1rowblock_splitkvI23Flash_fwd_kernel_traitsILi128ELi64ELi128ELi4ELb0ELb0EN7cutlass10bfloat16_tE19Flash_kernel_traitsILi128ELi64ELi128ELi4ES3_EELb1ELb0ELb1ELb0ELb0ELb1ELb0ELb1ENS_16Flash_fwd_paramsEEEvRKT8_iiiii,(.L_x_8439 - $_ZN5flash24flash_fwd_splitkv_kernelI23Flash_fwd_kernel_traitsILi128ELi64ELi128ELi4ELb0ELb0EN7cutlass10bfloat16_tE19Flash_kernel_traitsILi128ELi64ELi128ELi4ES3_EELb1ELb0ELb1ELb0ELb0ELb1ELb0ELb1EEEvNS_16Flash_fwd_paramsE$_ZN5flash30compute_attn_1rowblock_splitkvI23Flash_fwd_kernel_traitsILi128ELi64ELi128ELi4ELb0ELb0EN7cutlass10bfloat16_tE19Flash_kernel_traitsILi128ELi64ELi128ELi4ES3_EELb1ELb0ELb1ELb0ELb0ELb1ELb0ELb1ENS_16Flash_fwd_paramsEEEvRKT8_iiiii)
$_ZN5flash24flash_fwd_splitkv_kernelI23Flash_fwd_kernel_traitsILi128ELi64ELi128ELi4ELb0ELb0EN7cutlass10bfloat16_tE19Flash_kernel_traitsILi128ELi64ELi128ELi4ES3_EELb1ELb0ELb1ELb0ELb0ELb1ELb0ELb1EEEvNS_16Flash_fwd_paramsE$_ZN5flash30compute_attn_1rowblock_splitkvI23Flash_fwd_kernel_traitsILi128ELi64ELi128ELi4ELb0ELb0EN7cutlass10bfloat16_tE19Flash_kernel_traitsILi128ELi64ELi128ELi4ES3_EELb1ELb0ELb1ELb0ELb0ELb1ELb0ELb1ENS_16Flash_fwd_paramsEEEvRKT8_iiiii:
[----:B------:R-:W-:Y:S02]  /*0070*/  ULDC.64 UR6, c[0x0][0x208] ;  /* 0x0000820000067ab9 */ /* 0x000fe40000000a00 */
[----:B------:R-:W2:Y:S01]  /*0080*/  LD.E.64 R2, desc[UR6][R28.64+0xe0] ;  /* 0x0000e0061c027980 */ /* 0x000ea2000c101b00 */
[----:B------:R-:W1:Y:S01]  /*0090*/  S2R R35, SR_CTAID.Y ;  /* 0x0000000000237919 */ /* 0x000e620000002600 */
[----:B------:R-:W-:Y:S02]  /*00a0*/  IMAD.MOV.U32 R252, RZ, RZ, -0x1 ;  /* 0xfffffffffffc7424 */ /* 0x000fe400078e00ff */
[----:B------:R-:W3:Y:S01]  /*00b0*/  LD.E.64 R4, desc[UR6][R28.64+0xf0] ;  /* 0x0000f0061c047980 */ /* 0x000ee2000c101b00 */
[----:B--2---:R-:W-:-:S04]  /*00c0*/  ISETP.NE.U32.AND P0, PT, R2, RZ, PT ;  /* 0x000000ff0200720c */ /* 0x004fc80003f05070 */
[----:B------:R-:W-:Y:S01]  /*00d0*/  ISETP.NE.AND.EX P0, PT, R3, RZ, PT, P0 ;  /* 0x000000ff0300720c */ /* 0x000fe20003f05300 */
[----:B-1----:R-:W-:-:S12]  /*00e0*/  IMAD.WIDE R2, R35, 0x4, R2 ;  /* 0x0000000423027825 */ /* 0x002fd800078e0202 */
[----:B------:R-:W2:Y:S04]  /*00f0*/  @P0 LD.E R252, desc[UR6][R2.64] ;  /* 0x0000000602fc0980 */ /* 0x000ea8000c101900 */
[----:B------:R-:W2:Y:S01]  /*0100*/  @P0 LD.E R0, desc[UR6][R2.64+0x4] ;  /* 0x0000040602000980 */ /* 0x000ea2000c101900 */
[----:B---3--:R-:W-:-:S04]  /*0110*/  ISETP.NE.U32.AND P4, PT, R4, RZ, PT ;  /* 0x000000ff0400720c */ /* 0x008fc80003f85070 */
[----:B------:R-:W-:Y:S01]  /*0120*/  ISETP.NE.AND.EX P4, PT, R5, RZ, PT, P4 ;  /* 0x000000ff0500720c */ /* 0x000fe20003f85340 */
[----:B------:R-:W-:Y:S01]  /*0130*/  IMAD.MOV.U32 R10, RZ, RZ, RZ ;  /* 0x000000ffff0a7224 */ /* 0x000fe200078e00ff */
[----:B------:R-:W3:Y:S01]  /*0140*/  LD.E.64 R2, desc[UR6][R28.64+0xe8] ;  /* 0x0000e8061c027980 */ /* 0x000ee2000c101b00 */
[----:B------:R-:W-:-:S10]  /*0150*/  IMAD.WIDE R32, R35, 0x4, R4 ;  /* 0x0000000423207825 */ /* 0x000fd400078e0204 */
[----:B------:R1:W5:Y:S01]  /*0160*/  @P4 LD.E R10, desc[UR6][R32.64] ;  /* 0x00000006200a4980 */ /* 0x000362000c101900 */
[----:B--2---:R-:W-:-:S06]  /*0170*/  @P0 IADD3 R25, -R252, R0, RZ ;  /* 0x00000000fc190210 */ /* 0x004fcc0007ffe1ff */
[----:B------:R-:W2:Y:S01]  /*0180*/  @!P0 LD.E R25, desc[UR6][R28.64+0xb4] ;  /* 0x0000b4061c198980 */ /* 0x000ea2000c101900 */
[----:B------:R-:W-:Y:S01]  /*0190*/  BSSY B0, `(.L_x_3299) ;  /* 0x000000b000007945 */ /* 0x000fe20003800000 */
[----:B---3--:R-:W-:-:S04]  /*01a0*/  ISETP.NE.U32.AND P0, PT, R2, RZ, PT ;  /* 0x000000ff0200720c */ /* 0x008fc80003f05070 */
[----:B------:R-:W-:Y:S01]  /*01b0*/  ISETP.NE.AND.EX P0, PT, R3, RZ, PT, P0 ;  /* 0x000000ff0300720c */ /* 0x000fe20003f05300 */
[----:B------:R-:W-:Y:S02]  /*01c0*/  IMAD.MOV.U32 R15, RZ, RZ, -0x1 ;  /* 0xffffffffff0f7424 */ /* 0x000fe400078e00ff */
[----:B------:R-:W-:Y:S01]  /*01d0*/  IMAD.WIDE R2, R35, 0x4, R2 ;  /* 0x0000000423027825 */ /* 0x000fe200078e0202 */
[----:B--2---:R1:W-:Y:S09]  /*01e0*/  STL [R1+0x4], R25 ;  /* 0x0000041901007387 */ /* 0x0043f20000100800 */
[----:B------:R-:W-:Y:S05]  /*01f0*/  @!P0 BRA `(.L_x_3300) ;  /* 0x0000000000108947 */ /* 0x000fea0003800000 */
[----:B------:R-:W2:Y:S02]  /*0200*/  LD.E.U8 R0, desc[UR6][R28.64+0x1b2] ;  /* 0x0001b2061c007980 */ /* 0x000ea4000c101100 */
[----:B--2---:R-:W-:-:S13]  /*0210*/  ISETP.NE.AND P1, PT, R0, RZ, PT ;  /* 0x000000ff0000720c */ /* 0x004fda0003f25270 */
[----:B------:R-:W-:Y:S05]  /*0220*/  @!P1 BRA `(.L_x_3300) ;  /* 0x0000000000049947 */ /* 0x000fea0003800000 */
[----:B------:R2:W5:Y:S02]  /*0230*/  LD.E R15, desc[UR6][R2.64] ;  /* 0x00000006020f7980 */ /* 0x000564000c101900 */
.L_x_3300:
[----:B------:R-:W-:Y:S05]  /*0240*/  BSYNC B0 ;  /* 0x0000000000007941 */ /* 0x000fea0003800000 */
.L_x_3299:
        /* <DEDUP_REMOVED lines=8> */
.L_x_3302:
[----:B------:R3:W5:Y:S02]  /*02d0*/  LD.E R0, desc[UR6][R28.64+0xb8] ;  /* 0x0000b8061c007980 */ /* 0x000764000c101900 */
.L_x_3303:
[----:B------:R-:W-:Y:S05]  /*02e0*/  BSYNC B0 ;  /* 0x0000000000007941 */ /* 0x000fea0003800000 */
.L_x_3301:
        /* <DEDUP_REMOVED lines=10> */
.L_x_3305:
[----:B------:R-:W2:Y:S01]  /*0390*/  LD.E.64 R2, desc[UR6][R28.64+0x108] ;  /* 0x000108061c027980 */ /* 0x000ea2000c101b00 */
[----:B------:R-:W-:Y:S01]  /*03a0*/  BSSY B0, `(.L_x_3307) ;  /* 0x0000006000007945 */ /* 0x000fe20003800000 */
[----:B------:R-:W-:Y:S01]  /*03b0*/  IMAD.MOV.U32 R0, RZ, RZ, RZ ;  /* 0x000000ffff007224 */ /* 0x000fe200078e00ff */
[----:B--2---:R-:W-:-:S04]  /*03c0*/  ISETP.NE.U32.AND P0, PT, R2, RZ, PT ;  /* 0x000000ff0200720c */ /* 0x004fc80003f05070 */
[----:B------:R-:W-:-:S13]  /*03d0*/  ISETP.NE.AND.EX P0, PT, R3, RZ, PT, P0 ;  /* 0x000000ff0300720c */ /* 0x000fda0003f05300 */
[----:B------:R-:W-:Y:S05]  /*03e0*/  @!P0 BRA `(.L_x_3308) ;  /* 0x0000000000048947 */ /* 0x000fea0003800000 */
[----:B------:R2:W5:Y:S02]  /*03f0*/  LD.E R0, desc[UR6][R28.64+0xbc] ;  /* 0x0000bc061c007980 */ /* 0x000564000c101900 */
.L_x_3308:
[----:B------:R-:W-:Y:S05]  /*0400*/  BSYNC B0 ;  /* 0x0000000000007941 */ /* 0x000fea0003800000 */
.L_x_3307:
[----:B-----5:R-:W-:Y:S02]  /*0410*/  IADD3 R187, R154, R0, RZ ;  /* 0x000000009abb7210 */ /* 0x020fe40007ffe0ff */
.L_x_3306:
[----:B------:R-:W-:Y:S05]  /*0420*/  BSYNC B1 ;  /* 0x0000000000017941 */ /* 0x000fea0003800000 */
.L_x_3304:
[----:B------:R-:W4:Y:S01]  /*0430*/  S2R R27, SR_CTAID.X ;  /* 0x00000000001b7919 */ /* 0x000f220000002500 */
[----:B------:R-:W-:Y:S01]  /*0440*/  MOV R23, 0x50 ;  /* 0x0000005000177802 */ /* 0x000fe20000000f00 */
[----:B------:R-:W-:-:S03]  /*0450*/  IMAD.MOV.U32 R3, RZ, RZ, 0x0 ;  /* 0x00000000ff037424 */ /* 0x000fc600078e00ff */
[----:B------:R-:W-:Y:S01]  /*0460*/  MOV R2, R23 ;  /* 0x0000001700027202 */ /* 0x000fe20000000f00 */
[----:B----4-:R-:W-:-:S05]  /*0470*/  IMAD.SHL.U32 R221, R27, 0x40, RZ ;  /* 0x000000401bdd7824 */ /* 0x010fca00078e00ff */
[----:B------:R-:W-:-:S13]  /*0480*/  ISETP.GT.AND P0, PT, R25, R221, PT ;  /* 0x000000dd1900720c */ /* 0x000fda0003f04270 */
[----:B-123--:R-:W-:Y:S05]  /*0490*/  @!P0 RET.REL.NODEC R2 `(_ZN5flash24flash_fwd_splitkv_kernelI23Flash_fwd_kernel_traitsILi128ELi64ELi128ELi4ELb0ELb0EN7cutlass10bfloat16_tE19Flash_kernel_traitsILi128ELi64ELi128ELi4ES3_EELb1ELb0ELb1ELb0ELb0ELb1ELb0ELb1EEEvNS_16Flash_fwd_paramsE) ;  /* 0xfffffff802d88950 */ /* 0x00efea0003c3ffff */
[----:B------:R-:W2:Y:S04]  /*04a0*/  LD.E R0, desc[UR6][R28.64+0xb8] ;  /* 0x0000b8061c007980 */ /* 0x000ea8000c101900 */
[----:B------:R-:W3:Y:S01]  /*04b0*/  LD.E R2, desc[UR6][R28.64+0x188] ;  /* 0x000188061c027980 */ /* 0x000ee2000c101900 */
[----:B------:R-:W-:Y:S01]  /*04c0*/  IADD3 R4, -R25, 0xbf, R221 ;  /* 0x000000bf19047810 */ /* 0x000fe20007ffe1dd */
[----:B------:R-:W-:Y:S01]  /*04d0*/  VIADD R3, R187, 0x7f ;  /* 0x0000007fbb037836 */ /* 0x000fe20000000000 */
[----:B------:R-:W1:Y:S01]  /*04e0*/  S2R R220, SR_TID.X ;  /* 0x0000000000dc7919 */ /* 0x000e620000002100 */
[----:B--2---:R-:W-:Y:S01]  /*04f0*/  VIADD R0, R0, 0x7f ;  /* 0x0000007f00007836 */ /* 0x004fe20000000000 */
[----:B---3--:R-:W-:Y:S02]  /*0500*/  IADD3 R2, R2, R4, R187 ;  /* 0x0000000402027210 */ /* 0x008fe40007ffe0bb */
[----:B------:R-:W-:-:S02]  /*0510*/  SHF.R.S32.HI R4, RZ, 0x1f, R3 ;  /* 0x0000001fff047819 */ /* 0x000fc40000011403 */
[----:B------:R-:W-:Y:S02]  /*0520*/  SHF.R.S32.HI R6, RZ, 0x1f, R0 ;  /* 0x0000001fff067819 */ /* 0x000fe40000011400 */
[----:B------:R-:W-:Y:S02]  /*0530*/  SHF.R.S32.HI R5, RZ, 0x1f, R2 ;  /* 0x0000001fff057819 */ /* 0x000fe40000011402 */
[----:B------:R-:W-:Y:S02]  /*0540*/  LEA.HI R3, R4, R3, RZ, 0x7 ;  /* 0x0000000304037211 */ /* 0x000fe400078f38ff */
[----:B------:R-:W-:Y:S02]  /*0550*/  LEA.HI R4, R6, R0, RZ, 0x7 ;  /* 0x0000000006047211 */ /* 0x000fe400078f38ff */
[----:B------:R-:W-:Y:S02]  /*0560*/  LEA.HI R0, R5, R2, RZ, 0x7 ;  /* 0x0000000205007211 */ /* 0x000fe400078f38ff */
[----:B------:R-:W-:-:S02]  /*0570*/  SHF.R.S32.HI R2, RZ, 0x7, R3 ;  /* 0x00000007ff027819 */ /* 0x000fc40000011403 */
[----:B------:R-:W-:Y:S02]  /*0580*/  SHF.R.S32.HI R3, RZ, 0x7, R4 ;  /* 0x00000007ff037819 */ /* 0x000fe40000011404 */
[----:B------:R-:W-:-:S04]  /*0590*/  SHF.R.S32.HI R0, RZ, 0x7, R0 ;  /* 0x00000007ff007819 */ /* 0x000fc80000011400 */
[----:B------:R-:W-:-:S04]  /*05a0*/  VIMNMX3 R34, R3, R2, R0, PT ;  /* 0x000000020322720f */ /* 0x000fc80003800100 */
[----:B------:R-:W-:Y:S01]  /*05b0*/  ISETP.GT.AND P0, PT, R34, RZ, PT ;  /* 0x000000ff2200720c */ /* 0x000fe20003f04270 */
[----:B------:R2:W-:-:S12]  /*05c0*/  STL [R1], R34 ;  /* 0x0000002201007387 */ /* 0x0005d80000100800 */
[----:B-1----:R-:W-:Y:S05]  /*05d0*/  @P0 BRA `(.L_x_3309) ;  /* 0x0000000800240947 */ /* 0x002fea0003800000 */
[----:B------:R-:W-:Y:S01]  /*05e0*/  ISETP.NE.AND P0, PT, R252, -0x1, PT ;  /* 0xfffffffffc00780c */ /* 0x000fe20003f05270 */
[----:B------:R-:W3:Y:S04]  /*05f0*/  LD.E.64 R2, desc[UR6][R28.64+0x88] ;  /* 0x000088061c027980 */ /* 0x000ee8000c101b00 */
[----:B------:R-:W4:Y:S04]  /*0600*/  LD.E.64 R12, desc[UR6][R28.64+0x90] ;  /* 0x000090061c0c7980 */ /* 0x000f28000c101b00 */
[----:B------:R1:W5:Y:S04]  /*0610*/  LD.E R20, desc[UR6][R28.64+0x60] ;  /* 0x000060061c147980 */ /* 0x000368000c101900 */
[----:B------:R-:W2:Y:S04]  /*0620*/  @!P0 LD.E.64 R6, desc[UR6][R28.64+0x80] ;  /* 0x000080061c068980 */ /* 0x000ea8000c101b00 */
[----:B------:R1:W5:Y:S04]  /*0630*/  LD.E R21, desc[UR6][R28.64+0xb4] ;  /* 0x0000b4061c157980 */ /* 0x000368000c101900 */
[----:B------:R1:W5:Y:S04]  /*0640*/  LD.E.64 R18, desc[UR6][R28.64+0xa0] ;  /* 0x0000a0061c127980 */ /* 0x000368000c101b00 */
[----:B------:R1:W5:Y:S04]  /*0650*/  LD.E R15, desc[UR6][R28.64+0xc0] ;  /* 0x0000c0061c0f7980 */ /* 0x000368000c101900 */
[----:B------:R-:W5:Y:S01]  /*0660*/  LD.E.64 R28, desc[UR6][R28.64+0x70] ;  /* 0x000070061c1c7980 */ /* 0x000f62000c101b00 */
[----:B------:R-:W-:-:S04]  /*0670*/  SHF.R.S32.HI R17, RZ, 0x1f, R220 ;  /* 0x0000001fff117819 */ /* 0x000fc800000114dc */
[----:B------:R-:W-:-:S04]  /*0680*/  LEA.HI R17, R17, R220, RZ, 0x3 ;  /* 0x000000dc11117211 */ /* 0x000fc800078f18ff */
[----:B------:R-:W-:Y:S01]  /*0690*/  LOP3.LUT R11, R17, 0xfffffff8, RZ, 0xc0, !PT ;  /* 0xfffffff8110b7812 */ /* 0x000fe200078ec0ff */
[----:B------:R-:W1:Y:S01]  /*06a0*/  S2R R24, SR_CTAID.Z ;  /* 0x0000000000187919 */ /* 0x000e620000002700 */
[----:B------:R-:W-:-:S03]  /*06b0*/  @!P0 SHF.R.S32.HI R16, RZ, 0x1f, R35 ;  /* 0x0000001fff108819 */ /* 0x000fc60000011423 */
[----:B------:R-:W-:-:S04]  /*06c0*/  IMAD.IADD R11, R220, 0x1, -R11 ;  /* 0x00000001dc0b7824 */ /* 0x000fc800078e0a0b */
[C---:B------:R-:W-:Y:S01]  /*06d0*/  IMAD.SHL.U32 R4, R11.reuse, 0x8, RZ ;  /* 0x000000080b047824 */ /* 0x040fe200078e00ff */
[----:B------:R-:W-:Y:S02]  /*06e0*/  SHF.R.S32.HI R22, RZ, 0x1f, R221 ;  /* 0x0000001fff167819 */ /* 0x000fe400000114dd */
[----:B------:R-:W-:Y:S01]  /*06f0*/  ISETP.NE.AND P6, PT, R11, RZ, PT ;  /* 0x000000ff0b00720c */ /* 0x000fe20003fc5270 */
[----:B------:R-:W-:Y:S01]  /*0700*/  BSSY B0, `(.L_x_3310) ;  /* 0x000002b000007945 */ /* 0x000fe20003800000 */
[-C--:B---3--:R-:W-:Y:S02]  /*0710*/  @P0 IMAD R0, R3, R252.reuse, RZ ;  /* 0x000000fc03000224 */ /* 0x088fe400078e02ff */
[----:B------:R-:W-:-:S05]  /*0720*/  @P0 IMAD.WIDE.U32 R8, R2, R252, RZ ;  /* 0x000000fc02080225 */ /* 0x000fca00078e00ff */
[----:B------:R-:W-:Y:S01]  /*0730*/  @P0 IADD3 R10, R9, R0, RZ ;  /* 0x00000000090a0210 */ /* 0x000fe20007ffe0ff */
[-C--:B--2---:R-:W-:Y:S02]  /*0740*/  @!P0 IMAD R5, R7, R35.reuse, RZ ;  /* 0x0000002307058224 */ /* 0x084fe400078e02ff */
[----:B------:R-:W-:Y:S02]  /*0750*/  @P0 IMAD.MOV.U32 R0, RZ, RZ, R8 ;  /* 0x000000ffff000224 */ /* 0x000fe400078e0008 */
[C---:B------:R-:W-:Y:S01]  /*0760*/  @!P0 IMAD R16, R6.reuse, R16, R5 ;  /* 0x0000001006108224 */ /* 0x040fe200078e0205 */
[----:B------:R-:W-:Y:S01]  /*0770*/  SHF.R.S32.HI R5, RZ, 0x1f, R4 ;  /* 0x0000001fff057819 */ /* 0x000fe20000011404 */
[----:B------:R-:W-:-:S04]  /*0780*/  @!P0 IMAD.WIDE.U32 R8, R6, R35, RZ ;  /* 0x0000002306088225 */ /* 0x000fc800078e00ff */
[----:B------:R-:W-:Y:S02]  /*0790*/  IMAD R14, R3, R221, RZ ;  /* 0x000000dd030e7224 */ /* 0x000fe400078e02ff */
[----:B------:R-:W-:-:S04]  /*07a0*/  IMAD.WIDE.U32 R6, R221, R2, R4 ;  /* 0x00000002dd067225 */ /* 0x000fc800078e0004 */
[----:B------:R-:W-:Y:S01]  /*07b0*/  @!P0 IMAD.MOV.U32 R0, RZ, RZ, R8 ;  /* 0x000000ffff008224 */ /* 0x000fe200078e0008 */
[----:B------:R-:W-:Y:S01]  /*07c0*/  @!P0 IADD3 R10, R9, R16, RZ ;  /* 0x00000010090a8210 */ /* 0x000fe20007ffe0ff */
[----:B------:R-:W-:-:S03]  /*07d0*/  IMAD R14, R2, R22, R14 ;  /* 0x00000016020e7224 */ /* 0x000fc600078e020e */
[----:B------:R-:W-:Y:S02]  /*07e0*/  IADD3 R6, P0, R0, R6, RZ ;  /* 0x0000000600067210 */ /* 0x000fe40007f1e0ff */
[----:B------:R-:W-:Y:S02]  /*07f0*/  SHF.R.S32.HI R0, RZ, 0x3, R17 ;  /* 0x00000003ff007819 */ /* 0x000fe40000011411 */
[----:B------:R-:W-:Y:S01]  /*0800*/  IADD3.X R7, R10, R7, R14, P0, !PT ;  /* 0x000000070a077210 */ /* 0x000fe200007fe40e */
[----:B------:R-:W-:Y:S01]  /*0810*/  IMAD.IADD R14, R25, 0x1, -R221 ;  /* 0x00000001190e7824 */ /* 0x000fe200078e0add */
[----:B-1----:R-:W-:Y:S01]  /*0820*/  SHF.R.S32.HI R10, RZ, 0x1f, R24 ;  /* 0x0000001fff0a7819 */ /* 0x002fe20000011418 */
[----:B------:R-:W-:-:S03]  /*0830*/  VIADD R8, R0, 0x10 ;  /* 0x0000001000087836 */ /* 0x000fc60000000000 */
[----:B------:R-:W-:Y:S01]  /*0840*/  ISETP.GE.AND P2, PT, R0, R14, PT ;  /* 0x0000000e0000720c */ /* 0x000fe20003f46270 */
[----:B----4-:R-:W-:Y:S01]  /*0850*/  IMAD R9, R13, R24, RZ ;  /* 0x000000180d097224 */ /* 0x010fe200078e02ff */
[CC--:B------:R-:W-:Y:S02]  /*0860*/  ISETP.GE.AND P1, PT, R8.reuse, R14.reuse, PT ;  /* 0x0000000e0800720c */ /* 0x0c0fe40003f26270 */
[----:B------:R-:W-:Y:S01]  /*0870*/  ISETP.GE.OR P4, PT, R8, R14, P6 ;  /* 0x0000000e0800720c */ /* 0x000fe20003786670 */
[----:B------:R-:W-:Y:S01]  /*0880*/  IMAD R8, R12, R10, R9 ;  /* 0x0000000a0c087224 */ /* 0x000fe200078e0209 */
[----:B------:R-:W-:Y:S01]  /*0890*/  IADD3 R16, R0, 0x20, RZ ;  /* 0x0000002000107810 */ /* 0x000fe20007ffe0ff */
[----:B------:R-:W-:Y:S01]  /*08a0*/  IMAD.WIDE.U32 R12, R24, R12, R6 ;  /* 0x0000000c180c7225 */ /* 0x000fe200078e0006 */
[----:B------:R-:W-:Y:S02]  /*08b0*/  SHF.R.S32.HI R22, RZ, 0x1f, R0 ;  /* 0x0000001fff167819 */ /* 0x000fe40000011400 */
[----:B------:R-:W-:Y:S01]  /*08c0*/  ISETP.GE.AND P0, PT, R16, R14, PT ;  /* 0x0000000e1000720c */ /* 0x000fe20003f06270 */
[----:B------:R-:W-:Y:S01]  /*08d0*/  VIADD R17, R4, 0x40 ;  /* 0x0000004004117836 */ /* 0x000fe20000000000 */
[----:B------:R-:W-:Y:S01]  /*08e0*/  IADD3 R7, R13, R8, RZ ;  /* 0x000000080d077210 */ /* 0x000fe20007ffe0ff */
[----:B------:R-:W-:Y:S10]  /*08f0*/  @P2 BRA `(.L_x_3311) ;  /* 0x00000000002c2947 */ /* 0x000ff40003800000 */
        /* <DEDUP_REMOVED lines=11> */
.L_x_3311:
[----:B------:R-:W-:Y:S05]  /*09b0*/  BSYNC B0 ;  /* 0x0000000000007941 */ /* 0x000fea0003800000 */
.L_x_3310:
[----:B------:R-:W-:Y:S01]  /*09c0*/  BSSY B0, `(.L_x_3312) ;  /* 0x0000011000007945 */ /* 0x000fe20003800000 */
[----:B------:R-:W-:-:S03]  /*09d0*/  ISETP.GE.OR P3, PT, R16, R14, P6 ;  /* 0x0000000e1000720c */ /* 0x000fc60003766670 */
[----:B------:R-:W-:Y:S10]  /*09e0*/  @P1 BRA `(.L_x_3313) ;  /* 0x0000000000381947 */ /* 0x000ff40003800000 */
[----:B-1----:R-:W-:Y:S01]  /*09f0*/  IADD3 R8, P1, R0, 0x10, RZ ;  /* 0x0000001000087810 */ /* 0x002fe20007f3e0ff */
        /* <DEDUP_REMOVED lines=13> */
.L_x_3313:
[----:B------:R-:W-:Y:S05]  /*0ad0*/  BSYNC B0 ;  /* 0x0000000000007941 */ /* 0x000fea0003800000 */
.L_x_3312:
[----:B-----5:R-:W-:Y:S01]  /*0ae0*/  IMAD R16, R35, R20, R24 ;  /* 0x0000001423107224 */ /* 0x020fe200078e0218 */
[----:B------:R-:W-:Y:S01]  /*0af0*/  BSSY B0, `(.L_x_3314) ;  /* 0x0000013000007945 */ /* 0x000fe20003800000 */
[C---:B------:R-:W-:Y:S02]  /*0b00*/  ISETP.GE.OR P5, PT, R0.reuse, R14, P6 ;  /* 0x0000000e0000720c */ /* 0x040fe400037a6670 */
[----:B------:R-:W-:Y:S01]  /*0b10*/  IMAD R16, R21, R16, R221 ;  /* 0x0000001015107224 */ /* 0x000fe200078e02dd */
[----:B------:R-:W-:Y:S01]  /*0b20*/  IADD3 R20, R0, 0x30, RZ ;  /* 0x0000003000147810 */ /* 0x000fe20007ffe0ff */
[----:B------:R-:W-:Y:S05]  /*0b30*/  @P0 BRA `(.L_x_3315) ;  /* 0x0000000000380947 */ /* 0x000fea0003800000 */
[----:B-12---:R-:W-:Y:S01]  /*0b40*/  IADD3 R8, P0, R0, 0x20, RZ ;  /* 0x0000002000087810 */ /* 0x006fe20007f1e0ff */
        /* <DEDUP_REMOVED lines=13> */
.L_x_3315:
[----:B------:R-:W-:Y:S05]  /*0c20*/  BSYNC B0 ;  /* 0x0000000000007941 */ /* 0x000fea0003800000 */
.L_x_3314:
[----:B------:R-:W-:Y:S01]  /*0c30*/  ISETP.GE.AND P1, PT, R20, R14, PT ;  /* 0x0000000e1400720c */ /* 0x000fe20003f26270 */
[----:B------:R-:W-:Y:S01]  /*0c40*/  BSSY B0, `(.L_x_3316) ;  /* 0x0000017000007945 */ /* 0x000fe20003800000 */
[----:B-123--:R-:W-:Y:S01]  /*0c50*/  IADD3 R9, P0, R16, R0, RZ ;  /* 0x0000000010097210 */ /* 0x00efe20007f1e0ff */
[----:B------:R-:W-:Y:S01]  /*0c60*/  @!P4 IMAD.MOV.U32 R11, RZ, RZ, 0x7f800000 ;  /* 0x7f800000ff0bc424 */ /* 0x000fe200078e00ff */
[----:B------:R-:W-:Y:S01]  /*0c70*/  ISETP.GE.OR P6, PT, R20, R14, P6 ;  /* 0x0000000e1400720c */ /* 0x000fe200037c6670 */
[----:B------:R-:W-:Y:S01]  /*0c80*/  @!P5 IMAD.MOV.U32 R14, RZ, RZ, 0x7f800000 ;  /* 0x7f800000ff0ed424 */ /* 0x000fe200078e00ff */
[----:B------:R-:W-:Y:S01]  /*0c90*/  LEA.HI.X.SX32 R16, R16, R22, 0x1, P0 ;  /* 0x0000001610107211 */ /* 0x000fe200000f0eff */
[----:B------:R-:W-:Y:S01]  /*0ca0*/  @!P3 IMAD.MOV.U32 R10, RZ, RZ, 0x7f800000 ;  /* 0x7f800000ff0ab424 */ /* 0x000fe200078e00ff */
[----:B------:R-:W-:-:S04]  /*0cb0*/  LEA R8, P0, R9, R18, 0x2 ;  /* 0x0000001209087211 */ /* 0x000fc800078010ff */
[----:B------:R-:W-:Y:S01]  /*0cc0*/  LEA.HI.X R9, R9, R19, R16, 0x2, P0 ;  /* 0x0000001309097211 */ /* 0x000fe200000f1410 */
[----:B------:R-:W-:Y:S08]  /*0cd0*/  @P1 BRA `(.L_x_3317) ;  /* 0x0000000000341947 */ /* 0x000ff00003800000 */
[----:B------:R-:W-:Y:S02]  /*0ce0*/  IADD3 R0, P0, R0, 0x30, RZ ;  /* 0x0000003000007810 */ /* 0x000fe40007f1e0ff */
        /* <DEDUP_REMOVED lines=12> */
.L_x_3317:
[----:B------:R-:W-:Y:S05]  /*0db0*/  BSYNC B0 ;  /* 0x0000000000007941 */ /* 0x000fea0003800000 */
.L_x_3316:
[----:B-1----:R-:W-:Y:S01]  /*0dc0*/  MOV R2, R23 ;  /* 0x0000001700027202 */ /* 0x002fe20000000f00 */
[----:B------:R-:W-:Y:S01]  /*0dd0*/  @!P5 ST.E desc[UR6][R8.64], R14 ;  /* 0x0000000e0800d985 */ /* 0x000fe2000c101906 */
[----:B------:R-:W-:-:S03]  /*0de0*/  MOV R3, 0x0 ;  /* 0x0000000000037802 */ /* 0x000fc60000000f00 */
[----:B------:R-:W-:Y:S04]  /*0df0*/  @!P4 ST.E desc[UR6][R8.64+0x40], R11 ;  /* 0x0000400b0800c985 */ /* 0x000fe8000c101906 */
[----:B------:R1:W-:Y:S02]  /*0e00*/  @!P3 ST.E desc[UR6][R8.64+0x80], R10 ;  /* 0x0000800a0800b985 */ /* 0x0003e4000c101906 */
[----:B-1----:R-:W-:Y:S05]  /*0e10*/  @P6 RET.REL.NODEC R2 `(_ZN5flash24flash_fwd_splitkv_kernelI23Flash_fwd_kernel_traitsILi128ELi64ELi128ELi4ELb0ELb0EN7cutlass10bfloat16_tE19Flash_kernel_traitsILi128ELi64ELi128ELi4ES3_EELb1ELb0ELb1ELb0ELb0ELb1ELb0ELb1EEEvNS_16Flash_fwd_paramsE) ;  /* 0xfffffff002786950 */ /* 0x002fea0003c3ffff */
[----:B------:R-:W-:Y:S02]  /*0e20*/  MOV R0, 0x7f800000 ;  /* 0x7f80000000007802 */ /* 0x000fe40000000f00 */
[----:B------:R-:W-:Y:S02]  /*0e30*/  MOV R2, R23 ;  /* 0x0000001700027202 */ /* 0x000fe40000000f00 */
[----:B------:R-:W-:Y:S01]  /*0e40*/  MOV R3, 0x0 ;  /* 0x0000000000037802 */ /* 0x000fe20000000f00 */
[----:B------:R1:W-:Y:S03]  /*0e50*/  ST.E desc[UR6][R8.64+0xc0], R0 ;  /* 0x0000c00008007985 */ /* 0x0003e6000c101906 */
[----:B-1----:R-:W-:Y:S05]  /*0e60*/  RET.REL.NODEC R2 `(_ZN5flash24flash_fwd_splitkv_kernelI23Flash_fwd_kernel_traitsILi128ELi64ELi128ELi4ELb0ELb0EN7cutlass10bfloat16_tE19Flash_kernel_traitsILi128ELi64ELi128ELi4ES3_EELb1ELb0ELb1ELb0ELb0ELb1ELb0ELb1EEEvNS_16Flash_fwd_paramsE) ;  /* 0xfffffff002647950 */ /* 0x002fea0003c3ffff */
.L_x_3309:
[----:B------:R-:W3:Y:S04]  /*0e70*/  LD.E.64 R4, desc[UR6][R28.64+0x160] ;  /* 0x000160061c047980 */ /* 0x000ee8000c101b00 */
[----:B------:R-:W4:Y:S01]  /*0e80*/  LD.E.64 R2, desc[UR6][R28.64+0x158] ;  /* 0x000158061c027980 */ /* 0x000f22000c101b00 */
[----:B---3--:R-:W-:-:S04]  /*0e90*/  ISETP.NE.U32.AND P1, PT, R4, RZ, PT ;  /* 0x000000ff0400720c */ /* 0x008fc80003f25070 */
[----:B------:R-:W-:-:S13]  /*0ea0*/  ISETP.NE.AND.EX P1, PT, R5, RZ, PT, P1 ;  /* 0x000000ff0500720c */ /* 0x000fda0003f25310 */
[----:B------:R-:W3:Y:S01]  /*0eb0*/  @P1 LD.E.64 R6, desc[UR6][R28.64+0x168] ;  /* 0x000168061c061980 */ /* 0x000ee2000c101b00 */
[----:B----4-:R-:W-:Y:S01]  /*0ec0*/  ISETP.NE.U32.AND P0, PT, R2, RZ, PT ;  /* 0x000000ff0200720c */ /* 0x010fe20003f05070 */
[----:B------:R-:W-:-:S03]  /*0ed0*/  IMAD.MOV.U32 R12, RZ, RZ, R35 ;  /* 0x000000ffff0c7224 */ /* 0x000fc600078e0023 */
[----:B------:R-:W-:Y:S02]  /*0ee0*/  ISETP.NE.AND.EX P0, PT, R3, RZ, PT, P0 ;  /* 0x000000ff0300720c */ /* 0x000fe40003f05300 */
[----:B------:R-:W-:-:S11]  /*0ef0*/  @P1 SHF.R.S32.HI R0, RZ, 0x1f, R35 ;  /* 0x0000001fff001819 */ /* 0x000fd60000011423 */
[----:B------:R-:W-:-:S05]  /*0f00*/  @P0 IMAD.WIDE R2, R35, 0x4, R2 ;  /* 0x0000000423020825 */ /* 0x000fca00078e0202 */
[----:B------:R1:W5:Y:S01]  /*0f10*/  @P0 LD.E R12, desc[UR6][R2.64] ;  /* 0x00000006020c0980 */ /* 0x000362000c101900 */
[----:B------:R-:W-:Y:S01]  /*0f20*/  BSSY B0, `(.L_x_3318) ;  /* 0x00000bb000007945 */ /* 0x000fe20003800000 */
[----:B------:R-:W4:Y:S01]  /*0f30*/  S2R R31, SR_CTAID.Z ;  /* 0x00000000001f7919 */ /* 0x000f220000002700 */
[-C--:B---3--:R-:W-:Y:S02]  /*0f40*/  @P1 IMAD R7, R7, R35.reuse, RZ ;  /* 0x0000002307071224 */ /* 0x088fe400078e02ff */
[----:B-1----:R-:W-:-:S04]  /*0f50*/  @P1 IMAD.WIDE.U32 R2, R6, R35, RZ ;  /* 0x0000002306021225 */ /* 0x002fc800078e00ff */
[----:B------:R-:W-:Y:S02]  /*0f60*/  @P1 IMAD R7, R6, R0, R7 ;  /* 0x0000000006071224 */ /* 0x000fe400078e0207 */
[----:B------:R-:W-:Y:S01]  /*0f70*/  IMAD.MOV.U32 R6, RZ, RZ, RZ ;  /* 0x000000ffff067224 */ /* 0x000fe200078e00ff */
[----:B------:R-:W-:Y:S01]  /*0f80*/  @P1 LEA R6, P0, R2, R4, 0x2 ;  /* 0x0000000402061211 */ /* 0x000fe200078010ff */
[----:B------:R-:W-:Y:S01]  /*0f90*/  IMAD.MOV.U32 R0, RZ, RZ, RZ ;  /* 0x000000ffff007224 */ /* 0x000fe200078e00ff */
[----:B------:R-:W-:-:S03]  /*0fa0*/  @P1 IADD3 R7, R3, R7, RZ ;  /* 0x0000000703071210 */ /* 0x000fc60007ffe0ff */
[----:B------:R-:W-:Y:S01]  /*0fb0*/  IMAD.MOV.U32 R240, RZ, RZ, R6 ;  /* 0x000000fffff07224 */ /* 0x000fe200078e0006 */
[----:B------:R-:W-:-:S04]  /*0fc0*/  @P1 LEA.HI.X R0, R2, R5, R7, 0x2, P0 ;  /* 0x0000000502001211 */ /* 0x000fc800000f1407 */
[----:B------:R-:W-:Y:S02]  /*0fd0*/  MOV R241, R0 ;  /* 0x0000000000f17202 */ /* 0x000fe40000000f00 */
[----:B------:R-:W-:-:S04]  /*0fe0*/  ISETP.NE.U32.AND P0, PT, R240, RZ, PT ;  /* 0x000000fff000720c */ /* 0x000fc80003f05070 */
[----:B------:R-:W-:-:S13]  /*0ff0*/  ISETP.NE.AND.EX P0, PT, R241, RZ, PT, P0 ;  /* 0x000000fff100720c */ /* 0x000fda0003f05300 */
[----:B----4-:R-:W-:Y:S05]  /*1000*/  @!P0 BRA `(.L_x_3319) ;  /* 0x0000000400688947 */ /* 0x010fea0003800000 */
[----:B------:R-:W3:Y:S04]  /*1010*/  LD.E R13, desc[UR6][R28.64+0x170] ;  /* 0x000170061c0d7980 */ /* 0x000ee8000c101900 */
[----:B------:R-:W4:Y:S01]  /*1020*/  LD.E R14, desc[UR6][R28.64+0x68] ;  /* 0x000068061c0e7980 */ /* 0x000f22000c101900 */
[----:B------:R-:W-:-:S03]  /*1030*/  LEA R22, R34, 0xffffff80, 0x7 ;  /* 0xffffff8022167811 */ /* 0x000fc600078e38ff */
[----:B------:R-:W2:Y:S04]  /*1040*/  LD.E.64 R72, desc[UR6][R28.64+0x38] ;  /* 0x000038061c487980 */ /* 0x000ea8000c101b00 */
[----:B------:R-:W2:Y:S04]  /*1050*/  LD.E.64 R8, desc[UR6][R28.64+0x28] ;  /* 0x000028061c087980 */ /* 0x000ea8000c101b00 */
[----:B------:R-:W2:Y:S04]  /*1060*/  LD.E.64 R10, desc[UR6][R28.64+0x50] ;  /* 0x000050061c0a7980 */ /* 0x000ea8000c101b00 */
[----:B------:R-:W5:Y:S04]  /*1070*/  LD.E.64 R24, desc[UR6][R28.64+0x58] ;  /* 0x000058061c187980 */ /* 0x000f68000c101b00 */
[----:B------:R-:W5:Y:S01]  /*1080*/  LD.E.64 R156, desc[UR6][R28.64+0x40] ;  /* 0x000040061c9c7980 */ /* 0x000f62000c101b00 */
[----:B---3--:R-:W-:-:S04]  /*1090*/  IABS R4, R13 ;  /* 0x0000000d00047213 */ /* 0x008fc80000000000 */
[----:B------:R-:W1:Y:S08]  /*10a0*/  I2F.RP R2, R4 ;  /* 0x0000000400027306 */ /* 0x000e700000209400 */
[----:B-1----:R-:W1:Y:S02]  /*10b0*/  MUFU.RCP R2, R2 ;  /* 0x0000000200027308 */ /* 0x002e640000001000 */
[----:B-1----:R-:W-:-:S06]  /*10c0*/  VIADD R2, R2, 0xffffffe ;  /* 0x0ffffffe02027836 */ /* 0x002fcc0000000000 */
[----:B------:R-:W1:Y:S01]  /*10d0*/  F2I.FTZ.U32.TRUNC.NTZ R3, R2 ;  /* 0x0000000200037305 */ /* 0x000e62000021f000 */
[----:B------:R-:W-:Y:S01]  /*10e0*/  IABS R6, R13 ;  /* 0x0000000d00067213 */ /* 0x000fe20000000000 */
[----:B-1----:R-:W-:Y:S01]  /*10f0*/  IMAD.MOV R0, RZ, RZ, -R3 ;  /* 0x000000ffff007224 */ /* 0x002fe200078e0a03 */
[----:B------:R-:W-:-:S03]  /*1100*/  MOV R2, RZ ;  /* 0x000000ff00027202 */ /* 0x000fc60000000f00 */
[----:B------:R-:W-:Y:S01]  /*1110*/  IMAD R5, R0, R4, RZ ;  /* 0x0000000400057224 */ /* 0x000fe200078e02ff */
[----:B------:R-:W-:-:S03]  /*1120*/  IABS R0, R22 ;  /* 0x0000001600007213 */ /* 0x000fc60000000000 */
[----:B------:R-:W-:-:S04]  /*1130*/  IMAD.HI.U32 R5, R3, R5, R2 ;  /* 0x0000000503057227 */ /* 0x000fc800078e0002 */
[----:B------:R-:W-:Y:S01]  /*1140*/  IMAD.MOV.U32 R2, RZ, RZ, R0 ;  /* 0x000000ffff027224 */ /* 0x000fe200078e0000 */
[----:B------:R-:W-:Y:S02]  /*1150*/  IADD3 R0, RZ, -R6, RZ ;  /* 0x80000006ff007210 */ /* 0x000fe40007ffe0ff */
[----:B------:R-:W3:Y:S03]  /*1160*/  LD.E.64 R6, desc[UR6][R28.64+0x20] ;  /* 0x000020061c067980 */ /* 0x000ee6000c101b00 */
[----:B------:R-:W-:Y:S02]  /*1170*/  IMAD.MOV.U32 R3, RZ, RZ, R0 ;  /* 0x000000ffff037224 */ /* 0x000fe400078e0000 */
        /* <DEDUP_REMOVED lines=14> */
[----:B-----5:R1:W3:Y:S01]  /*1260*/  LD.E R12, desc[UR6][R2.64] ;  /* 0x00000006020c7980 */ /* 0x0202e2000c101900 */
[----:B----4-:R-:W-:-:S04]  /*1270*/  IABS R4, R14 ;  /* 0x0000000e00047213 */ /* 0x010fc80000000000 */
[----:B-1----:R-:W1:Y:S08]  /*1280*/  I2F.RP R2, R4 ;  /* 0x0000000400027306 */ /* 0x002e700000209400 */
[----:B-1----:R-:W1:Y:S02]  /*1290*/  MUFU.RCP R2, R2 ;  /* 0x0000000200027308 */ /* 0x002e640000001000 */
[----:B-1----:R-:W-:-:S06]  /*12a0*/  VIADD R2, R2, 0xffffffe ;  /* 0x0ffffffe02027836 */ /* 0x002fcc0000000000 */
[----:B------:R-:W1:Y:S01]  /*12b0*/  F2I.FTZ.U32.TRUNC.NTZ R3, R2 ;  /* 0x0000000200037305 */ /* 0x000e62000021f000 */
[----:B------:R-:W-:Y:S02]  /*12c0*/  IABS R16, R31 ;  /* 0x0000001f00107213 */ /* 0x000fe40000000000 */
[----:B------:R-:W-:Y:S02]  /*12d0*/  IABS R15, R14 ;  /* 0x0000000e000f7213 */ /* 0x000fe40000000000 */
[----:B-1----:R-:W-:Y:S01]  /*12e0*/  IADD3 R0, RZ, -R3, RZ ;  /* 0x80000003ff007210 */ /* 0x002fe20007ffe0ff */
[----:B------:R-:W-:-:S04]  /*12f0*/  IMAD.MOV.U32 R2, RZ, RZ, RZ ;  /* 0x000000ffff027224 */ /* 0x000fc800078e00ff */
[----:B------:R-:W-:-:S04]  /*1300*/  IMAD R0, R0, R4, RZ ;  /* 0x0000000400007224 */ /* 0x000fc800078e02ff */
[----:B------:R-:W-:Y:S01]  /*1310*/  IMAD.HI.U32 R2, R3, R0, R2 ;  /* 0x0000000003027227 */ /* 0x000fe200078e0002 */
[----:B------:R-:W-:-:S03]  /*1320*/  MOV R3, R16 ;  /* 0x0000001000037202 */ /* 0x000fc60000000f00 */
[----:B------:R-:W-:Y:S02]  /*1330*/  IMAD.MOV R0, RZ, RZ, -R15 ;  /* 0x000000ffff007224 */ /* 0x000fe400078e0a0f */
[----:B------:R-:W-:-:S04]  /*1340*/  IMAD.HI.U32 R2, R2, R3, RZ ;  /* 0x0000000302027227 */ /* 0x000fc800078e00ff */
[----:B------:R-:W-:-:S05]  /*1350*/  IMAD R0, R2, R0, R3 ;  /* 0x0000000002007224 */ /* 0x000fca00078e0203 */
[----:B------:R-:W-:-:S13]  /*1360*/  ISETP.GT.U32.AND P1, PT, R4, R0, PT ;  /* 0x000000000400720c */ /* 0x000fda0003f24070 */
[----:B------:R-:W-:-:S04]  /*1370*/  @!P1 IADD3 R0, R0, -R4, RZ ;  /* 0x8000000400009210 */ /* 0x000fc80007ffe0ff */
[----:B------:R-:W-:Y:S02]  /*1380*/  ISETP.GE.U32.AND P2, PT, R0, R4, PT ;  /* 0x000000040000720c */ /* 0x000fe40003f46070 */
[----:B------:R-:W-:Y:S01]  /*1390*/  LOP3.LUT R0, R31, R14, RZ, 0x3c, !PT ;  /* 0x0000000e1f007212 */ /* 0x000fe200078e3cff */
[----:B------:R-:W-:Y:S01]  /*13a0*/  IMAD.MOV R5, RZ, RZ, -R5 ;  /* 0x000000ffff057224 */ /* 0x000fe200078e0a05 */
[----:B------:R-:W-:Y:S02]  /*13b0*/  @!P1 IADD3 R2, R2, 0x1, RZ ;  /* 0x0000000102029810 */ /* 0x000fe40007ffe0ff */
[----:B------:R-:W-:Y:S01]  /*13c0*/  ISETP.GE.AND P0, PT, R0, RZ, PT ;  /* 0x000000ff0000720c */ /* 0x000fe20003f06270 */
[----:B------:R-:W-:Y:S01]  /*13d0*/  IMAD R13, R13, R5, R22 ;  /* 0x000000050d0d7224 */ /* 0x000fe200078e0216 */
[----:B------:R-:W-:-:S05]  /*13e0*/  ISETP.NE.AND P1, PT, R14, RZ, PT ;  /* 0x000000ff0e00720c */ /* 0x000fca0003f25270 */
[----:B------:R-:W-:Y:S01]  /*13f0*/  @P2 VIADD R2, R2, 0x1 ;  /* 0x0000000102022836 */ /* 0x000fe20000000000 */
[----:B------:R-:W-:Y:S01]  /*1400*/  SHF.R.S32.HI R20, RZ, 0x1f, R13 ;  /* 0x0000001fff147819 */ /* 0x000fe2000001140d */
[----:B--2---:R-:W-:Y:S02]  /*1410*/  IMAD R4, R73, R13, RZ ;  /* 0x0000000d49047224 */ /* 0x004fe400078e02ff */
[----:B------:R-:W-:Y:S02]  /*1420*/  IMAD.MOV.U32 R0, RZ, RZ, R2 ;  /* 0x000000ffff007224 */ /* 0x000fe400078e0002 */
[----:B------:R-:W-:Y:S02]  /*1430*/  IMAD R4, R72, R20, R4 ;  /* 0x0000001448047224 */ /* 0x000fe400078e0204 */
[----:B------:R-:W-:Y:S01]  /*1440*/  @!P0 IMAD.MOV R0, RZ, RZ, -R0 ;  /* 0x000000ffff008224 */ /* 0x000fe200078e0a00 */
[----:B------:R-:W-:-:S04]  /*1450*/  @!P1 LOP3.LUT R0, RZ, R14, RZ, 0x33, !PT ;  /* 0x0000000eff009212 */ /* 0x000fc800078e33ff */
[----:B------:R-:W-:Y:S02]  /*1460*/  SHF.R.S32.HI R30, RZ, 0x1f, R0 ;  /* 0x0000001fff1e7819 */ /* 0x000fe40000011400 */
[----:B------:R-:W-:Y:S02]  /*1470*/  MOV R17, R0 ;  /* 0x0000000000117202 */ /* 0x000fe40000000f00 */
[----:B---3--:R-:W-:Y:S01]  /*1480*/  SHF.R.S32.HI R15, RZ, 0x1f, R12 ;  /* 0x0000001fff0f7819 */ /* 0x008fe2000001140c */
[----:B------:R-:W-:-:S04]  /*1490*/  IMAD R3, R7, R12, RZ ;  /* 0x0000000c07037224 */ /* 0x000fc800078e02ff */
[C---:B------:R-:W-:Y:S02]  /*14a0*/  IMAD R3, R6.reuse, R15, R3 ;  /* 0x0000000f06037224 */ /* 0x040fe400078e0203 */
[----:B------:R-:W-:-:S05]  /*14b0*/  IMAD.WIDE.U32 R6, R6, R12, RZ ;  /* 0x0000000c06067225 */ /* 0x000fca00078e00ff */
[----:B------:R-:W-:Y:S02]  /*14c0*/  IADD3 R3, R7, R3, RZ ;  /* 0x0000000307037210 */ /* 0x000fe40007ffe0ff */
[----:B------:R-:W-:-:S05]  /*14d0*/  MOV R2, R6 ;  /* 0x0000000600027202 */ /* 0x000fca0000000f00 */
[----:B------:R-:W-:-:S04]  /*14e0*/  IMAD.WIDE.U32 R2, R13, R72, R2 ;  /* 0x000000480d027225 */ /* 0x000fc800078e0002 */
[----:B------:R-:W-:Y:S01]  /*14f0*/  IMAD R9, R9, R12, RZ ;  /* 0x0000000c09097224 */ /* 0x000fe200078e02ff */
[----:B------:R-:W-:Y:S01]  /*1500*/  IADD3 R3, R3, R4, RZ ;  /* 0x0000000403037210 */ /* 0x000fe20007ffe0ff */
[----:B------:R-:W-:Y:S02]  /*1510*/  IMAD R4, R11, R0, RZ ;  /* 0x000000000b047224 */ /* 0x000fe400078e02ff */
[----:B------:R-:W-:-:S04]  /*1520*/  IMAD.WIDE.U32 R6, R8, R12, RZ ;  /* 0x0000000c08067225 */ /* 0x000fc800078e00ff */
[----:B------:R-:W-:Y:S02]  /*1530*/  IMAD R9, R8, R15, R9 ;  /* 0x0000000f08097224 */ /* 0x000fe400078e0209 */
[----:B------:R-:W-:-:S04]  /*1540*/  IMAD.WIDE.U32 R2, R0, R10, R2 ;  /* 0x0000000a00027225 */ /* 0x000fc800078e0002 */
[----:B------:R-:W-:Y:S01]  /*1550*/  IMAD R4, R10, R30, R4 ;  /* 0x0000001e0a047224 */ /* 0x000fe200078e0204 */
[----:B------:R-:W-:Y:S01]  /*1560*/  IADD3 R9, R7, R9, RZ ;  /* 0x0000000907097210 */ /* 0x000fe20007ffe0ff */
[----:B------:R-:W-:Y:S01]  /*1570*/  IMAD.MOV.U32 R8, RZ, RZ, R6 ;  /* 0x000000ffff087224 */ /* 0x000fe200078e0006 */
[----:B------:R-:W-:Y:S01]  /*1580*/  MOV R21, R2 ;  /* 0x0000000200157202 */ /* 0x000fe20000000f00 */
[----:B------:R-:W-:Y:S01]  /*1590*/  IMAD.IADD R23, R3, 0x1, R4 ;  /* 0x0000000103177824 */ /* 0x000fe200078e0204 */
[----:B------:R-:W-:Y:S05]  /*15a0*/  BRA `(.L_x_3320) ;  /* 0x0000000400487947 */ /* 0x000fea0003800000 */
.L_x_3319:
[----:B------:R-:W3:Y:S01]  /*15b0*/  LD.E R11, desc[UR6][R28.64+0x68] ;  /* 0x000068061c0b7980 */ /* 0x000ee2000c101900 */
[----:B------:R-:W-:-:S03]  /*15c0*/  ISETP.NE.AND P3, PT, R15, -0x1, PT ;  /* 0xffffffff0f00780c */ /* 0x000fc60003f65270 */
[----:B------:R-:W4:Y:S04]  /*15d0*/  LD.E.64 R72, desc[UR6][R28.64+0x38] ;  /* 0x000038061c487980 */ /* 0x000f28000c101b00 */
[----:B------:R-:W2:Y:S04]  /*15e0*/  LD.E.64 R156, desc[UR6][R28.64+0x40] ;  /* 0x000040061c9c7980 */ /* 0x000ea8000c101b00 */
[----:B------:R-:W2:Y:S04]  /*15f0*/  LD.E.64 R18, desc[UR6][R28.64+0x50] ;  /* 0x000050061c127980 */ /* 0x000ea8000c101b00 */
[----:B------:R-:W2:Y:S04]  /*1600*/  @!P3 LD.E.64 R6, desc[UR6][R28.64+0x20] ;  /* 0x000020061c06b980 */ /* 0x000ea8000c101b00 */
[----:B------:R-:W2:Y:S04]  /*1610*/  @!P3 LD.E.64 R16, desc[UR6][R28.64+0x28] ;  /* 0x000028061c10b980 */ /* 0x000ea8000c101b00 */
[----:B------:R1:W5:Y:S01]  /*1620*/  LD.E.64 R24, desc[UR6][R28.64+0x58] ;  /* 0x000058061c187980 */ /* 0x000362000c101b00 */
[----:B------:R-:W-:-:S02]  /*1630*/  IABS R5, R31 ;  /* 0x0000001f00057213 */ /* 0x000fc40000000000 */
[----:B-----5:R-:W-:Y:S02]  /*1640*/  @!P3 SHF.R.S32.HI R13, RZ, 0x1f, R12 ;  /* 0x0000001fff0db819 */ /* 0x020fe4000001140c */
[----:B------:R-:W-:-:S04]  /*1650*/  LEA R22, R34, 0xffffff80, 0x7 ;  /* 0xffffff8022167811 */ /* 0x000fc800078e38ff */
[----:B------:R-:W-:Y:S02]  /*1660*/  SHF.R.S32.HI R20, RZ, 0x1f, R22 ;  /* 0x0000001fff147819 */ /* 0x000fe40000011416 */
[----:B---3--:R-:W-:-:S04]  /*1670*/  IABS R8, R11 ;  /* 0x0000000b00087213 */ /* 0x008fc80000000000 */
[----:B------:R-:W3:Y:S08]  /*1680*/  I2F.RP R2, R8 ;  /* 0x0000000800027306 */ /* 0x000ef00000209400 */
[----:B---3--:R-:W3:Y:S02]  /*1690*/  MUFU.RCP R2, R2 ;  /* 0x0000000200027308 */ /* 0x008ee40000001000 */
[----:B---3--:R-:W-:-:S06]  /*16a0*/  IADD3 R2, R2, 0xffffffe, RZ ;  /* 0x0ffffffe02027810 */ /* 0x008fcc0007ffe0ff */
[----:B------:R-:W3:Y:S01]  /*16b0*/  F2I.FTZ.U32.TRUNC.NTZ R3, R2 ;  /* 0x0000000200037305 */ /* 0x000ee2000021f000 */
[----:B------:R-:W-:Y:S01]  /*16c0*/  IABS R4, R11 ;  /* 0x0000000b00047213 */ /* 0x000fe20000000000 */
[----:B---3--:R-:W-:Y:S01]  /*16d0*/  IMAD.MOV R0, RZ, RZ, -R3 ;  /* 0x000000ffff007224 */ /* 0x008fe200078e0a03 */
[----:B------:R-:W-:-:S03]  /*16e0*/  MOV R2, RZ ;  /* 0x000000ff00027202 */ /* 0x000fc60000000f00 */
[----:B------:R-:W-:-:S04]  /*16f0*/  IMAD R0, R0, R8, RZ ;  /* 0x0000000800007224 */ /* 0x000fc800078e02ff */
[----:B------:R-:W-:Y:S01]  /*1700*/  IMAD.HI.U32 R2, R3, R0, R2 ;  /* 0x0000000003027227 */ /* 0x000fe200078e0002 */
[----:B------:R-:W-:-:S03]  /*1710*/  IADD3 R0, RZ, -R4, RZ ;  /* 0x80000004ff007210 */ /* 0x000fc60007ffe0ff */
[----:B------:R-:W-:-:S04]  /*1720*/  IMAD.MOV.U32 R3, RZ, RZ, R5 ;  /* 0x000000ffff037224 */ /* 0x000fc800078e0005 */
[----:B------:R-:W-:Y:S01]  /*1730*/  IMAD.HI.U32 R9, R2, R3, RZ ;  /* 0x0000000302097227 */ /* 0x000fe200078e00ff */
[----:B------:R-:W-:-:S03]  /*1740*/  @!P3 SHF.R.S32.HI R5, RZ, 0x1f, R10 ;  /* 0x0000001fff05b819 */ /* 0x000fc6000001140a */
[----:B------:R-:W-:Y:S02]  /*1750*/  IMAD R0, R9, R0, R3 ;  /* 0x0000000009007224 */ /* 0x000fe400078e0203 */
[----:B----4-:R-:W-:-:S03]  /*1760*/  @!P3 IMAD R2, R73, R10, RZ ;  /* 0x0000000a4902b224 */ /* 0x010fc600078e02ff */
[----:B------:R-:W-:Y:S01]  /*1770*/  ISETP.GT.U32.AND P0, PT, R8, R0, PT ;  /* 0x000000000800720c */ /* 0x000fe20003f04070 */
[----:B------:R-:W-:Y:S02]  /*1780*/  @!P3 IMAD R5, R5, R72, R2 ;  /* 0x000000480505b224 */ /* 0x000fe400078e0202 */
[----:B------:R-:W-:-:S04]  /*1790*/  @!P3 IMAD.WIDE.U32 R2, R72, R10, RZ ;  /* 0x0000000a4802b225 */ /* 0x000fc800078e00ff */
[----:B------:R-:W-:Y:S01]  /*17a0*/  @P3 IMAD.IADD R4, R10, 0x1, R15 ;  /* 0x000000010a043824 */ /* 0x000fe200078e020f */
[----:B------:R-:W-:Y:S01]  /*17b0*/  @!P3 IADD3 R3, R3, R5, RZ ;  /* 0x000000050303b210 */ /* 0x000fe20007ffe0ff */
[----:B--2---:R-:W-:Y:S02]  /*17c0*/  @!P3 IMAD R7, R7, R12, RZ ;  /* 0x0000000c0707b224 */ /* 0x004fe400078e02ff */
[-C--:B------:R-:W-:Y:S02]  /*17d0*/  @P3 IMAD R14, R73, R4.reuse, RZ ;  /* 0x00000004490e3224 */ /* 0x080fe400078e02ff */
[----:B------:R-:W-:Y:S02]  /*17e0*/  @!P0 IMAD.IADD R0, R0, 0x1, -R8 ;  /* 0x0000000100008824 */ /* 0x000fe400078e0a08 */
[----:B------:R-:W-:-:S04]  /*17f0*/  @P3 IMAD.WIDE.U32 R4, R72, R4, RZ ;  /* 0x0000000448043225 */ /* 0x000fc800078e00ff */
[----:B------:R-:W-:Y:S01]  /*1800*/  @!P3 IMAD.WIDE.U32 R2, R6, R12, R2 ;  /* 0x0000000c0602b225 */ /* 0x000fe200078e0002 */
[----:B------:R-:W-:-:S03]  /*1810*/  ISETP.GE.U32.AND P2, PT, R0, R8, PT ;  /* 0x000000080000720c */ /* 0x000fc60003f46070 */
[----:B------:R-:W-:Y:S01]  /*1820*/  @!P3 IMAD R7, R6, R13, R7 ;  /* 0x0000000d0607b224 */ /* 0x000fe200078e0207 */
[----:B------:R-:W-:Y:S02]  /*1830*/  @P3 IADD3 R5, R5, R14, RZ ;  /* 0x0000000e05053210 */ /* 0x000fe40007ffe0ff */
[----:B------:R-:W-:Y:S01]  /*1840*/  @!P3 MOV R4, R2 ;  /* 0x000000020004b202 */ /* 0x000fe20000000f00 */
[----:B------:R-:W-:Y:S01]  /*1850*/  @!P3 IMAD R2, R157, R10, RZ ;  /* 0x0000000a9d02b224 */ /* 0x000fe200078e02ff */
[----:B------:R-:W-:Y:S02]  /*1860*/  @!P3 SHF.R.S32.HI R0, RZ, 0x1f, R10 ;  /* 0x0000001fff00b819 */ /* 0x000fe4000001140a */
[----:B------:R-:W-:Y:S01]  /*1870*/  @!P3 IADD3 R5, R3, R7, RZ ;  /* 0x000000070305b210 */ /* 0x000fe20007ffe0ff */
[----:B------:R-:W-:Y:S01]  /*1880*/  IMAD R3, R73, R22, RZ ;  /* 0x0000001649037224 */ /* 0x000fe200078e02ff */
[----:B------:R-:W-:Y:S01]  /*1890*/  LOP3.LUT R6, R31, R11, RZ, 0x3c, !PT ;  /* 0x0000000b1f067212 */ /* 0x000fe200078e3cff */
[----:B------:R-:W-:-:S02]  /*18a0*/  @!P3 IMAD R8, R0, R156, R2 ;  /* 0x0000009c0008b224 */ /* 0x000fc400078e0202 */
[----:B------:R-:W-:Y:S01]  /*18b0*/  IMAD R0, R20, R72, R3 ;  /* 0x0000004814007224 */ /* 0x000fe200078e0203 */
[----:B------:R-:W-:Y:S01]  /*18c0*/  MOV R3, R5 ;  /* 0x0000000500037202 */ /* 0x000fe20000000f00 */
[----:B------:R-:W-:Y:S01]  /*18d0*/  IMAD.MOV.U32 R2, RZ, RZ, R4 ;  /* 0x000000ffff027224 */ /* 0x000fe200078e0004 */
[----:B------:R-:W-:Y:S02]  /*18e0*/  ISETP.GE.AND P1, PT, R6, RZ, PT ;  /* 0x000000ff0600720c */ /* 0x000fe40003f26270 */
[----:B------:R-:W-:Y:S02]  /*18f0*/  @!P0 IADD3 R9, R9, 0x1, RZ ;  /* 0x0000000109098810 */ /* 0x000fe40007ffe0ff */
[----:B------:R-:W-:Y:S01]  /*1900*/  ISETP.NE.AND P0, PT, R11, RZ, PT ;  /* 0x000000ff0b00720c */ /* 0x000fe20003f05270 */
[----:B------:R-:W-:-:S04]  /*1910*/  IMAD.WIDE.U32 R2, R72, R22, R2 ;  /* 0x0000001648027225 */ /* 0x000fc800078e0002 */
[----:B------:R-:W-:Y:S01]  /*1920*/  @P2 VIADD R9, R9, 0x1 ;  /* 0x0000000109092836 */ /* 0x000fe20000000000 */
[----:B------:R-:W-:Y:S01]  /*1930*/  IADD3 R5, R3, R0, RZ ;  /* 0x0000000003057210 */ /* 0x000fe20007ffe0ff */
[----:B------:R-:W-:-:S04]  /*1940*/  @!P3 IMAD.WIDE.U32 R6, R156, R10, RZ ;  /* 0x0000000a9c06b225 */ /* 0x000fc800078e00ff */
[----:B------:R-:W-:Y:S01]  /*1950*/  IMAD.MOV.U32 R0, RZ, RZ, R9 ;  /* 0x000000ffff007224 */ /* 0x000fe200078e0009 */
[----:B------:R-:W-:Y:S02]  /*1960*/  @!P3 IADD3 R3, R7, R8, RZ ;  /* 0x000000080703b210 */ /* 0x000fe40007ffe0ff */
[----:B------:R-:W-:Y:S01]  /*1970*/  MOV R4, R2 ;  /* 0x0000000200047202 */ /* 0x000fe20000000f00 */
[----:B------:R-:W-:Y:S01]  /*1980*/  @!P1 IMAD.MOV R0, RZ, RZ, -R0 ;  /* 0x000000ffff009224 */ /* 0x000fe200078e0a00 */
[----:B------:R-:W-:Y:S02]  /*1990*/  @P3 IADD3 R8, R10, R15, RZ ;  /* 0x0000000f0a083210 */ /* 0x000fe40007ffe0ff */
[----:B------:R-:W-:Y:S02]  /*19a0*/  @!P3 MOV R2, R6 ;  /* 0x000000060002b202 */ /* 0x000fe40000000f00 */
[----:B------:R-:W-:Y:S01]  /*19b0*/  @!P0 LOP3.LUT R0, RZ, R11, RZ, 0x33, !PT ;  /* 0x0000000bff008212 */ /* 0x000fe200078e33ff */
[----:B------:R-:W-:Y:S01]  /*19c0*/  @!P3 IMAD R7, R17, R12, RZ ;  /* 0x0000000c1107b224 */ /* 0x000fe200078e02ff */
[----:B------:R-:W-:Y:S01]  /*19d0*/  @!P3 SHF.R.S32.HI R6, RZ, 0x1f, R12 ;  /* 0x0000001fff06b819 */ /* 0x000fe2000001140c */
[----:B------:R-:W-:Y:S01]  /*19e0*/  @P3 IMAD R11, R157, R8, RZ ;  /* 0x000000089d0b3224 */ /* 0x000fe200078e02ff */
[----:B------:R-:W-:Y:S01]  /*19f0*/  SHF.R.S32.HI R30, RZ, 0x1f, R0 ;  /* 0x0000001fff1e7819 */ /* 0x000fe20000011400 */
[----:B------:R-:W-:-:S02]  /*1a00*/  IMAD R10, R19, R0, RZ ;  /* 0x00000000130a7224 */ /* 0x000fc400078e02ff */
[----:B------:R-:W-:-:S04]  /*1a10*/  @P3 IMAD.WIDE.U32 R8, R156, R8, RZ ;  /* 0x000000089c083225 */ /* 0x000fc800078e00ff */
[C---:B------:R-:W-:Y:S02]  /*1a20*/  @!P3 IMAD R13, R16.reuse, R6, R7 ;  /* 0x00000006100db224 */ /* 0x040fe400078e0207 */
[----:B------:R-:W-:Y:S01]  /*1a30*/  @!P3 IMAD.WIDE.U32 R6, R16, R12, R2 ;  /* 0x0000000c1006b225 */ /* 0x000fe200078e0002 */
[----:B------:R-:W-:-:S03]  /*1a40*/  @P3 IADD3 R9, R9, R11, RZ ;  /* 0x0000000b09093210 */ /* 0x000fc60007ffe0ff */
[----:B------:R-:W-:-:S04]  /*1a50*/  IMAD.WIDE.U32 R2, R18, R0, R4 ;  /* 0x0000000012027225 */ /* 0x000fc800078e0004 */
[----:B------:R-:W-:Y:S01]  /*1a60*/  IMAD R4, R18, R30, R10 ;  /* 0x0000001e12047224 */ /* 0x000fe200078e020a */
[----:B------:R-:W-:Y:S01]  /*1a70*/  @!P3 MOV R8, R6 ;  /* 0x000000060008b202 */ /* 0x000fe20000000f00 */
[----:B------:R-:W-:Y:S01]  /*1a80*/  @!P3 IMAD.IADD R9, R7, 0x1, R13 ;  /* 0x000000010709b824 */ /* 0x000fe200078e020d */
[----:B------:R-:W-:Y:S01]  /*1a90*/  MOV R21, R2 ;  /* 0x0000000200157202 */ /* 0x000fe20000000f00 */
[----:B------:R-:W-:Y:S01]  /*1aa0*/  IMAD.IADD R23, R3, 0x1, R4 ;  /* 0x0000000103177824 */ /* 0x000fe200078e0204 */
[----:B------:R-:W-:Y:S02]  /*1ab0*/  MOV R13, R22 ;  /* 0x00000016000d7202 */ /* 0x000fe40000000f00 */
[----:B-1----:R-:W-:Y:S02]  /*1ac0*/  MOV R17, R0 ;  /* 0x0000000000117202 */ /* 0x002fe40000000f00 */
.L_x_3320:
[----:B------:R-:W-:Y:S05]  /*1ad0*/  BSYNC B0 ;  /* 0x0000000000007941 */ /* 0x000fea0003800000 */
.L_x_3318:
        /* <DEDUP_REMOVED lines=18> */
[----:B------:R-:W-:-:S04]  /*1c00*/  IMAD R0, R20, R156, RZ ;  /* 0x0000009c14007224 */ /* 0x000fc800078e02ff */
[----:B------:R-:W-:Y:S01]  /*1c10*/  IMAD.X R3, R15, 0x1, R9, P1 ;  /* 0x000000010f037824 */ /* 0x000fe200008e0609 */
[----:B------:R-:W-:Y:S01]  /*1c20*/  LOP3.LUT R9, R8, 0x1c0, RZ, 0xc0, !PT ;  /* 0x000001c008097812 */ /* 0x000fe200078ec0ff */
[----:B------:R-:W-:Y:S01]  /*1c30*/  IMAD R8, R13, R157, R0 ;  /* 0x0000009d0d087224 */ /* 0x000fe200078e0200 */
[C---:B------:R-:W-:Y:S02]  /*1c40*/  LEA.HI R214, R26.reuse, R220, RZ, 0x4 ;  /* 0x000000dc1ad67211 */ /* 0x040fe400078f20ff */
[----:B------:R-:W-:Y:S02]  /*1c50*/  LOP3.LUT R0, R9, 0x38, R14, 0xf8, !PT ;  /* 0x0000003809007812 */ /* 0x000fe400078ef80e */
[----:B------:R-:W-:Y:S01]  /*1c60*/  SHF.R.U32.HI R9, RZ, 0x3, R9 ;  /* 0x00000003ff097819 */ /* 0x000fe20000011609 */
[----:B------:R-:W-:Y:S01]  /*1c70*/  IMAD.WIDE.U32 R2, R13, R156, R2 ;  /* 0x0000009c0d027225 */ /* 0x000fe200078e0002 */
[----:B------:R-:W-:Y:S02]  /*1c80*/  LEA.HI R13, R26, R220, RZ, 0x6 ;  /* 0x000000dc1a0d7211 */ /* 0x000fe400078f30ff */
[----:B------:R-:W-:-:S02]  /*1c90*/  LOP3.LUT R12, R0, R9, RZ, 0x3c, !PT ;  /* 0x00000009000c7212 */ /* 0x000fc400078e3cff */
[----:B------:R-:W-:Y:S01]  /*1ca0*/  LOP3.LUT R0, R214, 0xfffffff0, RZ, 0xc0, !PT ;  /* 0xfffffff0d6007812 */ /* 0x000fe200078ec0ff */
[----:B------:R-:W-:Y:S01]  /*1cb0*/  IMAD.IADD R3, R3, 0x1, R8 ;  /* 0x0000000103037824 */ /* 0x000fe200078e0208 */
[----:B------:R-:W-:Y:S01]  /*1cc0*/  SHF.L.U32 R9, R13, 0x3, RZ ;  /* 0x000000030d097819 */ /* 0x000fe200000006ff */
[----:B------:R-:W-:Y:S02]  /*1cd0*/  IMAD R8, R25, R17, RZ ;  /* 0x0000001119087224 */ /* 0x000fe400078e02ff */
[----:B------:R-:W-:Y:S01]  /*1ce0*/  IMAD.IADD R0, R220, 0x1, -R0 ;  /* 0x00000001dc007824 */ /* 0x000fe200078e0a00 */
[----:B------:R-:W-:Y:S01]  /*1cf0*/  LOP3.LUT R235, R12, 0xfffffe00, R9, 0xf8, !PT ;  /* 0xfffffe000ceb7812 */ /* 0x000fe200078ef809 */
[-C--:B------:R-:W-:Y:S02]  /*1d00*/  IMAD R12, R30, R24.reuse, R8 ;  /* 0x000000181e0c7224 */ /* 0x080fe400078e0208 */
[----:B------:R-:W-:Y:S01]  /*1d10*/  IMAD.WIDE.U32 R2, R17, R24, R2 ;  /* 0x0000001811027225 */ /* 0x000fe200078e0002 */
[----:B------:R-:W-:-:S02]  /*1d20*/  SHF.R.S32.HI R8, RZ, 0x1f, R0 ;  /* 0x0000001fff087819 */ /* 0x000fc40000011400 */
[----:B------:R-:W-:Y:S01]  /*1d30*/  SHF.R.S32.HI R215, RZ, 0x1f, R35 ;  /* 0x0000001fffd77819 */ /* 0x000fe20000011423 */
[----:B------:R-:W-:Y:S01]  /*1d40*/  IMAD.IADD R3, R3, 0x1, R12 ;  /* 0x0000000103037824 */ /* 0x000fe200078e020c */
[----:B------:R-:W-:-:S04]  /*1d50*/  LEA.HI R210, R8, R0, RZ, 0x3 ;  /* 0x0000000008d27211 */ /* 0x000fc800078f18ff */
[----:B------:R-:W-:Y:S02]  /*1d60*/  LOP3.LUT R16, R210, 0xfffffff8, RZ, 0xc0, !PT ;  /* 0xfffffff8d2107812 */ /* 0x000fe400078ec0ff */
[----:B------:R-:W-:-:S03]  /*1d70*/  SHF.R.S32.HI R111, RZ, 0x1f, R110 ;  /* 0x0000001fff6f7819 */ /* 0x000fc6000001146e */
[----:B------:R-:W-:Y:S01]  /*1d80*/  IMAD.IADD R209, R0, 0x1, -R16 ;  /* 0x0000000100d17824 */ /* 0x000fe200078e0a10 */
[----:B------:R-:W-:Y:S01]  /*1d90*/  IADD3 R16, R14, 0x40, RZ ;  /* 0x000000400e107810 */ /* 0x000fe20007ffe0ff */
[----:B------:R-:W-:Y:S01]  /*1da0*/  IMAD R0, R157, R110, RZ ;  /* 0x0000006e9d007224 */ /* 0x000fe200078e02ff */
[----:B------:R-:W-:Y:S01]  /*1db0*/  SHF.R.S32.HI R205, RZ, 0x1f, R31 ;  /* 0x0000001fffcd7819 */ /* 0x000fe2000001141f */
[----:B------:R-:W-:-:S04]  /*1dc0*/  IMAD.WIDE.U32 R2, R110, R156, R2 ;  /* 0x0000009c6e027225 */ /* 0x000fc800078e0002 */
[----:B------:R-:W-:-:S04]  /*1dd0*/  IMAD R0, R111, R156, R0 ;  /* 0x0000009c6f007224 */ /* 0x000fc800078e0200 */
[----:B------:R-:W-:Y:S02]  /*1de0*/  IMAD.IADD R0, R3, 0x1, R0 ;  /* 0x0000000103007824 */ /* 0x000fe400078e0200 */
[----:B------:R-:W-:Y:S02]  /*1df0*/  IMAD.MOV.U32 R47, RZ, RZ, 0x10 ;  /* 0x00000010ff2f7424 */ /* 0x000fe400078e00ff */
[----:B------:R-:W-:Y:S01]  /*1e00*/  IMAD.MOV.U32 R46, RZ, RZ, 0x20 ;  /* 0x00000020ff2e7424 */ /* 0x000fe200078e00ff */
[C---:B------:R-:W-:Y:S01]  /*1e10*/  SHF.L.U64.HI R247, R72.reuse, 0x4, R73 ;  /* 0x0000000448f77819 */ /* 0x040fe20000010249 */
[----:B------:R-:W-:Y:S01]  /*1e20*/  IMAD.SHL.U32 R244, R72, 0x10, RZ ;  /* 0x0000001048f47824 */ /* 0x000fe200078e00ff */
[C---:B------:R-:W-:Y:S01]  /*1e30*/  SHF.L.U64.HI R249, R156.reuse, 0x4, R157 ;  /* 0x000000049cf97819 */ /* 0x040fe2000001029d */
[----:B------:R-:W-:Y:S01]  /*1e40*/  IMAD.SHL.U32 R213, R203, 0x4, RZ ;  /* 0x00000004cbd57824 */ /* 0x000fe200078e00ff */
[----:B------:R-:W-:Y:S01]  /*1e50*/  SHF.L.U32 R248, R156, 0x4, RZ ;  /* 0x000000049cf87819 */ /* 0x000fe200000006ff */
[----:B--2---:R-:W-:-:S04]  /*1e60*/  @P0 IMAD.WIDE.U32 R8, R4, R252, RZ ;  /* 0x000000fc04080225 */ /* 0x004fc800078e00ff */
[-C--:B---3--:R-:W-:Y:S02]  /*1e70*/  @!P0 IMAD R20, R7, R35.reuse, RZ ;  /* 0x0000002307148224 */ /* 0x088fe400078e02ff */
[----:B------:R-:W-:-:S04]  /*1e80*/  @!P0 IMAD.WIDE.U32 R12, R6, R35, RZ ;  /* 0x00000023060c8225 */ /* 0x000fc800078e00ff */
[----:B------:R-:W-:Y:S02]  /*1e90*/  @!P0 IMAD R20, R6, R215, R20 ;  /* 0x000000d706148224 */ /* 0x000fe400078e0214 */
[----:B------:R-:W-:Y:S02]  /*1ea0*/  @P0 IMAD.MOV.U32 R6, RZ, RZ, R8 ;  /* 0x000000ffff060224 */ /* 0x000fe400078e0008 */
[----:B------:R-:W-:Y:S02]  /*1eb0*/  @P0 IMAD R7, R5, R252, RZ ;  /* 0x000000fc05070224 */ /* 0x000fe400078e02ff */
[----:B------:R-:W-:-:S03]  /*1ec0*/  @!P0 IMAD.MOV.U32 R6, RZ, RZ, R12 ;  /* 0x000000ffff068224 */ /* 0x000fc600078e000c */
[----:B------:R-:W-:Y:S01]  /*1ed0*/  @P0 IADD3 R7, R9, R7, RZ ;  /* 0x0000000709070210 */ /* 0x000fe20007ffe0ff */
[----:B------:R-:W-:Y:S01]  /*1ee0*/  @!P0 IMAD.IADD R7, R13, 0x1, R20 ;  /* 0x000000010d078824 */ /* 0x000fe200078e0214 */
[----:B------:R-:W-:Y:S01]  /*1ef0*/  IADD3 R6, P1, R14, R6, RZ ;  /* 0x000000060e067210 */ /* 0x000fe20007f3e0ff */
[----:B------:R-:W-:Y:S01]  /*1f00*/  IMAD R9, R11, R31, RZ ;  /* 0x0000001f0b097224 */ /* 0x000fe200078e02ff */
[----:B------:R-:W-:-:S03]  /*1f10*/  @P0 MOV R159, R5 ;  /* 0x00000005009f0202 */ /* 0x000fc60000000f00 */
[----:B------:R-:W-:Y:S01]  /*1f20*/  IMAD.X R7, R15, 0x1, R7, P1 ;  /* 0x000000010f077824 */ /* 0x000fe200008e0607 */
[----:B----4-:R-:W-:Y:S01]  /*1f30*/  ISETP.GE.AND P1, PT, R16, R188, PT ;  /* 0x000000bc1000720c */ /* 0x010fe20003f26270 */
[--C-:B------:R-:W-:Y:S02]  /*1f40*/  @P0 IMAD.MOV.U32 R158, RZ, RZ, R4.reuse ;  /* 0x000000ffff9e0224 */ /* 0x100fe400078e0004 */
[----:B------:R-:W-:Y:S01]  /*1f50*/  @!P0 IMAD.MOV.U32 R158, RZ, RZ, R4 ;  /* 0x000000ffff9e8224 */ /* 0x000fe200078e0004 */
[----:B------:R-:W-:Y:S01]  /*1f60*/  SEL R8, RZ, 0xffffffff, P1 ;  /* 0xffffffffff087807 */ /* 0x000fe20000800000 */
[----:B------:R-:W-:Y:S01]  /*1f70*/  @!P0 IMAD.MOV.U32 R159, RZ, RZ, R5 ;  /* 0x000000ffff9f8224 */ /* 0x000fe200078e0005 */
[----:B------:R-:W-:Y:S01]  /*1f80*/  LEA R194, P0, R2, R18, 0x1 ;  /* 0x0000001202c27211 */ /* 0x000fe200078008ff */
[----:B------:R-:W-:Y:S02]  /*1f90*/  IMAD R9, R10, R205, R9 ;  /* 0x000000cd0a097224 */ /* 0x000fe400078e0209 */
[----:B------:R-:W-:Y:S01]  /*1fa0*/  IMAD.WIDE.U32 R4, R31, R10, R6 ;  /* 0x0000000a1f047225 */ /* 0x000fe200078e0006 */
[----:B------:R-:W-:-:S03]  /*1fb0*/  ISETP.GE.AND P2, PT, R14, R188, PT ;  /* 0x000000bc0e00720c */ /* 0x000fc60003f46270 */
[----:B------:R-:W-:Y:S01]  /*1fc0*/  IMAD.WIDE R6, R27, 0x40, R110 ;  /* 0x000000401b067825 */ /* 0x000fe200078e026e */
[----:B------:R-:W-:-:S03]  /*1fd0*/  LEA.HI.X R195, R2, R19, R0, 0x1, P0 ;  /* 0x0000001302c37211 */ /* 0x000fc600000f0c00 */
[----:B------:R-:W-:Y:S02]  /*1fe0*/  IMAD.IADD R3, R5, 0x1, R9 ;  /* 0x0000000105037824 */ /* 0x000fe400078e0209 */
[----:B------:R-:W-:Y:S01]  /*1ff0*/  IMAD R5, R7, R158, RZ ;  /* 0x0000009e07057224 */ /* 0x000fe200078e02ff */
[----:B------:R-:W-:Y:S01]  /*2000*/  SEL R7, RZ, 0x1, P2 ;  /* 0x00000001ff077807 */ /* 0x000fe20001000000 */
[----:B------:R-:W-:-:S05]  /*2010*/  IMAD.SHL.U32 R0, R8, 0x2, RZ ;  /* 0x0000000208007824 */ /* 0x000fca00078e00ff */
[----:B------:R-:W-:Y:S02]  /*2020*/  LOP3.LUT R238, R0, 0x2, R7, 0xe2, !PT ;  /* 0x0000000200ee7812 */ /* 0x000fe400078ee207 */
[----:B------:R-:W-:Y:S02]  /*2030*/  SHF.R.S32.HI R0, RZ, 0x1f, R154 ;  /* 0x0000001fff007819 */ /* 0x000fe4000001149a */
[----:B------:R-:W-:Y:S02]  /*2040*/  MOV R2, R4 ;  /* 0x0000000400027202 */ /* 0x000fe40000000f00 */
[----:B------:R-:W-:-:S04]  /*2050*/  LEA.HI R0, R0, R154, RZ, 0x7 ;  /* 0x0000009a00007211 */ /* 0x000fc800078f38ff */
[----:B------:R-:W-:Y:S01]  /*2060*/  SHF.R.S32.HI R4, RZ, 0x7, R0 ;  /* 0x00000007ff047819 */ /* 0x000fe20000011400 */
[----:B------:R-:W-:Y:S01]  /*2070*/  IMAD.WIDE.U32 R178, R6, R158, R2 ;  /* 0x0000009e06b27225 */ /* 0x000fe200078e0002 */
[----:B------:R-:W-:Y:S02]  /*2080*/  IADD3 R2, P0, R14, R21, RZ ;  /* 0x000000150e027210 */ /* 0x000fe40007f1e0ff */
[----:B------:R-:W-:Y:S02]  /*2090*/  VIMNMX R129, RZ, R4, !PT ;  /* 0x00000004ff817248 */ /* 0x000fe40007fe0100 */
[----:B------:R-:W-:Y:S02]  /*20a0*/  R2P PR, R209, 0x6 ;  /* 0x00000006d1007804 */ /* 0x000fe40000000000 */
[----:B------:R-:W-:Y:S01]  /*20b0*/  ISETP.GT.AND P3, PT, R34, R129, PT ;  /* 0x000000812200720c */ /* 0x000fe20003f64270 */
[----:B------:R-:W-:Y:S02]  /*20c0*/  IMAD.X R3, R15, 0x1, R23, P0 ;  /* 0x000000010f037824 */ /* 0x000fe400000e0617 */
[----:B------:R-:W-:-:S02]  /*20d0*/  IMAD R0, R73, R110, RZ ;  /* 0x0000006e49007224 */ /* 0x000fc400078e02ff */
[----:B------:R-:W-:Y:S01]  /*20e0*/  IMAD R8, R6, R159, R5 ;  /* 0x0000009f06087224 */ /* 0x000fe200078e0205 */
[----:B------:R-:W-:Y:S01]  /*20f0*/  LEA.HI R6, R26, R220, RZ, 0x5 ;  /* 0x000000dc1a067211 */ /* 0x000fe200078f28ff */
[----:B------:R-:W-:-:S04]  /*2100*/  IMAD.WIDE.U32 R198, R110, R72, R2 ;  /* 0x000000486ec67225 */ /* 0x000fc800078e0002 */
[----:B------:R-:W-:Y:S01]  /*2110*/  IMAD R0, R111, R72, R0 ;  /* 0x000000486f007224 */ /* 0x000fe200078e0200 */
[----:B------:R-:W-:Y:S02]  /*2120*/  LOP3.LUT R5, R6, 0xffffffe0, RZ, 0xc0, !PT ;  /* 0xffffffe006057812 */ /* 0x000fe400078ec0ff */
[----:B------:R-:W-:Y:S02]  /*2130*/  LEA R243, P0, R198, R190, 0x1 ;  /* 0x000000bec6f37211 */ /* 0x000fe400078008ff */
[----:B------:R-:W-:Y:S01]  /*2140*/  IADD3 R193, R199, R0, RZ ;  /* 0x00000000c7c17210 */ /* 0x000fe20007ffe0ff */
[----:B------:R-:W-:Y:S01]  /*2150*/  @!P4 IMAD.MOV.U32 R32, RZ, RZ, RZ ;  /* 0x000000ffff20c224 */ /* 0x000fe200078e00ff */
[----:B------:R-:W-:Y:S01]  /*2160*/  SHF.R.S32.HI R212, RZ, 0x5, R6 ;  /* 0x00000005ffd47819 */ /* 0x000fe20000011406 */
[----:B------:R-:W-:Y:S01]  /*2170*/  IMAD.IADD R211, R220, 0x1, -R5 ;  /* 0x00000001dcd37824 */ /* 0x000fe200078e0a05 */
        /* <DEDUP_REMOVED lines=16> */
[C---:B------:R-:W-:Y:S01]  /*2280*/  IMAD.SHL.U32 R98, R72.reuse, 0x40, RZ ;  /* 0x0000004048627824 */ /* 0x040fe200078e00ff */
[----:B------:R-:W-:Y:S01]  /*2290*/  SHF.L.U64.HI R117, R72, 0x6, R73 ;  /* 0x0000000648757819 */ /* 0x000fe20000010249 */
[----:B------:R-:W-:Y:S01]  /*22a0*/  IMAD.WIDE.U32 R152, R156, 0x60, RZ ;  /* 0x000000609c987825 */ /* 0x000fe200078e00ff */
[----:B------:R-:W-:-:S02]  /*22b0*/  IADD3 R75, R110, 0x20, RZ ;  /* 0x000000206e4b7810 */ /* 0x000fc40007ffe0ff */
[----:B------:R-:W-:Y:S01]  /*22c0*/  IADD3 R77, R110, 0x50, RZ ;  /* 0x000000506e4d7810 */ /* 0x000fe20007ffe0ff */
[----:B------:R-:W-:Y:S01]  /*22d0*/  IMAD.WIDE.U32 R148, R156, 0xc0, RZ ;  /* 0x000000c09c947825 */ /* 0x000fe200078e00ff */
[C---:B------:R-:W-:Y:S02]  /*22e0*/  SHF.L.U64.HI R123, R72.reuse, 0x5, R73 ;  /* 0x00000005487b7819 */ /* 0x040fe40000010249 */
[----:B------:R-:W-:Y:S01]  /*22f0*/  SHF.L.U32 R102, R72, 0x5, RZ ;  /* 0x0000000548667819 */ /* 0x000fe200000006ff */
[C---:B------:R-:W-:Y:S01]  /*2300*/  IMAD.WIDE.U32 R150, R156.reuse, 0xa0, RZ ;  /* 0x000000a09c967825 */ /* 0x040fe200078e00ff */
[----:B------:R-:W-:Y:S02]  /*2310*/  MOV R52, R243 ;  /* 0x000000f300347202 */ /* 0x000fe40000000f00 */
[----:B------:R-:W-:Y:S01]  /*2320*/  MOV R68, R194 ;  /* 0x000000c200447202 */ /* 0x000fe20000000f00 */
[----:B------:R-:W-:-:S04]  /*2330*/  IMAD.WIDE.U32 R146, R156, 0xe0, RZ ;  /* 0x000000e09c927825 */ /* 0x000fc800078e00ff */
[C---:B------:R-:W-:Y:S02]  /*2340*/  VIADD R71, R110.reuse, 0x10 ;  /* 0x000000106e477836 */ /* 0x040fe40000000000 */
[C---:B------:R-:W-:Y:S02]  /*2350*/  VIADD R74, R110.reuse, 0x30 ;  /* 0x000000306e4a7836 */ /* 0x040fe40000000000 */
[C---:B------:R-:W-:Y:S02]  /*2360*/  VIADD R78, R110.reuse, 0x40 ;  /* 0x000000406e4e7836 */ /* 0x040fe40000000000 */
[C---:B------:R-:W-:Y:S02]  /*2370*/  VIADD R76, R110.reuse, 0x60 ;  /* 0x000000606e4c7836 */ /* 0x040fe40000000000 */
[----:B------:R-:W-:Y:S02]  /*2380*/  VIADD R79, R110, 0x70 ;  /* 0x000000706e4f7836 */ /* 0x000fe40000000000 */
[----:B------:R-:W-:-:S02]  /*2390*/  IMAD.MOV.U32 R53, RZ, RZ, R245 ;  /* 0x000000ffff357224 */ /* 0x000fc400078e00f5 */
[----:B------:R-:W-:Y:S02]  /*23a0*/  IMAD.MOV.U32 R67, RZ, RZ, R195 ;  /* 0x000000ffff437224 */ /* 0x000fe400078e00c3 */
[----:B--2---:R-:W-:-:S04]  /*23b0*/  IMAD R23, R5, R35, RZ ;  /* 0x0000002305177224 */ /* 0x004fc800078e02ff */
[----:B------:R-:W-:Y:S02]  /*23c0*/  IMAD R23, R4, R215, R23 ;  /* 0x000000d704177224 */ /* 0x000fe400078e0217 */
[----:B------:R-:W-:-:S04]  /*23d0*/  IMAD.WIDE.U32 R4, R35, R4, R14 ;  /* 0x0000000423047225 */ /* 0x000fc800078e000e */
[----:B---3--:R-:W-:Y:S02]  /*23e0*/  IMAD R0, R7, R35, RZ ;  /* 0x0000002307007224 */ /* 0x008fe400078e02ff */
[----:B------:R-:W-:Y:S01]  /*23f0*/  IMAD.IADD R7, R5, 0x1, R23 ;  /* 0x0000000105077824 */ /* 0x000fe200078e0217 */
[C---:B----4-:R-:W-:Y:S01]  /*2400*/  SHF.L.U32 R200, R60.reuse, 0x4, RZ ;  /* 0x000000043cc87819 */ /* 0x050fe200000006ff */
[----:B------:R-:W-:Y:S01]  /*2410*/  IMAD.WIDE.U32 R10, R35, R6, R14 ;  /* 0x00000006230a7225 */ /* 0x000fe200078e000e */
[C-C-:B------:R-:W-:Y:S02]  /*2420*/  SHF.L.U64.HI R201, R60.reuse, 0x4, R61.reuse ;  /* 0x000000043cc97819 */ /* 0x140fe4000001023d */
[--C-:B------:R-:W-:Y:S01]  /*2430*/  SHF.L.U64.HI R197, R60, 0x5, R61.reuse ;  /* 0x000000053cc57819 */ /* 0x100fe2000001023d */
[----:B------:R-:W-:Y:S01]  /*2440*/  IMAD R5, R6, R215, R0 ;  /* 0x000000d706057224 */ /* 0x000fe200078e0200 */
[----:B------:R-:W-:Y:S01]  /*2450*/  SHF.R.S32.HI R0, RZ, 0x1f, R22 ;  /* 0x0000001fff007819 */ /* 0x000fe20000011416 */
[-C--:B------:R-:W-:Y:S01]  /*2460*/  IMAD R23, R3, R22.reuse, RZ ;  /* 0x0000001603177224 */ /* 0x080fe200078e02ff */
[C---:B------:R-:W-:Y:S01]  /*2470*/  SHF.L.U64.HI R206, R60.reuse, 0x6, R61 ;  /* 0x000000063cce7819 */ /* 0x040fe2000001023d */
[----:B------:R-:W-:Y:S01]  /*2480*/  IMAD.MOV.U32 R6, RZ, RZ, R4 ;  /* 0x000000ffff067224 */ /* 0x000fe200078e0004 */
[----:B------:R-:W-:Y:S01]  /*2490*/  IADD3 R5, R11, R5, RZ ;  /* 0x000000050b057210 */ /* 0x000fe20007ffe0ff */
[----:B------:R-:W-:Y:S01]  /*24a0*/  IMAD R11, R61, R22, RZ ;  /* 0x000000163d0b7224 */ /* 0x000fe200078e02ff */
[----:B------:R-:W-:Y:S01]  /*24b0*/  SHF.L.U32 R202, R60, 0x6, RZ ;  /* 0x000000063cca7819 */ /* 0x000fe200000006ff */
[----:B------:R-:W-:-:S02]  /*24c0*/  IMAD.MOV.U32 R4, RZ, RZ, R10 ;  /* 0x000000ffff047224 */ /* 0x000fc400078e000a */
[-C--:B------:R-:W-:Y:S02]  /*24d0*/  IMAD R23, R2, R0.reuse, R23 ;  /* 0x0000000002177224 */ /* 0x080fe400078e0217 */
[C---:B------:R-:W-:Y:S02]  /*24e0*/  IMAD R0, R60.reuse, R0, R11 ;  /* 0x000000003c007224 */ /* 0x040fe400078e020b */
[----:B------:R-:W-:-:S04]  /*24f0*/  IMAD.WIDE.U32 R4, R60, R22, R4 ;  /* 0x000000163c047225 */ /* 0x000fc800078e0004 */
[----:B------:R-:W-:Y:S01]  /*2500*/  IMAD.WIDE.U32 R6, R2, R22, R6 ;  /* 0x0000001602067225 */ /* 0x000fe200078e0006 */
[----:B------:R-:W-:-:S03]  /*2510*/  IADD3 R5, R5, R0, RZ ;  /* 0x0000000005057210 */ /* 0x000fc60007ffe0ff */
[----:B------:R-:W-:Y:S02]  /*2520*/  IMAD.IADD R7, R7, 0x1, R23 ;  /* 0x0000000107077824 */ /* 0x000fe400078e0217 */
[-C--:B------:R-:W-:Y:S02]  /*2530*/  IMAD R9, R9, R17.reuse, RZ ;  /* 0x0000001109097224 */ /* 0x080fe400078e02ff */
[-C--:B------:R-:W-:Y:S02]  /*2540*/  IMAD R0, R13, R17.reuse, RZ ;  /* 0x000000110d007224 */ /* 0x080fe400078e02ff */
[C---:B------:R-:W-:Y:S01]  /*2550*/  IMAD R11, R8.reuse, R30, R9 ;  /* 0x0000001e080b7224 */ /* 0x040fe200078e0209 */
[----:B------:R-:W-:Y:S01]  /*2560*/  SHF.R.S32.HI R9, RZ, 0x1f, R154 ;  /* 0x0000001fff097819 */ /* 0x000fe2000001149a */
[----:B------:R-:W-:Y:S01]  /*2570*/  IMAD.WIDE.U32 R6, R8, R17, R6 ;  /* 0x0000001108067225 */ /* 0x000fe200078e0006 */
[----:B------:R-:W-:-:S03]  /*2580*/  IADD3 R8, P0, -R154, R110, RZ ;  /* 0x0000006e9a087210 */ /* 0x000fc60007f1e1ff */
[C---:B------:R-:W-:Y:S01]  /*2590*/  IMAD R10, R12.reuse, R30, R0 ;  /* 0x0000001e0c0a7224 */ /* 0x040fe200078e0200 */
[----:B------:R-:W-:Y:S01]  /*25a0*/  LEA.HI R0, R31, R31, RZ, 0x1 ;  /* 0x0000001f1f007211 */ /* 0x000fe200078f08ff */
[----:B------:R-:W-:-:S03]  /*25b0*/  IMAD.WIDE.U32 R4, R12, R17, R4 ;  /* 0x000000110c047225 */ /* 0x000fc600078e0004 */
[----:B------:R-:W-:Y:S01]  /*25c0*/  SHF.R.S32.HI R0, RZ, 0x1, R0 ;  /* 0x00000001ff007819 */ /* 0x000fe20000011400 */
[----:B------:R-:W-:Y:S01]  /*25d0*/  IMAD.X R9, R111, 0x1, ~R9, P0 ;  /* 0x000000016f097824 */ /* 0x000fe200000e0e09 */
[----:B------:R-:W-:Y:S01]  /*25e0*/  IADD3 R5, R5, R10, RZ ;  /* 0x0000000a05057210 */ /* 0x000fe20007ffe0ff */
[----:B-----5:R-:W-:Y:S01]  /*25f0*/  IMAD.IADD R22, R32, 0x1, R22 ;  /* 0x0000000120167824 */ /* 0x020fe200078e0216 */
[C---:B------:R-:W-:Y:S01]  /*2600*/  SHF.L.U32 R82, R0.reuse, 0x4, RZ ;  /* 0x0000000400527819 */ /* 0x040fe200000006ff */
[----:B------:R-:W-:Y:S01]  /*2610*/  IMAD.IADD R7, R7, 0x1, R11 ;  /* 0x0000000107077824 */ /* 0x000fe200078e020b */
[C---:B------:R-:W-:Y:S01]  /*2620*/  SHF.L.U32 R106, R0.reuse, 0x6, RZ ;  /* 0x00000006006a7819 */ /* 0x040fe200000006ff */
[C---:B------:R-:W-:Y:S01]  /*2630*/  IMAD R11, R9.reuse, R2, RZ ;  /* 0x00000002090b7224 */ /* 0x040fe200078e02ff */
[----:B------:R-:W-:Y:S01]  /*2640*/  SHF.R.S32.HI R186, RZ, 0x1f, R82 ;  /* 0x0000001fffba7819 */ /* 0x000fe20000011452 */
[----:B------:R-:W-:Y:S01]  /*2650*/  IMAD R10, R9, R60, RZ ;  /* 0x0000003c090a7224 */ /* 0x000fe200078e02ff */
[----:B------:R-:W-:Y:S01]  /*2660*/  SHF.R.S32.HI R183, RZ, 0x1f, R106 ;  /* 0x0000001fffb77819 */ /* 0x000fe2000001146a */
[----:B------:R-:W-:-:S02]  /*2670*/  IMAD R12, R0, R22, RZ ;  /* 0x00000016000c7224 */ /* 0x000fc400078e02ff */
[----:B------:R-:W-:Y:S02]  /*2680*/  IMAD R9, R110, R0, R213 ;  /* 0x000000006e097224 */ /* 0x000fe400078e02d5 */
[-C--:B------:R-:W-:Y:S01]  /*2690*/  IMAD R11, R3, R8.reuse, R11 ;  /* 0x00000008030b7224 */ /* 0x080fe200078e020b */
[----:B------:R-:W-:Y:S01]  /*26a0*/  SHF.R.S32.HI R13, RZ, 0x1f, R12 ;  /* 0x0000001fff0d7819 */ /* 0x000fe2000001140c */
[----:B------:R-:W-:Y:S01]  /*26b0*/  IMAD.WIDE.U32 R6, R2, R8, R6 ;  /* 0x0000000802067225 */ /* 0x000fe200078e0006 */
[----:B------:R-:W-:-:S03]  /*26c0*/  IADD3 R22, P3, R12, R9, RZ ;  /* 0x000000090c167210 */ /* 0x000fc60007f7e0ff */
[-C--:B------:R-:W-:Y:S01]  /*26d0*/  IMAD R10, R61, R8.reuse, R10 ;  /* 0x000000083d0a7224 */ /* 0x080fe200078e020a */
[----:B------:R-:W-:Y:S01]  /*26e0*/  IADD3 R7, R7, R11, RZ ;  /* 0x0000000b07077210 */ /* 0x000fe20007ffe0ff */
[----:B------:R-:W-:Y:S01]  /*26f0*/  IMAD.WIDE.U32 R4, R60, R8, R4 ;  /* 0x000000083c047225 */ /* 0x000fe200078e0004 */
[----:B------:R-:W-:Y:S02]  /*2700*/  LEA R70, P1, R6, R24, 0x1 ;  /* 0x0000001806467211 */ /* 0x000fe400078208ff */
[----:B------:R-:W-:Y:S01]  /*2710*/  SHF.L.U64.HI R11, R156, 0x5, R157 ;  /* 0x000000059c0b7819 */ /* 0x000fe2000001029d */
[----:B------:R-:W-:Y:S01]  /*2720*/  IMAD.IADD R8, R213, 0x1, R9 ;  /* 0x00000001d5087824 */ /* 0x000fe200078e0209 */
[----:B------:R-:W-:Y:S01]  /*2730*/  LEA.HI.X.SX32 R9, R9, R13, 0x1, P3 ;  /* 0x0000000d09097211 */ /* 0x000fe200018f0eff */
[----:B------:R-:W-:Y:S01]  /*2740*/  IMAD.SHL.U32 R23, R22, 0x2, RZ ;  /* 0x0000000216177824 */ /* 0x000fe200078e00ff */
[----:B------:R-:W-:Y:S01]  /*2750*/  LEA R55, P0, R4, R26, 0x1 ;  /* 0x0000001a04377211 */ /* 0x000fe200078008ff */
[----:B------:R-:W-:Y:S01]  /*2760*/  IMAD.IADD R10, R5, 0x1, R10 ;  /* 0x00000001050a7824 */ /* 0x000fe200078e020a */
[----:B------:R-:W-:Y:S01]  /*2770*/  LEA.HI.X R69, R6, R25, R7, 0x1, P1 ;  /* 0x0000001906457211 */ /* 0x000fe200008f0c07 */
[----:B------:R-:W-:Y:S01]  /*2780*/  VIADD R135, R82, 0x40 ;  /* 0x0000004052877836 */ /* 0x000fe20000000000 */
[----:B------:R-:W-:Y:S01]  /*2790*/  SHF.L.U64.HI R22, R22, 0x1, R9 ;  /* 0x0000000116167819 */ /* 0x000fe20000010209 */
[----:B------:R-:W-:Y:S01]  /*27a0*/  IMAD.SHL.U32 R196, R60, 0x20, RZ ;  /* 0x000000203cc47824 */ /* 0x000fe200078e00ff */
[----:B------:R-:W-:Y:S01]  /*27b0*/  IADD3 R45, P1, R18, R23, RZ ;  /* 0x00000017122d7210 */ /* 0x000fe20007f3e0ff */
[----:B------:R-:W-:Y:S01]  /*27c0*/  IMAD.SHL.U32 R6, R156, 0x40, RZ ;  /* 0x000000409c067824 */ /* 0x000fe200078e00ff */
[----:B------:R-:W-:Y:S01]  /*27d0*/  LEA.HI.X R54, R4, R27, R10, 0x1, P0 ;  /* 0x0000001b04367211 */ /* 0x000fe200000f0c0a */
[----:B------:R-:W-:Y:S01]  /*27e0*/  IMAD R10, R157, 0x60, RZ ;  /* 0x000000609d0a7824 */ /* 0x000fe200078e02ff */
[----:B------:R-:W-:Y:S01]  /*27f0*/  IADD3 R23, P0, R20, R23, RZ ;  /* 0x0000001714177210 */ /* 0x000fe20007f1e0ff */
[----:B------:R-:W-:Y:S01]  /*2800*/  IMAD.X R44, R19, 0x1, R22, P1 ;  /* 0x00000001132c7824 */ /* 0x000fe200008e0616 */
[----:B------:R-:W-:Y:S01]  /*2810*/  IADD3 R164, R82, R135, RZ ;  /* 0x0000008752a47210 */ /* 0x000fe20007ffe0ff */
[----:B------:R-:W-:Y:S01]  /*2820*/  IMAD R9, R157, 0xa0, RZ ;  /* 0x000000a09d097824 */ /* 0x000fe200078e02ff */
[----:B------:R-:W-:Y:S01]  /*2830*/  IADD3.X R22, R21, R22, RZ, P0, !PT ;  /* 0x0000001615167210 */ /* 0x000fe200007fe4ff */
[----:B------:R-:W-:Y:S01]  /*2840*/  IMAD R7, R157, 0xe0, RZ ;  /* 0x000000e09d077824 */ /* 0x000fe200078e02ff */
[----:B------:R-:W-:Y:S01]  /*2850*/  IADD3 R99, P0, R244, 0x40, RZ ;  /* 0x00000040f4637810 */ /* 0x000fe20007f1e0ff */
[----:B------:R-:W-:Y:S01]  /*2860*/  IMAD.IADD R127, R82, 0x1, R164 ;  /* 0x00000001527f7824 */ /* 0x000fe200078e02a4 */
[----:B------:R-:W-:Y:S01]  /*2870*/  IADD3 R5, P2, R12, R8, RZ ;  /* 0x000000080c057210 */ /* 0x000fe20007f5e0ff */
[----:B------:R-:W-:Y:S01]  /*2880*/  IMAD.SHL.U32 R174, R6, 0x2, RZ ;  /* 0x0000000206ae7824 */ /* 0x000fe200078e00ff */
[----:B------:R-:W-:Y:S01]  /*2890*/  IADD3.X R116, RZ, R247, RZ, P0, !PT ;  /* 0x000000f7ff747210 */ /* 0x000fe200007fe4ff */
[----:B------:R-:W-:Y:S01]  /*28a0*/  IMAD.IADD R126, R82, 0x1, R127 ;  /* 0x00000001527e7824 */ /* 0x000fe200078e027f */
[-C--:B------:R-:W-:Y:S01]  /*28b0*/  IADD3 R80, P1, R99, R244.reuse, RZ ;  /* 0x000000f463507210 */ /* 0x080fe20007f3e0ff */
[----:B------:R-:W-:Y:S01]  /*28c0*/  IMAD.IADD R172, R151, 0x1, R9 ;  /* 0x0000000197ac7824 */ /* 0x000fe200078e0209 */
[----:B------:R-:W-:Y:S01]  /*28d0*/  IADD3 R86, P0, R98, 0x40, RZ ;  /* 0x0000004062567810 */ /* 0x000fe20007f1e0ff */
[----:B------:R-:W-:Y:S01]  /*28e0*/  IMAD.IADD R125, R82, 0x1, R126 ;  /* 0x00000001527d7824 */ /* 0x000fe200078e027e */
[----:B------:R-:W-:Y:S01]  /*28f0*/  SHF.L.U32 R66, R5, 0x1, RZ ;  /* 0x0000000105427819 */ /* 0x000fe200000006ff */
[----:B------:R-:W-:Y:S01]  /*2900*/  IMAD.X R81, R116, 0x1, R247, P1 ;  /* 0x0000000174517824 */ /* 0x000fe200008e06f7 */
[----:B------:R-:W-:Y:S01]  /*2910*/  IADD3.X R87, RZ, R117, RZ, P0, !PT ;  /* 0x00000075ff577210 */ /* 0x000fe200007fe4ff */
[----:B------:R-:W-:Y:S01]  /*2920*/  IMAD.IADD R170, R147, 0x1, R7 ;  /* 0x0000000193aa7824 */ /* 0x000fe200078e0207 */
[----:B------:R-:W-:Y:S01]  /*2930*/  IADD3 R84, P1, R80, R244, RZ ;  /* 0x000000f450547210 */ /* 0x000fe20007f3e0ff */
[C---:B------:R-:W-:Y:S01]  /*2940*/  IMAD R9, R3.reuse, 0x60, RZ ;  /* 0x0000006003097824 */ /* 0x040fe200078e02ff */
[----:B------:R-:W-:Y:S01]  /*2950*/  IADD3 R83, P0, R200, 0x40, RZ ;  /* 0x00000040c8537810 */ /* 0x000fe20007f1e0ff */
[----:B------:R-:W-:Y:S01]  /*2960*/  IMAD R7, R3, 0xc0, RZ ;  /* 0x000000c003077824 */ /* 0x000fe200078e02ff */
[----:B------:R-:W-:Y:S01]  /*2970*/  LEA.HI.X.SX32 R4, R8, R13, 0x1, P2 ;  /* 0x0000000d08047211 */ /* 0x000fe200010f0eff */
[----:B------:R-:W-:Y:S01]  /*2980*/  IMAD R8, R157, 0xc0, RZ ;  /* 0x000000c09d087824 */ /* 0x000fe200078e02ff */
[----:B------:R-:W-:Y:S01]  /*2990*/  IADD3.X R85, R81, R247, RZ, P1, !PT ;  /* 0x000000f751557210 */ /* 0x000fe20000ffe4ff */
[----:B------:R-:W-:Y:S01]  /*29a0*/  IMAD.X R109, RZ, RZ, R201, P0 ;  /* 0x000000ffff6d7224 */ /* 0x000fe200000e06c9 */
[----:B------:R-:W-:Y:S01]  /*29b0*/  IADD3 R65, P3, R18, R66, RZ ;  /* 0x0000004212417210 */ /* 0x000fe20007f7e0ff */
[----:B------:R-:W-:Y:S01]  /*29c0*/  IMAD R13, R73, 0x30, RZ ;  /* 0x00000030490d7824 */ /* 0x000fe200078e02ff */
[----:B------:R-:W-:Y:S01]  /*29d0*/  IADD3 R96, P1, R83, R200, RZ ;  /* 0x000000c853607210 */ /* 0x000fe20007f3e0ff */
[----:B------:R-:W-:Y:S01]  /*29e0*/  IMAD.WIDE.U32 R144, R2, 0x60, RZ ;  /* 0x0000006002907825 */ /* 0x000fe200078e00ff */
[----:B------:R-:W-:-:S02]  /*29f0*/  SHF.L.U64.HI R4, R5, 0x1, R4 ;  /* 0x0000000105047819 */ /* 0x000fc40000010204 */
[----:B------:R-:W-:Y:S01]  /*2a00*/  IADD3 R66, P2, R20, R66, RZ ;  /* 0x0000004214427210 */ /* 0x000fe20007f5e0ff */
[----:B------:R-:W-:Y:S01]  /*2a10*/  IMAD.X R112, R109, 0x1, R201, P1 ;  /* 0x000000016d707824 */ /* 0x000fe200008e06c9 */
[----:B------:R-:W-:Y:S01]  /*2a20*/  IADD3 R97, P0, R196, R83, RZ ;  /* 0x00000053c4617210 */ /* 0x000fe20007f1e0ff */
[--C-:B------:R-:W-:Y:S01]  /*2a30*/  IMAD.X R64, R19, 0x1, R4.reuse, P3 ;  /* 0x0000000113407824 */ /* 0x100fe200018e0604 */
[----:B------:R-:W-:Y:S01]  /*2a40*/  SHF.L.U32 R5, R156, 0x5, RZ ;  /* 0x000000059c057819 */ /* 0x000fe200000006ff */
[----:B------:R-:W-:Y:S01]  /*2a50*/  IMAD.X R63, R21, 0x1, R4, P2 ;  /* 0x00000001153f7824 */ /* 0x000fe200010e0604 */
[----:B------:R-:W-:Y:S01]  /*2a60*/  IADD3.X R113, R197, R109, RZ, P0, !PT ;  /* 0x0000006dc5717210 */ /* 0x000fe200007fe4ff */
[----:B------:R-:W-:Y:S01]  /*2a70*/  IMAD.WIDE.U32 R140, R2, 0xc0, RZ ;  /* 0x000000c0028c7825 */ /* 0x000fe200078e00ff */
[----:B------:R-:W-:Y:S02]  /*2a80*/  SHF.L.U64.HI R12, R156, 0x6, R157 ;  /* 0x000000069c0c7819 */ /* 0x000fe4000001029d */
[----:B------:R-:W-:Y:S01]  /*2a90*/  IADD3 R94, P1, R196, R96, RZ ;  /* 0x00000060c45e7210 */ /* 0x000fe20007f3e0ff */
[C---:B------:R-:W-:Y:S01]  /*2aa0*/  IMAD.SHL.U32 R108, R0.reuse, 0x20, RZ ;  /* 0x00000020006c7824 */ /* 0x040fe200078e00ff */
[----:B------:R-:W-:Y:S01]  /*2ab0*/  IADD3 R95, P0, R97, R196, RZ ;  /* 0x000000c4615f7210 */ /* 0x000fe20007f1e0ff */
[----:B------:R-:W-:Y:S01]  /*2ac0*/  IMAD R107, R0, 0x30, RZ ;  /* 0x00000030006b7824 */ /* 0x000fe200078e02ff */
[----:B------:R-:W-:Y:S01]  /*2ad0*/  LOP3.LUT R4, R238, 0xffff, RZ, 0xc0, !PT ;  /* 0x0000ffffee047812 */ /* 0x000fe200078ec0ff */
[----:B------:R-:W-:Y:S01]  /*2ae0*/  IMAD R105, R0, 0x50, RZ ;  /* 0x0000005000697824 */ /* 0x000fe200078e02ff */
[----:B------:R-:W-:Y:S01]  /*2af0*/  IADD3 R124, R82, R125, RZ ;  /* 0x0000007d527c7210 */ /* 0x000fe20007ffe0ff */
[C---:B------:R-:W-:Y:S01]  /*2b00*/  IMAD R104, R0.reuse, 0x60, RZ ;  /* 0x0000006000687824 */ /* 0x040fe200078e02ff */
[C---:B------:R-:W-:Y:S01]  /*2b10*/  SHF.L.U64.HI R177, R5.reuse, 0x1, R11 ;  /* 0x0000000105b17819 */ /* 0x040fe2000001020b */
[----:B------:R-:W-:Y:S01]  /*2b20*/  IMAD R103, R0, 0x70, RZ ;  /* 0x0000007000677824 */ /* 0x000fe200078e02ff */
[----:B------:R-:W-:Y:S01]  /*2b30*/  SHF.L.U32 R176, R5, 0x1, RZ ;  /* 0x0000000105b07819 */ /* 0x000fe200000006ff */
[----:B------:R-:W-:Y:S01]  /*2b40*/  IMAD.SHL.U32 R5, R2, 0x40, RZ ;  /* 0x0000004002057824 */ /* 0x000fe200078e00ff */
[----:B------:R-:W-:Y:S01]  /*2b50*/  SHF.L.U64.HI R175, R6, 0x1, R12 ;  /* 0x0000000106af7819 */ /* 0x000fe2000001020c */
[----:B------:R-:W-:Y:S01]  /*2b60*/  IMAD.SHL.U32 R6, R2, 0x10, RZ ;  /* 0x0000001002067824 */ /* 0x000fe200078e00ff */
[----:B------:R-:W-:Y:S01]  /*2b70*/  IADD3 R173, R153, R10, RZ ;  /* 0x0000000a99ad7210 */ /* 0x000fe20007ffe0ff */
[----:B------:R-:W-:Y:S01]  /*2b80*/  IMAD.WIDE.U32 R92, R72, 0x30, R80 ;  /* 0x00000030485c7825 */ /* 0x000fe200078e0050 */
[----:B------:R-:W-:-:S02]  /*2b90*/  IADD3 R171, R149, R8, RZ ;  /* 0x0000000895ab7210 */ /* 0x000fc40007ffe0ff */
[----:B------:R-:W-:Y:S01]  /*2ba0*/  IADD3.X R114, R197, R112, RZ, P1, !PT ;  /* 0x00000070c5727210 */ /* 0x000fe20000ffe4ff */
[----:B------:R-:W-:Y:S01]  /*2bb0*/  IMAD R8, R3, 0xa0, RZ ;  /* 0x000000a003087824 */ /* 0x000fe200078e02ff */
[----:B------:R-:W-:Y:S01]  /*2bc0*/  IADD3.X R115, R113, R197, RZ, P0, !PT ;  /* 0x000000c571737210 */ /* 0x000fe200007fe4ff */
[----:B------:R-:W-:Y:S01]  /*2bd0*/  IMAD.WIDE.U32 R90, R72, 0x30, R84 ;  /* 0x00000030485a7825 */ /* 0x000fe200078e0054 */
[C---:B------:R-:W-:Y:S02]  /*2be0*/  LOP3.LUT R59, R4.reuse, 0x1, RZ, 0xc0, !PT ;  /* 0x00000001043b7812 */ /* 0x040fe400078ec0ff */
[----:B------:R-:W-:Y:S01]  /*2bf0*/  LOP3.LUT R62, R4, 0x2, RZ, 0xc0, !PT ;  /* 0x00000002043e7812 */ /* 0x000fe200078ec0ff */
[C---:B------:R-:W-:Y:S01]  /*2c00*/  IMAD.WIDE.U32 R142, R2.reuse, 0xa0, RZ ;  /* 0x000000a0028e7825 */ /* 0x040fe200078e00ff */
[C-C-:B------:R-:W-:Y:S02]  /*2c10*/  SHF.L.U64.HI R12, R2.reuse, 0x4, R3.reuse ;  /* 0x00000004020c7819 */ /* 0x140fe40000010203 */
[C-C-:B------:R-:W-:Y:S01]  /*2c20*/  SHF.L.U64.HI R10, R2.reuse, 0x5, R3.reuse ;  /* 0x00000005020a7819 */ /* 0x140fe20000010203 */
[C---:B------:R-:W-:Y:S01]  /*2c30*/  IMAD.WIDE.U32 R138, R2.reuse, 0xe0, RZ ;  /* 0x000000e0028a7825 */ /* 0x040fe200078e00ff */
[----:B------:R-:W-:-:S02]  /*2c40*/  SHF.L.U64.HI R11, R2, 0x6, R3 ;  /* 0x00000006020b7819 */ /* 0x000fc40000010203 */
[-C--:B------:R-:W-:Y:S01]  /*2c50*/  IADD3 R100, P1, R94, R196.reuse, RZ ;  /* 0x000000c45e647210 */ /* 0x080fe20007f3e0ff */
[----:B------:R-:W-:Y:S01]  /*2c60*/  IMAD R3, R3, 0xe0, RZ ;  /* 0x000000e003037824 */ /* 0x000fe200078e02ff */
[----:B------:R-:W-:Y:S01]  /*2c70*/  IADD3 R101, P0, R95, R196, RZ ;  /* 0x000000c45f657210 */ /* 0x000fe20007f1e0ff */
[----:B------:R-:W-:Y:S01]  /*2c80*/  IMAD.WIDE.U32 R88, R72, 0x30, R86 ;  /* 0x0000003048587825 */ /* 0x000fe200078e0056 */
[----:B------:R-:W-:Y:S02]  /*2c90*/  SHF.L.U32 R4, R2, 0x5, RZ ;  /* 0x0000000502047819 */ /* 0x000fe400000006ff */
[----:B------:R-:W-:Y:S01]  /*2ca0*/  IADD3 R128, R82, R124, RZ ;  /* 0x0000007c52807210 */ /* 0x000fe20007ffe0ff */
[----:B------:R-:W-:Y:S01]  /*2cb0*/  IMAD.MOV.U32 R25, RZ, RZ, R34 ;  /* 0x000000ffff197224 */ /* 0x000fe200078e0022 */
[C---:B------:R-:W-:Y:S01]  /*2cc0*/  SHF.L.U64.HI R169, R6.reuse, 0x1, R12 ;  /* 0x0000000106a97819 */ /* 0x040fe2000001020c */
[----:B------:R-:W-:Y:S01]  /*2cd0*/  IMAD.SHL.U32 R168, R6, 0x2, RZ ;  /* 0x0000000206a87824 */ /* 0x000fe200078e00ff */
[C---:B------:R-:W-:Y:S01]  /*2ce0*/  SHF.L.U64.HI R167, R4.reuse, 0x1, R10 ;  /* 0x0000000104a77819 */ /* 0x040fe2000001020a */
[----:B------:R-:W-:Y:S01]  /*2cf0*/  IMAD.SHL.U32 R163, R5, 0x2, RZ ;  /* 0x0000000205a37824 */ /* 0x000fe200078e00ff */
[----:B------:R-:W-:Y:S01]  /*2d00*/  SHF.L.U32 R166, R4, 0x1, RZ ;  /* 0x0000000104a67819 */ /* 0x000fe200000006ff */
[----:B------:R-:W-:Y:S01]  /*2d10*/  IMAD.IADD R161, R143, 0x1, R8 ;  /* 0x000000018fa17824 */ /* 0x000fe200078e0208 */
[----:B------:R-:W-:Y:S01]  /*2d20*/  SHF.L.U64.HI R165, R5, 0x1, R11 ;  /* 0x0000000105a57819 */ /* 0x000fe2000001020b */
[----:B------:R-:W-:Y:S01]  /*2d30*/  IMAD.IADD R155, R139, 0x1, R3 ;  /* 0x000000018b9b7824 */ /* 0x000fe200078e0203 */
[----:B------:R-:W-:Y:S01]  /*2d40*/  IADD3 R162, R145, R9, RZ ;  /* 0x0000000991a27210 */ /* 0x000fe20007ffe0ff */
[----:B------:R-:W-:Y:S01]  /*2d50*/  IMAD.IADD R121, R13, 0x1, R89 ;  /* 0x000000010d797824 */ /* 0x000fe200078e0259 */
[----:B------:R-:W-:Y:S01]  /*2d60*/  IADD3 R160, R141, R7, RZ ;  /* 0x000000078da07210 */ /* 0x000fe20007ffe0ff */
[--C-:B------:R-:W-:Y:S01]  /*2d70*/  IMAD.X R119, R114, 0x1, R197.reuse, P1 ;  /* 0x0000000172777824 */ /* 0x100fe200008e06c5 */
[----:B------:R-:W-:Y:S01]  /*2d80*/  SHF.R.S32.HI R185, RZ, 0x1f, R108 ;  /* 0x0000001fffb97819 */ /* 0x000fe2000001146c */
[----:B------:R-:W-:Y:S01]  /*2d90*/  IMAD.X R120, R115, 0x1, R197, P0 ;  /* 0x0000000173787824 */ /* 0x000fe200000e06c5 */
[----:B------:R-:W-:-:S02]  /*2da0*/  SHF.R.S32.HI R184, RZ, 0x1f, R107 ;  /* 0x0000001fffb87819 */ /* 0x000fc4000001146b */
[----:B------:R-:W-:Y:S02]  /*2db0*/  SHF.R.S32.HI R182, RZ, 0x1f, R105 ;  /* 0x0000001fffb67819 */ /* 0x000fe40000011469 */
[----:B------:R-:W-:Y:S02]  /*2dc0*/  SHF.R.S32.HI R181, RZ, 0x1f, R104 ;  /* 0x0000001fffb57819 */ /* 0x000fe40000011468 */
[----:B------:R-:W-:Y:S02]  /*2dd0*/  SHF.R.S32.HI R180, RZ, 0x1f, R103 ;  /* 0x0000001fffb47819 */ /* 0x000fe40000011467 */
[----:B------:R-:W-:Y:S02]  /*2de0*/  IADD3 R122, R93, R13, RZ ;  /* 0x0000000d5d7a7210 */ /* 0x000fe40007ffe0ff */
[----:B------:R-:W-:Y:S02]  /*2df0*/  SHF.R.S32.HI R208, RZ, 0x1f, R135 ;  /* 0x0000001fffd07819 */ /* 0x000fe40000011487 */
[----:B------:R-:W-:-:S02]  /*2e00*/  IADD3 R118, R13, R91, RZ ;  /* 0x0000005b0d767210 */ /* 0x000fc40007ffe0ff */
[----:B------:R-:W-:Y:S02]  /*2e10*/  SHF.R.S32.HI R207, RZ, 0x1f, R164 ;  /* 0x0000001fffcf7819 */ /* 0x000fe400000114a4 */
[----:B------:R-:W-:Y:S02]  /*2e20*/  SHF.R.S32.HI R134, RZ, 0x1f, R127 ;  /* 0x0000001fff867819 */ /* 0x000fe4000001147f */
[----:B------:R-:W-:Y:S02]  /*2e30*/  SHF.R.S32.HI R133, RZ, 0x1f, R126 ;  /* 0x0000001fff857819 */ /* 0x000fe4000001147e */
[----:B------:R-:W-:Y:S02]  /*2e40*/  SHF.R.S32.HI R132, RZ, 0x1f, R125 ;  /* 0x0000001fff847819 */ /* 0x000fe4000001147d */
[----:B------:R-:W-:Y:S02]  /*2e50*/  SHF.R.S32.HI R131, RZ, 0x1f, R124 ;  /* 0x0000001fff837819 */ /* 0x000fe4000001147c */
[----:B------:R-:W-:-:S07]  /*2e60*/  SHF.R.S32.HI R130, RZ, 0x1f, R128 ;  /* 0x0000001fff827819 */ /* 0x000fce0000011480 */
.L_x_3455:
        /* <DEDUP_REMOVED lines=27> */
.L_x_3323:
[----:B------:R-:W-:Y:S05]  /*3020*/  BSYNC B0 ;  /* 0x0000000000007941 */ /* 0x000fea0003800000 */
.L_x_3322:
[----:B------:R-:W-:Y:S04]  /*3030*/  BSSY B0, `(.L_x_3324) ;  /* 0x000000c000007945 */ /* 0x000fe80003800000 */
[----:B------:R-:W-:Y:S05]  /*3040*/  @!P3 BRA `(.L_x_3325) ;  /* 0x000000000028b947 */ /* 0x000fea0003800000 */
[----:B------:R-:W-:Y:S02]  /*3050*/  ISETP.NE.AND P4, PT, R59, RZ, PT ;  /* 0x000000ff3b00720c */ /* 0x000fe40003f85270 */
[----:B-1----:R-:W-:Y:S02]  /*3060*/  IADD3 R4, P3, R70, R168, RZ ;  /* 0x000000a846047210 */ /* 0x002fe40007f7e0ff */
[----:B------:R-:W-:Y:S03]  /*3070*/  LEA R2, P5, R248, R68, 0x1 ;  /* 0x00000044f8027211 */ /* 0x000fe600078a08ff */
[----:B------:R-:W-:Y:S01]  /*3080*/  IMAD.X R5, R69, 0x1, R169, P3 ;  /* 0x0000000145057824 */ /* 0x000fe200018e06a9 */
[----:B------:R-:W-:Y:S02]  /*3090*/  ISETP.NE.AND P3, PT, R62, RZ, PT ;  /* 0x000000ff3e00720c */ /* 0x000fe40003f65270 */
[----:B------:R-:W-:Y:S03]  /*30a0*/  LEA.HI.X R3, R248, R67, R249, 0x1, P5 ;  /* 0x00000043f8037211 */ /* 0x000fe600028f0cf9 */
[----:B------:R-:W2:Y:S04]  /*30b0*/  @P4 LD.E.128 R8, desc[UR6][R4.64] ;  /* 0x0000000604084980 */ /* 0x000ea8000c101d00 */
[----:B--2---:R2:W-:Y:S04]  /*30c0*/  @P4 ST.E.128 desc[UR6][R2.64], R8 ;  /* 0x0000000802004985 */ /* 0x0045e8000c101d06 */
[----:B------:R-:W3:Y:S04]  /*30d0*/  @P3 LD.E.128 R4, desc[UR6][R4.64+0x80] ;  /* 0x0000800604043980 */ /* 0x000ee8000c101d00 */
[----:B---3--:R2:W-:Y:S02]  /*30e0*/  @P3 ST.E.128 desc[UR6][R2.64+0x80], R4 ;  /* 0x0000800402003985 */ /* 0x0085e4000c101d06 */
.L_x_3325:
[----:B------:R-:W-:Y:S05]  /*30f0*/  BSYNC B0 ;  /* 0x0000000000007941 */ /* 0x000fea0003800000 */
.L_x_3324:
[-C--:B------:R-:W-:Y:S01]  /*3100*/  ISETP.GE.AND P2, PT, R75, R58.reuse, !P2 ;  /* 0x0000003a4b00720c */ /* 0x080fe20005746270 */
[----:B------:R-:W-:Y:S01]  /*3110*/  BSSY B0, `(.L_x_3326) ;  /* 0x000000e000007945 */ /* 0x000fe20003800000 */
[----:B------:R-:W-:Y:S02]  /*3120*/  ISETP.GE.AND P4, PT, R77, R57, PT ;  /* 0x000000394d00720c */ /* 0x000fe40003f86270 */
[----:B------:R-:W-:Y:S09]  /*3130*/  ISETP.GE.AND P1, PT, R74, R58, !P1 ;  /* 0x0000003a4a00720c */ /* 0x000ff20004f26270 */
[----:B------:R-:W-:Y:S05]  /*3140*/  @!P2 BRA `(.L_x_3327) ;  /* 0x000000000028a947 */ /* 0x000fea0003800000 */
[----:B------:R-:W-:Y:S02]  /*3150*/  ISETP.NE.AND P3, PT, R59, RZ, PT ;  /* 0x000000ff3b00720c */ /* 0x000fe40003f65270 */
[----:B-12---:R-:W-:Y:S02]  /*3160*/  IADD3 R4, P2, R70, R166, RZ ;  /* 0x000000a646047210 */ /* 0x006fe40007f5e0ff */
[----:B------:R-:W-:Y:S03]  /*3170*/  IADD3 R2, P5, R68, R176, RZ ;  /* 0x000000b044027210 */ /* 0x000fe60007fbe0ff */
[----:B------:R-:W-:Y:S01]  /*3180*/  IMAD.X R5, R69, 0x1, R167, P2 ;  /* 0x0000000145057824 */ /* 0x000fe200010e06a7 */
[----:B------:R-:W-:Y:S01]  /*3190*/  ISETP.NE.AND P2, PT, R62, RZ, PT ;  /* 0x000000ff3e00720c */ /* 0x000fe20003f45270 */
[----:B------:R-:W-:Y:S04]  /*31a0*/  IMAD.X R3, R67, 0x1, R177, P5 ;  /* 0x0000000143037824 */ /* 0x000fe800028e06b1 */
[----:B------:R-:W2:Y:S04]  /*31b0*/  @P3 LD.E.128 R8, desc[UR6][R4.64] ;  /* 0x0000000604083980 */ /* 0x000ea8000c101d00 */
[----:B--2---:R3:W-:Y:S04]  /*31c0*/  @P3 ST.E.128 desc[UR6][R2.64], R8 ;  /* 0x0000000802003985 */ /* 0x0047e8000c101d06 */
[----:B------:R-:W2:Y:S04]  /*31d0*/  @P2 LD.E.128 R4, desc[UR6][R4.64+0x80] ;  /* 0x0000800604042980 */ /* 0x000ea8000c101d00 */
[----:B--2---:R3:W-:Y:S02]  /*31e0*/  @P2 ST.E.128 desc[UR6][R2.64+0x80], R4 ;  /* 0x0000800402002985 */ /* 0x0047e4000c101d06 */
.L_x_3327:
[----:B------:R-:W-:Y:S05]  /*31f0*/  BSYNC B0 ;  /* 0x0000000000007941 */ /* 0x000fea0003800000 */
.L_x_3326:
[----:B------:R-:W-:Y:S01]  /*3200*/  ISETP.GE.AND P3, PT, R76, R57, PT ;  /* 0x000000394c00720c */ /* 0x000fe20003f66270 */
[----:B------:R-:W-:Y:S04]  /*3210*/  BSSY B0, `(.L_x_3328) ;  /* 0x000000c000007945 */ /* 0x000fe80003800000 */
[----:B------:R-:W-:Y:S08]  /*3220*/  @!P1 BRA `(.L_x_3329) ;  /* 0x0000000000289947 */ /* 0x000ff00003800000 */
[----:B------:R-:W-:Y:S02]  /*3230*/  ISETP.NE.AND P2, PT, R59, RZ, PT ;  /* 0x000000ff3b00720c */ /* 0x000fe40003f45270 */
[----:B-123--:R-:W-:Y:S02]  /*3240*/  IADD3 R4, P1, R70, R144, RZ ;  /* 0x0000009046047210 */ /* 0x00efe40007f3e0ff */
        /* <DEDUP_REMOVED lines=8> */
.L_x_3329:
[----:B------:R-:W-:Y:S05]  /*32d0*/  BSYNC B0 ;  /* 0x0000000000007941 */ /* 0x000fea0003800000 */
.L_x_3328:
        /* <DEDUP_REMOVED lines=8> */
[----:B-1234-:R-:W-:Y:S02]  /*3360*/  IADD3 R4, P0, R70, R163, RZ ;  /* 0x000000a346047210 */ /* 0x01efe40007f1e0ff */
        /* <DEDUP_REMOVED lines=8> */
.L_x_3331:
[----:B------:R-:W-:Y:S05]  /*33f0*/  BSYNC B0 ;  /* 0x0000000000007941 */ /* 0x000fea0003800000 */
.L_x_3330:
[----:B------:R-:W-:Y:S04]  /*3400*/  BSSY B0, `(.L_x_3332) ;  /* 0x000000c000007945 */ /* 0x000fe80003800000 */
[----:B------:R-:W-:Y:S05]  /*3410*/  @!P4 BRA `(.L_x_3333) ;  /* 0x000000000028c947 */ /* 0x000fea0003800000 */
        /* <DEDUP_REMOVED lines=10> */
.L_x_3333:
[----:B------:R-:W-:Y:S05]  /*34c0*/  BSYNC B0 ;  /* 0x0000000000007941 */ /* 0x000fea0003800000 */
.L_x_3332:
        /* <DEDUP_REMOVED lines=12> */
.L_x_3335:
[----:B------:R-:W-:Y:S05]  /*3590*/  BSYNC B0 ;  /* 0x0000000000007941 */ /* 0x000fea0003800000 */
.L_x_3334:
        /* <DEDUP_REMOVED lines=12> */
.L_x_3337:
[----:B------:R-:W-:Y:S05]  /*3660*/  BSYNC B0 ;  /* 0x0000000000007941 */ /* 0x000fea0003800000 */
.L_x_3336:
        /* <DEDUP_REMOVED lines=21> */
[----:B------:R-:W-:Y:S01]  /*37c0*/  MOV R4, R55 ;  /* 0x0000003700047202 */ /* 0x000fe20000000f00 */
[----:B------:R-:W-:Y:S01]  /*37d0*/  IMAD.MOV.U32 R5, RZ, RZ, R54 ;  /* 0x000000ffff057224 */ /* 0x000fe200078e0036 */
[----:B------:R-:W-:Y:S04]  /*37e0*/  ISETP.GE.AND P0, PT, R14, R13, PT ;  /* 0x0000000d0e00720c */ /* 0x000fe80003f06270 */
[----:B------:R1:W2:Y:S09]  /*37f0*/  LD.E.128 R8, desc[UR6][R4.64] ;  /* 0x0000000604087980 */ /* 0x0002b2000c101d00 */
[----:B------:R-:W-:Y:S01]  /*3800*/  @!P0 MOV R2, R23 ;  /* 0x0000001700028202 */ /* 0x000fe20000000f00 */
[----:B------:R-:W-:Y:S06]  /*3810*/  @!P0 IMAD.MOV.U32 R3, RZ, RZ, R22 ;  /* 0x000000ffff038224 */ /* 0x000fec00078e0016 */
[----:B------:R-:W3:Y:S01]  /*3820*/  @!P0 LD.E.64 R2, desc[UR6][R2.64] ;  /* 0x0000000602028980 */ /* 0x000ee2000c101b00 */
[----:B-1----:R-:W-:Y:S01]  /*3830*/  @!P0 MOV R4, R45 ;  /* 0x0000002d00048202 */ /* 0x002fe20000000f00 */
[----:B------:R-:W-:Y:S05]  /*3840*/  @!P0 IMAD.MOV.U32 R5, RZ, RZ, R44 ;  /* 0x000000ffff058224 */ /* 0x000fea00078e002c */
[----:B------:R3:W4:Y:S01]  /*3850*/  @!P0 LD.E.64 R18, desc[UR6][R4.64] ;  /* 0x0000000604128980 */ /* 0x000722000c101b00 */
[----:B--2---:R-:W-:Y:S02]  /*3860*/  @!P0 LOP3.LUT R0, R8, 0xffff0000, RZ, 0xc0, !PT ;  /* 0xffff000008008812 */ /* 0x004fe400078ec0ff */
[C---:B---3--:R-:W-:Y:S01]  /*3870*/  @!P0 SHF.L.U32 R4, R2.reuse, 0x10, RZ ;  /* 0x0000001002048819 */ /* 0x048fe200000006ff */
[C---:B------:R-:W-:Y:S01]  /*3880*/  @!P0 IMAD.U32 R7, R3.reuse, 0x10000, RZ ;  /* 0x0001000003078824 */ /* 0x040fe200078e00ff */
[----:B------:R-:W-:Y:S02]  /*3890*/  @!P0 LOP3.LUT R5, R2, 0xffff0000, RZ, 0xc0, !PT ;  /* 0xffff000002058812 */ /* 0x000fe400078ec0ff */
[----:B------:R-:W-:Y:S01]  /*38a0*/  @!P0 LOP3.LUT R6, R3, 0xffff0000, RZ, 0xc0, !PT ;  /* 0xffff000003068812 */ /* 0x000fe200078ec0ff */
[----:B------:R-:W-:Y:S01]  /*38b0*/  @!P0 IMAD.U32 R3, R8, 0x10000, RZ ;  /* 0x0001000008038824 */ /* 0x000fe200078e00ff */
[----:B------:R-:W-:Y:S02]  /*38c0*/  @!P0 LOP3.LUT R2, R9, 0xffff0000, RZ, 0xc0, !PT ;  /* 0xffff000009028812 */ /* 0x000fe400078ec0ff */
[C---:B----4-:R-:W-:Y:S02]  /*38d0*/  @!P0 SHF.L.U32 R12, R18.reuse, 0x10, RZ ;  /* 0x00000010120c8819 */ /* 0x050fe400000006ff */
[----:B------:R-:W-:Y:S02]  /*38e0*/  @!P0 LOP3.LUT R17, R18, 0xffff0000, RZ, 0xc0, !PT ;  /* 0xffff000012118812 */ /* 0x000fe400078ec0ff */
[C---:B------:R-:W-:Y:S01]  /*38f0*/  @!P0 SHF.L.U32 R18, R19.reuse, 0x10, RZ ;  /* 0x0000001013128819 */ /* 0x040fe200000006ff */
        /* <DEDUP_REMOVED lines=15> */
[----:B------:R-:W-:Y:S01]  /*39f0*/  @!P0 SHF.L.U32 R20, R11, 0x10, RZ ;  /* 0x000000100b148819 */ /* 0x000fe200000006ff */
[C---:B------:R-:W-:Y:S01]  /*3a00*/  @!P0 FMUL.FTZ R27, R4.reuse, R19 ;  /* 0x00000013041b8220 */ /* 0x040fe20000410000 */
[----:B------:R-:W-:Y:S01]  /*3a10*/  @!P0 FMUL.FTZ R4, R4, R6 ;  /* 0x0000000604048220 */ /* 0x000fe20000410000 */
[----:B------:R-:W-:Y:S01]  /*3a20*/  @!P0 FFMA.FTZ R2, R17, R12, R2 ;  /* 0x0000000c11028223 */ /* 0x000fe20000010002 */
[----:B------:R-:W-:Y:S01]  /*3a30*/  @!P0 FFMA.FTZ R3, R18, R5, R3 ;  /* 0x0000000512038223 */ /* 0x000fe20000010003 */
[----:B------:R-:W-:Y:S01]  /*3a40*/  @!P0 FFMA.FTZ R21, R5, R7, -R21 ;  /* 0x0000000705158223 */ /* 0x000fe20000010815 */
[----:B------:R-:W-:Y:S01]  /*3a50*/  @!P0 FFMA.FTZ R27, R20, R6, -R27 ;  /* 0x00000006141b8223 */ /* 0x000fe2000001081b */
[----:B------:R-:W-:Y:S01]  /*3a60*/  MOV R6, R52 ;  /* 0x0000003400067202 */ /* 0x000fe20000000f00 */
[----:B------:R-:W-:Y:S01]  /*3a70*/  @!P0 FFMA.FTZ R4, R19, R20, R4 ;  /* 0x0000001413048223 */ /* 0x000fe20000010004 */
[----:B------:R-:W-:Y:S01]  /*3a80*/  @!P0 F2FP.BF16.F32.PACK_AB R2, R2, R30 ;  /* 0x0000001e0202823e */ /* 0x000fe200000010ff */
[----:B------:R-:W-:Y:S01]  /*3a90*/  @!P0 IMAD.MOV.U32 R8, RZ, RZ, R0 ;  /* 0x000000ffff088224 */ /* 0x000fe200078e0000 */
[----:B------:R-:W-:Y:S01]  /*3aa0*/  @!P0 F2FP.BF16.F32.PACK_AB R3, R3, R21 ;  /* 0x000000150303823e */ /* 0x000fe200000010ff */
[----:B------:R-:W-:Y:S01]  /*3ab0*/  IMAD.MOV.U32 R7, RZ, RZ, R53 ;  /* 0x000000ffff077224 */ /* 0x000fe200078e0035 */
[----:B------:R-:W-:Y:S02]  /*3ac0*/  @!P0 F2FP.BF16.F32.PACK_AB R4, R4, R27 ;  /* 0x0000001b0404823e */ /* 0x000fe400000010ff */
[----:B------:R-:W-:Y:S02]  /*3ad0*/  @!P0 MOV R9, R2 ;  /* 0x0000000200098202 */ /* 0x000fe40000000f00 */
[----:B------:R-:W-:Y:S02]  /*3ae0*/  @!P0 MOV R10, R3 ;  /* 0x00000003000a8202 */ /* 0x000fe40000000f00 */
[----:B------:R-:W-:Y:S05]  /*3af0*/  @!P0 MOV R11, R4 ;  /* 0x00000004000b8202 */ /* 0x000fea0000000f00 */
[----:B------:R1:W-:Y:S02]  /*3b00*/  ST.E.128 desc[UR6][R6.64], R8 ;  /* 0x0000000806007985 */ /* 0x0003e4000c101d06 */
.L_x_3344:
[----:B------:R-:W-:Y:S05]  /*3b10*/  BSYNC B0 ;  /* 0x0000000000007941 */ /* 0x000fea0003800000 */
.L_x_3343:
[----:B------:R-:W-:Y:S05]  /*3b20*/  @P1 BRA `(.L_x_3342) ;  /* 0x0000000000d41947 */ /* 0x000fea0003800000 */
[----:B------:R-:W-:Y:S01]  /*3b30*/  MOV R4, R55 ;  /* 0x0000003700047202 */ /* 0x000fe20000000f00 */
[----:B------:R-:W-:Y:S01]  /*3b40*/  IMAD.MOV.U32 R5, RZ, RZ, R54 ;  /* 0x000000ffff057224 */ /* 0x000fe200078e0036 */
[----:B------:R-:W-:Y:S04]  /*3b50*/  ISETP.GE.AND P0, PT, R16, R13, PT ;  /* 0x0000000d1000720c */ /* 0x000fe80003f06270 */
[----:B-1----:R1:W2:Y:S09]  /*3b60*/  LD.E.128 R8, desc[UR6][R4.64+0x80] ;  /* 0x0000800604087980 */ /* 0x0022b2000c101d00 */
        /* <DEDUP_REMOVED lines=49> */
.L_x_3342:
[----:B------:R-:W-:Y:S05]  /*3e80*/  BSYNC B1 ;  /* 0x0000000000017941 */ /* 0x000fea0003800000 */
.L_x_3341:
        /* <DEDUP_REMOVED lines=10> */
[C---:B-12---:R-:W-:Y:S02]  /*3f30*/  IADD3 R6, P3, R30.reuse, R23, RZ ;  /* 0x000000171e067210 */ /* 0x046fe40007f7e0ff */
[----:B------:R-:W-:Y:S03]  /*3f40*/  IADD3 R30, P2, R30, R45, RZ ;  /* 0x0000002d1e1e7210 */ /* 0x000fe60007f5e0ff */
[C---:B------:R-:W-:Y:S02]  /*3f50*/  IMAD.X R7, R0.reuse, 0x1, R22, P3 ;  /* 0x0000000100077824 */ /* 0x040fe400018e0616 */
[----:B------:R-:W-:Y:S01]  /*3f60*/  IMAD.X R31, R0, 0x1, R44, P2 ;  /* 0x00000001001f7824 */ /* 0x000fe200010e062c */
[----:B------:R-:W-:Y:S07]  /*3f70*/  @P0 BRA `(.L_x_3348) ;  /* 0x0000000000c40947 */ /* 0x000fee0003800000 */
[----:B------:R-:W-:Y:S02]  /*3f80*/  ISETP.GE.AND P0, PT, R14, R13, PT ;  /* 0x0000000d0e00720c */ /* 0x000fe40003f06270 */
[C---:B------:R-:W-:Y:S04]  /*3f90*/  LEA R8, P2, R200.reuse, R55, 0x1 ;  /* 0x00000037c8087211 */ /* 0x040fe800078408ff */
[----:B------:R-:W-:Y:S06]  /*3fa0*/  LEA.HI.X R9, R200, R54, R201, 0x1, P2 ;  /* 0x00000036c8097211 */ /* 0x000fec00010f0cc9 */
[----:B------:R-:W2:Y:S08]  /*3fb0*/  LD.E.128 R8, desc[UR6][R8.64] ;  /* 0x0000000608087980 */ /* 0x000eb0000c101d00 */
[----:B------:R-:W3:Y:S06]  /*3fc0*/  @!P0 LD.E.64 R20, desc[UR6][R30.64] ;  /* 0x000000061e148980 */ /* 0x000eec000c101b00 */
[----:B------:R-:W4:Y:S01]  /*3fd0*/  @!P0 LD.E.64 R2, desc[UR6][R6.64] ;  /* 0x0000000606028980 */ /* 0x000f22000c101b00 */
[----:B--2---:R-:W-:Y:S02]  /*3fe0*/  @!P0 LOP3.LUT R0, R8, 0xffff0000, RZ, 0xc0, !PT ;  /* 0xffff000008008812 */ /* 0x004fe400078ec0ff */
[C---:B---3--:R-:W-:Y:S02]  /*3ff0*/  @!P0 SHF.L.U32 R18, R20.reuse, 0x10, RZ ;  /* 0x0000001014128819 */ /* 0x048fe400000006ff */
[----:B------:R-:W-:Y:S01]  /*4000*/  @!P0 LOP3.LUT R19, R20, 0xffff0000, RZ, 0xc0, !PT ;  /* 0xffff000014138812 */ /* 0x000fe200078ec0ff */
[C---:B------:R-:W-:Y:S01]  /*4010*/  @!P0 IMAD.U32 R20, R21.reuse, 0x10000, RZ ;  /* 0x0001000015148824 */ /* 0x040fe200078e00ff */
[----:B------:R-:W-:Y:S01]  /*4020*/  @!P0 LOP3.LUT R21, R21, 0xffff0000, RZ, 0xc0, !PT ;  /* 0xffff000015158812 */ /* 0x000fe200078ec0ff */
[----:B------:R-:W-:Y:S01]  /*4030*/  @!P0 FMUL.FTZ R27, R0, R18 ;  /* 0x00000012001b8220 */ /* 0x000fe20000410000 */
[C---:B----4-:R-:W-:Y:S01]  /*4040*/  @!P0 LOP3.LUT R12, R3.reuse, 0xffff0000, RZ, 0xc0, !PT ;  /* 0xffff0000030c8812 */ /* 0x050fe200078ec0ff */
[C---:B------:R-:W-:Y:S01]  /*4050*/  @!P0 IMAD.U32 R4, R2.reuse, 0x10000, RZ ;  /* 0x0001000002048824 */ /* 0x040fe200078e00ff */
[----:B------:R-:W-:Y:S01]  /*4060*/  @!P0 LOP3.LUT R5, R2, 0xffff0000, RZ, 0xc0, !PT ;  /* 0xffff000002058812 */ /* 0x000fe200078ec0ff */
[----:B------:R-:W-:Y:S01]  /*4070*/  @!P0 IMAD.U32 R17, R3, 0x10000, RZ ;  /* 0x0001000003118824 */ /* 0x000fe200078e00ff */
[----:B------:R-:W-:Y:S01]  /*4080*/  @!P0 SHF.L.U32 R3, R8, 0x10, RZ ;  /* 0x0000001008038819 */ /* 0x000fe200000006ff */
[-C--:B------:R-:W-:Y:S01]  /*4090*/  @!P0 FMUL.FTZ R0, R0, R4.reuse ;  /* 0x0000000400008220 */ /* 0x080fe20000410000 */
[----:B------:R-:W-:Y:S03]  /*40a0*/  @!P0 LOP3.LUT R2, R9, 0xffff0000, RZ, 0xc0, !PT ;  /* 0xffff000009028812 */ /* 0x000fe600078ec0ff */
        /* <DEDUP_REMOVED lines=11> */
[C---:B------:R-:W-:Y:S01]  /*4160*/  @!P0 FMUL.FTZ R33, R4.reuse, R21 ;  /* 0x0000001504218220 */ /* 0x040fe20000410000 */
[----:B------:R-:W-:Y:S01]  /*4170*/  @!P0 MOV R8, R0 ;  /* 0x0000000000088202 */ /* 0x000fe20000000f00 */
[----:B------:R-:W-:Y:S01]  /*4180*/  @!P0 FMUL.FTZ R3, R3, R17 ;  /* 0x0000001103038220 */ /* 0x000fe20000410000 */
[----:B------:R-:W-:Y:S02]  /*4190*/  @!P0 IMAD.U32 R27, R11, 0x10000, RZ ;  /* 0x000100000b1b8824 */ /* 0x000fe400078e00ff */
[----:B------:R-:W-:Y:S01]  /*41a0*/  @!P0 FMUL.FTZ R4, R4, R12 ;  /* 0x0000000c04048220 */ /* 0x000fe20000410000 */
[----:B------:R-:W-:Y:S01]  /*41b0*/  @!P0 FFMA.FTZ R2, R19, R18, R2 ;  /* 0x0000001213028223 */ /* 0x000fe20000010002 */
[----:B------:R-:W-:Y:S01]  /*41c0*/  LEA R18, P2, R244, R52, 0x1 ;  /* 0x00000034f4127211 */ /* 0x000fe200078408ff */
[----:B------:R-:W-:Y:S01]  /*41d0*/  @!P0 FFMA.FTZ R3, R20, R5, R3 ;  /* 0x0000000514038223 */ /* 0x000fe20000010003 */
[----:B------:R-:W-:Y:S01]  /*41e0*/  @!P0 FFMA.FTZ R32, R5, R17, -R32 ;  /* 0x0000001105208223 */ /* 0x000fe20000010820 */
[----:B------:R-:W-:Y:S01]  /*41f0*/  @!P0 FFMA.FTZ R33, R27, R12, -R33 ;  /* 0x0000000c1b218223 */ /* 0x000fe20000010821 */
[----:B------:R-:W-:Y:S01]  /*4200*/  @!P0 F2FP.BF16.F32.PACK_AB R2, R2, R34 ;  /* 0x000000220202823e */ /* 0x000fe200000010ff */
[----:B------:R-:W-:Y:S01]  /*4210*/  @!P0 FFMA.FTZ R4, R21, R27, R4 ;  /* 0x0000001b15048223 */ /* 0x000fe20000010004 */
[----:B------:R-:W-:Y:S02]  /*4220*/  LEA.HI.X R19, R244, R53, R247, 0x1, P2 ;  /* 0x00000035f4137211 */ /* 0x000fe400010f0cf7 */
[----:B------:R-:W-:Y:S01]  /*4230*/  @!P0 F2FP.BF16.F32.PACK_AB R3, R3, R32 ;  /* 0x000000200303823e */ /* 0x000fe200000010ff */
[----:B------:R-:W-:Y:S01]  /*4240*/  @!P0 IMAD.MOV.U32 R9, RZ, RZ, R2 ;  /* 0x000000ffff098224 */ /* 0x000fe200078e0002 */
[----:B------:R-:W-:Y:S02]  /*4250*/  @!P0 F2FP.BF16.F32.PACK_AB R4, R4, R33 ;  /* 0x000000210404823e */ /* 0x000fe400000010ff */
[----:B------:R-:W-:Y:S02]  /*4260*/  @!P0 MOV R10, R3 ;  /* 0x00000003000a8202 */ /* 0x000fe40000000f00 */
[----:B------:R-:W-:Y:S05]  /*4270*/  @!P0 MOV R11, R4 ;  /* 0x00000004000b8202 */ /* 0x000fea0000000f00 */
[----:B------:R1:W-:Y:S02]  /*4280*/  ST.E.128 desc[UR6][R18.64], R8 ;  /* 0x0000000812007985 */ /* 0x0003e4000c101d06 */
.L_x_3348:
[----:B------:R-:W-:Y:S05]  /*4290*/  BSYNC B0 ;  /* 0x0000000000007941 */ /* 0x000fea0003800000 */
.L_x_3347:
[----:B------:R-:W-:Y:S05]  /*42a0*/  @P1 BRA `(.L_x_3346) ;  /* 0x0000000000c41947 */ /* 0x000fea0003800000 */
[----:B------:R-:W-:Y:S02]  /*42b0*/  ISETP.GE.AND P0, PT, R16, R13, PT ;  /* 0x0000000d1000720c */ /* 0x000fe40003f06270 */
[C---:B-1----:R-:W-:Y:S04]  /*42c0*/  LEA R8, P1, R83.reuse, R55, 0x1 ;  /* 0x0000003753087211 */ /* 0x042fe800078208ff */
[----:B------:R-:W-:Y:S06]  /*42d0*/  LEA.HI.X R9, R83, R54, R109, 0x1, P1 ;  /* 0x0000003653097211 */ /* 0x000fec00008f0c6d */
[----:B------:R-:W2:Y:S08]  /*42e0*/  LD.E.128 R8, desc[UR6][R8.64] ;  /* 0x0000000608087980 */ /* 0x000eb0000c101d00 */
[----:B------:R-:W3:Y:S06]  /*42f0*/  @!P0 LD.E.64 R18, desc[UR6][R30.64+0x40] ;  /* 0x000040061e128980 */ /* 0x000eec000c101b00 */
[----:B------:R-:W4:Y:S01]  /*4300*/  @!P0 LD.E.64 R6, desc[UR6][R6.64+0x40] ;  /* 0x0000400606068980 */ /* 0x000f22000c101b00 */
[C---:B--2---:R-:W-:Y:S02]  /*4310*/  @!P0 LOP3.LUT R0, R8.reuse, 0xffff0000, RZ, 0xc0, !PT ;  /* 0xffff000008008812 */ /* 0x044fe400078ec0ff */
[----:B------:R-:W-:Y:S02]  /*4320*/  @!P0 SHF.L.U32 R12, R8, 0x10, RZ ;  /* 0x00000010080c8819 */ /* 0x000fe400000006ff */
[----:B------:R-:W-:Y:S02]  /*4330*/  @!P0 LOP3.LUT R2, R9, 0xffff0000, RZ, 0xc0, !PT ;  /* 0xffff000009028812 */ /* 0x000fe400078ec0ff */
[C---:B---3--:R-:W-:Y:S02]  /*4340*/  @!P0 SHF.L.U32 R4, R18.reuse, 0x10, RZ ;  /* 0x0000001012048819 */ /* 0x048fe400000006ff */
[----:B------:R-:W-:Y:S01]  /*4350*/  @!P0 LOP3.LUT R17, R18, 0xffff0000, RZ, 0xc0, !PT ;  /* 0xffff000012118812 */ /* 0x000fe200078ec0ff */
[C---:B------:R-:W-:Y:S01]  /*4360*/  @!P0 IMAD.U32 R18, R19.reuse, 0x10000, RZ ;  /* 0x0001000013128824 */ /* 0x040fe200078e00ff */
[----:B------:R-:W-:Y:S01]  /*4370*/  @!P0 LOP3.LUT R19, R19, 0xffff0000, RZ, 0xc0, !PT ;  /* 0xffff000013138812 */ /* 0x000fe200078ec0ff */
[----:B------:R-:W-:Y:S01]  /*4380*/  @!P0 FMUL.FTZ R20, R0, R4 ;  /* 0x0000000400148220 */ /* 0x000fe20000410000 */
[C---:B----4-:R-:W-:Y:S01]  /*4390*/  @!P0 IMAD.U32 R3, R6.reuse, 0x10000, RZ ;  /* 0x0001000006038824 */ /* 0x050fe200078e00ff */
        /* <DEDUP_REMOVED lines=8> */
[----:B------:R-:W-:Y:S01]  /*4420*/  @!P0 LOP3.LUT R4, R11, 0xffff0000, RZ, 0xc0, !PT ;  /* 0xffff00000b048812 */ /* 0x000fe200078ec0ff */
[----:B------:R-:W-:Y:S02]  /*4430*/  @!P0 IMAD.U32 R12, R9, 0x10000, RZ ;  /* 0x00010000090c8824 */ /* 0x000fe400078e00ff */
[----:B------:R-:W-:Y:S01]  /*4440*/  @!P0 FMUL.FTZ R2, R2, R6 ;  /* 0x0000000602028220 */ /* 0x000fe20000410000 */
[C---:B------:R-:W-:Y:S01]  /*4450*/  @!P0 FMUL.FTZ R21, R3.reuse, R18 ;  /* 0x0000001203158220 */ /* 0x040fe20000410000 */
[----:B------:R-:W-:Y:S01]  /*4460*/  @!P0 F2FP.BF16.F32.PACK_AB R0, R0, R31 ;  /* 0x0000001f0000823e */ /* 0x000fe200000010ff */
        /* <DEDUP_REMOVED lines=8> */
[----:B------:R-:W-:Y:S01]  /*44f0*/  @!P0 FFMA.FTZ R3, R18, R6, R3 ;  /* 0x0000000612038223 */ /* 0x000fe20000010003 */
[----:B------:R-:W-:Y:S01]  /*4500*/  @!P0 FFMA.FTZ R21, R6, R5, -R21 ;  /* 0x0000000506158223 */ /* 0x000fe20000010815 */
        /* <DEDUP_REMOVED lines=11> */
.L_x_3346:
[----:B------:R-:W-:Y:S05]  /*45c0*/  BSYNC B1 ;  /* 0x0000000000017941 */ /* 0x000fea0003800000 */
.L_x_3345:
        /* <DEDUP_REMOVED lines=10> */
[C---:B-123--:R-:W-:Y:S02]  /*4670*/  IADD3 R6, P3, R30.reuse, R23, RZ ;  /* 0x000000171e067210 */ /* 0x04efe40007f7e0ff */
        /* <DEDUP_REMOVED lines=53> */
.L_x_3352:
[----:B------:R-:W-:Y:S05]  /*49d0*/  BSYNC B0 ;  /* 0x0000000000007941 */ /* 0x000fea0003800000 */
.L_x_3351:
        /* <DEDUP_REMOVED lines=50> */
.L_x_3350:
[----:B------:R-:W-:Y:S05]  /*4d00*/  BSYNC B1 ;  /* 0x0000000000017941 */ /* 0x000fea0003800000 */
.L_x_3349:
        /* <DEDUP_REMOVED lines=10> */
[C---:B-1234-:R-:W-:Y:S02]  /*4db0*/  IADD3 R6, P3, R30.reuse, R23, RZ ;  /* 0x000000171e067210 */ /* 0x05efe40007f7e0ff */
[----:B------:R-:W-:Y:S03]  /*4dc0*/  IADD3 R30, P2, R30, R45, RZ ;  /* 0x0000002d1e1e7210 */ /* 0x000fe60007f5e0ff */
[C---:B------:R-:W-:Y:S02]  /*4dd0*/  IMAD.X R7, R0.reuse, 0x1, R22, P3 ;  /* 0x0000000100077824 */ /* 0x040fe400018e0616 */
[----:B------:R-:W-:Y:S01]  /*4de0*/  IMAD.X R31, R0, 0x1, R44, P2 ;  /* 0x00000001001f7824 */ /* 0x000fe200010e062c */
[----:B------:R-:W-:Y:S07]  /*4df0*/  @P0 BRA `(.L_x_3356) ;  /* 0x0000000000e00947 */ /* 0x000fee0003800000 */
[----:B------:R-:W-:Y:S01]  /*4e00*/  MOV R8, R55 ;  /* 0x0000003700087202 */ /* 0x000fe20000000f00 */
[----:B------:R-:W-:Y:S01]  /*4e10*/  IMAD R0, R61, 0x60, RZ ;  /* 0x000000603d007824 */ /* 0x000fe200078e02ff */
[----:B------:R-:W-:Y:S02]  /*4e20*/  MOV R9, R54 ;  /* 0x0000003600097202 */ /* 0x000fe40000000f00 */
[----:B------:R-:W-:Y:S01]  /*4e30*/  ISETP.GE.AND P0, PT, R14, R13, PT ;  /* 0x0000000d0e00720c */ /* 0x000fe20003f06270 */
[----:B------:R-:W-:Y:S04]  /*4e40*/  IMAD.WIDE.U32 R8, R60, 0x60, R8 ;  /* 0x000000603c087825 */ /* 0x000fe800078e0008 */
[----:B------:R-:W-:Y:S08]  /*4e50*/  IMAD.IADD R9, R9, 0x1, R0 ;  /* 0x0000000109097824 */ /* 0x000ff000078e0200 */
[----:B------:R-:W2:Y:S06]  /*4e60*/  @!P0 LD.E.64 R20, desc[UR6][R30.64] ;  /* 0x000000061e148980 */ /* 0x000eac000c101b00 */
[----:B------:R-:W3:Y:S08]  /*4e70*/  LD.E.128 R8, desc[UR6][R8.64] ;  /* 0x0000000608087980 */ /* 0x000ef0000c101d00 */
[----:B------:R-:W4:Y:S01]  /*4e80*/  @!P0 LD.E.64 R2, desc[UR6][R6.64] ;  /* 0x0000000606028980 */ /* 0x000f22000c101b00 */
[C---:B--2---:R-:W-:Y:S02]  /*4e90*/  @!P0 SHF.L.U32 R18, R20.reuse, 0x10, RZ ;  /* 0x0000001014128819 */ /* 0x044fe400000006ff */
[----:B------:R-:W-:Y:S02]  /*4ea0*/  @!P0 LOP3.LUT R19, R20, 0xffff0000, RZ, 0xc0, !PT ;  /* 0xffff000014138812 */ /* 0x000fe400078ec0ff */
[C---:B------:R-:W-:Y:S02]  /*4eb0*/  @!P0 SHF.L.U32 R20, R21.reuse, 0x10, RZ ;  /* 0x0000001015148819 */ /* 0x040fe400000006ff */
[----:B---3--:R-:W-:Y:S02]  /*4ec0*/  @!P0 LOP3.LUT R0, R8, 0xffff0000, RZ, 0xc0, !PT ;  /* 0xffff000008008812 */ /* 0x008fe400078ec0ff */
[----:B------:R-:W-:Y:S03]  /*4ed0*/  @!P0 LOP3.LUT R21, R21, 0xffff0000, RZ, 0xc0, !PT ;  /* 0xffff000015158812 */ /* 0x000fe600078ec0ff */
[----:B------:R-:W-:Y:S01]  /*4ee0*/  @!P0 FMUL.FTZ R27, R0, R18 ;  /* 0x00000012001b8220 */ /* 0x000fe20000410000 */
[----:B----4-:R-:W-:Y:S01]  /*4ef0*/  @!P0 SHF.L.U32 R4, R2, 0x10, RZ ;  /* 0x0000001002048819 */ /* 0x010fe200000006ff */
[C---:B------:R-:W-:Y:S01]  /*4f00*/  @!P0 IMAD.U32 R17, R3.reuse, 0x10000, RZ ;  /* 0x0001000003118824 */ /* 0x040fe200078e00ff */
        /* <DEDUP_REMOVED lines=12> */
[----:B------:R-:W-:Y:S01]  /*4fd0*/  @!P0 FMUL.FTZ R33, R4, R21 ;  /* 0x0000001504218220 */ /* 0x000fe20000410000 */
[----:B------:R-:W-:Y:S01]  /*4fe0*/  @!P0 FFMA.FTZ R34, R18, R5, -R27 ;  /* 0x0000000512228223 */ /* 0x000fe2000001081b */
[----:B------:R-:W-:Y:S01]  /*4ff0*/  @!P0 SHF.L.U32 R5, R10, 0x10, RZ ;  /* 0x000000100a058819 */ /* 0x000fe200000006ff */
[C---:B------:R-:W-:Y:S01]  /*5000*/  @!P0 FMUL.FTZ R32, R3.reuse, R20 ;  /* 0x0000001403208220 */ /* 0x040fe20000410000 */
[----:B------:R-:W-:Y:S01]  /*5010*/  @!P0 FMUL.FTZ R3, R3, R17 ;  /* 0x0000001103038220 */ /* 0x000fe20000410000 */
[----:B------:R-:W-:Y:S02]  /*5020*/  @!P0 IMAD.U32 R27, R11, 0x10000, RZ ;  /* 0x000100000b1b8824 */ /* 0x000fe400078e00ff */
[----:B------:R-:W-:Y:S01]  /*5030*/  @!P0 FMUL.FTZ R4, R4, R12 ;  /* 0x0000000c04048220 */ /* 0x000fe20000410000 */
[----:B------:R-:W-:Y:S01]  /*5040*/  @!P0 FFMA.FTZ R2, R19, R18, R2 ;  /* 0x0000001213028223 */ /* 0x000fe20000010002 */
[----:B------:R-:W-:Y:S01]  /*5050*/  MOV R18, R52 ;  /* 0x0000003400127202 */ /* 0x000fe20000000f00 */
[----:B------:R-:W-:Y:S01]  /*5060*/  @!P0 FFMA.FTZ R3, R20, R5, R3 ;  /* 0x0000000514038223 */ /* 0x000fe20000010003 */
[----:B------:R-:W-:Y:S01]  /*5070*/  MOV R19, R53 ;  /* 0x0000003500137202 */ /* 0x000fe20000000f00 */
[----:B------:R-:W-:Y:S01]  /*5080*/  @!P0 FFMA.FTZ R32, R5, R17, -R32 ;  /* 0x0000001105208223 */ /* 0x000fe20000010820 */
[----:B------:R-:W-:Y:S01]  /*5090*/  @!P0 F2FP.BF16.F32.PACK_AB R2, R2, R34 ;  /* 0x000000220202823e */ /* 0x000fe200000010ff */
[----:B------:R-:W-:Y:S01]  /*50a0*/  @!P0 FFMA.FTZ R4, R21, R27, R4 ;  /* 0x0000001b15048223 */ /* 0x000fe20000010004 */
[----:B------:R-:W-:Y:S01]  /*50b0*/  @!P0 FFMA.FTZ R33, R27, R12, -R33 ;  /* 0x0000000c1b218223 */ /* 0x000fe20000010821 */
[----:B------:R-:W-:Y:S01]  /*50c0*/  @!P0 F2FP.BF16.F32.PACK_AB R12, R0, R35 ;  /* 0x00000023000c823e */ /* 0x000fe200000010ff */
[----:B------:R-:W-:Y:S01]  /*50d0*/  IMAD.WIDE.U32 R18, R72, 0x60, R18 ;  /* 0x0000006048127825 */ /* 0x000fe200078e0012 */
[----:B------:R-:W-:Y:S02]  /*50e0*/  @!P0 F2FP.BF16.F32.PACK_AB R3, R3, R32 ;  /* 0x000000200303823e */ /* 0x000fe400000010ff */
[----:B------:R-:W-:Y:S01]  /*50f0*/  @!P0 F2FP.BF16.F32.PACK_AB R0, R4, R33 ;  /* 0x000000210400823e */ /* 0x000fe200000010ff */
[----:B------:R-:W-:Y:S01]  /*5100*/  IMAD R17, R73, 0x60, RZ ;  /* 0x0000006049117824 */ /* 0x000fe200078e02ff */
[----:B------:R-:W-:Y:S01]  /*5110*/  MOV R4, R18 ;  /* 0x0000001200047202 */ /* 0x000fe20000000f00 */
[----:B------:R-:W-:Y:S01]  /*5120*/  @!P0 IMAD.MOV.U32 R9, RZ, RZ, R2 ;  /* 0x000000ffff098224 */ /* 0x000fe200078e0002 */
[----:B------:R-:W-:Y:S01]  /*5130*/  @!P0 MOV R8, R12 ;  /* 0x0000000c00088202 */ /* 0x000fe20000000f00 */
[----:B------:R-:W-:Y:S01]  /*5140*/  IMAD.IADD R5, R19, 0x1, R17 ;  /* 0x0000000113057824 */ /* 0x000fe200078e0211 */
[----:B------:R-:W-:Y:S02]  /*5150*/  @!P0 MOV R10, R3 ;  /* 0x00000003000a8202 */ /* 0x000fe40000000f00 */
[----:B------:R-:W-:Y:S05]  /*5160*/  @!P0 MOV R11, R0 ;  /* 0x00000000000b8202 */ /* 0x000fea0000000f00 */
[----:B------:R1:W-:Y:S02]  /*5170*/  ST.E.128 desc[UR6][R4.64], R8 ;  /* 0x0000000804007985 */ /* 0x0003e4000c101d06 */
.L_x_3356:
[----:B------:R-:W-:Y:S05]  /*5180*/  BSYNC B0 ;  /* 0x0000000000007941 */ /* 0x000fea0003800000 */
.L_x_3355:
        /* <DEDUP_REMOVED lines=50> */
.L_x_3354:
[----:B------:R-:W-:Y:S05]  /*54b0*/  BSYNC B1 ;  /* 0x0000000000017941 */ /* 0x000fea0003800000 */
.L_x_3353:
        /* <DEDUP_REMOVED lines=64> */
.L_x_3360:
[----:B------:R-:W-:Y:S05]  /*58c0*/  BSYNC B0 ;  /* 0x0000000000007941 */ /* 0x000fea0003800000 */
.L_x_3359:
        /* <DEDUP_REMOVED lines=50> */
.L_x_3358:
[----:B------:R-:W-:Y:S05]  /*5bf0*/  BSYNC B1 ;  /* 0x0000000000017941 */ /* 0x000fea0003800000 */
.L_x_3357:
        /* <DEDUP_REMOVED lines=71> */
.L_x_3364:
[----:B------:R-:W-:Y:S05]  /*6070*/  BSYNC B0 ;  /* 0x0000000000007941 */ /* 0x000fea0003800000 */
.L_x_3363:
        /* <DEDUP_REMOVED lines=50> */
.L_x_3362:
[----:B------:R-:W-:Y:S05]  /*63a0*/  BSYNC B1 ;  /* 0x0000000000017941 */ /* 0x000fea0003800000 */
.L_x_3361:
        /* <DEDUP_REMOVED lines=71> */
.L_x_3368:
[----:B------:R-:W-:Y:S05]  /*6820*/  BSYNC B0 ;  /* 0x0000000000007941 */ /* 0x000fea0003800000 */
.L_x_3367:
        /* <DEDUP_REMOVED lines=50> */
.L_x_3366:
[----:B------:R-:W-:Y:S05]  /*6b50*/  BSYNC B1 ;  /* 0x0000000000017941 */ /* 0x000fea0003800000 */
.L_x_3365:
        /* <DEDUP_REMOVED lines=71> */
.L_x_3372:
[----:B------:R-:W-:Y:S05]  /*6fd0*/  BSYNC B0 ;  /* 0x0000000000007941 */ /* 0x000fea0003800000 */
.L_x_3371:
        /* <DEDUP_REMOVED lines=10> */
[C---:B---3--:R-:W-:Y:S01]  /*7080*/  @!P0 SHF.L.U32 R4, R18.reuse, 0x10, RZ ;  /* 0x0000001012048819 */ /* 0x048fe200000006ff */
[C---:B------:R-:W-:Y:S01]  /*7090*/  @!P0 IMAD.U32 R17, R19.reuse, 0x10000, RZ ;  /* 0x0001000013118824 */ /* 0x040fe200078e00ff */
[----:B------:R-:W-:Y:S02]  /*70a0*/  @!P0 LOP3.LUT R13, R18, 0xffff0000, RZ, 0xc0, !PT ;  /* 0xffff0000120d8812 */ /* 0x000fe400078ec0ff */
[----:B------:R-:W-:Y:S01]  /*70b0*/  @!P0 LOP3.LUT R18, R19, 0xffff0000, RZ, 0xc0, !PT ;  /* 0xffff000013128812 */ /* 0x000fe200078ec0ff */
[----:B------:R-:W-:Y:S01]  /*70c0*/  @!P0 FMUL.FTZ R20, R0, R4 ;  /* 0x0000000400148220 */ /* 0x000fe20000410000 */
[C---:B----4-:R-:W-:Y:S01]  /*70d0*/  @!P0 IMAD.U32 R3, R6.reuse, 0x10000, RZ ;  /* 0x0001000006038824 */ /* 0x050fe200078e00ff */
[----:B------:R-:W-:Y:S01]  /*70e0*/  @!P0 LOP3.LUT R6, R6, 0xffff0000, RZ, 0xc0, !PT ;  /* 0xffff000006068812 */ /* 0x000fe200078ec0ff */
[----:B------:R-:W-:Y:S01]  /*70f0*/  @!P0 FMUL.FTZ R19, R2, R13 ;  /* 0x0000000d02138220 */ /* 0x000fe20000410000 */
        /* <DEDUP_REMOVED lines=9> */
[C---:B------:R-:W-:Y:S01]  /*7190*/  @!P0 FMUL.FTZ R20, R3.reuse, R17 ;  /* 0x0000001103148220 */ /* 0x040fe20000410000 */
[----:B------:R-:W-:Y:S01]  /*71a0*/  @!P0 FMUL.FTZ R3, R3, R5 ;  /* 0x0000000503038220 */ /* 0x000fe20000410000 */
[----:B------:R-:W-:Y:S01]  /*71b0*/  @!P0 F2FP.BF16.F32.PACK_AB R0, R0, R30 ;  /* 0x0000001e0000823e */ /* 0x000fe200000010ff */
[----:B------:R-:W-:Y:S01]  /*71c0*/  @!P0 FFMA.FTZ R27, R12, R6, -R19 ;  /* 0x000000060c1b8223 */ /* 0x000fe20000010813 */
[----:B------:R-:W-:Y:S01]  /*71d0*/  @!P0 SHF.L.U32 R6, R10, 0x10, RZ ;  /* 0x000000100a068819 */ /* 0x000fe200000006ff */
[C---:B------:R-:W-:Y:S01]  /*71e0*/  @!P0 FMUL.FTZ R21, R4.reuse, R18 ;  /* 0x0000001204158220 */ /* 0x040fe20000410000 */
[----:B------:R-:W-:Y:S01]  /*71f0*/  @!P0 MOV R8, R0 ;  /* 0x0000000000088202 */ /* 0x000fe20000000f00 */
        /* <DEDUP_REMOVED lines=16> */
.L_x_3370:
[----:B------:R-:W-:Y:S05]  /*7300*/  BSYNC B1 ;  /* 0x0000000000017941 */ /* 0x000fea0003800000 */
.L_x_3369:
[----:B-1----:R-:W-:Y:S01]  /*7310*/  MOV R5, R22 ;  /* 0x0000001600057202 */ /* 0x002fe20000000f00 */
[----:B------:R-:W2:Y:S01]  /*7320*/  LD.E R0, desc[UR6][R28.64+0xd0] ;  /* 0x0000d0061c007980 */ /* 0x000ea2000c101900 */
[----:B------:R-:W-:Y:S01]  /*7330*/  MOV R3, R44 ;  /* 0x0000002c00037202 */ /* 0x000fe20000000f00 */
        /* <DEDUP_REMOVED lines=8> */
.L_x_3340:
        /* <DEDUP_REMOVED lines=15> */
[----:B------:R-:W-:Y:S01]  /*74b0*/  IMAD.MOV.U32 R6, RZ, RZ, RZ ;  /* 0x000000ffff067224 */ /* 0x000fe200078e00ff */
[----:B------:R-:W-:Y:S01]  /*74c0*/  MOV R4, R65 ;  /* 0x0000004100047202 */ /* 0x000fe20000000f00 */
[----:B------:R-:W-:Y:S01]  /*74d0*/  IMAD.MOV.U32 R5, RZ, RZ, R64 ;  /* 0x000000ffff057224 */ /* 0x000fe200078e0040 */
[----:B------:R-:W-:Y:S01]  /*74e0*/  SHF.R.S32.HI R0, RZ, 0x1, R0 ;  /* 0x00000001ff007819 */ /* 0x000fe20000011400 */
[----:B------:R-:W-:Y:S01]  /*74f0*/  IMAD.MOV.U32 R12, RZ, RZ, RZ ;  /* 0x000000ffff0c7224 */ /* 0x000fe200078e00ff */
[C---:B-----5:R-:W-:Y:S01]  /*7500*/  LOP3.LUT R32, R9.reuse, 0xffff0000, RZ, 0xc0, !PT ;  /* 0xffff000009207812 */ /* 0x060fe200078ec0ff */
[----:B------:R-:W-:Y:S01]  /*7510*/  IMAD.U32 R31, R9, 0x10000, RZ ;  /* 0x00010000091f7824 */ /* 0x000fe200078e00ff */
[----:B------:R-:W-:Y:S01]  /*7520*/  ISETP.GE.AND P1, PT, R14, R0, PT ;  /* 0x000000000e00720c */ /* 0x000fe20003f26270 */
[--C-:B------:R-:W-:Y:S01]  /*7530*/  IMAD.MOV.U32 R7, RZ, RZ, R0.reuse ;  /* 0x000000ffff077224 */ /* 0x100fe200078e0000 */
[C---:B------:R-:W-:Y:S01]  /*7540*/  SHF.L.U32 R33, R10.reuse, 0x10, RZ ;  /* 0x000000100a217819 */ /* 0x040fe200000006ff */
[C---:B------:R-:W-:Y:S01]  /*7550*/  IMAD.U32 R35, R11.reuse, 0x10000, RZ ;  /* 0x000100000b237824 */ /* 0x040fe200078e00ff */
[----:B------:R-:W-:Y:S02]  /*7560*/  LOP3.LUT R34, R10, 0xffff0000, RZ, 0xc0, !PT ;  /* 0xffff00000a227812 */ /* 0x000fe400078ec0ff */
[C---:B------:R-:W-:Y:S02]  /*7570*/  SHF.L.U32 R27, R8.reuse, 0x10, RZ ;  /* 0x00000010081b7819 */ /* 0x040fe400000006ff */
[----:B------:R-:W-:Y:S02]  /*7580*/  LOP3.LUT R30, R8, 0xffff0000, RZ, 0xc0, !PT ;  /* 0xffff0000081e7812 */ /* 0x000fe400078ec0ff */
[----:B------:R-:W-:Y:S03]  /*7590*/  LOP3.LUT R36, R11, 0xffff0000, RZ, 0xc0, !PT ;  /* 0xffff00000b247812 */ /* 0x000fe600078ec0ff */
[----:B------:R-:W-:Y:S01]  /*75a0*/  @P1 IADD3 R7, -R0, RZ, RZ ;  /* 0x000000ff00071210 */ /* 0x000fe20007ffe1ff */
[--C-:B------:R-:W-:Y:S02]  /*75b0*/  @P1 IMAD.MOV R6, RZ, RZ, -R0.reuse ;  /* 0x000000ffff061224 */ /* 0x100fe400078e0a00 */
[----:B------:R-:W-:Y:S03]  /*75c0*/  @P1 IMAD.MOV R12, RZ, RZ, -R0 ;  /* 0x000000ffff0c1224 */ /* 0x000fe600078e0a00 */
[C---:B------:R-:W-:Y:S04]  /*75d0*/  LEA R4, P0, R6.reuse, R4, 0x1 ;  /* 0x0000000406047211 */ /* 0x040fe800078008ff */
[----:B------:R-:W-:Y:S02]  /*75e0*/  LEA.HI.X.SX32 R5, R6, R5, 0x1, P0 ;  /* 0x0000000506057211 */ /* 0x000fe400000f0eff */
[C---:B-1----:R-:W-:Y:S03]  /*75f0*/  LEA R2, P0, R7.reuse, R2, 0x1 ;  /* 0x0000000207027211 */ /* 0x042fe600078008ff */
[----:B------:R-:W2:Y:S01]  /*7600*/  LD.E.128 R48, desc[UR6][R4.64] ;  /* 0x0000000604307980 */ /* 0x000ea2000c101d00 */
[----:B------:R-:W-:Y:S07]  /*7610*/  LEA.HI.X.SX32 R3, R7, R3, 0x1, P0 ;  /* 0x0000000307037211 */ /* 0x000fee00000f0eff */
[----:B------:R1:W3:Y:S02]  /*7620*/  LD.E.128 R4, desc[UR6][R2.64] ;  /* 0x0000000602047980 */ /* 0x0002e4000c101d00 */
[----:B-1----:R-:W-:Y:S01]  /*7630*/  MOV R2, R66 ;  /* 0x0000004200027202 */ /* 0x002fe20000000f00 */
[----:B------:R-:W-:Y:S03]  /*7640*/  IMAD.MOV.U32 R3, RZ, RZ, R63 ;  /* 0x000000ffff037224 */ /* 0x000fe600078e003f */
[C---:B------:R-:W-:Y:S04]  /*7650*/  LEA R2, P0, R12.reuse, R2, 0x1 ;  /* 0x000000020c027211 */ /* 0x040fe800078008ff */
[----:B------:R-:W-:Y:S05]  /*7660*/  LEA.HI.X.SX32 R3, R12, R3, 0x1, P0 ;  /* 0x000000030c037211 */ /* 0x000fea00000f0eff */
[----:B------:R1:W4:Y:S01]  /*7670*/  LD.E.128 R40, desc[UR6][R2.64] ;  /* 0x0000000602287980 */ /* 0x000322000c101d00 */
[C---:B--2---:R-:W-:Y:S01]  /*7680*/  SHF.L.U32 R9, R50.reuse, 0x10, RZ ;  /* 0x0000001032097819 */ /* 0x044fe200000006ff */
[----:B------:R-:W-:Y:S01]  /*7690*/  IMAD.U32 R11, R51, 0x10000, RZ ;  /* 0x00010000330b7824 */ /* 0x000fe200078e00ff */
[----:B------:R-:W-:Y:S01]  /*76a0*/  LOP3.LUT R10, R50, 0xffff0000, RZ, 0xc0, !PT ;  /* 0xffff0000320a7812 */ /* 0x000fe200078ec0ff */
[----:B-1----:R-:W-:Y:S01]  /*76b0*/  IMAD.U32 R3, R49, 0x10000, RZ ;  /* 0x0001000031037824 */ /* 0x002fe200078e00ff */
        /* <DEDUP_REMOVED lines=11> */
[----:B------:R-:W-:Y:S01]  /*7770*/  @!P1 FADD.FTZ R12, -R12, -RZ ;  /* 0x800000ff0c0c9221 */ /* 0x000fe20000010100 */
[C---:B---3--:R-:W-:Y:S01]  /*7780*/  SHF.L.U32 R17, R4.reuse, 0x10, RZ ;  /* 0x0000001004117819 */ /* 0x048fe200000006ff */
[----:B------:R-:W-:Y:S01]  /*7790*/  IMAD.U32 R19, R5, 0x10000, RZ ;  /* 0x0001000005137824 */ /* 0x000fe200078e00ff */
[----:B------:R-:W-:Y:S01]  /*77a0*/  LOP3.LUT R18, R4, 0xffff0000, RZ, 0xc0, !PT ;  /* 0xffff000004127812 */ /* 0x000fe200078ec0ff */
[----:B------:R-:W-:Y:S01]  /*77b0*/  IMAD.U32 R21, R7, 0x10000, RZ ;  /* 0x0001000007157824 */ /* 0x000fe200078e00ff */
[----:B------:R-:W-:Y:S01]  /*77c0*/  LOP3.LUT R4, R5, 0xffff0000, RZ, 0xc0, !PT ;  /* 0xffff000005047812 */ /* 0x000fe200078ec0ff */
[----:B------:R-:W-:Y:S01]  /*77d0*/  FMUL.FTZ R0, R17, R0 ;  /* 0x0000000011007220 */ /* 0x000fe20000410000 */
[----:B------:R-:W-:Y:S01]  /*77e0*/  SHF.L.U32 R5, R6, 0x10, RZ ;  /* 0x0000001006057819 */ /* 0x000fe200000006ff */
[----:B------:R-:W-:Y:S01]  /*77f0*/  FMUL.FTZ R2, R18, R2 ;  /* 0x0000000212027220 */ /* 0x000fe20000410000 */
[----:B------:R-:W-:Y:S01]  /*7800*/  LOP3.LUT R6, R6, 0xffff0000, RZ, 0xc0, !PT ;  /* 0xffff000006067812 */ /* 0x000fe200078ec0ff */
[----:B------:R-:W-:Y:S01]  /*7810*/  FMUL.FTZ R4, R4, R8 ;  /* 0x0000000804047220 */ /* 0x000fe20000410000 */
[----:B------:R-:W-:Y:S01]  /*7820*/  LOP3.LUT R20, R7, 0xffff0000, RZ, 0xc0, !PT ;  /* 0xffff000007147812 */ /* 0x000fe200078ec0ff */
[----:B------:R-:W-:Y:S01]  /*7830*/  FMUL.FTZ R5, R5, R9 ;  /* 0x0000000905057220 */ /* 0x000fe20000410000 */
[----:B------:R-:W-:Y:S01]  /*7840*/  FMUL.FTZ R7, R21, R11 ;  /* 0x0000000b15077220 */ /* 0x000fe20000410000 */
[----:B------:R-:W-:Y:S01]  /*7850*/  FMUL.FTZ R6, R6, R10 ;  /* 0x0000000a06067220 */ /* 0x000fe20000410000 */
[----:B------:R-:W-:Y:S01]  /*7860*/  FMUL.FTZ R3, R19, R3 ;  /* 0x0000000313037220 */ /* 0x000fe20000410000 */
[----:B------:R-:W-:Y:S01]  /*7870*/  FMUL.FTZ R8, R20, R12 ;  /* 0x0000000c14087220 */ /* 0x000fe20000410000 */
[C---:B----4-:R-:W-:Y:S01]  /*7880*/  SHF.L.U32 R9, R40.reuse, 0x10, RZ ;  /* 0x0000001028097819 */ /* 0x050fe200000006ff */
[----:B------:R-:W-:Y:S01]  /*7890*/  IMAD.U32 R11, R41, 0x10000, RZ ;  /* 0x00010000290b7824 */ /* 0x000fe200078e00ff */
[----:B------:R-:W-:Y:S01]  /*78a0*/  LOP3.LUT R10, R40, 0xffff0000, RZ, 0xc0, !PT ;  /* 0xffff0000280a7812 */ /* 0x000fe200078ec0ff */
[----:B------:R-:W-:Y:S01]  /*78b0*/  IMAD.U32 R19, R43, 0x10000, RZ ;  /* 0x000100002b137824 */ /* 0x000fe200078e00ff */
[----:B------:R-:W-:Y:S01]  /*78c0*/  LOP3.LUT R12, R41, 0xffff0000, RZ, 0xc0, !PT ;  /* 0xffff0000290c7812 */ /* 0x000fe200078ec0ff */
[----:B------:R-:W-:Y:S01]  /*78d0*/  FFMA.FTZ R0, R27, R9, R0 ;  /* 0x000000091b007223 */ /* 0x000fe20000010000 */
[----:B------:R-:W-:Y:S01]  /*78e0*/  SHF.L.U32 R17, R42, 0x10, RZ ;  /* 0x000000102a117819 */ /* 0x000fe200000006ff */
[----:B------:R-:W-:Y:S01]  /*78f0*/  FFMA.FTZ R2, R30, R10, R2 ;  /* 0x0000000a1e027223 */ /* 0x000fe20000010002 */
[----:B------:R-:W-:Y:S01]  /*7900*/  LOP3.LUT R18, R42, 0xffff0000, RZ, 0xc0, !PT ;  /* 0xffff00002a127812 */ /* 0x000fe200078ec0ff */
        /* <DEDUP_REMOVED lines=11> */
[----:B------:R-:W-:Y:S02]  /*79c0*/  MOV R8, R0 ;  /* 0x0000000000087202 */ /* 0x000fe40000000f00 */
.L_x_3379:
[----:B------:R-:W-:Y:S05]  /*79d0*/  BSYNC B0 ;  /* 0x0000000000007941 */ /* 0x000fea0003800000 */
.L_x_3378:
[----:B-----5:R2:W-:Y:S02]  /*79e0*/  ST.E.128 desc[UR6][R38.64], R8 ;  /* 0x0000000826007985 */ /* 0x0205e4000c101d06 */
.L_x_3377:
[----:B------:R-:W-:Y:S05]  /*79f0*/  BSYNC B1 ;  /* 0x0000000000017941 */ /* 0x000fea0003800000 */
.L_x_3376:
        /* <DEDUP_REMOVED lines=94> */
.L_x_3381:
[----:B------:R-:W-:Y:S05]  /*7fe0*/  BSYNC B0 ;  /* 0x0000000000007941 */ /* 0x000fea0003800000 */
.L_x_3380:
[----:B-----5:R3:W-:Y:S02]  /*7ff0*/  ST.E.128 desc[UR6][R38.64+0x80], R8 ;  /* 0x0000800826007985 */ /* 0x0207e4000c101d06 */
.L_x_3375:
[----:B------:R-:W-:Y:S05]  /*8000*/  BSYNC B2 ;  /* 0x0000000000027941 */ /* 0x000fea0003800000 */
.L_x_3374:
        /* <DEDUP_REMOVED lines=9> */
[----:B-1----:R-:W-:Y:S01]  /*80a0*/  LEA R2, P0, R200, R55, 0x1 ;  /* 0x00000037c8027211 */ /* 0x002fe200078008ff */
        /* <DEDUP_REMOVED lines=22> */
[C---:B-1----:R-:W-:Y:S02]  /*8210*/  LEA R2, P0, R5.reuse, R2, 0x1 ;  /* 0x0000000205027211 */ /* 0x042fe400078008ff */
[----:B------:R-:W-:Y:S02]  /*8220*/  IADD3 R12, P2, R82, R4, RZ ;  /* 0x00000004520c7210 */ /* 0x000fe40007f5e0ff */
[----:B------:R-:W-:Y:S02]  /*8230*/  LEA.HI.X.SX32 R3, R5, R3, 0x1, P0 ;  /* 0x0000000305037211 */ /* 0x000fe400000f0eff */
[----:B------:R-:W-:Y:S02]  /*8240*/  LEA.HI.X.SX32 R17, R4, R186, 0x1, P2 ;  /* 0x000000ba04117211 */ /* 0x000fe400010f0eff */
[C---:B------:R-:W-:Y:S01]  /*8250*/  LEA R18, P0, R12.reuse, R65, 0x1 ;  /* 0x000000410c127211 */ /* 0x040fe200078008ff */
[----:B------:R1:W2:Y:S03]  /*8260*/  LD.E.128 R4, desc[UR6][R2.64] ;  /* 0x0000000602047980 */ /* 0x0002a6000c101d00 */
[----:B------:R-:W-:Y:S05]  /*8270*/  LEA.HI.X R19, R12, R64, R17, 0x1, P0 ;  /* 0x000000400c137211 */ /* 0x000fea00000f0c11 */
[----:B------:R3:W4:Y:S01]  /*8280*/  LD.E.128 R40, desc[UR6][R18.64] ;  /* 0x0000000612287980 */ /* 0x000722000c101d00 */
        /* <DEDUP_REMOVED lines=9> */
[C---:B------:R-:W-:Y:S01]  /*8320*/  SHF.L.U32 R17, R5.reuse, 0x10, RZ ;  /* 0x0000001005117819 */ /* 0x040fe200000006ff */
[C---:B------:R-:W-:Y:S01]  /*8330*/  IMAD.U32 R12, R6.reuse, 0x10000, RZ ;  /* 0x00010000060c7824 */ /* 0x040fe200078e00ff */
[----:B------:R-:W-:Y:S01]  /*8340*/  LOP3.LUT R10, R5, 0xffff0000, RZ, 0xc0, !PT ;  /* 0xffff0000050a7812 */ /* 0x000fe200078ec0ff */
[----:B------:R-:W-:Y:S01]  /*8350*/  IMAD.U32 R20, R7, 0x10000, RZ ;  /* 0x0001000007147824 */ /* 0x000fe200078e00ff */
[----:B---3--:R-:W-:Y:S02]  /*8360*/  LOP3.LUT R19, R6, 0xffff0000, RZ, 0xc0, !PT ;  /* 0xffff000006137812 */ /* 0x008fe400078ec0ff */
[----:B----4-:R-:W-:Y:S01]  /*8370*/  SHF.L.U32 R0, R40, 0x10, RZ ;  /* 0x0000001028007819 */ /* 0x010fe200000006ff */
[----:B------:R-:W-:Y:S01]  /*8380*/  IMAD.U32 R5, R42, 0x10000, RZ ;  /* 0x000100002a057824 */ /* 0x000fe200078e00ff */
[C---:B------:R-:W-:Y:S01]  /*8390*/  LOP3.LUT R4, R41.reuse, 0xffff0000, RZ, 0xc0, !PT ;  /* 0xffff000029047812 */ /* 0x040fe200078ec0ff */
[----:B-1----:R-:W-:Y:S01]  /*83a0*/  IMAD.U32 R3, R41, 0x10000, RZ ;  /* 0x0001000029037824 */ /* 0x002fe200078e00ff */
[----:B------:R-:W-:Y:S01]  /*83b0*/  LOP3.LUT R2, R40, 0xffff0000, RZ, 0xc0, !PT ;  /* 0xffff000028027812 */ /* 0x000fe200078ec0ff */
        /* <DEDUP_REMOVED lines=9> */
[----:B------:R-:W-:Y:S01]  /*8450*/  FMUL.FTZ R0, R9, R0 ;  /* 0x0000000009007220 */ /* 0x000fe20000410000 */
[----:B------:R-:W-:Y:S01]  /*8460*/  FMUL.FTZ R4, R10, R4 ;  /* 0x000000040a047220 */ /* 0x000fe20000410000 */
[----:B------:R-:W-:Y:S01]  /*8470*/  @!P1 FADD.FTZ R8, -R8, -RZ ;  /* 0x800000ff08089221 */ /* 0x000fe20000010100 */
[----:B------:R-:W-:Y:S01]  /*8480*/  FMUL.FTZ R2, R11, R2 ;  /* 0x000000020b027220 */ /* 0x000fe20000410000 */
[----:B------:R-:W-:Y:S01]  /*8490*/  @!P1 FADD.FTZ R6, -R6, -RZ ;  /* 0x800000ff06069221 */ /* 0x000fe20000010100 */
[----:B------:R-:W-:Y:S01]  /*84a0*/  @!P1 FADD.FTZ R7, -R7, -RZ ;  /* 0x800000ff07079221 */ /* 0x000fe20000010100 */
[----:B------:R-:W-:Y:S01]  /*84b0*/  FMUL.FTZ R5, R12, R5 ;  /* 0x000000050c057220 */ /* 0x000fe20000410000 */
[----:B------:R-:W-:Y:S01]  /*84c0*/  FMUL.FTZ R3, R17, R3 ;  /* 0x0000000311037220 */ /* 0x000fe20000410000 */
[----:B------:R-:W-:Y:S01]  /*84d0*/  FMUL.FTZ R8, R18, R8 ;  /* 0x0000000812087220 */ /* 0x000fe20000410000 */
[----:B------:R-:W-:Y:S01]  /*84e0*/  FMUL.FTZ R6, R19, R6 ;  /* 0x0000000613067220 */ /* 0x000fe20000410000 */
[----:B------:R-:W-:Y:S01]  /*84f0*/  FMUL.FTZ R7, R20, R7 ;  /* 0x0000000714077220 */ /* 0x000fe20000410000 */
[C---:B------:R-:W-:Y:S01]  /*8500*/  LOP3.LUT R10, R36.reuse, 0xffff0000, RZ, 0xc0, !PT ;  /* 0xffff0000240a7812 */ /* 0x040fe200078ec0ff */
[----:B------:R-:W-:Y:S01]  /*8510*/  IMAD.U32 R9, R36, 0x10000, RZ ;  /* 0x0001000024097824 */ /* 0x000fe200078e00ff */
[C---:B------:R-:W-:Y:S01]  /*8520*/  LOP3.LUT R12, R37.reuse, 0xffff0000, RZ, 0xc0, !PT ;  /* 0xffff0000250c7812 */ /* 0x040fe200078ec0ff */
[----:B------:R-:W-:Y:S01]  /*8530*/  IMAD.U32 R11, R37, 0x10000, RZ ;  /* 0x00010000250b7824 */ /* 0x000fe200078e00ff */
[C---:B------:R-:W-:Y:S01]  /*8540*/  SHF.L.U32 R17, R38.reuse, 0x10, RZ ;  /* 0x0000001026117819 */ /* 0x040fe200000006ff */
[----:B------:R-:W-:Y:S01]  /*8550*/  FFMA.FTZ R0, R21, R9, R0 ;  /* 0x0000000915007223 */ /* 0x000fe20000010000 */
[----:B------:R-:W-:Y:S01]  /*8560*/  LOP3.LUT R18, R38, 0xffff0000, RZ, 0xc0, !PT ;  /* 0xffff000026127812 */ /* 0x000fe200078ec0ff */
[----:B------:R-:W-:Y:S01]  /*8570*/  FFMA.FTZ R2, R27, R10, R2 ;  /* 0x0000000a1b027223 */ /* 0x000fe20000010002 */
[C---:B------:R-:W-:Y:S01]  /*8580*/  LOP3.LUT R20, R39.reuse, 0xffff0000, RZ, 0xc0, !PT ;  /* 0xffff000027147812 */ /* 0x040fe200078ec0ff */
[----:B------:R-:W-:Y:S02]  /*8590*/  IMAD.U32 R19, R39, 0x10000, RZ ;  /* 0x0001000027137824 */ /* 0x000fe400078e00ff */
[----:B------:R-:W-:Y:S01]  /*85a0*/  FFMA.FTZ R3, R30, R11, R3 ;  /* 0x0000000b1e037223 */ /* 0x000fe20000010003 */
        /* <DEDUP_REMOVED lines=10> */
.L_x_3387:
[----:B------:R-:W-:Y:S05]  /*8650*/  BSYNC B0 ;  /* 0x0000000000007941 */ /* 0x000fea0003800000 */
.L_x_3386:
[----:B-----5:R4:W-:Y:S02]  /*8660*/  ST.E.128 desc[UR6][R48.64], R8 ;  /* 0x0000000830007985 */ /* 0x0209e4000c101d06 */
.L_x_3385:
[----:B------:R-:W-:Y:S05]  /*8670*/  BSYNC B1 ;  /* 0x0000000000017941 */ /* 0x000fea0003800000 */
.L_x_3384:
[----:B------:R-:W-:Y:S11]  /*8680*/  ISETP.GE.AND P0, PT, R16, R56, PT ;  /* 0x000000381000720c */ /* 0x000ff60003f06270 */
[----:B------:R-:W-:Y:S02]  /*8690*/  @!UPT UIADD3 URZ, URZ, URZ, URZ ;  /* 0x0000003f3f3ff290 */ /* 0x000fe4000fffe03f */
[----:B------:R-:W-:Y:S05]  /*86a0*/  @P0 BRA `(.L_x_3383) ;  /* 0x0000000400740947 */ /* 0x000fea0003800000 */
[C---:B-1----:R-:W-:Y:S01]  /*86b0*/  LEA R2, P0, R83.reuse, R55, 0x1 ;  /* 0x0000003753027211 */ /* 0x042fe200078008ff */
        /* <DEDUP_REMOVED lines=22> */
[----:B-1----:R-:W-:Y:S02]  /*8820*/  LEA R2, P0, R5, R2, 0x1 ;  /* 0x0000000205027211 */ /* 0x002fe400078008ff */
        /* <DEDUP_REMOVED lines=67> */
.L_x_3389:
[----:B------:R-:W-:Y:S05]  /*8c60*/  BSYNC B0 ;  /* 0x0000000000007941 */ /* 0x000fea0003800000 */
.L_x_3388:
[----:B-----5:R2:W-:Y:S02]  /*8c70*/  ST.E.128 desc[UR6][R48.64], R8 ;  /* 0x0000000830007985 */ /* 0x0205e4000c101d06 */
.L_x_3383:
[----:B------:R-:W-:Y:S05]  /*8c80*/  BSYNC B2 ;  /* 0x0000000000027941 */ /* 0x000fea0003800000 */
.L_x_3382:
        /* <DEDUP_REMOVED lines=100> */
.L_x_3395:
[----:B------:R-:W-:Y:S05]  /*92d0*/  BSYNC B0 ;  /* 0x0000000000007941 */ /* 0x000fea0003800000 */
.L_x_3394:
[----:B-----5:R2:W-:Y:S02]  /*92e0*/  ST.E.128 desc[UR6][R48.64], R8 ;  /* 0x0000000830007985 */ /* 0x0205e4000c101d06 */
.L_x_3393:
[----:B------:R-:W-:Y:S05]  /*92f0*/  BSYNC B1 ;  /* 0x0000000000017941 */ /* 0x000fea0003800000 */
.L_x_3392:
        /* <DEDUP_REMOVED lines=94> */
.L_x_3397:
[----:B------:R-:W-:Y:S05]  /*98e0*/  BSYNC B0 ;  /* 0x0000000000007941 */ /* 0x000fea0003800000 */
.L_x_3396:
[----:B-----5:R2:W-:Y:S02]  /*98f0*/  ST.E.128 desc[UR6][R48.64], R8 ;  /* 0x0000000830007985 */ /* 0x0205e4000c101d06 */
.L_x_3391:
[----:B------:R-:W-:Y:S05]  /*9900*/  BSYNC B2 ;  /* 0x0000000000027941 */ /* 0x000fea0003800000 */
.L_x_3390:
        /* <DEDUP_REMOVED lines=10> */
[----:B-1----:R-:W-:Y:S01]  /*99b0*/  MOV R2, R55 ;  /* 0x0000003700027202 */ /* 0x002fe20000000f00 */
[----:B------:R-:W-:Y:S01]  /*99c0*/  IMAD.MOV.U32 R5, RZ, RZ, R53 ;  /* 0x000000ffff057224 */ /* 0x000fe200078e0035 */
[----:B------:R-:W-:Y:S01]  /*99d0*/  MOV R3, R54 ;  /* 0x0000003600037202 */ /* 0x000fe20000000f00 */
[----:B------:R-:W-:Y:S01]  /*99e0*/  BSSY B0, `(.L_x_3402) ;  /* 0x000005e000007945 */ /* 0x000fe20003800000 */
[----:B------:R-:W-:Y:S02]  /*99f0*/  ISETP.GE.AND P0, PT, R14, R13, PT ;  /* 0x0000000d0e00720c */ /* 0x000fe40003f06270 */
[----:B------:R-:W-:Y:S01]  /*9a00*/  MOV R4, R52 ;  /* 0x0000003400047202 */ /* 0x000fe20000000f00 */
[----:B------:R-:W-:Y:S04]  /*9a10*/  IMAD.WIDE.U32 R2, R60, 0x60, R2 ;  /* 0x000000603c027825 */ /* 0x000fe800078e0002 */
[----:B------:R-:W-:Y:S02]  /*9a20*/  IMAD.IADD R3, R3, 0x1, R0 ;  /* 0x0000000103037824 */ /* 0x000fe400078e0200 */
[----:B------:R-:W-:Y:S02]  /*9a30*/  IMAD R0, R73, 0x60, RZ ;  /* 0x0000006049007824 */ /* 0x000fe400078e02ff */
[----:B------:R-:W-:Y:S01]  /*9a40*/  IMAD.WIDE.U32 R4, R72, 0x60, R4 ;  /* 0x0000006048047825 */ /* 0x000fe200078e0004 */
[----:B--234-:R1:W5:Y:S04]  /*9a50*/  LD.E.128 R8, desc[UR6][R2.64] ;  /* 0x0000000602087980 */ /* 0x01c368000c101d00 */
[----:B------:R-:W-:Y:S02]  /*9a60*/  IADD3 R49, R5, R0, RZ ;  /* 0x0000000005317210 */ /* 0x000fe40007ffe0ff */
[----:B------:R-:W-:Y:S01]  /*9a70*/  MOV R48, R4 ;  /* 0x0000000400307202 */ /* 0x000fe20000000f00 */
        /* <DEDUP_REMOVED lines=84> */
.L_x_3403:
[----:B------:R-:W-:Y:S05]  /*9fc0*/  BSYNC B0 ;  /* 0x0000000000007941 */ /* 0x000fea0003800000 */
.L_x_3402:
[----:B-----5:R2:W-:Y:S02]  /*9fd0*/  ST.E.128 desc[UR6][R48.64], R8 ;  /* 0x0000000830007985 */ /* 0x0205e4000c101d06 */
.L_x_3401:
[----:B------:R-:W-:Y:S05]  /*9fe0*/  BSYNC B1 ;  /* 0x0000000000017941 */ /* 0x000fea0003800000 */
.L_x_3400:
[----:B------:R-:W-:Y:S11]  /*9ff0*/  ISETP.GE.AND P0, PT, R16, R56, PT ;  /* 0x000000381000720c */ /* 0x000ff60003f06270 */
[----:B------:R-:W-:Y:S02]  /*a000*/  @!UPT UIADD3 URZ, URZ, URZ, URZ ;  /* 0x0000003f3f3ff290 */ /* 0x000fe4000fffe03f */
        /* <DEDUP_REMOVED lines=92> */
.L_x_3405:
[----:B------:R-:W-:Y:S05]  /*a5d0*/  BSYNC B0 ;  /* 0x0000000000007941 */ /* 0x000fea0003800000 */
.L_x_3404:
[----:B-----5:R2:W-:Y:S02]  /*a5e0*/  ST.E.128 desc[UR6][R48.64], R8 ;  /* 0x0000000830007985 */ /* 0x0205e4000c101d06 */
.L_x_3399:
[----:B------:R-:W-:Y:S05]  /*a5f0*/  BSYNC B2 ;  /* 0x0000000000027941 */ /* 0x000fea0003800000 */
.L_x_3398:
        /* <DEDUP_REMOVED lines=100> */
.L_x_3411:
[----:B------:R-:W-:Y:S05]  /*ac40*/  BSYNC B0 ;  /* 0x0000000000007941 */ /* 0x000fea0003800000 */
.L_x_3410:
[----:B-----5:R2:W-:Y:S02]  /*ac50*/  ST.E.128 desc[UR6][R48.64], R8 ;  /* 0x0000000830007985 */ /* 0x0205e4000c101d06 */
.L_x_3409:
[----:B------:R-:W-:Y:S05]  /*ac60*/  BSYNC B1 ;  /* 0x0000000000017941 */ /* 0x000fea0003800000 */
.L_x_3408:
        /* <DEDUP_REMOVED lines=94> */
.L_x_3413:
[----:B------:R-:W-:Y:S05]  /*b250*/  BSYNC B0 ;  /* 0x0000000000007941 */ /* 0x000fea0003800000 */
.L_x_3412:
[----:B-----5:R2:W-:Y:S02]  /*b260*/  ST.E.128 desc[UR6][R48.64], R8 ;  /* 0x0000000830007985 */ /* 0x0205e4000c101d06 */
.L_x_3407:
[----:B------:R-:W-:Y:S05]  /*b270*/  BSYNC B2 ;  /* 0x0000000000027941 */ /* 0x000fea0003800000 */
.L_x_3406:
        /* <DEDUP_REMOVED lines=107> */
.L_x_3419:
[----:B------:R-:W-:Y:S05]  /*b930*/  BSYNC B0 ;  /* 0x0000000000007941 */ /* 0x000fea0003800000 */
.L_x_3418:
[----:B-----5:R2:W-:Y:S02]  /*b940*/  ST.E.128 desc[UR6][R48.64], R8 ;  /* 0x0000000830007985 */ /* 0x0205e4000c101d06 */
.L_x_3417:
[----:B------:R-:W-:Y:S05]  /*b950*/  BSYNC B1 ;  /* 0x0000000000017941 */ /* 0x000fea0003800000 */
.L_x_3416:
        /* <DEDUP_REMOVED lines=94> */
.L_x_3421:
[----:B------:R-:W-:Y:S05]  /*bf40*/  BSYNC B0 ;  /* 0x0000000000007941 */ /* 0x000fea0003800000 */
.L_x_3420:
[----:B-----5:R2:W-:Y:S02]  /*bf50*/  ST.E.128 desc[UR6][R48.64], R8 ;  /* 0x0000000830007985 */ /* 0x0205e4000c101d06 */
.L_x_3415:
[----:B------:R-:W-:Y:S05]  /*bf60*/  BSYNC B2 ;  /* 0x0000000000027941 */ /* 0x000fea0003800000 */
.L_x_3414:
        /* <DEDUP_REMOVED lines=107> */
.L_x_3427:
[----:B------:R-:W-:Y:S05]  /*c620*/  BSYNC B0 ;  /* 0x0000000000007941 */ /* 0x000fea0003800000 */
.L_x_3426:
[----:B-----5:R2:W-:Y:S02]  /*c630*/  ST.E.128 desc[UR6][R48.64], R8 ;  /* 0x0000000830007985 */ /* 0x0205e4000c101d06 */
.L_x_3425:
[----:B------:R-:W-:Y:S05]  /*c640*/  BSYNC B1 ;  /* 0x0000000000017941 */ /* 0x000fea0003800000 */
.L_x_3424:
        /* <DEDUP_REMOVED lines=94> */
.L_x_3429:
[----:B------:R-:W-:Y:S05]  /*cc30*/  BSYNC B0 ;  /* 0x0000000000007941 */ /* 0x000fea0003800000 */
.L_x_3428:
[----:B-----5:R2:W-:Y:S02]  /*cc40*/  ST.E.128 desc[UR6][R48.64], R8 ;  /* 0x0000000830007985 */ /* 0x0205e4000c101d06 */
.L_x_3423:
[----:B------:R-:W-:Y:S05]  /*cc50*/  BSYNC B2 ;  /* 0x0000000000027941 */ /* 0x000fea0003800000 */
.L_x_3422:
        /* <DEDUP_REMOVED lines=107> */
.L_x_3435:
[----:B------:R-:W-:Y:S05]  /*d310*/  BSYNC B0 ;  /* 0x0000000000007941 */ /* 0x000fea0003800000 */
.L_x_3434:
[----:B-----5:R2:W-:Y:S02]  /*d320*/  ST.E.128 desc[UR6][R48.64], R8 ;  /* 0x0000000830007985 */ /* 0x0205e4000c101d06 */
.L_x_3433:
[----:B------:R-:W-:Y:S05]  /*d330*/  BSYNC B1 ;  /* 0x0000000000017941 */ /* 0x000fea0003800000 */
.L_x_3432:
        /* <DEDUP_REMOVED lines=27> */
[----:B---3--:R-:W-:Y:S02]  /*d4f0*/  IADD3 R9, P2, R128, R4, RZ ;  /* 0x0000000480097210 */ /* 0x008fe40007f5e0ff */
        /* <DEDUP_REMOVED lines=14> */
[----:B---3--:R-:W-:Y:S01]  /*d5e0*/  IMAD.U32 R9, R4, 0x10000, RZ ;  /* 0x0001000004097824 */ /* 0x008fe200078e00ff */
[C---:B------:R-:W-:Y:S01]  /*d5f0*/  SHF.L.U32 R13, R5.reuse, 0x10, RZ ;  /* 0x00000010050d7819 */ /* 0x040fe200000006ff */
[C---:B------:R-:W-:Y:S01]  /*d600*/  IMAD.U32 R12, R6.reuse, 0x10000, RZ ;  /* 0x00010000060c7824 */ /* 0x040fe200078e00ff */
[----:B------:R-:W-:Y:S01]  /*d610*/  LOP3.LUT R10, R5, 0xffff0000, RZ, 0xc0, !PT ;  /* 0xffff0000050a7812 */ /* 0x000fe200078ec0ff */
[----:B------:R-:W-:Y:S01]  /*d620*/  IMAD.U32 R19, R7, 0x10000, RZ ;  /* 0x0001000007137824 */ /* 0x000fe200078e00ff */
[----:B------:R-:W-:Y:S02]  /*d630*/  LOP3.LUT R18, R6, 0xffff0000, RZ, 0xc0, !PT ;  /* 0xffff000006127812 */ /* 0x000fe400078ec0ff */
        /* <DEDUP_REMOVED lines=45> */
.L_x_3437:
[----:B------:R-:W-:Y:S05]  /*d910*/  BSYNC B0 ;  /* 0x0000000000007941 */ /* 0x000fea0003800000 */
.L_x_3436:
[----:B-----5:R2:W-:Y:S02]  /*d920*/  ST.E.128 desc[UR6][R48.64], R32 ;  /* 0x0000002030007985 */ /* 0x0205e4000c101d06 */
.L_x_3431:
[----:B------:R-:W-:Y:S05]  /*d930*/  BSYNC B2 ;  /* 0x0000000000027941 */ /* 0x000fea0003800000 */
.L_x_3430:
[----:B------:R-:W-:Y:S01]  /*d940*/  MOV R5, R63 ;  /* 0x0000003f00057202 */ /* 0x000fe20000000f00 */
[----:B------:R-:W3:Y:S01]  /*d950*/  LD.E R0, desc[UR6][R28.64+0xd0] ;  /* 0x0000d0061c007980 */ /* 0x000ee2000c101900 */
[----:B-1----:R-:W-:Y:S01]  /*d960*/  MOV R3, R64 ;  /* 0x0000004000037202 */ /* 0x002fe20000000f00 */
        /* <DEDUP_REMOVED lines=8> */
.L_x_3339:
        /* <DEDUP_REMOVED lines=13> */
[--C-:B------:R-:W-:Y:S05]  /*dac0*/  @P6 IMAD.MOV.U32 R3, RZ, RZ, R54.reuse ;  /* 0x000000ffff036224 */ /* 0x100fea00078e0036 */
[----:B------:R1:W2:Y:S02]  /*dad0*/  @P6 LD.E.128 R4, desc[UR6][R2.64] ;  /* 0x0000000602046980 */ /* 0x0002a4000c101d00 */
[-C--:B-1----:R-:W-:Y:S01]  /*dae0*/  @P6 MOV R2, R52.reuse ;  /* 0x0000003400026202 */ /* 0x082fe20000000f00 */
[--C-:B------:R-:W-:Y:S05]  /*daf0*/  @P6 IMAD.MOV.U32 R3, RZ, RZ, R53.reuse ;  /* 0x000000ffff036224 */ /* 0x100fea00078e0035 */
        /* <DEDUP_REMOVED lines=9> */
.L_x_3439:
[----:B------:R-:W-:Y:S05]  /*db90*/  BSYNC B0 ;  /* 0x0000000000007941 */ /* 0x000fea0003800000 */
.L_x_3438:
[----:B------:R-:W-:Y:S04]  /*dba0*/  BSSY B0, `(.L_x_3440) ;  /* 0x0000014000007945 */ /* 0x000fe80003800000 */
[----:B------:R-:W-:Y:S05]  /*dbb0*/  @!P0 BRA `(.L_x_3441) ;  /* 0x0000000000488947 */ /* 0x000fea0003800000 */
[----:B------:R-:W-:Y:S11]  /*dbc0*/  ISETP.NE.AND P6, PT, R59, RZ, PT ;  /* 0x000000ff3b00720c */ /* 0x000ff60003fc5270 */
        /* <DEDUP_REMOVED lines=17> */
.L_x_3441:
[----:B------:R-:W-:Y:S05]  /*dce0*/  BSYNC B0 ;  /* 0x0000000000007941 */ /* 0x000fea0003800000 */
.L_x_3440:
        /* <DEDUP_REMOVED lines=28> */
.L_x_3443:
[----:B------:R-:W-:Y:S05]  /*deb0*/  BSYNC B0 ;  /* 0x0000000000007941 */ /* 0x000fea0003800000 */
.L_x_3442:
[----:B------:R-:W-:Y:S04]  /*dec0*/  BSSY B0, `(.L_x_3444) ;  /* 0x0000016000007945 */ /* 0x000fe80003800000 */
[----:B------:R-:W-:Y:S05]  /*ded0*/  @!P4 BRA `(.L_x_3445) ;  /* 0x000000000050c947 */ /* 0x000fea0003800000 */
[----:B------:R-:W-:Y:S02]  /*dee0*/  ISETP.NE.AND P6, PT, R59, RZ, PT ;  /* 0x000000ff3b00720c */ /* 0x000fe40003fc5270 */
[----:B------:R-:W-:Y:S11]  /*def0*/  ISETP.NE.AND P5, PT, R62, RZ, PT ;  /* 0x000000ff3e00720c */ /* 0x000ff60003fa5270 */
[----:B-123--:R-:W-:Y:S02]  /*df00*/  @P6 IMAD.MOV.U32 R2, RZ, RZ, R55 ;  /* 0x000000ffff026224 */ /* 0x00efe400078e0037 */
[----:B------:R-:W-:Y:S01]  /*df10*/  @P6 IMAD.MOV.U32 R3, RZ, RZ, R54 ;  /* 0x000000ffff036224 */ /* 0x000fe200078e0036 */
[----:B------:R-:W-:Y:S01]  /*df20*/  @P5 LEA R4, P4, R97, R55, 0x1 ;  /* 0x0000003761045211 */ /* 0x000fe200078808ff */
[----:B------:R-:W-:Y:S02]  /*df30*/  @P6 IMAD R0, R61, 0x60, RZ ;  /* 0x000000603d006824 */ /* 0x000fe400078e02ff */
[----:B------:R-:W-:Y:S01]  /*df40*/  @P6 IMAD.WIDE.U32 R2, R60, 0x60, R2 ;  /* 0x000000603c026825 */ /* 0x000fe200078e0002 */
[----:B------:R-:W-:Y:S04]  /*df50*/  @P5 LEA.HI.X R5, R97, R54, R113, 0x1, P4 ;  /* 0x0000003661055211 */ /* 0x000fe800020f0c71 */
[----:B------:R-:W-:Y:S01]  /*df60*/  @P6 IADD3 R3, R3, R0, RZ ;  /* 0x0000000003036210 */ /* 0x000fe20007ffe0ff */
[----:B------:R-:W-:Y:S04]  /*df70*/  @P6 IMAD R0, R73, 0x60, RZ ;  /* 0x0000006049006824 */ /* 0x000fe800078e02ff */
[----:B------:R1:W2:Y:S02]  /*df80*/  @P6 LD.E.128 R8, desc[UR6][R2.64] ;  /* 0x0000000602086980 */ /* 0x0002a4000c101d00 */
[-C--:B-1----:R-:W-:Y:S01]  /*df90*/  @P6 MOV R3, R53.reuse ;  /* 0x0000003500036202 */ /* 0x082fe20000000f00 */
[----:B------:R-:W-:Y:S04]  /*dfa0*/  @P6 IMAD.MOV.U32 R2, RZ, RZ, R52 ;  /* 0x000000ffff026224 */ /* 0x000fe800078e0034 */
[----:B------:R-:W-:Y:S04]  /*dfb0*/  @P6 IMAD.WIDE.U32 R2, R72, 0x60, R2 ;  /* 0x0000006048026825 */ /* 0x000fe800078e0002 */
[----:B------:R-:W-:Y:S05]  /*dfc0*/  @P6 IMAD.IADD R3, R3, 0x1, R0 ;  /* 0x0000000103036824 */ /* 0x000fea00078e0200 */
[----:B--2---:R1:W-:Y:S04]  /*dfd0*/  @P6 ST.E.128 desc[UR6][R2.64], R8 ;  /* 0x0000000802006985 */ /* 0x0043e8000c101d06 */
[----:B------:R-:W2:Y:S01]  /*dfe0*/  @P5 LD.E.128 R4, desc[UR6][R4.64] ;  /* 0x0000000604045980 */ /* 0x000ea2000c101d00 */
[C---:B-1----:R-:W-:Y:S04]  /*dff0*/  @P5 LEA R2, P4, R84.reuse, R52, 0x1 ;  /* 0x0000003454025211 */ /* 0x042fe800078808ff */
[----:B------:R-:W-:Y:S05]  /*e000*/  @P5 LEA.HI.X R3, R84, R53, R85, 0x1, P4 ;  /* 0x0000003554035211 */ /* 0x000fea00020f0c55 */
[----:B--2---:R4:W-:Y:S04]  /*e010*/  @P5 ST.E.128 desc[UR6][R2.64], R4 ;  /* 0x0000000402005985 */ /* 0x0049e8000c101d06 */
.L_x_3445:
[----:B------:R-:W-:Y:S05]  /*e020*/  BSYNC B0 ;  /* 0x0000000000007941 */ /* 0x000fea0003800000 */
.L_x_3444:
[----:B------:R-:W-:Y:S04]  /*e030*/  BSSY B0, `(.L_x_3446) ;  /* 0x0000010000007945 */ /* 0x000fe80003800000 */
[----:B------:R-:W-:Y:S05]  /*e040*/  @!P3 BRA `(.L_x_3447) ;  /* 0x000000000038b947 */ /* 0x000fea0003800000 */
[----:B------:R-:W-:Y:S02]  /*e050*/  ISETP.NE.AND P6, PT, R59, RZ, PT ;  /* 0x000000ff3b00720c */ /* 0x000fe40003fc5270 */
[----:B------:R-:W-:Y:S11]  /*e060*/  ISETP.NE.AND P4, PT, R62, RZ, PT ;  /* 0x000000ff3e00720c */ /* 0x000ff60003f85270 */
[----:B-1234-:R-:W-:Y:S02]  /*e070*/  @P6 LEA R2, P3, R202, R55, 0x1 ;  /* 0x00000037ca026211 */ /* 0x01efe400078608ff */
[----:B------:R-:W-:Y:S02]  /*e080*/  @P6 LEA R4, P5, R98, R52, 0x1 ;  /* 0x0000003462046211 */ /* 0x000fe400078a08ff */
[-C--:B------:R-:W-:Y:S02]  /*e090*/  @P6 LEA.HI.X R3, R202, R54.reuse, R206, 0x1, P3 ;  /* 0x00000036ca036211 */ /* 0x080fe400018f0cce */
[----:B------:R-:W-:Y:S03]  /*e0a0*/  @P6 LEA.HI.X R5, R98, R53, R117, 0x1, P5 ;  /* 0x0000003562056211 */ /* 0x000fe600028f0c75 */
[----:B------:R1:W2:Y:S02]  /*e0b0*/  @P6 LD.E.128 R8, desc[UR6][R2.64] ;  /* 0x0000000602086980 */ /* 0x0002a4000c101d00 */
[C---:B-1----:R-:W-:Y:S04]  /*e0c0*/  @P4 LEA R2, P3, R94.reuse, R55, 0x1 ;  /* 0x000000375e024211 */ /* 0x042fe800078608ff */
[----:B------:R-:W-:Y:S01]  /*e0d0*/  @P4 LEA.HI.X R3, R94, R54, R114, 0x1, P3 ;  /* 0x000000365e034211 */ /* 0x000fe200018f0c72 */
[----:B--2---:R1:W-:Y:S04]  /*e0e0*/  @P6 ST.E.128 desc[UR6][R4.64], R8 ;  /* 0x0000000804006985 */ /* 0x0043e8000c101d06 */
[----:B-1----:R1:W2:Y:S02]  /*e0f0*/  @P4 LD.E.128 R4, desc[UR6][R2.64] ;  /* 0x0000000602044980 */ /* 0x0022a4000c101d00 */
[C---:B-1----:R-:W-:Y:S04]  /*e100*/  @P4 LEA R2, P3, R86.reuse, R52, 0x1 ;  /* 0x0000003456024211 */ /* 0x042fe800078608ff */
[----:B------:R-:W-:Y:S05]  /*e110*/  @P4 LEA.HI.X R3, R86, R53, R87, 0x1, P3 ;  /* 0x0000003556034211 */ /* 0x000fea00018f0c57 */
[----:B--2---:R1:W-:Y:S04]  /*e120*/  @P4 ST.E.128 desc[UR6][R2.64], R4 ;  /* 0x0000000402004985 */ /* 0x0043e8000c101d06 */
.L_x_3447:
[----:B------:R-:W-:Y:S05]  /*e130*/  BSYNC B0 ;  /* 0x0000000000007941 */ /* 0x000fea0003800000 */
.L_x_3446:
[----:B------:R-:W-:Y:S04]  /*e140*/  BSSY B0, `(.L_x_3448) ;  /* 0x0000016000007945 */ /* 0x000fe80003800000 */
[----:B------:R-:W-:Y:S05]  /*e150*/  @!P2 BRA `(.L_x_3449) ;  /* 0x000000000050a947 */ /* 0x000fea0003800000 */
[----:B------:R-:W-:Y:S02]  /*e160*/  ISETP.NE.AND P4, PT, R59, RZ, PT ;  /* 0x000000ff3b00720c */ /* 0x000fe40003f85270 */
[----:B------:R-:W-:Y:S11]  /*e170*/  ISETP.NE.AND P3, PT, R62, RZ, PT ;  /* 0x000000ff3e00720c */ /* 0x000ff60003f65270 */
[----:B-1234-:R-:W-:Y:S02]  /*e180*/  @P4 IMAD.MOV.U32 R2, RZ, RZ, R55 ;  /* 0x000000ffff024224 */ /* 0x01efe400078e0037 */
        /* <DEDUP_REMOVED lines=17> */
.L_x_3449:
[----:B------:R-:W-:Y:S05]  /*e2a0*/  BSYNC B0 ;  /* 0x0000000000007941 */ /* 0x000fea0003800000 */
.L_x_3448:
        /* <DEDUP_REMOVED lines=22> */
.L_x_3451:
[----:B------:R-:W-:Y:S05]  /*e410*/  BSYNC B0 ;  /* 0x0000000000007941 */ /* 0x000fea0003800000 */
.L_x_3450:
        /* <DEDUP_REMOVED lines=21> */
.L_x_3373:
[----:B------:R-:W-:Y:S05]  /*e570*/  BSYNC B3 ;  /* 0x0000000000037941 */ /* 0x000fea0003800000 */
.L_x_3338:
        /* <DEDUP_REMOVED lines=15> */
[----:B------:R-:W-:Y:S03]  /*e670*/  IABS R9, R24 ;  /* 0x0000001800097213 */ /* 0x000fe60000000000 */
[----:B------:R-:W3:Y:S01]  /*e680*/  LD.E.64 R12, desc[UR6][R28.64+0x28] ;  /* 0x000028061c0c7980 */ /* 0x000ee2000c101b00 */
[-C--:B--2---:R-:W-:Y:S02]  /*e690*/  IABS R5, R3.reuse ;  /* 0x0000000300057213 */ /* 0x084fe40000000000 */
[----:B------:R-:W-:Y:S02]  /*e6a0*/  IABS R8, R3 ;  /* 0x0000000300087213 */ /* 0x000fe40000000000 */
[----:B------:R-:W1:Y:S03]  /*e6b0*/  I2F.RP R6, R5 ;  /* 0x0000000500067306 */ /* 0x000e660000209400 */
[----:B------:R-:W-:Y:S07]  /*e6c0*/  IMAD.MOV R8, RZ, RZ, -R8 ;  /* 0x000000ffff087224 */ /* 0x000fee00078e0a08 */
[----:B-1----:R-:W1:Y:S02]  /*e6d0*/  MUFU.RCP R6, R6 ;  /* 0x0000000600067308 */ /* 0x002e640000001000 */
[----:B-1----:R-:W-:Y:S08]  /*e6e0*/  VIADD R6, R6, 0xffffffe ;  /* 0x0ffffffe06067836 */ /* 0x002ff00000000000 */
[----:B------:R-:W1:Y:S02]  /*e6f0*/  F2I.FTZ.U32.TRUNC.NTZ R7, R6 ;  /* 0x0000000600077305 */ /* 0x000e64000021f000 */
[--C-:B-1----:R-:W-:Y:S02]  /*e700*/  IMAD.MOV R0, RZ, RZ, -R7.reuse ;  /* 0x000000ffff007224 */ /* 0x102fe400078e0a07 */
[----:B------:R-:W-:Y:S03]  /*e710*/  IMAD.MOV.U32 R6, RZ, RZ, RZ ;  /* 0x000000ffff067224 */ /* 0x000fe600078e00ff */
[----:B------:R-:W-:Y:S01]  /*e720*/  MOV R2, R0 ;  /* 0x0000000000027202 */ /* 0x000fe20000000f00 */
[----:B------:R-:W-:Y:S04]  /*e730*/  VIADD R0, R26, 0xffffff00 ;  /* 0xffffff001a007836 */ /* 0x000fe80000000000 */
[----:B------:R-:W-:Y:S01]  /*e740*/  IMAD R2, R2, R5, RZ ;  /* 0x0000000502027224 */ /* 0x000fe200078e02ff */
[----:B------:R-:W-:Y:S03]  /*e750*/  IABS R4, R0 ;  /* 0x0000000000047213 */ /* 0x000fe60000000000 */
[----:B------:R-:W-:Y:S01]  /*e760*/  IMAD.HI.U32 R7, R7, R2, R6 ;  /* 0x0000000207077227 */ /* 0x000fe200078e0006 */
[----:B------:R-:W-:Y:S05]  /*e770*/  MOV R6, R4 ;  /* 0x0000000400067202 */ /* 0x000fea0000000f00 */
[C---:B------:R-:W-:Y:S04]  /*e780*/  IMAD.HI.U32 R2, R7.reuse, R6, RZ ;  /* 0x0000000607027227 */ /* 0x040fe800078e00ff */
[----:B------:R-:W-:Y:S04]  /*e790*/  IMAD.HI.U32 R4, R7, R9, RZ ;  /* 0x0000000907047227 */ /* 0x000fe800078e00ff */
[-C--:B------:R-:W-:Y:S02]  /*e7a0*/  IMAD R6, R2, R8.reuse, R6 ;  /* 0x0000000802067224 */ /* 0x080fe400078e0206 */
[----:B------:R-:W-:Y:S03]  /*e7b0*/  IMAD R7, R4, R8, R9 ;  /* 0x0000000804077224 */ /* 0x000fe600078e0209 */
        /* <DEDUP_REMOVED lines=9> */
[-C--:B------:R-:W-:Y:S02]  /*e850*/  LOP3.LUT R6, R0, R3.reuse, RZ, 0x3c, !PT ;  /* 0x0000000300067212 */ /* 0x080fe400078e3cff */
[-C--:B------:R-:W-:Y:S02]  /*e860*/  LOP3.LUT R5, R24, R3.reuse, RZ, 0x3c, !PT ;  /* 0x0000000318057212 */ /* 0x080fe400078e3cff */
[----:B------:R-:W-:Y:S02]  /*e870*/  ISETP.GE.AND P1, PT, R6, RZ, PT ;  /* 0x000000ff0600720c */ /* 0x000fe40003f26270 */
[----:B------:R-:W-:Y:S02]  /*e880*/  ISETP.GE.AND P2, PT, R5, RZ, PT ;  /* 0x000000ff0500720c */ /* 0x000fe40003f46270 */
[----:B------:R-:W-:Y:S02]  /*e890*/  LOP3.LUT R6, RZ, R3, RZ, 0x33, !PT ;  /* 0x00000003ff067212 */ /* 0x000fe400078e33ff */
[----:B------:R-:W-:Y:S01]  /*e8a0*/  @P4 IADD3 R2, R2, 0x1, RZ ;  /* 0x0000000102024810 */ /* 0x000fe20007ffe0ff */
[----:B------:R-:W-:Y:S01]  /*e8b0*/  @P5 VIADD R4, R4, 0x1 ;  /* 0x0000000104045836 */ /* 0x000fe20000000000 */
[----:B------:R-:W-:Y:S05]  /*e8c0*/  IADD3 R0, -R24, R0, RZ ;  /* 0x0000000018007210 */ /* 0x000fea0007ffe1ff */
[----:B------:R-:W-:Y:S02]  /*e8d0*/  @!P1 IADD3 R2, -R2, RZ, RZ ;  /* 0x000000ff02029210 */ /* 0x000fe40007ffe1ff */
[----:B------:R-:W-:Y:S02]  /*e8e0*/  @!P2 IMAD.MOV R4, RZ, RZ, -R4 ;  /* 0x000000ffff04a224 */ /* 0x000fe400078e0a04 */
[C---:B------:R-:W-:Y:S03]  /*e8f0*/  SEL R5, R6.reuse, R2, !P0 ;  /* 0x0000000206057207 */ /* 0x040fe60004000000 */
[----:B------:R-:W-:Y:S02]  /*e900*/  SEL R2, R6, R4, !P0 ;  /* 0x0000000406027207 */ /* 0x000fe40004000000 */
[CC--:B------:R-:W-:Y:S01]  /*e910*/  LEA R10, P1, R5.reuse, R240.reuse, 0x2 ;  /* 0x000000f0050a7211 */ /* 0x0c0fe200078210ff */
[----:B------:R-:W2:Y:S01]  /*e920*/  LD.E.64 R6, desc[UR6][R28.64+0x40] ;  /* 0x000040061c067980 */ /* 0x000ea2000c101b00 */
[C---:B------:R-:W-:Y:S02]  /*e930*/  LEA R8, P0, R2.reuse, R240, 0x2 ;  /* 0x000000f002087211 */ /* 0x040fe400078010ff */
[-C--:B------:R-:W-:Y:S02]  /*e940*/  LEA.HI.X.SX32 R11, R5, R241.reuse, 0x2, P1 ;  /* 0x000000f1050b7211 */ /* 0x080fe400008f16ff */
[C---:B------:R-:W-:Y:S01]  /*e950*/  LEA.HI.X.SX32 R9, R2.reuse, R241, 0x2, P0 ;  /* 0x000000f102097211 */ /* 0x040fe200000f16ff */
[----:B------:R-:W-:Y:S02]  /*e960*/  IMAD.IADD R2, R2, 0x1, -R5 ;  /* 0x0000000102027824 */ /* 0x000fe400078e0a05 */
[----:B------:R-:W4:Y:S02]  /*e970*/  LD.E R18, desc[UR6][R10.64] ;  /* 0x000000060a127980 */ /* 0x000f24000c101900 */
[----:B------:R-:W-:Y:S02]  /*e980*/  IMAD R0, R2, R3, R0 ;  /* 0x0000000302007224 */ /* 0x000fe400078e0200 */
[----:B------:R-:W4:Y:S03]  /*e990*/  LD.E R4, desc[UR6][R8.64] ;  /* 0x0000000608047980 */ /* 0x000f26000c101900 */
[----:B------:R-:W-:Y:S01]  /*e9a0*/  SHF.R.S32.HI R17, RZ, 0x1f, R0 ;  /* 0x0000001fff117819 */ /* 0x000fe20000011400 */
[----:B------:R-:W3:Y:S06]  /*e9b0*/  LD.E.64 R10, desc[UR6][R28.64+0x38] ;  /* 0x000038061c0a7980 */ /* 0x000eec000c101b00 */
[----:B------:R-:W3:Y:S01]  /*e9c0*/  LD.E.64 R8, desc[UR6][R28.64+0x20] ;  /* 0x000020061c087980 */ /* 0x000ee2000c101b00 */
[----:B--2---:R-:W-:Y:S04]  /*e9d0*/  IMAD R2, R7, R0, RZ ;  /* 0x0000000007027224 */ /* 0x004fe800078e02ff */
[----:B------:R-:W-:Y:S01]  /*e9e0*/  IMAD R7, R6, R17, R2 ;  /* 0x0000001106077224 */ /* 0x000fe200078e0202 */
[----:B----4-:R-:W-:Y:S01]  /*e9f0*/  IADD3 R18, -R4, R18, RZ ;  /* 0x0000001204127210 */ /* 0x010fe20007ffe1ff */
[----:B------:R-:W-:Y:S03]  /*ea00*/  IMAD.WIDE.U32 R4, R6, R0, RZ ;  /* 0x0000000006047225 */ /* 0x000fe600078e00ff */
[----:B------:R-:W-:Y:S01]  /*ea10*/  SHF.R.S32.HI R19, RZ, 0x1f, R18 ;  /* 0x0000001fff137819 */ /* 0x000fe20000011412 */
[----:B------:R-:W-:Y:S02]  /*ea20*/  IMAD.IADD R5, R5, 0x1, R7 ;  /* 0x0000000105057824 */ /* 0x000fe400078e0207 */
[----:B---3--:R-:W-:Y:S03]  /*ea30*/  IMAD.WIDE.U32 R4, R18, R12, R4 ;  /* 0x0000000c12047225 */ /* 0x008fe600078e0004 */
[----:B------:R-:W-:Y:S01]  /*ea40*/  LEA R68, P1, R4, R68, 0x1 ;  /* 0x0000004404447211 */ /* 0x000fe200078208ff */
[-C--:B------:R-:W-:Y:S04]  /*ea50*/  IMAD R2, R9, R18.reuse, RZ ;  /* 0x0000001209027224 */ /* 0x080fe800078e02ff */
[CC--:B------:R-:W-:Y:S02]  /*ea60*/  IMAD R6, R8.reuse, R19.reuse, R2 ;  /* 0x0000001308067224 */ /* 0x0c0fe400078e0202 */
[-C--:B------:R-:W-:Y:S04]  /*ea70*/  IMAD.WIDE.U32 R2, R8, R18.reuse, RZ ;  /* 0x0000001208027225 */ /* 0x080fe800078e00ff */
[----:B------:R-:W-:Y:S01]  /*ea80*/  IMAD R18, R13, R18, RZ ;  /* 0x000000120d127224 */ /* 0x000fe200078e02ff */
[----:B------:R-:W-:Y:S01]  /*ea90*/  IADD3 R3, R3, R6, RZ ;  /* 0x0000000603037210 */ /* 0x000fe20007ffe0ff */
        /* <DEDUP_REMOVED lines=10> */
.L_x_3453:
        /* <DEDUP_REMOVED lines=12> */
.L_x_3454:
[----:B------:R-:W-:Y:S05]  /*ec00*/  BSYNC B0 ;  /* 0x0000000000007941 */ /* 0x000fea0003800000 */
.L_x_3452:
[----:B------:R-:W-:Y:S04]  /*ec10*/  IADD3 R25, R25, -0x1, RZ ;  /* 0xffffffff19197810 */ /* 0x000fe80007ffe0ff */
[----:B------:R-:W-:Y:S11]  /*ec20*/  ISETP.GT.AND P0, PT, R25, R129, PT ;  /* 0x000000811900720c */ /* 0x000ff60003f04270 */
[----:B------:R-:W-:Y:S02]  /*ec30*/  @!UPT UIADD3 URZ, URZ, URZ, URZ ;  /* 0x0000003f3f3ff290 */ /* 0x000fe4000fffe03f */
[----:B------:R-:W-:Y:S05]  /*ec40*/  @P0 BRA `(.L_x_3455) ;  /* 0xffffff4000880947 */ /* 0x000fea000383ffff */
.L_x_3321:
[----:B------:R-:W-:Y:S05]  /*ec50*/  WARPSYNC.ALL ;  /* 0x0000000000007948 */ /* 0x000fea0003800000 */
[----:B------:R-:W-:Y:S06]  /*ec60*/  BAR.SYNC.DEFER_BLOCKING 0x0 ;  /* 0x0000000000007b1d */ /* 0x000fec0000010000 */
[----:B------:R1:W5:Y:S04]  /*ec70*/  LDL R222, [R1+0x4] ;  /* 0x0000040001de7983 */ /* 0x0003680000100800 */
[----:B------:R-:W2:Y:S01]  /*ec80*/  LD.E R42, desc[UR6][R28.64+0xd0] ;  /* 0x0000d0061c2a7980 */ /* 0x000ea2000c101900 */
[----:B------:R-:W3:Y:S01]  /*ec90*/  S2UR UR4, SR_CgaCtaId ;  /* 0x00000000000479c3 */ /* 0x000ee20000008800 */
[----:B------:R-:W-:Y:S01]  /*eca0*/  UMOV UR5, 0x400 ;  /* 0x0000040000057882 */ /* 0x000fe20000000000 */
[----:B------:R-:W-:Y:S01]  /*ecb0*/  BSSY B3, `(.L_x_3456) ;  /* 0x0000534000037945 */ /* 0x000fe20003800000 */
[----:B------:R-:W4:Y:S01]  /*ecc0*/  S2R R58, SR_CTAID.Y ;  /* 0x00000000003a7919 */ /* 0x000f220000002600 */
[C---:B------:R-:W-:Y:S01]  /*ecd0*/  SHF.L.U64.HI R6, R158.reuse, 0x4, R159 ;  /* 0x000000049e067819 */ /* 0x040fe2000001029f */
[----:B------:R-:W-:Y:S01]  /*ece0*/  IMAD.SHL.U32 R4, R158, 0x10, RZ ;  /* 0x000000109e047824 */ /* 0x000fe200078e00ff */
[----:B---3--:R-:W-:-:S06]  /*ecf0*/  ULEA UR4, UR4, UR5, 0x18 ;  /* 0x0000000504047291 */ /* 0x008fcc000f8ec03f */
[----:B------:R-:W-:Y:S02]  /*ed00*/  LEA R235, R235, UR4, 0x1 ;  /* 0x00000004ebeb7c11 */ /* 0x000fe4000f8e08ff */
[----:B--2---:R-:W-:-:S13]  /*ed10*/  ISETP.NE.AND P0, PT, R42, RZ, PT ;  /* 0x000000ff2a00720c */ /* 0x004fda0003f05270 */
[----:B-1--4-:R-:W-:Y:S05]  /*ed20*/  @!P0 BRA `(.L_x_3457) ;  /* 0x0000004c00408947 */ /* 0x012fea0003800000 */
        /* <DEDUP_REMOVED lines=8> */
[----:B------:R-:W-:-:S04]  /*edb0*/  @P1 LEA R2, P0, R58, R2, 0x2 ;  /* 0x000000023a021211 */ /* 0x000fc800078010ff */
[----:B------:R-:W-:-:S05]  /*edc0*/  @P1 LEA.HI.X R3, R58, R3, R215, 0x2, P0 ;  /* 0x000000033a031211 */ /* 0x000fca00000f14d7 */
[----:B------:R1:W2:Y:S01]  /*edd0*/  @P1 LD.E R5, desc[UR6][R2.64] ;  /* 0x0000000602051980 */ /* 0x0002a2000c101900 */
[----:B------:R-:W-:Y:S02]  /*ede0*/  IADD3 R0, P1, R4, R178, RZ ;  /* 0x000000b204007210 */ /* 0x000fe40007f3e0ff */
[----:B-----5:R-:W-:Y:S02]  /*edf0*/  LEA.HI R32, R42, R42, RZ, 0x1 ;  /* 0x0000002a2a207211 */ /* 0x020fe400078f08ff */
[----:B------:R-:W-:Y:S01]  /*ee00*/  LEA R4, P0, R158, R178, 0x5 ;  /* 0x000000b29e047211 */ /* 0x000fe200078028ff */
[----:B------:R-:W-:Y:S01]  /*ee10*/  IMAD.X R6, R6, 0x1, R189, P1 ;  /* 0x0000000106067824 */ /* 0x000fe200008e06bd */
[----:B------:R-:W-:Y:S01]  /*ee20*/  LEA R40, P1, R0, R136, 0x1 ;  /* 0x0000008800287211 */ /* 0x000fe200078208ff */
[----:B------:R-:W-:Y:S01]  /*ee30*/  IMAD.MOV.U32 R188, RZ, RZ, R178 ;  /* 0x000000ffffbc7224 */ /* 0x000fe200078e00b2 */
[----:B------:R-:W-:Y:S02]  /*ee40*/  SHF.R.S32.HI R32, RZ, 0x1, R32 ;  /* 0x00000001ff207819 */ /* 0x000fe40000011420 */
[----:B------:R-:W-:-:S02]  /*ee50*/  LEA.HI.X R7, R158, R189, R159, 0x5, P0 ;  /* 0x000000bd9e077211 */ /* 0x000fc400000f2c9f */
[----:B------:R-:W-:Y:S01]  /*ee60*/  LEA R52, P0, R4, R136, 0x1 ;  /* 0x0000008804347211 */ /* 0x000fe200078008ff */
[----:B------:R-:W-:Y:S01]  /*ee70*/  IMAD R8, R159, 0x30, RZ ;  /* 0x000000309f087824 */ /* 0x000fe200078e02ff */
[----:B---3--:R-:W-:Y:S02]  /*ee80*/  ISETP.NE.AND P4, PT, R9, RZ, PT ;  /* 0x000000ff0900720c */ /* 0x008fe40003f85270 */
[-C--:B------:R-:W-:Y:S01]  /*ee90*/  LEA.HI.X R41, R0, R137.reuse, R6, 0x1, P1 ;  /* 0x0000008900297211 */ /* 0x080fe200008f0c06 */
[----:B------:R-:W-:Y:S01]  /*eea0*/  IMAD R0, R110, R32, R213 ;  /* 0x000000206e007224 */ /* 0x000fe200078e02d5 */
[----:B------:R-:W-:Y:S01]  /*eeb0*/  LEA.HI.X R53, R4, R137, R7, 0x1, P0 ;  /* 0x0000008904357211 */ /* 0x000fe200000f0c07 */
[----:B------:R-:W-:Y:S02]  /*eec0*/  IMAD.IADD R56, R222, 0x1, -R221 ;  /* 0x00000001de387824 */ /* 0x000fe400078e0add */
[----:B-1----:R-:W-:Y:S01]  /*eed0*/  IMAD.WIDE.U32 R2, R158, 0x30, R188 ;  /* 0x000000309e027825 */ /* 0x002fe200078e00bc */
[----:B------:R-:W-:-:S02]  /*eee0*/  LEA R30, P2, R178, R136, 0x1 ;  /* 0x00000088b21e7211 */ /* 0x000fc400078408ff */
[----:B------:R-:W-:Y:S02]  /*eef0*/  ISETP.GE.AND P0, PT, R110, R56, PT ;  /* 0x000000386e00720c */ /* 0x000fe40003f06270 */
[----:B------:R-:W-:Y:S02]  /*ef00*/  LEA.HI.X R31, R178, R137, R189, 0x1, P2 ;  /* 0x00000089b21f7211 */ /* 0x000fe400010f0cbd */
[----:B------:R-:W-:Y:S01]  /*ef10*/  LEA R54, P1, R2, R136, 0x1 ;  /* 0x0000008802367211 */ /* 0x000fe200078208ff */
[----:B------:R-:W-:Y:S01]  /*ef20*/  IMAD.SHL.U32 R57, R32, 0x10, RZ ;  /* 0x0000001020397824 */ /* 0x000fe200078e00ff */
[----:B------:R-:W-:Y:S02]  /*ef30*/  ISETP.GT.AND P0, PT, R220, -0x8, !P0 ;  /* 0xfffffff8dc00780c */ /* 0x000fe40004704270 */
[----:B--2---:R-:W-:-:S05]  /*ef40*/  IADD3 R5, R5, R154, R221 ;  /* 0x0000009a05057210 */ /* 0x004fca0007ffe0dd */
[----:B------:R-:W-:Y:S02]  /*ef50*/  IMAD R4, R5, R32, RZ ;  /* 0x0000002005047224 */ /* 0x000fe400078e02ff */
[----:B------:R-:W-:Y:S02]  /*ef60*/  IMAD.IADD R5, R3, 0x1, R8 ;  /* 0x0000000103057824 */ /* 0x000fe400078e0208 */
[----:B------:R-:W-:Y:S01]  /*ef70*/  IMAD.IADD R3, R213, 0x1, R0 ;  /* 0x00000001d5037824 */ /* 0x000fe200078e0200 */
[----:B------:R-:W-:Y:S02]  /*ef80*/  SHF.R.S32.HI R6, RZ, 0x1f, R4 ;  /* 0x0000001fff067819 */ /* 0x000fe40000011404 */
[C---:B------:R-:W-:Y:S02]  /*ef90*/  IADD3 R26, P3, R4.reuse, R0, RZ ;  /* 0x00000000041a7210 */ /* 0x040fe40007f7e0ff */
[----:B------:R-:W-:Y:S02]  /*efa0*/  IADD3 R45, P2, R4, R3, RZ ;  /* 0x00000003042d7210 */ /* 0x000fe40007f5e0ff */
[----:B------:R-:W-:-:S02]  /*efb0*/  LEA.HI.X R55, R2, R137, R5, 0x1, P1 ;  /* 0x0000008902377211 */ /* 0x000fc400008f0c05 */
[-C--:B------:R-:W-:Y:S02]  /*efc0*/  LEA.HI.X.SX32 R27, R0, R6.reuse, 0x1, P3 ;  /* 0x00000006001b7211 */ /* 0x080fe400018f0eff */
[----:B------:R-:W-:Y:S01]  /*efd0*/  LEA.HI.X.SX32 R44, R3, R6, 0x1, P2 ;  /* 0x00000006032c7211 */ /* 0x000fe200010f0eff */
[----:B------:R-:W-:Y:S06]  /*efe0*/  @!P4 BRA `(.L_x_3458) ;  /* 0x0000001800d0c947 */ /* 0x000fec0003800000 */
        /* <DEDUP_REMOVED lines=18> */
[----:B-----5:R-:W-:Y:S02]  /*f110*/  LOP3.LUT R10, R5, 0xffff0000, RZ, 0xc0, !PT ;  /* 0xffff0000050a7812 */ /* 0x020fe400078ec0ff */
[----:B------:R-:W-:Y:S02]  /*f120*/  LOP3.LUT R0, R7, 0xffff0000, RZ, 0xc0, !PT ;  /* 0xffff000007007812 */ /* 0x000fe400078ec0ff */
[----:B------:R-:W-:Y:S02]  /*f130*/  SHF.L.U32 R11, R5, 0x10, RZ ;  /* 0x00000010050b7819 */ /* 0x000fe400000006ff */
[----:B------:R-:W-:-:S02]  /*f140*/  SHF.L.U32 R17, R4, 0x10, RZ ;  /* 0x0000001004117819 */ /* 0x000fc400000006ff */
[----:B------:R-:W-:Y:S02]  /*f150*/  LOP3.LUT R5, R4, 0xffff0000, RZ, 0xc0, !PT ;  /* 0xffff000004057812 */ /* 0x000fe400078ec0ff */
[----:B------:R-:W-:Y:S01]  /*f160*/  SHF.L.U32 R4, R7, 0x10, RZ ;  /* 0x0000001007047819 */ /* 0x000fe200000006ff */
[C---:B------:R-:W-:Y:S01]  /*f170*/  IMAD.U32 R7, R6.reuse, 0x10000, RZ ;  /* 0x0001000006077824 */ /* 0x040fe200078e00ff */
[----:B------:R-:W-:Y:S02]  /*f180*/  LOP3.LUT R6, R6, 0xffff0000, RZ, 0xc0, !PT ;  /* 0xffff000006067812 */ /* 0x000fe400078ec0ff */
[----:B---3--:R-:W-:Y:S02]  /*f190*/  LOP3.LUT R23, R12, 0xffff0000, RZ, 0xc0, !PT ;  /* 0xffff00000c177812 */ /* 0x008fe400078ec0ff */
[----:B------:R-:W-:Y:S02]  /*f1a0*/  LOP3.LUT R25, R13, 0xffff0000, RZ, 0xc0, !PT ;  /* 0xffff00000d197812 */ /* 0x000fe400078ec0ff */
[----:B----4-:R-:W-:Y:S01]  /*f1b0*/  LOP3.LUT R22, R18, 0xffff0000, RZ, 0xc0, !PT ;  /* 0xffff000012167812 */ /* 0x010fe200078ec0ff */
[----:B------:R-:W-:Y:S01]  /*f1c0*/  FMUL.FTZ R21, R10, R23 ;  /* 0x000000170a157220 */ /* 0x000fe20000410000 */
[----:B------:R-:W-:-:S02]  /*f1d0*/  LOP3.LUT R24, R19, 0xffff0000, RZ, 0xc0, !PT ;  /* 0xffff000013187812 */ /* 0x000fc400078ec0ff */
[----:B------:R-:W-:Y:S01]  /*f1e0*/  SHF.L.U32 R12, R12, 0x10, RZ ;  /* 0x000000100c0c7819 */ /* 0x000fe200000006ff */
[-C--:B------:R-:W-:Y:S01]  /*f1f0*/  FMUL.FTZ R20, R10, R22.reuse ;  /* 0x000000160a147220 */ /* 0x080fe20000410000 */
[C---:B------:R-:W-:Y:S01]  /*f200*/  FMUL.FTZ R10, R0.reuse, R25 ;  /* 0x00000019000a7220 */ /* 0x040fe20000410000 */
[C---:B------:R-:W-:Y:S01]  /*f210*/  FFMA.FTZ R22, R11.reuse, R22, -R21 ;  /* 0x000000160b167223 */ /* 0x040fe20000010815 */
[-C--:B------:R-:W-:Y:S01]  /*f220*/  FMUL.FTZ R0, R0, R24.reuse ;  /* 0x0000001800007220 */ /* 0x080fe20000410000 */
[----:B------:R-:W-:Y:S01]  /*f230*/  FFMA.FTZ R21, R11, R23, R20 ;  /* 0x000000170b157223 */ /* 0x000fe20000010014 */
[----:B------:R-:W-:Y:S01]  /*f240*/  SHF.L.U32 R13, R13, 0x10, RZ ;  /* 0x000000100d0d7819 */ /* 0x000fe200000006ff */
[----:B------:R-:W-:Y:S01]  /*f250*/  FFMA.FTZ R20, R4, R24, -R10 ;  /* 0x0000001804147223 */ /* 0x000fe2000001080a */
[----:B------:R-:W-:Y:S01]  /*f260*/  SHF.L.U32 R19, R19, 0x10, RZ ;  /* 0x0000001013137819 */ /* 0x000fe200000006ff */
[----:B------:R-:W-:Y:S02]  /*f270*/  IMAD.U32 R10, R18, 0x10000, RZ ;  /* 0x00010000120a7824 */ /* 0x000fe400078e00ff */
[----:B------:R-:W-:Y:S01]  /*f280*/  FFMA.FTZ R11, R4, R25, R0 ;  /* 0x00000019040b7223 */ /* 0x000fe20000010000 */
[C---:B------:R-:W-:Y:S01]  /*f290*/  FMUL.FTZ R4, R5.reuse, R12 ;  /* 0x0000000c05047220 */ /* 0x040fe20000410000 */
[C---:B------:R-:W-:Y:S01]  /*f2a0*/  FMUL.FTZ R0, R6.reuse, R13 ;  /* 0x0000000d06007220 */ /* 0x040fe20000410000 */
        /* <DEDUP_REMOVED lines=10> */
.L_x_3464:
[----:B------:R-:W-:Y:S05]  /*f350*/  BSYNC B0 ;  /* 0x0000000000007941 */ /* 0x000fea0003800000 */
.L_x_3463:
[----:B-----5:R3:W-:Y:S02]  /*f360*/  STS.128 [R235], R4 ;  /* 0x00000004eb007388 */ /* 0x0207e40000000c00 */
.L_x_3462:
[----:B------:R-:W-:Y:S05]  /*f370*/  BSYNC B1 ;  /* 0x0000000000017941 */ /* 0x000fea0003800000 */
.L_x_3461:
[----:B------:R-:W-:-:S13]  /*f380*/  ISETP.GE.AND P0, PT, R16, R43, PT ;  /* 0x0000002b1000720c */ /* 0x000fda0003f06270 */
[----:B------:R4:W-:Y:S01]  /*f390*/  @P0 STS.128 [R235+0x2000], RZ ;  /* 0x002000ffeb000388 */ /* 0x0009e20000000c00 */
[----:B------:R-:W-:Y:S05]  /*f3a0*/  @P0 BRA `(.L_x_3460) ;  /* 0x0000000000b00947 */ /* 0x000fea0003800000 */
[----:B---3--:R3:W5:Y:S01]  /*f3b0*/  LD.E.128 R4, desc[UR6][R30.64+0x80] ;  /* 0x000080061e047980 */ /* 0x008762000c101d00 */
[----:B------:R-:W-:Y:S01]  /*f3c0*/  ISETP.GE.AND P0, PT, R16, R42, PT ;  /* 0x0000002a1000720c */ /* 0x000fe20003f06270 */
[----:B------:R-:W-:-:S12]  /*f3d0*/  BSSY B0, `(.L_x_3465) ;  /* 0x0000028000007945 */ /* 0x000fd80003800000 */
[----:B------:R-:W-:Y:S05]  /*f3e0*/  @P0 BRA `(.L_x_3466) ;  /* 0x0000000000980947 */ /* 0x000fea0003800000 */
[----:B------:R1:W2:Y:S04]  /*f3f0*/  LD.E.64 R12, desc[UR6][R2.64+0x40] ;  /* 0x00004006020c7980 */ /* 0x0002a8000c101b00 */
[----:B------:R4:W3:Y:S01]  /*f400*/  LD.E.64 R10, desc[UR6][R8.64+0x40] ;  /* 0x00004006080a7980 */ /* 0x0008e2000c101b00 */
[----:B-----5:R-:W-:Y:S02]  /*f410*/  LOP3.LUT R0, R7, 0xffff0000, RZ, 0xc0, !PT ;  /* 0xffff000007007812 */ /* 0x020fe400078ec0ff */
[----:B-1----:R-:W-:Y:S02]  /*f420*/  LOP3.LUT R3, R5, 0xffff0000, RZ, 0xc0, !PT ;  /* 0xffff000005037812 */ /* 0x002fe400078ec0ff */
[----:B------:R-:W-:Y:S02]  /*f430*/  SHF.L.U32 R2, R7, 0x10, RZ ;  /* 0x0000001007027819 */ /* 0x000fe400000006ff */
[----:B----4-:R-:W-:Y:S01]  /*f440*/  SHF.L.U32 R8, R5, 0x10, RZ ;  /* 0x0000001005087819 */ /* 0x010fe200000006ff */
[----:B------:R-:W-:Y:S01]  /*f450*/  IMAD.U32 R5, R6, 0x10000, RZ ;  /* 0x0001000006057824 */ /* 0x000fe200078e00ff */
[----:B------:R-:W-:-:S02]  /*f460*/  SHF.L.U32 R9, R4, 0x10, RZ ;  /* 0x0000001004097819 */ /* 0x000fc400000006ff */
[----:B------:R-:W-:Y:S02]  /*f470*/  LOP3.LUT R4, R4, 0xffff0000, RZ, 0xc0, !PT ;  /* 0xffff000004047812 */ /* 0x000fe400078ec0ff */
[----:B------:R-:W-:Y:S02]  /*f480*/  LOP3.LUT R6, R6, 0xffff0000, RZ, 0xc0, !PT ;  /* 0xffff000006067812 */ /* 0x000fe400078ec0ff */
[----:B--2---:R-:W-:Y:S02]  /*f490*/  LOP3.LUT R19, R12, 0xffff0000, RZ, 0xc0, !PT ;  /* 0xffff00000c137812 */ /* 0x004fe400078ec0ff */
[----:B------:R-:W-:Y:S02]  /*f4a0*/  LOP3.LUT R21, R13, 0xffff0000, RZ, 0xc0, !PT ;  /* 0xffff00000d157812 */ /* 0x000fe400078ec0ff */
[C---:B---3--:R-:W-:Y:S01]  /*f4b0*/  LOP3.LUT R18, R10.reuse, 0xffff0000, RZ, 0xc0, !PT ;  /* 0xffff00000a127812 */ /* 0x048fe200078ec0ff */
[----:B------:R-:W-:Y:S01]  /*f4c0*/  FMUL.FTZ R17, R3, R19 ;  /* 0x0000001303117220 */ /* 0x000fe20000410000 */
[----:B------:R-:W-:Y:S01]  /*f4d0*/  LOP3.LUT R20, R11, 0xffff0000, RZ, 0xc0, !PT ;  /* 0xffff00000b147812 */ /* 0x000fe200078ec0ff */
[----:B------:R-:W-:Y:S01]  /*f4e0*/  IMAD.U32 R10, R10, 0x10000, RZ ;  /* 0x000100000a0a7824 */ /* 0x000fe200078e00ff */
[----:B------:R-:W-:Y:S01]  /*f4f0*/  SHF.L.U32 R12, R12, 0x10, RZ ;  /* 0x000000100c0c7819 */ /* 0x000fe200000006ff */
[----:B------:R-:W-:Y:S01]  /*f500*/  FMUL.FTZ R7, R3, R18 ;  /* 0x0000001203077220 */ /* 0x000fe20000410000 */
[C---:B------:R-:W-:Y:S01]  /*f510*/  FMUL.FTZ R3, R0.reuse, R21 ;  /* 0x0000001500037220 */ /* 0x040fe20000410000 */
[----:B------:R-:W-:Y:S01]  /*f520*/  FMUL.FTZ R0, R0, R20 ;  /* 0x0000001400007220 */ /* 0x000fe20000410000 */
[----:B------:R-:W-:Y:S01]  /*f530*/  SHF.L.U32 R13, R13, 0x10, RZ ;  /* 0x000000100d0d7819 */ /* 0x000fe200000006ff */
[C---:B------:R-:W-:Y:S01]  /*f540*/  FFMA.FTZ R17, R8.reuse, R18, -R17 ;  /* 0x0000001208117223 */ /* 0x040fe20000010811 */
[----:B------:R-:W-:Y:S01]  /*f550*/  SHF.L.U32 R11, R11, 0x10, RZ ;  /* 0x000000100b0b7819 */ /* 0x000fe200000006ff */
[----:B------:R-:W-:Y:S01]  /*f560*/  FFMA.FTZ R8, R8, R19, R7 ;  /* 0x0000001308087223 */ /* 0x000fe20000010007 */
[C---:B------:R-:W-:Y:S01]  /*f570*/  FFMA.FTZ R3, R2.reuse, R20, -R3 ;  /* 0x0000001402037223 */ /* 0x040fe20000010803 */
[----:B------:R-:W-:Y:S01]  /*f580*/  FFMA.FTZ R7, R2, R21, R0 ;  /* 0x0000001502077223 */ /* 0x000fe20000010000 */
[----:B------:R-:W-:Y:S01]  /*f590*/  FMUL.FTZ R2, R4, R12 ;  /* 0x0000000c04027220 */ /* 0x000fe20000410000 */
[----:B------:R-:W-:Y:S01]  /*f5a0*/  FMUL.FTZ R0, R6, R13 ;  /* 0x0000000d06007220 */ /* 0x000fe20000410000 */
        /* <DEDUP_REMOVED lines=10> */
.L_x_3466:
[----:B------:R-:W-:Y:S05]  /*f650*/  BSYNC B0 ;  /* 0x0000000000007941 */ /* 0x000fea0003800000 */
.L_x_3465:
[----:B-----5:R1:W-:Y:S02]  /*f660*/  STS.128 [R235+0x2000], R4 ;  /* 0x00200004eb007388 */ /* 0x0203e40000000c00 */
.L_x_3460:
[----:B------:R-:W-:Y:S05]  /*f670*/  BSYNC B2 ;  /* 0x0000000000027941 */ /* 0x000fea0003800000 */
.L_x_3459:
        /* <DEDUP_REMOVED lines=33> */
[----:B--2---:R-:W-:Y:S01]  /*f890*/  LOP3.LUT R22, R18, 0xffff0000, RZ, 0xc0, !PT ;  /* 0xffff000012167812 */ /* 0x004fe200078ec0ff */
        /* <DEDUP_REMOVED lines=25> */
.L_x_3472:
[----:B------:R-:W-:Y:S05]  /*fa30*/  BSYNC B0 ;  /* 0x0000000000007941 */ /* 0x000fea0003800000 */
.L_x_3471:
[----:B-----5:R3:W-:Y:S02]  /*fa40*/  STS.128 [R235+0x800], R4 ;  /* 0x00080004eb007388 */ /* 0x0207e40000000c00 */
.L_x_3470:
[----:B------:R-:W-:Y:S05]  /*fa50*/  BSYNC B1 ;  /* 0x0000000000017941 */ /* 0x000fea0003800000 */
.L_x_3469:
[----:B------:R-:W-:-:S13]  /*fa60*/  ISETP.GE.AND P0, PT, R16, R43, PT ;  /* 0x0000002b1000720c */ /* 0x000fda0003f06270 */
[----:B------:R1:W-:Y:S01]  /*fa70*/  @P0 STS.128 [R235+0x2800], RZ ;  /* 0x002800ffeb000388 */ /* 0x0003e20000000c00 */
[----:B------:R-:W-:Y:S05]  /*fa80*/  @P0 BRA `(.L_x_3468) ;  /* 0x0000000000b00947 */ /* 0x000fea0003800000 */
[----:B-1-3--:R1:W5:Y:S01]  /*fa90*/  LD.E.128 R4, desc[UR6][R40.64+0x80] ;  /* 0x0000800628047980 */ /* 0x00a362000c101d00 */
[----:B------:R-:W-:Y:S01]  /*faa0*/  ISETP.GE.AND P0, PT, R16, R42, PT ;  /* 0x0000002a1000720c */ /* 0x000fe20003f06270 */
[----:B------:R-:W-:-:S12]  /*fab0*/  BSSY B0, `(.L_x_3473) ;  /* 0x0000028000007945 */ /* 0x000fd80003800000 */
[----:B------:R-:W-:Y:S05]  /*fac0*/  @P0 BRA `(.L_x_3474) ;  /* 0x0000000000980947 */ /* 0x000fea0003800000 */
[----:B------:R3:W2:Y:S04]  /*fad0*/  LD.E.64 R12, desc[UR6][R2.64+0x40] ;  /* 0x00004006020c7980 */ /* 0x0006a8000c101b00 */
[----:B------:R4:W2:Y:S01]  /*fae0*/  LD.E.64 R10, desc[UR6][R8.64+0x40] ;  /* 0x00004006080a7980 */ /* 0x0008a2000c101b00 */
[----:B-----5:R-:W-:Y:S02]  /*faf0*/  LOP3.LUT R0, R7, 0xffff0000, RZ, 0xc0, !PT ;  /* 0xffff000007007812 */ /* 0x020fe400078ec0ff */
[----:B---3--:R-:W-:Y:S02]  /*fb00*/  LOP3.LUT R3, R5, 0xffff0000, RZ, 0xc0, !PT ;  /* 0xffff000005037812 */ /* 0x008fe400078ec0ff */
        /* <DEDUP_REMOVED lines=8> */
[C---:B------:R-:W-:Y:S01]  /*fb90*/  LOP3.LUT R18, R10.reuse, 0xffff0000, RZ, 0xc0, !PT ;  /* 0xffff00000a127812 */ /* 0x040fe200078ec0ff */
        /* <DEDUP_REMOVED lines=25> */
.L_x_3474:
[----:B------:R-:W-:Y:S05]  /*fd30*/  BSYNC B0 ;  /* 0x0000000000007941 */ /* 0x000fea0003800000 */
.L_x_3473:
[----:B-----5:R3:W-:Y:S02]  /*fd40*/  STS.128 [R235+0x2800], R4 ;  /* 0x00280004eb007388 */ /* 0x0207e40000000c00 */
.L_x_3468:
[----:B------:R-:W-:Y:S05]  /*fd50*/  BSYNC B2 ;  /* 0x0000000000027941 */ /* 0x000fea0003800000 */
.L_x_3467:
[----:B-1----:R-:W-:Y:S01]  /*fd60*/  VIADD R40, R110, 0x20 ;  /* 0x000000206e287836 */ /* 0x002fe20000000000 */
        /* <DEDUP_REMOVED lines=31> */
[----:B--2---:R-:W-:Y:S02]  /*ff60*/  LOP3.LUT R23, R12, 0xffff0000, RZ, 0xc0, !PT ;  /* 0xffff00000c177812 */ /* 0x004fe400078ec0ff */
        /* <DEDUP_REMOVED lines=27> */
.L_x_3480:
[----:B------:R-:W-:Y:S05]  /*10120*/  BSYNC B0 ;  /* 0x0000000000007941 */ /* 0x000fea0003800000 */
.L_x_3479:
[----:B-----5:R1:W-:Y:S02]  /*10130*/  STS.128 [R235+0x1000], R4 ;  /* 0x00100004eb007388 */ /* 0x0203e40000000c00 */
.L_x_3478:
[----:B------:R-:W-:Y:S05]  /*10140*/  BSYNC B1 ;  /* 0x0000000000017941 */ /* 0x000fea0003800000 */
.L_x_3477:
        /* <DEDUP_REMOVED lines=45> */
.L_x_3482:
[----:B------:R-:W-:Y:S05]  /*10420*/  BSYNC B0 ;  /* 0x0000000000007941 */ /* 0x000fea0003800000 */
.L_x_3481:
[----:B-----5:R3:W-:Y:S02]  /*10430*/  STS.128 [R235+0x3000], R4 ;  /* 0x00300004eb007388 */ /* 0x0207e40000000c00 */
.L_x_3476:
[----:B------:R-:W-:Y:S05]  /*10440*/  BSYNC B2 ;  /* 0x0000000000027941 */ /* 0x000fea0003800000 */
.L_x_3475:
        /* <DEDUP_REMOVED lines=25> */
[----:B------:R-:W-:Y:S01]  /*105e0*/  SHF.L.U32 R8, R5, 0x10, RZ ;  /* 0x0000001005087819 */ /* 0x000fe200000006ff */
[----:B------:R-:W-:Y:S01]  /*105f0*/  IMAD.U32 R5, R6, 0x10000, RZ ;  /* 0x0001000006057824 */ /* 0x000fe200078e00ff */
[----:B------:R-:W-:-:S02]  /*10600*/  SHF.L.U32 R2, R7, 0x10, RZ ;  /* 0x0000001007027819 */ /* 0x000fc400000006ff */
[C---:B------:R-:W-:Y:S02]  /*10610*/  SHF.L.U32 R9, R4.reuse, 0x10, RZ ;  /* 0x0000001004097819 */ /* 0x040fe400000006ff */
[----:B------:R-:W-:Y:S02]  /*10620*/  LOP3.LUT R4, R4, 0xffff0000, RZ, 0xc0, !PT ;  /* 0xffff000004047812 */ /* 0x000fe400078ec0ff */
[----:B------:R-:W-:Y:S02]  /*10630*/  LOP3.LUT R6, R6, 0xffff0000, RZ, 0xc0, !PT ;  /* 0xffff000006067812 */ /* 0x000fe400078ec0ff */
[----:B---3--:R-:W-:Y:S02]  /*10640*/  LOP3.LUT R17, R10, 0xffff0000, RZ, 0xc0, !PT ;  /* 0xffff00000a117812 */ /* 0x008fe400078ec0ff */
[----:B------:R-:W-:Y:S02]  /*10650*/  LOP3.LUT R23, R11, 0xffff0000, RZ, 0xc0, !PT ;  /* 0xffff00000b177812 */ /* 0x000fe400078ec0ff */
[C---:B--2---:R-:W-:Y:S01]  /*10660*/  LOP3.LUT R15, R12.reuse, 0xffff0000, RZ, 0xc0, !PT ;  /* 0xffff00000c0f7812 */ /* 0x044fe200078ec0ff */
[----:B------:R-:W-:Y:S01]  /*10670*/  FMUL.FTZ R14, R3, R17 ;  /* 0x00000011030e7220 */ /* 0x000fe20000410000 */
[----:B------:R-:W-:Y:S01]  /*10680*/  LOP3.LUT R22, R13, 0xffff0000, RZ, 0xc0, !PT ;  /* 0xffff00000d167812 */ /* 0x000fe200078ec0ff */
[----:B------:R-:W-:Y:S01]  /*10690*/  IMAD.U32 R12, R12, 0x10000, RZ ;  /* 0x000100000c0c7824 */ /* 0x000fe200078e00ff */
[----:B------:R-:W-:Y:S01]  /*106a0*/  SHF.L.U32 R10, R10, 0x10, RZ ;  /* 0x000000100a0a7819 */ /* 0x000fe200000006ff */
[----:B------:R-:W-:Y:S01]  /*106b0*/  FMUL.FTZ R7, R3, R15 ;  /* 0x0000000f03077220 */ /* 0x000fe20000410000 */
[C---:B------:R-:W-:Y:S01]  /*106c0*/  FMUL.FTZ R3, R0.reuse, R23 ;  /* 0x0000001700037220 */ /* 0x040fe20000410000 */
[-C--:B------:R-:W-:Y:S01]  /*106d0*/  FMUL.FTZ R0, R0, R22.reuse ;  /* 0x0000001600007220 */ /* 0x080fe20000410000 */
        /* <DEDUP_REMOVED lines=18> */
.L_x_3487:
[----:B------:R-:W-:Y:S05]  /*10800*/  BSYNC B0 ;  /* 0x0000000000007941 */ /* 0x000fea0003800000 */
.L_x_3486:
[----:B-----5:R3:W-:Y:S02]  /*10810*/  STS.128 [R235+0x1800], R4 ;  /* 0x00180004eb007388 */ /* 0x0207e40000000c00 */
.L_x_3485:
[----:B------:R-:W-:Y:S05]  /*10820*/  BSYNC B1 ;  /* 0x0000000000017941 */ /* 0x000fea0003800000 */
.L_x_3484:
        /* <DEDUP_REMOVED lines=9> */
[----:B-----5:R-:W-:Y:S01]  /*108c0*/  LOP3.LUT R3, R5, 0xffff0000, RZ, 0xc0, !PT ;  /* 0xffff000005037812 */ /* 0x020fe200078ec0ff */
[----:B------:R-:W-:Y:S01]  /*108d0*/  IMAD.U32 R9, R6, 0x10000, RZ ;  /* 0x0001000006097824 */ /* 0x000fe200078e00ff */
[----:B------:R-:W-:Y:S02]  /*108e0*/  LOP3.LUT R0, R7, 0xffff0000, RZ, 0xc0, !PT ;  /* 0xffff000007007812 */ /* 0x000fe400078ec0ff */
[----:B------:R-:W-:Y:S02]  /*108f0*/  SHF.L.U32 R8, R5, 0x10, RZ ;  /* 0x0000001005087819 */ /* 0x000fe400000006ff */
        /* <DEDUP_REMOVED lines=12> */
[CC--:B------:R-:W-:Y:S01]  /*109c0*/  FMUL.FTZ R3, R0.reuse, R18.reuse ;  /* 0x0000001200037220 */ /* 0x0c0fe20000410000 */
[----:B------:R-:W-:Y:S01]  /*109d0*/  FMUL.FTZ R0, R0, R17 ;  /* 0x0000001100007220 */ /* 0x000fe20000410000 */
[----:B------:R-:W-:Y:S01]  /*109e0*/  SHF.L.U32 R11, R11, 0x10, RZ ;  /* 0x000000100b0b7819 */ /* 0x000fe200000006ff */
[----:B------:R-:W-:Y:S01]  /*109f0*/  FFMA.FTZ R15, R8, R15, -R7 ;  /* 0x0000000f080f7223 */ /* 0x000fe20000010807 */
[----:B------:R-:W-:Y:S01]  /*10a00*/  SHF.L.U32 R13, R13, 0x10, RZ ;  /* 0x000000100d0d7819 */ /* 0x000fe200000006ff */
[C---:B------:R-:W-:Y:S01]  /*10a10*/  FFMA.FTZ R3, R2.reuse, R17, -R3 ;  /* 0x0000001102037223 */ /* 0x040fe20000010803 */
[----:B------:R-:W-:Y:S01]  /*10a20*/  FFMA.FTZ R7, R2, R18, R0 ;  /* 0x0000001202077223 */ /* 0x000fe20000010000 */
[----:B------:R-:W-:Y:S01]  /*10a30*/  FMUL.FTZ R2, R4, R10 ;  /* 0x0000000a04027220 */ /* 0x000fe20000410000 */
[----:B------:R-:W-:Y:S01]  /*10a40*/  FMUL.FTZ R0, R6, R11 ;  /* 0x0000000b06007220 */ /* 0x000fe20000410000 */
[----:B------:R-:W-:Y:S01]  /*10a50*/  FMUL.FTZ R4, R4, R12 ;  /* 0x0000000c04047220 */ /* 0x000fe20000410000 */
[-C--:B------:R-:W-:Y:S01]  /*10a60*/  FMUL.FTZ R6, R6, R13.reuse ;  /* 0x0000000d06067220 */ /* 0x080fe20000410000 */
        /* <DEDUP_REMOVED lines=9> */
.L_x_3489:
[----:B------:R-:W-:Y:S05]  /*10b00*/  BSYNC B0 ;  /* 0x0000000000007941 */ /* 0x000fea0003800000 */
.L_x_3488:
[----:B-----5:R3:W-:Y:S01]  /*10b10*/  STS.128 [R235+0x3800], R4 ;  /* 0x00380004eb007388 */ /* 0x0207e20000000c00 */
[----:B------:R-:W-:Y:S05]  /*10b20*/  BRA `(.L_x_3483) ;  /* 0x0000003400307947 */ /* 0x000fea0003800000 */
.L_x_3458:
        /* <DEDUP_REMOVED lines=33> */
[----:B------:R-:W-:Y:S02]  /*10d40*/  LOP3.LUT R39, R6, 0xffff0000, RZ, 0xc0, !PT ;  /* 0xffff000006277812 */ /* 0x000fe400078ec0ff */
[C---:B------:R-:W-:Y:S02]  /*10d50*/  LOP3.LUT R38, R7.reuse, 0xffff0000, RZ, 0xc0, !PT ;  /* 0xffff000007267812 */ /* 0x040fe400078ec0ff */
[----:B------:R-:W-:Y:S02]  /*10d60*/  SHF.L.U32 R17, R7, 0x10, RZ ;  /* 0x0000001007117819 */ /* 0x000fe400000006ff */
[----:B------:R-:W-:Y:S01]  /*10d70*/  LOP3.LUT R18, R4, 0xffff0000, RZ, 0xc0, !PT ;  /* 0xffff000004127812 */ /* 0x000fe200078ec0ff */
[C---:B---3--:R-:W-:Y:S01]  /*10d80*/  IMAD.U32 R7, R8.reuse, 0x10000, RZ ;  /* 0x0001000008077824 */ /* 0x048fe200078e00ff */
[----:B------:R-:W-:-:S02]  /*10d90*/  LOP3.LUT R48, R8, 0xffff0000, RZ, 0xc0, !PT ;  /* 0xffff000008307812 */ /* 0x000fc400078ec0ff */
[C---:B------:R-:W-:Y:S02]  /*10da0*/  SHF.L.U32 R49, R9.reuse, 0x10, RZ ;  /* 0x0000001009317819 */ /* 0x040fe400000006ff */
[----:B------:R-:W-:Y:S01]  /*10db0*/  LOP3.LUT R8, R9, 0xffff0000, RZ, 0xc0, !PT ;  /* 0xffff000009087812 */ /* 0x000fe200078ec0ff */
[C---:B------:R-:W-:Y:S01]  /*10dc0*/  IMAD.U32 R9, R10.reuse, 0x10000, RZ ;  /* 0x000100000a097824 */ /* 0x040fe200078e00ff */
[----:B------:R-:W-:Y:S02]  /*10dd0*/  LOP3.LUT R50, R10, 0xffff0000, RZ, 0xc0, !PT ;  /* 0xffff00000a327812 */ /* 0x000fe400078ec0ff */
[----:B------:R-:W-:Y:S01]  /*10de0*/  LOP3.LUT R10, R11, 0xffff0000, RZ, 0xc0, !PT ;  /* 0xffff00000b0a7812 */ /* 0x000fe200078ec0ff */
[C---:B----4-:R-:W-:Y:S01]  /*10df0*/  IMAD.U32 R6, R20.reuse, 0x10000, RZ ;  /* 0x0001000014067824 */ /* 0x050fe200078e00ff */
        /* <DEDUP_REMOVED lines=10> */
[----:B------:R-:W-:Y:S01]  /*10ea0*/  SHF.L.U32 R0, R23, 0x10, RZ ;  /* 0x0000001017007819 */ /* 0x000fe200000006ff */
[----:B------:R-:W-:Y:S01]  /*10eb0*/  @!P1 FADD.FTZ R22, -R22, -RZ ;  /* 0x800000ff16169221 */ /* 0x000fe20000010100 */
[----:B------:R-:W-:Y:S01]  /*10ec0*/  @!P1 FADD.FTZ R5, -R5, -RZ ;  /* 0x800000ff05059221 */ /* 0x000fe20000010100 */
[----:B------:R-:W-:Y:S01]  /*10ed0*/  SHF.L.U32 R51, R11, 0x10, RZ ;  /* 0x000000100b337819 */ /* 0x000fe200000006ff */
[----:B------:R-:W-:Y:S01]  /*10ee0*/  @!P1 FADD.FTZ R4, -R4, -RZ ;  /* 0x800000ff04049221 */ /* 0x000fe20000010100 */
[----:B------:R-:W-:Y:S01]  /*10ef0*/  FMUL.FTZ R7, R7, R6 ;  /* 0x0000000607077220 */ /* 0x000fe20000410000 */
[----:B------:R-:W-:Y:S01]  /*10f00*/  FMUL.FTZ R20, R8, R20 ;  /* 0x0000001408147220 */ /* 0x000fe20000410000 */
[----:B------:R-:W-:Y:S01]  /*10f10*/  @!P1 FADD.FTZ R0, -R0, -RZ ;  /* 0x800000ff00009221 */ /* 0x000fe20000010100 */
[----:B------:R-:W-:Y:S01]  /*10f20*/  FMUL.FTZ R6, R50, R2 ;  /* 0x0000000232067220 */ /* 0x000fe20000410000 */
[----:B------:R-:W-:Y:S01]  /*10f30*/  FMUL.FTZ R3, R9, R3 ;  /* 0x0000000309037220 */ /* 0x000fe20000410000 */
[----:B------:R-:W-:Y:S01]  /*10f40*/  FMUL.FTZ R22, R10, R22 ;  /* 0x000000160a167220 */ /* 0x000fe20000410000 */
[C---:B--2---:R-:W-:Y:S01]  /*10f50*/  IMAD.U32 R8, R24.reuse, 0x10000, RZ ;  /* 0x0001000018087824 */ /* 0x044fe200078e00ff */
        /* <DEDUP_REMOVED lines=22> */
.L_x_3495:
[----:B------:R-:W-:Y:S05]  /*110c0*/  BSYNC B0 ;  /* 0x0000000000007941 */ /* 0x000fea0003800000 */
.L_x_3494:
[----:B-----5:R3:W-:Y:S02]  /*110d0*/  STS.128 [R235], R4 ;  /* 0x00000004eb007388 */ /* 0x0207e40000000c00 */
.L_x_3493:
[----:B------:R-:W-:Y:S05]  /*110e0*/  BSYNC B1 ;  /* 0x0000000000017941 */ /* 0x000fea0003800000 */
.L_x_3492:
        /* <DEDUP_REMOVED lines=16> */
[----:B------:R-:W4:Y:S03]  /*111f0*/  LD.E.128 R8, desc[UR6][R8.64+0x80] ;  /* 0x0000800608087980 */ /* 0x000f26000c101d00 */
        /* <DEDUP_REMOVED lines=9> */
[C---:B--23-5:R-:W-:Y:S01]  /*11290*/  LOP3.LUT R30, R5.reuse, 0xffff0000, RZ, 0xc0, !PT ;  /* 0xffff0000051e7812 */ /* 0x06cfe200078ec0ff */
[----:B------:R-:W-:Y:S01]  /*112a0*/  IMAD.U32 R19, R6, 0x10000, RZ ;  /* 0x0001000006137824 */ /* 0x000fe200078e00ff */
[----:B------:R-:W-:Y:S01]  /*112b0*/  SHF.L.U32 R12, R5, 0x10, RZ ;  /* 0x00000010050c7819 */ /* 0x000fe200000006ff */
[----:B------:R-:W-:Y:S01]  /*112c0*/  IMAD.U32 R13, R4, 0x10000, RZ ;  /* 0x00010000040d7824 */ /* 0x000fe200078e00ff */
[----:B------:R-:W-:Y:S02]  /*112d0*/  LOP3.LUT R33, R6, 0xffff0000, RZ, 0xc0, !PT ;  /* 0xffff000006217812 */ /* 0x000fe400078ec0ff */
[C---:B------:R-:W-:Y:S02]  /*112e0*/  LOP3.LUT R31, R7.reuse, 0xffff0000, RZ, 0xc0, !PT ;  /* 0xffff0000071f7812 */ /* 0x040fe400078ec0ff */
[----:B------:R-:W-:Y:S02]  /*112f0*/  SHF.L.U32 R17, R7, 0x10, RZ ;  /* 0x0000001007117819 */ /* 0x000fe400000006ff */
[----:B------:R-:W-:Y:S01]  /*11300*/  LOP3.LUT R18, R4, 0xffff0000, RZ, 0xc0, !PT ;  /* 0xffff000004127812 */ /* 0x000fe200078ec0ff */
[C---:B----4-:R-:W-:Y:S01]  /*11310*/  IMAD.U32 R7, R8.reuse, 0x10000, RZ ;  /* 0x0001000008077824 */ /* 0x050fe200078e00ff */
[----:B------:R-:W-:-:S02]  /*11320*/  LOP3.LUT R38, R8, 0xffff0000, RZ, 0xc0, !PT ;  /* 0xffff000008267812 */ /* 0x000fc400078ec0ff */
[C---:B------:R-:W-:Y:S02]  /*11330*/  SHF.L.U32 R39, R9.reuse, 0x10, RZ ;  /* 0x0000001009277819 */ /* 0x040fe400000006ff */
[----:B------:R-:W-:Y:S01]  /*11340*/  LOP3.LUT R8, R9, 0xffff0000, RZ, 0xc0, !PT ;  /* 0xffff000009087812 */ /* 0x000fe200078ec0ff */
[C---:B------:R-:W-:Y:S01]  /*11350*/  IMAD.U32 R9, R10.reuse, 0x10000, RZ ;  /* 0x000100000a097824 */ /* 0x040fe200078e00ff */
[----:B------:R-:W-:Y:S02]  /*11360*/  LOP3.LUT R48, R10, 0xffff0000, RZ, 0xc0, !PT ;  /* 0xffff00000a307812 */ /* 0x000fe400078ec0ff */
[----:B------:R-:W-:Y:S01]  /*11370*/  LOP3.LUT R10, R11, 0xffff0000, RZ, 0xc0, !PT ;  /* 0xffff00000b0a7812 */ /* 0x000fe200078ec0ff */
        /* <DEDUP_REMOVED lines=45> */
.L_x_3497:
[----:B------:R-:W-:Y:S05]  /*11650*/  BSYNC B0 ;  /* 0x0000000000007941 */ /* 0x000fea0003800000 */
.L_x_3496:
[----:B-----5:R1:W-:Y:S02]  /*11660*/  STS.128 [R235+0x2000], R4 ;  /* 0x00200004eb007388 */ /* 0x0203e40000000c00 */
.L_x_3491:
[----:B------:R-:W-:Y:S05]  /*11670*/  BSYNC B2 ;  /* 0x0000000000027941 */ /* 0x000fea0003800000 */
.L_x_3490:
        /* <DEDUP_REMOVED lines=15> */
[----:B------:R-:W-:-:S04]  /*11770*/  IADD3 R12, P1, R57, R45, RZ ;  /* 0x0000002d390c7210 */ /* 0x000fc80007f3e0ff */
[----:B------:R-:W-:-:S07]  /*11780*/  LEA.HI.X.SX32 R13, R57, R44, 0x1, P1 ;  /* 0x0000002c390d7211 */ /* 0x000fce00008f0eff */
[----:B------:R-:W-:-:S05]  /*11790*/  @P0 IMAD.MOV R0, RZ, RZ, -R32 ;  /* 0x000000ffff000224 */ /* 0x000fca00078e0a20 */
[----:B------:R-:W-:-:S04]  /*117a0*/  IADD3 R2, P1, R0, R12, RZ ;  /* 0x0000000c00027210 */ /* 0x000fc80007f3e0ff */
[----:B------:R-:W-:Y:S02]  /*117b0*/  LEA.HI.X.SX32 R3, R0, R13, 0x1, P1 ;  /* 0x0000000d00037211 */ /* 0x000fe400008f0eff */
[----:B------:R-:W-:Y:S01]  /*117c0*/  MOV R0, R32 ;  /* 0x0000002000007202 */ /* 0x000fe20000000f00 */
[----:B------:R-:W-:Y:S01]  /*117d0*/  @P0 IMAD.MOV R0, RZ, RZ, -R32 ;  /* 0x000000ffff000224 */ /* 0x000fe200078e0a20 */
[----:B------:R-:W-:-:S03]  /*117e0*/  LEA R20, P1, R2, R34, 0x1 ;  /* 0x0000002202147211 */ /* 0x000fc600078208ff */
[----:B------:R-:W-:Y:S01]  /*117f0*/  IMAD.WIDE R8, R0, 0x2, R40 ;  /* 0x0000000200087825 */ /* 0x000fe200078e0228 */
[----:B------:R-:W-:-:S03]  /*11800*/  LEA.HI.X R21, R2, R35, R3, 0x1, P1 ;  /* 0x0000002302157211 */ /* 0x000fc600008f0c03 */
[----:B------:R-:W-:Y:S01]  /*11810*/  IMAD.MOV.U32 R0, RZ, RZ, RZ ;  /* 0x000000ffff007224 */ /* 0x000fe200078e00ff */
[----:B------:R-:W-:Y:S01]  /*11820*/  @P0 IADD3 R0, -R32, RZ, RZ ;  /* 0x000000ff20000210 */ /* 0x000fe20007ffe1ff */
[----:B------:R-:W3:Y:S03]  /*11830*/  LD.E.128 R8, desc[UR6][R8.64] ;  /* 0x0000000608087980 */ /* 0x000ee6000c101d00 */
[C---:B------:R-:W-:Y:S01]  /*11840*/  IADD3 R2, P1, R0.reuse, R12, RZ ;  /* 0x0000000c00027210 */ /* 0x040fe20007f3e0ff */
[----:B------:R-:W4:Y:S03]  /*11850*/  LD.E.128 R20, desc[UR6][R20.64] ;  /* 0x0000000614147980 */ /* 0x000f26000c101d00 */
[----:B------:R-:W-:Y:S02]  /*11860*/  LEA.HI.X.SX32 R0, R0, R13, 0x1, P1 ;  /* 0x0000000d00007211 */ /* 0x000fe400008f0eff */
[----:B------:R-:W-:-:S04]  /*11870*/  LEA R24, P1, R2, R36, 0x1 ;  /* 0x0000002402187211 */ /* 0x000fc800078208ff */
[----:B------:R-:W-:-:S06]  /*11880*/  LEA.HI.X R25, R2, R37, R0, 0x1, P1 ;  /* 0x0000002502197211 */ /* 0x000fcc00008f0c00 */
[----:B------:R-:W4:Y:S01]  /*11890*/  LD.E.128 R24, desc[UR6][R24.64] ;  /* 0x0000000618187980 */ /* 0x000f22000c101d00 */
[C---:B--2--5:R-:W-:Y:S01]  /*118a0*/  LOP3.LUT R30, R5.reuse, 0xffff0000, RZ, 0xc0, !PT ;  /* 0xffff0000051e7812 */ /* 0x064fe200078ec0ff */
[----:B------:R-:W-:Y:S01]  /*118b0*/  IMAD.U32 R12, R5, 0x10000, RZ ;  /* 0x00010000050c7824 */ /* 0x000fe200078e00ff */
[C---:B------:R-:W-:Y:S02]  /*118c0*/  SHF.L.U32 R18, R6.reuse, 0x10, RZ ;  /* 0x0000001006127819 */ /* 0x040fe400000006ff */
[----:B------:R-:W-:Y:S01]  /*118d0*/  LOP3.LUT R19, R6, 0xffff0000, RZ, 0xc0, !PT ;  /* 0xffff000006137812 */ /* 0x000fe200078ec0ff */
[C---:B------:R-:W-:Y:S01]  /*118e0*/  IMAD.U32 R13, R4.reuse, 0x10000, RZ ;  /* 0x00010000040d7824 */ /* 0x040fe200078e00ff */
[----:B------:R-:W-:Y:S02]  /*118f0*/  LOP3.LUT R17, R4, 0xffff0000, RZ, 0xc0, !PT ;  /* 0xffff000004117812 */ /* 0x000fe400078ec0ff */
[C---:B------:R-:W-:Y:S01]  /*11900*/  LOP3.LUT R31, R7.reuse, 0xffff0000, RZ, 0xc0, !PT ;  /* 0xffff0000071f7812 */ /* 0x040fe200078ec0ff */
[----:B------:R-:W-:Y:S01]  /*11910*/  IMAD.U32 R7, R7, 0x10000, RZ ;  /* 0x0001000007077824 */ /* 0x000fe200078e00ff */
[----:B---3--:R-:W-:Y:S01]  /*11920*/  SHF.L.U32 R33, R9, 0x10, RZ ;  /* 0x0000001009217819 */ /* 0x008fe200000006ff */
[C---:B----4-:R-:W-:Y:S01]  /*11930*/  IMAD.U32 R6, R20.reuse, 0x10000, RZ ;  /* 0x0001000014067824 */ /* 0x050fe200078e00ff */
[----:B------:R-:W-:Y:S01]  /*11940*/  LOP3.LUT R5, R20, 0xffff0000, RZ, 0xc0, !PT ;  /* 0xffff000014057812 */ /* 0x000fe200078ec0ff */
[----:B------:R-:W-:Y:S01]  /*11950*/  IMAD.U32 R3, R22, 0x10000, RZ ;  /* 0x0001000016037824 */ /* 0x000fe200078e00ff */
[----:B------:R-:W-:-:S02]  /*11960*/  LOP3.LUT R20, R21, 0xffff0000, RZ, 0xc0, !PT ;  /* 0xffff000015147812 */ /* 0x000fc400078ec0ff */
[----:B------:R-:W-:Y:S02]  /*11970*/  LOP3.LUT R2, R22, 0xffff0000, RZ, 0xc0, !PT ;  /* 0xffff000016027812 */ /* 0x000fe400078ec0ff */
[----:B------:R-:W-:Y:S01]  /*11980*/  SHF.L.U32 R4, R21, 0x10, RZ ;  /* 0x0000001015047819 */ /* 0x000fe200000006ff */
[C---:B------:R-:W-:Y:S01]  /*11990*/  IMAD.U32 R21, R8.reuse, 0x10000, RZ ;  /* 0x0001000008157824 */ /* 0x040fe200078e00ff */
[C---:B------:R-:W-:Y:S02]  /*119a0*/  SHF.L.U32 R0, R23.reuse, 0x10, RZ ;  /* 0x0000001017007819 */ /* 0x040fe400000006ff */
[----:B------:R-:W-:Y:S02]  /*119b0*/  LOP3.LUT R22, R23, 0xffff0000, RZ, 0xc0, !PT ;  /* 0xffff000017167812 */ /* 0x000fe400078ec0ff */
[----:B------:R-:W-:Y:S02]  /*119c0*/  LOP3.LUT R23, R8, 0xffff0000, RZ, 0xc0, !PT ;  /* 0xffff000008177812 */ /* 0x000fe400078ec0ff */
[----:B------:R-:W-:Y:S01]  /*119d0*/  LOP3.LUT R8, R9, 0xffff0000, RZ, 0xc0, !PT ;  /* 0xffff000009087812 */ /* 0x000fe200078ec0ff */
[C---:B------:R-:W-:Y:S01]  /*119e0*/  IMAD.U32 R9, R10.reuse, 0x10000, RZ ;  /* 0x000100000a097824 */ /* 0x040fe200078e00ff */
[----:B------:R-:W-:Y:S01]  /*119f0*/  LOP3.LUT R38, R10, 0xffff0000, RZ, 0xc0, !PT ;  /* 0xffff00000a267812 */ /* 0x000fe200078ec0ff */
[----:B------:R-:W-:Y:S01]  /*11a00*/  @!P0 FADD.FTZ R20, -R20, -RZ ;  /* 0x800000ff14148221 */ /* 0x000fe20000010100 */
[----:B------:R-:W-:Y:S01]  /*11a10*/  LOP3.LUT R10, R11, 0xffff0000, RZ, 0xc0, !PT ;  /* 0xffff00000b0a7812 */ /* 0x000fe200078ec0ff */
[----:B------:R-:W-:Y:S01]  /*11a20*/  @!P0 FADD.FTZ R3, -R3, -RZ ;  /* 0x800000ff03038221 */ /* 0x000fe20000010100 */
[----:B------:R-:W-:Y:S01]  /*11a30*/  @!P0 FADD.FTZ R6, -R6, -RZ ;  /* 0x800000ff06068221 */ /* 0x000fe20000010100 */
[----:B------:R-:W-:Y:S01]  /*11a40*/  @!P0 FADD.FTZ R5, -R5, -RZ ;  /* 0x800000ff05058221 */ /* 0x000fe20000010100 */
[----:B------:R-:W-:Y:S01]  /*11a50*/  @!P0 FADD.FTZ R22, -R22, -RZ ;  /* 0x800000ff16168221 */ /* 0x000fe20000010100 */
[----:B------:R-:W-:Y:S01]  /*11a60*/  SHF.L.U32 R39, R11, 0x10, RZ ;  /* 0x000000100b277819 */ /* 0x000fe200000006ff */
        /* <DEDUP_REMOVED lines=8> */
[C---:B------:R-:W-:Y:S01]  /*11af0*/  IMAD.U32 R9, R24.reuse, 0x10000, RZ ;  /* 0x0001000018097824 */ /* 0x040fe200078e00ff */
[----:B------:R-:W-:Y:S01]  /*11b00*/  LOP3.LUT R8, R24, 0xffff0000, RZ, 0xc0, !PT ;  /* 0xffff000018087812 */ /* 0x000fe200078ec0ff */
[C---:B------:R-:W-:Y:S01]  /*11b10*/  IMAD.U32 R10, R26.reuse, 0x10000, RZ ;  /* 0x000100001a0a7824 */ /* 0x040fe200078e00ff */
[----:B------:R-:W-:Y:S01]  /*11b20*/  SHF.L.U32 R11, R25, 0x10, RZ ;  /* 0x00000010190b7819 */ /* 0x000fe200000006ff */
[----:B------:R-:W-:Y:S01]  /*11b30*/  FMUL.FTZ R4, R33, R4 ;  /* 0x0000000421047220 */ /* 0x000fe20000410000 */
[----:B------:R-:W-:Y:S01]  /*11b40*/  LOP3.LUT R24, R25, 0xffff0000, RZ, 0xc0, !PT ;  /* 0xffff000019187812 */ /* 0x000fe200078ec0ff */
[----:B------:R-:W-:Y:S01]  /*11b50*/  FMUL.FTZ R0, R39, R0 ;  /* 0x0000000027007220 */ /* 0x000fe20000410000 */
[----:B------:R-:W-:-:S02]  /*11b60*/  LOP3.LUT R21, R26, 0xffff0000, RZ, 0xc0, !PT ;  /* 0xffff00001a157812 */ /* 0x000fc400078ec0ff */
        /* <DEDUP_REMOVED lines=15> */
.L_x_3503:
[----:B------:R-:W-:Y:S05]  /*11c60*/  BSYNC B0 ;  /* 0x0000000000007941 */ /* 0x000fea0003800000 */
.L_x_3502:
[----:B-----5:R3:W-:Y:S02]  /*11c70*/  STS.128 [R235+0x800], R4 ;  /* 0x00080004eb007388 */ /* 0x0207e40000000c00 */
.L_x_3501:
[----:B------:R-:W-:Y:S05]  /*11c80*/  BSYNC B1 ;  /* 0x0000000000017941 */ /* 0x000fea0003800000 */
.L_x_3500:
        /* <DEDUP_REMOVED lines=9> */
[----:B------:R-:W-:-:S03]  /*11d20*/  IMAD.MOV.U32 R0, RZ, RZ, RZ ;  /* 0x000000ffff007224 */ /* 0x000fc600078e00ff */
[----:B------:R-:W-:-:S04]  /*11d30*/  IADD3 R12, P1, R13, R45, RZ ;  /* 0x0000002d0d0c7210 */ /* 0x000fc80007f3e0ff */
[----:B------:R-:W-:-:S03]  /*11d40*/  LEA.HI.X.SX32 R13, R13, R44, 0x1, P1 ;  /* 0x0000002c0d0d7211 */ /* 0x000fc600008f0eff */
[----:B------:R-:W-:-:S04]  /*11d50*/  @P0 IADD3 R0, -R32, RZ, RZ ;  /* 0x000000ff20000210 */ /* 0x000fc80007ffe1ff */
[----:B------:R-:W-:-:S04]  /*11d60*/  IADD3 R2, P1, R0, R12, RZ ;  /* 0x0000000c00027210 */ /* 0x000fc80007f3e0ff */
[----:B------:R-:W-:Y:S01]  /*11d70*/  LEA.HI.X.SX32 R3, R0, R13, 0x1, P1 ;  /* 0x0000000d00037211 */ /* 0x000fe200008f0eff */
[--C-:B------:R-:W-:Y:S01]  /*11d80*/  IMAD.MOV.U32 R0, RZ, RZ, R32.reuse ;  /* 0x000000ffff007224 */ /* 0x100fe200078e0020 */
[----:B------:R-:W-:Y:S01]  /*11d90*/  LEA R20, P1, R2, R34, 0x1 ;  /* 0x0000002202147211 */ /* 0x000fe200078208ff */
[----:B------:R-:W-:-:S03]  /*11da0*/  @P0 IMAD.MOV R0, RZ, RZ, -R32 ;  /* 0x000000ffff000224 */ /* 0x000fc600078e0a20 */
[----:B------:R-:W-:Y:S01]  /*11db0*/  LEA.HI.X R21, R2, R35, R3, 0x1, P1 ;  /* 0x0000002302157211 */ /* 0x000fe200008f0c03 */
[----:B------:R-:W-:Y:S01]  /*11dc0*/  IMAD.WIDE R8, R0, 0x2, R40 ;  /* 0x0000000200087825 */ /* 0x000fe200078e0228 */
[----:B------:R-:W-:-:S03]  /*11dd0*/  MOV R0, RZ ;  /* 0x000000ff00007202 */ /* 0x000fc60000000f00 */
[----:B------:R-:W-:Y:S01]  /*11de0*/  @P0 IMAD.MOV R0, RZ, RZ, -R32 ;  /* 0x000000ffff000224 */ /* 0x000fe200078e0a20 */
[----:B------:R-:W3:Y:S04]  /*11df0*/  LD.E.128 R20, desc[UR6][R20.64] ;  /* 0x0000000614147980 */ /* 0x000ee8000c101d00 */
        /* <DEDUP_REMOVED lines=8> */
[----:B------:R-:W-:Y:S01]  /*11e80*/  SHF.L.U32 R12, R5, 0x10, RZ ;  /* 0x00000010050c7819 */ /* 0x000fe200000006ff */
[----:B------:R-:W-:Y:S01]  /*11e90*/  IMAD.U32 R13, R4, 0x10000, RZ ;  /* 0x00010000040d7824 */ /* 0x000fe200078e00ff */
[----:B------:R-:W-:Y:S02]  /*11ea0*/  LOP3.LUT R19, R6, 0xffff0000, RZ, 0xc0, !PT ;  /* 0xffff000006137812 */ /* 0x000fe400078ec0ff */
[----:B------:R-:W-:Y:S02]  /*11eb0*/  LOP3.LUT R17, R4, 0xffff0000, RZ, 0xc0, !PT ;  /* 0xffff000004117812 */ /* 0x000fe400078ec0ff */
[C---:B------:R-:W-:Y:S02]  /*11ec0*/  LOP3.LUT R31, R7.reuse, 0xffff0000, RZ, 0xc0, !PT ;  /* 0xffff0000071f7812 */ /* 0x040fe400078ec0ff */
[----:B------:R-:W-:Y:S01]  /*11ed0*/  SHF.L.U32 R7, R7, 0x10, RZ ;  /* 0x0000001007077819 */ /* 0x000fe200000006ff */
[C---:B---3--:R-:W-:Y:S01]  /*11ee0*/  IMAD.U32 R6, R20.reuse, 0x10000, RZ ;  /* 0x0001000014067824 */ /* 0x048fe200078e00ff */
[----:B------:R-:W-:Y:S01]  /*11ef0*/  LOP3.LUT R5, R20, 0xffff0000, RZ, 0xc0, !PT ;  /* 0xffff000014057812 */ /* 0x000fe200078ec0ff */
[----:B------:R-:W-:Y:S01]  /*11f00*/  IMAD.U32 R3, R22, 0x10000, RZ ;  /* 0x0001000016037824 */ /* 0x000fe200078e00ff */
[----:B------:R-:W-:Y:S01]  /*11f10*/  LOP3.LUT R20, R21, 0xffff0000, RZ, 0xc0, !PT ;  /* 0xffff000015147812 */ /* 0x000fe200078ec0ff */
[----:B------:R-:W-:Y:S01]  /*11f20*/  @!P0 FADD.FTZ R6, -R6, -RZ ;  /* 0x800000ff06068221 */ /* 0x000fe20000010100 */
[----:B------:R-:W-:Y:S01]  /*11f30*/  LOP3.LUT R2, R22, 0xffff0000, RZ, 0xc0, !PT ;  /* 0xffff000016027812 */ /* 0x000fe200078ec0ff */
[----:B------:R-:W-:Y:S01]  /*11f40*/  @!P0 FADD.FTZ R3, -R3, -RZ ;  /* 0x800000ff03038221 */ /* 0x000fe20000010100 */
[----:B------:R-:W-:Y:S01]  /*11f50*/  SHF.L.U32 R4, R21, 0x10, RZ ;  /* 0x0000001015047819 */ /* 0x000fe200000006ff */
[----:B----4-:R-:W-:Y:S01]  /*11f60*/  IMAD.U32 R21, R8, 0x10000, RZ ;  /* 0x0001000008157824 */ /* 0x010fe200078e00ff */
        /* <DEDUP_REMOVED lines=12> */
[C---:B------:R-:W-:Y:S01]  /*12030*/  LOP3.LUT R10, R11.reuse, 0xffff0000, RZ, 0xc0, !PT ;  /* 0xffff00000b0a7812 */ /* 0x040fe200078ec0ff */
[----:B------:R-:W-:Y:S01]  /*12040*/  FMUL.FTZ R20, R8, R20 ;  /* 0x0000001408147220 */ /* 0x000fe20000410000 */
[----:B------:R-:W-:Y:S01]  /*12050*/  SHF.L.U32 R39, R11, 0x10, RZ ;  /* 0x000000100b277819 */ /* 0x000fe200000006ff */
        /* <DEDUP_REMOVED lines=12> */
[----:B------:R-:W-:Y:S01]  /*12120*/  LOP3.LUT R21, R26, 0xffff0000, RZ, 0xc0, !PT ;  /* 0xffff00001a157812 */ /* 0x000fe200078ec0ff */
[----:B------:R-:W-:Y:S01]  /*12130*/  FMUL.FTZ R2, R38, R2 ;  /* 0x0000000226027220 */ /* 0x000fe20000410000 */
[----:B------:R-:W-:Y:S01]  /*12140*/  SHF.L.U32 R23, R27, 0x10, RZ ;  /* 0x000000101b177819 */ /* 0x000fe200000006ff */
        /* <DEDUP_REMOVED lines=13> */
.L_x_3505:
[----:B------:R-:W-:Y:S05]  /*12220*/  BSYNC B0 ;  /* 0x0000000000007941 */ /* 0x000fea0003800000 */
.L_x_3504:
[----:B-----5:R3:W-:Y:S02]  /*12230*/  STS.128 [R235+0x2800], R4 ;  /* 0x00280004eb007388 */ /* 0x0207e40000000c00 */
.L_x_3499:
[----:B------:R-:W-:Y:S05]  /*12240*/  BSYNC B2 ;  /* 0x0000000000027941 */ /* 0x000fea0003800000 */
.L_x_3498:
[----:B-1----:R-:W-:Y:S01]  /*12250*/  VIADD R40, R110, 0x20 ;  /* 0x000000206e287836 */ /* 0x002fe20000000000 */
        /* <DEDUP_REMOVED lines=27> */
[----:B------:R-:W4:Y:S04]  /*12410*/  LD.E.128 R20, desc[UR6][R20.64] ;  /* 0x0000000614147980 */ /* 0x000f28000c101d00 */
[C---:B------:R-:W-:Y:S01]  /*12420*/  IADD3 R2, P1, R0.reuse, R12, RZ ;  /* 0x0000000c00027210 */ /* 0x040fe20007f3e0ff */
[----:B------:R-:W3:Y:S03]  /*12430*/  LD.E.128 R8, desc[UR6][R8.64] ;  /* 0x0000000608087980 */ /* 0x000ee6000c101d00 */
[----:B------:R-:W-:Y:S02]  /*12440*/  LEA.HI.X.SX32 R0, R0, R13, 0x1, P1 ;  /* 0x0000000d00007211 */ /* 0x000fe400008f0eff */
[----:B------:R-:W-:-:S04]  /*12450*/  LEA R24, P1, R2, R36, 0x1 ;  /* 0x0000002402187211 */ /* 0x000fc800078208ff */
[----:B------:R-:W-:-:S06]  /*12460*/  LEA.HI.X R25, R2, R37, R0, 0x1, P1 ;  /* 0x0000002502197211 */ /* 0x000fcc00008f0c00 */
[----:B------:R-:W3:Y:S01]  /*12470*/  LD.E.128 R24, desc[UR6][R24.64] ;  /* 0x0000000618187980 */ /* 0x000ee2000c101d00 */
        /* <DEDUP_REMOVED lines=8> */
[C---:B----4-:R-:W-:Y:S01]  /*12500*/  IMAD.U32 R6, R20.reuse, 0x10000, RZ ;  /* 0x0001000014067824 */ /* 0x050fe200078e00ff */
[----:B------:R-:W-:Y:S01]  /*12510*/  LOP3.LUT R5, R20, 0xffff0000, RZ, 0xc0, !PT ;  /* 0xffff000014057812 */ /* 0x000fe200078ec0ff */
[----:B------:R-:W-:Y:S01]  /*12520*/  IMAD.U32 R3, R22, 0x10000, RZ ;  /* 0x0001000016037824 */ /* 0x000fe200078e00ff */
[----:B------:R-:W-:Y:S01]  /*12530*/  LOP3.LUT R20, R21, 0xffff0000, RZ, 0xc0, !PT ;  /* 0xffff000015147812 */ /* 0x000fe200078ec0ff */
[----:B------:R-:W-:Y:S01]  /*12540*/  @!P0 FADD.FTZ R6, -R6, -RZ ;  /* 0x800000ff06068221 */ /* 0x000fe20000010100 */
[----:B------:R-:W-:Y:S01]  /*12550*/  LOP3.LUT R2, R22, 0xffff0000, RZ, 0xc0, !PT ;  /* 0xffff000016027812 */ /* 0x000fe200078ec0ff */
[----:B------:R-:W-:Y:S01]  /*12560*/  @!P0 FADD.FTZ R3, -R3, -RZ ;  /* 0x800000ff03038221 */ /* 0x000fe20000010100 */
[----:B------:R-:W-:Y:S01]  /*12570*/  SHF.L.U32 R4, R21, 0x10, RZ ;  /* 0x0000001015047819 */ /* 0x000fe200000006ff */
[----:B---3--:R-:W-:Y:S01]  /*12580*/  IMAD.U32 R21, R8, 0x10000, RZ ;  /* 0x0001000008157824 */ /* 0x008fe200078e00ff */
        /* <DEDUP_REMOVED lines=43> */
.L_x_3511:
[----:B------:R-:W-:Y:S05]  /*12840*/  BSYNC B0 ;  /* 0x0000000000007941 */ /* 0x000fea0003800000 */
.L_x_3510:
[----:B-----5:R1:W-:Y:S02]  /*12850*/  STS.128 [R235+0x1000], R4 ;  /* 0x00100004eb007388 */ /* 0x0203e40000000c00 */
.L_x_3509:
[----:B------:R-:W-:Y:S05]  /*12860*/  BSYNC B1 ;  /* 0x0000000000017941 */ /* 0x000fea0003800000 */
.L_x_3508:
        /* <DEDUP_REMOVED lines=9> */
[----:B------:R-:W-:-:S04]  /*12900*/  LEA R13, R32, 0x40, 0x5 ;  /* 0x00000040200d7811 */ /* 0x000fc800078e28ff */
[----:B------:R-:W-:-:S04]  /*12910*/  IADD3 R12, P1, R13, R45, RZ ;  /* 0x0000002d0d0c7210 */ /* 0x000fc80007f3e0ff */
[----:B------:R-:W-:-:S03]  /*12920*/  LEA.HI.X.SX32 R13, R13, R44, 0x1, P1 ;  /* 0x0000002c0d0d7211 */ /* 0x000fc600008f0eff */
        /* <DEDUP_REMOVED lines=77> */
.L_x_3513:
[----:B------:R-:W-:Y:S05]  /*12e00*/  BSYNC B0 ;  /* 0x0000000000007941 */ /* 0x000fea0003800000 */
.L_x_3512:
[----:B-----5:R3:W-:Y:S02]  /*12e10*/  STS.128 [R235+0x3000], R4 ;  /* 0x00300004eb007388 */ /* 0x0207e40000000c00 */
.L_x_3507:
[----:B------:R-:W-:Y:S05]  /*12e20*/  BSYNC B2 ;  /* 0x0000000000027941 */ /* 0x000fea0003800000 */
.L_x_3506:
        /* <DEDUP_REMOVED lines=13> */
[----:B------:R-:W-:Y:S02]  /*12f00*/  IMAD R18, R32, 0x30, RZ ;  /* 0x0000003020127824 */ /* 0x000fe400078e02ff */
[----:B------:R-:W-:-:S03]  /*12f10*/  IMAD.MOV.U32 R0, RZ, RZ, RZ ;  /* 0x000000ffff007224 */ /* 0x000fc600078e00ff */
        /* <DEDUP_REMOVED lines=12> */
[----:B------:R-:W2:Y:S03]  /*12fe0*/  LD.E.128 R8, desc[UR6][R8.64] ;  /* 0x0000000608087980 */ /* 0x000ea6000c101d00 */
[C---:B------:R-:W-:Y:S01]  /*12ff0*/  IADD3 R2, P1, R0.reuse, R17, RZ ;  /* 0x0000001100027210 */ /* 0x040fe20007f3e0ff */
[----:B------:R-:W3:Y:S03]  /*13000*/  LD.E.128 R12, desc[UR6][R12.64] ;  /* 0x000000060c0c7980 */ /* 0x000ee6000c101d00 */
[----:B------:R-:W-:Y:S02]  /*13010*/  LEA.HI.X.SX32 R0, R0, R18, 0x1, P1 ;  /* 0x0000001200007211 */ /* 0x000fe400008f0eff */
[----:B------:R-:W-:-:S04]  /*13020*/  LEA R20, P1, R2, R36, 0x1 ;  /* 0x0000002402147211 */ /* 0x000fc800078208ff */
[----:B------:R-:W-:-:S06]  /*13030*/  LEA.HI.X R21, R2, R37, R0, 0x1, P1 ;  /* 0x0000002502157211 */ /* 0x000fcc00008f0c00 */
[----:B------:R-:W4:Y:S01]  /*13040*/  LD.E.128 R20, desc[UR6][R20.64] ;  /* 0x0000000614147980 */ /* 0x000f22000c101d00 */
[C---:B-----5:R-:W-:Y:S01]  /*13050*/  LOP3.LUT R26, R5.reuse, 0xffff0000, RZ, 0xc0, !PT ;  /* 0xffff0000051a7812 */ /* 0x060fe200078ec0ff */
[C---:B------:R-:W-:Y:S01]  /*13060*/  IMAD.U32 R24, R6.reuse, 0x10000, RZ ;  /* 0x0001000006187824 */ /* 0x040fe200078e00ff */
[----:B------:R-:W-:Y:S02]  /*13070*/  SHF.L.U32 R17, R5, 0x10, RZ ;  /* 0x0000001005117819 */ /* 0x000fe400000006ff */
[----:B------:R-:W-:Y:S01]  /*13080*/  LOP3.LUT R25, R6, 0xffff0000, RZ, 0xc0, !PT ;  /* 0xffff000006197812 */ /* 0x000fe200078ec0ff */
[C---:B------:R-:W-:Y:S01]  /*13090*/  IMAD.U32 R18, R4.reuse, 0x10000, RZ ;  /* 0x0001000004127824 */ /* 0x040fe200078e00ff */
[----:B------:R-:W-:Y:S02]  /*130a0*/  LOP3.LUT R19, R4, 0xffff0000, RZ, 0xc0, !PT ;  /* 0xffff000004137812 */ /* 0x000fe400078ec0ff */
[C---:B------:R-:W-:Y:S02]  /*130b0*/  LOP3.LUT R27, R7.reuse, 0xffff0000, RZ, 0xc0, !PT ;  /* 0xffff0000071b7812 */ /* 0x040fe400078ec0ff */
[----:B------:R-:W-:-:S02]  /*130c0*/  SHF.L.U32 R7, R7, 0x10, RZ ;  /* 0x0000001007077819 */ /* 0x000fc400000006ff */
[----:B--2---:R-:W-:Y:S01]  /*130d0*/  SHF.L.U32 R30, R9, 0x10, RZ ;  /* 0x00000010091e7819 */ /* 0x004fe200000006ff */
[C---:B---3--:R-:W-:Y:S01]  /*130e0*/  IMAD.U32 R6, R12.reuse, 0x10000, RZ ;  /* 0x000100000c067824 */ /* 0x048fe200078e00ff */
[----:B------:R-:W-:Y:S01]  /*130f0*/  LOP3.LUT R5, R12, 0xffff0000, RZ, 0xc0, !PT ;  /* 0xffff00000c057812 */ /* 0x000fe200078ec0ff */
[C---:B------:R-:W-:Y:S01]  /*13100*/  IMAD.U32 R3, R14.reuse, 0x10000, RZ ;  /* 0x000100000e037824 */ /* 0x040fe200078e00ff */
[C---:B------:R-:W-:Y:S02]  /*13110*/  LOP3.LUT R12, R13.reuse, 0xffff0000, RZ, 0xc0, !PT ;  /* 0xffff00000d0c7812 */ /* 0x040fe400078ec0ff */
[----:B------:R-:W-:Y:S02]  /*13120*/  LOP3.LUT R2, R14, 0xffff0000, RZ, 0xc0, !PT ;  /* 0xffff00000e027812 */ /* 0x000fe400078ec0ff */
[----:B------:R-:W-:Y:S01]  /*13130*/  SHF.L.U32 R4, R13, 0x10, RZ ;  /* 0x000000100d047819 */ /* 0x000fe200000006ff */
[----:B------:R-:W-:Y:S01]  /*13140*/  IMAD.U32 R13, R8, 0x10000, RZ ;  /* 0x00010000080d7824 */ /* 0x000fe200078e00ff */
[----:B------:R-:W-:-:S02]  /*13150*/  SHF.L.U32 R0, R15, 0x10, RZ ;  /* 0x000000100f007819 */ /* 0x000fc400000006ff */
        /* <DEDUP_REMOVED lines=20> */
[C---:B----4-:R-:W-:Y:S01]  /*132a0*/  IMAD.U32 R9, R20.reuse, 0x10000, RZ ;  /* 0x0001000014097824 */ /* 0x050fe200078e00ff */
[----:B------:R-:W-:Y:S01]  /*132b0*/  LOP3.LUT R8, R20, 0xffff0000, RZ, 0xc0, !PT ;  /* 0xffff000014087812 */ /* 0x000fe200078ec0ff */
[----:B------:R-:W-:Y:S01]  /*132c0*/  IMAD.U32 R10, R22, 0x10000, RZ ;  /* 0x00010000160a7824 */ /* 0x000fe200078e00ff */
[C---:B------:R-:W-:Y:S01]  /*132d0*/  SHF.L.U32 R11, R21.reuse, 0x10, RZ ;  /* 0x00000010150b7819 */ /* 0x040fe200000006ff */
[----:B------:R-:W-:Y:S01]  /*132e0*/  FMUL.FTZ R4, R30, R4 ;  /* 0x000000041e047220 */ /* 0x000fe20000410000 */
[----:B------:R-:W-:Y:S01]  /*132f0*/  LOP3.LUT R20, R21, 0xffff0000, RZ, 0xc0, !PT ;  /* 0xffff000015147812 */ /* 0x000fe200078ec0ff */
[----:B------:R-:W-:Y:S01]  /*13300*/  FMUL.FTZ R0, R33, R0 ;  /* 0x0000000021007220 */ /* 0x000fe20000410000 */
[----:B------:R-:W-:-:S02]  /*13310*/  LOP3.LUT R13, R22, 0xffff0000, RZ, 0xc0, !PT ;  /* 0xffff0000160d7812 */ /* 0x000fc400078ec0ff */
        /* <DEDUP_REMOVED lines=15> */
.L_x_3517:
[----:B------:R-:W-:Y:S05]  /*13410*/  BSYNC B0 ;  /* 0x0000000000007941 */ /* 0x000fea0003800000 */
.L_x_3516:
[----:B-----5:R3:W-:Y:S02]  /*13420*/  STS.128 [R235+0x1800], R4 ;  /* 0x00180004eb007388 */ /* 0x0207e40000000c00 */
.L_x_3515:
[----:B------:R-:W-:Y:S05]  /*13430*/  BSYNC B1 ;  /* 0x0000000000017941 */ /* 0x000fea0003800000 */
.L_x_3514:
[----:B------:R-:W-:-:S13]  /*13440*/  ISETP.GE.AND P0, PT, R16, R43, PT ;  /* 0x0000002b1000720c */ /* 0x000fda0003f06270 */
[----:B------:R1:W-:Y:S01]  /*13450*/  @P0 STS.128 [R235+0x3800], RZ ;  /* 0x003800ffeb000388 */ /* 0x0003e20000000c00 */
[----:B------:R-:W-:Y:S05]  /*13460*/  @P0 BRA `(.L_x_3483) ;  /* 0x0000000800e00947 */ /* 0x000fea0003800000 */
[----:B-1-3--:R1:W5:Y:S01]  /*13470*/  LD.E.128 R4, desc[UR6][R54.64+0x80] ;  /* 0x0000800636047980 */ /* 0x00a362000c101d00 */
        /* <DEDUP_REMOVED lines=18> */
[----:B------:R3:W2:Y:S03]  /*135a0*/  LD.E.128 R8, desc[UR6][R2.64] ;  /* 0x0000000602087980 */ /* 0x0006a6000c101d00 */
[----:B------:R-:W-:Y:S02]  /*135b0*/  LEA.HI.X R13, R13, R35, R0, 0x1, P1 ;  /* 0x000000230d0d7211 */ /* 0x000fe400008f0c00 */
[----:B------:R-:W-:Y:S01]  /*135c0*/  MOV R0, RZ ;  /* 0x000000ff00007202 */ /* 0x000fe20000000f00 */
[----:B------:R-:W-:-:S03]  /*135d0*/  @P0 IMAD.MOV R0, RZ, RZ, -R32 ;  /* 0x000000ffff000224 */ /* 0x000fc600078e0a20 */
[----:B------:R-:W4:Y:S02]  /*135e0*/  LD.E.128 R12, desc[UR6][R12.64] ;  /* 0x000000060c0c7980 */ /* 0x000f24000c101d00 */
[----:B---3--:R-:W-:-:S04]  /*135f0*/  IADD3 R2, P1, R0, R16, RZ ;  /* 0x0000001000027210 */ /* 0x008fc80007f3e0ff */
[----:B------:R-:W-:Y:S02]  /*13600*/  LEA.HI.X.SX32 R0, R0, R17, 0x1, P1 ;  /* 0x0000001100007211 */ /* 0x000fe400008f0eff */
[----:B------:R-:W-:-:S04]  /*13610*/  LEA R16, P1, R2, R36, 0x1 ;  /* 0x0000002402107211 */ /* 0x000fc800078208ff */
[----:B------:R-:W-:-:S06]  /*13620*/  LEA.HI.X R17, R2, R37, R0, 0x1, P1 ;  /* 0x0000002502117211 */ /* 0x000fcc00008f0c00 */
[----:B------:R-:W3:Y:S01]  /*13630*/  LD.E.128 R16, desc[UR6][R16.64] ;  /* 0x0000000610107980 */ /* 0x000ee2000c101d00 */
        /* <DEDUP_REMOVED lines=8> */
[C---:B--2---:R-:W-:Y:S01]  /*136c0*/  IMAD.U32 R30, R8.reuse, 0x10000, RZ ;  /* 0x00010000081e7824 */ /* 0x044fe200078e00ff */
[----:B------:R-:W-:Y:S01]  /*136d0*/  LOP3.LUT R8, R8, 0xffff0000, RZ, 0xc0, !PT ;  /* 0xffff000008087812 */ /* 0x000fe200078ec0ff */
[C---:B------:R-:W-:Y:S01]  /*136e0*/  IMAD.U32 R32, R10.reuse, 0x10000, RZ ;  /* 0x000100000a207824 */ /* 0x040fe200078e00ff */
[----:B------:R-:W-:Y:S02]  /*136f0*/  LOP3.LUT R34, R10, 0xffff0000, RZ, 0xc0, !PT ;  /* 0xffff00000a227812 */ /* 0x000fe400078ec0ff */
[----:B------:R-:W-:Y:S02]  /*13700*/  SHF.L.U32 R33, R9, 0x10, RZ ;  /* 0x0000001009217819 */ /* 0x000fe400000006ff */
[----:B------:R-:W-:Y:S02]  /*13710*/  LOP3.LUT R10, R11, 0xffff0000, RZ, 0xc0, !PT ;  /* 0xffff00000b0a7812 */ /* 0x000fe400078ec0ff */
[C---:B----4-:R-:W-:Y:S01]  /*13720*/  LOP3.LUT R6, R12.reuse, 0xffff0000, RZ, 0xc0, !PT ;  /* 0xffff00000c067812 */ /* 0x050fe200078ec0ff */
[----:B------:R-:W-:Y:S01]  /*13730*/  IMAD.U32 R7, R12, 0x10000, RZ ;  /* 0x000100000c077824 */ /* 0x000fe200078e00ff */
[----:B------:R-:W-:Y:S01]  /*13740*/  SHF.L.U32 R5, R13, 0x10, RZ ;  /* 0x000000100d057819 */ /* 0x000fe200000006ff */
[C---:B------:R-:W-:Y:S01]  /*13750*/  IMAD.U32 R4, R14.reuse, 0x10000, RZ ;  /* 0x000100000e047824 */ /* 0x040fe200078e00ff */
        /* <DEDUP_REMOVED lines=11> */
[----:B------:R-:W-:Y:S01]  /*13810*/  SHF.L.U32 R35, R11, 0x10, RZ ;  /* 0x000000100b237819 */ /* 0x000fe200000006ff */
[----:B------:R-:W-:Y:S01]  /*13820*/  FMUL.FTZ R9, R30, R7 ;  /* 0x000000071e097220 */ /* 0x000fe20000410000 */
[----:B------:R-:W-:Y:S01]  /*13830*/  FMUL.FTZ R8, R8, R6 ;  /* 0x0000000608087220 */ /* 0x000fe20000410000 */
        /* <DEDUP_REMOVED lines=8> */
[C---:B---3--:R-:W-:Y:S01]  /*138c0*/  IMAD.U32 R10, R16.reuse, 0x10000, RZ ;  /* 0x00010000100a7824 */ /* 0x048fe200078e00ff */
[----:B------:R-:W-:Y:S01]  /*138d0*/  LOP3.LUT R3, R16, 0xffff0000, RZ, 0xc0, !PT ;  /* 0xffff000010037812 */ /* 0x000fe200078ec0ff */
[C---:B------:R-:W-:Y:S01]  /*138e0*/  IMAD.U32 R11, R18.reuse, 0x10000, RZ ;  /* 0x00010000120b7824 */ /* 0x040fe200078e00ff */
[----:B------:R-:W-:Y:S01]  /*138f0*/  SHF.L.U32 R12, R17, 0x10, RZ ;  /* 0x00000010110c7819 */ /* 0x000fe200000006ff */
[----:B------:R-:W-:Y:S01]  /*13900*/  FFMA.FTZ R10, R21, R10, R9 ;  /* 0x0000000a150a7223 */ /* 0x000fe20000010009 */
        /* <DEDUP_REMOVED lines=10> */
[----:B------:R-:W-:Y:S01]  /*139b0*/  F2FP.BF16.F32.PACK_AB R4, R9, R10 ;  /* 0x0000000a0904723e */ /* 0x000fe200000010ff */
[----:B------:R-:W-:Y:S01]  /*139c0*/  FFMA.FTZ R0, R26, R18, R0 ;  /* 0x000000121a007223 */ /* 0x000fe20000010000 */
[----:B------:R-:W-:-:S02]  /*139d0*/  F2FP.BF16.F32.PACK_AB R5, R5, R3 ;  /* 0x000000030505723e */ /* 0x000fc400000010ff */
[----:B------:R-:W-:Y:S02]  /*139e0*/  F2FP.BF16.F32.PACK_AB R6, R6, R8 ;  /* 0x000000080606723e */ /* 0x000fe400000010ff */
[----:B------:R-:W-:Y:S02]  /*139f0*/  F2FP.BF16.F32.PACK_AB R7, R0, R2 ;  /* 0x000000020007723e */ /* 0x000fe400000010ff */
.L_x_3519:
[----:B------:R-:W-:Y:S05]  /*13a00*/  BSYNC B0 ;  /* 0x0000000000007941 */ /* 0x000fea0003800000 */
.L_x_3518:
[----:B-----5:R3:W-:Y:S01]  /*13a10*/  STS.128 [R235+0x3800], R4 ;  /* 0x00380004eb007388 */ /* 0x0207e20000000c00 */
[----:B------:R-:W-:Y:S05]  /*13a20*/  BRA `(.L_x_3483) ;  /* 0x0000000400707947 */ /* 0x000fea0003800000 */
.L_x_3457:
[----:B-----5:R-:W-:Y:S01]  /*13a30*/  IMAD.IADD R0, R222, 0x1, -R221 ;  /* 0x00000001de007824 */ /* 0x020fe200078e0add */
        /* <DEDUP_REMOVED lines=26> */
.L_x_3521:
[----:B------:R-:W-:Y:S05]  /*13be0*/  BSYNC B0 ;  /* 0x0000000000007941 */ /* 0x000fea0003800000 */
.L_x_3520:
        /* <DEDUP_REMOVED lines=20> */
.L_x_3523:
[----:B------:R-:W-:Y:S05]  /*13d30*/  BSYNC B0 ;  /* 0x0000000000007941 */ /* 0x000fea0003800000 */
.L_x_3522:
[----:B------:R-:W-:Y:S04]  /*13d40*/  BSSY B0, `(.L_x_3524) ;  /* 0x0000014000007945 */ /* 0x000fe80003800000 */
[----:B------:R-:W-:Y:S05]  /*13d50*/  @P4 BRA `(.L_x_3525) ;  /* 0x0000000000484947 */ /* 0x000fea0003800000 */
[----:B------:R-:W-:Y:S02]  /*13d60*/  ISETP.GE.AND P2, PT, R14, R188, PT ;  /* 0x000000bc0e00720c */ /* 0x000fe40003f46270 */
[----:B------:R-:W-:-:S04]  /*13d70*/  LEA R0, P1, R158, R178, 0x5 ;  /* 0x000000b29e007211 */ /* 0x000fc800078228ff */
[----:B------:R-:W-:-:S07]  /*13d80*/  LEA.HI.X R4, R158, R189, R159, 0x5, P1 ;  /* 0x000000bd9e047211 */ /* 0x000fce00008f2c9f */
        /* <DEDUP_REMOVED lines=15> */
.L_x_3525:
[----:B------:R-:W-:Y:S05]  /*13e80*/  BSYNC B0 ;  /* 0x0000000000007941 */ /* 0x000fea0003800000 */
.L_x_3524:
[----:B------:R-:W-:Y:S05]  /*13e90*/  @P3 BRA `(.L_x_3483) ;  /* 0x0000000000543947 */ /* 0x000fea0003800000 */
[----:B------:R-:W-:Y:S01]  /*13ea0*/  ISETP.GE.AND P1, PT, R14, R188, PT ;  /* 0x000000bc0e00720c */ /* 0x000fe20003f26270 */
[----:B-1234-:R-:W-:Y:S01]  /*13eb0*/  IMAD.MOV.U32 R2, RZ, RZ, R178 ;  /* 0x000000ffff027224 */ /* 0x01efe200078e00b2 */
[----:B------:R-:W-:Y:S01]  /*13ec0*/  MOV R3, R189 ;  /* 0x000000bd00037202 */ /* 0x000fe20000000f00 */
[----:B------:R-:W-:Y:S02]  /*13ed0*/  IMAD R0, R159, 0x30, RZ ;  /* 0x000000309f007824 */ /* 0x000fe400078e02ff */
[----:B------:R-:W-:-:S04]  /*13ee0*/  IMAD.WIDE.U32 R4, R158, 0x30, R2 ;  /* 0x000000309e047825 */ /* 0x000fc800078e0002 */
[----:B------:R-:W-:-:S04]  /*13ef0*/  IMAD.IADD R0, R0, 0x1, R5 ;  /* 0x0000000100007824 */ /* 0x000fc800078e0205 */
        /* <DEDUP_REMOVED lines=15> */
.L_x_3483:
[----:B------:R-:W-:Y:S05]  /*13ff0*/  BSYNC B3 ;  /* 0x0000000000037941 */ /* 0x000fea0003800000 */
.L_x_3456:
[----:B------:R-:W5:Y:S01]  /*14000*/  LDL R178, [R1] ;  /* 0x0000000001b27983 */ /* 0x000f620000100800 */
[C---:B------:R-:W-:Y:S01]  /*14010*/  VIADD R10, R110.reuse, 0x40 ;  /* 0x000000406e0a7836 */ /* 0x040fe20000000000 */
[----:B------:R-:W-:Y:S01]  /*14020*/  BSSY B0, `(.L_x_3526) ;  /* 0x000001f000007945 */ /* 0x000fe20003800000 */
[----:B------:R-:W-:Y:S01]  /*14030*/  VIADD R11, R110, 0x50 ;  /* 0x000000506e0b7836 */ /* 0x000fe20000000000 */
[----:B------:R-:W-:Y:S01]  /*14040*/  LOP3.LUT R238, R238, 0xff, RZ, 0xc0, !PT ;  /* 0x000000ffeeee7812 */ /* 0x000fe200078ec0ff */
[----:B------:R-:W-:Y:S02]  /*14050*/  VIADD R12, R110, 0x60 ;  /* 0x000000606e0c7836 */ /* 0x000fe40000000000 */
[----:B-----5:R-:W-:-:S04]  /*14060*/  VIADD R246, R178, 0xffffffff ;  /* 0xffffffffb2f67836 */ /* 0x020fc80000000000 */
[----:B------:R-:W-:-:S04]  /*14070*/  IMAD.SHL.U32 R160, R246, 0x80, RZ ;  /* 0x00000080f6a07824 */ /* 0x000fc800078e00ff */
[----:B------:R-:W-:-:S05]  /*14080*/  IMAD.IADD R8, R187, 0x1, -R160 ;  /* 0x00000001bb087824 */ /* 0x000fca00078e0aa0 */
        /* <DEDUP_REMOVED lines=10> */
[----:B-1234-:R-:W-:Y:S02]  /*14130*/  @P4 IMAD.MOV.U32 R2, RZ, RZ, R243 ;  /* 0x000000ffff024224 */ /* 0x01efe400078e00f3 */
        /* <DEDUP_REMOVED lines=13> */
.L_x_3527:
[----:B------:R-:W-:Y:S05]  /*14210*/  BSYNC B0 ;  /* 0x0000000000007941 */ /* 0x000fea0003800000 */
.L_x_3526:
[----:B------:R-:W-:Y:S04]  /*14220*/  BSSY B0, `(.L_x_3528) ;  /* 0x0000015000007945 */ /* 0x000fe80003800000 */
[----:B------:R-:W-:Y:S05]  /*14230*/  @P2 BRA `(.L_x_3529) ;  /* 0x00000000004c2947 */ /* 0x000fea0003800000 */
[C---:B------:R-:W-:Y:S02]  /*14240*/  LOP3.LUT R0, R238.reuse, 0x1, RZ, 0xc0, !PT ;  /* 0x00000001ee007812 */ /* 0x040fe400078ec0ff */
[----:B------:R-:W-:Y:S02]  /*14250*/  LOP3.LUT P2, RZ, R238, 0x2, RZ, 0xc0, !PT ;  /* 0x00000002eeff7812 */ /* 0x000fe4000784c0ff */
[----:B------:R-:W-:-:S13]  /*14260*/  ISETP.NE.U32.AND P4, PT, R0, 0x1, PT ;  /* 0x000000010000780c */ /* 0x000fda0003f85070 */
[----:B-1-3--:R-:W-:-:S04]  /*14270*/  @!P4 LEA R4, P5, R244, R243, 0x1 ;  /* 0x000000f3f404c211 */ /* 0x00afc800078a08ff */
[C---:B------:R-:W-:Y:S02]  /*14280*/  @!P4 LEA.HI.X R5, R244.reuse, R245, R247, 0x1, P5 ;  /* 0x000000f5f405c211 */ /* 0x040fe400028f0cf7 */
[----:B------:R-:W-:-:S03]  /*14290*/  @P2 IADD3 R0, P5, R244, R198, RZ ;  /* 0x000000c6f4002210 */ /* 0x000fc60007fbe0ff */
[----:B------:R-:W-:Y:S01]  /*142a0*/  @!PT LDS RZ, [RZ] ;  /* 0x00000000fffff984 */ /* 0x000fe20000000800 */
[----:B------:R-:W-:Y:S01]  /*142b0*/  @!PT LDS RZ, [RZ] ;  /* 0x00000000fffff984 */ /* 0x000fe20000000800 */
[----:B------:R-:W-:Y:S01]  /*142c0*/  @!PT LDS RZ, [RZ] ;  /* 0x00000000fffff984 */ /* 0x000fe20000000800 */
[----:B------:R1:W-:Y:S02]  /*142d0*/  @!P4 LDGSTS.E.BYPASS.LTC128B.128 [R235+0x4800], desc[UR6][R4.64] ;  /* 0x0480000004ebcfae */ /* 0x0003e4000b901d46 */
[----:B--2-4-:R-:W-:Y:S01]  /*142e0*/  @P2 IMAD.X R3, R193, 0x1, R247, P5 ;  /* 0x00000001c1032824 */ /* 0x014fe200028e06f7 */
        /* <DEDUP_REMOVED lines=8> */
.L_x_3529:
[----:B------:R-:W-:Y:S05]  /*14370*/  BSYNC B0 ;  /* 0x0000000000007941 */ /* 0x000fea0003800000 */
.L_x_3528:
[----:B------:R-:W-:Y:S01]  /*14380*/  BSSY B0, `(.L_x_3530) ;  /* 0x0000019000007945 */ /* 0x000fe20003800000 */
[----:B------:R-:W-:Y:S02]  /*14390*/  ISETP.GE.AND P5, PT, R12, R8, PT ;  /* 0x000000080c00720c */ /* 0x000fe40003fa6270 */
[----:B------:R-:W-:Y:S01]  /*143a0*/  IADD3 R13, R110, 0x70, RZ ;  /* 0x000000706e0d7810 */ /* 0x000fe20007ffe0ff */
[----:B------:R-:W-:Y:S05]  /*143b0*/  @P1 BRA `(.L_x_3531) ;  /* 0x0000000000541947 */ /* 0x000fea0003800000 */
[----:B------:R-:W-:Y:S01]  /*143c0*/  LOP3.LUT R0, R238, 0x1, RZ, 0xc0, !PT ;  /* 0x00000001ee007812 */ /* 0x000fe200078ec0ff */
[----:B-1234-:R-:W-:Y:S01]  /*143d0*/  IMAD.SHL.U32 R2, R72, 0x20, RZ ;  /* 0x0000002048027824 */ /* 0x01efe200078e00ff */
[----:B------:R-:W-:Y:S02]  /*143e0*/  LOP3.LUT P1, RZ, R238, 0x2, RZ, 0xc0, !PT ;  /* 0x00000002eeff7812 */ /* 0x000fe4000782c0ff */
[----:B------:R-:W-:Y:S02]  /*143f0*/  ISETP.NE.U32.AND P2, PT, R0, 0x1, PT ;  /* 0x000000010000780c */ /* 0x000fe40003f45070 */
        /* <DEDUP_REMOVED lines=17> */
.L_x_3531:
[----:B------:R-:W-:Y:S05]  /*14510*/  BSYNC B0 ;  /* 0x0000000000007941 */ /* 0x000fea0003800000 */
.L_x_3530:
[----:B------:R-:W-:Y:S01]  /*14520*/  BSSY B0, `(.L_x_3532) ;  /* 0x000001c000007945 */ /* 0x000fe20003800000 */
[----:B------:R-:W-:-:S03]  /*14530*/  ISETP.GE.AND P4, PT, R13, R8, PT ;  /* 0x000000080d00720c */ /* 0x000fc60003f86270 */
[----:B------:R-:W-:Y:S10]  /*14540*/  @P0 BRA `(.L_x_3533) ;  /* 0x0000000000640947 */ /* 0x000ff40003800000 */
[C---:B------:R-:W-:Y:S02]  /*14550*/  LOP3.LUT R0, R238.reuse, 0x1, RZ, 0xc0, !PT ;  /* 0x00000001ee007812 */ /* 0x040fe400078ec0ff */
[----:B------:R-:W-:Y:S02]  /*14560*/  LOP3.LUT P0, RZ, R238, 0x2, RZ, 0xc0, !PT ;  /* 0x00000002eeff7812 */ /* 0x000fe4000780c0ff */
[----:B------:R-:W-:-:S11]  /*14570*/  ISETP.NE.U32.AND P1, PT, R0, 0x1, PT ;  /* 0x000000010000780c */ /* 0x000fd60003f25070 */
[----:B------:R-:W-:Y:S02]  /*14580*/  @P0 IMAD.MOV.U32 R192, RZ, RZ, R198 ;  /* 0x000000ffffc00224 */ /* 0x000fe400078e00c6 */
[----:B-1-3--:R-:W-:Y:S01]  /*14590*/  @!P1 MOV R5, R245 ;  /* 0x000000f500059202 */ /* 0x00afe20000000f00 */
[----:B------:R-:W-:Y:S02]  /*145a0*/  @!P1 IMAD.MOV.U32 R4, RZ, RZ, R243 ;  /* 0x000000ffff049224 */ /* 0x000fe400078e00f3 */
[----:B------:R-:W-:Y:S02]  /*145b0*/  @P0 IMAD R0, R73, 0x30, RZ ;  /* 0x0000003049000824 */ /* 0x000fe400078e02ff */
[----:B--2-4-:R-:W-:-:S04]  /*145c0*/  @P0 IMAD.WIDE.U32 R2, R72, 0x30, R192 ;  /* 0x0000003048020825 */ /* 0x014fc800078e00c0 */
[----:B------:R-:W-:Y:S01]  /*145d0*/  @!P1 IMAD R7, R73, 0x60, RZ ;  /* 0x0000006049079824 */ /* 0x000fe200078e02ff */
[----:B------:R-:W-:Y:S01]  /*145e0*/  @P0 LEA R6, P2, R2, R190, 0x1 ;  /* 0x000000be02060211 */ /* 0x000fe200078408ff */
[----:B------:R-:W-:-:S04]  /*145f0*/  @!P1 IMAD.WIDE.U32 R4, R72, 0x60, R4 ;  /* 0x0000006048049825 */ /* 0x000fc800078e0004 */
[----:B------:R-:W-:Y:S01]  /*14600*/  @P0 IMAD.IADD R0, R0, 0x1, R3 ;  /* 0x0000000100000824 */ /* 0x000fe200078e0203 */
[----:B------:R-:W-:-:S04]  /*14610*/  @!P1 IADD3 R3, R7, R5, RZ ;  /* 0x0000000507039210 */ /* 0x000fc80007ffe0ff */
[----:B------:R-:W-:Y:S02]  /*14620*/  @P0 LEA.HI.X R7, R2, R191, R0, 0x1, P2 ;  /* 0x000000bf02070211 */ /* 0x000fe400010f0c00 */
[----:B------:R-:W-:-:S05]  /*14630*/  @!P1 MOV R2, R4 ;  /* 0x0000000400029202 */ /* 0x000fca0000000f00 */
        /* <DEDUP_REMOVED lines=10> */
.L_x_3533:
[----:B------:R-:W-:Y:S05]  /*146e0*/  BSYNC B0 ;  /* 0x0000000000007941 */ /* 0x000fea0003800000 */
.L_x_3532:
[----:B------:R-:W-:Y:S04]  /*146f0*/  BSSY B0, `(.L_x_3534) ;  /* 0x0000017000007945 */ /* 0x000fe80003800000 */
[----:B------:R-:W-:Y:S05]  /*14700*/  @P3 BRA `(.L_x_3535) ;  /* 0x0000000000543947 */ /* 0x000fea0003800000 */
[----:B------:R-:W-:Y:S01]  /*14710*/  LOP3.LUT R0, R238, 0x1, RZ, 0xc0, !PT ;  /* 0x00000001ee007812 */ /* 0x000fe200078ec0ff */
[----:B-1234-:R-:W-:Y:S01]  /*14720*/  IMAD.SHL.U32 R2, R72, 0x40, RZ ;  /* 0x0000004048027824 */ /* 0x01efe200078e00ff */
[----:B------:R-:W-:Y:S02]  /*14730*/  LOP3.LUT P0, RZ, R238, 0x2, RZ, 0xc0, !PT ;  /* 0x00000002eeff7812 */ /* 0x000fe4000780c0ff */
[----:B------:R-:W-:Y:S02]  /*14740*/  ISETP.NE.U32.AND P1, PT, R0, 0x1, PT ;  /* 0x000000010000780c */ /* 0x000fe40003f25070 */
[----:B------:R-:W-:-:S09]  /*14750*/  SHF.L.U64.HI R0, R72, 0x6, R73 ;  /* 0x0000000648007819 */ /* 0x000fd20000010249 */
[C---:B------:R-:W-:Y:S02]  /*14760*/  @P0 IADD3 R3, P2, R2.reuse, R198, RZ ;  /* 0x000000c602030210 */ /* 0x040fe40007f5e0ff */
        /* <DEDUP_REMOVED lines=15> */
.L_x_3535:
[----:B------:R-:W-:Y:S05]  /*14860*/  BSYNC B0 ;  /* 0x0000000000007941 */ /* 0x000fea0003800000 */
.L_x_3534:
[----:B------:R-:W-:Y:S04]  /*14870*/  BSSY B0, `(.L_x_3536) ;  /* 0x000001c000007945 */ /* 0x000fe80003800000 */
[----:B------:R-:W-:Y:S05]  /*14880*/  @P6 BRA `(.L_x_3537) ;  /* 0x0000000000686947 */ /* 0x000fea0003800000 */
[C---:B------:R-:W-:Y:S02]  /*14890*/  LOP3.LUT R0, R238.reuse, 0x1, RZ, 0xc0, !PT ;  /* 0x00000001ee007812 */ /* 0x040fe400078ec0ff */
[----:B------:R-:W-:Y:S02]  /*148a0*/  LOP3.LUT P0, RZ, R238, 0x2, RZ, 0xc0, !PT ;  /* 0x00000002eeff7812 */ /* 0x000fe4000780c0ff */
[----:B------:R-:W-:-:S11]  /*148b0*/  ISETP.NE.U32.AND P1, PT, R0, 0x1, PT ;  /* 0x000000010000780c */ /* 0x000fd60003f25070 */
[----:B-1234-:R-:W-:Y:S01]  /*148c0*/  @P0 MOV R3, R193 ;  /* 0x000000c100030202 */ /* 0x01efe20000000f00 */
[----:B------:R-:W-:Y:S01]  /*148d0*/  @P0 IMAD.MOV.U32 R2, RZ, RZ, R198 ;  /* 0x000000ffff020224 */ /* 0x000fe200078e00c6 */
[----:B------:R-:W-:Y:S01]  /*148e0*/  @!P1 MOV R5, R245 ;  /* 0x000000f500059202 */ /* 0x000fe20000000f00 */
[----:B------:R-:W-:Y:S02]  /*148f0*/  @!P1 IMAD.MOV.U32 R4, RZ, RZ, R243 ;  /* 0x000000ffff049224 */ /* 0x000fe400078e00f3 */
[----:B------:R-:W-:Y:S02]  /*14900*/  @P0 IMAD R0, R73, 0x50, RZ ;  /* 0x0000005049000824 */ /* 0x000fe400078e02ff */
[----:B------:R-:W-:-:S04]  /*14910*/  @P0 IMAD.WIDE.U32 R2, R72, 0x50, R2 ;  /* 0x0000005048020825 */ /* 0x000fc800078e0002 */
[----:B------:R-:W-:Y:S01]  /*14920*/  @!P1 IMAD R7, R73, 0xa0, RZ ;  /* 0x000000a049079824 */ /* 0x000fe200078e02ff */
[----:B------:R-:W-:Y:S01]  /*14930*/  @P0 LEA R6, P2, R2, R190, 0x1 ;  /* 0x000000be02060211 */ /* 0x000fe200078408ff */
[----:B------:R-:W-:-:S04]  /*14940*/  @!P1 IMAD.WIDE.U32 R4, R72, 0xa0, R4 ;  /* 0x000000a048049825 */ /* 0x000fc800078e0004 */
[----:B------:R-:W-:Y:S01]  /*14950*/  @P0 IMAD.IADD R0, R3, 0x1, R0 ;  /* 0x0000000103000824 */ /* 0x000fe200078e0200 */
[----:B------:R-:W-:-:S04]  /*14960*/  @!P1 IADD3 R3, R7, R5, RZ ;  /* 0x0000000507039210 */ /* 0x000fc80007ffe0ff */
[----:B------:R-:W-:Y:S01]  /*14970*/  @P0 LEA.HI.X R7, R2, R191, R0, 0x1, P2 ;  /* 0x000000bf02070211 */ /* 0x000fe200010f0c00 */
        /* <DEDUP_REMOVED lines=11> */
.L_x_3537:
[----:B------:R-:W-:Y:S05]  /*14a30*/  BSYNC B0 ;  /* 0x0000000000007941 */ /* 0x000fea0003800000 */
.L_x_3536:
        /* <DEDUP_REMOVED lines=28> */
.L_x_3539:
[----:B------:R-:W-:Y:S05]  /*14c00*/  BSYNC B0 ;  /* 0x0000000000007941 */ /* 0x000fea0003800000 */
.L_x_3538:
[----:B------:R-:W-:Y:S04]  /*14c10*/  BSSY B0, `(.L_x_3540) ;  /* 0x000001b000007945 */ /* 0x000fe80003800000 */
[----:B------:R-:W-:Y:S05]  /*14c20*/  @P4 BRA `(.L_x_3541) ;  /* 0x0000000000644947 */ /* 0x000fea0003800000 */
[C---:B------:R-:W-:Y:S01]  /*14c30*/  LOP3.LUT R0, R238.reuse, 0x1, RZ, 0xc0, !PT ;  /* 0x00000001ee007812 */ /* 0x040fe200078ec0ff */
[----:B-1-3--:R-:W-:Y:S01]  /*14c40*/  IMAD.MOV.U32 R4, RZ, RZ, R198 ;  /* 0x000000ffff047224 */ /* 0x00afe200078e00c6 */
[----:B------:R-:W-:Y:S01]  /*14c50*/  LOP3.LUT P0, RZ, R238, 0x2, RZ, 0xc0, !PT ;  /* 0x00000002eeff7812 */ /* 0x000fe2000780c0ff */
[----:B------:R-:W-:Y:S01]  /*14c60*/  IMAD.MOV.U32 R5, RZ, RZ, R193 ;  /* 0x000000ffff057224 */ /* 0x000fe200078e00c1 */
[----:B------:R-:W-:Y:S01]  /*14c70*/  ISETP.NE.U32.AND P1, PT, R0, 0x1, PT ;  /* 0x000000010000780c */ /* 0x000fe20003f25070 */
[----:B------:R-:W-:Y:S02]  /*14c80*/  IMAD R6, R73, 0x70, RZ ;  /* 0x0000007049067824 */ /* 0x000fe400078e02ff */
[----:B------:R-:W-:-:S05]  /*14c90*/  IMAD.WIDE.U32 R4, R72, 0x70, R4 ;  /* 0x0000007048047825 */ /* 0x000fca00078e0004 */
[----:B------:R-:W-:-:S03]  /*14ca0*/  IADD3 R5, R5, R6, RZ ;  /* 0x0000000605057210 */ /* 0x000fc60007ffe0ff */
[C---:B------:R-:W-:Y:S02]  /*14cb0*/  @P0 LEA R6, P2, R4.reuse, R190, 0x1 ;  /* 0x000000be04060211 */ /* 0x040fe400078408ff */
[----:B--2-4-:R-:W-:Y:S01]  /*14cc0*/  @!P1 MOV R2, R243 ;  /* 0x000000f300029202 */ /* 0x014fe20000000f00 */
        /* <DEDUP_REMOVED lines=15> */
.L_x_3541:
[----:B------:R-:W-:Y:S05]  /*14dc0*/  BSYNC B0 ;  /* 0x0000000000007941 */ /* 0x000fea0003800000 */
.L_x_3540:
[----:B-1234-:R-:W2:Y:S04]  /*14dd0*/  LD.E.64 R2, desc[UR6][R28.64+0x1c0] ;  /* 0x0001c0061c027980 */ /* 0x01eea8000c101b00 */
[----:B------:R-:W3:Y:S01]  /*14de0*/  LD.E.64 R4, desc[UR6][R28.64+0x1b8] ;  /* 0x0001b8061c047980 */ /* 0x000ee2000c101b00 */
[----:B------:R-:W1:Y:S03]  /*14df0*/  S2R R0, SR_CTAID.Z ;  /* 0x0000000000007919 */ /* 0x000e660000002700 */
[----:B------:R-:W0:Y:S04]  /*14e00*/  LDGDEPBAR ;  /* 0x00000000000079af */ /* 0x000e280000000000 */
[----:B------:R4:W5:Y:S04]  /*14e10*/  LD.E R30, desc[UR6][R28.64+0xd8] ;  /* 0x0000d8061c1e7980 */ /* 0x000968000c101900 */
[----:B------:R4:W5:Y:S01]  /*14e20*/  LD.E R162, desc[UR6][R28.64+0x188] ;  /* 0x000188061ca27980 */ /* 0x000962000c101900 */
[----:B-1----:R-:W-:Y:S01]  /*14e30*/  IMAD.MOV.U32 R204, RZ, RZ, R0 ;  /* 0x000000ffffcc7224 */ /* 0x002fe200078e0000 */
[----:B------:R-:W-:Y:S01]  /*14e40*/  SHF.R.S32.HI R9, RZ, 0x4, R214 ;  /* 0x00000004ff097819 */ /* 0x000fe200000114d6 */
[----:B------:R-:W-:Y:S03]  /*14e50*/  BSSY B0, `(.L_x_3542) ;  /* 0x0000026000007945 */ /* 0x000fe60003800000 */
[----:B------:R-:W-:-:S02]  /*14e60*/  LEA.HI R0, R214, R9, RZ, 0x1 ;  /* 0x00000009d6007211 */ /* 0x000fc400078f08ff */
[-C--:B------:R-:W-:Y:S02]  /*14e70*/  ISETP.GE.AND P3, PT, R48, R8.reuse, PT ;  /* 0x000000083000720c */ /* 0x080fe40003f66270 */
[-C--:B------:R-:W-:Y:S02]  /*14e80*/  ISETP.GE.AND P0, PT, R40, R8.reuse, PT ;  /* 0x000000082800720c */ /* 0x080fe40003f06270 */
[-C--:B------:R-:W-:Y:S02]  /*14e90*/  ISETP.GE.AND P6, PT, R38, R8.reuse, PT ;  /* 0x000000082600720c */ /* 0x080fe40003fc6270 */
[-C--:B------:R-:W-:Y:S02]  /*14ea0*/  ISETP.GE.AND P5, PT, R10, R8.reuse, PT ;  /* 0x000000080a00720c */ /* 0x080fe40003fa6270 */
[----:B------:R-:W-:Y:S01]  /*14eb0*/  ISETP.GE.AND P4, PT, R11, R8, PT ;  /* 0x000000080b00720c */ /* 0x000fe20003f86270 */
[----:B--2---:R-:W-:Y:S02]  /*14ec0*/  IMAD R3, R3, R58, RZ ;  /* 0x0000003a03037224 */ /* 0x004fe400078e02ff */
[----:B------:R-:W-:-:S04]  /*14ed0*/  IMAD.WIDE.U32 R6, R58, R2, R204 ;  /* 0x000000023a067225 */ /* 0x000fc800078e00cc */
[----:B------:R-:W-:Y:S01]  /*14ee0*/  IMAD R3, R2, R215, R3 ;  /* 0x000000d702037224 */ /* 0x000fe200078e0203 */
[----:B---3--:R-:W-:-:S03]  /*14ef0*/  LEA R2, P1, R6, R4, 0x2 ;  /* 0x0000000406027211 */ /* 0x008fc600078210ff */
[----:B------:R-:W-:-:S05]  /*14f00*/  IMAD.IADD R3, R7, 0x1, R3 ;  /* 0x0000000107037824 */ /* 0x000fca00078e0203 */
[----:B------:R-:W-:-:S05]  /*14f10*/  LEA.HI.X R3, R6, R5, R3, 0x2, P1 ;  /* 0x0000000506037211 */ /* 0x000fca00008f1403 */
[----:B------:R4:W5:Y:S01]  /*14f20*/  LD.E R163, desc[UR6][R2.64] ;  /* 0x0000000602a37980 */ /* 0x000962000c101900 */
[----:B------:R-:W-:-:S04]  /*14f30*/  DEPBAR.LE SB0, 0x0 ;  /* 0x000080000000791a */ /* 0x000fc80000000000 */
[----:B------:R-:W-:Y:S01]  /*14f40*/  BAR.SYNC.DEFER_BLOCKING 0x0 ;  /* 0x0000000000007b1d */ /* 0x000fe20000010000 */
[----:B------:R-:W-:Y:S02]  /*14f50*/  ISETP.GE.AND P1, PT, R110, R8, PT ;  /* 0x000000086e00720c */ /* 0x000fe40003f26270 */
[----:B------:R-:W-:-:S11]  /*14f60*/  LOP3.LUT R7, R0, 0xfffffffe, RZ, 0xc0, !PT ;  /* 0xfffffffe00077812 */ /* 0x000fd600078ec0ff */
[----:B------:R4:W-:Y:S04]  /*14f70*/  @P1 STS.128 [R235+0xc000], RZ ;  /* 0x00c000ffeb001388 */ /* 0x0009e80000000c00 */
[----:B------:R4:W-:Y:S01]  /*14f80*/  @P1 STS.128 [R235+0x10000], RZ ;  /* 0x010000ffeb001388 */ /* 0x0009e20000000c00 */
[----:B------:R-:W-:Y:S05]  /*14f90*/  @P1 BRA `(.L_x_3543) ;  /* 0x0000000000441947 */ /* 0x000fea0003800000 */
[C---:B------:R-:W-:Y:S02]  /*14fa0*/  LOP3.LUT R0, R238.reuse, 0x1, RZ, 0xc0, !PT ;  /* 0x00000001ee007812 */ /* 0x040fe400078ec0ff */
[----:B------:R-:W-:Y:S02]  /*14fb0*/  LOP3.LUT P1, RZ, R238, 0x2, RZ, 0xc0, !PT ;  /* 0x00000002eeff7812 */ /* 0x000fe4000782c0ff */
[----:B------:R-:W-:-:S11]  /*14fc0*/  ISETP.NE.U32.AND P2, PT, R0, 0x1, PT ;  /* 0x000000010000780c */ /* 0x000fd60003f45070 */
[----:B----4-:R-:W-:Y:S02]  /*14fd0*/  @P1 IMAD.MOV.U32 R2, RZ, RZ, R194 ;  /* 0x000000ffff021224 */ /* 0x010fe400078e00c2 */
        /* <DEDUP_REMOVED lines=13> */
.L_x_3543:
[----:B------:R-:W-:Y:S05]  /*150b0*/  BSYNC B0 ;  /* 0x0000000000007941 */ /* 0x000fea0003800000 */
.L_x_3542:
[----:B------:R2:W-:Y:S01]  /*150c0*/  @P3 STS.128 [R235+0xc800], RZ ;  /* 0x00c800ffeb003388 */ /* 0x0005e20000000c00 */
[----:B------:R-:W-:Y:S03]  /*150d0*/  BSSY B0, `(.L_x_3544) ;  /* 0x0000014000007945 */ /* 0x000fe60003800000 */
[----:B------:R2:W-:Y:S01]  /*150e0*/  @P3 STS.128 [R235+0x10800], RZ ;  /* 0x010800ffeb003388 */ /* 0x0005e20000000c00 */
[----:B------:R-:W-:Y:S05]  /*150f0*/  @P3 BRA `(.L_x_3545) ;  /* 0x0000000000443947 */ /* 0x000fea0003800000 */
[C---:B------:R-:W-:Y:S02]  /*15100*/  LOP3.LUT R0, R238.reuse, 0x1, RZ, 0xc0, !PT ;  /* 0x00000001ee007812 */ /* 0x040fe400078ec0ff */
[----:B------:R-:W-:Y:S02]  /*15110*/  LOP3.LUT P2, RZ, R238, 0x2, RZ, 0xc0, !PT ;  /* 0x00000002eeff7812 */ /* 0x000fe4000784c0ff */
[----:B------:R-:W-:-:S13]  /*15120*/  ISETP.NE.U32.AND P3, PT, R0, 0x1, PT ;  /* 0x000000010000780c */ /* 0x000fda0003f65070 */
[----:B-1----:R-:W-:-:S04]  /*15130*/  @!P3 LEA R4, P1, R248, R194, 0x1 ;  /* 0x000000c2f804b211 */ /* 0x002fc800078208ff */
        /* <DEDUP_REMOVED lines=13> */
.L_x_3545:
[----:B------:R-:W-:Y:S05]  /*15210*/  BSYNC B0 ;  /* 0x0000000000007941 */ /* 0x000fea0003800000 */
.L_x_3544:
[----:B------:R2:W-:Y:S01]  /*15220*/  @P0 STS.128 [R235+0xd000], RZ ;  /* 0x00d000ffeb000388 */ /* 0x0005e20000000c00 */
[----:B------:R-:W-:Y:S01]  /*15230*/  IMAD.SHL.U32 R0, R203, 0x40, RZ ;  /* 0x00000040cb007824 */ /* 0x000fe200078e00ff */
[----:B------:R-:W-:Y:S01]  /*15240*/  BSSY B0, `(.L_x_3546) ;  /* 0x0000026000007945 */ /* 0x000fe20003800000 */
[----:B-1-34-:R-:W-:Y:S01]  /*15250*/  IMAD.SHL.U32 R2, R209, 0x40, RZ ;  /* 0x00000040d1027824 */ /* 0x01afe200078e00ff */
[----:B------:R2:W-:Y:S01]  /*15260*/  @P0 STS.128 [R235+0x11000], RZ ;  /* 0x011000ffeb000388 */ /* 0x0005e20000000c00 */
[----:B------:R-:W-:Y:S01]  /*15270*/  IMAD.IADD R7, R9, 0x1, -R7 ;  /* 0x0000000109077824 */ /* 0x000fe200078e0a07 */
[----:B------:R-:W-:Y:S01]  /*15280*/  LOP3.LUT R0, R0, 0x1c0, RZ, 0xc0, !PT ;  /* 0x000001c000007812 */ /* 0x000fe200078ec0ff */
[----:B------:R-:W-:Y:S01]  /*15290*/  IMAD.SHL.U32 R3, R110, 0x8, RZ ;  /* 0x000000086e037824 */ /* 0x000fe200078e00ff */
[----:B------:R-:W-:Y:S01]  /*152a0*/  LOP3.LUT R2, R2, 0x1c0, RZ, 0xc0, !PT ;  /* 0x000001c002027812 */ /* 0x000fe200078ec0ff */
[----:B------:R-:W-:Y:S01]  /*152b0*/  IMAD.SHL.U32 R4, R7, 0x8, RZ ;  /* 0x0000000807047824 */ /* 0x000fe200078e00ff */
[----:B------:R-:W-:Y:S01]  /*152c0*/  ISETP.GE.AND P3, PT, R12, R8, PT ;  /* 0x000000080c00720c */ /* 0x000fe20003f66270 */
        /* <DEDUP_REMOVED lines=8> */
[----:B------:R-:W-:Y:S01]  /*15350*/  LOP3.LUT R31, R3, R2, RZ, 0x3c, !PT ;  /* 0x00000002031f7212 */ /* 0x000fe200078e3cff */
[----:B------:R-:W-:Y:S06]  /*15360*/  @P0 BRA `(.L_x_3547) ;  /* 0x00000000004c0947 */ /* 0x000fec0003800000 */
[----:B------:R-:W-:Y:S01]  /*15370*/  LOP3.LUT R0, R238, 0x1, RZ, 0xc0, !PT ;  /* 0x00000001ee007812 */ /* 0x000fe200078ec0ff */
[----:B------:R-:W-:Y:S01]  /*15380*/  IMAD.SHL.U32 R3, R156, 0x20, RZ ;  /* 0x000000209c037824 */ /* 0x000fe200078e00ff */
[----:B------:R-:W-:Y:S02]  /*15390*/  LOP3.LUT P1, RZ, R238, 0x2, RZ, 0xc0, !PT ;  /* 0x00000002eeff7812 */ /* 0x000fe4000782c0ff */
[----:B------:R-:W-:Y:S02]  /*153a0*/  ISETP.NE.U32.AND P2, PT, R0, 0x1, PT ;  /* 0x000000010000780c */ /* 0x000fe40003f45070 */
[----:B------:R-:W-:-:S11]  /*153b0*/  SHF.L.U64.HI R0, R156, 0x5, R157 ;  /* 0x000000059c007819 */ /* 0x000fd6000001029d */
[----:B------:R-:W-:-:S04]  /*153c0*/  @!P2 LEA R4, P0, R3, R194, 0x1 ;  /* 0x000000c20304a211 */ /* 0x000fc800078008ff */
        /* <DEDUP_REMOVED lines=13> */
.L_x_3547:
[----:B------:R-:W-:Y:S05]  /*154a0*/  BSYNC B0 ;  /* 0x0000000000007941 */ /* 0x000fea0003800000 */
.L_x_3546:
[----:B------:R3:W-:Y:S01]  /*154b0*/  @P6 STS.128 [R235+0xd800], RZ ;  /* 0x00d800ffeb006388 */ /* 0x0007e20000000c00 */
[----:B------:R-:W-:Y:S01]  /*154c0*/  IMAD R0, R7, 0x200, R9 ;  /* 0x0000020007007824 */ /* 0x000fe200078e0209 */
[----:B------:R-:W-:Y:S01]  /*154d0*/  BSSY B0, `(.L_x_3548) ;  /* 0x000001e000007945 */ /* 0x000fe20003800000 */
[----:B-1----:R-:W-:Y:S01]  /*154e0*/  IMAD.IADD R2, R31, 0x1, R6 ;  /* 0x000000011f027824 */ /* 0x002fe200078e0206 */
        /* <DEDUP_REMOVED lines=28> */
.L_x_3549:
[----:B------:R-:W-:Y:S05]  /*156b0*/  BSYNC B0 ;  /* 0x0000000000007941 */ /* 0x000fea0003800000 */
.L_x_3548:
[----:B------:R4:W-:Y:S01]  /*156c0*/  @P5 STS.128 [R235+0xe000], RZ ;  /* 0x00e000ffeb005388 */ /* 0x0009e20000000c00 */
[----:B------:R-:W-:Y:S03]  /*156d0*/  BSSY B0, `(.L_x_3550) ;  /* 0x0000016000007945 */ /* 0x000fe60003800000 */
[----:B------:R4:W-:Y:S01]  /*156e0*/  @P5 STS.128 [R235+0x12000], RZ ;  /* 0x012000ffeb005388 */ /* 0x0009e20000000c00 */
[----:B------:R-:W-:Y:S05]  /*156f0*/  @P5 BRA `(.L_x_3551) ;  /* 0x00000000004c5947 */ /* 0x000fea0003800000 */
[----:B------:R-:W-:Y:S01]  /*15700*/  LOP3.LUT R0, R238, 0x1, RZ, 0xc0, !PT ;  /* 0x00000001ee007812 */ /* 0x000fe200078ec0ff */
[----:B-1----:R-:W-:Y:S01]  /*15710*/  IMAD.SHL.U32 R5, R156, 0x40, RZ ;  /* 0x000000409c057824 */ /* 0x002fe200078e00ff */
[----:B------:R-:W-:Y:S02]  /*15720*/  LOP3.LUT P2, RZ, R238, 0x2, RZ, 0xc0, !PT ;  /* 0x00000002eeff7812 */ /* 0x000fe4000784c0ff */
[----:B------:R-:W-:Y:S02]  /*15730*/  ISETP.NE.U32.AND P5, PT, R0, 0x1, PT ;  /* 0x000000010000780c */ /* 0x000fe40003fa5070 */
[----:B------:R-:W-:-:S09]  /*15740*/  SHF.L.U64.HI R0, R156, 0x6, R157 ;  /* 0x000000069c007819 */ /* 0x000fd2000001029d */
        /* <DEDUP_REMOVED lines=14> */
.L_x_3551:
[----:B------:R-:W-:Y:S05]  /*15830*/  BSYNC B0 ;  /* 0x0000000000007941 */ /* 0x000fea0003800000 */
.L_x_3550:
        /* <DEDUP_REMOVED lines=27> */
.L_x_3553:
[----:B------:R-:W-:Y:S05]  /*159f0*/  BSYNC B0 ;  /* 0x0000000000007941 */ /* 0x000fea0003800000 */
.L_x_3552:
        /* <DEDUP_REMOVED lines=27> */
.L_x_3555:
[----:B------:R-:W-:Y:S05]  /*15bb0*/  BSYNC B0 ;  /* 0x0000000000007941 */ /* 0x000fea0003800000 */
.L_x_3554:
        /* <DEDUP_REMOVED lines=27> */
.L_x_3557:
[----:B------:R-:W-:Y:S05]  /*15d70*/  BSYNC B0 ;  /* 0x0000000000007941 */ /* 0x000fea0003800000 */
.L_x_3556:
[----:B-1----:R-:W-:Y:S01]  /*15d80*/  LDSM.16.M88.4 R4, [R216] ;  /* 0x00000000d804783b */ /* 0x002fe20000000200 */
[----:B------:R-:W-:Y:S01]  /*15d90*/  R2P PR, R203, 0x6 ;  /* 0x00000006cb007804 */ /* 0x000fe20000000000 */
[C---:B------:R-:W-:Y:S02]  /*15da0*/  VIADD R0, R208.reuse, 0x4000 ;  /* 0x00004000d0007836 */ /* 0x040fe40000000000 */
[----:B------:R-:W1:Y:S01]  /*15db0*/  LDSM.16.M88.4 R12, [R208+0x4800] ;  /* 0x00480000d00c783b */ /* 0x000e620000000200 */
[----:B------:R-:W-:Y:S02]  /*15dc0*/  VIADD R215, R208, 0x4020 ;  /* 0x00004020d0d77836 */ /* 0x000fe40000000000 */
[----:B------:R-:W-:Y:S01]  /*15dd0*/  IMAD R217, R47, 0x2, R216 ;  /* 0x000000022fd97824 */ /* 0x000fe200078e02d8 */
[----:B------:R-:W2:Y:S04]  /*15de0*/  LDSM.16.M88.4 R8, [R208+0x5000] ;  /* 0x00500000d008783b */ /* 0x000ea80000000200 */
[----:B------:R-:W3:Y:S02]  /*15df0*/  LDSM.16.M88.4 R16, [R208+0x4000] ;  /* 0x00400000d010783b */ /* 0x000ee40000000200 */
[----:B------:R-:W-:-:S02]  /*15e00*/  @P1 VIADD R215, R0, 0xffffffe0 ;  /* 0xffffffe000d71836 */ /* 0x000fc40000000000 */
[----:B------:R-:W4:Y:S04]  /*15e10*/  LDSM.16.M88.4 R32, [R208+0x6000] ;  /* 0x00600000d020783b */ /* 0x000f280000000200 */
[----:B------:R-:W4:Y:S04]  /*15e20*/  LD.E R2, desc[UR6][R28.64+0x18c] ;  /* 0x00018c061c027980 */ /* 0x000f28000c101900 */
[----:B------:R-:W4:Y:S04]  /*15e30*/  LDSM.16.M88.4 R24, [R208+0x7000] ;  /* 0x00700000d018783b */ /* 0x000f280000000200 */
[----:B------:R-:W4:Y:S04]  /*15e40*/  LDSM.16.M88.4 R20, [R208+0x5800] ;  /* 0x00580000d014783b */ /* 0x000f280000000200 */
[----:B------:R-:W4:Y:S04]  /*15e50*/  LDSM.16.M88.4 R36, [R208+0x6800] ;  /* 0x00680000d024783b */ /* 0x000f280000000200 */
[----:B------:R-:W-:Y:S04]  /*15e60*/  LDSM.16.M88.4 R60, [R215+0x1000] ;  /* 0x00100000d73c783b */ /* 0x000fe80000000200 */
[----:B------:R-:W-:Y:S01]  /*15e70*/  LDSM.16.M88.4 R72, [R215+0x800] ;  /* 0x00080000d748783b */ /* 0x000fe20000000200 */
[C---:B-1----:R-:W-:Y:S03]  /*15e80*/  HMMA.16816.F32.BF16 R112, R4.reuse, R12, RZ ;  /* 0x0000000c0470723c */ /* 0x042fe600000418ff */
[----:B------:R-:W-:Y:S04]  /*15e90*/  LDSM.16.M88.4 R40, [R215+0x2000] ;  /* 0x00200000d728783b */ /* 0x000fe80000000200 */
[----:B------:R-:W-:Y:S01]  /*15ea0*/  LDSM.16.M88.4 R48, [R215+0x1800] ;  /* 0x00180000d730783b */ /* 0x000fe20000000200 */
[C---:B------:R-:W-:Y:S03]  /*15eb0*/  HMMA.16816.F32.BF16 R108, R4.reuse, R14, RZ ;  /* 0x0000000e046c723c */ /* 0x040fe600000418ff */
[----:B------:R-:W1:Y:S03]  /*15ec0*/  LDSM.16.M88.4 R12, [R208+0x7800] ;  /* 0x00780000d00c783b */ /* 0x000e660000000200 */
[C---:B--2---:R-:W-:Y:S01]  /*15ed0*/  HMMA.16816.F32.BF16 R104, R4.reuse, R8, RZ ;  /* 0x000000080468723c */ /* 0x044fe200000418ff */
[----:B------:R-:W-:Y:S01]  /*15ee0*/  IMAD R219, R46, 0x2, R216 ;  /* 0x000000022edb7824 */ /* 0x000fe200078e02d8 */
[----:B------:R-:W-:Y:S01]  /*15ef0*/  SHF.R.S32.HI R3, RZ, 0x1f, R211 ;  /* 0x0000001fff037819 */ /* 0x000fe200000114d3 */
[----:B-----5:R-:W2:Y:S01]  /*15f00*/  MUFU.RCP R30, R30 ;  /* 0x0000001e001e7308 */ /* 0x020ea20000001000 */
[----:B------:R-:W0:Y:S02]  /*15f10*/  LDGDEPBAR ;  /* 0x00000000000079af */ /* 0x000e240000000000 */
[C---:B------:R-:W-:Y:S02]  /*15f20*/  HMMA.16816.F32.BF16 R100, R4.reuse, R10, RZ ;  /* 0x0000000a0464723c */ /* 0x040fe400000418ff */
[----:B------:R-:W2:Y:S04]  /*15f30*/  LDSM.16.M88.4 R8, [R217] ;  /* 0x00000000d908783b */ /* 0x000ea80000000200 */
[C---:B---3--:R-:W-:Y:S06]  /*15f40*/  HMMA.16816.F32.BF16 R80, R4.reuse, R16, RZ ;  /* 0x000000100450723c */ /* 0x048fec00000418ff */
[C---:B------:R-:W-:Y:S01]  /*15f50*/  HMMA.16816.F32.BF16 R92, R4.reuse, R18, RZ ;  /* 0x00000012045c723c */ /* 0x040fe200000418ff */
[----:B------:R-:W3:Y:S05]  /*15f60*/  LDSM.16.M88.4 R16, [R215] ;  /* 0x00000000d710783b */ /* 0x000eea0000000200 */
[C---:B----4-:R-:W-:Y:S06]  /*15f70*/  HMMA.16816.F32.BF16 R84, R4.reuse, R32, RZ ;  /* 0x000000200454723c */ /* 0x050fec00000418ff */
[C---:B------:R-:W-:Y:S01]  /*15f80*/  HMMA.16816.F32.BF16 R76, R4.reuse, R34, RZ ;  /* 0x00000022044c723c */ /* 0x040fe200000418ff */
[----:B------:R-:W4:Y:S05]  /*15f90*/  LDSM.16.M88.4 R32, [R215+0x3000] ;  /* 0x00300000d720783b */ /* 0x000f2a0000000200 */
[----:B------:R-:W-:Y:S01]  /*15fa0*/  HMMA.16816.F32.BF16 R56, R4, R24, RZ ;  /* 0x000000180438723c */ /* 0x000fe200000418ff */
[----:B------:R-:W-:-:S05]  /*15fb0*/  IMAD.MOV.U32 R0, RZ, RZ, 0x40 ;  /* 0x00000040ff007424 */ /* 0x000fca00078e00ff */
[----:B------:R-:W-:Y:S01]  /*15fc0*/  SEL R0, R0, 0xffffffc0, !P2 ;  /* 0xffffffc000007807 */ /* 0x000fe20005000000 */
[C---:B------:R-:W-:Y:S04]  /*15fd0*/  HMMA.16816.F32.BF16 R96, R4.reuse, R20, RZ ;  /* 0x000000140460723c */ /* 0x040fe800000418ff */
[----:B------:R-:W-:Y:S02]  /*15fe0*/  IMAD.IADD R214, R208, 0x1, R0 ;  /* 0x00000001d0d67824 */ /* 0x000fe400078e0200 */
[C---:B------:R-:W-:Y:S01]  /*15ff0*/  HMMA.16816.F32.BF16 R88, R4.reuse, R22, RZ ;  /* 0x000000160458723c */ /* 0x040fe200000418ff */
[----:B------:R-:W-:Y:S04]  /*16000*/  LDSM.16.M88.4 R20, [R215+0x3800] ;  /* 0x00380000d714783b */ /* 0x000fe80000000200 */
[----:B------:R-:W-:Y:S01]  /*16010*/  LDSM.16.M88.4 R136, [R214+0x5000] ;  /* 0x00500000d688783b */ /* 0x000fe20000000200 */
[C---:B------:R-:W-:Y:S03]  /*16020*/  HMMA.16816.F32.BF16 R68, R4.reuse, R36, RZ ;  /* 0x000000240444723c */ /* 0x040fe600000418ff */
[----:B------:R-:W-:Y:S03]  /*16030*/  LDSM.16.M88.4 R132, [R214+0x4800] ;  /* 0x00480000d684783b */ /* 0x000fe60000000200 */
[C---:B------:R-:W-:Y:S01]  /*16040*/  HMMA.16816.F32.BF16 R64, R4.reuse, R38, RZ ;  /* 0x000000260440723c */ /* 0x040fe200000418ff */
[----:B------:R-:W4:Y:S05]  /*16050*/  LDSM.16.M88.4 R36, [R215+0x2800] ;  /* 0x00280000d724783b */ /* 0x000f2a0000000200 */
[C---:B------:R-:W-:Y:S06]  /*16060*/  HMMA.16816.F32.BF16 R52, R4.reuse, R26, RZ ;  /* 0x0000001a0434723c */ /* 0x040fec00000418ff */
[C---:B-1----:R-:W-:Y:S06]  /*16070*/  HMMA.16816.F32.BF16 R120, R4.reuse, R12, RZ ;  /* 0x0000000c0478723c */ /* 0x042fec00000418ff */
[----:B------:R-:W-:Y:S01]  /*16080*/  HMMA.16816.F32.BF16 R24, R4, R14, RZ ;  /* 0x0000000e0418723c */ /* 0x000fe200000418ff */
[----:B------:R-:W1:Y:S05]  /*16090*/  LDSM.16.M88.4 R12, [R219] ;  /* 0x00000000db0c783b */ /* 0x000e6a0000000200 */
[C---:B--2---:R-:W-:Y:S06]  /*160a0*/  HMMA.16816.F32.BF16 R128, R8.reuse, R62, R100 ;  /* 0x0000003e0880723c */ /* 0x044fec0000041864 */
[C---:B---3--:R-:W-:Y:S06]  /*160b0*/  HMMA.16816.F32.BF16 R116, R8.reuse, R16, R80 ;  /* 0x000000100874723c */ /* 0x048fec0000041850 */
[C---:B------:R-:W-:Y:S01]  /*160c0*/  HMMA.16816.F32.BF16 R4, R8.reuse, R18, R92 ;  /* 0x000000120804723c */ /* 0x040fe2000004185c */
[----:B------:R-:W2:Y:S05]  /*160d0*/  LDSM.16.M88.4 R16, [R214+0x4000] ;  /* 0x00400000d610783b */ /* 0x000eaa0000000200 */
[C---:B------:R-:W-:Y:S06]  /*160e0*/  HMMA.16816.F32.BF16 R112, R8.reuse, R72, R112 ;  /* 0x000000480870723c */ /* 0x040fec0000041870 */
[C---:B------:R-:W-:Y:S01]  /*160f0*/  HMMA.16816.F32.BF16 R108, R8.reuse, R74, R108 ;  /* 0x0000004a086c723c */ /* 0x040fe2000004186c */
[----:B------:R-:W3:Y:S05]  /*16100*/  LDSM.16.M88.4 R72, [R214+0x5800] ;  /* 0x00580000d648783b */ /* 0x000eea0000000200 */
[C---:B------:R-:W-:Y:S06]  /*16110*/  HMMA.16816.F32.BF16 R100, R8.reuse, R40, R84 ;  /* 0x000000280864723c */ /* 0x040fec0000041854 */
[C---:B----4-:R-:W-:Y:S01]  /*16120*/  HMMA.16816.F32.BF16 R84, R8.reuse, R32, R56 ;  /* 0x000000200854723c */ /* 0x050fe20000041838 */
[----:B------:R-:W4:Y:S05]  /*16130*/  LDSM.16.M88.4 R56, [R214+0x6000] ;  /* 0x00600000d638783b */ /* 0x000f2a0000000200 */
[C---:B------:R-:W-:Y:S06]  /*16140*/  HMMA.16816.F32.BF16 R140, R8.reuse, R48, R96 ;  /* 0x00000030088c723c */ /* 0x040fec0000041860 */
[C---:B------:R-:W-:Y:S01]  /*16150*/  HMMA.16816.F32.BF16 R124, R8.reuse, R50, R88 ;  /* 0x00000032087c723c */ /* 0x040fe20000041858 */
[----:B------:R-:W-:Y:S05]  /*16160*/  LDSM.16.M88.4 R48, [R214+0x7000] ;  /* 0x00700000d630783b */ /* 0x000fea0000000200 */
[C---:B------:R-:W-:Y:S01]  /*16170*/  HMMA.16816.F32.BF16 R96, R8.reuse, R42, R76 ;  /* 0x0000002a0860723c */ /* 0x040fe2000004184c */
[----:B------:R-:W-:Y:S05]  /*16180*/  LDSM.16.M88.4 R40, [R214+0x7800] ;  /* 0x00780000d628783b */ /* 0x000fea0000000200 */
[----:B------:R-:W-:Y:S01]  /*16190*/  HMMA.16816.F32.BF16 R80, R8, R34, R52 ;  /* 0x000000220850723c */ /* 0x000fe20000041834 */
[----:B------:R-:W4:Y:S01]  /*161a0*/  LDSM.16.M88.4 R52, [R214+0x6800] ;  /* 0x00680000d634783b */ /* 0x000f220000000200 */
[----:B------:R-:W-:Y:S01]  /*161b0*/  LEA R218, R46, R217, 0x1 ;  /* 0x000000d92eda7211 */ /* 0x000fe200078e08ff */
[----:B------:R-:W-:-:S03]  /*161c0*/  IMAD.IADD R213, R0, 0x1, R215 ;  /* 0x0000000100d57824 */ /* 0x000fc600078e02d7 */
[C---:B------:R-:W-:Y:S06]  /*161d0*/  HMMA.16816.F32.BF16 R104, R8.reuse, R60, R104 ;  /* 0x0000003c0868723c */ /* 0x040fec0000041868 */
[C---:B------:R-:W-:Y:S06]  /*161e0*/  HMMA.16816.F32.BF16 R92, R8.reuse, R36, R68 ;  /* 0x00000024085c723c */ /* 0x040fec0000041844 */
[----:B------:R-:W-:Y:S06]  /*161f0*/  HMMA.16816.F32.BF16 R88, R8, R38, R64 ;  /* 0x000000260858723c */ /* 0x000fec0000041840 */
[----:B-1----:R-:W-:Y:S06]  /*16200*/  HMMA.16816.F32.BF16 R68, R12, R138, R128 ;  /* 0x0000008a0c44723c */ /* 0x002fec0000041880 */
[C---:B------:R-:W-:Y:S06]  /*16210*/  HMMA.16816.F32.BF16 R76, R8.reuse, R20, R120 ;  /* 0x00000014084c723c */ /* 0x040fec0000041878 */
[----:B------:R-:W-:Y:S01]  /*16220*/  HMMA.16816.F32.BF16 R64, R8, R22, R24 ;  /* 0x000000160840723c */ /* 0x000fe20000041818 */
[----:B------:R-:W-:Y:S05]  /*16230*/  LDSM.16.M88.4 R8, [R213+0x800] ;  /* 0x00080000d508783b */ /* 0x000fea0000000200 */
[C---:B--2---:R-:W-:Y:S01]  /*16240*/  HMMA.16816.F32.BF16 R36, R12.reuse, R18, R4 ;  /* 0x000000120c24723c */ /* 0x044fe20000041804 */
[----:B------:R-:W1:Y:S05]  /*16250*/  LDSM.16.M88.4 R4, [R218] ;  /* 0x00000000da04783b */ /* 0x000e6a0000000200 */
[C---:B------:R-:W-:Y:S06]  /*16260*/  HMMA.16816.F32.BF16 R32, R12.reuse, R132, R112 ;  /* 0x000000840c20723c */ /* 0x040fec0000041870 */
[C---:B---3--:R-:W-:Y:S06]  /*16270*/  HMMA.16816.F32.BF16 R128, R12.reuse, R74, R124 ;  /* 0x0000004a0c80723c */ /* 0x048fec000004187c */
[C---:B----4-:R-:W-:Y:S06]  /*16280*/  HMMA.16816.F32.BF16 R112, R12.reuse, R56, R100 ;  /* 0x000000380c70723c */ /* 0x050fec0000041864 */
[C---:B------:R-:W-:Y:S01]  /*16290*/  HMMA.16816.F32.BF16 R124, R12.reuse, R58, R96 ;  /* 0x0000003a0c7c723c */ /* 0x040fe20000041860 */
[----:B------:R-:W2:Y:S05]  /*162a0*/  LDSM.16.M88.4 R56, [R213+0x1000] ;  /* 0x00100000d538783b */ /* 0x000eaa0000000200 */
[C---:B------:R-:W-:Y:S01]  /*162b0*/  HMMA.16816.F32.BF16 R60, R12.reuse, R16, R116 ;  /* 0x000000100c3c723c */ /* 0x040fe20000041874 */
[----:B------:R-:W3:Y:S05]  /*162c0*/  LDSM.16.M88.4 R16, [R213] ;  /* 0x00000000d510783b */ /* 0x000eea0000000200 */
[C---:B------:R-:W-:Y:S06]  /*162d0*/  HMMA.16816.F32.BF16 R24, R12.reuse, R134, R108 ;  /* 0x000000860c18723c */ /* 0x040fec000004186c */
[C---:B------:R-:W-:Y:S01]  /*162e0*/  HMMA.16816.F32.BF16 R20, R12.reuse, R136, R104 ;  /* 0x000000880c14723c */ /* 0x040fe20000041868 */
[----:B------:R-:W-:Y:S05]  /*162f0*/  LDSM.16.M88.4 R136, [R215+0x4000] ;  /* 0x00400000d788783b */ /* 0x000fea0000000200 */
[C---:B------:R-:W-:Y:S01]  /*16300*/  HMMA.16816.F32.BF16 R120, R12.reuse, R72, R140 ;  /* 0x000000480c78723c */ /* 0x040fe2000004188c */
[----:B------:R-:W-:Y:S05]  /*16310*/  LDSM.16.M88.4 R72, [R213+0x3000] ;  /* 0x00300000d548783b */ /* 0x000fea0000000200 */
[C---:B------:R-:W-:Y:S01]  /*16320*/  HMMA.16816.F32.BF16 R116, R12.reuse, R52, R92 ;  /* 0x000000340c74723c */ /* 0x040fe2000004185c */
[----:B------:R-:W4:Y:S05]  /*16330*/  LDSM.16.M88.4 R92, [R213+0x1800] ;  /* 0x00180000d55c783b */ /* 0x000f2a0000000200 */
[C---:B------:R-:W-:Y:S01]  /*16340*/  HMMA.16816.F32.BF16 R108, R12.reuse, R54, R88 ;  /* 0x000000360c6c723c */ /* 0x040fe20000041858 */
[----:B------:R-:W-:Y:S05]  /*16350*/  LDSM.16.M88.4 R52, [R208+0x8000] ;  /* 0x00800000d034783b */ /* 0x000fea0000000200 */
[C---:B------:R-:W-:Y:S06]  /*16360*/  HMMA.16816.F32.BF16 R132, R12.reuse, R48, R84 ;  /* 0x000000300c84723c */ /* 0x040fec0000041854 */
[C---:B------:R-:W-:Y:S01]  /*16370*/  HMMA.16816.F32.BF16 R104, R12.reuse, R50, R80 ;  /* 0x000000320c68723c */ /* 0x040fe20000041850 */
[----:B------:R-:W-:Y:S05]  /*16380*/  LDSM.16.M88.4 R48, [R208+0x8800] ;  /* 0x00880000d030783b */ /* 0x000fea0000000200 */
[C---:B------:R-:W-:Y:S01]  /*16390*/  HMMA.16816.F32.BF16 R100, R12.reuse, R40, R76 ;  /* 0x000000280c64723c */ /* 0x040fe2000004184c */
[----:B------:R-:W-:Y:S05]  /*163a0*/  LDSM.16.M88.4 R76, [R213+0x2000] ;  /* 0x00200000d54c783b */ /* 0x000fea0000000200 */
[----:B------:R-:W-:Y:S01]  /*163b0*/  HMMA.16816.F32.BF16 R96, R12, R42, R64 ;  /* 0x0000002a0c60723c */ /* 0x000fe20000041840 */
[----:B------:R-:W4:Y:S04]  /*163c0*/  LDSM.16.M88.4 R12, [R213+0x2800] ;  /* 0x00280000d50c783b */ /* 0x000f280000000200 */
[----:B------:R-:W-:Y:S01]  /*163d0*/  LDSM.16.M88.4 R40, [R208+0x9000] ;  /* 0x00900000d028783b */ /* 0x000fe20000000200 */
[C---:B-1----:R-:W-:Y:S06]  /*163e0*/  HMMA.16816.F32.BF16 R80, R4.reuse, R8, R32 ;  /* 0x000000080450723c */ /* 0x042fec0000041820 */
[C---:B------:R-:W-:Y:S06]  /*163f0*/  HMMA.16816.F32.BF16 R64, R4.reuse, R10, R24 ;  /* 0x0000000a0440723c */ /* 0x040fec0000041818 */
[C---:B--2---:R-:W-:Y:S06]  /*16400*/  HMMA.16816.F32.BF16 R32, R4.reuse, R56, R20 ;  /* 0x000000380420723c */ /* 0x044fec0000041814 */
[C---:B------:R-:W-:Y:S01]  /*16410*/  HMMA.16816.F32.BF16 R24, R4.reuse, R58, R68 ;  /* 0x0000003a0418723c */ /* 0x040fe20000041844 */
[----:B------:R-:W1:Y:S04]  /*16420*/  LDSM.16.M88.4 R56, [R213+0x3800] ;  /* 0x00380000d538783b */ /* 0x000e680000000200 */
[----:B------:R-:W-:Y:S01]  /*16430*/  LDSM.16.M88.4 R68, [R208+0xa000] ;  /* 0x00a00000d044783b */ /* 0x000fe20000000200 */
[C---:B---3--:R-:W-:Y:S06]  /*16440*/  HMMA.16816.F32.BF16 R88, R4.reuse, R16, R60 ;  /* 0x000000100458723c */ /* 0x048fec000004183c */
[C---:B------:R-:W-:Y:S01]  /*16450*/  HMMA.16816.F32.BF16 R84, R4.reuse, R18, R36 ;  /* 0x000000120454723c */ /* 0x040fe20000041824 */
[----:B------:R-:W2:Y:S04]  /*16460*/  LDSM.16.M88.4 R16, [R216+0x2000] ;  /* 0x00200000d810783b */ /* 0x000ea80000000200 */
[----:B------:R-:W3:Y:S01]  /*16470*/  LDSM.16.M88.4 R36, [R208+0x9800] ;  /* 0x00980000d024783b */ /* 0x000ee20000000200 */
[C---:B----4-:R-:W-:Y:S06]  /*16480*/  HMMA.16816.F32.BF16 R20, R4.reuse, R92, R120 ;  /* 0x0000005c0414723c */ /* 0x050fec0000041878 */
[C---:B------:R-:W-:Y:S01]  /*16490*/  HMMA.16816.F32.BF16 R8, R4.reuse, R94, R128 ;  /* 0x0000005e0408723c */ /* 0x040fe20000041880 */
[----:B------:R-:W-:Y:S05]  /*164a0*/  LDSM.16.M88.4 R92, [R208+0xa800] ;  /* 0x00a80000d05c783b */ /* 0x000fea0000000200 */
[C---:B------:R-:W-:Y:S06]  /*164b0*/  HMMA.16816.F32.BF16 R116, R4.reuse, R12, R116 ;  /* 0x0000000c0474723c */ /* 0x040fec0000041874 */
[C---:B------:R-:W-:Y:S01]  /*164c0*/  HMMA.16816.F32.BF16 R144, R4.reuse, R14, R108 ;  /* 0x0000000e0490723c */ /* 0x040fe2000004186c */
[----:B------:R-:W4:Y:S04]  /*164d0*/  LDSM.16.M88.4 R12, [R217+0x2000] ;  /* 0x00200000d90c783b */ /* 0x000f280000000200 */
[----:B------:R-:W-:Y:S01]  /*164e0*/  LDSM.16.M88.4 R108, [R213+0x4000] ;  /* 0x00400000d56c783b */ /* 0x000fe20000000200 */
[C---:B-1----:R-:W-:Y:S03]  /*164f0*/  HMMA.16816.F32.BF16 R152, R4.reuse, R56, R100 ;  /* 0x000000380498723c */ /* 0x042fe60000041864 */
[----:B------:R-:W-:Y:S03]  /*16500*/  LDSM.16.M88.4 R100, [R215+0x7000] ;  /* 0x00700000d764783b */ /* 0x000fe60000000200 */
[----:B------:R-:W-:Y:S06]  /*16510*/  HMMA.16816.F32.BF16 R148, R4, R58, R96 ;  /* 0x0000003a0494723c */ /* 0x000fec0000041860 */
[----:B--2---:R-:W-:Y:S06]  /*16520*/  HMMA.16816.F32.BF16 R56, R16, R52, R88 ;  /* 0x000000341038723c */ /* 0x004fec0000041858 */
[C---:B------:R-:W-:Y:S06]  /*16530*/  HMMA.16816.F32.BF16 R60, R4.reuse, R76, R112 ;  /* 0x0000004c043c723c */ /* 0x040fec0000041870 */
[C---:B------:R-:W-:Y:S06]  /*16540*/  HMMA.16816.F32.BF16 R156, R4.reuse, R72, R132 ;  /* 0x00000048049c723c */ /* 0x040fec0000041884 */
[C---:B------:R-:W-:Y:S06]  /*16550*/  HMMA.16816.F32.BF16 R76, R4.reuse, R78, R124 ;  /* 0x0000004e044c723c */ /* 0x040fec000004187c */
[----:B------:R-:W-:Y:S01]  /*16560*/  HMMA.16816.F32.BF16 R72, R4, R74, R104 ;  /* 0x0000004a0448723c */ /* 0x000fe20000041868 */
[----:B------:R-:W-:Y:S04]  /*16570*/  LDSM.16.M88.4 R4, [R219+0x2000] ;  /* 0x00200000db04783b */ /* 0x000fe80000000200 */
[----:B------:R-:W-:Y:S01]  /*16580*/  LDSM.16.M88.4 R104, [R215+0x6800] ;  /* 0x00680000d768783b */ /* 0x000fe20000000200 */
[C---:B---3--:R-:W-:Y:S06]  /*16590*/  HMMA.16816.F32.BF16 R120, R16.reuse, R36, R20 ;  /* 0x000000241078723c */ /* 0x048fec0000041814 */
[C---:B------:R-:W-:Y:S01]  /*165a0*/  HMMA.16816.F32.BF16 R112, R16.reuse, R38, R8 ;  /* 0x000000261070723c */ /* 0x040fe20000041808 */
[----:B------:R-:W1:Y:S04]  /*165b0*/  LDSM.16.M88.4 R36, [R214+0x8000] ;  /* 0x00800000d624783b */ /* 0x000e680000000200 */
[----:B------:R-:W-:Y:S01]  /*165c0*/  LDSM.16.M88.4 R8, [R218+0x2000] ;  /* 0x00200000da08783b */ /* 0x000fe20000000200 */
[C---:B------:R-:W-:Y:S06]  /*165d0*/  HMMA.16816.F32.BF16 R84, R16.reuse, R54, R84 ;  /* 0x000000361054723c */ /* 0x040fec0000041854 */
[C---:B------:R-:W-:Y:S01]  /*165e0*/  HMMA.16816.F32.BF16 R128, R16.reuse, R40, R32 ;  /* 0x000000281080723c */ /* 0x040fe20000041820 */
[----:B------:R-:W-:Y:S05]  /*165f0*/  LDSM.16.M88.4 R32, [R208+0xb800] ;  /* 0x00b80000d020783b */ /* 0x000fea0000000200 */
[----:B------:R-:W-:Y:S01]  /*16600*/  HMMA.16816.F32.BF16 R124, R16, R42, R24 ;  /* 0x0000002a107c723c */ /* 0x000fe20000041818 */
[----:B------:R-:W2:Y:S04]  /*16610*/  LDSM.16.M88.4 R40, [R215+0x4800] ;  /* 0x00480000d728783b */ /* 0x000ea80000000200 */
[----:B------:R-:W3:Y:S01]  /*16620*/  LDSM.16.M88.4 R24, [R208+0xb000] ;  /* 0x00b00000d018783b */ /* 0x000ee20000000200 */
[----:B----4-:R-:W-:Y:S03]  /*16630*/  HMMA.16816.F32.BF16 R20, R12, R136, R56 ;  /* 0x000000880c14723c */ /* 0x010fe60000041838 */
[----:B------:R-:W4:Y:S03]  /*16640*/  LDSM.16.M88.4 R56, [R215+0x6000] ;  /* 0x00600000d738783b */ /* 0x000f260000000200 */
[C---:B------:R-:W-:Y:S01]  /*16650*/  HMMA.16816.F32.BF16 R132, R16.reuse, R50, R64 ;  /* 0x000000321084723c */ /* 0x040fe20000041840 */
[----:B------:R-:W4:Y:S05]  /*16660*/  LDSM.16.M88.4 R64, [R215+0x5000] ;  /* 0x00500000d740783b */ /* 0x000f2a0000000200 */
[C---:B------:R-:W-:Y:S01]  /*16670*/  HMMA.16816.F32.BF16 R88, R16.reuse, R68, R60 ;  /* 0x000000441058723c */ /* 0x040fe2000004183c */
[----:B------:R-:W4:Y:S05]  /*16680*/  LDSM.16.M88.4 R60, [R215+0x5800] ;  /* 0x00580000d73c783b */ /* 0x000f2a0000000200 */
[----:B------:R-:W-:Y:S06]  /*16690*/  HMMA.16816.F32.BF16 R140, R16, R48, R80 ;  /* 0x00000030108c723c */ /* 0x000fec0000041850 */
[----:B------:R-:W-:Y:S01]  /*166a0*/  HMMA.16816.F32.BF16 R48, R12, R138, R84 ;  /* 0x0000008a0c30723c */ /* 0x000fe20000041854 */
[----:B------:R-:W4:Y:S05]  /*166b0*/  LDSM.16.M88.4 R136, [R214+0x8800] ;  /* 0x00880000d688783b */ /* 0x000f2a0000000200 */
[----:B------:R-:W-:Y:S06]  /*166c0*/  HMMA.16816.F32.BF16 R52, R16, R70, R76 ;  /* 0x000000461034723c */ /* 0x000fec000004184c */
[----:B-1----:R-:W-:Y:S06]  /*166d0*/  HMMA.16816.F32.BF16 R68, R4, R36, R20 ;  /* 0x000000240444723c */ /* 0x002fec0000041814 */
[----:B--2---:R-:W-:Y:S06]  /*166e0*/  HMMA.16816.F32.BF16 R20, R12, R40, R140 ;  /* 0x000000280c14723c */ /* 0x004fec000004188c */
[C---:B------:R-:W-:Y:S01]  /*166f0*/  HMMA.16816.F32.BF16 R96, R16.reuse, R92, R116 ;  /* 0x0000005c1060723c */ /* 0x040fe20000041874 */
[----:B------:R-:W1:Y:S05]  /*16700*/  LDSM.16.M88.4 R116, [R215+0x7800] ;  /* 0x00780000d774783b */ /* 0x000e6a0000000200 */
[C---:B---3--:R-:W-:Y:S06]  /*16710*/  HMMA.16816.F32.BF16 R76, R16.reuse, R24, R156 ;  /* 0x00000018104c723c */ /* 0x048fec000004189c */
[C---:B------:R-:W-:Y:S06]  /*16720*/  HMMA.16816.F32.BF16 R72, R16.reuse, R26, R72 ;  /* 0x0000001a1048723c */ /* 0x040fec0000041848 */
[C---:B------:R-:W-:Y:S06]  /*16730*/  HMMA.16816.F32.BF16 R92, R16.reuse, R94, R144 ;  /* 0x0000005e105c723c */ /* 0x040fec0000041890 */
[C---:B------:R-:W-:Y:S06]  /*16740*/  HMMA.16816.F32.BF16 R24, R16.reuse, R32, R152 ;  /* 0x000000201018723c */ /* 0x040fec0000041898 */
[----:B------:R-:W-:Y:S01]  /*16750*/  HMMA.16816.F32.BF16 R80, R16, R34, R148 ;  /* 0x000000221050723c */ /* 0x000fe20000041894 */
[----:B------:R-:W-:Y:S05]  /*16760*/  LDSM.16.M88.4 R32, [R214+0x9800] ;  /* 0x00980000d620783b */ /* 0x000fea0000000200 */
[----:B------:R-:W-:Y:S01]  /*16770*/  HMMA.16816.F32.BF16 R16, R4, R38, R48 ;  /* 0x000000260410723c */ /* 0x000fe20000041830 */
[----:B------:R-:W2:Y:S04]  /*16780*/  LDSM.16.M88.4 R48, [R214+0x9000] ;  /* 0x00900000d630783b */ /* 0x000ea80000000200 */
[----:B------:R-:W-:Y:S01]  /*16790*/  LDSM.16.M88.4 R36, [R214+0xa000] ;  /* 0x00a00000d624783b */ /* 0x000fe20000000200 */
[C---:B------:R-:W-:Y:S06]  /*167a0*/  HMMA.16816.F32.BF16 R40, R12.reuse, R42, R132 ;  /* 0x0000002a0c28723c */ /* 0x040fec0000041884 */
[C---:B----4-:R-:W-:Y:S01]  /*167b0*/  HMMA.16816.F32.BF16 R132, R12.reuse, R58, R52 ;  /* 0x0000003a0c84723c */ /* 0x050fe20000041834 */
[----:B------:R-:W3:Y:S05]  /*167c0*/  LDSM.16.M88.4 R52, [R213+0x4800] ;  /* 0x00480000d534783b */ /* 0x000eea0000000200 */
[C---:B------:R-:W-:Y:S06]  /*167d0*/  HMMA.16816.F32.BF16 R84, R12.reuse, R64, R128 ;  /* 0x000000400c54723c */ /* 0x040fec0000041880 */
[C---:B------:R-:W-:Y:S06]  /*167e0*/  HMMA.16816.F32.BF16 R64, R12.reuse, R66, R124 ;  /* 0x000000420c40723c */ /* 0x040fec000004187c */
[C---:B------:R-:W-:Y:S06]  /*167f0*/  HMMA.16816.F32.BF16 R124, R12.reuse, R60, R120 ;  /* 0x0000003c0c7c723c */ /* 0x040fec0000041878 */
[----:B------:R-:W-:Y:S06]  /*16800*/  HMMA.16816.F32.BF16 R120, R12, R62, R112 ;  /* 0x0000003e0c78723c */ /* 0x000fec0000041870 */
[----:B------:R-:W-:Y:S06]  /*16810*/  HMMA.16816.F32.BF16 R112, R8, R108, R68 ;  /* 0x0000006c0870723c */ /* 0x000fec0000041844 */
[----:B------:R-:W-:Y:S06]  /*16820*/  HMMA.16816.F32.BF16 R20, R4, R136, R20 ;  /* 0x000000880414723c */ /* 0x000fec0000041814 */
[----:B------:R-:W-:Y:S06]  /*16830*/  HMMA.16816.F32.BF16 R16, R8, R110, R16 ;  /* 0x0000006e0810723c */ /* 0x000fec0000041810 */
[C---:B------:R-:W-:Y:S06]  /*16840*/  HMMA.16816.F32.BF16 R96, R12.reuse, R104, R96 ;  /* 0x000000680c60723c */ /* 0x040fec0000041860 */
[-C--:B------:R-:W-:Y:S01]  /*16850*/  FMUL.FTZ R0, R112, R2.reuse ;  /* 0x0000000270007220 */ /* 0x080fe20000410000 */
[C---:B------:R-:W-:Y:S03]  /*16860*/  HMMA.16816.F32.BF16 R92, R12.reuse, R106, R92 ;  /* 0x0000006a0c5c723c */ /* 0x040fe6000004185c */
[----:B------:R4:W-:Y:S03]  /*16870*/  MUFU.TANH R177, R0 ;  /* 0x0000000000b17308 */ /* 0x0009e60000002400 */
[C---:B------:R-:W-:Y:S06]  /*16880*/  HMMA.16816.F32.BF16 R76, R12.reuse, R100, R76 ;  /* 0x000000640c4c723c */ /* 0x040fec000004184c */
[C---:B------:R-:W-:Y:S06]  /*16890*/  HMMA.16816.F32.BF16 R104, R12.reuse, R102, R72 ;  /* 0x000000660c68723c */ /* 0x040fec0000041848 */
[----:B-1----:R-:W-:Y:S01]  /*168a0*/  HMMA.16816.F32.BF16 R100, R12, R116, R24 ;  /* 0x000000740c64723c */ /* 0x002fe20000041818 */
[----:B----4-:R-:W-:-:S05]  /*168b0*/  FMUL.FTZ R0, R113, R2 ;  /* 0x0000000271007220 */ /* 0x010fca0000410000 */
[C---:B------:R-:W-:Y:S06]  /*168c0*/  HMMA.16816.F32.BF16 R128, R12.reuse, R56, R88 ;  /* 0x000000380c80723c */ /* 0x040fec0000041858 */
[----:B------:R-:W-:Y:S06]  /*168d0*/  HMMA.16816.F32.BF16 R116, R12, R118, R80 ;  /* 0x000000760c74723c */ /* 0x000fec0000041850 */
[C---:B------:R-:W-:Y:S01]  /*168e0*/  HMMA.16816.F32.BF16 R12, R4.reuse, R138, R40 ;  /* 0x0000008a040c723c */ /* 0x040fe20000041828 */
[----:B------:R1:W4:Y:S01]  /*168f0*/  MUFU.TANH R139, R0 ;  /* 0x00000000008b7308 */ /* 0x0003220000002400 */
[----:B------:R-:W-:Y:S04]  /*16900*/  LDSM.16.M88.4 R40, [R214+0xa800] ;  /* 0x00a80000d628783b */ /* 0x000fe80000000200 */
[C---:B--2---:R-:W-:Y:S06]  /*16910*/  HMMA.16816.F32.BF16 R56, R4.reuse, R48, R84 ;  /* 0x000000300438723c */ /* 0x044fec0000041854 */
[----:B------:R-:W-:Y:S01]  /*16920*/  HMMA.16816.F32.BF16 R60, R4, R50, R64 ;  /* 0x00000032043c723c */ /* 0x000fe20000041840 */
[----:B------:R-:W2:Y:S01]  /*16930*/  LDSM.16.M88.4 R48, [R213+0x5000] ;  /* 0x00500000d530783b */ /* 0x000ea20000000200 */
[----:B-1----:R-:W-:-:S04]  /*16940*/  FMUL.FTZ R0, R115, R2 ;  /* 0x0000000273007220 */ /* 0x002fc80000410000 */
[----:B---3--:R-:W-:Y:S01]  /*16950*/  HMMA.16816.F32.BF16 R24, R8, R52, R20 ;  /* 0x000000340818723c */ /* 0x008fe20000041814 */
[----:B------:R-:W1:Y:S01]  /*16960*/  LDSM.16.M88.4 R20, [R214+0xb000] ;  /* 0x00b00000d614783b */ /* 0x000e620000000200 */
[----:B------:R3:W4:Y:S02]  /*16970*/  MUFU.TANH R138, R0 ;  /* 0x00000000008a7308 */ /* 0x0007240000002400 */
[----:B---3--:R-:W-:-:S06]  /*16980*/  FMUL.FTZ R0, R16, R2 ;  /* 0x0000000210007220 */ /* 0x008fcc0000410000 */
[----:B------:R3:W4:Y:S01]  /*16990*/  MUFU.TANH R137, R0 ;  /* 0x0000000000897308 */ /* 0x0007220000002400 */
[----:B------:R-:W-:Y:S01]  /*169a0*/  HMMA.16816.F32.BF16 R12, R8, R54, R12 ;  /* 0x00000036080c723c */ /* 0x000fe2000004180c */
[----:B---3--:R-:W-:-:S06]  /*169b0*/  FMUL.FTZ R0, R17, R2 ;  /* 0x0000000211007220 */ /* 0x008fcc0000410000 */
[----:B------:R3:W-:Y:S01]  /*169c0*/  MUFU.TANH R136, R0 ;  /* 0x0000000000887308 */ /* 0x0007e20000002400 */
[----:B------:R-:W-:Y:S01]  /*169d0*/  HMMA.16816.F32.BF16 R52, R4, R36, R128 ;  /* 0x000000240434723c */ /* 0x000fe20000041880 */
[----:B---3--:R-:W-:-:S06]  /*169e0*/  FMUL.FTZ R0, R18, R2 ;  /* 0x0000000212007220 */ /* 0x008fcc0000410000 */
[----:B------:R3:W4:Y:S01]  /*169f0*/  MUFU.TANH R113, R0 ;  /* 0x0000000000717308 */ /* 0x0007220000002400 */
[----:B------:R-:W-:Y:S01]  /*16a00*/  HMMA.16816.F32.BF16 R80, R4, R38, R132 ;  /* 0x000000260450723c */ /* 0x000fe20000041884 */
[----:B------:R-:W-:Y:S01]  /*16a10*/  LDSM.16.M88.4 R36, [R213+0x5800] ;  /* 0x00580000d524783b */ /* 0x000fe20000000200 */
[----:B---3--:R-:W-:-:S03]  /*16a20*/  FMUL.FTZ R0, R19, R2 ;  /* 0x0000000213007220 */ /* 0x008fc60000410000 */
[----:B------:R-:W3:Y:S02]  /*16a30*/  LDSM.16.M88.4 R16, [R214+0xb800] ;  /* 0x00b80000d610783b */ /* 0x000ee40000000200 */
[----:B------:R2:W4:Y:S01]  /*16a40*/  MUFU.TANH R45, R0 ;  /* 0x00000000002d7308 */ /* 0x0005220000002400 */
[----:B------:R-:W-:Y:S01]  /*16a50*/  HMMA.16816.F32.BF16 R68, R4, R32, R124 ;  /* 0x000000200444723c */ /* 0x000fe2000004187c */
[----:B--2---:R-:W-:-:S06]  /*16a60*/  FMUL.FTZ R0, R24, R2 ;  /* 0x0000000218007220 */ /* 0x004fcc0000410000 */
[----:B------:R2:W4:Y:S01]  /*16a70*/  MUFU.TANH R115, R0 ;  /* 0x0000000000737308 */ /* 0x0005220000002400 */
[----:B------:R-:W-:Y:S01]  /*16a80*/  HMMA.16816.F32.BF16 R88, R4, R34, R120 ;  /* 0x000000220458723c */ /* 0x000fe20000041878 */
[----:B--2---:R-:W-:-:S06]  /*16a90*/  FMUL.FTZ R0, R25, R2 ;  /* 0x0000000219007220 */ /* 0x004fcc0000410000 */
[----:B------:R2:W-:Y:S01]  /*16aa0*/  MUFU.TANH R112, R0 ;  /* 0x0000000000707308 */ /* 0x0005e20000002400 */
[----:B------:R-:W-:Y:S01]  /*16ab0*/  HMMA.16816.F32.BF16 R32, R8, R48, R56 ;  /* 0x000000300820723c */ /* 0x000fe20000041838 */
[----:B--2---:R-:W-:-:S06]  /*16ac0*/  FMUL.FTZ R0, R26, R2 ;  /* 0x000000021a007220 */ /* 0x004fcc0000410000 */
[----:B------:R2:W4:Y:S02]  /*16ad0*/  MUFU.TANH R111, R0 ;  /* 0x00000000006f7308 */ /* 0x0005240000002400 */
[-C--:B--2---:R-:W-:Y:S02]  /*16ae0*/  FMUL.FTZ R0, R27, R2.reuse ;  /* 0x000000021b007220 */ /* 0x084fe40000410000 */
[----:B------:R-:W2:Y:S04]  /*16af0*/  LDSM.16.M88.4 R24, [R213+0x6000] ;  /* 0x00600000d518783b */ /* 0x000ea80000000200 */
[----:B------:R1:W4:Y:S02]  /*16b00*/  MUFU.TANH R109, R0 ;  /* 0x00000000006d7308 */ /* 0x0003240000002400 */
[----:B-1----:R-:W-:-:S06]  /*16b10*/  FMUL.FTZ R0, R12, R2 ;  /* 0x000000020c007220 */ /* 0x002fcc0000410000 */
[----:B------:R1:W4:Y:S01]  /*16b20*/  MUFU.TANH R108, R0 ;  /* 0x00000000006c7308 */ /* 0x0003220000002400 */
[----:B------:R-:W-:Y:S01]  /*16b30*/  HMMA.16816.F32.BF16 R84, R4, R40, R96 ;  /* 0x000000280454723c */ /* 0x000fe20000041860 */
[----:B-1----:R-:W-:-:S06]  /*16b40*/  FMUL.FTZ R0, R13, R2 ;  /* 0x000000020d007220 */ /* 0x002fcc0000410000 */
[----:B------:R1:W-:Y:S01]  /*16b50*/  MUFU.TANH R110, R0 ;  /* 0x00000000006e7308 */ /* 0x0003e20000002400 */
[----:B------:R-:W-:Y:S01]  /*16b60*/  HMMA.16816.F32.BF16 R64, R4, R42, R92 ;  /* 0x0000002a0440723c */ /* 0x000fe2000004185c */
[----:B-1----:R-:W-:-:S06]  /*16b70*/  FMUL.FTZ R0, R14, R2 ;  /* 0x000000020e007220 */ /* 0x002fcc0000410000 */
[----:B------:R1:W4:Y:S01]  /*16b80*/  MUFU.TANH R44, R0 ;  /* 0x00000000002c7308 */ /* 0x0003220000002400 */
[C---:B------:R-:W-:Y:S06]  /*16b90*/  HMMA.16816.F32.BF16 R72, R4.reuse, R20, R76 ;  /* 0x000000140448723c */ /* 0x040fec000004184c */
[----:B------:R-:W-:Y:S01]  /*16ba0*/  HMMA.16816.F32.BF16 R76, R4, R22, R104 ;  /* 0x00000016044c723c */ /* 0x000fe20000041868 */
[----:B------:R-:W-:Y:S01]  /*16bb0*/  LDSM.16.M88.4 R20, [R213+0x6800] ;  /* 0x00680000d514783b */ /* 0x000fe20000000200 */
[----:B-1----:R-:W-:-:S04]  /*16bc0*/  FMUL.FTZ R0, R15, R2 ;  /* 0x000000020f007220 */ /* 0x002fc80000410000 */
[----:B------:R-:W-:Y:S01]  /*16bd0*/  HMMA.16816.F32.BF16 R12, R8, R50, R60 ;  /* 0x00000032080c723c */ /* 0x000fe2000004183c */
[----:B------:R1:W4:Y:S05]  /*16be0*/  MUFU.TANH R99, R0 ;  /* 0x0000000000637308 */ /* 0x00032a0000002400 */
[C---:B---3--:R-:W-:Y:S06]  /*16bf0*/  HMMA.16816.F32.BF16 R92, R4.reuse, R16, R100 ;  /* 0x00000010045c723c */ /* 0x048fec0000041864 */
[----:B------:R-:W-:Y:S01]  /*16c00*/  HMMA.16816.F32.BF16 R60, R4, R18, R116 ;  /* 0x00000012043c723c */ /* 0x000fe20000041874 */
[----:B------:R-:W3:Y:S01]  /*16c10*/  LDSM.16.M88.4 R4, [R213+0x7000] ;  /* 0x00700000d504783b */ /* 0x000ee20000000200 */
[----:B-1----:R-:W-:-:S04]  /*16c20*/  FMUL.FTZ R0, R32, R2 ;  /* 0x0000000220007220 */ /* 0x002fc80000410000 */
[C---:B------:R-:W-:Y:S01]  /*16c30*/  HMMA.16816.F32.BF16 R48, R8.reuse, R36, R68 ;  /* 0x000000240830723c */ /* 0x040fe20000041844 */
[----:B------:R1:W4:Y:S05]  /*16c40*/  MUFU.TANH R98, R0 ;  /* 0x0000000000627308 */ /* 0x00032a0000002400 */
[C---:B------:R-:W-:Y:S01]  /*16c50*/  HMMA.16816.F32.BF16 R56, R8.reuse, R38, R88 ;  /* 0x000000260838723c */ /* 0x040fe20000041858 */
[----:B------:R-:W4:Y:S05]  /*16c60*/  LDSM.16.M88.4 R36, [R213+0x7800] ;  /* 0x00780000d524783b */ /* 0x000f2a0000000200 */
[C---:B--2---:R-:W-:Y:S06]  /*16c70*/  HMMA.16816.F32.BF16 R40, R8.reuse, R26, R80 ;  /* 0x0000001a0828723c */ /* 0x044fec0000041850 */
[C---:B------:R-:W-:Y:S06]  /*16c80*/  HMMA.16816.F32.BF16 R52, R8.reuse, R24, R52 ;  /* 0x000000180834723c */ /* 0x040fec0000041834 */
[----:B---3--:R-:W-:Y:S01]  /*16c90*/  HMMA.16816.F32.BF16 R16, R8, R6, R76 ;  /* 0x000000060810723c */ /* 0x008fe2000004184c */
[----:B-1----:R-:W-:Y:S01]  /*16ca0*/  FMUL.FTZ R0, R33, R2 ;  /* 0x0000000221007220 */ /* 0x002fe20000410000 */
[----:B------:R-:W-:Y:S01]  /*16cb0*/  FMUL.FTZ R69, R163, R30 ;  /* 0x0000001ea3457220 */ /* 0x000fe20000410000 */
[-C--:B------:R-:W-:Y:S01]  /*16cc0*/  FMUL.FTZ R50, R50, R2.reuse ;  /* 0x0000000232327220 */ /* 0x080fe20000410000 */
[-C--:B------:R-:W-:Y:S01]  /*16cd0*/  FMUL.FTZ R114, R114, R2.reuse ;  /* 0x0000000272727220 */ /* 0x080fe20000410000 */
[----:B------:R1:W-:Y:S01]  /*16ce0*/  MUFU.TANH R97, R0 ;  /* 0x0000000000617308 */ /* 0x0003e20000002400 */
[-C--:B------:R-:W-:Y:S01]  /*16cf0*/  FMUL.FTZ R51, R51, R2.reuse ;  /* 0x0000000233337220 */ /* 0x080fe20000410000 */
[-C--:B------:R-:W-:Y:S01]  /*16d00*/  FMUL.FTZ R56, R56, R2.reuse ;  /* 0x0000000238387220 */ /* 0x080fe20000410000 */
[-C--:B------:R-:W-:Y:S01]  /*16d10*/  FMUL.FTZ R57, R57, R2.reuse ;  /* 0x0000000239397220 */ /* 0x080fe20000410000 */
[----:B------:R-:W-:Y:S01]  /*16d20*/  FMUL.FTZ R58, R58, R2 ;  /* 0x000000023a3a7220 */ /* 0x000fe20000410000 */
[----:B------:R-:W-:-:S04]  /*16d30*/  DEPBAR.LE SB0, 0x0 ;  /* 0x000080000000791a */ /* 0x000fc80000000000 */
[----:B-1----:R-:W-:-:S04]  /*16d40*/  FMUL.FTZ R0, R34, R2 ;  /* 0x0000000222007220 */ /* 0x002fc80000410000 */
[----:B------:R1:W2:Y:S02]  /*16d50*/  MUFU.TANH R96, R0 ;  /* 0x0000000000607308 */ /* 0x0002a40000002400 */
[----:B-1----:R-:W-:-:S06]  /*16d60*/  FMUL.FTZ R0, R35, R2 ;  /* 0x0000000223007220 */ /* 0x002fcc0000410000 */
[----:B------:R1:W3:Y:S02]  /*16d70*/  MUFU.TANH R88, R0 ;  /* 0x0000000000587308 */ /* 0x0002e40000002400 */
[----:B-1----:R-:W-:-:S06]  /*16d80*/  FMUL.FTZ R0, R12, R2 ;  /* 0x000000020c007220 */ /* 0x002fcc0000410000 */
[----:B------:R1:W3:Y:S02]  /*16d90*/  MUFU.TANH R90, R0 ;  /* 0x00000000005a7308 */ /* 0x0002e40000002400 */
[----:B-1----:R-:W-:-:S06]  /*16da0*/  FMUL.FTZ R0, R13, R2 ;  /* 0x000000020d007220 */ /* 0x002fcc0000410000 */
[----:B------:R1:W-:Y:S01]  /*16db0*/  MUFU.TANH R82, R0 ;  /* 0x0000000000527308 */ /* 0x0003e20000002400 */
[----:B------:R-:W-:Y:S01]  /*16dc0*/  HMMA.16816.F32.BF16 R32, R8, R20, R84 ;  /* 0x000000140820723c */ /* 0x000fe20000041854 */
[----:B-1----:R-:W-:-:S06]  /*16dd0*/  FMUL.FTZ R0, R14, R2 ;  /* 0x000000020e007220 */ /* 0x002fcc0000410000 */
[----:B------:R1:W3:Y:S01]  /*16de0*/  MUFU.TANH R81, R0 ;  /* 0x0000000000517308 */ /* 0x0002e20000002400 */
[----:B------:R-:W-:Y:S01]  /*16df0*/  HMMA.16816.F32.BF16 R24, R8, R22, R64 ;  /* 0x000000160818723c */ /* 0x000fe20000041840 */
[----:B-1----:R-:W-:-:S04]  /*16e00*/  LEA.HI R0, R3, R211, RZ, 0x2 ;  /* 0x000000d303007211 */ /* 0x002fc800078f10ff */
[----:B------:R-:W-:Y:S01]  /*16e10*/  SHF.R.S32.HI R0, RZ, 0x2, R0 ;  /* 0x00000002ff007819 */ /* 0x000fe20000011400 */
[----:B------:R-:W-:Y:S01]  /*16e20*/  FMUL.FTZ R3, R15, R2 ;  /* 0x000000020f037220 */ /* 0x000fe20000410000 */
[----:B------:R-:W-:Y:S03]  /*16e30*/  HMMA.16816.F32.BF16 R20, R8, R4, R72 ;  /* 0x000000040814723c */ /* 0x000fe60000041848 */
[----:B------:R-:W-:-:S03]  /*16e40*/  IMAD R0, R212, 0x10, R0 ;  /* 0x00000010d4007824 */ /* 0x000fc600078e0200 */
[----:B----4-:R-:W-:Y:S02]  /*16e50*/  HMMA.16816.F32.BF16 R12, R8, R36, R92 ;  /* 0x00000024080c723c */ /* 0x010fe4000004185c */
[----:B------:R-:W-:-:S04]  /*16e60*/  IADD3 R0, R0, 0x1, R221 ;  /* 0x0000000100007810 */ /* 0x000fc80007ffe0dd */
[----:B------:R-:W-:Y:S01]  /*16e70*/  HMMA.16816.F32.BF16 R8, R8, R38, R60 ;  /* 0x000000260808723c */ /* 0x000fe2000004183c */
[----:B------:R1:W4:Y:S01]  /*16e80*/  MUFU.TANH R80, R3 ;  /* 0x0000000300507308 */ /* 0x0003220000002400 */
[----:B------:R-:W-:Y:S01]  /*16e90*/  IADD3 R0, R187, R0, -R222 ;  /* 0x00000000bb007210 */ /* 0x000fe20007ffe8de */
[----:B------:R-:W-:-:S06]  /*16ea0*/  FMUL.FTZ R4, R49, R2 ;  /* 0x0000000231047220 */ /* 0x000fcc0000410000 */
[----:B------:R2:W-:Y:S01]  /*16eb0*/  MUFU.TANH R67, R4 ;  /* 0x0000000400437308 */ /* 0x0005e20000002400 */
[----:B-1----:R-:W-:-:S07]  /*16ec0*/  FMUL.FTZ R3, R48, R2 ;  /* 0x0000000230037220 */ /* 0x002fce0000410000 */
[----:B------:R1:W4:Y:S01]  /*16ed0*/  MUFU.TANH R70, R3 ;  /* 0x0000000300467308 */ /* 0x0003220000002400 */
[----:B--2---:R-:W-:Y:S02]  /*16ee0*/  IMAD.SHL.U32 R4, R220, 0x2, RZ ;  /* 0x00000002dc047824 */ /* 0x004fe400078e00ff */
[----:B------:R-:W-:-:S03]  /*16ef0*/  FMUL.FTZ R62, R16, R2 ;  /* 0x00000002103e7220 */ /* 0x000fc60000410000 */
[----:B------:R-:W-:Y:S01]  /*16f00*/  LOP3.LUT R4, R4, 0x6, RZ, 0xc0, !PT ;  /* 0x0000000604047812 */ /* 0x000fe200078ec0ff */
[----:B-1----:R-:W-:-:S05]  /*16f10*/  IMAD.IADD R3, R162, 0x1, R0 ;  /* 0x00000001a2037824 */ /* 0x002fca00078e0200 */
[C---:B------:R-:W-:Y:S02]  /*16f20*/  VIMNMX R6, R3.reuse, R187, PT ;  /* 0x000000bb03067248 */ /* 0x040fe40003fe0100 */
[----:B------:R-:W-:Y:S01]  /*16f30*/  VIADDMNMX R5, R3, 0x8, R187, PT ;  /* 0x0000000803057846 */ /* 0x000fe200038001bb */
[----:B------:R-:W-:Y:S01]  /*16f40*/  FMUL.FTZ R3, R59, R2 ;  /* 0x000000023b037220 */ /* 0x000fe20000410000 */
[----:B------:R-:W-:-:S03]  /*16f50*/  LOP3.LUT R0, R31, R161, RZ, 0xfc, !PT ;  /* 0x000000a11f007212 */ /* 0x000fc600078efcff */
[----:B------:R1:W-:Y:S01]  /*16f60*/  MUFU.TANH R16, R3 ;  /* 0x0000000300107308 */ /* 0x0003e20000002400 */
        /* <DEDUP_REMOVED lines=13> */
[----:B------:R-:W-:Y:S01]  /*17040*/  FMUL.FTZ R25, R25, R2 ;  /* 0x0000000219197220 */ /* 0x000fe20000410000 */
[----:B-1----:R-:W-:-:S02]  /*17050*/  IMAD.IADD R3, R160, 0x1, R4 ;  /* 0x00000001a0037824 */ /* 0x002fc400078e0204 */
        /* <DEDUP_REMOVED lines=17> */
[C---:B------:R-:W-:Y:S01]  /*17170*/  VIADD R7, R3.reuse, 0x1 ;  /* 0x0000000103077836 */ /* 0x040fe20000000000 */
[C---:B------:R-:W-:Y:S01]  /*17180*/  IADD3 R4, R3.reuse, 0x8, RZ ;  /* 0x0000000803047810 */ /* 0x040fe20007ffe0ff */
[----:B------:R-:W-:-:S03]  /*17190*/  VIADD R2, R3, 0x9 ;  /* 0x0000000903027836 */ /* 0x000fc60000000000 */
[CC--:B------:R-:W-:Y:S02]  /*171a0*/  ISETP.GE.AND P2, PT, R7.reuse, R6.reuse, PT ;  /* 0x000000060700720c */ /* 0x0c0fe40003f46270 */
[-C--:B------:R-:W-:Y:S02]  /*171b0*/  ISETP.GE.AND P0, PT, R7, R5.reuse, PT ;  /* 0x000000050700720c */ /* 0x080fe40003f06270 */
[CC--:B------:R-:W-:Y:S02]  /*171c0*/  ISETP.GE.AND P1, PT, R4.reuse, R6.reuse, PT ;  /* 0x000000060400720c */ /* 0x0c0fe40003f26270 */
[-C--:B------:R-:W-:Y:S02]  /*171d0*/  ISETP.GE.AND P3, PT, R4, R5.reuse, PT ;  /* 0x000000050400720c */ /* 0x080fe40003f66270 */
[C---:B------:R-:W-:Y:S02]  /*171e0*/  ISETP.GE.AND P6, PT, R2.reuse, R6, PT ;  /* 0x000000060200720c */ /* 0x040fe40003fc6270 */
[----:B------:R-:W-:-:S02]  /*171f0*/  ISETP.GE.AND P4, PT, R2, R5, PT ;  /* 0x000000050200720c */ /* 0x000fc40003f86270 */
        /* <DEDUP_REMOVED lines=9> */
[----:B------:R-:W-:-:S02]  /*17290*/  VIADD R7, R3, 0x10 ;  /* 0x0000001003077836 */ /* 0x000fc40000000000 */
[C---:B------:R-:W-:Y:S02]  /*172a0*/  VIADD R4, R3.reuse, 0x11 ;  /* 0x0000001103047836 */ /* 0x040fe40000000000 */
[----:B------:R-:W-:Y:S01]  /*172b0*/  VIADD R2, R3, 0x18 ;  /* 0x0000001803027836 */ /* 0x000fe20000000000 */
[----:B------:R-:W-:Y:S02]  /*172c0*/  FSEL R48, R12, -INF , !P2 ;  /* 0xff8000000c307808 */ /* 0x000fe40005000000 */
[----:B------:R-:W-:Y:S02]  /*172d0*/  FSEL R43, R11, -INF , !P0 ;  /* 0xff8000000b2b7808 */ /* 0x000fe40004000000 */
[----:B------:R-:W-:Y:S02]  /*172e0*/  FSEL R60, R10, -INF , !P1 ;  /* 0xff8000000a3c7808 */ /* 0x000fe40004800000 */
[----:B------:R-:W-:Y:S02]  /*172f0*/  FSEL R45, R8, -INF , !P3 ;  /* 0xff800000082d7808 */ /* 0x000fe40005800000 */
[----:B------:R-:W-:-:S02]  /*17300*/  FSEL R61, R9, -INF , !P6 ;  /* 0xff800000093d7808 */ /* 0x000fc40007000000 */
        /* <DEDUP_REMOVED lines=16> */
[C---:B------:R-:W-:Y:S01]  /*17410*/  IADD3 R2, R3.reuse, 0x21, RZ ;  /* 0x0000002103027810 */ /* 0x040fe20007ffe0ff */
[----:B------:R-:W-:Y:S01]  /*17420*/  VIADD R4, R3, 0x20 ;  /* 0x0000002003047836 */ /* 0x000fe20000000000 */
[----:B------:R1:W-:Y:S01]  /*17430*/  MUFU.TANH R21, R42 ;  /* 0x0000002a00157308 */ /* 0x0003e20000002400 */
[----:B------:R-:W-:-:S02]  /*17440*/  FSEL R44, R13, -INF , !P4 ;  /* 0xff8000000d2c7808 */ /* 0x000fc40006000000 */
[----:B------:R-:W-:Y:S02]  /*17450*/  FSEL R63, R12, -INF , !P5 ;  /* 0xff8000000c3f7808 */ /* 0x000fe40006800000 */
[----:B------:R-:W-:Y:S02]  /*17460*/  FSEL R49, R9, -INF , !P2 ;  /* 0xff80000009317808 */ /* 0x000fe40005000000 */
[----:B------:R-:W-:Y:S02]  /*17470*/  FSEL R65, R11, -INF , !P0 ;  /* 0xff8000000b417808 */ /* 0x000fe40004000000 */
[----:B------:R-:W-:Y:S01]  /*17480*/  FSEL R66, R10, -INF , !P3 ;  /* 0xff8000000a427808 */ /* 0x000fe20005800000 */
[----:B------:R-:W2:Y:S01]  /*17490*/  MUFU.TANH R50, R50 ;  /* 0x0000003200327308 */ /* 0x000ea20000002400 */
[C---:B------:R-:W-:Y:S02]  /*174a0*/  ISETP.GE.AND P4, PT, R7.reuse, R6, PT ;  /* 0x000000060700720c */ /* 0x040fe40003f86270 */
[----:B------:R-:W-:-:S02]  /*174b0*/  ISETP.GE.AND P5, PT, R7, R5, PT ;  /* 0x000000050700720c */ /* 0x000fc40003fa6270 */
[-C--:B------:R-:W-:Y:S02]  /*174c0*/  ISETP.GE.AND P2, PT, R4, R6.reuse, PT ;  /* 0x000000060400720c */ /* 0x080fe40003f46270 */
[----:B-1----:R-:W-:Y:S02]  /*174d0*/  FSEL R42, R8, -INF , !P1 ;  /* 0xff800000082a7808 */ /* 0x002fe40004800000 */
[-C--:B------:R-:W-:Y:S02]  /*174e0*/  ISETP.GE.AND P0, PT, R4, R5.reuse, PT ;  /* 0x000000050400720c */ /* 0x080fe40003f06270 */
[C---:B------:R-:W-:Y:S02]  /*174f0*/  ISETP.GE.AND P1, PT, R2.reuse, R6, PT ;  /* 0x000000060200720c */ /* 0x040fe40003f26270 */
[----:B------:R-:W-:Y:S02]  /*17500*/  ISETP.GE.AND P3, PT, R2, R5, PT ;  /* 0x000000050200720c */ /* 0x000fe40003f66270 */
[----:B------:R-:W-:-:S02]  /*17510*/  I2FP.F32.S32 R7, R7 ;  /* 0x0000000700077245 */ /* 0x000fc40000201400 */
[----:B------:R-:W-:Y:S02]  /*17520*/  I2FP.F32.S32 R4, R4 ;  /* 0x0000000400047245 */ /* 0x000fe40000201400 */
[----:B------:R-:W-:Y:S01]  /*17530*/  I2FP.F32.S32 R2, R2 ;  /* 0x0000000200027245 */ /* 0x000fe20000201400 */
[CC--:B------:R-:W-:Y:S01]  /*17540*/  FFMA.FTZ R12, R69.reuse, R7.reuse, R110 ;  /* 0x00000007450c7223 */ /* 0x0c0fe2000001006e */
[C---:B------:R-:W-:Y:S01]  /*17550*/  FFMA.FTZ R9, R69.reuse, R7, R99 ;  /* 0x0000000745097223 */ /* 0x040fe20000010063 */
[CC--:B------:R-:W-:Y:S01]  /*17560*/  FFMA.FTZ R11, R69.reuse, R4.reuse, R98 ;  /* 0x00000004450b7223 */ /* 0x0c0fe20000010062 */
[C---:B------:R-:W-:Y:S01]  /*17570*/  FFMA.FTZ R8, R69.reuse, R4, R96 ;  /* 0x0000000445087223 */ /* 0x040fe20000010060 */
[CC--:B------:R-:W-:Y:S01]  /*17580*/  FFMA.FTZ R10, R69.reuse, R2.reuse, R97 ;  /* 0x00000002450a7223 */ /* 0x0c0fe20000010061 */
[----:B---3--:R-:W-:Y:S01]  /*17590*/  FFMA.FTZ R13, R69, R2, R88 ;  /* 0x00000002450d7223 */ /* 0x008fe20000010058 */
[C---:B------:R-:W-:Y:S02]  /*175a0*/  VIADD R7, R3.reuse, 0x28 ;  /* 0x0000002803077836 */ /* 0x040fe40000000000 */
[----:B------:R-:W-:-:S02]  /*175b0*/  VIADD R4, R3, 0x29 ;  /* 0x0000002903047836 */ /* 0x000fc40000000000 */
[----:B------:R-:W-:Y:S01]  /*175c0*/  VIADD R2, R3, 0x30 ;  /* 0x0000003003027836 */ /* 0x000fe20000000000 */
[----:B------:R-:W-:Y:S02]  /*175d0*/  FSEL R59, R14, -INF , !P6 ;  /* 0xff8000000e3b7808 */ /* 0x000fe40007000000 */
[----:B------:R-:W-:Y:S02]  /*175e0*/  FSEL R88, R12, -INF , !P4 ;  /* 0xff8000000c587808 */ /* 0x000fe40006000000 */
[----:B------:R-:W-:Y:S02]  /*175f0*/  FSEL R89, R9, -INF , !P5 ;  /* 0xff80000009597808 */ /* 0x000fe40006800000 */
[----:B------:R-:W-:Y:S02]  /*17600*/  FSEL R140, R11, -INF , !P2 ;  /* 0xff8000000b8c7808 */ /* 0x000fe40005000000 */
[----:B------:R-:W-:Y:S02]  /*17610*/  FSEL R138, R8, -INF , !P0 ;  /* 0xff800000088a7808 */ /* 0x000fe40004000000 */
[----:B------:R-:W-:Y:S01]  /*17620*/  FSEL R141, R10, -INF , !P1 ;  /* 0xff8000000a8d7808 */ /* 0x000fe20004800000 */
[----:B------:R-:W1:Y:S01]  /*17630*/  MUFU.TANH R51, R51 ;  /* 0x0000003300337308 */ /* 0x000e620000002400 */
[----:B------:R-:W-:-:S02]  /*17640*/  ISETP.GE.AND P6, PT, R7, R6, PT ;  /* 0x000000060700720c */ /* 0x000fc40003fc6270 */
[-C--:B------:R-:W-:Y:S02]  /*17650*/  ISETP.GE.AND P4, PT, R7, R5.reuse, PT ;  /* 0x000000050700720c */ /* 0x080fe40003f86270 */
[CC--:B------:R-:W-:Y:S02]  /*17660*/  ISETP.GE.AND P5, PT, R4.reuse, R6.reuse, PT ;  /* 0x000000060400720c */ /* 0x0c0fe40003fa6270 */
[-C--:B------:R-:W-:Y:S01]  /*17670*/  ISETP.GE.AND P2, PT, R4, R5.reuse, PT ;  /* 0x000000050400720c */ /* 0x080fe20003f46270 */
[----:B------:R-:W3:Y:S01]  /*17680*/  MUFU.TANH R56, R56 ;  /* 0x0000003800387308 */ /* 0x000ee20000002400 */
[C---:B------:R-:W-:Y:S02]  /*17690*/  ISETP.GE.AND P0, PT, R2.reuse, R6, PT ;  /* 0x000000060200720c */ /* 0x040fe40003f06270 */
[----:B------:R-:W-:Y:S02]  /*176a0*/  ISETP.GE.AND P1, PT, R2, R5, PT ;  /* 0x000000050200720c */ /* 0x000fe40003f26270 */
[----:B------:R-:W-:-:S02]  /*176b0*/  I2FP.F32.S32 R7, R7 ;  /* 0x0000000700077245 */ /* 0x000fc40000201400 */
[----:B------:R-:W-:Y:S01]  /*176c0*/  I2FP.F32.S32 R4, R4 ;  /* 0x0000000400047245 */ /* 0x000fe20000201400 */
[----:B------:R-:W-:Y:S01]  /*176d0*/  MUFU.TANH R57, R57 ;  /* 0x0000003900397308 */ /* 0x000fe20000002400 */
[----:B------:R-:W-:Y:S01]  /*176e0*/  I2FP.F32.S32 R2, R2 ;  /* 0x0000000200027245 */ /* 0x000fe20000201400 */
[CC--:B------:R-:W-:Y:S01]  /*176f0*/  FFMA.FTZ R12, R69.reuse, R7.reuse, R90 ;  /* 0x00000007450c7223 */ /* 0x0c0fe2000001005a */
[----:B------:R-:W-:-:S05]  /*17700*/  FFMA.FTZ R9, R69, R7, R81 ;  /* 0x0000000745097223 */ /* 0x000fca0000010051 */
[----:B------:R-:W3:Y:S01]  /*17710*/  MUFU.TANH R58, R58 ;  /* 0x0000003a003a7308 */ /* 0x000ee20000002400 */
[CC--:B------:R-:W-:Y:S01]  /*17720*/  FFMA.FTZ R11, R69.reuse, R4.reuse, R82 ;  /* 0x00000004450b7223 */ /* 0x0c0fe20000010052 */
[C---:B----4-:R-:W-:Y:S01]  /*17730*/  FFMA.FTZ R8, R69.reuse, R4, R80 ;  /* 0x0000000445087223 */ /* 0x050fe20000010050 */
[CC--:B------:R-:W-:Y:S01]  /*17740*/  FFMA.FTZ R10, R69.reuse, R2.reuse, R70 ;  /* 0x00000002450a7223 */ /* 0x0c0fe20000010046 */
[----:B--2---:R-:W-:Y:S01]  /*17750*/  FFMA.FTZ R14, R69, R2, R50 ;  /* 0x00000002450e7223 */ /* 0x004fe20000010032 */
[C---:B------:R-:W-:Y:S02]  /*17760*/  VIADD R7, R3.reuse, 0x31 ;  /* 0x0000003103077836 */ /* 0x040fe40000000000 */
[C---:B------:R-:W-:Y:S02]  /*17770*/  VIADD R4, R3.reuse, 0x38 ;  /* 0x0000003803047836 */ /* 0x040fe40000000000 */
[----:B------:R-:W-:Y:S01]  /*17780*/  VIADD R2, R3, 0x39 ;  /* 0x0000003903027836 */ /* 0x000fe20000000000 */
[----:B------:R-:W-:-:S02]  /*17790*/  FSEL R136, R13, -INF , !P3 ;  /* 0xff8000000d887808 */ /* 0x000fc40005800000 */
[----:B------:R-:W-:Y:S02]  /*177a0*/  FSEL R139, R12, -INF , !P6 ;  /* 0xff8000000c8b7808 */ /* 0x000fe40007000000 */
[----:B------:R-:W-:Y:S02]  /*177b0*/  FSEL R137, R9, -INF , !P4 ;  /* 0xff80000009897808 */ /* 0x000fe40006000000 */
[----:B------:R-:W-:Y:S02]  /*177c0*/  FSEL R142, R11, -INF , !P5 ;  /* 0xff8000000b8e7808 */ /* 0x000fe40006800000 */
[----:B------:R-:W-:Y:S02]  /*177d0*/  FSEL R143, R8, -INF , !P2 ;  /* 0xff800000088f7808 */ /* 0x000fe40005000000 */
[----:B------:R-:W-:Y:S01]  /*177e0*/  FSEL R150, R10, -INF , !P0 ;  /* 0xff8000000a967808 */ /* 0x000fe20004000000 */
[----:B------:R-:W2:Y:S01]  /*177f0*/  MUFU.TANH R52, R52 ;  /* 0x0000003400347308 */ /* 0x000ea20000002400 */
[----:B------:R-:W-:-:S02]  /*17800*/  ISETP.GE.AND P3, PT, R7, R6, PT ;  /* 0x000000060700720c */ /* 0x000fc40003f66270 */
[-C--:B------:R-:W-:Y:S02]  /*17810*/  ISETP.GE.AND P6, PT, R7, R5.reuse, PT ;  /* 0x000000050700720c */ /* 0x080fe40003fc6270 */
[CC--:B------:R-:W-:Y:S02]  /*17820*/  ISETP.GE.AND P4, PT, R4.reuse, R6.reuse, PT ;  /* 0x000000060400720c */ /* 0x0c0fe40003f86270 */
[-C--:B------:R-:W-:Y:S01]  /*17830*/  ISETP.GE.AND P5, PT, R4, R5.reuse, PT ;  /* 0x000000050400720c */ /* 0x080fe20003fa6270 */
[----:B------:R-:W-:Y:S01]  /*17840*/  MUFU.TANH R53, R53 ;  /* 0x0000003500357308 */ /* 0x000fe20000002400 */
[C---:B------:R-:W-:Y:S02]  /*17850*/  ISETP.GE.AND P2, PT, R2.reuse, R6, PT ;  /* 0x000000060200720c */ /* 0x040fe40003f46270 */
[----:B------:R-:W-:Y:S02]  /*17860*/  ISETP.GE.AND P0, PT, R2, R5, PT ;  /* 0x000000050200720c */ /* 0x000fe40003f06270 */
[----:B------:R-:W-:-:S02]  /*17870*/  I2FP.F32.S32 R7, R7 ;  /* 0x0000000700077245 */ /* 0x000fc40000201400 */
[----:B------:R-:W-:Y:S01]  /*17880*/  I2FP.F32.S32 R4, R4 ;  /* 0x0000000400047245 */ /* 0x000fe20000201400 */
[----:B------:R-:W4:Y:S01]  /*17890*/  MUFU.TANH R54, R54 ;  /* 0x0000003600367308 */ /* 0x000f220000002400 */
[----:B------:R-:W-:Y:S01]  /*178a0*/  I2FP.F32.S32 R2, R2 ;  /* 0x0000000200027245 */ /* 0x000fe20000201400 */
[CC--:B------:R-:W-:Y:S01]  /*178b0*/  FFMA.FTZ R12, R69.reuse, R7.reuse, R67 ;  /* 0x00000007450c7223 */ /* 0x0c0fe20000010043 */
[----:B-1----:R-:W-:-:S05]  /*178c0*/  FFMA.FTZ R9, R69, R7, R51 ;  /* 0x0000000745097223 */ /* 0x002fca0000010033 */
[----:B------:R-:W1:Y:S01]  /*178d0*/  MUFU.TANH R55, R55 ;  /* 0x0000003700377308 */ /* 0x000e620000002400 */
[CC--:B---3--:R-:W-:Y:S01]  /*178e0*/  FFMA.FTZ R11, R69.reuse, R4.reuse, R56 ;  /* 0x00000004450b7223 */ /* 0x0c8fe20000010038 */
[C---:B------:R-:W-:Y:S01]  /*178f0*/  FFMA.FTZ R8, R69.reuse, R4, R58 ;  /* 0x0000000445087223 */ /* 0x040fe2000001003a */
[----:B------:R-:W-:-:S05]  /*17900*/  FFMA.FTZ R10, R69, R2, R57 ;  /* 0x00000002450a7223 */ /* 0x000fca0000010039 */
[----:B------:R-:W3:Y:S01]  /*17910*/  MUFU.TANH R40, R40 ;  /* 0x0000002800287308 */ /* 0x000ee20000002400 */
[----:B------:R-:W-:Y:S01]  /*17920*/  FFMA.FTZ R13, R69, R2, R16 ;  /* 0x00000002450d7223 */ /* 0x000fe20000010010 */
[C---:B------:R-:W-:Y:S01]  /*17930*/  VIADD R4, R3.reuse, 0x41 ;  /* 0x0000004103047836 */ /* 0x040fe20000000000 */
[C---:B------:R-:W-:Y:S01]  /*17940*/  IADD3 R7, R3.reuse, 0x40, RZ ;  /* 0x0000004003077810 */ /* 0x040fe20007ffe0ff */
[----:B------:R-:W-:Y:S01]  /*17950*/  VIADD R2, R3, 0x48 ;  /* 0x0000004803027836 */ /* 0x000fe20000000000 */
[----:B------:R-:W-:Y:S02]  /*17960*/  FSEL R144, R14, -INF , !P1 ;  /* 0xff8000000e907808 */ /* 0x000fe40004800000 */
[----:B------:R-:W-:Y:S02]  /*17970*/  FSEL R147, R12, -INF , !P3 ;  /* 0xff8000000c937808 */ /* 0x000fe40005800000 */
[----:B------:R-:W-:Y:S02]  /*17980*/  FSEL R145, R9, -INF , !P6 ;  /* 0xff80000009917808 */ /* 0x000fe40007000000 */
[----:B------:R-:W-:-:S02]  /*17990*/  FSEL R148, R11, -INF , !P4 ;  /* 0xff8000000b947808 */ /* 0x000fc40006000000 */
[----:B------:R-:W-:Y:S02]  /*179a0*/  FSEL R146, R8, -INF , !P5 ;  /* 0xff80000008927808 */ /* 0x000fe40006800000 */
[----:B------:R-:W-:Y:S01]  /*179b0*/  FSEL R151, R10, -INF , !P2 ;  /* 0xff8000000a977808 */ /* 0x000fe20005000000 */
[----:B------:R-:W3:Y:S01]  /*179c0*/  MUFU.TANH R31, R31 ;  /* 0x0000001f001f7308 */ /* 0x000ee20000002400 */
[CC--:B------:R-:W-:Y:S02]  /*179d0*/  ISETP.GE.AND P1, PT, R7.reuse, R6.reuse, PT ;  /* 0x000000060700720c */ /* 0x0c0fe40003f26270 */
[-C--:B------:R-:W-:Y:S02]  /*179e0*/  ISETP.GE.AND P3, PT, R7, R5.reuse, PT ;  /* 0x000000050700720c */ /* 0x080fe40003f66270 */
[CC--:B------:R-:W-:Y:S02]  /*179f0*/  ISETP.GE.AND P6, PT, R4.reuse, R6.reuse, PT ;  /* 0x000000060400720c */ /* 0x0c0fe40003fc6270 */
[----:B------:R-:W-:Y:S01]  /*17a00*/  ISETP.GE.AND P4, PT, R4, R5, PT ;  /* 0x000000050400720c */ /* 0x000fe20003f86270 */
[----:B------:R-:W3:Y:S01]  /*17a10*/  MUFU.TANH R30, R30 ;  /* 0x0000001e001e7308 */ /* 0x000ee20000002400 */
[----:B------:R-:W-:-:S02]  /*17a20*/  ISETP.GE.AND P5, PT, R2, R6, PT ;  /* 0x000000060200720c */ /* 0x000fc40003fa6270 */
[----:B------:R-:W-:Y:S02]  /*17a30*/  ISETP.GE.AND P2, PT, R2, R5, PT ;  /* 0x000000050200720c */ /* 0x000fe40003f46270 */
[----:B------:R-:W-:Y:S02]  /*17a40*/  I2FP.F32.S32 R7, R7 ;  /* 0x0000000700077245 */ /* 0x000fe40000201400 */
[----:B------:R-:W-:Y:S01]  /*17a50*/  I2FP.F32.S32 R4, R4 ;  /* 0x0000000400047245 */ /* 0x000fe20000201400 */
[----:B------:R-:W-:Y:S01]  /*17a60*/  MUFU.TANH R22, R33 ;  /* 0x0000002100167308 */ /* 0x000fe20000002400 */
[----:B------:R-:W-:Y:S01]  /*17a70*/  I2FP.F32.S32 R2, R2 ;  /* 0x0000000200027245 */ /* 0x000fe20000201400 */
[CC--:B--2---:R-:W-:Y:S01]  /*17a80*/  FFMA.FTZ R12, R69.reuse, R7.reuse, R52 ;  /* 0x00000007450c7223 */ /* 0x0c4fe20000010034 */
[----:B----4-:R-:W-:-:S05]  /*17a90*/  FFMA.FTZ R9, R69, R7, R54 ;  /* 0x0000000745097223 */ /* 0x010fca0000010036 */
[----:B------:R-:W2:Y:S01]  /*17aa0*/  MUFU.TANH R17, R34 ;  /* 0x0000002200117308 */ /* 0x000ea20000002400 */
[CC--:B------:R-:W-:Y:S01]  /*17ab0*/  FFMA.FTZ R11, R69.reuse, R4.reuse, R53 ;  /* 0x00000004450b7223 */ /* 0x0c0fe20000010035 */
[C---:B-1----:R-:W-:Y:S01]  /*17ac0*/  FFMA.FTZ R8, R69.reuse, R4, R55 ;  /* 0x0000000445087223 */ /* 0x042fe20000010037 */
[----:B---3--:R-:W-:-:S05]  /*17ad0*/  FFMA.FTZ R10, R69, R2, R40 ;  /* 0x00000002450a7223 */ /* 0x008fca0000010028 */
[----:B------:R-:W1:Y:S01]  /*17ae0*/  MUFU.TANH R15, R35 ;  /* 0x00000023000f7308 */ /* 0x000e620000002400 */
[----:B------:R-:W-:Y:S01]  /*17af0*/  FFMA.FTZ R14, R69, R2, R21 ;  /* 0x00000002450e7223 */ /* 0x000fe20000010015 */
[C---:B------:R-:W-:Y:S02]  /*17b00*/  VIADD R7, R3.reuse, 0x49 ;  /* 0x0000004903077836 */ /* 0x040fe40000000000 */
[----:B------:R-:W-:-:S04]  /*17b10*/  VIADD R4, R3, 0x50 ;  /* 0x0000005003047836 */ /* 0x000fc80000000000 */
[----:B------:R-:W3:Y:S01]  /*17b20*/  MUFU.TANH R41, R41 ;  /* 0x0000002900297308 */ /* 0x000ee20000002400 */
[----:B------:R-:W-:Y:S01]  /*17b30*/  VIADD R2, R3, 0x51 ;  /* 0x0000005103027836 */ /* 0x000fe20000000000 */
[----:B------:R-:W-:Y:S02]  /*17b40*/  FSEL R149, R13, -INF , !P0 ;  /* 0xff8000000d957808 */ /* 0x000fe40004000000 */
[----:B------:R-:W-:Y:S02]  /*17b50*/  FSEL R154, R12, -INF , !P1 ;  /* 0xff8000000c9a7808 */ /* 0x000fe40004800000 */
[----:B------:R-:W-:Y:S02]  /*17b60*/  FSEL R152, R9, -INF , !P3 ;  /* 0xff80000009987808 */ /* 0x000fe40005800000 */
[----:B------:R-:W-:Y:S02]  /*17b70*/  FSEL R157, R11, -INF , !P6 ;  /* 0xff8000000b9d7808 */ /* 0x000fe40007000000 */
[----:B------:R-:W-:-:S02]  /*17b80*/  FSEL R153, R8, -INF , !P4 ;  /* 0xff80000008997808 */ /* 0x000fc40006000000 */
[----:B------:R-:W-:Y:S01]  /*17b90*/  FSEL R158, R10, -INF , !P5 ;  /* 0xff8000000a9e7808 */ /* 0x000fe20006800000 */
[----:B------:R-:W4:Y:S01]  /*17ba0*/  MUFU.TANH R19, R36 ;  /* 0x0000002400137308 */ /* 0x000f220000002400 */
[CC--:B------:R-:W-:Y:S02]  /*17bb0*/  ISETP.GE.AND P0, PT, R7.reuse, R6.reuse, PT ;  /* 0x000000060700720c */ /* 0x0c0fe40003f06270 */
[-C--:B------:R-:W-:Y:S02]  /*17bc0*/  ISETP.GE.AND P1, PT, R7, R5.reuse, PT ;  /* 0x000000050700720c */ /* 0x080fe40003f26270 */
[CC--:B------:R-:W-:Y:S02]  /*17bd0*/  ISETP.GE.AND P3, PT, R4.reuse, R6.reuse, PT ;  /* 0x000000060400720c */ /* 0x0c0fe40003f66270 */
[----:B------:R-:W-:Y:S01]  /*17be0*/  ISETP.GE.AND P6, PT, R4, R5, PT ;  /* 0x000000050400720c */ /* 0x000fe20003fc6270 */
[----:B------:R-:W4:Y:S01]  /*17bf0*/  MUFU.TANH R18, R37 ;  /* 0x0000002500127308 */ /* 0x000f220000002400 */
[----:B------:R-:W-:-:S02]  /*17c00*/  ISETP.GE.AND P4, PT, R2, R6, PT ;  /* 0x000000060200720c */ /* 0x000fc40003f86270 */
[----:B------:R-:W-:Y:S02]  /*17c10*/  ISETP.GE.AND P5, PT, R2, R5, PT ;  /* 0x000000050200720c */ /* 0x000fe40003fa6270 */
[----:B------:R-:W-:Y:S02]  /*17c20*/  I2FP.F32.S32 R7, R7 ;  /* 0x0000000700077245 */ /* 0x000fe40000201400 */
[----:B------:R-:W-:Y:S01]  /*17c30*/  I2FP.F32.S32 R4, R4 ;  /* 0x0000000400047245 */ /* 0x000fe20000201400 */
[----:B------:R-:W4:Y:S01]  /*17c40*/  MUFU.TANH R16, R39 ;  /* 0x0000002700107308 */ /* 0x000f220000002400 */
[----:B------:R-:W-:Y:S01]  /*17c50*/  I2FP.F32.S32 R2, R2 ;  /* 0x0000000200027245 */ /* 0x000fe20000201400 */
[C---:B------:R-:W-:Y:S02]  /*17c60*/  FFMA.FTZ R9, R69.reuse, R7, R31 ;  /* 0x0000000745097223 */ /* 0x040fe4000001001f */
[CC--:B------:R-:W-:Y:S01]  /*17c70*/  FFMA.FTZ R11, R69.reuse, R4.reuse, R30 ;  /* 0x00000004450b7223 */ /* 0x0c0fe2000001001e */
[----:B--2---:R-:W-:-:S03]  /*17c80*/  FFMA.FTZ R8, R69, R4, R17 ;  /* 0x0000000445087223 */ /* 0x004fc60000010011 */
[----:B------:R-:W2:Y:S01]  /*17c90*/  MUFU.TANH R27, R24 ;  /* 0x00000018001b7308 */ /* 0x000ea20000002400 */
[CC--:B------:R-:W-:Y:S01]  /*17ca0*/  FFMA.FTZ R10, R69.reuse, R2.reuse, R22 ;  /* 0x00000002450a7223 */ /* 0x0c0fe20000010016 */
[----:B-1----:R-:W-:Y:S01]  /*17cb0*/  FFMA.FTZ R13, R69, R2, R15 ;  /* 0x00000002450d7223 */ /* 0x002fe2000001000f */
[----:B------:R-:W-:-:S05]  /*17cc0*/  VIADD R2, R3, 0x60 ;  /* 0x0000006003027836 */ /* 0x000fca0000000000 */
[----:B------:R-:W1:Y:S01]  /*17cd0*/  MUFU.TANH R20, R32 ;  /* 0x0000002000147308 */ /* 0x000e620000002400 */
[----:B---3--:R-:W-:Y:S01]  /*17ce0*/  FFMA.FTZ R12, R69, R7, R41 ;  /* 0x00000007450c7223 */ /* 0x008fe20000010029 */
[C---:B------:R-:W-:Y:S01]  /*17cf0*/  IADD3 R4, R3.reuse, 0x59, RZ ;  /* 0x0000005903047810 */ /* 0x040fe20007ffe0ff */
[----:B------:R-:W-:-:S05]  /*17d00*/  VIADD R7, R3, 0x58 ;  /* 0x0000005803077836 */ /* 0x000fca0000000000 */
[----:B------:R-:W3:Y:S01]  /*17d10*/  MUFU.TANH R26, R25 ;  /* 0x00000019001a7308 */ /* 0x000ee20000002400 */
[----:B------:R-:W-:Y:S02]  /*17d20*/  FSEL R156, R9, -INF , !P1 ;  /* 0xff800000099c7808 */ /* 0x000fe40004800000 */
[----:B------:R-:W-:Y:S02]  /*17d30*/  FSEL R164, R11, -INF , !P3 ;  /* 0xff8000000ba47808 */ /* 0x000fe40005800000 */
[----:B------:R-:W-:Y:S02]  /*17d40*/  FSEL R159, R8, -INF , !P6 ;  /* 0xff800000089f7808 */ /* 0x000fe40007000000 */
[----:B------:R-:W-:Y:S01]  /*17d50*/  FSEL R165, R10, -INF , !P4 ;  /* 0xff8000000aa57808 */ /* 0x000fe20006000000 */
[----:B------:R4:W-:Y:S01]  /*17d60*/  MUFU.TANH R17, R68 ;  /* 0x0000004400117308 */ /* 0x0009e20000002400 */
[C---:B------:R-:W-:Y:S02]  /*17d70*/  ISETP.GE.AND P1, PT, R4.reuse, R6, PT ;  /* 0x000000060400720c */ /* 0x040fe40003f26270 */
[----:B------:R-:W-:-:S02]  /*17d80*/  ISETP.GE.AND P3, PT, R4, R5, PT ;  /* 0x000000050400720c */ /* 0x000fc40003f66270 */
[C---:B------:R-:W-:Y:S02]  /*17d90*/  ISETP.GE.AND P6, PT, R2.reuse, R6, PT ;  /* 0x000000060200720c */ /* 0x040fe40003fc6270 */
[-C--:B------:R-:W-:Y:S01]  /*17da0*/  ISETP.GE.AND P4, PT, R2, R5.reuse, PT ;  /* 0x000000050200720c */ /* 0x080fe20003f86270 */
[----:B------:R-:W3:Y:S01]  /*17db0*/  MUFU.TANH R15, R71 ;  /* 0x00000047000f7308 */ /* 0x000ee20000002400 */
[----:B------:R-:W-:Y:S02]  /*17dc0*/  FSEL R155, R12, -INF , !P0 ;  /* 0xff8000000c9b7808 */ /* 0x000fe40004000000 */
[----:B------:R-:W-:Y:S02]  /*17dd0*/  I2FP.F32.S32 R4, R4 ;  /* 0x0000000400047245 */ /* 0x000fe40000201400 */
[----:B------:R-:W-:Y:S02]  /*17de0*/  I2FP.F32.S32 R2, R2 ;  /* 0x0000000200027245 */ /* 0x000fe40000201400 */
[----:B------:R-:W-:-:S02]  /*17df0*/  ISETP.GE.AND P0, PT, R7, R5, PT ;  /* 0x000000050700720c */ /* 0x000fc40003f06270 */
[----:B----4-:R-:W-:Y:S01]  /*17e00*/  FSEL R68, R14, -INF , !P2 ;  /* 0xff8000000e447808 */ /* 0x010fe20005000000 */
[----:B------:R-:W4:Y:S01]  /*17e10*/  MUFU.TANH R25, R38 ;  /* 0x0000002600197308 */ /* 0x000f220000002400 */
[----:B------:R-:W-:Y:S02]  /*17e20*/  ISETP.GE.AND P2, PT, R7, R6, PT ;  /* 0x000000060700720c */ /* 0x000fe40003f46270 */
[----:B------:R-:W-:Y:S01]  /*17e30*/  I2FP.F32.S32 R7, R7 ;  /* 0x0000000700077245 */ /* 0x000fe20000201400 */
[C---:B------:R-:W-:Y:S01]  /*17e40*/  FFMA.FTZ R8, R69.reuse, R4, R19 ;  /* 0x0000000445087223 */ /* 0x040fe20000010013 */
[----:B------:R-:W-:-:S03]  /*17e50*/  FFMA.FTZ R10, R69, R2, R18 ;  /* 0x00000002450a7223 */ /* 0x000fc60000010012 */
[----:B------:R-:W4:Y:S01]  /*17e60*/  MUFU.TANH R24, R23 ;  /* 0x0000001700187308 */ /* 0x000f220000002400 */
[----:B------:R-:W-:Y:S01]  /*17e70*/  FFMA.FTZ R14, R69, R2, R16 ;  /* 0x00000002450e7223 */ /* 0x000fe20000010010 */
[----:B------:R-:W-:Y:S02]  /*17e80*/  VIADD R2, R3, 0x69 ;  /* 0x0000006903027836 */ /* 0x000fe40000000000 */
[CC--:B--2---:R-:W-:Y:S01]  /*17e90*/  FFMA.FTZ R12, R69.reuse, R7.reuse, R27 ;  /* 0x00000007450c7223 */ /* 0x0c4fe2000001001b */
[----:B-1----:R-:W-:-:S03]  /*17ea0*/  FFMA.FTZ R9, R69, R7, R20 ;  /* 0x0000000745097223 */ /* 0x002fc60000010014 */
[----:B------:R-:W1:Y:S01]  /*17eb0*/  MUFU.TANH R21, R64 ;  /* 0x0000004000157308 */ /* 0x000e620000002400 */
[----:B---3--:R-:W-:Y:S01]  /*17ec0*/  FFMA.FTZ R11, R69, R4, R26 ;  /* 0x00000004450b7223 */ /* 0x008fe2000001001a */
[C---:B------:R-:W-:Y:S01]  /*17ed0*/  VIADD R7, R3.reuse, 0x61 ;  /* 0x0000006103077836 */ /* 0x040fe20000000000 */
[----:B------:R-:W-:Y:S01]  /*17ee0*/  FSEL R167, R8, -INF , !P3 ;  /* 0xff80000008a77808 */ /* 0x000fe20005800000 */
[----:B------:R-:W-:-:S04]  /*17ef0*/  VIADD R4, R3, 0x68 ;  /* 0x0000006803047836 */ /* 0x000fc80000000000 */
[----:B------:R-:W2:Y:S01]  /*17f00*/  MUFU.TANH R23, R62 ;  /* 0x0000003e00177308 */ /* 0x000ea20000002400 */
[----:B------:R-:W-:Y:S02]  /*17f10*/  FSEL R173, R10, -INF , !P6 ;  /* 0xff8000000aad7808 */ /* 0x000fe40007000000 */
[C---:B------:R-:W-:Y:S02]  /*17f20*/  ISETP.GE.AND P3, PT, R2.reuse, R6, PT ;  /* 0x000000060200720c */ /* 0x040fe40003f66270 */
[----:B------:R-:W-:Y:S02]  /*17f30*/  ISETP.GE.AND P6, PT, R2, R5, PT ;  /* 0x000000050200720c */ /* 0x000fe40003fc6270 */
[----:B------:R-:W-:Y:S01]  /*17f40*/  FSEL R161, R13, -INF , !P5 ;  /* 0xff8000000da17808 */ /* 0x000fe20006800000 */
[----:B------:R-:W-:Y:S01]  /*17f50*/  MUFU.TANH R22, R72 ;  /* 0x0000004800167308 */ /* 0x000fe20000002400 */
[----:B------:R-:W-:Y:S02]  /*17f60*/  FSEL R163, R12, -INF , !P2 ;  /* 0xff8000000ca37808 */ /* 0x000fe40005000000 */
[----:B------:R-:W-:-:S02]  /*17f70*/  I2FP.F32.S32 R2, R2 ;  /* 0x0000000200027245 */ /* 0x000fc40000201400 */
[CC--:B------:R-:W-:Y:S02]  /*17f80*/  ISETP.GE.AND P5, PT, R7.reuse, R6.reuse, PT ;  /* 0x000000060700720c */ /* 0x0c0fe40003fa6270 */
[----:B------:R-:W-:Y:S01]  /*17f90*/  ISETP.GE.AND P2, PT, R7, R5, PT ;  /* 0x000000050700720c */ /* 0x000fe20003f46270 */
[----:B------:R-:W3:Y:S01]  /*17fa0*/  MUFU.TANH R19, R74 ;  /* 0x0000004a00137308 */ /* 0x000ee20000002400 */
[----:B------:R-:W-:Y:S02]  /*17fb0*/  FSEL R162, R9, -INF , !P0 ;  /* 0xff80000009a27808 */ /* 0x000fe40004000000 */
[----:B------:R-:W-:Y:S02]  /*17fc0*/  FSEL R166, R11, -INF , !P1 ;  /* 0xff8000000ba67808 */ /* 0x000fe40004800000 */
[----:B------:R-:W-:Y:S02]  /*17fd0*/  I2FP.F32.S32 R7, R7 ;  /* 0x0000000700077245 */ /* 0x000fe40000201400 */
[C---:B------:R-:W-:Y:S01]  /*17fe0*/  ISETP.GE.AND P0, PT, R4.reuse, R6, PT ;  /* 0x000000060400720c */ /* 0x040fe20003f06270 */
[----:B------:R-:W3:Y:S01]  /*17ff0*/  MUFU.TANH R16, R76 ;  /* 0x0000004c00107308 */ /* 0x000ee20000002400 */
[----:B------:R-:W-:-:S02]  /*18000*/  ISETP.GE.AND P1, PT, R4, R5, PT ;  /* 0x000000050400720c */ /* 0x000fc40003f26270 */
[----:B------:R-:W-:Y:S01]  /*18010*/  I2FP.F32.S32 R4, R4 ;  /* 0x0000000400047245 */ /* 0x000fe20000201400 */
[C---:B------:R-:W-:Y:S01]  /*18020*/  FFMA.FTZ R13, R69.reuse, R2, R15 ;  /* 0x00000002450d7223 */ /* 0x040fe2000001000f */
[CC--:B----4-:R-:W-:Y:S01]  /*18030*/  FFMA.FTZ R12, R69.reuse, R7.reuse, R25 ;  /* 0x00000007450c7223 */ /* 0x0d0fe20000010019 */
[C---:B------:R-:W-:Y:S02]  /*18040*/  FFMA.FTZ R9, R69.reuse, R7, R24 ;  /* 0x0000000745097223 */ /* 0x040fe40000010018 */
[----:B------:R-:W-:Y:S01]  /*18050*/  MUFU.TANH R20, R73 ;  /* 0x0000004900147308 */ /* 0x000fe20000002400 */
[C---:B------:R-:W-:Y:S01]  /*18060*/  FFMA.FTZ R8, R69.reuse, R4, R17 ;  /* 0x0000000445087223 */ /* 0x040fe20000010011 */
[----:B-1----:R-:W-:Y:S01]  /*18070*/  FFMA.FTZ R10, R69, R2, R21 ;  /* 0x00000002450a7223 */ /* 0x002fe20000010015 */
[C---:B------:R-:W-:Y:S01]  /*18080*/  VIADD R7, R3.reuse, 0x70 ;  /* 0x0000007003077836 */ /* 0x040fe20000000000 */
[----:B------:R-:W-:-:S04]  /*18090*/  IADD3 R2, R3, 0x78, RZ ;  /* 0x0000007803027810 */ /* 0x000fc80007ffe0ff */
[----:B------:R-:W1:Y:S01]  /*180a0*/  MUFU.TANH R15, R77 ;  /* 0x0000004d000f7308 */ /* 0x000e620000002400 */
[----:B--2---:R-:W-:Y:S01]  /*180b0*/  FFMA.FTZ R11, R69, R4, R23 ;  /* 0x00000004450b7223 */ /* 0x004fe20000010017 */
[----:B------:R-:W-:Y:S01]  /*180c0*/  VIADD R4, R3, 0x71 ;  /* 0x0000007103047836 */ /* 0x000fe20000000000 */
[----:B------:R-:W-:Y:S02]  /*180d0*/  FSEL R171, R12, -INF , !P5 ;  /* 0xff8000000cab7808 */ /* 0x000fe40006800000 */
[----:B------:R-:W-:Y:S02]  /*180e0*/  I2FP.F32.S32 R12, R7 ;  /* 0x00000007000c7245 */ /* 0x000fe40000201400 */
[----:B------:R-:W-:Y:S01]  /*180f0*/  FSEL R170, R8, -INF , !P1 ;  /* 0xff80000008aa7808 */ /* 0x000fe20004800000 */
[----:B------:R-:W2:Y:S01]  /*18100*/  MUFU.TANH R18, R75 ;  /* 0x0000004b00127308 */ /* 0x000ea20000002400 */
[----:B------:R-:W-:Y:S02]  /*18110*/  FSEL R175, R10, -INF , !P3 ;  /* 0xff8000000aaf7808 */ /* 0x000fe40005800000 */
[----:B------:R-:W-:-:S02]  /*18120*/  ISETP.GE.AND P1, PT, R2, R6, PT ;  /* 0x000000060200720c */ /* 0x000fc40003f26270 */
[-C--:B------:R-:W-:Y:S02]  /*18130*/  ISETP.GE.AND P3, PT, R2, R5.reuse, PT ;  /* 0x000000050200720c */ /* 0x080fe40003f66270 */
[----:B------:R-:W-:Y:S02]  /*18140*/  FSEL R168, R14, -INF , !P4 ;  /* 0xff8000000ea87808 */ /* 0x000fe40006000000 */
[----:B------:R-:W-:Y:S01]  /*18150*/  I2FP.F32.S32 R2, R2 ;  /* 0x0000000200027245 */ /* 0x000fe20000201400 */
[----:B------:R-:W4:Y:S01]  /*18160*/  MUFU.TANH R17, R114 ;  /* 0x0000007200117308 */ /* 0x000f220000002400 */
[C---:B------:R-:W-:Y:S02]  /*18170*/  ISETP.GE.AND P4, PT, R7.reuse, R6, PT ;  /* 0x000000060700720c */ /* 0x040fe40003f86270 */
[----:B------:R-:W-:Y:S02]  /*18180*/  ISETP.GE.AND P5, PT, R7, R5, PT ;  /* 0x000000050700720c */ /* 0x000fe40003fa6270 */
[----:B------:R-:W-:-:S02]  /*18190*/  FSEL R169, R9, -INF , !P2 ;  /* 0xff80000009a97808 */ /* 0x000fc40005000000 */
[----:B------:R-:W-:Y:S01]  /*181a0*/  FSEL R172, R11, -INF , !P0 ;  /* 0xff8000000bac7808 */ /* 0x000fe20004000000 */
[----:B------:R-:W4:Y:S01]  /*181b0*/  MUFU.TANH R14, R78 ;  /* 0x0000004e000e7308 */ /* 0x000f220000002400 */
[C---:B------:R-:W-:Y:S01]  /*181c0*/  ISETP.GE.AND P2, PT, R4.reuse, R6, PT ;  /* 0x000000060400720c */ /* 0x040fe20003f46270 */
[C---:B---3--:R-:W-:Y:S01]  /*181d0*/  FFMA.FTZ R8, R69.reuse, R12, R19 ;  /* 0x0000000c45087223 */ /* 0x048fe20000010013 */
[----:B------:R-:W-:Y:S02]  /*181e0*/  ISETP.GE.AND P0, PT, R4, R5, PT ;  /* 0x000000050400720c */ /* 0x000fe40003f06270 */
[----:B------:R-:W-:Y:S01]  /*181f0*/  I2FP.F32.S32 R7, R4 ;  /* 0x0000000400077245 */ /* 0x000fe20000201400 */
[C---:B------:R-:W-:Y:S01]  /*18200*/  FFMA.FTZ R4, R69.reuse, R12, R22 ;  /* 0x0000000c45047223 */ /* 0x040fe20000010016 */
[CC--:B------:R-:W-:Y:S01]  /*18210*/  FFMA.FTZ R9, R69.reuse, R2.reuse, R16 ;  /* 0x0000000245097223 */ /* 0x0c0fe20000010010 */
[----:B------:R-:W3:Y:S01]  /*18220*/  MUFU.TANH R12, R79 ;  /* 0x0000004f000c7308 */ /* 0x000ee20000002400 */
[C---:B-1----:R-:W-:Y:S01]  /*18230*/  FFMA.FTZ R11, R69.reuse, R2, R15 ;  /* 0x00000002450b7223 */ /* 0x042fe2000001000f */
[----:B------:R-:W-:Y:S01]  /*18240*/  FFMA.FTZ R10, R69, R7, R20 ;  /* 0x00000007450a7223 */ /* 0x000fe20000010014 */
[----:B------:R-:W-:Y:S01]  /*18250*/  VIADD R2, R3, 0x79 ;  /* 0x0000007903027836 */ /* 0x000fe20000000000 */
[----:B------:R-:W-:-:S02]  /*18260*/  FSEL R180, R9, -INF , !P1 ;  /* 0xff80000009b47808 */ /* 0x000fc40004800000 */
[----:B------:R-:W-:Y:S02]  /*18270*/  ISETP.GE.AND P1, PT, R178, 0x2, PT ;  /* 0x00000002b200780c */ /* 0x000fe40003f26270 */
[----:B------:R-:W-:Y:S02]  /*18280*/  FSEL R174, R13, -INF , !P6 ;  /* 0xff8000000dae7808 */ /* 0x000fe40007000000 */
[----:B------:R-:W-:Y:S02]  /*18290*/  FSEL R179, R4, -INF , !P4 ;  /* 0xff80000004b37808 */ /* 0x000fe40006000000 */
[C---:B------:R-:W-:Y:S02]  /*182a0*/  ISETP.GE.AND P6, PT, R3.reuse, R6, PT ;  /* 0x000000060300720c */ /* 0x040fe40003fc6270 */
[----:B------:R-:W-:Y:S02]  /*182b0*/  ISETP.GE.AND P4, PT, R3, R5, PT ;  /* 0x000000050300720c */ /* 0x000fe40003f86270 */
[----:B------:R-:W-:-:S02]  /*182c0*/  FSEL R176, R8, -INF , !P5 ;  /* 0xff80000008b07808 */ /* 0x000fc40006800000 */
[----:B------:R-:W-:Y:S02]  /*182d0*/  FSEL R181, R10, -INF , !P2 ;  /* 0xff8000000ab57808 */ /* 0x000fe40005000000 */
[----:B------:R-:W-:Y:S02]  /*182e0*/  I2FP.F32.S32 R3, R3 ;  /* 0x0000000300037245 */ /* 0x000fe40000201400 */
[C---:B------:R-:W-:Y:S02]  /*182f0*/  ISETP.GE.AND P5, PT, R2.reuse, R6, PT ;  /* 0x000000060200720c */ /* 0x040fe40003fa6270 */
[----:B------:R-:W-:Y:S01]  /*18300*/  ISETP.GE.AND P2, PT, R2, R5, PT ;  /* 0x000000050200720c */ /* 0x000fe20003f46270 */
[C---:B--2---:R-:W-:Y:S01]  /*18310*/  FFMA.FTZ R7, R69.reuse, R7, R18 ;  /* 0x0000000745077223 */ /* 0x044fe20000010012 */
[----:B------:R-:W-:Y:S01]  /*18320*/  I2FP.F32.S32 R2, R2 ;  /* 0x0000000200027245 */ /* 0x000fe20000201400 */
[CC--:B------:R-:W-:Y:S01]  /*18330*/  FFMA.FTZ R8, R69.reuse, R3.reuse, R177 ;  /* 0x0000000345087223 */ /* 0x0c0fe200000100b1 */
[----:B----4-:R-:W-:-:S02]  /*18340*/  FFMA.FTZ R4, R69, R3, R17 ;  /* 0x0000000345047223 */ /* 0x010fc40000010011 */
[----:B------:R-:W-:Y:S01]  /*18350*/  FSEL R177, R7, -INF , !P0 ;  /* 0xff80000007b17808 */ /* 0x000fe20004000000 */
[CC--:B------:R-:W-:Y:S01]  /*18360*/  FFMA.FTZ R3, R69.reuse, R2.reuse, R14 ;  /* 0x0000000245037223 */ /* 0x0c0fe2000001000e */
[----:B---3--:R-:W-:Y:S01]  /*18370*/  FFMA.FTZ R2, R69, R2, R12 ;  /* 0x0000000245027223 */ /* 0x008fe2000001000c */
[----:B------:R-:W-:Y:S01]  /*18380*/  ISETP.NE.U32.AND P0, PT, R240, RZ, PT ;  /* 0x000000fff000720c */ /* 0x000fe20003f05070 */
[----:B------:R-:W-:Y:S01]  /*18390*/  BSSY B1, `(.L_x_3558) ;  /* 0x00000dc000017945 */ /* 0x000fe20003800000 */
[C---:B------:R-:W-:Y:S01]  /*183a0*/  VIADD R234, R215.reuse, 0x800 ;  /* 0x00000800d7ea7836 */ /* 0x040fe20000000000 */
[C---:B------:R-:W-:Y:S01]  /*183b0*/  IADD3 R230, R215.reuse, 0x2800, RZ ;  /* 0x00002800d7e67810 */ /* 0x040fe20007ffe0ff */
[----:B------:R-:W-:Y:S01]  /*183c0*/  VIADD R233, R215, 0x1000 ;  /* 0x00001000d7e97836 */ /* 0x000fe20000000000 */
[----:B------:R-:W-:Y:S01]  /*183d0*/  ISETP.NE.AND.EX P0, PT, R241, RZ, PT, P0 ;  /* 0x000000fff100720c */ /* 0x000fe20003f05300 */
[C---:B------:R-:W-:Y:S01]  /*183e0*/  VIADD R232, R215.reuse, 0x1800 ;  /* 0x00001800d7e87836 */ /* 0x040fe20000000000 */
[C---:B------:R-:W-:Y:S01]  /*183f0*/  IADD3 R224, R215.reuse, 0x5800, RZ ;  /* 0x00005800d7e07810 */ /* 0x040fe20007ffe0ff */
[----:B------:R-:W-:Y:S01]  /*18400*/  VIADD R231, R215, 0x2000 ;  /* 0x00002000d7e77836 */ /* 0x000fe20000000000 */
[----:B------:R-:W-:Y:S01]  /*18410*/  FSEL R178, R11, -INF , !P3 ;  /* 0xff8000000bb27808 */ /* 0x000fe20005800000 */
[C---:B------:R-:W-:Y:S01]  /*18420*/  VIADD R229, R215.reuse, 0x3000 ;  /* 0x00003000d7e57836 */ /* 0x040fe20000000000 */
[----:B------:R-:W-:Y:S01]  /*18430*/  FSEL R39, R8, -INF , !P6 ;  /* 0xff80000008277808 */ /* 0x000fe20007000000 */
[C---:B------:R-:W-:Y:S01]  /*18440*/  VIADD R228, R215.reuse, 0x3800 ;  /* 0x00003800d7e47836 */ /* 0x040fe20000000000 */
[----:B------:R-:W-:Y:S01]  /*18450*/  FSEL R38, R4, -INF , !P4 ;  /* 0xff80000004267808 */ /* 0x000fe20006000000 */
[----:B------:R-:W-:Y:S01]  /*18460*/  VIADD R227, R215, 0x4000 ;  /* 0x00004000d7e37836 */ /* 0x000fe20000000000 */
[----:B------:R-:W-:Y:S01]  /*18470*/  FSEL R182, R3, -INF , !P5 ;  /* 0xff80000003b67808 */ /* 0x000fe20006800000 */
[C---:B------:R-:W-:Y:S01]  /*18480*/  VIADD R226, R215.reuse, 0x4800 ;  /* 0x00004800d7e27836 */ /* 0x040fe20000000000 */
[----:B------:R-:W-:Y:S01]  /*18490*/  FSEL R183, R2, -INF , !P2 ;  /* 0xff80000002b77808 */ /* 0x000fe20005000000 */
[----:B------:R-:W-:-:S02]  /*184a0*/  VIADD R225, R215, 0x5000 ;  /* 0x00005000d7e17836 */ /* 0x000fc40000000000 */
[C---:B------:R-:W-:Y:S02]  /*184b0*/  VIADD R223, R215.reuse, 0x6000 ;  /* 0x00006000d7df7836 */ /* 0x040fe40000000000 */
[C---:B------:R-:W-:Y:S02]  /*184c0*/  VIADD R222, R215.reuse, 0x6800 ;  /* 0x00006800d7de7836 */ /* 0x040fe40000000000 */
[C---:B------:R-:W-:Y:S02]  /*184d0*/  VIADD R221, R215.reuse, 0x7000 ;  /* 0x00007000d7dd7836 */ /* 0x040fe40000000000 */
[----:B------:R-:W-:Y:S01]  /*184e0*/  VIADD R220, R215, 0x7800 ;  /* 0x00007800d7dc7836 */ /* 0x000fe20000000000 */
[----:B------:R-:W-:Y:S06]  /*184f0*/  BAR.SYNC.DEFER_BLOCKING 0x0 ;  /* 0x0000000000007b1d */ /* 0x000fec0000010000 */
[----:B------:R-:W-:Y:S05]  /*18500*/  @!P1 BRA `(.L_x_3559) ;  /* 0x0000000c00109947 */ /* 0x000fea0003800000 */
[----:B------:R-:W-:Y:S04]  /*18510*/  BSSY B0, `(.L_x_3560) ;  /* 0x0000042000007945 */ /* 0x000fe80003800000 */
[----:B------:R-:W-:Y:S05]  /*18520*/  @!P0 BRA `(.L_x_3561) ;  /* 0x0000000000f48947 */ /* 0x000fea0003800000 */
[----:B------:R-:W2:Y:S01]  /*18530*/  LD.E R3, desc[UR6][R28.64+0x170] ;  /* 0x000170061c037980 */ /* 0x000ea2000c101900 */
[----:B------:R-:W-:Y:S02]  /*18540*/  IADD3 R11, R160, -0x80, RZ ;  /* 0xffffff80a00b7810 */ /* 0x000fe40007ffe0ff */
[----:B------:R-:W-:Y:S02]  /*18550*/  IABS R7, R160 ;  /* 0x000000a000077213 */ /* 0x000fe40000000000 */
[----:B------:R-:W-:Y:S02]  /*18560*/  IABS R12, R11 ;  /* 0x0000000b000c7213 */ /* 0x000fe40000000000 */
[-C--:B--2---:R-:W-:Y:S02]  /*18570*/  IABS R2, R3.reuse ;  /* 0x0000000300027213 */ /* 0x084fe40000000000 */
[-C--:B------:R-:W-:Y:S02]  /*18580*/  IABS R10, R3.reuse ;  /* 0x00000003000a7213 */ /* 0x080fe40000000000 */
[----:B------:R-:W1:Y:S01]  /*18590*/  I2F.RP R8, R2 ;  /* 0x0000000200087306 */ /* 0x000e620000209400 */
[----:B------:R-:W-:-:S02]  /*185a0*/  LOP3.LUT R11, R11, R3, RZ, 0x3c, !PT ;  /* 0x000000030b0b7212 */ /* 0x000fc400078e3cff */
[----:B------:R-:W-:-:S05]  /*185b0*/  IMAD.MOV R10, RZ, RZ, -R10 ;  /* 0x000000ffff0a7224 */ /* 0x000fca00078e0a0a */
[----:B-1----:R-:W1:Y:S02]  /*185c0*/  MUFU.RCP R8, R8 ;  /* 0x0000000800087308 */ /* 0x002e640000001000 */
[----:B-1----:R-:W-:-:S06]  /*185d0*/  VIADD R8, R8, 0xffffffe ;  /* 0x0ffffffe08087836 */ /* 0x002fcc0000000000 */
[----:B------:R-:W1:Y:S02]  /*185e0*/  F2I.FTZ.U32.TRUNC.NTZ R9, R8 ;  /* 0x0000000800097305 */ /* 0x000e64000021f000 */
[----:B-1----:R-:W-:Y:S02]  /*185f0*/  IMAD.MOV R4, RZ, RZ, -R9 ;  /* 0x000000ffff047224 */ /* 0x002fe400078e0a09 */
[----:B------:R-:W-:Y:S02]  /*18600*/  IMAD.MOV.U32 R8, RZ, RZ, RZ ;  /* 0x000000ffff087224 */ /* 0x000fe400078e00ff */
[----:B------:R-:W-:-:S04]  /*18610*/  IMAD R4, R4, R2, RZ ;  /* 0x0000000204047224 */ /* 0x000fc800078e02ff */
[----:B------:R-:W-:Y:S01]  /*18620*/  IMAD.HI.U32 R4, R9, R4, R8 ;  /* 0x0000000409047227 */ /* 0x000fe200078e0008 */
[----:B------:R-:W-:Y:S02]  /*18630*/  MOV R9, R7 ;  /* 0x0000000700097202 */ /* 0x000fe40000000f00 */
[----:B------:R-:W-:-:S03]  /*18640*/  MOV R8, R12 ;  /* 0x0000000c00087202 */ /* 0x000fc60000000f00 */
        /* <DEDUP_REMOVED lines=12> */
[----:B------:R-:W-:Y:S01]  /*18710*/  LOP3.LUT R2, R160, R3, RZ, 0x3c, !PT ;  /* 0x00000003a0027212 */ /* 0x000fe200078e3cff */
[----:B------:R-:W2:Y:S01]  /*18720*/  LD.E.64 R8, desc[UR6][R28.64+0x38] ;  /* 0x000038061c087980 */ /* 0x000ea2000c101b00 */
[----:B------:R-:W-:-:S02]  /*18730*/  @!P3 IADD3 R4, R4, 0x1, RZ ;  /* 0x000000010404b810 */ /* 0x000fc40007ffe0ff */
[----:B------:R-:W-:Y:S02]  /*18740*/  ISETP.GE.AND P4, PT, R2, RZ, PT ;  /* 0x000000ff0200720c */ /* 0x000fe40003f86270 */
[----:B------:R-:W-:Y:S02]  /*18750*/  ISETP.NE.AND P3, PT, R3, RZ, PT ;  /* 0x000000ff0300720c */ /* 0x000fe40003f65270 */
[----:B------:R-:W-:Y:S01]  /*18760*/  LOP3.LUT R2, RZ, R3, RZ, 0x33, !PT ;  /* 0x00000003ff027212 */ /* 0x000fe200078e33ff */
[----:B------:R-:W-:Y:S02]  /*18770*/  @P6 VIADD R7, R7, 0x1 ;  /* 0x0000000107076836 */ /* 0x000fe40000000000 */
[----:B------:R-:W-:-:S04]  /*18780*/  @P5 IADD3 R4, R4, 0x1, RZ ;  /* 0x0000000104045810 */ /* 0x000fc80007ffe0ff */
[----:B------:R-:W-:Y:S02]  /*18790*/  @!P2 IADD3 R4, -R4, RZ, RZ ;  /* 0x000000ff0404a210 */ /* 0x000fe40007ffe1ff */
[----:B------:R-:W-:Y:S02]  /*187a0*/  @!P4 IMAD.MOV R7, RZ, RZ, -R7 ;  /* 0x000000ffff07c224 */ /* 0x000fe400078e0a07 */
[----:B------:R-:W-:-:S03]  /*187b0*/  SEL R4, R2, R4, !P3 ;  /* 0x0000000402047207 */ /* 0x000fc60005800000 */
[----:B------:R-:W-:Y:S02]  /*187c0*/  SEL R7, R2, R7, !P3 ;  /* 0x0000000702077207 */ /* 0x000fe40005800000 */
[----:B------:R-:W-:-:S04]  /*187d0*/  IMAD.WIDE R12, R4, 0x4, R240 ;  /* 0x00000004040c7825 */ /* 0x000fc800078e02f0 */
[C---:B------:R-:W-:Y:S02]  /*187e0*/  IMAD.WIDE R10, R7.reuse, 0x4, R240 ;  /* 0x00000004070a7825 */ /* 0x040fe400078e02f0 */
[----:B------:R-:W3:Y:S04]  /*187f0*/  LD.E R12, desc[UR6][R12.64] ;  /* 0x000000060c0c7980 */ /* 0x000ee8000c101900 */
[----:B------:R-:W3:Y:S04]  /*18800*/  LD.E R2, desc[UR6][R10.64] ;  /* 0x000000060a027980 */ /* 0x000ee8000c101900 */
[----:B------:R-:W4:Y:S01]  /*18810*/  LD.E.64 R10, desc[UR6][R28.64+0x20] ;  /* 0x000020061c0a7980 */ /* 0x000f22000c101b00 */
[----:B------:R-:W-:-:S04]  /*18820*/  IMAD.IADD R4, R7, 0x1, -R4 ;  /* 0x0000000107047824 */ /* 0x000fc800078e0a04 */
[----:B------:R-:W-:-:S05]  /*18830*/  IMAD R3, R3, R4, -0x80 ;  /* 0xffffff8003037424 */ /* 0x000fca00078e0204 */
[----:B------:R-:W-:Y:S01]  /*18840*/  SHF.R.S32.HI R7, RZ, 0x1f, R3 ;  /* 0x0000001fff077819 */ /* 0x000fe20000011403 */
[-C--:B--2---:R-:W-:Y:S01]  /*18850*/  IMAD R4, R9, R3.reuse, RZ ;  /* 0x0000000309047224 */ /* 0x084fe200078e02ff */
[----:B---3--:R-:W-:Y:S01]  /*18860*/  IADD3 R12, -R2, R12, RZ ;  /* 0x0000000c020c7210 */ /* 0x008fe20007ffe1ff */
[----:B------:R-:W-:-:S04]  /*18870*/  IMAD.WIDE.U32 R2, R8, R3, RZ ;  /* 0x0000000308027225 */ /* 0x000fc800078e00ff */
[----:B------:R-:W-:Y:S01]  /*18880*/  IMAD R8, R8, R7, R4 ;  /* 0x0000000708087224 */ /* 0x000fe200078e0204 */
[----:B------:R-:W-:-:S03]  /*18890*/  SHF.R.S32.HI R7, RZ, 0x1f, R12 ;  /* 0x0000001fff077819 */ /* 0x000fc6000001140c */
[----:B------:R-:W-:Y:S02]  /*188a0*/  IMAD.IADD R3, R3, 0x1, R8 ;  /* 0x0000000103037824 */ /* 0x000fe400078e0208 */
[----:B----4-:R-:W-:Y:S02]  /*188b0*/  IMAD R4, R11, R12, RZ ;  /* 0x0000000c0b047224 */ /* 0x010fe400078e02ff */
[----:B------:R-:W-:-:S04]  /*188c0*/  IMAD.WIDE.U32 R2, R12, R10, R2 ;  /* 0x0000000a0c027225 */ /* 0x000fc800078e0002 */
[----:B------:R-:W-:-:S05]  /*188d0*/  IMAD R4, R10, R7, R4 ;  /* 0x000000070a047224 */ /* 0x000fca00078e0204 */
[----:B------:R-:W-:Y:S01]  /*188e0*/  IADD3 R4, R3, R4, RZ ;  /* 0x0000000403047210 */ /* 0x000fe20007ffe0ff */
[----:B------:R-:W-:Y:S05]  /*188f0*/  BRA `(.L_x_3562) ;  /* 0x00000000000c7947 */ /* 0x000fea0003800000 */
.L_x_3561:
[----:B------:R-:W2:Y:S02]  /*18900*/  LD.E R2, desc[UR6][R28.64+0x38] ;  /* 0x000038061c027980 */ /* 0x000ea4000c101900 */
[----:B--2---:R-:W-:-:S04]  /*18910*/  LEA R2, -R2, RZ, 0x7 ;  /* 0x000000ff02027211 */ /* 0x004fc800078e39ff */
[----:B------:R-:W-:Y:S02]  /*18920*/  SHF.R.S32.HI R4, RZ, 0x1f, R2 ;  /* 0x0000001fff047819 */ /* 0x000fe40000011402 */
.L_x_3562:
[----:B------:R-:W-:Y:S05]  /*18930*/  BSYNC B0 ;  /* 0x0000000000007941 */ /* 0x000fea0003800000 */
.L_x_3560:
        /* <DEDUP_REMOVED lines=12> */
[C---:B------:R-:W-:Y:S02]  /*18a00*/  @P3 LEA R34, P2, R3.reuse, R243, 0x1 ;  /* 0x000000f303223211 */ /* 0x040fe400078408ff */
        /* <DEDUP_REMOVED lines=10> */
[CC--:B------:R-:W-:Y:S01]  /*18ab0*/  IADD3 R3, P4, R2.reuse, R244.reuse, RZ ;  /* 0x000000f402037210 */ /* 0x0c0fe20007f9e0ff */
        /* <DEDUP_REMOVED lines=105> */
.L_x_3559:
[----:B------:R-:W-:Y:S05]  /*19150*/  BSYNC B1 ;  /* 0x0000000000017941 */ /* 0x000fea0003800000 */
.L_x_3558:
[----:B-1----:R-:W2:Y:S01]  /*19160*/  LD.E R2, desc[UR6][R28.64+0xdc] ;  /* 0x0000dc061c027980 */ /* 0x002ea2000c101900 */
        /* <DEDUP_REMOVED lines=76> */
[----:B------:R-:W3:Y:S01]  /*19630*/  SHFL.BFLY PT, R7, R71, 0x1, 0x1f ;  /* 0x0c201f0047077f89 */ /* 0x000ee200000e0000 */
[----:B-1----:R-:W-:-:S04]  /*19640*/  FMNMX.FTZ R70, R70, R4, !PT ;  /* 0x0000000446467209 */ /* 0x002fc80007810000 */
[----:B------:R-:W-:Y:S02]  /*19650*/  FSETP.NEU.FTZ.AND P2, PT, R70, -INF , PT ;  /* 0xff8000004600780b */ /* 0x000fe40003f5d000 */
[----:B---3--:R-:W-:Y:S01]  /*19660*/  FMNMX.FTZ R71, R71, R7, !PT ;  /* 0x0000000747477209 */ /* 0x008fe20007810000 */
[----:B--2---:R-:W-:-:S04]  /*19670*/  FMUL.FTZ R3, R2, R70 ;  /* 0x0000004602037220 */ /* 0x004fc80000410000 */
[----:B------:R-:W-:Y:S01]  /*19680*/  FMUL.FTZ R7, R2, R71 ;  /* 0x0000004702077220 */ /* 0x000fe20000410000 */
[----:B------:R-:W-:Y:S02]  /*19690*/  FSEL R3, R3, RZ, P2 ;  /* 0x000000ff03037208 */ /* 0x000fe40001000000 */
[----:B------:R-:W-:-:S03]  /*196a0*/  FSETP.NEU.FTZ.AND P2, PT, R71, -INF , PT ;  /* 0xff8000004700780b */ /* 0x000fc60003f5d000 */
[----:B------:R-:W-:-:S04]  /*196b0*/  FFMA.FTZ R4, R38, R2, -R3 ;  /* 0x0000000226047223 */ /* 0x000fc80000010803 */
[----:B------:R1:W-:Y:S02]  /*196c0*/  MUFU.EX2 R31, R4 ;  /* 0x00000004001f7308 */ /* 0x0003e40000000800 */
[----:B-1----:R-:W-:-:S06]  /*196d0*/  FFMA.FTZ R4, R43, R2, -R3 ;  /* 0x000000022b047223 */ /* 0x002fcc0000010803 */
[----:B------:R1:W2:Y:S02]  /*196e0*/  MUFU.EX2 R30, R4 ;  /* 0x00000004001e7308 */ /* 0x0002a40000000800 */
[----:B-1----:R-:W-:Y:S01]  /*196f0*/  FFMA.FTZ R4, R45, R2, -R3 ;  /* 0x000000022d047223 */ /* 0x002fe20000010803 */
[----:B--2---:R-:W-:-:S05]  /*19700*/  F2FP.BF16.F32.PACK_AB R13, R30, R31 ;  /* 0x0000001f1e0d723e */ /* 0x004fca00000010ff */
[----:B------:R1:W2:Y:S02]  /*19710*/  MUFU.EX2 R8, R4 ;  /* 0x0000000400087308 */ /* 0x0002a40000000800 */
[----:B-1----:R-:W-:Y:S01]  /*19720*/  FSEL R4, R7, RZ, P2 ;  /* 0x000000ff07047208 */ /* 0x002fe20001000000 */
[----:B------:R-:W-:-:S04]  /*19730*/  FFMA.FTZ R7, R44, R2, -R3 ;  /* 0x000000022c077223 */ /* 0x000fc80000010803 */
[-CC-:B------:R-:W-:Y:S01]  /*19740*/  FFMA.FTZ R0, R48, R2.reuse, -R4.reuse ;  /* 0x0000000230007223 */ /* 0x180fe20000010804 */
[----:B------:R1:W-:Y:S08]  /*19750*/  MUFU.EX2 R184, R7 ;  /* 0x0000000700b87308 */ /* 0x0003f00000000800 */
[----:B------:R3:W-:Y:S01]  /*19760*/  MUFU.EX2 R250, R0 ;  /* 0x0000000000fa7308 */ /* 0x0007e20000000800 */
[----:B-1----:R-:W-:-:S02]  /*19770*/  FFMA.FTZ R7, R39, R2, -R4 ;  /* 0x0000000227077223 */ /* 0x002fc40000010804 */
[----:B------:R-:W-:Y:S05]  /*19780*/  LDSM.16.MT88.4 R36, [R211+0xc000] ;  /* 0x00c00000d324783b */ /* 0x000fea0000004200 */
[----:B------:R2:W1:Y:S01]  /*19790*/  MUFU.EX2 R251, R7 ;  /* 0x0000000700fb7308 */ /* 0x0004620000000800 */
[----:B---3--:R-:W-:-:S07]  /*197a0*/  FFMA.FTZ R0, R60, R2, -R4 ;  /* 0x000000023c007223 */ /* 0x008fce0000010804 */
[----:B------:R3:W-:Y:S01]  /*197b0*/  MUFU.EX2 R185, R0 ;  /* 0x0000000000b97308 */ /* 0x0007e20000000800 */
[----:B--2---:R-:W-:Y:S02]  /*197c0*/  MOV R7, R8 ;  /* 0x0000000800077202 */ /* 0x004fe40000000f00 */
[----:B------:R-:W2:Y:S01]  /*197d0*/  LDSM.16.MT88.4 R8, [R210+0xc000] ;  /* 0x00c00000d208783b */ /* 0x000ea20000004200 */
[----:B-1----:R-:W-:Y:S02]  /*197e0*/  F2FP.BF16.F32.PACK_AB R12, R250, R251 ;  /* 0x000000fbfa0c723e */ /* 0x002fe400000010ff */
[----:B------:R-:W-:Y:S01]  /*197f0*/  F2FP.BF16.F32.PACK_AB R15, R184, R7 ;  /* 0x00000007b80f723e */ /* 0x000fe200000010ff */
[----:B---3--:R-:W-:-:S04]  /*19800*/  FFMA.FTZ R0, R61, R2, -R4 ;  /* 0x000000023d007223 */ /* 0x008fc80000010804 */
[----:B------:R1:W3:Y:S02]  /*19810*/  MUFU.EX2 R189, R0 ;  /* 0x0000000000bd7308 */ /* 0x0002e40000000800 */
[-CC-:B-1----:R-:W-:Y:S01]  /*19820*/  FFMA.FTZ R0, R49, R2.reuse, -R3.reuse ;  /* 0x0000000231007223 */ /* 0x182fe20000010803 */
[----:B---3--:R-:W-:Y:S01]  /*19830*/  F2FP.BF16.F32.PACK_AB R14, R189, R185 ;  /* 0x000000b9bd0e723e */ /* 0x008fe200000010ff */
[----:B------:R-:W1:Y:S04]  /*19840*/  LDSM.16.MT88.4 R48, [R210+0x10000] ;  /* 0x01000000d230783b */ /* 0x000e680000004200 */
[----:B------:R3:W-:Y:S02]  /*19850*/  MUFU.EX2 R188, R0 ;  /* 0x0000000000bc7308 */ /* 0x0007e40000000800 */
[C---:B------:R-:W-:Y:S06]  /*19860*/  HMMA.16816.F32.BF16 R84, R12.reuse, R16, RZ ;  /* 0x000000100c54723c */ /* 0x040fec00000418ff */
[C---:B------:R-:W-:Y:S01]  /*19870*/  HMMA.16816.F32.BF16 R80, R12.reuse, R18, RZ ;  /* 0x000000120c50723c */ /* 0x040fe200000418ff */
[----:B------:R-:W-:Y:S05]  /*19880*/  LDSM.16.MT88.4 R16, [R210+0xc800] ;  /* 0x00c80000d210783b */ /* 0x000fea0000004200 */
[----:B------:R-:W-:Y:S01]  /*19890*/  HMMA.16816.F32.BF16 R72, R12, R32, RZ ;  /* 0x000000200c48723c */ /* 0x000fe200000418ff */
[----:B---3--:R-:W-:-:S04]  /*198a0*/  FFMA.FTZ R0, R42, R2, -R3 ;  /* 0x000000022a007223 */ /* 0x008fc80000010803 */
[----:B------:R3:W4:Y:S01]  /*198b0*/  MUFU.EX2 R187, R0 ;  /* 0x0000000000bb7308 */ /* 0x0007220000000800 */
[C---:B--2---:R-:W-:Y:S06]  /*198c0*/  HMMA.16816.F32.BF16 R76, R12.reuse, R8, RZ ;  /* 0x000000080c4c723c */ /* 0x044fec00000418ff */
[C---:B------:R-:W-:Y:S06]  /*198d0*/  HMMA.16816.F32.BF16 R44, R12.reuse, R10, RZ ;  /* 0x0000000a0c2c723c */ /* 0x040fec00000418ff */
[----:B------:R-:W-:Y:S01]  /*198e0*/  HMMA.16816.F32.BF16 R32, R12, R34, RZ ;  /* 0x000000220c20723c */ /* 0x000fe200000418ff */
[----:B---3--:R-:W-:Y:S01]  /*198f0*/  FFMA.FTZ R0, R59, R2, -R3 ;  /* 0x000000023b007223 */ /* 0x008fe20000010803 */
[----:B----4-:R-:W-:-:S04]  /*19900*/  F2FP.BF16.F32.PACK_AB R9, R187, R188 ;  /* 0x000000bcbb09723e */ /* 0x010fc800000010ff */
[C---:B------:R-:W-:Y:S01]  /*19910*/  HMMA.16816.F32.BF16 R40, R12.reuse, R38, RZ ;  /* 0x000000260c28723c */ /* 0x040fe200000418ff */
[----:B------:R-:W-:Y:S01]  /*19920*/  LDSM.16.MT88.4 R56, [R212+0xc800] ;  /* 0x00c80000d438783b */ /* 0x000fe20000004200 */
[----:B------:R2:W-:Y:S04]  /*19930*/  MUFU.EX2 R186, R0 ;  /* 0x0000000000ba7308 */ /* 0x0005e80000000800 */
[C---:B------:R-:W-:Y:S06]  /*19940*/  HMMA.16816.F32.BF16 R92, R12.reuse, R54, RZ ;  /* 0x000000360c5c723c */ /* 0x040fec00000418ff */
[C---:B-1----:R-:W-:Y:S06]  /*19950*/  HMMA.16816.F32.BF16 R96, R12.reuse, R48, RZ ;  /* 0x000000300c60723c */ /* 0x042fec00000418ff */
[C---:B------:R-:W-:Y:S01]  /*19960*/  HMMA.16816.F32.BF16 R100, R12.reuse, R50, RZ ;  /* 0x000000320c64723c */ /* 0x040fe200000418ff */
[-CC-:B--2---:R-:W-:Y:S01]  /*19970*/  FFMA.FTZ R0, R63, R2.reuse, -R4.reuse ;  /* 0x000000023f007223 */ /* 0x184fe20000010804 */
[----:B------:R-:W-:Y:S03]  /*19980*/  LDSM.16.MT88.4 R48, [R209+0x10800] ;  /* 0x01080000d130783b */ /* 0x000fe60000004200 */
[----:B------:R1:W-:Y:S01]  /*19990*/  MUFU.EX2 R242, R0 ;  /* 0x0000000000f27308 */ /* 0x0003e20000000800 */
[----:B------:R-:W2:Y:S01]  /*199a0*/  LDSM.16.MT88.4 R60, [R212+0x10000] ;  /* 0x01000000d43c783b */ /* 0x000ea20000004200 */
[C---:B------:R-:W-:Y:S06]  /*199b0*/  HMMA.16816.F32.BF16 R124, R12.reuse, R24, RZ ;  /* 0x000000180c7c723c */ /* 0x040fec00000418ff */
[----:B------:R-:W-:Y:S01]  /*199c0*/  HMMA.16816.F32.BF16 R116, R12, R26, RZ ;  /* 0x0000001a0c74723c */ /* 0x000fe200000418ff */
[----:B------:R-:W-:Y:S01]  /*199d0*/  LDSM.16.MT88.4 R24, [R212+0x10800] ;  /* 0x01080000d418783b */ /* 0x000fe20000004200 */
[----:B-1----:R-:W-:-:S04]  /*199e0*/  FFMA.FTZ R0, R65, R2, -R4 ;  /* 0x0000000241007223 */ /* 0x002fc80000010804 */
[----:B------:R1:W3:Y:S02]  /*199f0*/  MUFU.EX2 R239, R0 ;  /* 0x0000000000ef7308 */ /* 0x0002e40000000800 */
[--C-:B-1----:R-:W-:Y:S01]  /*19a00*/  FFMA.FTZ R0, R66, R2, -R4.reuse ;  /* 0x0000000242007223 */ /* 0x102fe20000010804 */
[----:B---3--:R-:W-:Y:S01]  /*19a10*/  F2FP.BF16.F32.PACK_AB R8, R239, R242 ;  /* 0x000000f2ef08723e */ /* 0x008fe200000010ff */
[C---:B------:R-:W-:Y:S01]  /*19a20*/  HMMA.16816.F32.BF16 R64, R12.reuse, R36, RZ ;  /* 0x000000240c40723c */ /* 0x040fe200000418ff */
[----:B------:R-:W-:Y:S03]  /*19a30*/  LDSM.16.MT88.4 R36, [R211+0xc800] ;  /* 0x00c80000d324783b */ /* 0x000fe60000004200 */
[----:B------:R1:W-:Y:S02]  /*19a40*/  MUFU.EX2 R237, R0 ;  /* 0x0000000000ed7308 */ /* 0x0003e40000000800 */
[C---:B--2---:R-:W-:Y:S06]  /*19a50*/  HMMA.16816.F32.BF16 R108, R12.reuse, R60, RZ ;  /* 0x0000003c0c6c723c */ /* 0x044fec00000418ff */
[----:B------:R-:W-:Y:S01]  /*19a60*/  HMMA.16816.F32.BF16 R112, R12, R62, RZ ;  /* 0x0000003e0c70723c */ /* 0x000fe200000418ff */
[----:B-1----:R-:W-:-:S04]  /*19a70*/  FFMA.FTZ R0, R88, R2, -R4 ;  /* 0x0000000258007223 */ /* 0x002fc80000010804 */
[----:B------:R1:W2:Y:S02]  /*19a80*/  MUFU.EX2 R160, R0 ;  /* 0x0000000000a07308 */ /* 0x0002a40000000800 */
[-CC-:B-1----:R-:W-:Y:S01]  /*19a90*/  FFMA.FTZ R0, R89, R2.reuse, -R3.reuse ;  /* 0x0000000259007223 */ /* 0x182fe20000010803 */
[----:B--2---:R-:W-:Y:S01]  /*19aa0*/  F2FP.BF16.F32.PACK_AB R10, R160, R237 ;  /* 0x000000eda00a723e */ /* 0x004fe200000010ff */
[----:B------:R-:W-:Y:S01]  /*19ab0*/  HMMA.16816.F32.BF16 R88, R12, R52, RZ ;  /* 0x000000340c58723c */ /* 0x000fe200000418ff */
[----:B------:R-:W1:Y:S03]  /*19ac0*/  LDSM.16.MT88.4 R12, [R210+0x10800] ;  /* 0x01080000d20c783b */ /* 0x000e660000004200 */
[----:B------:R2:W3:Y:S02]  /*19ad0*/  MUFU.EX2 R236, R0 ;  /* 0x0000000000ec7308 */ /* 0x0004e40000000800 */
[----:B--2---:R-:W-:Y:S01]  /*19ae0*/  FFMA.FTZ R0, R138, R2, -R3 ;  /* 0x000000028a007223 */ /* 0x004fe20000010803 */
[----:B---3--:R-:W-:-:S02]  /*19af0*/  F2FP.BF16.F32.PACK_AB R11, R236, R186 ;  /* 0x000000baec0b723e */ /* 0x008fc400000010ff */
[----:B------:R-:W-:-:S03]  /*19b00*/  MOV R138, R185 ;  /* 0x000000b9008a7202 */ /* 0x000fc60000000f00 */
[----:B------:R2:W-:Y:S02]  /*19b10*/  MUFU.EX2 R207, R0 ;  /* 0x0000000000cf7308 */ /* 0x0005e40000000800 */
[C---:B------:R-:W-:Y:S06]  /*19b20*/  HMMA.16816.F32.BF16 R132, R8.reuse, R20, R84 ;  /* 0x000000140884723c */ /* 0x040fec0000041854 */
[C---:B------:R-:W-:Y:S01]  /*19b30*/  HMMA.16816.F32.BF16 R128, R8.reuse, R22, R80 ;  /* 0x000000160880723c */ /* 0x040fe20000041850 */
[----:B------:R-:W3:Y:S05]  /*19b40*/  LDSM.16.MT88.4 R20, [R211+0x10800] ;  /* 0x01080000d314783b */ /* 0x000eea0000004200 */
[----:B------:R-:W-:Y:S01]  /*19b50*/  HMMA.16816.F32.BF16 R104, R8, R18, R44 ;  /* 0x000000120868723c */ /* 0x000fe2000004182c */
[----:B--2---:R-:W-:Y:S01]  /*19b60*/  FFMA.FTZ R0, R136, R2, -R3 ;  /* 0x0000000288007223 */ /* 0x004fe20000010803 */
[----:B------:R-:W-:-:S03]  /*19b70*/  MOV R136, R184 ;  /* 0x000000b800887202 */ /* 0x000fc60000000f00 */
[----:B------:R2:W-:Y:S01]  /*19b80*/  MUFU.EX2 R206, R0 ;  /* 0x0000000000ce7308 */ /* 0x0005e20000000800 */
[C---:B-1----:R-:W-:Y:S06]  /*19b90*/  HMMA.16816.F32.BF16 R44, R8.reuse, R12, R96 ;  /* 0x0000000c082c723c */ /* 0x042fec0000041860 */
[C---:B------:R-:W-:Y:S01]  /*19ba0*/  HMMA.16816.F32.BF16 R60, R8.reuse, R14, R100 ;  /* 0x0000000e083c723c */ /* 0x040fe20000041864 */
[----:B------:R-:W1:Y:S05]  /*19bb0*/  LDSM.16.MT88.4 R12, [R212+0xd000] ;  /* 0x00d00000d40c783b */ /* 0x000e6a0000004200 */
[----:B------:R-:W-:Y:S01]  /*19bc0*/  HMMA.16816.F32.BF16 R84, R8, R56, R72 ;  /* 0x000000380854723c */ /* 0x000fe20000041848 */
[----:B--2---:R-:W-:Y:S01]  /*19bd0*/  FFMA.FTZ R0, R137, R2, -R3 ;  /* 0x0000000289007223 */ /* 0x004fe20000010803 */
[----:B------:R-:W-:-:S04]  /*19be0*/  MOV R137, R189 ;  /* 0x000000bd00897202 */ /* 0x000fc80000000f00 */
[C---:B------:R-:W-:Y:S01]  /*19bf0*/  HMMA.16816.F32.BF16 R72, R8.reuse, R58, R32 ;  /* 0x0000003a0848723c */ /* 0x040fe20000041820 */
[----:B------:R-:W2:Y:S01]  /*19c00*/  LDSM.16.MT88.4 R32, [R209+0xd000] ;  /* 0x00d00000d120783b */ /* 0x000ea20000004200 */
[----:B------:R4:W-:Y:S04]  /*19c10*/  MUFU.EX2 R205, R0 ;  /* 0x0000000000cd7308 */ /* 0x0009e80000000800 */
[C---:B------:R-:W-:Y:S01]  /*19c20*/  HMMA.16816.F32.BF16 R120, R8.reuse, R16, R76 ;  /* 0x000000100878723c */ /* 0x040fe2000004184c */
[----:B------:R-:W5:Y:S05]  /*19c30*/  LDSM.16.MT88.4 R16, [R210+0xd000] ;  /* 0x00d00000d210783b */ /* 0x000f6a0000004200 */
[C---:B------:R-:W-:Y:S06]  /*19c40*/  HMMA.16816.F32.BF16 R56, R8.reuse, R38, R40 ;  /* 0x000000260838723c */ /* 0x040fec0000041828 */
[----:B------:R-:W-:Y:S01]  /*19c50*/  HMMA.16816.F32.BF16 R40, R8, R24, R108 ;  /* 0x000000180828723c */ /* 0x000fe2000004186c */
[----:B----4-:R-:W-:Y:S01]  /*19c60*/  FFMA.FTZ R0, R140, R2, -R4 ;  /* 0x000000028c007223 */ /* 0x010fe20000010804 */
[----:B------:R-:W-:-:S03]  /*19c70*/  MOV R140, R188 ;  /* 0x000000bc008c7202 */ /* 0x000fc60000000f00 */
[----:B------:R4:W-:Y:S01]  /*19c80*/  MUFU.EX2 R204, R0 ;  /* 0x0000000000cc7308 */ /* 0x0009e20000000800 */
[C---:B------:R-:W-:Y:S01]  /*19c90*/  HMMA.16816.F32.BF16 R76, R8.reuse, R26, R112 ;  /* 0x0000001a084c723c */ /* 0x040fe20000041870 */
[----:B------:R-:W5:Y:S05]  /*19ca0*/  LDSM.16.MT88.4 R24, [R209+0x11000] ;  /* 0x01100000d118783b */ /* 0x000f6a0000004200 */
[C---:B------:R-:W-:Y:S06]  /*19cb0*/  HMMA.16816.F32.BF16 R52, R8.reuse, R48, R88 ;  /* 0x000000300834723c */ /* 0x040fec0000041858 */
[----:B------:R-:W-:Y:S01]  /*19cc0*/  HMMA.16816.F32.BF16 R48, R8, R50, R92 ;  /* 0x000000320830723c */ /* 0x000fe2000004185c */
[----:B----4-:R-:W-:Y:S01]  /*19cd0*/  FFMA.FTZ R0, R141, R2, -R4 ;  /* 0x000000028d007223 */ /* 0x010fe20000010804 */
[----:B------:R-:W-:-:S04]  /*19ce0*/  MOV R141, R187 ;  /* 0x000000bb008d7202 */ /* 0x000fc80000000f00 */
[C---:B------:R-:W-:Y:S01]  /*19cf0*/  HMMA.16816.F32.BF16 R64, R8.reuse, R36, R64 ;  /* 0x000000240840723c */ /* 0x040fe20000041840 */
[----:B------:R-:W4:Y:S01]  /*19d00*/  LDSM.16.MT88.4 R36, [R211+0xd000] ;  /* 0x00d00000d324783b */ /* 0x000f220000004200 */
[----:B------:R1:W2:Y:S04]  /*19d10*/  MUFU.EX2 R203, R0 ;  /* 0x0000000000cb7308 */ /* 0x0002a80000000800 */
[C---:B---3--:R-:W-:Y:S06]  /*19d20*/  HMMA.16816.F32.BF16 R80, R8.reuse, R20, R124 ;  /* 0x000000140850723c */ /* 0x048fec000004187c */
[----:B------:R-:W-:Y:S01]  /*19d30*/  HMMA.16816.F32.BF16 R88, R8, R22, R116 ;  /* 0x000000160858723c */ /* 0x000fe20000041874 */
[----:B------:R-:W-:Y:S01]  /*19d40*/  LDSM.16.MT88.4 R20, [R209+0xd800] ;  /* 0x00d80000d114783b */ /* 0x000fe20000004200 */
[----:B-1----:R-:W-:-:S05]  /*19d50*/  FFMA.FTZ R0, R139, R2, -R4 ;  /* 0x000000028b007223 */ /* 0x002fca0000010804 */
[----:B--2---:R-:W-:Y:S02]  /*19d60*/  F2FP.BF16.F32.PACK_AB R8, R203, R204 ;  /* 0x000000cccb08723e */ /* 0x004fe400000010ff */
[----:B------:R-:W-:Y:S01]  /*19d70*/  F2FP.BF16.F32.PACK_AB R9, R206, R207 ;  /* 0x000000cfce09723e */ /* 0x000fe200000010ff */
[----:B------:R1:W-:Y:S01]  /*19d80*/  MUFU.EX2 R202, R0 ;  /* 0x0000000000ca7308 */ /* 0x0003e20000000800 */
[----:B------:R-:W-:Y:S01]  /*19d90*/  MOV R139, R186 ;  /* 0x000000ba008b7202 */ /* 0x000fe20000000f00 */
[----:B-1----:R-:W-:Y:S01]  /*19da0*/  FFMA.FTZ R0, R142, R2, -R4 ;  /* 0x000000028e007223 */ /* 0x002fe20000010804 */
[----:B------:R-:W-:-:S05]  /*19db0*/  MOV R142, R160 ;  /* 0x000000a0008e7202 */ /* 0x000fca0000000f00 */
[----:B------:R1:W2:Y:S02]  /*19dc0*/  MUFU.EX2 R201, R0 ;  /* 0x0000000000c97308 */ /* 0x0002a40000000800 */
[----:B-1----:R-:W-:Y:S01]  /*19dd0*/  FFMA.FTZ R0, R143, R2, -R3 ;  /* 0x000000028f007223 */ /* 0x002fe20000010803 */
[----:B--2---:R-:W-:-:S05]  /*19de0*/  F2FP.BF16.F32.PACK_AB R10, R201, R202 ;  /* 0x000000cac90a723e */ /* 0x004fca00000010ff */
[----:B------:R1:W2:Y:S02]  /*19df0*/  MUFU.EX2 R200, R0 ;  /* 0x0000000000c87308 */ /* 0x0002a40000000800 */
[----:B-1----:R-:W-:Y:S01]  /*19e00*/  FFMA.FTZ R0, R144, R2, -R3 ;  /* 0x0000000290007223 */ /* 0x002fe20000010803 */
[----:B--2---:R-:W-:-:S05]  /*19e10*/  F2FP.BF16.F32.PACK_AB R11, R200, R205 ;  /* 0x000000cdc80b723e */ /* 0x004fca00000010ff */
[----:B------:R1:W-:Y:S02]  /*19e20*/  MUFU.EX2 R199, R0 ;  /* 0x0000000000c77308 */ /* 0x0003e40000000800 */
[C---:B------:R-:W-:Y:S06]  /*19e30*/  HMMA.16816.F32.BF16 R112, R8.reuse, R12, R84 ;  /* 0x0000000c0870723c */ /* 0x040fec0000041854 */
[C---:B------:R-:W-:Y:S01]  /*19e40*/  HMMA.16816.F32.BF16 R124, R8.reuse, R14, R72 ;  /* 0x0000000e087c723c */ /* 0x040fe20000041848 */
[----:B------:R-:W2:Y:S05]  /*19e50*/  LDSM.16.MT88.4 R12, [R212+0x11000] ;  /* 0x01100000d40c783b */ /* 0x000eaa0000004200 */
[----:B------:R-:W-:Y:S01]  /*19e60*/  HMMA.16816.F32.BF16 R96, R8, R32, R132 ;  /* 0x000000200860723c */ /* 0x000fe20000041884 */
[----:B-1----:R-:W-:-:S04]  /*19e70*/  FFMA.FTZ R0, R145, R2, -R3 ;  /* 0x0000000291007223 */ /* 0x002fc80000010803 */
[----:B------:R1:W3:Y:S01]  /*19e80*/  MUFU.EX2 R198, R0 ;  /* 0x0000000000c67308 */ /* 0x0002e20000000800 */
[C---:B------:R-:W-:Y:S01]  /*19e90*/  HMMA.16816.F32.BF16 R100, R8.reuse, R34, R128 ;  /* 0x000000220864723c */ /* 0x040fe20000041880 */
[----:B------:R-:W3:Y:S05]  /*19ea0*/  LDSM.16.MT88.4 R32, [R210+0x11000] ;  /* 0x01100000d220783b */ /* 0x000eea0000004200 */
[C---:B-----5:R-:W-:Y:S06]  /*19eb0*/  HMMA.16816.F32.BF16 R120, R8.reuse, R16, R120 ;  /* 0x000000100878723c */ /* 0x060fec0000041878 */
[----:B------:R-:W-:Y:S01]  /*19ec0*/  HMMA.16816.F32.BF16 R104, R8, R18, R104 ;  /* 0x000000120868723c */ /* 0x000fe20000041868 */
[----:B------:R-:W5:Y:S01]  /*19ed0*/  LDSM.16.MT88.4 R16, [R211+0x11000] ;  /* 0x01100000d310783b */ /* 0x000f620000004200 */
[----:B-1----:R-:W-:-:S04]  /*19ee0*/  FFMA.FTZ R0, R146, R2, -R3 ;  /* 0x0000000292007223 */ /* 0x002fc80000010803 */
[C---:B------:R-:W-:Y:S01]  /*19ef0*/  HMMA.16816.F32.BF16 R92, R8.reuse, R24, R52 ;  /* 0x00000018085c723c */ /* 0x040fe20000041834 */
[----:B------:R1:W-:Y:S05]  /*19f00*/  MUFU.EX2 R197, R0 ;  /* 0x0000000000c57308 */ /* 0x0003ea0000000800 */
[C---:B------:R-:W-:Y:S01]  /*19f10*/  HMMA.16816.F32.BF16 R84, R8.reuse, R26, R48 ;  /* 0x0000001a0854723c */ /* 0x040fe20000041830 */
[----:B------:R-:W5:Y:S05]  /*19f20*/  LDSM.16.MT88.4 R24, [R210+0xd800] ;  /* 0x00d80000d218783b */ /* 0x000f6a0000004200 */
[C---:B----4-:R-:W-:Y:S06]  /*19f30*/  HMMA.16816.F32.BF16 R108, R8.reuse, R38, R56 ;  /* 0x00000026086c723c */ /* 0x050fec0000041838 */
[----:B--2---:R-:W-:Y:S01]  /*19f40*/  HMMA.16816.F32.BF16 R56, R8, R12, R40 ;  /* 0x0000000c0838723c */ /* 0x004fe20000041828 */
[----:B-1----:R-:W-:-:S04]  /*19f50*/  FFMA.FTZ R0, R150, R2, -R4 ;  /* 0x0000000296007223 */ /* 0x002fc80000010804 */
[----:B------:R1:W-:Y:S01]  /*19f60*/  MUFU.EX2 R196, R0 ;  /* 0x0000000000c47308 */ /* 0x0003e20000000800 */
[----:B------:R-:W-:Y:S01]  /*19f70*/  HMMA.16816.F32.BF16 R40, R8, R14, R76 ;  /* 0x0000000e0828723c */ /* 0x000fe2000004184c */
[----:B---3--:R-:W-:-:S05]  /*19f80*/  F2FP.BF16.F32.PACK_AB R13, R198, R199 ;  /* 0x000000c7c60d723e */ /* 0x008fca00000010ff */
[C---:B------:R-:W-:Y:S01]  /*19f90*/  HMMA.16816.F32.BF16 R116, R8.reuse, R36, R64 ;  /* 0x000000240874723c */ /* 0x040fe20000041840 */
[----:B------:R-:W-:Y:S05]  /*19fa0*/  LDSM.16.MT88.4 R36, [R211+0xd800] ;  /* 0x00d80000d324783b */ /* 0x000fea0000004200 */
[----:B------:R-:W-:Y:S01]  /*19fb0*/  HMMA.16816.F32.BF16 R72, R8, R32, R44 ;  /* 0x000000200848723c */ /* 0x000fe2000004182c */
[----:B-1----:R-:W-:-:S05]  /*19fc0*/  FFMA.FTZ R0, R147, R2, -R4 ;  /* 0x0000000293007223 */ /* 0x002fca0000010804 */
[C---:B------:R-:W-:Y:S01]  /*19fd0*/  HMMA.16816.F32.BF16 R64, R8.reuse, R34, R60 ;  /* 0x000000220840723c */ /* 0x040fe2000004183c */
[----:B------:R-:W1:Y:S01]  /*19fe0*/  LDSM.16.MT88.4 R32, [R212+0xd800] ;  /* 0x00d80000d420783b */ /* 0x000e620000004200 */
[----:B------:R2:W3:Y:S04]  /*19ff0*/  MUFU.EX2 R193, R0 ;  /* 0x0000000000c17308 */ /* 0x0004e80000000800 */
[C---:B-----5:R-:W-:Y:S06]  /*1a000*/  HMMA.16816.F32.BF16 R48, R8.reuse, R16, R80 ;  /* 0x000000100830723c */ /* 0x060fec0000041850 */
[----:B------:R-:W-:Y:S01]  /*1a010*/  HMMA.16816.F32.BF16 R44, R8, R18, R88 ;  /* 0x00000012082c723c */ /* 0x000fe20000041858 */
[----:B------:R-:W-:Y:S04]  /*1a020*/  LDSM.16.MT88.4 R8, [R212+0x11800] ;  /* 0x01180000d408783b */ /* 0x000fe80000004200 */
[----:B------:R-:W-:Y:S01]  /*1a030*/  LDSM.16.MT88.4 R16, [R210+0x11800] ;  /* 0x01180000d210783b */ /* 0x000fe20000004200 */
[----:B--2---:R-:W-:Y:S01]  /*1a040*/  FFMA.FTZ R0, R148, R2, -R4 ;  /* 0x0000000294007223 */ /* 0x004fe20000010804 */
[----:B---3--:R-:W-:-:S03]  /*1a050*/  F2FP.BF16.F32.PACK_AB R12, R193, R196 ;  /* 0x000000c4c10c723e */ /* 0x008fc600000010ff */
[----:B------:R2:W-:Y:S02]  /*1a060*/  MUFU.EX2 R191, R0 ;  /* 0x0000000000bf7308 */ /* 0x0005e40000000800 */
[----:B--2---:R-:W-:-:S06]  /*1a070*/  FFMA.FTZ R0, R151, R2, -R4 ;  /* 0x0000000297007223 */ /* 0x004fcc0000010804 */
[----:B------:R2:W3:Y:S02]  /*1a080*/  MUFU.EX2 R192, R0 ;  /* 0x0000000000c07308 */ /* 0x0004e40000000800 */
[----:B--2---:R-:W-:Y:S01]  /*1a090*/  FFMA.FTZ R0, R149, R2, -R3 ;  /* 0x0000000295007223 */ /* 0x004fe20000010803 */
[----:B---3--:R-:W-:-:S05]  /*1a0a0*/  F2FP.BF16.F32.PACK_AB R14, R192, R191 ;  /* 0x000000bfc00e723e */ /* 0x008fca00000010ff */
[----:B------:R2:W3:Y:S02]  /*1a0b0*/  MUFU.EX2 R190, R0 ;  /* 0x0000000000be7308 */ /* 0x0004e40000000800 */
[----:B--2---:R-:W-:Y:S01]  /*1a0c0*/  FFMA.FTZ R0, R152, R2, -R3 ;  /* 0x0000000298007223 */ /* 0x004fe20000010803 */
[----:B---3--:R-:W-:-:S05]  /*1a0d0*/  F2FP.BF16.F32.PACK_AB R15, R190, R197 ;  /* 0x000000c5be0f723e */ /* 0x008fca00000010ff */
[----:B------:R2:W-:Y:S02]  /*1a0e0*/  MUFU.EX2 R189, R0 ;  /* 0x0000000000bd7308 */ /* 0x0005e40000000800 */
[C---:B------:R-:W-:Y:S06]  /*1a0f0*/  HMMA.16816.F32.BF16 R60, R12.reuse, R20, R96 ;  /* 0x000000140c3c723c */ /* 0x040fec0000041860 */
[C---:B------:R-:W-:Y:S01]  /*1a100*/  HMMA.16816.F32.BF16 R52, R12.reuse, R22, R100 ;  /* 0x000000160c34723c */ /* 0x040fe20000041864 */
[----:B------:R-:W3:Y:S05]  /*1a110*/  LDSM.16.MT88.4 R20, [R209+0x11800] ;  /* 0x01180000d114783b */ /* 0x000eea0000004200 */
[----:B------:R-:W-:Y:S01]  /*1a120*/  HMMA.16816.F32.BF16 R88, R12, R24, R120 ;  /* 0x000000180c58723c */ /* 0x000fe20000041878 */
[----:B--2---:R-:W-:-:S04]  /*1a130*/  FFMA.FTZ R0, R153, R2, -R3 ;  /* 0x0000000299007223 */ /* 0x004fc80000010803 */
[----:B------:R2:W4:Y:S01]  /*1a140*/  MUFU.EX2 R188, R0 ;  /* 0x0000000000bc7308 */ /* 0x0005220000000800 */
[C---:B------:R-:W-:Y:S01]  /*1a150*/  HMMA.16816.F32.BF16 R104, R12.reuse, R26, R104 ;  /* 0x0000001a0c68723c */ /* 0x040fe20000041868 */
[----:B------:R-:W5:Y:S05]  /*1a160*/  LDSM.16.MT88.4 R24, [R211+0x11800] ;  /* 0x01180000d318783b */ /* 0x000f6a0000004200 */
[C---:B-1----:R-:W-:Y:S06]  /*1a170*/  HMMA.16816.F32.BF16 R112, R12.reuse, R32, R112 ;  /* 0x000000200c70723c */ /* 0x042fec0000041870 */
[----:B------:R-:W-:Y:S01]  /*1a180*/  HMMA.16816.F32.BF16 R124, R12, R34, R124 ;  /* 0x000000220c7c723c */ /* 0x000fe2000004187c */
[----:B------:R-:W1:Y:S01]  /*1a190*/  LDSM.16.MT88.4 R32, [R209+0xe000] ;  /* 0x00e00000d120783b */ /* 0x000e620000004200 */
[----:B--2---:R-:W-:-:S04]  /*1a1a0*/  FFMA.FTZ R0, R68, R2, -R3 ;  /* 0x0000000244007223 */ /* 0x004fc80000010803 */
[C---:B------:R-:W-:Y:S01]  /*1a1b0*/  HMMA.16816.F32.BF16 R132, R12.reuse, R36, R116 ;  /* 0x000000240c84723c */ /* 0x040fe20000041874 */
[----:B------:R2:W-:Y:S05]  /*1a1c0*/  MUFU.EX2 R187, R0 ;  /* 0x0000000000bb7308 */ /* 0x0005ea0000000800 */
[C---:B------:R-:W-:Y:S01]  /*1a1d0*/  HMMA.16816.F32.BF16 R116, R12.reuse, R38, R108 ;  /* 0x000000260c74723c */ /* 0x040fe2000004186c */
[----:B------:R-:W-:Y:S05]  /*1a1e0*/  LDSM.16.MT88.4 R36, [R210+0xe000] ;  /* 0x00e00000d224783b */ /* 0x000fea0000004200 */
[C---:B---3--:R-:W-:Y:S06]  /*1a1f0*/  HMMA.16816.F32.BF16 R128, R12.reuse, R20, R92 ;  /* 0x000000140c80723c */ /* 0x048fec000004185c */
[C---:B------:R-:W-:Y:S01]  /*1a200*/  HMMA.16816.F32.BF16 R92, R12.reuse, R10, R40 ;  /* 0x0000000a0c5c723c */ /* 0x040fe20000041828 */
[-CC-:B--2---:R-:W-:Y:S01]  /*1a210*/  FFMA.FTZ R0, R154, R2.reuse, -R4.reuse ;  /* 0x000000029a007223 */ /* 0x184fe20000010804 */
[----:B------:R-:W2:Y:S03]  /*1a220*/  LDSM.16.MT88.4 R40, [R212+0xe000] ;  /* 0x00e00000d428783b */ /* 0x000ea60000004200 */
[----:B------:R3:W-:Y:S01]  /*1a230*/  MUFU.EX2 R186, R0 ;  /* 0x0000000000ba7308 */ /* 0x0007e20000000800 */
[C---:B------:R-:W-:Y:S01]  /*1a240*/  HMMA.16816.F32.BF16 R120, R12.reuse, R22, R84 ;  /* 0x000000160c78723c */ /* 0x040fe20000041854 */
[----:B------:R-:W-:Y:S05]  /*1a250*/  LDSM.16.MT88.4 R20, [R209+0x12000] ;  /* 0x01200000d114783b */ /* 0x000fea0000004200 */
[C---:B-----5:R-:W-:Y:S06]  /*1a260*/  HMMA.16816.F32.BF16 R84, R12.reuse, R24, R48 ;  /* 0x000000180c54723c */ /* 0x060fec0000041830 */
[----:B------:R-:W-:Y:S01]  /*1a270*/  HMMA.16816.F32.BF16 R80, R12, R26, R44 ;  /* 0x0000001a0c50723c */ /* 0x000fe2000004182c */
[----:B------:R-:W5:Y:S01]  /*1a280*/  LDSM.16.MT88.4 R24, [R211+0xe000] ;  /* 0x00e00000d318783b */ /* 0x000f620000004200 */
[----:B---3--:R-:W-:-:S04]  /*1a290*/  FFMA.FTZ R0, R157, R2, -R4 ;  /* 0x000000029d007223 */ /* 0x008fc80000010804 */
[C---:B------:R-:W-:Y:S01]  /*1a2a0*/  HMMA.16816.F32.BF16 R96, R12.reuse, R8, R56 ;  /* 0x000000080c60723c */ /* 0x040fe20000041838 */
[----:B------:R3:W1:Y:S05]  /*1a2b0*/  MUFU.EX2 R185, R0 ;  /* 0x0000000000b97308 */ /* 0x00066a0000000800 */
[----:B------:R-:W-:Y:S01]  /*1a2c0*/  HMMA.16816.F32.BF16 R108, R12, R16, R72 ;  /* 0x000000100c6c723c */ /* 0x000fe20000041848 */
[----:B----4-:R-:W-:-:S05]  /*1a2d0*/  F2FP.BF16.F32.PACK_AB R9, R188, R189 ;  /* 0x000000bdbc09723e */ /* 0x010fca00000010ff */
[----:B------:R-:W-:Y:S01]  /*1a2e0*/  HMMA.16816.F32.BF16 R100, R12, R18, R64 ;  /* 0x000000120c64723c */ /* 0x000fe20000041840 */
[----:B------:R-:W4:Y:S04]  /*1a2f0*/  LDSM.16.MT88.4 R16, [R210+0x12000] ;  /* 0x01200000d210783b */ /* 0x000f280000004200 */
[----:B------:R-:W4:Y:S01]  /*1a300*/  LDSM.16.MT88.4 R12, [R212+0x12000] ;  /* 0x01200000d40c783b */ /* 0x000f220000004200 */
[----:B---3--:R-:W-:Y:S01]  /*1a310*/  FFMA.FTZ R0, R158, R2, -R4 ;  /* 0x000000029e007223 */ /* 0x008fe20000010804 */
[----:B-1----:R-:W-:-:S03]  /*1a320*/  F2FP.BF16.F32.PACK_AB R8, R185, R186 ;  /* 0x000000bab908723e */ /* 0x002fc600000010ff */
[----:B------:R1:W-:Y:S02]  /*1a330*/  MUFU.EX2 R184, R0 ;  /* 0x0000000000b87308 */ /* 0x0003e40000000800 */
[----:B-1----:R-:W-:-:S06]  /*1a340*/  FFMA.FTZ R0, R155, R2, -R4 ;  /* 0x000000029b007223 */ /* 0x002fcc0000010804 */
[----:B------:R1:W3:Y:S02]  /*1a350*/  MUFU.EX2 R160, R0 ;  /* 0x0000000000a07308 */ /* 0x0002e40000000800 */
[----:B-1----:R-:W-:Y:S01]  /*1a360*/  FFMA.FTZ R0, R156, R2, -R3 ;  /* 0x000000029c007223 */ /* 0x002fe20000010803 */
[----:B---3--:R-:W-:-:S05]  /*1a370*/  F2FP.BF16.F32.PACK_AB R10, R160, R184 ;  /* 0x000000b8a00a723e */ /* 0x008fca00000010ff */
[----:B------:R1:W3:Y:S02]  /*1a380*/  MUFU.EX2 R158, R0 ;  /* 0x00000000009e7308 */ /* 0x0002e40000000800 */
[----:B-1----:R-:W-:Y:S01]  /*1a390*/  FFMA.FTZ R0, R159, R2, -R3 ;  /* 0x000000029f007223 */ /* 0x002fe20000010803 */
[----:B---3--:R-:W-:Y:S02]  /*1a3a0*/  F2FP.BF16.F32.PACK_AB R11, R158, R187 ;  /* 0x000000bb9e0b723e */ /* 0x008fe400000010ff */
[----:B------:R-:W-:-:S03]  /*1a3b0*/  MOV R159, R142 ;  /* 0x0000008e009f7202 */ /* 0x000fc60000000f00 */
[----:B------:R1:W-:Y:S02]  /*1a3c0*/  MUFU.EX2 R157, R0 ;  /* 0x00000000009d7308 */ /* 0x0003e40000000800 */
[C---:B------:R-:W-:Y:S06]  /*1a3d0*/  HMMA.16816.F32.BF16 R76, R8.reuse, R32, R60 ;  /* 0x00000020084c723c */ /* 0x040fec000004183c */
[C---:B------:R-:W-:Y:S01]  /*1a3e0*/  HMMA.16816.F32.BF16 R52, R8.reuse, R34, R52 ;  /* 0x000000220834723c */ /* 0x040fe20000041834 */
[----:B------:R-:W3:Y:S05]  /*1a3f0*/  LDSM.16.MT88.4 R32, [R211+0x12000] ;  /* 0x01200000d320783b */ /* 0x000eea0000004200 */
[----:B--2---:R-:W-:Y:S01]  /*1a400*/  HMMA.16816.F32.BF16 R56, R8, R40, R112 ;  /* 0x000000280838723c */ /* 0x004fe20000041870 */
[----:B-1----:R-:W-:Y:S01]  /*1a410*/  FFMA.FTZ R0, R161, R2, -R3 ;  /* 0x00000002a1007223 */ /* 0x002fe20000010803 */
[----:B------:R-:W-:-:S03]  /*1a420*/  MOV R161, R139 ;  /* 0x0000008b00a17202 */ /* 0x000fc60000000f00 */
[----:B------:R1:W2:Y:S01]  /*1a430*/  MUFU.EX2 R156, R0 ;  /* 0x00000000009c7308 */ /* 0x0002a20000000800 */
[C---:B------:R-:W-:Y:S01]  /*1a440*/  HMMA.16816.F32.BF16 R48, R8.reuse, R42, R124 ;  /* 0x0000002a0830723c */ /* 0x040fe2000004187c */
[----:B------:R-:W3:Y:S05]  /*1a450*/  LDSM.16.MT88.4 R40, [R210+0xe800] ;  /* 0x00e80000d228783b */ /* 0x000eea0000004200 */
[C---:B------:R-:W-:Y:S06]  /*1a460*/  HMMA.16816.F32.BF16 R60, R8.reuse, R36, R88 ;  /* 0x00000024083c723c */ /* 0x040fec0000041858 */
[----:B------:R-:W-:Y:S01]  /*1a470*/  HMMA.16816.F32.BF16 R44, R8, R38, R104 ;  /* 0x00000026082c723c */ /* 0x000fe20000041868 */
[----:B------:R-:W3:Y:S01]  /*1a480*/  LDSM.16.MT88.4 R36, [R209+0xe800] ;  /* 0x00e80000d124783b */ /* 0x000ee20000004200 */
[----:B-1----:R-:W-:Y:S01]  /*1a490*/  FFMA.FTZ R0, R162, R2, -R3 ;  /* 0x00000002a2007223 */ /* 0x002fe20000010803 */
[----:B------:R-:W-:-:S03]  /*1a4a0*/  MOV R162, R141 ;  /* 0x0000008d00a27202 */ /* 0x000fc60000000f00 */
[C---:B-----5:R-:W-:Y:S01]  /*1a4b0*/  HMMA.16816.F32.BF16 R72, R8.reuse, R24, R132 ;  /* 0x000000180848723c */ /* 0x060fe20000041884 */
[----:B------:R1:W-:Y:S05]  /*1a4c0*/  MUFU.EX2 R155, R0 ;  /* 0x00000000009b7308 */ /* 0x0003ea0000000800 */
[----:B------:R-:W-:Y:S01]  /*1a4d0*/  HMMA.16816.F32.BF16 R64, R8, R26, R116 ;  /* 0x0000001a0840723c */ /* 0x000fe20000041874 */
[----:B------:R-:W5:Y:S01]  /*1a4e0*/  LDSM.16.MT88.4 R24, [R212+0xe800] ;  /* 0x00e80000d418783b */ /* 0x000f620000004200 */
[----:B------:R-:W-:Y:S02]  /*1a4f0*/  MOV R132, R31 ;  /* 0x0000001f00847202 */ /* 0x000fe40000000f00 */
[----:B------:R-:W-:-:S02]  /*1a500*/  MOV R135, R7 ;  /* 0x0000000700877202 */ /* 0x000fc40000000f00 */
[----:B------:R-:W-:Y:S01]  /*1a510*/  HMMA.16816.F32.BF16 R116, R8, R20, R128 ;  /* 0x000000140874723c */ /* 0x000fe20000041880 */
[----:B------:R-:W-:Y:S02]  /*1a520*/  MOV R134, R251 ;  /* 0x000000fb00867202 */ /* 0x000fe40000000f00 */
[----:B------:R-:W-:-:S03]  /*1a530*/  MOV R133, R250 ;  /* 0x000000fa00857202 */ /* 0x000fc60000000f00 */
[C---:B------:R-:W-:Y:S01]  /*1a540*/  HMMA.16816.F32.BF16 R128, R8.reuse, R22, R120 ;  /* 0x000000160880723c */ /* 0x040fe20000041878 */
[--C-:B-1----:R-:W-:Y:S01]  /*1a550*/  FFMA.FTZ R0, R164, R2, -R4.reuse ;  /* 0x00000002a4007223 */ /* 0x102fe20000010804 */
[----:B------:R-:W-:Y:S01]  /*1a560*/  MOV R164, R140 ;  /* 0x0000008c00a47202 */ /* 0x000fe20000000f00 */
[----:B------:R-:W-:Y:S02]  /*1a570*/  LDSM.16.MT88.4 R20, [R210+0xf000] ;  /* 0x00f00000d214783b */ /* 0x000fe40000004200 */
[----:B------:R1:W-:Y:S01]  /*1a580*/  MUFU.EX2 R154, R0 ;  /* 0x00000000009a7308 */ /* 0x0003e20000000800 */
[C---:B----4-:R-:W-:Y:S06]  /*1a590*/  HMMA.16816.F32.BF16 R120, R8.reuse, R16, R108 ;  /* 0x000000100878723c */ /* 0x050fec000004186c */
[C---:B------:R-:W-:Y:S06]  /*1a5a0*/  HMMA.16816.F32.BF16 R124, R8.reuse, R12, R96 ;  /* 0x0000000c087c723c */ /* 0x040fec0000041860 */
[----:B------:R-:W-:Y:S01]  /*1a5b0*/  HMMA.16816.F32.BF16 R108, R8, R14, R92 ;  /* 0x0000000e086c723c */ /* 0x000fe2000004185c */
[----:B--2---:R-:W-:Y:S01]  /*1a5c0*/  F2FP.BF16.F32.PACK_AB R13, R156, R157 ;  /* 0x0000009d9c0d723e */ /* 0x004fe200000010ff */
[----:B-1----:R-:W-:Y:S01]  /*1a5d0*/  FFMA.FTZ R0, R165, R2, -R4 ;  /* 0x00000002a5007223 */ /* 0x002fe20000010804 */
[----:B------:R-:W-:-:S03]  /*1a5e0*/  MOV R165, R137 ;  /* 0x0000008900a57202 */ /* 0x000fc60000000f00 */
[C---:B------:R-:W-:Y:S01]  /*1a5f0*/  HMMA.16816.F32.BF16 R112, R8.reuse, R18, R100 ;  /* 0x000000120870723c */ /* 0x040fe20000041864 */
[----:B------:R-:W-:Y:S01]  /*1a600*/  LDSM.16.MT88.4 R16, [R211+0xe800] ;  /* 0x00e80000d310783b */ /* 0x000fe20000004200 */
[----:B------:R1:W2:Y:S04]  /*1a610*/  MUFU.EX2 R153, R0 ;  /* 0x0000000000997308 */ /* 0x0002a80000000800 */
[C---:B---3--:R-:W-:Y:S06]  /*1a620*/  HMMA.16816.F32.BF16 R100, R8.reuse, R32, R84 ;  /* 0x000000200864723c */ /* 0x048fec0000041854 */
[----:B------:R-:W-:Y:S01]  /*1a630*/  HMMA.16816.F32.BF16 R104, R8, R34, R80 ;  /* 0x000000220868723c */ /* 0x000fe20000041850 */
[----:B------:R-:W3:Y:S04]  /*1a640*/  LDSM.16.MT88.4 R8, [R209+0x12800] ;  /* 0x01280000d108783b */ /* 0x000ee80000004200 */
[----:B------:R-:W-:Y:S01]  /*1a650*/  LDSM.16.MT88.4 R32, [R210+0x12800] ;  /* 0x01280000d220783b */ /* 0x000fe20000004200 */
[----:B-1----:R-:W-:Y:S01]  /*1a660*/  FFMA.FTZ R0, R163, R2, -R4 ;  /* 0x00000002a3007223 */ /* 0x002fe20000010804 */
[----:B--2---:R-:W-:-:S02]  /*1a670*/  F2FP.BF16.F32.PACK_AB R12, R153, R154 ;  /* 0x0000009a990c723e */ /* 0x004fc400000010ff */
[----:B------:R-:W-:Y:S01]  /*1a680*/  MOV R163, R136 ;  /* 0x0000008800a37202 */ /* 0x000fe20000000f00 */
[----:B------:R1:W-:Y:S02]  /*1a690*/  MUFU.EX2 R152, R0 ;  /* 0x0000000000987308 */ /* 0x0003e40000000800 */
[----:B-1----:R-:W-:Y:S01]  /*1a6a0*/  FFMA.FTZ R0, R166, R2, -R4 ;  /* 0x00000002a6007223 */ /* 0x002fe20000010804 */
[----:B------:R-:W-:-:S05]  /*1a6b0*/  MOV R166, R138 ;  /* 0x0000008a00a67202 */ /* 0x000fca0000000f00 */
[----:B------:R1:W2:Y:S02]  /*1a6c0*/  MUFU.EX2 R151, R0 ;  /* 0x0000000000977308 */ /* 0x0002a40000000800 */
[----:B-1----:R-:W-:Y:S01]  /*1a6d0*/  FFMA.FTZ R0, R167, R2, -R3 ;  /* 0x00000002a7007223 */ /* 0x002fe20000010803 */
[----:B--2---:R-:W-:Y:S02]  /*1a6e0*/  F2FP.BF16.F32.PACK_AB R14, R151, R152 ;  /* 0x00000098970e723e */ /* 0x004fe400000010ff */
[----:B------:R-:W-:-:S03]  /*1a6f0*/  MOV R167, R30 ;  /* 0x0000001e00a77202 */ /* 0x000fc60000000f00 */
[----:B------:R1:W2:Y:S02]  /*1a700*/  MUFU.EX2 R150, R0 ;  /* 0x0000000000967308 */ /* 0x0002a40000000800 */
[----:B-1----:R-:W-:Y:S01]  /*1a710*/  FFMA.FTZ R0, R168, R2, -R3 ;  /* 0x00000002a8007223 */ /* 0x002fe20000010803 */
[----:B--2---:R-:W-:-:S05]  /*1a720*/  F2FP.BF16.F32.PACK_AB R15, R150, R155 ;  /* 0x0000009b960f723e */ /* 0x004fca00000010ff */
[----:B------:R1:W-:Y:S02]  /*1a730*/  MUFU.EX2 R149, R0 ;  /* 0x0000000000957308 */ /* 0x0003e40000000800 */
[C---:B------:R-:W-:Y:S01]  /*1a740*/  HMMA.16816.F32.BF16 R92, R12.reuse, R42, R44 ;  /* 0x0000002a0c5c723c */ /* 0x040fe2000004182c */
[----:B------:R-:W2:Y:S05]  /*1a750*/  LDSM.16.MT88.4 R44, [R211+0x12800] ;  /* 0x01280000d32c783b */ /* 0x000eaa0000004200 */
[C---:B------:R-:W-:Y:S06]  /*1a760*/  HMMA.16816.F32.BF16 R80, R12.reuse, R36, R76 ;  /* 0x000000240c50723c */ /* 0x040fec000004184c */
[C---:B------:R-:W-:Y:S01]  /*1a770*/  HMMA.16816.F32.BF16 R88, R12.reuse, R38, R52 ;  /* 0x000000260c58723c */ /* 0x040fe20000041834 */
[-CC-:B-1----:R-:W-:Y:S01]  /*1a780*/  FFMA.FTZ R0, R169, R2.reuse, -R3.reuse ;  /* 0x00000002a9007223 */ /* 0x182fe20000010803 */
[----:B------:R-:W1:Y:S03]  /*1a790*/  LDSM.16.MT88.4 R36, [R212+0x12800] ;  /* 0x01280000d424783b */ /* 0x000e660000004200 */
[----:B------:R4:W2:Y:S01]  /*1a7a0*/  MUFU.EX2 R148, R0 ;  /* 0x0000000000947308 */ /* 0x0008a20000000800 */
[C---:B-----5:R-:W-:Y:S06]  /*1a7b0*/  HMMA.16816.F32.BF16 R84, R12.reuse, R24, R56 ;  /* 0x000000180c54723c */ /* 0x060fec0000041838 */
[C---:B------:R-:W-:Y:S01]  /*1a7c0*/  HMMA.16816.F32.BF16 R76, R12.reuse, R26, R48 ;  /* 0x0000001a0c4c723c */ /* 0x040fe20000041830 */
[----:B------:R-:W5:Y:S05]  /*1a7d0*/  LDSM.16.MT88.4 R24, [R209+0xf000] ;  /* 0x00f00000d118783b */ /* 0x000f6a0000004200 */
[----:B------:R-:W-:Y:S01]  /*1a7e0*/  HMMA.16816.F32.BF16 R96, R12, R40, R60 ;  /* 0x000000280c60723c */ /* 0x000fe2000004183c */
[----:B------:R-:W5:Y:S01]  /*1a7f0*/  LDSM.16.MT88.4 R40, [R212+0xf000] ;  /* 0x00f00000d428783b */ /* 0x000f620000004200 */
[----:B----4-:R-:W-:-:S04]  /*1a800*/  FFMA.FTZ R0, R170, R2, -R3 ;  /* 0x00000002aa007223 */ /* 0x010fc80000010803 */
[C---:B---3--:R-:W-:Y:S01]  /*1a810*/  HMMA.16816.F32.BF16 R60, R12.reuse, R8, R116 ;  /* 0x000000080c3c723c */ /* 0x048fe20000041874 */
[----:B------:R3:W-:Y:S05]  /*1a820*/  MUFU.EX2 R147, R0 ;  /* 0x0000000000937308 */ /* 0x0007ea0000000800 */
[----:B------:R-:W-:Y:S01]  /*1a830*/  HMMA.16816.F32.BF16 R48, R12, R10, R128 ;  /* 0x0000000a0c30723c */ /* 0x000fe20000041880 */
[----:B--2---:R-:W-:-:S05]  /*1a840*/  F2FP.BF16.F32.PACK_AB R9, R148, R149 ;  /* 0x000000959409723e */ /* 0x004fca00000010ff */
[C---:B------:R-:W-:Y:S06]  /*1a850*/  HMMA.16816.F32.BF16 R52, R12.reuse, R18, R64 ;  /* 0x000000120c34723c */ /* 0x040fec0000041840 */
[C---:B------:R-:W-:Y:S01]  /*1a860*/  HMMA.16816.F32.BF16 R64, R12.reuse, R44, R100 ;  /* 0x0000002c0c40723c */ /* 0x040fe20000041864 */
[-CC-:B---3--:R-:W-:Y:S01]  /*1a870*/  FFMA.FTZ R0, R173, R2.reuse, -R4.reuse ;  /* 0x00000002ad007223 */ /* 0x188fe20000010804 */
[----:B------:R-:W-:Y:S03]  /*1a880*/  LDSM.16.MT88.4 R100, [R211+0xf800] ;  /* 0x00f80000d364783b */ /* 0x000fe60000004200 */
[----:B------:R2:W-:Y:S01]  /*1a890*/  MUFU.EX2 R146, R0 ;  /* 0x0000000000927308 */ /* 0x0005e20000000800 */
[C---:B------:R-:W-:Y:S01]  /*1a8a0*/  HMMA.16816.F32.BF16 R72, R12.reuse, R16, R72 ;  /* 0x000000100c48723c */ /* 0x040fe20000041848 */
[----:B------:R-:W3:Y:S05]  /*1a8b0*/  LDSM.16.MT88.4 R16, [R211+0xf000] ;  /* 0x00f00000d310783b */ /* 0x000eea0000004200 */
[C---:B------:R-:W-:Y:S06]  /*1a8c0*/  HMMA.16816.F32.BF16 R44, R12.reuse, R46, R104 ;  /* 0x0000002e0c2c723c */ /* 0x040fec0000041868 */
[----:B-1----:R-:W-:Y:S01]  /*1a8d0*/  HMMA.16816.F32.BF16 R116, R12, R36, R124 ;  /* 0x000000240c74723c */ /* 0x002fe2000004187c */
[----:B------:R-:W-:Y:S01]  /*1a8e0*/  LDSM.16.MT88.4 R124, [R210+0x13800] ;  /* 0x01380000d27c783b */ /* 0x000fe20000004200 */
[----:B--2---:R-:W-:-:S04]  /*1a8f0*/  FFMA.FTZ R0, R171, R2, -R4 ;  /* 0x00000002ab007223 */ /* 0x004fc80000010804 */
[C---:B------:R-:W-:Y:S01]  /*1a900*/  HMMA.16816.F32.BF16 R120, R12.reuse, R32, R120 ;  /* 0x000000200c78723c */ /* 0x040fe20000041878 */
[----:B------:R1:W2:Y:S05]  /*1a910*/  MUFU.EX2 R145, R0 ;  /* 0x0000000000917308 */ /* 0x0002aa0000000800 */
[C---:B------:R-:W-:Y:S01]  /*1a920*/  HMMA.16816.F32.BF16 R56, R12.reuse, R34, R112 ;  /* 0x000000220c38723c */ /* 0x040fe20000041870 */
[----:B------:R-:W-:Y:S05]  /*1a930*/  LDSM.16.MT88.4 R32, [R209+0x13000] ;  /* 0x01300000d120783b */ /* 0x000fea0000004200 */
[----:B------:R-:W-:Y:S01]  /*1a940*/  HMMA.16816.F32.BF16 R36, R12, R38, R108 ;  /* 0x000000260c24723c */ /* 0x000fe2000004186c */
[----:B------:R-:W-:Y:S04]  /*1a950*/  LDSM.16.MT88.4 R12, [R211+0x13000] ;  /* 0x01300000d30c783b */ /* 0x000fe80000004200 */
[----:B------:R-:W-:Y:S01]  /*1a960*/  LDSM.16.MT88.4 R108, [R209+0x13800] ;  /* 0x01380000d16c783b */ /* 0x000fe20000004200 */
[----:B-1----:R-:W-:Y:S01]  /*1a970*/  FFMA.FTZ R0, R172, R2, -R4 ;  /* 0x00000002ac007223 */ /* 0x002fe20000010804 */
[----:B--2---:R-:W-:-:S03]  /*1a980*/  F2FP.BF16.F32.PACK_AB R8, R145, R146 ;  /* 0x000000929108723e */ /* 0x004fc600000010ff */
[----:B------:R1:W-:Y:S02]  /*1a990*/  MUFU.EX2 R144, R0 ;  /* 0x0000000000907308 */ /* 0x0003e40000000800 */
[----:B-1----:R-:W-:-:S06]  /*1a9a0*/  FFMA.FTZ R0, R175, R2, -R4 ;  /* 0x00000002af007223 */ /* 0x002fcc0000010804 */
        /* <DEDUP_REMOVED lines=9> */
[----:B------:R-:W2:Y:S04]  /*1aa40*/  LDSM.16.MT88.4 R20, [R210+0x13000] ;  /* 0x01300000d214783b */ /* 0x000ea80000004200 */
[----:B------:R-:W-:Y:S01]  /*1aa50*/  LDSM.16.MT88.4 R92, [R212+0xf800] ;  /* 0x00f80000d45c783b */ /* 0x000fe20000004200 */
[----:B-----5:R-:W-:Y:S01]  /*1aa60*/  HMMA.16816.F32.BF16 R80, R8, R24, R80 ;  /* 0x000000180850723c */ /* 0x020fe20000041850 */
[----:B-1----:R-:W-:-:S04]  /*1aa70*/  FFMA.FTZ R0, R177, R2, -R3 ;  /* 0x00000002b1007223 */ /* 0x002fc80000010803 */
[----:B------:R1:W4:Y:S01]  /*1aa80*/  MUFU.EX2 R140, R0 ;  /* 0x00000000008c7308 */ /* 0x0003220000000800 */
[C---:B------:R-:W-:Y:S01]  /*1aa90*/  HMMA.16816.F32.BF16 R88, R8.reuse, R26, R88 ;  /* 0x0000001a0858723c */ /* 0x040fe20000041858 */
[----:B------:R-:W5:Y:S05]  /*1aaa0*/  LDSM.16.MT88.4 R24, [R212+0x13000] ;  /* 0x01300000d418783b */ /* 0x000f6a0000004200 */
[C---:B------:R-:W-:Y:S01]  /*1aab0*/  HMMA.16816.F32.BF16 R112, R8.reuse, R40, R84 ;  /* 0x000000280870723c */ /* 0x040fe20000041854 */
[----:B------:R-:W-:Y:S05]  /*1aac0*/  LDSM.16.MT88.4 R84, [R210+0xf800] ;  /* 0x00f80000d254783b */ /* 0x000fea0000004200 */
[----:B------:R-:W-:Y:S01]  /*1aad0*/  HMMA.16816.F32.BF16 R40, R8, R42, R76 ;  /* 0x0000002a0828723c */ /* 0x000fe2000004184c */
[----:B------:R-:W5:Y:S01]  /*1aae0*/  LDSM.16.MT88.4 R76, [R209+0xf800] ;  /* 0x00f80000d14c783b */ /* 0x000f620000004200 */
[----:B-1----:R-:W-:Y:S01]  /*1aaf0*/  FFMA.FTZ R0, R178, R2, -R3 ;  /* 0x00000002b2007223 */ /* 0x002fe20000010803 */
[----:B----4-:R-:W-:-:S03]  /*1ab00*/  F2FP.BF16.F32.PACK_AB R137, R140, R141 ;  /* 0x0000008d8c89723e */ /* 0x010fc600000010ff */
[C---:B---3--:R-:W-:Y:S01]  /*1ab10*/  HMMA.16816.F32.BF16 R72, R8.reuse, R16, R72 ;  /* 0x000000100848723c */ /* 0x048fe20000041848 */
[----:B------:R1:W-:Y:S05]  /*1ab20*/  MUFU.EX2 R68, R0 ;  /* 0x0000000000447308 */ /* 0x0003ea0000000800 */
[C---:B------:R-:W-:Y:S06]  /*1ab30*/  HMMA.16816.F32.BF16 R52, R8.reuse, R18, R52 ;  /* 0x000000120834723c */ /* 0x040fec0000041834 */
[C---:B--2---:R-:W-:Y:S06]  /*1ab40*/  HMMA.16816.F32.BF16 R16, R8.reuse, R20, R120 ;  /* 0x000000140810723c */ /* 0x044fec0000041878 */
[----:B------:R-:W-:Y:S01]  /*1ab50*/  HMMA.16816.F32.BF16 R60, R8, R32, R60 ;  /* 0x00000020083c723c */ /* 0x000fe2000004183c */
[----:B-1----:R-:W-:-:S04]  /*1ab60*/  FFMA.FTZ R0, R179, R2, -R4 ;  /* 0x00000002b3007223 */ /* 0x002fc80000010804 */
[----:B------:R1:W-:Y:S01]  /*1ab70*/  MUFU.EX2 R31, R0 ;  /* 0x00000000001f7308 */ /* 0x0003e20000000800 */
[C---:B------:R-:W-:Y:S06]  /*1ab80*/  HMMA.16816.F32.BF16 R48, R8.reuse, R34, R48 ;  /* 0x000000220830723c */ /* 0x040fec0000041830 */
[C---:B------:R-:W-:Y:S06]  /*1ab90*/  HMMA.16816.F32.BF16 R56, R8.reuse, R22, R56 ;  /* 0x000000160838723c */ /* 0x040fec0000041838 */
[----:B-----5:R-:W-:Y:S01]  /*1aba0*/  HMMA.16816.F32.BF16 R120, R8, R24, R116 ;  /* 0x000000180878723c */ /* 0x020fe20000041874 */
[----:B-1----:R-:W-:-:S05]  /*1abb0*/  FFMA.FTZ R0, R181, R2, -R4 ;  /* 0x00000002b5007223 */ /* 0x002fca0000010804 */
[C---:B------:R-:W-:Y:S01]  /*1abc0*/  HMMA.16816.F32.BF16 R36, R8.reuse, R26, R36 ;  /* 0x0000001a0824723c */ /* 0x040fe20000041824 */
[----:B------:R1:W2:Y:S05]  /*1abd0*/  MUFU.EX2 R30, R0 ;  /* 0x00000000001e7308 */ /* 0x0002aa0000000800 */
[C---:B------:R-:W-:Y:S06]  /*1abe0*/  HMMA.16816.F32.BF16 R64, R8.reuse, R12, R64 ;  /* 0x0000000c0840723c */ /* 0x040fec0000041840 */
[----:B------:R-:W-:Y:S01]  /*1abf0*/  HMMA.16816.F32.BF16 R44, R8, R14, R44 ;  /* 0x0000000e082c723c */ /* 0x000fe2000004182c */
[----:B------:R-:W-:Y:S01]  /*1ac00*/  LDSM.16.MT88.4 R8, [R211+0x13800] ;  /* 0x01380000d308783b */ /* 0x000fe20000004200 */
[----:B-1----:R-:W-:Y:S01]  /*1ac10*/  FFMA.FTZ R0, R180, R2, -R4 ;  /* 0x00000002b4007223 */ /* 0x002fe20000010804 */
[----:B--2---:R-:W-:-:S03]  /*1ac20*/  F2FP.BF16.F32.PACK_AB R136, R30, R31 ;  /* 0x0000001f1e88723e */ /* 0x004fc600000010ff */
[----:B------:R1:W-:Y:S02]  /*1ac30*/  MUFU.EX2 R7, R0 ;  /* 0x0000000000077308 */ /* 0x0003e40000000800 */
[-C--:B-1----:R-:W-:Y:S01]  /*1ac40*/  FFMA.FTZ R0, R182, R2.reuse, -R4 ;  /* 0x00000002b6007223 */ /* 0x082fe20000010804 */
[----:B------:R-:W-:-:S05]  /*1ac50*/  FFMA.FTZ R2, R183, R2, -R3 ;  /* 0x00000002b7027223 */ /* 0x000fca0000010803 */
[----:B------:R1:W2:Y:S08]  /*1ac60*/  MUFU.EX2 R251, R0 ;  /* 0x0000000000fb7308 */ /* 0x0002b00000000800 */
[----:B------:R3:W4:Y:S01]  /*1ac70*/  MUFU.EX2 R250, R2 ;  /* 0x0000000200fa7308 */ /* 0x0007220000000800 */
[----:B-1----:R-:W-:Y:S01]  /*1ac80*/  FADD.FTZ R0, R132, R167 ;  /* 0x000000a784007221 */ /* 0x002fe20000010000 */
[----:B--2---:R-:W-:-:S03]  /*1ac90*/  F2FP.BF16.F32.PACK_AB R138, R251, R7 ;  /* 0x00000007fb8a723e */ /* 0x004fc600000010ff */
[----:B------:R-:W-:Y:S01]  /*1aca0*/  FADD.FTZ R0, R135, R0 ;  /* 0x0000000087007221 */ /* 0x000fe20000010000 */
[----:B---3--:R-:W-:-:S03]  /*1acb0*/  FADD.FTZ R2, R134, R133 ;  /* 0x0000008586027221 */ /* 0x008fc60000010000 */
[----:B------:R-:W-:Y:S01]  /*1acc0*/  FADD.FTZ R0, R163, R0 ;  /* 0x00000000a3007221 */ /* 0x000fe20000010000 */
[----:B------:R-:W1:Y:S01]  /*1acd0*/  LDSM.16.MT88.4 R132, [R212+0x13800] ;  /* 0x01380000d484783b */ /* 0x000e620000004200 */
[----:B----4-:R-:W-:Y:S01]  /*1ace0*/  F2FP.BF16.F32.PACK_AB R139, R250, R68 ;  /* 0x00000044fa8b723e */ /* 0x010fe200000010ff */
[----:B------:R-:W-:Y:S01]  /*1acf0*/  FADD.FTZ R2, R166, R2 ;  /* 0x00000002a6027221 */ /* 0x000fe20000010000 */
[----:B------:R-:W-:-:S03]  /*1ad00*/  FADD.FTZ R0, R164, R0 ;  /* 0x00000000a4007221 */ /* 0x000fc60000010000 */
[----:B------:R-:W-:Y:S01]  /*1ad10*/  FADD.FTZ R2, R165, R2 ;  /* 0x00000002a5027221 */ /* 0x000fe20000010000 */
[----:B------:R-:W-:Y:S01]  /*1ad20*/  FADD.FTZ R0, R162, R0 ;  /* 0x00000000a2007221 */ /* 0x000fe20000010000 */
[----:B------:R-:W-:Y:S02]  /*1ad30*/  HMMA.16816.F32.BF16 R80, R136, R76, R80 ;  /* 0x0000004c8850723c */ /* 0x000fe40000041850 */
        /* <DEDUP_REMOVED lines=39> */
[----:B-1----:R-:W-:Y:S02]  /*1afb0*/  HMMA.16816.F32.BF16 R120, R136, R132, R120 ;  /* 0x000000848878723c */ /* 0x002fe40000041878 */
        /* <DEDUP_REMOVED lines=23> */
[----:B------:R-:W-:Y:S01]  /*1b130*/  HMMA.16816.F32.BF16 R132, R136, R134, R36 ;  /* 0x000000868884723c */ /* 0x000fe20000041824 */
[----:B------:R-:W-:Y:S02]  /*1b140*/  FADD.FTZ R250, R250, R0 ;  /* 0x00000000fafa7221 */ /* 0x000fe40000010000 */
[----:B------:R-:W-:-:S03]  /*1b150*/  FADD.FTZ R2, R7, R2 ;  /* 0x0000000207027221 */ /* 0x000fc60000010000 */
[----:B------:R-:W-:Y:S01]  /*1b160*/  HMMA.16816.F32.BF16 R128, R136, R8, R64 ;  /* 0x000000088880723c */ /* 0x000fe20000041840 */
[----:B------:R-:W-:-:S05]  /*1b170*/  FADD.FTZ R251, R251, R2 ;  /* 0x00000002fbfb7221 */ /* 0x000fca0000010000 */
[----:B------:R-:W-:Y:S01]  /*1b180*/  HMMA.16816.F32.BF16 R136, R136, R10, R44 ;  /* 0x0000000a8888723c */ /* 0x000fe2000004182c */
[----:B------:R-:W-:-:S08]  /*1b190*/  NOP ;  /* 0x0000000000007918 */ /* 0x000fd00000000000 */
[----:B------:R-:W-:-:S15]  /*1b1a0*/  @!P1 BRA `(.L_x_3563) ;  /* 0x00000064000c9947 */ /* 0x000fde0003800000 */
[----:B------:R-:W2:Y:S01]  /*1b1b0*/  LDL R242, [R1] ;  /* 0x0000000001f27983 */ /* 0x000ea20000100800 */
[----:B------:R-:W-:-:S04]  /*1b1c0*/  DEPBAR.LE SB0, 0x0 ;  /* 0x000080000000791a */ /* 0x000fc80000000000 */
[----:B------:R-:W-:Y:S05]  /*1b1d0*/  WARPSYNC.ALL ;  /* 0x0000000000007948 */ /* 0x000fea0003800000 */
[----:B------:R-:W-:Y:S01]  /*1b1e0*/  BSSY B0, `(.L_x_3564) ;  /* 0x0000045000007945 */ /* 0x000fe20003800000 */
[----:B------:R-:W-:Y:S01]  /*1b1f0*/  BAR.SYNC.DEFER_BLOCKING 0x0 ;  /* 0x0000000000007b1d */ /* 0x000fe20000010000 */
[----:B--2---:R-:W-:-:S05]  /*1b200*/  IADD3 R246, R242, -0x2, RZ ;  /* 0xfffffffef2f67810 */ /* 0x004fca0007ffe0ff */
        /* <DEDUP_REMOVED lines=8> */
[----:B------:R-:W-:-:S04]  /*1b290*/  LOP3.LUT R10, R10, R2, RZ, 0x3c, !PT ;  /* 0x000000020a0a7212 */ /* 0x000fc800078e3cff */
        /* <DEDUP_REMOVED lines=9> */
[----:B------:R-:W-:Y:S01]  /*1b330*/  IMAD.HI.U32 R4, R9, R4, R8 ;  /* 0x0000000409047227 */ /* 0x000fe200078e0008 */
[----:B------:R-:W-:Y:S02]  /*1b340*/  MOV R9, R3 ;  /* 0x0000000300097202 */ /* 0x000fe40000000f00 */
[----:B------:R-:W-:Y:S01]  /*1b350*/  ISETP.GE.AND P3, PT, R11, RZ, PT ;  /* 0x000000ff0b00720c */ /* 0x000fe20003f66270 */
[----:B------:R-:W-:Y:S02]  /*1b360*/  IMAD.MOV R8, RZ, RZ, -R12 ;  /* 0x000000ffff087224 */ /* 0x000fe400078e0a0c */
        /* <DEDUP_REMOVED lines=12> */
[----:B------:R-:W-:Y:S01]  /*1b430*/  ISETP.NE.AND P2, PT, R2, RZ, PT ;  /* 0x000000ff0200720c */ /* 0x000fe20003f45270 */
[----:B------:R-:W2:Y:S01]  /*1b440*/  LD.E.64 R8, desc[UR6][R28.64+0x40] ;  /* 0x000040061c087980 */ /* 0x000ea2000c101b00 */
[----:B------:R-:W-:-:S07]  /*1b450*/  LOP3.LUT R0, RZ, R2, RZ, 0x33, !PT ;  /* 0x00000002ff007212 */ /* 0x000fce00078e33ff */
[----:B------:R-:W-:Y:S02]  /*1b460*/  @P5 VIADD R3, R3, 0x1 ;  /* 0x0000000103035836 */ /* 0x000fe40000000000 */
[----:B------:R-:W-:Y:S02]  /*1b470*/  @P6 IADD3 R4, R4, 0x1, RZ ;  /* 0x0000000104046810 */ /* 0x000fe40007ffe0ff */
[----:B------:R-:W-:Y:S02]  /*1b480*/  @!P1 IMAD.MOV R3, RZ, RZ, -R3 ;  /* 0x000000ffff039224 */ /* 0x000fe400078e0a03 */
[----:B------:R-:W-:-:S03]  /*1b490*/  @!P3 IADD3 R4, -R4, RZ, RZ ;  /* 0x000000ff0404b210 */ /* 0x000fc60007ffe1ff */
[C---:B------:R-:W-:Y:S02]  /*1b4a0*/  SEL R3, R0.reuse, R3, !P2 ;  /* 0x0000000300037207 */ /* 0x040fe40005000000 */
[----:B------:R-:W-:-:S03]  /*1b4b0*/  SEL R4, R0, R4, !P2 ;  /* 0x0000000400047207 */ /* 0x000fc60005000000 */
[--C-:B------:R-:W-:Y:S01]  /*1b4c0*/  IMAD.WIDE R12, R3, 0x4, R240.reuse ;  /* 0x00000004030c7825 */ /* 0x100fe200078e02f0 */
[----:B------:R-:W3:Y:S03]  /*1b4d0*/  LD.E.64 R28, desc[UR6][R28.64+0x28] ;  /* 0x000028061c1c7980 */ /* 0x000ee6000c101b00 */
[C---:B------:R-:W-:Y:S02]  /*1b4e0*/  IMAD.WIDE R10, R4.reuse, 0x4, R240 ;  /* 0x00000004040a7825 */ /* 0x040fe400078e02f0 */
[----:B------:R-:W4:Y:S04]  /*1b4f0*/  LD.E R12, desc[UR6][R12.64] ;  /* 0x000000060c0c7980 */ /* 0x000f28000c101900 */
[----:B------:R-:W4:Y:S01]  /*1b500*/  LD.E R10, desc[UR6][R10.64] ;  /* 0x000000060a0a7980 */ /* 0x000f22000c101900 */
[----:B------:R-:W-:-:S04]  /*1b510*/  IMAD.IADD R3, R4, 0x1, -R3 ;  /* 0x0000000104037824 */ /* 0x000fc800078e0a03 */
[----:B------:R-:W-:-:S05]  /*1b520*/  IMAD R2, R2, R3, -0x80 ;  /* 0xffffff8002027424 */ /* 0x000fca00078e0203 */
[----:B------:R-:W-:Y:S01]  /*1b530*/  SHF.R.S32.HI R4, RZ, 0x1f, R2 ;  /* 0x0000001fff047819 */ /* 0x000fe20000011402 */
[-C--:B--2---:R-:W-:Y:S02]  /*1b540*/  IMAD R0, R9, R2.reuse, RZ ;  /* 0x0000000209007224 */ /* 0x084fe400078e02ff */
[----:B------:R-:W-:-:S04]  /*1b550*/  IMAD.WIDE.U32 R2, R8, R2, RZ ;  /* 0x0000000208027225 */ /* 0x000fc800078e00ff */
[----:B------:R-:W-:-:S04]  /*1b560*/  IMAD R8, R8, R4, R0 ;  /* 0x0000000408087224 */ /* 0x000fc800078e0200 */
[----:B------:R-:W-:Y:S01]  /*1b570*/  IMAD.IADD R3, R3, 0x1, R8 ;  /* 0x0000000103037824 */ /* 0x000fe200078e0208 */
[----:B----4-:R-:W-:-:S04]  /*1b580*/  IADD3 R10, -R10, R12, RZ ;  /* 0x0000000c0a0a7210 */ /* 0x010fc80007ffe1ff */
[----:B------:R-:W-:Y:S01]  /*1b590*/  SHF.R.S32.HI R4, RZ, 0x1f, R10 ;  /* 0x0000001fff047819 */ /* 0x000fe2000001140a */
[----:B---3--:R-:W-:Y:S02]  /*1b5a0*/  IMAD R0, R29, R10, RZ ;  /* 0x0000000a1d007224 */ /* 0x008fe400078e02ff */
[----:B------:R-:W-:-:S04]  /*1b5b0*/  IMAD.WIDE.U32 R2, R10, R28, R2 ;  /* 0x0000001c0a027225 */ /* 0x000fc800078e0002 */
[----:B------:R-:W-:-:S05]  /*1b5c0*/  IMAD R0, R28, R4, R0 ;  /* 0x000000041c007224 */ /* 0x000fca00078e0200 */
[----:B------:R-:W-:Y:S01]  /*1b5d0*/  IADD3 R3, R3, R0, RZ ;  /* 0x0000000003037210 */ /* 0x000fe20007ffe0ff */
[----:B------:R-:W-:Y:S01]  /*1b5e0*/  IMAD.MOV.U32 R0, RZ, RZ, R2 ;  /* 0x000000ffff007224 */ /* 0x000fe200078e0002 */
[----:B------:R-:W-:Y:S05]  /*1b5f0*/  BRA `(.L_x_3566) ;  /* 0x00000000000c7947 */ /* 0x000fea0003800000 */
.L_x_3565:
[----:B------:R-:W2:Y:S02]  /*1b600*/  LD.E R0, desc[UR6][R28.64+0x40] ;  /* 0x000040061c007980 */ /* 0x000ea4000c101900 */
[----:B--2---:R-:W-:-:S04]  /*1b610*/  LEA R0, -R0, RZ, 0x7 ;  /* 0x000000ff00007211 */ /* 0x004fc800078e39ff */
[----:B------:R-:W-:Y:S02]  /*1b620*/  SHF.R.S32.HI R3, RZ, 0x1f, R0 ;  /* 0x0000001fff037819 */ /* 0x000fe40000011400 */
.L_x_3566:
[----:B------:R-:W-:Y:S05]  /*1b630*/  BSYNC B0 ;  /* 0x0000000000007941 */ /* 0x000fea0003800000 */
.L_x_3564:
        /* <DEDUP_REMOVED lines=80> */
[----:B--2---:R-:W-:Y:S02]  /*1bb40*/  @P1 LEA R8, P2, R2, R194, 0x1 ;  /* 0x000000c202081211 */ /* 0x004fe400078408ff */
        /* <DEDUP_REMOVED lines=49> */
[----:B--2---:R-:W-:Y:S04]  /*1be60*/  LDSM.16.M88.4 R20, [R208+0x4000] ;  /* 0x00400000d014783b */ /* 0x004fe80000000200 */
[----:B-1----:R1:W2:Y:S04]  /*1be70*/  LD.E R0, desc[UR4][R52.64+0x18c] ;  /* 0x00018c0434007980 */ /* 0x0022a8000c101900 */
[----:B------:R-:W-:Y:S04]  /*1be80*/  LDSM.16.M88.4 R44, [R208+0x5000] ;  /* 0x00500000d02c783b */ /* 0x000fe80000000200 */
[----:B------:R-:W-:Y:S04]  /*1be90*/  LDSM.16.M88.4 R48, [R208+0x4800] ;  /* 0x00480000d030783b */ /* 0x000fe80000000200 */
[----:B------:R-:W-:Y:S04]  /*1bea0*/  LDSM.16.M88.4 R36, [R208+0x6000] ;  /* 0x00600000d024783b */ /* 0x000fe80000000200 */
[----:B---3--:R-:W3:Y:S04]  /*1beb0*/  LDSM.16.M88.4 R8, [R216] ;  /* 0x00000000d808783b */ /* 0x008ee80000000200 */
[----:B------:R-:W-:Y:S04]  /*1bec0*/  LDSM.16.M88.4 R16, [R217] ;  /* 0x00000000d910783b */ /* 0x000fe80000000200 */
[----:B------:R-:W4:Y:S04]  /*1bed0*/  LDSM.16.M88.4 R56, [R215] ;  /* 0x00000000d738783b */ /* 0x000f280000000200 */
[----:B------:R-:W5:Y:S04]  /*1bee0*/  LDSM.16.M88.4 R40, [R208+0x5800] ;  /* 0x00580000d028783b */ /* 0x000f680000000200 */
[----:B------:R-:W5:Y:S04]  /*1bef0*/  LDSM.16.M88.4 R32, [R208+0x6800] ;  /* 0x00680000d020783b */ /* 0x000f680000000200 */
[----:B------:R-:W5:Y:S04]  /*1bf00*/  LDSM.16.M88.4 R28, [R208+0x7000] ;  /* 0x00700000d01c783b */ /* 0x000f680000000200 */
[----:B------:R-:W5:Y:S04]  /*1bf10*/  LDSM.16.M88.4 R24, [R208+0x7800] ;  /* 0x00780000d018783b */ /* 0x000f680000000200 */
[----:B------:R-:W5:Y:S04]  /*1bf20*/  LDSM.16.M88.4 R152, [R233] ;  /* 0x00000000e998783b */ /* 0x000f680000000200 */
[----:B------:R-:W5:Y:S04]  /*1bf30*/  LDSM.16.M88.4 R144, [R234] ;  /* 0x00000000ea90783b */ /* 0x000f680000000200 */
[----:B------:R-:W5:Y:S01]  /*1bf40*/  LDSM.16.M88.4 R72, [R230] ;  /* 0x00000000e648783b */ /* 0x000f620000000200 */
[C---:B---3--:R-:W-:Y:S03]  /*1bf50*/  HMMA.16816.F32.BF16 R12, R8.reuse, R20, RZ ;  /* 0x00000014080c723c */ /* 0x048fe600000418ff */
[----:B------:R-:W3:Y:S04]  /*1bf60*/  LDSM.16.M88.4 R64, [R229] ;  /* 0x00000000e540783b */ /* 0x000ee80000000200 */
[----:B------:R-:W3:Y:S01]  /*1bf70*/  LDSM.16.M88.4 R168, [R232] ;  /* 0x00000000e8a8783b */ /* 0x000ee20000000200 */
[C---:B------:R-:W-:Y:S03]  /*1bf80*/  HMMA.16816.F32.BF16 R20, R8.reuse, R22, RZ ;  /* 0x000000160814723c */ /* 0x040fe600000418ff */
[----:B-1----:R-:W1:Y:S03]  /*1bf90*/  LDSM.16.M88.4 R52, [R228] ;  /* 0x00000000e434783b */ /* 0x002e660000000200 */
[C---:B------:R-:W-:Y:S01]  /*1bfa0*/  HMMA.16816.F32.BF16 R176, R8.reuse, R44, RZ ;  /* 0x0000002c08b0723c */ /* 0x040fe200000418ff */
[----:B------:R-:W-:Y:S04]  /*1bfb0*/  LDSM.16.M88.4 R140, [R231] ;  /* 0x00000000e78c783b */ /* 0x000fe80000000200 */
[----:B------:R-:W0:Y:S01]  /*1bfc0*/  LDGDEPBAR ;  /* 0x00000000000079af */ /* 0x000e220000000000 */
[C---:B------:R-:W-:Y:S03]  /*1bfd0*/  HMMA.16816.F32.BF16 R192, R8.reuse, R46, RZ ;  /* 0x0000002e08c0723c */ /* 0x040fe600000418ff */
[----:B------:R-:W-:Y:S03]  /*1bfe0*/  LDSM.16.M88.4 R44, [R214+0x4800] ;  /* 0x00480000d62c783b */ /* 0x000fe60000000200 */
[C---:B------:R-:W-:Y:S06]  /*1bff0*/  HMMA.16816.F32.BF16 R164, R8.reuse, R50, RZ ;  /* 0x0000003208a4723c */ /* 0x040fec00000418ff */
[C---:B------:R-:W-:Y:S06]  /*1c000*/  HMMA.16816.F32.BF16 R196, R8.reuse, R36, RZ ;  /* 0x0000002408c4723c */ /* 0x040fec00000418ff */
[C---:B------:R-:W-:Y:S06]  /*1c010*/  HMMA.16816.F32.BF16 R188, R8.reuse, R38, RZ ;  /* 0x0000002608bc723c */ /* 0x040fec00000418ff */
[----:B------:R-:W-:Y:S01]  /*1c020*/  HMMA.16816.F32.BF16 R148, R8, R48, RZ ;  /* 0x000000300894723c */ /* 0x000fe200000418ff */
[----:B------:R-:W-:Y:S05]  /*1c030*/  LDSM.16.M88.4 R48, [R214+0x4000] ;  /* 0x00400000d630783b */ /* 0x000fea0000000200 */
[----:B----4-:R-:W-:Y:S01]  /*1c040*/  HMMA.16816.F32.BF16 R36, R16, R56, R12 ;  /* 0x000000381024723c */ /* 0x010fe2000004180c */
[----:B------:R-:W4:Y:S05]  /*1c050*/  LDSM.16.M88.4 R12, [R219] ;  /* 0x00000000db0c783b */ /* 0x000f2a0000000200 */
[C---:B-----5:R-:W-:Y:S06]  /*1c060*/  HMMA.16816.F32.BF16 R200, R8.reuse, R40, RZ ;  /* 0x0000002808c8723c */ /* 0x060fec00000418ff */
[C---:B------:R-:W-:Y:S01]  /*1c070*/  HMMA.16816.F32.BF16 R204, R8.reuse, R42, RZ ;  /* 0x0000002a08cc723c */ /* 0x040fe200000418ff */
[----:B------:R-:W5:Y:S05]  /*1c080*/  LDSM.16.M88.4 R40, [R214+0x5000] ;  /* 0x00500000d628783b */ /* 0x000f6a0000000200 */
[C---:B------:R-:W-:Y:S06]  /*1c090*/  HMMA.16816.F32.BF16 R184, R8.reuse, R32, RZ ;  /* 0x0000002008b8723c */ /* 0x040fec00000418ff */
[C---:B------:R-:W-:Y:S06]  /*1c0a0*/  HMMA.16816.F32.BF16 R180, R8.reuse, R34, RZ ;  /* 0x0000002208b4723c */ /* 0x040fec00000418ff */
[C---:B------:R-:W-:Y:S06]  /*1c0b0*/  HMMA.16816.F32.BF16 R172, R8.reuse, R28, RZ ;  /* 0x0000001c08ac723c */ /* 0x040fec00000418ff */
[C---:B------:R-:W-:Y:S06]  /*1c0c0*/  HMMA.16816.F32.BF16 R160, R8.reuse, R30, RZ ;  /* 0x0000001e08a0723c */ /* 0x040fec00000418ff */
[C---:B------:R-:W-:Y:S06]  /*1c0d0*/  HMMA.16816.F32.BF16 R156, R8.reuse, R24, RZ ;  /* 0x00000018089c723c */ /* 0x040fec00000418ff */
[----:B------:R-:W-:Y:S06]  /*1c0e0*/  HMMA.16816.F32.BF16 R60, R8, R26, RZ ;  /* 0x0000001a083c723c */ /* 0x000fec00000418ff */
[C---:B------:R-:W-:Y:S01]  /*1c0f0*/  HMMA.16816.F32.BF16 R32, R16.reuse, R58, R20 ;  /* 0x0000003a1020723c */ /* 0x040fe20000041814 */
[----:B------:R-:W5:Y:S05]  /*1c100*/  LDSM.16.M88.4 R56, [R214+0x7000] ;  /* 0x00700000d638783b */ /* 0x000f6a0000000200 */
[C---:B------:R-:W-:Y:S06]  /*1c110*/  HMMA.16816.F32.BF16 R20, R16.reuse, R152, R176 ;  /* 0x000000981014723c */ /* 0x040fec00000418b0 */
[C---:B------:R-:W-:Y:S06]  /*1c120*/  HMMA.16816.F32.BF16 R8, R16.reuse, R154, R192 ;  /* 0x0000009a1008723c */ /* 0x040fec00000418c0 */
[C---:B------:R-:W-:Y:S06]  /*1c130*/  HMMA.16816.F32.BF16 R24, R16.reuse, R146, R164 ;  /* 0x000000921018723c */ /* 0x040fec00000418a4 */
[C---:B------:R-:W-:Y:S06]  /*1c140*/  HMMA.16816.F32.BF16 R184, R16.reuse, R72, R184 ;  /* 0x0000004810b8723c */ /* 0x040fec00000418b8 */
[C---:B------:R-:W-:Y:S06]  /*1c150*/  HMMA.16816.F32.BF16 R180, R16.reuse, R74, R180 ;  /* 0x0000004a10b4723c */ /* 0x040fec00000418b4 */
[C---:B---3--:R-:W-:Y:S06]  /*1c160*/  HMMA.16816.F32.BF16 R72, R16.reuse, R64, R172 ;  /* 0x000000401048723c */ /* 0x048fec00000418ac */
[C---:B------:R-:W-:Y:S06]  /*1c170*/  HMMA.16816.F32.BF16 R172, R16.reuse, R66, R160 ;  /* 0x0000004210ac723c */ /* 0x040fec00000418a0 */
[C---:B------:R-:W-:Y:S01]  /*1c180*/  HMMA.16816.F32.BF16 R28, R16.reuse, R144, R148 ;  /* 0x00000090101c723c */ /* 0x040fe20000041894 */
[----:B------:R-:W3:Y:S05]  /*1c190*/  LDSM.16.M88.4 R148, [R214+0x5800] ;  /* 0x00580000d694783b */ /* 0x000eea0000000200 */
[C---:B------:R-:W-:Y:S06]  /*1c1a0*/  HMMA.16816.F32.BF16 R144, R16.reuse, R168, R200 ;  /* 0x000000a81090723c */ /* 0x040fec00000418c8 */
[C---:B------:R-:W-:Y:S06]  /*1c1b0*/  HMMA.16816.F32.BF16 R204, R16.reuse, R170, R204 ;  /* 0x000000aa10cc723c */ /* 0x040fec00000418cc */
[C---:B-1----:R-:W-:Y:S06]  /*1c1c0*/  HMMA.16816.F32.BF16 R168, R16.reuse, R52, R156 ;  /* 0x0000003410a8723c */ /* 0x042fec000004189c */
[----:B------:R-:W-:Y:S01]  /*1c1d0*/  HMMA.16816.F32.BF16 R164, R16, R54, R60 ;  /* 0x0000003610a4723c */ /* 0x000fe2000004183c */
[----:B------:R-:W1:Y:S05]  /*1c1e0*/  LDSM.16.M88.4 R60, [R214+0x6800] ;  /* 0x00680000d63c783b */ /* 0x000e6a0000000200 */
[C---:B----4-:R-:W-:Y:S06]  /*1c1f0*/  HMMA.16816.F32.BF16 R160, R12.reuse, R48, R36 ;  /* 0x000000300ca0723c */ /* 0x050fec0000041824 */
[----:B------:R-:W-:Y:S06]  /*1c200*/  HMMA.16816.F32.BF16 R156, R12, R50, R32 ;  /* 0x000000320c9c723c */ /* 0x000fec0000041820 */
[C---:B------:R-:W-:Y:S06]  /*1c210*/  HMMA.16816.F32.BF16 R196, R16.reuse, R140, R196 ;  /* 0x0000008c10c4723c */ /* 0x040fec00000418c4 */
[----:B------:R-:W-:Y:S01]  /*1c220*/  HMMA.16816.F32.BF16 R188, R16, R142, R188 ;  /* 0x0000008e10bc723c */ /* 0x000fe200000418bc */
[----:B------:R-:W4:Y:S04]  /*1c230*/  LDSM.16.M88.4 R140, [R214+0x6000] ;  /* 0x00600000d68c783b */ /* 0x000f280000000200 */
[----:B------:R-:W-:Y:S01]  /*1c240*/  LDSM.16.M88.4 R16, [R213+0x800] ;  /* 0x00080000d510783b */ /* 0x000fe20000000200 */
[C---:B-----5:R-:W-:Y:S03]  /*1c250*/  HMMA.16816.F32.BF16 R48, R12.reuse, R40, R20 ;  /* 0x000000280c30723c */ /* 0x060fe60000041814 */
[----:B------:R-:W-:Y:S03]  /*1c260*/  LDSM.16.M88.4 R20, [R213] ;  /* 0x00000000d514783b */ /* 0x000fe60000000200 */
[C---:B------:R-:W-:Y:S01]  /*1c270*/  HMMA.16816.F32.BF16 R36, R12.reuse, R42, R8 ;  /* 0x0000002a0c24723c */ /* 0x040fe20000041808 */
[----:B------:R-:W5:Y:S04]  /*1c280*/  LDSM.16.M88.4 R8, [R218] ;  /* 0x00000000da08783b */ /* 0x000f680000000200 */
[----:B------:R-:W-:Y:S01]  /*1c290*/  LDSM.16.M88.4 R40, [R213+0x1800] ;  /* 0x00180000d528783b */ /* 0x000fe20000000200 */
[C---:B------:R-:W-:Y:S03]  /*1c2a0*/  HMMA.16816.F32.BF16 R52, R12.reuse, R46, R24 ;  /* 0x0000002e0c34723c */ /* 0x040fe60000041818 */
[----:B------:R-:W2:Y:S03]  /*1c2b0*/  LDSM.16.M88.4 R24, [R214+0x7800] ;  /* 0x00780000d618783b */ /* 0x000ea60000000200 */
[C---:B------:R-:W-:Y:S06]  /*1c2c0*/  HMMA.16816.F32.BF16 R176, R12.reuse, R58, R172 ;  /* 0x0000003a0cb0723c */ /* 0x040fec00000418ac */
[C---:B------:R-:W-:Y:S01]  /*1c2d0*/  HMMA.16816.F32.BF16 R152, R12.reuse, R44, R28 ;  /* 0x0000002c0c98723c */ /* 0x040fe2000004181c */
[----:B------:R-:W2:Y:S05]  /*1c2e0*/  LDSM.16.M88.4 R44, [R213+0x1000] ;  /* 0x00100000d52c783b */ /* 0x000eaa0000000200 */
[C---:B------:R-:W-:Y:S01]  /*1c2f0*/  HMMA.16816.F32.BF16 R200, R12.reuse, R56, R72 ;  /* 0x000000380cc8723c */ /* 0x040fe20000041848 */
[----:B------:R-:W2:Y:S05]  /*1c300*/  LDSM.16.M88.4 R72, [R213+0x2000] ;  /* 0x00200000d548783b */ /* 0x000eaa0000000200 */
[C---:B---3--:R-:W-:Y:S01]  /*1c310*/  HMMA.16816.F32.BF16 R32, R12.reuse, R148, R144 ;  /* 0x000000940c20723c */ /* 0x048fe20000041890 */
[----:B------:R-:W3:Y:S05]  /*1c320*/  LDSM.16.M88.4 R144, [R213+0x2800] ;  /* 0x00280000d590783b */ /* 0x000eea0000000200 */
[----:B------:R-:W-:Y:S01]  /*1c330*/  HMMA.16816.F32.BF16 R28, R12, R150, R204 ;  /* 0x000000960c1c723c */ /* 0x000fe200000418cc */
[----:B------:R-:W-:-:S02]  /*1c340*/  IMAD.MOV.U32 R7, RZ, RZ, R176 ;  /* 0x000000ffff077224 */ /* 0x000fc400078e00b0 */
[----:B------:R-:W-:-:S03]  /*1c350*/  IMAD.MOV.U32 R4, RZ, RZ, R177 ;  /* 0x000000ffff047224 */ /* 0x000fc600078e00b1 */
[C---:B-1----:R-:W-:Y:S01]  /*1c360*/  HMMA.16816.F32.BF16 R148, R12.reuse, R60, R184 ;  /* 0x0000003c0c94723c */ /* 0x042fe200000418b8 */
[----:B------:R-:W-:Y:S02]  /*1c370*/  IMAD.MOV.U32 R3, RZ, RZ, R178 ;  /* 0x000000ffff037224 */ /* 0x000fe400078e00b2 */
[----:B------:R-:W-:Y:S02]  /*1c380*/  IMAD.MOV.U32 R2, RZ, RZ, R179 ;  /* 0x000000ffff027224 */ /* 0x000fe400078e00b3 */
[----:B------:R-:W-:Y:S01]  /*1c390*/  LDSM.16.M88.4 R176, [R213+0x3000] ;  /* 0x00300000d5b0783b */ /* 0x000fe20000000200 */
[----:B----4-:R-:W-:Y:S06]  /*1c3a0*/  HMMA.16816.F32.BF16 R64, R12, R140, R196 ;  /* 0x0000008c0c40723c */ /* 0x010fec00000418c4 */
[----:B-----5:R-:W-:Y:S01]  /*1c3b0*/  HMMA.16816.F32.BF16 R184, R8, R22, R156 ;  /* 0x0000001608b8723c */ /* 0x020fe2000004189c */
[----:B------:R-:W1:Y:S05]  /*1c3c0*/  LDSM.16.M88.4 R156, [R213+0x3800] ;  /* 0x00380000d59c783b */ /* 0x000e6a0000000200 */
[C---:B------:R-:W-:Y:S06]  /*1c3d0*/  HMMA.16816.F32.BF16 R140, R12.reuse, R142, R188 ;  /* 0x0000008e0c8c723c */ /* 0x040fec00000418bc */
[----:B--2---:R-:W-:Y:S01]  /*1c3e0*/  HMMA.16816.F32.BF16 R196, R12, R26, R164 ;  /* 0x0000001a0cc4723c */ /* 0x004fe200000418a4 */
[----:B------:R-:W-:Y:S05]  /*1c3f0*/  LDSM.16.M88.4 R164, [R208+0x8000] ;  /* 0x00800000d0a4783b */ /* 0x000fea0000000200 */
[----:B------:R-:W-:Y:S01]  /*1c400*/  HMMA.16816.F32.BF16 R188, R8, R20, R160 ;  /* 0x0000001408bc723c */ /* 0x000fe200000418a0 */
[----:B------:R-:W2:Y:S04]  /*1c410*/  LDSM.16.M88.4 R20, [R216+0x2000] ;  /* 0x00200000d814783b */ /* 0x000ea80000000200 */
[----:B------:R-:W4:Y:S01]  /*1c420*/  LDSM.16.M88.4 R160, [R208+0x8800] ;  /* 0x00880000d0a0783b */ /* 0x000f220000000200 */
[C---:B------:R-:W-:Y:S03]  /*1c430*/  HMMA.16816.F32.BF16 R192, R12.reuse, R62, R180 ;  /* 0x0000003e0cc0723c */ /* 0x040fe600000418b4 */
[----:B------:R-:W5:Y:S03]  /*1c440*/  LDSM.16.M88.4 R60, [R208+0x9000] ;  /* 0x00900000d03c783b */ /* 0x000f660000000200 */
[----:B------:R-:W-:Y:S01]  /*1c450*/  HMMA.16816.F32.BF16 R204, R12, R24, R168 ;  /* 0x000000180ccc723c */ /* 0x000fe200000418a8 */
[----:B------:R-:W5:Y:S05]  /*1c460*/  LDSM.16.M88.4 R24, [R208+0x9800] ;  /* 0x00980000d018783b */ /* 0x000f6a0000000200 */
[C---:B------:R-:W-:Y:S01]  /*1c470*/  HMMA.16816.F32.BF16 R172, R8.reuse, R18, R52 ;  /* 0x0000001208ac723c */ /* 0x040fe20000041834 */
[----:B------:R-:W5:Y:S05]  /*1c480*/  LDSM.16.M88.4 R52, [R208+0xa000] ;  /* 0x00a00000d034783b */ /* 0x000f6a0000000200 */
[C---:B------:R-:W-:Y:S01]  /*1c490*/  HMMA.16816.F32.BF16 R168, R8.reuse, R44, R48 ;  /* 0x0000002c08a8723c */ /* 0x040fe20000041830 */
[----:B------:R-:W5:Y:S05]  /*1c4a0*/  LDSM.16.M88.4 R48, [R208+0xa800] ;  /* 0x00a80000d030783b */ /* 0x000f6a0000000200 */
[C---:B------:R-:W-:Y:S01]  /*1c4b0*/  HMMA.16816.F32.BF16 R180, R8.reuse, R16, R152 ;  /* 0x0000001008b4723c */ /* 0x040fe20000041898 */
[----:B------:R-:W-:Y:S05]  /*1c4c0*/  LDSM.16.M88.4 R16, [R217+0x2000] ;  /* 0x00200000d910783b */ /* 0x000fea0000000200 */
[C---:B------:R-:W-:Y:S06]  /*1c4d0*/  HMMA.16816.F32.BF16 R56, R8.reuse, R40, R32 ;  /* 0x000000280838723c */ /* 0x040fec0000041820 */
[C---:B------:R-:W-:Y:S06]  /*1c4e0*/  HMMA.16816.F32.BF16 R12, R8.reuse, R42, R28 ;  /* 0x0000002a080c723c */ /* 0x040fec000004181c */
[C---:B------:R-:W-:Y:S01]  /*1c4f0*/  HMMA.16816.F32.BF16 R40, R8.reuse, R74, R140 ;  /* 0x0000004a0828723c */ /* 0x040fe2000004188c */
[----:B------:R-:W5:Y:S05]  /*1c500*/  LDSM.16.M88.4 R140, [R227] ;  /* 0x00000000e38c783b */ /* 0x000f6a0000000200 */
[----:B------:R-:W-:Y:S01]  /*1c510*/  HMMA.16816.F32.BF16 R152, R8, R46, R36 ;  /* 0x0000002e0898723c */ /* 0x000fe20000041824 */
[----:B------:R-:W-:-:S02]  /*1c520*/  IMAD.MOV.U32 R74, RZ, RZ, R3 ;  /* 0x000000ffff4a7224 */ /* 0x000fc400078e0003 */
[----:B------:R-:W-:-:S03]  /*1c530*/  IMAD.MOV.U32 R75, RZ, RZ, R2 ;  /* 0x000000ffff4b7224 */ /* 0x000fc600078e0002 */
[C---:B------:R-:W-:Y:S01]  /*1c540*/  HMMA.16816.F32.BF16 R44, R8.reuse, R72, R64 ;  /* 0x00000048082c723c */ /* 0x040fe20000041840 */
[----:B------:R-:W5:Y:S06]  /*1c550*/  LDSM.16.M88.4 R64, [R208+0xb000] ;  /* 0x00b00000d040783b */ /* 0x000f6c0000000200 */
[----:B------:R-:W-:Y:S02]  /*1c560*/  IMAD.MOV.U32 R72, RZ, RZ, R7 ;  /* 0x000000ffff487224 */ /* 0x000fe400078e0007 */
[----:B------:R-:W-:Y:S01]  /*1c570*/  IMAD.MOV.U32 R73, RZ, RZ, R4 ;  /* 0x000000ffff497224 */ /* 0x000fe200078e0004 */
[C---:B---3--:R-:W-:Y:S06]  /*1c580*/  HMMA.16816.F32.BF16 R32, R8.reuse, R146, R192 ;  /* 0x000000920820723c */ /* 0x048fec00000418c0 */
[C---:B------:R-:W-:Y:S06]  /*1c590*/  HMMA.16816.F32.BF16 R36, R8.reuse, R144, R148 ;  /* 0x000000900824723c */ /* 0x040fec0000041894 */
[C---:B-1----:R-:W-:Y:S06]  /*1c5a0*/  HMMA.16816.F32.BF16 R144, R8.reuse, R156, R204 ;  /* 0x0000009c0890723c */ /* 0x042fec00000418cc */
[C---:B------:R-:W-:Y:S06]  /*1c5b0*/  HMMA.16816.F32.BF16 R28, R8.reuse, R176, R200 ;  /* 0x000000b0081c723c */ /* 0x040fec00000418c8 */
[C---:B------:R-:W-:Y:S06]  /*1c5c0*/  HMMA.16816.F32.BF16 R72, R8.reuse, R178, R72 ;  /* 0x000000b20848723c */ /* 0x040fec0000041848 */
[----:B------:R-:W-:Y:S01]  /*1c5d0*/  HMMA.16816.F32.BF16 R204, R8, R158, R196 ;  /* 0x0000009e08cc723c */ /* 0x000fe200000418c4 */
[----:B------:R-:W-:Y:S05]  /*1c5e0*/  LDSM.16.M88.4 R156, [R208+0xb800] ;  /* 0x00b80000d09c783b */ /* 0x000fea0000000200 */
[C---:B--2---:R-:W-:Y:S06]  /*1c5f0*/  HMMA.16816.F32.BF16 R8, R20.reuse, R164, R188 ;  /* 0x000000a41408723c */ /* 0x044fec00000418bc */
[C---:B----4-:R-:W-:Y:S06]  /*1c600*/  HMMA.16816.F32.BF16 R188, R20.reuse, R160, R180 ;  /* 0x000000a014bc723c */ /* 0x050fec00000418b4 */
[C---:B------:R-:W-:Y:S06]  /*1c610*/  HMMA.16816.F32.BF16 R176, R20.reuse, R162, R172 ;  /* 0x000000a214b0723c */ /* 0x040fec00000418ac */
[C---:B-----5:R-:W-:Y:S06]  /*1c620*/  HMMA.16816.F32.BF16 R160, R20.reuse, R60, R168 ;  /* 0x0000003c14a0723c */ /* 0x060fec00000418a8 */
[C---:B------:R-:W-:Y:S01]  /*1c630*/  HMMA.16816.F32.BF16 R168, R20.reuse, R24, R56 ;  /* 0x0000001814a8723c */ /* 0x040fe20000041838 */
[----:B------:R-:W-:Y:S05]  /*1c640*/  LDSM.16.M88.4 R56, [R214+0x8000] ;  /* 0x00800000d638783b */ /* 0x000fea0000000200 */
[C---:B------:R-:W-:Y:S01]  /*1c650*/  HMMA.16816.F32.BF16 R172, R20.reuse, R26, R12 ;  /* 0x0000001a14ac723c */ /* 0x040fe2000004180c */
[----:B------:R-:W1:Y:S05]  /*1c660*/  LDSM.16.M88.4 R12, [R219+0x2000] ;  /* 0x00200000db0c783b */ /* 0x000e6a0000000200 */
[C---:B------:R-:W-:Y:S06]  /*1c670*/  HMMA.16816.F32.BF16 R148, R20.reuse, R166, R184 ;  /* 0x000000a61494723c */ /* 0x040fec00000418b8 */
[C---:B------:R-:W-:Y:S01]  /*1c680*/  HMMA.16816.F32.BF16 R200, R20.reuse, R54, R40 ;  /* 0x0000003614c8723c */ /* 0x040fe20000041828 */
[----:B------:R-:W2:Y:S05]  /*1c690*/  LDSM.16.M88.4 R40, [R226] ;  /* 0x00000000e228783b */ /* 0x000eaa0000000200 */
[----:B------:R-:W-:Y:S01]  /*1c6a0*/  HMMA.16816.F32.BF16 R192, R20, R50, R32 ;  /* 0x0000003214c0723c */ /* 0x000fe20000041820 */
[----:B------:R-:W3:Y:S05]  /*1c6b0*/  LDSM.16.M88.4 R32, [R224] ;  /* 0x00000000e020783b */ /* 0x000eea0000000200 */
[----:B------:R-:W-:Y:S01]  /*1c6c0*/  HMMA.16816.F32.BF16 R24, R16, R140, R8 ;  /* 0x0000008c1018723c */ /* 0x000fe20000041808 */
[----:B------:R-:W-:Y:S05]  /*1c6d0*/  LDSM.16.M88.4 R8, [R218+0x2000] ;  /* 0x00200000da08783b */ /* 0x000fea0000000200 */
[C---:B------:R-:W-:Y:S01]  /*1c6e0*/  HMMA.16816.F32.BF16 R184, R20.reuse, R52, R44 ;  /* 0x0000003414b8723c */ /* 0x040fe2000004182c */
[----:B------:R-:W4:Y:S05]  /*1c6f0*/  LDSM.16.M88.4 R52, [R213+0x4000] ;  /* 0x00400000d534783b */ /* 0x000f2a0000000200 */
[C---:B------:R-:W-:Y:S06]  /*1c700*/  HMMA.16816.F32.BF16 R180, R20.reuse, R64, R28 ;  /* 0x0000004014b4723c */ /* 0x040fec000004181c */
[----:B------:R-:W-:Y:S01]  /*1c710*/  HMMA.16816.F32.BF16 R164, R20, R66, R72 ;  /* 0x0000004214a4723c */ /* 0x000fe20000041848 */
[----:B------:R-:W5:Y:S04]  /*1c720*/  LDSM.16.M88.4 R72, [R214+0x8800] ;  /* 0x00880000d648783b */ /* 0x000f680000000200 */
[----:B------:R-:W-:Y:S01]  /*1c730*/  LDSM.16.M88.4 R64, [R223] ;  /* 0x00000000df40783b */ /* 0x000fe20000000200 */
[----:B------:R-:W-:Y:S03]  /*1c740*/  HMMA.16816.F32.BF16 R28, R16, R142, R148 ;  /* 0x0000008e101c723c */ /* 0x000fe60000041894 */
[----:B------:R-:W-:Y:S03]  /*1c750*/  LDSM.16.M88.4 R140, [R220] ;  /* 0x00000000dc8c783b */ /* 0x000fe60000000200 */
[----:B------:R-:W-:Y:S01]  /*1c760*/  HMMA.16816.F32.BF16 R196, R20, R48, R36 ;  /* 0x0000003014c4723c */ /* 0x000fe20000041824 */
[----:B------:R-:W5:Y:S04]  /*1c770*/  LDSM.16.M88.4 R36, [R225] ;  /* 0x00000000e124783b */ /* 0x000f680000000200 */
[----:B------:R-:W5:Y:S01]  /*1c780*/  LDSM.16.M88.4 R48, [R221] ;  /* 0x00000000dd30783b */ /* 0x000f620000000200 */
[----:B-1----:R-:W-:Y:S06]  /*1c790*/  HMMA.16816.F32.BF16 R24, R12, R56, R24 ;  /* 0x000000380c18723c */ /* 0x002fec0000041818 */
[----:B--2---:R-:W-:Y:S06]  /*1c7a0*/  HMMA.16816.F32.BF16 R44, R16, R40, R188 ;  /* 0x00000028102c723c */ /* 0x004fec00000418bc */
[----:B------:R-:W-:Y:S01]  /*1c7b0*/  HMMA.16816.F32.BF16 R28, R12, R58, R28 ;  /* 0x0000003a0c1c723c */ /* 0x000fe2000004181c */
[----:B------:R-:W1:Y:S05]  /*1c7c0*/  LDSM.16.M88.4 R56, [R213+0x4800] ;  /* 0x00480000d538783b */ /* 0x000e6a0000000200 */
[C---:B---3--:R-:W-:Y:S06]  /*1c7d0*/  HMMA.16816.F32.BF16 R168, R16.reuse, R32, R168 ;  /* 0x0000002010a8723c */ /* 0x048fec00000418a8 */
[----:B------:R-:W-:Y:S01]  /*1c7e0*/  HMMA.16816.F32.BF16 R172, R16, R34, R172 ;  /* 0x0000002210ac723c */ /* 0x000fe200000418ac */
[----:B------:R-:W2:Y:S05]  /*1c7f0*/  LDSM.16.M88.4 R32, [R214+0x9000] ;  /* 0x00900000d620783b */ /* 0x000eaa0000000200 */
[C---:B------:R-:W-:Y:S06]  /*1c800*/  HMMA.16816.F32.BF16 R144, R20.reuse, R156, R144 ;  /* 0x0000009c1490723c */ /* 0x040fec0000041890 */
[C---:B------:R-:W-:Y:S01]  /*1c810*/  HMMA.16816.F32.BF16 R152, R20.reuse, R62, R152 ;  /* 0x0000003e1498723c */ /* 0x040fe20000041898 */
[----:B------:R-:W3:Y:S05]  /*1c820*/  LDSM.16.M88.4 R60, [R222] ;  /* 0x00000000de3c783b */ /* 0x000eea0000000200 */
[----:B------:R-:W-:Y:S06]  /*1c830*/  HMMA.16816.F32.BF16 R156, R20, R158, R204 ;  /* 0x0000009e149c723c */ /* 0x000fec00000418cc */
[----:B----4-:R-:W-:Y:S06]  /*1c840*/  HMMA.16816.F32.BF16 R20, R8, R52, R24 ;  /* 0x000000340814723c */ /* 0x010fec0000041818 */
[----:B------:R-:W-:Y:S06]  /*1c850*/  HMMA.16816.F32.BF16 R40, R16, R42, R176 ;  /* 0x0000002a1028723c */ /* 0x000fec00000418b0 */
[----:B-----5:R-:W-:Y:S01]  /*1c860*/  HMMA.16816.F32.BF16 R24, R12, R72, R44 ;  /* 0x000000480c18723c */ /* 0x020fe2000004182c */
[----:B------:R-:W4:Y:S05]  /*1c870*/  LDSM.16.M88.4 R44, [R214+0x9800] ;  /* 0x00980000d62c783b */ /* 0x000f2a0000000200 */
[C---:B------:R-:W-:Y:S06]  /*1c880*/  HMMA.16816.F32.BF16 R148, R16.reuse, R36, R160 ;  /* 0x000000241094723c */ /* 0x040fec00000418a0 */
[----:B------:R-:W-:Y:S06]  /*1c890*/  HMMA.16816.F32.BF16 R188, R16, R48, R180 ;  /* 0x0000003010bc723c */ /* 0x000fec00000418b4 */
[----:B------:R-:W-:Y:S01]  /*1c8a0*/  HMMA.16816.F32.BF16 R180, R8, R54, R28 ;  /* 0x0000003608b4723c */ /* 0x000fe2000004181c */
[----:B------:R-:W5:Y:S04]  /*1c8b0*/  LDSM.16.M88.4 R28, [R213+0x5000] ;  /* 0x00500000d51c783b */ /* 0x000f680000000200 */
[----:B------:R-:W5:Y:S01]  /*1c8c0*/  LDSM.16.M88.4 R52, [R214+0xa000] ;  /* 0x00a00000d634783b */ /* 0x000f620000000200 */
[----:B------:R-:W-:Y:S06]  /*1c8d0*/  HMMA.16816.F32.BF16 R152, R16, R38, R152 ;  /* 0x000000261098723c */ /* 0x000fec0000041898 */
[----:B------:R-:W-:Y:S06]  /*1c8e0*/  HMMA.16816.F32.BF16 R40, R12, R74, R40 ;  /* 0x0000004a0c28723c */ /* 0x000fec0000041828 */
[----:B-1----:R-:W-:Y:S06]  /*1c8f0*/  HMMA.16816.F32.BF16 R36, R8, R56, R24 ;  /* 0x000000380824723c */ /* 0x002fec0000041818 */
[----:B--2---:R-:W-:Y:S01]  /*1c900*/  HMMA.16816.F32.BF16 R24, R12, R32, R148 ;  /* 0x000000200c18723c */ /* 0x004fe20000041894 */
[-C--:B------:R-:W-:Y:S01]  /*1c910*/  FMUL.FTZ R181, R181, R0.reuse ;  /* 0x00000000b5b57220 */ /* 0x080fe20000410000 */
[----:B------:R-:W-:-:S04]  /*1c920*/  FMUL.FTZ R183, R183, R0 ;  /* 0x00000000b7b77220 */ /* 0x000fc80000410000 */
[C---:B------:R-:W-:Y:S06]  /*1c930*/  HMMA.16816.F32.BF16 R160, R16.reuse, R64, R184 ;  /* 0x0000004010a0723c */ /* 0x040fec00000418b8 */
[C---:B---3--:R-:W-:Y:S01]  /*1c940*/  HMMA.16816.F32.BF16 R176, R16.reuse, R60, R196 ;  /* 0x0000003c10b0723c */ /* 0x048fe200000418c4 */
[----:B------:R-:W-:Y:S05]  /*1c950*/  MUFU.TANH R197, R181 ;  /* 0x000000b500c57308 */ /* 0x000fea0000002400 */
[----:B------:R-:W-:Y:S01]  /*1c960*/  HMMA.16816.F32.BF16 R60, R16, R62, R192 ;  /* 0x0000003e103c723c */ /* 0x000fe200000418c0 */
[-C--:B------:R-:W-:Y:S01]  /*1c970*/  FMUL.FTZ R36, R36, R0.reuse ;  /* 0x0000000024247220 */ /* 0x080fe20000410000 */
[-C--:B------:R-:W-:Y:S01]  /*1c980*/  FMUL.FTZ R37, R37, R0.reuse ;  /* 0x0000000025257220 */ /* 0x080fe20000410000 */
[-C--:B------:R-:W-:Y:S01]  /*1c990*/  FMUL.FTZ R38, R38, R0.reuse ;  /* 0x0000000026267220 */ /* 0x080fe20000410000 */
[----:B------:R-:W-:-:S02]  /*1c9a0*/  FMUL.FTZ R39, R39, R0 ;  /* 0x0000000027277220 */ /* 0x000fc40000410000 */
[C---:B------:R-:W-:Y:S01]  /*1c9b0*/  HMMA.16816.F32.BF16 R184, R16.reuse, R50, R164 ;  /* 0x0000003210b8723c */ /* 0x040fe200000418a4 */
[----:B------:R-:W-:Y:S01]  /*1c9c0*/  MUFU.TANH R196, R183 ;  /* 0x000000b700c47308 */ /* 0x000fe20000002400 */
[-C--:B------:R-:W-:Y:S01]  /*1c9d0*/  FMUL.FTZ R20, R20, R0.reuse ;  /* 0x0000000014147220 */ /* 0x080fe20000410000 */
[-C--:B------:R-:W-:Y:S01]  /*1c9e0*/  FMUL.FTZ R21, R21, R0.reuse ;  /* 0x0000000015157220 */ /* 0x080fe20000410000 */
[-C--:B------:R-:W-:Y:S01]  /*1c9f0*/  FMUL.FTZ R22, R22, R0.reuse ;  /* 0x0000000016167220 */ /* 0x080fe20000410000 */
[-C--:B------:R-:W-:Y:S01]  /*1ca00*/  FMUL.FTZ R23, R23, R0.reuse ;  /* 0x0000000017177220 */ /* 0x080fe20000410000 */
[C---:B------:R-:W-:Y:S01]  /*1ca10*/  HMMA.16816.F32.BF16 R64, R16.reuse, R66, R200 ;  /* 0x000000421040723c */ /* 0x040fe200000418c8 */
[----:B------:R-:W-:Y:S05]  /*1ca20*/  LDSM.16.M88.4 R48, [R214+0xb000] ;  /* 0x00b00000d630783b */ /* 0x000fea0000000200 */
[C---:B------:R-:W-:Y:S01]  /*1ca30*/  HMMA.16816.F32.BF16 R192, R16.reuse, R140, R144 ;  /* 0x0000008c10c0723c */ /* 0x040fe20000041890 */
[----:B------:R-:W-:Y:S05]  /*1ca40*/  MUFU.TANH R181, R36 ;  /* 0x0000002400b57308 */ /* 0x000fea0000002400 */
[----:B------:R-:W-:Y:S06]  /*1ca50*/  HMMA.16816.F32.BF16 R164, R16, R142, R156 ;  /* 0x0000008e10a4723c */ /* 0x000fec000004189c */
[----:B------:R-:W-:Y:S01]  /*1ca60*/  HMMA.16816.F32.BF16 R16, R8, R58, R40 ;  /* 0x0000003a0810723c */ /* 0x000fe20000041828 */
[----:B------:R-:W1:Y:S01]  /*1ca70*/  LDSM.16.M88.4 R40, [R213+0x5800] ;  /* 0x00580000d528783b */ /* 0x000e620000000200 */
[----:B------:R-:W-:Y:S04]  /*1ca80*/  MUFU.TANH R183, R37 ;  /* 0x0000002500b77308 */ /* 0x000fe80000002400 */
[C---:B----4-:R-:W-:Y:S06]  /*1ca90*/  HMMA.16816.F32.BF16 R56, R12.reuse, R44, R168 ;  /* 0x0000002c0c38723c */ /* 0x050fec00000418a8 */
[----:B------:R-:W-:Y:S01]  /*1caa0*/  HMMA.16816.F32.BF16 R148, R12, R46, R172 ;  /* 0x0000002e0c94723c */ /* 0x000fe200000418ac */
[----:B------:R-:W-:Y:S01]  /*1cab0*/  MUFU.TANH R173, R38 ;  /* 0x0000002600ad7308 */ /* 0x000fe20000002400 */
[----:B------:R-:W2:Y:S07]  /*1cac0*/  LDSM.16.M88.4 R44, [R214+0xb800] ;  /* 0x00b80000d62c783b */ /* 0x000eae0000000200 */
[----:B------:R5:W-:Y:S08]  /*1cad0*/  MUFU.TANH R174, R39 ;  /* 0x0000002700ae7308 */ /* 0x000bf00000002400 */
[----:B------:R-:W-:Y:S01]  /*1cae0*/  MUFU.TANH R200, R20 ;  /* 0x0000001400c87308 */ /* 0x000fe20000002400 */
[----:B-----5:R-:W-:Y:S07]  /*1caf0*/  HMMA.16816.F32.BF16 R36, R8, R28, R24 ;  /* 0x0000001c0824723c */ /* 0x020fee0000041818 */
[----:B------:R-:W3:Y:S08]  /*1cb00*/  MUFU.TANH R7, R21 ;  /* 0x0000001500077308 */ /* 0x000ef00000002400 */
[----:B------:R-:W-:Y:S08]  /*1cb10*/  MUFU.TANH R199, R22 ;  /* 0x0000001600c77308 */ /* 0x000ff00000002400 */
[----:B------:R4:W5:Y:S01]  /*1cb20*/  MUFU.TANH R198, R23 ;  /* 0x0000001700c67308 */ /* 0x0009620000002400 */
[-C--:B------:R-:W-:Y:S01]  /*1cb30*/  FMUL.FTZ R2, R19, R0.reuse ;  /* 0x0000000013027220 */ /* 0x080fe20000410000 */
[-C--:B------:R-:W-:Y:S01]  /*1cb40*/  FMUL.FTZ R16, R16, R0.reuse ;  /* 0x0000000010107220 */ /* 0x080fe20000410000 */
[-C--:B------:R-:W-:Y:S01]  /*1cb50*/  FMUL.FTZ R17, R17, R0.reuse ;  /* 0x0000000011117220 */ /* 0x080fe20000410000 */
[-C--:B------:R-:W-:Y:S01]  /*1cb60*/  FMUL.FTZ R18, R18, R0.reuse ;  /* 0x0000000012127220 */ /* 0x080fe20000410000 */
[C---:B------:R-:W-:Y:S01]  /*1cb70*/  HMMA.16816.F32.BF16 R156, R12.reuse, R52, R160 ;  /* 0x000000340c9c723c */ /* 0x040fe200000418a0 */
[----:B------:R-:W-:Y:S05]  /*1cb80*/  LDSM.16.M88.4 R24, [R213+0x6000] ;  /* 0x00600000d518783b */ /* 0x000fea0000000200 */
[----:B----4-:R-:W-:Y:S01]  /*1cb90*/  HMMA.16816.F32.BF16 R20, R12, R34, R152 ;  /* 0x000000220c14723c */ /* 0x010fe20000041898 */
[----:B------:R-:W4:Y:S01]  /*1cba0*/  LDSM.16.M88.4 R32, [R214+0xa800] ;  /* 0x00a80000d620783b */ /* 0x000f220000000200 */
[----:B------:R1:W-:Y:S01]  /*1cbb0*/  MUFU.TANH R170, R2 ;  /* 0x0000000200aa7308 */ /* 0x0003e20000002400 */
[----:B------:R-:W-:-:S07]  /*1cbc0*/  FMUL.FTZ R39, R39, R0 ;  /* 0x0000000027277220 */ /* 0x000fce0000410000 */
[----:B------:R-:W5:Y:S01]  /*1cbd0*/  MUFU.TANH R171, R16 ;  /* 0x0000001000ab7308 */ /* 0x000f620000002400 */
[----:B-1----:R-:W-:-:S07]  /*1cbe0*/  FMUL.FTZ R2, R36, R0 ;  /* 0x0000000024027220 */ /* 0x002fce0000410000 */
[----:B------:R-:W-:Y:S08]  /*1cbf0*/  MUFU.TANH R172, R17 ;  /* 0x0000001100ac7308 */ /* 0x000ff00000002400 */
[----:B------:R1:W5:Y:S08]  /*1cc00*/  MUFU.TANH R68, R18 ;  /* 0x0000001200447308 */ /* 0x0003700000002400 */
[----:B------:R2:W5:Y:S01]  /*1cc10*/  MUFU.TANH R168, R2 ;  /* 0x0000000200a87308 */ /* 0x0005620000002400 */
[----:B-1----:R-:W-:Y:S01]  /*1cc20*/  HMMA.16816.F32.BF16 R16, R8, R30, R20 ;  /* 0x0000001e0810723c */ /* 0x002fe20000041814 */
[----:B------:R-:W1:Y:S06]  /*1cc30*/  LDSM.16.M88.4 R20, [R213+0x6800] ;  /* 0x00680000d514783b */ /* 0x000e6c0000000200 */
[----:B------:R-:W-:Y:S01]  /*1cc40*/  MUFU.TANH R163, R39 ;  /* 0x0000002700a37308 */ /* 0x000fe20000002400 */
[----:B--2---:R-:W-:-:S07]  /*1cc50*/  FMUL.FTZ R2, R37, R0 ;  /* 0x0000000025027220 */ /* 0x004fce0000410000 */
[----:B------:R2:W-:Y:S01]  /*1cc60*/  MUFU.TANH R169, R2 ;  /* 0x0000000200a97308 */ /* 0x0005e20000002400 */
[----:B------:R-:W-:Y:S06]  /*1cc70*/  HMMA.16816.F32.BF16 R28, R8, R40, R56 ;  /* 0x00000028081c723c */ /* 0x000fec0000041838 */
[C---:B------:R-:W-:Y:S01]  /*1cc80*/  HMMA.16816.F32.BF16 R72, R12.reuse, R44, R192 ;  /* 0x0000002c0c48723c */ /* 0x040fe200000418c0 */
[-C--:B--2---:R-:W-:Y:S02]  /*1cc90*/  FMUL.FTZ R2, R38, R0.reuse ;  /* 0x0000000026027220 */ /* 0x084fe40000410000 */
[----:B------:R-:W2:Y:S03]  /*1cca0*/  LDSM.16.M88.4 R36, [R213+0x7000] ;  /* 0x00700000d524783b */ /* 0x000ea60000000200 */
[C---:B------:R-:W-:Y:S01]  /*1ccb0*/  HMMA.16816.F32.BF16 R56, R12.reuse, R46, R164 ;  /* 0x0000002e0c38723c */ /* 0x040fe200000418a4 */
[----:B------:R-:W3:Y:S05]  /*1ccc0*/  LDSM.16.M88.4 R44, [R213+0x7800] ;  /* 0x00780000d52c783b */ /* 0x000eea0000000200 */
[C---:B----4-:R-:W-:Y:S01]  /*1ccd0*/  HMMA.16816.F32.BF16 R144, R12.reuse, R32, R176 ;  /* 0x000000200c90723c */ /* 0x050fe200000418b0 */
[----:B------:R-:W4:Y:S05]  /*1cce0*/  S2R R3, SR_TID.X ;  /* 0x0000000000037919 */ /* 0x000f2a0000002100 */
[C---:B------:R-:W-:Y:S06]  /*1ccf0*/  HMMA.16816.F32.BF16 R152, R12.reuse, R34, R60 ;  /* 0x000000220c98723c */ /* 0x040fec000004183c */
[C---:B------:R-:W-:Y:S01]  /*1cd00*/  HMMA.16816.F32.BF16 R140, R12.reuse, R54, R64 ;  /* 0x000000360c8c723c */ /* 0x040fe20000041840 */
[----:B------:R5:W4:Y:S01]  /*1cd10*/  MUFU.TANH R162, R2 ;  /* 0x0000000200a27308 */ /* 0x000b220000002400 */
[-C--:B------:R-:W-:Y:S01]  /*1cd20*/  FMUL.FTZ R16, R16, R0.reuse ;  /* 0x0000000010107220 */ /* 0x080fe20000410000 */
[-C--:B------:R-:W-:Y:S01]  /*1cd30*/  FMUL.FTZ R17, R17, R0.reuse ;  /* 0x0000000011117220 */ /* 0x080fe20000410000 */
[-C--:B------:R-:W-:Y:S01]  /*1cd40*/  FMUL.FTZ R18, R18, R0.reuse ;  /* 0x0000000012127220 */ /* 0x080fe20000410000 */
[-C--:B------:R-:W-:Y:S01]  /*1cd50*/  FMUL.FTZ R19, R19, R0.reuse ;  /* 0x0000000013137220 */ /* 0x080fe20000410000 */
[----:B------:R-:W-:Y:S01]  /*1cd60*/  HMMA.16816.F32.BF16 R60, R12, R48, R188 ;  /* 0x000000300c3c723c */ /* 0x000fe200000418bc */
[-C--:B------:R-:W-:Y:S01]  /*1cd70*/  FMUL.FTZ R28, R28, R0.reuse ;  /* 0x000000001c1c7220 */ /* 0x080fe20000410000 */
[-C--:B------:R-:W-:Y:S01]  /*1cd80*/  FMUL.FTZ R180, R180, R0.reuse ;  /* 0x00000000b4b47220 */ /* 0x080fe20000410000 */
[----:B------:R-:W-:Y:S01]  /*1cd90*/  FMUL.FTZ R182, R182, R0 ;  /* 0x00000000b6b67220 */ /* 0x000fe20000410000 */
[----:B------:R-:W3:Y:S01]  /*1cda0*/  LDC.64 R206, c[0x0][0x198] ;  /* 0x00006600ffce7b82 */ /* 0x000ee20000000a00 */
[----:B------:R-:W-:Y:S01]  /*1cdb0*/  ISETP.GE.AND P2, PT, R242, 0x3, PT ;  /* 0x00000003f200780c */ /* 0x000fe20003f46270 */
[----:B------:R-:W-:Y:S01]  /*1cdc0*/  HMMA.16816.F32.BF16 R52, R8, R42, R148 ;  /* 0x0000002a0834723c */ /* 0x000fe20000041894 */
[----:B------:R-:W-:-:S04]  /*1cdd0*/  DEPBAR.LE SB0, 0x0 ;  /* 0x000080000000791a */ /* 0x000fc80000000000 */
[-C--:B-----5:R-:W-:Y:S01]  /*1cde0*/  FMUL.FTZ R2, R29, R0.reuse ;  /* 0x000000001d027220 */ /* 0x0a0fe20000410000 */
[----:B------:R-:W-:Y:S03]  /*1cdf0*/  HMMA.16816.F32.BF16 R64, R12, R50, R184 ;  /* 0x000000320c40723c */ /* 0x000fe600000418b8 */
[----:B------:R5:W-:Y:S03]  /*1ce00*/  MUFU.TANH R151, R2 ;  /* 0x0000000200977308 */ /* 0x000be60000002400 */
[C---:B-1----:R-:W-:Y:S06]  /*1ce10*/  HMMA.16816.F32.BF16 R32, R8.reuse, R20, R144 ;  /* 0x000000140820723c */ /* 0x042fec0000041890 */
[----:B--2---:R-:W-:Y:S01]  /*1ce20*/  HMMA.16816.F32.BF16 R12, R8, R36, R60 ;  /* 0x00000024080c723c */ /* 0x004fe2000004183c */
[----:B-----5:R-:W-:-:S04]  /*1ce30*/  FMUL.FTZ R2, R30, R0 ;  /* 0x000000001e027220 */ /* 0x020fc80000410000 */
[----:B------:R1:W-:Y:S01]  /*1ce40*/  MUFU.TANH R146, R2 ;  /* 0x0000000200927308 */ /* 0x0003e20000002400 */
[C---:B------:R-:W-:Y:S06]  /*1ce50*/  HMMA.16816.F32.BF16 R48, R8.reuse, R24, R156 ;  /* 0x000000180830723c */ /* 0x040fec000004189c */
[----:B------:R-:W-:Y:S01]  /*1ce60*/  HMMA.16816.F32.BF16 R40, R8, R26, R140 ;  /* 0x0000001a0828723c */ /* 0x000fe2000004188c */
[----:B-1----:R-:W-:-:S04]  /*1ce70*/  FMUL.FTZ R2, R31, R0 ;  /* 0x000000001f027220 */ /* 0x002fc80000410000 */
[----:B------:R1:W-:Y:S01]  /*1ce80*/  MUFU.TANH R60, R2 ;  /* 0x00000002003c7308 */ /* 0x0003e20000002400 */
[----:B---3--:R-:W-:Y:S07]  /*1ce90*/  HMMA.16816.F32.BF16 R24, R8, R44, R72 ;  /* 0x0000002c0818723c */ /* 0x008fee0000041848 */
[----:B------:R-:W2:Y:S01]  /*1cea0*/  MUFU.TANH R161, R16 ;  /* 0x0000001000a17308 */ /* 0x000ea20000002400 */
[----:B-1----:R-:W-:-:S07]  /*1ceb0*/  FMUL.FTZ R2, R52, R0 ;  /* 0x0000000034027220 */ /* 0x002fce0000410000 */
[----:B------:R1:W-:Y:S08]  /*1cec0*/  MUFU.TANH R45, R2 ;  /* 0x00000002002d7308 */ /* 0x0003f00000002400 */
[----:B------:R-:W-:Y:S01]  /*1ced0*/  MUFU.TANH R160, R17 ;  /* 0x0000001100a07308 */ /* 0x000fe20000002400 */
[----:B-1----:R-:W-:-:S07]  /*1cee0*/  FMUL.FTZ R2, R53, R0 ;  /* 0x0000000035027220 */ /* 0x002fce0000410000 */
[----:B------:R-:W1:Y:S08]  /*1cef0*/  MUFU.TANH R149, R18 ;  /* 0x0000001200957308 */ /* 0x000e700000002400 */
[----:B------:R3:W5:Y:S08]  /*1cf00*/  MUFU.TANH R157, R19 ;  /* 0x00000013009d7308 */ /* 0x0007700000002400 */
[----:B------:R4:W-:Y:S01]  /*1cf10*/  MUFU.TANH R36, R2 ;  /* 0x0000000200247308 */ /* 0x0009e20000002400 */
[C---:B---3--:R-:W-:Y:S06]  /*1cf20*/  HMMA.16816.F32.BF16 R16, R8.reuse, R22, R152 ;  /* 0x000000160810723c */ /* 0x048fec0000041898 */
[----:B------:R-:W-:Y:S01]  /*1cf30*/  HMMA.16816.F32.BF16 R20, R8, R38, R64 ;  /* 0x000000260814723c */ /* 0x000fe20000041840 */
[----:B----4-:R-:W-:-:S05]  /*1cf40*/  IMAD.SHL.U32 R2, R3, 0x2, RZ ;  /* 0x0000000203027824 */ /* 0x010fca00078e00ff */
[----:B------:R-:W-:Y:S01]  /*1cf50*/  HMMA.16816.F32.BF16 R8, R8, R46, R56 ;  /* 0x0000002e0808723c */ /* 0x000fe20000041838 */
[----:B------:R-:W-:-:S05]  /*1cf60*/  LOP3.LUT R2, R2, 0x6, RZ, 0xc0, !PT ;  /* 0x0000000602027812 */ /* 0x000fca00078ec0ff */
[----:B------:R-:W-:-:S04]  /*1cf70*/  IMAD R2, R246, 0x80, R2 ;  /* 0x00000080f6027824 */ /* 0x000fc800078e0202 */
[----:B------:R-:W-:-:S05]  /*1cf80*/  VIADD R3, R2, 0x1 ;  /* 0x0000000102037836 */ /* 0x000fca0000000000 */
[----:B------:R-:W-:Y:S02]  /*1cf90*/  I2FP.F32.S32 R4, R3 ;  /* 0x0000000300047245 */ /* 0x000fe40000201400 */
[C---:B------:R-:W-:Y:S02]  /*1cfa0*/  ISETP.GE.AND P3, PT, R3.reuse, R6, PT ;  /* 0x000000060300720c */ /* 0x040fe40003f66270 */
[----:B------:R-:W-:Y:S01]  /*1cfb0*/  ISETP.GE.AND P6, PT, R3, R5, PT ;  /* 0x000000050300720c */ /* 0x000fe20003fc6270 */
[----:B------:R-:W-:Y:S01]  /*1cfc0*/  VIADD R3, R2, 0x9 ;  /* 0x0000000902037836 */ /* 0x000fe20000000000 */
[----:B------:R3:W4:Y:S01]  /*1cfd0*/  MUFU.TANH R156, R28 ;  /* 0x0000001c009c7308 */ /* 0x0007220000002400 */
[----:B------:R-:W-:Y:S01]  /*1cfe0*/  FFMA.FTZ R7, R69, R4, R7 ;  /* 0x0000000445077223 */ /* 0x000fe20000010007 */
        /* <DEDUP_REMOVED lines=34> */
[----:B------:R-:W-:Y:S01]  /*1d210*/  FFMA.FTZ R4, R69, R4, R198 ;  /* 0x0000000445047223 */ /* 0x000fe200000100c6 */
[----:B------:R-:W-:Y:S01]  /*1d220*/  VIADD R0, R2, 0x10 ;  /* 0x0000001002007836 */ /* 0x000fe20000000000 */
[----:B------:R-:W-:-:S02]  /*1d230*/  ISETP.GE.AND P4, PT, R3, R6, PT ;  /* 0x000000060300720c */ /* 0x000fc40003f86270 */
[----:B------:R-:W-:Y:S01]  /*1d240*/  ISETP.GE.AND P5, PT, R3, R5, PT ;  /* 0x000000050300720c */ /* 0x000fe20003fa6270 */
[----:B------:R3:W-:Y:S01]  /*1d250*/  MUFU.TANH R17, R40 ;  /* 0x0000002800117308 */ /* 0x0007e20000002400 */
[----:B------:R-:W-:Y:S02]  /*1d260*/  I2FP.F32.S32 R3, R3 ;  /* 0x0000000300037245 */ /* 0x000fe40000201400 */
[----:B------:R-:W-:Y:S02]  /*1d270*/  FSEL R39, R4, -INF , !P6 ;  /* 0xff80000004277808 */ /* 0x000fe40007000000 */
[----:B------:R-:W-:Y:S01]  /*1d280*/  ISETP.GE.AND P6, PT, R0, R5, PT ;  /* 0x000000050000720c */ /* 0x000fe20003fc6270 */
[----:B------:R-:W-:Y:S02]  /*1d290*/  FFMA.FTZ R9, R69, R3, R197 ;  /* 0x0000000345097223 */ /* 0x000fe400000100c5 */
[----:B------:R2:W-:Y:S01]  /*1d2a0*/  MUFU.TANH R18, R41 ;  /* 0x0000002900127308 */ /* 0x0005e20000002400 */
[----:B---3--:R-:W-:-:S02]  /*1d2b0*/  FSEL R40, R7, -INF , !P3 ;  /* 0xff80000007287808 */ /* 0x008fc40005800000 */
[----:B------:R-:W-:Y:S01]  /*1d2c0*/  ISETP.GE.AND P3, PT, R0, R6, PT ;  /* 0x000000060000720c */ /* 0x000fe20003f66270 */
[----:B------:R-:W-:Y:S01]  /*1d2d0*/  FFMA.FTZ R7, R69, R3, R196 ;  /* 0x0000000345077223 */ /* 0x000fe200000100c4 */
[----:B------:R-:W-:Y:S01]  /*1d2e0*/  I2FP.F32.S32 R0, R0 ;  /* 0x0000000000007245 */ /* 0x000fe20000201400 */
[----:B------:R-:W-:Y:S01]  /*1d2f0*/  VIADD R3, R2, 0x11 ;  /* 0x0000001102037836 */ /* 0x000fe20000000000 */
[----:B--2---:R-:W-:-:S03]  /*1d300*/  FSEL R41, R9, -INF , !P4 ;  /* 0xff80000009297808 */ /* 0x004fc60006000000 */
[CC--:B------:R-:W-:Y:S01]  /*1d310*/  FFMA.FTZ R8, R69.reuse, R0.reuse, R181 ;  /* 0x0000000045087223 */ /* 0x0c0fe200000100b5 */
[----:B------:R-:W-:Y:S01]  /*1d320*/  FFMA.FTZ R4, R69, R0, R173 ;  /* 0x0000000045047223 */ /* 0x000fe200000100ad */
[----:B------:R-:W-:Y:S01]  /*1d330*/  VIADD R0, R2, 0x18 ;  /* 0x0000001802007836 */ /* 0x000fe20000000000 */
[----:B------:R-:W-:Y:S02]  /*1d340*/  FSEL R38, R7, -INF , !P5 ;  /* 0xff80000007267808 */ /* 0x000fe40006800000 */
[C---:B------:R-:W-:Y:S02]  /*1d350*/  ISETP.GE.AND P4, PT, R3.reuse, R6, PT ;  /* 0x000000060300720c */ /* 0x040fe40003f86270 */
[----:B------:R-:W-:Y:S02]  /*1d360*/  ISETP.GE.AND P5, PT, R3, R5, PT ;  /* 0x000000050300720c */ /* 0x000fe40003fa6270 */
[----:B------:R-:W-:Y:S02]  /*1d370*/  I2FP.F32.S32 R3, R3 ;  /* 0x0000000300037245 */ /* 0x000fe40000201400 */
[----:B------:R-:W-:-:S02]  /*1d380*/  FSEL R142, R8, -INF , !P3 ;  /* 0xff800000088e7808 */ /* 0x000fc40005800000 */
[----:B------:R-:W-:Y:S02]  /*1d390*/  FSEL R52, R4, -INF , !P6 ;  /* 0xff80000004347808 */ /* 0x000fe40007000000 */
[C---:B------:R-:W-:Y:S02]  /*1d3a0*/  ISETP.GE.AND P3, PT, R0.reuse, R6, PT ;  /* 0x000000060000720c */ /* 0x040fe40003f66270 */
[----:B------:R-:W-:Y:S01]  /*1d3b0*/  ISETP.GE.AND P6, PT, R0, R5, PT ;  /* 0x000000050000720c */ /* 0x000fe20003fc6270 */
[CC--:B------:R-:W-:Y:S01]  /*1d3c0*/  FFMA.FTZ R9, R69.reuse, R3.reuse, R183 ;  /* 0x0000000345097223 */ /* 0x0c0fe200000100b7 */
[----:B------:R-:W-:Y:S01]  /*1d3d0*/  I2FP.F32.S32 R0, R0 ;  /* 0x0000000000007245 */ /* 0x000fe20000201400 */
[----:B------:R-:W-:Y:S01]  /*1d3e0*/  FFMA.FTZ R7, R69, R3, R174 ;  /* 0x0000000345077223 */ /* 0x000fe200000100ae */
[C---:B------:R-:W-:Y:S02]  /*1d3f0*/  VIADD R3, R2.reuse, 0x19 ;  /* 0x0000001902037836 */ /* 0x040fe40000000000 */
[----:B------:R-:W-:Y:S01]  /*1d400*/  FSEL R143, R9, -INF , !P4 ;  /* 0xff800000098f7808 */ /* 0x000fe20006000000 */
[CC--:B------:R-:W-:Y:S01]  /*1d410*/  FFMA.FTZ R8, R69.reuse, R0.reuse, R171 ;  /* 0x0000000045087223 */ /* 0x0c0fe200000100ab */
[----:B------:R-:W-:Y:S01]  /*1d420*/  FFMA.FTZ R4, R69, R0, R68 ;  /* 0x0000000045047223 */ /* 0x000fe20000010044 */
[----:B------:R-:W-:Y:S01]  /*1d430*/  VIADD R0, R2, 0x20 ;  /* 0x0000002002007836 */ /* 0x000fe20000000000 */
[----:B------:R-:W-:-:S02]  /*1d440*/  FSEL R68, R7, -INF , !P5 ;  /* 0xff80000007447808 */ /* 0x000fc40006800000 */
[CC--:B------:R-:W-:Y:S02]  /*1d450*/  ISETP.GE.AND P4, PT, R3.reuse, R6.reuse, PT ;  /* 0x000000060300720c */ /* 0x0c0fe40003f86270 */
[----:B------:R-:W-:Y:S02]  /*1d460*/  ISETP.GE.AND P5, PT, R3, R5, PT ;  /* 0x000000050300720c */ /* 0x000fe40003fa6270 */
[----:B------:R-:W-:Y:S02]  /*1d470*/  I2FP.F32.S32 R3, R3 ;  /* 0x0000000300037245 */ /* 0x000fe40000201400 */
[----:B------:R-:W-:Y:S02]  /*1d480*/  FSEL R144, R8, -INF , !P3 ;  /* 0xff80000008907808 */ /* 0x000fe40005800000 */
[----:B------:R-:W-:Y:S02]  /*1d490*/  FSEL R140, R4, -INF , !P6 ;  /* 0xff800000048c7808 */ /* 0x000fe40007000000 */
[----:B------:R-:W-:-:S02]  /*1d4a0*/  ISETP.GE.AND P3, PT, R0, R6, PT ;  /* 0x000000060000720c */ /* 0x000fc40003f66270 */
        /* <DEDUP_REMOVED lines=23> */
[----:B-1----:R-:W-:Y:S01]  /*1d620*/  FFMA.FTZ R4, R69, R0, R149 ;  /* 0x0000000045047223 */ /* 0x002fe20000010095 */
[----:B------:R-:W-:Y:S01]  /*1d630*/  VIADD R0, R2, 0x30 ;  /* 0x0000003002007836 */ /* 0x000fe20000000000 */
[----:B------:R-:W-:-:S02]  /*1d640*/  FSEL R147, R7, -INF , !P5 ;  /* 0xff80000007937808 */ /* 0x000fc40006800000 */
[CC--:B------:R-:W-:Y:S02]  /*1d650*/  ISETP.GE.AND P4, PT, R3.reuse, R6.reuse, PT ;  /* 0x000000060300720c */ /* 0x0c0fe40003f86270 */
[----:B------:R-:W-:Y:S02]  /*1d660*/  ISETP.GE.AND P5, PT, R3, R5, PT ;  /* 0x000000050300720c */ /* 0x000fe40003fa6270 */
[----:B------:R-:W-:Y:S02]  /*1d670*/  I2FP.F32.S32 R3, R3 ;  /* 0x0000000300037245 */ /* 0x000fe40000201400 */
[----:B------:R-:W-:Y:S02]  /*1d680*/  FSEL R153, R8, -INF , !P3 ;  /* 0xff80000008997808 */ /* 0x000fe40005800000 */
[----:B------:R-:W-:Y:S01]  /*1d690*/  FSEL R149, R4, -INF , !P6 ;  /* 0xff80000004957808 */ /* 0x000fe20007000000 */
[----:B------:R-:W1:Y:S01]  /*1d6a0*/  MUFU.TANH R54, R54 ;  /* 0x0000003600367308 */ /* 0x000e620000002400 */
[----:B------:R-:W-:-:S02]  /*1d6b0*/  ISETP.GE.AND P3, PT, R0, R6, PT ;  /* 0x000000060000720c */ /* 0x000fc40003f66270 */
[----:B------:R-:W-:Y:S01]  /*1d6c0*/  ISETP.GE.AND P6, PT, R0, R5, PT ;  /* 0x000000050000720c */ /* 0x000fe20003fc6270 */
[CC--:B------:R-:W-:Y:S01]  /*1d6d0*/  FFMA.FTZ R9, R69.reuse, R3.reuse, R160 ;  /* 0x0000000345097223 */ /* 0x0c0fe200000100a0 */
[----:B------:R-:W-:Y:S01]  /*1d6e0*/  I2FP.F32.S32 R0, R0 ;  /* 0x0000000000007245 */ /* 0x000fe20000201400 */
[----:B-----5:R-:W-:Y:S01]  /*1d6f0*/  FFMA.FTZ R7, R69, R3, R157 ;  /* 0x0000000345077223 */ /* 0x020fe2000001009d */
[----:B------:R-:W-:-:S03]  /*1d700*/  VIADD R3, R2, 0x31 ;  /* 0x0000003102037836 */ /* 0x000fc60000000000 */
[CC--:B----4-:R-:W-:Y:S01]  /*1d710*/  FFMA.FTZ R8, R69.reuse, R0.reuse, R156 ;  /* 0x0000000045087223 */ /* 0x0d0fe2000001009c */
[----:B------:R-:W-:Y:S01]  /*1d720*/  FFMA.FTZ R4, R69, R0, R146 ;  /* 0x0000000045047223 */ /* 0x000fe20000010092 */
[----:B------:R-:W-:Y:S01]  /*1d730*/  VIADD R0, R2, 0x38 ;  /* 0x0000003802007836 */ /* 0x000fe20000000000 */
[----:B------:R-:W-:Y:S02]  /*1d740*/  FSEL R146, R9, -INF , !P4 ;  /* 0xff80000009927808 */ /* 0x000fe40006000000 */
[----:B------:R-:W-:Y:S01]  /*1d750*/  FSEL R154, R7, -INF , !P5 ;  /* 0xff800000079a7808 */ /* 0x000fe20006800000 */
[----:B------:R-:W2:Y:S01]  /*1d760*/  MUFU.TANH R55, R55 ;  /* 0x0000003700377308 */ /* 0x000ea20000002400 */
[C---:B------:R-:W-:Y:S02]  /*1d770*/  ISETP.GE.AND P4, PT, R3.reuse, R6, PT ;  /* 0x000000060300720c */ /* 0x040fe40003f86270 */
[----:B------:R-:W-:Y:S02]  /*1d780*/  ISETP.GE.AND P5, PT, R3, R5, PT ;  /* 0x000000050300720c */ /* 0x000fe40003fa6270 */
[----:B------:R-:W-:-:S02]  /*1d790*/  I2FP.F32.S32 R3, R3 ;  /* 0x0000000300037245 */ /* 0x000fc40000201400 */
[----:B------:R-:W-:Y:S02]  /*1d7a0*/  FSEL R159, R8, -INF , !P3 ;  /* 0xff800000089f7808 */ /* 0x000fe40005800000 */
[----:B------:R-:W-:Y:S01]  /*1d7b0*/  FSEL R156, R4, -INF , !P6 ;  /* 0xff800000049c7808 */ /* 0x000fe20007000000 */
[----:B------:R-:W3:Y:S01]  /*1d7c0*/  MUFU.TANH R48, R48 ;  /* 0x0000003000307308 */ /* 0x000ee20000002400 */
[C---:B------:R-:W-:Y:S02]  /*1d7d0*/  ISETP.GE.AND P3, PT, R0.reuse, R6, PT ;  /* 0x000000060000720c */ /* 0x040fe40003f66270 */
[----:B------:R-:W-:Y:S01]  /*1d7e0*/  ISETP.GE.AND P6, PT, R0, R5, PT ;  /* 0x000000050000720c */ /* 0x000fe20003fc6270 */
[CC--:B------:R-:W-:Y:S01]  /*1d7f0*/  FFMA.FTZ R9, R69.reuse, R3.reuse, R151 ;  /* 0x0000000345097223 */ /* 0x0c0fe20000010097 */
[----:B------:R-:W-:Y:S01]  /*1d800*/  I2FP.F32.S32 R0, R0 ;  /* 0x0000000000007245 */ /* 0x000fe20000201400 */
[----:B------:R-:W-:Y:S02]  /*1d810*/  FFMA.FTZ R7, R69, R3, R60 ;  /* 0x0000000345077223 */ /* 0x000fe4000001003c */
[----:B------:R-:W4:Y:S01]  /*1d820*/  MUFU.TANH R50, R50 ;  /* 0x0000003200327308 */ /* 0x000f220000002400 */
[----:B------:R-:W-:-:S02]  /*1d830*/  VIADD R3, R2, 0x39 ;  /* 0x0000003902037836 */ /* 0x000fc40000000000 */
[CC--:B------:R-:W-:Y:S01]  /*1d840*/  FFMA.FTZ R8, R69.reuse, R0.reuse, R45 ;  /* 0x0000000045087223 */ /* 0x0c0fe2000001002d */
[----:B-1----:R-:W-:Y:S01]  /*1d850*/  FFMA.FTZ R4, R69, R0, R54 ;  /* 0x0000000045047223 */ /* 0x002fe20000010036 */
[----:B------:R-:W-:Y:S01]  /*1d860*/  VIADD R0, R2, 0x40 ;  /* 0x0000004002007836 */ /* 0x000fe20000000000 */
[----:B------:R-:W-:Y:S02]  /*1d870*/  FSEL R157, R9, -INF , !P4 ;  /* 0xff800000099d7808 */ /* 0x000fe40006000000 */
[----:B------:R-:W-:Y:S01]  /*1d880*/  FSEL R151, R7, -INF , !P5 ;  /* 0xff80000007977808 */ /* 0x000fe20006800000 */
[----:B------:R-:W1:Y:S01]  /*1d890*/  MUFU.TANH R49, R49 ;  /* 0x0000003100317308 */ /* 0x000e620000002400 */
[C---:B------:R-:W-:Y:S02]  /*1d8a0*/  ISETP.GE.AND P4, PT, R3.reuse, R6, PT ;  /* 0x000000060300720c */ /* 0x040fe40003f86270 */
[----:B------:R-:W-:Y:S02]  /*1d8b0*/  ISETP.GE.AND P5, PT, R3, R5, PT ;  /* 0x000000050300720c */ /* 0x000fe40003fa6270 */
[----:B------:R-:W-:-:S03]  /*1d8c0*/  I2FP.F32.S32 R3, R3 ;  /* 0x0000000300037245 */ /* 0x000fc60000201400 */
[----:B------:R-:W5:Y:S01]  /*1d8d0*/  MUFU.TANH R51, R51 ;  /* 0x0000003300337308 */ /* 0x000f620000002400 */
[----:B------:R-:W-:Y:S02]  /*1d8e0*/  FSEL R158, R8, -INF , !P3 ;  /* 0xff800000089e7808 */ /* 0x000fe40005800000 */
[----:B------:R-:W-:Y:S02]  /*1d8f0*/  FSEL R155, R4, -INF , !P6 ;  /* 0xff800000049b7808 */ /* 0x000fe40007000000 */
[C---:B------:R-:W-:Y:S02]  /*1d900*/  ISETP.GE.AND P3, PT, R0.reuse, R6, PT ;  /* 0x000000060000720c */ /* 0x040fe40003f66270 */
[----:B------:R-:W-:Y:S01]  /*1d910*/  ISETP.GE.AND P6, PT, R0, R5, PT ;  /* 0x000000050000720c */ /* 0x000fe20003fc6270 */
[----:B------:R-:W5:Y:S01]  /*1d920*/  MUFU.TANH R42, R42 ;  /* 0x0000002a002a7308 */ /* 0x000f620000002400 */
[----:B------:R-:W-:Y:S01]  /*1d930*/  I2FP.F32.S32 R0, R0 ;  /* 0x0000000000007245 */ /* 0x000fe20000201400 */
[CC--:B------:R-:W-:Y:S01]  /*1d940*/  FFMA.FTZ R9, R69.reuse, R3.reuse, R36 ;  /* 0x0000000345097223 */ /* 0x0c0fe20000010024 */
[----:B--2---:R-:W-:Y:S01]  /*1d950*/  FFMA.FTZ R7, R69, R3, R55 ;  /* 0x0000000345077223 */ /* 0x004fe20000010037 */
[----:B------:R-:W-:-:S02]  /*1d960*/  VIADD R3, R2, 0x41 ;  /* 0x0000004102037836 */ /* 0x000fc40000000000 */
[CC--:B---3--:R-:W-:Y:S01]  /*1d970*/  FFMA.FTZ R8, R69.reuse, R0.reuse, R48 ;  /* 0x0000000045087223 */ /* 0x0c8fe20000010030 */
[----:B----4-:R-:W-:Y:S01]  /*1d980*/  FFMA.FTZ R4, R69, R0, R50 ;  /* 0x0000000045047223 */ /* 0x010fe20000010032 */
        /* <DEDUP_REMOVED lines=12> */
[CC--:B-1----:R-:W-:Y:S01]  /*1da50*/  FFMA.FTZ R9, R69.reuse, R3.reuse, R49 ;  /* 0x0000000345097223 */ /* 0x0c2fe20000010031 */
[----:B------:R-:W-:Y:S01]  /*1da60*/  I2FP.F32.S32 R0, R0 ;  /* 0x0000000000007245 */ /* 0x000fe20000201400 */
[----:B-----5:R-:W-:Y:S02]  /*1da70*/  FFMA.FTZ R7, R69, R3, R51 ;  /* 0x0000000345077223 */ /* 0x020fe40000010033 */
[----:B------:R-:W1:Y:S01]  /*1da80*/  MUFU.TANH R10, R34 ;  /* 0x00000022000a7308 */ /* 0x000e620000002400 */
[----:B------:R-:W-:-:S02]  /*1da90*/  VIADD R3, R2, 0x49 ;  /* 0x0000004902037836 */ /* 0x000fc40000000000 */
[CC--:B------:R-:W-:Y:S01]  /*1daa0*/  FFMA.FTZ R8, R69.reuse, R0.reuse, R17 ;  /* 0x0000000045087223 */ /* 0x0c0fe20000010011 */
[----:B------:R-:W-:Y:S01]  /*1dab0*/  FFMA.FTZ R4, R69, R0, R42 ;  /* 0x0000000045047223 */ /* 0x000fe2000001002a */
[----:B------:R-:W-:Y:S01]  /*1dac0*/  VIADD R0, R2, 0x50 ;  /* 0x0000005002007836 */ /* 0x000fe20000000000 */
[----:B------:R-:W-:Y:S02]  /*1dad0*/  FSEL R166, R9, -INF , !P4 ;  /* 0xff80000009a67808 */ /* 0x000fe40006000000 */
[----:B------:R-:W-:Y:S01]  /*1dae0*/  FSEL R162, R7, -INF , !P5 ;  /* 0xff80000007a27808 */ /* 0x000fe20006800000 */
[----:B------:R-:W4:Y:S01]  /*1daf0*/  MUFU.TANH R33, R33 ;  /* 0x0000002100217308 */ /* 0x000f220000002400 */
        /* <DEDUP_REMOVED lines=12> */
[----:B------:R-:W-:-:S04]  /*1dbc0*/  VIADD R3, R2, 0x51 ;  /* 0x0000005102037836 */ /* 0x000fc80000000000 */
[----:B------:R-:W2:Y:S01]  /*1dbd0*/  MUFU.TANH R12, R29 ;  /* 0x0000001d000c7308 */ /* 0x000ea20000002400 */
[CC--:B---3--:R-:W-:Y:S01]  /*1dbe0*/  FFMA.FTZ R8, R69.reuse, R0.reuse, R32 ;  /* 0x0000000045087223 */ /* 0x0c8fe20000010020 */
[----:B-1----:R-:W-:Y:S01]  /*1dbf0*/  FFMA.FTZ R4, R69, R0, R10 ;  /* 0x0000000045047223 */ /* 0x002fe2000001000a */
[----:B------:R-:W-:Y:S01]  /*1dc00*/  VIADD R0, R2, 0x58 ;  /* 0x0000005802007836 */ /* 0x000fe20000000000 */
[----:B------:R-:W-:Y:S02]  /*1dc10*/  FSEL R165, R9, -INF , !P4 ;  /* 0xff80000009a57808 */ /* 0x000fe40006000000 */
[----:B------:R-:W-:Y:S02]  /*1dc20*/  FSEL R169, R7, -INF , !P5 ;  /* 0xff80000007a97808 */ /* 0x000fe40006800000 */
[C---:B------:R-:W-:Y:S01]  /*1dc30*/  ISETP.GE.AND P4, PT, R3.reuse, R6, PT ;  /* 0x000000060300720c */ /* 0x040fe20003f86270 */
[----:B------:R-:W1:Y:S01]  /*1dc40*/  MUFU.TANH R21, R28 ;  /* 0x0000001c00157308 */ /* 0x000e620000002400 */
[----:B------:R-:W-:-:S02]  /*1dc50*/  ISETP.GE.AND P5, PT, R3, R5, PT ;  /* 0x000000050300720c */ /* 0x000fc40003fa6270 */
[----:B------:R-:W-:Y:S02]  /*1dc60*/  I2FP.F32.S32 R3, R3 ;  /* 0x0000000300037245 */ /* 0x000fe40000201400 */
[----:B------:R-:W-:-:S03]  /*1dc70*/  FSEL R175, R8, -INF , !P3 ;  /* 0xff80000008af7808 */ /* 0x000fc60005800000 */
[----:B------:R-:W3:Y:S01]  /*1dc80*/  MUFU.TANH R16, R19 ;  /* 0x0000001300107308 */ /* 0x000ee20000002400 */
[----:B------:R-:W-:Y:S02]  /*1dc90*/  FSEL R172, R4, -INF , !P6 ;  /* 0xff80000004ac7808 */ /* 0x000fe40007000000 */
[C---:B------:R-:W-:Y:S02]  /*1dca0*/  ISETP.GE.AND P3, PT, R0.reuse, R6, PT ;  /* 0x000000060000720c */ /* 0x040fe40003f66270 */
[----:B------:R-:W-:Y:S01]  /*1dcb0*/  ISETP.GE.AND P6, PT, R0, R5, PT ;  /* 0x000000050000720c */ /* 0x000fe20003fc6270 */
[CC--:B----4-:R-:W-:Y:S01]  /*1dcc0*/  FFMA.FTZ R9, R69.reuse, R3.reuse, R33 ;  /* 0x0000000345097223 */ /* 0x0d0fe20000010021 */
[----:B------:R-:W-:Y:S01]  /*1dcd0*/  I2FP.F32.S32 R0, R0 ;  /* 0x0000000000007245 */ /* 0x000fe20000201400 */
[----:B------:R-:W4:Y:S01]  /*1dce0*/  MUFU.TANH R19, R30 ;  /* 0x0000001e00137308 */ /* 0x000f220000002400 */
[----:B-----5:R-:W-:Y:S01]  /*1dcf0*/  FFMA.FTZ R7, R69, R3, R15 ;  /* 0x0000000345077223 */ /* 0x020fe2000001000f */
[----:B------:R-:W-:-:S06]  /*1dd00*/  VIADD R3, R2, 0x59 ;  /* 0x0000005902037836 */ /* 0x000fcc0000000000 */
[----:B------:R-:W5:Y:S01]  /*1dd10*/  MUFU.TANH R11, R31 ;  /* 0x0000001f000b7308 */ /* 0x000f620000002400 */
[CC--:B------:R-:W-:Y:S01]  /*1dd20*/  FFMA.FTZ R8, R69.reuse, R0.reuse, R14 ;  /* 0x0000000045087223 */ /* 0x0c0fe2000001000e */
[----:B--2---:R-:W-:Y:S01]  /*1dd30*/  FFMA.FTZ R4, R69, R0, R12 ;  /* 0x0000000045047223 */ /* 0x004fe2000001000c */
[----:B------:R-:W-:Y:S01]  /*1dd40*/  VIADD R0, R2, 0x60 ;  /* 0x0000006002007836 */ /* 0x000fe20000000000 */
[----:B------:R-:W-:Y:S02]  /*1dd50*/  FSEL R174, R9, -INF , !P4 ;  /* 0xff80000009ae7808 */ /* 0x000fe40006000000 */
[----:B------:R-:W-:Y:S02]  /*1dd60*/  FSEL R170, R7, -INF , !P5 ;  /* 0xff80000007aa7808 */ /* 0x000fe40006800000 */
[----:B------:R-:W2:Y:S01]  /*1dd70*/  MUFU.TANH R20, R13 ;  /* 0x0000000d00147308 */ /* 0x000ea20000002400 */
[C---:B------:R-:W-:Y:S02]  /*1dd80*/  ISETP.GE.AND P4, PT, R3.reuse, R6, PT ;  /* 0x000000060300720c */ /* 0x040fe40003f86270 */
[----:B------:R-:W-:-:S02]  /*1dd90*/  ISETP.GE.AND P5, PT, R3, R5, PT ;  /* 0x000000050300720c */ /* 0x000fc40003fa6270 */
[----:B------:R-:W-:-:S03]  /*1dda0*/  I2FP.F32.S32 R3, R3 ;  /* 0x0000000300037245 */ /* 0x000fc60000201400 */
[----:B------:R-:W2:Y:S01]  /*1ddb0*/  MUFU.TANH R13, R37 ;  /* 0x00000025000d7308 */ /* 0x000ea20000002400 */
[----:B------:R-:W-:Y:S02]  /*1ddc0*/  FSEL R177, R8, -INF , !P3 ;  /* 0xff80000008b17808 */ /* 0x000fe40005800000 */
[----:B------:R-:W-:Y:S02]  /*1ddd0*/  FSEL R171, R4, -INF , !P6 ;  /* 0xff80000004ab7808 */ /* 0x000fe40007000000 */
[C---:B------:R-:W-:Y:S02]  /*1dde0*/  ISETP.GE.AND P3, PT, R0.reuse, R6, PT ;  /* 0x000000060000720c */ /* 0x040fe40003f66270 */
[----:B------:R-:W-:Y:S01]  /*1ddf0*/  ISETP.GE.AND P6, PT, R0, R5, PT ;  /* 0x000000050000720c */ /* 0x000fe20003fc6270 */
[----:B------:R-:W2:Y:S01]  /*1de00*/  MUFU.TANH R17, R44 ;  /* 0x0000002c00117308 */ /* 0x000ea20000002400 */
[----:B------:R-:W-:Y:S01]  /*1de10*/  I2FP.F32.S32 R0, R0 ;  /* 0x0000000000007245 */ /* 0x000fe20000201400 */
[CC--:B-1----:R-:W-:Y:S01]  /*1de20*/  FFMA.FTZ R9, R69.reuse, R3.reuse, R21 ;  /* 0x0000000345097223 */ /* 0x0c2fe20000010015 */
[----:B---3--:R-:W-:Y:S01]  /*1de30*/  FFMA.FTZ R7, R69, R3, R16 ;  /* 0x0000000345077223 */ /* 0x008fe20000010010 */
[----:B------:R-:W-:-:S04]  /*1de40*/  VIADD R3, R2, 0x61 ;  /* 0x0000006102037836 */ /* 0x000fc80000000000 */
[----:B------:R-:W1:Y:S01]  /*1de50*/  MUFU.TANH R10, R22 ;  /* 0x00000016000a7308 */ /* 0x000e620000002400 */
[CC--:B----4-:R-:W-:Y:S01]  /*1de60*/  FFMA.FTZ R8, R69.reuse, R0.reuse, R19 ;  /* 0x0000000045087223 */ /* 0x0d0fe20000010013 */
[----:B-----5:R-:W-:Y:S01]  /*1de70*/  FFMA.FTZ R4, R69, R0, R11 ;  /* 0x0000000045047223 */ /* 0x020fe2000001000b */
[----:B------:R-:W-:Y:S01]  /*1de80*/  VIADD R0, R2, 0x68 ;  /* 0x0000006802007836 */ /* 0x000fe20000000000 */
[----:B------:R-:W-:Y:S02]  /*1de90*/  FSEL R173, R9, -INF , !P4 ;  /* 0xff80000009ad7808 */ /* 0x000fe40006000000 */
[----:B------:R-:W-:Y:S02]  /*1dea0*/  FSEL R176, R7, -INF , !P5 ;  /* 0xff80000007b07808 */ /* 0x000fe40006800000 */
[C---:B------:R-:W-:Y:S01]  /*1deb0*/  ISETP.GE.AND P4, PT, R3.reuse, R6, PT ;  /* 0x000000060300720c */ /* 0x040fe20003f86270 */
[----:B------:R-:W3:Y:S01]  /*1dec0*/  MUFU.TANH R18, R46 ;  /* 0x0000002e00127308 */ /* 0x000ee20000002400 */
[----:B------:R-:W-:-:S02]  /*1ded0*/  ISETP.GE.AND P5, PT, R3, R5, PT ;  /* 0x000000050300720c */ /* 0x000fc40003fa6270 */
[----:B------:R-:W-:Y:S02]  /*1dee0*/  I2FP.F32.S32 R3, R3 ;  /* 0x0000000300037245 */ /* 0x000fe40000201400 */
[----:B------:R-:W-:-:S03]  /*1def0*/  FSEL R185, R8, -INF , !P3 ;  /* 0xff80000008b97808 */ /* 0x000fc60005800000 */
[----:B------:R-:W4:Y:S01]  /*1df00*/  MUFU.TANH R15, R23 ;  /* 0x00000017000f7308 */ /* 0x000f220000002400 */
[----:B------:R-:W-:Y:S02]  /*1df10*/  FSEL R178, R4, -INF , !P6 ;  /* 0xff80000004b27808 */ /* 0x000fe40007000000 */
[C---:B------:R-:W-:Y:S02]  /*1df20*/  ISETP.GE.AND P3, PT, R0.reuse, R6, PT ;  /* 0x000000060000720c */ /* 0x040fe40003f66270 */
[----:B------:R-:W-:Y:S01]  /*1df30*/  ISETP.GE.AND P6, PT, R0, R5, PT ;  /* 0x000000050000720c */ /* 0x000fe20003fc6270 */
[CC--:B--2---:R-:W-:Y:S01]  /*1df40*/  FFMA.FTZ R9, R69.reuse, R3.reuse, R20 ;  /* 0x0000000345097223 */ /* 0x0c4fe20000010014 */
[----:B------:R-:W-:Y:S01]  /*1df50*/  I2FP.F32.S32 R0, R0 ;  /* 0x0000000000007245 */ /* 0x000fe20000201400 */
[----:B------:R-:W2:Y:S01]  /*1df60*/  MUFU.TANH R14, R24 ;  /* 0x00000018000e7308 */ /* 0x000ea20000002400 */
[----:B------:R-:W-:Y:S01]  /*1df70*/  FFMA.FTZ R7, R69, R3, R13 ;  /* 0x0000000345077223 */ /* 0x000fe2000001000d */
[----:B------:R-:W-:-:S06]  /*1df80*/  VIADD R3, R2, 0x69 ;  /* 0x0000006902037836 */ /* 0x000fcc0000000000 */
[----:B------:R-:W5:Y:S01]  /*1df90*/  MUFU.TANH R12, R26 ;  /* 0x0000001a000c7308 */ /* 0x000f620000002400 */
[CC--:B------:R-:W-:Y:S01]  /*1dfa0*/  FFMA.FTZ R8, R69.reuse, R0.reuse, R17 ;  /* 0x0000000045087223 */ /* 0x0c0fe20000010011 */
[----:B-1----:R-:W-:Y:S01]  /*1dfb0*/  FFMA.FTZ R4, R69, R0, R10 ;  /* 0x0000000045047223 */ /* 0x002fe2000001000a */
[----:B------:R-:W-:Y:S01]  /*1dfc0*/  VIADD R0, R2, 0x70 ;  /* 0x0000007002007836 */ /* 0x000fe20000000000 */
[----:B------:R-:W-:Y:S02]  /*1dfd0*/  FSEL R183, R9, -INF , !P4 ;  /* 0xff80000009b77808 */ /* 0x000fe40006000000 */
[----:B------:R-:W-:Y:S02]  /*1dfe0*/  FSEL R179, R7, -INF , !P5 ;  /* 0xff80000007b37808 */ /* 0x000fe40006800000 */
[----:B------:R-:W1:Y:S01]  /*1dff0*/  MUFU.TANH R13, R27 ;  /* 0x0000001b000d7308 */ /* 0x000e620000002400 */
[C---:B------:R-:W-:Y:S02]  /*1e000*/  ISETP.GE.AND P4, PT, R3.reuse, R6, PT ;  /* 0x000000060300720c */ /* 0x040fe40003f86270 */
[----:B------:R-:W-:-:S02]  /*1e010*/  ISETP.GE.AND P5, PT, R3, R5, PT ;  /* 0x000000050300720c */ /* 0x000fc40003fa6270 */
[----:B------:R-:W-:Y:S02]  /*1e020*/  I2FP.F32.S32 R3, R3 ;  /* 0x0000000300037245 */ /* 0x000fe40000201400 */
[----:B------:R-:W-:Y:S01]  /*1e030*/  FSEL R184, R8, -INF , !P3 ;  /* 0xff80000008b87808 */ /* 0x000fe20005800000 */
[----:B------:R-:W1:Y:S01]  /*1e040*/  MUFU.TANH R16, R25 ;  /* 0x0000001900107308 */ /* 0x000e620000002400 */
[----:B------:R-:W-:Y:S02]  /*1e050*/  FSEL R181, R4, -INF , !P6 ;  /* 0xff80000004b57808 */ /* 0x000fe40007000000 */
[C---:B------:R-:W-:Y:S02]  /*1e060*/  ISETP.GE.AND P3, PT, R0.reuse, R6, PT ;  /* 0x000000060000720c */ /* 0x040fe40003f66270 */
[----:B------:R-:W-:Y:S01]  /*1e070*/  ISETP.GE.AND P6, PT, R0, R5, PT ;  /* 0x000000050000720c */ /* 0x000fe20003fc6270 */
[CC--:B---3--:R-:W-:Y:S01]  /*1e080*/  FFMA.FTZ R9, R69.reuse, R3.reuse, R18 ;  /* 0x0000000345097223 */ /* 0x0c8fe20000010012 */
[----:B------:R-:W-:Y:S01]  /*1e090*/  I2FP.F32.S32 R0, R0 ;  /* 0x0000000000007245 */ /* 0x000fe20000201400 */
[----:B------:R-:W3:Y:S01]  /*1e0a0*/  MUFU.TANH R11, R47 ;  /* 0x0000002f000b7308 */ /* 0x000ee20000002400 */
[----:B----4-:R-:W-:Y:S01]  /*1e0b0*/  FFMA.FTZ R7, R69, R3, R15 ;  /* 0x0000000345077223 */ /* 0x010fe2000001000f */
[----:B------:R-:W-:-:S06]  /*1e0c0*/  VIADD R3, R2, 0x71 ;  /* 0x0000007102037836 */ /* 0x000fcc0000000000 */
[----:B------:R-:W4:Y:S01]  /*1e0d0*/  MUFU.TANH R10, R53 ;  /* 0x00000035000a7308 */ /* 0x000f220000002400 */
[CC--:B--2---:R-:W-:Y:S01]  /*1e0e0*/  FFMA.FTZ R8, R69.reuse, R0.reuse, R14 ;  /* 0x0000000045087223 */ /* 0x0c4fe2000001000e */
[----:B-----5:R-:W-:Y:S01]  /*1e0f0*/  FFMA.FTZ R4, R69, R0, R12 ;  /* 0x0000000045047223 */ /* 0x020fe2000001000c */
[----:B------:R-:W-:Y:S01]  /*1e100*/  VIADD R0, R2, 0x78 ;  /* 0x0000007802007836 */ /* 0x000fe20000000000 */
[----:B------:R-:W-:Y:S02]  /*1e110*/  FSEL R187, R7, -INF , !P5 ;  /* 0xff80000007bb7808 */ /* 0x000fe40006800000 */
[----:B------:R-:W-:Y:S02]  /*1e120*/  I2FP.F32.S32 R7, R3 ;  /* 0x0000000300077245 */ /* 0x000fe40000201400 */
[----:B------:R-:W-:Y:S01]  /*1e130*/  FSEL R192, R8, -INF , !P3 ;  /* 0xff80000008c07808 */ /* 0x000fe20005800000 */
[----:B------:R2:W5:Y:S01]  /*1e140*/  MUFU.TANH R12, R180 ;  /* 0x000000b4000c7308 */ /* 0x0005620000002400 */
[----:B------:R-:W-:-:S02]  /*1e150*/  FSEL R188, R4, -INF , !P6 ;  /* 0xff80000004bc7808 */ /* 0x000fc40007000000 */
[C---:B------:R-:W-:Y:S02]  /*1e160*/  ISETP.GE.AND P3, PT, R0.reuse, R6, PT ;  /* 0x000000060000720c */ /* 0x040fe40003f66270 */
[----:B------:R-:W-:Y:S02]  /*1e170*/  ISETP.GE.AND P6, PT, R0, R5, PT ;  /* 0x000000050000720c */ /* 0x000fe40003fc6270 */
[----:B------:R-:W-:Y:S01]  /*1e180*/  I2FP.F32.S32 R4, R0 ;  /* 0x0000000000047245 */ /* 0x000fe20000201400 */
[----:B-1----:R-:W-:Y:S01]  /*1e190*/  FFMA.FTZ R0, R69, R7, R13 ;  /* 0x0000000745007223 */ /* 0x002fe2000001000d */
[----:B------:R-:W-:Y:S02]  /*1e1a0*/  FSEL R186, R9, -INF , !P4 ;  /* 0xff80000009ba7808 */ /* 0x000fe40006000000 */
[C---:B------:R-:W-:Y:S02]  /*1e1b0*/  ISETP.GE.AND P5, PT, R3.reuse, R5, PT ;  /* 0x000000050300720c */ /* 0x040fe40003fa6270 */
[----:B------:R-:W-:Y:S01]  /*1e1c0*/  ISETP.GE.AND P4, PT, R3, R6, PT ;  /* 0x000000060300720c */ /* 0x000fe20003f86270 */
[C---:B------:R-:W-:Y:S01]  /*1e1d0*/  FFMA.FTZ R3, R69.reuse, R7, R16 ;  /* 0x0000000745037223 */ /* 0x040fe20000010010 */
[CC--:B---3--:R-:W-:Y:S01]  /*1e1e0*/  FFMA.FTZ R7, R69.reuse, R4.reuse, R11 ;  /* 0x0000000445077223 */ /* 0x0c8fe2000001000b */
[----:B----4-:R-:W-:Y:S01]  /*1e1f0*/  FFMA.FTZ R4, R69, R4, R10 ;  /* 0x0000000445047223 */ /* 0x010fe2000001000a */
[----:B--2---:R-:W-:Y:S01]  /*1e200*/  FSEL R180, R0, -INF , !P5 ;  /* 0xff80000000b47808 */ /* 0x004fe20006800000 */
[----:B------:R-:W1:Y:S01]  /*1e210*/  MUFU.TANH R13, R56 ;  /* 0x00000038000d7308 */ /* 0x000e620000002400 */
[----:B------:R-:W-:Y:S01]  /*1e220*/  VIADD R0, R2, 0x8 ;  /* 0x0000000802007836 */ /* 0x000fe20000000000 */
[----:B------:R-:W-:-:S06]  /*1e230*/  FSEL R191, R3, -INF , !P4 ;  /* 0xff80000003bf7808 */ /* 0x000fcc0006000000 */
[----:B------:R-:W2:Y:S01]  /*1e240*/  MUFU.TANH R10, R57 ;  /* 0x00000039000a7308 */ /* 0x000ea20000002400 */
[C---:B------:R-:W-:Y:S02]  /*1e250*/  ISETP.GE.AND P4, PT, R2.reuse, R6, PT ;  /* 0x000000060200720c */ /* 0x040fe40003f86270 */
[----:B------:R-:W-:-:S05]  /*1e260*/  ISETP.GE.AND P5, PT, R2, R5, PT ;  /* 0x000000050200720c */ /* 0x000fca0003fa6270 */
[----:B------:R-:W3:Y:S01]  /*1e270*/  MUFU.TANH R9, R182 ;  /* 0x000000b600097308 */ /* 0x000ee20000002400 */
[----:B------:R-:W-:Y:S01]  /*1e280*/  I2FP.F32.S32 R8, R2 ;  /* 0x0000000200087245 */ /* 0x000fe20000201400 */
[----:B------:R-:W-:Y:S01]  /*1e290*/  VIADD R2, R2, 0x79 ;  /* 0x0000007902027836 */ /* 0x000fe20000000000 */
[----:B------:R-:W-:Y:S02]  /*1e2a0*/  I2FP.F32.S32 R3, R0 ;  /* 0x0000000000037245 */ /* 0x000fe40000201400 */
[----:B------:R-:W-:Y:S01]  /*1e2b0*/  FSEL R189, R4, -INF , !P6 ;  /* 0xff80000004bd7808 */ /* 0x000fe20007000000 */
[----:B------:R-:W-:Y:S01]  /*1e2c0*/  FFMA.FTZ R4, R69, R8, R200 ;  /* 0x0000000845047223 */ /* 0x000fe200000100c8 */
[----:B------:R-:W-:Y:S01]  /*1e2d0*/  FSEL R193, R7, -INF , !P3 ;  /* 0xff80000007c17808 */ /* 0x000fe20005800000 */
[----:B-----5:R-:W-:Y:S01]  /*1e2e0*/  FFMA.FTZ R3, R69, R3, R12 ;  /* 0x0000000345037223 */ /* 0x020fe2000001000c */
[----:B------:R-:W-:Y:S01]  /*1e2f0*/  BAR.SYNC.DEFER_BLOCKING 0x0 ;  /* 0x0000000000007b1d */ /* 0x000fe20000010000 */
[----:B------:R-:W-:-:S02]  /*1e300*/  ISETP.GE.AND P3, PT, R0, R6, PT ;  /* 0x000000060000720c */ /* 0x000fc40003f66270 */
[----:B------:R-:W-:Y:S02]  /*1e310*/  ISETP.GE.AND P6, PT, R2, R6, PT ;  /* 0x000000060200720c */ /* 0x000fe40003fc6270 */
[----:B------:R-:W-:Y:S02]  /*1e320*/  I2FP.F32.S32 R6, R2 ;  /* 0x0000000200067245 */ /* 0x000fe40000201400 */
[----:B------:R-:W-:Y:S02]  /*1e330*/  I2FP.F32.S32 R7, R0 ;  /* 0x0000000000077245 */ /* 0x000fe40000201400 */
[----:B------:R-:W-:Y:S02]  /*1e340*/  FSEL R36, R4, -INF , !P4 ;  /* 0xff80000004247808 */ /* 0x000fe40006000000 */
[----:B------:R-:W-:Y:S01]  /*1e350*/  FSEL R37, R3, -INF , !P3 ;  /* 0xff80000003257808 */ /* 0x000fe20005800000 */
[C---:B------:R-:W-:Y:S01]  /*1e360*/  FFMA.FTZ R3, R69.reuse, R8, R199 ;  /* 0x0000000845037223 */ /* 0x040fe200000100c7 */
[-C--:B------:R-:W-:Y:S01]  /*1e370*/  ISETP.GE.AND P4, PT, R0, R5.reuse, PT ;  /* 0x000000050000720c */ /* 0x080fe20003f86270 */
[CC--:B-1----:R-:W-:Y:S01]  /*1e380*/  FFMA.FTZ R4, R69.reuse, R6.reuse, R13 ;  /* 0x0000000645047223 */ /* 0x0c2fe2000001000d */
[----:B------:R-:W-:Y:S01]  /*1e390*/  ISETP.GE.AND P3, PT, R2, R5, PT ;  /* 0x000000050200720c */ /* 0x000fe20003f66270 */
[C---:B--2---:R-:W-:Y:S01]  /*1e3a0*/  FFMA.FTZ R0, R69.reuse, R6, R10 ;  /* 0x0000000645007223 */ /* 0x044fe2000001000a */
[----:B---3--:R-:W-:Y:S01]  /*1e3b0*/  FFMA.FTZ R2, R69, R7, R9 ;  /* 0x0000000745027223 */ /* 0x008fe20000010009 */
[----:B------:R-:W-:Y:S01]  /*1e3c0*/  BSSY B1, `(.L_x_3567) ;  /* 0x00000ce000017945 */ /* 0x000fe20003800000 */
[----:B------:R-:W-:Y:S01]  /*1e3d0*/  IMAD.MOV.U32 R194, RZ, RZ, R236 ;  /* 0x000000ffffc27224 */ /* 0x000fe200078e00ec */
[----:B------:R-:W-:Y:S01]  /*1e3e0*/  FSEL R34, R3, -INF , !P5 ;  /* 0xff80000003227808 */ /* 0x000fe20006800000 */
[----:B------:R-:W-:Y:S01]  /*1e3f0*/  IMAD.MOV.U32 R195, RZ, RZ, R237 ;  /* 0x000000ffffc37224 */ /* 0x000fe200078e00ed */
[----:B------:R-:W-:-:S02]  /*1e400*/  FSEL R182, R4, -INF , !P6 ;  /* 0xff80000004b67808 */ /* 0x000fc40007000000 */
[----:B------:R-:W-:Y:S02]  /*1e410*/  FSEL R35, R2, -INF , !P4 ;  /* 0xff80000002237808 */ /* 0x000fe40006000000 */
[----:B------:R-:W-:Y:S01]  /*1e420*/  FSEL R190, R0, -INF , !P3 ;  /* 0xff80000000be7808 */ /* 0x000fe20005800000 */
        /* <DEDUP_REMOVED lines=12> */
[----:B------:R-:W-:Y:S02]  /*1e4f0*/  LOP3.LUT R7, R7, R2, RZ, 0x3c, !PT ;  /* 0x0000000207077212 */ /* 0x000fe400078e3cff */
[----:B------:R-:W-:-:S02]  /*1e500*/  ISETP.GE.AND P0, PT, R9, RZ, PT ;  /* 0x000000ff0900720c */ /* 0x000fc40003f06270 */
[----:B------:R-:W-:Y:S01]  /*1e510*/  ISETP.GE.AND P3, PT, R7, RZ, PT ;  /* 0x000000ff0700720c */ /* 0x000fe20003f66270 */
[----:B-1----:R-:W1:Y:S02]  /*1e520*/  MUFU.RCP R4, R4 ;  /* 0x0000000400047308 */ /* 0x002e640000001000 */
[----:B-1----:R-:W-:-:S06]  /*1e530*/  VIADD R4, R4, 0xffffffe ;  /* 0x0ffffffe04047836 */ /* 0x002fcc0000000000 */
[----:B------:R-:W1:Y:S02]  /*1e540*/  F2I.FTZ.U32.TRUNC.NTZ R5, R4 ;  /* 0x0000000400057305 */ /* 0x000e64000021f000 */
[----:B-1----:R-:W-:Y:S01]  /*1e550*/  IMAD.MOV R3, RZ, RZ, -R5 ;  /* 0x000000ffff037224 */ /* 0x002fe200078e0a05 */
[----:B------:R-:W-:-:S03]  /*1e560*/  MOV R4, RZ ;  /* 0x000000ff00047202 */ /* 0x000fc60000000f00 */
[----:B------:R-:W-:-:S04]  /*1e570*/  IMAD R3, R3, R0, RZ ;  /* 0x0000000003037224 */ /* 0x000fc800078e02ff */
[----:B------:R-:W-:-:S04]  /*1e580*/  IMAD.HI.U32 R3, R5, R3, R4 ;  /* 0x0000000305037227 */ /* 0x000fc800078e0004 */
[----:B------:R-:W-:Y:S02]  /*1e590*/  IMAD.MOV R5, RZ, RZ, -R10 ;  /* 0x000000ffff057224 */ /* 0x000fe400078e0a0a */
        /* <DEDUP_REMOVED lines=20> */
[C-C-:B------:R-:W-:Y:S01]  /*1e6e0*/  IMAD.WIDE R6, R0.reuse, 0x4, R240.reuse ;  /* 0x0000000400067825 */ /* 0x140fe200078e02f0 */
[----:B------:R-:W2:Y:S03]  /*1e6f0*/  LD.E.64 R4, desc[UR4][R206.64+0x38] ;  /* 0x00003804ce047980 */ /* 0x000ea6000c101b00 */
[----:B------:R-:W-:Y:S01]  /*1e700*/  IMAD.WIDE R8, R3, 0x4, R240 ;  /* 0x0000000403087825 */ /* 0x000fe200078e02f0 */
[----:B------:R-:W3:Y:S05]  /*1e710*/  LD.E R10, desc[UR4][R6.64] ;  /* 0x00000004060a7980 */ /* 0x000eea000c101900 */
[----:B------:R1:W3:Y:S04]  /*1e720*/  LD.E R9, desc[UR4][R8.64] ;  /* 0x0000000408097980 */ /* 0x0002e8000c101900 */
[----:B------:R-:W4:Y:S01]  /*1e730*/  LD.E.64 R6, desc[UR4][R206.64+0x20] ;  /* 0x00002004ce067980 */ /* 0x000f22000c101b00 */
[----:B------:R-:W-:-:S05]  /*1e740*/  IADD3 R0, R0, -R3, RZ ;  /* 0x8000000300007210 */ /* 0x000fca0007ffe0ff */
[----:B------:R-:W-:-:S05]  /*1e750*/  IMAD R2, R2, R0, -0x80 ;  /* 0xffffff8002027424 */ /* 0x000fca00078e0200 */
[----:B-1----:R-:W-:Y:S01]  /*1e760*/  SHF.R.S32.HI R8, RZ, 0x1f, R2 ;  /* 0x0000001fff087819 */ /* 0x002fe20000011402 */
[-C--:B--2---:R-:W-:Y:S02]  /*1e770*/  IMAD R0, R5, R2.reuse, RZ ;  /* 0x0000000205007224 */ /* 0x084fe400078e02ff */
[----:B------:R-:W-:-:S04]  /*1e780*/  IMAD.WIDE.U32 R2, R4, R2, RZ ;  /* 0x0000000204027225 */ /* 0x000fc800078e00ff */
[----:B------:R-:W-:Y:S02]  /*1e790*/  IMAD R4, R4, R8, R0 ;  /* 0x0000000804047224 */ /* 0x000fe400078e0200 */
[----:B---3--:R-:W-:-:S03]  /*1e7a0*/  IMAD.IADD R9, R9, 0x1, -R10 ;  /* 0x0000000109097824 */ /* 0x008fc600078e0a0a */
[----:B------:R-:W-:Y:S02]  /*1e7b0*/  IADD3 R3, R3, R4, RZ ;  /* 0x0000000403037210 */ /* 0x000fe40007ffe0ff */
[----:B------:R-:W-:Y:S01]  /*1e7c0*/  SHF.R.S32.HI R5, RZ, 0x1f, R9 ;  /* 0x0000001fff057819 */ /* 0x000fe20000011409 */
[----:B----4-:R-:W-:Y:S02]  /*1e7d0*/  IMAD R0, R7, R9, RZ ;  /* 0x0000000907007224 */ /* 0x010fe400078e02ff */
[----:B------:R-:W-:-:S04]  /*1e7e0*/  IMAD.WIDE.U32 R2, R9, R6, R2 ;  /* 0x0000000609027225 */ /* 0x000fc800078e0002 */
[----:B------:R-:W-:Y:S01]  /*1e7f0*/  IMAD R4, R6, R5, R0 ;  /* 0x0000000506047224 */ /* 0x000fe200078e0200 */
[----:B------:R-:W-:-:S03]  /*1e800*/  MOV R0, R2 ;  /* 0x0000000200007202 */ /* 0x000fc60000000f00 */
[----:B------:R-:W-:Y:S01]  /*1e810*/  IMAD.IADD R4, R3, 0x1, R4 ;  /* 0x0000000103047824 */ /* 0x000fe200078e0204 */
[----:B------:R-:W-:Y:S05]  /*1e820*/  BRA `(.L_x_3571) ;  /* 0x00000000000c7947 */ /* 0x000fea0003800000 */
.L_x_3570:
[----:B------:R-:W2:Y:S02]  /*1e830*/  LD.E R0, desc[UR4][R206.64+0x38] ;  /* 0x00003804ce007980 */ /* 0x000ea4000c101900 */
[----:B--2---:R-:W-:-:S04]  /*1e840*/  LEA R0, -R0, RZ, 0x7 ;  /* 0x000000ff00007211 */ /* 0x004fc800078e39ff */
[----:B------:R-:W-:Y:S02]  /*1e850*/  SHF.R.S32.HI R4, RZ, 0x1f, R0 ;  /* 0x0000001fff047819 */ /* 0x000fe40000011400 */
.L_x_3571:
[----:B------:R-:W-:Y:S05]  /*1e860*/  BSYNC B0 ;  /* 0x0000000000007941 */ /* 0x000fea0003800000 */
.L_x_3569:
[----:B------:R-:W-:Y:S02]  /*1e870*/  LOP3.LUT R2, R238, 0x1, RZ, 0xc0, !PT ;  /* 0x00000001ee027812 */ /* 0x000fe400078ec0ff */
[----:B------:R-:W-:Y:S02]  /*1e880*/  @P1 IADD3 R5, P0, R0, R244, RZ ;  /* 0x000000f400051210 */ /* 0x000fe40007f1e0ff */
[----:B------:R-:W-:Y:S02]  /*1e890*/  ISETP.NE.U32.AND P2, PT, R2, 0x1, PT ;  /* 0x000000010200780c */ /* 0x000fe40003f45070 */
[-C--:B------:R-:W-:Y:S01]  /*1e8a0*/  LEA R2, P3, R0, R243.reuse, 0x1 ;  /* 0x000000f300027211 */ /* 0x080fe200078608ff */
        /* <DEDUP_REMOVED lines=11> */
[-C--:B------:R-:W-:Y:S01]  /*1e960*/  @!P2 LEA R30, P5, R7, R243.reuse, 0x1 ;  /* 0x000000f3071ea211 */ /* 0x080fe200078a08ff */
[--C-:B------:R-:W-:Y:S01]  /*1e970*/  @!P2 IMAD.X R4, R4, 0x1, R247.reuse, P4 ;  /* 0x000000010404a824 */ /* 0x100fe200020e06f7 */
[C---:B------:R-:W-:Y:S01]  /*1e980*/  IADD3 R0, P3, R5.reuse, R244, RZ ;  /* 0x000000f405007210 */ /* 0x040fe20007f7e0ff */
[----:B------:R1:W-:Y:S01]  /*1e990*/  @P2 STS.128 [R235+0x4000], RZ ;  /* 0x004000ffeb002388 */ /* 0x0003e20000000c00 */
[CC--:B------:R-:W-:Y:S02]  /*1e9a0*/  @P1 LEA R26, P0, R5.reuse, R243.reuse, 0x1 ;  /* 0x000000f3051a1211 */ /* 0x0c0fe400078008ff */
[----:B------:R-:W-:Y:S01]  /*1e9b0*/  @!P2 LEA R28, P4, R5, R243, 0x1 ;  /* 0x000000f3051ca211 */ /* 0x000fe200078808ff */
[----:B------:R-:W-:Y:S01]  /*1e9c0*/  @!PT LDS RZ, [RZ] ;  /* 0x00000000fffff984 */ /* 0x000fe20000000800 */
[----:B------:R-:W-:Y:S01]  /*1e9d0*/  @!PT LDS RZ, [RZ] ;  /* 0x00000000fffff984 */ /* 0x000fe20000000800 */
[----:B------:R-:W-:Y:S01]  /*1e9e0*/  @!PT LDS RZ, [RZ] ;  /* 0x00000000fffff984 */ /* 0x000fe20000000800 */
[----:B------:R1:W-:Y:S01]  /*1e9f0*/  @P1 LDGSTS.E.BYPASS.LTC128B.128 [R235+0x8000], desc[UR4][R2.64+0x80] ;  /* 0x0800008002eb1fae */ /* 0x0003e2000b901d44 */
[-C--:B------:R-:W-:Y:S01]  /*1ea00*/  @!P2 LEA.HI.X R31, R7, R245.reuse, R4, 0x1, P5 ;  /* 0x000000f5071fa211 */ /* 0x080fe200028f0c04 */
[----:B------:R-:W-:Y:S01]  /*1ea10*/  IMAD.X R4, R6, 0x1, R247, P3 ;  /* 0x0000000106047824 */ /* 0x000fe200018e06f7 */
[CCC-:B------:R-:W-:Y:S01]  /*1ea20*/  @P1 LEA.HI.X R27, R5.reuse, R245.reuse, R6.reuse, 0x1, P0 ;  /* 0x000000f5051b1211 */ /* 0x1c0fe200000f0c06 */
[----:B------:R1:W-:Y:S01]  /*1ea30*/  @!P1 STS.128 [R235+0x8000], RZ ;  /* 0x008000ffeb009388 */ /* 0x0003e20000000c00 */
[----:B------:R-:W-:-:S02]  /*1ea40*/  @!P2 LEA.HI.X R29, R5, R245, R6, 0x1, P4 ;  /* 0x000000f5051da211 */ /* 0x000fc400020f0c06 */
        /* <DEDUP_REMOVED lines=8> */
[CCC-:B------:R-:W-:Y:S02]  /*1ead0*/  @!P2 LEA.HI.X R25, R0.reuse, R245.reuse, R4.reuse, 0x1, P4 ;  /* 0x000000f50019a211 */ /* 0x1c0fe400020f0c04 */
        /* <DEDUP_REMOVED lines=8> */
[CC--:B------:R-:W-:Y:S01]  /*1eb60*/  IADD3 R4, P3, R5.reuse, R244.reuse, RZ ;  /* 0x000000f405047210 */ /* 0x0c0fe20007f7e0ff */
        /* <DEDUP_REMOVED lines=28> */
[----:B------:R-:W-:Y:S01]  /*1ed30*/  @P1 LEA.HI.X R11, R0, R245, R5, 0x1, P0 ;  /* 0x000000f5000b1211 */ /* 0x000fe200000f0c05 */
        /* <DEDUP_REMOVED lines=54> */
.L_x_3568:
[----:B------:R-:W-:Y:S05]  /*1f0a0*/  BSYNC B1 ;  /* 0x0000000000017941 */ /* 0x000fea0003800000 */
.L_x_3567:
        /* <DEDUP_REMOVED lines=82> */
[----:B--2---:R-:W-:-:S03]  /*1f5d0*/  FMUL.FTZ R2, R0, R19 ;  /* 0x0000001300027220 */ /* 0x004fc60000410000 */
[----:B------:R-:W-:Y:S02]  /*1f5e0*/  FMUL.FTZ R5, R0, R5 ;  /* 0x0000000500057220 */ /* 0x000fe40000410000 */
[----:B------:R-:W-:Y:S02]  /*1f5f0*/  FSEL R2, R2, RZ, P0 ;  /* 0x000000ff02027208 */ /* 0x000fe40000000000 */
[----:B------:R-:W1:Y:S03]  /*1f600*/  MUFU.EX2 R16, R5 ;  /* 0x0000000500107308 */ /* 0x000e660000000800 */
[-CC-:B------:R-:W-:Y:S01]  /*1f610*/  FFMA.FTZ R4, R34, R0.reuse, -R2.reuse ;  /* 0x0000000022047223 */ /* 0x180fe20000010802 */
[----:B------:R-:W-:-:S04]  /*1f620*/  FFMA.FTZ R3, R39, R0, -R2 ;  /* 0x0000000027037223 */ /* 0x000fc80000010802 */
[----:B------:R2:W3:Y:S08]  /*1f630*/  MUFU.EX2 R6, R4 ;  /* 0x0000000400067308 */ /* 0x0004f00000000800 */
[----:B------:R4:W5:Y:S01]  /*1f640*/  MUFU.EX2 R196, R3 ;  /* 0x0000000300c47308 */ /* 0x0009620000000800 */
        /* <DEDUP_REMOVED lines=8> */
[----:B--2---:R-:W-:Y:S01]  /*1f6d0*/  FMUL.FTZ R4, R0, R18 ;  /* 0x0000001200047220 */ /* 0x004fe20000410000 */
[----:B---3--:R-:W-:Y:S01]  /*1f6e0*/  MOV R70, R6 ;  /* 0x0000000600467202 */ /* 0x008fe20000000f00 */
[-C--:B------:R-:W-:Y:S01]  /*1f6f0*/  FMUL.FTZ R94, R94, R16.reuse ;  /* 0x000000105e5e7220 */ /* 0x080fe20000410000 */
[----:B------:R-:W-:Y:S01]  /*1f700*/  FSEL R6, R18, RZ, P1 ;  /* 0x000000ff12067208 */ /* 0x000fe20000800000 */
[-C--:B------:R-:W-:Y:S01]  /*1f710*/  FMUL.FTZ R95, R95, R16.reuse ;  /* 0x000000105f5f7220 */ /* 0x080fe20000410000 */
[-C--:B------:R-:W-:Y:S01]  /*1f720*/  FMUL.FTZ R114, R114, R16.reuse ;  /* 0x0000001072727220 */ /* 0x080fe20000410000 */
[-C--:B------:R-:W-:Y:S01]  /*1f730*/  FMUL.FTZ R115, R115, R16.reuse ;  /* 0x0000001073737220 */ /* 0x080fe20000410000 */
[----:B------:R-:W-:Y:S01]  /*1f740*/  FMUL.FTZ R110, R110, R16 ;  /* 0x000000106e6e7220 */ /* 0x000fe20000410000 */
[--C-:B----4-:R-:W-:Y:S01]  /*1f750*/  FFMA.FTZ R3, R35, R0, -R2.reuse ;  /* 0x0000000023037223 */ /* 0x110fe20000010802 */
[----:B-----5:R-:W-:Y:S01]  /*1f760*/  F2FP.BF16.F32.PACK_AB R5, R196, R70 ;  /* 0x00000046c405723e */ /* 0x020fe200000010ff */
[-C--:B------:R-:W-:Y:S01]  /*1f770*/  FMUL.FTZ R111, R111, R16.reuse ;  /* 0x000000106f6f7220 */ /* 0x080fe20000410000 */
[-C--:B------:R-:W-:Y:S01]  /*1f780*/  FMUL.FTZ R118, R118, R16.reuse ;  /* 0x0000001076767220 */ /* 0x080fe20000410000 */
[----:B------:R1:W-:Y:S01]  /*1f790*/  MUFU.EX2 R42, R3 ;  /* 0x00000003002a7308 */ /* 0x0003e20000000800 */
        /* <DEDUP_REMOVED lines=16> */
[----:B-1----:R-:W-:Y:S01]  /*1f8a0*/  FSEL R3, R4, RZ, P1 ;  /* 0x000000ff04037208 */ /* 0x002fe20000800000 */
[----:B------:R-:W-:Y:S01]  /*1f8b0*/  FFMA.FTZ R4, R38, R0, -R2 ;  /* 0x0000000026047223 */ /* 0x000fe20000010802 */
[----:B------:R-:W-:-:S03]  /*1f8c0*/  FMUL.FTZ R139, R139, R16 ;  /* 0x000000108b8b7220 */ /* 0x000fc60000410000 */
[----:B------:R1:W-:Y:S02]  /*1f8d0*/  MUFU.EX2 R197, R4 ;  /* 0x0000000400c57308 */ /* 0x0003e40000000800 */
[----:B-1----:R-:W-:-:S06]  /*1f8e0*/  FFMA.FTZ R4, R36, R0, -R3 ;  /* 0x0000000024047223 */ /* 0x002fcc0000010803 */
[----:B------:R1:W2:Y:S02]  /*1f8f0*/  MUFU.EX2 R7, R4 ;  /* 0x0000000400077308 */ /* 0x0002a40000000800 */
[----:B-1----:R-:W-:-:S06]  /*1f900*/  FFMA.FTZ R4, R40, R0, -R3 ;  /* 0x0000000028047223 */ /* 0x002fcc0000010803 */
[----:B------:R1:W-:Y:S02]  /*1f910*/  MUFU.EX2 R43, R4 ;  /* 0x00000004002b7308 */ /* 0x0003e40000000800 */
[----:B-1----:R-:W-:-:S06]  /*1f920*/  FFMA.FTZ R4, R37, R0, -R3 ;  /* 0x0000000025047223 */ /* 0x002fcc0000010803 */
[----:B------:R1:W-:Y:S02]  /*1f930*/  MUFU.EX2 R33, R4 ;  /* 0x0000000400217308 */ /* 0x0003e40000000800 */
[----:B-1----:R-:W-:-:S06]  /*1f940*/  FFMA.FTZ R4, R41, R0, -R3 ;  /* 0x0000000029047223 */ /* 0x002fcc0000010803 */
[----:B------:R1:W3:Y:S02]  /*1f950*/  MUFU.EX2 R37, R4 ;  /* 0x0000000400257308 */ /* 0x0002e40000000800 */
[----:B-1----:R-:W-:Y:S01]  /*1f960*/  FADD.FTZ R4, R71, -R6 ;  /* 0x8000000647047221 */ /* 0x002fe20000010000 */
[----:B--2---:R-:W-:Y:S02]  /*1f970*/  MOV R71, R7 ;  /* 0x0000000700477202 */ /* 0x004fe40000000f00 */
[----:B---3--:R-:W-:Y:S01]  /*1f980*/  F2FP.BF16.F32.PACK_AB R6, R37, R33 ;  /* 0x000000212506723e */ /* 0x008fe200000010ff */
[----:B------:R-:W-:Y:S01]  /*1f990*/  FMUL.FTZ R4, R0, R4 ;  /* 0x0000000400047220 */ /* 0x000fe20000410000 */
[----:B------:R-:W-:-:S03]  /*1f9a0*/  F2FP.BF16.F32.PACK_AB R7, R197, R42 ;  /* 0x0000002ac507723e */ /* 0x000fc600000010ff */
[----:B------:R1:W2:Y:S02]  /*1f9b0*/  MUFU.EX2 R17, R4 ;  /* 0x0000000400117308 */ /* 0x0002a40000000800 */
[----:B-1----:R-:W-:Y:S01]  /*1f9c0*/  F2FP.BF16.F32.PACK_AB R4, R43, R71 ;  /* 0x000000472b04723e */ /* 0x002fe200000010ff */
        /* <DEDUP_REMOVED lines=27> */
[----:B------:R-:W-:Y:S01]  /*1fb80*/  FFMA.FTZ R8, R52, R0, -R2 ;  /* 0x0000000034087223 */ /* 0x000fe20000010802 */
[-C--:B------:R-:W-:Y:S01]  /*1fb90*/  FMUL.FTZ R120, R120, R17.reuse ;  /* 0x0000001178787220 */ /* 0x080fe20000410000 */
[-C--:B------:R-:W-:Y:S01]  /*1fba0*/  FMUL.FTZ R121, R121, R17.reuse ;  /* 0x0000001179797220 */ /* 0x080fe20000410000 */
[-C--:B------:R-:W-:Y:S01]  /*1fbb0*/  FMUL.FTZ R132, R132, R17.reuse ;  /* 0x0000001184847220 */ /* 0x080fe20000410000 */
[----:B------:R2:W3:Y:S01]  /*1fbc0*/  MUFU.EX2 R36, R8 ;  /* 0x0000000800247308 */ /* 0x0004e20000000800 */
[C---:B------:R-:W-:Y:S01]  /*1fbd0*/  HMMA.16816.F32.BF16 R44, R4.reuse, R30, R92 ;  /* 0x0000001e042c723c */ /* 0x040fe2000004185c */
[----:B------:R-:W4:Y:S01]  /*1fbe0*/  LDSM.16.MT88.4 R28, [R212+0x10000] ;  /* 0x01000000d41c783b */ /* 0x000f220000004200 */
[-C--:B------:R-:W-:Y:S01]  /*1fbf0*/  FMUL.FTZ R133, R133, R17.reuse ;  /* 0x0000001185857220 */ /* 0x080fe20000410000 */
[-C--:B------:R-:W-:Y:S01]  /*1fc00*/  FMUL.FTZ R76, R76, R17.reuse ;  /* 0x000000114c4c7220 */ /* 0x080fe20000410000 */
[-C--:B------:R-:W-:Y:S01]  /*1fc10*/  FMUL.FTZ R77, R77, R17.reuse ;  /* 0x000000114d4d7220 */ /* 0x080fe20000410000 */
[-C--:B------:R-:W-:Y:S01]  /*1fc20*/  FMUL.FTZ R128, R128, R17.reuse ;  /* 0x0000001180807220 */ /* 0x080fe20000410000 */
[----:B------:R-:W-:Y:S01]  /*1fc30*/  HMMA.16816.F32.BF16 R84, R4, R20, R112 ;  /* 0x000000140454723c */ /* 0x000fe20000041870 */
[-C--:B------:R-:W-:Y:S01]  /*1fc40*/  FMUL.FTZ R129, R129, R17.reuse ;  /* 0x0000001181817220 */ /* 0x080fe20000410000 */
[-C--:B------:R-:W-:Y:S01]  /*1fc50*/  FMUL.FTZ R136, R136, R17.reuse ;  /* 0x0000001188887220 */ /* 0x080fe20000410000 */
[----:B------:R-:W-:-:S03]  /*1fc60*/  FMUL.FTZ R137, R137, R17 ;  /* 0x0000001189897220 */ /* 0x000fc60000410000 */
[C---:B------:R-:W-:Y:S01]  /*1fc70*/  HMMA.16816.F32.BF16 R88, R4.reuse, R22, R108 ;  /* 0x000000160458723c */ /* 0x040fe2000004186c */
[----:B------:R-:W5:Y:S01]  /*1fc80*/  LDSM.16.MT88.4 R20, [R211+0x10000] ;  /* 0x01000000d314783b */ /* 0x000f620000004200 */
[----:B------:R-:W-:Y:S01]  /*1fc90*/  MOV R115, R37 ;  /* 0x0000002500737202 */ /* 0x000fe20000000f00 */
[----:B--2---:R-:W-:Y:S01]  /*1fca0*/  FFMA.FTZ R8, R68, R0, -R2 ;  /* 0x0000000044087223 */ /* 0x004fe20000010802 */
[----:B---3--:R-:W-:Y:S02]  /*1fcb0*/  MOV R114, R36 ;  /* 0x0000002400727202 */ /* 0x008fe40000000f00 */
[----:B------:R-:W-:Y:S01]  /*1fcc0*/  HMMA.16816.F32.BF16 R52, R4, R24, R104 ;  /* 0x000000180434723c */ /* 0x000fe20000041868 */
[----:B------:R-:W-:Y:S01]  /*1fcd0*/  LDSM.16.MT88.4 R36, [R212+0xd000] ;  /* 0x00d00000d424783b */ /* 0x000fe20000004200 */
[----:B------:R2:W3:Y:S01]  /*1fce0*/  MUFU.EX2 R35, R8 ;  /* 0x0000000800237308 */ /* 0x0004e20000000800 */
[----:B------:R-:W-:-:S03]  /*1fcf0*/  MOV R68, R196 ;  /* 0x000000c400447202 */ /* 0x000fc60000000f00 */
[C---:B-1----:R-:W-:Y:S06]  /*1fd00*/  HMMA.16816.F32.BF16 R92, R4.reuse, R12, R116 ;  /* 0x0000000c045c723c */ /* 0x042fec0000041874 */
[C---:B------:R-:W-:Y:S01]  /*1fd10*/  HMMA.16816.F32.BF16 R124, R4.reuse, R14, R124 ;  /* 0x0000000e047c723c */ /* 0x040fe2000004187c */
[----:B------:R-:W1:Y:S05]  /*1fd20*/  LDSM.16.MT88.4 R12, [R210+0xc800] ;  /* 0x00c80000d20c783b */ /* 0x000e6a0000004200 */
[C---:B------:R-:W-:Y:S01]  /*1fd30*/  HMMA.16816.F32.BF16 R72, R4.reuse, R26, R100 ;  /* 0x0000001a0448723c */ /* 0x040fe20000041864 */
[----:B--2---:R-:W-:Y:S01]  /*1fd40*/  FFMA.FTZ R8, R140, R0, -R2 ;  /* 0x000000008c087223 */ /* 0x004fe20000010802 */
[----:B---3--:R-:W-:Y:S01]  /*1fd50*/  MOV R112, R35 ;  /* 0x0000002300707202 */ /* 0x008fe20000000f00 */
[----:B------:R-:W-:Y:S01]  /*1fd60*/  LDSM.16.MT88.4 R24, [R212+0xc800] ;  /* 0x00c80000d418783b */ /* 0x000fe20000004200 */
[----:B------:R-:W-:Y:S01]  /*1fd70*/  MOV R140, R43 ;  /* 0x0000002b008c7202 */ /* 0x000fe20000000f00 */
[----:B------:R2:W3:Y:S01]  /*1fd80*/  MUFU.EX2 R34, R8 ;  /* 0x0000000800227308 */ /* 0x0004e20000000800 */
[----:B----4-:R-:W-:Y:S01]  /*1fd90*/  HMMA.16816.F32.BF16 R120, R4, R28, R120 ;  /* 0x0000001c0478723c */ /* 0x010fe20000041878 */
[----:B------:R-:W-:-:S05]  /*1fda0*/  F2FP.BF16.F32.PACK_AB R9, R112, R114 ;  /* 0x000000727009723e */ /* 0x000fca00000010ff */
[C---:B------:R-:W-:Y:S01]  /*1fdb0*/  HMMA.16816.F32.BF16 R132, R4.reuse, R30, R132 ;  /* 0x0000001e0484723c */ /* 0x040fe20000041884 */
[----:B------:R-:W-:Y:S05]  /*1fdc0*/  LDSM.16.MT88.4 R28, [R211+0xc800] ;  /* 0x00c80000d31c783b */ /* 0x000fea0000004200 */
[----:B------:R-:W-:Y:S01]  /*1fdd0*/  HMMA.16816.F32.BF16 R64, R4, R10, R76 ;  /* 0x0000000a0440723c */ /* 0x000fe2000004184c */
[----:B--2---:R-:W-:Y:S01]  /*1fde0*/  FFMA.FTZ R8, R141, R0, -R2 ;  /* 0x000000008d087223 */ /* 0x004fe20000010802 */
[----:B---3--:R-:W-:-:S04]  /*1fdf0*/  MOV R119, R34 ;  /* 0x0000002200777202 */ /* 0x008fc80000000f00 */
[C---:B-----5:R-:W-:Y:S01]  /*1fe00*/  HMMA.16816.F32.BF16 R128, R4.reuse, R20, R128 ;  /* 0x000000140480723c */ /* 0x060fe20000041880 */
[----:B------:R-:W-:Y:S01]  /*1fe10*/  MOV R141, R42 ;  /* 0x0000002a008d7202 */ /* 0x000fe20000000f00 */
[----:B------:R2:W3:Y:S01]  /*1fe20*/  MUFU.EX2 R32, R8 ;  /* 0x0000000800207308 */ /* 0x0004e20000000800 */
[----:B------:R-:W-:Y:S03]  /*1fe30*/  LDSM.16.MT88.4 R40, [R211+0x10800] ;  /* 0x01080000d328783b */ /* 0x000fe60000004200 */
[----:B------:R-:W-:Y:S01]  /*1fe40*/  HMMA.16816.F32.BF16 R136, R4, R22, R136 ;  /* 0x000000160488723c */ /* 0x000fe20000041888 */
[----:B------:R-:W-:Y:S06]  /*1fe50*/  LDSM.16.MT88.4 R20, [R209+0x10800] ;  /* 0x01080000d114783b */ /* 0x000fec0000004200 */
[----:B------:R-:W-:-:S04]  /*1fe60*/  FFMA.FTZ R4, R148, R0, -R2 ;  /* 0x0000000094047223 */ /* 0x000fc80000010802 */
[----:B------:R4:W-:Y:S01]  /*1fe70*/  MUFU.EX2 R236, R4 ;  /* 0x0000000400ec7308 */ /* 0x0009e20000000800 */
[----:B--2---:R-:W-:Y:S01]  /*1fe80*/  FFMA.FTZ R8, R142, R0, -R3 ;  /* 0x000000008e087223 */ /* 0x004fe20000010803 */
[----:B------:R-:W-:Y:S02]  /*1fe90*/  MOV R142, R33 ;  /* 0x00000021008e7202 */ /* 0x000fe40000000f00 */
[----:B---3--:R-:W-:Y:S02]  /*1fea0*/  MOV R118, R32 ;  /* 0x0000002000767202 */ /* 0x008fe40000000f00 */
[----:B------:R-:W2:Y:S02]  /*1feb0*/  LDSM.16.MT88.4 R32, [R209+0xc800] ;  /* 0x00c80000d120783b */ /* 0x000ea40000004200 */
[----:B------:R3:W-:Y:S01]  /*1fec0*/  MUFU.EX2 R113, R8 ;  /* 0x0000000800717308 */ /* 0x0007e20000000800 */
[----:B------:R-:W-:Y:S01]  /*1fed0*/  F2FP.BF16.F32.PACK_AB R11, R118, R119 ;  /* 0x00000077760b723e */ /* 0x000fe200000010ff */
[----:B----4-:R-:W-:-:S06]  /*1fee0*/  FFMA.FTZ R4, R147, R0, -R2 ;  /* 0x0000000093047223 */ /* 0x010fcc0000010802 */
[----:B------:R4:W5:Y:S01]  /*1fef0*/  MUFU.EX2 R207, R4 ;  /* 0x0000000400cf7308 */ /* 0x0009620000000800 */
[----:B---3--:R-:W-:Y:S01]  /*1ff00*/  FFMA.FTZ R8, R143, R0, -R3 ;  /* 0x000000008f087223 */ /* 0x008fe20000010803 */
[----:B------:R-:W-:-:S06]  /*1ff10*/  MOV R143, R197 ;  /* 0x000000c5008f7202 */ /* 0x000fcc0000000f00 */
[----:B------:R3:W1:Y:S01]  /*1ff20*/  MUFU.EX2 R242, R8 ;  /* 0x0000000800f27308 */ /* 0x0006620000000800 */
[----:B----4-:R-:W-:Y:S01]  /*1ff30*/  FFMA.FTZ R4, R149, R0, -R2 ;  /* 0x0000000095047223 */ /* 0x010fe20000010802 */
[----:B-----5:R-:W-:-:S06]  /*1ff40*/  F2FP.BF16.F32.PACK_AB R5, R207, R236 ;  /* 0x000000eccf05723e */ /* 0x020fcc00000010ff */
[----:B------:R4:W-:Y:S01]  /*1ff50*/  MUFU.EX2 R206, R4 ;  /* 0x0000000400ce7308 */ /* 0x0009e20000000800 */
[----:B---3--:R-:W-:-:S07]  /*1ff60*/  FFMA.FTZ R8, R144, R0, -R3 ;  /* 0x0000000090087223 */ /* 0x008fce0000010803 */
[----:B------:R3:W-:Y:S01]  /*1ff70*/  MUFU.EX2 R239, R8 ;  /* 0x0000000800ef7308 */ /* 0x0007e20000000800 */
[----:B----4-:R-:W-:-:S07]  /*1ff80*/  FFMA.FTZ R4, R150, R0, -R3 ;  /* 0x0000000096047223 */ /* 0x010fce0000010803 */
[----:B------:R4:W-:Y:S01]  /*1ff90*/  MUFU.EX2 R205, R4 ;  /* 0x0000000400cd7308 */ /* 0x0009e20000000800 */
[----:B---3--:R-:W-:-:S07]  /*1ffa0*/  FFMA.FTZ R8, R145, R0, -R3 ;  /* 0x0000000091087223 */ /* 0x008fce0000010803 */
[----:B------:R1:W3:Y:S01]  /*1ffb0*/  MUFU.EX2 R237, R8 ;  /* 0x0000000800ed7308 */ /* 0x0002e20000000800 */
[----:B----4-:R-:W-:-:S07]  /*1ffc0*/  FFMA.FTZ R4, R152, R0, -R3 ;  /* 0x0000000098047223 */ /* 0x010fce0000010803 */
[----:B------:R4:W-:Y:S01]  /*1ffd0*/  MUFU.EX2 R204, R4 ;  /* 0x0000000400cc7308 */ /* 0x0009e20000000800 */
[----:B-1----:R-:W-:Y:S02]  /*1ffe0*/  F2FP.BF16.F32.PACK_AB R8, R242, R113 ;  /* 0x00000071f208723e */ /* 0x002fe400000010ff */
[----:B---3--:R-:W-:-:S07]  /*1fff0*/  F2FP.BF16.F32.PACK_AB R10, R237, R239 ;  /* 0x000000efed0a723e */ /* 0x008fce00000010ff */
[----:B------:R-:W-:Y:S01]  /*20000*/  HMMA.16816.F32.BF16 R60, R8, R12, R60 ;  /* 0x0000000c083c723c */ /* 0x000fe2000004183c */
[----:B----4-:R-:W-:-:S05]  /*20010*/  FFMA.FTZ R4, R153, R0, -R3 ;  /* 0x0000000099047223 */ /* 0x010fca0000010803 */
[C---:B------:R-:W-:Y:S01]  /*20020*/  HMMA.16816.F32.BF16 R48, R8.reuse, R14, R48 ;  /* 0x0000000e0830723c */ /* 0x040fe20000041830 */
[----:B------:R-:W1:Y:S01]  /*20030*/  LDSM.16.MT88.4 R12, [R210+0x10800] ;  /* 0x01080000d20c783b */ /* 0x000e620000004200 */
[----:B------:R3:W-:Y:S04]  /*20040*/  MUFU.EX2 R203, R4 ;  /* 0x0000000400cb7308 */ /* 0x0007e80000000800 */
[C---:B--2---:R-:W-:Y:S06]  /*20050*/  HMMA.16816.F32.BF16 R76, R8.reuse, R32, R80 ;  /* 0x00000020084c723c */ /* 0x044fec0000041850 */
[C---:B------:R-:W-:Y:S01]  /*20060*/  HMMA.16816.F32.BF16 R64, R8.reuse, R34, R64 ;  /* 0x000000220840723c */ /* 0x040fe20000041840 */
[----:B------:R-:W-:Y:S05]  /*20070*/  LDSM.16.MT88.4 R32, [R209+0xd000] ;  /* 0x00d00000d120783b */ /* 0x000fea0000004200 */
[----:B------:R-:W-:Y:S01]  /*20080*/  HMMA.16816.F32.BF16 R56, R8, R24, R56 ;  /* 0x000000180838723c */ /* 0x000fe20000041838 */
[----:B---3--:R-:W-:-:S04]  /*20090*/  FFMA.FTZ R4, R146, R0, -R3 ;  /* 0x0000000092047223 */ /* 0x008fc80000010803 */
[----:B------:R2:W3:Y:S01]  /*200a0*/  MUFU.EX2 R202, R4 ;  /* 0x0000000400ca7308 */ /* 0x0004e20000000800 */
[C---:B------:R-:W-:Y:S01]  /*200b0*/  HMMA.16816.F32.BF16 R44, R8.reuse, R26, R44 ;  /* 0x0000001a082c723c */ /* 0x040fe2000004182c */
[----:B------:R-:W4:Y:S05]  /*200c0*/  LDSM.16.MT88.4 R24, [R212+0x10800] ;  /* 0x01080000d418783b */ /* 0x000f2a0000004200 */
[C---:B------:R-:W-:Y:S06]  /*200d0*/  HMMA.16816.F32.BF16 R52, R8.reuse, R28, R52 ;  /* 0x0000001c0834723c */ /* 0x040fec0000041834 */
[----:B------:R-:W-:Y:S01]  /*200e0*/  HMMA.16816.F32.BF16 R72, R8, R30, R72 ;  /* 0x0000001e0848723c */ /* 0x000fe20000041848 */
[----:B------:R-:W5:Y:S01]  /*200f0*/  LDSM.16.MT88.4 R28, [R210+0xd000] ;  /* 0x00d00000d21c783b */ /* 0x000f620000004200 */
[----:B--2---:R-:W-:Y:S01]  /*20100*/  FFMA.FTZ R4, R154, R0, -R2 ;  /* 0x000000009a047223 */ /* 0x004fe20000010802 */
[----:B---3--:R-:W-:-:S03]  /*20110*/  F2FP.BF16.F32.PACK_AB R6, R202, R203 ;  /* 0x000000cbca06723e */ /* 0x008fc600000010ff */
[C---:B------:R-:W-:Y:S01]  /*20120*/  HMMA.16816.F32.BF16 R84, R8.reuse, R20, R84 ;  /* 0x000000140854723c */ /* 0x040fe20000041854 */
[----:B------:R2:W3:Y:S05]  /*20130*/  MUFU.EX2 R201, R4 ;  /* 0x0000000400c97308 */ /* 0x0004ea0000000800 */
[C---:B------:R-:W-:Y:S01]  /*20140*/  HMMA.16816.F32.BF16 R88, R8.reuse, R22, R88 ;  /* 0x000000160858723c */ /* 0x040fe20000041858 */
[----:B------:R-:W5:Y:S05]  /*20150*/  LDSM.16.MT88.4 R20, [R211+0xd000] ;  /* 0x00d00000d314783b */ /* 0x000f6a0000004200 */
[C---:B-1----:R-:W-:Y:S06]  /*20160*/  HMMA.16816.F32.BF16 R92, R8.reuse, R12, R92 ;  /* 0x0000000c085c723c */ /* 0x042fec000004185c */
[----:B------:R-:W-:Y:S01]  /*20170*/  HMMA.16816.F32.BF16 R124, R8, R14, R124 ;  /* 0x0000000e087c723c */ /* 0x000fe2000004187c */
[----:B------:R-:W1:Y:S01]  /*20180*/  LDSM.16.MT88.4 R12, [R209+0x11000] ;  /* 0x01100000d10c783b */ /* 0x000e620000004200 */
[----:B--2---:R-:W-:-:S02]  /*20190*/  F2FP.BF16.F32.PACK_AB R4, R204, R205 ;  /* 0x000000cdcc04723e */ /* 0x004fc400000010ff */
[----:B---3--:R-:W-:Y:S02]  /*201a0*/  F2FP.BF16.F32.PACK_AB R7, R201, R206 ;  /* 0x000000cec907723e */ /* 0x008fe400000010ff */
[C---:B----4-:R-:W-:Y:S06]  /*201b0*/  HMMA.16816.F32.BF16 R120, R8.reuse, R24, R120 ;  /* 0x000000180878723c */ /* 0x050fec0000041878 */
[C---:B------:R-:W-:Y:S01]  /*201c0*/  HMMA.16816.F32.BF16 R132, R8.reuse, R26, R132 ;  /* 0x0000001a0884723c */ /* 0x040fe20000041884 */
[----:B------:R-:W-:Y:S05]  /*201d0*/  LDSM.16.MT88.4 R24, [R209+0xd800] ;  /* 0x00d80000d118783b */ /* 0x000fea0000004200 */
[C---:B------:R-:W-:Y:S06]  /*201e0*/  HMMA.16816.F32.BF16 R128, R8.reuse, R40, R128 ;  /* 0x000000280880723c */ /* 0x040fec0000041880 */
[----:B------:R-:W-:Y:S06]  /*201f0*/  HMMA.16816.F32.BF16 R100, R8, R42, R136 ;  /* 0x0000002a0864723c */ /* 0x000fec0000041888 */
[----:B------:R-:W-:Y:S01]  /*20200*/  HMMA.16816.F32.BF16 R104, R4, R32, R76 ;  /* 0x000000200468723c */ /* 0x000fe2000004184c */
[----:B------:R-:W-:Y:S01]  /*20210*/  FFMA.FTZ R8, R156, R0, -R2 ;  /* 0x000000009c087223 */ /* 0x000fe20000010802 */
[----:B------:R-:W-:-:S03]  /*20220*/  MOV R139, R70 ;  /* 0x00000046008b7202 */ /* 0x000fc60000000f00 */
[----:B------:R2:W-:Y:S01]  /*20230*/  MUFU.EX2 R200, R8 ;  /* 0x0000000800c87308 */ /* 0x0005e20000000800 */
[C---:B------:R-:W-:Y:S01]  /*20240*/  HMMA.16816.F32.BF16 R108, R4.reuse, R34, R64 ;  /* 0x00000022046c723c */ /* 0x040fe20000041840 */
[----:B------:R-:W3:Y:S05]  /*20250*/  LDSM.16.MT88.4 R32, [R210+0x11000] ;  /* 0x01100000d220783b */ /* 0x000eea0000004200 */
[C---:B-----5:R-:W-:Y:S06]  /*20260*/  HMMA.16816.F32.BF16 R96, R4.reuse, R28, R60 ;  /* 0x0000001c0460723c */ /* 0x060fec000004183c */
[----:B------:R-:W-:Y:S01]  /*20270*/  HMMA.16816.F32.BF16 R80, R4, R30, R48 ;  /* 0x0000001e0450723c */ /* 0x000fe20000041830 */
[----:B------:R-:W4:Y:S01]  /*20280*/  LDSM.16.MT88.4 R28, [R211+0x11000] ;  /* 0x01100000d31c783b */ /* 0x000f220000004200 */
[----:B--2---:R-:W-:-:S04]  /*20290*/  FFMA.FTZ R8, R151, R0, -R2 ;  /* 0x0000000097087223 */ /* 0x004fc80000010802 */
[C---:B------:R-:W-:Y:S01]  /*202a0*/  HMMA.16816.F32.BF16 R76, R4.reuse, R36, R56 ;  /* 0x00000024044c723c */ /* 0x040fe20000041838 */
[----:B------:R2:W5:Y:S05]  /*202b0*/  MUFU.EX2 R199, R8 ;  /* 0x0000000800c77308 */ /* 0x00056a0000000800 */
[C---:B------:R-:W-:Y:S01]  /*202c0*/  HMMA.16816.F32.BF16 R60, R4.reuse, R38, R44 ;  /* 0x00000026043c723c */ /* 0x040fe2000004182c */
[----:B------:R-:W5:Y:S05]  /*202d0*/  LDSM.16.MT88.4 R36, [R212+0x11000] ;  /* 0x01100000d424783b */ /* 0x000f6a0000004200 */
[C---:B------:R-:W-:Y:S06]  /*202e0*/  HMMA.16816.F32.BF16 R52, R4.reuse, R20, R52 ;  /* 0x000000140434723c */ /* 0x040fec0000041834 */
[C---:B------:R-:W-:Y:S01]  /*202f0*/  HMMA.16816.F32.BF16 R56, R4.reuse, R22, R72 ;  /* 0x000000160438723c */ /* 0x040fe20000041848 */
[-C--:B--2---:R-:W-:Y:S01]  /*20300*/  FFMA.FTZ R8, R155, R0.reuse, -R2 ;  /* 0x000000009b087223 */ /* 0x084fe20000010802 */
[----:B------:R-:W-:Y:S03]  /*20310*/  LDSM.16.MT88.4 R20, [R212+0xd800] ;  /* 0x00d80000d414783b */ /* 0x000fe60000004200 */
[----:B------:R2:W-:Y:S01]  /*20320*/  MUFU.EX2 R198, R8 ;  /* 0x0000000800c67308 */ /* 0x0005e20000000800 */
[C---:B-1----:R-:W-:Y:S06]  /*20330*/  HMMA.16816.F32.BF16 R44, R4.reuse, R12, R84 ;  /* 0x0000000c042c723c */ /* 0x042fec0000041854 */
[C---:B------:R-:W-:Y:S01]  /*20340*/  HMMA.16816.F32.BF16 R48, R4.reuse, R14, R88 ;  /* 0x0000000e0430723c */ /* 0x040fe20000041858 */
[----:B------:R-:W1:Y:S05]  /*20350*/  LDSM.16.MT88.4 R12, [R210+0xd800] ;  /* 0x00d80000d20c783b */ /* 0x000e6a0000004200 */
[----:B---3--:R-:W-:Y:S01]  /*20360*/  HMMA.16816.F32.BF16 R40, R4, R32, R92 ;  /* 0x000000200428723c */ /* 0x008fe2000004185c */
[----:B--2---:R-:W-:-:S05]  /*20370*/  FFMA.FTZ R8, R159, R0, -R3 ;  /* 0x000000009f087223 */ /* 0x004fca0000010803 */
[C---:B----4-:R-:W-:Y:S01]  /*20380*/  HMMA.16816.F32.BF16 R92, R4.reuse, R28, R128 ;  /* 0x0000001c045c723c */ /* 0x050fe20000041880 */
[----:B------:R2:W-:Y:S05]  /*20390*/  MUFU.EX2 R197, R8 ;  /* 0x0000000800c57308 */ /* 0x0005ea0000000800 */
[C---:B------:R-:W-:Y:S01]  /*203a0*/  HMMA.16816.F32.BF16 R100, R4.reuse, R30, R100 ;  /* 0x0000001e0464723c */ /* 0x040fe20000041864 */
[----:B------:R-:W3:Y:S05]  /*203b0*/  LDSM.16.MT88.4 R28, [R209+0x11800] ;  /* 0x01180000d11c783b */ /* 0x000eea0000004200 */
[C---:B-----5:R-:W-:Y:S06]  /*203c0*/  HMMA.16816.F32.BF16 R72, R4.reuse, R36, R120 ;  /* 0x000000240448723c */ /* 0x060fec0000041878 */
[C---:B------:R-:W-:Y:S01]  /*203d0*/  HMMA.16816.F32.BF16 R88, R4.reuse, R38, R132 ;  /* 0x000000260458723c */ /* 0x040fe20000041884 */
[----:B--2---:R-:W-:Y:S01]  /*203e0*/  FFMA.FTZ R8, R157, R0, -R3 ;  /* 0x000000009d087223 */ /* 0x004fe20000010803 */
[----:B------:R-:W2:Y:S03]  /*203f0*/  LDSM.16.MT88.4 R36, [R211+0xd800] ;  /* 0x00d80000d324783b */ /* 0x000ea60000004200 */
[----:B------:R4:W5:Y:S01]  /*20400*/  MUFU.EX2 R196, R8 ;  /* 0x0000000800c47308 */ /* 0x0009620000000800 */
[----:B------:R-:W-:Y:S01]  /*20410*/  HMMA.16816.F32.BF16 R64, R4, R34, R124 ;  /* 0x000000220440723c */ /* 0x000fe2000004187c */
[----:B------:R-:W2:Y:S01]  /*20420*/  LDSM.16.MT88.4 R32, [R210+0x11800] ;  /* 0x01180000d220783b */ /* 0x000ea20000004200 */
[----:B------:R-:W-:-:S02]  /*20430*/  MOV R135, R112 ;  /* 0x0000007000877202 */ /* 0x000fc40000000f00 */
[----:B------:R-:W-:Y:S02]  /*20440*/  MOV R134, R113 ;  /* 0x0000007100867202 */ /* 0x000fe40000000f00 */
[----:B------:R-:W-:Y:S02]  /*20450*/  MOV R133, R114 ;  /* 0x0000007200857202 */ /* 0x000fe40000000f00 */
[----:B------:R-:W-:Y:S02]  /*20460*/  F2FP.BF16.F32.PACK_AB R5, R199, R200 ;  /* 0x000000c8c705723e */ /* 0x000fe400000010ff */
[----:B------:R-:W-:Y:S01]  /*20470*/  MOV R132, R115 ;  /* 0x0000007300847202 */ /* 0x000fe20000000f00 */
[----:B----4-:R-:W-:Y:S01]  /*20480*/  FFMA.FTZ R8, R158, R0, -R3 ;  /* 0x000000009e087223 */ /* 0x010fe20000010803 */
[----:B-----5:R-:W-:-:S03]  /*20490*/  F2FP.BF16.F32.PACK_AB R4, R196, R197 ;  /* 0x000000c5c404723e */ /* 0x020fc600000010ff */
[----:B------:R4:W-:Y:S02]  /*204a0*/  MUFU.EX2 R159, R8 ;  /* 0x00000008009f7308 */ /* 0x0009e40000000800 */
[----:B----4-:R-:W-:Y:S01]  /*204b0*/  FFMA.FTZ R8, R160, R0, -R3 ;  /* 0x00000000a0087223 */ /* 0x010fe20000010803 */
[----:B------:R-:W-:-:S05]  /*204c0*/  MOV R160, R118 ;  /* 0x0000007600a07202 */ /* 0x000fca0000000f00 */
[----:B------:R4:W5:Y:S02]  /*204d0*/  MUFU.EX2 R158, R8 ;  /* 0x00000008009e7308 */ /* 0x0009640000000800 */
[----:B----4-:R-:W-:Y:S01]  /*204e0*/  FFMA.FTZ R8, R161, R0, -R2 ;  /* 0x00000000a1087223 */ /* 0x010fe20000010802 */
[----:B-----5:R-:W-:Y:S02]  /*204f0*/  F2FP.BF16.F32.PACK_AB R6, R158, R159 ;  /* 0x0000009f9e06723e */ /* 0x020fe400000010ff */
[----:B------:R-:W-:-:S03]  /*20500*/  MOV R161, R119 ;  /* 0x0000007700a17202 */ /* 0x000fc60000000f00 */
[----:B------:R4:W5:Y:S02]  /*20510*/  MUFU.EX2 R157, R8 ;  /* 0x00000008009d7308 */ /* 0x0009640000000800 */
[----:B----4-:R-:W-:Y:S01]  /*20520*/  FFMA.FTZ R8, R163, R0, -R2 ;  /* 0x00000000a3087223 */ /* 0x010fe20000010802 */
[----:B-----5:R-:W-:Y:S02]  /*20530*/  F2FP.BF16.F32.PACK_AB R7, R157, R198 ;  /* 0x000000c69d07723e */ /* 0x020fe400000010ff */
[----:B------:R-:W-:-:S03]  /*20540*/  MOV R163, R143 ;  /* 0x0000008f00a37202 */ /* 0x000fc60000000f00 */
[----:B------:R4:W-:Y:S02]  /*20550*/  MUFU.EX2 R156, R8 ;  /* 0x00000008009c7308 */ /* 0x0009e40000000800 */
[C---:B-1----:R-:W-:Y:S06]  /*20560*/  HMMA.16816.F32.BF16 R120, R4.reuse, R12, R96 ;  /* 0x0000000c0478723c */ /* 0x042fec0000041860 */
[C---:B------:R-:W-:Y:S01]  /*20570*/  HMMA.16816.F32.BF16 R112, R4.reuse, R14, R80 ;  /* 0x0000000e0470723c */ /* 0x040fe20000041850 */
[----:B------:R-:W1:Y:S05]  /*20580*/  LDSM.16.MT88.4 R12, [R212+0x11800] ;  /* 0x01180000d40c783b */ /* 0x000e6a0000004200 */
[----:B------:R-:W-:Y:S01]  /*20590*/  HMMA.16816.F32.BF16 R124, R4, R20, R76 ;  /* 0x00000014047c723c */ /* 0x000fe2000004184c */
[----:B----4-:R-:W-:Y:S01]  /*205a0*/  FFMA.FTZ R8, R162, R0, -R2 ;  /* 0x00000000a2087223 */ /* 0x010fe20000010802 */
[----:B------:R-:W-:-:S03]  /*205b0*/  MOV R162, R142 ;  /* 0x0000008e00a27202 */ /* 0x000fc60000000f00 */
[----:B------:R4:W5:Y:S01]  /*205c0*/  MUFU.EX2 R155, R8 ;  /* 0x00000008009b7308 */ /* 0x0009620000000800 */
[C---:B------:R-:W-:Y:S01]  /*205d0*/  HMMA.16816.F32.BF16 R128, R4.reuse, R22, R60 ;  /* 0x000000160480723c */ /* 0x040fe2000004183c */
[----:B------:R-:W5:Y:S05]  /*205e0*/  LDSM.16.MT88.4 R20, [R211+0x11800] ;  /* 0x01180000d314783b */ /* 0x000f6a0000004200 */
[C---:B------:R-:W-:Y:S06]  /*205f0*/  HMMA.16816.F32.BF16 R104, R4.reuse, R24, R104 ;  /* 0x000000180468723c */ /* 0x040fec0000041868 */
[----:B------:R-:W-:Y:S01]  /*20600*/  HMMA.16816.F32.BF16 R108, R4, R26, R108 ;  /* 0x0000001a046c723c */ /* 0x000fe2000004186c */
[----:B------:R-:W5:Y:S01]  /*20610*/  LDSM.16.MT88.4 R24, [R209+0xe000] ;  /* 0x00e00000d118783b */ /* 0x000f620000004200 */
[----:B----4-:R-:W-:Y:S01]  /*20620*/  FFMA.FTZ R8, R164, R0, -R2 ;  /* 0x00000000a4087223 */ /* 0x010fe20000010802 */
[----:B------:R-:W-:-:S03]  /*20630*/  MOV R164, R141 ;  /* 0x0000008d00a47202 */ /* 0x000fc60000000f00 */
[C---:B---3--:R-:W-:Y:S01]  /*20640*/  HMMA.16816.F32.BF16 R84, R4.reuse, R28, R44 ;  /* 0x0000001c0454723c */ /* 0x048fe2000004182c */
[----:B------:R3:W-:Y:S05]  /*20650*/  MUFU.EX2 R154, R8 ;  /* 0x00000008009a7308 */ /* 0x0007ea0000000800 */
[C---:B------:R-:W-:Y:S01]  /*20660*/  HMMA.16816.F32.BF16 R80, R4.reuse, R30, R48 ;  /* 0x0000001e0450723c */ /* 0x040fe20000041830 */
[----:B------:R-:W4:Y:S05]  /*20670*/  LDSM.16.MT88.4 R28, [R210+0xe000] ;  /* 0x00e00000d21c783b */ /* 0x000f2a0000004200 */
[C---:B--2---:R-:W-:Y:S06]  /*20680*/  HMMA.16816.F32.BF16 R116, R4.reuse, R36, R52 ;  /* 0x000000240474723c */ /* 0x044fec0000041834 */
[----:B------:R-:W-:Y:S01]  /*20690*/  HMMA.16816.F32.BF16 R96, R4, R38, R56 ;  /* 0x000000260460723c */ /* 0x000fe20000041838 */
[----:B---3--:R-:W-:Y:S01]  /*206a0*/  FFMA.FTZ R8, R168, R0, -R3 ;  /* 0x00000000a8087223 */ /* 0x008fe20000010803 */
[----:B------:R-:W-:Y:S01]  /*206b0*/  LDSM.16.MT88.4 R36, [R211+0xe000] ;  /* 0x00e00000d324783b */ /* 0x000fe20000004200 */
[----:B------:R-:W-:-:S02]  /*206c0*/  MOV R168, R140 ;  /* 0x0000008c00a87202 */ /* 0x000fc40000000f00 */
[----:B------:R2:W-:Y:S01]  /*206d0*/  MUFU.EX2 R153, R8 ;  /* 0x0000000800997308 */ /* 0x0005e20000000800 */
[C---:B------:R-:W-:Y:S06]  /*206e0*/  HMMA.16816.F32.BF16 R56, R4.reuse, R32, R40 ;  /* 0x000000200438723c */ /* 0x040fec0000041828 */
[C---:B------:R-:W-:Y:S01]  /*206f0*/  HMMA.16816.F32.BF16 R52, R4.reuse, R34, R64 ;  /* 0x000000220434723c */ /* 0x040fe20000041840 */
[----:B------:R-:W3:Y:S05]  /*20700*/  LDSM.16.MT88.4 R32, [R212+0xe000] ;  /* 0x00e00000d420783b */ /* 0x000eea0000004200 */
[----:B-1----:R-:W-:Y:S01]  /*20710*/  HMMA.16816.F32.BF16 R48, R4, R12, R72 ;  /* 0x0000000c0430723c */ /* 0x002fe20000041848 */
[----:B--2---:R-:W-:Y:S01]  /*20720*/  FFMA.FTZ R8, R166, R0, -R3 ;  /* 0x00000000a6087223 */ /* 0x004fe20000010803 */
[----:B------:R-:W-:-:S04]  /*20730*/  MOV R166, R68 ;  /* 0x0000004400a67202 */ /* 0x000fc80000000f00 */
[C---:B------:R-:W-:Y:S01]  /*20740*/  HMMA.16816.F32.BF16 R40, R4.reuse, R14, R88 ;  /* 0x0000000e0428723c */ /* 0x040fe20000041858 */
[----:B-----5:R-:W-:Y:S01]  /*20750*/  F2FP.BF16.F32.PACK_AB R13, R155, R156 ;  /* 0x0000009c9b0d723e */ /* 0x020fe200000010ff */
[----:B------:R1:W2:Y:S04]  /*20760*/  MUFU.EX2 R152, R8 ;  /* 0x0000000800987308 */ /* 0x0002a80000000800 */
[C---:B------:R-:W-:Y:S06]  /*20770*/  HMMA.16816.F32.BF16 R44, R4.reuse, R20, R92 ;  /* 0x00000014042c723c */ /* 0x040fec000004185c */
[----:B------:R-:W-:Y:S01]  /*20780*/  HMMA.16816.F32.BF16 R60, R4, R22, R100 ;  /* 0x00000016043c723c */ /* 0x000fe20000041864 */
[----:B------:R-:W-:Y:S01]  /*20790*/  LDSM.16.MT88.4 R20, [R210+0x12000] ;  /* 0x01200000d214783b */ /* 0x000fe20000004200 */
[----:B-1----:R-:W-:-:S05]  /*207a0*/  FFMA.FTZ R8, R167, R0, -R3 ;  /* 0x00000000a7087223 */ /* 0x002fca0000010803 */
[----:B------:R-:W-:Y:S01]  /*207b0*/  FFMA.FTZ R4, R172, R0, -R2 ;  /* 0x00000000ac047223 */ /* 0x000fe20000010802 */
[----:B--2---:R-:W-:Y:S01]  /*207c0*/  F2FP.BF16.F32.PACK_AB R12, R152, R153 ;  /* 0x00000099980c723e */ /* 0x004fe200000010ff */
[----:B------:R1:W-:Y:S01]  /*207d0*/  MUFU.EX2 R151, R8 ;  /* 0x0000000800977308 */ /* 0x0003e20000000800 */
[----:B------:R-:W-:-:S07]  /*207e0*/  MOV R167, R71 ;  /* 0x0000004700a77202 */ /* 0x000fce0000000f00 */
[----:B------:R2:W-:Y:S01]  /*207f0*/  MUFU.EX2 R148, R4 ;  /* 0x0000000400947308 */ /* 0x0005e20000000800 */
[----:B-1----:R-:W-:-:S07]  /*20800*/  FFMA.FTZ R8, R165, R0, -R3 ;  /* 0x00000000a5087223 */ /* 0x002fce0000010803 */
[----:B------:R1:W5:Y:S01]  /*20810*/  MUFU.EX2 R150, R8 ;  /* 0x0000000800967308 */ /* 0x0003620000000800 */
[----:B--2---:R-:W-:-:S07]  /*20820*/  FFMA.FTZ R4, R170, R0, -R2 ;  /* 0x00000000aa047223 */ /* 0x004fce0000010802 */
[----:B------:R2:W-:Y:S01]  /*20830*/  MUFU.EX2 R147, R4 ;  /* 0x0000000400937308 */ /* 0x0005e20000000800 */
[----:B-1----:R-:W-:Y:S01]  /*20840*/  FFMA.FTZ R8, R169, R0, -R2 ;  /* 0x00000000a9087223 */ /* 0x002fe20000010802 */
[----:B-----5:R-:W-:-:S06]  /*20850*/  F2FP.BF16.F32.PACK_AB R14, R150, R151 ;  /* 0x00000097960e723e */ /* 0x020fcc00000010ff */
[----:B------:R-:W1:Y:S01]  /*20860*/  MUFU.EX2 R149, R8 ;  /* 0x0000000800957308 */ /* 0x000e620000000800 */
[----:B--2---:R-:W-:-:S07]  /*20870*/  FFMA.FTZ R4, R171, R0, -R2 ;  /* 0x00000000ab047223 */ /* 0x004fce0000010802 */
[----:B------:R2:W-:Y:S01]  /*20880*/  MUFU.EX2 R146, R4 ;  /* 0x0000000400927308 */ /* 0x0005e20000000800 */
[----:B-1----:R-:W-:Y:S01]  /*20890*/  F2FP.BF16.F32.PACK_AB R15, R149, R154 ;  /* 0x0000009a950f723e */ /* 0x002fe200000010ff */
[----:B------:R-:W-:Y:S06]  /*208a0*/  LDSM.16.MT88.4 R8, [R212+0x12000] ;  /* 0x01200000d408783b */ /* 0x000fec0000004200 */
[----:B------:R-:W-:Y:S01]  /*208b0*/  HMMA.16816.F32.BF16 R72, R12, R24, R104 ;  /* 0x000000180c48723c */ /* 0x000fe20000041868 */
[----:B--2---:R-:W-:-:S04]  /*208c0*/  FFMA.FTZ R4, R175, R0, -R3 ;  /* 0x00000000af047223 */ /* 0x004fc80000010803 */
[----:B------:R1:W-:Y:S01]  /*208d0*/  MUFU.EX2 R145, R4 ;  /* 0x0000000400917308 */ /* 0x0003e20000000800 */
[C---:B------:R-:W-:Y:S01]  /*208e0*/  HMMA.16816.F32.BF16 R76, R12.reuse, R26, R108 ;  /* 0x0000001a0c4c723c */ /* 0x040fe2000004186c */
[----:B------:R-:W2:Y:S05]  /*208f0*/  LDSM.16.MT88.4 R24, [R209+0x12000] ;  /* 0x01200000d118783b */ /* 0x000eaa0000004200 */
[C---:B----4-:R-:W-:Y:S06]  /*20900*/  HMMA.16816.F32.BF16 R88, R12.reuse, R28, R120 ;  /* 0x0000001c0c58723c */ /* 0x050fec0000041878 */
[----:B------:R-:W-:Y:S01]  /*20910*/  HMMA.16816.F32.BF16 R100, R12, R30, R112 ;  /* 0x0000001e0c64723c */ /* 0x000fe20000041870 */
[----:B------:R-:W4:Y:S01]  /*20920*/  LDSM.16.MT88.4 R28, [R211+0x12000] ;  /* 0x01200000d31c783b */ /* 0x000f220000004200 */
[----:B-1----:R-:W-:-:S04]  /*20930*/  FFMA.FTZ R4, R174, R0, -R3 ;  /* 0x00000000ae047223 */ /* 0x002fc80000010803 */
[C---:B---3--:R-:W-:Y:S01]  /*20940*/  HMMA.16816.F32.BF16 R104, R12.reuse, R32, R124 ;  /* 0x000000200c68723c */ /* 0x048fe2000004187c */
[----:B------:R1:W3:Y:S05]  /*20950*/  MUFU.EX2 R144, R4 ;  /* 0x0000000400907308 */ /* 0x0002ea0000000800 */
[C---:B------:R-:W-:Y:S01]  /*20960*/  HMMA.16816.F32.BF16 R120, R12.reuse, R34, R128 ;  /* 0x000000220c78723c */ /* 0x040fe20000041880 */
[----:B------:R-:W5:Y:S05]  /*20970*/  LDSM.16.MT88.4 R32, [R209+0xe800] ;  /* 0x00e80000d120783b */ /* 0x000f6a0000004200 */
[C---:B------:R-:W-:Y:S06]  /*20980*/  HMMA.16816.F32.BF16 R124, R12.reuse, R36, R116 ;  /* 0x000000240c7c723c */ /* 0x040fec0000041874 */
[C---:B------:R-:W-:Y:S01]  /*20990*/  HMMA.16816.F32.BF16 R112, R12.reuse, R38, R96 ;  /* 0x000000260c70723c */ /* 0x040fe20000041860 */
[--C-:B-1----:R-:W-:Y:S01]  /*209a0*/  FFMA.FTZ R4, R177, R0, -R3.reuse ;  /* 0x00000000b1047223 */ /* 0x102fe20000010803 */
[----:B------:R-:W1:Y:S03]  /*209b0*/  LDSM.16.MT88.4 R36, [R210+0xe800] ;  /* 0x00e80000d224783b */ /* 0x000e660000004200 */
[----:B------:R4:W-:Y:S01]  /*209c0*/  MUFU.EX2 R143, R4 ;  /* 0x00000004008f7308 */ /* 0x0009e20000000800 */
[C---:B--2---:R-:W-:Y:S06]  /*209d0*/  HMMA.16816.F32.BF16 R108, R12.reuse, R26, R80 ;  /* 0x0000001a0c6c723c */ /* 0x044fec0000041850 */
[C---:B------:R-:W-:Y:S06]  /*209e0*/  HMMA.16816.F32.BF16 R80, R12.reuse, R8, R48 ;  /* 0x000000080c50723c */ /* 0x040fec0000041830 */
[----:B------:R-:W-:Y:S01]  /*209f0*/  HMMA.16816.F32.BF16 R64, R12, R10, R40 ;  /* 0x0000000a0c40723c */ /* 0x000fe20000041828 */
[----:B---3--:R-:W-:Y:S01]  /*20a00*/  F2FP.BF16.F32.PACK_AB R8, R144, R145 ;  /* 0x000000919008723e */ /* 0x008fe200000010ff */
[----:B------:R-:W-:Y:S01]  /*20a10*/  LDSM.16.MT88.4 R40, [R212+0xe800] ;  /* 0x00e80000d428783b */ /* 0x000fe20000004200 */
[----:B------:R-:W-:Y:S01]  /*20a20*/  F2FP.BF16.F32.PACK_AB R9, R147, R148 ;  /* 0x000000949309723e */ /* 0x000fe200000010ff */
[----:B----4-:R-:W-:-:S02]  /*20a30*/  FFMA.FTZ R4, R173, R0, -R3 ;  /* 0x00000000ad047223 */ /* 0x010fc40000010803 */
[C---:B------:R-:W-:Y:S02]  /*20a40*/  HMMA.16816.F32.BF16 R92, R12.reuse, R20, R56 ;  /* 0x000000140c5c723c */ /* 0x040fe40000041838 */
[----:B------:R2:W3:Y:S04]  /*20a50*/  MUFU.EX2 R142, R4 ;  /* 0x00000004008e7308 */ /* 0x0004e80000000800 */
[C---:B------:R-:W-:Y:S01]  /*20a60*/  HMMA.16816.F32.BF16 R56, R12.reuse, R28, R44 ;  /* 0x0000001c0c38723c */ /* 0x040fe2000004182c */
[----:B------:R-:W-:Y:S05]  /*20a70*/  LDSM.16.MT88.4 R44, [R212+0xf000] ;  /* 0x00f00000d42c783b */ /* 0x000fea0000004200 */
[C---:B------:R-:W-:Y:S01]  /*20a80*/  HMMA.16816.F32.BF16 R60, R12.reuse, R30, R60 ;  /* 0x0000001e0c3c723c */ /* 0x040fe2000004183c */
[----:B------:R-:W4:Y:S05]  /*20a90*/  LDSM.16.MT88.4 R28, [R211+0xe800] ;  /* 0x00e80000d31c783b */ /* 0x000f2a0000004200 */
[C---:B------:R-:W-:Y:S01]  /*20aa0*/  HMMA.16816.F32.BF16 R116, R12.reuse, R24, R84 ;  /* 0x000000180c74723c */ /* 0x040fe20000041854 */
[-CC-:B--2---:R-:W-:Y:S01]  /*20ab0*/  FFMA.FTZ R4, R176, R0.reuse, -R2.reuse ;  /* 0x00000000b0047223 */ /* 0x184fe20000010802 */
[----:B---3--:R-:W-:Y:S01]  /*20ac0*/  F2FP.BF16.F32.PACK_AB R10, R142, R143 ;  /* 0x0000008f8e0a723e */ /* 0x008fe200000010ff */
[----:B------:R-:W2:Y:S02]  /*20ad0*/  LDSM.16.MT88.4 R24, [R209+0x12800] ;  /* 0x01280000d118783b */ /* 0x000ea40000004200 */
[----:B------:R3:W5:Y:S01]  /*20ae0*/  MUFU.EX2 R141, R4 ;  /* 0x00000004008d7308 */ /* 0x0007620000000800 */
[----:B------:R-:W-:Y:S01]  /*20af0*/  HMMA.16816.F32.BF16 R84, R12, R22, R52 ;  /* 0x000000160c54723c */ /* 0x000fe20000041834 */
[----:B------:R-:W2:Y:S04]  /*20b00*/  LDSM.16.MT88.4 R20, [R210+0x12800] ;  /* 0x01280000d214783b */ /* 0x000ea80000004200 */
[----:B------:R-:W2:Y:S01]  /*20b10*/  LDSM.16.MT88.4 R12, [R212+0x12800] ;  /* 0x01280000d40c783b */ /* 0x000ea20000004200 */
[----:B---3--:R-:W-:Y:S01]  /*20b20*/  FFMA.FTZ R4, R178, R0, -R2 ;  /* 0x00000000b2047223 */ /* 0x008fe20000010802 */
[----:B-----5:R-:W-:-:S03]  /*20b30*/  F2FP.BF16.F32.PACK_AB R11, R141, R146 ;  /* 0x000000928d0b723e */ /* 0x020fc600000010ff */
[----:B------:R3:W-:Y:S04]  /*20b40*/  MUFU.EX2 R131, R4 ;  /* 0x0000000400837308 */ /* 0x0007e80000000800 */
[C---:B------:R-:W-:Y:S06]  /*20b50*/  HMMA.16816.F32.BF16 R52, R8.reuse, R32, R72 ;  /* 0x000000200834723c */ /* 0x040fec0000041848 */
[C---:B------:R-:W-:Y:S01]  /*20b60*/  HMMA.16816.F32.BF16 R48, R8.reuse, R34, R76 ;  /* 0x000000220830723c */ /* 0x040fe2000004184c */
[----:B------:R-:W5:Y:S05]  /*20b70*/  LDSM.16.MT88.4 R32, [R211+0x12800] ;  /* 0x01280000d320783b */ /* 0x000f6a0000004200 */
[----:B-1----:R-:W-:Y:S01]  /*20b80*/  HMMA.16816.F32.BF16 R88, R8, R36, R88 ;  /* 0x000000240858723c */ /* 0x002fe20000041858 */
[----:B---3--:R-:W-:-:S04]  /*20b90*/  FFMA.FTZ R4, R179, R0, -R2 ;  /* 0x00000000b3047223 */ /* 0x008fc80000010802 */
[----:B------:R1:W3:Y:S01]  /*20ba0*/  MUFU.EX2 R130, R4 ;  /* 0x0000000400827308 */ /* 0x0002e20000000800 */
[C---:B------:R-:W-:Y:S01]  /*20bb0*/  HMMA.16816.F32.BF16 R72, R8.reuse, R38, R100 ;  /* 0x000000260848723c */ /* 0x040fe20000041864 */
[----:B------:R-:W5:Y:S05]  /*20bc0*/  LDSM.16.MT88.4 R36, [R209+0xf000] ;  /* 0x00f00000d124783b */ /* 0x000f6a0000004200 */
[C---:B----4-:R-:W-:Y:S06]  /*20bd0*/  HMMA.16816.F32.BF16 R100, R8.reuse, R30, R112 ;  /* 0x0000001e0864723c */ /* 0x050fec0000041870 */
[----:B--2---:R-:W-:Y:S01]  /*20be0*/  HMMA.16816.F32.BF16 R112, R8, R24, R116 ;  /* 0x000000180870723c */ /* 0x004fe20000041874 */
[----:B-1----:R-:W-:Y:S01]  /*20bf0*/  FFMA.FTZ R4, R181, R0, -R2 ;  /* 0x00000000b5047223 */ /* 0x002fe20000010802 */
[----:B---3--:R-:W-:-:S04]  /*20c00*/  F2FP.BF16.F32.PACK_AB R5, R130, R131 ;  /* 0x000000838205723e */ /* 0x008fc800000010ff */
[C---:B------:R-:W-:Y:S01]  /*20c10*/  HMMA.16816.F32.BF16 R116, R8.reuse, R26, R108 ;  /* 0x0000001a0874723c */ /* 0x040fe2000004186c */
[----:B------:R-:W-:Y:S01]  /*20c20*/  LDSM.16.MT88.4 R24, [R210+0x13000] ;  /* 0x01300000d218783b */ /* 0x000fe20000004200 */
[----:B------:R1:W-:Y:S04]  /*20c30*/  MUFU.EX2 R140, R4 ;  /* 0x00000004008c7308 */ /* 0x0003e80000000800 */
[C---:B------:R-:W-:Y:S06]  /*20c40*/  HMMA.16816.F32.BF16 R96, R8.reuse, R40, R104 ;  /* 0x000000280860723c */ /* 0x040fec0000041868 */
[C---:B------:R-:W-:Y:S06]  /*20c50*/  HMMA.16816.F32.BF16 R108, R8.reuse, R20, R92 ;  /* 0x00000014086c723c */ /* 0x040fec000004185c */
[C---:B------:R-:W-:Y:S01]  /*20c60*/  HMMA.16816.F32.BF16 R76, R8.reuse, R42, R120 ;  /* 0x0000002a084c723c */ /* 0x040fe20000041878 */
[-CC-:B-1----:R-:W-:Y:S01]  /*20c70*/  FFMA.FTZ R4, R185, R0.reuse, -R3.reuse ;  /* 0x00000000b9047223 */ /* 0x182fe20000010803 */
[----:B------:R-:W-:Y:S03]  /*20c80*/  LDSM.16.MT88.4 R40, [R210+0xf000] ;  /* 0x00f00000d228783b */ /* 0x000fe60000004200 */
[----:B------:R1:W-:Y:S01]  /*20c90*/  MUFU.EX2 R129, R4 ;  /* 0x0000000400817308 */ /* 0x0003e20000000800 */
[C---:B------:R-:W-:Y:S01]  /*20ca0*/  HMMA.16816.F32.BF16 R104, R8.reuse, R28, R124 ;  /* 0x0000001c0868723c */ /* 0x040fe2000004187c */
[----:B------:R-:W-:Y:S04]  /*20cb0*/  LDSM.16.MT88.4 R28, [R211+0xf000] ;  /* 0x00f00000d31c783b */ /* 0x000fe80000004200 */
[----:B------:R-:W-:Y:S01]  /*20cc0*/  LDSM.16.MT88.4 R124, [R210+0x13800] ;  /* 0x01380000d27c783b */ /* 0x000fe20000004200 */
[C---:B------:R-:W-:Y:S03]  /*20cd0*/  HMMA.16816.F32.BF16 R92, R8.reuse, R22, R84 ;  /* 0x00000016085c723c */ /* 0x040fe60000041854 */
[----:B------:R-:W2:Y:S03]  /*20ce0*/  LDSM.16.MT88.4 R20, [R209+0x13000] ;  /* 0x01300000d114783b */ /* 0x000ea60000004200 */
[----:B------:R-:W-:Y:S01]  /*20cf0*/  HMMA.16816.F32.BF16 R80, R8, R12, R80 ;  /* 0x0000000c0850723c */ /* 0x000fe20000041850 */
[----:B------:R-:W-:Y:S01]  /*20d00*/  LDSM.16.MT88.4 R84, [R210+0xf800] ;  /* 0x00f80000d254783b */ /* 0x000fe20000004200 */
[----:B-1----:R-:W-:-:S04]  /*20d10*/  FFMA.FTZ R4, R183, R0, -R3 ;  /* 0x00000000b7047223 */ /* 0x002fc80000010803 */
[C---:B------:R-:W-:Y:S01]  /*20d20*/  HMMA.16816.F32.BF16 R64, R8.reuse, R14, R64 ;  /* 0x0000000e0840723c */ /* 0x040fe20000041840 */
[----:B------:R-:W1:Y:S01]  /*20d30*/  LDSM.16.MT88.4 R12, [R212+0x13000] ;  /* 0x01300000d40c783b */ /* 0x000e620000004200 */
[----:B------:R3:W-:Y:S04]  /*20d40*/  MUFU.EX2 R128, R4 ;  /* 0x0000000400807308 */ /* 0x0007e80000000800 */
[C---:B-----5:R-:W-:Y:S06]  /*20d50*/  HMMA.16816.F32.BF16 R56, R8.reuse, R32, R56 ;  /* 0x000000200838723c */ /* 0x060fec0000041838 */
[----:B------:R-:W-:Y:S01]  /*20d60*/  HMMA.16816.F32.BF16 R60, R8, R34, R60 ;  /* 0x00000022083c723c */ /* 0x000fe2000004183c */
[----:B------:R-:W4:Y:S01]  /*20d70*/  LDSM.16.MT88.4 R32, [R211+0x13000] ;  /* 0x01300000d320783b */ /* 0x000f220000004200 */
[----:B---3--:R-:W-:-:S05]  /*20d80*/  FFMA.FTZ R4, R184, R0, -R3 ;  /* 0x00000000b8047223 */ /* 0x008fca0000010803 */
[-C--:B------:R-:W-:Y:S01]  /*20d90*/  FFMA.FTZ R8, R188, R0.reuse, -R2 ;  /* 0x00000000bc087223 */ /* 0x080fe20000010802 */
[----:B------:R3:W-:Y:S02]  /*20da0*/  MUFU.EX2 R71, R4 ;  /* 0x0000000400477308 */ /* 0x0007e40000000800 */
[----:B---3--:R-:W-:-:S06]  /*20db0*/  FFMA.FTZ R4, R186, R0, -R3 ;  /* 0x00000000ba047223 */ /* 0x008fcc0000010803 */
[----:B------:R3:W5:Y:S02]  /*20dc0*/  MUFU.EX2 R70, R4 ;  /* 0x0000000400467308 */ /* 0x0007640000000800 */
[----:B---3--:R-:W-:Y:S01]  /*20dd0*/  FFMA.FTZ R4, R187, R0, -R2 ;  /* 0x00000000bb047223 */ /* 0x008fe20000010802 */
[----:B-----5:R-:W-:-:S05]  /*20de0*/  F2FP.BF16.F32.PACK_AB R6, R70, R71 ;  /* 0x000000474606723e */ /* 0x020fca00000010ff */
[----:B------:R3:W5:Y:S02]  /*20df0*/  MUFU.EX2 R68, R4 ;  /* 0x0000000400447308 */ /* 0x0007640000000800 */
[----:B---3--:R-:W-:Y:S02]  /*20e00*/  F2FP.BF16.F32.PACK_AB R4, R128, R129 ;  /* 0x000000818004723e */ /* 0x008fe400000010ff */
[----:B-----5:R-:W-:-:S07]  /*20e10*/  F2FP.BF16.F32.PACK_AB R7, R68, R140 ;  /* 0x0000008c4407723e */ /* 0x020fce00000010ff */
[C---:B------:R-:W-:Y:S01]  /*20e20*/  HMMA.16816.F32.BF16 R48, R4.reuse, R38, R48 ;  /* 0x000000260430723c */ /* 0x040fe20000041830 */
[----:B------:R3:W-:Y:S05]  /*20e30*/  MUFU.EX2 R39, R8 ;  /* 0x0000000800277308 */ /* 0x0007ea0000000800 */
[C---:B------:R-:W-:Y:S06]  /*20e40*/  HMMA.16816.F32.BF16 R52, R4.reuse, R36, R52 ;  /* 0x000000240434723c */ /* 0x040fec0000041834 */
[----:B--2---:R-:W-:Y:S01]  /*20e50*/  HMMA.16816.F32.BF16 R112, R4, R20, R112 ;  /* 0x000000140470723c */ /* 0x004fe20000041870 */
[----:B---3--:R-:W-:-:S05]  /*20e60*/  FFMA.FTZ R8, R180, R0, -R2 ;  /* 0x00000000b4087223 */ /* 0x008fca0000010802 */
[C---:B------:R-:W-:Y:S01]  /*20e70*/  HMMA.16816.F32.BF16 R20, R4.reuse, R22, R116 ;  /* 0x000000160414723c */ /* 0x040fe20000041874 */
[----:B------:R2:W3:Y:S05]  /*20e80*/  MUFU.EX2 R38, R8 ;  /* 0x0000000800267308 */ /* 0x0004ea0000000800 */
[C---:B------:R-:W-:Y:S06]  /*20e90*/  HMMA.16816.F32.BF16 R96, R4.reuse, R44, R96 ;  /* 0x0000002c0460723c */ /* 0x040fec0000041860 */
[C---:B------:R-:W-:Y:S06]  /*20ea0*/  HMMA.16816.F32.BF16 R104, R4.reuse, R28, R104 ;  /* 0x0000001c0468723c */ /* 0x040fec0000041868 */
[----:B------:R-:W-:Y:S01]  /*20eb0*/  HMMA.16816.F32.BF16 R116, R4, R24, R108 ;  /* 0x000000180474723c */ /* 0x000fe2000004186c */
[----:B------:R-:W-:Y:S01]  /*20ec0*/  LDSM.16.MT88.4 R108, [R209+0x13800] ;  /* 0x01380000d16c783b */ /* 0x000fe20000004200 */
[----:B--2---:R-:W-:Y:S01]  /*20ed0*/  FFMA.FTZ R8, R189, R0, -R2 ;  /* 0x00000000bd087223 */ /* 0x004fe20000010802 */
[----:B---3--:R-:W-:-:S03]  /*20ee0*/  F2FP.BF16.F32.PACK_AB R137, R38, R39 ;  /* 0x000000272689723e */ /* 0x008fc600000010ff */
[----:B------:R2:W-:Y:S01]  /*20ef0*/  MUFU.EX2 R37, R8 ;  /* 0x0000000800257308 */ /* 0x0005e20000000800 */
[C---:B------:R-:W-:Y:S06]  /*20f00*/  HMMA.16816.F32.BF16 R88, R4.reuse, R40, R88 ;  /* 0x000000280458723c */ /* 0x040fec0000041858 */
[C---:B------:R-:W-:Y:S01]  /*20f10*/  HMMA.16816.F32.BF16 R44, R4.reuse, R46, R76 ;  /* 0x0000002e042c723c */ /* 0x040fe2000004184c */
[----:B------:R-:W3:Y:S05]  /*20f20*/  LDSM.16.MT88.4 R76, [R209+0xf800] ;  /* 0x00f80000d14c783b */ /* 0x000eea0000004200 */
[----:B------:R-:W-:Y:S01]  /*20f30*/  HMMA.16816.F32.BF16 R28, R4, R30, R100 ;  /* 0x0000001e041c723c */ /* 0x000fe20000041864 */
[----:B------:R-:W-:Y:S01]  /*20f40*/  LDSM.16.MT88.4 R100, [R211+0xf800] ;  /* 0x00f80000d364783b */ /* 0x000fe20000004200 */
[----:B--2---:R-:W-:-:S04]  /*20f50*/  FFMA.FTZ R8, R192, R0, -R3 ;  /* 0x00000000c0087223 */ /* 0x004fc80000010803 */
[C---:B------:R-:W-:Y:S01]  /*20f60*/  HMMA.16816.F32.BF16 R24, R4.reuse, R26, R92 ;  /* 0x0000001a0418723c */ /* 0x040fe2000004185c */
[----:B------:R-:W2:Y:S01]  /*20f70*/  LDSM.16.MT88.4 R92, [R212+0xf800] ;  /* 0x00f80000d45c783b */ /* 0x000ea20000004200 */
[----:B------:R5:W-:Y:S04]  /*20f80*/  MUFU.EX2 R36, R8 ;  /* 0x0000000800247308 */ /* 0x000be80000000800 */
[C---:B------:R-:W-:Y:S06]  /*20f90*/  HMMA.16816.F32.BF16 R40, R4.reuse, R42, R72 ;  /* 0x0000002a0428723c */ /* 0x040fec0000041848 */
[C---:B-1----:R-:W-:Y:S06]  /*20fa0*/  HMMA.16816.F32.BF16 R120, R4.reuse, R12, R80 ;  /* 0x0000000c0478723c */ /* 0x042fec0000041850 */
[----:B------:R-:W-:Y:S01]  /*20fb0*/  HMMA.16816.F32.BF16 R64, R4, R14, R64 ;  /* 0x0000000e0440723c */ /* 0x000fe20000041840 */
[----:B-----5:R-:W-:-:S04]  /*20fc0*/  FFMA.FTZ R8, R191, R0, -R3 ;  /* 0x00000000bf087223 */ /* 0x020fc80000010803 */
[----:B------:R1:W5:Y:S01]  /*20fd0*/  MUFU.EX2 R11, R8 ;  /* 0x00000008000b7308 */ /* 0x0003620000000800 */
[C---:B----4-:R-:W-:Y:S06]  /*20fe0*/  HMMA.16816.F32.BF16 R56, R4.reuse, R32, R56 ;  /* 0x000000200438723c */ /* 0x050fec0000041838 */
[----:B------:R-:W-:Y:S01]  /*20ff0*/  HMMA.16816.F32.BF16 R60, R4, R34, R60 ;  /* 0x00000022043c723c */ /* 0x000fe2000004183c */
[----:B------:R-:W-:Y:S01]  /*21000*/  LDSM.16.MT88.4 R4, [R211+0x13800] ;  /* 0x01380000d304783b */ /* 0x000fe20000004200 */
[-CC-:B-1----:R-:W-:Y:S01]  /*21010*/  FFMA.FTZ R8, R193, R0.reuse, -R3.reuse ;  /* 0x00000000c1087223 */ /* 0x182fe20000010803 */
[-C--:B------:R-:W-:Y:S01]  /*21020*/  FFMA.FTZ R3, R182, R0.reuse, -R3 ;  /* 0x00000000b6037223 */ /* 0x080fe20000010803 */
[----:B------:R-:W-:Y:S01]  /*21030*/  FFMA.FTZ R0, R190, R0, -R2 ;  /* 0x00000000be007223 */ /* 0x000fe20000010802 */
[----:B------:R-:W-:Y:S01]  /*21040*/  FFMA.FTZ R2, R250, R16, R139 ;  /* 0x00000010fa027223 */ /* 0x000fe2000001008b */
[----:B------:R-:W-:Y:S01]  /*21050*/  MUFU.EX2 R10, R8 ;  /* 0x00000008000a7308 */ /* 0x000fe20000000800 */
[----:B-----5:R-:W-:-:S02]  /*21060*/  F2FP.BF16.F32.PACK_AB R136, R11, R36 ;  /* 0x000000240b88723e */ /* 0x020fc400000010ff */
[----:B------:R-:W-:-:S05]  /*21070*/  FADD.FTZ R2, R166, R2 ;  /* 0x00000002a6027221 */ /* 0x000fca0000010000 */
[----:B------:R1:W4:Y:S08]  /*21080*/  MUFU.EX2 R8, R0 ;  /* 0x0000000000087308 */ /* 0x0003300000000800 */
[----:B------:R5:W3:Y:S01]  /*21090*/  MUFU.EX2 R9, R3 ;  /* 0x0000000300097308 */ /* 0x000ae20000000800 */
[----:B-1----:R-:W-:Y:S01]  /*210a0*/  FFMA.FTZ R0, R251, R17, R167 ;  /* 0x00000011fb007223 */ /* 0x002fe200000100a7 */
[----:B----4-:R-:W-:-:S03]  /*210b0*/  F2FP.BF16.F32.PACK_AB R139, R8, R37 ;  /* 0x00000025088b723e */ /* 0x010fc600000010ff */
[----:B-----5:R-:W-:Y:S01]  /*210c0*/  FADD.FTZ R3, R168, R0 ;  /* 0x00000000a8037221 */ /* 0x020fe20000010000 */
[----:B------:R-:W-:Y:S01]  /*210d0*/  FADD.FTZ R0, R164, R2 ;  /* 0x00000002a4007221 */ /* 0x000fe20000010000 */
[----:B---3--:R-:W-:Y:S02]  /*210e0*/  F2FP.BF16.F32.PACK_AB R138, R9, R10 ;  /* 0x0000000a098a723e */ /* 0x008fe400000010ff */
[----:B------:R-:W-:Y:S01]  /*210f0*/  FADD.FTZ R2, R162, R3 ;  /* 0x00000003a2027221 */ /* 0x000fe20000010000 */
[----:B------:R-:W-:-:S03]  /*21100*/  FADD.FTZ R0, R163, R0 ;  /* 0x00000000a3007221 */ /* 0x000fc60000010000 */
[----:B------:R-:W-:Y:S01]  /*21110*/  FADD.FTZ R2, R132, R2 ;  /* 0x0000000284027221 */ /* 0x000fe20000010000 */
[----:B------:R-:W-:Y:S01]  /*21120*/  FADD.FTZ R0, R133, R0 ;  /* 0x0000000085007221 */ /* 0x000fe20000010000 */
[C---:B------:R-:W-:Y:S02]  /*21130*/  HMMA.16816.F32.BF16 R80, R136.reuse, R76, R52 ;  /* 0x0000004c8850723c */ /* 0x040fe40000041834 */
[----:B------:R-:W-:Y:S01]  /*21140*/  FADD.FTZ R2, R134, R2 ;  /* 0x0000000286027221 */ /* 0x000fe20000010000 */
[----:B------:R-:W-:Y:S02]  /*21150*/  FADD.FTZ R0, R135, R0 ;  /* 0x0000000087007221 */ /* 0x000fe40000010000 */
[----:B------:R-:W1:Y:S01]  /*21160*/  LDSM.16.MT88.4 R132, [R212+0x13800] ;  /* 0x01380000d484783b */ /* 0x000e620000004200 */
[----:B------:R-:W-:Y:S01]  /*21170*/  FADD.FTZ R2, R242, R2 ;  /* 0x00000002f2027221 */ /* 0x000fe20000010000 */
[----:B------:R-:W-:Y:S01]  /*21180*/  FADD.FTZ R0, R161, R0 ;  /* 0x00000000a1007221 */ /* 0x000fe20000010000 */
[----:B------:R-:W-:Y:S02]  /*21190*/  HMMA.16816.F32.BF16 R88, R136, R84, R88 ;  /* 0x000000548858723c */ /* 0x000fe40000041858 */
[----:B------:R-:W-:Y:S01]  /*211a0*/  FADD.FTZ R2, R239, R2 ;  /* 0x00000002ef027221 */ /* 0x000fe20000010000 */
[----:B------:R-:W-:-:S03]  /*211b0*/  FADD.FTZ R0, R160, R0 ;  /* 0x00000000a0007221 */ /* 0x000fc60000010000 */
[----:B------:R-:W-:Y:S01]  /*211c0*/  FADD.FTZ R2, R237, R2 ;  /* 0x00000002ed027221 */ /* 0x000fe20000010000 */
[----:B------:R-:W-:Y:S01]  /*211d0*/  FADD.FTZ R0, R236, R0 ;  /* 0x00000000ec007221 */ /* 0x000fe20000010000 */
[----:B--2---:R-:W-:Y:S02]  /*211e0*/  HMMA.16816.F32.BF16 R96, R136, R92, R96 ;  /* 0x0000005c8860723c */ /* 0x004fe40000041860 */
        /* <DEDUP_REMOVED lines=44> */
[C---:B------:R-:W-:Y:S02]  /*214b0*/  HMMA.16816.F32.BF16 R108, R136.reuse, R110, R20 ;  /* 0x0000006e886c723c */ /* 0x040fe40000041814 */
[----:B------:R-:W-:Y:S01]  /*214c0*/  FADD.FTZ R2, R71, R2 ;  /* 0x0000000247027221 */ /* 0x000fe20000010000 */
[----:B------:R-:W-:Y:S01]  /*214d0*/  FADD.FTZ R0, R68, R0 ;  /* 0x0000000044007221 */ /* 0x000fe20000010000 */
[----:B------:R-:W-:Y:S02]  /*214e0*/  MOV R71, R18 ;  /* 0x0000001200477202 */ /* 0x000fe40000000f00 */
[----:B------:R-:W-:Y:S01]  /*214f0*/  HMMA.16816.F32.BF16 R124, R136, R126, R24 ;  /* 0x0000007e887c723c */ /* 0x000fe20000041818 */
[----:B------:R-:W-:Y:S01]  /*21500*/  FADD.FTZ R2, R70, R2 ;  /* 0x0000000246027221 */ /* 0x000fe20000010000 */
[----:B------:R-:W-:Y:S01]  /*21510*/  FADD.FTZ R0, R39, R0 ;  /* 0x0000000027007221 */ /* 0x000fe20000010000 */
[----:B------:R-:W-:-:S02]  /*21520*/  MOV R70, R19 ;  /* 0x0000001300467202 */ /* 0x000fc40000000f00 */
[----:B------:R-:W-:Y:S01]  /*21530*/  FADD.FTZ R2, R36, R2 ;  /* 0x0000000224027221 */ /* 0x000fe20000010000 */
[C---:B------:R-:W-:Y:S01]  /*21540*/  HMMA.16816.F32.BF16 R132, R136.reuse, R134, R64 ;  /* 0x000000868884723c */ /* 0x040fe20000041840 */
[----:B------:R-:W-:Y:S02]  /*21550*/  FADD.FTZ R0, R38, R0 ;  /* 0x0000000026007221 */ /* 0x000fe40000010000 */
[----:B------:R-:W-:Y:S02]  /*21560*/  FADD.FTZ R2, R11, R2 ;  /* 0x000000020b027221 */ /* 0x000fe40000010000 */
[----:B------:R-:W-:Y:S01]  /*21570*/  FADD.FTZ R0, R37, R0 ;  /* 0x0000000025007221 */ /* 0x000fe20000010000 */
[----:B------:R-:W-:Y:S01]  /*21580*/  HMMA.16816.F32.BF16 R128, R136, R4, R56 ;  /* 0x000000048880723c */ /* 0x000fe20000041838 */
[----:B------:R-:W-:Y:S02]  /*21590*/  FADD.FTZ R2, R10, R2 ;  /* 0x000000020a027221 */ /* 0x000fe40000010000 */
[----:B------:R-:W-:-:S02]  /*215a0*/  FADD.FTZ R250, R8, R0 ;  /* 0x0000000008fa7221 */ /* 0x000fc40000010000 */
[----:B------:R-:W-:Y:S01]  /*215b0*/  FADD.FTZ R251, R9, R2 ;  /* 0x0000000209fb7221 */ /* 0x000fe20000010000 */
[----:B------:R-:W-:-:S15]  /*215c0*/  HMMA.16816.F32.BF16 R136, R136, R6, R60 ;  /* 0x000000068888723c */ /* 0x000fde000004183c */
[----:B------:R-:W-:-:S09]  /*215d0*/  NOP ;  /* 0x0000000000007918 */ /* 0x000fd20000000000 */
.L_x_3563:
[----:B------:R-:W-:-:S13]  /*215e0*/  ISETP.GE.AND P0, PT, R246, 0x1, PT ;  /* 0x00000001f600780c */ /* 0x000fda0003f06270 */
[----:B------:R-:W-:Y:S05]  /*215f0*/  @!P0 BRA `(.L_x_3572) ;  /* 0x0000005c00bc8947 */ /* 0x000fea0003800000 */
[----:B------:R-:W-:Y:S02]  /*21600*/  MOV R72, R70 ;  /* 0x0000004600487202 */ /* 0x000fe40000000f00 */
[----:B------:R-:W-:-:S07]  /*21610*/  MOV R73, R71 ;  /* 0x0000004700497202 */ /* 0x000fce0000000f00 */
.L_x_3581:
        /* <DEDUP_REMOVED lines=20> */
[----:B--2---:R-:W2:Y:S01]  /*21760*/  LD.E R4, desc[UR4][R70.64+0x170] ;  /* 0x0001700446047980 */ /* 0x004ea2000c101900 */
[----:B------:R-:W-:Y:S02]  /*21770*/  R2UR UR8, R2 ;  /* 0x00000000020872ca */ /* 0x000fe400000e0000 */
[----:B------:R-:W-:Y:S02]  /*21780*/  R2UR UR9, R3 ;  /* 0x00000000030972ca */ /* 0x000fe400000e0000 */
[-C--:B--2---:R-:W-:Y:S02]  /*21790*/  IABS R0, R4.reuse ;  /* 0x0000000400007213 */ /* 0x084fe40000000000 */
[-C--:B------:R-:W-:Y:S02]  /*217a0*/  IABS R9, R4.reuse ;  /* 0x0000000400097213 */ /* 0x080fe40000000000 */
[----:B------:R-:W1:Y:S01]  /*217b0*/  I2F.RP R6, R0 ;  /* 0x0000000000067306 */ /* 0x000e620000209400 */
[-C--:B------:R-:W-:Y:S02]  /*217c0*/  LOP3.LUT R12, R12, R4.reuse, RZ, 0x3c, !PT ;  /* 0x000000040c0c7212 */ /* 0x080fe400078e3cff */
[----:B------:R-:W-:Y:S01]  /*217d0*/  IMAD.MOV R9, RZ, RZ, -R9 ;  /* 0x000000ffff097224 */ /* 0x000fe200078e0a09 */
[----:B------:R-:W-:Y:S02]  /*217e0*/  LOP3.LUT R10, R10, R4, RZ, 0x3c, !PT ;  /* 0x000000040a0a7212 */ /* 0x000fe400078e3cff */
[----:B------:R-:W-:Y:S04]  /*217f0*/  ISETP.GE.AND P0, PT, R12, RZ, PT ;  /* 0x000000ff0c00720c */ /* 0x000fe80003f06270 */
        /* <DEDUP_REMOVED lines=28> */
[CC--:B------:R-:W-:Y:S01]  /*219c0*/  LEA R10, P1, R5.reuse, R240.reuse, 0x2 ;  /* 0x000000f0050a7211 */ /* 0x0c0fe200078210ff */
[----:B------:R-:W2:Y:S01]  /*219d0*/  LD.E.64 R6, desc[UR4][R70.64+0x40] ;  /* 0x0000400446067980 */ /* 0x000ea2000c101b00 */
[C---:B------:R-:W-:Y:S02]  /*219e0*/  LEA R8, P0, R0.reuse, R240, 0x2 ;  /* 0x000000f000087211 */ /* 0x040fe400078010ff */
[-C--:B------:R-:W-:Y:S02]  /*219f0*/  LEA.HI.X.SX32 R11, R5, R241.reuse, 0x2, P1 ;  /* 0x000000f1050b7211 */ /* 0x080fe400008f16ff */
[C---:B------:R-:W-:Y:S01]  /*21a00*/  LEA.HI.X.SX32 R9, R0.reuse, R241, 0x2, P0 ;  /* 0x000000f100097211 */ /* 0x040fe200000f16ff */
[----:B------:R-:W-:Y:S02]  /*21a10*/  IMAD.IADD R0, R0, 0x1, -R5 ;  /* 0x0000000100007824 */ /* 0x000fe400078e0a05 */
[----:B------:R1:W3:Y:S02]  /*21a20*/  LD.E R12, desc[UR10][R10.64] ;  /* 0x0000000a0a0c7980 */ /* 0x0002e4000c101900 */
[----:B------:R-:W-:Y:S02]  /*21a30*/  IMAD R4, R4, R0, -0x80 ;  /* 0xffffff8004047424 */ /* 0x000fe400078e0200 */
[----:B------:R-:W3:Y:S03]  /*21a40*/  LD.E R11, desc[UR12][R8.64] ;  /* 0x0000000c080b7980 */ /* 0x000ee6000c101900 */
[----:B-1----:R-:W-:Y:S01]  /*21a50*/  SHF.R.S32.HI R10, RZ, 0x1f, R4 ;  /* 0x0000001fff0a7819 */ /* 0x002fe20000011404 */
[----:B------:R-:W4:Y:S01]  /*21a60*/  LD.E.64 R8, desc[UR8][R70.64+0x28] ;  /* 0x0000280846087980 */ /* 0x000f22000c101b00 */
[-C--:B--2---:R-:W-:Y:S02]  /*21a70*/  IMAD R0, R7, R4.reuse, RZ ;  /* 0x0000000407007224 */ /* 0x084fe400078e02ff */
[C---:B------:R-:W-:Y:S04]  /*21a80*/  IMAD.WIDE.U32 R4, R6.reuse, R4, RZ ;  /* 0x0000000406047225 */ /* 0x040fe800078e00ff */
[----:B------:R-:W-:Y:S04]  /*21a90*/  IMAD R6, R6, R10, R0 ;  /* 0x0000000a06067224 */ /* 0x000fe800078e0200 */
[----:B------:R-:W-:Y:S01]  /*21aa0*/  IMAD.IADD R5, R5, 0x1, R6 ;  /* 0x0000000105057824 */ /* 0x000fe200078e0206 */
[----:B---3--:R-:W-:Y:S04]  /*21ab0*/  IADD3 R11, -R11, R12, RZ ;  /* 0x0000000c0b0b7210 */ /* 0x008fe80007ffe1ff */
[----:B------:R-:W-:Y:S01]  /*21ac0*/  SHF.R.S32.HI R6, RZ, 0x1f, R11 ;  /* 0x0000001fff067819 */ /* 0x000fe2000001140b */
[----:B----4-:R-:W-:Y:S02]  /*21ad0*/  IMAD R0, R9, R11, RZ ;  /* 0x0000000b09007224 */ /* 0x010fe400078e02ff */
[----:B------:R-:W-:Y:S04]  /*21ae0*/  IMAD.WIDE.U32 R4, R11, R8, R4 ;  /* 0x000000080b047225 */ /* 0x000fe800078e0004 */
[----:B------:R-:W-:Y:S02]  /*21af0*/  IMAD R8, R8, R6, R0 ;  /* 0x0000000608087224 */ /* 0x000fe400078e0200 */
[----:B------:R-:W-:Y:S02]  /*21b00*/  IMAD.MOV.U32 R0, RZ, RZ, R4 ;  /* 0x000000ffff007224 */ /* 0x000fe400078e0004 */
[----:B------:R-:W-:Y:S01]  /*21b10*/  IMAD.IADD R5, R5, 0x1, R8 ;  /* 0x0000000105057824 */ /* 0x000fe200078e0208 */
[----:B------:R-:W-:Y:S05]  /*21b20*/  BRA `(.L_x_3575) ;  /* 0x0000000000187947 */ /* 0x000fea0003800000 */
.L_x_3574:
[----:B-1----:R-:W-:Y:S02]  /*21b30*/  R2UR UR4, R2 ;  /* 0x00000000020472ca */ /* 0x002fe400000e0000 */
[----:B------:R-:W-:Y:S11]  /*21b40*/  R2UR UR5, R3 ;  /* 0x00000000030572ca */ /* 0x000ff600000e0000 */
[----:B------:R-:W-:Y:S02]  /*21b50*/  @!UPT UIADD3 URZ, URZ, URZ, URZ ;  /* 0x0000003f3f3ff290 */ /* 0x000fe4000fffe03f */
[----:B--2---:R-:W2:Y:S02]  /*21b60*/  LD.E R0, desc[UR4][R70.64+0x40] ;  /* 0x0000400446007980 */ /* 0x004ea4000c101900 */
[----:B--2---:R-:W-:Y:S05]  /*21b70*/  IMAD.U32 R0, R0, -0x80, RZ ;  /* 0xffffff8000007824 */ /* 0x004fea00078e00ff */
[----:B------:R-:W-:Y:S02]  /*21b80*/  SHF.R.S32.HI R5, RZ, 0x1f, R0 ;  /* 0x0000001fff057819 */ /* 0x000fe40000011400 */
.L_x_3575:
[----:B------:R-:W-:Y:S05]  /*21b90*/  BSYNC B0 ;  /* 0x0000000000007941 */ /* 0x000fea0003800000 */
.L_x_3573:
        /* <DEDUP_REMOVED lines=9> */
[----:B------:R-:W-:Y:S01]  /*21c30*/  @P2 IMAD.MOV.U32 R9, RZ, RZ, R237 ;  /* 0x000000ffff092224 */ /* 0x000fe200078e00ed */
        /* <DEDUP_REMOVED lines=24> */
[-C--:B------:R-:W-:Y:S02]  /*21dc0*/  @P3 LEA R28, P4, R0, R194.reuse, 0x1 ;  /* 0x000000c2001c3211 */ /* 0x080fe400078808ff */
[----:B------:R-:W-:Y:S02]  /*21dd0*/  IADD3.X R5, R5, R249, RZ, P1, !PT ;  /* 0x000000f905057210 */ /* 0x000fe40000ffe4ff */
[----:B------:R-:W-:Y:S02]  /*21de0*/  @P2 R2UR UR8, R2 ;  /* 0x00000000020822ca */ /* 0x000fe400000e0000 */
[CCC-:B------:R-:W-:Y:S02]  /*21df0*/  @P3 LEA.HI.X R29, R0.reuse, R195.reuse, R5.reuse, 0x1, P4 ;  /* 0x000000c3001d3211 */ /* 0x1c0fe400020f0c05 */
        /* <DEDUP_REMOVED lines=9> */
[CC--:B------:R-:W-:Y:S02]  /*21e90*/  @P3 LEA R24, P4, R4.reuse, R194.reuse, 0x1 ;  /* 0x000000c204183211 */ /* 0x0c0fe400078808ff */
[----:B------:R-:W-:Y:S01]  /*21ea0*/  @!PT LDS RZ, [RZ] ;  /* 0x00000000fffff984 */ /* 0x000fe20000000800 */
[----:B------:R-:W-:Y:S01]  /*21eb0*/  @!PT LDS RZ, [RZ] ;  /* 0x00000000fffff984 */ /* 0x000fe20000000800 */
[----:B------:R-:W-:Y:S01]  /*21ec0*/  @!PT LDS RZ, [RZ] ;  /* 0x00000000fffff984 */ /* 0x000fe20000000800 */
[----:B------:R-:W-:Y:S01]  /*21ed0*/  @P2 LDGSTS.E.BYPASS.LTC128B.128 [R235+0x10800], desc[UR12][R30.64+0x80] ;  /* 0x108000801eeb2fae */ /* 0x000fe2000b901d4c */
[----:B------:R-:W-:Y:S01]  /*21ee0*/  IMAD.X R5, R5, 0x1, R249, P1 ;  /* 0x0000000105057824 */ /* 0x000fe200008e06f9 */
[C---:B------:R-:W-:Y:S03]  /*21ef0*/  @P2 LEA R22, P0, R4.reuse, R194, 0x1 ;  /* 0x000000c204162211 */ /* 0x040fe600078008ff */
[----:B------:R-:W-:Y:S01]  /*21f00*/  @!P2 STS.128 [R235+0x10800], RZ ;  /* 0x010800ffeb00a388 */ /* 0x000fe20000000c00 */
[C---:B------:R-:W-:Y:S02]  /*21f10*/  IADD3 R0, P1, R4.reuse, R248, RZ ;  /* 0x000000f804007210 */ /* 0x040fe40007f3e0ff */
        /* <DEDUP_REMOVED lines=13> */
[----:B------:R-:W-:Y:S01]  /*21ff0*/  @P2 LDGSTS.E.BYPASS.LTC128B.128 [R235+0x11000], desc[UR8][R26.64+0x80] ;  /* 0x110000801aeb2fae */ /* 0x000fe2000b901d48 */
        /* <DEDUP_REMOVED lines=28> */
[-C--:B------:R-:W-:Y:S02]  /*221c0*/  @P3 LEA R12, P6, R0, R194.reuse, 0x1 ;  /* 0x000000c2000c3211 */ /* 0x080fe400078c08ff */
[----:B------:R-:W-:Y:S01]  /*221d0*/  @!P3 STS.128 [R235+0xe000], RZ ;  /* 0x00e000ffeb00b388 */ /* 0x000fe20000000c00 */
[----:B------:R-:W-:Y:S02]  /*221e0*/  IADD3.X R5, R5, R249, RZ, P0, !PT ;  /* 0x000000f905057210 */ /* 0x000fe400007fe4ff */
[----:B------:R-:W-:Y:S02]  /*221f0*/  @P2 R2UR UR10, R2 ;  /* 0x00000000020a22ca */ /* 0x000fe400000e0000 */
[----:B------:R-:W-:Y:S01]  /*22200*/  @!PT LDS RZ, [RZ] ;  /* 0x00000000fffff984 */ /* 0x000fe20000000800 */
[----:B------:R-:W-:Y:S01]  /*22210*/  @!PT LDS RZ, [RZ] ;  /* 0x00000000fffff984 */ /* 0x000fe20000000800 */
[----:B------:R-:W-:Y:S01]  /*22220*/  @!PT LDS RZ, [RZ] ;  /* 0x00000000fffff984 */ /* 0x000fe20000000800 */
[----:B------:R-:W-:Y:S01]  /*22230*/  @P2 LDGSTS.E.BYPASS.LTC128B.128 [R235+0x12000], desc[UR8][R18.64+0x80] ;  /* 0x1200008012eb2fae */ /* 0x000fe2000b901d48 */
[CCC-:B------:R-:W-:Y:S02]  /*22240*/  @P3 LEA.HI.X R13, R0.reuse, R195.reuse, R5.reuse, 0x1, P6 ;  /* 0x000000c3000d3211 */ /* 0x1c0fe400030f0c05 */
[C---:B------:R-:W-:Y:S02]  /*22250*/  @P2 R2UR UR11, R3.reuse ;  /* 0x00000000030b22ca */ /* 0x040fe400000e0000 */
[----:B------:R-:W-:Y:S01]  /*22260*/  @!P2 STS.128 [R235+0x12000], RZ ;  /* 0x012000ffeb00a388 */ /* 0x000fe20000000c00 */
[C---:B-1----:R-:W-:Y:S02]  /*22270*/  @P2 LEA R8, P1, R0.reuse, R194, 0x1 ;  /* 0x000000c200082211 */ /* 0x042fe400078208ff */
[C---:B------:R-:W-:Y:S02]  /*22280*/  IADD3 R4, P5, R0.reuse, R248, RZ ;  /* 0x000000f800047210 */ /* 0x040fe40007fbe0ff */
[----:B------:R-:W-:Y:S01]  /*22290*/  @!PT LDS RZ, [RZ] ;  /* 0x00000000fffff984 */ /* 0x000fe20000000800 */
[----:B------:R-:W-:Y:S01]  /*222a0*/  @!PT LDS RZ, [RZ] ;  /* 0x00000000fffff984 */ /* 0x000fe20000000800 */
[----:B------:R-:W-:Y:S01]  /*222b0*/  @!PT LDS RZ, [RZ] ;  /* 0x00000000fffff984 */ /* 0x000fe20000000800 */
[----:B------:R1:W-:Y:S01]  /*222c0*/  @P3 LDGSTS.E.BYPASS.LTC128B.128 [R235+0xe800], desc[UR4][R16.64] ;  /* 0x0e80000010eb3fae */ /* 0x0003e2000b901d44 */
[-C--:B------:R-:W-:Y:S02]  /*222d0*/  @P2 LEA.HI.X R9, R0, R195.reuse, R5, 0x1, P1 ;  /* 0x000000c300092211 */ /* 0x080fe400008f0c05 */
[----:B------:R-:W-:Y:S02]  /*222e0*/  @P3 R2UR UR8, R2 ;  /* 0x00000000020832ca */ /* 0x000fe400000e0000 */
[----:B------:R-:W-:Y:S01]  /*222f0*/  @!P3 STS.128 [R235+0xe800], RZ ;  /* 0x00e800ffeb00b388 */ /* 0x000fe20000000c00 */
[----:B------:R-:W-:Y:S01]  /*22300*/  @P3 R2UR UR9, R3 ;  /* 0x00000000030932ca */ /* 0x000fe200000e0000 */
        /* <DEDUP_REMOVED lines=36> */
[----:B-1----:R-:W-:Y:S05]  /*22550*/  LDSM.16.M88.4 R16, [R208+0x4800] ;  /* 0x00480000d010783b */ /* 0x002fea0000000200 */
[----:B------:R-:W-:Y:S05]  /*22560*/  LDSM.16.M88.4 R24, [R208+0x5000] ;  /* 0x00500000d018783b */ /* 0x000fea0000000200 */
[----:B--2---:R-:W3:Y:S05]  /*22570*/  LDSM.16.M88.4 R8, [R208+0x4000] ;  /* 0x00400000d008783b */ /* 0x004eea0000000200 */
[----:B------:R-:W1:Y:S05]  /*22580*/  LDSM.16.M88.4 R32, [R208+0x5800] ;  /* 0x00580000d020783b */ /* 0x000e6a0000000200 */
[----:B------:R-:W0:Y:S05]  /*22590*/  LDGDEPBAR ;  /* 0x00000000000079af */ /* 0x000e2a0000000000 */
[----:B------:R-:W2:Y:S05]  /*225a0*/  LDSM.16.M88.4 R40, [R208+0x6000] ;  /* 0x00600000d028783b */ /* 0x000eaa0000000200 */
[----:B------:R-:W4:Y:S05]  /*225b0*/  LDSM.16.M88.4 R48, [R208+0x6800] ;  /* 0x00680000d030783b */ /* 0x000f2a0000000200 */
[----:B------:R-:W5:Y:S05]  /*225c0*/  LDSM.16.M88.4 R56, [R208+0x7000] ;  /* 0x00700000d038783b */ /* 0x000f6a0000000200 */
[----:B------:R-:W5:Y:S05]  /*225d0*/  LDSM.16.M88.4 R140, [R208+0x7800] ;  /* 0x00780000d08c783b */ /* 0x000f6a0000000200 */
[----:B------:R-:W-:Y:S05]  /*225e0*/  LDSM.16.M88.4 R144, [R217] ;  /* 0x00000000d990783b */ /* 0x000fea0000000200 */
[----:B------:R-:W5:Y:S01]  /*225f0*/  LDSM.16.M88.4 R148, [R215] ;  /* 0x00000000d794783b */ /* 0x000f620000000200 */
[C---:B---3--:R-:W-:Y:S04]  /*22600*/  HMMA.16816.F32.BF16 R4, R64.reuse, R8, RZ ;  /* 0x000000084004723c */ /* 0x048fe800000418ff */
[----:B------:R-:W3:Y:S02]  /*22610*/  LDSM.16.M88.4 R152, [R234] ;  /* 0x00000000ea98783b */ /* 0x000ee40000000200 */
[C---:B------:R-:W-:Y:S03]  /*22620*/  HMMA.16816.F32.BF16 R8, R64.reuse, R10, RZ ;  /* 0x0000000a4008723c */ /* 0x040fe600000418ff */
[----:B------:R-:W3:Y:S03]  /*22630*/  LDSM.16.M88.4 R156, [R233] ;  /* 0x00000000e99c783b */ /* 0x000ee60000000200 */
[C---:B------:R-:W-:Y:S02]  /*22640*/  HMMA.16816.F32.BF16 R12, R64.reuse, R16, RZ ;  /* 0x00000010400c723c */ /* 0x040fe400000418ff */
[----:B------:R-:W3:Y:S04]  /*22650*/  LDSM.16.M88.4 R160, [R232] ;  /* 0x00000000e8a0783b */ /* 0x000ee80000000200 */
[C---:B------:R-:W-:Y:S01]  /*22660*/  HMMA.16816.F32.BF16 R16, R64.reuse, R18, RZ ;  /* 0x000000124010723c */ /* 0x040fe200000418ff */
[----:B------:R-:W-:Y:S05]  /*22670*/  LDSM.16.M88.4 R164, [R230] ;  /* 0x00000000e6a4783b */ /* 0x000fea0000000200 */
[C---:B------:R-:W-:Y:S01]  /*22680*/  HMMA.16816.F32.BF16 R20, R64.reuse, R24, RZ ;  /* 0x000000184014723c */ /* 0x040fe200000418ff */
[----:B------:R-:W-:Y:S05]  /*22690*/  LDSM.16.M88.4 R168, [R219] ;  /* 0x00000000dba8783b */ /* 0x000fea0000000200 */
[C---:B------:R-:W-:Y:S01]  /*226a0*/  HMMA.16816.F32.BF16 R24, R64.reuse, R26, RZ ;  /* 0x0000001a4018723c */ /* 0x040fe200000418ff */
[----:B------:R-:W-:Y:S05]  /*226b0*/  LDSM.16.M88.4 R172, [R214+0x4000] ;  /* 0x00400000d6ac783b */ /* 0x000fea0000000200 */
[C---:B-1----:R-:W-:Y:S01]  /*226c0*/  HMMA.16816.F32.BF16 R28, R64.reuse, R32, RZ ;  /* 0x00000020401c723c */ /* 0x042fe200000418ff */
[----:B------:R-:W-:Y:S05]  /*226d0*/  LDSM.16.M88.4 R176, [R213+0x1000] ;  /* 0x00100000d5b0783b */ /* 0x000fea0000000200 */
[C---:B------:R-:W-:Y:S01]  /*226e0*/  HMMA.16816.F32.BF16 R32, R64.reuse, R34, RZ ;  /* 0x000000224020723c */ /* 0x040fe200000418ff */
[----:B------:R-:W-:Y:S05]  /*226f0*/  LDSM.16.M88.4 R180, [R213+0x2000] ;  /* 0x00200000d5b4783b */ /* 0x000fea0000000200 */
[C---:B--2---:R-:W-:Y:S01]  /*22700*/  HMMA.16816.F32.BF16 R36, R64.reuse, R40, RZ ;  /* 0x000000284024723c */ /* 0x044fe200000418ff */
[----:B------:R-:W2:Y:S05]  /*22710*/  LD.E R0, desc[UR4][R70.64+0x18c] ;  /* 0x00018c0446007980 */ /* 0x000eaa000c101900 */
[----:B------:R-:W-:Y:S01]  /*22720*/  LDSM.16.M88.4 R184, [R214+0x9800] ;  /* 0x00980000d6b8783b */ /* 0x000fe20000000200 */
[C---:B------:R-:W-:Y:S04]  /*22730*/  HMMA.16816.F32.BF16 R40, R64.reuse, R42, RZ ;  /* 0x0000002a4028723c */ /* 0x040fe800000418ff */
[----:B------:R-:W-:Y:S02]  /*22740*/  LDSM.16.M88.4 R188, [R214+0xa800] ;  /* 0x00a80000d6bc783b */ /* 0x000fe40000000200 */
[C---:B----4-:R-:W-:Y:S03]  /*22750*/  HMMA.16816.F32.BF16 R44, R64.reuse, R48, RZ ;  /* 0x00000030402c723c */ /* 0x050fe600000418ff */
[----:B------:R-:W-:Y:S03]  /*22760*/  LDSM.16.M88.4 R192, [R214+0xb000] ;  /* 0x00b00000d6c0783b */ /* 0x000fe60000000200 */
[C---:B------:R-:W-:Y:S02]  /*22770*/  HMMA.16816.F32.BF16 R48, R64.reuse, R50, RZ ;  /* 0x000000324030723c */ /* 0x040fe400000418ff */
[----:B------:R-:W-:Y:S04]  /*22780*/  LDSM.16.M88.4 R196, [R214+0xb800] ;  /* 0x00b80000d6c4783b */ /* 0x000fe80000000200 */
[C---:B-----5:R-:W-:Y:S01]  /*22790*/  HMMA.16816.F32.BF16 R52, R64.reuse, R56, RZ ;  /* 0x000000384034723c */ /* 0x060fe200000418ff */
[----:B------:R-:W-:Y:S05]  /*227a0*/  LDSM.16.M88.4 R200, [R218+0x2000] ;  /* 0x00200000dac8783b */ /* 0x000fea0000000200 */
[C---:B------:R-:W-:Y:S01]  /*227b0*/  HMMA.16816.F32.BF16 R56, R64.reuse, R58, RZ ;  /* 0x0000003a4038723c */ /* 0x040fe200000418ff */
[----:B------:R-:W-:Y:S05]  /*227c0*/  LDSM.16.M88.4 R204, [R213+0x4000] ;  /* 0x00400000d5cc783b */ /* 0x000fea0000000200 */
[C---:B------:R-:W-:Y:S06]  /*227d0*/  HMMA.16816.F32.BF16 R60, R64.reuse, R140, RZ ;  /* 0x0000008c403c723c */ /* 0x040fec00000418ff */
[----:B------:R-:W-:Y:S01]  /*227e0*/  HMMA.16816.F32.BF16 R64, R64, R142, RZ ;  /* 0x0000008e4040723c */ /* 0x000fe200000418ff */
[----:B------:R-:W1:Y:S05]  /*227f0*/  LDSM.16.M88.4 R140, [R231] ;  /* 0x00000000e78c783b */ /* 0x000e6a0000000200 */
[C---:B------:R-:W-:Y:S06]  /*22800*/  HMMA.16816.F32.BF16 R4, R144.reuse, R148, R4 ;  /* 0x000000949004723c */ /* 0x040fec0000041804 */
[C---:B------:R-:W-:Y:S01]  /*22810*/  HMMA.16816.F32.BF16 R8, R144.reuse, R150, R8 ;  /* 0x000000969008723c */ /* 0x040fe20000041808 */
[----:B------:R-:W4:Y:S05]  /*22820*/  LDSM.16.M88.4 R148, [R229] ;  /* 0x00000000e594783b */ /* 0x000f2a0000000200 */
        /* <DEDUP_REMOVED lines=14> */
[----:B------:R-:W-:Y:S05]  /*22910*/  LDSM.16.M88.4 R164, [R218] ;  /* 0x00000000daa4783b */ /* 0x000fea0000000200 */
[C---:B----4-:R-:W-:Y:S06]  /*22920*/  HMMA.16816.F32.BF16 R52, R144.reuse, R148, R52 ;  /* 0x000000949034723c */ /* 0x050fec0000041834 */
[C---:B------:R-:W-:Y:S01]  /*22930*/  HMMA.16816.F32.BF16 R56, R144.reuse, R150, R56 ;  /* 0x000000969038723c */ /* 0x040fe20000041838 */
[----:B------:R-:W-:Y:S05]  /*22940*/  LDSM.16.M88.4 R148, [R214+0x6800] ;  /* 0x00680000d694783b */ /* 0x000fea0000000200 */
[C---:B---3--:R-:W-:Y:S06]  /*22950*/  HMMA.16816.F32.BF16 R60, R144.reuse, R152, R60 ;  /* 0x00000098903c723c */ /* 0x048fec000004183c */
[----:B------:R-:W-:Y:S01]  /*22960*/  HMMA.16816.F32.BF16 R64, R144, R154, R64 ;  /* 0x0000009a9040723c */ /* 0x000fe20000041840 */
[----:B------:R-:W3:Y:S05]  /*22970*/  LDSM.16.M88.4 R144, [R214+0x6000] ;  /* 0x00600000d690783b */ /* 0x000eea0000000200 */
[C---:B------:R-:W-:Y:S01]  /*22980*/  HMMA.16816.F32.BF16 R4, R168.reuse, R172, R4 ;  /* 0x000000aca804723c */ /* 0x040fe20000041804 */
[----:B------:R-:W4:Y:S05]  /*22990*/  LDSM.16.M88.4 R152, [R214+0x7000] ;  /* 0x00700000d698783b */ /* 0x000f2a0000000200 */
[C---:B------:R-:W-:Y:S01]  /*229a0*/  HMMA.16816.F32.BF16 R8, R168.reuse, R174, R8 ;  /* 0x000000aea808723c */ /* 0x040fe20000041808 */
[----:B------:R-:W-:Y:S05]  /*229b0*/  LDSM.16.M88.4 R172, [R213] ;  /* 0x00000000d5ac783b */ /* 0x000fea0000000200 */
        /* <DEDUP_REMOVED lines=18> */
[C---:B-----5:R-:W-:Y:S06]  /*22ae0*/  HMMA.16816.F32.BF16 R60, R168.reuse, R156, R60 ;  /* 0x0000009ca83c723c */ /* 0x060fec000004183c */
[----:B------:R-:W-:Y:S01]  /*22af0*/  HMMA.16816.F32.BF16 R64, R168, R158, R64 ;  /* 0x0000009ea840723c */ /* 0x000fe20000041840 */
[----:B------:R-:W-:Y:S05]  /*22b00*/  LDSM.16.M88.4 R156, [R208+0x8000] ;  /* 0x00800000d09c783b */ /* 0x000fea0000000200 */
[C---:B------:R-:W-:Y:S01]  /*22b10*/  HMMA.16816.F32.BF16 R4, R164.reuse, R172, R4 ;  /* 0x000000aca404723c */ /* 0x040fe20000041804 */
[----:B------:R-:W-:Y:S05]  /*22b20*/  LDSM.16.M88.4 R168, [R208+0x9000] ;  /* 0x00900000d0a8783b */ /* 0x000fea0000000200 */
        /* <DEDUP_REMOVED lines=20> */
[C---:B----4-:R-:W-:Y:S06]  /*22c70*/  HMMA.16816.F32.BF16 R60, R164.reuse, R152, R60 ;  /* 0x00000098a43c723c */ /* 0x050fec000004183c */
[----:B------:R-:W-:Y:S01]  /*22c80*/  HMMA.16816.F32.BF16 R64, R164, R154, R64 ;  /* 0x0000009aa440723c */ /* 0x000fe20000041840 */
[----:B------:R-:W-:Y:S05]  /*22c90*/  LDSM.16.M88.4 R152, [R217+0x2000] ;  /* 0x00200000d998783b */ /* 0x000fea0000000200 */
[C---:B-1----:R-:W-:Y:S01]  /*22ca0*/  HMMA.16816.F32.BF16 R4, R140.reuse, R156, R4 ;  /* 0x0000009c8c04723c */ /* 0x042fe20000041804 */
[----:B------:R-:W1:Y:S05]  /*22cb0*/  LDSM.16.M88.4 R164, [R227] ;  /* 0x00000000e3a4783b */ /* 0x000e6a0000000200 */
[C---:B------:R-:W-:Y:S01]  /*22cc0*/  HMMA.16816.F32.BF16 R8, R140.reuse, R158, R8 ;  /* 0x0000009e8c08723c */ /* 0x040fe20000041808 */
[----:B------:R-:W4:Y:S05]  /*22cd0*/  LDSM.16.M88.4 R156, [R226] ;  /* 0x00000000e29c783b */ /* 0x000f2a0000000200 */
[C---:B------:R-:W-:Y:S06]  /*22ce0*/  HMMA.16816.F32.BF16 R12, R140.reuse, R160, R12 ;  /* 0x000000a08c0c723c */ /* 0x040fec000004180c */
[C---:B------:R-:W-:Y:S01]  /*22cf0*/  HMMA.16816.F32.BF16 R16, R140.reuse, R162, R16 ;  /* 0x000000a28c10723c */ /* 0x040fe20000041810 */
[----:B------:R-:W2:Y:S05]  /*22d00*/  LDSM.16.M88.4 R160, [R225] ;  /* 0x00000000e1a0783b */ /* 0x000eaa0000000200 */
[C---:B------:R-:W-:Y:S06]  /*22d10*/  HMMA.16816.F32.BF16 R20, R140.reuse, R168, R20 ;  /* 0x000000a88c14723c */ /* 0x040fec0000041814 */
[C---:B------:R-:W-:Y:S01]  /*22d20*/  HMMA.16816.F32.BF16 R24, R140.reuse, R170, R24 ;  /* 0x000000aa8c18723c */ /* 0x040fe20000041818 */
[----:B------:R-:W2:Y:S05]  /*22d30*/  LDSM.16.M88.4 R168, [R224] ;  /* 0x00000000e0a8783b */ /* 0x000eaa0000000200 */
[C---:B------:R-:W-:Y:S06]  /*22d40*/  HMMA.16816.F32.BF16 R28, R140.reuse, R172, R28 ;  /* 0x000000ac8c1c723c */ /* 0x040fec000004181c */
[C---:B------:R-:W-:Y:S01]  /*22d50*/  HMMA.16816.F32.BF16 R32, R140.reuse, R174, R32 ;  /* 0x000000ae8c20723c */ /* 0x040fe20000041820 */
[----:B------:R-:W-:Y:S05]  /*22d60*/  LDSM.16.M88.4 R172, [R220] ;  /* 0x00000000dcac783b */ /* 0x000fea0000000200 */
[C---:B------:R-:W-:Y:S06]  /*22d70*/  HMMA.16816.F32.BF16 R36, R140.reuse, R176, R36 ;  /* 0x000000b08c24723c */ /* 0x040fec0000041824 */
[C---:B------:R-:W-:Y:S01]  /*22d80*/  HMMA.16816.F32.BF16 R40, R140.reuse, R178, R40 ;  /* 0x000000b28c28723c */ /* 0x040fe20000041828 */
[----:B------:R-:W-:Y:S05]  /*22d90*/  LDSM.16.M88.4 R176, [R219+0x2000] ;  /* 0x00200000dbb0783b */ /* 0x000fea0000000200 */
[C---:B---3--:R-:W-:Y:S06]  /*22da0*/  HMMA.16816.F32.BF16 R44, R140.reuse, R144, R44 ;  /* 0x000000908c2c723c */ /* 0x048fec000004182c */
[C---:B------:R-:W-:Y:S01]  /*22db0*/  HMMA.16816.F32.BF16 R48, R140.reuse, R146, R48 ;  /* 0x000000928c30723c */ /* 0x040fe20000041830 */
[----:B------:R-:W-:Y:S05]  /*22dc0*/  LDSM.16.M88.4 R144, [R222] ;  /* 0x00000000de90783b */ /* 0x000fea0000000200 */
[C---:B-----5:R-:W-:Y:S06]  /*22dd0*/  HMMA.16816.F32.BF16 R52, R140.reuse, R148, R52 ;  /* 0x000000948c34723c */ /* 0x060fec0000041834 */
[C---:B------:R-:W-:Y:S01]  /*22de0*/  HMMA.16816.F32.BF16 R56, R140.reuse, R150, R56 ;  /* 0x000000968c38723c */ /* 0x040fe20000041838 */
[----:B------:R-:W-:Y:S05]  /*22df0*/  LDSM.16.M88.4 R148, [R221] ;  /* 0x00000000dd94783b */ /* 0x000fea0000000200 */
[C---:B------:R-:W-:Y:S06]  /*22e00*/  HMMA.16816.F32.BF16 R60, R140.reuse, R180, R60 ;  /* 0x000000b48c3c723c */ /* 0x040fec000004183c */
[----:B------:R-:W-:Y:S01]  /*22e10*/  HMMA.16816.F32.BF16 R64, R140, R182, R64 ;  /* 0x000000b68c40723c */ /* 0x000fe20000041840 */
[----:B------:R-:W3:Y:S05]  /*22e20*/  LDSM.16.M88.4 R140, [R223] ;  /* 0x00000000df8c783b */ /* 0x000eea0000000200 */
[----:B------:R-:W5:Y:S01]  /*22e30*/  LDSM.16.M88.4 R180, [R214+0x8000] ;  /* 0x00800000d6b4783b */ /* 0x000f620000000200 */
[C---:B-1----:R-:W-:Y:S06]  /*22e40*/  HMMA.16816.F32.BF16 R4, R152.reuse, R164, R4 ;  /* 0x000000a49804723c */ /* 0x042fec0000041804 */
[C---:B------:R-:W-:Y:S01]  /*22e50*/  HMMA.16816.F32.BF16 R8, R152.reuse, R166, R8 ;  /* 0x000000a69808723c */ /* 0x040fe20000041808 */
[----:B------:R-:W-:Y:S05]  /*22e60*/  LDSM.16.M88.4 R164, [R214+0x9000] ;  /* 0x00900000d6a4783b */ /* 0x000fea0000000200 */
[C---:B----4-:R-:W-:Y:S06]  /*22e70*/  HMMA.16816.F32.BF16 R12, R152.reuse, R156, R12 ;  /* 0x0000009c980c723c */ /* 0x050fec000004180c */
[C---:B------:R-:W-:Y:S01]  /*22e80*/  HMMA.16816.F32.BF16 R16, R152.reuse, R158, R16 ;  /* 0x0000009e9810723c */ /* 0x040fe20000041810 */
[----:B------:R-:W1:Y:S05]  /*22e90*/  LDSM.16.M88.4 R156, [R214+0x8800] ;  /* 0x00880000d69c783b */ /* 0x000e6a0000000200 */
[C---:B--2---:R-:W-:Y:S06]  /*22ea0*/  HMMA.16816.F32.BF16 R20, R152.reuse, R160, R20 ;  /* 0x000000a09814723c */ /* 0x044fec0000041814 */
[C---:B------:R-:W-:Y:S01]  /*22eb0*/  HMMA.16816.F32.BF16 R24, R152.reuse, R162, R24 ;  /* 0x000000a29818723c */ /* 0x040fe20000041818 */
[----:B------:R-:W2:Y:S05]  /*22ec0*/  LDSM.16.M88.4 R160, [R214+0xa000] ;  /* 0x00a00000d6a0783b */ /* 0x000eaa0000000200 */
[C---:B------:R-:W-:Y:S06]  /*22ed0*/  HMMA.16816.F32.BF16 R28, R152.reuse, R168, R28 ;  /* 0x000000a8981c723c */ /* 0x040fec000004181c */
[C---:B------:R-:W-:Y:S06]  /*22ee0*/  HMMA.16816.F32.BF16 R32, R152.reuse, R170, R32 ;  /* 0x000000aa9820723c */ /* 0x040fec0000041820 */
[C---:B---3--:R-:W-:Y:S06]  /*22ef0*/  HMMA.16816.F32.BF16 R36, R152.reuse, R140, R36 ;  /* 0x0000008c9824723c */ /* 0x048fec0000041824 */
[C---:B------:R-:W-:Y:S01]  /*22f00*/  HMMA.16816.F32.BF16 R40, R152.reuse, R142, R40 ;  /* 0x0000008e9828723c */ /* 0x040fe20000041828 */
[----:B------:R-:W3:Y:S05]  /*22f10*/  LDSM.16.M88.4 R140, [R213+0x4800] ;  /* 0x00480000d58c783b */ /* 0x000eea0000000200 */
        /* <DEDUP_REMOVED lines=8> */
[C---:B-1----:R-:W-:Y:S06]  /*22fa0*/  HMMA.16816.F32.BF16 R12, R176.reuse, R156, R12 ;  /* 0x0000009cb00c723c */ /* 0x042fec000004180c */
        /* <DEDUP_REMOVED lines=10> */
[C---:B------:R-:W-:Y:S06]  /*23050*/  HMMA.16816.F32.BF16 R56, R176.reuse, R194, R56 ;  /* 0x000000c2b038723c */ /* 0x040fec0000041838 */
[C---:B------:R-:W-:Y:S05]  /*23060*/  HMMA.16816.F32.BF16 R60, R176.reuse, R196, R60 ;  /* 0x000000c4b03c723c */ /* 0x040fea000004183c */
[----:B------:R-:W-:Y:S01]  /*23070*/  MOV R194, R236 ;  /* 0x000000ec00c27202 */ /* 0x000fe20000000f00 */
[----:B------:R-:W-:Y:S05]  /*23080*/  HMMA.16816.F32.BF16 R64, R176, R198, R64 ;  /* 0x000000c6b040723c */ /* 0x000fea0000041840 */
[----:B------:R-:W-:Y:S01]  /*23090*/  IMAD.MOV.U32 R195, RZ, RZ, R237 ;  /* 0x000000ffffc37224 */ /* 0x000fe200078e00ed */
        /* <DEDUP_REMOVED lines=127> */
[----:B------:R-:W1:Y:S10]  /*23890*/  MUFU.TANH R43, R43 ;  /* 0x0000002b002b7308 */ /* 0x000e740000002400 */
[----:B------:R4:W1:Y:S10]  /*238a0*/  MUFU.TANH R152, R44 ;  /* 0x0000002c00987308 */ /* 0x0008740000002400 */
[----:B------:R-:W1:Y:S10]  /*238b0*/  MUFU.TANH R45, R45 ;  /* 0x0000002d002d7308 */ /* 0x000e740000002400 */
[----:B------:R-:W1:Y:S10]  /*238c0*/  MUFU.TANH R46, R46 ;  /* 0x0000002e002e7308 */ /* 0x000e740000002400 */
[----:B------:R-:W1:Y:S10]  /*238d0*/  MUFU.TANH R47, R47 ;  /* 0x0000002f002f7308 */ /* 0x000e740000002400 */
[----:B------:R-:W1:Y:S10]  /*238e0*/  MUFU.TANH R48, R48 ;  /* 0x0000003000307308 */ /* 0x000e740000002400 */
[----:B------:R-:W1:Y:S10]  /*238f0*/  MUFU.TANH R49, R49 ;  /* 0x0000003100317308 */ /* 0x000e740000002400 */
[----:B------:R-:W1:Y:S10]  /*23900*/  MUFU.TANH R50, R50 ;  /* 0x0000003200327308 */ /* 0x000e740000002400 */
[----:B------:R-:W1:Y:S10]  /*23910*/  MUFU.TANH R51, R51 ;  /* 0x0000003300337308 */ /* 0x000e740000002400 */
[----:B------:R4:W1:Y:S10]  /*23920*/  MUFU.TANH R42, R52 ;  /* 0x00000034002a7308 */ /* 0x0008740000002400 */
[----:B------:R4:W1:Y:S10]  /*23930*/  MUFU.TANH R39, R53 ;  /* 0x0000003500277308 */ /* 0x0008740000002400 */
[----:B------:R4:W1:Y:S10]  /*23940*/  MUFU.TANH R37, R54 ;  /* 0x0000003600257308 */ /* 0x0008740000002400 */
[----:B------:R-:W1:Y:S10]  /*23950*/  MUFU.TANH R55, R55 ;  /* 0x0000003700377308 */ /* 0x000e740000002400 */
[----:B------:R-:W1:Y:S10]  /*23960*/  MUFU.TANH R56, R56 ;  /* 0x0000003800387308 */ /* 0x000e740000002400 */
[----:B------:R-:W1:Y:S10]  /*23970*/  MUFU.TANH R57, R57 ;  /* 0x0000003900397308 */ /* 0x000e740000002400 */
[----:B------:R-:W1:Y:S10]  /*23980*/  MUFU.TANH R58, R58 ;  /* 0x0000003a003a7308 */ /* 0x000e740000002400 */
[----:B------:R-:W1:Y:S10]  /*23990*/  MUFU.TANH R59, R59 ;  /* 0x0000003b003b7308 */ /* 0x000e740000002400 */
[----:B------:R4:W1:Y:S10]  /*239a0*/  MUFU.TANH R36, R60 ;  /* 0x0000003c00247308 */ /* 0x0008740000002400 */
[----:B------:R4:W1:Y:S10]  /*239b0*/  MUFU.TANH R38, R61 ;  /* 0x0000003d00267308 */ /* 0x0008740000002400 */
[----:B------:R-:W1:Y:S10]  /*239c0*/  MUFU.TANH R62, R62 ;  /* 0x0000003e003e7308 */ /* 0x000e740000002400 */
[----:B------:R-:W1:Y:S10]  /*239d0*/  MUFU.TANH R63, R63 ;  /* 0x0000003f003f7308 */ /* 0x000e740000002400 */
[----:B------:R-:W1:Y:S10]  /*239e0*/  MUFU.TANH R64, R64 ;  /* 0x0000004000407308 */ /* 0x000e740000002400 */
[----:B------:R-:W1:Y:S10]  /*239f0*/  MUFU.TANH R65, R65 ;  /* 0x0000004100417308 */ /* 0x000e740000002400 */
        /* <DEDUP_REMOVED lines=16> */
[----:B------:R-:W2:Y:S02]  /*23b00*/  LD.E R5, desc[UR4][R70.64+0x170] ;  /* 0x0001700446057980 */ /* 0x000ea4000c101900 */
[-C--:B--2---:R-:W-:Y:S02]  /*23b10*/  IABS R4, R5.reuse ;  /* 0x0000000500047213 */ /* 0x084fe40000000000 */
[-C--:B------:R-:W-:Y:S02]  /*23b20*/  IABS R10, R5.reuse ;  /* 0x00000005000a7213 */ /* 0x080fe40000000000 */
[----:B------:R-:W2:Y:S02]  /*23b30*/  I2F.RP R6, R4 ;  /* 0x0000000400067306 */ /* 0x000ea40000209400 */
[----:B------:R-:W-:Y:S08]  /*23b40*/  IADD3 R10, RZ, -R10, RZ ;  /* 0x8000000aff0a7210 */ /* 0x000ff00007ffe0ff */
[----:B--2---:R-:W2:Y:S02]  /*23b50*/  MUFU.RCP R6, R6 ;  /* 0x0000000600067308 */ /* 0x004ea40000001000 */
[----:B--2---:R-:W-:Y:S08]  /*23b60*/  VIADD R6, R6, 0xffffffe ;  /* 0x0ffffffe06067836 */ /* 0x004ff00000000000 */
[----:B------:R2:W3:Y:S02]  /*23b70*/  F2I.FTZ.U32.TRUNC.NTZ R7, R6 ;  /* 0x0000000600077305 */ /* 0x0004e4000021f000 */
[----:B--2---:R-:W-:Y:S02]  /*23b80*/  IMAD.SHL.U32 R6, R246, 0x80, RZ ;  /* 0x00000080f6067824 */ /* 0x004fe400078e00ff */
[--C-:B---3--:R-:W-:Y:S02]  /*23b90*/  IMAD.MOV R8, RZ, RZ, -R7.reuse ;  /* 0x000000ffff087224 */ /* 0x108fe400078e0a07 */
[C---:B-1----:R-:W-:Y:S02]  /*23ba0*/  VIADD R12, R6.reuse, 0xffffff00 ;  /* 0xffffff00060c7836 */ /* 0x042fe40000000000 */
[----:B------:R-:W-:Y:S02]  /*23bb0*/  VIADD R11, R6, 0xffffff80 ;  /* 0xffffff80060b7836 */ /* 0x000fe40000000000 */
[----:B------:R-:W-:Y:S01]  /*23bc0*/  IMAD R9, R8, R4, RZ ;  /* 0x0000000408097224 */ /* 0x000fe200078e02ff */
[----:B------:R-:W-:Y:S01]  /*23bd0*/  IABS R8, R12 ;  /* 0x0000000c00087213 */ /* 0x000fe20000000000 */
[----:B------:R-:W-:Y:S01]  /*23be0*/  IMAD.MOV.U32 R6, RZ, RZ, RZ ;  /* 0x000000ffff067224 */ /* 0x000fe200078e00ff */
[----:B------:R-:W-:Y:S03]  /*23bf0*/  LOP3.LUT R12, R12, R5, RZ, 0x3c, !PT ;  /* 0x000000050c0c7212 */ /* 0x000fe600078e3cff */
[----:B------:R-:W-:Y:S01]  /*23c00*/  IMAD.HI.U32 R7, R7, R9, R6 ;  /* 0x0000000907077227 */ /* 0x000fe200078e0006 */
[----:B------:R-:W-:Y:S02]  /*23c10*/  IABS R9, R11 ;  /* 0x0000000b00097213 */ /* 0x000fe40000000000 */
[----:B------:R-:W-:Y:S02]  /*23c20*/  LOP3.LUT R11, R11, R5, RZ, 0x3c, !PT ;  /* 0x000000050b0b7212 */ /* 0x000fe400078e3cff */
[----:B------:R-:W-:Y:S01]  /*23c30*/  ISETP.GE.AND P0, PT, R12, RZ, PT ;  /* 0x000000ff0c00720c */ /* 0x000fe20003f06270 */
[C---:B------:R-:W-:Y:S04]  /*23c40*/  IMAD.HI.U32 R6, R7.reuse, R8, RZ ;  /* 0x0000000807067227 */ /* 0x040fe800078e00ff */
[----:B------:R-:W-:Y:S04]  /*23c50*/  IMAD.HI.U32 R7, R7, R9, RZ ;  /* 0x0000000907077227 */ /* 0x000fe800078e00ff */
[-C--:B------:R-:W-:Y:S02]  /*23c60*/  IMAD R8, R6, R10.reuse, R8 ;  /* 0x0000000a06087224 */ /* 0x080fe400078e0208 */
[----:B------:R-:W-:Y:S03]  /*23c70*/  IMAD R9, R7, R10, R9 ;  /* 0x0000000a07097224 */ /* 0x000fe600078e0209 */
[C---:B------:R-:W-:Y:S02]  /*23c80*/  ISETP.GT.U32.AND P1, PT, R4.reuse, R8, PT ;  /* 0x000000080400720c */ /* 0x040fe40003f24070 */
[----:B------:R-:W-:Y:S11]  /*23c90*/  ISETP.GT.U32.AND P2, PT, R4, R9, PT ;  /* 0x000000090400720c */ /* 0x000ff60003f44070 */
[--C-:B------:R-:W-:Y:S02]  /*23ca0*/  @!P1 IMAD.IADD R8, R8, 0x1, -R4.reuse ;  /* 0x0000000108089824 */ /* 0x100fe400078e0a04 */
[----:B------:R-:W-:Y:S02]  /*23cb0*/  @!P2 IMAD.IADD R9, R9, 0x1, -R4 ;  /* 0x000000010909a824 */ /* 0x000fe400078e0a04 */
[----:B------:R-:W-:Y:S01]  /*23cc0*/  @!P1 VIADD R6, R6, 0x1 ;  /* 0x0000000106069836 */ /* 0x000fe20000000000 */
[-C--:B------:R-:W-:Y:S01]  /*23cd0*/  ISETP.GE.U32.AND P3, PT, R8, R4.reuse, PT ;  /* 0x000000040800720c */ /* 0x080fe20003f66070 */
[----:B------:R-:W-:Y:S01]  /*23ce0*/  @!P2 VIADD R7, R7, 0x1 ;  /* 0x000000010707a836 */ /* 0x000fe20000000000 */
[----:B------:R-:W-:Y:S02]  /*23cf0*/  ISETP.GE.U32.AND P4, PT, R9, R4, PT ;  /* 0x000000040900720c */ /* 0x000fe40003f86070 */
[----:B------:R-:W-:Y:S02]  /*23d00*/  ISETP.GE.AND P1, PT, R11, RZ, PT ;  /* 0x000000ff0b00720c */ /* 0x000fe40003f26270 */
[----:B------:R-:W-:Y:S02]  /*23d10*/  ISETP.NE.AND P2, PT, R5, RZ, PT ;  /* 0x000000ff0500720c */ /* 0x000fe40003f45270 */
[----:B------:R-:W-:Y:S05]  /*23d20*/  LOP3.LUT R4, RZ, R5, RZ, 0x33, !PT ;  /* 0x00000005ff047212 */ /* 0x000fea00078e33ff */
[----:B------:R-:W-:Y:S02]  /*23d30*/  @P3 IADD3 R6, R6, 0x1, RZ ;  /* 0x0000000106063810 */ /* 0x000fe40007ffe0ff */
[----:B------:R-:W-:Y:S03]  /*23d40*/  @P4 VIADD R7, R7, 0x1 ;  /* 0x0000000107074836 */ /* 0x000fe60000000000 */
[----:B------:R-:W-:Y:S02]  /*23d50*/  @!P0 IMAD.MOV R6, RZ, RZ, -R6 ;  /* 0x000000ffff068224 */ /* 0x000fe400078e0a06 */
[----:B------:R-:W-:Y:S03]  /*23d60*/  @!P1 IMAD.MOV R7, RZ, RZ, -R7 ;  /* 0x000000ffff079224 */ /* 0x000fe600078e0a07 */
[C---:B------:R-:W-:Y:S02]  /*23d70*/  SEL R10, R4.reuse, R6, !P2 ;  /* 0x00000006040a7207 */ /* 0x040fe40005000000 */
[----:B------:R-:W-:Y:S02]  /*23d80*/  SEL R4, R4, R7, !P2 ;  /* 0x0000000704047207 */ /* 0x000fe40005000000 */
[-C--:B------:R-:W-:Y:S01]  /*23d90*/  LEA R12, P1, R10, R240.reuse, 0x2 ;  /* 0x000000f00a0c7211 */ /* 0x080fe200078210ff */
[----:B------:R-:W2:Y:S01]  /*23da0*/  LD.E.64 R6, desc[UR4][R70.64+0x38] ;  /* 0x0000380446067980 */ /* 0x000ea2000c101b00 */
[----:B------:R-:W-:Y:S02]  /*23db0*/  LEA R8, P0, R4, R240, 0x2 ;  /* 0x000000f004087211 */ /* 0x000fe400078010ff */
[-C--:B------:R-:W-:Y:S02]  /*23dc0*/  LEA.HI.X.SX32 R13, R10, R241.reuse, 0x2, P1 ;  /* 0x000000f10a0d7211 */ /* 0x080fe400008f16ff */
[C---:B------:R-:W-:Y:S01]  /*23dd0*/  LEA.HI.X.SX32 R9, R4.reuse, R241, 0x2, P0 ;  /* 0x000000f104097211 */ /* 0x040fe200000f16ff */
[----:B------:R-:W-:Y:S02]  /*23de0*/  IMAD.IADD R4, R4, 0x1, -R10 ;  /* 0x0000000104047824 */ /* 0x000fe400078e0a0a */
[----:B------:R-:W3:Y:S02]  /*23df0*/  LD.E R12, desc[UR10][R12.64] ;  /* 0x0000000a0c0c7980 */ /* 0x000ee4000c101900 */
[----:B------:R-:W-:Y:S02]  /*23e00*/  IMAD R5, R5, R4, -0x80 ;  /* 0xffffff8005057424 */ /* 0x000fe400078e0204 */
[----:B------:R-:W3:Y:S03]  /*23e10*/  LD.E R11, desc[UR12][R8.64] ;  /* 0x0000000c080b7980 */ /* 0x000ee6000c101900 */
[----:B------:R-:W-:Y:S01]  /*23e20*/  SHF.R.S32.HI R10, RZ, 0x1f, R5 ;  /* 0x0000001fff0a7819 */ /* 0x000fe20000011405 */
[----:B------:R-:W5:Y:S01]  /*23e30*/  LD.E.64 R8, desc[UR8][R70.64+0x20] ;  /* 0x0000200846087980 */ /* 0x000f62000c101b00 */
[-C--:B--2---:R-:W-:Y:S02]  /*23e40*/  IMAD R7, R7, R5.reuse, RZ ;  /* 0x0000000507077224 */ /* 0x084fe400078e02ff */
[C---:B------:R-:W-:Y:S04]  /*23e50*/  IMAD.WIDE.U32 R4, R6.reuse, R5, RZ ;  /* 0x0000000506047225 */ /* 0x040fe800078e00ff */
[----:B------:R-:W-:Y:S04]  /*23e60*/  IMAD R6, R6, R10, R7 ;  /* 0x0000000a06067224 */ /* 0x000fe800078e0207 */
[----:B------:R-:W-:Y:S01]  /*23e70*/  IMAD.IADD R5, R5, 0x1, R6 ;  /* 0x0000000105057824 */ /* 0x000fe200078e0206 */
[----:B---3--:R-:W-:Y:S04]  /*23e80*/  IADD3 R11, -R11, R12, RZ ;  /* 0x0000000c0b0b7210 */ /* 0x008fe80007ffe1ff */
[----:B------:R-:W-:Y:S01]  /*23e90*/  SHF.R.S32.HI R7, RZ, 0x1f, R11 ;  /* 0x0000001fff077819 */ /* 0x000fe2000001140b */
[----:B-----5:R-:W-:Y:S02]  /*23ea0*/  IMAD R6, R9, R11, RZ ;  /* 0x0000000b09067224 */ /* 0x020fe400078e02ff */
[----:B------:R-:W-:Y:S04]  /*23eb0*/  IMAD.WIDE.U32 R4, R11, R8, R4 ;  /* 0x000000080b047225 */ /* 0x000fe800078e0004 */
[----:B------:R-:W-:Y:S04]  /*23ec0*/  IMAD R8, R8, R7, R6 ;  /* 0x0000000708087224 */ /* 0x000fe800078e0206 */
[----:B------:R-:W-:Y:S02]  /*23ed0*/  IMAD.IADD R8, R5, 0x1, R8 ;  /* 0x0000000105087824 */ /* 0x000fe400078e0208 */
[----:B------:R-:W-:Y:S01]  /*23ee0*/  IMAD.MOV.U32 R5, RZ, RZ, R4 ;  /* 0x000000ffff057224 */ /* 0x000fe200078e0004 */
[----:B------:R-:W-:Y:S05]  /*23ef0*/  BRA `(.L_x_3580) ;  /* 0x0000000000187947 */ /* 0x000fea0003800000 */
.L_x_3579:
[----:B------:R-:W-:Y:S02]  /*23f00*/  R2UR UR4, R2 ;  /* 0x00000000020472ca */ /* 0x000fe400000e0000 */
[----:B------:R-:W-:Y:S11]  /*23f10*/  R2UR UR5, R3 ;  /* 0x00000000030572ca */ /* 0x000ff600000e0000 */
[----:B------:R-:W-:Y:S02]  /*23f20*/  @!UPT UIADD3 URZ, URZ, URZ, URZ ;  /* 0x0000003f3f3ff290 */ /* 0x000fe4000fffe03f */
[----:B------:R-:W2:Y:S02]  /*23f30*/  LD.E R5, desc[UR4][R70.64+0x38] ;  /* 0x0000380446057980 */ /* 0x000ea4000c101900 */
[----:B--2---:R-:W-:Y:S05]  /*23f40*/  IMAD.U32 R5, R5, -0x80, RZ ;  /* 0xffffff8005057824 */ /* 0x004fea00078e00ff */
[----:B------:R-:W-:Y:S02]  /*23f50*/  SHF.R.S32.HI R8, RZ, 0x1f, R5 ;  /* 0x0000001fff087819 */ /* 0x000fe40000011405 */
.L_x_3580:
[----:B------:R-:W-:Y:S05]  /*23f60*/  BSYNC B0 ;  /* 0x0000000000007941 */ /* 0x000fea0003800000 */
.L_x_3578:
[C---:B------:R-:W-:Y:S02]  /*23f70*/  LOP3.LUT P0, RZ, R238.reuse, 0x1, RZ, 0xc0, !PT ;  /* 0x00000001eeff7812 */ /* 0x040fe4000780c0ff */
[----:B------:R-:W-:Y:S02]  /*23f80*/  LOP3.LUT P1, RZ, R238, 0x2, RZ, 0xc0, !PT ;  /* 0x00000002eeff7812 */ /* 0x000fe4000782c0ff */
[C---:B------:R-:W-:Y:S02]  /*23f90*/  LEA R4, P3, R5.reuse, R243, 0x1 ;  /* 0x000000f305047211 */ /* 0x040fe400078608ff */
[CC--:B------:R-:W-:Y:S02]  /*23fa0*/  IADD3 R7, P2, R5.reuse, R244.reuse, RZ ;  /* 0x000000f405077210 */ /* 0x0c0fe40007f5e0ff */
[----:B------:R-:W-:Y:S02]  /*23fb0*/  LEA.HI.X R5, R5, R245, R8, 0x1, P3 ;  /* 0x000000f505057211 */ /* 0x000fe400018f0c08 */
[-C--:B------:R-:W-:Y:S01]  /*23fc0*/  IADD3 R6, P3, R7, R244.reuse, RZ ;  /* 0x000000f407067210 */ /* 0x080fe20007f7e0ff */
[--C-:B------:R-:W-:Y:S02]  /*23fd0*/  IMAD.X R8, R8, 0x1, R247.reuse, P2 ;  /* 0x0000000108087824 */ /* 0x100fe400010e06f7 */
[C---:B------:R-:W-:Y:S02]  /*23fe0*/  @P0 R2UR UR8, R2.reuse ;  /* 0x00000000020802ca */ /* 0x040fe400000e0000 */
[C---:B------:R-:W-:Y:S02]  /*23ff0*/  @P0 R2UR UR9, R3.reuse ;  /* 0x00000000030902ca */ /* 0x040fe400000e0000 */
[C---:B------:R-:W-:Y:S02]  /*24000*/  @P1 R2UR UR4, R2.reuse ;  /* 0x00000000020412ca */ /* 0x040fe400000e0000 */
[----:B------:R-:W-:Y:S02]  /*24010*/  @P1 R2UR UR5, R3 ;  /* 0x00000000030512ca */ /* 0x000fe400000e0000 */
[C---:B------:R-:W-:Y:S02]  /*24020*/  @P0 LEA R10, P4, R7.reuse, R243, 0x1 ;  /* 0x000000f3070a0211 */ /* 0x040fe400078808ff */
[C---:B------:R-:W-:Y:S02]  /*24030*/  @P1 R2UR UR12, R2.reuse ;  /* 0x00000000020c12ca */ /* 0x040fe400000e0000 */
[--C-:B------:R-:W-:Y:S02]  /*24040*/  @P0 LEA.HI.X R11, R7, R245, R8.reuse, 0x1, P4 ;  /* 0x000000f5070b0211 */ /* 0x100fe400020f0c08 */
[----:B------:R-:W-:Y:S01]  /*24050*/  @P1 R2UR UR13, R3 ;  /* 0x00000000030d12ca */ /* 0x000fe200000e0000 */
[----:B------:R-:W-:Y:S01]  /*24060*/  @!PT LDS RZ, [RZ] ;  /* 0x00000000fffff984 */ /* 0x000fe20000000800 */
[----:B------:R-:W-:Y:S01]  /*24070*/  @!PT LDS RZ, [RZ] ;  /* 0x00000000fffff984 */ /* 0x000fe20000000800 */
[----:B------:R-:W-:Y:S01]  /*24080*/  @!PT LDS RZ, [RZ] ;  /* 0x00000000fffff984 */ /* 0x000fe20000000800 */
[----:B------:R-:W-:Y:S01]  /*24090*/  @P0 LDGSTS.E.BYPASS.LTC128B.128 [R235+0x4000], desc[UR8][R4.64] ;  /* 0x0400000004eb0fae */ /* 0x000fe2000b901d48 */
[C---:B----4-:R-:W-:Y:S02]  /*240a0*/  @P1 LEA R34, P2, R7.reuse, R243, 0x1 ;  /* 0x000000f307221211 */ /* 0x050fe400078408ff */
[----:B------:R-:W-:Y:S01]  /*240b0*/  @P0 R2UR UR10, R2 ;  /* 0x00000000020a02ca */ /* 0x000fe200000e0000 */
[----:B------:R2:W-:Y:S01]  /*240c0*/  @!P0 STS.128 [R235+0x4000], RZ ;  /* 0x004000ffeb008388 */ /* 0x0005e20000000c00 */
[----:B------:R-:W-:Y:S01]  /*240d0*/  @P1 LEA.HI.X R35, R7, R245, R8, 0x1, P2 ;  /* 0x000000f507231211 */ /* 0x000fe200010f0c08 */
        /* <DEDUP_REMOVED lines=9> */
[----:B------:R-:W-:Y:S02]  /*24170*/  @P0 LEA R32, P4, R6, R243, 0x1 ;  /* 0x000000f306200211 */ /* 0x000fe400078808ff */
[----:B------:R-:W-:Y:S02]  /*24180*/  @P1 R2UR UR8, R2 ;  /* 0x00000000020812ca */ /* 0x000fe400000e0000 */
[C-C-:B------:R-:W-:Y:S02]  /*24190*/  @P0 LEA.HI.X R33, R6.reuse, R245, R8.reuse, 0x1, P4 ;  /* 0x000000f506210211 */ /* 0x140fe400020f0c08 */
[C---:B------:R-:W-:Y:S02]  /*241a0*/  @P1 R2UR UR9, R3.reuse ;  /* 0x00000000030912ca */ /* 0x040fe400000e0000 */
[----:B------:R-:W-:Y:S02]  /*241b0*/  @P1 LEA R30, P2, R6, R243, 0x1 ;  /* 0x000000f3061e1211 */ /* 0x000fe400078408ff */
        /* <DEDUP_REMOVED lines=17> */
[CC--:B------:R-:W-:Y:S02]  /*242d0*/  IADD3 R6, P3, R7.reuse, R244.reuse, RZ ;  /* 0x000000f407067210 */ /* 0x0c0fe40007f7e0ff */
        /* <DEDUP_REMOVED lines=18> */
[CC--:B------:R-:W-:Y:S01]  /*24400*/  @P0 LEA R20, P4, R7.reuse, R243.reuse, 0x1 ;  /* 0x000000f307140211 */ /* 0x0c0fe200078808ff */
[----:B------:R-:W-:Y:S01]  /*24410*/  @!PT LDS RZ, [RZ] ;  /* 0x00000000fffff984 */ /* 0x000fe20000000800 */
[----:B------:R-:W-:Y:S01]  /*24420*/  @!PT LDS RZ, [RZ] ;  /* 0x00000000fffff984 */ /* 0x000fe20000000800 */
[----:B------:R-:W-:Y:S01]  /*24430*/  @!PT LDS RZ, [RZ] ;  /* 0x00000000fffff984 */ /* 0x000fe20000000800 */
[----:B------:R2:W-:Y:S01]  /*24440*/  @P0 LDGSTS.E.BYPASS.LTC128B.128 [R235+0x5800], desc[UR4][R28.64] ;  /* 0x058000001ceb0fae */ /* 0x0005e2000b901d44 */
[--C-:B------:R-:W-:Y:S01]  /*24450*/  IMAD.X R8, R8, 0x1, R247.reuse, P3 ;  /* 0x0000000108087824 */ /* 0x100fe200018e06f7 */
[C---:B------:R-:W-:Y:S02]  /*24460*/  @P1 LEA R18, P3, R7.reuse, R243, 0x1 ;  /* 0x000000f307121211 */ /* 0x040fe400078608ff */
        /* <DEDUP_REMOVED lines=9> */
[----:B------:R-:W-:Y:S01]  /*24500*/  @P0 R2UR UR12, R2 ;  /* 0x00000000020c02ca */ /* 0x000fe200000e0000 */
        /* <DEDUP_REMOVED lines=8> */
[C-C-:B------:R-:W-:Y:S01]  /*24590*/  @P0 LEA.HI.X R17, R6.reuse, R245, R8.reuse, 0x1, P6 ;  /* 0x000000f506110211 */ /* 0x140fe200030f0c08 */
[----:B------:R2:W-:Y:S01]  /*245a0*/  @!P0 STS.128 [R235+0x6000], RZ ;  /* 0x006000ffeb008388 */ /* 0x0005e20000000c00 */
[C---:B------:R-:W-:Y:S02]  /*245b0*/  @P1 R2UR UR11, R3.reuse ;  /* 0x00000000030b12ca */ /* 0x040fe400000e0000 */
[----:B-1----:R-:W-:Y:S01]  /*245c0*/  @P1 LEA R12, P3, R6, R243, 0x1 ;  /* 0x000000f3060c1211 */ /* 0x002fe200078608ff */
[----:B------:R-:W-:Y:S01]  /*245d0*/  @!PT LDS RZ, [RZ] ;  /* 0x00000000fffff984 */ /* 0x000fe20000000800 */
[----:B------:R-:W-:Y:S01]  /*245e0*/  @!PT LDS RZ, [RZ] ;  /* 0x00000000fffff984 */ /* 0x000fe20000000800 */
[----:B------:R-:W-:Y:S01]  /*245f0*/  @!PT LDS RZ, [RZ] ;  /* 0x00000000fffff984 */ /* 0x000fe20000000800 */
[----:B------:R2:W-:Y:S01]  /*24600*/  @P1 LDGSTS.E.BYPASS.LTC128B.128 [R235+0xa000], desc[UR8][R22.64+0x80] ;  /* 0x0a00008016eb1fae */ /* 0x0005e2000b901d48 */
[----:B------:R-:W-:Y:S02]  /*24610*/  @P0 R2UR UR8, R2 ;  /* 0x00000000020802ca */ /* 0x000fe400000e0000 */
[C---:B------:R-:W-:Y:S01]  /*24620*/  @P1 LEA.HI.X R13, R6.reuse, R245, R8, 0x1, P3 ;  /* 0x000000f5060d1211 */ /* 0x040fe200018f0c08 */
        /* <DEDUP_REMOVED lines=12> */
[C---:B---3--:R-:W-:Y:S01]  /*246f0*/  @P1 LEA R10, P2, R7.reuse, R243, 0x1 ;  /* 0x000000f3070a1211 */ /* 0x048fe200078408ff */
        /* <DEDUP_REMOVED lines=30> */
.L_x_3577:
[----:B------:R-:W-:Y:S05]  /*248e0*/  BSYNC B1 ;  /* 0x0000000000017941 */ /* 0x000fea0003800000 */
.L_x_3576:
[----:B------:R-:W-:Y:S01]  /*248f0*/  R2UR UR4, R2 ;  /* 0x00000000020472ca */ /* 0x000fe200000e0000 */
[----:B--2-4-:R-:W-:Y:S01]  /*24900*/  LDSM.16.MT88.4 R20, [R210+0xc000] ;  /* 0x00c00000d214783b */ /* 0x014fe20000004200 */
[----:B------:R-:W-:Y:S02]  /*24910*/  R2UR UR5, R3 ;  /* 0x00000000030572ca */ /* 0x000fe400000e0000 */
[----:B------:R-:W-:Y:S01]  /*24920*/  IADD3 R242, R246, -0x1, RZ ;  /* 0xfffffffff6f27810 */ /* 0x000fe20007ffe0ff */
[----:B------:R-:W2:Y:S04]  /*24930*/  S2R R2, SR_TID.X ;  /* 0x0000000000027919 */ /* 0x000ea80000002100 */
[----:B------:R-:W-:Y:S08]  /*24940*/  LDSM.16.MT88.4 R28, [R212+0xc000] ;  /* 0x00c00000d41c783b */ /* 0x000ff00000004200 */
[----:B------:R3:W4:Y:S01]  /*24950*/  LD.E R68, desc[UR4][R70.64+0xdc] ;  /* 0x0000dc0446447980 */ /* 0x000722000c101900 */
[----:B--2---:R-:W-:Y:S04]  /*24960*/  SHF.L.U32 R2, R2, 0x1, RZ ;  /* 0x0000000102027819 */ /* 0x004fe800000006ff */
[----:B------:R-:W-:Y:S04]  /*24970*/  LOP3.LUT R2, R2, 0x6, RZ, 0xc0, !PT ;  /* 0x0000000602027812 */ /* 0x000fe800078ec0ff */
[----:B------:R-:W-:Y:S04]  /*24980*/  LEA R2, R242, R2, 0x7 ;  /* 0x00000002f2027211 */ /* 0x000fe800078e38ff */
[C---:B------:R-:W-:Y:S02]  /*24990*/  IADD3 R4, R2.reuse, 0x1, RZ ;  /* 0x0000000102047810 */ /* 0x040fe40007ffe0ff */
[C---:B------:R-:W-:Y:S02]  /*249a0*/  IADD3 R5, R2.reuse, 0x9, RZ ;  /* 0x0000000902057810 */ /* 0x040fe40007ffe0ff */
[----:B------:R-:W-:Y:S02]  /*249b0*/  I2FP.F32.S32 R4, R4 ;  /* 0x0000000400047245 */ /* 0x000fe40000201400 */
[----:B------:R-:W-:Y:S02]  /*249c0*/  I2FP.F32.S32 R3, R2 ;  /* 0x0000000200037245 */ /* 0x000fe40000201400 */
[C---:B------:R-:W-:Y:S01]  /*249d0*/  IADD3 R6, R2.reuse, 0x8, RZ ;  /* 0x0000000802067810 */ /* 0x040fe20007ffe0ff */
[CC--:B-1----:R-:W-:Y:S01]  /*249e0*/  FFMA.FTZ R12, R69.reuse, R4.reuse, R176 ;  /* 0x00000004450c7223 */ /* 0x0c2fe200000100b0 */
[C---:B------:R-:W-:Y:S01]  /*249f0*/  FFMA.FTZ R18, R69.reuse, R4, R178 ;  /* 0x0000000445127223 */ /* 0x040fe200000100b2 */
[----:B------:R-:W-:Y:S01]  /*24a00*/  I2FP.F32.S32 R4, R5 ;  /* 0x0000000500047245 */ /* 0x000fe20000201400 */
[CC--:B------:R-:W-:Y:S01]  /*24a10*/  FFMA.FTZ R13, R69.reuse, R3.reuse, R177 ;  /* 0x00000003450d7223 */ /* 0x0c0fe200000100b1 */
[C---:B------:R-:W-:Y:S01]  /*24a20*/  IADD3 R5, R2.reuse, 0x11, RZ ;  /* 0x0000001102057810 */ /* 0x040fe20007ffe0ff */
[C---:B------:R-:W-:Y:S01]  /*24a30*/  FFMA.FTZ R9, R69.reuse, R3, R174 ;  /* 0x0000000345097223 */ /* 0x040fe200000100ae */
[----:B------:R-:W-:Y:S01]  /*24a40*/  I2FP.F32.S32 R3, R6 ;  /* 0x0000000600037245 */ /* 0x000fe20000201400 */
[CC--:B------:R-:W-:Y:S01]  /*24a50*/  FFMA.FTZ R10, R69.reuse, R4.reuse, R172 ;  /* 0x00000004450a7223 */ /* 0x0c0fe200000100ac */
[C---:B------:R-:W-:Y:S01]  /*24a60*/  FFMA.FTZ R16, R69.reuse, R4, R175 ;  /* 0x0000000445107223 */ /* 0x040fe200000100af */
[----:B------:R-:W-:Y:S02]  /*24a70*/  I2FP.F32.S32 R4, R5 ;  /* 0x0000000500047245 */ /* 0x000fe40000201400 */
[C---:B------:R-:W-:Y:S01]  /*24a80*/  IADD3 R5, R2.reuse, 0x19, RZ ;  /* 0x0000001902057810 */ /* 0x040fe20007ffe0ff */
[C---:B------:R-:W-:Y:S01]  /*24a90*/  FFMA.FTZ R11, R69.reuse, R3, R170 ;  /* 0x00000003450b7223 */ /* 0x040fe200000100aa */
[C---:B------:R-:W-:Y:S01]  /*24aa0*/  IADD3 R6, R2.reuse, 0x10, RZ ;  /* 0x0000001002067810 */ /* 0x040fe20007ffe0ff */
[CC--:B------:R-:W-:Y:S01]  /*24ab0*/  FFMA.FTZ R41, R69.reuse, R4.reuse, R168 ;  /* 0x0000000445297223 */ /* 0x0c0fe200000100a8 */
[C---:B------:R-:W-:Y:S01]  /*24ac0*/  FFMA.FTZ R54, R69.reuse, R4, R171 ;  /* 0x0000000445367223 */ /* 0x040fe200000100ab */
[----:B------:R-:W-:Y:S01]  /*24ad0*/  I2FP.F32.S32 R4, R5 ;  /* 0x0000000500047245 */ /* 0x000fe20000201400 */
[C---:B------:R-:W-:Y:S01]  /*24ae0*/  FFMA.FTZ R17, R69.reuse, R3, R173 ;  /* 0x0000000345117223 */ /* 0x040fe200000100ad */
[----:B------:R-:W-:Y:S02]  /*24af0*/  I2FP.F32.S32 R3, R6 ;  /* 0x0000000600037245 */ /* 0x000fe40000201400 */
[C---:B------:R-:W-:Y:S01]  /*24b00*/  IADD3 R5, R2.reuse, 0x21, RZ ;  /* 0x0000002102057810 */ /* 0x040fe20007ffe0ff */
        /* <DEDUP_REMOVED lines=17> */
[C---:B------:R-:W-:Y:S01]  /*24c20*/  FFMA.FTZ R148, R69.reuse, R4, R148 ;  /* 0x0000000445947223 */ /* 0x040fe20000010094 */
[C---:B------:R-:W-:Y:S01]  /*24c30*/  IADD3 R4, R2.reuse, 0x39, RZ ;  /* 0x0000003902047810 */ /* 0x040fe20007ffe0ff */
[CC--:B------:R-:W-:Y:S01]  /*24c40*/  FFMA.FTZ R145, R69.reuse, R3.reuse, R145 ;  /* 0x0000000345917223 */ /* 0x0c0fe20000010091 */
[C---:B------:R-:W-:Y:S01]  /*24c50*/  FFMA.FTZ R141, R69.reuse, R3, R141 ;  /* 0x00000003458d7223 */ /* 0x040fe2000001008d */
[----:B------:R-:W-:Y:S02]  /*24c60*/  I2FP.F32.S32 R3, R6 ;  /* 0x0000000600037245 */ /* 0x000fe40000201400 */
[C---:B------:R-:W-:Y:S02]  /*24c70*/  IADD3 R6, R2.reuse, 0x31, RZ ;  /* 0x0000003102067810 */ /* 0x040fe40007ffe0ff */
[----:B------:R-:W-:Y:S01]  /*24c80*/  I2FP.F32.S32 R4, R4 ;  /* 0x0000000400047245 */ /* 0x000fe20000201400 */
[CC--:B------:R-:W-:Y:S01]  /*24c90*/  FFMA.FTZ R143, R69.reuse, R3.reuse, R143 ;  /* 0x00000003458f7223 */ /* 0x0c0fe2000001008f */
[----:B------:R-:W-:Y:S01]  /*24ca0*/  I2FP.F32.S32 R6, R6 ;  /* 0x0000000600067245 */ /* 0x000fe20000201400 */
[C---:B------:R-:W-:Y:S01]  /*24cb0*/  FFMA.FTZ R147, R69.reuse, R3, R147 ;  /* 0x0000000345937223 */ /* 0x040fe20000010093 */
[C---:B------:R-:W-:Y:S01]  /*24cc0*/  IADD3 R5, R2.reuse, 0x38, RZ ;  /* 0x0000003802057810 */ /* 0x040fe20007ffe0ff */
[CC--:B------:R-:W-:Y:S01]  /*24cd0*/  FFMA.FTZ R153, R69.reuse, R4.reuse, R153 ;  /* 0x0000000445997223 */ /* 0x0c0fe20000010099 */
[----:B------:R-:W-:Y:S01]  /*24ce0*/  FFMA.FTZ R159, R69, R4, R159 ;  /* 0x00000004459f7223 */ /* 0x000fe2000001009f */
[----:B------:R-:W-:Y:S01]  /*24cf0*/  FMNMX.FTZ R4, R9, R72, !PT ;  /* 0x0000004809047209 */ /* 0x000fe20007810000 */
[CC--:B------:R-:W-:Y:S01]  /*24d00*/  FFMA.FTZ R156, R69.reuse, R6.reuse, R156 ;  /* 0x00000006459c7223 */ /* 0x0c0fe2000001009c */
        /* <DEDUP_REMOVED lines=25> */
[----:B------:R-:W-:Y:S01]  /*24ea0*/  IADD3 R3, R2, 0x41, RZ ;  /* 0x0000004102037810 */ /* 0x000fe20007ffe0ff */
[C---:B------:R-:W-:Y:S01]  /*24eb0*/  FFMA.FTZ R155, R69.reuse, R4, R155 ;  /* 0x00000004459b7223 */ /* 0x040fe2000001009b */
[----:B------:R-:W-:Y:S02]  /*24ec0*/  FMNMX.FTZ R6, R54, R6, !PT ;  /* 0x0000000636067209 */ /* 0x000fe40007810000 */
[----:B------:R-:W-:Y:S02]  /*24ed0*/  FMNMX.FTZ R4, R44, R5, !PT ;  /* 0x000000052c047209 */ /* 0x000fe40007810000 */
[----:B------:R-:W-:Y:S02]  /*24ee0*/  I2FP.F32.S32 R3, R3 ;  /* 0x0000000300037245 */ /* 0x000fe40000201400 */
[----:B------:R-:W-:Y:S02]  /*24ef0*/  FMNMX.FTZ R5, R60, R6, !PT ;  /* 0x000000063c057209 */ /* 0x000fe40007810000 */
[----:B------:R-:W-:Y:S01]  /*24f00*/  IADD3 R8, R2, 0x49, RZ ;  /* 0x0000004902087810 */ /* 0x000fe20007ffe0ff */
[CC--:B------:R-:W-:Y:S01]  /*24f10*/  FFMA.FTZ R149, R69.reuse, R3.reuse, R149 ;  /* 0x0000000345957223 */ /* 0x0c0fe20000010095 */
[----:B------:R-:W-:Y:S01]  /*24f20*/  FMNMX.FTZ R4, R52, R4, !PT ;  /* 0x0000000434047209 */ /* 0x000fe20007810000 */
[----:B------:R-:W-:Y:S01]  /*24f30*/  FFMA.FTZ R158, R69, R3, R158 ;  /* 0x00000003459e7223 */ /* 0x000fe2000001009e */
[----:B------:R-:W-:Y:S02]  /*24f40*/  I2FP.F32.S32 R3, R8 ;  /* 0x0000000800037245 */ /* 0x000fe40000201400 */
[----:B------:R-:W-:Y:S02]  /*24f50*/  FMNMX.FTZ R6, R61, R5, !PT ;  /* 0x000000053d067209 */ /* 0x000fe40007810000 */
[----:B------:R-:W-:Y:S01]  /*24f60*/  FMNMX.FTZ R5, R141, R4, !PT ;  /* 0x000000048d057209 */ /* 0x000fe20007810000 */
[-C--:B------:R-:W-:Y:S01]  /*24f70*/  FFMA.FTZ R165, R69, R3.reuse, R43 ;  /* 0x0000000345a57223 */ /* 0x080fe2000001002b */
[----:B------:R-:W-:Y:S01]  /*24f80*/  FMNMX.FTZ R6, R145, R6, !PT ;  /* 0x0000000691067209 */ /* 0x000fe20007810000 */
[----:B------:R-:W-:Y:S01]  /*24f90*/  FFMA.FTZ R154, R69, R3, R154 ;  /* 0x00000003459a7223 */ /* 0x000fe2000001009a */
[----:B------:R-:W-:Y:S02]  /*24fa0*/  FMNMX.FTZ R5, R142, R5, !PT ;  /* 0x000000058e057209 */ /* 0x000fe40007810000 */
[C---:B------:R-:W-:Y:S02]  /*24fb0*/  IADD3 R3, R2.reuse, 0x50, RZ ;  /* 0x0000005002037810 */ /* 0x040fe40007ffe0ff */
[----:B------:R-:W-:Y:S02]  /*24fc0*/  IADD3 R7, R2, 0x51, RZ ;  /* 0x0000005102077810 */ /* 0x000fe40007ffe0ff */
[----:B------:R-:W-:Y:S02]  /*24fd0*/  FMNMX.FTZ R6, R146, R6, !PT ;  /* 0x0000000692067209 */ /* 0x000fe40007810000 */
[----:B------:R-:W-:Y:S02]  /*24fe0*/  FMNMX.FTZ R5, R143, R5, !PT ;  /* 0x000000058f057209 */ /* 0x000fe40007810000 */
[----:B------:R-:W-:Y:S02]  /*24ff0*/  I2FP.F32.S32 R3, R3 ;  /* 0x0000000300037245 */ /* 0x000fe40000201400 */
[----:B------:R-:W-:Y:S02]  /*25000*/  I2FP.F32.S32 R4, R7 ;  /* 0x0000000700047245 */ /* 0x000fe40000201400 */
[----:B------:R-:W-:Y:S01]  /*25010*/  FMNMX.FTZ R6, R147, R6, !PT ;  /* 0x0000000693067209 */ /* 0x000fe20007810000 */
[C---:B------:R-:W-:Y:S01]  /*25020*/  FFMA.FTZ R174, R69.reuse, R3, R152 ;  /* 0x0000000345ae7223 */ /* 0x040fe20000010098 */
[----:B------:R-:W-:Y:S01]  /*25030*/  FMNMX.FTZ R5, R144, R5, !PT ;  /* 0x0000000590057209 */ /* 0x000fe20007810000 */
[CC--:B------:R-:W-:Y:S01]  /*25040*/  FFMA.FTZ R152, R69.reuse, R4.reuse, R47 ;  /* 0x0000000445987223 */ /* 0x0c0fe2000001002f */
[C---:B------:R-:W-:Y:S01]  /*25050*/  FFMA.FTZ R173, R69.reuse, R4, R45 ;  /* 0x0000000445ad7223 */ /* 0x040fe2000001002d */
[----:B------:R-:W-:Y:S01]  /*25060*/  FMNMX.FTZ R6, R148, R6, !PT ;  /* 0x0000000694067209 */ /* 0x000fe20007810000 */
[----:B------:R-:W-:Y:S01]  /*25070*/  FFMA.FTZ R168, R69, R3, R46 ;  /* 0x0000000345a87223 */ /* 0x000fe2000001002e */
[----:B------:R-:W-:Y:S02]  /*25080*/  FMNMX.FTZ R4, R151, R5, !PT ;  /* 0x0000000597047209 */ /* 0x000fe40007810000 */
[----:B------:R-:W-:Y:S02]  /*25090*/  FMNMX.FTZ R5, R161, R6, !PT ;  /* 0x00000006a1057209 */ /* 0x000fe40007810000 */
[----:B------:R-:W-:Y:S02]  /*250a0*/  FMNMX.FTZ R4, R156, R4, !PT ;  /* 0x000000049c047209 */ /* 0x000fe40007810000 */
[----:B------:R-:W-:Y:S02]  /*250b0*/  FMNMX.FTZ R6, R162, R5, !PT ;  /* 0x00000005a2067209 */ /* 0x000fe40007810000 */
[----:B------:R-:W-:Y:S02]  /*250c0*/  FMNMX.FTZ R5, R157, R4, !PT ;  /* 0x000000049d057209 */ /* 0x000fe40007810000 */
        /* <DEDUP_REMOVED lines=12> */
[CC--:B------:R-:W-:Y:S01]  /*25190*/  FFMA.FTZ R183, R69.reuse, R4.reuse, R37 ;  /* 0x0000000445b77223 */ /* 0x0c0fe20000010025 */
[----:B------:R-:W-:Y:S01]  /*251a0*/  IADD3 R3, R2, 0x59, RZ ;  /* 0x0000005902037810 */ /* 0x000fe20007ffe0ff */
[----:B------:R-:W-:Y:S01]  /*251b0*/  FFMA.FTZ R188, R69, R4, R42 ;  /* 0x0000000445bc7223 */ /* 0x000fe2000001002a */
[----:B------:R-:W-:Y:S02]  /*251c0*/  FMNMX.FTZ R6, R158, R6, !PT ;  /* 0x000000069e067209 */ /* 0x000fe40007810000 */
[----:B------:R-:W-:Y:S02]  /*251d0*/  FMNMX.FTZ R4, R163, R5, !PT ;  /* 0x00000005a3047209 */ /* 0x000fe40007810000 */
[----:B------:R-:W-:Y:S02]  /*251e0*/  I2FP.F32.S32 R3, R3 ;  /* 0x0000000300037245 */ /* 0x000fe40000201400 */
[----:B------:R-:W-:Y:S02]  /*251f0*/  FMNMX.FTZ R5, R155, R6, !PT ;  /* 0x000000069b057209 */ /* 0x000fe40007810000 */
[----:B------:R-:W-:Y:S01]  /*25200*/  IADD3 R8, R2, 0x61, RZ ;  /* 0x0000006102087810 */ /* 0x000fe20007ffe0ff */
[-C--:B------:R-:W-:Y:S01]  /*25210*/  FFMA.FTZ R171, R69, R3.reuse, R51 ;  /* 0x0000000345ab7223 */ /* 0x080fe20000010033 */
[----:B------:R-:W-:Y:S01]  /*25220*/  FMNMX.FTZ R4, R165, R4, !PT ;  /* 0x00000004a5047209 */ /* 0x000fe20007810000 */
[C---:B------:R-:W-:Y:S01]  /*25230*/  FFMA.FTZ R176, R69.reuse, R3, R49 ;  /* 0x0000000345b07223 */ /* 0x040fe20000010031 */
[----:B------:R-:W-:Y:S01]  /*25240*/  FMNMX.FTZ R6, R154, R5, !PT ;  /* 0x000000059a067209 */ /* 0x000fe20007810000 */
[----:B------:R-:W-:Y:S01]  /*25250*/  LDSM.16.MT88.4 R48, [R209+0x10000] ;  /* 0x01000000d130783b */ /* 0x000fe20000004200 */
[----:B------:R-:W-:Y:S02]  /*25260*/  I2FP.F32.S32 R3, R8 ;  /* 0x0000000800037245 */ /* 0x000fe40000201400 */
[----:B------:R-:W-:Y:S02]  /*25270*/  FMNMX.FTZ R5, R168, R4, !PT ;  /* 0x00000004a8057209 */ /* 0x000fe40007810000 */
[----:B------:R-:W-:Y:S01]  /*25280*/  FMNMX.FTZ R6, R174, R6, !PT ;  /* 0x00000006ae067209 */ /* 0x000fe20007810000 */
[C---:B------:R-:W-:Y:S01]  /*25290*/  FFMA.FTZ R192, R69.reuse, R3, R39 ;  /* 0x0000000345c07223 */ /* 0x040fe20000010027 */
[----:B------:R-:W-:Y:S01]  /*252a0*/  FMNMX.FTZ R5, R152, R5, !PT ;  /* 0x0000000598057209 */ /* 0x000fe20007810000 */
[----:B------:R-:W-:Y:S01]  /*252b0*/  FFMA.FTZ R184, R69, R3, R55 ;  /* 0x0000000345b87223 */ /* 0x000fe20000010037 */
[C---:B------:R-:W-:Y:S02]  /*252c0*/  IADD3 R3, R2.reuse, 0x68, RZ ;  /* 0x0000006802037810 */ /* 0x040fe40007ffe0ff */
[----:B------:R-:W-:Y:S02]  /*252d0*/  IADD3 R7, R2, 0x69, RZ ;  /* 0x0000006902077810 */ /* 0x000fe40007ffe0ff */
[----:B------:R-:W-:Y:S02]  /*252e0*/  FMNMX.FTZ R6, R173, R6, !PT ;  /* 0x00000006ad067209 */ /* 0x000fe40007810000 */
[----:B------:R-:W-:Y:S02]  /*252f0*/  FMNMX.FTZ R5, R170, R5, !PT ;  /* 0x00000005aa057209 */ /* 0x000fe40007810000 */
[----:B------:R-:W-:Y:S02]  /*25300*/  I2FP.F32.S32 R3, R3 ;  /* 0x0000000300037245 */ /* 0x000fe40000201400 */
[----:B------:R-:W-:Y:S02]  /*25310*/  I2FP.F32.S32 R4, R7 ;  /* 0x0000000700047245 */ /* 0x000fe40000201400 */
[----:B------:R-:W-:Y:S01]  /*25320*/  FMNMX.FTZ R6, R178, R6, !PT ;  /* 0x00000006b2067209 */ /* 0x000fe20007810000 */
[CC--:B------:R-:W-:Y:S01]  /*25330*/  FFMA.FTZ R182, R69.reuse, R3.reuse, R58 ;  /* 0x0000000345b67223 */ /* 0x0c0fe2000001003a */
[----:B------:R-:W-:Y:S01]  /*25340*/  IADD3 R8, R2, 0x70, RZ ;  /* 0x0000007002087810 */ /* 0x000fe20007ffe0ff */
[----:B------:R-:W-:Y:S01]  /*25350*/  FFMA.FTZ R189, R69, R3, R56 ;  /* 0x0000000345bd7223 */ /* 0x000fe20000010038 */
[----:B------:R-:W-:Y:S01]  /*25360*/  FMNMX.FTZ R5, R171, R5, !PT ;  /* 0x00000005ab057209 */ /* 0x000fe20007810000 */
[CC--:B------:R-:W-:Y:S01]  /*25370*/  FFMA.FTZ R185, R69.reuse, R4.reuse, R59 ;  /* 0x0000000445b97223 */ /* 0x0c0fe2000001003b */
[----:B------:R-:W-:Y:S01]  /*25380*/  FFMA.FTZ R193, R69, R4, R57 ;  /* 0x0000000445c17223 */ /* 0x000fe20000010039 */
[----:B------:R-:W-:Y:S01]  /*25390*/  FMNMX.FTZ R6, R176, R6, !PT ;  /* 0x00000006b0067209 */ /* 0x000fe20007810000 */
[----:B------:R-:W-:Y:S01]  /*253a0*/  LDSM.16.MT88.4 R56, [R210+0x10000] ;  /* 0x01000000d238783b */ /* 0x000fe20000004200 */
[----:B------:R-:W-:Y:S02]  /*253b0*/  I2FP.F32.S32 R3, R8 ;  /* 0x0000000800037245 */ /* 0x000fe40000201400 */
[----:B------:R-:W-:Y:S02]  /*253c0*/  FMNMX.FTZ R4, R183, R5, !PT ;  /* 0x00000005b7047209 */ /* 0x000fe40007810000 */
[----:B------:R-:W-:Y:S01]  /*253d0*/  FMNMX.FTZ R5, R188, R6, !PT ;  /* 0x00000006bc057209 */ /* 0x000fe20007810000 */
[CC--:B------:R-:W-:Y:S01]  /*253e0*/  FFMA.FTZ R239, R69.reuse, R3.reuse, R36 ;  /* 0x0000000345ef7223 */ /* 0x0c0fe20000010024 */
[----:B------:R-:W-:Y:S01]  /*253f0*/  FMNMX.FTZ R4, R184, R4, !PT ;  /* 0x00000004b8047209 */ /* 0x000fe20007810000 */
[C---:B------:R-:W-:Y:S01]  /*25400*/  FFMA.FTZ R198, R69.reuse, R3, R62 ;  /* 0x0000000345c67223 */ /* 0x040fe2000001003e */
[----:B------:R-:W-:Y:S02]  /*25410*/  IADD3 R3, R2, 0x71, RZ ;  /* 0x0000007102037810 */ /* 0x000fe40007ffe0ff */
[----:B------:R-:W-:Y:S02]  /*25420*/  FMNMX.FTZ R6, R192, R5, !PT ;  /* 0x00000005c0067209 */ /* 0x000fe40007810000 */
[----:B------:R-:W-:Y:S02]  /*25430*/  FMNMX.FTZ R5, R182, R4, !PT ;  /* 0x00000004b6057209 */ /* 0x000fe40007810000 */
[----:B------:R-:W-:Y:S02]  /*25440*/  I2FP.F32.S32 R3, R3 ;  /* 0x0000000300037245 */ /* 0x000fe40000201400 */
[C---:B------:R-:W-:Y:S02]  /*25450*/  IADD3 R7, R2.reuse, 0x78, RZ ;  /* 0x0000007802077810 */ /* 0x040fe40007ffe0ff */
[----:B------:R-:W-:Y:S01]  /*25460*/  IADD3 R8, R2, 0x79, RZ ;  /* 0x0000007902087810 */ /* 0x000fe20007ffe0ff */
[----:B------:R-:W-:Y:S01]  /*25470*/  FFMA.FTZ R207, R69, R3, R38 ;  /* 0x0000000345cf7223 */ /* 0x000fe20000010026 */
[----:B------:R-:W-:Y:S01]  /*25480*/  FMNMX.FTZ R2, R185, R5, !PT ;  /* 0x00000005b9027209 */ /* 0x000fe20007810000 */
[C---:B------:R-:W-:Y:S01]  /*25490*/  FFMA.FTZ R197, R69.reuse, R3, R63 ;  /* 0x0000000345c57223 */ /* 0x040fe2000001003f */
[----:B------:R-:W-:Y:S01]  /*254a0*/  I2FP.F32.S32 R4, R7 ;  /* 0x0000000700047245 */ /* 0x000fe20000201400 */
[----:B------:R-:W-:Y:S01]  /*254b0*/  LDSM.16.MT88.4 R36, [R211+0xc000] ;  /* 0x00c00000d324783b */ /* 0x000fe20000004200 */
[----:B------:R-:W-:Y:S02]  /*254c0*/  FMNMX.FTZ R3, R198, R2, !PT ;  /* 0x00000002c6037209 */ /* 0x000fe40007810000 */
[----:B------:R-:W-:Y:S01]  /*254d0*/  I2FP.F32.S32 R2, R8 ;  /* 0x0000000800027245 */ /* 0x000fe20000201400 */
[----:B------:R-:W-:Y:S01]  /*254e0*/  FFMA.FTZ R74, R69, R4, R74 ;  /* 0x00000004454a7223 */ /* 0x000fe2000001004a */
[----:B------:R-:W-:Y:S01]  /*254f0*/  FMNMX.FTZ R6, R189, R6, !PT ;  /* 0x00000006bd067209 */ /* 0x000fe20007810000 */
[----:B------:R-:W-:Y:S01]  /*25500*/  FFMA.FTZ R236, R69, R4, R64 ;  /* 0x0000000445ec7223 */ /* 0x000fe20000010040 */
[----:B------:R-:W-:Y:S01]  /*25510*/  FMNMX.FTZ R3, R197, R3, !PT ;  /* 0x00000003c5037209 */ /* 0x000fe20007810000 */
[----:B------:R-:W-:Y:S01]  /*25520*/  FFMA.FTZ R75, R69, R2, R0 ;  /* 0x00000002454b7223 */ /* 0x000fe20000010000 */
[----:B------:R-:W-:Y:S01]  /*25530*/  FMNMX.FTZ R6, R193, R6, !PT ;  /* 0x00000006c1067209 */ /* 0x000fe20007810000 */
[----:B------:R-:W-:Y:S01]  /*25540*/  FFMA.FTZ R237, R69, R2, R65 ;  /* 0x0000000245ed7223 */ /* 0x000fe20000010041 */
[----:B------:R-:W-:Y:S01]  /*25550*/  FMNMX.FTZ R0, R74, R3, !PT ;  /* 0x000000034a007209 */ /* 0x000fe20007810000 */
[----:B------:R-:W-:Y:S01]  /*25560*/  LDSM.16.MT88.4 R64, [R212+0x10000] ;  /* 0x01000000d440783b */ /* 0x000fe20000004200 */
[----:B------:R-:W-:Y:S02]  /*25570*/  FMNMX.FTZ R6, R239, R6, !PT ;  /* 0x00000006ef067209 */ /* 0x000fe40007810000 */
[----:B------:R-:W-:Y:S02]  /*25580*/  FMNMX.FTZ R0, R75, R0, !PT ;  /* 0x000000004b007209 */ /* 0x000fe40007810000 */
[----:B---3--:R-:W-:Y:S03]  /*25590*/  FMNMX.FTZ R71, R207, R6, !PT ;  /* 0x00000006cf477209 */ /* 0x008fe60007810000 */
[----:B------:R-:W1:Y:S01]  /*255a0*/  SHFL.BFLY PT, R2, R0, 0x2, 0x1f ;  /* 0x0c401f0000027f89 */ /* 0x000e6200000e0000 */
[----:B------:R-:W-:Y:S04]  /*255b0*/  FMNMX.FTZ R71, R236, R71, !PT ;  /* 0x00000047ec477209 */ /* 0x000fe80007810000 */
[----:B------:R-:W-:Y:S05]  /*255c0*/  FMNMX.FTZ R71, R237, R71, !PT ;  /* 0x00000047ed477209 */ /* 0x000fea0007810000 */
[----:B------:R-:W2:Y:S01]  /*255d0*/  SHFL.BFLY PT, R3, R71, 0x2, 0x1f ;  /* 0x0c401f0047037f89 */ /* 0x000ea200000e0000 */
[----:B-1----:R-:W-:Y:S07]  /*255e0*/  FMNMX.FTZ R0, R0, R2, !PT ;  /* 0x0000000200007209 */ /* 0x002fee0007810000 */
[----:B------:R-:W1:Y:S01]  /*255f0*/  SHFL.BFLY PT, R2, R0, 0x1, 0x1f ;  /* 0x0c201f0000027f89 */ /* 0x000e6200000e0000 */
[----:B--2---:R-:W-:Y:S07]  /*25600*/  FMNMX.FTZ R71, R71, R3, !PT ;  /* 0x0000000347477209 */ /* 0x004fee0007810000 */
[----:B------:R-:W2:Y:S01]  /*25610*/  SHFL.BFLY PT, R3, R71, 0x1, 0x1f ;  /* 0x0c201f0047037f89 */ /* 0x000ea200000e0000 */
[----:B-1----:R-:W-:Y:S04]  /*25620*/  FMNMX.FTZ R70, R0, R2, !PT ;  /* 0x0000000200467209 */ /* 0x002fe80007810000 */
[C---:B------:R-:W-:Y:S01]  /*25630*/  FSETP.NEU.FTZ.AND P0, PT, R70.reuse, -INF , PT ;  /* 0xff8000004600780b */ /* 0x040fe20003f1d000 */
[----:B------:R-:W-:Y:S01]  /*25640*/  FADD.FTZ R0, -R70, R72 ;  /* 0x0000004846007221 */ /* 0x000fe20000010100 */
[C---:B----4-:R-:W-:Y:S03]  /*25650*/  FMUL.FTZ R4, R68.reuse, R70 ;  /* 0x0000004644047220 */ /* 0x050fe60000410000 */
[C---:B------:R-:W-:Y:S01]  /*25660*/  FMUL.FTZ R0, R68.reuse, R0 ;  /* 0x0000000044007220 */ /* 0x040fe20000410000 */
[----:B--2---:R-:W-:Y:S03]  /*25670*/  FMNMX.FTZ R71, R71, R3, !PT ;  /* 0x0000000347477209 */ /* 0x004fe60007810000 */
[----:B------:R1:W2:Y:S02]  /*25680*/  MUFU.EX2 R3, R0 ;  /* 0x0000000000037308 */ /* 0x0002a40000000800 */
[----:B------:R-:W-:Y:S01]  /*25690*/  FADD.FTZ R2, -R71, R73 ;  /* 0x0000004947027221 */ /* 0x000fe20000010100 */
[C---:B------:R-:W-:Y:S03]  /*256a0*/  FMUL.FTZ R140, R68.reuse, R71 ;  /* 0x00000047448c7220 */ /* 0x040fe60000410000 */
[----:B-1----:R-:W-:Y:S01]  /*256b0*/  FMUL.FTZ R0, R68, R2 ;  /* 0x0000000244007220 */ /* 0x002fe20000410000 */
[----:B------:R-:W-:Y:S01]  /*256c0*/  FSEL R2, R4, RZ, P0 ;  /* 0x000000ff04027208 */ /* 0x000fe20000000000 */
[----:B--2---:R-:W-:Y:S01]  /*256d0*/  FMUL.FTZ R6, R3, R82 ;  /* 0x0000005203067220 */ /* 0x004fe20000410000 */
[----:B------:R-:W-:Y:S01]  /*256e0*/  FSETP.NEU.FTZ.AND P0, PT, R71, -INF , PT ;  /* 0xff8000004700780b */ /* 0x000fe20003f1d000 */
[C---:B------:R-:W-:Y:S01]  /*256f0*/  FMUL.FTZ R7, R3.reuse, R83 ;  /* 0x0000005303077220 */ /* 0x040fe20000410000 */
[----:B------:R-:W-:Y:S01]  /*25700*/  FMUL.FTZ R19, R3, R87 ;  /* 0x0000005703137220 */ /* 0x000fe20000410000 */
[--C-:B------:R-:W-:Y:S01]  /*25710*/  FFMA.FTZ R4, R9, R68, -R2.reuse ;  /* 0x0000004409047223 */ /* 0x100fe20000010802 */
[----:B------:R-:W-:Y:S01]  /*25720*/  FSEL R140, R140, RZ, P0 ;  /* 0x000000ff8c8c7208 */ /* 0x000fe20000000000 */
[----:B------:R-:W1:Y:S01]  /*25730*/  MUFU.EX2 R0, R0 ;  /* 0x0000000000007308 */ /* 0x000e620000000800 */
[C---:B------:R-:W-:Y:S01]  /*25740*/  FMUL.FTZ R26, R3.reuse, R94 ;  /* 0x0000005e031a7220 */ /* 0x040fe20000410000 */
[----:B------:R-:W-:Y:S01]  /*25750*/  FMUL.FTZ R27, R3, R95 ;  /* 0x0000005f031b7220 */ /* 0x000fe20000410000 */
[--C-:B------:R-:W-:Y:S01]  /*25760*/  FFMA.FTZ R72, R141, R68, -R2.reuse ;  /* 0x000000448d487223 */ /* 0x100fe20000010802 */
[C---:B------:R-:W-:Y:S01]  /*25770*/  FMUL.FTZ R34, R3.reuse, R102 ;  /* 0x0000006603227220 */ /* 0x040fe20000410000 */
[C---:B------:R-:W-:Y:S01]  /*25780*/  FMUL.FTZ R35, R3.reuse, R103 ;  /* 0x0000006703237220 */ /* 0x040fe20000410000 */
[C---:B------:R-:W-:Y:S01]  /*25790*/  FMUL.FTZ R42, R3.reuse, R110 ;  /* 0x0000006e032a7220 */ /* 0x040fe20000410000 */
[C---:B------:R-:W-:Y:S03]  /*257a0*/  FMUL.FTZ R43, R3.reuse, R111 ;  /* 0x0000006f032b7220 */ /* 0x040fe60000410000 */
[----:B------:R2:W-:Y:S01]  /*257b0*/  MUFU.EX2 R201, R4 ;  /* 0x0000000400c97308 */ /* 0x0005e20000000800 */
[--C-:B------:R-:W-:Y:S01]  /*257c0*/  FFMA.FTZ R44, R44, R68, -R2.reuse ;  /* 0x000000442c2c7223 */ /* 0x100fe20000010802 */
[C---:B------:R-:W-:Y:S01]  /*257d0*/  FMUL.FTZ R46, R3.reuse, R118 ;  /* 0x00000076032e7220 */ /* 0x040fe20000410000 */
[C---:B------:R-:W-:Y:S01]  /*257e0*/  FMUL.FTZ R47, R3.reuse, R119 ;  /* 0x00000077032f7220 */ /* 0x040fe20000410000 */
[--C-:B------:R-:W-:Y:S01]  /*257f0*/  FFMA.FTZ R74, R74, R68, -R2.reuse ;  /* 0x000000444a4a7223 */ /* 0x100fe20000010802 */
[C---:B------:R-:W-:Y:S01]  /*25800*/  FMUL.FTZ R55, R3.reuse, R123 ;  /* 0x0000007b03377220 */ /* 0x040fe20000410000 */
[C---:B------:R-:W-:Y:S01]  /*25810*/  FMUL.FTZ R62, R3.reuse, R130 ;  /* 0x00000082033e7220 */ /* 0x040fe20000410000 */
[----:B------:R-:W-:Y:S03]  /*25820*/  FMUL.FTZ R63, R3, R131 ;  /* 0x00000083033f7220 */ /* 0x000fe60000410000 */
[----:B------:R3:W-:Y:S01]  /*25830*/  MUFU.EX2 R177, R72 ;  /* 0x0000004800b17308 */ /* 0x0007e20000000800 */
[C---:B-1----:R-:W-:Y:S01]  /*25840*/  FMUL.FTZ R5, R0.reuse, R81 ;  /* 0x0000005100057220 */ /* 0x042fe20000410000 */
[C---:B------:R-:W-:Y:S01]  /*25850*/  FMUL.FTZ R8, R0.reuse, R76 ;  /* 0x0000004c00087220 */ /* 0x040fe20000410000 */
[C---:B------:R-:W-:Y:S01]  /*25860*/  FMUL.FTZ R9, R0.reuse, R77 ;  /* 0x0000004d00097220 */ /* 0x040fe20000410000 */
[C---:B------:R-:W-:Y:S01]  /*25870*/  FMUL.FTZ R24, R0.reuse, R92 ;  /* 0x0000005c00187220 */ /* 0x040fe20000410000 */
[C---:B------:R-:W-:Y:S01]  /*25880*/  FMUL.FTZ R25, R0.reuse, R93 ;  /* 0x0000005d00197220 */ /* 0x040fe20000410000 */
[C---:B------:R-:W-:Y:S01]  /*25890*/  FMUL.FTZ R32, R0.reuse, R100 ;  /* 0x0000006400207220 */ /* 0x040fe20000410000 */
[----:B------:R-:W-:Y:S03]  /*258a0*/  FMUL.FTZ R33, R0, R101 ;  /* 0x0000006500217220 */ /* 0x000fe60000410000 */
[----:B------:R1:W-:Y:S01]  /*258b0*/  MUFU.EX2 R190, R44 ;  /* 0x0000002c00be7308 */ /* 0x0003e20000000800 */
[-C--:B--2---:R-:W-:Y:S01]  /*258c0*/  FFMA.FTZ R4, R12, R68.reuse, -R2 ;  /* 0x000000440c047223 */ /* 0x084fe20000010802 */
[----:B------:R-:W-:Y:S01]  /*258d0*/  FMUL.FTZ R45, R0, R117 ;  /* 0x00000075002d7220 */ /* 0x000fe20000410000 */
[----:B------:R-:W-:Y:S01]  /*258e0*/  LDSM.16.MT88.4 R92, [R210+0xc800] ;  /* 0x00c80000d25c783b */ /* 0x000fe20000004200 */
[----:B------:R-:W-:Y:S01]  /*258f0*/  FFMA.FTZ R61, R61, R68, -R140 ;  /* 0x000000443d3d7223 */ /* 0x000fe2000001088c */
[----:B------:R-:W-:Y:S02]  /*25900*/  ISETP.GT.AND P0, PT, R246, 0x1, PT ;  /* 0x00000001f600780c */ /* 0x000fe40003f04270 */
[----:B------:R-:W-:Y:S03]  /*25910*/  MOV R246, R242 ;  /* 0x000000f200f67202 */ /* 0x000fe60000000f00 */
[----:B------:R2:W4:Y:S01]  /*25920*/  MUFU.EX2 R204, R4 ;  /* 0x0000000400cc7308 */ /* 0x0005220000000800 */
[--C-:B---3--:R-:W-:Y:S01]  /*25930*/  FFMA.FTZ R72, R142, R68, -R2.reuse ;  /* 0x000000448e487223 */ /* 0x108fe20000010802 */
[----:B------:R-:W-:Y:S08]  /*25940*/  LDSM.16.MT88.4 R100, [R211+0xc800] ;  /* 0x00c80000d364783b */ /* 0x000ff00000004200 */
[----:B------:R3:W-:Y:S01]  /*25950*/  MUFU.EX2 R175, R72 ;  /* 0x0000004800af7308 */ /* 0x0007e20000000800 */
[----:B-1----:R-:W-:Y:S09]  /*25960*/  FMUL.FTZ R44, R0, R116 ;  /* 0x00000074002c7220 */ /* 0x002ff20000410000 */
[----:B------:R1:W-:Y:S01]  /*25970*/  MUFU.EX2 R179, R61 ;  /* 0x0000003d00b37308 */ /* 0x0003e20000000800 */
[-CC-:B--2---:R-:W-:Y:S01]  /*25980*/  FFMA.FTZ R4, R11, R68.reuse, -R2.reuse ;  /* 0x000000440b047223 */ /* 0x184fe20000010802 */
[----:B----4-:R-:W-:Y:S01]  /*25990*/  F2FP.BF16.F32.PACK_AB R81, R204, R201 ;  /* 0x000000c9cc51723e */ /* 0x010fe200000010ff */
[----:B------:R-:W-:Y:S07]  /*259a0*/  FMUL.FTZ R11, R3, R79 ;  /* 0x0000004f030b7220 */ /* 0x000fee0000410000 */
[----:B------:R2:W-:Y:S01]  /*259b0*/  MUFU.EX2 R203, R4 ;  /* 0x0000000400cb7308 */ /* 0x0005e20000000800 */
[-CC-:B---3--:R-:W-:Y:S01]  /*259c0*/  FFMA.FTZ R72, R143, R68.reuse, -R2.reuse ;  /* 0x000000448f487223 */ /* 0x188fe20000010802 */
[----:B-1----:R-:W-:Y:S01]  /*259d0*/  FMUL.FTZ R61, R0, R129 ;  /* 0x00000081003d7220 */ /* 0x002fe20000410000 */
[----:B--2---:R-:W-:Y:S01]  /*259e0*/  FFMA.FTZ R4, R10, R68, -R2 ;  /* 0x000000440a047223 */ /* 0x004fe20000010802 */
[----:B------:R-:W-:Y:S02]  /*259f0*/  FMUL.FTZ R10, R3, R78 ;  /* 0x0000004e030a7220 */ /* 0x000fe40000410000 */
[----:B------:R-:W-:Y:S04]  /*25a00*/  LDSM.16.MT88.4 R76, [R211+0x10000] ;  /* 0x01000000d34c783b */ /* 0x000fe80000004200 */
[----:B------:R1:W2:Y:S02]  /*25a10*/  MUFU.EX2 R206, R4 ;  /* 0x0000000400ce7308 */ /* 0x0002a40000000800 */
[-CC-:B-1----:R-:W-:Y:S01]  /*25a20*/  FFMA.FTZ R4, R13, R68.reuse, -R140.reuse ;  /* 0x000000440d047223 */ /* 0x182fe2000001088c */
[----:B--2---:R-:W-:Y:S01]  /*25a30*/  F2FP.BF16.F32.PACK_AB R83, R206, R203 ;  /* 0x000000cbce53723e */ /* 0x004fe200000010ff */
[----:B------:R-:W1:Y:S06]  /*25a40*/  LDSM.16.MT88.4 R12, [R209+0xc000] ;  /* 0x00c00000d10c783b */ /* 0x000e6c0000004200 */
[----:B------:R2:W-:Y:S02]  /*25a50*/  MUFU.EX2 R199, R4 ;  /* 0x0000000400c77308 */ /* 0x0005e40000000800 */
[--C-:B--2---:R-:W-:Y:S01]  /*25a60*/  FFMA.FTZ R4, R18, R68, -R140.reuse ;  /* 0x0000004412047223 */ /* 0x104fe2000001088c */
[----:B------:R-:W-:Y:S07]  /*25a70*/  FMUL.FTZ R18, R3, R86 ;  /* 0x0000005603127220 */ /* 0x000fee0000410000 */
[----:B------:R2:W3:Y:S02]  /*25a80*/  MUFU.EX2 R200, R4 ;  /* 0x0000000400c87308 */ /* 0x0004e40000000800 */
[-CC-:B--2---:R-:W-:Y:S01]  /*25a90*/  FFMA.FTZ R4, R17, R68.reuse, -R140.reuse ;  /* 0x0000004411047223 */ /* 0x184fe2000001088c */
[----:B------:R-:W-:Y:S07]  /*25aa0*/  FMUL.FTZ R17, R0, R85 ;  /* 0x0000005500117220 */ /* 0x000fee0000410000 */
[----:B------:R2:W-:Y:S02]  /*25ab0*/  MUFU.EX2 R202, R4 ;  /* 0x0000000400ca7308 */ /* 0x0005e40000000800 */
[----:B--2---:R-:W-:Y:S01]  /*25ac0*/  FFMA.FTZ R4, R16, R68, -R140 ;  /* 0x0000004410047223 */ /* 0x004fe2000001088c */
[C---:B------:R-:W-:Y:S07]  /*25ad0*/  FMUL.FTZ R16, R0.reuse, R84 ;  /* 0x0000005400107220 */ /* 0x040fee0000410000 */
[----:B------:R2:W4:Y:S02]  /*25ae0*/  MUFU.EX2 R205, R4 ;  /* 0x0000000400cd7308 */ /* 0x0005240000000800 */
[----:B--2---:R-:W-:Y:S01]  /*25af0*/  FMUL.FTZ R4, R0, R80 ;  /* 0x0000005000047220 */ /* 0x004fe20000410000 */
[----:B---3--:R-:W-:Y:S02]  /*25b00*/  F2FP.BF16.F32.PACK_AB R80, R200, R199 ;  /* 0x000000c7c850723e */ /* 0x008fe400000010ff */
[----:B----4-:R-:W-:Y:S07]  /*25b10*/  F2FP.BF16.F32.PACK_AB R82, R205, R202 ;  /* 0x000000cacd52723e */ /* 0x010fee00000010ff */
[C---:B-1----:R-:W-:Y:S06]  /*25b20*/  HMMA.16816.F32.BF16 R4, R80.reuse, R12, R4 ;  /* 0x0000000c5004723c */ /* 0x042fec0000041804 */
[C---:B------:R-:W-:Y:S05]  /*25b30*/  HMMA.16816.F32.BF16 R8, R80.reuse, R14, R8 ;  /* 0x0000000e5008723c */ /* 0x040fea0000041808 */
[C---:B------:R-:W-:Y:S01]  /*25b40*/  FMUL.FTZ R12, R0.reuse, R88 ;  /* 0x00000058000c7220 */ /* 0x040fe20000410000 */
[C---:B------:R-:W-:Y:S01]  /*25b50*/  FMUL.FTZ R13, R0.reuse, R89 ;  /* 0x00000059000d7220 */ /* 0x040fe20000410000 */
[C---:B------:R-:W-:Y:S01]  /*25b60*/  FMUL.FTZ R14, R3.reuse, R90 ;  /* 0x0000005a030e7220 */ /* 0x040fe20000410000 */
[C---:B------:R-:W-:Y:S02]  /*25b70*/  FMUL.FTZ R15, R3.reuse, R91 ;  /* 0x0000005b030f7220 */ /* 0x040fe40000410000 */
[----:B------:R-:W1:Y:S05]  /*25b80*/  LDSM.16.MT88.4 R88, [R209+0xc800] ;  /* 0x00c80000d158783b */ /* 0x000e6a0000004200 */
[C---:B------:R-:W-:Y:S06]  /*25b90*/  HMMA.16816.F32.BF16 R12, R80.reuse, R20, R12 ;  /* 0x00000014500c723c */ /* 0x040fec000004180c */
[C---:B------:R-:W-:Y:S05]  /*25ba0*/  HMMA.16816.F32.BF16 R16, R80.reuse, R22, R16 ;  /* 0x000000165010723c */ /* 0x040fea0000041810 */
[C---:B------:R-:W-:Y:S01]  /*25bb0*/  FMUL.FTZ R20, R0.reuse, R96 ;  /* 0x0000006000147220 */ /* 0x040fe20000410000 */
[C---:B------:R-:W-:Y:S01]  /*25bc0*/  FMUL.FTZ R21, R0.reuse, R97 ;  /* 0x0000006100157220 */ /* 0x040fe20000410000 */
[C---:B------:R-:W-:Y:S01]  /*25bd0*/  FMUL.FTZ R22, R3.reuse, R98 ;  /* 0x0000006203167220 */ /* 0x040fe20000410000 */
[C---:B------:R-:W-:Y:S02]  /*25be0*/  FMUL.FTZ R23, R3.reuse, R99 ;  /* 0x0000006303177220 */ /* 0x040fe40000410000 */
[----:B------:R-:W2:Y:S05]  /*25bf0*/  LDSM.16.MT88.4 R96, [R212+0xc800] ;  /* 0x00c80000d460783b */ /* 0x000eaa0000004200 */
[C---:B------:R-:W-:Y:S06]  /*25c00*/  HMMA.16816.F32.BF16 R20, R80.reuse, R28, R20 ;  /* 0x0000001c5014723c */ /* 0x040fec0000041814 */
[C---:B------:R-:W-:Y:S05]  /*25c10*/  HMMA.16816.F32.BF16 R24, R80.reuse, R30, R24 ;  /* 0x0000001e5018723c */ /* 0x040fea0000041818 */
[C---:B------:R-:W-:Y:S01]  /*25c20*/  FMUL.FTZ R28, R0.reuse, R104 ;  /* 0x00000068001c7220 */ /* 0x040fe20000410000 */
[----:B------:R-:W-:Y:S01]  /*25c30*/  FMUL.FTZ R29, R0, R105 ;  /* 0x00000069001d7220 */ /* 0x000fe20000410000 */
[C---:B------:R-:W-:Y:S01]  /*25c40*/  FMUL.FTZ R30, R3.reuse, R106 ;  /* 0x0000006a031e7220 */ /* 0x040fe20000410000 */
[----:B------:R-:W-:Y:S02]  /*25c50*/  FMUL.FTZ R31, R3, R107 ;  /* 0x0000006b031f7220 */ /* 0x000fe40000410000 */
[----:B------:R-:W3:Y:S05]  /*25c60*/  LDSM.16.MT88.4 R104, [R209+0x10800] ;  /* 0x01080000d168783b */ /* 0x000eea0000004200 */
[C---:B------:R-:W-:Y:S06]  /*25c70*/  HMMA.16816.F32.BF16 R28, R80.reuse, R36, R28 ;  /* 0x00000024501c723c */ /* 0x040fec000004181c */
[C---:B------:R-:W-:Y:S05]  /*25c80*/  HMMA.16816.F32.BF16 R32, R80.reuse, R38, R32 ;  /* 0x000000265020723c */ /* 0x040fea0000041820 */
[-CC-:B------:R-:W-:Y:S01]  /*25c90*/  FFMA.FTZ R36, R40, R68.reuse, -R2.reuse ;  /* 0x0000004428247223 */ /* 0x180fe20000010802 */
[--C-:B------:R-:W-:Y:S01]  /*25ca0*/  FFMA.FTZ R40, R41, R68, -R2.reuse ;  /* 0x0000004429287223 */ /* 0x100fe20000010802 */
[C---:B------:R-:W-:Y:S01]  /*25cb0*/  FMUL.FTZ R38, R3.reuse, R114 ;  /* 0x0000007203267220 */ /* 0x040fe20000410000 */
[----:B------:R-:W-:Y:S01]  /*25cc0*/  FMUL.FTZ R39, R3, R115 ;  /* 0x0000007303277220 */ /* 0x000fe20000410000 */
[----:B------:R4:W-:Y:S02]  /*25cd0*/  MUFU.EX2 R191, R36 ;  /* 0x0000002400bf7308 */ /* 0x0009e40000000800 */
[C---:B------:R-:W-:Y:S01]  /*25ce0*/  FMUL.FTZ R37, R0.reuse, R113 ;  /* 0x0000007100257220 */ /* 0x040fe20000410000 */
[C---:B------:R-:W-:Y:S07]  /*25cf0*/  FMUL.FTZ R41, R0.reuse, R109 ;  /* 0x0000006d00297220 */ /* 0x040fee0000410000 */
[----:B------:R5:W1:Y:S01]  /*25d00*/  MUFU.EX2 R196, R40 ;  /* 0x0000002800c47308 */ /* 0x000a620000000800 */
[C---:B----4-:R-:W-:Y:S07]  /*25d10*/  FMUL.FTZ R36, R0.reuse, R112 ;  /* 0x0000007000247220 */ /* 0x050fee0000410000 */
[C---:B------:R-:W-:Y:S03]  /*25d20*/  HMMA.16816.F32.BF16 R36, R80.reuse, R48, R36 ;  /* 0x000000305024723c */ /* 0x040fe60000041824 */
[----:B-----5:R-:W-:Y:S01]  /*25d30*/  FMUL.FTZ R40, R0, R108 ;  /* 0x0000006c00287220 */ /* 0x020fe20000410000 */
[----:B-1----:R-:W-:Y:S01]  /*25d40*/  F2FP.BF16.F32.PACK_AB R85, R196, R191 ;  /* 0x000000bfc455723e */ /* 0x002fe200000010ff */
[----:B------:R-:W-:Y:S02]  /*25d50*/  LDSM.16.MT88.4 R108, [R212+0xe800] ;  /* 0x00e80000d46c783b */ /* 0x000fe40000004200 */
[-C--:B------:R-:W-:Y:S01]  /*25d60*/  FFMA.FTZ R48, R52, R68.reuse, -R2 ;  /* 0x0000004434307223 */ /* 0x080fe20000010802 */
[C---:B------:R-:W-:Y:S02]  /*25d70*/  FMUL.FTZ R49, R0.reuse, R125 ;  /* 0x0000007d00317220 */ /* 0x040fe40000410000 */
[C---:B------:R-:W-:Y:S01]  /*25d80*/  HMMA.16816.F32.BF16 R40, R80.reuse, R50, R40 ;  /* 0x000000325028723c */ /* 0x040fe20000041828 */
[----:B------:R1:W4:Y:S02]  /*25d90*/  MUFU.EX2 R187, R48 ;  /* 0x0000003000bb7308 */ /* 0x0003240000000800 */
[--C-:B------:R-:W-:Y:S01]  /*25da0*/  FFMA.FTZ R52, R53, R68, -R140.reuse ;  /* 0x0000004435347223 */ /* 0x100fe2000001088c */
[----:B------:R-:W-:Y:S02]  /*25db0*/  FMUL.FTZ R53, R0, R121 ;  /* 0x0000007900357220 */ /* 0x000fe40000410000 */
[C---:B------:R-:W-:Y:S05]  /*25dc0*/  HMMA.16816.F32.BF16 R44, R80.reuse, R56, R44 ;  /* 0x00000038502c723c */ /* 0x040fea000004182c */
[----:B------:R5:W-:Y:S01]  /*25dd0*/  MUFU.EX2 R186, R52 ;  /* 0x0000003400ba7308 */ /* 0x000be20000000800 */
[C---:B------:R-:W-:Y:S01]  /*25de0*/  FMUL.FTZ R51, R3.reuse, R127 ;  /* 0x0000007f03337220 */ /* 0x040fe20000410000 */
[----:B------:R-:W-:Y:S01]  /*25df0*/  FMUL.FTZ R50, R3, R126 ;  /* 0x0000007e03327220 */ /* 0x000fe20000410000 */
[----:B------:R-:W-:Y:S03]  /*25e00*/  FFMA.FTZ R56, R54, R68, -R140 ;  /* 0x0000004436387223 */ /* 0x000fe6000001088c */
[C---:B------:R-:W-:Y:S04]  /*25e10*/  FMUL.FTZ R57, R0.reuse, R133 ;  /* 0x0000008500397220 */ /* 0x040fe80000410000 */
[----:B------:R2:W-:Y:S01]  /*25e20*/  MUFU.EX2 R127, R72 ;  /* 0x00000048007f7308 */ /* 0x0005e20000000800 */
[C---:B-1----:R-:W-:Y:S01]  /*25e30*/  FMUL.FTZ R48, R0.reuse, R124 ;  /* 0x0000007c00307220 */ /* 0x042fe20000410000 */
[----:B----4-:R-:W-:Y:S01]  /*25e40*/  F2FP.BF16.F32.PACK_AB R87, R187, R190 ;  /* 0x000000bebb57723e */ /* 0x010fe200000010ff */
[C---:B------:R-:W-:Y:S05]  /*25e50*/  FMUL.FTZ R54, R3.reuse, R122 ;  /* 0x0000007a03367220 */ /* 0x040fea0000410000 */
[C---:B------:R-:W-:Y:S02]  /*25e60*/  HMMA.16816.F32.BF16 R48, R80.reuse, R58, R48 ;  /* 0x0000003a5030723c */ /* 0x040fe40000041830 */
[----:B------:R1:W4:Y:S01]  /*25e70*/  MUFU.EX2 R181, R56 ;  /* 0x0000003800b57308 */ /* 0x0003220000000800 */
[----:B-----5:R-:W-:Y:S04]  /*25e80*/  FMUL.FTZ R52, R0, R120 ;  /* 0x0000007800347220 */ /* 0x020fe80000410000 */
[C---:B------:R-:W-:Y:S01]  /*25e90*/  FMUL.FTZ R59, R3.reuse, R135 ;  /* 0x00000087033b7220 */ /* 0x040fe20000410000 */
[----:B------:R-:W-:Y:S02]  /*25ea0*/  FMUL.FTZ R58, R3, R134 ;  /* 0x00000086033a7220 */ /* 0x000fe40000410000 */
[C---:B------:R-:W-:Y:S03]  /*25eb0*/  HMMA.16816.F32.BF16 R52, R80.reuse, R64, R52 ;  /* 0x000000405034723c */ /* 0x040fe60000041834 */
[-C--:B--2---:R-:W-:Y:S04]  /*25ec0*/  FFMA.FTZ R72, R144, R68.reuse, -R2 ;  /* 0x0000004490487223 */ /* 0x084fe80000010802 */
[----:B------:R2:W-:Y:S01]  /*25ed0*/  MUFU.EX2 R172, R72 ;  /* 0x0000004800ac7308 */ /* 0x0005e20000000800 */
[--C-:B-1----:R-:W-:Y:S03]  /*25ee0*/  FFMA.FTZ R56, R60, R68, -R140.reuse ;  /* 0x000000443c387223 */ /* 0x102fe6000001088c */
[C---:B------:R-:W-:Y:S01]  /*25ef0*/  FMUL.FTZ R60, R0.reuse, R128 ;  /* 0x00000080003c7220 */ /* 0x040fe20000410000 */
[C---:B------:R-:W-:Y:S01]  /*25f00*/  FMUL.FTZ R64, R0.reuse, R136 ;  /* 0x0000008800407220 */ /* 0x040fe20000410000 */
[C---:B------:R-:W-:Y:S01]  /*25f10*/  FMUL.FTZ R65, R0.reuse, R137 ;  /* 0x0000008900417220 */ /* 0x040fe20000410000 */
[----:B----4-:R-:W-:Y:S03]  /*25f20*/  F2FP.BF16.F32.PACK_AB R84, R181, R186 ;  /* 0x000000bab554723e */ /* 0x010fe600000010ff */
[----:B------:R1:W4:Y:S01]  /*25f30*/  MUFU.EX2 R180, R56 ;  /* 0x0000003800b47308 */ /* 0x0003220000000800 */
[--C-:B--2---:R-:W-:Y:S09]  /*25f40*/  FFMA.FTZ R72, R145, R68, -R140.reuse ;  /* 0x0000004491487223 */ /* 0x104ff2000001088c */
[----:B------:R-:W-:Y:S01]  /*25f50*/  MUFU.EX2 R145, R74 ;  /* 0x0000004a00917308 */ /* 0x000fe20000000800 */
[----:B-1----:R-:W-:Y:S01]  /*25f60*/  FMUL.FTZ R56, R0, R132 ;  /* 0x0000008400387220 */ /* 0x002fe20000410000 */
[----:B----4-:R-:W-:Y:S08]  /*25f70*/  F2FP.BF16.F32.PACK_AB R86, R179, R180 ;  /* 0x000000b4b356723e */ /* 0x010ff000000010ff */
[----:B------:R1:W-:Y:S01]  /*25f80*/  MUFU.EX2 R126, R72 ;  /* 0x00000048007e7308 */ /* 0x0003e20000000800 */
[C---:B------:R-:W-:Y:S06]  /*25f90*/  HMMA.16816.F32.BF16 R56, R80.reuse, R66, R56 ;  /* 0x000000425038723c */ /* 0x040fec0000041838 */
[C---:B------:R-:W-:Y:S05]  /*25fa0*/  HMMA.16816.F32.BF16 R60, R80.reuse, R76, R60 ;  /* 0x0000004c503c723c */ /* 0x040fea000004183c */
[C---:B------:R-:W-:Y:S01]  /*25fb0*/  FMUL.FTZ R66, R3.reuse, R138 ;  /* 0x0000008a03427220 */ /* 0x040fe20000410000 */
[--C-:B-1----:R-:W-:Y:S01]  /*25fc0*/  FFMA.FTZ R72, R146, R68, -R140.reuse ;  /* 0x0000004492487223 */ /* 0x102fe2000001088c */
[C---:B------:R-:W-:Y:S01]  /*25fd0*/  FMUL.FTZ R67, R3.reuse, R139 ;  /* 0x0000008b03437220 */ /* 0x040fe20000410000 */
[----:B------:R-:W-:Y:S02]  /*25fe0*/  FFMA.FTZ R3, R3, R250, R201 ;  /* 0x000000fa03037223 */ /* 0x000fe400000100c9 */
[----:B------:R1:W2:Y:S04]  /*25ff0*/  MUFU.EX2 R125, R72 ;  /* 0x00000048007d7308 */ /* 0x0002a80000000800 */
[----:B------:R-:W-:Y:S01]  /*26000*/  HMMA.16816.F32.BF16 R64, R80, R78, R64 ;  /* 0x0000004e5040723c */ /* 0x000fe20000041840 */
[----:B------:R-:W4:Y:S05]  /*26010*/  LDSM.16.MT88.4 R76, [R210+0x10800] ;  /* 0x01080000d24c783b */ /* 0x000f2a0000004200 */
[C---:B------:R-:W-:Y:S03]  /*26020*/  HMMA.16816.F32.BF16 R4, R84.reuse, R88, R4 ;  /* 0x000000585404723c */ /* 0x040fe60000041804 */
[----:B------:R-:W5:Y:S03]  /*26030*/  LDSM.16.MT88.4 R80, [R212+0x10800] ;  /* 0x01080000d450783b */ /* 0x000f660000004200 */
[C---:B------:R-:W-:Y:S05]  /*26040*/  HMMA.16816.F32.BF16 R8, R84.reuse, R90, R8 ;  /* 0x0000005a5408723c */ /* 0x040fea0000041808 */
[-CC-:B-1----:R-:W-:Y:S01]  /*26050*/  FFMA.FTZ R72, R147, R68.reuse, -R140.reuse ;  /* 0x0000004493487223 */ /* 0x182fe2000001088c */
[C---:B------:R-:W-:Y:S01]  /*26060*/  HMMA.16816.F32.BF16 R12, R84.reuse, R92, R12 ;  /* 0x0000005c540c723c */ /* 0x040fe2000004180c */
[----:B------:R-:W1:Y:S02]  /*26070*/  LDSM.16.MT88.4 R88, [R211+0x10800] ;  /* 0x01080000d358783b */ /* 0x000e640000004200 */
[----:B------:R3:W-:Y:S03]  /*26080*/  MUFU.EX2 R124, R72 ;  /* 0x00000048007c7308 */ /* 0x0007e60000000800 */
[C---:B------:R-:W-:Y:S03]  /*26090*/  HMMA.16816.F32.BF16 R16, R84.reuse, R94, R16 ;  /* 0x0000005e5410723c */ /* 0x040fe60000041810 */
[----:B------:R-:W2:Y:S03]  /*260a0*/  LDSM.16.MT88.4 R92, [R209+0xd000] ;  /* 0x00d00000d15c783b */ /* 0x000ea60000004200 */
[C---:B------:R-:W-:Y:S06]  /*260b0*/  HMMA.16816.F32.BF16 R20, R84.reuse, R96, R20 ;  /* 0x000000605414723c */ /* 0x040fec0000041814 */
[C---:B------:R-:W-:Y:S01]  /*260c0*/  HMMA.16816.F32.BF16 R24, R84.reuse, R98, R24 ;  /* 0x000000625418723c */ /* 0x040fe20000041818 */
[----:B------:R-:W2:Y:S04]  /*260d0*/  LDSM.16.MT88.4 R96, [R210+0xd000] ;  /* 0x00d00000d260783b */ /* 0x000ea80000004200 */
[-C--:B---3--:R-:W-:Y:S01]  /*260e0*/  FFMA.FTZ R72, R148, R68.reuse, -R140 ;  /* 0x0000004494487223 */ /* 0x088fe2000001088c */
[C---:B------:R-:W-:Y:S03]  /*260f0*/  HMMA.16816.F32.BF16 R28, R84.reuse, R100, R28 ;  /* 0x00000064541c723c */ /* 0x040fe6000004181c */
[----:B------:R3:W2:Y:S03]  /*26100*/  MUFU.EX2 R169, R72 ;  /* 0x0000004800a97308 */ /* 0x0006a60000000800 */
[C---:B------:R-:W-:Y:S01]  /*26110*/  HMMA.16816.F32.BF16 R32, R84.reuse, R102, R32 ;  /* 0x000000665420723c */ /* 0x040fe20000041820 */
[----:B------:R-:W2:Y:S05]  /*26120*/  LDSM.16.MT88.4 R100, [R212+0xd000] ;  /* 0x00d00000d464783b */ /* 0x000eaa0000004200 */
[C---:B------:R-:W-:Y:S06]  /*26130*/  HMMA.16816.F32.BF16 R36, R84.reuse, R104, R36 ;  /* 0x000000685424723c */ /* 0x040fec0000041824 */
[C---:B------:R-:W-:Y:S01]  /*26140*/  HMMA.16816.F32.BF16 R40, R84.reuse, R106, R40 ;  /* 0x0000006a5428723c */ /* 0x040fe20000041828 */
[----:B------:R-:W-:Y:S04]  /*26150*/  LDSM.16.MT88.4 R104, [R211+0x12000] ;  /* 0x01200000d368783b */ /* 0x000fe80000004200 */
[-CC-:B---3--:R-:W-:Y:S01]  /*26160*/  FFMA.FTZ R72, R151, R68.reuse, -R2.reuse ;  /* 0x0000004497487223 */ /* 0x188fe20000010802 */
[C---:B----4-:R-:W-:Y:S03]  /*26170*/  HMMA.16816.F32.BF16 R44, R84.reuse, R76, R44 ;  /* 0x0000004c542c723c */ /* 0x050fe6000004182c */
[----:B------:R3:W-:Y:S03]  /*26180*/  MUFU.EX2 R135, R72 ;  /* 0x0000004800877308 */ /* 0x0007e60000000800 */
[C---:B------:R-:W-:Y:S05]  /*26190*/  HMMA.16816.F32.BF16 R48, R84.reuse, R78, R48 ;  /* 0x0000004e5430723c */ /* 0x040fea0000041830 */
[----:B------:R-:W-:Y:S01]  /*261a0*/  F2FP.BF16.F32.PACK_AB R77, R175, R177 ;  /* 0x000000b1af4d723e */ /* 0x000fe200000010ff */
[C---:B-----5:R-:W-:Y:S05]  /*261b0*/  HMMA.16816.F32.BF16 R52, R84.reuse, R80, R52 ;  /* 0x000000505434723c */ /* 0x060fea0000041834 */
[----:B------:R-:W-:Y:S01]  /*261c0*/  F2FP.BF16.F32.PACK_AB R79, R172, R127 ;  /* 0x0000007fac4f723e */ /* 0x000fe200000010ff */
[C---:B------:R-:W-:Y:S01]  /*261d0*/  HMMA.16816.F32.BF16 R56, R84.reuse, R82, R56 ;  /* 0x000000525438723c */ /* 0x040fe20000041838 */
[----:B------:R-:W4:Y:S04]  /*261e0*/  LDSM.16.MT88.4 R80, [R211+0xd000] ;  /* 0x00d00000d350783b */ /* 0x000f280000004200 */
[--C-:B---3--:R-:W-:Y:S01]  /*261f0*/  FFMA.FTZ R72, R156, R68, -R2.reuse ;  /* 0x000000449c487223 */ /* 0x108fe20000010802 */
[C---:B-1----:R-:W-:Y:S03]  /*26200*/  HMMA.16816.F32.BF16 R60, R84.reuse, R88, R60 ;  /* 0x00000058543c723c */ /* 0x042fe6000004183c */
[----:B------:R1:W3:Y:S02]  /*26210*/  MUFU.EX2 R134, R72 ;  /* 0x0000004800867308 */ /* 0x0002e40000000800 */
[----:B--2---:R-:W-:Y:S01]  /*26220*/  F2FP.BF16.F32.PACK_AB R76, R125, R126 ;  /* 0x0000007e7d4c723e */ /* 0x004fe200000010ff */
[----:B------:R-:W-:Y:S01]  /*26230*/  HMMA.16816.F32.BF16 R64, R84, R90, R64 ;  /* 0x0000005a5440723c */ /* 0x000fe20000041840 */
[----:B------:R-:W2:Y:S04]  /*26240*/  LDSM.16.MT88.4 R84, [R209+0x11000] ;  /* 0x01100000d154783b */ /* 0x000ea80000004200 */
[----:B------:R-:W-:Y:S04]  /*26250*/  F2FP.BF16.F32.PACK_AB R78, R169, R124 ;  /* 0x0000007ca94e723e */ /* 0x000fe800000010ff */
[----:B------:R-:W5:Y:S03]  /*26260*/  LDSM.16.MT88.4 R88, [R210+0x11000] ;  /* 0x01100000d258783b */ /* 0x000f660000004200 */
[C---:B------:R-:W-:Y:S05]  /*26270*/  HMMA.16816.F32.BF16 R4, R76.reuse, R92, R4 ;  /* 0x0000005c4c04723c */ /* 0x040fea0000041804 */
[-CC-:B-1----:R-:W-:Y:S01]  /*26280*/  FFMA.FTZ R72, R157, R68.reuse, -R2.reuse ;  /* 0x000000449d487223 */ /* 0x182fe20000010802 */
[C---:B------:R-:W-:Y:S01]  /*26290*/  HMMA.16816.F32.BF16 R8, R76.reuse, R94, R8 ;  /* 0x0000005e4c08723c */ /* 0x040fe20000041808 */
[----:B------:R-:W1:Y:S02]  /*262a0*/  LDSM.16.MT88.4 R92, [R212+0x11000] ;  /* 0x01100000d45c783b */ /* 0x000e640000004200 */
[----:B------:R3:W-:Y:S03]  /*262b0*/  MUFU.EX2 R167, R72 ;  /* 0x0000004800a77308 */ /* 0x0007e60000000800 */
[C---:B------:R-:W-:Y:S06]  /*262c0*/  HMMA.16816.F32.BF16 R12, R76.reuse, R96, R12 ;  /* 0x000000604c0c723c */ /* 0x040fec000004180c */
[C---:B------:R-:W-:Y:S01]  /*262d0*/  HMMA.16816.F32.BF16 R16, R76.reuse, R98, R16 ;  /* 0x000000624c10723c */ /* 0x040fe20000041810 */
[----:B------:R-:W1:Y:S05]  /*262e0*/  LDSM.16.MT88.4 R96, [R211+0x11000] ;  /* 0x01100000d360783b */ /* 0x000e6a0000004200 */
[C---:B------:R-:W-:Y:S05]  /*262f0*/  HMMA.16816.F32.BF16 R20, R76.reuse, R100, R20 ;  /* 0x000000644c14723c */ /* 0x040fea0000041814 */
[-C--:B---3--:R-:W-:Y:S01]  /*26300*/  FFMA.FTZ R72, R153, R68.reuse, -R2 ;  /* 0x0000004499487223 */ /* 0x088fe20000010802 */
[C---:B------:R-:W-:Y:S01]  /*26310*/  HMMA.16816.F32.BF16 R24, R76.reuse, R102, R24 ;  /* 0x000000664c18723c */ /* 0x040fe20000041818 */
[----:B------:R-:W3:Y:S02]  /*26320*/  LDSM.16.MT88.4 R100, [R209+0xd800] ;  /* 0x00d80000d164783b */ /* 0x000ee40000004200 */
[----:B------:R5:W5:Y:S03]  /*26330*/  MUFU.EX2 R166, R72 ;  /* 0x0000004800a67308 */ /* 0x000b660000000800 */
[C---:B----4-:R-:W-:Y:S06]  /*26340*/  HMMA.16816.F32.BF16 R28, R76.reuse, R80, R28 ;  /* 0x000000504c1c723c */ /* 0x050fec000004181c */
[C---:B------:R-:W-:Y:S05]  /*26350*/  HMMA.16816.F32.BF16 R32, R76.reuse, R82, R32 ;  /* 0x000000524c20723c */ /* 0x040fea0000041820 */
[----:B------:R-:W-:Y:S01]  /*26360*/  F2FP.BF16.F32.PACK_AB R81, R134, R135 ;  /* 0x000000878651723e */ /* 0x000fe200000010ff */
[C---:B--2---:R-:W-:Y:S05]  /*26370*/  HMMA.16816.F32.BF16 R36, R76.reuse, R84, R36 ;  /* 0x000000544c24723c */ /* 0x044fea0000041824 */
[-CC-:B-----5:R-:W-:Y:S01]  /*26380*/  FFMA.FTZ R72, R161, R68.reuse, -R140.reuse ;  /* 0x00000044a1487223 */ /* 0x1a0fe2000001088c */
[C---:B------:R-:W-:Y:S01]  /*26390*/  HMMA.16816.F32.BF16 R40, R76.reuse, R86, R40 ;  /* 0x000000564c28723c */ /* 0x040fe20000041828 */
[----:B------:R-:W2:Y:S02]  /*263a0*/  LDSM.16.MT88.4 R84, [R210+0xd800] ;  /* 0x00d80000d254783b */ /* 0x000ea40000004200 */
[----:B------:R4:W-:Y:S02]  /*263b0*/  MUFU.EX2 R133, R72 ;  /* 0x0000004800857308 */ /* 0x0009e40000000800 */
[----:B------:R-:W-:Y:S01]  /*263c0*/  F2FP.BF16.F32.PACK_AB R83, R166, R167 ;  /* 0x000000a7a653723e */ /* 0x000fe200000010ff */
[C---:B------:R-:W-:Y:S06]  /*263d0*/  HMMA.16816.F32.BF16 R44, R76.reuse, R88, R44 ;  /* 0x000000584c2c723c */ /* 0x040fec000004182c */
[C---:B------:R-:W-:Y:S01]  /*263e0*/  HMMA.16816.F32.BF16 R48, R76.reuse, R90, R48 ;  /* 0x0000005a4c30723c */ /* 0x040fe20000041830 */
[----:B------:R-:W5:Y:S05]  /*263f0*/  LDSM.16.MT88.4 R88, [R212+0xd800] ;  /* 0x00d80000d458783b */ /* 0x000f6a0000004200 */
[C---:B-1----:R-:W-:Y:S05]  /*26400*/  HMMA.16816.F32.BF16 R52, R76.reuse, R92, R52 ;  /* 0x0000005c4c34723c */ /* 0x042fea0000041834 */
[-CC-:B----4-:R-:W-:Y:S01]  /*26410*/  FFMA.FTZ R72, R162, R68.reuse, -R140.reuse ;  /* 0x00000044a2487223 */ /* 0x190fe2000001088c */
[C---:B------:R-:W-:Y:S01]  /*26420*/  HMMA.16816.F32.BF16 R56, R76.reuse, R94, R56 ;  /* 0x0000005e4c38723c */ /* 0x040fe20000041838 */
[----:B------:R-:W1:Y:S02]  /*26430*/  LDSM.16.MT88.4 R92, [R211+0xd800] ;  /* 0x00d80000d35c783b */ /* 0x000e640000004200 */
[----:B------:R4:W3:Y:S03]  /*26440*/  MUFU.EX2 R132, R72 ;  /* 0x0000004800847308 */ /* 0x0008e60000000800 */
[C---:B------:R-:W-:Y:S06]  /*26450*/  HMMA.16816.F32.BF16 R60, R76.reuse, R96, R60 ;  /* 0x000000604c3c723c */ /* 0x040fec000004183c */
[----:B------:R-:W-:Y:S01]  /*26460*/  HMMA.16816.F32.BF16 R64, R76, R98, R64 ;  /* 0x000000624c40723c */ /* 0x000fe20000041840 */
[----:B------:R-:W1:Y:S04]  /*26470*/  LDSM.16.MT88.4 R76, [R209+0x11800] ;  /* 0x01180000d14c783b */ /* 0x000e680000004200 */
[-CC-:B----4-:R-:W-:Y:S04]  /*26480*/  FFMA.FTZ R72, R160, R68.reuse, -R140.reuse ;  /* 0x00000044a0487223 */ /* 0x190fe8000001088c */
[----:B------:R-:W-:Y:S02]  /*26490*/  LDSM.16.MT88.4 R96, [R212+0x11800] ;  /* 0x01180000d460783b */ /* 0x000fe40000004200 */
[----:B---3--:R-:W-:Y:S01]  /*264a0*/  F2FP.BF16.F32.PACK_AB R80, R132, R133 ;  /* 0x000000858450723e */ /* 0x008fe200000010ff */
[----:B------:R3:W-:Y:S02]  /*264b0*/  MUFU.EX2 R160, R72 ;  /* 0x0000004800a07308 */ /* 0x0007e40000000800 */
[-C--:B---3--:R-:W-:Y:S08]  /*264c0*/  FFMA.FTZ R72, R159, R68.reuse, -R140 ;  /* 0x000000449f487223 */ /* 0x088ff0000001088c */
[----:B------:R3:W4:Y:S02]  /*264d0*/  MUFU.EX2 R159, R72 ;  /* 0x00000048009f7308 */ /* 0x0007240000000800 */
[--C-:B---3--:R-:W-:Y:S01]  /*264e0*/  FFMA.FTZ R72, R164, R68, -R2.reuse ;  /* 0x00000044a4487223 */ /* 0x108fe20000010802 */
[----:B----4-:R-:W-:Y:S07]  /*264f0*/  F2FP.BF16.F32.PACK_AB R82, R159, R160 ;  /* 0x000000a09f52723e */ /* 0x010fee00000010ff */
[----:B------:R3:W-:Y:S01]  /*26500*/  MUFU.EX2 R114, R72 ;  /* 0x0000004800727308 */ /* 0x0007e20000000800 */
[C---:B------:R-:W-:Y:S06]  /*26510*/  HMMA.16816.F32.BF16 R4, R80.reuse, R100, R4 ;  /* 0x000000645004723c */ /* 0x040fec0000041804 */
[C---:B------:R-:W-:Y:S01]  /*26520*/  HMMA.16816.F32.BF16 R8, R80.reuse, R102, R8 ;  /* 0x000000665008723c */ /* 0x040fe20000041808 */
[----:B------:R-:W-:Y:S05]  /*26530*/  LDSM.16.MT88.4 R100, [R211+0x11800] ;  /* 0x01180000d364783b */ /* 0x000fea0000004200 */
[C---:B--2---:R-:W-:Y:S05]  /*26540*/  HMMA.16816.F32.BF16 R12, R80.reuse, R84, R12 ;  /* 0x00000054500c723c */ /* 0x044fea000004180c */
[-CC-:B---3--:R-:W-:Y:S01]  /*26550*/  FFMA.FTZ R72, R149, R68.reuse, -R2.reuse ;  /* 0x0000004495487223 */ /* 0x188fe20000010802 */
[C---:B------:R-:W-:Y:S01]  /*26560*/  HMMA.16816.F32.BF16 R16, R80.reuse, R86, R16 ;  /* 0x000000565010723c */ /* 0x040fe20000041810 */
[----:B------:R-:W2:Y:S02]  /*26570*/  LDSM.16.MT88.4 R84, [R210+0x11800] ;  /* 0x01180000d254783b */ /* 0x000ea40000004200 */
[----:B------:R3:W4:Y:S03]  /*26580*/  MUFU.EX2 R115, R72 ;  /* 0x0000004800737308 */ /* 0x0007260000000800 */
[C---:B-----5:R-:W-:Y:S06]  /*26590*/  HMMA.16816.F32.BF16 R20, R80.reuse, R88, R20 ;  /* 0x000000585014723c */ /* 0x060fec0000041814 */
[C---:B------:R-:W-:Y:S01]  /*265a0*/  HMMA.16816.F32.BF16 R24, R80.reuse, R90, R24 ;  /* 0x0000005a5018723c */ /* 0x040fe20000041818 */
[----:B------:R-:W5:Y:S05]  /*265b0*/  LDSM.16.MT88.4 R88, [R209+0xe000] ;  /* 0x00e00000d158783b */ /* 0x000f6a0000004200 */
[C---:B-1----:R-:W-:Y:S05]  /*265c0*/  HMMA.16816.F32.BF16 R28, R80.reuse, R92, R28 ;  /* 0x0000005c501c723c */ /* 0x042fea000004181c */
[--C-:B---3--:R-:W-:Y:S01]  /*265d0*/  FFMA.FTZ R72, R163, R68, -R2.reuse ;  /* 0x00000044a3487223 */ /* 0x108fe20000010802 */
[C---:B------:R-:W-:Y:S01]  /*265e0*/  HMMA.16816.F32.BF16 R32, R80.reuse, R94, R32 ;  /* 0x0000005e5020723c */ /* 0x040fe20000041820 */
[----:B------:R-:W1:Y:S02]  /*265f0*/  LDSM.16.MT88.4 R92, [R210+0xe000] ;  /* 0x00e00000d25c783b */ /* 0x000e640000004200 */
[----:B------:R3:W-:Y:S03]  /*26600*/  MUFU.EX2 R157, R72 ;  /* 0x00000048009d7308 */ /* 0x0007e60000000800 */
[C---:B------:R-:W-:Y:S06]  /*26610*/  HMMA.16816.F32.BF16 R36, R80.reuse, R76, R36 ;  /* 0x0000004c5024723c */ /* 0x040fec0000041824 */
[C---:B------:R-:W-:Y:S05]  /*26620*/  HMMA.16816.F32.BF16 R40, R80.reuse, R78, R40 ;  /* 0x0000004e5028723c */ /* 0x040fea0000041828 */
[----:B----4-:R-:W-:Y:S01]  /*26630*/  F2FP.BF16.F32.PACK_AB R77, R115, R114 ;  /* 0x00000072734d723e */ /* 0x010fe200000010ff */
[C---:B--2---:R-:W-:Y:S05]  /*26640*/  HMMA.16816.F32.BF16 R44, R80.reuse, R84, R44 ;  /* 0x00000054502c723c */ /* 0x044fea000004182c */
[-C--:B---3--:R-:W-:Y:S01]  /*26650*/  FFMA.FTZ R72, R165, R68.reuse, -R2 ;  /* 0x00000044a5487223 */ /* 0x088fe20000010802 */
[C---:B------:R-:W-:Y:S01]  /*26660*/  HMMA.16816.F32.BF16 R48, R80.reuse, R86, R48 ;  /* 0x000000565030723c */ /* 0x040fe20000041830 */
[----:B------:R-:W2:Y:S02]  /*26670*/  LDSM.16.MT88.4 R84, [R212+0xe000] ;  /* 0x00e00000d454783b */ /* 0x000ea40000004200 */
[----:B------:R3:W4:Y:S03]  /*26680*/  MUFU.EX2 R156, R72 ;  /* 0x00000048009c7308 */ /* 0x0007260000000800 */
[C---:B------:R-:W-:Y:S06]  /*26690*/  HMMA.16816.F32.BF16 R52, R80.reuse, R96, R52 ;  /* 0x000000605034723c */ /* 0x040fec0000041834 */
[C---:B------:R-:W-:Y:S01]  /*266a0*/  HMMA.16816.F32.BF16 R56, R80.reuse, R98, R56 ;  /* 0x000000625038723c */ /* 0x040fe20000041838 */
[----:B------:R-:W-:Y:S05]  /*266b0*/  LDSM.16.MT88.4 R96, [R210+0x12000] ;  /* 0x01200000d260783b */ /* 0x000fea0000004200 */
[C---:B------:R-:W-:Y:S05]  /*266c0*/  HMMA.16816.F32.BF16 R60, R80.reuse, R100, R60 ;  /* 0x00000064503c723c */ /* 0x040fea000004183c */
[-CC-:B---3--:R-:W-:Y:S01]  /*266d0*/  FFMA.FTZ R72, R150, R68.reuse, -R140.reuse ;  /* 0x0000004496487223 */ /* 0x188fe2000001088c */
[----:B------:R-:W-:Y:S01]  /*266e0*/  HMMA.16816.F32.BF16 R64, R80, R102, R64 ;  /* 0x000000665040723c */ /* 0x000fe20000041840 */
[----:B------:R-:W3:Y:S02]  /*266f0*/  LDSM.16.MT88.4 R80, [R211+0xe000] ;  /* 0x00e00000d350783b */ /* 0x000ee40000004200 */
[----:B------:R5:W-:Y:S02]  /*26700*/  MUFU.EX2 R113, R72 ;  /* 0x0000004800717308 */ /* 0x000be40000000800 */
[----:B----4-:R-:W-:Y:S04]  /*26710*/  F2FP.BF16.F32.PACK_AB R79, R156, R157 ;  /* 0x0000009d9c4f723e */ /* 0x010fe800000010ff */
[----:B------:R-:W-:Y:S02]  /*26720*/  LDSM.16.MT88.4 R100, [R212+0x12000] ;  /* 0x01200000d464783b */ /* 0x000fe40000004200 */
[-CC-:B-----5:R-:W-:Y:S04]  /*26730*/  FFMA.FTZ R72, R158, R68.reuse, -R140.reuse ;  /* 0x000000449e487223 */ /* 0x1a0fe8000001088c */
[----:B------:R4:W5:Y:S02]  /*26740*/  MUFU.EX2 R112, R72 ;  /* 0x0000004800707308 */ /* 0x0009640000000800 */
[-CC-:B----4-:R-:W-:Y:S01]  /*26750*/  FFMA.FTZ R72, R155, R68.reuse, -R140.reuse ;  /* 0x000000449b487223 */ /* 0x190fe2000001088c */
[----:B-----5:R-:W-:Y:S07]  /*26760*/  F2FP.BF16.F32.PACK_AB R76, R112, R113 ;  /* 0x00000071704c723e */ /* 0x020fee00000010ff */
[----:B------:R4:W-:Y:S02]  /*26770*/  MUFU.EX2 R119, R72 ;  /* 0x0000004800777308 */ /* 0x0009e40000000800 */
[-C--:B----4-:R-:W-:Y:S08]  /*26780*/  FFMA.FTZ R72, R154, R68.reuse, -R140 ;  /* 0x000000449a487223 */ /* 0x090ff0000001088c */
[----:B------:R4:W5:Y:S02]  /*26790*/  MUFU.EX2 R118, R72 ;  /* 0x0000004800767308 */ /* 0x0009640000000800 */
[-CC-:B----4-:R-:W-:Y:S01]  /*267a0*/  FFMA.FTZ R72, R168, R68.reuse, -R2.reuse ;  /* 0x00000044a8487223 */ /* 0x190fe20000010802 */
[----:B-----5:R-:W-:Y:S07]  /*267b0*/  F2FP.BF16.F32.PACK_AB R78, R118, R119 ;  /* 0x00000077764e723e */ /* 0x020fee00000010ff */
[----:B------:R4:W-:Y:S01]  /*267c0*/  MUFU.EX2 R117, R72 ;  /* 0x0000004800757308 */ /* 0x0009e20000000800 */
[C---:B------:R-:W-:Y:S06]  /*267d0*/  HMMA.16816.F32.BF16 R4, R76.reuse, R88, R4 ;  /* 0x000000584c04723c */ /* 0x040fec0000041804 */
[C---:B------:R-:W-:Y:S01]  /*267e0*/  HMMA.16816.F32.BF16 R8, R76.reuse, R90, R8 ;  /* 0x0000005a4c08723c */ /* 0x040fe20000041808 */
[----:B------:R-:W5:Y:S05]  /*267f0*/  LDSM.16.MT88.4 R88, [R209+0x12000] ;  /* 0x01200000d158783b */ /* 0x000f6a0000004200 */
[C---:B-1----:R-:W-:Y:S05]  /*26800*/  HMMA.16816.F32.BF16 R12, R76.reuse, R92, R12 ;  /* 0x0000005c4c0c723c */ /* 0x042fea000004180c */
[-CC-:B----4-:R-:W-:Y:S01]  /*26810*/  FFMA.FTZ R72, R152, R68.reuse, -R2.reuse ;  /* 0x0000004498487223 */ /* 0x190fe20000010802 */
[C---:B------:R-:W-:Y:S01]  /*26820*/  HMMA.16816.F32.BF16 R16, R76.reuse, R94, R16 ;  /* 0x0000005e4c10723c */ /* 0x040fe20000041810 */
[----:B------:R-:W1:Y:S02]  /*26830*/  LDSM.16.MT88.4 R92, [R209+0xe800] ;  /* 0x00e80000d15c783b */ /* 0x000e640000004200 */
[----:B------:R4:W4:Y:S03]  /*26840*/  MUFU.EX2 R153, R72 ;  /* 0x0000004800997308 */ /* 0x0009260000000800 */
[C---:B--2---:R-:W-:Y:S06]  /*26850*/  HMMA.16816.F32.BF16 R20, R76.reuse, R84, R20 ;  /* 0x000000544c14723c */ /* 0x044fec0000041814 */
[C---:B------:R-:W-:Y:S01]  /*26860*/  HMMA.16816.F32.BF16 R24, R76.reuse, R86, R24 ;  /* 0x000000564c18723c */ /* 0x040fe20000041818 */
[----:B------:R-:W2:Y:S05]  /*26870*/  LDSM.16.MT88.4 R84, [R210+0xe800] ;  /* 0x00e80000d254783b */ /* 0x000eaa0000004200 */
[C---:B---3--:R-:W-:Y:S05]  /*26880*/  HMMA.16816.F32.BF16 R28, R76.reuse, R80, R28 ;  /* 0x000000504c1c723c */ /* 0x048fea000004181c */
[-CC-:B----4-:R-:W-:Y:S01]  /*26890*/  FFMA.FTZ R72, R170, R68.reuse, -R2.reuse ;  /* 0x00000044aa487223 */ /* 0x190fe20000010802 */
[C---:B------:R-:W-:Y:S03]  /*268a0*/  HMMA.16816.F32.BF16 R32, R76.reuse, R82, R32 ;  /* 0x000000524c20723c */ /* 0x040fe60000041820 */
[----:B------:R3:W-:Y:S02]  /*268b0*/  MUFU.EX2 R152, R72 ;  /* 0x0000004800987308 */ /* 0x0007e40000000800 */
[----:B------:R-:W-:Y:S01]  /*268c0*/  F2FP.BF16.F32.PACK_AB R81, R153, R117 ;  /* 0x000000759951723e */ /* 0x000fe200000010ff */
[C---:B-----5:R-:W-:Y:S06]  /*268d0*/  HMMA.16816.F32.BF16 R36, R76.reuse, R88, R36 ;  /* 0x000000584c24723c */ /* 0x060fec0000041824 */
[C---:B------:R-:W-:Y:S01]  /*268e0*/  HMMA.16816.F32.BF16 R40, R76.reuse, R90, R40 ;  /* 0x0000005a4c28723c */ /* 0x040fe20000041828 */
[----:B------:R-:W4:Y:S05]  /*268f0*/  LDSM.16.MT88.4 R88, [R211+0xe800] ;  /* 0x00e80000d358783b */ /* 0x000f2a0000004200 */
[C---:B------:R-:W-:Y:S05]  /*26900*/  HMMA.16816.F32.BF16 R44, R76.reuse, R96, R44 ;  /* 0x000000604c2c723c */ /* 0x040fea000004182c */
[-C--:B---3--:R-:W-:Y:S01]  /*26910*/  FFMA.FTZ R72, R171, R68.reuse, -R2 ;  /* 0x00000044ab487223 */ /* 0x088fe20000010802 */
[C---:B------:R-:W-:Y:S01]  /*26920*/  HMMA.16816.F32.BF16 R48, R76.reuse, R98, R48 ;  /* 0x000000624c30723c */ /* 0x040fe20000041830 */
[----:B------:R-:W-:Y:S02]  /*26930*/  LDSM.16.MT88.4 R96, [R211+0x12800] ;  /* 0x01280000d360783b */ /* 0x000fe40000004200 */
[----:B------:R3:W5:Y:S03]  /*26940*/  MUFU.EX2 R123, R72 ;  /* 0x00000048007b7308 */ /* 0x0007660000000800 */
[C---:B------:R-:W-:Y:S06]  /*26950*/  HMMA.16816.F32.BF16 R52, R76.reuse, R100, R52 ;  /* 0x000000644c34723c */ /* 0x040fec0000041834 */
[C---:B------:R-:W-:Y:S01]  /*26960*/  HMMA.16816.F32.BF16 R56, R76.reuse, R102, R56 ;  /* 0x000000664c38723c */ /* 0x040fe20000041838 */
[----:B------:R-:W-:Y:S05]  /*26970*/  LDSM.16.MT88.4 R100, [R210+0xf000] ;  /* 0x00f00000d264783b */ /* 0x000fea0000004200 */
[C---:B------:R-:W-:Y:S05]  /*26980*/  HMMA.16816.F32.BF16 R60, R76.reuse, R104, R60 ;  /* 0x000000684c3c723c */ /* 0x040fea000004183c */
[--C-:B---3--:R-:W-:Y:S01]  /*26990*/  FFMA.FTZ R72, R174, R68, -R140.reuse ;  /* 0x00000044ae487223 */ /* 0x108fe2000001088c */
[----:B------:R-:W-:Y:S01]  /*269a0*/  HMMA.16816.F32.BF16 R64, R76, R106, R64 ;  /* 0x0000006a4c40723c */ /* 0x000fe20000041840 */
[----:B------:R-:W3:Y:S02]  /*269b0*/  LDSM.16.MT88.4 R76, [R209+0x12800] ;  /* 0x01280000d14c783b */ /* 0x000ee40000004200 */
[----:B------:R1:W-:Y:S02]  /*269c0*/  MUFU.EX2 R116, R72 ;  /* 0x0000004800747308 */ /* 0x0003e40000000800 */
[----:B-----5:R-:W-:Y:S04]  /*269d0*/  F2FP.BF16.F32.PACK_AB R83, R123, R152 ;  /* 0x000000987b53723e */ /* 0x020fe800000010ff */
[----:B------:R-:W-:Y:S02]  /*269e0*/  LDSM.16.MT88.4 R104, [R212+0xf000] ;  /* 0x00f00000d468783b */ /* 0x000fe40000004200 */
[-CC-:B-1----:R-:W-:Y:S04]  /*269f0*/  FFMA.FTZ R72, R173, R68.reuse, -R140.reuse ;  /* 0x00000044ad487223 */ /* 0x182fe8000001088c */
[----:B------:R1:W5:Y:S02]  /*26a00*/  MUFU.EX2 R122, R72 ;  /* 0x00000048007a7308 */ /* 0x0003640000000800 */
[--C-:B-1----:R-:W-:Y:S01]  /*26a10*/  FFMA.FTZ R72, R178, R68, -R140.reuse ;  /* 0x00000044b2487223 */ /* 0x102fe2000001088c */
[----:B-----5:R-:W-:Y:S07]  /*26a20*/  F2FP.BF16.F32.PACK_AB R80, R122, R116 ;  /* 0x000000747a50723e */ /* 0x020fee00000010ff */
[----:B------:R1:W-:Y:S02]  /*26a30*/  MUFU.EX2 R121, R72 ;  /* 0x0000004800797308 */ /* 0x0003e40000000800 */
[-C--:B-1----:R-:W-:Y:S08]  /*26a40*/  FFMA.FTZ R72, R176, R68.reuse, -R140 ;  /* 0x00000044b0487223 */ /* 0x082ff0000001088c */
[----:B------:R1:W5:Y:S02]  /*26a50*/  MUFU.EX2 R120, R72 ;  /* 0x0000004800787308 */ /* 0x0003640000000800 */
[-CC-:B-1----:R-:W-:Y:S01]  /*26a60*/  FFMA.FTZ R72, R183, R68.reuse, -R2.reuse ;  /* 0x00000044b7487223 */ /* 0x182fe20000010802 */
[----:B-----5:R-:W-:Y:S07]  /*26a70*/  F2FP.BF16.F32.PACK_AB R82, R120, R121 ;  /* 0x000000797852723e */ /* 0x020fee00000010ff */
[----:B------:R1:W-:Y:S01]  /*26a80*/  MUFU.EX2 R151, R72 ;  /* 0x0000004800977308 */ /* 0x0003e20000000800 */
[C---:B------:R-:W-:Y:S06]  /*26a90*/  HMMA.16816.F32.BF16 R4, R80.reuse, R92, R4 ;  /* 0x0000005c5004723c */ /* 0x040fec0000041804 */
[C---:B------:R-:W-:Y:S01]  /*26aa0*/  HMMA.16816.F32.BF16 R8, R80.reuse, R94, R8 ;  /* 0x0000005e5008723c */ /* 0x040fe20000041808 */
[----:B------:R-:W-:Y:S05]  /*26ab0*/  LDSM.16.MT88.4 R92, [R212+0x12800] ;  /* 0x01280000d45c783b */ /* 0x000fea0000004200 */
[C---:B--2---:R-:W-:Y:S05]  /*26ac0*/  HMMA.16816.F32.BF16 R12, R80.reuse, R84, R12 ;  /* 0x00000054500c723c */ /* 0x044fea000004180c */
[-CC-:B-1----:R-:W-:Y:S01]  /*26ad0*/  FFMA.FTZ R72, R184, R68.reuse, -R2.reuse ;  /* 0x00000044b8487223 */ /* 0x182fe20000010802 */
[C---:B------:R-:W-:Y:S01]  /*26ae0*/  HMMA.16816.F32.BF16 R16, R80.reuse, R86, R16 ;  /* 0x000000565010723c */ /* 0x040fe20000041810 */
[----:B------:R-:W1:Y:S02]  /*26af0*/  LDSM.16.MT88.4 R84, [R210+0x12800] ;  /* 0x01280000d254783b */ /* 0x000e640000004200 */
[----:B------:R2:W5:Y:S03]  /*26b00*/  MUFU.EX2 R150, R72 ;  /* 0x0000004800967308 */ /* 0x0005660000000800 */
[C---:B------:R-:W-:Y:S06]  /*26b10*/  HMMA.16816.F32.BF16 R20, R80.reuse, R108, R20 ;  /* 0x0000006c5014723c */ /* 0x040fec0000041814 */
[C---:B------:R-:W-:Y:S01]  /*26b20*/  HMMA.16816.F32.BF16 R24, R80.reuse, R110, R24 ;  /* 0x0000006e5018723c */ /* 0x040fe20000041818 */
[----:B------:R-:W-:Y:S05]  /*26b30*/  LDSM.16.MT88.4 R108, [R209+0x13800] ;  /* 0x01380000d16c783b */ /* 0x000fea0000004200 */
[C---:B----4-:R-:W-:Y:S05]  /*26b40*/  HMMA.16816.F32.BF16 R28, R80.reuse, R88, R28 ;  /* 0x00000058501c723c */ /* 0x050fea000004181c */
[-CC-:B--2---:R-:W-:Y:S01]  /*26b50*/  FFMA.FTZ R72, R182, R68.reuse, -R2.reuse ;  /* 0x00000044b6487223 */ /* 0x184fe20000010802 */
[C---:B------:R-:W-:Y:S01]  /*26b60*/  HMMA.16816.F32.BF16 R32, R80.reuse, R90, R32 ;  /* 0x0000005a5020723c */ /* 0x040fe20000041820 */
[----:B------:R-:W2:Y:S02]  /*26b70*/  LDSM.16.MT88.4 R88, [R209+0xf000] ;  /* 0x00f00000d158783b */ /* 0x000ea40000004200 */
[----:B------:R4:W-:Y:S03]  /*26b80*/  MUFU.EX2 R131, R72 ;  /* 0x0000004800837308 */ /* 0x0009e60000000800 */
[C---:B---3--:R-:W-:Y:S06]  /*26b90*/  HMMA.16816.F32.BF16 R36, R80.reuse, R76, R36 ;  /* 0x0000004c5024723c */ /* 0x048fec0000041824 */
[C---:B------:R-:W-:Y:S05]  /*26ba0*/  HMMA.16816.F32.BF16 R40, R80.reuse, R78, R40 ;  /* 0x0000004e5028723c */ /* 0x040fea0000041828 */
[----:B-----5:R-:W-:Y:S01]  /*26bb0*/  F2FP.BF16.F32.PACK_AB R77, R150, R151 ;  /* 0x00000097964d723e */ /* 0x020fe200000010ff */
[C---:B-1----:R-:W-:Y:S05]  /*26bc0*/  HMMA.16816.F32.BF16 R44, R80.reuse, R84, R44 ;  /* 0x00000054502c723c */ /* 0x042fea000004182c */
[-C--:B----4-:R-:W-:Y:S01]  /*26bd0*/  FFMA.FTZ R72, R185, R68.reuse, -R2 ;  /* 0x00000044b9487223 */ /* 0x090fe20000010802 */
[C---:B------:R-:W-:Y:S01]  /*26be0*/  HMMA.16816.F32.BF16 R48, R80.reuse, R86, R48 ;  /* 0x000000565030723c */ /* 0x040fe20000041830 */
[----:B------:R-:W1:Y:S02]  /*26bf0*/  LDSM.16.MT88.4 R84, [R211+0xf000] ;  /* 0x00f00000d354783b */ /* 0x000e640000004200 */
[----:B------:R3:W4:Y:S03]  /*26c00*/  MUFU.EX2 R149, R72 ;  /* 0x0000004800957308 */ /* 0x0007260000000800 */
[C---:B------:R-:W-:Y:S06]  /*26c10*/  HMMA.16816.F32.BF16 R52, R80.reuse, R92, R52 ;  /* 0x0000005c5034723c */ /* 0x040fec0000041834 */
[C---:B------:R-:W-:Y:S01]  /*26c20*/  HMMA.16816.F32.BF16 R56, R80.reuse, R94, R56 ;  /* 0x0000005e5038723c */ /* 0x040fe20000041838 */
[----:B------:R-:W5:Y:S05]  /*26c30*/  LDSM.16.MT88.4 R92, [R209+0x13000] ;  /* 0x01300000d15c783b */ /* 0x000f6a0000004200 */
[C---:B------:R-:W-:Y:S05]  /*26c40*/  HMMA.16816.F32.BF16 R60, R80.reuse, R96, R60 ;  /* 0x00000060503c723c */ /* 0x040fea000004183c */
[-CC-:B---3--:R-:W-:Y:S01]  /*26c50*/  FFMA.FTZ R72, R188, R68.reuse, -R140.reuse ;  /* 0x00000044bc487223 */ /* 0x188fe2000001088c */
[----:B------:R-:W-:Y:S01]  /*26c60*/  HMMA.16816.F32.BF16 R64, R80, R98, R64 ;  /* 0x000000625040723c */ /* 0x000fe20000041840 */
[----:B------:R-:W3:Y:S02]  /*26c70*/  LDSM.16.MT88.4 R80, [R210+0x13000] ;  /* 0x01300000d250783b */ /* 0x000ee40000004200 */
[----:B------:R2:W-:Y:S02]  /*26c80*/  MUFU.EX2 R130, R72 ;  /* 0x0000004800827308 */ /* 0x0005e40000000800 */
[----:B----4-:R-:W-:Y:S01]  /*26c90*/  F2FP.BF16.F32.PACK_AB R79, R149, R131 ;  /* 0x00000083954f723e */ /* 0x010fe200000010ff */
[-CC-:B--2---:R-:W-:Y:S07]  /*26ca0*/  FFMA.FTZ R72, R192, R68.reuse, -R140.reuse ;  /* 0x00000044c0487223 */ /* 0x184fee000001088c */
[----:B------:R2:W4:Y:S02]  /*26cb0*/  MUFU.EX2 R129, R72 ;  /* 0x0000004800817308 */ /* 0x0005240000000800 */
[--C-:B--2---:R-:W-:Y:S01]  /*26cc0*/  FFMA.FTZ R72, R189, R68, -R140.reuse ;  /* 0x00000044bd487223 */ /* 0x104fe2000001088c */
[----:B----4-:R-:W-:Y:S07]  /*26cd0*/  F2FP.BF16.F32.PACK_AB R76, R129, R130 ;  /* 0x00000082814c723e */ /* 0x010fee00000010ff */
[----:B------:R2:W-:Y:S02]  /*26ce0*/  MUFU.EX2 R128, R72 ;  /* 0x0000004800807308 */ /* 0x0005e40000000800 */
[-C--:B--2---:R-:W-:Y:S08]  /*26cf0*/  FFMA.FTZ R72, R193, R68.reuse, -R140 ;  /* 0x00000044c1487223 */ /* 0x084ff0000001088c */
[----:B------:R2:W4:Y:S02]  /*26d00*/  MUFU.EX2 R148, R72 ;  /* 0x0000004800947308 */ /* 0x0005240000000800 */
[--C-:B--2---:R-:W-:Y:S01]  /*26d10*/  FFMA.FTZ R72, R198, R68, -R2.reuse ;  /* 0x00000044c6487223 */ /* 0x104fe20000010802 */
[----:B----4-:R-:W-:Y:S07]  /*26d20*/  F2FP.BF16.F32.PACK_AB R78, R148, R128 ;  /* 0x00000080944e723e */ /* 0x010fee00000010ff */
[----:B------:R2:W-:Y:S01]  /*26d30*/  MUFU.EX2 R147, R72 ;  /* 0x0000004800937308 */ /* 0x0005e20000000800 */
[C---:B------:R-:W-:Y:S06]  /*26d40*/  HMMA.16816.F32.BF16 R4, R76.reuse, R88, R4 ;  /* 0x000000584c04723c */ /* 0x040fec0000041804 */
[C---:B------:R-:W-:Y:S01]  /*26d50*/  HMMA.16816.F32.BF16 R8, R76.reuse, R90, R8 ;  /* 0x0000005a4c08723c */ /* 0x040fe20000041808 */
[----:B------:R-:W4:Y:S05]  /*26d60*/  LDSM.16.MT88.4 R88, [R212+0x13000] ;  /* 0x01300000d458783b */ /* 0x000f2a0000004200 */
[C---:B------:R-:W-:Y:S05]  /*26d70*/  HMMA.16816.F32.BF16 R12, R76.reuse, R100, R12 ;  /* 0x000000644c0c723c */ /* 0x040fea000004180c */
[-CC-:B--2---:R-:W-:Y:S01]  /*26d80*/  FFMA.FTZ R72, R197, R68.reuse, -R2.reuse ;  /* 0x00000044c5487223 */ /* 0x184fe20000010802 */
[C---:B------:R-:W-:Y:S01]  /*26d90*/  HMMA.16816.F32.BF16 R16, R76.reuse, R102, R16 ;  /* 0x000000664c10723c */ /* 0x040fe20000041810 */
[----:B------:R-:W-:Y:S02]  /*26da0*/  LDSM.16.MT88.4 R100, [R212+0xf800] ;  /* 0x00f80000d464783b */ /* 0x000fe40000004200 */
[----:B------:R2:W5:Y:S02]  /*26db0*/  MUFU.EX2 R146, R72 ;  /* 0x0000004800927308 */ /* 0x0005640000000800 */
[-C--:B------:R-:W-:Y:S01]  /*26dc0*/  FFMA.FTZ R2, R75, R68.reuse, -R2 ;  /* 0x000000444b027223 */ /* 0x080fe20000010802 */
[C---:B------:R-:W-:Y:S07]  /*26dd0*/  HMMA.16816.F32.BF16 R20, R76.reuse, R104, R20 ;  /* 0x000000684c14723c */ /* 0x040fee0000041814 */
[----:B------:R3:W4:Y:S01]  /*26de0*/  MUFU.EX2 R144, R2 ;  /* 0x0000000200907308 */ /* 0x0007220000000800 */
[C---:B------:R-:W-:Y:S06]  /*26df0*/  HMMA.16816.F32.BF16 R24, R76.reuse, R106, R24 ;  /* 0x0000006a4c18723c */ /* 0x040fec0000041818 */
[C---:B-1----:R-:W-:Y:S01]  /*26e00*/  HMMA.16816.F32.BF16 R28, R76.reuse, R84, R28 ;  /* 0x000000544c1c723c */ /* 0x042fe2000004181c */
[----:B--2---:R-:W1:Y:S04]  /*26e10*/  LDSM.16.MT88.4 R72, [R211+0x13000] ;  /* 0x01300000d348783b */ /* 0x004e680000004200 */
[----:B-----5:R-:W-:Y:S01]  /*26e20*/  F2FP.BF16.F32.PACK_AB R137, R146, R147 ;  /* 0x000000939289723e */ /* 0x020fe200000010ff */
[C---:B------:R-:W-:Y:S03]  /*26e30*/  HMMA.16816.F32.BF16 R32, R76.reuse, R86, R32 ;  /* 0x000000564c20723c */ /* 0x040fe60000041820 */
[----:B------:R-:W2:Y:S02]  /*26e40*/  LDSM.16.MT88.4 R84, [R209+0xf800] ;  /* 0x00f80000d154783b */ /* 0x000ea40000004200 */
[-CC-:B---3--:R-:W-:Y:S01]  /*26e50*/  FFMA.FTZ R2, R239, R68.reuse, -R140.reuse ;  /* 0x00000044ef027223 */ /* 0x188fe2000001088c */
[C---:B------:R-:W-:Y:S03]  /*26e60*/  HMMA.16816.F32.BF16 R36, R76.reuse, R92, R36 ;  /* 0x0000005c4c24723c */ /* 0x040fe60000041824 */
[----:B------:R3:W-:Y:S02]  /*26e70*/  MUFU.EX2 R143, R2 ;  /* 0x00000002008f7308 */ /* 0x0007e40000000800 */
[----:B----4-:R-:W-:Y:S01]  /*26e80*/  F2FP.BF16.F32.PACK_AB R139, R144, R145 ;  /* 0x00000091908b723e */ /* 0x010fe200000010ff */
[C---:B------:R-:W-:Y:S01]  /*26e90*/  HMMA.16816.F32.BF16 R40, R76.reuse, R94, R40 ;  /* 0x0000005e4c28723c */ /* 0x040fe20000041828 */
[----:B------:R-:W4:Y:S05]  /*26ea0*/  LDSM.16.MT88.4 R92, [R210+0xf800] ;  /* 0x00f80000d25c783b */ /* 0x000f2a0000004200 */
[C---:B------:R-:W-:Y:S06]  /*26eb0*/  HMMA.16816.F32.BF16 R44, R76.reuse, R80, R44 ;  /* 0x000000504c2c723c */ /* 0x040fec000004182c */
[C---:B------:R-:W-:Y:S05]  /*26ec0*/  HMMA.16816.F32.BF16 R48, R76.reuse, R82, R48 ;  /* 0x000000524c30723c */ /* 0x040fea0000041830 */
[-CC-:B---3--:R-:W-:Y:S01]  /*26ed0*/  FFMA.FTZ R2, R207, R68.reuse, -R140.reuse ;  /* 0x00000044cf027223 */ /* 0x188fe2000001088c */
[C---:B------:R-:W-:Y:S03]  /*26ee0*/  HMMA.16816.F32.BF16 R52, R76.reuse, R88, R52 ;  /* 0x000000584c34723c */ /* 0x040fe60000041834 */
[----:B------:R3:W5:Y:S03]  /*26ef0*/  MUFU.EX2 R142, R2 ;  /* 0x00000002008e7308 */ /* 0x0007660000000800 */
[C---:B------:R-:W-:Y:S06]  /*26f00*/  HMMA.16816.F32.BF16 R56, R76.reuse, R90, R56 ;  /* 0x0000005a4c38723c */ /* 0x040fec0000041838 */
[C---:B-1----:R-:W-:Y:S06]  /*26f10*/  HMMA.16816.F32.BF16 R60, R76.reuse, R72, R60 ;  /* 0x000000484c3c723c */ /* 0x042fec000004183c */
[----:B------:R-:W-:Y:S01]  /*26f20*/  HMMA.16816.F32.BF16 R64, R76, R74, R64 ;  /* 0x0000004a4c40723c */ /* 0x000fe20000041840 */
[----:B------:R-:W1:Y:S04]  /*26f30*/  LDSM.16.MT88.4 R72, [R211+0xf800] ;  /* 0x00f80000d348783b */ /* 0x000e680000004200 */
[-CC-:B---3--:R-:W-:Y:S01]  /*26f40*/  FFMA.FTZ R2, R236, R68.reuse, -R140.reuse ;  /* 0x00000044ec027223 */ /* 0x188fe2000001088c */
[----:B------:R-:W-:Y:S01]  /*26f50*/  FFMA.FTZ R140, R237, R68, -R140 ;  /* 0x00000044ed8c7223 */ /* 0x000fe2000001088c */
[----:B-----5:R-:W-:Y:S02]  /*26f60*/  F2FP.BF16.F32.PACK_AB R136, R142, R143 ;  /* 0x0000008f8e88723e */ /* 0x020fe400000010ff */
[----:B------:R3:W-:Y:S10]  /*26f70*/  MUFU.EX2 R141, R2 ;  /* 0x00000002008d7308 */ /* 0x0007f40000000800 */
[----:B------:R-:W5:Y:S01]  /*26f80*/  MUFU.EX2 R140, R140 ;  /* 0x0000008c008c7308 */ /* 0x000f620000000800 */
[----:B---3--:R-:W-:Y:S01]  /*26f90*/  FFMA.FTZ R2, R0, R251, R199 ;  /* 0x000000fb00027223 */ /* 0x008fe200000100c7 */
[----:B------:R-:W-:Y:S03]  /*26fa0*/  FADD.FTZ R0, R204, R3 ;  /* 0x00000003cc007221 */ /* 0x000fe60000010000 */
[----:B------:R-:W-:Y:S01]  /*26fb0*/  FADD.FTZ R2, R200, R2 ;  /* 0x00000002c8027221 */ /* 0x000fe20000010000 */
[----:B------:R-:W-:Y:S03]  /*26fc0*/  FADD.FTZ R3, R203, R0 ;  /* 0x00000000cb037221 */ /* 0x000fe60000010000 */
[----:B------:R-:W-:Y:S01]  /*26fd0*/  FADD.FTZ R0, R202, R2 ;  /* 0x00000002ca007221 */ /* 0x000fe20000010000 */
[----:B------:R-:W-:Y:S01]  /*26fe0*/  FADD.FTZ R2, R206, R3 ;  /* 0x00000003ce027221 */ /* 0x000fe20000010000 */
[----:B-----5:R-:W-:Y:S02]  /*26ff0*/  F2FP.BF16.F32.PACK_AB R138, R140, R141 ;  /* 0x0000008d8c8a723e */ /* 0x020fe400000010ff */
[----:B------:R-:W-:Y:S01]  /*27000*/  FADD.FTZ R0, R205, R0 ;  /* 0x00000000cd007221 */ /* 0x000fe20000010000 */
[----:B------:R-:W-:Y:S03]  /*27010*/  FADD.FTZ R2, R191, R2 ;  /* 0x00000002bf027221 */ /* 0x000fe60000010000 */
[----:B------:R-:W-:Y:S01]  /*27020*/  FADD.FTZ R0, R186, R0 ;  /* 0x00000000ba007221 */ /* 0x000fe20000010000 */
[C---:B--2---:R-:W-:Y:S01]  /*27030*/  HMMA.16816.F32.BF16 R80, R136.reuse, R84, R4 ;  /* 0x000000548850723c */ /* 0x044fe20000041804 */
[----:B------:R-:W-:Y:S04]  /*27040*/  LDSM.16.MT88.4 R4, [R211+0x13800] ;  /* 0x01380000d304783b */ /* 0x000fe80000004200 */
        /* <DEDUP_REMOVED lines=15> */
[----:B------:R-:W-:Y:S01]  /*27140*/  FADD.FTZ R0, R175, R2 ;  /* 0x00000002af007221 */ /* 0x000fe20000010000 */
[----:B------:R-:W-:Y:S04]  /*27150*/  MOV R72, R70 ;  /* 0x0000004600487202 */ /* 0x000fe80000000f00 */
[----:B------:R-:W-:Y:S01]  /*27160*/  FADD.FTZ R2, R125, R3 ;  /* 0x000000037d027221 */ /* 0x000fe20000010000 */
[----:B------:R-:W-:Y:S01]  /*27170*/  FADD.FTZ R3, R127, R0 ;  /* 0x000000007f037221 */ /* 0x000fe20000010000 */
[----:B------:R-:W-:Y:S02]  /*27180*/  MOV R73, R71 ;  /* 0x0000004700497202 */ /* 0x000fe40000000f00 */
[----:B------:R-:W-:Y:S01]  /*27190*/  FADD.FTZ R0, R124, R2 ;  /* 0x000000027c007221 */ /* 0x000fe20000010000 */
[----:B------:R-:W-:Y:S01]  /*271a0*/  FADD.FTZ R2, R172, R3 ;  /* 0x00000003ac027221 */ /* 0x000fe20000010000 */
[----:B------:R-:W1:Y:S02]  /*271b0*/  LDSM.16.MT88.4 R124, [R210+0x13800] ;  /* 0x01380000d27c783b */ /* 0x000e640000004200 */
[----:B------:R-:W-:Y:S01]  /*271c0*/  FADD.FTZ R3, R169, R0 ;  /* 0x00000000a9037221 */ /* 0x000fe20000010000 */
[----:B------:R-:W-:Y:S03]  /*271d0*/  FADD.FTZ R0, R135, R2 ;  /* 0x0000000287007221 */ /* 0x000fe60000010000 */
[----:B------:R-:W-:Y:S01]  /*271e0*/  FADD.FTZ R2, R133, R3 ;  /* 0x0000000385027221 */ /* 0x000fe20000010000 */
[----:B------:R-:W-:Y:S03]  /*271f0*/  FADD.FTZ R3, R134, R0 ;  /* 0x0000000086037221 */ /* 0x000fe60000010000 */
[----:B------:R-:W-:Y:S01]  /*27200*/  FADD.FTZ R0, R132, R2 ;  /* 0x0000000284007221 */ /* 0x000fe20000010000 */
[----:B------:R-:W-:Y:S01]  /*27210*/  FADD.FTZ R2, R167, R3 ;  /* 0x00000003a7027221 */ /* 0x000fe20000010000 */
[----:B------:R-:W2:Y:S02]  /*27220*/  LDSM.16.MT88.4 R132, [R212+0x13800] ;  /* 0x01380000d484783b */ /* 0x000ea40000004200 */
        /* <DEDUP_REMOVED lines=8> */
[C---:B------:R-:W-:Y:S03]  /*272b0*/  HMMA.16816.F32.BF16 R112, R136.reuse, R108, R36 ;  /* 0x0000006c8870723c */ /* 0x040fe60000041824 */
[----:B------:R-:W-:Y:S01]  /*272c0*/  FADD.FTZ R3, R119, R3 ;  /* 0x0000000377037221 */ /* 0x000fe20000010000 */
[----:B------:R-:W-:Y:S02]  /*272d0*/  FADD.FTZ R2, R156, R0 ;  /* 0x000000009c027221 */ /* 0x000fe40000010000 */
[C---:B------:R-:W-:Y:S05]  /*272e0*/  HMMA.16816.F32.BF16 R108, R136.reuse, R110, R40 ;  /* 0x0000006e886c723c */ /* 0x040fea0000041828 */
[----:B------:R-:W-:Y:S01]  /*272f0*/  FADD.FTZ R0, R118, R3 ;  /* 0x0000000376007221 */ /* 0x000fe20000010000 */
[----:B------:R-:W-:Y:S05]  /*27300*/  FADD.FTZ R2, R117, R2 ;  /* 0x0000000275027221 */ /* 0x000fea0000010000 */
[----:B------:R-:W-:Y:S01]  /*27310*/  FADD.FTZ R3, R116, R0 ;  /* 0x0000000074037221 */ /* 0x000fe20000010000 */
[----:B------:R-:W-:Y:S01]  /*27320*/  FADD.FTZ R0, R153, R2 ;  /* 0x0000000299007221 */ /* 0x000fe20000010000 */
[C---:B-1----:R-:W-:Y:S03]  /*27330*/  HMMA.16816.F32.BF16 R116, R136.reuse, R124, R44 ;  /* 0x0000007c8874723c */ /* 0x042fe6000004182c */
[----:B------:R-:W-:Y:S01]  /*27340*/  FADD.FTZ R3, R122, R3 ;  /* 0x000000037a037221 */ /* 0x000fe20000010000 */
[----:B------:R-:W-:Y:S02]  /*27350*/  FADD.FTZ R2, R152, R0 ;  /* 0x0000000098027221 */ /* 0x000fe40000010000 */
[C---:B------:R-:W-:Y:S05]  /*27360*/  HMMA.16816.F32.BF16 R124, R136.reuse, R126, R48 ;  /* 0x0000007e887c723c */ /* 0x040fea0000041830 */
[----:B------:R-:W-:Y:S01]  /*27370*/  FADD.FTZ R0, R121, R3 ;  /* 0x0000000379007221 */ /* 0x000fe20000010000 */
[----:B------:R-:W-:Y:S05]  /*27380*/  FADD.FTZ R2, R123, R2 ;  /* 0x000000027b027221 */ /* 0x000fea0000010000 */
[----:B------:R-:W-:Y:S01]  /*27390*/  FADD.FTZ R3, R120, R0 ;  /* 0x0000000078037221 */ /* 0x000fe20000010000 */
[----:B------:R-:W-:Y:S01]  /*273a0*/  FADD.FTZ R0, R151, R2 ;  /* 0x0000000297007221 */ /* 0x000fe20000010000 */
[C---:B--2---:R-:W-:Y:S03]  /*273b0*/  HMMA.16816.F32.BF16 R120, R136.reuse, R132, R52 ;  /* 0x000000848878723c */ /* 0x044fe60000041834 */
[----:B------:R-:W-:Y:S01]  /*273c0*/  FADD.FTZ R3, R130, R3 ;  /* 0x0000000382037221 */ /* 0x000fe20000010000 */
[----:B------:R-:W-:Y:S02]  /*273d0*/  FADD.FTZ R2, R150, R0 ;  /* 0x0000000096027221 */ /* 0x000fe40000010000 */
[C---:B------:R-:W-:Y:S05]  /*273e0*/  HMMA.16816.F32.BF16 R132, R136.reuse, R134, R56 ;  /* 0x000000868884723c */ /* 0x040fea0000041838 */
[----:B------:R-:W-:Y:S01]  /*273f0*/  FADD.FTZ R0, R129, R3 ;  /* 0x0000000381007221 */ /* 0x000fe20000010000 */
[----:B------:R-:W-:Y:S05]  /*27400*/  FADD.FTZ R2, R131, R2 ;  /* 0x0000000283027221 */ /* 0x000fea0000010000 */
[----:B------:R-:W-:Y:S01]  /*27410*/  FADD.FTZ R3, R128, R0 ;  /* 0x0000000080037221 */ /* 0x000fe20000010000 */
[----:B------:R-:W-:Y:S01]  /*27420*/  FADD.FTZ R0, R149, R2 ;  /* 0x0000000295007221 */ /* 0x000fe20000010000 */
[C---:B------:R-:W-:Y:S03]  /*27430*/  HMMA.16816.F32.BF16 R128, R136.reuse, R4, R60 ;  /* 0x000000048880723c */ /* 0x040fe6000004183c */
[----:B------:R-:W-:Y:S01]  /*27440*/  FADD.FTZ R2, R148, R3 ;  /* 0x0000000394027221 */ /* 0x000fe20000010000 */
[----:B------:R-:W-:Y:S02]  /*27450*/  FADD.FTZ R0, R147, R0 ;  /* 0x0000000093007221 */ /* 0x000fe40000010000 */
[----:B------:R-:W-:Y:S05]  /*27460*/  HMMA.16816.F32.BF16 R136, R136, R6, R64 ;  /* 0x000000068888723c */ /* 0x000fea0000041840 */
[----:B------:R-:W-:Y:S01]  /*27470*/  FADD.FTZ R2, R143, R2 ;  /* 0x000000028f027221 */ /* 0x000fe20000010000 */
[----:B------:R-:W-:Y:S05]  /*27480*/  FADD.FTZ R0, R146, R0 ;  /* 0x0000000092007221 */ /* 0x000fea0000010000 */
[----:B------:R-:W-:Y:S01]  /*27490*/  FADD.FTZ R2, R142, R2 ;  /* 0x000000028e027221 */ /* 0x000fe20000010000 */
[----:B------:R-:W-:Y:S03]  /*274a0*/  FADD.FTZ R0, R145, R0 ;  /* 0x0000000091007221 */ /* 0x000fe60000010000 */
[----:B------:R-:W-:Y:S01]  /*274b0*/  FADD.FTZ R2, R141, R2 ;  /* 0x000000028d027221 */ /* 0x000fe20000010000 */
[----:B------:R-:W-:Y:S03]  /*274c0*/  FADD.FTZ R250, R144, R0 ;  /* 0x0000000090fa7221 */ /* 0x000fe60000010000 */
[----:B------:R-:W-:Y:S01]  /*274d0*/  FADD.FTZ R251, R140, R2 ;  /* 0x000000028cfb7221 */ /* 0x000fe20000010000 */
[----:B------:R-:W-:Y:S06]  /*274e0*/  @P0 BRA `(.L_x_3581) ;  /* 0xffffffa0004c0947 */ /* 0x000fec000383ffff */
.L_x_3572:
        /* <DEDUP_REMOVED lines=14> */
.L_x_3598:
[----:B------:R-:W2:Y:S01]  /*275d0*/  S2R R55, SR_TID.X ;  /* 0x0000000000377919 */ /* 0x000ea20000002100 */
[----:B------:R-:W-:Y:S01]  /*275e0*/  FSETP.NE.FTZ.AND P4, PT, R24, RZ, PT ;  /* 0x000000ff1800720b */ /* 0x000fe20003f95000 */
[----:B----4-:R-:W-:Y:S01]  /*275f0*/  FADD.FTZ R23, R2, R3 ;  /* 0x0000000302177221 */ /* 0x010fe20000010000 */
[----:B------:R-:W-:Y:S01]  /*27600*/  MOV R0, 0x3f800000 ;  /* 0x3f80000000007802 */ /* 0x000fe20000000f00 */
[----:B------:R-:W4:Y:S01]  /*27610*/  S2UR UR4, SR_CgaCtaId ;  /* 0x00000000000479c3 */ /* 0x000f220000008800 */
[----:B---3--:R-:W-:Y:S01]  /*27620*/  MOV R2, 0x3f800000 ;  /* 0x3f80000000027802 */ /* 0x008fe20000000f00 */
[----:B------:R-:W-:Y:S01]  /*27630*/  UMOV UR5, 0x400 ;  /* 0x0000040000057882 */ /* 0x000fe20000000000 */
[----:B------:R-:W-:Y:S02]  /*27640*/  FSETP.NE.FTZ.AND P3, PT, R23, RZ, PT ;  /* 0x000000ff1700720b */ /* 0x000fe40003f75000 */
[----:B------:R-:W-:Y:S02]  /*27650*/  R2UR UR10, R52 ;  /* 0x00000000340a72ca */ /* 0x000fe400000e0000 */
[----:B------:R-:W-:-:S03]  /*27660*/  R2UR UR11, R53 ;  /* 0x00000000350b72ca */ /* 0x000fc600000e0000 */
[----:B------:R-:W3:Y:S08]  /*27670*/  @P4 MUFU.RCP R0, R24 ;  /* 0x0000001800004308 */ /* 0x000ef00000001000 */
[----:B------:R-:W1:Y:S01]  /*27680*/  @P3 MUFU.RCP R2, R23 ;  /* 0x0000001700023308 */ /* 0x000e620000001000 */
[----:B----4-:R-:W-:Y:S01]  /*27690*/  ULEA UR4, UR4, UR5, 0x18 ;  /* 0x0000000504047291 */ /* 0x010fe2000f8ec03f */
[----:B------:R-:W-:Y:S01]  /*276a0*/  R2UR UR5, R53 ;  /* 0x00000000350572ca */ /* 0x000fe200000e0000 */
[C---:B---3--:R-:W-:Y:S01]  /*276b0*/  FMUL.FTZ R80, R0.reuse, R80 ;  /* 0x0000005000507220 */ /* 0x048fe20000410000 */
[----:B--2---:R-:W-:Y:S01]  /*276c0*/  SHF.R.S32.HI R56, RZ, 0x1f, R55 ;  /* 0x0000001fff387819 */ /* 0x004fe20000011437 */
        /* <DEDUP_REMOVED lines=31> */
[----:B------:R-:W-:Y:S01]  /*278c0*/  LEA.HI R3, R56, R55, RZ, 0x2 ;  /* 0x0000003738037211 */ /* 0x000fe200078f10ff */
[C---:B-1----:R-:W-:Y:S01]  /*278d0*/  FMUL.FTZ R83, R2.reuse, R83 ;  /* 0x0000005302537220 */ /* 0x042fe20000410000 */
[C---:B------:R-:W-:Y:S01]  /*278e0*/  FMUL.FTZ R5, R2.reuse, R82 ;  /* 0x0000005202057220 */ /* 0x040fe20000410000 */
[----:B------:R-:W-:Y:S01]  /*278f0*/  FMUL.FTZ R79, R2, R79 ;  /* 0x0000004f024f7220 */ /* 0x000fe20000410000 */
[----:B------:R-:W-:Y:S01]  /*27900*/  F2FP.BF16.F32.PACK_AB R136, R0, R136 ;  /* 0x000000880088723e */ /* 0x000fe200000010ff */
        /* <DEDUP_REMOVED lines=29> */
[----:B------:R-:W-:-:S02]  /*27ae0*/  SHF.R.S32.HI R2, RZ, 0x2, R3 ;  /* 0x00000002ff027819 */ /* 0x000fc40000011403 */
[----:B------:R-:W-:Y:S02]  /*27af0*/  SHF.R.S32.HI R0, RZ, 0x1f, R3 ;  /* 0x0000001fff007819 */ /* 0x000fe40000011403 */
[----:B------:R-:W-:Y:S02]  /*27b00*/  LEA.HI R25, R56, R55, RZ, 0x5 ;  /* 0x0000003738197211 */ /* 0x000fe400078f28ff */
[----:B------:R-:W-:Y:S02]  /*27b10*/  LEA.HI R0, R0, R2, RZ, 0x3 ;  /* 0x0000000200007211 */ /* 0x000fe400078f18ff */
[----:B------:R-:W-:Y:S02]  /*27b20*/  SHF.R.S32.HI R22, RZ, 0x5, R25 ;  /* 0x00000005ff167819 */ /* 0x000fe40000011419 */
[----:B------:R-:W-:Y:S02]  /*27b30*/  LOP3.LUT R0, R0, 0xfffffff8, RZ, 0xc0, !PT ;  /* 0xfffffff800007812 */ /* 0x000fe400078ec0ff */
[----:B------:R-:W-:-:S02]  /*27b40*/  F2FP.BF16.F32.PACK_AB R5, R83, R5 ;  /* 0x000000055305723e */ /* 0x000fc400000010ff */
[----:B------:R-:W-:Y:S02]  /*27b50*/  IADD3 R2, R2, -R0, RZ ;  /* 0x8000000002027210 */ /* 0x000fe40007ffe0ff */
[----:B------:R-:W-:Y:S02]  /*27b60*/  LOP3.LUT R0, R3, 0x3ffffffc, RZ, 0xc0, !PT ;  /* 0x3ffffffc03007812 */ /* 0x000fe400078ec0ff */
[C---:B------:R-:W-:Y:S02]  /*27b70*/  SHF.L.U32 R3, R2.reuse, 0x6, RZ ;  /* 0x0000000602037819 */ /* 0x040fe400000006ff */
[----:B------:R-:W-:Y:S01]  /*27b80*/  LOP3.LUT R4, R2, 0x1, RZ, 0xc0, !PT ;  /* 0x0000000102047812 */ /* 0x000fe200078ec0ff */
[----:B------:R-:W-:Y:S01]  /*27b90*/  IMAD.IADD R0, R55, 0x1, -R0 ;  /* 0x0000000137007824 */ /* 0x000fe200078e0a00 */
[----:B------:R-:W-:Y:S02]  /*27ba0*/  LOP3.LUT R3, R3, 0x1c0, RZ, 0xc0, !PT ;  /* 0x000001c003037812 */ /* 0x000fe400078ec0ff */
[----:B------:R-:W-:-:S02]  /*27bb0*/  ISETP.NE.U32.AND P0, PT, R4, 0x1, PT ;  /* 0x000000010400780c */ /* 0x000fc40003f05070 */
[----:B------:R-:W-:Y:S02]  /*27bc0*/  LEA R0, R22, R0, 0x9 ;  /* 0x0000000016007211 */ /* 0x000fe400078e48ff */
[----:B------:R-:W-:Y:S02]  /*27bd0*/  LEA.HI R3, R3, R3, RZ, 0x1d ;  /* 0x0000000303037211 */ /* 0x000fe400078fe8ff */
[----:B------:R-:W-:Y:S02]  /*27be0*/  R2P PR, R2, 0x6 ;  /* 0x0000000602007804 */ /* 0x000fe40000000000 */
[----:B------:R-:W-:Y:S02]  /*27bf0*/  LEA R0, R0, R3, 0x1 ;  /* 0x0000000300007211 */ /* 0x000fe400078e08ff */
[----:B------:R-:W-:Y:S02]  /*27c00*/  MOV R3, 0x20 ;  /* 0x0000002000037802 */ /* 0x000fe40000000f00 */
[----:B------:R-:W-:-:S02]  /*27c10*/  LEA R0, R0, UR4, 0x1 ;  /* 0x0000000400007c11 */ /* 0x000fc4000f8e08ff */
[----:B------:R-:W-:Y:S02]  /*27c20*/  MOV R4, 0x40 ;  /* 0x0000004000047802 */ /* 0x000fe40000000f00 */
[----:B------:R-:W-:Y:S01]  /*27c30*/  SEL R3, R3, 0xffffffe0, !P1 ;  /* 0xffffffe003037807 */ /* 0x000fe20004800000 */
[C---:B------:R-:W-:Y:S01]  /*27c40*/  VIADD R2, R0.reuse, 0xfffffff0 ;  /* 0xfffffff000027836 */ /* 0x040fe20000000000 */
[----:B------:R-:W-:Y:S01]  /*27c50*/  @P0 IADD3 R2, R0, 0x10, RZ ;  /* 0x0000001000020810 */ /* 0x000fe20007ffe0ff */
[----:B------:R1:W-:Y:S01]  /*27c60*/  STS [R0+0x400], R5 ;  /* 0x0004000500007388 */ /* 0x0003e20000000800 */
[----:B------:R-:W-:Y:S02]  /*27c70*/  F2FP.BF16.F32.PACK_AB R7, R7, R80 ;  /* 0x000000500707723e */ /* 0x000fe400000010ff */
[----:B------:R-:W-:Y:S02]  /*27c80*/  F2FP.BF16.F32.PACK_AB R77, R77, R76 ;  /* 0x0000004c4d4d723e */ /* 0x000fe400000010ff */
[----:B------:R-:W-:Y:S01]  /*27c90*/  F2FP.BF16.F32.PACK_AB R6, R79, R6 ;  /* 0x000000064f06723e */ /* 0x000fe200000010ff */
[----:B------:R2:W-:Y:S01]  /*27ca0*/  STS [R0], R7 ;  /* 0x0000000700007388 */ /* 0x0005e20000000800 */
[----:B------:R-:W-:-:S02]  /*27cb0*/  F2FP.BF16.F32.PACK_AB R88, R89, R88 ;  /* 0x000000585958723e */ /* 0x000fc400000010ff */
[----:B------:R-:W-:Y:S01]  /*27cc0*/  F2FP.BF16.F32.PACK_AB R17, R91, R17 ;  /* 0x000000115b11723e */ /* 0x000fe200000010ff */
[----:B------:R-:W-:Y:S01]  /*27cd0*/  STS [R2], R77 ;  /* 0x0000004d02007388 */ /* 0x000fe20000000800 */
[----:B------:R-:W-:Y:S02]  /*27ce0*/  F2FP.BF16.F32.PACK_AB R8, R87, R8 ;  /* 0x000000085708723e */ /* 0x000fe400000010ff */
[----:B------:R-:W-:Y:S01]  /*27cf0*/  ISETP.NE.AND P0, PT, R252, -0x1, PT ;  /* 0xfffffffffc00780c */ /* 0x000fe20003f05270 */
[----:B------:R3:W-:Y:S01]  /*27d00*/  STS [R2+0x400], R6 ;  /* 0x0004000602007388 */ /* 0x0007e20000000800 */
[----:B------:R-:W-:Y:S02]  /*27d10*/  F2FP.BF16.F32.PACK_AB R84, R85, R84 ;  /* 0x000000545554723e */ /* 0x000fe400000010ff */
[----:B------:R-:W-:Y:S02]  /*27d20*/  F2FP.BF16.F32.PACK_AB R96, R97, R96 ;  /* 0x000000606160723e */ /* 0x000fe400000010ff */
[----:B------:R-:W-:-:S02]  /*27d30*/  F2FP.BF16.F32.PACK_AB R18, R99, R18 ;  /* 0x000000126312723e */ /* 0x000fc400000010ff */
[----:B------:R-:W-:Y:S02]  /*27d40*/  F2FP.BF16.F32.PACK_AB R92, R93, R92 ;  /* 0x0000005c5d5c723e */ /* 0x000fe400000010ff */
[----:B------:R-:W-:Y:S02]  /*27d50*/  F2FP.BF16.F32.PACK_AB R21, R95, R21 ;  /* 0x000000155f15723e */ /* 0x000fe400000010ff */
[----:B-1----:R-:W-:Y:S02]  /*27d60*/  SEL R5, R4, 0xffffffc0, !P2 ;  /* 0xffffffc004057807 */ /* 0x002fe40005000000 */
[C---:B------:R-:W-:Y:S02]  /*27d70*/  IADD3 R4, R0.reuse, R3, RZ ;  /* 0x0000000300047210 */ /* 0x040fe40007ffe0ff */
[----:B------:R-:W-:Y:S01]  /*27d80*/  IADD3 R3, R3, R2, RZ ;  /* 0x0000000203037210 */ /* 0x000fe20007ffe0ff */
[----:B--2---:R-:W-:Y:S02]  /*27d90*/  IMAD.IADD R7, R0, 0x1, R5 ;  /* 0x0000000100077824 */ /* 0x004fe400078e0205 */
[----:B------:R-:W-:Y:S01]  /*27da0*/  STS [R4], R88 ;  /* 0x0000005804007388 */ /* 0x000fe20000000800 */
[----:B------:R-:W-:-:S02]  /*27db0*/  F2FP.BF16.F32.PACK_AB R104, R105, R104 ;  /* 0x000000686968723e */ /* 0x000fc400000010ff */
[----:B------:R-:W-:Y:S01]  /*27dc0*/  F2FP.BF16.F32.PACK_AB R20, R107, R20 ;  /* 0x000000146b14723e */ /* 0x000fe200000010ff */
[----:B------:R-:W-:Y:S01]  /*27dd0*/  STS [R4+0x400], R17 ;  /* 0x0004001104007388 */ /* 0x000fe20000000800 */
[----:B------:R-:W-:Y:S02]  /*27de0*/  F2FP.BF16.F32.PACK_AB R100, R101, R100 ;  /* 0x000000646564723e */ /* 0x000fe400000010ff */
[----:B---3--:R-:W-:Y:S01]  /*27df0*/  IADD3 R6, R4, R5, RZ ;  /* 0x0000000504067210 */ /* 0x008fe20007ffe0ff */
[----:B------:R1:W-:Y:S01]  /*27e00*/  STS [R3+0x400], R8 ;  /* 0x0004000803007388 */ /* 0x0003e20000000800 */
[----:B------:R-:W-:Y:S02]  /*27e10*/  F2FP.BF16.F32.PACK_AB R19, R103, R19 ;  /* 0x000000136713723e */ /* 0x000fe400000010ff */
[----:B------:R-:W-:Y:S01]  /*27e20*/  F2FP.BF16.F32.PACK_AB R112, R113, R112 ;  /* 0x000000707170723e */ /* 0x000fe200000010ff */
[----:B------:R-:W-:Y:S01]  /*27e30*/  STS [R3], R84 ;  /* 0x0000005403007388 */ /* 0x000fe20000000800 */
[----:B------:R-:W-:-:S02]  /*27e40*/  F2FP.BF16.F32.PACK_AB R16, R115, R16 ;  /* 0x000000107310723e */ /* 0x000fc400000010ff */
[----:B------:R-:W-:Y:S01]  /*27e50*/  R2UR UR4, R52 ;  /* 0x00000000340472ca */ /* 0x000fe200000e0000 */
[----:B------:R-:W-:Y:S01]  /*27e60*/  STS [R7], R96 ;  /* 0x0000006007007388 */ /* 0x000fe20000000800 */
[----:B------:R-:W-:Y:S02]  /*27e70*/  F2FP.BF16.F32.PACK_AB R108, R109, R108 ;  /* 0x0000006c6d6c723e */ /* 0x000fe400000010ff */
[----:B------:R-:W-:Y:S01]  /*27e80*/  F2FP.BF16.F32.PACK_AB R15, R111, R15 ;  /* 0x0000000f6f0f723e */ /* 0x000fe200000010ff */
[----:B------:R-:W-:Y:S01]  /*27e90*/  STS [R7+0x400], R18 ;  /* 0x0004001207007388 */ /* 0x000fe20000000800 */
[----:B------:R-:W-:Y:S02]  /*27ea0*/  F2FP.BF16.F32.PACK_AB R116, R117, R116 ;  /* 0x000000747574723e */ /* 0x000fe400000010ff */
[----:B------:R-:W-:Y:S02]  /*27eb0*/  F2FP.BF16.F32.PACK_AB R14, R119, R14 ;  /* 0x0000000e770e723e */ /* 0x000fe400000010ff */
[----:B------:R-:W-:-:S02]  /*27ec0*/  F2FP.BF16.F32.PACK_AB R124, R125, R124 ;  /* 0x0000007c7d7c723e */ /* 0x000fc400000010ff */
[----:B------:R-:W-:Y:S02]  /*27ed0*/  F2FP.BF16.F32.PACK_AB R13, R127, R13 ;  /* 0x0000000d7f0d723e */ /* 0x000fe400000010ff */
[----:B------:R-:W-:Y:S02]  /*27ee0*/  F2FP.BF16.F32.PACK_AB R120, R121, R120 ;  /* 0x000000787978723e */ /* 0x000fe400000010ff */
[----:B------:R-:W-:Y:S02]  /*27ef0*/  F2FP.BF16.F32.PACK_AB R12, R123, R12 ;  /* 0x0000000c7b0c723e */ /* 0x000fe400000010ff */
[----:B-1----:R-:W-:Y:S02]  /*27f00*/  IADD3 R8, R5, R2, RZ ;  /* 0x0000000205087210 */ /* 0x002fe40007ffe0ff */
[----:B------:R-:W-:Y:S02]  /*27f10*/  IADD3 R5, R3, R5, RZ ;  /* 0x0000000503057210 */ /* 0x000fe40007ffe0ff */
[----:B------:R-:W-:Y:S01]  /*27f20*/  F2FP.BF16.F32.PACK_AB R132, R133, R132 ;  /* 0x000000848584723e */ /* 0x000fe200000010ff */
[----:B------:R-:W-:Y:S01]  /*27f30*/  STS [R8], R92 ;  /* 0x0000005c08007388 */ /* 0x000fe20000000800 */
[----:B------:R-:W-:-:S02]  /*27f40*/  F2FP.BF16.F32.PACK_AB R11, R135, R11 ;  /* 0x0000000b870b723e */ /* 0x000fc400000010ff */
[----:B------:R-:W-:Y:S01]  /*27f50*/  @!P0 R2UR UR8, R52 ;  /* 0x00000000340882ca */ /* 0x000fe200000e0000 */
[----:B------:R-:W-:Y:S01]  /*27f60*/  STS [R8+0x400], R21 ;  /* 0x0004001508007388 */ /* 0x000fe20000000800 */
[----:B------:R-:W-:Y:S02]  /*27f70*/  @!P0 R2UR UR9, R53 ;  /* 0x00000000350982ca */ /* 0x000fe400000e0000 */
[----:B------:R-:W-:Y:S01]  /*27f80*/  F2FP.BF16.F32.PACK_AB R128, R129, R128 ;  /* 0x000000808180723e */ /* 0x000fe200000010ff */
[----:B------:R-:W-:Y:S01]  /*27f90*/  STS [R6], R104 ;  /* 0x0000006806007388 */ /* 0x000fe20000000800 */
[----:B------:R-:W-:Y:S02]  /*27fa0*/  F2FP.BF16.F32.PACK_AB R10, R131, R10 ;  /* 0x0000000a830a723e */ /* 0x000fe400000010ff */
[----:B------:R-:W-:Y:S01]  /*27fb0*/  F2FP.BF16.F32.PACK_AB R9, R139, R9 ;  /* 0x000000098b09723e */ /* 0x000fe200000010ff */
[----:B------:R-:W-:Y:S04]  /*27fc0*/  STS [R6+0x400], R20 ;  /* 0x0004001406007388 */ /* 0x000fe80000000800 */
[----:B------:R-:W-:Y:S04]  /*27fd0*/  STS [R5], R100 ;  /* 0x0000006405007388 */ /* 0x000fe80000000800 */
        /* <DEDUP_REMOVED lines=17> */
[----:B-1----:R-:W4:Y:S04]  /*280f0*/  LD.E.U8 R0, desc[UR4][R58.64+0x1c8] ;  /* 0x0001c8043a007980 */ /* 0x002f28000c101100 */
[----:B--2---:R-:W2:Y:S01]  /*28100*/  LD.E.64 R2, desc[UR10][R58.64+0x88] ;  /* 0x0000880a3a027980 */ /* 0x004ea2000c101b00 */
[----:B------:R-:W1:Y:S01]  /*28110*/  S2R R27, SR_CTAID.Y ;  /* 0x00000000001b7919 */ /* 0x000e620000002600 */
[----:B---3--:R-:W3:Y:S01]  /*28120*/  @P3 MUFU.LG2 R8, R23 ;  /* 0x0000001700083308 */ /* 0x008ee20000000c00 */
[----:B------:R-:W2:Y:S01]  /*28130*/  S2R R57, SR_CTAID.Z ;  /* 0x0000000000397919 */ /* 0x000ea20000002700 */
[----:B------:R-:W-:Y:S01]  /*28140*/  BSSY B0, `(.L_x_3583) ;  /* 0x0000028000007945 */ /* 0x000fe20003800000 */
[----:B------:R-:W-:Y:S01]  /*28150*/  MOV R11, 0x7f800000 ;  /* 0x7f800000000b7802 */ /* 0x000fe20000000f00 */
[----:B------:R1:W5:Y:S04]  /*28160*/  LD.E.64 R12, desc[UR4][R58.64+0x90] ;  /* 0x000090043a0c7980 */ /* 0x000368000c101b00 */
[----:B----4-:R-:W4:Y:S01]  /*28170*/  @!P0 LD.E.64 R4, desc[UR8][R58.64+0x80] ;  /* 0x000080083a048980 */ /* 0x010f22000c101b00 */
[----:B------:R-:W1:Y:S01]  /*28180*/  @P4 MUFU.LG2 R9, R24 ;  /* 0x0000001800094308 */ /* 0x000e620000000c00 */
[----:B------:R-:W-:-:S02]  /*28190*/  IMAD.MOV.U32 R16, RZ, RZ, 0x7f800000 ;  /* 0x7f800000ff107424 */ /* 0x000fc400078e00ff */
[----:B---3--:R-:W-:Y:S01]  /*281a0*/  @P3 FMUL.FTZ R8, R8, 0.69314718246459960938 ;  /* 0x3f31721808083820 */ /* 0x008fe20000410000 */
[----:B-1----:R-:W-:Y:S01]  /*281b0*/  @!P0 SHF.R.S32.HI R10, RZ, 0x1f, R27 ;  /* 0x0000001fff0a8819 */ /* 0x002fe2000001141b */
[----:B------:R-:W-:Y:S02]  /*281c0*/  @P4 FMUL.FTZ R9, R9, 0.69314718246459960938 ;  /* 0x3f31721809094820 */ /* 0x000fe40000410000 */
[C---:B-----5:R-:W-:Y:S02]  /*281d0*/  @P3 FFMA.FTZ R16, R26.reuse, R70, R8 ;  /* 0x000000461a103223 */ /* 0x060fe40000010008 */
[----:B------:R-:W-:Y:S01]  /*281e0*/  @P4 FFMA.FTZ R11, R26, R71, R9 ;  /* 0x000000471a0b4223 */ /* 0x000fe20000010009 */
[----:B------:R-:W-:Y:S01]  /*281f0*/  ISETP.NE.AND P1, PT, R0, RZ, PT ;  /* 0x000000ff0000720c */ /* 0x000fe20003f25270 */
[-C--:B--2---:R-:W-:Y:S02]  /*28200*/  @P0 IMAD R0, R3, R252.reuse, RZ ;  /* 0x000000fc03000224 */ /* 0x084fe400078e02ff */
[----:B------:R-:W-:-:S05]  /*28210*/  @P0 IMAD.WIDE.U32 R6, R2, R252, RZ ;  /* 0x000000fc02060225 */ /* 0x000fca00078e00ff */
[----:B------:R-:W-:Y:S01]  /*28220*/  @P0 IADD3 R18, R7, R0, RZ ;  /* 0x0000000007120210 */ /* 0x000fe20007ffe0ff */
[----:B----4-:R-:W-:-:S04]  /*28230*/  @!P0 IMAD R5, R5, R27, RZ ;  /* 0x0000001b05058224 */ /* 0x010fc800078e02ff */
[C---:B------:R-:W-:Y:S02]  /*28240*/  @!P0 IMAD R10, R4.reuse, R10, R5 ;  /* 0x0000000a040a8224 */ /* 0x040fe400078e0205 */
[----:B------:R-:W-:Y:S01]  /*28250*/  @!P0 IMAD.WIDE.U32 R4, R4, R27, RZ ;  /* 0x0000001b04048225 */ /* 0x000fe200078e00ff */
[----:B------:R-:W-:-:S04]  /*28260*/  @P0 MOV R17, R6 ;  /* 0x0000000600110202 */ /* 0x000fc80000000f00 */
        /* <DEDUP_REMOVED lines=13> */
.L_x_3584:
        /* <DEDUP_REMOVED lines=8> */
.L_x_3585:
[----:B------:R-:W-:Y:S05]  /*283c0*/  BSYNC B0 ;  /* 0x0000000000007941 */ /* 0x000fea0003800000 */
.L_x_3583:
[----:B------:R1:W5:Y:S01]  /*283d0*/  LDL R60, [R1+0x4] ;  /* 0x00000400013c7983 */ /* 0x0003620000100800 */
[C---:B------:R-:W-:Y:S02]  /*283e0*/  R2UR UR8, R52.reuse ;  /* 0x00000000340872ca */ /* 0x040fe400000e0000 */
[C---:B------:R-:W-:Y:S01]  /*283f0*/  R2UR UR9, R53.reuse ;  /* 0x00000000350972ca */ /* 0x040fe200000e0000 */
[----:B------:R-:W2:Y:S01]  /*28400*/  S2R R19, SR_TID.X ;  /* 0x0000000000137919 */ /* 0x000ea20000002100 */
[----:B------:R-:W-:Y:S02]  /*28410*/  R2UR UR4, R52 ;  /* 0x00000000340472ca */ /* 0x000fe400000e0000 */
[----:B------:R-:W-:Y:S02]  /*28420*/  R2UR UR5, R53 ;  /* 0x00000000350572ca */ /* 0x000fe400000e0000 */
[----:B------:R-:W-:Y:S02]  /*28430*/  SHF.R.S32.HI R4, RZ, 0x1f, R22 ;  /* 0x0000001fff047819 */ /* 0x000fe40000011416 */
[----:B------:R-:W-:-:S02]  /*28440*/  LOP3.LUT R5, R25, 0xffffffe0, RZ, 0xc0, !PT ;  /* 0xffffffe019057812 */ /* 0x000fc400078ec0ff */
[----:B------:R-:W-:-:S03]  /*28450*/  LEA.HI R4, R4, R22, RZ, 0x2 ;  /* 0x0000001604047211 */ /* 0x000fc600078f10ff */
[----:B------:R1:W5:Y:S01]  /*28460*/  LD.E.64 R14, desc[UR8][R58.64+0x70] ;  /* 0x000070083a0e7980 */ /* 0x000362000c101b00 */
[----:B------:R-:W-:Y:S01]  /*28470*/  LOP3.LUT R4, R4, 0xffffffc, RZ, 0xc0, !PT ;  /* 0x0ffffffc04047812 */ /* 0x000fe200078ec0ff */
[----:B------:R-:W-:-:S04]  /*28480*/  IMAD.IADD R5, R55, 0x1, -R5 ;  /* 0x0000000137057824 */ /* 0x000fc800078e0a05 */
[----:B------:R-:W-:Y:S01]  /*28490*/  IMAD.IADD R4, R22, 0x1, -R4 ;  /* 0x0000000116047824 */ /* 0x000fe200078e0a04 */
[----:B------:R-:W3:Y:S01]  /*284a0*/  S2R R9, SR_CTAID.X ;  /* 0x0000000000097919 */ /* 0x000ee20000002500 */
[----:B------:R-:W-:Y:S02]  /*284b0*/  LOP3.LUT P0, RZ, R5, 0x3, RZ, 0xc0, !PT ;  /* 0x0000000305ff7812 */ /* 0x000fe4000780c0ff */
[----:B--2---:R-:W-:-:S04]  /*284c0*/  SHF.R.S32.HI R54, RZ, 0x1f, R19 ;  /* 0x0000001fff367819 */ /* 0x004fc80000011413 */
[----:B------:R-:W-:-:S04]  /*284d0*/  LEA.HI R0, R54, R19, RZ, 0x5 ;  /* 0x0000001336007211 */ /* 0x000fc800078f28ff */
[----:B------:R-:W-:-:S05]  /*284e0*/  LOP3.LUT R0, R0, 0xffffffe0, RZ, 0xc0, !PT ;  /* 0xffffffe000007812 */ /* 0x000fca00078ec0ff */
[----:B------:R-:W-:-:S05]  /*284f0*/  IMAD.IADD R0, R19, 0x1, -R0 ;  /* 0x0000000113007824 */ /* 0x000fca00078e0a00 */
[----:B------:R-:W-:-:S04]  /*28500*/  SHF.R.S32.HI R6, RZ, 0x1f, R0 ;  /* 0x0000001fff067819 */ /* 0x000fc80000011400 */
[----:B------:R-:W-:Y:S02]  /*28510*/  LEA.HI R0, R6, R0, RZ, 0x2 ;  /* 0x0000000006007211 */ /* 0x000fe400078f10ff */
[----:B------:R1:W5:Y:S01]  /*28520*/  LD.E.64 R6, desc[UR4][R58.64+0xa0] ;  /* 0x0000a0043a067980 */ /* 0x000362000c101b00 */
[----:B------:R-:W-:Y:S05]  /*28530*/  WARPSYNC.ALL ;  /* 0x0000000000007948 */ /* 0x000fea0003800000 */
[----:B------:R-:W-:Y:S06]  /*28540*/  BAR.SYNC.DEFER_BLOCKING 0x0 ;  /* 0x0000000000007b1d */ /* 0x000fec0000010000 */
[----:B------:R1:W2:Y:S04]  /*28550*/  LDS.128 R24, [R235] ;  /* 0x00000000eb187984 */ /* 0x0002a80000000c00 */
[----:B------:R1:W4:Y:S04]  /*28560*/  LDS.128 R32, [R235+0x800] ;  /* 0x00080000eb207984 */ /* 0x0003280000000c00 */
[----:B------:R1:W1:Y:S04]  /*28570*/  LDS.128 R40, [R235+0x1000] ;  /* 0x00100000eb287984 */ /* 0x0002680000000c00 */
        /* <DEDUP_REMOVED lines=8> */
[----:B---3--:R-:W-:Y:S06]  /*28600*/  @P0 BRA `(.L_x_3587) ;  /* 0x0000000000400947 */ /* 0x008fec0003800000 */
[----:B-----5:R-:W-:Y:S02]  /*28610*/  IMAD R4, R9, -0x40, R60 ;  /* 0xffffffc009047824 */ /* 0x020fe400078e023c */
[----:B------:R-:W-:-:S03]  /*28620*/  VIADD R5, R0, 0x8 ;  /* 0x0000000800057836 */ /* 0x000fc60000000000 */
[-C--:B------:R-:W-:Y:S02]  /*28630*/  ISETP.GE.AND P2, PT, R0, R4.reuse, PT ;  /* 0x000000040000720c */ /* 0x080fe40003f46270 */
[----:B------:R-:W-:Y:S01]  /*28640*/  ISETP.GE.AND P1, PT, R5, R4, PT ;  /* 0x000000040500720c */ /* 0x000fe20003f26270 */
[----:B------:R-:W-:-:S05]  /*28650*/  IMAD R4, R9, 0x40, R8 ;  /* 0x0000004009047824 */ /* 0x000fca00078e0208 */
[----:B------:R-:W-:Y:S02]  /*28660*/  SHF.R.S32.HI R8, RZ, 0x1f, R4 ;  /* 0x0000001fff087819 */ /* 0x000fe40000011404 */
[----:B------:R-:W-:-:S03]  /*28670*/  IADD3 R5, P0, R0, R4, RZ ;  /* 0x0000000400057210 */ /* 0x000fc60007f1e0ff */
[C---:B------:R-:W-:Y:S02]  /*28680*/  @!P2 R2UR UR8, R52.reuse ;  /* 0x000000003408a2ca */ /* 0x040fe400000e0000 */
[C---:B------:R-:W-:Y:S02]  /*28690*/  @!P2 R2UR UR9, R53.reuse ;  /* 0x000000003509a2ca */ /* 0x040fe400000e0000 */
[----:B------:R-:W-:Y:S02]  /*286a0*/  @!P1 R2UR UR4, R52 ;  /* 0x00000000340492ca */ /* 0x000fe400000e0000 */
[----:B------:R-:W-:Y:S02]  /*286b0*/  @!P1 R2UR UR5, R53 ;  /* 0x00000000350592ca */ /* 0x000fe400000e0000 */
[----:B------:R-:W-:Y:S02]  /*286c0*/  LEA.HI.X.SX32 R0, R0, R8, 0x1, P0 ;  /* 0x0000000800007211 */ /* 0x000fe400000f0eff */
[----:B------:R-:W-:-:S04]  /*286d0*/  LEA R4, P0, R5, R6, 0x2 ;  /* 0x0000000605047211 */ /* 0x000fc800078010ff */
[----:B------:R-:W-:-:S05]  /*286e0*/  LEA.HI.X R5, R5, R7, R0, 0x2, P0 ;  /* 0x0000000705057211 */ /* 0x000fca00000f1400 */
[----:B------:R3:W-:Y:S04]  /*286f0*/  @!P2 ST.E desc[UR8][R4.64], R11 ;  /* 0x0000000b0400a985 */ /* 0x0007e8000c101908 */
[----:B------:R3:W-:Y:S02]  /*28700*/  @!P1 ST.E desc[UR4][R4.64+0x20], R16 ;  /* 0x0000201004009985 */ /* 0x0007e4000c101904 */
.L_x_3587:
[----:B------:R-:W-:Y:S05]  /*28710*/  BSYNC B0 ;  /* 0x0000000000007941 */ /* 0x000fea0003800000 */
.L_x_3586:
[----:B------:R-:W-:Y:S02]  /*28720*/  LEA.HI R0, R56, R55, RZ, 0x3 ;  /* 0x0000003738007211 */ /* 0x000fe400078f18ff */
[----:B------:R-:W-:Y:S02]  /*28730*/  R2UR UR4, R52 ;  /* 0x00000000340472ca */ /* 0x000fe400000e0000 */
[----:B------:R-:W-:Y:S02]  /*28740*/  LOP3.LUT R0, R0, 0xfffffff8, RZ, 0xc0, !PT ;  /* 0xfffffff800007812 */ /* 0x000fe400078ec0ff */
[----:B------:R-:W-:-:S03]  /*28750*/  R2UR UR5, R53 ;  /* 0x00000000350572ca */ /* 0x000fc600000e0000 */
[----:B------:R-:W-:-:S04]  /*28760*/  IMAD.IADD R0, R55, 0x1, -R0 ;  /* 0x0000000137007824 */ /* 0x000fc800078e0a00 */
[----:B------:R-:W-:Y:S02]  /*28770*/  IMAD.SHL.U32 R10, R0, 0x8, RZ ;  /* 0x00000008000a7824 */ /* 0x000fe400078e00ff */
[----:B------:R-:W-:-:S03]  /*28780*/  IMAD.SHL.U32 R8, R9, 0x40, RZ ;  /* 0x0000004009087824 */ /* 0x000fc600078e00ff */
[----:B---3--:R-:W-:Y:S01]  /*28790*/  SHF.R.S32.HI R11, RZ, 0x1f, R10 ;  /* 0x0000001fff0b7819 */ /* 0x008fe2000001140a */
[----:B------:R-:W-:Y:S01]  /*287a0*/  IMAD R9, R13, R57, RZ ;  /* 0x000000390d097224 */ /* 0x000fe200078e02ff */
[----:B-----5:R-:W-:Y:S01]  /*287b0*/  SHF.R.S32.HI R7, RZ, 0x1f, R57 ;  /* 0x0000001fff077819 */ /* 0x020fe20000011439 */
[--C-:B------:R-:W-:Y:S01]  /*287c0*/  IMAD.IADD R6, R60, 0x1, -R8.reuse ;  /* 0x000000013c067824 */ /* 0x100fe200078e0a08 */
[----:B------:R-:W-:Y:S01]  /*287d0*/  SHF.R.S32.HI R13, RZ, 0x1f, R8 ;  /* 0x0000001fff0d7819 */ /* 0x000fe20000011408 */
[-C--:B------:R-:W-:Y:S01]  /*287e0*/  IMAD.WIDE.U32 R4, R2, R8.reuse, R10 ;  /* 0x0000000802047225 */ /* 0x080fe200078e000a */
[----:B------:R-:W-:Y:S01]  /*287f0*/  LEA.HI R0, R54, R19, RZ, 0x3 ;  /* 0x0000001336007211 */ /* 0x000fe200078f18ff */
[----:B------:R3:W5:Y:S01]  /*28800*/  LD.E R16, desc[UR4][R58.64+0xc0] ;  /* 0x0000c0043a107980 */ /* 0x000762000c101900 */
        /* <DEDUP_REMOVED lines=11> */
[C---:B------:R-:W-:Y:S01]  /*288c0*/  VIADD R17, R0.reuse, 0x10 ;  /* 0x0000001000117836 */ /* 0x040fe20000000000 */
[----:B------:R-:W-:Y:S01]  /*288d0*/  SHF.R.S32.HI R18, RZ, 0x1f, R0 ;  /* 0x0000001fff127819 */ /* 0x000fe20000011400 */
[----:B------:R-:W-:Y:S01]  /*288e0*/  VIADD R8, R0, 0x30 ;  /* 0x0000003000087836 */ /* 0x000fe20000000000 */
[-C--:B------:R-:W-:Y:S01]  /*288f0*/  ISETP.GE.AND P2, PT, R13, R6.reuse, PT ;  /* 0x000000060d00720c */ /* 0x080fe20003f46270 */
[----:B------:R-:W-:Y:S01]  /*28900*/  IMAD.WIDE.U32 R12, R12, R57, R4 ;  /* 0x000000390c0c7225 */ /* 0x000fe200078e0004 */
[-C--:B------:R-:W-:Y:S02]  /*28910*/  ISETP.GE.AND P3, PT, R17, R6.reuse, PT ;  /* 0x000000061100720c */ /* 0x080fe40003f66270 */
[----:B------:R-:W-:Y:S01]  /*28920*/  ISETP.GE.AND P1, PT, R8, R6, PT ;  /* 0x000000060800720c */ /* 0x000fe20003f26270 */
[----:B------:R-:W-:-:S02]  /*28930*/  IMAD.SHL.U32 R4, R7, 0x8, RZ ;  /* 0x0000000807047824 */ /* 0x000fc400078e00ff */
[----:B------:R-:W-:Y:S02]  /*28940*/  IMAD.IADD R9, R13, 0x1, R9 ;  /* 0x000000010d097824 */ /* 0x000fe400078e0209 */
[----:B------:R-:W-:Y:S01]  /*28950*/  VIADD R17, R4, 0x40 ;  /* 0x0000004004117836 */ /* 0x000fe20000000000 */
[----:B---3--:R-:W-:Y:S07]  /*28960*/  @P0 BRA `(.L_x_3589) ;  /* 0x00000000003c0947 */ /* 0x008fee0003800000 */
        /* <DEDUP_REMOVED lines=13> */
[----:B--2---:R3:W-:Y:S04]  /*28a40*/  @!P5 ST.E.128 desc[UR8][R4.64], R24 ;  /* 0x000000180400d985 */ /* 0x0047e8000c101d08 */
[----:B-1----:R3:W-:Y:S02]  /*28a50*/  @!P4 ST.E.128 desc[UR4][R4.64+0x80], R20 ;  /* 0x000080140400c985 */ /* 0x0027e4000c101d04 */
.L_x_3589:
[----:B------:R-:W-:Y:S05]  /*28a60*/  BSYNC B0 ;  /* 0x0000000000007941 */ /* 0x000fea0003800000 */
.L_x_3588:
[----:B------:R-:W-:Y:S04]  /*28a70*/  BSSY B0, `(.L_x_3590) ;  /* 0x0000014000007945 */ /* 0x000fe80003800000 */
[----:B------:R-:W-:Y:S05]  /*28a80*/  @P3 BRA `(.L_x_3591) ;  /* 0x0000000000483947 */ /* 0x000fea0003800000 */
[----:B---3--:R-:W-:Y:S01]  /*28a90*/  IADD3 R4, P3, R0, 0x10, RZ ;  /* 0x0000001000047810 */ /* 0x008fe20007f7e0ff */
[----:B------:R-:W-:Y:S01]  /*28aa0*/  IMAD.MOV.U32 R6, RZ, RZ, R12 ;  /* 0x000000ffff067224 */ /* 0x000fe200078e000c */
[-C--:B-----5:R-:W-:Y:S01]  /*28ab0*/  ISETP.GE.AND P4, PT, R10, R16.reuse, PT ;  /* 0x000000100a00720c */ /* 0x0a0fe20003f86270 */
[----:B------:R-:W-:Y:S01]  /*28ac0*/  IMAD.MOV.U32 R7, RZ, RZ, R9 ;  /* 0x000000ffff077224 */ /* 0x000fe200078e0009 */
[----:B------:R-:W-:Y:S01]  /*28ad0*/  ISETP.GE.AND P0, PT, R17, R16, PT ;  /* 0x000000101100720c */ /* 0x000fe20003f06270 */
[----:B------:R-:W-:Y:S02]  /*28ae0*/  IMAD.X R5, RZ, RZ, R18, P3 ;  /* 0x000000ffff057224 */ /* 0x000fe400018e0612 */
[----:B------:R-:W-:-:S04]  /*28af0*/  IMAD.WIDE.U32 R6, R2, R4, R6 ;  /* 0x0000000402067225 */ /* 0x000fc800078e0006 */
[----:B------:R-:W-:-:S04]  /*28b00*/  IMAD R5, R5, R2, RZ ;  /* 0x0000000205057224 */ /* 0x000fc800078e02ff */
[----:B------:R-:W-:Y:S01]  /*28b10*/  IMAD R5, R3, R4, R5 ;  /* 0x0000000403057224 */ /* 0x000fe200078e0205 */
[C---:B------:R-:W-:Y:S02]  /*28b20*/  @!P4 R2UR UR8, R52.reuse ;  /* 0x000000003408c2ca */ /* 0x040fe400000e0000 */
[----:B------:R-:W-:Y:S01]  /*28b30*/  @!P4 R2UR UR9, R53 ;  /* 0x000000003509c2ca */ /* 0x000fe200000e0000 */
[----:B------:R-:W-:Y:S01]  /*28b40*/  IMAD.IADD R5, R7, 0x1, R5 ;  /* 0x0000000107057824 */ /* 0x000fe200078e0205 */
[----:B------:R-:W-:Y:S02]  /*28b50*/  @!P0 R2UR UR4, R52 ;  /* 0x00000000340482ca */ /* 0x000fe400000e0000 */
[----:B------:R-:W-:Y:S02]  /*28b60*/  @!P0 R2UR UR5, R53 ;  /* 0x00000000350582ca */ /* 0x000fe400000e0000 */
[----:B------:R-:W-:-:S04]  /*28b70*/  LEA R4, P3, R6, R14, 0x1 ;  /* 0x0000000e06047211 */ /* 0x000fc800078608ff */
[----:B------:R-:W-:-:S05]  /*28b80*/  LEA.HI.X R5, R6, R15, R5, 0x1, P3 ;  /* 0x0000000f06057211 */ /* 0x000fca00018f0c05 */
[----:B----4-:R3:W-:Y:S04]  /*28b90*/  @!P4 ST.E.128 desc[UR8][R4.64], R32 ;  /* 0x000000200400c985 */ /* 0x0107e8000c101d08 */
[----:B-1----:R3:W-:Y:S02]  /*28ba0*/  @!P0 ST.E.128 desc[UR4][R4.64+0x80], R28 ;  /* 0x0000801c04008985 */ /* 0x0027e4000c101d04 */
.L_x_3591:
[----:B------:R-:W-:Y:S05]  /*28bb0*/  BSYNC B0 ;  /* 0x0000000000007941 */ /* 0x000fea0003800000 */
.L_x_3590:
        /* <DEDUP_REMOVED lines=18> */
[----:B-1----:R1:W-:Y:S04]  /*28ce0*/  @!P3 ST.E.128 desc[UR8][R4.64], R40 ;  /* 0x000000280400b985 */ /* 0x0023e8000c101d08 */
[----:B------:R1:W-:Y:S02]  /*28cf0*/  @!P0 ST.E.128 desc[UR4][R4.64+0x80], R36 ;  /* 0x0000802404008985 */ /* 0x0003e4000c101d04 */
.L_x_3593:
[----:B------:R-:W-:Y:S05]  /*28d00*/  BSYNC B0 ;  /* 0x0000000000007941 */ /* 0x000fea0003800000 */
.L_x_3592:
[----:B------:R-:W-:Y:S02]  /*28d10*/  MOV R7, 0x50 ;  /* 0x0000005000077802 */ /* 0x000fe40000000f00 */
[----:B-1-3--:R-:W-:-:S03]  /*28d20*/  MOV R5, 0x0 ;  /* 0x0000000000057802 */ /* 0x00afc60000000f00 */
[----:B------:R-:W-:-:S04]  /*28d30*/  IMAD.MOV.U32 R4, RZ, RZ, R7 ;  /* 0x000000ffff047224 */ /* 0x000fc800078e0007 */
[----:B--2-45:R-:W-:Y:S05]  /*28d40*/  @P1 RET.REL.NODEC R4 `(_ZN5flash24flash_fwd_splitkv_kernelI23Flash_fwd_kernel_traitsILi128ELi64ELi128ELi4ELb0ELb0EN7cutlass10bfloat16_tE19Flash_kernel_traitsILi128ELi64ELi128ELi4ES3_EELb1ELb0ELb1ELb0ELb0ELb1ELb0ELb1EEEvNS_16Flash_fwd_paramsE) ;  /* 0xfffffd7004ac1950 */ /* 0x034fea0003c3ffff */
[----:B------:R-:W-:Y:S01]  /*28d50*/  IADD3 R6, P0, R0, 0x30, RZ ;  /* 0x0000003000067810 */ /* 0x000fe20007f1e0ff */
[----:B------:R-:W-:Y:S01]  /*28d60*/  IMAD.MOV.U32 R4, RZ, RZ, R12 ;  /* 0x000000ffff047224 */ /* 0x000fe200078e000c */
[-C--:B------:R-:W-:Y:S01]  /*28d70*/  ISETP.GE.AND P1, PT, R10, R16.reuse, PT ;  /* 0x000000100a00720c */ /* 0x080fe20003f26270 */
[----:B------:R-:W-:Y:S02]  /*28d80*/  IMAD.MOV.U32 R5, RZ, RZ, R9 ;  /* 0x000000ffff057224 */ /* 0x000fe400078e0009 */
[----:B------:R-:W-:Y:S01]  /*28d90*/  IMAD.X R0, RZ, RZ, R18, P0 ;  /* 0x000000ffff007224 */ /* 0x000fe200000e0612 */
[----:B------:R-:W-:Y:S01]  /*28da0*/  ISETP.GE.AND P0, PT, R17, R16, PT ;  /* 0x000000101100720c */ /* 0x000fe20003f06270 */
[----:B------:R-:W-:-:S04]  /*28db0*/  IMAD.WIDE.U32 R4, R2, R6, R4 ;  /* 0x0000000602047225 */ /* 0x000fc800078e0004 */
[----:B------:R-:W-:Y:S01]  /*28dc0*/  IMAD R0, R0, R2, RZ ;  /* 0x0000000200007224 */ /* 0x000fe200078e02ff */
[----:B------:R-:W-:-:S03]  /*28dd0*/  LEA R2, P2, R4, R14, 0x1 ;  /* 0x0000000e04027211 */ /* 0x000fc600078408ff */
[----:B------:R-:W-:Y:S01]  /*28de0*/  IMAD R3, R3, R6, R0 ;  /* 0x0000000603037224 */ /* 0x000fe200078e0200 */
[----:B------:R-:W-:Y:S02]  /*28df0*/  @!P1 R2UR UR4, R52 ;  /* 0x00000000340492ca */ /* 0x000fe400000e0000 */
[----:B------:R-:W-:Y:S02]  /*28e00*/  @!P1 R2UR UR5, R53 ;  /* 0x00000000350592ca */ /* 0x000fe400000e0000 */
[----:B------:R-:W-:Y:S02]  /*28e10*/  IADD3 R3, R5, R3, RZ ;  /* 0x0000000305037210 */ /* 0x000fe40007ffe0ff */
[----:B------:R-:W-:Y:S02]  /*28e20*/  MOV R5, 0x0 ;  /* 0x0000000000057802 */ /* 0x000fe40000000f00 */
[----:B------:R-:W-:Y:S01]  /*28e30*/  LEA.HI.X R3, R4, R15, R3, 0x1, P2 ;  /* 0x0000000f04037211 */ /* 0x000fe200010f0c03 */
[----:B------:R-:W-:-:S06]  /*28e40*/  IMAD.MOV.U32 R4, RZ, RZ, R7 ;  /* 0x000000ffff047224 */ /* 0x000fcc00078e0007 */
[----:B------:R1:W-:Y:S02]  /*28e50*/  @!P1 ST.E.128 desc[UR4][R2.64], R48 ;  /* 0x0000003002009985 */ /* 0x0003e4000c101d04 */
[----:B-1----:R-:W-:Y:S05]  /*28e60*/  @P0 RET.REL.NODEC R4 `(_ZN5flash24flash_fwd_splitkv_kernelI23Flash_fwd_kernel_traitsILi128ELi64ELi128ELi4ELb0ELb0EN7cutlass10bfloat16_tE19Flash_kernel_traitsILi128ELi64ELi128ELi4ES3_EELb1ELb0ELb1ELb0ELb0ELb1ELb0ELb1EEEvNS_16Flash_fwd_paramsE) ;  /* 0xfffffd7004640950 */ /* 0x002fea0003c3ffff */
[----:B------:R-:W-:Y:S02]  /*28e70*/  R2UR UR4, R52 ;  /* 0x00000000340472ca */ /* 0x000fe400000e0000 */
[----:B------:R-:W-:-:S13]  /*28e80*/  R2UR UR5, R53 ;  /* 0x00000000350572ca */ /* 0x000fda00000e0000 */
[----:B------:R1:W-:Y:S02]  /*28e90*/  ST.E.128 desc[UR4][R2.64+0x80], R44 ;  /* 0x0000802c02007985 */ /* 0x0003e4000c101d04 */
[----:B-1----:R-:W-:Y:S02]  /*28ea0*/  IMAD.MOV.U32 R2, RZ, RZ, R7 ;  /* 0x000000ffff027224 */ /* 0x002fe400078e0007 */
[----:B------:R-:W-:-:S04]  /*28eb0*/  IMAD.MOV.U32 R3, RZ, RZ, 0x0 ;  /* 0x00000000ff037424 */ /* 0x000fc800078e00ff */
[----:B------:R-:W-:Y:S05]  /*28ec0*/  RET.REL.NODEC R2 `(_ZN5flash24flash_fwd_splitkv_kernelI23Flash_fwd_kernel_traitsILi128ELi64ELi128ELi4ELb0ELb0EN7cutlass10bfloat16_tE19Flash_kernel_traitsILi128ELi64ELi128ELi4ES3_EELb1ELb0ELb1ELb0ELb0ELb1ELb0ELb1EEEvNS_16Flash_fwd_paramsE) ;  /* 0xfffffd70024c7950 */ /* 0x000fea0003c3ffff */
.L_x_3582:
[----:B------:R-:W-:Y:S01]  /*28ed0*/  IMAD.MOV.U32 R0, RZ, RZ, 0x2 ;  /* 0x00000002ff007424 */ /* 0x000fe200078e00ff */
[----:B------:R-:W-:Y:S01]  /*28ee0*/  MOV R2, R251 ;  /* 0x000000fb00027202 */ /* 0x000fe20000000f00 */
[----:B------:R-:W-:Y:S01]  /*28ef0*/  IMAD.MOV.U32 R4, RZ, RZ, -0x1 ;  /* 0xffffffffff047424 */ /* 0x000fe200078e00ff */
[----:B------:R-:W-:-:S07]  /*28f00*/  MOV R3, 0x1f ;  /* 0x0000001f00037802 */ /* 0x000fce0000000f00 */
[----:B-1---5:R-:W-:Y:S05]  /*28f10*/  WARPSYNC.COLLECTIVE R4, `(.L_x_3594) ;  /* 0x0000000004087348 */ /* 0x022fea0003c00000 */
[----:B------:R2:W3:Y:S02]  /*28f20*/  SHFL.BFLY P0, R0, R2, R0, R3 ;  /* 0x0c00000002007389 */ /* 0x0004e40000000003 */
[----:B-123-5:R-:W-:Y:S01]  /*28f30*/  ENDCOLLECTIVE ;  /* 0x000000000000791b */ /* 0x02efe20003800000 */
.L_x_3594:
[----:B------:R-:W-:Y:S02]  /*28f40*/  MOV R5, R0 ;  /* 0x0000000000057202 */ /* 0x000fe40000000f00 */
[----:B------:R-:W-:-:S03]  /*28f50*/  MOV R0, 0x1 ;  /* 0x0000000100007802 */ /* 0x000fc60000000f00 */
[----:B------:R-:W-:-:S04]  /*28f60*/  FADD.FTZ R5, R5, R251 ;  /* 0x000000fb05057221 */ /* 0x000fc80000010000 */
[----:B------:R-:W-:-:S07]  /*28f70*/  IMAD.MOV.U32 R2, RZ, RZ, R5 ;  /* 0x000000ffff027224 */ /* 0x000fce00078e0005 */
[----:B------:R-:W-:Y:S05]  /*28f80*/  WARPSYNC.COLLECTIVE R4, `(.L_x_3595) ;  /* 0x0000000004087348 */ /* 0x000fea0003c00000 */
[----:B------:R1:W2:Y:S02]  /*28f90*/  SHFL.BFLY P0, R0, R2, R0, R3 ;  /* 0x0c00000002007389 */ /* 0x0002a40000000003 */
[----:B-12---:R-:W-:Y:S01]  /*28fa0*/  ENDCOLLECTIVE ;  /* 0x000000000000791b */ /* 0x006fe20003800000 */
.L_x_3595:
[----:B------:R-:W-:Y:S01]  /*28fb0*/  IMAD.MOV.U32 R6, RZ, RZ, R0 ;  /* 0x000000ffff067224 */ /* 0x000fe200078e0000 */
[----:B------:R-:W-:Y:S02]  /*28fc0*/  MOV R0, 0x2 ;  /* 0x0000000200007802 */ /* 0x000fe40000000f00 */
[----:B------:R-:W-:Y:S01]  /*28fd0*/  MOV R2, R250 ;  /* 0x000000fa00027202 */ /* 0x000fe20000000f00 */
[----:B------:R-:W-:-:S07]  /*28fe0*/  FADD.FTZ R24, R5, R6 ;  /* 0x0000000605187221 */ /* 0x000fce0000010000 */
[----:B------:R-:W-:Y:S05]  /*28ff0*/  WARPSYNC.COLLECTIVE R4, `(.L_x_3596) ;  /* 0x0000000004087348 */ /* 0x000fea0003c00000 */
[----:B------:R1:W2:Y:S02]  /*29000*/  SHFL.BFLY P0, R0, R2, R0, R3 ;  /* 0x0c00000002007389 */ /* 0x0002a40000000003 */
[----:B-12---:R-:W-:Y:S01]  /*29010*/  ENDCOLLECTIVE ;  /* 0x000000000000791b */ /* 0x006fe20003800000 */
.L_x_3596:
[----:B------:R-:W-:Y:S01]  /*29020*/  IMAD.MOV.U32 R2, RZ, RZ, R0 ;  /* 0x000000ffff027224 */ /* 0x000fe200078e0000 */
[----:B------:R-:W-:-:S03]  /*29030*/  MOV R0, 0x1 ;  /* 0x0000000100007802 */ /* 0x000fc60000000f00 */
[----:B------:R-:W-:-:S07]  /*29040*/  FADD.FTZ R2, R2, R250 ;  /* 0x000000fa02027221 */ /* 0x000fce0000010000 */
[----:B------:R-:W-:Y:S05]  /*29050*/  WARPSYNC.COLLECTIVE R4, `(.L_x_3597) ;  /* 0x0000000004087348 */ /* 0x000fea0003c00000 */
[----:B------:R1:W2:Y:S02]  /*29060*/  SHFL.BFLY P0, R0, R2, R0, R3 ;  /* 0x0c00000002007389 */ /* 0x0002a40000000003 */
[----:B-12---:R-:W-:Y:S01]  /*29070*/  ENDCOLLECTIVE ;  /* 0x000000000000791b */ /* 0x006fe20003800000 */
.L_x_3597:
[----:B------:R-:W-:Y:S01]  /*29080*/  MOV R3, R0 ;  /* 0x0000000000037202 */ /* 0x000fe20000000f00 */
[----:B------:R-:W-:Y:S06]  /*29090*/  BRA `(.L_x_3598) ;  /* 0xffffffe4004c7947 */ /* 0x000fec000383ffff */
.L_x_3599:
        /* <DEDUP_REMOVED lines=14> */
.L_x_8439:


//--------------------- .text._ZN5flash24flash_fwd_splitkv_kernelI23Flash_fwd_kernel_traitsILi128ELi64ELi128ELi4ELb0ELb0EN7cutlass10bfloat16_tE19Flash_kernel_traitsILi128ELi64ELi128ELi4ES3_EELb1ELb0ELb0ELb0ELb1ELb0ELb1ELb0EEEvNS_16Flash_fwd_paramsE --------------------------
	.section	.text._ZN5flash24flash_fwd_splitkv_kernelI23Flash_fwd_kernel_traitsILi128ELi64ELi128ELi4ELb0ELb0EN7cutlass10bfloat16_tE19Flash_kernel_traitsILi128ELi64ELi128ELi4ES3_EELb1ELb0ELb0ELb0ELb1ELb0ELb1ELb0EEEvNS_16Flash_fwd_paramsE,"ax",@progbits
	.align	128
        .global         _ZN5flash24flash_fwd_splitkv_kernelI23Flash_fwd_kernel_traitsILi128ELi64ELi128ELi4ELb0ELb0EN7cutlass10bfloat16_tE19Flash_kernel_traitsILi128ELi64ELi128ELi4ES3_EELb1ELb0ELb0ELb0ELb1ELb0ELb1ELb0EEEvNS_16Flash_fwd_paramsE
        .type           _ZN5flash24flash_fwd_splitkv_kernelI23Flash_fwd_kernel_traitsILi128ELi64ELi128ELi4ELb0ELb0EN7cutlass10bfloat16_tE19Flash_kernel_traitsILi128ELi64ELi128ELi4ES3_EELb1ELb0ELb0ELb0ELb1ELb0ELb1ELb0EEEvNS_16Flash_fwd_paramsE,@function
        .size           _ZN5flash24flash_fwd_splitkv_kernelI23Flash_fwd_kernel_traitsILi128ELi64ELi128ELi4ELb0ELb0EN7cutlass10bfloat16_tE19Flash_kernel_traitsILi128ELi64ELi128ELi4ES3_EELb1ELb0ELb0ELb0ELb1ELb0ELb1ELb0EEEvNS_16Flash_fwd_paramsE,(.L_x_8492 - _ZN5flash24flash_fwd_splitkv_kernelI23Flash_fwd_kernel_traitsILi128ELi64ELi128ELi4ELb0ELb0EN7cutlass10bfloat16_tE19Flash_kernel_traitsILi128ELi64ELi128ELi4ES3_EELb1ELb0ELb0ELb0ELb1ELb0ELb1ELb0EEEvNS_16Flash_fwd_paramsE)
        .other          _ZN5flash24flash_fwd_splitkv_kernelI23Flash_fwd_kernel_traitsILi128ELi64ELi128ELi4ELb0ELb0EN7cutlass10bfloat16_tE19Flash_kernel_traitsILi128ELi64ELi128ELi4ES3_EELb1ELb0ELb0ELb0ELb1ELb0ELb1ELb0EEEvNS_16Flash_fwd_paramsE,@"STO_CUDA_ENTRY STV_DEFAULT"
_ZN5flash24flash_fwd_splitkv_kernelI23Flash_fwd_kernel_traitsILi128ELi64ELi128ELi4ELb0ELb0EN7cutlass10bfloat16_tE19Flash_kernel_traitsILi128ELi64ELi128ELi4ES3_EELb1ELb0ELb0ELb0ELb1ELb0ELb1ELb0EEEvNS_16Flash_fwd_paramsE:
.text._ZN5flash24flash_fwd_splitkv_kernelI23Flash_fwd_kernel_traitsILi128ELi64ELi128ELi4ELb0ELb0EN7cutlass10bfloat16_tE19Flash_kernel_traitsILi128ELi64ELi128ELi4ES3_EELb1ELb0ELb0ELb0ELb1ELb0ELb1ELb0EEEvNS_16Flash_fwd_paramsE:
        /* <DEDUP_REMOVED lines=12> */
[----:B-1----:R-:W-:Y:S01]  /*00c0*/  IMAD.MOV R0, RZ, RZ, -R3 ;  /* 0x000000ffff007224 */ /* 0x002fe200078e0a03 */
[----:B------:R-:W1:Y:S03]  /*00d0*/  LDC.U8 R4, c[0x0][0x3c2] ;  /* 0x0000f080ff047b82 */ /* 0x000e660000000000 */
[----:B------:R-:W-:-:S04]  /*00e0*/  IMAD R7, R0, R5, RZ ;  /* 0x0000000500077224 */ /* 0x000fc800078e02ff */
[----:B------:R-:W-:Y:S02]  /*00f0*/  IMAD.HI.U32 R7, R3, R7, R2 ;  /* 0x0000000703077227 */ /* 0x000fe400078e0002 */
[----:B------:R-:W3:Y:S04]  /*0100*/  LDC.64 R2, c[0x0][0x300] ;  /* 0x0000c000ff027b82 */ /* 0x000ee80000000a00 */
[----:B--2---:R-:W-:-:S04]  /*0110*/  IMAD.HI.U32 R237, R7, R28, RZ ;  /* 0x0000001c07ed7227 */ /* 0x004fc800078e00ff */
[----:B------:R-:W-:Y:S01]  /*0120*/  IMAD.MOV R0, RZ, RZ, -R237 ;  /* 0x000000ffff007224 */ /* 0x000fe200078e0aed */
[----:B------:R-:W2:Y:S03]  /*0130*/  LDC.64 R6, c[0x0][0x2f0] ;  /* 0x0000bc00ff067b82 */ /* 0x000ea60000000a00 */
[----:B------:R-:W-:-:S05]  /*0140*/  IMAD R0, R5, R0, R28 ;  /* 0x0000000005007224 */ /* 0x000fca00078e021c */
[----:B------:R-:W-:Y:S02]  /*0150*/  ISETP.GE.U32.AND P4, PT, R0, R5, PT ;  /* 0x000000050000720c */ /* 0x000fe40003f86070 */
[----:B---3--:R-:W-:-:S04]  /*0160*/  ISETP.NE.U32.AND P0, PT, R2, RZ, PT ;  /* 0x000000ff0200720c */ /* 0x008fc80003f05070 */
[----:B------:R-:W-:-:S07]  /*0170*/  ISETP.NE.AND.EX P0, PT, R3, RZ, PT, P0 ;  /* 0x000000ff0300720c */ /* 0x000fce0003f05300 */
[----:B------:R-:W-:Y:S01]  /*0180*/  @P4 IMAD.IADD R0, R0, 0x1, -R5 ;  /* 0x0000000100004824 */ /* 0x000fe200078e0a05 */
[----:B------:R-:W-:Y:S01]  /*0190*/  @P4 IADD3 R237, R237, 0x1, RZ ;  /* 0x00000001eded4810 */ /* 0x000fe20007ffe0ff */
[----:B------:R-:W3:Y:S01]  /*01a0*/  LDC.64 R2, c[0x0][0x2f8] ;  /* 0x0000be00ff027b82 */ /* 0x000ee20000000a00 */
[----:B--2---:R-:W-:Y:S02]  /*01b0*/  ISETP.NE.U32.AND P1, PT, R6, RZ, PT ;  /* 0x000000ff0600720c */ /* 0x004fe40003f25070 */
[----:B------:R-:W-:Y:S02]  /*01c0*/  ISETP.GE.U32.AND P3, PT, R0, R5, PT ;  /* 0x000000050000720c */ /* 0x000fe40003f66070 */
[----:B------:R-:W-:Y:S02]  /*01d0*/  ISETP.NE.AND.EX P1, PT, R7, RZ, PT, P1 ;  /* 0x000000ff0700720c */ /* 0x000fe40003f25310 */
[----:B------:R-:W-:-:S09]  /*01e0*/  MOV R0, 0xffffffff ;  /* 0xffffffff00007802 */ /* 0x000fd20000000f00 */
[----:B------:R-:W-:Y:S01]  /*01f0*/  @P3 VIADD R237, R237, 0x1 ;  /* 0x00000001eded3836 */ /* 0x000fe20000000000 */
[----:B------:R-:W-:-:S05]  /*0200*/  @!P2 LOP3.LUT R237, RZ, R5, RZ, 0x33, !PT ;  /* 0x00000005ffeda212 */ /* 0x000fca00078e33ff */
[----:B------:R-:W-:Y:S02]  /*0210*/  IMAD.WIDE R18, R237, 0x4, R8 ;  /* 0x00000004ed127825 */ /* 0x000fe400078e0208 */
[----:B------:R-:W2:Y:S03]  /*0220*/  @P0 LDC.64 R8, c[0x0][0x300] ;  /* 0x0000c000ff080b82 */ /* 0x000ea60000000a00 */
[----:B------:R-:W4:Y:S04]  /*0230*/  @P1 LDG.E R0, desc[UR10][R18.64] ;  /* 0x0000000a12001981 */ /* 0x000f28000c1e1900 */
[----:B------:R-:W4:Y:S01]  /*0240*/  @P1 LDG.E R7, desc[UR10][R18.64+0x4] ;  /* 0x0000040a12071981 */ /* 0x000f22000c1e1900 */
[----:B-1----:R-:W-:Y:S01]  /*0250*/  ISETP.NE.AND P3, PT, R4, RZ, PT ;  /* 0x000000ff0400720c */ /* 0x002fe20003f65270 */
[----:B------:R-:W-:Y:S01]  /*0260*/  IMAD.MOV.U32 R10, RZ, RZ, RZ ;  /* 0x000000ffff0a7224 */ /* 0x000fe200078e00ff */
[----:B---3--:R-:W-:-:S02]  /*0270*/  ISETP.EQ.U32.AND P2, PT, R2, RZ, PT ;  /* 0x000000ff0200720c */ /* 0x008fc40003f42070 */
[----:B------:R-:W-:Y:S02]  /*0280*/  MOV R11, 0xffffffff ;  /* 0xffffffff000b7802 */ /* 0x000fe40000000f00 */
[----:B------:R-:W-:Y:S01]  /*0290*/  ISETP.EQ.OR.EX P2, PT, R3, RZ, !P3, P2 ;  /* 0x000000ff0300720c */ /* 0x000fe20005f42720 */
[----:B--2---:R-:W-:-:S04]  /*02a0*/  @P0 IMAD.WIDE R16, R237, 0x4, R8 ;  /* 0x00000004ed100825 */ /* 0x004fc800078e0208 */
        /* <DEDUP_REMOVED lines=16> */
.L_x_3600:
[----:B------:R-:W1:Y:S02]  /*03b0*/  LDC R7, c[0x0][0x2c8] ;  /* 0x0000b200ff077b82 */ /* 0x000e640000000800 */
.L_x_3601:
        /* <DEDUP_REMOVED lines=10> */
[----:B-----5:R-:W-:-:S07]  /*0460*/  @P3 IMAD.IADD R121, R121, 0x1, -R10 ;  /* 0x0000000179793824 */ /* 0x020fce00078e0a0a */
[----:B---3--:R-:W3:Y:S08]  /*0470*/  LDC R2, c[0x0][0x2c8] ;  /* 0x0000b200ff027b82 */ /* 0x008ef00000000800 */
[----:B------:R-:W4:Y:S01]  /*0480*/  LDC R120, c[0x0][0x398] ;  /* 0x0000e600ff787b82 */ /* 0x000f220000000800 */
[----:B--2---:R-:W-:-:S04]  /*0490*/  IABS R12, R8 ;  /* 0x00000008000c7213 */ /* 0x004fc80000000000 */
[----:B------:R-:W2:Y:S01]  /*04a0*/  I2F.RP R6, R12 ;  /* 0x0000000c00067306 */ /* 0x000ea20000209400 */
[----:B---3--:R-:W-:-:S05]  /*04b0*/  VIADD R2, R2, 0x7f ;  /* 0x0000007f02027836 */ /* 0x008fca0000000000 */
[----:B------:R-:W-:-:S04]  /*04c0*/  SHF.R.S32.HI R17, RZ, 0x1f, R2 ;  /* 0x0000001fff117819 */ /* 0x000fc80000011402 */
[----:B------:R-:W-:Y:S01]  /*04d0*/  LEA.HI R17, R17, R2, RZ, 0x7 ;  /* 0x0000000211117211 */ /* 0x000fe200078f38ff */
[----:B--2---:R-:W2:Y:S01]  /*04e0*/  MUFU.RCP R18, R6 ;  /* 0x0000000600127308 */ /* 0x004ea20000001000 */
[-C--:B------:R-:W-:Y:S02]  /*04f0*/  IABS R2, R8.reuse ;  /* 0x0000000800027213 */ /* 0x080fe40000000000 */
[----:B------:R-:W-:-:S03]  /*0500*/  LEA.HI.SX32 R17, R17, R8, 0x19 ;  /* 0x0000000811117211 */ /* 0x000fc600078fcaff */
[----:B------:R-:W-:Y:S02]  /*0510*/  IMAD.MOV R2, RZ, RZ, -R2 ;  /* 0x000000ffff027224 */ /* 0x000fe400078e0a02 */
[----:B------:R-:W-:Y:S02]  /*0520*/  VIADD R17, R17, 0xffffffff ;  /* 0xffffffff11117836 */ /* 0x000fe40000000000 */
[----:B--2---:R-:W-:-:S04]  /*0530*/  VIADD R18, R18, 0xffffffe ;  /* 0x0ffffffe12127836 */ /* 0x004fc80000000000 */
[----:B------:R-:W2:Y:S02]  /*0540*/  F2I.FTZ.U32.TRUNC.NTZ R19, R18 ;  /* 0x0000001200137305 */ /* 0x000ea4000021f000 */
[--C-:B--2---:R-:W-:Y:S02]  /*0550*/  IMAD.MOV R3, RZ, RZ, -R19.reuse ;  /* 0x000000ffff037224 */ /* 0x104fe400078e0a13 */
[----:B------:R-:W-:Y:S02]  /*0560*/  IMAD.MOV.U32 R18, RZ, RZ, RZ ;  /* 0x000000ffff127224 */ /* 0x000fe400078e00ff */
[----:B------:R-:W-:Y:S01]  /*0570*/  IMAD R6, R3, R12, RZ ;  /* 0x0000000c03067224 */ /* 0x000fe200078e02ff */
[----:B------:R-:W-:Y:S02]  /*0580*/  IABS R3, R17 ;  /* 0x0000001100037213 */ /* 0x000fe40000000000 */
[----:B------:R-:W-:Y:S01]  /*0590*/  LOP3.LUT R17, R17, R8, RZ, 0x3c, !PT ;  /* 0x0000000811117212 */ /* 0x000fe200078e3cff */
[----:B------:R-:W-:-:S03]  /*05a0*/  IMAD.HI.U32 R6, R19, R6, R18 ;  /* 0x0000000613067227 */ /* 0x000fc600078e0012 */
[----:B------:R-:W-:-:S03]  /*05b0*/  ISETP.GE.AND P0, PT, R17, RZ, PT ;  /* 0x000000ff1100720c */ /* 0x000fc60003f06270 */
[----:B------:R-:W-:Y:S02]  /*05c0*/  IMAD.HI.U32 R9, R6, R3, RZ ;  /* 0x0000000306097227 */ /* 0x000fe400078e00ff */
[----:B------:R-:W2:Y:S02]  /*05d0*/  @!P3 LDC R6, c[0x0][0x2cc] ;  /* 0x0000b300ff06bb82 */ /* 0x000ea40000000800 */
[----:B------:R-:W-:-:S05]  /*05e0*/  IMAD R13, R9, R2, R3 ;  /* 0x00000002090d7224 */ /* 0x000fca00078e0203 */
[----:B------:R-:W-:Y:S01]  /*05f0*/  ISETP.GT.U32.AND P1, PT, R12, R13, PT ;  /* 0x0000000d0c00720c */ /* 0x000fe20003f24070 */
[----:B------:R-:W3:-:S12]  /*0600*/  @!P3 LDC.64 R2, c[0x0][0x318] ;  /* 0x0000c600ff02bb82 */ /* 0x000ed80000000a00 */
[----:B------:R-:W-:Y:S02]  /*0610*/  @!P1 IMAD.IADD R13, R13, 0x1, -R12 ;  /* 0x000000010d0d9824 */ /* 0x000fe400078e0a0c */
[----:B------:R-:W-:Y:S01]  /*0620*/  @!P1 VIADD R9, R9, 0x1 ;  /* 0x0000000109099836 */ /* 0x000fe20000000000 */
[----:B------:R-:W-:Y:S02]  /*0630*/  ISETP.NE.AND P1, PT, R8, RZ, PT ;  /* 0x000000ff0800720c */ /* 0x000fe40003f25270 */
[----:B------:R-:W-:Y:S02]  /*0640*/  ISETP.GE.U32.AND P4, PT, R13, R12, PT ;  /* 0x0000000c0d00720c */ /* 0x000fe40003f86070 */
[----:B---3--:R-:W-:-:S04]  /*0650*/  @!P3 ISETP.NE.U32.AND P2, PT, R2, RZ, PT ;  /* 0x000000ff0200b20c */ /* 0x008fc80003f45070 */
[----:B------:R-:W-:Y:S02]  /*0660*/  @!P3 ISETP.NE.AND.EX P2, PT, R3, RZ, PT, P2 ;  /* 0x000000ff0300b20c */ /* 0x000fe40003f45320 */
[----:B------:R-:W-:-:S05]  /*0670*/  IADD3 R3, -R124, 0xbf, R123 ;  /* 0x000000bf7c037810 */ /* 0x000fca0007ffe17b */
[----:B------:R-:W-:Y:S01]  /*0680*/  @P4 VIADD R9, R9, 0x1 ;  /* 0x0000000109094836 */ /* 0x000fe20000000000 */
[----:B--2---:R-:W-:-:S03]  /*0690*/  @!P3 SEL R6, R6, RZ, P2 ;  /* 0x000000ff0606b207 */ /* 0x004fc60001000000 */
[----:B------:R-:W-:Y:S01]  /*06a0*/  @!P0 IMAD.MOV R9, RZ, RZ, -R9 ;  /* 0x000000ffff098224 */ /* 0x000fe200078e0a09 */
[----:B-1----:R-:W-:Y:S02]  /*06b0*/  @!P3 IADD3 R121, R6, R7, -R10 ;  /* 0x000000070679b210 */ /* 0x002fe40007ffe80a */
[----:B------:R-:W-:Y:S02]  /*06c0*/  @!P1 LOP3.LUT R9, RZ, R8, RZ, 0x33, !PT ;  /* 0x00000008ff099212 */ /* 0x000fe400078e33ff */
[----:B----4-:R-:W-:Y:S01]  /*06d0*/  IADD3 R3, R3, R120, R121 ;  /* 0x0000007803037210 */ /* 0x010fe20007ffe079 */
[----:B------:R-:W-:Y:S02]  /*06e0*/  VIADD R7, R121, 0x7f ;  /* 0x0000007f79077836 */ /* 0x000fe40000000000 */
[----:B------:R-:W-:Y:S01]  /*06f0*/  IMAD R228, R9, R4, RZ ;  /* 0x0000000409e47224 */ /* 0x000fe200078e02ff */
[----:B------:R-:W-:Y:S02]  /*0700*/  SHF.R.S32.HI R2, RZ, 0x1f, R3 ;  /* 0x0000001fff027819 */ /* 0x000fe40000011403 */
[----:B------:R-:W-:-:S02]  /*0710*/  SHF.R.S32.HI R6, RZ, 0x1f, R7 ;  /* 0x0000001fff067819 */ /* 0x000fc40000011407 */
[----:B------:R-:W-:Y:S02]  /*0720*/  LEA.HI R2, R2, R3, RZ, 0x7 ;  /* 0x0000000302027211 */ /* 0x000fe400078f38ff */
[----:B------:R-:W-:Y:S02]  /*0730*/  LEA.HI R6, R6, R7, RZ, 0x7 ;  /* 0x0000000706067211 */ /* 0x000fe400078f38ff */
[----:B------:R-:W-:Y:S02]  /*0740*/  SHF.R.S32.HI R2, RZ, 0x7, R2 ;  /* 0x00000007ff027819 */ /* 0x000fe40000011402 */
[----:B------:R-:W-:-:S04]  /*0750*/  SHF.R.S32.HI R6, RZ, 0x7, R6 ;  /* 0x00000007ff067819 */ /* 0x000fc80000011406 */
[----:B------:R-:W-:Y:S02]  /*0760*/  VIADDMNMX R37, R228, R9, R6, PT ;  /* 0x00000009e4257246 */ /* 0x000fe40003800106 */
[----:B------:R-:W1:Y:S02]  /*0770*/  S2R R6, SR_TID.X ;  /* 0x0000000000067919 */ /* 0x000e640000002100 */
[----:B------:R-:W-:-:S04]  /*0780*/  VIMNMX R37, R37, R2, PT ;  /* 0x0000000225257248 */ /* 0x000fc80003fe0100 */
[----:B------:R-:W-:-:S13]  /*0790*/  ISETP.GE.AND P0, PT, R228, R37, PT ;  /* 0x00000025e400720c */ /* 0x000fda0003f06270 */
[----:B------:R-:W-:Y:S05]  /*07a0*/  @!P0 BRA `(.L_x_3602) ;  /* 0x0000000400508947 */ /* 0x000fea0003800000 */
[----:B------:R-:W2:Y:S01]  /*07b0*/  LDC.64 R2, c[0x0][0x2c0] ;  /* 0x0000b000ff027b82 */ /* 0x000ea20000000a00 */
[----:B-1----:R-:W-:Y:S01]  /*07c0*/  SHF.R.S32.HI R7, RZ, 0x1f, R6 ;  /* 0x0000001fff077819 */ /* 0x002fe20000011406 */
        /* <DEDUP_REMOVED lines=8> */
[C---:B------:R-:W-:Y:S02]  /*0850*/  VIADD R12, R0.reuse, 0x10 ;  /* 0x00000010000c7836 */ /* 0x040fe40000000000 */
[----:B------:R-:W-:Y:S01]  /*0860*/  VIADD R6, R0, 0x28 ;  /* 0x0000002800067836 */ /* 0x000fe20000000000 */
[----:B------:R-:W-:Y:S01]  /*0870*/  SHF.R.S32.HI R9, RZ, 0x1f, R8 ;  /* 0x0000001fff097819 */ /* 0x000fe20000011408 */
[----:B--2---:R-:W-:-:S04]  /*0880*/  IMAD R2, R4, R2, R237 ;  /* 0x0000000204027224 */ /* 0x004fc800078e02ed */
[----:B------:R-:W-:Y:S02]  /*0890*/  IMAD R2, R2, R5, R28 ;  /* 0x0000000502027224 */ /* 0x000fe400078e021c */
[----:B------:R-:W-:-:S04]  /*08a0*/  IMAD.WIDE R8, R0, 0x80, R8 ;  /* 0x0000008000087825 */ /* 0x000fc800078e0208 */
[--C-:B------:R-:W-:Y:S02]  /*08b0*/  IMAD R3, R2, R3, R123.reuse ;  /* 0x0000000302037224 */ /* 0x100fe400078e027b */
[----:B------:R-:W-:Y:S02]  /*08c0*/  IMAD.IADD R123, R124, 0x1, -R123 ;  /* 0x000000017c7b7824 */ /* 0x000fe400078e0a7b */
[----:B------:R-:W-:Y:S01]  /*08d0*/  IMAD R4, R3, UR4, RZ ;  /* 0x0000000403047c24 */ /* 0x000fe2000f8e02ff */
[----:B------:R-:W-:Y:S01]  /*08e0*/  ULDC.64 UR4, c[0x0][0x288] ;  /* 0x0000a20000047ab9 */ /* 0x000fe20000000a00 */
[----:B------:R-:W-:Y:S02]  /*08f0*/  SHF.R.S32.HI R5, RZ, 0x1f, R3 ;  /* 0x0000001fff057819 */ /* 0x000fe40000011403 */
[-C--:B------:R-:W-:Y:S02]  /*0900*/  ISETP.GE.AND P3, PT, R0, R123.reuse, PT ;  /* 0x0000007b0000720c */ /* 0x080fe40003f66270 */
[----:B------:R-:W-:Y:S01]  /*0910*/  IADD3 R2, P0, R4, R8, RZ ;  /* 0x0000000804027210 */ /* 0x000fe20007f1e0ff */
[----:B------:R-:W-:Y:S01]  /*0920*/  VIADD R8, R0, 0x20 ;  /* 0x0000002000087836 */ /* 0x000fe20000000000 */
[----:B------:R-:W-:-:S02]  /*0930*/  ISETP.GE.AND P1, PT, R12, R123, PT ;  /* 0x0000007b0c00720c */ /* 0x000fc40003f26270 */
[----:B------:R-:W-:Y:S01]  /*0940*/  LEA.HI.X.SX32 R9, R4, R9, 0x1, P0 ;  /* 0x0000000904097211 */ /* 0x000fe200000f0eff */
[----:B------:R-:W-:Y:S01]  /*0950*/  VIADD R4, R0, 0x8 ;  /* 0x0000000800047836 */ /* 0x000fe20000000000 */
[----:B------:R-:W-:Y:S02]  /*0960*/  LEA R14, P0, R2, UR4, 0x2 ;  /* 0x00000004020e7c11 */ /* 0x000fe4000f8010ff */
[-C--:B------:R-:W-:Y:S02]  /*0970*/  ISETP.GE.AND P4, PT, R8, R123.reuse, PT ;  /* 0x0000007b0800720c */ /* 0x080fe40003f86270 */
[----:B------:R-:W-:Y:S01]  /*0980*/  LEA.HI.X R15, R2, UR5, R9, 0x2, P0 ;  /* 0x00000005020f7c11 */ /* 0x000fe200080f1409 */
[----:B------:R-:W-:Y:S01]  /*0990*/  VIADD R2, R0, 0x38 ;  /* 0x0000003800027836 */ /* 0x000fe20000000000 */
[-C--:B------:R-:W-:Y:S01]  /*09a0*/  ISETP.GE.AND P0, PT, R10, R123.reuse, PT ;  /* 0x0000007b0a00720c */ /* 0x080fe20003f06270 */
[----:B------:R-:W-:Y:S01]  /*09b0*/  ULDC.64 UR4, c[0x0][0x2b8] ;  /* 0x0000ae0000047ab9 */ /* 0x000fe20000000a00 */
[CC--:B------:R-:W-:Y:S01]  /*09c0*/  ISETP.GE.AND P2, PT, R4.reuse, R123.reuse, PT ;  /* 0x0000007b0400720c */ /* 0x0c0fe20003f46270 */
[----:B------:R1:W-:Y:S01]  /*09d0*/  @!P3 STG.E.128 desc[UR10][R14.64], RZ ;  /* 0x000000ff0e00b986 */ /* 0x0003e2000c101d0a */
[----:B------:R-:W-:Y:S01]  /*09e0*/  ISETP.GE.OR P5, PT, R4, R123, P6 ;  /* 0x0000007b0400720c */ /* 0x000fe200037a6670 */
[----:B------:R-:W-:-:S02]  /*09f0*/  VIADD R4, R0, 0x30 ;  /* 0x0000003000047836 */ /* 0x000fc40000000000 */
[----:B------:R1:W-:Y:S01]  /*0a00*/  @!P3 STG.E.128 desc[UR10][R14.64+0x100], RZ ;  /* 0x000100ff0e00b986 */ /* 0x0003e2000c101d0a */
[----:B------:R-:W-:-:S03]  /*0a10*/  ISETP.GE.AND P3, PT, R6, R123, PT ;  /* 0x0000007b0600720c */ /* 0x000fc60003f66270 */
[----:B------:R1:W-:Y:S04]  /*0a20*/  @!P1 STG.E.128 desc[UR10][R14.64+0x2000], RZ ;  /* 0x002000ff0e009986 */ /* 0x0003e8000c101d0a */
[----:B------:R1:W-:Y:S04]  /*0a30*/  @!P0 STG.E.128 desc[UR10][R14.64+0x3000], RZ ;  /* 0x003000ff0e008986 */ /* 0x0003e8000c101d0a */
[----:B------:R1:W-:Y:S01]  /*0a40*/  @!P0 STG.E.128 desc[UR10][R14.64+0x3100], RZ ;  /* 0x003100ff0e008986 */ /* 0x0003e2000c101d0a */
[----:B------:R-:W-:-:S03]  /*0a50*/  IADD3 R3, P0, R3, R0, RZ ;  /* 0x0000000003037210 */ /* 0x000fc60007f1e0ff */
[----:B------:R1:W-:Y:S04]  /*0a60*/  @!P2 STG.E.128 desc[UR10][R14.64+0x1000], RZ ;  /* 0x001000ff0e00a986 */ /* 0x0003e8000c101d0a */
[----:B------:R1:W-:Y:S01]  /*0a70*/  @!P2 STG.E.128 desc[UR10][R14.64+0x1100], RZ ;  /* 0x001100ff0e00a986 */ /* 0x0003e2000c101d0a */
[----:B------:R-:W-:-:S03]  /*0a80*/  ISETP.GE.AND P2, PT, R4, R123, PT ;  /* 0x0000007b0400720c */ /* 0x000fc60003f46270 */
[----:B------:R1:W-:Y:S01]  /*0a90*/  @!P1 STG.E.128 desc[UR10][R14.64+0x2100], RZ ;  /* 0x002100ff0e009986 */ /* 0x0003e2000c101d0a */
[----:B------:R-:W-:-:S03]  /*0aa0*/  ISETP.GE.AND P1, PT, R2, R123, PT ;  /* 0x0000007b0200720c */ /* 0x000fc60003f26270 */
[----:B------:R1:W-:Y:S04]  /*0ab0*/  @!P4 STG.E.128 desc[UR10][R14.64+0x4000], RZ ;  /* 0x004000ff0e00c986 */ /* 0x0003e8000c101d0a */
[----:B------:R1:W-:Y:S01]  /*0ac0*/  @!P4 STG.E.128 desc[UR10][R14.64+0x4100], RZ ;  /* 0x004100ff0e00c986 */ /* 0x0003e2000c101d0a */
[----:B------:R-:W-:Y:S02]  /*0ad0*/  ISETP.GE.OR P4, PT, R12, R123, P6 ;  /* 0x0000007b0c00720c */ /* 0x000fe40003786670 */
[----:B------:R-:W-:Y:S01]  /*0ae0*/  LEA.HI.X.SX32 R12, R0, R5, 0x1, P0 ;  /* 0x00000005000c7211 */ /* 0x000fe200000f0eff */
[----:B------:R1:W-:Y:S01]  /*0af0*/  @!P3 STG.E.128 desc[UR10][R14.64+0x5000], RZ ;  /* 0x005000ff0e00b986 */ /* 0x0003e2000c101d0a */
[----:B------:R-:W-:-:S03]  /*0b00*/  LEA R16, P0, R3, UR4, 0x2 ;  /* 0x0000000403107c11 */ /* 0x000fc6000f8010ff */
[----:B------:R1:W-:Y:S01]  /*0b10*/  @!P3 STG.E.128 desc[UR10][R14.64+0x5100], RZ ;  /* 0x005100ff0e00b986 */ /* 0x0003e2000c101d0a */
[----:B------:R-:W-:Y:S01]  /*0b20*/  LEA.HI.X R17, R3, UR5, R12, 0x2, P0 ;  /* 0x0000000503117c11 */ /* 0x000fe200080f140c */
[----:B------:R-:W-:Y:S01]  /*0b30*/  @!P5 IMAD.MOV.U32 R3, RZ, RZ, -0x800000 ;  /* 0xff800000ff03d424 */ /* 0x000fe200078e00ff */
[-C--:B------:R-:W-:Y:S01]  /*0b40*/  ISETP.GE.OR P3, PT, R10, R123.reuse, P6 ;  /* 0x0000007b0a00720c */ /* 0x080fe20003766670 */
[----:B------:R1:W-:Y:S01]  /*0b50*/  @!P2 STG.E.128 desc[UR10][R14.64+0x6000], RZ ;  /* 0x006000ff0e00a986 */ /* 0x0003e2000c101d0a */
[-C--:B------:R-:W-:Y:S01]  /*0b60*/  ISETP.GE.OR P0, PT, R4, R123.reuse, P6 ;  /* 0x0000007b0400720c */ /* 0x080fe20003706670 */
[----:B------:R-:W-:Y:S02]  /*0b70*/  @!P4 IMAD.MOV.U32 R19, RZ, RZ, -0x800000 ;  /* 0xff800000ff13c424 */ /* 0x000fe400078e00ff */
[----:B------:R1:W-:Y:S01]  /*0b80*/  @!P2 STG.E.128 desc[UR10][R14.64+0x6100], RZ ;  /* 0x006100ff0e00a986 */ /* 0x0003e2000c101d0a */
[----:B------:R-:W-:-:S03]  /*0b90*/  ISETP.GE.OR P2, PT, R8, R123, P6 ;  /* 0x0000007b0800720c */ /* 0x000fc60003746670 */
[----:B------:R1:W-:Y:S04]  /*0ba0*/  @!P1 STG.E.128 desc[UR10][R14.64+0x7000], RZ ;  /* 0x007000ff0e009986 */ /* 0x0003e8000c101d0a */
[----:B------:R1:W-:Y:S01]  /*0bb0*/  @!P1 STG.E.128 desc[UR10][R14.64+0x7100], RZ ;  /* 0x007100ff0e009986 */ /* 0x0003e2000c101d0a */
[-C--:B------:R-:W-:Y:S01]  /*0bc0*/  ISETP.GE.OR P1, PT, R6, R123.reuse, P6 ;  /* 0x0000007b0600720c */ /* 0x080fe20003726670 */
[----:B------:R-:W-:Y:S02]  /*0bd0*/  @!P3 IMAD.MOV.U32 R11, RZ, RZ, -0x800000 ;  /* 0xff800000ff0bb424 */ /* 0x000fe400078e00ff */
[----:B------:R1:W-:Y:S01]  /*0be0*/  @!P5 STG.E desc[UR10][R16.64+0x20], R3 ;  /* 0x000020031000d986 */ /* 0x0003e2000c10190a */
[-C--:B------:R-:W-:Y:S01]  /*0bf0*/  ISETP.GE.OR P5, PT, R0, R123.reuse, P6 ;  /* 0x0000007b0000720c */ /* 0x080fe200037a6670 */
[----:B------:R-:W-:Y:S01]  /*0c00*/  @!P2 IMAD.MOV.U32 R9, RZ, RZ, -0x800000 ;  /* 0xff800000ff09a424 */ /* 0x000fe200078e00ff */
[----:B------:R-:W-:Y:S01]  /*0c10*/  ISETP.GE.OR P6, PT, R2, R123, P6 ;  /* 0x0000007b0200720c */ /* 0x000fe200037c6670 */
[----:B------:R-:W-:Y:S01]  /*0c20*/  @!P0 IMAD.MOV.U32 R5, RZ, RZ, -0x800000 ;  /* 0xff800000ff058424 */ /* 0x000fe200078e00ff */
[----:B------:R1:W-:Y:S04]  /*0c30*/  @!P4 STG.E desc[UR10][R16.64+0x40], R19 ;  /* 0x000040131000c986 */ /* 0x0003e8000c10190a */
[----:B------:R1:W-:Y:S01]  /*0c40*/  @!P3 STG.E desc[UR10][R16.64+0x60], R11 ;  /* 0x0000600b1000b986 */ /* 0x0003e2000c10190a */
[----:B------:R-:W-:-:S03]  /*0c50*/  @!P1 IMAD.MOV.U32 R7, RZ, RZ, -0x800000 ;  /* 0xff800000ff079424 */ /* 0x000fc600078e00ff */
[----:B------:R1:W-:Y:S01]  /*0c60*/  @!P2 STG.E desc[UR10][R16.64+0x80], R9 ;  /* 0x000080091000a986 */ /* 0x0003e2000c10190a */
[----:B------:R-:W-:-:S03]  /*0c70*/  @!P5 IMAD.MOV.U32 R13, RZ, RZ, -0x800000 ;  /* 0xff800000ff0dd424 */ /* 0x000fc600078e00ff */
[----:B------:R1:W-:Y:S04]  /*0c80*/  @!P1 STG.E desc[UR10][R16.64+0xa0], R7 ;  /* 0x0000a00710009986 */ /* 0x0003e8000c10190a */
[----:B------:R1:W-:Y:S04]  /*0c90*/  @!P0 STG.E desc[UR10][R16.64+0xc0], R5 ;  /* 0x0000c00510008986 */ /* 0x0003e8000c10190a */
[----:B------:R1:W-:Y:S01]  /*0ca0*/  @!P5 STG.E desc[UR10][R16.64], R13 ;  /* 0x0000000d1000d986 */ /* 0x0003e2000c10190a */
[----:B------:R-:W-:Y:S05]  /*0cb0*/  @P6 EXIT ;  /* 0x000000000000694d */ /* 0x000fea0003800000 */
[----:B-1----:R-:W-:-:S05]  /*0cc0*/  MOV R3, 0xff800000 ;  /* 0xff80000000037802 */ /* 0x002fca0000000f00 */
[----:B------:R-:W-:Y:S01]  /*0cd0*/  STG.E desc[UR10][R16.64+0xe0], R3 ;  /* 0x0000e00310007986 */ /* 0x000fe2000c10190a */
[----:B------:R-:W-:Y:S05]  /*0ce0*/  EXIT ;  /* 0x000000000000794d */ /* 0x000fea0003800000 */
.L_x_3602:
[----:B------:R-:W2:Y:S01]  /*0cf0*/  LDC.64 R2, c[0x0][0x368] ;  /* 0x0000da00ff027b82 */ /* 0x000ea20000000a00 */
[----:B------:R-:W-:Y:S01]  /*0d00*/  ULDC.64 UR4, c[0x0][0x370] ;  /* 0x0000dc0000047ab9 */ /* 0x000fe20000000a00 */
[----:B------:R-:W-:Y:S01]  /*0d10*/  IMAD.MOV.U32 R7, RZ, RZ, R237 ;  /* 0x000000ffff077224 */ /* 0x000fe200078e00ed */
[----:B--2---:R-:W-:-:S04]  /*0d20*/  ISETP.NE.U32.AND P0, PT, R2, RZ, PT ;  /* 0x000000ff0200720c */ /* 0x004fc80003f05070 */
[----:B------:R-:W-:Y:S02]  /*0d30*/  ISETP.NE.AND.EX P0, PT, R3, RZ, PT, P0 ;  /* 0x000000ff0300720c */ /* 0x000fe40003f05300 */
[----:B------:R-:W-:-:S11]  /*0d40*/  ISETP.NE.U32.AND P1, PT, RZ, UR4, PT ;  /* 0x00000004ff007c0c */ /* 0x000fd6000bf25070 */
[----:B------:R-:W2:Y:S01]  /*0d50*/  @P0 LDC.64 R2, c[0x0][0x368] ;  /* 0x0000da00ff020b82 */ /* 0x000ea20000000a00 */
[----:B------:R-:W-:Y:S02]  /*0d60*/  ISETP.NE.AND.EX P1, PT, RZ, UR5, PT, P1 ;  /* 0x00000005ff007c0c */ /* 0x000fe4000bf25310 */
[----:B------:R-:W-:Y:S01]  /*0d70*/  CS2R R238, SRZ ;  /* 0x0000000000ee7805 */ /* 0x000fe2000001ff00 */
[----:B--2---:R-:W-:-:S05]  /*0d80*/  @P0 IMAD.WIDE R2, R237, 0x4, R2 ;  /* 0x00000004ed020825 */ /* 0x004fca00078e0202 */
[----:B------:R2:W5:Y:S01]  /*0d90*/  @P0 LDG.E R7, desc[UR10][R2.64] ;  /* 0x0000000a02070981 */ /* 0x000562000c1e1900 */
[----:B------:R-:W-:-:S04]  /*0da0*/  PLOP3.LUT P0, PT, PT, PT, PT, 0x8, 0x0 ;  /* 0x000000000000781c */ /* 0x000fc80003f0e170 */
[----:B------:R-:W-:Y:S09]  /*0db0*/  @!P1 BRA `(.L_x_3603) ;  /* 0x00000000002c9947 */ /* 0x000ff20003800000 */
[----:B--2---:R-:W2:Y:S01]  /*0dc0*/  LDC.64 R2, c[0x0][0x378] ;  /* 0x0000de00ff027b82 */ /* 0x004ea20000000a00 */
[----:B------:R-:W-:-:S05]  /*0dd0*/  SHF.R.S32.HI R5, RZ, 0x1f, R237 ;  /* 0x0000001fff057819 */ /* 0x000fca00000114ed */
[-C--:B--2---:R-:W-:Y:S02]  /*0de0*/  IMAD R4, R5, R2.reuse, RZ ;  /* 0x0000000205047224 */ /* 0x084fe400078e02ff */
        /* <DEDUP_REMOVED lines=8> */
.L_x_3603:
[----:B------:R-:W-:Y:S05]  /*0e70*/  @!P0 BRA `(.L_x_3604) ;  /* 0x0000000400388947 */ /* 0x000fea0003800000 */
[----:B------:R-:W3:Y:S01]  /*0e80*/  LDC R10, c[0x0][0x380] ;  /* 0x0000e000ff0a7b82 */ /* 0x000ee20000000800 */
[----:B------:R-:W-:Y:S01]  /*0e90*/  LEA R13, R37, 0xffffff80, 0x7 ;  /* 0xffffff80250d7811 */ /* 0x000fe200078e38ff */
[----:B------:R-:W-:-:S03]  /*0ea0*/  ULDC.64 UR4, c[0x0][0x230] ;  /* 0x00008c0000047ab9 */ /* 0x000fc60000000a00 */
[----:B--2---:R-:W-:-:S03]  /*0eb0*/  IABS R2, R13 ;  /* 0x0000000d00027213 */ /* 0x004fc60000000000 */
[----:B-----5:R-:W2:Y:S01]  /*0ec0*/  LDC R7, c[0x0][0x278] ;  /* 0x00009e00ff077b82 */ /* 0x020ea20000000800 */
[----:B------:R-:W-:-:S07]  /*0ed0*/  MOV R16, RZ ;  /* 0x000000ff00107202 */ /* 0x000fce0000000f00 */
[----:B------:R-:W4:Y:S01]  /*0ee0*/  LDC.64 R184, c[0x0][0x248] ;  /* 0x00009200ffb87b82 */ /* 0x000f220000000a00 */
[----:B---3--:R-:W-:-:S04]  /*0ef0*/  IABS R4, R10 ;  /* 0x0000000a00047213 */ /* 0x008fc80000000000 */
[----:B------:R-:W3:Y:S08]  /*0f00*/  I2F.RP R5, R4 ;  /* 0x0000000400057306 */ /* 0x000ef00000209400 */
[----:B---3--:R-:W3:Y:S02]  /*0f10*/  MUFU.RCP R8, R5 ;  /* 0x0000000500087308 */ /* 0x008ee40000001000 */
[----:B---3--:R-:W-:-:S06]  /*0f20*/  IADD3 R8, R8, 0xffffffe, RZ ;  /* 0x0ffffffe08087810 */ /* 0x008fcc0007ffe0ff */
[----:B------:R-:W3:Y:S02]  /*0f30*/  F2I.FTZ.U32.TRUNC.NTZ R9, R8 ;  /* 0x0000000800097305 */ /* 0x000ee4000021f000 */
[----:B---3--:R-:W-:Y:S01]  /*0f40*/  IMAD.MOV R3, RZ, RZ, -R9 ;  /* 0x000000ffff037224 */ /* 0x008fe200078e0a09 */
        /* <DEDUP_REMOVED lines=17> */
[----:B------:R-:W3:Y:S01]  /*1060*/  LDG.E R4, desc[UR10][R18.64] ;  /* 0x0000000a12047981 */ /* 0x000ee2000c1e1900 */
[----:B--2---:R-:W-:-:S04]  /*1070*/  IABS R2, R7 ;  /* 0x0000000700027213 */ /* 0x004fc80000000000 */
[----:B------:R-:W2:Y:S08]  /*1080*/  I2F.RP R11, R2 ;  /* 0x00000002000b7306 */ /* 0x000eb00000209400 */
[----:B--2---:R-:W2:Y:S02]  /*1090*/  MUFU.RCP R8, R11 ;  /* 0x0000000b00087308 */ /* 0x004ea40000001000 */
[----:B--2---:R-:W-:-:S06]  /*10a0*/  IADD3 R8, R8, 0xffffffe, RZ ;  /* 0x0ffffffe08087810 */ /* 0x004fcc0007ffe0ff */
[----:B------:R-:W2:Y:S02]  /*10b0*/  F2I.FTZ.U32.TRUNC.NTZ R17, R8 ;  /* 0x0000000800117305 */ /* 0x000ea4000021f000 */
[----:B--2---:R-:W-:Y:S02]  /*10c0*/  IMAD.MOV R3, RZ, RZ, -R17 ;  /* 0x000000ffff037224 */ /* 0x004fe400078e0a11 */
[----:B------:R-:W-:Y:S02]  /*10d0*/  IMAD.MOV R8, RZ, RZ, -R9 ;  /* 0x000000ffff087224 */ /* 0x000fe400078e0a09 */
[----:B------:R-:W-:Y:S01]  /*10e0*/  IMAD R5, R3, R2, RZ ;  /* 0x0000000203057224 */ /* 0x000fe200078e02ff */
[----:B------:R-:W-:Y:S01]  /*10f0*/  IABS R3, R28 ;  /* 0x0000001c00037213 */ /* 0x000fe20000000000 */
[----:B------:R-:W-:Y:S02]  /*1100*/  IMAD R13, R10, R8, R13 ;  /* 0x000000080a0d7224 */ /* 0x000fe400078e020d */
[----:B------:R-:W-:-:S03]  /*1110*/  IMAD.HI.U32 R16, R17, R5, R16 ;  /* 0x0000000511107227 */ /* 0x000fc600078e0010 */
[----:B------:R-:W-:Y:S01]  /*1120*/  SHF.R.S32.HI R23, RZ, 0x1f, R13 ;  /* 0x0000001fff177819 */ /* 0x000fe2000001140d */
        /* <DEDUP_REMOVED lines=16> */
[----:B---3--:R-:W-:Y:S01]  /*1230*/  SHF.R.S32.HI R5, RZ, 0x1f, R4 ;  /* 0x0000001fff057819 */ /* 0x008fe20000011404 */
[----:B------:R-:W-:-:S04]  /*1240*/  IMAD.WIDE.U32 R10, R4, UR4, RZ ;  /* 0x00000004040a7c25 */ /* 0x000fc8000f8e00ff */
[C---:B------:R-:W-:Y:S02]  /*1250*/  IMAD R9, R5.reuse, UR4, RZ ;  /* 0x0000000405097c24 */ /* 0x040fe4000f8e02ff */
[-C--:B--2---:R-:W-:Y:S02]  /*1260*/  IMAD R5, R5, R2.reuse, RZ ;  /* 0x0000000205057224 */ /* 0x084fe400078e02ff */
[C---:B------:R-:W-:Y:S01]  /*1270*/  IMAD R8, R4.reuse, UR5, R9 ;  /* 0x0000000504087c24 */ /* 0x040fe2000f8e0209 */
[----:B------:R-:W-:Y:S01]  /*1280*/  ULDC.64 UR4, c[0x0][0x260] ;  /* 0x0000980000047ab9 */ /* 0x000fe20000000a00 */
[C---:B------:R-:W-:Y:S02]  /*1290*/  IMAD R3, R4.reuse, R3, R5 ;  /* 0x0000000304037224 */ /* 0x040fe400078e0205 */
[----:B------:R-:W-:Y:S01]  /*12a0*/  IMAD.WIDE.U32 R24, R4, R2, RZ ;  /* 0x0000000204187225 */ /* 0x000fe200078e00ff */
[----:B------:R-:W-:-:S03]  /*12b0*/  IADD3 R11, R11, R8, RZ ;  /* 0x000000080b0b7210 */ /* 0x000fc60007ffe0ff */
[----:B----4-:R-:W-:Y:S01]  /*12c0*/  IMAD R8, R23, R184, RZ ;  /* 0x000000b817087224 */ /* 0x010fe200078e02ff */
[----:B------:R-:W-:-:S03]  /*12d0*/  IADD3 R16, R25, R3, RZ ;  /* 0x0000000319107210 */ /* 0x000fc60007ffe0ff */
[C---:B------:R-:W-:Y:S02]  /*12e0*/  IMAD R7, R13.reuse, R185, R8 ;  /* 0x000000b90d077224 */ /* 0x040fe400078e0208 */
[----:B------:R-:W-:-:S04]  /*12f0*/  IMAD.WIDE.U32 R8, R13, R184, R10 ;  /* 0x000000b80d087225 */ /* 0x000fc800078e000a */
[----:B------:R-:W-:Y:S02]  /*1300*/  IMAD.IADD R9, R9, 0x1, R7 ;  /* 0x0000000109097824 */ /* 0x000fe400078e0207 */
[----:B------:R-:W-:Y:S02]  /*1310*/  IMAD R10, R21, UR4, RZ ;  /* 0x00000004150a7c24 */ /* 0x000fe4000f8e02ff */
[----:B------:R-:W-:-:S04]  /*1320*/  IMAD.WIDE.U32 R42, R17, UR4, R8 ;  /* 0x00000004112a7c25 */ /* 0x000fc8000f8e0008 */
[----:B------:R-:W-:-:S05]  /*1330*/  IMAD R10, R17, UR5, R10 ;  /* 0x00000005110a7c24 */ /* 0x000fca000f8e020a */
[----:B------:R-:W-:Y:S01]  /*1340*/  IADD3 R12, R43, R10, RZ ;  /* 0x0000000a2b0c7210 */ /* 0x000fe20007ffe0ff */
[----:B------:R-:W-:Y:S06]  /*1350*/  BRA `(.L_x_3605) ;  /* 0x0000000400347947 */ /* 0x000fec0003800000 */
.L_x_3604:
[----:B------:R-:W2:Y:S01]  /*1360*/  LDC R19, c[0x0][0x278] ;  /* 0x00009e00ff137b82 */ /* 0x000ea20000000800 */
[----:B------:R-:W-:Y:S02]  /*1370*/  ISETP.NE.AND P4, PT, R11, -0x1, PT ;  /* 0xffffffff0b00780c */ /* 0x000fe40003f85270 */
[----:B------:R-:W-:-:S04]  /*1380*/  LEA R13, R37, 0xffffff80, 0x7 ;  /* 0xffffff80250d7811 */ /* 0x000fc800078e38ff */
[----:B------:R-:W-:-:S07]  /*1390*/  SHF.R.S32.HI R23, RZ, 0x1f, R13 ;  /* 0x0000001fff177819 */ /* 0x000fce000001140d */
[----:B------:R-:W3:Y:S01]  /*13a0*/  @P4 LDC.64 R184, c[0x0][0x248] ;  /* 0x00009200ffb84b82 */ /* 0x000ee20000000a00 */
[----:B------:R-:W-:Y:S01]  /*13b0*/  @P4 IMAD.IADD R20, R10, 0x1, R11 ;  /* 0x000000010a144824 */ /* 0x000fe200078e020b */
[----:B--2---:R-:W-:-:S04]  /*13c0*/  IABS R3, R19 ;  /* 0x0000001300037213 */ /* 0x004fc80000000000 */
[----:B------:R-:W2:Y:S08]  /*13d0*/  I2F.RP R5, R3 ;  /* 0x0000000300057306 */ /* 0x000eb00000209400 */
[----:B--2---:R-:W2:Y:S02]  /*13e0*/  MUFU.RCP R8, R5 ;  /* 0x0000000500087308 */ /* 0x004ea40000001000 */
[----:B--2---:R-:W-:-:S06]  /*13f0*/  VIADD R8, R8, 0xffffffe ;  /* 0x0ffffffe08087836 */ /* 0x004fcc0000000000 */
[----:B------:R-:W2:Y:S02]  /*1400*/  F2I.FTZ.U32.TRUNC.NTZ R9, R8 ;  /* 0x0000000800097305 */ /* 0x000ea4000021f000 */
[----:B--2---:R-:W-:Y:S01]  /*1410*/  IMAD.MOV R2, RZ, RZ, -R9 ;  /* 0x000000ffff027224 */ /* 0x004fe200078e0a09 */
        /* <DEDUP_REMOVED lines=9> */
[C---:B---3--:R-:W-:Y:S02]  /*14b0*/  @P4 IMAD R9, R20.reuse, R185, RZ ;  /* 0x000000b914094224 */ /* 0x048fe400078e02ff */
[C---:B------:R-:W-:Y:S02]  /*14c0*/  IMAD R2, R3.reuse, R2, R4 ;  /* 0x0000000203027224 */ /* 0x040fe400078e0204 */
[----:B------:R-:W2:Y:S01]  /*14d0*/  @P4 LDC.64 R4, c[0x0][0x250] ;  /* 0x00009400ff044b82 */ /* 0x000ea20000000a00 */
[----:B------:R-:W-:Y:S02]  /*14e0*/  @P4 IMAD.WIDE.U32 R20, R20, R184, RZ ;  /* 0x000000b814144225 */ /* 0x000fe400078e00ff */
[----:B------:R-:W-:-:S03]  /*14f0*/  ISETP.GT.U32.AND P1, PT, R3, R2, PT ;  /* 0x000000020300720c */ /* 0x000fc60003f24070 */
[----:B------:R-:W-:Y:S02]  /*1500*/  @P4 IADD3 R9, R21, R9, RZ ;  /* 0x0000000915094210 */ /* 0x000fe40007ffe0ff */
[----:B------:R-:W-:-:S08]  /*1510*/  @P4 MOV R12, R20 ;  /* 0x00000014000c4202 */ /* 0x000fd00000000f00 */
[-C--:B------:R-:W-:Y:S02]  /*1520*/  @!P1 IADD3 R2, R2, -R3.reuse, RZ ;  /* 0x8000000302029210 */ /* 0x080fe40007ffe0ff */
[----:B------:R-:W-:Y:S02]  /*1530*/  @!P1 IADD3 R17, R17, 0x1, RZ ;  /* 0x0000000111119810 */ /* 0x000fe40007ffe0ff */
[----:B------:R-:W-:Y:S02]  /*1540*/  ISETP.GE.U32.AND P3, PT, R2, R3, PT ;  /* 0x000000030200720c */ /* 0x000fe40003f66070 */
[----:B------:R-:W3:Y:S01]  /*1550*/  LDC.64 R2, c[0x0][0x260] ;  /* 0x00009800ff027b82 */ /* 0x000ee20000000a00 */
[----:B------:R-:W-:-:S10]  /*1560*/  ISETP.NE.AND P1, PT, R19, RZ, PT ;  /* 0x000000ff1300720c */ /* 0x000fd40003f25270 */
[----:B------:R-:W-:-:S04]  /*1570*/  @P3 VIADD R17, R17, 0x1 ;  /* 0x0000000111113836 */ /* 0x000fc80000000000 */
[----:B------:R-:W-:Y:S01]  /*1580*/  @!P2 IMAD.MOV R17, RZ, RZ, -R17 ;  /* 0x000000ffff11a224 */ /* 0x000fe200078e0a11 */
[----:B------:R-:W-:Y:S06]  /*1590*/  @P4 BRA `(.L_x_3606) ;  /* 0x0000000000344947 */ /* 0x000fec0003800000 */
[----:B------:R-:W4:Y:S01]  /*15a0*/  LDC.64 R184, c[0x0][0x248] ;  /* 0x00009200ffb87b82 */ /* 0x000f220000000a00 */
[----:B------:R-:W-:-:S07]  /*15b0*/  SHF.R.S32.HI R21, RZ, 0x1f, R10 ;  /* 0x0000001fff157819 */ /* 0x000fce000001140a */
[----:B------:R-:W1:Y:S01]  /*15c0*/  LDC.64 R8, c[0x0][0x230] ;  /* 0x00008c00ff087b82 */ /* 0x000e620000000a00 */
[-C--:B----4-:R-:W-:Y:S01]  /*15d0*/  IMAD R14, R21, R184.reuse, RZ ;  /* 0x000000b8150e7224 */ /* 0x090fe200078e02ff */
[----:B-----5:R-:W-:Y:S01]  /*15e0*/  SHF.R.S32.HI R21, RZ, 0x1f, R7 ;  /* 0x0000001fff157819 */ /* 0x020fe20000011407 */
[----:B------:R-:W-:-:S04]  /*15f0*/  IMAD.WIDE.U32 R24, R10, R184, RZ ;  /* 0x000000b80a187225 */ /* 0x000fc800078e00ff */
[----:B------:R-:W-:Y:S02]  /*1600*/  IMAD R14, R10, R185, R14 ;  /* 0x000000b90a0e7224 */ /* 0x000fe400078e020e */
[----:B-1----:R-:W-:-:S03]  /*1610*/  IMAD R12, R21, R8, RZ ;  /* 0x00000008150c7224 */ /* 0x002fc600078e02ff */
[----:B------:R-:W-:Y:S01]  /*1620*/  IADD3 R25, R25, R14, RZ ;  /* 0x0000000e19197210 */ /* 0x000fe20007ffe0ff */
[C---:B------:R-:W-:Y:S02]  /*1630*/  IMAD R9, R7.reuse, R9, R12 ;  /* 0x0000000907097224 */ /* 0x040fe400078e020c */
[----:B------:R-:W-:-:S05]  /*1640*/  IMAD.WIDE.U32 R24, R7, R8, R24 ;  /* 0x0000000807187225 */ /* 0x000fca00078e0018 */
[----:B------:R-:W-:Y:S02]  /*1650*/  IADD3 R9, R25, R9, RZ ;  /* 0x0000000919097210 */ /* 0x000fe40007ffe0ff */
[----:B------:R-:W-:-:S07]  /*1660*/  MOV R12, R24 ;  /* 0x00000018000c7202 */ /* 0x000fce0000000f00 */
.L_x_3606:
[----:B------:R-:W-:Y:S01]  /*1670*/  @!P1 LOP3.LUT R17, RZ, R19, RZ, 0x33, !PT ;  /* 0x00000013ff119212 */ /* 0x000fe200078e33ff */
[----:B------:R-:W-:Y:S01]  /*1680*/  IMAD R8, R23, R184, RZ ;  /* 0x000000b817087224 */ /* 0x000fe200078e02ff */
[----:B------:R-:W-:Y:S02]  /*1690*/  MOV R18, R12 ;  /* 0x0000000c00127202 */ /* 0x000fe40000000f00 */
[----:B------:R-:W-:Y:S01]  /*16a0*/  MOV R19, R9 ;  /* 0x0000000900137202 */ /* 0x000fe20000000f00 */
[----:B------:R-:W-:Y:S01]  /*16b0*/  IMAD R9, R185, R13, R8 ;  /* 0x0000000db9097224 */ /* 0x000fe200078e0208 */
[----:B------:R-:W-:Y:S02]  /*16c0*/  SHF.R.S32.HI R21, RZ, 0x1f, R17 ;  /* 0x0000001fff157819 */ /* 0x000fe40000011411 */
[----:B------:R-:W-:Y:S01]  /*16d0*/  @P4 IADD3 R11, R10, R11, RZ ;  /* 0x0000000b0a0b4210 */ /* 0x000fe20007ffe0ff */
[----:B------:R-:W-:-:S04]  /*16e0*/  IMAD.WIDE.U32 R18, R184, R13, R18 ;  /* 0x0000000db8127225 */ /* 0x000fc800078e0012 */
[----:B---3--:R-:W-:Y:S01]  /*16f0*/  IMAD R8, R21, R2, RZ ;  /* 0x0000000215087224 */ /* 0x008fe200078e02ff */
[----:B------:R-:W-:Y:S01]  /*1700*/  IADD3 R19, R19, R9, RZ ;  /* 0x0000000913137210 */ /* 0x000fe20007ffe0ff */
[----:B--2---:R-:W-:-:S04]  /*1710*/  @P4 IMAD.WIDE.U32 R24, R11, R4, RZ ;  /* 0x000000040b184225 */ /* 0x004fc800078e00ff */
[----:B------:R-:W-:-:S04]  /*1720*/  IMAD.WIDE.U32 R42, R17, R2, R18 ;  /* 0x00000002112a7225 */ /* 0x000fc800078e0012 */
[----:B------:R-:W-:Y:S02]  /*1730*/  IMAD R3, R17, R3, R8 ;  /* 0x0000000311037224 */ /* 0x000fe400078e0208 */
[----:B------:R-:W-:-:S03]  /*1740*/  @P4 IMAD R16, R11, R5, R25 ;  /* 0x000000050b104224 */ /* 0x000fc600078e0219 */
[----:B------:R-:W-:Y:S01]  /*1750*/  IADD3 R12, R43, R3, RZ ;  /* 0x000000032b0c7210 */ /* 0x000fe20007ffe0ff */
[----:B------:R-:W-:Y:S06]  /*1760*/  @P4 BRA `(.L_x_3605) ;  /* 0x0000000000304947 */ /* 0x000fec0003800000 */
[----:B------:R-:W2:Y:S01]  /*1770*/  LDC.64 R4, c[0x0][0x250] ;  /* 0x00009400ff047b82 */ /* 0x000ea20000000a00 */
[----:B------:R-:W-:-:S07]  /*1780*/  SHF.R.S32.HI R9, RZ, 0x1f, R10 ;  /* 0x0000001fff097819 */ /* 0x000fce000001140a */
[----:B------:R-:W3:Y:S01]  /*1790*/  LDC.64 R2, c[0x0][0x238] ;  /* 0x00008e00ff027b82 */ /* 0x000ee20000000a00 */
[----:B--2---:R-:W-:Y:S01]  /*17a0*/  IMAD R8, R9, R4, RZ ;  /* 0x0000000409087224 */ /* 0x004fe200078e02ff */
[----:B-----5:R-:W-:-:S03]  /*17b0*/  SHF.R.S32.HI R9, RZ, 0x1f, R7 ;  /* 0x0000001fff097819 */ /* 0x020fc60000011407 */
[C---:B------:R-:W-:Y:S02]  /*17c0*/  IMAD R5, R10.reuse, R5, R8 ;  /* 0x000000050a057224 */ /* 0x040fe400078e0208 */
[----:B------:R-:W-:-:S04]  /*17d0*/  IMAD.WIDE.U32 R10, R10, R4, RZ ;  /* 0x000000040a0a7225 */ /* 0x000fc800078e00ff */
[----:B---3--:R-:W-:Y:S01]  /*17e0*/  IMAD R4, R9, R2, RZ ;  /* 0x0000000209047224 */ /* 0x008fe200078e02ff */
[----:B------:R-:W-:-:S03]  /*17f0*/  IADD3 R11, R11, R5, RZ ;  /* 0x000000050b0b7210 */ /* 0x000fc60007ffe0ff */
[C---:B------:R-:W-:Y:S02]  /*1800*/  IMAD R3, R7.reuse, R3, R4 ;  /* 0x0000000307037224 */ /* 0x040fe400078e0204 */
[----:B------:R-:W-:-:S05]  /*1810*/  IMAD.WIDE.U32 R24, R7, R2, R10 ;  /* 0x0000000207187225 */ /* 0x000fca00078e000a */
[----:B------:R-:W-:-:S07]  /*1820*/  IADD3 R16, R25, R3, RZ ;  /* 0x0000000319107210 */ /* 0x000fce0007ffe0ff */
.L_x_3605:
[----:B------:R-:W-:Y:S01]  /*1830*/  ISETP.NE.AND P1, PT, R0, -0x1, PT ;  /* 0xffffffff0000780c */ /* 0x000fe20003f25270 */
[----:B------:R-:W-:Y:S01]  /*1840*/  IMAD.IADD R227, R124, 0x1, -R123 ;  /* 0x000000017ce37824 */ /* 0x000fe200078e0a7b */
[----:B-1----:R-:W-:Y:S01]  /*1850*/  SHF.R.S32.HI R125, RZ, 0x1f, R6 ;  /* 0x0000001fff7d7819 */ /* 0x002fe20000011406 */
        /* <DEDUP_REMOVED lines=8> */
[----:B------:R-:W-:Y:S01]  /*18e0*/  ULDC.64 UR8, c[0x0][0x220] ;  /* 0x0000880000087ab9 */ /* 0x000fe20000000a00 */
[----:B------:R-:W-:Y:S01]  /*18f0*/  LOP3.LUT R7, R7, 0xfffffff8, RZ, 0xc0, !PT ;  /* 0xfffffff807077812 */ /* 0x000fe200078ec0ff */
[----:B------:R-:W-:Y:S01]  /*1900*/  IMAD R25, R28, UR5, R25 ;  /* 0x000000051c197c24 */ /* 0x000fe2000f8e0219 */
[----:B------:R-:W-:Y:S01]  /*1910*/  @!P1 SHF.R.S32.HI R9, RZ, 0x1f, R237 ;  /* 0x0000001fff099819 */ /* 0x000fe200000114ed */
[----:B------:R-:W2:Y:S01]  /*1920*/  @P1 LDC.64 R4, c[0x0][0x240] ;  /* 0x00009000ff041b82 */ /* 0x000ea20000000a00 */
[C---:B------:R-:W-:Y:S01]  /*1930*/  ISETP.GE.AND P6, PT, R18.reuse, R227, PT ;  /* 0x000000e31200720c */ /* 0x040fe20003fc6270 */
[C---:B------:R-:W-:Y:S01]  /*1940*/  VIADD R22, R18.reuse, 0x10 ;  /* 0x0000001012167836 */ /* 0x040fe20000000000 */
[----:B------:R-:W-:Y:S01]  /*1950*/  SHF.R.S32.HI R19, RZ, 0x1f, R18 ;  /* 0x0000001fff137819 */ /* 0x000fe20000011412 */
[----:B------:R-:W-:-:S02]  /*1960*/  IMAD.SHL.U32 R30, R18, 0x40, RZ ;  /* 0x00000040121e7824 */ /* 0x000fc400078e00ff */
[----:B------:R-:W-:Y:S01]  /*1970*/  VIADD R20, R18, 0x20 ;  /* 0x0000002012147836 */ /* 0x000fe20000000000 */
[-C--:B------:R-:W-:Y:S01]  /*1980*/  ISETP.GE.AND P3, PT, R22, R227.reuse, PT ;  /* 0x000000e31600720c */ /* 0x080fe20003f66270 */
[----:B------:R-:W3:Y:S01]  /*1990*/  @!P1 LDC.64 R2, c[0x0][0x228] ;  /* 0x00008a00ff029b82 */ /* 0x000ee20000000a00 */
[----:B------:R-:W-:Y:S01]  /*19a0*/  LOP3.LUT R30, R30, 0x1c0, RZ, 0xc0, !PT ;  /* 0x000001c01e1e7812 */ /* 0x000fe200078ec0ff */
[----:B------:R-:W-:Y:S01]  /*19b0*/  IMAD.WIDE R14, R15, 0x40, R18 ;  /* 0x000000400f0e7825 */ /* 0x000fe200078e0212 */
[----:B------:R-:W-:-:S03]  /*19c0*/  ISETP.GE.AND P2, PT, R20, R227, PT ;  /* 0x000000e31400720c */ /* 0x000fc60003f46270 */
[----:B------:R-:W-:Y:S02]  /*19d0*/  IMAD.SHL.U32 R36, R36, 0x8, RZ ;  /* 0x0000000824247824 */ /* 0x000fe400078e00ff */
[----:B------:R-:W-:Y:S01]  /*19e0*/  IMAD R191, R19, R184, RZ ;  /* 0x000000b813bf7224 */ /* 0x000fe200078e02ff */
[----:B------:R-:W4:Y:S03]  /*19f0*/  LDC.64 R188, c[0x0][0x250] ;  /* 0x00009400ffbc7b82 */ /* 0x000f260000000a00 */
[----:B------:R-:W4:Y:S01]  /*1a00*/  @!P3 S2R R32, SR_CgaCtaId ;  /* 0x000000000020b919 */ /* 0x000f220000008800 */
[----:B------:R-:W-:Y:S02]  /*1a10*/  IMAD R191, R18, R185, R191 ;  /* 0x000000b912bf7224 */ /* 0x000fe400078e02bf */
[----:B--2---:R-:W-:-:S04]  /*1a20*/  @P1 IMAD.WIDE.U32 R10, R0, R4, RZ ;  /* 0x00000004000a1225 */ /* 0x004fc800078e00ff */
[----:B------:R-:W-:Y:S02]  /*1a30*/  @P1 IMAD R4, R0, R5, R11 ;  /* 0x0000000500041224 */ /* 0x000fe400078e020b */
[----:B------:R-:W-:Y:S02]  /*1a40*/  IMAD.IADD R0, R6, 0x1, -R7 ;  /* 0x0000000106007824 */ /* 0x000fe400078e0a07 */
[-C--:B---3--:R-:W-:Y:S02]  /*1a50*/  @!P1 IMAD R8, R9, R2.reuse, RZ ;  /* 0x0000000209089224 */ /* 0x088fe400078e02ff */
[----:B------:R-:W-:Y:S02]  /*1a60*/  IMAD.SHL.U32 R43, R0, 0x8, RZ ;  /* 0x00000008002b7824 */ /* 0x000fe400078e00ff */
[C---:B------:R-:W-:Y:S02]  /*1a70*/  @!P1 IMAD R3, R237.reuse, R3, R8 ;  /* 0x00000003ed039224 */ /* 0x040fe400078e0208 */
[----:B------:R-:W-:Y:S01]  /*1a80*/  @!P1 IMAD.WIDE.U32 R8, R237, R2, RZ ;  /* 0x00000002ed089225 */ /* 0x000fe200078e00ff */
[----:B------:R-:W-:-:S02]  /*1a90*/  SHF.R.S32.HI R27, RZ, 0x1f, R43 ;  /* 0x0000001fff1b7819 */ /* 0x000fc4000001142b */
[----:B------:R-:W-:Y:S01]  /*1aa0*/  LOP3.LUT R26, R30, 0x38, R43, 0xf8, !PT ;  /* 0x000000381e1a7812 */ /* 0x000fe200078ef82b */
[----:B------:R-:W-:Y:S01]  /*1ab0*/  @!P1 IMAD.MOV.U32 R10, RZ, RZ, R8 ;  /* 0x000000ffff0a9224 */ /* 0x000fe200078e0008 */
[----:B------:R-:W-:Y:S01]  /*1ac0*/  IADD3 R42, P4, R43, R42, RZ ;  /* 0x0000002a2b2a7210 */ /* 0x000fe20007f9e0ff */
[----:B------:R-:W-:Y:S01]  /*1ad0*/  @!P1 IMAD.IADD R4, R9, 0x1, R3 ;  /* 0x0000000109049824 */ /* 0x000fe200078e0203 */
[----:B------:R-:W-:Y:S01]  /*1ae0*/  SHF.R.U32.HI R3, RZ, 0x3, R30 ;  /* 0x00000003ff037819 */ /* 0x000fe2000001161e */
[----:B------:R-:W2:Y:S01]  /*1af0*/  @!P6 LDC.64 R8, c[0x0][0x240] ;  /* 0x00009000ff08eb82 */ /* 0x000ea20000000a00 */
[----:B------:R-:W-:Y:S01]  /*1b00*/  IADD3 R10, P1, R43, R10, RZ ;  /* 0x0000000a2b0a7210 */ /* 0x000fe20007f3e0ff */
[----:B------:R-:W-:Y:S01]  /*1b10*/  IMAD.SHL.U32 R2, R233, 0x80, RZ ;  /* 0x00000080e9027824 */ /* 0x000fe200078e00ff */
[----:B------:R-:W-:Y:S01]  /*1b20*/  LOP3.LUT R3, R26, R3, RZ, 0x3c, !PT ;  /* 0x000000031a037212 */ /* 0x000fe200078e3cff */
[----:B------:R-:W3:Y:S02]  /*1b30*/  @!P2 S2R R30, SR_CgaCtaId ;  /* 0x00000000001ea919 */ /* 0x000ee40000008800 */
[----:B------:R-:W-:Y:S01]  /*1b40*/  IMAD.X R11, R27, 0x1, R4, P1 ;  /* 0x000000011b0b7824 */ /* 0x000fe200008e0604 */
[----:B------:R-:W-:Y:S01]  /*1b50*/  IADD3 R24, P1, R43, R24, RZ ;  /* 0x000000182b187210 */ /* 0x000fe20007f3e0ff */
[----:B------:R-:W-:Y:S01]  /*1b60*/  IMAD.IADD R7, R121, 0x1, -R2 ;  /* 0x0000000179077824 */ /* 0x000fe200078e0a02 */
[----:B------:R-:W4:Y:S01]  /*1b70*/  @!P3 LDC.64 R4, c[0x0][0x240] ;  /* 0x00009000ff04bb82 */ /* 0x000f220000000a00 */
[----:B------:R-:W-:Y:S01]  /*1b80*/  IMAD.WIDE.U32 R28, R28, UR4, R10 ;  /* 0x000000041c1c7c25 */ /* 0x000fe2000f8e000a */
[----:B------:R-:W-:Y:S01]  /*1b90*/  UMOV UR4, 0x400 ;  /* 0x0000040000047882 */ /* 0x000fe20000000000 */
[----:B------:R-:W-:Y:S01]  /*1ba0*/  LOP3.LUT R3, R3, 0xfffffe00, R36, 0xf8, !PT ;  /* 0xfffffe0003037812 */ /* 0x000fe200078ef824 */
[----:B-1----:R-:W-:Y:S01]  /*1bb0*/  ULEA UR4, UR6, UR4, 0x18 ;  /* 0x0000000406047291 */ /* 0x002fe2000f8ec03f */
[----:B------:R-:W-:Y:S01]  /*1bc0*/  ISETP.GE.AND P5, PT, R18, R7, PT ;  /* 0x000000071200720c */ /* 0x000fe20003fa6270 */
[----:B------:R-:W-:Y:S01]  /*1bd0*/  IMAD.X R43, R27, 0x1, R12, P4 ;  /* 0x000000011b2b7824 */ /* 0x000fe200020e060c */
[----:B------:R-:W-:Y:S01]  /*1be0*/  IADD3 R29, R29, R25, RZ ;  /* 0x000000191d1d7210 */ /* 0x000fe20007ffe0ff */
[----:B------:R-:W1:Y:S01]  /*1bf0*/  @!P6 LDC.64 R10, c[0x0][0x210] ;  /* 0x00008400ff0aeb82 */ /* 0x000e620000000a00 */
[----:B------:R-:W-:Y:S01]  /*1c00*/  IMAD.X R25, R27, 0x1, R16, P1 ;  /* 0x000000011b197824 */ /* 0x000fe200008e0610 */
[----:B------:R-:W-:Y:S01]  /*1c10*/  @!P3 IADD3 R16, P1, R14, 0x10, RZ ;  /* 0x000000100e10b810 */ /* 0x000fe20007f3e0ff */
[----:B------:R-:W-:Y:S01]  /*1c20*/  IMAD.WIDE.U32 R42, R18, R184, R42 ;  /* 0x000000b8122a7225 */ /* 0x000fe200078e002a */
[----:B------:R-:W-:Y:S01]  /*1c30*/  LEA R235, R3, UR4, 0x1 ;  /* 0x0000000403eb7c11 */ /* 0x000fe2000f8e08ff */
[----:B------:R-:W-:-:S02]  /*1c40*/  ULDC.64 UR6, c[0x0][0x268] ;  /* 0x00009a0000067ab9 */ /* 0x000fc40000000a00 */
[-C--:B--2---:R-:W-:Y:S02]  /*1c50*/  @!P6 IMAD R31, R15, R8.reuse, RZ ;  /* 0x000000080f1fe224 */ /* 0x084fe400078e02ff */
[C---:B------:R-:W-:Y:S01]  /*1c60*/  @!P6 IMAD.WIDE.U32 R38, R14.reuse, R8, R28 ;  /* 0x000000080e26e225 */ /* 0x040fe200078e001c */
[----:B------:R-:W2:Y:S03]  /*1c70*/  @!P5 S2R R26, SR_CgaCtaId ;  /* 0x00000000001ad919 */ /* 0x000ea60000008800 */
[----:B------:R-:W-:Y:S02]  /*1c80*/  @!P6 IMAD R31, R14, R9, R31 ;  /* 0x000000090e1fe224 */ /* 0x000fe400078e021f */
[----:B------:R-:W3:Y:S01]  /*1c90*/  @!P3 LDC.64 R8, c[0x0][0x210] ;  /* 0x00008400ff08bb82 */ /* 0x000ee20000000a00 */
[----:B------:R-:W-:Y:S02]  /*1ca0*/  @!P3 IMAD.X R33, RZ, RZ, R15, P1 ;  /* 0x000000ffff21b224 */ /* 0x000fe400008e060f */
[----:B------:R-:W-:-:S02]  /*1cb0*/  @!P6 IMAD.IADD R34, R39, 0x1, R31 ;  /* 0x000000012722e824 */ /* 0x000fc400078e021f */
[----:B----4-:R-:W-:Y:S02]  /*1cc0*/  @!P3 IMAD R33, R33, R4, RZ ;  /* 0x000000042121b224 */ /* 0x010fe400078e02ff */
[----:B------:R-:W-:Y:S01]  /*1cd0*/  @!P3 IMAD.MOV.U32 R35, RZ, RZ, R29 ;  /* 0x000000ffff23b224 */ /* 0x000fe200078e001d */
[----:B-1----:R-:W-:Y:S01]  /*1ce0*/  @!P6 LEA R44, P1, R38, R10, 0x1 ;  /* 0x0000000a262ce211 */ /* 0x002fe200078208ff */
[----:B------:R-:W-:Y:S02]  /*1cf0*/  @!P3 IMAD R10, R16, R5, R33 ;  /* 0x00000005100ab224 */ /* 0x000fe400078e0221 */
[----:B------:R-:W-:Y:S01]  /*1d00*/  IMAD.IADD R191, R43, 0x1, R191 ;  /* 0x000000012bbf7824 */ /* 0x000fe200078e02bf */
[----:B------:R-:W-:Y:S01]  /*1d10*/  @!P6 LEA.HI.X R45, R38, R11, R34, 0x1, P1 ;  /* 0x0000000b262de211 */ /* 0x000fe200008f0c22 */
[----:B------:R-:W-:Y:S01]  /*1d20*/  @!P3 IMAD.MOV.U32 R34, RZ, RZ, R28 ;  /* 0x000000ffff22b224 */ /* 0x000fe200078e001c */
[----:B------:R-:W-:Y:S01]  /*1d30*/  IADD3 R38, P4, R18, R13, RZ ;  /* 0x0000000d12267210 */ /* 0x000fe20007f9e0ff */
[----:B------:R-:W-:Y:S01]  /*1d40*/  IMAD.MOV.U32 R190, RZ, RZ, R42 ;  /* 0x000000ffffbe7224 */ /* 0x000fe200078e002a */
        /* <DEDUP_REMOVED lines=10> */
[----:B---3--:R-:W-:Y:S01]  /*1df0*/  @!P3 LEA R40, P1, R34, R8, 0x1 ;  /* 0x000000082228b211 */ /* 0x008fe200078208ff */
[----:B------:R-:W-:Y:S01]  /*1e00*/  IMAD.X R23, R19, 0x1, R23, P4 ;  /* 0x0000000113177824 */ /* 0x000fe200020e0617 */
[----:B------:R-:W-:Y:S01]  /*1e10*/  ISETP.GE.AND P6, PT, R16, R227, PT ;  /* 0x000000e31000720c */ /* 0x000fe20003fc6270 */
[----:B------:R-:W3:Y:S01]  /*1e20*/  @!P2 LDC.64 R12, c[0x0][0x210] ;  /* 0x00008400ff0cab82 */ /* 0x000ee20000000a00 */
[----:B------:R-:W-:Y:S01]  /*1e30*/  @!P3 LEA.HI.X R41, R34, R9, R10, 0x1, P1 ;  /* 0x000000092229b211 */ /* 0x000fe200008f0c0a */
[----:B------:R-:W-:Y:S01]  /*1e40*/  @!P2 IMAD.MOV.U32 R42, RZ, RZ, R28 ;  /* 0x000000ffff2aa224 */ /* 0x000fe200078e001c */
[----:B------:R-:W-:Y:S01]  /*1e50*/  @!P2 MOV R9, 0x400 ;  /* 0x000004000009a802 */ /* 0x000fe20000000f00 */
[----:B------:R-:W-:Y:S01]  /*1e60*/  @!P2 IMAD.MOV.U32 R43, RZ, RZ, R29 ;  /* 0x000000ffff2ba224 */ /* 0x000fe200078e001d */
[----:B--2---:R-:W-:Y:S01]  /*1e70*/  @!P5 LEA R26, R26, R11, 0x18 ;  /* 0x0000000b1a1ad211 */ /* 0x004fe200078ec0ff */
[----:B------:R-:W-:Y:S01]  /*1e80*/  IMAD.WIDE.U32 R24, R17, UR6, R24 ;  /* 0x0000000611187c25 */ /* 0x000fe2000f8e0018 */
[----:B------:R-:W-:-:S02]  /*1e90*/  ISETP.GE.AND P4, PT, R22, R7, PT ;  /* 0x000000071600720c */ /* 0x000fc40003f86270 */
[----:B------:R-:W-:Y:S01]  /*1ea0*/  @!P2 IADD3 R35, P1, R14, 0x20, RZ ;  /* 0x000000200e23a810 */ /* 0x000fe20007f3e0ff */
[----:B------:R-:W-:Y:S01]  /*1eb0*/  IMAD R23, R23, R188, RZ ;  /* 0x000000bc17177224 */ /* 0x000fe200078e02ff */
        /* <DEDUP_REMOVED lines=13> */
[----:B---3--:R-:W-:Y:S01]  /*1f90*/  @!P2 LEA R12, P1, R42, R12, 0x1 ;  /* 0x0000000c2a0ca211 */ /* 0x008fe200078208ff */
[----:B----4-:R-:W-:Y:S02]  /*1fa0*/  @!P6 IMAD.MOV.U32 R44, RZ, RZ, R28 ;  /* 0x000000ffff2ce224 */ /* 0x010fe400078e001c */
        /* <DEDUP_REMOVED lines=18> */
[----:B------:R-:W-:Y:S01]  /*20d0*/  IMAD R23, R38, R189, R23 ;  /* 0x000000bd26177224 */ /* 0x000fe200078e0217 */
[----:B-1----:R-:W-:Y:S01]  /*20e0*/  @!P6 LEA R32, P3, R44, R8, 0x1 ;  /* 0x000000082c20e211 */ /* 0x002fe200078608ff */
[----:B------:R1:W-:Y:S01]  /*20f0*/  @!P2 LDGSTS.E.BYPASS.LTC128B.128 [R31+0x3000], desc[UR10][R12.64+0x80] ;  /* 0x030000800c1fafae */ /* 0x0003e2000b901d4a */
[----:B---3--:R-:W-:Y:S02]  /*2100*/  @!P5 LEA R14, P2, R190, R14, 0x1 ;  /* 0x0000000ebe0ed211 */ /* 0x008fe400078408ff */
        /* <DEDUP_REMOVED lines=33> */
[----:B------:R-:W4:Y:S01]  /*2320*/  @!P1 S2R R10, SR_CgaCtaId ;  /* 0x00000000000a9919 */ /* 0x000f220000008800 */
[----:B------:R-:W3:Y:S03]  /*2330*/  @!P6 S2R R8, SR_CgaCtaId ;  /* 0x000000000008e919 */ /* 0x000ee60000008800 */
        /* <DEDUP_REMOVED lines=11> */
[----:B---3--:R-:W-:Y:S01]  /*23f0*/  @!P6 LEA R8, R8, R15, 0x18 ;  /* 0x0000000f0808e211 */ /* 0x008fe200078ec0ff */
[C---:B------:R-:W-:Y:S01]  /*2400*/  @!P1 IMAD R15, R3.reuse, 0x2, R10 ;  /* 0x00000002030f9824 */ /* 0x040fe200078e020a */
[----:B-1----:R-:W-:Y:S02]  /*2410*/  @!P5 LEA R36, R36, R13, 0x18 ;  /* 0x0000000d2424d211 */ /* 0x002fe400078ec0ff */
[----:B------:R-:W1:Y:S02]  /*2420*/  @!P5 LDC.64 R12, c[0x0][0x218] ;  /* 0x00008600ff0cdb82 */ /* 0x000e640000000a00 */
[----:B------:R-:W-:Y:S01]  /*2430*/  @!P1 LDGSTS.E.BYPASS.LTC128B.128 [R15+0x5000], desc[UR10][R48.64] ;  /* 0x05000000300f9fae */ /* 0x000fe2000b901d4a */
[----:B------:R-:W-:Y:S01]  /*2440*/  @!P3 LEA R32, R32, R9, 0x18 ;  /* 0x000000092020b211 */ /* 0x000fe200078ec0ff */
[----:B------:R-:W-:Y:S01]  /*2450*/  @!P5 IMAD R36, R3, 0x2, R36 ;  /* 0x000000020324d824 */ /* 0x000fe200078e0224 */
[----:B------:R-:W-:Y:S01]  /*2460*/  @!P2 MOV R9, 0x400 ;  /* 0x000004000009a802 */ /* 0x000fe20000000f00 */
[----:B------:R3:W-:Y:S01]  /*2470*/  @!P1 LDGSTS.E.BYPASS.LTC128B.128 [R15+0x9000], desc[UR10][R48.64+0x80] ;  /* 0x09000080300f9fae */ /* 0x0007e2000b901d4a */
[----:B------:R-:W-:Y:S01]  /*2480*/  @!P6 LEA R46, P1, R44, R4, 0x1 ;  /* 0x000000042c2ee211 */ /* 0x000fe200078208ff */
[----:B------:R-:W-:Y:S01]  /*2490*/  IMAD R4, R21, UR6, RZ ;  /* 0x0000000615047c24 */ /* 0x000fe2000f8e02ff */
[C---:B------:R-:W-:Y:S01]  /*24a0*/  @!P6 LEA R21, R3.reuse, R8, 0x1 ;  /* 0x000000080315e211 */ /* 0x040fe200078e08ff */
[----:B------:R-:W-:Y:S01]  /*24b0*/  @!P3 IMAD R32, R3, 0x2, R32 ;  /* 0x000000020320b824 */ /* 0x000fe200078e0220 */
[----:B--2---:R-:W-:Y:S01]  /*24c0*/  @!P4 LEA R34, R34, R11, 0x18 ;  /* 0x0000000b2222c211 */ /* 0x004fe200078ec0ff */
[----:B------:R-:W-:-:S04]  /*24d0*/  @!P6 IMAD R11, R185, 0x30, RZ ;  /* 0x00000030b90be824 */ /* 0x000fc800078e02ff */
[----:B------:R-:W-:Y:S02]  /*24e0*/  @!P6 IMAD.IADD R42, R45, 0x1, R11 ;  /* 0x000000012d2ae824 */ /* 0x000fe400078e020b */
[----:B------:R-:W2:Y:S01]  /*24f0*/  @!P4 LDC.64 R10, c[0x0][0x218] ;  /* 0x00008600ff0acb82 */ /* 0x000ea20000000a00 */
[----:B------:R-:W-:Y:S01]  /*2500*/  @!P4 IMAD R34, R3, 0x2, R34 ;  /* 0x000000020322c824 */ /* 0x000fe200078e0222 */
[----:B----4-:R-:W-:Y:S02]  /*2510*/  @!P2 LEA R40, R40, R9, 0x18 ;  /* 0x000000092828a211 */ /* 0x010fe400078ec0ff */
[----:B------:R-:W-:Y:S01]  /*2520*/  @!P6 LEA.HI.X R47, R44, R5, R42, 0x1, P1 ;  /* 0x000000052c2fe211 */ /* 0x000fe200008f0c2a */
[C---:B------:R-:W-:Y:S01]  /*2530*/  @!P4 IMAD.WIDE.U32 R44, R184.reuse, 0x50, R190 ;  /* 0x00000050b82cc825 */ /* 0x040fe200078e00be */
[C---:B------:R-:W-:Y:S02]  /*2540*/  @!P5 LEA R19, P1, R184.reuse, R190, 0x6 ;  /* 0x000000beb813d211 */ /* 0x040fe400078230ff */
[----:B------:R-:W4:Y:S01]  /*2550*/  @!P3 LDC.64 R8, c[0x0][0x218] ;  /* 0x00008600ff08bb82 */ /* 0x000f220000000a00 */
[----:B------:R-:W-:Y:S01]  /*2560*/  @!P6 LDGSTS.E.BYPASS.LTC128B.128 [R21+0x5800], desc[UR10][R46.64] ;  /* 0x058000002e15efae */ /* 0x000fe2000b901d4a */
[----:B------:R-:W-:Y:S01]  /*2570*/  @!P5 LEA.HI.X R42, R184, R191, R185, 0x6, P1 ;  /* 0x000000bfb82ad211 */ /* 0x000fe200008f34b9 */
[----:B---3--:R-:W-:Y:S01]  /*2580*/  IMAD R15, R17, UR7, R4 ;  /* 0x00000007110f7c24 */ /* 0x008fe2000f8e0204 */
[----:B-1----:R-:W-:Y:S01]  /*2590*/  @!P5 LEA R12, P1, R19, R12, 0x1 ;  /* 0x0000000c130cd211 */ /* 0x002fe200078208ff */
[----:B------:R-:W-:Y:S01]  /*25a0*/  @!P4 IMAD R17, R185, 0x50, RZ ;  /* 0x00000050b911c824 */ /* 0x000fe200078e02ff */
[----:B------:R1:W-:Y:S02]  /*25b0*/  @!P6 LDGSTS.E.BYPASS.LTC128B.128 [R21+0x9800], desc[UR10][R46.64+0x80] ;  /* 0x098000802e15efae */ /* 0x0003e4000b901d4a */
[----:B------:R-:W3:Y:S01]  /*25c0*/  @!P2 LDC.64 R4, c[0x0][0x218] ;  /* 0x00008600ff04ab82 */ /* 0x000ee20000000a00 */
[----:B------:R-:W-:Y:S01]  /*25d0*/  @!P2 IMAD R40, R3, 0x2, R40 ;  /* 0x000000020328a824 */ /* 0x000fe200078e0228 */
[----:B------:R-:W-:Y:S01]  /*25e0*/  @!P5 LEA.HI.X R13, R19, R13, R42, 0x1, P1 ;  /* 0x0000000d130dd211 */ /* 0x000fe200008f0c2a */
[----:B------:R-:W-:Y:S01]  /*25f0*/  @!P4 IMAD.IADD R17, R45, 0x1, R17 ;  /* 0x000000012d11c824 */ /* 0x000fe200078e0211 */
[----:B------:R-:W-:Y:S01]  /*2600*/  ISETP.GE.AND P6, PT, R16, R7, PT ;  /* 0x000000071000720c */ /* 0x000fe20003fc6270 */
[----:B------:R-:W-:-:S02]  /*2610*/  @!P3 IMAD R3, R185, 0x60, RZ ;  /* 0x00000060b903b824 */ /* 0x000fc400078e02ff */
[----:B------:R-:W-:Y:S01]  /*2620*/  @!P5 LDGSTS.E.BYPASS.LTC128B.128 [R36+0x6000], desc[UR10][R12.64] ;  /* 0x060000000c24dfae */ /* 0x000fe2000b901d4a */
[C---:B--2---:R-:W-:Y:S01]  /*2630*/  @!P4 LEA R48, P1, R44.reuse, R10, 0x1 ;  /* 0x0000000a2c30c211 */ /* 0x044fe200078208ff */
[----:B------:R-:W-:Y:S02]  /*2640*/  @!P2 IMAD R10, R185, 0x70, RZ ;  /* 0x00000070b90aa824 */ /* 0x000fe400078e02ff */
[----:B------:R2:W-:Y:S01]  /*2650*/  @!P5 LDGSTS.E.BYPASS.LTC128B.128 [R36+0xa000], desc[UR10][R12.64+0x80] ;  /* 0x0a0000800c24dfae */ /* 0x0005e2000b901d4a */
[----:B------:R-:W-:Y:S01]  /*2660*/  @!P4 LEA.HI.X R49, R44, R11, R17, 0x1, P1 ;  /* 0x0000000b2c31c211 */ /* 0x000fe200008f0c11 */
[----:B------:R-:W-:Y:S01]  /*2670*/  @!P2 IMAD.WIDE.U32 R44, R184, 0x70, R190 ;  /* 0x00000070b82ca825 */ /* 0x000fe200078e00be */
[----:B------:R-:W-:-:S03]  /*2680*/  ISETP.GE.AND P5, PT, R30, R7, PT ;  /* 0x000000071e00720c */ /* 0x000fc60003fa6270 */
[----:B------:R-:W-:Y:S01]  /*2690*/  @!P2 IMAD.IADD R10, R45, 0x1, R10 ;  /* 0x000000012d0aa824 */ /* 0x000fe200078e020a */
[----:B------:R-:W-:Y:S01]  /*26a0*/  @!P4 LDGSTS.E.BYPASS.LTC128B.128 [R34+0x6800], desc[UR10][R48.64] ;  /* 0x068000003022cfae */ /* 0x000fe2000b901d4a */
[----:B------:R-:W-:-:S03]  /*26b0*/  IMAD.IADD R25, R25, 0x1, R15 ;  /* 0x0000000119197824 */ /* 0x000fc600078e020f */
[----:B------:R-:W-:Y:S01]  /*26c0*/  @!P4 LDGSTS.E.BYPASS.LTC128B.128 [R34+0xa800], desc[UR10][R48.64+0x80] ;  /* 0x0a8000803022cfae */ /* 0x000fe2000b901d4a */
[----:B------:R-:W-:Y:S01]  /*26d0*/  IMAD.WIDE.U32 R38, R38, R188, R24 ;  /* 0x000000bc26267225 */ /* 0x000fe200078e0018 */
[----:B------:R-:W-:-:S03]  /*26e0*/  ISETP.GE.AND P4, PT, R18, R7, PT ;  /* 0x000000071200720c */ /* 0x000fc60003f86270 */
[----:B-1----:R-:W-:-:S04]  /*26f0*/  @!P3 IMAD.WIDE.U32 R46, R184, 0x60, R190 ;  /* 0x00000060b82eb825 */ /* 0x002fc800078e00be */
[----:B------:R-:W-:Y:S01]  /*2700*/  @!P3 IMAD.IADD R42, R47, 0x1, R3 ;  /* 0x000000012f2ab824 */ /* 0x000fe200078e0203 */
[----:B----4-:R-:W-:Y:S01]  /*2710*/  @!P3 LEA R8, P1, R46, R8, 0x1 ;  /* 0x000000082e08b211 */ /* 0x010fe200078208ff */
[----:B------:R-:W-:Y:S01]  /*2720*/  IMAD.SHL.U32 R18, R18, 0x8, RZ ;  /* 0x0000000812127824 */ /* 0x000fe200078e00ff */
[----:B------:R-:W-:Y:S02]  /*2730*/  LEA.HI R3, R125, R6, RZ, 0x4 ;  /* 0x000000067d037211 */ /* 0x000fe400078f20ff */
[----:B------:R-:W-:Y:S02]  /*2740*/  @!P3 LEA.HI.X R9, R46, R9, R42, 0x1, P1 ;  /* 0x000000092e09b211 */ /* 0x000fe400008f0c2a */
[C---:B---3--:R-:W-:Y:S01]  /*2750*/  @!P2 LEA R4, P1, R44.reuse, R4, 0x1 ;  /* 0x000000042c04a211 */ /* 0x048fe200078208ff */
[----:B--2---:R-:W-:Y:S01]  /*2760*/  IMAD.IADD R36, R39, 0x1, R23 ;  /* 0x0000000127247824 */ /* 0x004fe200078e0217 */
[----:B------:R-:W-:Y:S01]  /*2770*/  LEA.HI R125, R125, R6, RZ, 0x5 ;  /* 0x000000067d7d7211 */ /* 0x000fe200078f28ff */
[----:B------:R-:W-:Y:S01]  /*2780*/  @!P3 LDGSTS.E.BYPASS.LTC128B.128 [R32+0x7000], desc[UR10][R8.64] ;  /* 0x070000000820bfae */ /* 0x000fe2000b901d4a */
[----:B------:R-:W-:Y:S01]  /*2790*/  @!P2 LEA.HI.X R5, R44, R5, R10, 0x1, P1 ;  /* 0x000000052c05a211 */ /* 0x000fe200008f0c0a */
[----:B------:R-:W-:Y:S01]  /*27a0*/  IMAD.WIDE.U32 R10, R188, 0x20, RZ ;  /* 0x00000020bc0a7825 */ /* 0x000fe200078e00ff */
[----:B------:R-:W-:Y:S01]  /*27b0*/  ISETP.GE.AND P1, PT, R20, R7, PT ;  /* 0x000000071400720c */ /* 0x000fe20003f26270 */
[----:B------:R1:W-:Y:S01]  /*27c0*/  @!P3 LDGSTS.E.BYPASS.LTC128B.128 [R32+0xb000], desc[UR10][R8.64+0x80] ;  /* 0x0b0000800820bfae */ /* 0x0003e2000b901d4a */
[----:B------:R-:W-:-:S02]  /*27d0*/  LEA R230, P3, R38, UR8, 0x1 ;  /* 0x0000000826e67c11 */ /* 0x000fc4000f8608ff */
[----:B------:R-:W-:Y:S01]  /*27e0*/  SHF.R.S32.HI R122, RZ, 0x5, R125 ;  /* 0x00000005ff7a7819 */ /* 0x000fe2000001147d */
[----:B------:R-:W-:Y:S01]  /*27f0*/  @!P2 LDGSTS.E.BYPASS.LTC128B.128 [R40+0x7800], desc[UR10][R4.64] ;  /* 0x078000000428afae */ /* 0x000fe2000b901d4a */
[----:B------:R-:W-:Y:S02]  /*2800*/  LEA.HI.X R229, R38, UR9, R36, 0x1, P3 ;  /* 0x0000000926e57c11 */ /* 0x000fe400098f0c24 */
[----:B------:R-:W-:Y:S01]  /*2810*/  LOP3.LUT R125, R125, 0xffffffe0, RZ, 0xc0, !PT ;  /* 0xffffffe07d7d7812 */ /* 0x000fe200078ec0ff */
[----:B------:R2:W-:Y:S01]  /*2820*/  @!P2 LDGSTS.E.BYPASS.LTC128B.128 [R40+0xb800], desc[UR10][R4.64+0x80] ;  /* 0x0b8000800428afae */ /* 0x0005e2000b901d4a */
[----:B------:R-:W-:Y:S01]  /*2830*/  ISETP.GE.AND P2, PT, R22, R7, PT ;  /* 0x000000071600720c */ /* 0x000fe20003f46270 */
[----:B------:R-:W-:Y:S02]  /*2840*/  @!P4 IMAD.MOV.U32 R231, RZ, RZ, R229 ;  /* 0x000000ffffe7c224 */ /* 0x000fe400078e00e5 */
[----:B------:R-:W0:Y:S10]  /*2850*/  LDGDEPBAR ;  /* 0x00000000000079af */ /* 0x000e340000000000 */
[----:B------:R-:W-:-:S02]  /*2860*/  @!P2 IADD3 R10, P3, R230, R10, RZ ;  /* 0x0000000ae60aa210 */ /* 0x000fc40007f7e0ff */
[----:B-1----:R-:W-:Y:S02]  /*2870*/  LOP3.LUT R9, R3, 0xfffffff0, RZ, 0xc0, !PT ;  /* 0xfffffff003097812 */ /* 0x002fe400078ec0ff */
[----:B------:R-:W-:-:S04]  /*2880*/  SHF.L.U32 R8, R189, 0x5, RZ ;  /* 0x00000005bd087819 */ /* 0x000fc800000006ff */
[----:B------:R-:W-:Y:S01]  /*2890*/  @!P2 IADD3.X R11, R229, R11, R8, P3, !PT ;  /* 0x0000000be50ba210 */ /* 0x000fe20001ffe408 */
[----:B--2---:R-:W-:Y:S01]  /*28a0*/  IMAD.IADD R4, R6, 0x1, -R9 ;  /* 0x0000000106047824 */ /* 0x004fe200078e0a09 */
[----:B------:R-:W-:-:S04]  /*28b0*/  DEPBAR.LE SB0, 0x0 ;  /* 0x000080000000791a */ /* 0x000fc80000000000 */
[----:B------:R-:W-:Y:S01]  /*28c0*/  BAR.SYNC.DEFER_BLOCKING 0x0 ;  /* 0x0000000000007b1d */ /* 0x000fe20000010000 */
[----:B------:R-:W-:Y:S01]  /*28d0*/  SHF.R.S32.HI R8, RZ, 0x4, R3 ;  /* 0x00000004ff087819 */ /* 0x000fe20000011403 */
[----:B------:R-:W-:Y:S01]  /*28e0*/  IMAD.SHL.U32 R3, R0, 0x40, RZ ;  /* 0x0000004000037824 */ /* 0x000fe200078e00ff */
[----:B------:R-:W-:Y:S02]  /*28f0*/  SHF.R.S32.HI R5, RZ, 0x1f, R4 ;  /* 0x0000001fff057819 */ /* 0x000fe40000011404 */
[----:B------:R-:W-:Y:S02]  /*2900*/  ISETP.GE.AND P3, PT, R26, R7, PT ;  /* 0x000000071a00720c */ /* 0x000fe40003f66270 */
[----:B------:R-:W-:Y:S02]  /*2910*/  LEA.HI R5, R5, R4, RZ, 0x3 ;  /* 0x0000000405057211 */ /* 0x000fe400078f18ff */
[----:B------:R-:W-:Y:S02]  /*2920*/  LOP3.LUT R13, R3, 0x1c0, RZ, 0xc0, !PT ;  /* 0x000001c0030d7812 */ /* 0x000fe400078ec0ff */
[----:B------:R-:W-:-:S02]  /*2930*/  LEA.HI R9, R8, R8, RZ, 0x1 ;  /* 0x0000000808097211 */ /* 0x000fc400078f08ff */
[----:B------:R-:W-:Y:S02]  /*2940*/  LOP3.LUT R15, R5, 0xfffffff8, RZ, 0xc0, !PT ;  /* 0xfffffff8050f7812 */ /* 0x000fe400078ec0ff */
[----:B------:R-:W-:Y:S02]  /*2950*/  LOP3.LUT R18, R13, 0x8, R18, 0xf8, !PT ;  /* 0x000000080d127812 */ /* 0x000fe400078ef812 */
[----:B------:R-:W-:Y:S01]  /*2960*/  LOP3.LUT R9, R9, 0xfffffffe, RZ, 0xc0, !PT ;  /* 0xfffffffe09097812 */ /* 0x000fe200078ec0ff */
[----:B------:R-:W-:Y:S01]  /*2970*/  IMAD.IADD R3, R4, 0x1, -R15 ;  /* 0x0000000104037824 */ /* 0x000fe200078e0a0f */
[----:B------:R-:W-:-:S03]  /*2980*/  SHF.R.U32.HI R13, RZ, 0x3, R13 ;  /* 0x00000003ff0d7819 */ /* 0x000fc6000001160d */
[----:B------:R-:W-:Y:S01]  /*2990*/  IMAD.IADD R9, R8, 0x1, -R9 ;  /* 0x0000000108097824 */ /* 0x000fe200078e0a09 */
[----:B------:R-:W-:Y:S01]  /*29a0*/  LOP3.LUT R18, R18, R13, RZ, 0x3c, !PT ;  /* 0x0000000d12127212 */ /* 0x000fe200078e3cff */
[----:B------:R-:W-:Y:S01]  /*29b0*/  @P4 STS.128 [R235+0xc000], RZ ;  /* 0x00c000ffeb004388 */ /* 0x000fe20000000c00 */
[----:B------:R-:W-:-:S03]  /*29c0*/  IMAD.SHL.U32 R4, R3, 0x40, RZ ;  /* 0x0000004003047824 */ /* 0x000fc600078e00ff */
[----:B------:R-:W-:Y:S01]  /*29d0*/  @P4 STS.128 [R235+0x10000], RZ ;  /* 0x010000ffeb004388 */ /* 0x000fe20000000c00 */
[C---:B------:R-:W-:Y:S01]  /*29e0*/  IMAD R225, R9.reuse, 0x200, R18 ;  /* 0x0000020009e17824 */ /* 0x040fe200078e0212 */
[----:B------:R-:W-:Y:S01]  /*29f0*/  LOP3.LUT R4, R4, 0x1c0, RZ, 0xc0, !PT ;  /* 0x000001c004047812 */ /* 0x000fe200078ec0ff */
[----:B------:R-:W-:Y:S01]  /*2a00*/  IMAD.SHL.U32 R9, R9, 0x8, RZ ;  /* 0x0000000809097824 */ /* 0x000fe200078e00ff */
[----:B------:R-:W-:Y:S01]  /*2a10*/  @!PT LDS RZ, [RZ] ;  /* 0x00000000fffff984 */ /* 0x000fe20000000800 */
[----:B------:R-:W-:Y:S01]  /*2a20*/  @!PT LDS RZ, [RZ] ;  /* 0x00000000fffff984 */ /* 0x000fe20000000800 */
[----:B------:R-:W-:Y:S01]  /*2a30*/  @!PT LDS RZ, [RZ] ;  /* 0x00000000fffff984 */ /* 0x000fe20000000800 */
[----:B------:R-:W-:Y:S02]  /*2a40*/  @!P4 LDGSTS.E.BYPASS.LTC128B.128 [R235+0xc000], desc[UR10][R230.64] ;  /* 0x0c000000e6ebcfae */ /* 0x000fe4000b901d4a */
[----:B------:R-:W-:Y:S02]  /*2a50*/  LEA R225, R225, UR4, 0x1 ;  /* 0x00000004e1e17c11 */ /* 0x000fe4000f8e08ff */
[----:B------:R1:W-:Y:S01]  /*2a60*/  @!P4 LDGSTS.E.BYPASS.LTC128B.128 [R235+0x10000], desc[UR10][R230.64+0x80] ;  /* 0x10000080e6ebcfae */ /* 0x0003e2000b901d4a */
[----:B------:R-:W-:Y:S02]  /*2a70*/  ISETP.GE.AND P4, PT, R28, R7, PT ;  /* 0x000000071c00720c */ /* 0x000fe40003f86270 */
[----:B------:R-:W-:Y:S01]  /*2a80*/  LOP3.LUT R9, R4, 0x8, R9, 0xf8, !PT ;  /* 0x0000000804097812 */ /* 0x000fe200078ef809 */
[----:B------:R-:W-:Y:S01]  /*2a90*/  @P2 STS.128 [R235+0xc800], RZ ;  /* 0x00c800ffeb002388 */ /* 0x000fe20000000c00 */
[----:B------:R-:W-:Y:S01]  /*2aa0*/  SHF.R.U32.HI R4, RZ, 0x3, R4 ;  /* 0x00000003ff047819 */ /* 0x000fe20000011604 */
[----:B------:R-:W-:-:S02]  /*2ab0*/  VIADD R223, R225, 0x4020 ;  /* 0x00004020e1df7836 */ /* 0x000fc40000000000 */
[----:B------:R-:W-:Y:S01]  /*2ac0*/  @P2 STS.128 [R235+0x10800], RZ ;  /* 0x010800ffeb002388 */ /* 0x000fe20000000c00 */
[----:B------:R-:W-:-:S03]  /*2ad0*/  LOP3.LUT R4, R9, R4, RZ, 0x3c, !PT ;  /* 0x0000000409047212 */ /* 0x000fc600078e3cff */
[----:B------:R-:W-:Y:S01]  /*2ae0*/  @!PT LDS RZ, [RZ] ;  /* 0x00000000fffff984 */ /* 0x000fe20000000800 */
[----:B------:R-:W-:Y:S01]  /*2af0*/  @!PT LDS RZ, [RZ] ;  /* 0x00000000fffff984 */ /* 0x000fe20000000800 */
[----:B------:R-:W-:Y:S01]  /*2b00*/  @!PT LDS RZ, [RZ] ;  /* 0x00000000fffff984 */ /* 0x000fe20000000800 */
[----:B------:R-:W-:Y:S02]  /*2b10*/  @!P2 LDGSTS.E.BYPASS.LTC128B.128 [R235+0xc800], desc[UR10][R10.64] ;  /* 0x0c8000000aebafae */ /* 0x000fe4000b901d4a */
[-C--:B------:R-:W-:Y:S01]  /*2b20*/  @!P4 MOV R12, R230.reuse ;  /* 0x000000e6000cc202 */ /* 0x080fe20000000f00 */
[----:B------:R-:W-:Y:S01]  /*2b30*/  @!P4 IMAD.MOV.U32 R13, RZ, RZ, R229 ;  /* 0x000000ffff0dc224 */ /* 0x000fe200078e00e5 */
[----:B------:R2:W-:Y:S01]  /*2b40*/  @!P2 LDGSTS.E.BYPASS.LTC128B.128 [R235+0x10800], desc[UR10][R10.64+0x80] ;  /* 0x108000800aebafae */ /* 0x0005e2000b901d4a */
[C---:B------:R-:W-:Y:S01]  /*2b50*/  @!P1 LEA R16, P2, R188.reuse, R230, 0x6 ;  /* 0x000000e6bc109211 */ /* 0x040fe200078430ff */
[C---:B------:R-:W-:Y:S02]  /*2b60*/  @!P4 IMAD R8, R189.reuse, 0xa0, RZ ;  /* 0x000000a0bd08c824 */ /* 0x040fe400078e02ff */
[----:B------:R-:W-:Y:S01]  /*2b70*/  @P1 STS.128 [R235+0xd000], RZ ;  /* 0x00d000ffeb001388 */ /* 0x000fe20000000c00 */
[C---:B------:R-:W-:Y:S01]  /*2b80*/  @!P1 LEA.HI.X R17, R188.reuse, R229, R189, 0x6, P2 ;  /* 0x000000e5bc119211 */ /* 0x040fe200010f34bd */
[----:B------:R-:W-:Y:S01]  /*2b90*/  @!P4 IMAD.WIDE.U32 R20, R188, 0xa0, R12 ;  /* 0x000000a0bc14c825 */ /* 0x000fe200078e000c */
[----:B------:R-:W-:Y:S01]  /*2ba0*/  ISETP.GE.AND P2, PT, R14, R7, PT ;  /* 0x000000070e00720c */ /* 0x000fe20003f46270 */
[----:B------:R-:W-:Y:S02]  /*2bb0*/  @P1 STS.128 [R235+0x11000], RZ ;  /* 0x011000ffeb001388 */ /* 0x000fe40000000c00 */
[----:B------:R-:W-:-:S02]  /*2bc0*/  @!P6 IMAD R7, R189, 0x60, RZ ;  /* 0x00000060bd07e824 */ /* 0x000fc400078e02ff */
[----:B-1----:R-:W-:Y:S01]  /*2bd0*/  @!P3 IMAD.MOV.U32 R231, RZ, RZ, R229 ;  /* 0x000000ffffe7b224 */ /* 0x002fe200078e00e5 */
[----:B------:R-:W-:Y:S01]  /*2be0*/  @!PT LDS RZ, [RZ] ;  /* 0x00000000fffff984 */ /* 0x000fe20000000800 */
[----:B------:R-:W-:Y:S01]  /*2bf0*/  @!PT LDS RZ, [RZ] ;  /* 0x00000000fffff984 */ /* 0x000fe20000000800 */
[----:B------:R-:W-:Y:S01]  /*2c00*/  @!PT LDS RZ, [RZ] ;  /* 0x00000000fffff984 */ /* 0x000fe20000000800 */
[----:B------:R-:W-:Y:S01]  /*2c10*/  @!P1 LDGSTS.E.BYPASS.LTC128B.128 [R235+0xd000], desc[UR10][R16.64] ;  /* 0x0d00000010eb9fae */ /* 0x000fe2000b901d4a */
[----:B------:R-:W-:Y:S02]  /*2c20*/  @!P3 IMAD R14, R189, 0xc0, RZ ;  /* 0x000000c0bd0eb824 */ /* 0x000fe400078e02ff */
[C---:B------:R-:W-:Y:S01]  /*2c30*/  @!P3 IMAD.WIDE.U32 R18, R188.reuse, 0xc0, R230 ;  /* 0x000000c0bc12b825 */ /* 0x040fe200078e00e6 */
[----:B------:R-:W-:Y:S03]  /*2c40*/  @!P1 LDGSTS.E.BYPASS.LTC128B.128 [R235+0x11000], desc[UR10][R16.64+0x80] ;  /* 0x1100008010eb9fae */ /* 0x000fe6000b901d4a */
[----:B------:R-:W-:Y:S01]  /*2c50*/  @!P3 IMAD.IADD R15, R19, 0x1, R14 ;  /* 0x00000001130fb824 */ /* 0x000fe200078e020e */
[----:B------:R-:W-:Y:S01]  /*2c60*/  @P6 STS.128 [R235+0xd800], RZ ;  /* 0x00d800ffeb006388 */ /* 0x000fe20000000c00 */
[----:B------:R-:W-:Y:S01]  /*2c70*/  @!P3 IMAD.MOV.U32 R14, RZ, RZ, R18 ;  /* 0x000000ffff0eb224 */ /* 0x000fe200078e0012 */
[C---:B------:R-:W-:Y:S01]  /*2c80*/  @!P5 LEA R18, P1, R188.reuse, R230, 0x7 ;  /* 0x000000e6bc12d211 */ /* 0x040fe200078238ff */
[----:B------:R-:W-:Y:S01]  /*2c90*/  @!P2 IMAD.MOV.U32 R231, RZ, RZ, R229 ;  /* 0x000000ffffe7a224 */ /* 0x000fe200078e00e5 */
[----:B------:R-:W-:Y:S01]  /*2ca0*/  @P6 STS.128 [R235+0x11800], RZ ;  /* 0x011800ffeb006388 */ /* 0x000fe20000000c00 */
[----:B------:R-:W-:Y:S01]  /*2cb0*/  @!P4 IMAD.IADD R9, R21, 0x1, R8 ;  /* 0x000000011509c824 */ /* 0x000fe200078e0208 */
[----:B------:R-:W-:Y:S01]  /*2cc0*/  @!P5 LEA.HI.X R19, R188, R229, R189, 0x7, P1 ;  /* 0x000000e5bc13d211 */ /* 0x000fe200008f3cbd */
[----:B--2---:R-:W-:-:S02]  /*2cd0*/  @!P6 IMAD.MOV.U32 R10, RZ, RZ, R230 ;  /* 0x000000ffff0ae224 */ /* 0x004fc400078e00e6 */
[----:B------:R-:W-:Y:S02]  /*2ce0*/  @!P6 IMAD.MOV.U32 R11, RZ, RZ, R229 ;  /* 0x000000ffff0be224 */ /* 0x000fe400078e00e5 */
[----:B------:R-:W-:Y:S02]  /*2cf0*/  @!P4 IMAD.MOV.U32 R8, RZ, RZ, R20 ;  /* 0x000000ffff08c224 */ /* 0x000fe400078e0014 */
[----:B------:R-:W-:-:S04]  /*2d00*/  @!P6 IMAD.WIDE.U32 R10, R188, 0x60, R10 ;  /* 0x00000060bc0ae825 */ /* 0x000fc800078e000a */
[----:B------:R-:W-:Y:S01]  /*2d10*/  @!P6 IMAD.IADD R11, R11, 0x1, R7 ;  /* 0x000000010b0be824 */ /* 0x000fe200078e0207 */
[----:B------:R-:W-:Y:S01]  /*2d20*/  SHF.L.U32 R7, R5, 0x6, RZ ;  /* 0x0000000605077819 */ /* 0x000fe200000006ff */
[----:B------:R-:W-:Y:S02]  /*2d30*/  @!P2 IMAD R12, R189, 0xe0, RZ ;  /* 0x000000e0bd0ca824 */ /* 0x000fe400078e02ff */
[----:B------:R-:W-:Y:S01]  /*2d40*/  @!P2 IMAD.WIDE.U32 R22, R188, 0xe0, R230 ;  /* 0x000000e0bc16a825 */ /* 0x000fe200078e00e6 */
[----:B------:R-:W-:Y:S01]  /*2d50*/  LOP3.LUT R7, R7, 0xfffffe00, RZ, 0xc0, !PT ;  /* 0xfffffe0007077812 */ /* 0x000fe200078ec0ff */
[----:B------:R-:W-:Y:S01]  /*2d60*/  @!PT LDS RZ, [RZ] ;  /* 0x00000000fffff984 */ /* 0x000fe20000000800 */
[----:B------:R-:W-:Y:S01]  /*2d70*/  @!PT LDS RZ, [RZ] ;  /* 0x00000000fffff984 */ /* 0x000fe20000000800 */
[----:B------:R-:W-:Y:S01]  /*2d80*/  @!PT LDS RZ, [RZ] ;  /* 0x00000000fffff984 */ /* 0x000fe20000000800 */
[----:B------:R-:W-:Y:S02]  /*2d90*/  @!P6 LDGSTS.E.BYPASS.LTC128B.128 [R235+0xd800], desc[UR10][R10.64] ;  /* 0x0d8000000aebefae */ /* 0x000fe4000b901d4a */
[----:B------:R-:W-:Y:S02]  /*2da0*/  @!P2 IMAD.IADD R13, R23, 0x1, R12 ;  /* 0x00000001170da824 */ /* 0x000fe400078e020c */
[----:B------:R-:W-:Y:S01]  /*2db0*/  IMAD R5, R122, 0x400, R7 ;  /* 0x000004007a057824 */ /* 0x000fe200078e0207 */
[----:B------:R-:W-:Y:S01]  /*2dc0*/  @!P6 LDGSTS.E.BYPASS.LTC128B.128 [R235+0x11800], desc[UR10][R10.64+0x80] ;  /* 0x118000800aebefae */ /* 0x000fe2000b901d4a */
[----:B------:R-:W-:-:S02]  /*2dd0*/  @!P2 IMAD.MOV.U32 R12, RZ, RZ, R22 ;  /* 0x000000ffff0ca224 */ /* 0x000fc400078e0016 */
[C---:B------:R-:W-:Y:S01]  /*2de0*/  IMAD.IADD R226, R4.reuse, 0x1, R5 ;  /* 0x0000000104e27824 */ /* 0x040fe200078e0205 */
[----:B------:R-:W-:Y:S01]  /*2df0*/  @P5 STS.128 [R235+0xe000], RZ ;  /* 0x00e000ffeb005388 */ /* 0x000fe20000000c00 */
[----:B------:R-:W-:Y:S01]  /*2e00*/  IMAD.MOV.U32 R5, RZ, RZ, 0x10 ;  /* 0x00000010ff057424 */ /* 0x000fe200078e00ff */
[----:B------:R-:W-:Y:S01]  /*2e10*/  LOP3.LUT R4, R4, R7, RZ, 0xfc, !PT ;  /* 0x0000000704047212 */ /* 0x000fe200078efcff */
[----:B------:R-:W-:Y:S01]  /*2e20*/  IMAD R122, R122, 0x10, R123 ;  /* 0x000000107a7a7824 */ /* 0x000fe200078e027b */
[----:B------:R-:W-:Y:S01]  /*2e30*/  @P5 STS.128 [R235+0x12000], RZ ;  /* 0x012000ffeb005388 */ /* 0x000fe20000000c00 */
[----:B------:R-:W-:-:S03]  /*2e40*/  LEA R226, R226, UR4, 0x1 ;  /* 0x00000004e2e27c11 */ /* 0x000fc6000f8e08ff */
        /* <DEDUP_REMOVED lines=58> */
[----:B------:R-:W2:Y:S04]  /*31f0*/  LDSM.16.M88.4 R28, [R223+0x1800] ;  /* 0x00180000df1c783b */ /* 0x000ea80000000200 */
[----:B------:R-:W2:Y:S01]  /*3200*/  LDSM.16.M88.4 R116, [R223] ;  /* 0x00000000df74783b */ /* 0x000ea20000000200 */
[C---:B----4-:R-:W-:Y:S03]  /*3210*/  HMMA.16816.F32.BF16 R72, R24.reuse, R68, RZ ;  /* 0x000000441848723c */ /* 0x050fe600000418ff */
[----:B------:R-:W4:Y:S03]  /*3220*/  LDSM.16.M88.4 R112, [R223+0x800] ;  /* 0x00080000df70783b */ /* 0x000f260000000200 */
[C---:B------:R-:W-:Y:S01]  /*3230*/  HMMA.16816.F32.BF16 R68, R24.reuse, R70, RZ ;  /* 0x000000461844723c */ /* 0x040fe200000418ff */
[----:B------:R-:W-:Y:S04]  /*3240*/  LDSM.16.M88.4 R108, [R223+0x1000] ;  /* 0x00100000df6c783b */ /* 0x000fe80000000200 */
[----:B------:R-:W-:Y:S01]  /*3250*/  LDSM.16.M88.4 R104, [R223+0x2000] ;  /* 0x00200000df68783b */ /* 0x000fe20000000200 */
[C---:B---3--:R-:W-:Y:S03]  /*3260*/  HMMA.16816.F32.BF16 R32, R24.reuse, R52, RZ ;  /* 0x000000341820723c */ /* 0x048fe600000418ff */
[----:B------:R-:W-:Y:S03]  /*3270*/  LDSM.16.M88.4 R100, [R223+0x2800] ;  /* 0x00280000df64783b */ /* 0x000fe60000000200 */
[C---:B-1----:R-:W-:Y:S01]  /*3280*/  HMMA.16816.F32.BF16 R20, R24.reuse, R16, RZ ;  /* 0x000000101814723c */ /* 0x042fe200000418ff */
[----:B------:R-:W-:Y:S01]  /*3290*/  IMAD.MOV.U32 R52, RZ, RZ, 0x20 ;  /* 0x00000020ff347424 */ /* 0x000fe200078e00ff */
[----:B------:R-:W-:Y:S04]  /*32a0*/  LDSM.16.M88.4 R96, [R223+0x3000] ;  /* 0x00300000df60783b */ /* 0x000fe80000000200 */
[C---:B------:R-:W-:Y:S01]  /*32b0*/  SEL R3, R52.reuse, 0xffffffe0, !P2 ;  /* 0xffffffe034037807 */ /* 0x040fe20005000000 */
[C---:B------:R-:W-:Y:S01]  /*32c0*/  HMMA.16816.F32.BF16 R16, R24.reuse, R18, RZ ;  /* 0x000000121810723c */ /* 0x040fe200000418ff */
[----:B------:R-:W-:Y:S01]  /*32d0*/  SEL R0, R52, 0xffffffe0, !P1 ;  /* 0xffffffe034007807 */ /* 0x000fe20004800000 */
[----:B------:R-:W-:Y:S01]  /*32e0*/  LDSM.16.M88.4 R92, [R223+0x3800] ;  /* 0x00380000df5c783b */ /* 0x000fe20000000200 */
[C---:B------:R-:W-:Y:S01]  /*32f0*/  LEA R221, R3.reuse, R224, 0x1 ;  /* 0x000000e003dd7211 */ /* 0x040fe200078e08ff */
[----:B------:R-:W-:Y:S01]  /*3300*/  IMAD R222, R3, 0x2, R226 ;  /* 0x0000000203de7824 */ /* 0x000fe200078e02e2 */
[----:B------:R-:W-:Y:S01]  /*3310*/  ISETP.GT.AND P2, PT, R233, R228, PT ;  /* 0x000000e4e900720c */ /* 0x000fe20003f44270 */
[C---:B------:R-:W-:Y:S01]  /*3320*/  IMAD R219, R0.reuse, 0x2, R225 ;  /* 0x0000000200db7824 */ /* 0x040fe200078e02e1 */
[----:B--2---:R-:W-:Y:S01]  /*3330*/  HMMA.16816.F32.BF16 R12, R24, R8, RZ ;  /* 0x00000008180c723c */ /* 0x004fe200000418ff */
[----:B------:R-:W-:Y:S01]  /*3340*/  IMAD R208, R0, 0x2, R223 ;  /* 0x0000000200d07824 */ /* 0x000fe200078e02df */
[----:B------:R-:W-:Y:S01]  /*3350*/  LDSM.16.M88.4 R84, [R222] ;  /* 0x00000000de54783b */ /* 0x000fe20000000200 */
[----:B------:R-:W-:-:S03]  /*3360*/  IMAD.IADD R0, R6, 0x1, -R125 ;  /* 0x0000000106007824 */ /* 0x000fc600078e0a7d */
[C---:B------:R-:W-:Y:S01]  /*3370*/  HMMA.16816.F32.BF16 R8, R24.reuse, R10, RZ ;  /* 0x0000000a1808723c */ /* 0x040fe200000418ff */
[----:B------:R-:W0:Y:S04]  /*3380*/  LDGDEPBAR ;  /* 0x00000000000079af */ /* 0x000e280000000000 */
[----:B------:R-:W1:Y:S01]  /*3390*/  @!P2 LDC.64 R186, c[0x0][0x218] ;  /* 0x00008600ffbaab82 */ /* 0x000e620000000a00 */
[C---:B------:R-:W-:Y:S06]  /*33a0*/  HMMA.16816.F32.BF16 R80, R24.reuse, R76, RZ ;  /* 0x0000004c1850723c */ /* 0x040fec00000418ff */
[C---:B------:R-:W-:Y:S06]  /*33b0*/  HMMA.16816.F32.BF16 R64, R24.reuse, R60, RZ ;  /* 0x0000003c1840723c */ /* 0x040fec00000418ff */
        /* <DEDUP_REMOVED lines=10> */
[C---:B------:R-:W-:Y:S06]  /*3460*/  HMMA.16816.F32.BF16 R72, R88.reuse, R28, R72 ;  /* 0x0000001c5848723c */ /* 0x040fec0000041848 */
[C---:B------:R-:W-:Y:S01]  /*3470*/  HMMA.16816.F32.BF16 R68, R88.reuse, R30, R68 ;  /* 0x0000001e5844723c */ /* 0x040fe20000041844 */
[----:B------:R-:W2:Y:S05]  /*3480*/  LDSM.16.M88.4 R28, [R219+0x4800] ;  /* 0x00480000db1c783b */ /* 0x000eaa0000000200 */
[C---:B------:R-:W-:Y:S06]  /*3490*/  HMMA.16816.F32.BF16 R20, R88.reuse, R116, R20 ;  /* 0x000000745814723c */ /* 0x040fec0000041814 */
[C---:B------:R-:W-:Y:S01]  /*34a0*/  HMMA.16816.F32.BF16 R16, R88.reuse, R118, R16 ;  /* 0x000000765810723c */ /* 0x040fe20000041810 */
[----:B------:R-:W-:Y:S05]  /*34b0*/  LDSM.16.M88.4 R116, [R208+0x800] ;  /* 0x00080000d074783b */ /* 0x000fea0000000200 */
[C---:B----4-:R-:W-:Y:S06]  /*34c0*/  HMMA.16816.F32.BF16 R12, R88.reuse, R112, R12 ;  /* 0x00000070580c723c */ /* 0x050fec000004180c */
[----:B------:R-:W-:Y:S01]  /*34d0*/  HMMA.16816.F32.BF16 R8, R88, R114, R8 ;  /* 0x000000725808723c */ /* 0x000fe20000041808 */
[----:B------:R-:W-:Y:S05]  /*34e0*/  LDSM.16.M88.4 R112, [R208+0x1000] ;  /* 0x00100000d070783b */ /* 0x000fea0000000200 */
[C---:B-1----:R-:W-:Y:S06]  /*34f0*/  HMMA.16816.F32.BF16 R20, R84.reuse, R52, R20 ;  /* 0x000000345414723c */ /* 0x042fec0000041814 */
[----:B------:R-:W-:Y:S01]  /*3500*/  HMMA.16816.F32.BF16 R16, R84, R54, R16 ;  /* 0x000000365410723c */ /* 0x000fe20000041810 */
[----:B------:R-:W1:Y:S05]  /*3510*/  LDSM.16.M88.4 R52, [R219+0x7000] ;  /* 0x00700000db34783b */ /* 0x000e6a0000000200 */
        /* <DEDUP_REMOVED lines=15> */
[----:B------:R-:W-:Y:S01]  /*3610*/  LDSM.16.M88.4 R88, [R221] ;  /* 0x00000000dd58783b */ /* 0x000fe20000000200 */
[C---:B--2---:R-:W-:Y:S06]  /*3620*/  HMMA.16816.F32.BF16 R12, R84.reuse, R28, R12 ;  /* 0x0000001c540c723c */ /* 0x044fec000004180c */
[C---:B------:R-:W-:Y:S01]  /*3630*/  HMMA.16816.F32.BF16 R8, R84.reuse, R30, R8 ;  /* 0x0000001e5408723c */ /* 0x040fe20000041808 */
[----:B------:R-:W2:Y:S05]  /*3640*/  LDSM.16.M88.4 R28, [R208] ;  /* 0x00000000d01c783b */ /* 0x000eaa0000000200 */
[C---:B-1----:R-:W-:Y:S06]  /*3650*/  HMMA.16816.F32.BF16 R44, R84.reuse, R52, R44 ;  /* 0x00000034542c723c */ /* 0x042fec000004182c */
[C---:B------:R-:W-:Y:S01]  /*3660*/  HMMA.16816.F32.BF16 R40, R84.reuse, R54, R40 ;  /* 0x000000365428723c */ /* 0x040fe20000041828 */
[----:B------:R-:W1:Y:S05]  /*3670*/  LDSM.16.M88.4 R52, [R208+0x3000] ;  /* 0x00300000d034783b */ /* 0x000e6a0000000200 */
[C---:B---3--:R-:W-:Y:S06]  /*3680*/  HMMA.16816.F32.BF16 R80, R84.reuse, R108, R80 ;  /* 0x0000006c5450723c */ /* 0x048fec0000041850 */
[C---:B------:R-:W-:Y:S01]  /*3690*/  HMMA.16816.F32.BF16 R76, R84.reuse, R110, R76 ;  /* 0x0000006e544c723c */ /* 0x040fe2000004184c */
[----:B------:R-:W-:Y:S05]  /*36a0*/  LDSM.16.M88.4 R108, [R208+0x1800] ;  /* 0x00180000d06c783b */ /* 0x000fea0000000200 */
        /* <DEDUP_REMOVED lines=8> */
[----:B------:R-:W3:Y:S05]  /*3730*/  LDSM.16.M88.4 R92, [R208+0x2000] ;  /* 0x00200000d05c783b */ /* 0x000eea0000000200 */
[C---:B------:R-:W-:Y:S06]  /*3740*/  HMMA.16816.F32.BF16 R32, R84.reuse, R96, R32 ;  /* 0x000000605420723c */ /* 0x040fec0000041820 */
[----:B------:R-:W-:Y:S01]  /*3750*/  HMMA.16816.F32.BF16 R24, R84, R98, R24 ;  /* 0x000000625418723c */ /* 0x000fe20000041818 */
[----:B------:R-:W-:Y:S04]  /*3760*/  LDSM.16.M88.4 R84, [R226+0x2000] ;  /* 0x00200000e254783b */ /* 0x000fe80000000200 */
        /* <DEDUP_REMOVED lines=59> */
[C---:B--2---:R-:W-:Y:S06]  /*3b20*/  HMMA.16816.F32.BF16 R72, R100.reuse, R28, R72 ;  /* 0x0000001c6448723c */ /* 0x044fec0000041848 */
[C---:B------:R-:W-:Y:S01]  /*3b30*/  HMMA.16816.F32.BF16 R68, R100.reuse, R30, R68 ;  /* 0x0000001e6444723c */ /* 0x040fe20000041844 */
[----:B------:R-:W2:Y:S05]  /*3b40*/  LDSM.16.M88.4 R28, [R219+0x9000] ;  /* 0x00900000db1c783b */ /* 0x000eaa0000000200 */
[C---:B----4-:R-:W-:Y:S06]  /*3b50*/  HMMA.16816.F32.BF16 R56, R100.reuse, R84, R56 ;  /* 0x000000546438723c */ /* 0x050fec0000041838 */
        /* <DEDUP_REMOVED lines=42> */
[----:B-1----:R-:W-:Y:S01]  /*3e00*/  HMMA.16816.F32.BF16 R56, R28, R52, R56 ;  /* 0x000000341c38723c */ /* 0x002fe20000041838 */
[----:B------:R-:W-:-:S04]  /*3e10*/  SHF.R.S32.HI R85, RZ, 0x1f, R0 ;  /* 0x0000001fff557819 */ /* 0x000fc80000011400 */
[----:B------:R-:W-:Y:S01]  /*3e20*/  LEA.HI R85, R85, R0, RZ, 0x2 ;  /* 0x0000000055557211 */ /* 0x000fe200078f10ff */
[----:B------:R-:W-:Y:S03]  /*3e30*/  HMMA.16816.F32.BF16 R20, R28, R100, R20 ;  /* 0x000000641c14723c */ /* 0x000fe60000041814 */
[----:B------:R-:W-:-:S03]  /*3e40*/  SHF.R.S32.HI R85, RZ, 0x2, R85 ;  /* 0x00000002ff557819 */ /* 0x000fc60000011455 */
[----:B------:R-:W-:Y:S01]  /*3e50*/  HMMA.16816.F32.BF16 R16, R28, R102, R16 ;  /* 0x000000661c10723c */ /* 0x000fe20000041810 */
[----:B------:R-:W-:-:S04]  /*3e60*/  IADD3 R122, R122, 0x1, R85 ;  /* 0x000000017a7a7810 */ /* 0x000fc80007ffe055 */
[----:B------:R-:W-:Y:S01]  /*3e70*/  IADD3 R53, R121, R122, -R124 ;  /* 0x0000007a79357210 */ /* 0x000fe20007ffe87c */
[C---:B----4-:R-:W-:Y:S04]  /*3e80*/  HMMA.16816.F32.BF16 R72, R28.reuse, R88, R72 ;  /* 0x000000581c48723c */ /* 0x050fe80000041848 */
[----:B------:R-:W-:Y:S02]  /*3e90*/  IMAD.IADD R120, R53, 0x1, R120 ;  /* 0x0000000135787824 */ /* 0x000fe400078e0278 */
[----:B------:R-:W-:Y:S03]  /*3ea0*/  HMMA.16816.F32.BF16 R68, R28, R90, R68 ;  /* 0x0000005a1c44723c */ /* 0x000fe60000041844 */
[----:B------:R-:W-:-:S02]  /*3eb0*/  VIMNMX R193, R120, R121, PT ;  /* 0x0000007978c17248 */ /* 0x000fc40003fe0100 */
[----:B------:R-:W-:Y:S01]  /*3ec0*/  VIADDMNMX R192, R120, 0x8, R121, PT ;  /* 0x0000000878c07846 */ /* 0x000fe20003800179 */
[C---:B------:R-:W-:Y:S06]  /*3ed0*/  HMMA.16816.F32.BF16 R60, R28.reuse, R86, R60 ;  /* 0x000000561c3c723c */ /* 0x040fec000004183c */
        /* <DEDUP_REMOVED lines=69> */
.L_x_3608:
[----:B------:R-:W-:-:S04]  /*4330*/  LEA R6, -R184, RZ, 0x7 ;  /* 0x000000ffb8067211 */ /* 0x000fc800078e39ff */
[----:B------:R-:W-:-:S07]  /*4340*/  SHF.R.S32.HI R0, RZ, 0x1f, R6 ;  /* 0x0000001fff007819 */ /* 0x000fce0000011406 */
.L_x_3609:
        /* <DEDUP_REMOVED lines=41> */
.L_x_3607:
        /* <DEDUP_REMOVED lines=232> */
[----:B------:R-:W1:Y:S01]  /*5460*/  SHFL.BFLY PT, R24, R9, 0x2, 0x1f ;  /* 0x0c401f0009187f89 */ /* 0x000e6200000e0000 */
[----:B------:R-:W-:Y:S02]  /*5470*/  ISETP.GT.AND P4, PT, R233, R228, PT ;  /* 0x000000e4e900720c */ /* 0x000fe40003f84270 */
        /* <DEDUP_REMOVED lines=27> */
[----:B------:R-:W-:Y:S01]  /*5630*/  FFMA.FTZ R52, R8, UR6, -R133 ;  /* 0x0000000608347c23 */ /* 0x000fe20008010885 */
[----:B------:R-:W3:Y:S01]  /*5640*/  MUFU.EX2 R66, R66 ;  /* 0x0000004200427308 */ /* 0x000ee20000000800 */
[----:B------:R-:W4:Y:S01]  /*5650*/  LDSM.16.MT88.4 R8, [R218+0xc800] ;  /* 0x00c80000da08783b */ /* 0x000f220000004200 */
[----:B------:R-:W-:Y:S01]  /*5660*/  FFMA.FTZ R58, R16, UR6, -R67 ;  /* 0x00000006103a7c23 */ /* 0x000fe20008010843 */
[--C-:B------:R-:W-:Y:S01]  /*5670*/  FFMA.FTZ R56, R30, UR6, -R133.reuse ;  /* 0x000000061e387c23 */ /* 0x100fe20008010885 */
[----:B------:R-:W-:Y:S01]  /*5680*/  FFMA.FTZ R57, R28, UR6, -R133 ;  /* 0x000000061c397c23 */ /* 0x000fe20008010885 */
[----:B------:R-:W5:Y:S01]  /*5690*/  LDSM.16.MT88.4 R16, [R217+0xc800] ;  /* 0x00c80000d910783b */ /* 0x000f620000004200 */
        /* <DEDUP_REMOVED lines=11> */
[----:B---3--:R-:W-:Y:S01]  /*5750*/  F2FP.BF16.F32.PACK_AB R116, R65, R66 ;  /* 0x000000424174723e */ /* 0x008fe200000010ff */
        /* <DEDUP_REMOVED lines=31> */
[----:B---3--:R-:W-:Y:S01]  /*5950*/  F2FP.BF16.F32.PACK_AB R117, R64, R61 ;  /* 0x0000003d4075723e */ /* 0x008fe200000010ff */
        /* <DEDUP_REMOVED lines=14> */
[----:B------:R-:W3:Y:S01]  /*5a40*/  MUFU.EX2 R57, R57 ;  /* 0x0000003900397308 */ /* 0x000ee20000000800 */
[----:B-1----:R-:W-:Y:S01]  /*5a50*/  F2FP.BF16.F32.PACK_AB R119, R59, R62 ;  /* 0x0000003e3b77723e */ /* 0x002fe200000010ff */
[----:B------:R-:W-:Y:S01]  /*5a60*/  FFMA.FTZ R236, R132, UR6, -R67 ;  /* 0x0000000684ec7c23 */ /* 0x000fe20008010843 */
[----:B------:R-:W-:Y:S01]  /*5a70*/  FADD.FTZ R66, R66, R65 ;  /* 0x0000004142427221 */ /* 0x000fe20000010000 */
[----:B------:R-:W-:-:S03]  /*5a80*/  FADD.FTZ R61, R61, R64 ;  /* 0x000000403d3d7221 */ /* 0x000fc60000010000 */
        /* <DEDUP_REMOVED lines=8> */
[----:B---3--:R-:W-:Y:S02]  /*5b10*/  F2FP.BF16.F32.PACK_AB R12, R57, R56 ;  /* 0x00000038390c723e */ /* 0x008fe400000010ff */
        /* <DEDUP_REMOVED lines=22> */
[C---:B----4-:R-:W-:Y:S01]  /*5c80*/  HMMA.16816.F32.BF16 R72, R12.reuse, R8, R72 ;  /* 0x000000080c48723c */ /* 0x050fe20000041848 */
        /* <DEDUP_REMOVED lines=189> */
[C---:B------:R-:W-:Y:S01]  /*6860*/  F2FP.BF16.F32.PACK_AB R25, R159.reuse, R158 ;  /* 0x0000009e9f19723e */ /* 0x040fe200000010ff */
        /* <DEDUP_REMOVED lines=168> */
.L_x_3611:
[----:B------:R-:W-:-:S04]  /*72f0*/  LEA R4, -R188, RZ, 0x7 ;  /* 0x000000ffbc047211 */ /* 0x000fc800078e39ff */
[----:B------:R-:W-:-:S07]  /*7300*/  SHF.R.S32.HI R3, RZ, 0x1f, R4 ;  /* 0x0000001fff037819 */ /* 0x000fce0000011404 */
.L_x_3612:
[----:B------:R-:W-:Y:S01]  /*7310*/  LEA R230, P2, R4, R230, 0x1 ;  /* 0x000000e604e67211 */ /* 0x000fe200078408ff */
[----:B------:R-:W-:Y:S01]  /*7320*/  IMAD.SHL.U32 R5, R188, 0x20, RZ ;  /* 0x00000020bc057824 */ /* 0x000fe200078e00ff */
[C---:B------:R-:W-:Y:S02]  /*7330*/  IADD3 R38, P1, R4.reuse, R38, RZ ;  /* 0x0000002604267210 */ /* 0x040fe40007f3e0ff */
[----:B------:R-:W-:Y:S02]  /*7340*/  LEA.HI.X R229, R4, R229, R3, 0x1, P2 ;  /* 0x000000e504e57211 */ /* 0x000fe400010f0c03 */
[----:B------:R-:W-:Y:S01]  /*7350*/  IADD3 R6, P2, R5, R230, RZ ;  /* 0x000000e605067210 */ /* 0x000fe20007f5e0ff */
[----:B------:R-:W-:Y:S01]  /*7360*/  IMAD.X R3, R3, 0x1, R36, P1 ;  /* 0x0000000103037824 */ /* 0x000fe200008e0624 */
[----:B------:R-:W-:Y:S01]  /*7370*/  SHF.L.U64.HI R4, R188, 0x5, R189 ;  /* 0x00000005bc047819 */ /* 0x000fe200000102bd */
[----:B------:R-:W-:Y:S01]  /*7380*/  IMAD.MOV.U32 R231, RZ, RZ, R229 ;  /* 0x000000ffffe77224 */ /* 0x000fe200078e00e5 */
[----:B------:R-:W-:-:S02]  /*7390*/  IADD3 R8, P1, R6, R5, RZ ;  /* 0x0000000506087210 */ /* 0x000fc40007f3e0ff */
[----:B------:R-:W-:Y:S01]  /*73a0*/  LEA R10, P3, R38, UR8, 0x1 ;  /* 0x00000008260a7c11 */ /* 0x000fe2000f8608ff */
[----:B------:R-:W-:Y:S01]  /*73b0*/  IMAD.X R7, R4, 0x1, R229, P2 ;  /* 0x0000000104077824 */ /* 0x000fe200010e06e5 */
[-C--:B------:R-:W-:Y:S01]  /*73c0*/  IADD3 R14, P2, R8, R5.reuse, RZ ;  /* 0x00000005080e7210 */ /* 0x080fe20007f5e0ff */
[----:B------:R-:W-:Y:S01]  /*73d0*/  @!PT LDS RZ, [RZ] ;  /* 0x00000000fffff984 */ /* 0x000fe20000000800 */
[----:B------:R-:W-:Y:S01]  /*73e0*/  @!PT LDS RZ, [RZ] ;  /* 0x00000000fffff984 */ /* 0x000fe20000000800 */
[----:B------:R-:W-:Y:S01]  /*73f0*/  @!PT LDS RZ, [RZ] ;  /* 0x00000000fffff984 */ /* 0x000fe20000000800 */
[----:B------:R-:W-:Y:S01]  /*7400*/  LDGSTS.E.BYPASS.LTC128B.128 [R235+0xc000], desc[UR10][R230.64] ;  /* 0x0c000000e6eb7fae */ /* 0x000fe2000b901d4a */
        /* <DEDUP_REMOVED lines=15> */
[----:B------:R-:W-:Y:S02]  /*7500*/  IMAD.X R23, R21, 0x1, R4, P2 ;  /* 0x0000000115177824 */ /* 0x000fe400010e0604 */
[----:B------:R-:W-:Y:S04]  /*7510*/  LDGSTS.E.BYPASS.LTC128B.128 [R235+0x11000], desc[UR10][R8.64+0x80] ;  /* 0x1100008008eb7fae */ /* 0x000fe8000b901d4a */
[----:B------:R-:W-:Y:S04]  /*7520*/  LDGSTS.E.BYPASS.LTC128B.128 [R235+0xd800], desc[UR10][R14.64] ;  /* 0x0d8000000eeb7fae */ /* 0x000fe8000b901d4a */
[----:B------:R-:W-:Y:S04]  /*7530*/  LDGSTS.E.BYPASS.LTC128B.128 [R235+0x11800], desc[UR10][R14.64+0x80] ;  /* 0x118000800eeb7fae */ /* 0x000fe8000b901d4a */
[----:B------:R-:W-:Y:S01]  /*7540*/  LDGSTS.E.BYPASS.LTC128B.128 [R235+0xe000], desc[UR10][R12.64] ;  /* 0x0e0000000ceb7fae */ /* 0x000fe2000b901d4a */
[----:B-1----:R-:W-:-:S03]  /*7550*/  IMAD.SHL.U32 R3, R3, 0x2, RZ ;  /* 0x0000000203037824 */ /* 0x002fc600078e00ff */
        /* <DEDUP_REMOVED lines=8> */
[----:B------:R-:W3:Y:S04]  /*75e0*/  LDSM.16.M88.4 R64, [R225+0x4000] ;  /* 0x00400000e140783b */ /* 0x000ee80000000200 */
[----:B------:R-:W4:Y:S04]  /*75f0*/  LDSM.16.M88.4 R56, [R225+0x4800] ;  /* 0x00480000e138783b */ /* 0x000f280000000200 */
[----:B------:R-:W5:Y:S04]  /*7600*/  LDSM.16.M88.4 R48, [R225+0x5000] ;  /* 0x00500000e130783b */ /* 0x000f680000000200 */
[----:B------:R-:W2:Y:S04]  /*7610*/  LDSM.16.M88.4 R40, [R225+0x5800] ;  /* 0x00580000e128783b */ /* 0x000ea80000000200 */
[----:B------:R-:W2:Y:S04]  /*7620*/  LDSM.16.M88.4 R32, [R225+0x6000] ;  /* 0x00600000e120783b */ /* 0x000ea80000000200 */
[----:B------:R-:W2:Y:S04]  /*7630*/  LDSM.16.M88.4 R24, [R225+0x6800] ;  /* 0x00680000e118783b */ /* 0x000ea80000000200 */
[----:B-1----:R-:W1:Y:S04]  /*7640*/  LDSM.16.M88.4 R16, [R225+0x7000] ;  /* 0x00700000e110783b */ /* 0x002e680000000200 */
        /* <DEDUP_REMOVED lines=10> */
[----:B------:R-:W4:Y:S01]  /*76f0*/  LDSM.16.M88.4 R160, [R211] ;  /* 0x00000000d3a0783b */ /* 0x000f220000000200 */
[C---:B-----5:R-:W-:Y:S03]  /*7700*/  HMMA.16816.F32.BF16 R52, R172.reuse, R48, RZ ;  /* 0x00000030ac34723c */ /* 0x060fe600000418ff */
[----:B------:R-:W5:Y:S03]  /*7710*/  LDSM.16.M88.4 R140, [R210] ;  /* 0x00000000d28c783b */ /* 0x000f660000000200 */
[C---:B--2---:R-:W-:Y:S01]  /*7720*/  HMMA.16816.F32.BF16 R44, R172.reuse, R40, RZ ;  /* 0x00000028ac2c723c */ /* 0x044fe200000418ff */
[----:B------:R-:W2:Y:S04]  /*7730*/  LDSM.16.M88.4 R156, [R209] ;  /* 0x00000000d19c783b */ /* 0x000ea80000000200 */
[----:B------:R-:W-:Y:S01]  /*7740*/  LDSM.16.M88.4 R152, [R219+0x4800] ;  /* 0x00480000db98783b */ /* 0x000fe20000000200 */
[C---:B------:R-:W-:Y:S03]  /*7750*/  HMMA.16816.F32.BF16 R36, R172.reuse, R32, RZ ;  /* 0x00000020ac24723c */ /* 0x040fe600000418ff */
[----:B------:R-:W-:Y:S03]  /*7760*/  LDSM.16.M88.4 R176, [R221] ;  /* 0x00000000ddb0783b */ /* 0x000fe60000000200 */
[C---:B------:R-:W-:Y:S01]  /*7770*/  HMMA.16816.F32.BF16 R28, R172.reuse, R24, RZ ;  /* 0x00000018ac1c723c */ /* 0x040fe200000418ff */
[----:B------:R-:W-:Y:S04]  /*7780*/  LDSM.16.M88.4 R180, [R208+0x3800] ;  /* 0x00380000d0b4783b */ /* 0x000fe80000000200 */
[----:B------:R-:W0:Y:S01]  /*7790*/  LDGDEPBAR ;  /* 0x00000000000079af */ /* 0x000e220000000000 */
[C---:B-1----:R-:W-:Y:S06]  /*77a0*/  HMMA.16816.F32.BF16 R20, R172.reuse, R16, RZ ;  /* 0x00000010ac14723c */ /* 0x042fec00000418ff */
        /* <DEDUP_REMOVED lines=11> */
[----:B------:R-:W1:Y:S05]  /*7860*/  LDSM.16.M88.4 R4, [R222] ;  /* 0x00000000de04783b */ /* 0x000e6a0000000200 */
        /* <DEDUP_REMOVED lines=21> */
[----:B------:R-:W-:Y:S01]  /*79c0*/  LDSM.16.M88.4 R156, [R219+0x7800] ;  /* 0x00780000db9c783b */ /* 0x000fe20000000200 */
[C---:B-1----:R-:W-:Y:S06]  /*79d0*/  HMMA.16816.F32.BF16 R132, R4.reuse, R8, R132 ;  /* 0x000000080484723c */ /* 0x042fec0000041884 */
[C---:B------:R-:W-:Y:S01]  /*79e0*/  HMMA.16816.F32.BF16 R64, R4.reuse, R10, R64 ;  /* 0x0000000a0440723c */ /* 0x040fe20000041840 */
[----:B------:R-:W1:Y:S05]  /*79f0*/  LDSM.16.M88.4 R8, [R219+0x7000] ;  /* 0x00700000db08783b */ /* 0x000e6a0000000200 */
[C---:B------:R-:W-:Y:S06]  /*7a00*/  HMMA.16816.F32.BF16 R60, R4.reuse, R152, R60 ;  /* 0x00000098043c723c */ /* 0x040fec000004183c */
[C---:B------:R-:W-:Y:S01]  /*7a10*/  HMMA.16816.F32.BF16 R56, R4.reuse, R154, R56 ;  /* 0x0000009a0438723c */ /* 0x040fe20000041838 */
[----:B------:R-:W4:Y:S05]  /*7a20*/  LDSM.16.M88.4 R152, [R208] ;  /* 0x00000000d098783b */ /* 0x000f2a0000000200 */
[C---:B---3--:R-:W-:Y:S06]  /*7a30*/  HMMA.16816.F32.BF16 R52, R4.reuse, R148, R52 ;  /* 0x000000940434723c */ /* 0x048fec0000041834 */
[C---:B------:R-:W-:Y:S01]  /*7a40*/  HMMA.16816.F32.BF16 R48, R4.reuse, R150, R48 ;  /* 0x000000960430723c */ /* 0x040fe20000041830 */
[----:B------:R-:W-:Y:S05]  /*7a50*/  LDSM.16.M88.4 R148, [R208+0x800] ;  /* 0x00080000d094783b */ /* 0x000fea0000000200 */
        /* <DEDUP_REMOVED lines=14> */
[----:B------:R-:W3:Y:S04]  /*7b40*/  LDSM.16.M88.4 R4, [R208+0x3000] ;  /* 0x00300000d004783b */ /* 0x000ee80000000200 */
[----:B------:R-:W5:Y:S01]  /*7b50*/  LDSM.16.M88.4 R156, [R225+0x9000] ;  /* 0x00900000e19c783b */ /* 0x000f620000000200 */
[C---:B----4-:R-:W-:Y:S06]  /*7b60*/  HMMA.16816.F32.BF16 R132, R176.reuse, R152, R132 ;  /* 0x00000098b084723c */ /* 0x050fec0000041884 */
[C---:B------:R-:W-:Y:S01]  /*7b70*/  HMMA.16816.F32.BF16 R64, R176.reuse, R154, R64 ;  /* 0x0000009ab040723c */ /* 0x040fe20000041840 */
[----:B------:R-:W-:Y:S05]  /*7b80*/  LDSM.16.M88.4 R152, [R225+0x9800] ;  /* 0x00980000e198783b */ /* 0x000fea0000000200 */
        /* <DEDUP_REMOVED lines=8> */
[----:B------:R-:W1:Y:S05]  /*7c10*/  LDSM.16.M88.4 R4, [R207] ;  /* 0x00000000cf04783b */ /* 0x000e6a0000000200 */
[C---:B------:R-:W-:Y:S06]  /*7c20*/  HMMA.16816.F32.BF16 R60, R176.reuse, R148, R60 ;  /* 0x00000094b03c723c */ /* 0x040fec000004183c */
        /* <DEDUP_REMOVED lines=8> */
[----:B------:R-:W-:Y:S01]  /*7cb0*/  HMMA.16816.F32.BF16 R40, R176, R142, R40 ;  /* 0x0000008eb028723c */ /* 0x000fe20000041828 */
[----:B------:R-:W4:Y:S05]  /*7cc0*/  LDSM.16.M88.4 R140, [R225+0xb000] ;  /* 0x00b00000e18c783b */ /* 0x000f2a0000000200 */
[C---:B------:R-:W-:Y:S06]  /*7cd0*/  HMMA.16816.F32.BF16 R132, R168.reuse, R164, R132 ;  /* 0x000000a4a884723c */ /* 0x040fec0000041884 */
[C---:B------:R-:W-:Y:S01]  /*7ce0*/  HMMA.16816.F32.BF16 R64, R168.reuse, R166, R64 ;  /* 0x000000a6a840723c */ /* 0x040fe20000041840 */
[----:B------:R-:W4:Y:S05]  /*7cf0*/  LDSM.16.M88.4 R164, [R206] ;  /* 0x00000000cea4783b */ /* 0x000f2a0000000200 */
[C---:B-----5:R-:W-:Y:S06]  /*7d00*/  HMMA.16816.F32.BF16 R52, R168.reuse, R156, R52 ;  /* 0x0000009ca834723c */ /* 0x060fec0000041834 */
[C---:B------:R-:W-:Y:S01]  /*7d10*/  HMMA.16816.F32.BF16 R48, R168.reuse, R158, R48 ;  /* 0x0000009ea830723c */ /* 0x040fe20000041830 */
[----:B------:R-:W5:Y:S05]  /*7d20*/  LDSM.16.M88.4 R156, [R204] ;  /* 0x00000000cc9c783b */ /* 0x000f6a0000000200 */
[C---:B------:R-:W-:Y:S06]  /*7d30*/  HMMA.16816.F32.BF16 R60, R168.reuse, R160, R60 ;  /* 0x000000a0a83c723c */ /* 0x040fec000004183c */
[C---:B------:R-:W-:Y:S01]  /*7d40*/  HMMA.16816.F32.BF16 R56, R168.reuse, R162, R56 ;  /* 0x000000a2a838723c */ /* 0x040fe20000041838 */
[----:B------:R-:W-:Y:S05]  /*7d50*/  LDSM.16.M88.4 R160, [R205] ;  /* 0x00000000cda0783b */ /* 0x000fea0000000200 */
[C---:B--2---:R-:W-:Y:S06]  /*7d60*/  HMMA.16816.F32.BF16 R12, R168.reuse, R136, R12 ;  /* 0x00000088a80c723c */ /* 0x044fec000004180c */
[----:B------:R-:W-:Y:S01]  /*7d70*/  HMMA.16816.F32.BF16 R172, R168, R138, R172 ;  /* 0x0000008aa8ac723c */ /* 0x000fe200000418ac */
[----:B------:R-:W2:Y:S05]  /*7d80*/  LDSM.16.M88.4 R136, [R202] ;  /* 0x00000000ca88783b */ /* 0x000eaa0000000200 */
[C---:B-1----:R-:W-:Y:S06]  /*7d90*/  HMMA.16816.F32.BF16 R132, R8.reuse, R4, R132 ;  /* 0x000000040884723c */ /* 0x042fec0000041884 */
[----:B------:R-:W-:Y:S01]  /*7da0*/  HMMA.16816.F32.BF16 R64, R8, R6, R64 ;  /* 0x000000060840723c */ /* 0x000fe20000041840 */
[----:B------:R-:W1:Y:S05]  /*7db0*/  LDSM.16.M88.4 R4, [R201] ;  /* 0x00000000c904783b */ /* 0x000e6a0000000200 */
[C---:B------:R-:W-:Y:S06]  /*7dc0*/  HMMA.16816.F32.BF16 R44, R168.reuse, R152, R44 ;  /* 0x00000098a82c723c */ /* 0x040fec000004182c */
[C---:B------:R-:W-:Y:S01]  /*7dd0*/  HMMA.16816.F32.BF16 R40, R168.reuse, R154, R40 ;  /* 0x0000009aa828723c */ /* 0x040fe20000041828 */
[----:B------:R-:W-:Y:S05]  /*7de0*/  LDSM.16.M88.4 R152, [R200] ;  /* 0x00000000c898783b */ /* 0x000fea0000000200 */
[C---:B---3--:R-:W-:Y:S06]  /*7df0*/  HMMA.16816.F32.BF16 R36, R168.reuse, R148, R36 ;  /* 0x00000094a824723c */ /* 0x048fec0000041824 */
[C---:B------:R-:W-:Y:S01]  /*7e00*/  HMMA.16816.F32.BF16 R32, R168.reuse, R150, R32 ;  /* 0x00000096a820723c */ /* 0x040fe20000041820 */
[----:B------:R-:W-:Y:S05]  /*7e10*/  LDSM.16.M88.4 R148, [R222+0x2000] ;  /* 0x00200000de94783b */ /* 0x000fea0000000200 */
[C---:B----4-:R-:W-:Y:S06]  /*7e20*/  HMMA.16816.F32.BF16 R28, R168.reuse, R144, R28 ;  /* 0x00000090a81c723c */ /* 0x050fec000004181c */
[C---:B------:R-:W-:Y:S01]  /*7e30*/  HMMA.16816.F32.BF16 R24, R168.reuse, R146, R24 ;  /* 0x00000092a818723c */ /* 0x040fe20000041818 */
[----:B------:R-:W3:Y:S05]  /*7e40*/  LDSM.16.M88.4 R144, [R219+0x8000] ;  /* 0x00800000db90783b */ /* 0x000eea0000000200 */
[----:B------:R-:W-:Y:S06]  /*7e50*/  HMMA.16816.F32.BF16 R20, R168, R140, R20 ;  /* 0x0000008ca814723c */ /* 0x000fec0000041814 */
[C---:B------:R-:W-:Y:S06]  /*7e60*/  HMMA.16816.F32.BF16 R60, R8.reuse, R164, R60 ;  /* 0x000000a4083c723c */ /* 0x040fec000004183c */
[----:B------:R-:W-:Y:S01]  /*7e70*/  HMMA.16816.F32.BF16 R56, R8, R166, R56 ;  /* 0x000000a60838723c */ /* 0x000fe20000041838 */
[----:B------:R-:W4:Y:S05]  /*7e80*/  LDSM.16.M88.4 R164, [R219+0x8800] ;  /* 0x00880000dba4783b */ /* 0x000f2a0000000200 */
[----:B------:R-:W-:Y:S01]  /*7e90*/  HMMA.16816.F32.BF16 R16, R168, R142, R16 ;  /* 0x0000008ea810723c */ /* 0x000fe20000041810 */
[----:B------:R-:W-:Y:S05]  /*7ea0*/  LDSM.16.M88.4 R140, [R203] ;  /* 0x00000000cb8c783b */ /* 0x000fea0000000200 */
[C---:B-----5:R-:W-:Y:S06]  /*7eb0*/  HMMA.16816.F32.BF16 R44, R8.reuse, R156, R44 ;  /* 0x0000009c082c723c */ /* 0x060fec000004182c */
[C---:B------:R-:W-:Y:S01]  /*7ec0*/  HMMA.16816.F32.BF16 R168, R8.reuse, R158, R40 ;  /* 0x0000009e08a8723c */ /* 0x040fe20000041828 */
[----:B------:R-:W-:Y:S04]  /*7ed0*/  LDSM.16.M88.4 R156, [R221+0x2000] ;  /* 0x00200000dd9c783b */ /* 0x000fe80000000200 */
[----:B------:R-:W5:Y:S01]  /*7ee0*/  LDSM.16.M88.4 R40, [R208+0x4000] ;  /* 0x00400000d028783b */ /* 0x000f620000000200 */
[C---:B--2---:R-:W-:Y:S06]  /*7ef0*/  HMMA.16816.F32.BF16 R28, R8.reuse, R136, R28 ;  /* 0x00000088081c723c */ /* 0x044fec000004181c */
[C---:B------:R-:W-:Y:S06]  /*7f00*/  HMMA.16816.F32.BF16 R24, R8.reuse, R138, R24 ;  /* 0x0000008a0818723c */ /* 0x040fec0000041818 */
[----:B-1----:R-:W-:Y:S01]  /*7f10*/  HMMA.16816.F32.BF16 R136, R8, R4, R20 ;  /* 0x000000040888723c */ /* 0x002fe20000041814 */
[----:B------:R-:W1:Y:S05]  /*7f20*/  LDSM.16.M88.4 R20, [R208+0x4800] ;  /* 0x00480000d014783b */ /* 0x000e6a0000000200 */
[C---:B---3--:R-:W-:Y:S06]  /*7f30*/  HMMA.16816.F32.BF16 R132, R148.reuse, R144, R132 ;  /* 0x000000909484723c */ /* 0x048fec0000041884 */
[----:B------:R-:W-:Y:S06]  /*7f40*/  HMMA.16816.F32.BF16 R64, R148, R146, R64 ;  /* 0x000000929440723c */ /* 0x000fec0000041840 */
[C---:B------:R-:W-:Y:S06]  /*7f50*/  HMMA.16816.F32.BF16 R52, R8.reuse, R160, R52 ;  /* 0x000000a00834723c */ /* 0x040fec0000041834 */
[----:B------:R-:W-:Y:S01]  /*7f60*/  HMMA.16816.F32.BF16 R48, R8, R162, R48 ;  /* 0x000000a20830723c */ /* 0x000fe20000041830 */
[----:B------:R-:W2:Y:S05]  /*7f70*/  LDSM.16.M88.4 R160, [R219+0x9000] ;  /* 0x00900000dba0783b */ /* 0x000eaa0000000200 */
[----:B----4-:R-:W-:Y:S06]  /*7f80*/  HMMA.16816.F32.BF16 R60, R148, R164, R60 ;  /* 0x000000a4943c723c */ /* 0x010fec000004183c */
[----:B------:R-:W-:Y:S01]  /*7f90*/  HMMA.16816.F32.BF16 R16, R8, R6, R16 ;  /* 0x000000060810723c */ /* 0x000fe20000041810 */
[----:B------:R-:W3:Y:S05]  /*7fa0*/  LDSM.16.M88.4 R4, [R219+0x9800] ;  /* 0x00980000db04783b */ /* 0x000eea0000000200 */
[C---:B-----5:R-:W-:Y:S06]  /*7fb0*/  HMMA.16816.F32.BF16 R132, R156.reuse, R40, R132 ;  /* 0x000000289c84723c */ /* 0x060fec0000041884 */
[----:B------:R-:W-:Y:S01]  /*7fc0*/  HMMA.16816.F32.BF16 R64, R156, R42, R64 ;  /* 0x0000002a9c40723c */ /* 0x000fe20000041840 */
[----:B------:R-:W-:-:S05]  /*7fd0*/  LOP3.LUT R40, R3, 0x6, RZ, 0xc0, !PT ;  /* 0x0000000603287812 */ /* 0x000fca00078ec0ff */
[----:B------:R-:W-:Y:S01]  /*7fe0*/  HMMA.16816.F32.BF16 R56, R148, R166, R56 ;  /* 0x000000a69438723c */ /* 0x000fe20000041838 */
[----:B------:R-:W-:Y:S02]  /*7ff0*/  IMAD R3, R233, 0x80, R40 ;  /* 0x00000080e9037824 */ /* 0x000fe400078e0228 */
[----:B------:R-:W-:Y:S03]  /*8000*/  LDSM.16.M88.4 R40, [R219+0xa000] ;  /* 0x00a00000db28783b */ /* 0x000fe60000000200 */
[C---:B------:R-:W-:Y:S06]  /*8010*/  HMMA.16816.F32.BF16 R36, R8.reuse, R140, R36 ;  /* 0x0000008c0824723c */ /* 0x040fec0000041824 */
[----:B------:R-:W-:Y:S01]  /*8020*/  HMMA.16816.F32.BF16 R32, R8, R142, R32 ;  /* 0x0000008e0820723c */ /* 0x000fe20000041820 */
[----:B------:R-:W-:-:S02]  /*8030*/  VIADD R141, R3, 0x1 ;  /* 0x00000001038d7836 */ /* 0x000fc40000000000 */
[----:B------:R-:W-:-:S03]  /*8040*/  VIADD R140, R3, 0x8 ;  /* 0x00000008038c7836 */ /* 0x000fc60000000000 */
[C---:B------:R-:W-:Y:S01]  /*8050*/  HMMA.16816.F32.BF16 R12, R8.reuse, R152, R12 ;  /* 0x00000098080c723c */ /* 0x040fe2000004180c */
[-C--:B------:R-:W-:Y:S02]  /*8060*/  ISETP.GE.AND P5, PT, R141, R193.reuse, PT ;  /* 0x000000c18d00720c */ /* 0x080fe40003fa6270 */
[----:B------:R-:W-:Y:S02]  /*8070*/  ISETP.GE.AND P1, PT, R140, R193, PT ;  /* 0x000000c18c00720c */ /* 0x000fe40003f26270 */
[----:B------:R-:W-:Y:S01]  /*8080*/  FSEL R242, R133, -INF , !P5 ;  /* 0xff80000085f27808 */ /* 0x000fe20006800000 */
[----:B------:R-:W-:Y:S01]  /*8090*/  HMMA.16816.F32.BF16 R172, R8, R154, R172 ;  /* 0x0000009a08ac723c */ /* 0x000fe200000418ac */
[----:B------:R-:W4:Y:S01]  /*80a0*/  LDSM.16.M88.4 R8, [R208+0x5000] ;  /* 0x00500000d008783b */ /* 0x000f220000000200 */
[----:B------:R-:W-:Y:S01]  /*80b0*/  FSEL R234, R64, -INF , !P1 ;  /* 0xff80000040ea7808 */ /* 0x000fe20004800000 */
[----:B------:R-:W-:Y:S01]  /*80c0*/  VIADD R64, R3, 0x11 ;  /* 0x0000001103407836 */ /* 0x000fe20000000000 */
[----:B------:R-:W-:-:S02]  /*80d0*/  ISETP.GE.AND P4, PT, R141, R192, PT ;  /* 0x000000c08d00720c */ /* 0x000fc40003f86270 */
[----:B-1----:R-:W-:Y:S01]  /*80e0*/  HMMA.16816.F32.BF16 R60, R156, R20, R60 ;  /* 0x000000149c3c723c */ /* 0x002fe2000004183c */
[----:B------:R-:W-:Y:S02]  /*80f0*/  ISETP.GE.AND P3, PT, R140, R192, PT ;  /* 0x000000c08c00720c */ /* 0x000fe40003f66270 */
[----:B------:R-:W-:Y:S01]  /*8100*/  LDSM.16.M88.4 R140, [R219+0xa800] ;  /* 0x00a80000db8c783b */ /* 0x000fe20000000200 */
[----:B------:R-:W-:Y:S02]  /*8110*/  FSEL R135, R135, -INF , !P4 ;  /* 0xff80000087877808 */ /* 0x000fe40006000000 */
[----:B--2---:R-:W-:Y:S01]  /*8120*/  HMMA.16816.F32.BF16 R52, R148, R160, R52 ;  /* 0x000000a09434723c */ /* 0x004fe20000041834 */
[C---:B------:R-:W-:Y:S01]  /*8130*/  VIADD R21, R3.reuse, 0x9 ;  /* 0x0000000903157836 */ /* 0x040fe20000000000 */
[----:B------:R-:W-:Y:S01]  /*8140*/  FSEL R197, R66, -INF , !P3 ;  /* 0xff80000042c57808 */ /* 0x000fe20005800000 */
[----:B------:R-:W-:Y:S01]  /*8150*/  VIADD R20, R3, 0x10 ;  /* 0x0000001003147836 */ /* 0x000fe20000000000 */
[----:B------:R-:W-:-:S02]  /*8160*/  ISETP.GE.AND P3, PT, R64, R193, PT ;  /* 0x000000c14000720c */ /* 0x000fc40003f66270 */
[CC--:B------:R-:W-:Y:S01]  /*8170*/  ISETP.GE.AND P6, PT, R21.reuse, R193.reuse, PT ;  /* 0x000000c11500720c */ /* 0x0c0fe20003fc6270 */
[----:B------:R-:W-:Y:S01]  /*8180*/  HMMA.16816.F32.BF16 R56, R156, R22, R56 ;  /* 0x000000169c38723c */ /* 0x000fe20000041838 */
[-C--:B------:R-:W-:Y:S02]  /*8190*/  ISETP.GE.AND P2, PT, R21, R192.reuse, PT ;  /* 0x000000c01500720c */ /* 0x080fe40003f46270 */
[C---:B------:R-:W-:Y:S02]  /*81a0*/  ISETP.GE.AND P5, PT, R20.reuse, R193, PT ;  /* 0x000000c11400720c */ /* 0x040fe40003fa6270 */
[----:B------:R-:W-:Y:S01]  /*81b0*/  ISETP.GE.AND P1, PT, R20, R192, PT ;  /* 0x000000c01400720c */ /* 0x000fe20003f26270 */
[----:B------:R-:W-:Y:S01]  /*81c0*/  HMMA.16816.F32.BF16 R48, R148, R162, R48 ;  /* 0x000000a29430723c */ /* 0x000fe20000041830 */
[----:B------:R-:W1:Y:S01]  /*81d0*/  LDSM.16.M88.4 R20, [R208+0x5800] ;  /* 0x00580000d014783b */ /* 0x000e620000000200 */
[----:B------:R-:W-:Y:S02]  /*81e0*/  FSEL R199, R67, -INF , !P2 ;  /* 0xff80000043c77808 */ /* 0x000fe40005000000 */
[----:B------:R-:W-:-:S02]  /*81f0*/  FSEL R244, R65, -INF , !P6 ;  /* 0xff80000041f47808 */ /* 0x000fc40007000000 */
[C---:B---3--:R-:W-:Y:S01]  /*8200*/  HMMA.16816.F32.BF16 R44, R148.reuse, R4, R44 ;  /* 0x00000004942c723c */ /* 0x048fe2000004182c */
[----:B------:R-:W-:Y:S02]  /*8210*/  FSEL R232, R60, -INF , !P5 ;  /* 0xff8000003ce87808 */ /* 0x000fe40006800000 */
[----:B------:R-:W-:Y:S02]  /*8220*/  ISETP.GE.AND P6, PT, R64, R192, PT ;  /* 0x000000c04000720c */ /* 0x000fe40003fc6270 */
[----:B------:R-:W-:Y:S01]  /*8230*/  FSEL R195, R62, -INF , !P1 ;  /* 0xff8000003ec37808 */ /* 0x000fe20004800000 */
[----:B------:R-:W-:Y:S01]  /*8240*/  HMMA.16816.F32.BF16 R168, R148, R6, R168 ;  /* 0x0000000694a8723c */ /* 0x000fe200000418a8 */
[----:B------:R-:W-:Y:S01]  /*8250*/  VIADD R4, R3, 0x18 ;  /* 0x0000001803047836 */ /* 0x000fe20000000000 */
[----:B------:R-:W-:Y:S02]  /*8260*/  FSEL R60, R61, -INF , !P3 ;  /* 0xff8000003d3c7808 */ /* 0x000fe40005800000 */
[----:B------:R-:W-:-:S02]  /*8270*/  FSEL R189, R63, -INF , !P6 ;  /* 0xff8000003fbd7808 */ /* 0x000fc40007000000 */
[CC--:B------:R-:W-:Y:S01]  /*8280*/  ISETP.GE.AND P2, PT, R4.reuse, R193.reuse, PT ;  /* 0x000000c10400720c */ /* 0x0c0fe20003f46270 */
[----:B----4-:R-:W-:Y:S01]  /*8290*/  HMMA.16816.F32.BF16 R52, R156, R8, R52 ;  /* 0x000000089c34723c */ /* 0x010fe20000041834 */
[----:B------:R-:W-:Y:S02]  /*82a0*/  ISETP.GE.AND P5, PT, R4, R192, PT ;  /* 0x000000c00400720c */ /* 0x000fe40003fa6270 */
[----:B------:R-:W2:Y:S01]  /*82b0*/  LDSM.16.M88.4 R4, [R208+0x6000] ;  /* 0x00600000d004783b */ /* 0x000ea20000000200 */
[----:B------:R-:W-:Y:S02]  /*82c0*/  FSEL R198, R56, -INF , !P2 ;  /* 0xff80000038c67808 */ /* 0x000fe40005000000 */
[----:B------:R-:W-:Y:S01]  /*82d0*/  HMMA.16816.F32.BF16 R36, R148, R40, R36 ;  /* 0x000000289424723c */ /* 0x000fe20000041824 */
[C---:B------:R-:W-:Y:S01]  /*82e0*/  VIADD R9, R3.reuse, 0x19 ;  /* 0x0000001903097836 */ /* 0x040fe20000000000 */
[----:B------:R-:W-:Y:S01]  /*82f0*/  FSEL R67, R58, -INF , !P5 ;  /* 0xff8000003a437808 */ /* 0x000fe20006800000 */
[C---:B------:R-:W-:Y:S01]  /*8300*/  VIADD R8, R3.reuse, 0x20 ;  /* 0x0000002003087836 */ /* 0x040fe20000000000 */
[----:B------:R-:W-:-:S02]  /*8310*/  ISETP.GE.AND P4, PT, R3, R193, PT ;  /* 0x000000c10300720c */ /* 0x000fc40003f86270 */
[----:B------:R-:W-:Y:S01]  /*8320*/  HMMA.16816.F32.BF16 R48, R156, R10, R48 ;  /* 0x0000000a9c30723c */ /* 0x000fe20000041830 */
[-C--:B------:R-:W-:Y:S01]  /*8330*/  ISETP.GE.AND P1, PT, R9, R193.reuse, PT ;  /* 0x000000c10900720c */ /* 0x080fe20003f26270 */
[----:B------:R-:W-:Y:S01]  /*8340*/  VIADD R40, R3, 0x29 ;  /* 0x0000002903287836 */ /* 0x000fe20000000000 */
[-C--:B------:R-:W-:Y:S01]  /*8350*/  ISETP.GE.AND P3, PT, R9, R192.reuse, PT ;  /* 0x000000c00900720c */ /* 0x080fe20003f66270 */
[C---:B------:R-:W-:Y:S01]  /*8360*/  VIADD R9, R3.reuse, 0x21 ;  /* 0x0000002103097836 */ /* 0x040fe20000000000 */
[C---:B------:R-:W-:Y:S01]  /*8370*/  ISETP.GE.AND P6, PT, R8.reuse, R193, PT ;  /* 0x000000c10800720c */ /* 0x040fe20003fc6270 */
[----:B------:R-:W-:Y:S01]  /*8380*/  HMMA.16816.F32.BF16 R32, R148, R42, R32 ;  /* 0x0000002a9420723c */ /* 0x000fe20000041820 */
[----:B------:R-:W-:Y:S01]  /*8390*/  ISETP.GE.AND P2, PT, R8, R192, PT ;  /* 0x000000c00800720c */ /* 0x000fe20003f46270 */
[----:B------:R-:W-:Y:S01]  /*83a0*/  VIADD R8, R3, 0x28 ;  /* 0x0000002803087836 */ /* 0x000fe20000000000 */
[----:B------:R-:W-:Y:S02]  /*83b0*/  FSEL R58, R57, -INF , !P1 ;  /* 0xff800000393a7808 */ /* 0x000fe40004800000 */
[----:B------:R-:W-:Y:S01]  /*83c0*/  FSEL R63, R59, -INF , !P3 ;  /* 0xff8000003b3f7808 */ /* 0x000fe20005800000 */
[----:B-1----:R-:W-:Y:S01]  /*83d0*/  HMMA.16816.F32.BF16 R44, R156, R20, R44 ;  /* 0x000000149c2c723c */ /* 0x002fe2000004182c */
[----:B------:R-:W-:-:S02]  /*83e0*/  FSEL R66, R52, -INF , !P6 ;  /* 0xff80000034427808 */ /* 0x000fc40007000000 */
[CC--:B------:R-:W-:Y:S02]  /*83f0*/  ISETP.GE.AND P5, PT, R9.reuse, R193.reuse, PT ;  /* 0x000000c10900720c */ /* 0x0c0fe40003fa6270 */
[-C--:B------:R-:W-:Y:S01]  /*8400*/  ISETP.GE.AND P1, PT, R9, R192.reuse, PT ;  /* 0x000000c00900720c */ /* 0x080fe20003f26270 */
[----:B------:R-:W-:Y:S01]  /*8410*/  HMMA.16816.F32.BF16 R168, R156, R22, R168 ;  /* 0x000000169ca8723c */ /* 0x000fe200000418a8 */
[CC--:B------:R-:W-:Y:S01]  /*8420*/  ISETP.GE.AND P3, PT, R8.reuse, R193.reuse, PT ;  /* 0x000000c10800720c */ /* 0x0c0fe20003f66270 */
[C---:B------:R-:W-:Y:S01]  /*8430*/  VIADD R20, R3.reuse, 0x30 ;  /* 0x0000003003147836 */ /* 0x040fe20000000000 */
[----:B------:R-:W-:Y:S01]  /*8440*/  ISETP.GE.AND P6, PT, R8, R192, PT ;  /* 0x000000c00800720c */ /* 0x000fe20003fc6270 */
[----:B------:R-:W-:Y:S01]  /*8450*/  VIADD R21, R3, 0x31 ;  /* 0x0000003103157836 */ /* 0x000fe20000000000 */
[----:B------:R-:W1:Y:S01]  /*8460*/  LDSM.16.M88.4 R8, [R219+0xb000] ;  /* 0x00b00000db08783b */ /* 0x000e620000000200 */
[----:B------:R-:W-:Y:S01]  /*8470*/  FSEL R133, R54, -INF , !P2 ;  /* 0xff80000036857808 */ /* 0x000fe20005000000 */
[----:B------:R-:W-:Y:S01]  /*8480*/  HMMA.16816.F32.BF16 R28, R148, R140, R28 ;  /* 0x0000008c941c723c */ /* 0x000fe2000004181c */
[----:B------:R-:W-:-:S02]  /*8490*/  ISETP.GE.AND P2, PT, R40, R193, PT ;  /* 0x000000c12800720c */ /* 0x000fc40003f46270 */
[----:B------:R-:W-:Y:S02]  /*84a0*/  FSEL R196, R53, -INF , !P5 ;  /* 0xff80000035c47808 */ /* 0x000fe40006800000 */
[-C--:B------:R-:W-:Y:S01]  /*84b0*/  ISETP.GE.AND P5, PT, R40, R192.reuse, PT ;  /* 0x000000c02800720c */ /* 0x080fe20003fa6270 */
[----:B--2---:R-:W-:Y:S01]  /*84c0*/  HMMA.16816.F32.BF16 R36, R156, R4, R36 ;  /* 0x000000049c24723c */ /* 0x004fe20000041824 */
[----:B------:R-:W2:Y:S01]  /*84d0*/  LDSM.16.M88.4 R40, [R208+0x6800] ;  /* 0x00680000d028783b */ /* 0x000ea20000000200 */
[----:B------:R-:W-:Y:S02]  /*84e0*/  FSEL R183, R55, -INF , !P1 ;  /* 0xff80000037b77808 */ /* 0x000fe40004800000 */
[----:B------:R-:W-:Y:S01]  /*84f0*/  FSEL R194, R48, -INF , !P3 ;  /* 0xff80000030c27808 */ /* 0x000fe20005800000 */
[C---:B------:R-:W-:Y:S01]  /*8500*/  VIADD R48, R3.reuse, 0x38 ;  /* 0x0000003803307836 */ /* 0x040fe20000000000 */
[----:B------:R-:W-:Y:S01]  /*8510*/  FSEL R145, R50, -INF , !P6 ;  /* 0xff80000032917808 */ /* 0x000fe20007000000 */
[----:B------:R-:W-:Y:S01]  /*8520*/  VIADD R4, R3, 0x39 ;  /* 0x0000003903047836 */ /* 0x000fe20000000000 */
[----:B------:R-:W-:Y:S01]  /*8530*/  FSEL R140, R49, -INF , !P2 ;  /* 0xff800000318c7808 */ /* 0x000fe20005000000 */
[----:B------:R-:W-:Y:S01]  /*8540*/  VIADD R5, R3, 0x41 ;  /* 0x0000004103057836 */ /* 0x000fe20000000000 */
[C---:B------:R-:W-:Y:S01]  /*8550*/  ISETP.GE.AND P1, PT, R20.reuse, R193, PT ;  /* 0x000000c11400720c */ /* 0x040fe20003f26270 */
[----:B------:R-:W-:Y:S01]  /*8560*/  HMMA.16816.F32.BF16 R24, R148, R142, R24 ;  /* 0x0000008e9418723c */ /* 0x000fe20000041818 */
[----:B------:R-:W-:-:S02]  /*8570*/  ISETP.GE.AND P3, PT, R20, R192, PT ;  /* 0x000000c01400720c */ /* 0x000fc40003f66270 */
[C---:B------:R-:W-:Y:S02]  /*8580*/  ISETP.GE.AND P6, PT, R21.reuse, R193, PT ;  /* 0x000000c11500720c */ /* 0x040fe40003fc6270 */
[----:B------:R-:W-:Y:S01]  /*8590*/  ISETP.GE.AND P2, PT, R21, R192, PT ;  /* 0x000000c01500720c */ /* 0x000fe20003f46270 */
[----:B------:R-:W-:Y:S01]  /*85a0*/  HMMA.16816.F32.BF16 R32, R156, R6, R32 ;  /* 0x000000069c20723c */ /* 0x000fe20000041820 */
[----:B------:R-:W3:Y:S01]  /*85b0*/  LDSM.16.M88.4 R20, [R219+0xb800] ;  /* 0x00b80000db14783b */ /* 0x000ee20000000200 */
[----:B------:R-:W-:Y:S02]  /*85c0*/  FSEL R179, R46, -INF , !P3 ;  /* 0xff8000002eb37808 */ /* 0x000fe40005800000 */
[----:B------:R-:W-:Y:S02]  /*85d0*/  FSEL R180, R45, -INF , !P6 ;  /* 0xff8000002db47808 */ /* 0x000fe40007000000 */
[----:B------:R-:W-:Y:S02]  /*85e0*/  FSEL R147, R51, -INF , !P5 ;  /* 0xff80000033937808 */ /* 0x000fe40006800000 */
[----:B------:R-:W-:-:S02]  /*85f0*/  FSEL R152, R44, -INF , !P1 ;  /* 0xff8000002c987808 */ /* 0x000fc40004800000 */
[CC--:B------:R-:W-:Y:S02]  /*8600*/  ISETP.GE.AND P3, PT, R4.reuse, R193.reuse, PT ;  /* 0x000000c10400720c */ /* 0x0c0fe40003f66270 */
[-C--:B------:R-:W-:Y:S01]  /*8610*/  ISETP.GE.AND P6, PT, R4, R192.reuse, PT ;  /* 0x000000c00400720c */ /* 0x080fe20003fc6270 */
[----:B------:R-:W-:Y:S01]  /*8620*/  VIADD R4, R3, 0x40 ;  /* 0x0000004003047836 */ /* 0x000fe20000000000 */
[CC--:B------:R-:W-:Y:S01]  /*8630*/  ISETP.GE.AND P5, PT, R48.reuse, R193.reuse, PT ;  /* 0x000000c13000720c */ /* 0x0c0fe20003fa6270 */
[C---:B-1----:R-:W-:Y:S01]  /*8640*/  HMMA.16816.F32.BF16 R136, R148.reuse, R8, R136 ;  /* 0x000000089488723c */ /* 0x042fe20000041888 */
[-C--:B------:R-:W-:Y:S02]  /*8650*/  ISETP.GE.AND P1, PT, R48, R192.reuse, PT ;  /* 0x000000c03000720c */ /* 0x080fe40003f26270 */
[----:B------:R-:W1:Y:S01]  /*8660*/  LDSM.16.M88.4 R48, [R208+0x7000] ;  /* 0x00700000d030783b */ /* 0x000e620000000200 */
[----:B------:R-:W-:Y:S02]  /*8670*/  FSEL R181, R47, -INF , !P2 ;  /* 0xff8000002fb57808 */ /* 0x000fe40005000000 */
[----:B------:R-:W-:Y:S01]  /*8680*/  FSEL R178, R168, -INF , !P5 ;  /* 0xff800000a8b27808 */ /* 0x000fe20006800000 */
[----:B------:R-:W-:Y:S01]  /*8690*/  HMMA.16816.F32.BF16 R16, R148, R10, R16 ;  /* 0x0000000a9410723c */ /* 0x000fe20000041810 */
[----:B------:R-:W-:Y:S01]  /*86a0*/  FSEL R177, R170, -INF , !P1 ;  /* 0xff800000aab17808 */ /* 0x000fe20004800000 */
[----:B------:R-:W-:Y:S01]  /*86b0*/  VIADD R8, R3, 0x50 ;  /* 0x0000005003087836 */ /* 0x000fe20000000000 */
[----:B------:R-:W-:Y:S01]  /*86c0*/  FSEL R182, R169, -INF , !P3 ;  /* 0xff800000a9b67808 */ /* 0x000fe20005800000 */
[C---:B------:R-:W-:Y:S01]  /*86d0*/  VIADD R9, R3.reuse, 0x51 ;  /* 0x0000005103097836 */ /* 0x040fe20000000000 */
[CC--:B------:R-:W-:Y:S01]  /*86e0*/  ISETP.GE.AND P2, PT, R4.reuse, R193.reuse, PT ;  /* 0x000000c10400720c */ /* 0x0c0fe20003f46270 */
[----:B--2---:R-:W-:Y:S01]  /*86f0*/  HMMA.16816.F32.BF16 R28, R156, R40, R28 ;  /* 0x000000289c1c723c */ /* 0x004fe2000004181c */
[----:B------:R-:W-:Y:S01]  /*8700*/  ISETP.GE.AND P5, PT, R4, R192, PT ;  /* 0x000000c00400720c */ /* 0x000fe20003fa6270 */
[----:B------:R-:W-:Y:S01]  /*8710*/  VIADD R4, R3, 0x48 ;  /* 0x0000004803047836 */ /* 0x000fe20000000000 */
[----:B------:R-:W-:-:S02]  /*8720*/  ISETP.GE.AND P1, PT, R5, R193, PT ;  /* 0x000000c10500720c */ /* 0x000fc40003f26270 */
[----:B------:R-:W-:Y:S01]  /*8730*/  ISETP.GE.AND P3, PT, R5, R192, PT ;  /* 0x000000c00500720c */ /* 0x000fe20003f66270 */
[----:B------:R-:W-:Y:S01]  /*8740*/  VIADD R5, R3, 0x49 ;  /* 0x0000004903057836 */ /* 0x000fe20000000000 */
[----:B------:R-:W-:Y:S01]  /*8750*/  FSEL R171, R171, -INF , !P6 ;  /* 0xff800000abab7808 */ /* 0x000fe20007000000 */
[----:B------:R-:W-:Y:S01]  /*8760*/  HMMA.16816.F32.BF16 R24, R156, R42, R24 ;  /* 0x0000002a9c18723c */ /* 0x000fe20000041818 */
[----:B------:R-:W-:Y:S02]  /*8770*/  FSEL R170, R36, -INF , !P2 ;  /* 0xff80000024aa7808 */ /* 0x000fe40005000000 */
[----:B------:R-:W-:Y:S02]  /*8780*/  FSEL R161, R38, -INF , !P5 ;  /* 0xff80000026a17808 */ /* 0x000fe40006800000 */
[----:B------:R-:W-:Y:S01]  /*8790*/  FSEL R168, R37, -INF , !P1 ;  /* 0xff80000025a87808 */ /* 0x000fe20004800000 */
[----:B---3--:R-:W-:Y:S01]  /*87a0*/  HMMA.16816.F32.BF16 R12, R148, R20, R12 ;  /* 0x00000014940c723c */ /* 0x008fe2000004180c */
[----:B------:R-:W-:-:S02]  /*87b0*/  ISETP.GE.AND P6, PT, R4, R193, PT ;  /* 0x000000c10400720c */ /* 0x000fc40003fc6270 */
[-C--:B------:R-:W-:Y:S02]  /*87c0*/  ISETP.GE.AND P2, PT, R4, R192.reuse, PT ;  /* 0x000000c00400720c */ /* 0x080fe40003f46270 */
[C---:B------:R-:W-:Y:S01]  /*87d0*/  ISETP.GE.AND P5, PT, R5.reuse, R193, PT ;  /* 0x000000c10500720c */ /* 0x040fe20003fa6270 */
[----:B------:R-:W-:Y:S01]  /*87e0*/  HMMA.16816.F32.BF16 R172, R148, R22, R172 ;  /* 0x0000001694ac723c */ /* 0x000fe200000418ac */
        /* <DEDUP_REMOVED lines=11> */
[----:B------:R-:W-:Y:S02]  /*88a0*/  FSEL R164, R28, -INF , !P3 ;  /* 0xff8000001ca47808 */ /* 0x000fe40005800000 */
[----:B------:R-:W-:-:S02]  /*88b0*/  FSEL R176, R33, -INF , !P5 ;  /* 0xff80000021b07808 */ /* 0x000fc40006800000 */
[CC--:B------:R-:W-:Y:S02]  /*88c0*/  ISETP.GE.AND P1, PT, R8.reuse, R193.reuse, PT ;  /* 0x000000c10800720c */ /* 0x0c0fe40003f26270 */
[-C--:B------:R-:W-:Y:S01]  /*88d0*/  ISETP.GE.AND P3, PT, R8, R192.reuse, PT ;  /* 0x000000c00800720c */ /* 0x080fe20003f66270 */
[----:B------:R-:W-:Y:S01]  /*88e0*/  VIADD R8, R3, 0x60 ;  /* 0x0000006003087836 */ /* 0x000fe20000000000 */
[C---:B------:R-:W-:Y:S02]  /*88f0*/  ISETP.GE.AND P5, PT, R9.reuse, R192, PT ;  /* 0x000000c00900720c */ /* 0x040fe40003fa6270 */
        /* <DEDUP_REMOVED lines=10> */
[----:B--2---:R-:W-:Y:S01]  /*89a0*/  HMMA.16816.F32.BF16 R12, R156, R4, R12 ;  /* 0x000000049c0c723c */ /* 0x004fe2000004180c */
[----:B------:R-:W-:-:S02]  /*89b0*/  ISETP.GE.AND P6, PT, R9, R193, PT ;  /* 0x000000c10900720c */ /* 0x000fc40003fc6270 */
[-C--:B------:R-:W-:Y:S01]  /*89c0*/  ISETP.GE.AND P2, PT, R9, R192.reuse, PT ;  /* 0x000000c00900720c */ /* 0x080fe20003f46270 */
[C---:B------:R-:W-:Y:S01]  /*89d0*/  VIADD R9, R3.reuse, 0x68 ;  /* 0x0000006803097836 */ /* 0x040fe20000000000 */
[----:B------:R-:W-:Y:S01]  /*89e0*/  FSEL R151, R26, -INF , !P3 ;  /* 0xff8000001a977808 */ /* 0x000fe20005800000 */
[----:B------:R-:W-:Y:S01]  /*89f0*/  HMMA.16816.F32.BF16 R172, R156, R6, R172 ;  /* 0x000000069cac723c */ /* 0x000fe200000418ac */
[C---:B------:R-:W-:Y:S01]  /*8a00*/  ISETP.GE.AND P3, PT, R8.reuse, R193, PT ;  /* 0x000000c10800720c */ /* 0x040fe20003f66270 */
[----:B------:R-:W-:Y:S01]  /*8a10*/  VIADD R5, R3, 0x69 ;  /* 0x0000006903057836 */ /* 0x000fe20000000000 */
[----:B------:R-:W-:Y:S01]  /*8a20*/  FSEL R154, R25, -INF , !P6 ;  /* 0xff800000199a7808 */ /* 0x000fe20007000000 */
[----:B------:R-:W-:Y:S01]  /*8a30*/  VIADD R4, R3, 0x70 ;  /* 0x0000007003047836 */ /* 0x000fe20000000000 */
[----:B------:R-:W-:Y:S01]  /*8a40*/  FSEL R149, R27, -INF , !P2 ;  /* 0xff8000001b957808 */ /* 0x000fe20005000000 */
[----:B------:R-:W-:Y:S01]  /*8a50*/  BAR.SYNC.DEFER_BLOCKING 0x0 ;  /* 0x0000000000007b1d */ /* 0x000fe20000010000 */
[----:B------:R-:W-:-:S02]  /*8a60*/  ISETP.GE.AND P6, PT, R8, R192, PT ;  /* 0x000000c00800720c */ /* 0x000fc40003fc6270 */
[-C--:B------:R-:W-:Y:S02]  /*8a70*/  ISETP.GE.AND P2, PT, R9, R193.reuse, PT ;  /* 0x000000c10900720c */ /* 0x080fe40003f46270 */
[----:B------:R-:W-:Y:S02]  /*8a80*/  FSEL R143, R138, -INF , !P1 ;  /* 0xff8000008a8f7808 */ /* 0x000fe40004800000 */
[----:B------:R-:W-:Y:S02]  /*8a90*/  FSEL R146, R137, -INF , !P3 ;  /* 0xff80000089927808 */ /* 0x000fe40005800000 */
[----:B------:R-:W-:Y:S02]  /*8aa0*/  FSEL R132, R132, -INF , !P4 ;  /* 0xff80000084847808 */ /* 0x000fe40006000000 */
[----:B------:R-:W-:Y:S02]  /*8ab0*/  FSEL R148, R136, -INF , !P5 ;  /* 0xff80000088947808 */ /* 0x000fe40006800000 */
[----:B------:R-:W-:-:S02]  /*8ac0*/  ISETP.GE.AND P1, PT, R5, R193, PT ;  /* 0x000000c10500720c */ /* 0x000fc40003f26270 */
[----:B------:R-:W-:Y:S01]  /*8ad0*/  ISETP.GE.AND P3, PT, R5, R192, PT ;  /* 0x000000c00500720c */ /* 0x000fe20003f66270 */
[----:B------:R-:W-:Y:S01]  /*8ae0*/  VIADD R5, R3, 0x71 ;  /* 0x0000007103057836 */ /* 0x000fe20000000000 */
[----:B------:R-:W-:Y:S02]  /*8af0*/  ISETP.GT.AND P4, PT, R233, R228, PT ;  /* 0x000000e4e900720c */ /* 0x000fe40003f84270 */
[----:B------:R-:W-:Y:S02]  /*8b00*/  ISETP.GE.AND P5, PT, R9, R192, PT ;  /* 0x000000c00900720c */ /* 0x000fe40003fa6270 */
[----:B------:R-:W-:Y:S02]  /*8b10*/  FSEL R141, R139, -INF , !P6 ;  /* 0xff8000008b8d7808 */ /* 0x000fe40007000000 */
[----:B------:R-:W-:Y:S02]  /*8b20*/  FSEL R144, R16, -INF , !P2 ;  /* 0xff80000010907808 */ /* 0x000fe40005000000 */
[----:B------:R-:W-:-:S02]  /*8b30*/  ISETP.GE.AND P6, PT, R4, R193, PT ;  /* 0x000000c10400720c */ /* 0x000fc40003fc6270 */
[-C--:B------:R-:W-:Y:S01]  /*8b40*/  ISETP.GE.AND P2, PT, R4, R192.reuse, PT ;  /* 0x000000c00400720c */ /* 0x080fe20003f46270 */
[----:B------:R-:W-:Y:S01]  /*8b50*/  VIADD R4, R3, 0x78 ;  /* 0x0000007803047836 */ /* 0x000fe20000000000 */
[----:B------:R-:W-:Y:S02]  /*8b60*/  FSEL R137, R19, -INF , !P3 ;  /* 0xff80000013897808 */ /* 0x000fe40005800000 */
[----:B------:R-:W-:Y:S02]  /*8b70*/  FSEL R139, R18, -INF , !P5 ;  /* 0xff800000128b7808 */ /* 0x000fe40006800000 */
[----:B------:R-:W-:Y:S02]  /*8b80*/  FSEL R142, R17, -INF , !P1 ;  /* 0xff800000118e7808 */ /* 0x000fe40004800000 */
[C---:B------:R-:W-:Y:S01]  /*8b90*/  ISETP.GE.AND P3, PT, R3.reuse, R192, PT ;  /* 0x000000c00300720c */ /* 0x040fe20003f66270 */
        /* <DEDUP_REMOVED lines=78> */
.L_x_3614:
[----:B------:R-:W-:-:S04]  /*9080*/  LEA R6, -R184, RZ, 0x7 ;  /* 0x000000ffb8067211 */ /* 0x000fc800078e39ff */
[----:B------:R-:W-:-:S07]  /*9090*/  SHF.R.S32.HI R4, RZ, 0x1f, R6 ;  /* 0x0000001fff047819 */ /* 0x000fce0000011406 */
.L_x_3615:
        /* <DEDUP_REMOVED lines=40> */
.L_x_3613:
        /* <DEDUP_REMOVED lines=162> */
[----:B------:R-:W-:Y:S01]  /*9d40*/  FFMA.FTZ R65, R62, UR6, -R65 ;  /* 0x000000063e417c23 */ /* 0x000fe20008010841 */
[----:B------:R-:W3:Y:S01]  /*9d50*/  MUFU.EX2 R47, R47 ;  /* 0x0000002f002f7308 */ /* 0x000ee20000000800 */
[----:B------:R-:W-:-:S07]  /*9d60*/  FFMA.FTZ R51, R51, UR6, -R56 ;  /* 0x0000000633337c23 */ /* 0x000fce0008010838 */
        /* <DEDUP_REMOVED lines=140> */
[----:B------:R-:W3:Y:S01]  /*a630*/  MUFU.EX2 R150, R150 ;  /* 0x0000009600967308 */ /* 0x000ee20000000800 */
        /* <DEDUP_REMOVED lines=29> */
[C---:B------:R-:W-:Y:S01]  /*a810*/  HMMA.16816.F32.BF16 R76, R8.reuse, R26, R76 ;  /* 0x0000001a084c723c */ /* 0x040fe2000004184c */
[----:B------:R-:W2:Y:S01]  /*a820*/  LDSM.16.MT88.4 R24, [R218+0x11000] ;  /* 0x01100000da18783b */ /* 0x000ea20000004200 */
[----:B------:R-:W4:Y:S04]  /*a830*/  MUFU.EX2 R159, R159 ;  /* 0x0000009f009f7308 */ /* 0x000f280000000800 */
[C---:B------:R-:W-:Y:S04]  /*a840*/  HMMA.16816.F32.BF16 R80, R8.reuse, R20, R80 ;  /* 0x000000140850723c */ /* 0x040fe80000041850 */
[----:B------:R-:W5:Y:S02]  /*a850*/  MUFU.EX2 R169, R169 ;  /* 0x000000a900a97308 */ /* 0x000f640000000800 */
[C---:B------:R-:W-:Y:S01]  /*a860*/  HMMA.16816.F32.BF16 R84, R8.reuse, R22, R84 ;  /* 0x000000160854723c */ /* 0x040fe20000041854 */
[----:B------:R-:W1:Y:S05]  /*a870*/  LDSM.16.MT88.4 R20, [R217+0x11000] ;  /* 0x01100000d914783b */ /* 0x000e6a0000004200 */
[C---:B---3--:R-:W-:Y:S01]  /*a880*/  HMMA.16816.F32.BF16 R88, R8.reuse, R16, R88 ;  /* 0x000000100858723c */ /* 0x048fe20000041858 */
[----:B------:R-:W3:Y:S05]  /*a890*/  MUFU.EX2 R168, R168 ;  /* 0x000000a800a87308 */ /* 0x000eea0000000800 */
[C---:B------:R-:W-:Y:S01]  /*a8a0*/  HMMA.16816.F32.BF16 R92, R8.reuse, R18, R92 ;  /* 0x00000012085c723c */ /* 0x040fe2000004185c */
[----:B------:R-:W-:Y:S02]  /*a8b0*/  LDSM.16.MT88.4 R16, [R220+0x11800] ;  /* 0x01180000dc10783b */ /* 0x000fe40000004200 */
        /* <DEDUP_REMOVED lines=8> */
[----:B------:R-:W3:Y:S02]  /*a940*/  LDSM.16.MT88.4 R32, [R220+0xd800] ;  /* 0x00d80000dc20783b */ /* 0x000ee40000004200 */
[----:B------:R-:W3:Y:S03]  /*a950*/  MUFU.EX2 R170, R170 ;  /* 0x000000aa00aa7308 */ /* 0x000ee60000000800 */
[C---:B--2---:R-:W-:Y:S05]  /*a960*/  HMMA.16816.F32.BF16 R124, R8.reuse, R24, R124 ;  /* 0x00000018087c723c */ /* 0x044fea000004187c */
[----:B------:R-:W-:Y:S01]  /*a970*/  MUFU.EX2 R165, R165 ;  /* 0x000000a500a57308 */ /* 0x000fe20000000800 */
[C---:B------:R-:W-:Y:S01]  /*a980*/  HMMA.16816.F32.BF16 R104, R8.reuse, R26, R104 ;  /* 0x0000001a0868723c */ /* 0x040fe20000041868 */
[----:B------:R-:W2:Y:S05]  /*a990*/  LDSM.16.MT88.4 R24, [R217+0xd800] ;  /* 0x00d80000d918783b */ /* 0x000eaa0000004200 */
        /* <DEDUP_REMOVED lines=20> */
[----:B-----5:R-:W-:Y:S01]  /*aae0*/  HMMA.16816.F32.BF16 R72, R12, R28, R72 ;  /* 0x0000001c0c48723c */ /* 0x020fe20000041848 */
[----:B------:R-:W-:Y:S01]  /*aaf0*/  MUFU.EX2 R167, R167 ;  /* 0x000000a700a77308 */ /* 0x000fe20000000800 */
[----:B------:R-:W-:Y:S01]  /*ab00*/  FADD.FTZ R152, R152, R147 ;  /* 0x0000009398987221 */ /* 0x000fe20000010000 */
[----:B------:R-:W-:-:S03]  /*ab10*/  FADD.FTZ R0, R159, R0 ;  /* 0x000000009f007221 */ /* 0x000fc60000010000 */
[C---:B------:R-:W-:Y:S01]  /*ab20*/  HMMA.16816.F32.BF16 R76, R12.reuse, R30, R76 ;  /* 0x0000001e0c4c723c */ /* 0x040fe2000004184c */
[----:B------:R-:W4:Y:S01]  /*ab30*/  LDSM.16.MT88.4 R28, [R218+0x11800] ;  /* 0x01180000da1c783b */ /* 0x000f220000004200 */
[----:B------:R-:W-:Y:S01]  /*ab40*/  FADD.FTZ R3, R169, R152 ;  /* 0x00000098a9037221 */ /* 0x000fe20000010000 */
[----:B------:R-:W-:Y:S03]  /*ab50*/  MUFU.EX2 R154, R154 ;  /* 0x0000009a009a7308 */ /* 0x000fe60000000800 */
[----:B------:R-:W-:Y:S01]  /*ab60*/  HMMA.16816.F32.BF16 R96, R12, R16, R96 ;  /* 0x000000100c60723c */ /* 0x000fe20000041860 */
[----:B---3--:R-:W-:-:S04]  /*ab70*/  FADD.FTZ R3, R168, R3 ;  /* 0x00000003a8037221 */ /* 0x008fc80000010000 */
        /* <DEDUP_REMOVED lines=12> */
[C---:B-1----:R-:W-:Y:S01]  /*ac40*/  HMMA.16816.F32.BF16 R108, R12.reuse, R8, R108 ;  /* 0x000000080c6c723c */ /* 0x042fe2000004186c */
[----:B------:R-:W-:Y:S05]  /*ac50*/  MUFU.EX2 R149, R149 ;  /* 0x0000009500957308 */ /* 0x000fea0000000800 */
[----:B------:R-:W-:Y:S01]  /*ac60*/  HMMA.16816.F32.BF16 R120, R12, R10, R120 ;  /* 0x0000000a0c78723c */ /* 0x000fe20000041878 */
[----:B------:R-:W-:-:S02]  /*ac70*/  F2FP.BF16.F32.PACK_AB R8, R168, R169 ;  /* 0x000000a9a808723e */ /* 0x000fc400000010ff */
[----:B------:R-:W-:Y:S01]  /*ac80*/  F2FP.BF16.F32.PACK_AB R9, R170, R161 ;  /* 0x000000a1aa09723e */ /* 0x000fe200000010ff */
[----:B------:R-:W-:Y:S01]  /*ac90*/  MUFU.EX2 R144, R144 ;  /* 0x0000009000907308 */ /* 0x000fe20000000800 */
[----:B------:R-:W-:Y:S01]  /*aca0*/  FADD.FTZ R161, R161, R0 ;  /* 0x00000000a1a17221 */ /* 0x000fe20000010000 */
[C---:B----4-:R-:W-:Y:S01]  /*acb0*/  HMMA.16816.F32.BF16 R124, R12.reuse, R28, R124 ;  /* 0x0000001c0c7c723c */ /* 0x050fe2000004187c */
[----:B------:R-:W-:Y:S01]  /*acc0*/  F2FP.BF16.F32.PACK_AB R10, R171, R166 ;  /* 0x000000a6ab0a723e */ /* 0x000fe200000010ff */
[----:B------:R-:W-:Y:S01]  /*acd0*/  FADD.FTZ R0, R166, R3 ;  /* 0x00000003a6007221 */ /* 0x000fe20000010000 */
[----:B------:R-:W-:Y:S01]  /*ace0*/  F2FP.BF16.F32.PACK_AB R11, R172, R165 ;  /* 0x000000a5ac0b723e */ /* 0x000fe200000010ff */
[----:B------:R-:W-:Y:S02]  /*acf0*/  FADD.FTZ R170, R170, R161 ;  /* 0x000000a1aaaa7221 */ /* 0x000fe40000010000 */
[----:B------:R-:W-:Y:S01]  /*ad00*/  HMMA.16816.F32.BF16 R104, R12, R30, R104 ;  /* 0x0000001e0c68723c */ /* 0x000fe20000041868 */
[----:B------:R-:W1:Y:S01]  /*ad10*/  LDSM.16.MT88.4 R28, [R217+0xe000] ;  /* 0x00e00000d91c783b */ /* 0x000e620000004200 */
[----:B------:R-:W-:Y:S01]  /*ad20*/  MUFU.EX2 R155, R155 ;  /* 0x0000009b009b7308 */ /* 0x000fe20000000800 */
[----:B------:R-:W-:Y:S01]  /*ad30*/  FADD.FTZ R3, R165, R170 ;  /* 0x000000aaa5037221 */ /* 0x000fe20000010000 */
[----:B------:R-:W-:-:S02]  /*ad40*/  FADD.FTZ R0, R171, R0 ;  /* 0x00000000ab007221 */ /* 0x000fc40000010000 */
[----:B---3--:R-:W-:Y:S01]  /*ad50*/  HMMA.16816.F32.BF16 R72, R8, R16, R72 ;  /* 0x000000100848723c */ /* 0x008fe20000041848 */
[----:B------:R-:W-:-:S03]  /*ad60*/  FADD.FTZ R3, R172, R3 ;  /* 0x00000003ac037221 */ /* 0x000fc60000010000 */
[----:B------:R-:W-:Y:S02]  /*ad70*/  MUFU.EX2 R142, R142 ;  /* 0x0000008e008e7308 */ /* 0x000fe40000000800 */
[----:B------:R-:W-:Y:S01]  /*ad80*/  HMMA.16816.F32.BF16 R76, R8, R18, R76 ;  /* 0x00000012084c723c */ /* 0x000fe2000004184c */
[----:B------:R-:W3:Y:S05]  /*ad90*/  LDSM.16.MT88.4 R16, [R217+0x12000] ;  /* 0x01200000d910783b */ /* 0x000eea0000004200 */
[C---:B------:R-:W-:Y:S01]  /*ada0*/  HMMA.16816.F32.BF16 R88, R12.reuse, R20, R88 ;  /* 0x000000140c58723c */ /* 0x040fe20000041858 */
[----:B------:R-:W-:Y:S05]  /*adb0*/  MUFU.EX2 R141, R141 ;  /* 0x0000008d008d7308 */ /* 0x000fea0000000800 */
[C---:B------:R-:W-:Y:S01]  /*adc0*/  HMMA.16816.F32.BF16 R92, R12.reuse, R22, R92 ;  /* 0x000000160c5c723c */ /* 0x040fe2000004185c */
[----:B------:R-:W4:Y:S02]  /*add0*/  LDSM.16.MT88.4 R20, [R216+0xe000] ;  /* 0x00e00000d814783b */ /* 0x000f240000004200 */
[----:B------:R-:W-:Y:S03]  /*ade0*/  MUFU.EX2 R139, R139 ;  /* 0x0000008b008b7308 */ /* 0x000fe60000000800 */
[C---:B-----5:R-:W-:Y:S05]  /*adf0*/  HMMA.16816.F32.BF16 R112, R12.reuse, R32, R112 ;  /* 0x000000200c70723c */ /* 0x060fea0000041870 */
[----:B------:R-:W-:Y:S01]  /*ae00*/  MUFU.EX2 R146, R146 ;  /* 0x0000009200927308 */ /* 0x000fe20000000800 */
[----:B------:R-:W-:Y:S01]  /*ae10*/  HMMA.16816.F32.BF16 R4, R12, R34, R4 ;  /* 0x000000220c04723c */ /* 0x000fe20000041804 */
[----:B------:R-:W5:Y:S04]  /*ae20*/  LDSM.16.MT88.4 R32, [R220+0x12000] ;  /* 0x01200000dc20783b */ /* 0x000f680000004200 */
[----:B------:R-:W-:Y:S01]  /*ae30*/  LDSM.16.MT88.4 R12, [R216+0x12000] ;  /* 0x01200000d80c783b */ /* 0x000fe20000004200 */
[C---:B--2---:R-:W-:Y:S01]  /*ae40*/  HMMA.16816.F32.BF16 R128, R8.reuse, R24, R128 ;  /* 0x000000180880723c */ /* 0x044fe20000041880 */
[----:B------:R-:W-:Y:S05]  /*ae50*/  MUFU.EX2 R137, R137 ;  /* 0x0000008900897308 */ /* 0x000fea0000000800 */
[C---:B------:R-:W-:Y:S01]  /*ae60*/  HMMA.16816.F32.BF16 R68, R8.reuse, R26, R68 ;  /* 0x0000001a0844723c */ /* 0x040fe20000041844 */
[----:B------:R-:W2:Y:S02]  /*ae70*/  LDSM.16.MT88.4 R24, [R218+0x12000] ;  /* 0x01200000da18783b */ /* 0x000ea40000004200 */
[----:B------:R-:W4:Y:S03]  /*ae80*/  MUFU.EX2 R136, R136 ;  /* 0x0000008800887308 */ /* 0x000f260000000800 */
[C---:B-1----:R-:W-:Y:S05]  /*ae90*/  HMMA.16816.F32.BF16 R80, R8.reuse, R28, R80 ;  /* 0x0000001c0850723c */ /* 0x042fea0000041850 */
[----:B------:R-:W-:Y:S01]  /*aea0*/  MUFU.EX2 R64, R64 ;  /* 0x0000004000407308 */ /* 0x000fe20000000800 */
[C---:B------:R-:W-:Y:S01]  /*aeb0*/  HMMA.16816.F32.BF16 R84, R8.reuse, R30, R84 ;  /* 0x0000001e0854723c */ /* 0x040fe20000041854 */
[----:B------:R-:W1:Y:S05]  /*aec0*/  LDSM.16.MT88.4 R28, [R220+0xe800] ;  /* 0x00e80000dc1c783b */ /* 0x000e6a0000004200 */
[----:B---3--:R-:W-:Y:S01]  /*aed0*/  HMMA.16816.F32.BF16 R108, R8, R16, R108 ;  /* 0x00000010086c723c */ /* 0x008fe2000004186c */
[----:B------:R-:W3:Y:S01]  /*aee0*/  MUFU.EX2 R65, R65 ;  /* 0x0000004100417308 */ /* 0x000ee20000000800 */
[----:B----4-:R-:W-:-:S04]  /*aef0*/  F2FP.BF16.F32.PACK_AB R116, R136, R137 ;  /* 0x000000898874723e */ /* 0x010fc800000010ff */
[C---:B------:R-:W-:Y:S01]  /*af00*/  HMMA.16816.F32.BF16 R120, R8.reuse, R18, R120 ;  /* 0x000000120878723c */ /* 0x040fe20000041878 */
[----:B------:R-:W4:Y:S05]  /*af10*/  LDSM.16.MT88.4 R16, [R217+0xe800] ;  /* 0x00e80000d910783b */ /* 0x000f2a0000004200 */
[C---:B------:R-:W-:Y:S06]  /*af20*/  HMMA.16816.F32.BF16 R88, R8.reuse, R20, R88 ;  /* 0x000000140858723c */ /* 0x040fec0000041858 */
[----:B------:R-:W-:Y:S01]  /*af30*/  HMMA.16816.F32.BF16 R92, R8, R22, R92 ;  /* 0x00000016085c723c */ /* 0x000fe2000004185c */
[----:B------:R-:W4:Y:S01]  /*af40*/  LDSM.16.MT88.4 R20, [R218+0xe800] ;  /* 0x00e80000da14783b */ /* 0x000f220000004200 */
[----:B---3--:R-:W-:-:S04]  /*af50*/  F2FP.BF16.F32.PACK_AB R118, R65, R64 ;  /* 0x000000404176723e */ /* 0x008fc800000010ff */
[C---:B-----5:R-:W-:Y:S06]  /*af60*/  HMMA.16816.F32.BF16 R96, R8.reuse, R32, R96 ;  /* 0x000000200860723c */ /* 0x060fec0000041860 */
[C---:B------:R-:W-:Y:S01]  /*af70*/  HMMA.16816.F32.BF16 R100, R8.reuse, R34, R100 ;  /* 0x000000220864723c */ /* 0x040fe20000041864 */
[----:B------:R-:W-:Y:S05]  /*af80*/  LDSM.16.MT88.4 R32, [R218+0x12800] ;  /* 0x01280000da20783b */ /* 0x000fea0000004200 */
[C---:B--2---:R-:W-:Y:S06]  /*af90*/  HMMA.16816.F32.BF16 R124, R8.reuse, R24, R124 ;  /* 0x00000018087c723c */ /* 0x044fec000004187c */
        /* <DEDUP_REMOVED lines=14> */
[----:B------:R-:W3:Y:S01]  /*b080*/  LDSM.16.MT88.4 R12, [R216+0xe800] ;  /* 0x00e80000d80c783b */ /* 0x000ee20000004200 */
[----:B-1----:R-:W-:Y:S01]  /*b090*/  HMMA.16816.F32.BF16 R128, R24, R28, R128 ;  /* 0x0000001c1880723c */ /* 0x002fe20000041880 */
[----:B------:R-:W-:Y:S01]  /*b0a0*/  FADD.FTZ R167, R167, R162 ;  /* 0x000000a2a7a77221 */ /* 0x000fe20000010000 */
[----:B------:R-:W-:-:S04]  /*b0b0*/  FADD.FTZ R3, R164, R3 ;  /* 0x00000003a4037221 */ /* 0x000fc80000010000 */
[----:B------:R-:W-:Y:S01]  /*b0c0*/  HMMA.16816.F32.BF16 R68, R24, R30, R68 ;  /* 0x0000001e1844723c */ /* 0x000fe20000041844 */
[----:B------:R-:W1:Y:S01]  /*b0d0*/  LDSM.16.MT88.4 R28, [R216+0x12800] ;  /* 0x01280000d81c783b */ /* 0x000e620000004200 */
[----:B------:R-:W-:-:S04]  /*b0e0*/  FADD.FTZ R0, R142, R3 ;  /* 0x000000038e007221 */ /* 0x000fc80000010000 */
[----:B----4-:R-:W-:Y:S01]  /*b0f0*/  HMMA.16816.F32.BF16 R80, R24, R16, R80 ;  /* 0x000000101850723c */ /* 0x010fe20000041850 */
[----:B------:R-:W-:-:S04]  /*b100*/  FADD.FTZ R0, R141, R0 ;  /* 0x000000008d007221 */ /* 0x000fc80000010000 */
[----:B------:R-:W-:Y:S01]  /*b110*/  FADD.FTZ R3, R139, R0 ;  /* 0x000000008b037221 */ /* 0x000fe20000010000 */
[----:B------:R-:W-:Y:S01]  /*b120*/  HMMA.16816.F32.BF16 R84, R24, R18, R84 ;  /* 0x000000121854723c */ /* 0x000fe20000041854 */
[----:B------:R-:W4:Y:S02]  /*b130*/  LDSM.16.MT88.4 R16, [R218+0xf000] ;  /* 0x00f00000da10783b */ /* 0x000f240000004200 */
        /* <DEDUP_REMOVED lines=20> */
[----:B------:R-:W-:Y:S01]  /*b280*/  LDSM.16.MT88.4 R36, [R217+0x13000] ;  /* 0x01300000d924783b */ /* 0x000fe20000004200 */
[----:B------:R-:W-:Y:S01]  /*b290*/  MOV R0, R45 ;  /* 0x0000002d00007202 */ /* 0x000fe20000000f00 */
[----:B------:R-:W-:-:S03]  /*b2a0*/  FADD.FTZ R137, R136, R137 ;  /* 0x0000008988897221 */ /* 0x000fc60000010000 */
[----:B------:R-:W-:Y:S01]  /*b2b0*/  HMMA.16816.F32.BF16 R124, R24, R32, R124 ;  /* 0x00000020187c723c */ /* 0x000fe2000004187c */
[----:B------:R-:W-:-:S04]  /*b2c0*/  FADD.FTZ R64, R64, R137 ;  /* 0x0000008940407221 */ /* 0x000fc80000010000 */
[----:B------:R-:W-:Y:S01]  /*b2d0*/  FADD.FTZ R243, R65, R64 ;  /* 0x0000004041f37221 */ /* 0x000fe20000010000 */
        /* <DEDUP_REMOVED lines=61> */
.L_x_3610:
[----:B------:R-:W-:Y:S01]  /*b6b0*/  ULDC.64 UR12, c[0x0][0x208] ;  /* 0x00008200000c7ab9 */ /* 0x000fe20000000a00 */
        /* <DEDUP_REMOVED lines=13> */
.L_x_3620:
[----:B------:R-:W-:Y:S04]  /*b790*/  DEPBAR.LE SB0, 0x0 ;  /* 0x000080000000791a */ /* 0x000fe80000000000 */
[----:B------:R-:W-:Y:S01]  /*b7a0*/  BAR.SYNC.DEFER_BLOCKING 0x0 ;  /* 0x0000000000007b1d */ /* 0x000fe20000010000 */
[----:B------:R-:W-:Y:S02]  /*b7b0*/  IADD3 R233, R233, -0x1, RZ ;  /* 0xffffffffe9e97810 */ /* 0x000fe40007ffe0ff */
[----:B------:R-:W-:Y:S02]  /*b7c0*/  MOV R8, R234 ;  /* 0x000000ea00087202 */ /* 0x000fe40000000f00 */
[----:B------:R-:W-:Y:S01]  /*b7d0*/  MOV R0, R232 ;  /* 0x000000e800007202 */ /* 0x000fe20000000f00 */
[----:B------:R-:W-:Y:S06]  /*b7e0*/  @!P0 BRA `(.L_x_3617) ;  /* 0x0000000000f48947 */ /* 0x000fec0003800000 */
        /* <DEDUP_REMOVED lines=61> */
.L_x_3617:
        /* <DEDUP_REMOVED lines=309> */
.L_x_3619:
        /* <DEDUP_REMOVED lines=36> */
.L_x_3618:
[----:B------:R-:W-:Y:S01]  /*d150*/  FMNMX.FTZ R0, R4, R133, !PT ;  /* 0x0000008504007209 */ /* 0x000fe20007810000 */
[----:B-1----:R-:W-:Y:S01]  /*d160*/  LDSM.16.MT88.4 R144, [R217+0xc000] ;  /* 0x00c00000d990783b */ /* 0x002fe20000004200 */
        /* <DEDUP_REMOVED lines=566> */
.L_x_3616:
[----:B------:R-:W1:Y:S01]  /*f4d0*/  SHFL.BFLY PT, R10, R243, 0x2, 0x1f ;  /* 0x0c401f00f30a7f89 */ /* 0x000e6200000e0000 */
[----:B------:R-:W-:Y:S01]  /*f4e0*/  MOV R12, 0x3f800000 ;  /* 0x3f800000000c7802 */ /* 0x000fe20000000f00 */
[----:B------:R-:W2:Y:S01]  /*f4f0*/  S2UR UR5, SR_CgaCtaId ;  /* 0x00000000000579c3 */ /* 0x000ea20000008800 */
[----:B------:R-:W-:Y:S01]  /*f500*/  UMOV UR4, 0x400 ;  /* 0x0000040000047882 */ /* 0x000fe20000000000 */
[----:B------:R-:W3:Y:S01]  /*f510*/  SHFL.BFLY PT, R9, R236, 0x2, 0x1f ;  /* 0x0c401f00ec097f89 */ /* 0x000ee200000e0000 */
[----:B------:R-:W-:Y:S01]  /*f520*/  BSSY B0, `(.L_x_3621) ;  /* 0x00000d3000007945 */ /* 0x000fe20003800000 */
[----:B------:R-:W4:Y:S04]  /*f530*/  S2R R8, SR_TID.X ;  /* 0x0000000000087919 */ /* 0x000f280000002100 */
[----:B------:R-:W5:Y:S01]  /*f540*/  LDC R21, c[0x0][0x270] ;  /* 0x00009c00ff157b82 */ /* 0x000f620000000800 */
[----:B------:R-:W4:Y:S01]  /*f550*/  S2R R3, SR_TID.X ;  /* 0x0000000000037919 */ /* 0x000f220000002100 */
[----:B------:R-:W5:Y:S01]  /*f560*/  S2R R20, SR_CTAID.X ;  /* 0x0000000000147919 */ /* 0x000f620000002500 */
[----:B-1----:R-:W-:Y:S01]  /*f570*/  FADD.FTZ R10, R10, R243 ;  /* 0x000000f30a0a7221 */ /* 0x002fe20000010000 */
[----:B--2---:R-:W-:-:S04]  /*f580*/  ULEA UR5, UR5, UR4, 0x18 ;  /* 0x0000000405057291 */ /* 0x004fc8000f8ec03f */
[----:B------:R-:W1:Y:S01]  /*f590*/  S2UR UR4, SR_CTAID.Z ;  /* 0x00000000000479c3 */ /* 0x000e620000002700 */
[----:B---3--:R-:W-:Y:S01]  /*f5a0*/  FADD.FTZ R9, R9, R236 ;  /* 0x000000ec09097221 */ /* 0x008fe20000010000 */
[----:B------:R-:W2:Y:S04]  /*f5b0*/  SHFL.BFLY PT, R7, R10, 0x1, 0x1f ;  /* 0x0c201f000a077f89 */ /* 0x000ea800000e0000 */
[----:B------:R-:W3:Y:S01]  /*f5c0*/  SHFL.BFLY PT, R6, R9, 0x1, 0x1f ;  /* 0x0c201f0009067f89 */ /* 0x000ee200000e0000 */
[----:B----4-:R-:W-:-:S04]  /*f5d0*/  SHF.R.S32.HI R11, RZ, 0x1f, R8 ;  /* 0x0000001fff0b7819 */ /* 0x010fc80000011408 */
[CC--:B------:R-:W-:Y:S02]  /*f5e0*/  LEA.HI R5, R11.reuse, R8.reuse, RZ, 0x2 ;  /* 0x000000080b057211 */ /* 0x0c0fe400078f10ff */
[----:B------:R-:W-:Y:S02]  /*f5f0*/  LEA.HI R11, R11, R8, RZ, 0x5 ;  /* 0x000000080b0b7211 */ /* 0x000fe400078f28ff */
[----:B------:R-:W-:Y:S02]  /*f600*/  SHF.R.S32.HI R4, RZ, 0x1f, R3 ;  /* 0x0000001fff047819 */ /* 0x000fe40000011403 */
[--C-:B------:R-:W-:Y:S02]  /*f610*/  SHF.R.S32.HI R14, RZ, 0x2, R5.reuse ;  /* 0x00000002ff0e7819 */ /* 0x100fe40000011405 */
[----:B------:R-:W-:Y:S01]  /*f620*/  SHF.R.S32.HI R13, RZ, 0x1f, R5 ;  /* 0x0000001fff0d7819 */ /* 0x000fe20000011405 */
[----:B--2---:R-:W-:Y:S01]  /*f630*/  FADD.FTZ R7, R10, R7 ;  /* 0x000000070a077221 */ /* 0x004fe20000010000 */
[----:B------:R-:W-:-:S02]  /*f640*/  MOV R10, 0x3f800000 ;  /* 0x3f800000000a7802 */ /* 0x000fc40000000f00 */
[----:B------:R-:W-:Y:S01]  /*f650*/  LEA.HI R18, R4, R3, RZ, 0x5 ;  /* 0x0000000304127211 */ /* 0x000fe200078f28ff */
[----:B---3--:R-:W-:Y:S01]  /*f660*/  FADD.FTZ R6, R9, R6 ;  /* 0x0000000609067221 */ /* 0x008fe20000010000 */
[----:B------:R-:W-:Y:S02]  /*f670*/  FSETP.NE.FTZ.AND P4, PT, R7, RZ, PT ;  /* 0x000000ff0700720b */ /* 0x000fe40003f95000 */
[----:B------:R-:W-:Y:S02]  /*f680*/  LOP3.LUT R9, R11, 0xffffffe0, RZ, 0xc0, !PT ;  /* 0xffffffe00b097812 */ /* 0x000fe400078ec0ff */
[----:B------:R-:W-:Y:S02]  /*f690*/  FSETP.NE.FTZ.AND P3, PT, R6, RZ, PT ;  /* 0x000000ff0600720b */ /* 0x000fe40003f75000 */
[----:B------:R-:W-:Y:S02]  /*f6a0*/  LEA.HI R13, R13, R14, RZ, 0x3 ;  /* 0x0000000e0d0d7211 */ /* 0x000fe400078f18ff */
[----:B------:R-:W-:-:S02]  /*f6b0*/  LOP3.LUT R5, R5, 0x1ffffffc, RZ, 0xc0, !PT ;  /* 0x1ffffffc05057812 */ /* 0x000fc400078ec0ff */
[-C--:B------:R-:W-:Y:S02]  /*f6c0*/  IADD3 R9, -R9, R8.reuse, RZ ;  /* 0x0000000809097210 */ /* 0x080fe40007ffe1ff */
[----:B------:R-:W-:Y:S01]  /*f6d0*/  LOP3.LUT R18, R18, 0xffffffe0, RZ, 0xc0, !PT ;  /* 0xffffffe012127812 */ /* 0x000fe200078ec0ff */
[----:B------:R-:W2:Y:S01]  /*f6e0*/  @P4 MUFU.RCP R12, R7 ;  /* 0x00000007000c4308 */ /* 0x000ea20000001000 */
[----:B------:R-:W-:Y:S01]  /*f6f0*/  LOP3.LUT R13, R13, 0xfffffff8, RZ, 0xc0, !PT ;  /* 0xfffffff80d0d7812 */ /* 0x000fe200078ec0ff */
[----:B------:R-:W3:Y:S01]  /*f700*/  @P4 LDC R23, c[0x0][0x2e8] ;  /* 0x0000ba00ff174b82 */ /* 0x000ee20000000800 */
[----:B------:R-:W-:Y:S02]  /*f710*/  SHF.R.S32.HI R11, RZ, 0x5, R11 ;  /* 0x00000005ff0b7819 */ /* 0x000fe4000001140b */
[----:B------:R-:W-:Y:S02]  /*f720*/  IADD3 R8, -R5, R8, RZ ;  /* 0x0000000805087210 */ /* 0x000fe40007ffe1ff */
[----:B------:R-:W-:Y:S01]  /*f730*/  LOP3.LUT P5, RZ, R9, 0x3, RZ, 0xc0, !PT ;  /* 0x0000000309ff7812 */ /* 0x000fe200078ac0ff */
[----:B------:R-:W4:Y:S01]  /*f740*/  @P3 MUFU.RCP R10, R6 ;  /* 0x00000006000a3308 */ /* 0x000f220000001000 */
[----:B------:R-:W-:Y:S01]  /*f750*/  IADD3 R5, -R18, R3, RZ ;  /* 0x0000000312057210 */ /* 0x000fe20007ffe1ff */
[----:B------:R-:W1:Y:S01]  /*f760*/  @P3 LDC R25, c[0x0][0x2e8] ;  /* 0x0000ba00ff193b82 */ /* 0x000e620000000800 */
[----:B------:R-:W-:Y:S01]  /*f770*/  IADD3 R9, R14, -R13, RZ ;  /* 0x8000000d0e097210 */ /* 0x000fe20007ffe0ff */
[----:B------:R-:W3:Y:S01]  /*f780*/  S2R R18, SR_CTAID.Y ;  /* 0x0000000000127919 */ /* 0x000ee20000002600 */
[----:B------:R-:W-:-:S02]  /*f790*/  SHF.R.S32.HI R14, RZ, 0x1f, R11 ;  /* 0x0000001fff0e7819 */ /* 0x000fc4000001140b */
[----:B------:R-:W-:Y:S01]  /*f7a0*/  LEA.HI R4, R4, R3, RZ, 0x4 ;  /* 0x0000000304047211 */ /* 0x000fe200078f20ff */
[----:B------:R-:W1:Y:S01]  /*f7b0*/  @P4 MUFU.LG2 R7, R7 ;  /* 0x0000000700074308 */ /* 0x000e620000000c00 */
        /* <DEDUP_REMOVED lines=33> */
[----:B----4-:R-:W-:Y:S01]  /*f9d0*/  FMUL.FTZ R131, R10, R131 ;  /* 0x000000830a837220 */ /* 0x010fe20000410000 */
[----:B------:R-:W-:Y:S01]  /*f9e0*/  LEA.HI R14, R14, R11, RZ, 0x2 ;  /* 0x0000000b0e0e7211 */ /* 0x000fe200078f10ff */
[----:B------:R-:W-:Y:S01]  /*f9f0*/  FMUL.FTZ R130, R10, R130 ;  /* 0x000000820a827220 */ /* 0x000fe20000410000 */
[----:B------:R-:W-:Y:S01]  /*fa00*/  LOP3.LUT R16, R4, 0xfffffff0, RZ, 0xc0, !PT ;  /* 0xfffffff004107812 */ /* 0x000fe200078ec0ff */
[----:B------:R-:W-:Y:S01]  /*fa10*/  FMUL.FTZ R71, R10, R71 ;  /* 0x000000470a477220 */ /* 0x000fe20000410000 */
[----:B------:R-:W-:Y:S01]  /*fa20*/  LEA.HI R12, R12, R5, RZ, 0x2 ;  /* 0x000000050c0c7211 */ /* 0x000fe200078f10ff */
        /* <DEDUP_REMOVED lines=27> */
[----:B------:R-:W-:Y:S01]  /*fbe0*/  LOP3.LUT R14, R14, 0xffffffc, RZ, 0xc0, !PT ;  /* 0x0ffffffc0e0e7812 */ /* 0x000fe200078ec0ff */
[C---:B------:R-:W-:Y:S01]  /*fbf0*/  FMUL.FTZ R119, R10.reuse, R119 ;  /* 0x000000770a777220 */ /* 0x040fe20000410000 */
[----:B------:R-:W-:Y:S01]  /*fc00*/  FMUL.FTZ R118, R10, R118 ;  /* 0x000000760a767220 */ /* 0x000fe20000410000 */
[C---:B------:R-:W-:Y:S01]  /*fc10*/  R2P PR, R9.reuse, 0x6 ;  /* 0x0000000609007804 */ /* 0x040fe20000000000 */
[----:B------:R-:W2:Y:S01]  /*fc20*/  @P3 MUFU.LG2 R6, R6 ;  /* 0x0000000600063308 */ /* 0x000ea20000000c00 */
[----:B------:R-:W-:-:S02]  /*fc30*/  LOP3.LUT R5, R9, 0x1, RZ, 0xc0, !PT ;  /* 0x0000000109057812 */ /* 0x000fc400078ec0ff */
[----:B------:R-:W-:Y:S02]  /*fc40*/  IADD3 R3, -R16, R3, RZ ;  /* 0x0000000310037210 */ /* 0x000fe40007ffe1ff */
[----:B------:R-:W-:Y:S02]  /*fc50*/  SHF.R.S32.HI R10, RZ, 0x4, R4 ;  /* 0x00000004ff0a7819 */ /* 0x000fe40000011404 */
[----:B------:R-:W-:Y:S02]  /*fc60*/  SHF.L.U32 R9, R9, 0x6, RZ ;  /* 0x0000000609097819 */ /* 0x000fe400000006ff */
[C---:B------:R-:W-:Y:S02]  /*fc70*/  LEA R8, R11.reuse, R8, 0x9 ;  /* 0x000000080b087211 */ /* 0x040fe400078e48ff */
[----:B------:R-:W-:Y:S02]  /*fc80*/  IADD3 R14, R11, -R14, RZ ;  /* 0x8000000e0b0e7210 */ /* 0x000fe40007ffe0ff */
[----:B------:R-:W-:-:S02]  /*fc90*/  SHF.L.U32 R4, R10, 0x6, RZ ;  /* 0x000000060a047819 */ /* 0x000fc400000006ff */
[----:B------:R-:W-:Y:S02]  /*fca0*/  LEA.HI R11, R3, R3, RZ, 0x1 ;  /* 0x00000003030b7211 */ /* 0x000fe400078f08ff */
[----:B------:R-:W-:Y:S01]  /*fcb0*/  LOP3.LUT R9, R9, 0x1c0, RZ, 0xc0, !PT ;  /* 0x000001c009097812 */ /* 0x000fe200078ec0ff */
[----:B------:R-:W-:Y:S01]  /*fcc0*/  BAR.SYNC.DEFER_BLOCKING 0x0 ;  /* 0x0000000000007b1d */ /* 0x000fe20000010000 */
[----:B------:R-:W-:Y:S02]  /*fcd0*/  ISETP.NE.U32.AND P0, PT, R5, 0x1, PT ;  /* 0x000000010500780c */ /* 0x000fe40003f05070 */
[----:B------:R-:W-:Y:S02]  /*fce0*/  LOP3.LUT R4, R4, 0x1c0, RZ, 0xc0, !PT ;  /* 0x000001c004047812 */ /* 0x000fe400078ec0ff */
[----:B------:R-:W-:Y:S02]  /*fcf0*/  SHF.L.U32 R5, R11, 0x2, RZ ;  /* 0x000000020b057819 */ /* 0x000fe400000006ff */
[----:B------:R-:W-:-:S02]  /*fd00*/  LEA.HI R9, R9, R9, RZ, 0x1d ;  /* 0x0000000909097211 */ /* 0x000fc400078fe8ff */
[----:B------:R-:W-:Y:S02]  /*fd10*/  LOP3.LUT R5, R4, 0x38, R5, 0xf8, !PT ;  /* 0x0000003804057812 */ /* 0x000fe400078ef805 */
[----:B------:R-:W-:Y:S02]  /*fd20*/  LEA R9, R8, R9, 0x1 ;  /* 0x0000000908097211 */ /* 0x000fe400078e08ff */
[----:B------:R-:W-:Y:S02]  /*fd30*/  SHF.R.U32.HI R4, RZ, 0x3, R4 ;  /* 0x00000003ff047819 */ /* 0x000fe40000011604 */
[----:B------:R-:W-:Y:S02]  /*fd40*/  LOP3.LUT R8, R11, 0xffffffe, RZ, 0xc0, !PT ;  /* 0x0ffffffe0b087812 */ /* 0x000fe400078ec0ff */
[----:B------:R-:W-:Y:S02]  /*fd50*/  SHF.R.S32.HI R11, RZ, 0x2, R12 ;  /* 0x00000002ff0b7819 */ /* 0x000fe4000001140c */
[----:B------:R-:W-:-:S02]  /*fd60*/  LOP3.LUT R4, R5, R4, RZ, 0x3c, !PT ;  /* 0x0000000405047212 */ /* 0x000fc400078e3cff */
[----:B------:R-:W-:Y:S02]  /*fd70*/  IADD3 R5, R3, -R8, RZ ;  /* 0x8000000803057210 */ /* 0x000fe40007ffe0ff */
[----:B------:R-:W-:Y:S02]  /*fd80*/  LEA R14, R14, R11, 0x4 ;  /* 0x0000000b0e0e7211 */ /* 0x000fe400078e20ff */
[----:B------:R-:W-:Y:S02]  /*fd90*/  LEA R9, R9, UR5, 0x2 ;  /* 0x0000000509097c11 */ /* 0x000fe4000f8e10ff */
[----:B------:R-:W-:Y:S02]  /*fda0*/  MOV R11, 0x40 ;  /* 0x00000040000b7802 */ /* 0x000fe40000000f00 */
[----:B------:R-:W-:Y:S01]  /*fdb0*/  LEA R12, R5, R4, 0x2 ;  /* 0x00000004050c7211 */ /* 0x000fe200078e10ff */
[----:B------:R-:W-:Y:S01]  /*fdc0*/  STS.64 [R9], R128 ;  /* 0x0000008009007388 */ /* 0x000fe20000000a00 */
[----:B------:R-:W-:-:S02]  /*fdd0*/  IADD3 R8, R9, -0x20, RZ ;  /* 0xffffffe009087810 */ /* 0x000fc40007ffe0ff */
[----:B------:R-:W-:Y:S01]  /*fde0*/  SEL R11, R11, 0xffffffc0, !P1 ;  /* 0xffffffc00b0b7807 */ /* 0x000fe20004800000 */
[----:B------:R-:W-:Y:S01]  /*fdf0*/  STS.64 [R9+0x800], R130 ;  /* 0x0008008209007388 */ /* 0x000fe20000000a00 */
[----:B------:R-:W-:Y:S02]  /*fe00*/  MOV R4, 0x80 ;  /* 0x0000008000047802 */ /* 0x000fe40000000f00 */
[C---:B------:R-:W-:Y:S02]  /*fe10*/  @P0 IADD3 R8, R9.reuse, 0x20, RZ ;  /* 0x0000002009080810 */ /* 0x040fe40007ffe0ff */
[----:B------:R-:W-:Y:S02]  /*fe20*/  IADD3 R13, R9, R11, RZ ;  /* 0x0000000b090d7210 */ /* 0x000fe40007ffe0ff */
[----:B------:R-:W-:Y:S01]  /*fe30*/  SEL R4, R4, 0xffffff80, !P2 ;  /* 0xffffff8004047807 */ /* 0x000fe20005000000 */
[----:B------:R-:W-:Y:S01]  /*fe40*/  STS.64 [R8], R68 ;  /* 0x0000004408007388 */ /* 0x000fe20000000a00 */
[----:B------:R-:W-:-:S02]  /*fe50*/  IADD3 R11, R11, R8, RZ ;  /* 0x000000080b0b7210 */ /* 0x000fc40007ffe0ff */
[----:B------:R-:W-:Y:S01]  /*fe60*/  IADD3 R15, R9, R4, RZ ;  /* 0x00000004090f7210 */ /* 0x000fe20007ffe0ff */
[----:B------:R-:W-:Y:S01]  /*fe70*/  STS.64 [R8+0x800], R70 ;  /* 0x0008004608007388 */ /* 0x000fe20000000a00 */
[----:B------:R-:W-:Y:S02]  /*fe80*/  IADD3 R16, R4, R8, RZ ;  /* 0x0000000804107210 */ /* 0x000fe40007ffe0ff */
[-C--:B------:R-:W-:Y:S01]  /*fe90*/  IADD3 R17, R13, R4.reuse, RZ ;  /* 0x000000040d117210 */ /* 0x080fe20007ffe0ff */
[----:B------:R4:W-:Y:S01]  /*fea0*/  STS.64 [R13], R72 ;  /* 0x000000480d007388 */ /* 0x0009e20000000a00 */
[----:B------:R-:W-:Y:S02]  /*feb0*/  IADD3 R19, R11, R4, RZ ;  /* 0x000000040b137210 */ /* 0x000fe40007ffe0ff */
[----:B------:R-:W3:Y:S01]  /*fec0*/  LDC.64 R4, c[0x0][0x2c0] ;  /* 0x0000b000ff047b82 */ /* 0x000ee20000000a00 */
[----:B------:R-:W-:Y:S01]  /*fed0*/  STS.64 [R13+0x800], R74 ;  /* 0x0008004a0d007388 */ /* 0x000fe20000000a00 */
[----:B-----5:R-:W-:-:S03]  /*fee0*/  SHF.L.U32 R20, R20, 0x6, RZ ;  /* 0x0000000614147819 */ /* 0x020fc600000006ff */
[----:B------:R-:W-:Y:S04]  /*fef0*/  STS.64 [R11], R76 ;  /* 0x0000004c0b007388 */ /* 0x000fe80000000a00 */
[----:B------:R-:W-:Y:S04]  /*ff00*/  STS.64 [R11+0x800], R78 ;  /* 0x0008004e0b007388 */ /* 0x000fe80000000a00 */
[----:B------:R-:W-:Y:S04]  /*ff10*/  STS.64 [R15], R80 ;  /* 0x000000500f007388 */ /* 0x000fe80000000a00 */
[----:B------:R-:W-:Y:S04]  /*ff20*/  STS.64 [R15+0x800], R82 ;  /* 0x000800520f007388 */ /* 0x000fe80000000a00 */
[----:B------:R-:W-:Y:S01]  /*ff30*/  STS.64 [R16], R84 ;  /* 0x0000005410007388 */ /* 0x000fe20000000a00 */
[----:B---3--:R-:W-:-:S03]  /*ff40*/  IMAD R18, R18, R4, R237 ;  /* 0x0000000412127224 */ /* 0x008fc600078e02ed */
[----:B------:R-:W-:Y:S01]  /*ff50*/  STS.64 [R16+0x800], R86 ;  /* 0x0008005610007388 */ /* 0x000fe20000000a00 */
[----:B------:R-:W-:Y:S02]  /*ff60*/  MOV R4, 0xff800000 ;  /* 0xff80000000047802 */ /* 0x000fe40000000f00 */
[----:B----4-:R-:W-:Y:S01]  /*ff70*/  SHF.L.U32 R72, R3, 0x2, RZ ;  /* 0x0000000203487819 */ /* 0x010fe200000006ff */
[----:B------:R-:W-:Y:S03]  /*ff80*/  STS.64 [R17], R88 ;  /* 0x0000005811007388 */ /* 0x000fe60000000a00 */
[----:B------:R-:W-:Y:S01]  /*ff90*/  SHF.R.S32.HI R73, RZ, 0x1f, R72 ;  /* 0x0000001fff497819 */ /* 0x000fe20000011448 */
[----:B------:R-:W-:Y:S04]  /*ffa0*/  STS.64 [R17+0x800], R90 ;  /* 0x0008005a11007388 */ /* 0x000fe80000000a00 */
[----:B------:R-:W-:Y:S04]  /*ffb0*/  STS.64 [R19], R92 ;  /* 0x0000005c13007388 */ /* 0x000fe80000000a00 */
        /* <DEDUP_REMOVED lines=9> */
[----:B-1----:R-:W-:-:S03]  /*10050*/  @P4 FMUL.FTZ R9, R7, 0.69314718246459960938 ;  /* 0x3f31721807094820 */ /* 0x002fc60000410000 */
[----:B------:R1:W-:Y:S01]  /*10060*/  STS.64 [R15+0x4000], R108 ;  /* 0x0040006c0f007388 */ /* 0x0003e20000000a00 */
[----:B--2---:R-:W-:Y:S01]  /*10070*/  @P3 FMUL.FTZ R7, R6, 0.69314718246459960938 ;  /* 0x3f31721806073820 */ /* 0x004fe20000410000 */
[----:B------:R-:W-:Y:S02]  /*10080*/  @P4 FFMA.FTZ R4, R2, R23, R9 ;  /* 0x0000001702044223 */ /* 0x000fe40000010009 */
[----:B------:R1:W-:Y:S01]  /*10090*/  STS.64 [R15+0x4800], R110 ;  /* 0x0048006e0f007388 */ /* 0x0003e20000000a00 */
[----:B------:R-:W-:Y:S02]  /*100a0*/  LEA R9, R12, UR5, 0x2 ;  /* 0x000000050c097c11 */ /* 0x000fe4000f8e10ff */
[----:B---3--:R-:W-:Y:S01]  /*100b0*/  IADD3 R8, -R237, RZ, RZ ;  /* 0x000000ffed087210 */ /* 0x008fe20007ffe1ff */
[----:B------:R1:W-:Y:S04]  /*100c0*/  STS.64 [R16+0x4000], R120 ;  /* 0x0040007810007388 */ /* 0x0003e80000000a00 */
[----:B------:R-:W-:Y:S01]  /*100d0*/  IMAD R8, R21, R8, UR4 ;  /* 0x0000000415087e24 */ /* 0x000fe2000f8e0208 */
[----:B------:R1:W-:Y:S03]  /*100e0*/  STS.64 [R16+0x4800], R122 ;  /* 0x0048007a10007388 */ /* 0x0003e60000000a00 */
[----:B------:R-:W-:Y:S01]  /*100f0*/  IMAD R8, R18, R21, R8 ;  /* 0x0000001512087224 */ /* 0x000fe200078e0208 */
[----:B------:R1:W-:Y:S03]  /*10100*/  STS.64 [R17+0x4000], R112 ;  /* 0x0040007011007388 */ /* 0x0003e60000000a00 */
[----:B------:R-:W-:Y:S01]  /*10110*/  IMAD R5, R8, R5, R20 ;  /* 0x0000000508057224 */ /* 0x000fe200078e0214 */
[----:B------:R1:W-:Y:S01]  /*10120*/  STS.64 [R17+0x4800], R114 ;  /* 0x0048007211007388 */ /* 0x0003e20000000a00 */
[----:B----4-:R-:W-:Y:S01]  /*10130*/  MOV R11, 0xff800000 ;  /* 0xff800000000b7802 */ /* 0x010fe20000000f00 */
[----:B------:R-:W-:-:S02]  /*10140*/  @P3 FFMA.FTZ R11, R0, R25, R7 ;  /* 0x00000019000b3223 */ /* 0x000fc40000010007 */
[----:B------:R1:W-:Y:S01]  /*10150*/  STS.64 [R19+0x4000], R116 ;  /* 0x0040007413007388 */ /* 0x0003e20000000a00 */
[----:B------:R-:W-:-:S03]  /*10160*/  IADD3 R0, R10, 0x8, RZ ;  /* 0x000000080a007810 */ /* 0x000fc60007ffe0ff */
[----:B------:R1:W-:Y:S01]  /*10170*/  STS.64 [R19+0x4800], R118 ;  /* 0x0048007613007388 */ /* 0x0003e20000000a00 */
[----:B------:R-:W-:Y:S06]  /*10180*/  BAR.SYNC.DEFER_BLOCKING 0x0 ;  /* 0x0000000000007b1d */ /* 0x000fec0000010000 */
[----:B------:R-:W-:Y:S05]  /*10190*/  @P5 BRA `(.L_x_3622) ;  /* 0x00000000002c5947 */ /* 0x000fea0003800000 */
        /* <DEDUP_REMOVED lines=11> */
.L_x_3622:
[----:B------:R-:W-:Y:S05]  /*10250*/  BSYNC B0 ;  /* 0x0000000000007941 */ /* 0x000fea0003800000 */
.L_x_3621:
[----:B------:R-:W3:Y:S01]  /*10260*/  LDS.128 R68, [R9] ;  /* 0x0000000009447984 */ /* 0x000ee20000000c00 */
[----:B------:R-:W-:Y:S01]  /*10270*/  ULDC UR4, c[0x0][0x2dc] ;  /* 0x0000b70000047ab9 */ /* 0x000fe20000000800 */
[----:B------:R-:W-:Y:S01]  /*10280*/  IMAD.WIDE R72, R10, 0x80, R72 ;  /* 0x000000800a487825 */ /* 0x000fe200078e0248 */
[-C--:B------:R-:W-:Y:S01]  /*10290*/  ISETP.GE.AND P6, PT, R0, R227.reuse, PT ;  /* 0x000000e30000720c */ /* 0x080fe20003fc6270 */
[----:B------:R-:W4:Y:S02]  /*102a0*/  LDS.128 R36, [R9+0x4000] ;  /* 0x0040000009247984 */ /* 0x000f240000000c00 */
[----:B------:R-:W-:Y:S01]  /*102b0*/  IMAD R3, R5, UR4, RZ ;  /* 0x0000000405037c24 */ /* 0x000fe2000f8e02ff */
[----:B------:R-:W-:Y:S01]  /*102c0*/  ULDC.64 UR4, c[0x0][0x288] ;  /* 0x0000a20000047ab9 */ /* 0x000fe20000000a00 */
[----:B------:R-:W5:Y:S01]  /*102d0*/  LDS.128 R64, [R9+0x800] ;  /* 0x0008000009407984 */ /* 0x000f620000000c00 */
[C---:B------:R-:W-:Y:S02]  /*102e0*/  VIADD R2, R10.reuse, 0x10 ;  /* 0x000000100a027836 */ /* 0x040fe40000000000 */
[C---:B------:R-:W-:Y:S01]  /*102f0*/  IADD3 R72, P0, R3.reuse, R72, RZ ;  /* 0x0000004803487210 */ /* 0x040fe20007f1e0ff */
[----:B------:R-:W5:Y:S01]  /*10300*/  LDS.128 R60, [R9+0x1000] ;  /* 0x00100000093c7984 */ /* 0x000f620000000c00 */
[----:B------:R-:W-:Y:S01]  /*10310*/  VIADD R0, R10, 0x18 ;  /* 0x000000180a007836 */ /* 0x000fe20000000000 */
[----:B------:R-:W-:Y:S01]  /*10320*/  ISETP.GE.AND P5, PT, R2, R227, PT ;  /* 0x000000e30200720c */ /* 0x000fe20003fa6270 */
[C---:B------:R-:W-:Y:S01]  /*10330*/  VIADD R8, R10.reuse, 0x20 ;  /* 0x000000200a087836 */ /* 0x040fe20000000000 */
[----:B------:R-:W5:Y:S01]  /*10340*/  LDS.128 R56, [R9+0x1800] ;  /* 0x0018000009387984 */ /* 0x000f620000000c00 */
[----:B------:R-:W-:Y:S01]  /*10350*/  LEA.HI.X.SX32 R3, R3, R73, 0x1, P0 ;  /* 0x0000004903037211 */ /* 0x000fe200000f0eff */
[C---:B------:R-:W-:Y:S01]  /*10360*/  VIADD R2, R10.reuse, 0x28 ;  /* 0x000000280a027836 */ /* 0x040fe20000000000 */
[----:B------:R-:W-:Y:S01]  /*10370*/  ISETP.GE.AND P0, PT, R10, R227, PT ;  /* 0x000000e30a00720c */ /* 0x000fe20003f06270 */
[----:B------:R-:W5:Y:S01]  /*10380*/  LDS.128 R52, [R9+0x2000] ;  /* 0x0020000009347984 */ /* 0x000f620000000c00 */
[----:B------:R-:W-:-:S02]  /*10390*/  LEA R74, P1, R72, UR4, 0x2 ;  /* 0x00000004484a7c11 */ /* 0x000fc4000f8210ff */
[-C--:B------:R-:W-:Y:S01]  /*103a0*/  ISETP.GE.AND P4, PT, R0, R227.reuse, PT ;  /* 0x000000e30000720c */ /* 0x080fe20003f86270 */
[----:B------:R-:W5:Y:S01]  /*103b0*/  LDS.128 R48, [R9+0x2800] ;  /* 0x0028000009307984 */ /* 0x000f620000000c00 */
[----:B------:R-:W-:Y:S01]  /*103c0*/  VIADD R0, R10, 0x30 ;  /* 0x000000300a007836 */ /* 0x000fe20000000000 */
[----:B------:R-:W-:Y:S01]  /*103d0*/  LEA.HI.X R75, R72, UR5, R3, 0x2, P1 ;  /* 0x00000005484b7c11 */ /* 0x000fe200088f1403 */
[----:B------:R-:W-:Y:S01]  /*103e0*/  VIADD R10, R10, 0x38 ;  /* 0x000000380a0a7836 */ /* 0x000fe20000000000 */
[----:B------:R-:W5:Y:S01]  /*103f0*/  LDS.128 R44, [R9+0x3000] ;  /* 0x00300000092c7984 */ /* 0x000f620000000c00 */
[-C--:B------:R-:W-:Y:S02]  /*10400*/  ISETP.GE.AND P3, PT, R8, R227.reuse, PT ;  /* 0x000000e30800720c */ /* 0x080fe40003f66270 */
[-C--:B------:R-:W-:Y:S01]  /*10410*/  ISETP.GE.AND P2, PT, R2, R227.reuse, PT ;  /* 0x000000e30200720c */ /* 0x080fe20003f46270 */
[----:B------:R-:W5:Y:S01]  /*10420*/  LDS.128 R32, [R9+0x4800] ;  /* 0x0048000009207984 */ /* 0x000f620000000c00 */
[----:B------:R-:W-:-:S03]  /*10430*/  ISETP.GE.AND P1, PT, R0, R227, PT ;  /* 0x000000e30000720c */ /* 0x000fc60003f26270 */
[----:B------:R-:W5:Y:S04]  /*10440*/  LDS.128 R28, [R9+0x5000] ;  /* 0x00500000091c7984 */ /* 0x000f680000000c00 */
[----:B------:R-:W5:Y:S04]  /*10450*/  LDS.128 R24, [R9+0x5800] ;  /* 0x0058000009187984 */ /* 0x000f680000000c00 */
[----:B------:R-:W5:Y:S04]  /*10460*/  LDS.128 R20, [R9+0x6000] ;  /* 0x0060000009147984 */ /* 0x000f680000000c00 */
[----:B-1----:R-:W1:Y:S04]  /*10470*/  LDS.128 R16, [R9+0x6800] ;  /* 0x0068000009107984 */ /* 0x002e680000000c00 */
[----:B------:R-:W1:Y:S04]  /*10480*/  LDS.128 R12, [R9+0x7000] ;  /* 0x00700000090c7984 */ /* 0x000e680000000c00 */
[----:B------:R1:W1:Y:S04]  /*10490*/  LDS.128 R40, [R9+0x3800] ;  /* 0x0038000009287984 */ /* 0x0002680000000c00 */
[----:B--2---:R2:W1:Y:S04]  /*104a0*/  LDS.128 R4, [R9+0x7800] ;  /* 0x0078000009047984 */ /* 0x0044680000000c00 */
[----:B---3--:R2:W-:Y:S04]  /*104b0*/  @!P0 STG.E.64 desc[UR12][R74.64], R68 ;  /* 0x000000444a008986 */ /* 0x0085e8000c101b0c */
[----:B------:R2:W-:Y:S04]  /*104c0*/  @!P0 STG.E.64 desc[UR12][R74.64+0x8], R70 ;  /* 0x000008464a008986 */ /* 0x0005e8000c101b0c */
[----:B----4-:R2:W-:Y:S01]  /*104d0*/  @!P0 STG.E.128 desc[UR12][R74.64+0x100], R36 ;  /* 0x000100244a008986 */ /* 0x0105e2000c101d0c */
[----:B------:R-:W-:-:S03]  /*104e0*/  ISETP.GE.AND P0, PT, R10, R227, PT ;  /* 0x000000e30a00720c */ /* 0x000fc60003f06270 */
[----:B-----5:R2:W-:Y:S04]  /*104f0*/  @!P6 STG.E.128 desc[UR12][R74.64+0x1000], R64 ;  /* 0x001000404a00e986 */ /* 0x0205e8000c101d0c */
[----:B------:R2:W-:Y:S04]  /*10500*/  @!P5 STG.E.128 desc[UR12][R74.64+0x2000], R60 ;  /* 0x0020003c4a00d986 */ /* 0x0005e8000c101d0c */
        /* <DEDUP_REMOVED lines=8> */
[----:B-1----:R2:W-:Y:S04]  /*10590*/  @!P2 STG.E.128 desc[UR12][R74.64+0x5100], R16 ;  /* 0x005100104a00a986 */ /* 0x0025e8000c101d0c */
[----:B------:R2:W-:Y:S01]  /*105a0*/  @!P1 STG.E.128 desc[UR12][R74.64+0x6100], R12 ;  /* 0x0061000c4a009986 */ /* 0x0005e2000c101d0c */
[----:B------:R-:W-:Y:S05]  /*105b0*/  @P0 EXIT ;  /* 0x000000000000094d */ /* 0x000fea0003800000 */
[----:B------:R-:W-:Y:S04]  /*105c0*/  STG.E.128 desc[UR12][R74.64+0x7000], R40 ;  /* 0x007000284a007986 */ /* 0x000fe8000c101d0c */
[----:B------:R-:W-:Y:S01]  /*105d0*/  STG.E.128 desc[UR12][R74.64+0x7100], R4 ;  /* 0x007100044a007986 */ /* 0x000fe2000c101d0c */
[----:B------:R-:W-:Y:S05]  /*105e0*/  EXIT ;  /* 0x000000000000794d */ /* 0x000fea0003800000 */
.L_x_3623:
        /* <DEDUP_REMOVED lines=9> */
.L_x_8492:


//--------------------- .text._ZN5flash24flash_fwd_splitkv_kernelI23Flash_fwd_kernel_traitsILi128ELi64ELi128ELi4ELb0ELb0EN7cutlass10bfloat16_tE19Flash_kernel_traitsILi128ELi64ELi128ELi4ES3_EELb1ELb0ELb0ELb0ELb1ELb1ELb1ELb0EEEvNS_16Flash_fwd_paramsE --------------------------
	.section	.text._ZN5flash24flash_fwd_splitkv_kernelI23Flash_fwd_kernel_traitsILi128ELi64ELi128ELi4ELb0ELb0EN7cutlass10bfloat16_tE19Flash_kernel_traitsILi128ELi64ELi128ELi4ES3_EELb1ELb0ELb0ELb0ELb1ELb1ELb1ELb0EEEvNS_16Flash_fwd_paramsE,"ax",@progbits
	.align	128
        .global         _ZN5flash24flash_fwd_splitkv_kernelI23Flash_fwd_kernel_traitsILi128ELi64ELi128ELi4ELb0ELb0EN7cutlass10bfloat16_tE19Flash_kernel_traitsILi128ELi64ELi128ELi4ES3_EELb1ELb0ELb0ELb0ELb1ELb1ELb1ELb0EEEvNS_16Flash_fwd_paramsE
        .type           _ZN5flash24flash_fwd_splitkv_kernelI23Flash_fwd_kernel_traitsILi128ELi64ELi128ELi4ELb0ELb0EN7cutlass10bfloat16_tE19Flash_kernel_traitsILi128ELi64ELi128ELi4ES3_EELb1ELb0ELb0ELb0ELb1ELb1ELb1ELb0EEEvNS_16Flash_fwd_paramsE,@function
        .size           _ZN5flash24flash_fwd_splitkv_kernelI23Flash_fwd_kernel_traitsILi128ELi64ELi128ELi4ELb0ELb0EN7cutlass10bfloat16_tE19Flash_kernel_traitsILi128ELi64ELi128ELi4ES3_EELb1ELb0ELb0ELb0ELb1ELb1ELb1ELb0EEEvNS_16Flash_fwd_paramsE,(.L_x_8493 - _ZN5flash24flash_fwd_splitkv_kernelI23Flash_fwd_kernel_traitsILi128ELi64ELi128ELi4ELb0ELb0EN7cutlass10bfloat16_tE19Flash_kernel_traitsILi128ELi64ELi128ELi4ES3_EELb1ELb0ELb0ELb0ELb1ELb1ELb1ELb0EEEvNS_16Flash_fwd_paramsE)
        .other          _ZN5flash24flash_fwd_splitkv_kernelI23Flash_fwd_kernel_traitsILi128ELi64ELi128ELi4ELb0ELb0EN7cutlass10bfloat16_tE19Flash_kernel_traitsILi128ELi64ELi128ELi4ES3_EELb1ELb0ELb0ELb0ELb1ELb1ELb1ELb0EEEvNS_16Flash_fwd_paramsE,@"STO_CUDA_ENTRY STV_DEFAULT"
_ZN5flash24flash_fwd_splitkv_kernelI23Flash_fwd_kernel_traitsILi128ELi64ELi128ELi4ELb0ELb0EN7cutlass10bfloat16_tE19Flash_kernel_traitsILi128ELi64ELi128ELi4ES3_EELb1ELb0ELb0ELb0ELb1ELb1ELb1ELb0EEEvNS_16Flash_fwd_paramsE:
.text._ZN5flash24flash_fwd_splitkv_kernelI23Flash_fwd_kernel_traitsILi128ELi64ELi128ELi4ELb0ELb0EN7cutlass10bfloat16_tE19Flash_kernel_traitsILi128ELi64ELi128ELi4ES3_EELb1ELb0ELb0ELb0ELb1ELb1ELb1ELb0EEEvNS_16Flash_fwd_paramsE:
        /* <DEDUP_REMOVED lines=59> */
.L_x_3624:
[----:B------:R-:W1:Y:S02]  /*03b0*/  LDC R7, c[0x0][0x2c8] ;  /* 0x0000b200ff077b82 */ /* 0x000e640000000800 */
.L_x_3625:
        /* <DEDUP_REMOVED lines=72> */
[C---:B------:R-:W-:Y:S02]  /*0840*/  VIADD R4, R0.reuse, 0x8 ;  /* 0x0000000800047836 */ /* 0x040fe40000000000 */
[C---:B------:R-:W-:Y:S02]  /*0850*/  VIADD R12, R0.reuse, 0x10 ;  /* 0x00000010000c7836 */ /* 0x040fe40000000000 */
[----:B------:R-:W-:Y:S02]  /*0860*/  VIADD R8, R0, 0x20 ;  /* 0x0000002000087836 */ /* 0x000fe40000000000 */
[----:B--2---:R-:W-:-:S02]  /*0870*/  IMAD R2, R6, R2, R241 ;  /* 0x0000000206027224 */ /* 0x004fc400078e02f1 */
[----:B------:R-:W-:Y:S02]  /*0880*/  IMAD.SHL.U32 R6, R7, 0x4, RZ ;  /* 0x0000000407067824 */ /* 0x000fe400078e00ff */
[----:B------:R-:W-:-:S03]  /*0890*/  IMAD R2, R2, R5, R28 ;  /* 0x0000000502027224 */ /* 0x000fc600078e021c */
[--C-:B------:R-:W-:Y:S01]  /*08a0*/  SHF.R.S32.HI R7, RZ, 0x1f, R6.reuse ;  /* 0x0000001fff077819 */ /* 0x100fe20000011406 */
[--C-:B------:R-:W-:Y:S02]  /*08b0*/  IMAD R3, R2, R3, R141.reuse ;  /* 0x0000000302037224 */ /* 0x100fe400078e028d */
[----:B------:R-:W-:Y:S02]  /*08c0*/  IMAD.IADD R141, R138, 0x1, -R141 ;  /* 0x000000018a8d7824 */ /* 0x000fe400078e0a8d */
[----:B------:R-:W-:Y:S01]  /*08d0*/  IMAD R5, R3, UR4, RZ ;  /* 0x0000000403057c24 */ /* 0x000fe2000f8e02ff */
[----:B------:R-:W-:Y:S01]  /*08e0*/  ULDC.64 UR4, c[0x0][0x288] ;  /* 0x0000a20000047ab9 */ /* 0x000fe20000000a00 */
[C---:B------:R-:W-:Y:S01]  /*08f0*/  IMAD.WIDE R6, R0.reuse, 0x80, R6 ;  /* 0x0000008000067825 */ /* 0x040fe200078e0206 */
[-C--:B------:R-:W-:Y:S02]  /*0900*/  ISETP.GE.AND P3, PT, R0, R141.reuse, PT ;  /* 0x0000008d0000720c */ /* 0x080fe40003f66270 */
[----:B------:R-:W-:-:S02]  /*0910*/  ISETP.GE.AND P2, PT, R4, R141, PT ;  /* 0x0000008d0400720c */ /* 0x000fc40003f46270 */
[C---:B------:R-:W-:Y:S01]  /*0920*/  IADD3 R2, P0, R5.reuse, R6, RZ ;  /* 0x0000000605027210 */ /* 0x040fe20007f1e0ff */
[----:B------:R-:W-:Y:S01]  /*0930*/  VIADD R6, R0, 0x28 ;  /* 0x0000002800067836 */ /* 0x000fe20000000000 */
[----:B------:R-:W-:Y:S02]  /*0940*/  ISETP.GE.AND P1, PT, R12, R141, PT ;  /* 0x0000008d0c00720c */ /* 0x000fe40003f26270 */
[----:B------:R-:W-:Y:S02]  /*0950*/  LEA.HI.X.SX32 R5, R5, R7, 0x1, P0 ;  /* 0x0000000705057211 */ /* 0x000fe400000f0eff */
[----:B------:R-:W-:Y:S02]  /*0960*/  LEA R14, P0, R2, UR4, 0x2 ;  /* 0x00000004020e7c11 */ /* 0x000fe4000f8010ff */
[-C--:B------:R-:W-:Y:S02]  /*0970*/  ISETP.GE.AND P4, PT, R8, R141.reuse, PT ;  /* 0x0000008d0800720c */ /* 0x080fe40003f86270 */
[----:B------:R-:W-:Y:S01]  /*0980*/  LEA.HI.X R15, R2, UR5, R5, 0x2, P0 ;  /* 0x00000005020f7c11 */ /* 0x000fe200080f1405 */
[----:B------:R-:W-:Y:S01]  /*0990*/  VIADD R2, R0, 0x38 ;  /* 0x0000003800027836 */ /* 0x000fe20000000000 */
[-C--:B------:R-:W-:Y:S01]  /*09a0*/  ISETP.GE.AND P0, PT, R10, R141.reuse, PT ;  /* 0x0000008d0a00720c */ /* 0x080fe20003f06270 */
[----:B------:R-:W-:Y:S01]  /*09b0*/  ULDC.64 UR4, c[0x0][0x2b8] ;  /* 0x0000ae0000047ab9 */ /* 0x000fe20000000a00 */
[-C--:B------:R-:W-:Y:S01]  /*09c0*/  ISETP.GE.OR P5, PT, R4, R141.reuse, P6 ;  /* 0x0000008d0400720c */ /* 0x080fe200037a6670 */
[----:B------:R-:W-:Y:S01]  /*09d0*/  VIADD R4, R0, 0x30 ;  /* 0x0000003000047836 */ /* 0x000fe20000000000 */
[----:B------:R-:W-:Y:S01]  /*09e0*/  SHF.R.S32.HI R5, RZ, 0x1f, R3 ;  /* 0x0000001fff057819 */ /* 0x000fe20000011403 */
[----:B------:R1:W-:Y:S04]  /*09f0*/  @!P3 STG.E.128 desc[UR12][R14.64], RZ ;  /* 0x000000ff0e00b986 */ /* 0x0003e8000c101d0c */
[----:B------:R1:W-:Y:S01]  /*0a00*/  @!P3 STG.E.128 desc[UR12][R14.64+0x100], RZ ;  /* 0x000100ff0e00b986 */ /* 0x0003e2000c101d0c */
[----:B------:R-:W-:-:S03]  /*0a10*/  ISETP.GE.AND P3, PT, R6, R141, PT ;  /* 0x0000008d0600720c */ /* 0x000fc60003f66270 */
[----:B------:R1:W-:Y:S04]  /*0a20*/  @!P0 STG.E.128 desc[UR12][R14.64+0x3000], RZ ;  /* 0x003000ff0e008986 */ /* 0x0003e8000c101d0c */
[----:B------:R1:W-:Y:S01]  /*0a30*/  @!P0 STG.E.128 desc[UR12][R14.64+0x3100], RZ ;  /* 0x003100ff0e008986 */ /* 0x0003e2000c101d0c */
[----:B------:R-:W-:-:S03]  /*0a40*/  IADD3 R3, P0, R3, R0, RZ ;  /* 0x0000000003037210 */ /* 0x000fc60007f1e0ff */
[----:B------:R1:W-:Y:S04]  /*0a50*/  @!P2 STG.E.128 desc[UR12][R14.64+0x1000], RZ ;  /* 0x001000ff0e00a986 */ /* 0x0003e8000c101d0c */
[----:B------:R1:W-:Y:S01]  /*0a60*/  @!P2 STG.E.128 desc[UR12][R14.64+0x1100], RZ ;  /* 0x001100ff0e00a986 */ /* 0x0003e2000c101d0c */
[----:B------:R-:W-:-:S03]  /*0a70*/  ISETP.GE.AND P2, PT, R4, R141, PT ;  /* 0x0000008d0400720c */ /* 0x000fc60003f46270 */
[----:B------:R1:W-:Y:S04]  /*0a80*/  @!P1 STG.E.128 desc[UR12][R14.64+0x2000], RZ ;  /* 0x002000ff0e009986 */ /* 0x0003e8000c101d0c */
        /* <DEDUP_REMOVED lines=38> */
.L_x_3626:
        /* <DEDUP_REMOVED lines=24> */
.L_x_3627:
[----:B------:R-:W-:Y:S05]  /*0e70*/  @!P0 BRA `(.L_x_3628) ;  /* 0x00000004003c8947 */ /* 0x000fea0003800000 */
[----:B------:R-:W3:Y:S01]  /*0e80*/  LDC R10, c[0x0][0x380] ;  /* 0x0000e000ff0a7b82 */ /* 0x000ee20000000800 */
[----:B------:R-:W-:Y:S02]  /*0e90*/  LEA R13, R37, 0xffffff80, 0x7 ;  /* 0xffffff80250d7811 */ /* 0x000fe400078e38ff */
[----:B------:R-:W-:Y:S01]  /*0ea0*/  MOV R6, RZ ;  /* 0x000000ff00067202 */ /* 0x000fe20000000f00 */
[----:B------:R-:W-:Y:S01]  /*0eb0*/  IMAD.MOV.U32 R16, RZ, RZ, RZ ;  /* 0x000000ffff107224 */ /* 0x000fe200078e00ff */
[----:B------:R-:W-:-:S03]  /*0ec0*/  ULDC.64 UR4, c[0x0][0x230] ;  /* 0x00008c0000047ab9 */ /* 0x000fc60000000a00 */
[----:B------:R-:W4:Y:S01]  /*0ed0*/  LDC.64 R192, c[0x0][0x248] ;  /* 0x00009200ffc07b82 */ /* 0x000f220000000a00 */
[----:B---3-5:R-:W-:-:S04]  /*0ee0*/  IABS R5, R10 ;  /* 0x0000000a00057213 */ /* 0x028fc80000000000 */
[----:B------:R-:W3:Y:S08]  /*0ef0*/  I2F.RP R8, R5 ;  /* 0x0000000500087306 */ /* 0x000ef00000209400 */
[----:B---3--:R-:W3:Y:S02]  /*0f00*/  MUFU.RCP R7, R8 ;  /* 0x0000000800077308 */ /* 0x008ee40000001000 */
[----:B---3--:R-:W-:-:S06]  /*0f10*/  IADD3 R7, R7, 0xffffffe, RZ ;  /* 0x0ffffffe07077810 */ /* 0x008fcc0007ffe0ff */
[----:B------:R-:W2:Y:S02]  /*0f20*/  F2I.FTZ.U32.TRUNC.NTZ R7, R7 ;  /* 0x0000000700077305 */ /* 0x000ea4000021f000 */
[----:B--2---:R-:W-:-:S04]  /*0f30*/  IMAD.MOV R2, RZ, RZ, -R7 ;  /* 0x000000ffff027224 */ /* 0x004fc800078e0a07 */
[----:B------:R-:W-:Y:S01]  /*0f40*/  IMAD R3, R2, R5, RZ ;  /* 0x0000000502037224 */ /* 0x000fe200078e02ff */
[----:B------:R-:W-:-:S03]  /*0f50*/  IABS R2, R13 ;  /* 0x0000000d00027213 */ /* 0x000fc60000000000 */
[----:B------:R-:W-:Y:S02]  /*0f60*/  IMAD.HI.U32 R6, R7, R3, R6 ;  /* 0x0000000307067227 */ /* 0x000fe400078e0006 */
[----:B------:R-:W2:Y:S02]  /*0f70*/  LDC R7, c[0x0][0x278] ;  /* 0x00009e00ff077b82 */ /* 0x000ea40000000800 */
        /* <DEDUP_REMOVED lines=16> */
[----:B--2---:R-:W-:-:S04]  /*1080*/  IABS R2, R7 ;  /* 0x0000000700027213 */ /* 0x004fc80000000000 */
[----:B------:R-:W2:Y:S08]  /*1090*/  I2F.RP R11, R2 ;  /* 0x00000002000b7306 */ /* 0x000eb00000209400 */
[----:B--2---:R-:W2:Y:S02]  /*10a0*/  MUFU.RCP R8, R11 ;  /* 0x0000000b00087308 */ /* 0x004ea40000001000 */
[----:B--2---:R-:W-:-:S06]  /*10b0*/  VIADD R8, R8, 0xffffffe ;  /* 0x0ffffffe08087836 */ /* 0x004fcc0000000000 */
[----:B------:R-:W2:Y:S02]  /*10c0*/  F2I.FTZ.U32.TRUNC.NTZ R17, R8 ;  /* 0x0000000800117305 */ /* 0x000ea4000021f000 */
[----:B--2---:R-:W-:Y:S02]  /*10d0*/  IADD3 R3, RZ, -R17, RZ ;  /* 0x80000011ff037210 */ /* 0x004fe40007ffe0ff */
[----:B------:R-:W-:-:S03]  /*10e0*/  IADD3 R8, -R9, RZ, RZ ;  /* 0x000000ff09087210 */ /* 0x000fc60007ffe1ff */
[----:B------:R-:W-:Y:S01]  /*10f0*/  IMAD R5, R3, R2, RZ ;  /* 0x0000000203057224 */ /* 0x000fe200078e02ff */
[----:B------:R-:W-:Y:S01]  /*1100*/  IABS R3, R28 ;  /* 0x0000001c00037213 */ /* 0x000fe20000000000 */
[----:B------:R-:W-:Y:S02]  /*1110*/  IMAD R13, R10, R8, R13 ;  /* 0x000000080a0d7224 */ /* 0x000fe400078e020d */
[----:B------:R-:W-:Y:S01]  /*1120*/  IMAD.HI.U32 R16, R17, R5, R16 ;  /* 0x0000000511107227 */ /* 0x000fe200078e0010 */
[----:B------:R-:W-:Y:S02]  /*1130*/  MOV R5, R3 ;  /* 0x0000000300057202 */ /* 0x000fe40000000f00 */
[----:B------:R-:W-:-:S03]  /*1140*/  SHF.R.S32.HI R23, RZ, 0x1f, R13 ;  /* 0x0000001fff177819 */ /* 0x000fc6000001140d */
[----:B------:R-:W-:-:S04]  /*1150*/  IMAD.HI.U32 R17, R16, R5, RZ ;  /* 0x0000000510117227 */ /* 0x000fc800078e00ff */
[----:B------:R-:W-:-:S04]  /*1160*/  IMAD.MOV R3, RZ, RZ, -R17 ;  /* 0x000000ffff037224 */ /* 0x000fc800078e0a11 */
[----:B------:R-:W-:-:S05]  /*1170*/  IMAD R3, R2, R3, R5 ;  /* 0x0000000302037224 */ /* 0x000fca00078e0205 */
        /* <DEDUP_REMOVED lines=31> */
.L_x_3628:
        /* <DEDUP_REMOVED lines=49> */
.L_x_3630:
        /* <DEDUP_REMOVED lines=28> */
.L_x_3629:
[----:B------:R-:W-:Y:S01]  /*1840*/  ISETP.NE.AND P1, PT, R0, -0x1, PT ;  /* 0xffffffff0000780c */ /* 0x000fe20003f25270 */
[----:B------:R-:W-:Y:S01]  /*1850*/  IMAD.IADD R231, R138, 0x1, -R141 ;  /* 0x000000018ae77824 */ /* 0x000fe200078e0a8d */
[----:B-1----:R-:W-:Y:S01]  /*1860*/  SHF.R.S32.HI R139, RZ, 0x1f, R4 ;  /* 0x0000001fff8b7819 */ /* 0x002fe20000011404 */
[----:B------:R-:W-:Y:S01]  /*1870*/  ULDC.64 UR4, c[0x0][0x258] ;  /* 0x0000960000047ab9 */ /* 0x000fe20000000a00 */
[----:B------:R-:W-:Y:S01]  /*1880*/  SHF.R.S32.HI R25, RZ, 0x1f, R28 ;  /* 0x0000001fff197819 */ /* 0x000fe2000001141c */
[----:B------:R-:W1:Y:S01]  /*1890*/  S2UR UR6, SR_CgaCtaId ;  /* 0x00000000000679c3 */ /* 0x000e620000008800 */
[----:B-----5:R-:W-:Y:S01]  /*18a0*/  LEA.HI R5, R139, R4, RZ, 0x3 ;  /* 0x000000048b057211 */ /* 0x020fe200078f18ff */
[----:B------:R-:W-:Y:S01]  /*18b0*/  ULDC.64 UR8, c[0x0][0x220] ;  /* 0x0000880000087ab9 */ /* 0x000fe20000000a00 */
[----:B------:R-:W-:Y:S01]  /*18c0*/  IADD3 R237, R37, -0x1, RZ ;  /* 0xffffffff25ed7810 */ /* 0x000fe20007ffe0ff */
[----:B------:R-:W-:Y:S01]  /*18d0*/  IMAD R25, R25, UR4, RZ ;  /* 0x0000000419197c24 */ /* 0x000fe2000f8e02ff */
[----:B------:R-:W-:Y:S01]  /*18e0*/  SHF.R.S32.HI R18, RZ, 0x3, R5 ;  /* 0x00000003ff127819 */ /* 0x000fe20000011405 */
[----:B------:R-:W-:Y:S01]  /*18f0*/  ULDC UR10, c[0x0][0x39c] ;  /* 0x0000e700000a7ab9 */ /* 0x000fe20000000800 */
[----:B------:R-:W-:Y:S01]  /*1900*/  LOP3.LUT R5, R5, 0xfffffff8, RZ, 0xc0, !PT ;  /* 0xfffffff805057812 */ /* 0x000fe200078ec0ff */
[----:B------:R-:W2:Y:S01]  /*1910*/  @P1 LDC.64 R6, c[0x0][0x240] ;  /* 0x00009000ff061b82 */ /* 0x000ea20000000a00 */
[----:B------:R-:W-:Y:S01]  /*1920*/  @!P1 SHF.R.S32.HI R9, RZ, 0x1f, R241 ;  /* 0x0000001fff099819 */ /* 0x000fe200000114f1 */
[C---:B------:R-:W-:Y:S01]  /*1930*/  VIADD R22, R18.reuse, 0x10 ;  /* 0x0000001012167836 */ /* 0x040fe20000000000 */
[-C--:B------:R-:W-:Y:S01]  /*1940*/  ISETP.GE.AND P6, PT, R18, R231.reuse, PT ;  /* 0x000000e71200720c */ /* 0x080fe20003fc6270 */
[----:B------:R-:W-:Y:S01]  /*1950*/  IMAD R25, R28, UR5, R25 ;  /* 0x000000051c197c24 */ /* 0x000fe2000f8e0219 */
[C---:B------:R-:W-:Y:S01]  /*1960*/  IADD3 R20, R18.reuse, 0x20, RZ ;  /* 0x0000002012147810 */ /* 0x040fe20007ffe0ff */
[----:B------:R-:W-:Y:S01]  /*1970*/  IMAD.SHL.U32 R30, R18, 0x40, RZ ;  /* 0x00000040121e7824 */ /* 0x000fe200078e00ff */
[----:B------:R-:W-:Y:S01]  /*1980*/  ISETP.GE.AND P3, PT, R22, R231, PT ;  /* 0x000000e71600720c */ /* 0x000fe20003f66270 */
[----:B------:R-:W3:Y:S01]  /*1990*/  @!P1 LDC.64 R2, c[0x0][0x228] ;  /* 0x00008a00ff029b82 */ /* 0x000ee20000000a00 */
[----:B------:R-:W-:-:S02]  /*19a0*/  SHF.R.S32.HI R19, RZ, 0x1f, R18 ;  /* 0x0000001fff137819 */ /* 0x000fc40000011412 */
[----:B------:R-:W-:Y:S02]  /*19b0*/  LOP3.LUT R30, R30, 0x1c0, RZ, 0xc0, !PT ;  /* 0x000001c01e1e7812 */ /* 0x000fe400078ec0ff */
[----:B------:R-:W-:Y:S01]  /*19c0*/  ISETP.GE.AND P2, PT, R20, R231, PT ;  /* 0x000000e71400720c */ /* 0x000fe20003f46270 */
[----:B------:R-:W-:Y:S01]  /*19d0*/  IMAD.WIDE R14, R15, 0x40, R18 ;  /* 0x000000400f0e7825 */ /* 0x000fe200078e0212 */
[----:B------:R-:W-:Y:S01]  /*19e0*/  LEA.HI R36, R139, R4, RZ, 0x6 ;  /* 0x000000048b247211 */ /* 0x000fe200078f30ff */
[----:B------:R-:W4:Y:S02]  /*19f0*/  LDC.64 R196, c[0x0][0x250] ;  /* 0x00009400ffc47b82 */ /* 0x000f240000000a00 */
[----:B------:R-:W-:Y:S01]  /*1a00*/  IMAD R199, R19, R192, RZ ;  /* 0x000000c013c77224 */ /* 0x000fe200078e02ff */
[----:B------:R-:W-:Y:S01]  /*1a10*/  SHF.L.U32 R36, R36, 0x3, RZ ;  /* 0x0000000324247819 */ /* 0x000fe200000006ff */
[----:B------:R-:W4:Y:S02]  /*1a20*/  @!P3 S2R R32, SR_CgaCtaId ;  /* 0x000000000020b919 */ /* 0x000f240000008800 */
[----:B------:R-:W-:-:S02]  /*1a30*/  IMAD R199, R18, R193, R199 ;  /* 0x000000c112c77224 */ /* 0x000fc400078e02c7 */
        /* <DEDUP_REMOVED lines=10> */
[----:B------:R-:W-:Y:S01]  /*1ae0*/  @!P1 IADD3 R6, R9, R3, RZ ;  /* 0x0000000309069210 */ /* 0x000fe20007ffe0ff */
[----:B------:R-:W-:Y:S01]  /*1af0*/  IMAD.SHL.U32 R2, R237, 0x80, RZ ;  /* 0x00000080ed027824 */ /* 0x000fe200078e00ff */
[----:B------:R-:W2:Y:S01]  /*1b00*/  @!P6 LDC.64 R8, c[0x0][0x240] ;  /* 0x00009000ff08eb82 */ /* 0x000ea20000000a00 */
[----:B------:R-:W-:Y:S02]  /*1b10*/  SHF.R.U32.HI R3, RZ, 0x3, R30 ;  /* 0x00000003ff037819 */ /* 0x000fe4000001161e */
[----:B------:R-:W-:Y:S01]  /*1b20*/  IADD3 R10, P1, R43, R10, RZ ;  /* 0x0000000a2b0a7210 */ /* 0x000fe20007f3e0ff */
[----:B------:R-:W-:Y:S01]  /*1b30*/  IMAD.IADD R5, R137, 0x1, -R2 ;  /* 0x0000000189057824 */ /* 0x000fe200078e0a02 */
[----:B------:R-:W-:Y:S01]  /*1b40*/  LOP3.LUT R3, R26, R3, RZ, 0x3c, !PT ;  /* 0x000000031a037212 */ /* 0x000fe200078e3cff */
[----:B------:R-:W3:Y:S01]  /*1b50*/  @!P2 S2R R30, SR_CgaCtaId ;  /* 0x00000000001ea919 */ /* 0x000ee20000008800 */
[----:B------:R-:W-:-:S02]  /*1b60*/  IADD3.X R11, R27, R6, RZ, P1, !PT ;  /* 0x000000061b0b7210 */ /* 0x000fc40000ffe4ff */
[----:B------:R-:W-:Y:S01]  /*1b70*/  ISETP.GE.AND P5, PT, R18, R5, PT ;  /* 0x000000051200720c */ /* 0x000fe20003fa6270 */
[----:B------:R-:W4:Y:S01]  /*1b80*/  @!P3 LDC.64 R6, c[0x0][0x240] ;  /* 0x00009000ff06bb82 */ /* 0x000f220000000a00 */
[----:B------:R-:W-:Y:S01]  /*1b90*/  IADD3 R24, P1, R43, R24, RZ ;  /* 0x000000182b187210 */ /* 0x000fe20007f3e0ff */
[----:B------:R-:W-:Y:S01]  /*1ba0*/  IMAD.WIDE.U32 R28, R28, UR4, R10 ;  /* 0x000000041c1c7c25 */ /* 0x000fe2000f8e000a */
[----:B------:R-:W-:Y:S01]  /*1bb0*/  UMOV UR4, 0x400 ;  /* 0x0000040000047882 */ /* 0x000fe20000000000 */
[----:B------:R-:W-:Y:S01]  /*1bc0*/  LOP3.LUT R3, R3, 0xfffffe00, R36, 0xf8, !PT ;  /* 0xfffffe0003037812 */ /* 0x000fe200078ef824 */
[----:B-1----:R-:W-:Y:S01]  /*1bd0*/  ULEA UR4, UR6, UR4, 0x18 ;  /* 0x0000000406047291 */ /* 0x002fe2000f8ec03f */
[----:B------:R-:W-:Y:S01]  /*1be0*/  IMAD.IADD R29, R29, 0x1, R25 ;  /* 0x000000011d1d7824 */ /* 0x000fe200078e0219 */
[----:B------:R-:W-:Y:S01]  /*1bf0*/  IADD3 R42, P4, R43, R42, RZ ;  /* 0x0000002a2b2a7210 */ /* 0x000fe20007f9e0ff */
[----:B------:R-:W1:Y:S01]  /*1c00*/  @!P6 LDC.64 R10, c[0x0][0x210] ;  /* 0x00008400ff0aeb82 */ /* 0x000e620000000a00 */
[----:B------:R-:W-:Y:S01]  /*1c10*/  IMAD.X R25, R27, 0x1, R16, P1 ;  /* 0x000000011b197824 */ /* 0x000fe200008e0610 */
[C---:B------:R-:W-:Y:S01]  /*1c20*/  @!P3 IADD3 R16, P1, R14.reuse, 0x10, RZ ;  /* 0x000000100e10b810 */ /* 0x040fe20007f3e0ff */
[--C-:B------:R-:W-:Y:S01]  /*1c30*/  @!P3 IMAD.MOV.U32 R35, RZ, RZ, R29.reuse ;  /* 0x000000ffff23b224 */ /* 0x100fe200078e001d */
[----:B------:R-:W3:Y:S01]  /*1c40*/  @!P5 S2R R26, SR_CgaCtaId ;  /* 0x00000000001ad919 */ /* 0x000ee20000008800 */
[----:B------:R-:W-:Y:S01]  /*1c50*/  LEA R239, R3, UR4, 0x1 ;  /* 0x0000000403ef7c11 */ /* 0x000fe2000f8e08ff */
[----:B--2---:R-:W-:Y:S01]  /*1c60*/  @!P6 IMAD R31, R15, R8, RZ ;  /* 0x000000080f1fe224 */ /* 0x004fe200078e02ff */
[----:B------:R-:W-:Y:S01]  /*1c70*/  IADD3.X R43, R27, R12, RZ, P4, !PT ;  /* 0x0000000c1b2b7210 */ /* 0x000fe200027fe4ff */
[----:B------:R-:W-:Y:S01]  /*1c80*/  @!P6 IMAD.WIDE.U32 R38, R14, R8, R28 ;  /* 0x000000080e26e225 */ /* 0x000fe200078e001c */
[----:B------:R-:W-:-:S03]  /*1c90*/  ULDC.64 UR6, c[0x0][0x268] ;  /* 0x00009a0000067ab9 */ /* 0x000fc60000000a00 */
[----:B------:R-:W-:Y:S02]  /*1ca0*/  @!P6 IMAD R31, R14, R9, R31 ;  /* 0x000000090e1fe224 */ /* 0x000fe400078e021f */
[----:B------:R-:W2:Y:S01]  /*1cb0*/  @!P3 LDC.64 R8, c[0x0][0x210] ;  /* 0x00008400ff08bb82 */ /* 0x000ea20000000a00 */
[----:B------:R-:W-:Y:S02]  /*1cc0*/  @!P3 IMAD.X R33, RZ, RZ, R15, P1 ;  /* 0x000000ffff21b224 */ /* 0x000fe400008e060f */
[----:B------:R-:W-:Y:S02]  /*1cd0*/  @!P6 IMAD.IADD R34, R39, 0x1, R31 ;  /* 0x000000012722e824 */ /* 0x000fe400078e021f */
[----:B----4-:R-:W-:Y:S02]  /*1ce0*/  @!P3 IMAD R33, R33, R6, RZ ;  /* 0x000000062121b224 */ /* 0x010fe400078e02ff */
[----:B------:R-:W-:Y:S01]  /*1cf0*/  IMAD.WIDE.U32 R42, R18, R192, R42 ;  /* 0x000000c0122a7225 */ /* 0x000fe200078e002a */
[----:B-1----:R-:W-:-:S03]  /*1d00*/  @!P6 LEA R44, P1, R38, R10, 0x1 ;  /* 0x0000000a262ce211 */ /* 0x002fc600078208ff */
[----:B------:R-:W-:Y:S01]  /*1d10*/  @!P3 IMAD R10, R16, R7, R33 ;  /* 0x00000007100ab224 */ /* 0x000fe200078e0221 */
[----:B------:R-:W-:Y:S01]  /*1d20*/  MOV R198, R42 ;  /* 0x0000002a00c67202 */ /* 0x000fe20000000f00 */
[----:B------:R-:W-:Y:S01]  /*1d30*/  IMAD.IADD R199, R43, 0x1, R199 ;  /* 0x000000012bc77824 */ /* 0x000fe200078e02c7 */
[----:B------:R-:W-:Y:S01]  /*1d40*/  @!P6 LEA.HI.X R45, R38, R11, R34, 0x1, P1 ;  /* 0x0000000b262de211 */ /* 0x000fe200008f0c22 */
[--C-:B------:R-:W-:Y:S01]  /*1d50*/  @!P3 IMAD.MOV.U32 R34, RZ, RZ, R28.reuse ;  /* 0x000000ffff22b224 */ /* 0x100fe200078e001c */
        /* <DEDUP_REMOVED lines=11> */
[----:B--2---:R-:W-:Y:S01]  /*1e10*/  @!P3 LEA R40, P1, R34, R8, 0x1 ;  /* 0x000000082228b211 */ /* 0x004fe200078208ff */
[----:B------:R-:W-:Y:S01]  /*1e20*/  IMAD.X R23, R19, 0x1, R23, P4 ;  /* 0x0000000113177824 */ /* 0x000fe200020e0617 */
[----:B------:R2:W-:Y:S01]  /*1e30*/  @!P6 LDGSTS.E.BYPASS.LTC128B.128 [R239+0x2000], desc[UR12][R44.64+0x80] ;  /* 0x020000802cefefae */ /* 0x0005e2000b901d4c */
[----:B------:R-:W-:Y:S01]  /*1e40*/  ISETP.GE.AND P6, PT, R16, R231, PT ;  /* 0x000000e71000720c */ /* 0x000fe20003fc6270 */
[----:B------:R-:W-:Y:S01]  /*1e50*/  @!P2 IMAD.MOV.U32 R43, RZ, RZ, R29 ;  /* 0x000000ffff2ba224 */ /* 0x000fe200078e001d */
[----:B------:R-:W4:Y:S01]  /*1e60*/  @!P2 LDC.64 R12, c[0x0][0x210] ;  /* 0x00008400ff0cab82 */ /* 0x000f220000000a00 */
[----:B------:R-:W-:Y:S01]  /*1e70*/  @!P3 LEA.HI.X R41, R34, R9, R10, 0x1, P1 ;  /* 0x000000092229b211 */ /* 0x000fe200008f0c0a */
[----:B------:R-:W-:Y:S01]  /*1e80*/  IMAD.WIDE.U32 R24, R17, UR6, R24 ;  /* 0x0000000611187c25 */ /* 0x000fe2000f8e0018 */
[----:B------:R-:W-:-:S02]  /*1e90*/  @!P2 MOV R9, 0x400 ;  /* 0x000004000009a802 */ /* 0x000fc40000000f00 */
[----:B---3--:R-:W-:Y:S01]  /*1ea0*/  @!P5 LEA R26, R26, R11, 0x18 ;  /* 0x0000000b1a1ad211 */ /* 0x008fe200078ec0ff */
[----:B------:R-:W-:Y:S01]  /*1eb0*/  IMAD R23, R23, R196, RZ ;  /* 0x000000c417177224 */ /* 0x000fe200078e02ff */
[----:B------:R-:W-:Y:S02]  /*1ec0*/  ISETP.GE.AND P4, PT, R22, R5, PT ;  /* 0x000000051600720c */ /* 0x000fe40003f86270 */
[----:B------:R-:W-:Y:S01]  /*1ed0*/  @!P2 IADD3 R35, P1, R14, 0x20, RZ ;  /* 0x000000200e23a810 */ /* 0x000fe20007f3e0ff */
[----:B------:R-:W-:Y:S01]  /*1ee0*/  IMAD R23, R38, R197, R23 ;  /* 0x000000c526177224 */ /* 0x000fe200078e0217 */
[----:B------:R-:W3:Y:S01]  /*1ef0*/  @!P6 LDC.64 R10, c[0x0][0x240] ;  /* 0x00009000ff0aeb82 */ /* 0x000ee20000000a00 */
[----:B------:R-:W-:Y:S01]  /*1f00*/  @!P2 LEA R30, R30, R9, 0x18 ;  /* 0x000000091e1ea211 */ /* 0x000fe200078ec0ff */
[----:B------:R-:W3:Y:S01]  /*1f10*/  @!P6 S2R R27, SR_CgaCtaId ;  /* 0x00000000001be919 */ /* 0x000ee20000008800 */
        /* <DEDUP_REMOVED lines=11> */
[----:B--2---:R-:W-:Y:S01]  /*1fd0*/  @!P6 IMAD.MOV.U32 R45, RZ, RZ, R29 ;  /* 0x000000ffff2de224 */ /* 0x004fe200078e001d */
[----:B------:R-:W-:Y:S01]  /*1fe0*/  @!P6 MOV R44, R28 ;  /* 0x0000001c002ce202 */ /* 0x000fe20000000f00 */
[----:B------:R-:W-:Y:S01]  /*1ff0*/  @!P3 IMAD R29, R3, 0x2, R32 ;  /* 0x00000002031db824 */ /* 0x000fe200078e0220 */
[----:B------:R-:W-:Y:S01]  /*2000*/  @!P2 IADD3 R34, R43, R34, RZ ;  /* 0x000000222b22a210 */ /* 0x000fe20007ffe0ff */
[----:B------:R-:W2:Y:S01]  /*2010*/  @!P5 LDC.64 R14, c[0x0][0x218] ;  /* 0x00008600ff0edb82 */ /* 0x000ea20000000a00 */
[----:B---3--:R-:W-:-:S02]  /*2020*/  @!P6 IMAD R28, R31, R10, RZ ;  /* 0x0000000a1f1ce224 */ /* 0x008fc400078e02ff */
[----:B------:R-:W-:Y:S01]  /*2030*/  @!P2 LEA.HI.X R13, R42, R13, R34, 0x1, P1 ;  /* 0x0000000d2a0da211 */ /* 0x000fe200008f0c22 */
[----:B------:R-:W-:Y:S01]  /*2040*/  @!P2 IMAD R31, R3, 0x2, R30 ;  /* 0x00000002031fa824 */ /* 0x000fe200078e021e */
[----:B------:R-:W-:Y:S01]  /*2050*/  ISETP.GE.AND P1, PT, R20, R5, PT ;  /* 0x000000051400720c */ /* 0x000fe20003f26270 */
[C---:B------:R-:W-:Y:S02]  /*2060*/  @!P6 IMAD R11, R33.reuse, R11, R28 ;  /* 0x0000000b210be224 */ /* 0x040fe400078e021c */
[----:B------:R-:W3:Y:S01]  /*2070*/  @!P4 LDC.64 R6, c[0x0][0x218] ;  /* 0x00008600ff06cb82 */ /* 0x000ee20000000a00 */
[----:B------:R-:W-:Y:S01]  /*2080*/  @!P6 IMAD.WIDE.U32 R44, R33, R10, R44 ;  /* 0x0000000a212ce225 */ /* 0x000fe200078e002c */
[----:B------:R-:W-:Y:S01]  /*2090*/  @!P3 LDGSTS.E.BYPASS.LTC128B.128 [R29+0x800], desc[UR12][R40.64] ;  /* 0x00800000281dbfae */ /* 0x000fe2000b901d4c */
[----:B------:R-:W-:Y:S02]  /*20a0*/  @!P6 MOV R28, 0x400 ;  /* 0x00000400001ce802 */ /* 0x000fe40000000f00 */
[----:B------:R-:W-:Y:S01]  /*20b0*/  @!P6 IMAD.IADD R30, R45, 0x1, R11 ;  /* 0x000000012d1ee824 */ /* 0x000fe200078e020b */
[----:B------:R4:W-:Y:S01]  /*20c0*/  @!P3 LDGSTS.E.BYPASS.LTC128B.128 [R29+0x2800], desc[UR12][R40.64+0x80] ;  /* 0x02800080281dbfae */ /* 0x0009e2000b901d4c */
[----:B------:R-:W-:-:S02]  /*20d0*/  @!P4 MOV R10, 0x400 ;  /* 0x00000400000ac802 */ /* 0x000fc40000000f00 */
[C---:B-1----:R-:W-:Y:S01]  /*20e0*/  @!P6 LEA R32, P3, R44.reuse, R8, 0x1 ;  /* 0x000000082c20e211 */ /* 0x042fe200078608ff */
[----:B------:R-:W-:Y:S01]  /*20f0*/  @!P2 LDGSTS.E.BYPASS.LTC128B.128 [R31+0x1000], desc[UR12][R12.64] ;  /* 0x010000000c1fafae */ /* 0x000fe2000b901d4c */
[----:B------:R-:W-:Y:S02]  /*2100*/  @!P6 LEA R28, R27, R28, 0x18 ;  /* 0x0000001c1b1ce211 */ /* 0x000fe400078ec0ff */
[----:B------:R-:W-:Y:S01]  /*2110*/  @!P6 LEA.HI.X R33, R44, R9, R30, 0x1, P3 ;  /* 0x000000092c21e211 */ /* 0x000fe200018f0c1e */
[----:B------:R1:W-:Y:S01]  /*2120*/  @!P2 LDGSTS.E.BYPASS.LTC128B.128 [R31+0x3000], desc[UR12][R12.64+0x80] ;  /* 0x030000800c1fafae */ /* 0x0003e2000b901d4c */
[----:B------:R-:W3:Y:S01]  /*2130*/  @!P1 LDC.64 R8, c[0x0][0x218] ;  /* 0x00008600ff089b82 */ /* 0x000ee20000000a00 */
[----:B--2---:R-:W-:Y:S01]  /*2140*/  @!P5 LEA R14, P2, R198, R14, 0x1 ;  /* 0x0000000ec60ed211 */ /* 0x004fe200078408ff */
[----:B------:R-:W-:Y:S01]  /*2150*/  VIADD R30, R18, 0x40 ;  /* 0x00000040121e7836 */ /* 0x000fe20000000000 */
[----:B------:R-:W-:Y:S01]  /*2160*/  @!P4 LEA R10, R19, R10, 0x18 ;  /* 0x0000000a130ac211 */ /* 0x000fe200078ec0ff */
[----:B------:R-:W-:Y:S01]  /*2170*/  @!P5 IMAD R19, R3, 0x2, R26 ;  /* 0x000000020313d824 */ /* 0x000fe200078e021a */
[----:B------:R-:W-:-:S02]  /*2180*/  @!P5 LEA.HI.X R15, R198, R15, R199, 0x1, P2 ;  /* 0x0000000fc60fd211 */ /* 0x000fc400010f0cc7 */
[----:B------:R-:W-:Y:S02]  /*2190*/  @!P4 LEA R11, P2, R192, R198, 0x4 ;  /* 0x000000c6c00bc211 */ /* 0x000fe400078420ff */
[----:B------:R-:W-:-:S04]  /*21a0*/  IADD3 R26, R18, 0x60, RZ ;  /* 0x00000060121a7810 */ /* 0x000fc80007ffe0ff */
[----:B------:R-:W-:Y:S01]  /*21b0*/  ISETP.GE.AND P3, PT, R26, R5, PT ;  /* 0x000000051a00720c */ /* 0x000fe20003f66270 */
[C---:B----4-:R-:W-:Y:S01]  /*21c0*/  IMAD.WIDE.U32 R40, R192.reuse, 0x20, RZ ;  /* 0x00000020c0287825 */ /* 0x050fe200078e00ff */
[----:B-1----:R-:W-:Y:S02]  /*21d0*/  @!P4 LEA.HI.X R12, R192, R199, R193, 0x4, P2 ;  /* 0x000000c7c00cc211 */ /* 0x002fe400010f24c1 */
[----:B---3--:R-:W-:Y:S02]  /*21e0*/  @!P4 LEA R34, P2, R11, R6, 0x1 ;  /* 0x000000060b22c211 */ /* 0x008fe400078408ff */
[----:B------:R-:W-:Y:S01]  /*21f0*/  @!P6 LEA R13, R3, R28, 0x1 ;  /* 0x0000001c030de211 */ /* 0x000fe200078e08ff */
[----:B------:R-:W-:Y:S01]  /*2200*/  VIADD R28, R18, 0x50 ;  /* 0x00000050121c7836 */ /* 0x000fe20000000000 */
[----:B------:R-:W-:Y:S01]  /*2210*/  @!P4 LEA.HI.X R35, R11, R7, R12, 0x1, P2 ;  /* 0x000000070b23c211 */ /* 0x000fe200010f0c0c */
[----:B------:R-:W-:Y:S01]  /*2220*/  @!P4 IMAD R11, R3, 0x2, R10 ;  /* 0x00000002030bc824 */ /* 0x000fe200078e020a */
[----:B------:R-:W-:Y:S01]  /*2230*/  SHF.L.U32 R6, R193, 0x5, RZ ;  /* 0x00000005c1067819 */ /* 0x000fe200000006ff */
        /* <DEDUP_REMOVED lines=39> */
[----:B------:R-:W-:-:S02]  /*24b0*/  IMAD R6, R21, UR6, RZ ;  /* 0x0000000615067c24 */ /* 0x000fc4000f8e02ff */
[C---:B------:R-:W-:Y:S02]  /*24c0*/  @!P6 IMAD R21, R3.reuse, 0x2, R8 ;  /* 0x000000020315e824 */ /* 0x040fe400078e0208 */
[----:B------:R-:W-:Y:S01]  /*24d0*/  @!P3 IMAD R32, R3, 0x2, R32 ;  /* 0x000000020320b824 */ /* 0x000fe200078e0220 */
        /* <DEDUP_REMOVED lines=8> */
[----:B------:R-:W-:-:S03]  /*2560*/  @!P5 LEA R19, P1, R192, R198, 0x6 ;  /* 0x000000c6c013d211 */ /* 0x000fc600078230ff */
[----:B------:R-:W4:Y:S01]  /*2570*/  @!P3 LDC.64 R8, c[0x0][0x218] ;  /* 0x00008600ff08bb82 */ /* 0x000f220000000a00 */
[----:B------:R-:W-:Y:S01]  /*2580*/  @!P6 LDGSTS.E.BYPASS.LTC128B.128 [R21+0x5800], desc[UR12][R46.64] ;  /* 0x058000002e15efae */ /* 0x000fe2000b901d4c */
[----:B------:R-:W-:Y:S01]  /*2590*/  @!P5 LEA.HI.X R42, R192, R199, R193, 0x6, P1 ;  /* 0x000000c7c02ad211 */ /* 0x000fe200008f34c1 */
[----:B---3--:R-:W-:Y:S01]  /*25a0*/  IMAD R15, R17, UR7, R6 ;  /* 0x00000007110f7c24 */ /* 0x008fe2000f8e0206 */
[----:B-1----:R-:W-:Y:S01]  /*25b0*/  @!P5 LEA R12, P1, R19, R12, 0x1 ;  /* 0x0000000c130cd211 */ /* 0x002fe200078208ff */
[----:B------:R-:W-:Y:S01]  /*25c0*/  @!P4 IMAD R17, R193, 0x50, RZ ;  /* 0x00000050c111c824 */ /* 0x000fe200078e02ff */
[----:B------:R1:W-:Y:S01]  /*25d0*/  @!P6 LDGSTS.E.BYPASS.LTC128B.128 [R21+0x9800], desc[UR12][R46.64+0x80] ;  /* 0x098000802e15efae */ /* 0x0003e2000b901d4c */
[----:B------:R-:W-:Y:S01]  /*25e0*/  @!P2 IMAD R40, R3, 0x2, R40 ;  /* 0x000000020328a824 */ /* 0x000fe200078e0228 */
[----:B------:R-:W3:Y:S01]  /*25f0*/  @!P2 LDC.64 R6, c[0x0][0x218] ;  /* 0x00008600ff06ab82 */ /* 0x000ee20000000a00 */
[----:B------:R-:W-:Y:S01]  /*2600*/  @!P5 LEA.HI.X R13, R19, R13, R42, 0x1, P1 ;  /* 0x0000000d130dd211 */ /* 0x000fe200008f0c2a */
[----:B------:R-:W-:Y:S01]  /*2610*/  @!P3 IMAD R3, R193, 0x60, RZ ;  /* 0x00000060c103b824 */ /* 0x000fe200078e02ff */
[----:B------:R-:W-:-:S02]  /*2620*/  @!P4 IADD3 R17, R45, R17, RZ ;  /* 0x000000112d11c210 */ /* 0x000fc40007ffe0ff */
[----:B------:R-:W-:Y:S01]  /*2630*/  IADD3 R25, R25, R15, RZ ;  /* 0x0000000f19197210 */ /* 0x000fe20007ffe0ff */
[----:B------:R-:W-:Y:S01]  /*2640*/  @!P5 LDGSTS.E.BYPASS.LTC128B.128 [R36+0x6000], desc[UR12][R12.64] ;  /* 0x060000000c24dfae */ /* 0x000fe2000b901d4c */
[----:B------:R-:W-:Y:S02]  /*2650*/  ISETP.GE.AND P6, PT, R16, R5, PT ;  /* 0x000000051000720c */ /* 0x000fe40003fc6270 */
        /* <DEDUP_REMOVED lines=10> */
[----:B------:R-:W-:Y:S01]  /*2700*/  ISETP.GE.AND P4, PT, R18, R5, PT ;  /* 0x000000051200720c */ /* 0x000fe20003f86270 */
[----:B-1----:R-:W-:Y:S01]  /*2710*/  @!P3 IMAD.WIDE.U32 R46, R192, 0x60, R198 ;  /* 0x00000060c02eb825 */ /* 0x002fe200078e00c6 */
[----:B------:R-:W-:-:S03]  /*2720*/  SHF.L.U32 R18, R18, 0x3, RZ ;  /* 0x0000000312127819 */ /* 0x000fc600000006ff */
[----:B------:R-:W-:Y:S01]  /*2730*/  @!P3 IMAD.IADD R42, R47, 0x1, R3 ;  /* 0x000000012f2ab824 */ /* 0x000fe200078e0203 */
[C---:B----4-:R-:W-:Y:S02]  /*2740*/  @!P3 LEA R8, P1, R46.reuse, R8, 0x1 ;  /* 0x000000082e08b211 */ /* 0x050fe400078208ff */
[----:B------:R-:W-:Y:S02]  /*2750*/  LEA.HI R3, R139, R4, RZ, 0x4 ;  /* 0x000000048b037211 */ /* 0x000fe400078f20ff */
[----:B------:R-:W-:Y:S02]  /*2760*/  @!P3 LEA.HI.X R9, R46, R9, R42, 0x1, P1 ;  /* 0x000000092e09b211 */ /* 0x000fe400008f0c2a */
[C---:B---3--:R-:W-:Y:S01]  /*2770*/  @!P2 LEA R6, P1, R44.reuse, R6, 0x1 ;  /* 0x000000062c06a211 */ /* 0x048fe200078208ff */
[----:B--2---:R-:W-:Y:S02]  /*2780*/  IMAD.IADD R36, R39, 0x1, R23 ;  /* 0x0000000127247824 */ /* 0x004fe400078e0217 */
[----:B------:R-:W-:Y:S01]  /*2790*/  @!P3 LDGSTS.E.BYPASS.LTC128B.128 [R32+0x7000], desc[UR12][R8.64] ;  /* 0x070000000820bfae */ /* 0x000fe2000b901d4c */
[----:B------:R-:W-:Y:S01]  /*27a0*/  @!P2 LEA.HI.X R7, R44, R7, R10, 0x1, P1 ;  /* 0x000000072c07a211 */ /* 0x000fe200008f0c0a */
[----:B------:R-:W-:Y:S01]  /*27b0*/  IMAD.WIDE.U32 R10, R196, 0x20, RZ ;  /* 0x00000020c40a7825 */ /* 0x000fe200078e00ff */
[----:B------:R-:W-:Y:S01]  /*27c0*/  ISETP.GE.AND P1, PT, R20, R5, PT ;  /* 0x000000051400720c */ /* 0x000fe20003f26270 */
[----:B------:R1:W-:Y:S01]  /*27d0*/  @!P3 LDGSTS.E.BYPASS.LTC128B.128 [R32+0xb000], desc[UR12][R8.64+0x80] ;  /* 0x0b0000800820bfae */ /* 0x0003e2000b901d4c */
[----:B------:R-:W-:-:S02]  /*27e0*/  LEA R234, P3, R38, UR8, 0x1 ;  /* 0x0000000826ea7c11 */ /* 0x000fc4000f8608ff */
[----:B------:R-:W-:Y:S01]  /*27f0*/  LEA.HI R139, R139, R4, RZ, 0x5 ;  /* 0x000000048b8b7211 */ /* 0x000fe200078f28ff */
[----:B------:R-:W-:Y:S01]  /*2800*/  @!P2 LDGSTS.E.BYPASS.LTC128B.128 [R40+0x7800], desc[UR12][R6.64] ;  /* 0x078000000628afae */ /* 0x000fe2000b901d4c */
[----:B------:R-:W-:Y:S02]  /*2810*/  LEA.HI.X R233, R38, UR9, R36, 0x1, P3 ;  /* 0x0000000926e97c11 */ /* 0x000fe400098f0c24 */
[----:B------:R-:W-:Y:S01]  /*2820*/  SHF.R.S32.HI R140, RZ, 0x5, R139 ;  /* 0x00000005ff8c7819 */ /* 0x000fe2000001148b */
[----:B------:R2:W-:Y:S01]  /*2830*/  @!P2 LDGSTS.E.BYPASS.LTC128B.128 [R40+0xb800], desc[UR12][R6.64+0x80] ;  /* 0x0b8000800628afae */ /* 0x0005e2000b901d4c */
[----:B------:R-:W-:Y:S01]  /*2840*/  ISETP.GE.AND P2, PT, R22, R5, PT ;  /* 0x000000051600720c */ /* 0x000fe20003f46270 */
[--C-:B------:R-:W-:Y:S01]  /*2850*/  @!P4 IMAD.MOV.U32 R235, RZ, RZ, R233.reuse ;  /* 0x000000ffffebc224 */ /* 0x100fe200078e00e9 */
[----:B------:R-:W-:Y:S01]  /*2860*/  LOP3.LUT R139, R139, 0xffffffe0, RZ, 0xc0, !PT ;  /* 0xffffffe08b8b7812 */ /* 0x000fe200078ec0ff */
[----:B------:R-:W0:Y:S01]  /*2870*/  LDGDEPBAR ;  /* 0x00000000000079af */ /* 0x000e220000000000 */
[----:B------:R-:W-:-:S02]  /*2880*/  @!P6 IMAD.MOV.U32 R19, RZ, RZ, R233 ;  /* 0x000000ffff13e224 */ /* 0x000fc400078e00e9 */
[----:B------:R-:W-:-:S07]  /*2890*/  IADD3 R139, -R139, R4, RZ ;  /* 0x000000048b8b7210 */ /* 0x000fce0007ffe1ff */
[----:B------:R-:W-:Y:S02]  /*28a0*/  @!P2 IADD3 R10, P3, R234, R10, RZ ;  /* 0x0000000aea0aa210 */ /* 0x000fe40007f7e0ff */
[----:B-1----:R-:W-:Y:S02]  /*28b0*/  SHF.L.U32 R8, R197, 0x5, RZ ;  /* 0x00000005c5087819 */ /* 0x002fe400000006ff */
[----:B------:R-:W-:Y:S02]  /*28c0*/  LOP3.LUT R9, R3, 0xfffffff0, RZ, 0xc0, !PT ;  /* 0xfffffff003097812 */ /* 0x000fe400078ec0ff */
[----:B------:R-:W-:Y:S02]  /*28d0*/  @!P2 IADD3.X R11, R233, R11, R8, P3, !PT ;  /* 0x0000000be90ba210 */ /* 0x000fe40001ffe408 */
[----:B------:R-:W-:Y:S01]  /*28e0*/  SHF.R.S32.HI R8, RZ, 0x4, R3 ;  /* 0x00000004ff087819 */ /* 0x000fe20000011403 */
[----:B------:R-:W-:Y:S01]  /*28f0*/  IMAD.SHL.U32 R3, R0, 0x40, RZ ;  /* 0x0000004000037824 */ /* 0x000fe200078e00ff */
[----:B------:R-:W-:Y:S01]  /*2900*/  ISETP.GE.AND P3, PT, R26, R5, PT ;  /* 0x000000051a00720c */ /* 0x000fe20003f66270 */
[----:B------:R-:W-:-:S04]  /*2910*/  DEPBAR.LE SB0, 0x0 ;  /* 0x000080000000791a */ /* 0x000fc80000000000 */
[----:B------:R-:W-:Y:S01]  /*2920*/  BAR.SYNC.DEFER_BLOCKING 0x0 ;  /* 0x0000000000007b1d */ /* 0x000fe20000010000 */
[----:B--2---:R-:W-:Y:S01]  /*2930*/  IMAD.IADD R6, R4, 0x1, -R9 ;  /* 0x0000000104067824 */ /* 0x004fe200078e0a09 */
[----:B------:R-:W-:Y:S02]  /*2940*/  LOP3.LUT R13, R3, 0x1c0, RZ, 0xc0, !PT ;  /* 0x000001c0030d7812 */ /* 0x000fe400078ec0ff */
[----:B------:R-:W-:Y:S02]  /*2950*/  LEA.HI R9, R8, R8, RZ, 0x1 ;  /* 0x0000000808097211 */ /* 0x000fe400078f08ff */
[----:B------:R-:W-:Y:S02]  /*2960*/  SHF.R.S32.HI R7, RZ, 0x1f, R6 ;  /* 0x0000001fff077819 */ /* 0x000fe40000011406 */
[----:B------:R-:W-:Y:S02]  /*2970*/  LOP3.LUT R18, R13, 0x8, R18, 0xf8, !PT ;  /* 0x000000080d127812 */ /* 0x000fe400078ef812 */
[----:B------:R-:W-:-:S02]  /*2980*/  LEA.HI R7, R7, R6, RZ, 0x3 ;  /* 0x0000000607077211 */ /* 0x000fc400078f18ff */
[----:B------:R-:W-:Y:S02]  /*2990*/  LOP3.LUT R9, R9, 0xfffffffe, RZ, 0xc0, !PT ;  /* 0xfffffffe09097812 */ /* 0x000fe400078ec0ff */
[----:B------:R-:W-:Y:S02]  /*29a0*/  SHF.R.U32.HI R13, RZ, 0x3, R13 ;  /* 0x00000003ff0d7819 */ /* 0x000fe4000001160d */
[C---:B------:R-:W-:Y:S01]  /*29b0*/  LOP3.LUT R15, R7.reuse, 0xfffffff8, RZ, 0xc0, !PT ;  /* 0xfffffff8070f7812 */ /* 0x040fe200078ec0ff */
[----:B------:R-:W-:Y:S01]  /*29c0*/  IMAD.IADD R9, R8, 0x1, -R9 ;  /* 0x0000000108097824 */ /* 0x000fe200078e0a09 */
[----:B------:R-:W-:Y:S01]  /*29d0*/  LOP3.LUT R18, R18, R13, RZ, 0x3c, !PT ;  /* 0x0000000d12127212 */ /* 0x000fe200078e3cff */
[----:B------:R-:W-:Y:S02]  /*29e0*/  IMAD.SHL.U32 R7, R7, 0x40, RZ ;  /* 0x0000004007077824 */ /* 0x000fe400078e00ff */
[----:B------:R-:W-:Y:S02]  /*29f0*/  IMAD.IADD R3, R6, 0x1, -R15 ;  /* 0x0000000106037824 */ /* 0x000fe400078e0a0f */
[----:B------:R-:W-:Y:S01]  /*2a00*/  IMAD R229, R9, 0x200, R18 ;  /* 0x0000020009e57824 */ /* 0x000fe200078e0212 */
[----:B------:R-:W-:Y:S01]  /*2a10*/  @P4 STS.128 [R239+0xc000], RZ ;  /* 0x00c000ffef004388 */ /* 0x000fe20000000c00 */
[----:B------:R-:W-:-:S02]  /*2a20*/  @!P6 MOV R18, R234 ;  /* 0x000000ea0012e202 */ /* 0x000fc40000000f00 */
[----:B------:R-:W-:Y:S01]  /*2a30*/  SHF.L.U32 R6, R3, 0x6, RZ ;  /* 0x0000000603067819 */ /* 0x000fe200000006ff */
[----:B------:R-:W-:Y:S01]  /*2a40*/  @P4 STS.128 [R239+0x10000], RZ ;  /* 0x010000ffef004388 */ /* 0x000fe20000000c00 */
[----:B------:R-:W-:Y:S01]  /*2a50*/  LOP3.LUT R7, R7, 0xfffffe00, RZ, 0xc0, !PT ;  /* 0xfffffe0007077812 */ /* 0x000fe200078ec0ff */
[----:B------:R-:W-:Y:S01]  /*2a60*/  @!P6 IMAD.WIDE.U32 R22, R196, 0x60, R18 ;  /* 0x00000060c416e825 */ /* 0x000fe200078e0012 */
[----:B------:R-:W-:Y:S01]  /*2a70*/  LOP3.LUT R6, R6, 0x1c0, RZ, 0xc0, !PT ;  /* 0x000001c006067812 */ /* 0x000fe200078ec0ff */
[----:B------:R-:W-:Y:S01]  /*2a80*/  @!PT LDS RZ, [RZ] ;  /* 0x00000000fffff984 */ /* 0x000fe20000000800 */
[----:B------:R-:W-:Y:S01]  /*2a90*/  @!PT LDS RZ, [RZ] ;  /* 0x00000000fffff984 */ /* 0x000fe20000000800 */
[----:B------:R-:W-:Y:S01]  /*2aa0*/  @!PT LDS RZ, [RZ] ;  /* 0x00000000fffff984 */ /* 0x000fe20000000800 */
[----:B------:R-:W-:Y:S01]  /*2ab0*/  @!P4 LDGSTS.E.BYPASS.LTC128B.128 [R239+0xc000], desc[UR12][R234.64] ;  /* 0x0c000000eaefcfae */ /* 0x000fe2000b901d4c */
[----:B------:R-:W-:-:S03]  /*2ac0*/  LEA R229, R229, UR4, 0x1 ;  /* 0x00000004e5e57c11 */ /* 0x000fc6000f8e08ff */
[----:B------:R1:W-:Y:S01]  /*2ad0*/  @!P4 LDGSTS.E.BYPASS.LTC128B.128 [R239+0x10000], desc[UR12][R234.64+0x80] ;  /* 0x10000080eaefcfae */ /* 0x0003e2000b901d4c */
[----:B------:R-:W-:Y:S01]  /*2ae0*/  ISETP.GE.AND P4, PT, R28, R5, PT ;  /* 0x000000051c00720c */ /* 0x000fe20003f86270 */
[----:B------:R-:W-:Y:S02]  /*2af0*/  VIADD R227, R229, 0x4020 ;  /* 0x00004020e5e37836 */ /* 0x000fe40000000000 */
[----:B------:R-:W-:Y:S04]  /*2b00*/  @P2 STS.128 [R239+0xc800], RZ ;  /* 0x00c800ffef002388 */ /* 0x000fe80000000c00 */
[----:B------:R-:W-:Y:S04]  /*2b10*/  @P2 STS.128 [R239+0x10800], RZ ;  /* 0x010800ffef002388 */ /* 0x000fe80000000c00 */
[----:B------:R-:W-:Y:S01]  /*2b20*/  @!PT LDS RZ, [RZ] ;  /* 0x00000000fffff984 */ /* 0x000fe20000000800 */
[----:B------:R-:W-:Y:S01]  /*2b30*/  @!PT LDS RZ, [RZ] ;  /* 0x00000000fffff984 */ /* 0x000fe20000000800 */
[----:B------:R-:W-:Y:S01]  /*2b40*/  @!PT LDS RZ, [RZ] ;  /* 0x00000000fffff984 */ /* 0x000fe20000000800 */
[----:B------:R-:W-:Y:S02]  /*2b50*/  @!P2 LDGSTS.E.BYPASS.LTC128B.128 [R239+0xc800], desc[UR12][R10.64] ;  /* 0x0c8000000aefafae */ /* 0x000fe4000b901d4c */
[----:B------:R-:W-:-:S02]  /*2b60*/  @!P4 IMAD.MOV.U32 R8, RZ, RZ, R234 ;  /* 0x000000ffff08c224 */ /* 0x000fc400078e00ea */
[----:B------:R2:W-:Y:S01]  /*2b70*/  @!P2 LDGSTS.E.BYPASS.LTC128B.128 [R239+0x10800], desc[UR12][R10.64+0x80] ;  /* 0x108000800aefafae */ /* 0x0005e2000b901d4c */
[C---:B------:R-:W-:Y:S01]  /*2b80*/  @!P1 LEA R16, P2, R196.reuse, R234, 0x6 ;  /* 0x000000eac4109211 */ /* 0x040fe200078430ff */
[----:B------:R-:W-:Y:S02]  /*2b90*/  @!P4 IMAD R12, R197, 0xa0, RZ ;  /* 0x000000a0c50cc824 */ /* 0x000fe400078e02ff */
[----:B------:R-:W-:Y:S01]  /*2ba0*/  @P1 STS.128 [R239+0xd000], RZ ;  /* 0x00d000ffef001388 */ /* 0x000fe20000000c00 */
[----:B------:R-:W-:Y:S02]  /*2bb0*/  @!P1 LEA.HI.X R17, R196, R233, R197, 0x6, P2 ;  /* 0x000000e9c4119211 */ /* 0x000fe400010f34c5 */
[----:B------:R-:W-:Y:S01]  /*2bc0*/  ISETP.GE.AND P2, PT, R14, R5, PT ;  /* 0x000000050e00720c */ /* 0x000fe20003f46270 */
[----:B------:R-:W-:Y:S01]  /*2bd0*/  IMAD.SHL.U32 R5, R9, 0x8, RZ ;  /* 0x0000000809057824 */ /* 0x000fe200078e00ff */
[----:B------:R-:W-:Y:S01]  /*2be0*/  @!P4 MOV R9, R233 ;  /* 0x000000e90009c202 */ /* 0x000fe20000000f00 */
[----:B------:R-:W-:Y:S01]  /*2bf0*/  @!P6 IMAD R14, R197, 0x60, RZ ;  /* 0x00000060c50ee824 */ /* 0x000fe200078e02ff */
[----:B------:R-:W-:Y:S01]  /*2c00*/  @P1 STS.128 [R239+0x11000], RZ ;  /* 0x011000ffef001388 */ /* 0x000fe20000000c00 */
[----:B-1----:R-:W-:Y:S01]  /*2c10*/  @!P3 IMAD.MOV.U32 R235, RZ, RZ, R233 ;  /* 0x000000ffffebb224 */ /* 0x002fe200078e00e9 */
[----:B------:R-:W-:Y:S01]  /*2c20*/  LOP3.LUT R5, R6, 0x8, R5, 0xf8, !PT ;  /* 0x0000000806057812 */ /* 0x000fe200078ef805 */
[----:B------:R-:W-:Y:S01]  /*2c30*/  @!P6 IMAD.IADD R15, R23, 0x1, R14 ;  /* 0x00000001170fe824 */ /* 0x000fe200078e020e */
[----:B------:R-:W-:Y:S01]  /*2c40*/  @!PT LDS RZ, [RZ] ;  /* 0x00000000fffff984 */ /* 0x000fe20000000800 */
[----:B------:R-:W-:Y:S01]  /*2c50*/  @!PT LDS RZ, [RZ] ;  /* 0x00000000fffff984 */ /* 0x000fe20000000800 */
[----:B------:R-:W-:Y:S01]  /*2c60*/  @!PT LDS RZ, [RZ] ;  /* 0x00000000fffff984 */ /* 0x000fe20000000800 */
[----:B------:R-:W-:Y:S01]  /*2c70*/  @!P1 LDGSTS.E.BYPASS.LTC128B.128 [R239+0xd000], desc[UR12][R16.64] ;  /* 0x0d00000010ef9fae */ /* 0x000fe2000b901d4c */
[----:B------:R-:W-:Y:S01]  /*2c80*/  @!P3 IMAD.WIDE.U32 R18, R196, 0xc0, R234 ;  /* 0x000000c0c412b825 */ /* 0x000fe200078e00ea */
[----:B------:R-:W-:-:S02]  /*2c90*/  SHF.R.U32.HI R6, RZ, 0x3, R6 ;  /* 0x00000003ff067819 */ /* 0x000fc40000011606 */
[----:B------:R-:W-:Y:S01]  /*2ca0*/  @!P1 LDGSTS.E.BYPASS.LTC128B.128 [R239+0x11000], desc[UR12][R16.64+0x80] ;  /* 0x1100008010ef9fae */ /* 0x000fe2000b901d4c */
[----:B------:R-:W-:Y:S01]  /*2cb0*/  @!P4 IMAD.WIDE.U32 R20, R196, 0xa0, R8 ;  /* 0x000000a0c414c825 */ /* 0x000fe200078e0008 */
[----:B------:R-:W-:Y:S02]  /*2cc0*/  @!P6 MOV R14, R22 ;  /* 0x00000016000ee202 */ /* 0x000fe40000000f00 */
[----:B------:R-:W-:Y:S01]  /*2cd0*/  LOP3.LUT R6, R5, R6, RZ, 0x3c, !PT ;  /* 0x0000000605067212 */ /* 0x000fe200078e3cff */
[----:B------:R-:W-:Y:S01]  /*2ce0*/  @!P2 IMAD.MOV.U32 R235, RZ, RZ, R233 ;  /* 0x000000ffffeba224 */ /* 0x000fe200078e00e9 */
[----:B------:R-:W-:Y:S01]  /*2cf0*/  @P6 STS.128 [R239+0xd800], RZ ;  /* 0x00d800ffef006388 */ /* 0x000fe20000000c00 */
[-C--:B------:R-:W-:Y:S01]  /*2d00*/  LEA R5, R140, R7.reuse, 0xa ;  /* 0x000000078c057211 */ /* 0x080fe200078e50ff */
[----:B--2---:R-:W-:Y:S01]  /*2d10*/  @!P3 IMAD R10, R197, 0xc0, RZ ;  /* 0x000000c0c50ab824 */ /* 0x004fe200078e02ff */
[----:B------:R-:W-:Y:S01]  /*2d20*/  @!P4 IADD3 R13, R21, R12, RZ ;  /* 0x0000000c150dc210 */ /* 0x000fe20007ffe0ff */
[----:B------:R-:W-:Y:S01]  /*2d30*/  @P6 STS.128 [R239+0x11800], RZ ;  /* 0x011800ffef006388 */ /* 0x000fe20000000c00 */
[----:B------:R-:W-:Y:S01]  /*2d40*/  @!P2 IMAD R8, R197, 0xe0, RZ ;  /* 0x000000e0c508a824 */ /* 0x000fe200078e02ff */
[----:B------:R-:W-:Y:S01]  /*2d50*/  LOP3.LUT R224, R6, R7, RZ, 0xfc, !PT ;  /* 0x0000000706e07212 */ /* 0x000fe200078efcff */
[----:B------:R-:W-:Y:S01]  /*2d60*/  @!P3 IMAD.IADD R11, R19, 0x1, R10 ;  /* 0x00000001130bb824 */ /* 0x000fe200078e020a */
[----:B------:R-:W-:Y:S01]  /*2d70*/  @!PT LDS RZ, [RZ] ;  /* 0x00000000fffff984 */ /* 0x000fe20000000800 */
[----:B------:R-:W-:Y:S01]  /*2d80*/  @!PT LDS RZ, [RZ] ;  /* 0x00000000fffff984 */ /* 0x000fe20000000800 */
[----:B------:R-:W-:Y:S01]  /*2d90*/  @!PT LDS RZ, [RZ] ;  /* 0x00000000fffff984 */ /* 0x000fe20000000800 */
[----:B------:R-:W-:Y:S01]  /*2da0*/  @!P6 LDGSTS.E.BYPASS.LTC128B.128 [R239+0xd800], desc[UR12][R14.64] ;  /* 0x0d8000000eefefae */ /* 0x000fe2000b901d4c */
[----:B------:R-:W-:Y:S01]  /*2db0*/  @!P3 IMAD.MOV.U32 R10, RZ, RZ, R18 ;  /* 0x000000ffff0ab224 */ /* 0x000fe200078e0012 */
[C---:B------:R-:W-:Y:S01]  /*2dc0*/  @!P5 LEA R18, P1, R196.reuse, R234, 0x7 ;  /* 0x000000eac412d211 */ /* 0x040fe200078238ff */
[C---:B------:R-:W-:Y:S01]  /*2dd0*/  @!P2 IMAD.WIDE.U32 R24, R196.reuse, 0xe0, R234 ;  /* 0x000000e0c418a825 */ /* 0x040fe200078e00ea */
[----:B------:R-:W-:Y:S02]  /*2de0*/  @!P6 LDGSTS.E.BYPASS.LTC128B.128 [R239+0x11800], desc[UR12][R14.64+0x80] ;  /* 0x118000800eefefae */ /* 0x000fe4000b901d4c */
[----:B------:R-:W-:Y:S01]  /*2df0*/  @!P5 LEA.HI.X R19, R196, R233, R197, 0x7, P1 ;  /* 0x000000e9c413d211 */ /* 0x000fe200008f3cc5 */
[----:B------:R-:W-:Y:S01]  /*2e00*/  @!P4 IMAD.MOV.U32 R12, RZ, RZ, R20 ;  /* 0x000000ffff0cc224 */ /* 0x000fe200078e0014 */
[----:B------:R-:W-:Y:S01]  /*2e10*/  @P5 STS.128 [R239+0xe000], RZ ;  /* 0x00e000ffef005388 */ /* 0x000fe20000000c00 */
[----:B------:R-:W-:Y:S01]  /*2e20*/  IMAD.IADD R230, R6, 0x1, R5 ;  /* 0x0000000106e67824 */ /* 0x000fe200078e0205 */
[----:B------:R-:W-:Y:S01]  /*2e30*/  @!P2 IADD3 R9, R25, R8, RZ ;  /* 0x000000081909a210 */ /* 0x000fe20007ffe0ff */
[----:B------:R-:W-:Y:S01]  /*2e40*/  @!P2 IMAD.MOV.U32 R8, RZ, RZ, R24 ;  /* 0x000000ffff08a224 */ /* 0x000fe200078e0018 */
[----:B------:R-:W-:Y:S01]  /*2e50*/  @P5 STS.128 [R239+0x12000], RZ ;  /* 0x012000ffef005388 */ /* 0x000fe20000000c00 */
[----:B------:R-:W-:Y:S01]  /*2e60*/  IMAD.MOV.U32 R5, RZ, RZ, 0x10 ;  /* 0x00000010ff057424 */ /* 0x000fe200078e00ff */
[----:B------:R-:W-:Y:S01]  /*2e70*/  LEA R230, R230, UR4, 0x1 ;  /* 0x00000004e6e67c11 */ /* 0x000fe2000f8e08ff */
[----:B------:R-:W-:Y:S01]  /*2e80*/  IMAD R140, R140, 0x10, R141 ;  /* 0x000000108c8c7824 */ /* 0x000fe200078e028d */
        /* <DEDUP_REMOVED lines=32> */
[----:B------:R-:W-:Y:S02]  /*3090*/  @P3 IADD3 R227, R3, -0x20, RZ ;  /* 0xffffffe003e33810 */ /* 0x000fe40007ffe0ff */
[----:B------:R-:W-:Y:S01]  /*30a0*/  IMAD R228, R5, 0x2, R230 ;  /* 0x0000000205e47824 */ /* 0x000fe200078e02e6 */
        /* <DEDUP_REMOVED lines=34> */
[----:B------:R-:W-:Y:S01]  /*32d0*/  IMAD.MOV.U32 R28, RZ, RZ, 0x20 ;  /* 0x00000020ff1c7424 */ /* 0x000fe200078e00ff */
[----:B------:R-:W4:Y:S04]  /*32e0*/  LDSM.16.M88.4 R44, [R227+0x3000] ;  /* 0x00300000e32c783b */ /* 0x000f280000000200 */
[----:B------:R-:W-:Y:S01]  /*32f0*/  HMMA.16816.F32.BF16 R48, R76, R50, RZ ;  /* 0x000000324c30723c */ /* 0x000fe200000418ff */
[C---:B------:R-:W-:Y:S01]  /*3300*/  SEL R0, R28.reuse, 0xffffffe0, !P1 ;  /* 0xffffffe01c007807 */ /* 0x040fe20004800000 */
[----:B------:R-:W4:Y:S01]  /*3310*/  LDSM.16.M88.4 R72, [R227+0x3800] ;  /* 0x00380000e348783b */ /* 0x000f220000000200 */
[----:B------:R-:W-:-:S02]  /*3320*/  SEL R3, R28, 0xffffffe0, !P2 ;  /* 0xffffffe01c037807 */ /* 0x000fc40005000000 */
[----:B------:R-:W-:Y:S01]  /*3330*/  ISETP.GT.AND P2, PT, R237, R232, PT ;  /* 0x000000e8ed00720c */ /* 0x000fe20003f44270 */
[C---:B-1----:R-:W-:Y:S01]  /*3340*/  HMMA.16816.F32.BF16 R20, R76.reuse, R16, RZ ;  /* 0x000000104c14723c */ /* 0x042fe200000418ff */
[C---:B------:R-:W-:Y:S01]  /*3350*/  LEA R226, R3.reuse, R230, 0x1 ;  /* 0x000000e603e27211 */ /* 0x040fe200078e08ff */
[C---:B------:R-:W-:Y:S01]  /*3360*/  IMAD R223, R0.reuse, 0x2, R229 ;  /* 0x0000000200df7824 */ /* 0x040fe200078e02e5 */
[----:B------:R-:W-:Y:S01]  /*3370*/  LEA R225, R3, R228, 0x1 ;  /* 0x000000e403e17211 */ /* 0x000fe200078e08ff */
[----:B------:R-:W-:Y:S01]  /*3380*/  IMAD R212, R0, 0x2, R227 ;  /* 0x0000000200d47824 */ /* 0x000fe200078e02e3 */
[----:B------:R-:W-:Y:S01]  /*3390*/  LDSM.16.M88.4 R132, [R229+0x8800] ;  /* 0x00880000e584783b */ /* 0x000fe20000000200 */
[C---:B------:R-:W-:Y:S03]  /*33a0*/  HMMA.16816.F32.BF16 R32, R76.reuse, R64, RZ ;  /* 0x000000404c20723c */ /* 0x040fe600000418ff */
[----:B------:R-:W-:Y:S03]  /*33b0*/  LDSM.16.M88.4 R40, [R226] ;  /* 0x00000000e228783b */ /* 0x000fe60000000200 */
[C---:B------:R-:W-:Y:S01]  /*33c0*/  HMMA.16816.F32.BF16 R60, R76.reuse, R56, RZ ;  /* 0x000000384c3c723c */ /* 0x040fe200000418ff */
[----:B------:R-:W-:Y:S01]  /*33d0*/  LDSM.16.M88.4 R124, [R225] ;  /* 0x00000000e17c783b */ /* 0x000fe20000000200 */
[----:B------:R-:W1:Y:S03]  /*33e0*/  @!P2 LDC.64 R194, c[0x0][0x218] ;  /* 0x00008600ffc2ab82 */ /* 0x000e660000000a00 */
[----:B------:R-:W-:Y:S01]  /*33f0*/  LDSM.16.M88.4 R120, [R212+0x2000] ;  /* 0x00200000d478783b */ /* 0x000fe20000000200 */
[C---:B------:R-:W-:Y:S03]  /*3400*/  HMMA.16816.F32.BF16 R96, R76.reuse, R92, RZ ;  /* 0x0000005c4c60723c */ /* 0x040fe600000418ff */
[----:B------:R-:W0:Y:S03]  /*3410*/  LDGDEPBAR ;  /* 0x00000000000079af */ /* 0x000e260000000000 */
        /* <DEDUP_REMOVED lines=220> */
[----:B------:R-:W-:Y:S01]  /*41e0*/  IADD3 R140, R140, 0x1, R9 ;  /* 0x000000018c8c7810 */ /* 0x000fe20007ffe009 */
[----:B------:R-:W-:Y:S01]  /*41f0*/  FMUL.FTZ R101, R101, UR10 ;  /* 0x0000000a65657c20 */ /* 0x000fe20008410000 */
[----:B------:R-:W-:Y:S01]  /*4200*/  FMUL.FTZ R102, R102, UR10 ;  /* 0x0000000a66667c20 */ /* 0x000fe20008410000 */
[----:B------:R-:W-:Y:S01]  /*4210*/  FMUL.FTZ R103, R103, UR10 ;  /* 0x0000000a67677c20 */ /* 0x000fe20008410000 */
        /* <DEDUP_REMOVED lines=14> */
[----:B------:R1:W1:Y:S01]  /*4300*/  MUFU.TANH R240, R54 ;  /* 0x0000003600f07308 */ /* 0x0002620000002400 */
        /* <DEDUP_REMOVED lines=8> */
[----:B------:R-:W1:Y:S01]  /*4390*/  MUFU.TANH R48, R48 ;  /* 0x0000003000307308 */ /* 0x000e620000002400 */
        /* <DEDUP_REMOVED lines=9> */
[----:B------:R-:W-:Y:S01]  /*4430*/  IADD3 R13, R137, R140, -R138 ;  /* 0x0000008c890d7210 */ /* 0x000fe20007ffe88a */
[----:B------:R2:W1:Y:S01]  /*4440*/  MUFU.TANH R246, R49 ;  /* 0x0000003100f67308 */ /* 0x0004620000002400 */
[----:B------:R-:W-:Y:S01]  /*4450*/  FMUL.FTZ R88, R88, UR10 ;  /* 0x0000000a58587c20 */ /* 0x000fe20008410000 */
[----:B------:R-:W-:Y:S01]  /*4460*/  FMUL.FTZ R89, R89, UR10 ;  /* 0x0000000a59597c20 */ /* 0x000fe20008410000 */
[----:B------:R-:W-:Y:S01]  /*4470*/  FMUL.FTZ R90, R90, UR10 ;  /* 0x0000000a5a5a7c20 */ /* 0x000fe20008410000 */
[----:B------:R-:W-:Y:S01]  /*4480*/  FMUL.FTZ R91, R91, UR10 ;  /* 0x0000000a5b5b7c20 */ /* 0x000fe20008410000 */
[----:B------:R-:W-:Y:S01]  /*4490*/  IADD3 R136, R13, R136, RZ ;  /* 0x000000880d887210 */ /* 0x000fe20007ffe0ff */
[----:B------:R-:W-:-:S02]  /*44a0*/  IMAD.SHL.U32 R13, R4, 0x2, RZ ;  /* 0x00000002040d7824 */ /* 0x000fc400078e00ff */
[----:B------:R-:W-:Y:S01]  /*44b0*/  FMUL.FTZ R84, R84, UR10 ;  /* 0x0000000a54547c20 */ /* 0x000fe20008410000 */
[----:B------:R-:W-:Y:S01]  /*44c0*/  FMUL.FTZ R85, R85, UR10 ;  /* 0x0000000a55557c20 */ /* 0x000fe20008410000 */
[----:B------:R-:W-:Y:S01]  /*44d0*/  FMUL.FTZ R86, R86, UR10 ;  /* 0x0000000a56567c20 */ /* 0x000fe20008410000 */
[----:B------:R-:W-:Y:S01]  /*44e0*/  FMUL.FTZ R87, R87, UR10 ;  /* 0x0000000a57577c20 */ /* 0x000fe20008410000 */
[----:B------:R2:W1:Y:S01]  /*44f0*/  MUFU.TANH R238, R50 ;  /* 0x0000003200ee7308 */ /* 0x0004620000002400 */
[----:B------:R-:W-:Y:S01]  /*4500*/  VIMNMX R201, R136, R137, PT ;  /* 0x0000008988c97248 */ /* 0x000fe20003fe0100 */
[----:B------:R-:W-:Y:S01]  /*4510*/  FMUL.FTZ R76, R76, UR10 ;  /* 0x0000000a4c4c7c20 */ /* 0x000fe20008410000 */
[----:B------:R-:W-:Y:S01]  /*4520*/  FMUL.FTZ R77, R77, UR10 ;  /* 0x0000000a4d4d7c20 */ /* 0x000fe20008410000 */
[----:B------:R-:W-:Y:S01]  /*4530*/  FMUL.FTZ R78, R78, UR10 ;  /* 0x0000000a4e4e7c20 */ /* 0x000fe20008410000 */
[----:B------:R-:W-:Y:S01]  /*4540*/  FMUL.FTZ R79, R79, UR10 ;  /* 0x0000000a4f4f7c20 */ /* 0x000fe20008410000 */
[----:B------:R-:W-:-:S02]  /*4550*/  VIADDMNMX R200, R136, 0x8, R137, PT ;  /* 0x0000000888c87846 */ /* 0x000fc40003800189 */
[----:B------:R2:W1:Y:S01]  /*4560*/  MUFU.TANH R152, R51 ;  /* 0x0000003300987308 */ /* 0x0004620000002400 */
[----:B------:R-:W-:-:S07]  /*4570*/  LOP3.LUT R13, R13, 0x6, RZ, 0xc0, !PT ;  /* 0x000000060d0d7812 */ /* 0x000fce00078ec0ff */
        /* <DEDUP_REMOVED lines=94> */
.L_x_3632:
[----:B------:R-:W-:-:S04]  /*4b60*/  LEA R6, -R192, RZ, 0x7 ;  /* 0x000000ffc0067211 */ /* 0x000fc800078e39ff */
[----:B------:R-:W-:-:S07]  /*4b70*/  SHF.R.S32.HI R4, RZ, 0x1f, R6 ;  /* 0x0000001fff047819 */ /* 0x000fce0000011406 */
.L_x_3633:
        /* <DEDUP_REMOVED lines=41> */
.L_x_3631:
        /* <DEDUP_REMOVED lines=19> */
[----:B------:R-:W-:Y:S01]  /*4f40*/  FSEL R18, R69, -INF , !P1 ;  /* 0xff80000045127808 */ /* 0x000fe20004800000 */
[C---:B------:R-:W-:Y:S01]  /*4f50*/  IMAD R221, R3.reuse, 0x2, R224 ;  /* 0x0000000203dd7824 */ /* 0x040fe200078e02e0 */
[----:B------:R-:W-:Y:S01]  /*4f60*/  FSEL R70, R70, -INF , !P3 ;  /* 0xff80000046467808 */ /* 0x000fe20005800000 */
[----:B------:R-:W-:Y:S01]  /*4f70*/  LDSM.16.MT88.4 R116, [R222+0xc000] ;  /* 0x00c00000de74783b */ /* 0x000fe20000004200 */
[C---:B------:R-:W-:Y:S01]  /*4f80*/  ISETP.GE.AND P1, PT, R6.reuse, R201, PT ;  /* 0x000000c90600720c */ /* 0x040fe20003f26270 */
[----:B------:R-:W-:Y:S01]  /*4f90*/  IMAD R220, R3, 0x2, R222 ;  /* 0x0000000203dc7824 */ /* 0x000fe200078e02de */
[----:B------:R-:W-:Y:S01]  /*4fa0*/  ISETP.GE.AND P3, PT, R6, R200, PT ;  /* 0x000000c80600720c */ /* 0x000fe20003f66270 */
[----:B------:R-:W-:Y:S01]  /*4fb0*/  VIADD R6, R2, 0x18 ;  /* 0x0000001802067836 */ /* 0x000fe20000000000 */
[----:B------:R-:W-:Y:S01]  /*4fc0*/  FSEL R20, R71, -INF , !P6 ;  /* 0xff80000047147808 */ /* 0x000fe20007000000 */
[----:B------:R-:W-:Y:S01]  /*4fd0*/  LDSM.16.MT88.4 R108, [R221+0xc000] ;  /* 0x00c00000dd6c783b */ /* 0x000fe20000004200 */
[----:B------:R-:W-:-:S02]  /*4fe0*/  FSEL R16, R81, -INF , !P4 ;  /* 0xff80000051107808 */ /* 0x000fc40006000000 */
[CC--:B------:R-:W-:Y:S01]  /*4ff0*/  ISETP.GE.AND P6, PT, R4.reuse, R201.reuse, PT ;  /* 0x000000c90400720c */ /* 0x0c0fe20003fc6270 */
[----:B--2---:R-:W-:Y:S01]  /*5000*/  LDSM.16.MT88.4 R92, [R224+0x10000] ;  /* 0x01000000e05c783b */ /* 0x004fe20000004200 */
        /* <DEDUP_REMOVED lines=26> */
[C---:B------:R-:W-:Y:S02]  /*51b0*/  ISETP.GE.AND P1, PT, R7.reuse, R201, PT ;  /* 0x000000c90700720c */ /* 0x040fe40003f26270 */
[----:B------:R-:W-:Y:S01]  /*51c0*/  ISETP.GE.AND P3, PT, R7, R200, PT ;  /* 0x000000c80700720c */ /* 0x000fe20003f66270 */
[----:B------:R-:W-:Y:S01]  /*51d0*/  VIADD R7, R2, 0x30 ;  /* 0x0000003002077836 */ /* 0x000fe20000000000 */
[----:B------:R-:W-:Y:S02]  /*51e0*/  FSEL R50, R60, -INF , !P6 ;  /* 0xff8000003c327808 */ /* 0x000fe40007000000 */
[----:B------:R-:W-:Y:S02]  /*51f0*/  FSEL R252, R62, -INF , !P4 ;  /* 0xff8000003efc7808 */ /* 0x000fe40006000000 */
[----:B------:R-:W-:Y:S02]  /*5200*/  FSEL R41, R61, -INF , !P5 ;  /* 0xff8000003d297808 */ /* 0x000fe40006800000 */
[----:B------:R-:W-:-:S02]  /*5210*/  FSEL R46, R63, -INF , !P2 ;  /* 0xff8000003f2e7808 */ /* 0x000fc40005000000 */
[CC--:B------:R-:W-:Y:S02]  /*5220*/  ISETP.GE.AND P6, PT, R13.reuse, R201.reuse, PT ;  /* 0x000000c90d00720c */ /* 0x0c0fe40003fc6270 */
[-C--:B------:R-:W-:Y:S01]  /*5230*/  ISETP.GE.AND P4, PT, R13, R200.reuse, PT ;  /* 0x000000c80d00720c */ /* 0x080fe20003f86270 */
[C---:B------:R-:W-:Y:S01]  /*5240*/  VIADD R13, R2.reuse, 0x31 ;  /* 0x00000031020d7836 */ /* 0x040fe20000000000 */
[C---:B------:R-:W-:Y:S02]  /*5250*/  ISETP.GE.AND P5, PT, R7.reuse, R201, PT ;  /* 0x000000c90700720c */ /* 0x040fe40003fa6270 */
[----:B------:R-:W-:Y:S01]  /*5260*/  ISETP.GE.AND P2, PT, R7, R200, PT ;  /* 0x000000c80700720c */ /* 0x000fe20003f46270 */
[----:B------:R-:W-:Y:S01]  /*5270*/  VIADD R7, R2, 0x38 ;  /* 0x0000003802077836 */ /* 0x000fe20000000000 */
[----:B------:R-:W-:Y:S02]  /*5280*/  FSEL R35, R56, -INF , !P1 ;  /* 0xff80000038237808 */ /* 0x000fe40004800000 */
[----:B------:R-:W-:-:S02]  /*5290*/  FSEL R250, R58, -INF , !P3 ;  /* 0xff8000003afa7808 */ /* 0x000fc40005800000 */
[----:B------:R-:W-:Y:S02]  /*52a0*/  FSEL R33, R57, -INF , !P6 ;  /* 0xff80000039217808 */ /* 0x000fe40007000000 */
[CC--:B------:R-:W-:Y:S02]  /*52b0*/  ISETP.GE.AND P1, PT, R13.reuse, R201.reuse, PT ;  /* 0x000000c90d00720c */ /* 0x0c0fe40003f26270 */
[-C--:B------:R-:W-:Y:S01]  /*52c0*/  ISETP.GE.AND P3, PT, R13, R200.reuse, PT ;  /* 0x000000c80d00720c */ /* 0x080fe20003f66270 */
[C---:B------:R-:W-:Y:S01]  /*52d0*/  VIADD R13, R2.reuse, 0x39 ;  /* 0x00000039020d7836 */ /* 0x040fe20000000000 */
[----:B------:R-:W-:Y:S02]  /*52e0*/  ISETP.GE.AND P6, PT, R7, R201, PT ;  /* 0x000000c90700720c */ /* 0x000fe40003fc6270 */
[----:B-1----:R-:W-:Y:S02]  /*52f0*/  FSEL R42, R59, -INF , !P4 ;  /* 0xff8000003b2a7808 */ /* 0x002fe40006000000 */
[----:B------:R-:W-:Y:S01]  /*5300*/  ISETP.GE.AND P4, PT, R7, R200, PT ;  /* 0x000000c80700720c */ /* 0x000fe20003f86270 */
[----:B------:R-:W-:Y:S01]  /*5310*/  VIADD R7, R2, 0x40 ;  /* 0x0000004002077836 */ /* 0x000fe20000000000 */
[----:B------:R-:W-:-:S02]  /*5320*/  FSEL R40, R48, -INF , !P6 ;  /* 0xff80000030287808 */ /* 0x000fc40007000000 */
[----:B------:R-:W-:Y:S02]  /*5330*/  FSEL R44, R52, -INF , !P5 ;  /* 0xff800000342c7808 */ /* 0x000fe40006800000 */
[----:B------:R-:W-:Y:S02]  /*5340*/  FSEL R240, R240, -INF , !P2 ;  /* 0xff800000f0f07808 */ /* 0x000fe40005000000 */
[CC--:B------:R-:W-:Y:S02]  /*5350*/  ISETP.GE.AND P6, PT, R2.reuse, R201.reuse, PT ;  /* 0x000000c90200720c */ /* 0x0c0fe40003fc6270 */
[C---:B------:R-:W-:Y:S02]  /*5360*/  ISETP.GE.AND P5, PT, R13.reuse, R201, PT ;  /* 0x000000c90d00720c */ /* 0x040fe40003fa6270 */
[----:B------:R-:W-:Y:S01]  /*5370*/  ISETP.GE.AND P2, PT, R13, R200, PT ;  /* 0x000000c80d00720c */ /* 0x000fe20003f46270 */
[----:B------:R-:W-:Y:S01]  /*5380*/  VIADD R13, R2, 0x48 ;  /* 0x00000048020d7836 */ /* 0x000fe20000000000 */
[----:B------:R-:W-:-:S02]  /*5390*/  FSEL R248, R53, -INF , !P1 ;  /* 0xff80000035f87808 */ /* 0x000fc40004800000 */
[C---:B------:R-:W-:Y:S02]  /*53a0*/  ISETP.GE.AND P1, PT, R7.reuse, R201, PT ;  /* 0x000000c90700720c */ /* 0x040fe40003f26270 */
[----:B------:R-:W-:Y:S02]  /*53b0*/  FSEL R148, R148, -INF , !P3 ;  /* 0xff80000094947808 */ /* 0x000fe40005800000 */
[----:B------:R-:W-:Y:S02]  /*53c0*/  FSEL R0, R0, -INF , !P6 ;  /* 0xff80000000007808 */ /* 0x000fe40007000000 */
[----:B------:R-:W-:Y:S01]  /*53d0*/  ISETP.GE.AND P3, PT, R7, R200, PT ;  /* 0x000000c80700720c */ /* 0x000fe20003f66270 */
[----:B------:R-:W-:Y:S01]  /*53e0*/  VIADD R7, R2, 0x41 ;  /* 0x0000004102077836 */ /* 0x000fe20000000000 */
[----:B------:R-:W-:Y:S02]  /*53f0*/  FSEL R152, R152, -INF , !P2 ;  /* 0xff80000098987808 */ /* 0x000fe40005000000 */
[----:B------:R-:W-:-:S02]  /*5400*/  FSEL R236, R236, -INF , !P1 ;  /* 0xff800000ecec7808 */ /* 0x000fc40004800000 */
[CC--:B------:R-:W-:Y:S02]  /*5410*/  ISETP.GE.AND P2, PT, R13.reuse, R201.reuse, PT ;  /* 0x000000c90d00720c */ /* 0x0c0fe40003f46270 */
[----:B------:R-:W-:Y:S02]  /*5420*/  ISETP.GE.AND P1, PT, R13, R200, PT ;  /* 0x000000c80d00720c */ /* 0x000fe40003f26270 */
[----:B------:R-:W-:Y:S02]  /*5430*/  FMNMX.FTZ R13, R0, R18, !PT ;  /* 0x00000012000d7209 */ /* 0x000fe40007810000 */
[----:B------:R-:W-:Y:S02]  /*5440*/  FSEL R238, R238, -INF , !P4 ;  /* 0xff800000eeee7808 */ /* 0x000fe40006000000 */
[----:B------:R-:W-:Y:S02]  /*5450*/  ISETP.GE.AND P4, PT, R7, R201, PT ;  /* 0x000000c90700720c */ /* 0x000fe40003f86270 */
[----:B------:R-:W-:-:S02]  /*5460*/  FMNMX.FTZ R13, R20, R13, !PT ;  /* 0x0000000d140d7209 */ /* 0x000fc40007810000 */
[----:B------:R-:W-:Y:S02]  /*5470*/  FSEL R166, R166, -INF , !P4 ;  /* 0xff800000a6a67808 */ /* 0x000fe40006000000 */
[----:B------:R-:W-:Y:S02]  /*5480*/  ISETP.GE.AND P4, PT, R2, R200, PT ;  /* 0x000000c80200720c */ /* 0x000fe40003f86270 */
[----:B------:R-:W-:Y:S02]  /*5490*/  FMNMX.FTZ R13, R80, R13, !PT ;  /* 0x0000000d500d7209 */ /* 0x000fe40007810000 */
[----:B------:R-:W-:Y:S02]  /*54a0*/  FSEL R68, R68, -INF , !P4 ;  /* 0xff80000044447808 */ /* 0x000fe40006000000 */
        /* <DEDUP_REMOVED lines=8> */
[----:B------:R-:W-:Y:S01]  /*5530*/  FMNMX.FTZ R22, R50, R13, !PT ;  /* 0x0000000d32167209 */ /* 0x000fe20007810000 */
[----:B------:R-:W-:Y:S01]  /*5540*/  VIADD R13, R2, 0x71 ;  /* 0x00000071020d7836 */ /* 0x000fe20000000000 */
[----:B------:R-:W-:Y:S02]  /*5550*/  FMNMX.FTZ R17, R106, R17, !PT ;  /* 0x000000116a117209 */ /* 0x000fe40007810000 */
[----:B------:R-:W-:Y:S02]  /*5560*/  FMNMX.FTZ R22, R41, R22, !PT ;  /* 0x0000001629167209 */ /* 0x000fe40007810000 */
[----:B------:R-:W-:Y:S02]  /*5570*/  FMNMX.FTZ R17, R6, R17, !PT ;  /* 0x0000001106117209 */ /* 0x000fe40007810000 */
[----:B------:R-:W-:Y:S02]  /*5580*/  FMNMX.FTZ R22, R35, R22, !PT ;  /* 0x0000001623167209 */ /* 0x000fe40007810000 */
[----:B------:R-:W-:-:S02]  /*5590*/  FMNMX.FTZ R17, R4, R17, !PT ;  /* 0x0000001104117209 */ /* 0x000fc40007810000 */
[----:B------:R-:W-:Y:S02]  /*55a0*/  FMNMX.FTZ R19, R33, R22, !PT ;  /* 0x0000001621137209 */ /* 0x000fe40007810000 */
[----:B------:R-:W-:Y:S02]  /*55b0*/  FSEL R246, R246, -INF , !P5 ;  /* 0xff800000f6f67808 */ /* 0x000fe40006800000 */
[----:B------:R-:W-:Y:S01]  /*55c0*/  ISETP.GE.AND P5, PT, R7, R200, PT ;  /* 0x000000c80700720c */ /* 0x000fe20003fa6270 */
[----:B------:R-:W-:Y:S01]  /*55d0*/  VIADD R7, R2, 0x49 ;  /* 0x0000004902077836 */ /* 0x000fe20000000000 */
[----:B------:R-:W-:Y:S02]  /*55e0*/  FMNMX.FTZ R19, R44, R19, !PT ;  /* 0x000000132c137209 */ /* 0x000fe40007810000 */
[----:B------:R-:W-:Y:S02]  /*55f0*/  FMNMX.FTZ R17, R252, R17, !PT ;  /* 0x00000011fc117209 */ /* 0x000fe40007810000 */
        /* <DEDUP_REMOVED lines=64> */
[----:B------:R-:W-:Y:S02]  /*5a00*/  ISETP.GE.AND P4, PT, R7, R201, PT ;  /* 0x000000c90700720c */ /* 0x000fe40003f86270 */
        /* <DEDUP_REMOVED lines=31> */
[-C--:B------:R-:W-:Y:S02]  /*5c00*/  ISETP.GE.AND P1, PT, R13, R200.reuse, PT ;  /* 0x000000c80d00720c */ /* 0x080fe40003f26270 */
        /* <DEDUP_REMOVED lines=10> */
[----:B------:R-:W-:Y:S02]  /*5cb0*/  FMNMX.FTZ R11, R134, R17, !PT ;  /* 0x00000011860b7209 */ /* 0x000fe40007810000 */
[----:B------:R-:W-:-:S02]  /*5cc0*/  ISETP.GT.AND P4, PT, R237, R232, PT ;  /* 0x000000e8ed00720c */ /* 0x000fc40003f84270 */
        /* <DEDUP_REMOVED lines=88> */
[----:B------:R-:W-:Y:S01]  /*6250*/  FFMA.FTZ R247, R140, UR6, -R133 ;  /* 0x000000068cf77c23 */ /* 0x000fe20008010885 */
[--C-:B------:R-:W-:Y:S01]  /*6260*/  FFMA.FTZ R136, R136, UR6, -R67.reuse ;  /* 0x0000000688887c23 */ /* 0x100fe20008010843 */
[----:B------:R-:W-:Y:S01]  /*6270*/  FFMA.FTZ R240, R132, UR6, -R67 ;  /* 0x0000000684f07c23 */ /* 0x000fe20008010843 */
[----:B------:R-:W4:Y:S01]  /*6280*/  MUFU.EX2 R57, R57 ;  /* 0x0000003900397308 */ /* 0x000f220000000800 */
[----:B--2---:R-:W-:Y:S01]  /*6290*/  F2FP.BF16.F32.PACK_AB R71, R59, R62 ;  /* 0x0000003e3b47723e */ /* 0x004fe200000010ff */
        /* <DEDUP_REMOVED lines=392> */
.L_x_3635:
[----:B------:R-:W-:-:S04]  /*7b20*/  LEA R4, -R196, RZ, 0x7 ;  /* 0x000000ffc4047211 */ /* 0x000fc800078e39ff */
[----:B------:R-:W-:-:S07]  /*7b30*/  SHF.R.S32.HI R3, RZ, 0x1f, R4 ;  /* 0x0000001fff037819 */ /* 0x000fce0000011404 */
.L_x_3636:
        /* <DEDUP_REMOVED lines=28> */
[----:B------:R-:W-:-:S02]  /*7d00*/  IMAD.X R19, R17, 0x1, R4, P1 ;  /* 0x0000000111137824 */ /* 0x000fc400008e0604 */
[----:B------:R-:W-:Y:S02]  /*7d10*/  LDGSTS.E.BYPASS.LTC128B.128 [R239+0xd000], desc[UR12][R8.64] ;  /* 0x0d00000008ef7fae */ /* 0x000fe4000b901d4c */
[----:B------:R-:W-:Y:S02]  /*7d20*/  IMAD.X R25, R19, 0x1, R4, P2 ;  /* 0x0000000113197824 */ /* 0x000fe400010e0604 */
        /* <DEDUP_REMOVED lines=9> */
[----:B------:R-:W-:Y:S04]  /*7dc0*/  LDGSTS.E.BYPASS.LTC128B.128 [R239+0xf800], desc[UR12][R24.64] ;  /* 0x0f80000018ef7fae */ /* 0x000fe8000b901d4c */
[----:B------:R5:W-:Y:S04]  /*7dd0*/  LDGSTS.E.BYPASS.LTC128B.128 [R239+0x13800], desc[UR12][R24.64+0x80] ;  /* 0x1380008018ef7fae */ /* 0x000be8000b901d4c */
[----:B------:R-:W-:Y:S04]  /*7de0*/  LDSM.16.M88.4 R164, [R230] ;  /* 0x00000000e6a4783b */ /* 0x000fe80000000200 */
[----:B-1----:R-:W2:Y:S04]  /*7df0*/  LDSM.16.M88.4 R4, [R229+0x4000] ;  /* 0x00400000e504783b */ /* 0x002ea80000000200 */
[----:B------:R-:W1:Y:S04]  /*7e00*/  LDSM.16.M88.4 R28, [R229+0x4800] ;  /* 0x00480000e51c783b */ /* 0x000e680000000200 */
[----:B------:R-:W5:Y:S04]  /*7e10*/  LDSM.16.M88.4 R148, [R229+0x5000] ;  /* 0x00500000e594783b */ /* 0x000f680000000200 */
[----:B------:R-:W-:Y:S04]  /*7e20*/  LDSM.16.M88.4 R20, [R228] ;  /* 0x00000000e414783b */ /* 0x000fe80000000200 */
[----:B------:R-:W5:Y:S04]  /*7e30*/  LDSM.16.M88.4 R40, [R227] ;  /* 0x00000000e328783b */ /* 0x000f680000000200 */
[----:B------:R-:W5:Y:S04]  /*7e40*/  LDSM.16.M88.4 R140, [R229+0x5800] ;  /* 0x00580000e58c783b */ /* 0x000f680000000200 */
[----:B------:R-:W5:Y:S04]  /*7e50*/  LDSM.16.M88.4 R172, [R229+0x7000] ;  /* 0x00700000e5ac783b */ /* 0x000f680000000200 */
[----:B------:R-:W5:Y:S04]  /*7e60*/  LDSM.16.M88.4 R36, [R219] ;  /* 0x00000000db24783b */ /* 0x000f680000000200 */
[----:B------:R-:W5:Y:S04]  /*7e70*/  LDSM.16.M88.4 R132, [R229+0x6000] ;  /* 0x00600000e584783b */ /* 0x000f680000000200 */
[----:B------:R-:W5:Y:S04]  /*7e80*/  LDSM.16.M88.4 R60, [R229+0x6800] ;  /* 0x00680000e53c783b */ /* 0x000f680000000200 */
[----:B------:R-:W5:Y:S01]  /*7e90*/  LDSM.16.M88.4 R48, [R229+0x7800] ;  /* 0x00780000e530783b */ /* 0x000f620000000200 */
[C---:B--2---:R-:W-:Y:S03]  /*7ea0*/  HMMA.16816.F32.BF16 R8, R164.reuse, R4, RZ ;  /* 0x00000004a408723c */ /* 0x044fe600000418ff */
[----:B---3--:R-:W2:Y:S03]  /*7eb0*/  LDSM.16.M88.4 R12, [R218] ;  /* 0x00000000da0c783b */ /* 0x008ea60000000200 */
[C---:B------:R-:W-:Y:S01]  /*7ec0*/  HMMA.16816.F32.BF16 R4, R164.reuse, R6, RZ ;  /* 0x00000006a404723c */ /* 0x040fe200000418ff */
[----:B------:R-:W-:Y:S04]  /*7ed0*/  LDSM.16.M88.4 R180, [R226] ;  /* 0x00000000e2b4783b */ /* 0x000fe80000000200 */
[----:B----4-:R-:W3:Y:S01]  /*7ee0*/  LDSM.16.M88.4 R16, [R223+0x4000] ;  /* 0x00400000df10783b */ /* 0x010ee20000000200 */
[C---:B-1----:R-:W-:Y:S03]  /*7ef0*/  HMMA.16816.F32.BF16 R32, R164.reuse, R28, RZ ;  /* 0x0000001ca420723c */ /* 0x042fe600000418ff */
[----:B------:R-:W1:Y:S03]  /*7f00*/  LDSM.16.M88.4 R176, [R217] ;  /* 0x00000000d9b0783b */ /* 0x000e660000000200 */
[C---:B------:R-:W-:Y:S01]  /*7f10*/  HMMA.16816.F32.BF16 R28, R164.reuse, R30, RZ ;  /* 0x0000001ea41c723c */ /* 0x040fe200000418ff */
[----:B------:R-:W4:Y:S04]  /*7f20*/  LDSM.16.M88.4 R52, [R214] ;  /* 0x00000000d634783b */ /* 0x000f280000000200 */
[----:B------:R-:W4:Y:S01]  /*7f30*/  LDSM.16.M88.4 R156, [R216] ;  /* 0x00000000d89c783b */ /* 0x000f220000000200 */
[C---:B-----5:R-:W-:Y:S03]  /*7f40*/  HMMA.16816.F32.BF16 R44, R164.reuse, R148, RZ ;  /* 0x00000094a42c723c */ /* 0x060fe600000418ff */
[----:B------:R-:W5:Y:S03]  /*7f50*/  LDSM.16.M88.4 R152, [R215] ;  /* 0x00000000d798783b */ /* 0x000f660000000200 */
[----:B------:R-:W-:Y:S01]  /*7f60*/  HMMA.16816.F32.BF16 R148, R164, R150, RZ ;  /* 0x00000096a494723c */ /* 0x000fe200000418ff */
[----:B------:R-:W5:Y:S04]  /*7f70*/  LDSM.16.M88.4 R24, [R213] ;  /* 0x00000000d518783b */ /* 0x000f680000000200 */
[----:B------:R-:W-:Y:S01]  /*7f80*/  LDSM.16.M88.4 R160, [R225] ;  /* 0x00000000e1a0783b */ /* 0x000fe20000000200 */
[C---:B------:R-:W-:Y:S03]  /*7f90*/  HMMA.16816.F32.BF16 R4, R20.reuse, R42, R4 ;  /* 0x0000002a1404723c */ /* 0x040fe60000041804 */
[----:B------:R-:W-:Y:S03]  /*7fa0*/  LDSM.16.M88.4 R188, [R212+0x1000] ;  /* 0x00100000d4bc783b */ /* 0x000fe60000000200 */
[----:B------:R-:W-:Y:S01]  /*7fb0*/  HMMA.16816.F32.BF16 R8, R20, R40, R8 ;  /* 0x000000281408723c */ /* 0x000fe20000041808 */
[----:B------:R-:W-:Y:S04]  /*7fc0*/  LDSM.16.M88.4 R40, [R223+0x5800] ;  /* 0x00580000df28783b */ /* 0x000fe80000000200 */
[----:B------:R-:W-:Y:S01]  /*7fd0*/  LDSM.16.M88.4 R184, [R223+0x7000] ;  /* 0x00700000dfb8783b */ /* 0x000fe20000000200 */
[C---:B------:R-:W-:Y:S03]  /*7fe0*/  HMMA.16816.F32.BF16 R144, R164.reuse, R140, RZ ;  /* 0x0000008ca490723c */ /* 0x040fe600000418ff */
[----:B------:R-:W0:Y:S03]  /*7ff0*/  LDGDEPBAR ;  /* 0x00000000000079af */ /* 0x000e260000000000 */
[C---:B------:R-:W-:Y:S06]  /*8000*/  HMMA.16816.F32.BF16 R56, R164.reuse, R172, RZ ;  /* 0x000000aca438723c */ /* 0x040fec00000418ff */
[C---:B------:R-:W-:Y:S06]  /*8010*/  HMMA.16816.F32.BF16 R140, R164.reuse, R142, RZ ;  /* 0x0000008ea48c723c */ /* 0x040fec00000418ff */
[----:B------:R-:W-:Y:S06]  /*8020*/  HMMA.16816.F32.BF16 R172, R164, R174, RZ ;  /* 0x000000aea4ac723c */ /* 0x000fec00000418ff */
[C---:B------:R-:W-:Y:S06]  /*8030*/  HMMA.16816.F32.BF16 R32, R20.reuse, R36, R32 ;  /* 0x000000241420723c */ /* 0x040fec0000041820 */
[----:B------:R-:W-:Y:S01]  /*8040*/  HMMA.16816.F32.BF16 R28, R20, R38, R28 ;  /* 0x00000026141c723c */ /* 0x000fe2000004181c */
[----:B------:R-:W5:Y:S05]  /*8050*/  LDSM.16.M88.4 R36, [R212] ;  /* 0x00000000d424783b */ /* 0x000f6a0000000200 */
[C---:B------:R-:W-:Y:S06]  /*8060*/  HMMA.16816.F32.BF16 R136, R164.reuse, R132, RZ ;  /* 0x00000084a488723c */ /* 0x040fec00000418ff */
[C---:B------:R-:W-:Y:S06]  /*8070*/  HMMA.16816.F32.BF16 R64, R164.reuse, R60, RZ ;  /* 0x0000003ca440723c */ /* 0x040fec00000418ff */
[C---:B------:R-:W-:Y:S06]  /*8080*/  HMMA.16816.F32.BF16 R132, R164.reuse, R134, RZ ;  /* 0x00000086a484723c */ /* 0x040fec00000418ff */
[C---:B------:R-:W-:Y:S06]  /*8090*/  HMMA.16816.F32.BF16 R60, R164.reuse, R62, RZ ;  /* 0x0000003ea43c723c */ /* 0x040fec00000418ff */
[C---:B------:R-:W-:Y:S06]  /*80a0*/  HMMA.16816.F32.BF16 R168, R164.reuse, R48, RZ ;  /* 0x00000030a4a8723c */ /* 0x040fec00000418ff */
[----:B------:R-:W-:Y:S01]  /*80b0*/  HMMA.16816.F32.BF16 R164, R164, R50, RZ ;  /* 0x00000032a4a4723c */ /* 0x000fe200000418ff */
[----:B------:R-:W5:Y:S05]  /*80c0*/  LDSM.16.M88.4 R48, [R223+0x4800] ;  /* 0x00480000df30783b */ /* 0x000f6a0000000200 */
[C---:B--2---:R-:W-:Y:S06]  /*80d0*/  HMMA.16816.F32.BF16 R44, R20.reuse, R12, R44 ;  /* 0x0000000c142c723c */ /* 0x044fec000004182c */
[----:B------:R-:W-:Y:S01]  /*80e0*/  HMMA.16816.F32.BF16 R148, R20, R14, R148 ;  /* 0x0000000e1494723c */ /* 0x000fe20000041894 */
[----:B------:R-:W2:Y:S05]  /*80f0*/  LDSM.16.M88.4 R12, [R223+0x5000] ;  /* 0x00500000df0c783b */ /* 0x000eaa0000000200 */
[C---:B---3--:R-:W-:Y:S06]  /*8100*/  HMMA.16816.F32.BF16 R4, R180.reuse, R18, R4 ;  /* 0x00000012b404723c */ /* 0x048fec0000041804 */
[----:B------:R-:W-:Y:S01]  /*8110*/  HMMA.16816.F32.BF16 R8, R180, R16, R8 ;  /* 0x00000010b408723c */ /* 0x000fe20000041808 */
[----:B------:R-:W-:Y:S05]  /*8120*/  LDSM.16.M88.4 R16, [R229+0x8000] ;  /* 0x00800000e510783b */ /* 0x000fea0000000200 */
[C---:B-1----:R-:W-:Y:S06]  /*8130*/  HMMA.16816.F32.BF16 R144, R20.reuse, R176, R144 ;  /* 0x000000b01490723c */ /* 0x042fec0000041890 */
[C---:B------:R-:W-:Y:S01]  /*8140*/  HMMA.16816.F32.BF16 R140, R20.reuse, R178, R140 ;  /* 0x000000b2148c723c */ /* 0x040fe2000004188c */
[----:B------:R-:W-:Y:S05]  /*8150*/  LDSM.16.M88.4 R176, [R223+0x7800] ;  /* 0x00780000dfb0783b */ /* 0x000fea0000000200 */
[C---:B----4-:R-:W-:Y:S06]  /*8160*/  HMMA.16816.F32.BF16 R56, R20.reuse, R52, R56 ;  /* 0x000000341438723c */ /* 0x050fec0000041838 */
[C---:B------:R-:W-:Y:S01]  /*8170*/  HMMA.16816.F32.BF16 R172, R20.reuse, R54, R172 ;  /* 0x0000003614ac723c */ /* 0x040fe200000418ac */
[----:B------:R-:W1:Y:S05]  /*8180*/  LDSM.16.M88.4 R52, [R230+0x2000] ;  /* 0x00200000e634783b */ /* 0x000e6a0000000200 */
[C---:B------:R-:W-:Y:S06]  /*8190*/  HMMA.16816.F32.BF16 R136, R20.reuse, R156, R136 ;  /* 0x0000009c1488723c */ /* 0x040fec0000041888 */
[C---:B------:R-:W-:Y:S01]  /*81a0*/  HMMA.16816.F32.BF16 R132, R20.reuse, R158, R132 ;  /* 0x0000009e1484723c */ /* 0x040fe20000041884 */
[----:B------:R-:W-:Y:S05]  /*81b0*/  LDSM.16.M88.4 R156, [R212+0x1800] ;  /* 0x00180000d49c783b */ /* 0x000fea0000000200 */
[C---:B-----5:R-:W-:Y:S06]  /*81c0*/  HMMA.16816.F32.BF16 R64, R20.reuse, R152, R64 ;  /* 0x000000981440723c */ /* 0x060fec0000041840 */
[C---:B------:R-:W-:Y:S01]  /*81d0*/  HMMA.16816.F32.BF16 R60, R20.reuse, R154, R60 ;  /* 0x0000009a143c723c */ /* 0x040fe2000004183c */
[----:B------:R-:W-:Y:S05]  /*81e0*/  LDSM.16.M88.4 R152, [R223+0x8000] ;  /* 0x00800000df98783b */ /* 0x000fea0000000200 */
[C---:B------:R-:W-:Y:S06]  /*81f0*/  HMMA.16816.F32.BF16 R168, R20.reuse, R24, R168 ;  /* 0x0000001814a8723c */ /* 0x040fec00000418a8 */
[----:B------:R-:W-:Y:S01]  /*8200*/  HMMA.16816.F32.BF16 R164, R20, R26, R164 ;  /* 0x0000001a14a4723c */ /* 0x000fe200000418a4 */
[----:B------:R-:W3:Y:S04]  /*8210*/  LDSM.16.M88.4 R24, [R223+0x6000] ;  /* 0x00600000df18783b */ /* 0x000ee80000000200 */
[----:B------:R-:W4:Y:S01]  /*8220*/  LDSM.16.M88.4 R20, [R223+0x6800] ;  /* 0x00680000df14783b */ /* 0x000f220000000200 */
[C---:B------:R-:W-:Y:S06]  /*8230*/  HMMA.16816.F32.BF16 R4, R160.reuse, R38, R4 ;  /* 0x00000026a004723c */ /* 0x040fec0000041804 */
[----:B------:R-:W-:Y:S01]  /*8240*/  HMMA.16816.F32.BF16 R8, R160, R36, R8 ;  /* 0x00000024a008723c */ /* 0x000fe20000041808 */
[----:B------:R-:W-:Y:S05]  /*8250*/  LDSM.16.M88.4 R36, [R210] ;  /* 0x00000000d224783b */ /* 0x000fea0000000200 */
[C---:B------:R-:W-:Y:S06]  /*8260*/  HMMA.16816.F32.BF16 R32, R180.reuse, R48, R32 ;  /* 0x00000030b420723c */ /* 0x040fec0000041820 */
[C---:B------:R-:W-:Y:S01]  /*8270*/  HMMA.16816.F32.BF16 R28, R180.reuse, R50, R28 ;  /* 0x00000032b41c723c */ /* 0x040fe2000004181c */
[----:B------:R-:W-:Y:S05]  /*8280*/  LDSM.16.M88.4 R48, [R211] ;  /* 0x00000000d330783b */ /* 0x000fea0000000200 */
[C---:B--2---:R-:W-:Y:S06]  /*8290*/  HMMA.16816.F32.BF16 R44, R180.reuse, R12, R44 ;  /* 0x0000000cb42c723c */ /* 0x044fec000004182c */
[C---:B------:R-:W-:Y:S01]  /*82a0*/  HMMA.16816.F32.BF16 R148, R180.reuse, R14, R148 ;  /* 0x0000000eb494723c */ /* 0x040fe20000041894 */
[----:B------:R-:W2:Y:S05]  /*82b0*/  LDSM.16.M88.4 R12, [R212+0x800] ;  /* 0x00080000d40c783b */ /* 0x000eaa0000000200 */
[C---:B------:R-:W-:Y:S06]  /*82c0*/  HMMA.16816.F32.BF16 R144, R180.reuse, R40, R144 ;  /* 0x00000028b490723c */ /* 0x040fec0000041890 */
[----:B------:R-:W-:Y:S01]  /*82d0*/  HMMA.16816.F32.BF16 R140, R180, R42, R140 ;  /* 0x0000002ab48c723c */ /* 0x000fe2000004188c */
[----:B------:R-:W5:Y:S05]  /*82e0*/  LDSM.16.M88.4 R40, [R228+0x2000] ;  /* 0x00200000e428783b */ /* 0x000f6a0000000200 */
[C---:B-1----:R-:W-:Y:S06]  /*82f0*/  HMMA.16816.F32.BF16 R4, R52.reuse, R18, R4 ;  /* 0x000000123404723c */ /* 0x042fec0000041804 */
[----:B------:R-:W-:Y:S01]  /*8300*/  HMMA.16816.F32.BF16 R8, R52, R16, R8 ;  /* 0x000000103408723c */ /* 0x000fe20000041808 */
[----:B------:R-:W-:Y:S05]  /*8310*/  LDSM.16.M88.4 R16, [R225+0x2000] ;  /* 0x00200000e110783b */ /* 0x000fea0000000200 */
[C---:B---3--:R-:W-:Y:S06]  /*8320*/  HMMA.16816.F32.BF16 R136, R180.reuse, R24, R136 ;  /* 0x00000018b488723c */ /* 0x048fec0000041888 */
[C---:B------:R-:W-:Y:S01]  /*8330*/  HMMA.16816.F32.BF16 R132, R180.reuse, R26, R132 ;  /* 0x0000001ab484723c */ /* 0x040fe20000041884 */
[----:B------:R-:W1:Y:S05]  /*8340*/  LDSM.16.M88.4 R24, [R226+0x2000] ;  /* 0x00200000e218783b */ /* 0x000e6a0000000200 */
[C---:B----4-:R-:W-:Y:S06]  /*8350*/  HMMA.16816.F32.BF16 R64, R180.reuse, R20, R64 ;  /* 0x00000014b440723c */ /* 0x050fec0000041840 */
[----:B------:R-:W-:Y:S01]  /*8360*/  HMMA.16816.F32.BF16 R60, R180, R22, R60 ;  /* 0x00000016b43c723c */ /* 0x000fe2000004183c */
[----:B------:R-:W3:Y:S05]  /*8370*/  LDSM.16.M88.4 R20, [R229+0x8800] ;  /* 0x00880000e514783b */ /* 0x000eea0000000200 */
[----:B--2---:R-:W-:Y:S06]  /*8380*/  HMMA.16816.F32.BF16 R28, R160, R14, R28 ;  /* 0x0000000ea01c723c */ /* 0x004fec000004181c */
[----:B-----5:R-:W-:Y:S06]  /*8390*/  HMMA.16816.F32.BF16 R4, R40, R50, R4 ;  /* 0x000000322804723c */ /* 0x020fec0000041804 */
[----:B------:R-:W-:Y:S01]  /*83a0*/  HMMA.16816.F32.BF16 R32, R160, R12, R32 ;  /* 0x0000000ca020723c */ /* 0x000fe20000041820 */
[----:B------:R-:W2:Y:S05]  /*83b0*/  LDSM.16.M88.4 R12, [R212+0x4000] ;  /* 0x00400000d40c783b */ /* 0x000eaa0000000200 */
[----:B------:R-:W-:Y:S01]  /*83c0*/  HMMA.16816.F32.BF16 R8, R40, R48, R8 ;  /* 0x000000302808723c */ /* 0x000fe20000041808 */
[----:B------:R-:W4:Y:S05]  /*83d0*/  LDSM.16.M88.4 R48, [R229+0x9000] ;  /* 0x00900000e530783b */ /* 0x000f2a0000000200 */
[----:B------:R-:W-:Y:S06]  /*83e0*/  HMMA.16816.F32.BF16 R44, R160, R188, R44 ;  /* 0x000000bca02c723c */ /* 0x000fec000004182c */
[----:B-1----:R-:W-:Y:S06]  /*83f0*/  HMMA.16816.F32.BF16 R4, R24, R154, R4 ;  /* 0x0000009a1804723c */ /* 0x002fec0000041804 */
[C---:B---3--:R-:W-:Y:S06]  /*8400*/  HMMA.16816.F32.BF16 R28, R52.reuse, R22, R28 ;  /* 0x00000016341c723c */ /* 0x048fec000004181c */
[----:B------:R-:W-:Y:S01]  /*8410*/  HMMA.16816.F32.BF16 R32, R52, R20, R32 ;  /* 0x000000143420723c */ /* 0x000fe20000041820 */
[----:B------:R-:W1:Y:S05]  /*8420*/  LDSM.16.M88.4 R20, [R223+0x8800] ;  /* 0x00880000df14783b */ /* 0x000e6a0000000200 */
[----:B------:R-:W-:Y:S01]  /*8430*/  HMMA.16816.F32.BF16 R8, R24, R152, R8 ;  /* 0x000000981808723c */ /* 0x000fe20000041808 */
[----:B------:R-:W3:Y:S05]  /*8440*/  LDSM.16.M88.4 R152, [R212+0x2000] ;  /* 0x00200000d498783b */ /* 0x000eea0000000200 */
[C---:B------:R-:W-:Y:S06]  /*8450*/  HMMA.16816.F32.BF16 R56, R180.reuse, R184, R56 ;  /* 0x000000b8b438723c */ /* 0x040fec0000041838 */
[----:B------:R-:W-:Y:S01]  /*8460*/  HMMA.16816.F32.BF16 R184, R180, R186, R172 ;  /* 0x000000bab4b8723c */ /* 0x000fe200000418ac */
[----:B------:R-:W5:Y:S05]  /*8470*/  LDSM.16.M88.4 R172, [R209] ;  /* 0x00000000d1ac783b */ /* 0x000f6a0000000200 */
[----:B------:R-:W-:Y:S06]  /*8480*/  HMMA.16816.F32.BF16 R28, R40, R38, R28 ;  /* 0x00000026281c723c */ /* 0x000fec000004181c */
[----:B--2---:R-:W-:Y:S06]  /*8490*/  HMMA.16816.F32.BF16 R4, R16, R14, R4 ;  /* 0x0000000e1004723c */ /* 0x004fec0000041804 */
[----:B----4-:R-:W-:Y:S06]  /*84a0*/  HMMA.16816.F32.BF16 R44, R52, R48, R44 ;  /* 0x00000030342c723c */ /* 0x010fec000004182c */
[----:B------:R-:W-:Y:S01]  /*84b0*/  HMMA.16816.F32.BF16 R32, R40, R36, R32 ;  /* 0x000000242820723c */ /* 0x000fe20000041820 */
[----:B------:R-:W-:Y:S05]  /*84c0*/  LDSM.16.M88.4 R36, [R223+0x9000] ;  /* 0x00900000df24783b */ /* 0x000fea0000000200 */
[----:B------:R-:W-:Y:S01]  /*84d0*/  HMMA.16816.F32.BF16 R8, R16, R12, R8 ;  /* 0x0000000c1008723c */ /* 0x000fe20000041808 */
[----:B------:R-:W2:Y:S05]  /*84e0*/  LDSM.16.M88.4 R12, [R229+0x9800] ;  /* 0x00980000e50c783b */ /* 0x000eaa0000000200 */
[----:B------:R-:W-:Y:S01]  /*84f0*/  HMMA.16816.F32.BF16 R144, R160, R156, R144 ;  /* 0x0000009ca090723c */ /* 0x000fe20000041890 */
[----:B------:R-:W-:-:S05]  /*8500*/  FMUL.FTZ R4, R4, UR10 ;  /* 0x0000000a04047c20 */ /* 0x000fca0008410000 */
[C---:B------:R-:W-:Y:S01]  /*8510*/  HMMA.16816.F32.BF16 R156, R160.reuse, R158, R140 ;  /* 0x0000009ea09c723c */ /* 0x040fe2000004188c */
[----:B------:R-:W4:Y:S05]  /*8520*/  LDSM.16.M88.4 R140, [R212+0x4800] ;  /* 0x00480000d48c783b */ /* 0x000f2a0000000200 */
[----:B------:R-:W-:Y:S06]  /*8530*/  HMMA.16816.F32.BF16 R148, R160, R190, R148 ;  /* 0x000000bea094723c */ /* 0x000fec0000041894 */
[----:B-1----:R-:W-:Y:S01]  /*8540*/  HMMA.16816.F32.BF16 R28, R24, R22, R28 ;  /* 0x00000016181c723c */ /* 0x002fe2000004181c */
[----:B------:R-:W-:-:S05]  /*8550*/  FMUL.FTZ R3, R8, UR10 ;  /* 0x0000000a08037c20 */ /* 0x000fca0008410000 */
[----:B------:R-:W-:Y:S01]  /*8560*/  HMMA.16816.F32.BF16 R168, R180, R176, R168 ;  /* 0x000000b0b4a8723c */ /* 0x000fe200000418a8 */
[----:B------:R-:W-:Y:S05]  /*8570*/  MUFU.TANH R3, R3 ;  /* 0x0000000300037308 */ /* 0x000fea0000002400 */
[----:B---3--:R-:W-:Y:S01]  /*8580*/  HMMA.16816.F32.BF16 R132, R160, R154, R132 ;  /* 0x0000009aa084723c */ /* 0x008fe20000041884 */
[----:B------:R-:W-:Y:S02]  /*8590*/  FMUL.FTZ R176, R7, UR10 ;  /* 0x0000000a07b07c20 */ /* 0x000fe40008410000 */
[----:B------:R1:W-:Y:S03]  /*85a0*/  MUFU.TANH R154, R4 ;  /* 0x00000004009a7308 */ /* 0x0003e60000002400 */
[----:B-----5:R-:W-:Y:S01]  /*85b0*/  HMMA.16816.F32.BF16 R44, R40, R172, R44 ;  /* 0x000000ac282c723c */ /* 0x020fe2000004182c */
[----:B------:R-:W-:-:S04]  /*85c0*/  FMUL.FTZ R155, R11, UR10 ;  /* 0x0000000a0b9b7c20 */ /* 0x000fc80008410000 */
[----:B------:R-:W-:Y:S01]  /*85d0*/  MUFU.TANH R176, R176 ;  /* 0x000000b000b07308 */ /* 0x000fe20000002400 */
[----:B------:R-:W-:Y:S01]  /*85e0*/  HMMA.16816.F32.BF16 R32, R24, R20, R32 ;  /* 0x000000141820723c */ /* 0x000fe20000041820 */
[----:B------:R-:W-:Y:S01]  /*85f0*/  FMUL.FTZ R172, R5, UR10 ;  /* 0x0000000a05ac7c20 */ /* 0x000fe20008410000 */
[----:B------:R-:W-:Y:S01]  /*8600*/  FMUL.FTZ R173, R6, UR10 ;  /* 0x0000000a06ad7c20 */ /* 0x000fe20008410000 */
[----:B------:R-:W3:Y:S03]  /*8610*/  LDSM.16.M88.4 R20, [R208] ;  /* 0x00000000d014783b */ /* 0x000ee60000000200 */
[----:B------:R-:W-:Y:S01]  /*8620*/  HMMA.16816.F32.BF16 R136, R160, R152, R136 ;  /* 0x00000098a088723c */ /* 0x000fe20000041888 */
[----:B------:R-:W-:Y:S01]  /*8630*/  MUFU.TANH R155, R155 ;  /* 0x0000009b009b7308 */ /* 0x000fe20000002400 */
[----:B-1----:R-:W1:Y:S04]  /*8640*/  LDSM.16.M88.4 R4, [R229+0xa000] ;  /* 0x00a00000e504783b */ /* 0x002e680000000200 */
[C---:B------:R-:W-:Y:S01]  /*8650*/  HMMA.16816.F32.BF16 R148, R52.reuse, R50, R148 ;  /* 0x000000323494723c */ /* 0x040fe20000041894 */
[----:B------:R-:W-:Y:S01]  /*8660*/  FMUL.FTZ R152, R9, UR10 ;  /* 0x0000000a09987c20 */ /* 0x000fe20008410000 */
[----:B------:R-:W-:Y:S01]  /*8670*/  FMUL.FTZ R153, R10, UR10 ;  /* 0x0000000a0a997c20 */ /* 0x000fe20008410000 */
[----:B------:R-:W-:Y:S01]  /*8680*/  LDSM.16.M88.4 R48, [R212+0x5000] ;  /* 0x00500000d430783b */ /* 0x000fe20000000200 */
[----:B------:R-:W-:Y:S02]  /*8690*/  MUFU.TANH R173, R173 ;  /* 0x000000ad00ad7308 */ /* 0x000fe40000002400 */
[C---:B--2---:R-:W-:Y:S01]  /*86a0*/  HMMA.16816.F32.BF16 R144, R52.reuse, R12, R144 ;  /* 0x0000000c3490723c */ /* 0x044fe20000041890 */
[----:B------:R-:W2:Y:S05]  /*86b0*/  LDSM.16.M88.4 R8, [R212+0x2800] ;  /* 0x00280000d408783b */ /* 0x000eaa0000000200 */
[----:B------:R-:W-:Y:S01]  /*86c0*/  HMMA.16816.F32.BF16 R156, R52, R14, R156 ;  /* 0x0000000e349c723c */ /* 0x000fe2000004189c */
[----:B------:R-:W5:Y:S01]  /*86d0*/  LDSM.16.M88.4 R12, [R207] ;  /* 0x00000000cf0c783b */ /* 0x000f620000000200 */
[----:B------:R-:W5:Y:S04]  /*86e0*/  MUFU.TANH R152, R152 ;  /* 0x0000009800987308 */ /* 0x000f680000002400 */
[----:B----4-:R-:W-:Y:S04]  /*86f0*/  HMMA.16816.F32.BF16 R28, R16, R142, R28 ;  /* 0x0000008e101c723c */ /* 0x010fe8000004181c */
[----:B------:R-:W-:Y:S02]  /*8700*/  MUFU.TANH R172, R172 ;  /* 0x000000ac00ac7308 */ /* 0x000fe40000002400 */
[----:B------:R-:W-:Y:S06]  /*8710*/  HMMA.16816.F32.BF16 R44, R24, R36, R44 ;  /* 0x00000024182c723c */ /* 0x000fec000004182c */
[----:B------:R-:W-:Y:S01]  /*8720*/  HMMA.16816.F32.BF16 R32, R16, R140, R32 ;  /* 0x0000008c1020723c */ /* 0x000fe20000041820 */
[----:B------:R-:W-:Y:S05]  /*8730*/  MUFU.TANH R153, R153 ;  /* 0x0000009900997308 */ /* 0x000fea0000002400 */
[----:B---3--:R-:W-:Y:S06]  /*8740*/  HMMA.16816.F32.BF16 R144, R40, R20, R144 ;  /* 0x000000142890723c */ /* 0x008fec0000041890 */
[----:B-1----:R-:W-:Y:S01]  /*8750*/  HMMA.16816.F32.BF16 R136, R52, R4, R136 ;  /* 0x000000043488723c */ /* 0x002fe20000041888 */
[----:B------:R-:W-:Y:S01]  /*8760*/  FMUL.FTZ R28, R28, UR10 ;  /* 0x0000000a1c1c7c20 */ /* 0x000fe20008410000 */
[----:B------:R-:W-:-:S04]  /*8770*/  FMUL.FTZ R29, R29, UR10 ;  /* 0x0000000a1d1d7c20 */ /* 0x000fc80008410000 */
[----:B------:R-:W-:Y:S01]  /*8780*/  HMMA.16816.F32.BF16 R156, R40, R22, R156 ;  /* 0x00000016289c723c */ /* 0x000fe2000004189c */
[----:B------:R-:W1:Y:S05]  /*8790*/  LDSM.16.M88.4 R20, [R212+0x3000] ;  /* 0x00300000d414783b */ /* 0x000e6a0000000200 */
[----:B------:R-:W-:Y:S01]  /*87a0*/  HMMA.16816.F32.BF16 R132, R52, R6, R132 ;  /* 0x000000063484723c */ /* 0x000fe20000041884 */
[----:B------:R-:W3:Y:S01]  /*87b0*/  LDSM.16.M88.4 R4, [R229+0xa800] ;  /* 0x00a80000e504783b */ /* 0x000ee20000000200 */
[----:B------:R-:W-:Y:S01]  /*87c0*/  FMUL.FTZ R32, R32, UR10 ;  /* 0x0000000a20207c20 */ /* 0x000fe20008410000 */
[----:B------:R-:W-:Y:S01]  /*87d0*/  FMUL.FTZ R33, R33, UR10 ;  /* 0x0000000a21217c20 */ /* 0x000fe20008410000 */
[----:B------:R-:W-:-:S02]  /*87e0*/  FMUL.FTZ R34, R34, UR10 ;  /* 0x0000000a22227c20 */ /* 0x000fc40008410000 */
[----:B--2---:R-:W-:Y:S01]  /*87f0*/  HMMA.16816.F32.BF16 R140, R160, R8, R64 ;  /* 0x00000008a08c723c */ /* 0x004fe20000041840 */
[----:B------:R-:W2:Y:S01]  /*8800*/  LDSM.16.M88.4 R64, [R223+0x9800] ;  /* 0x00980000df40783b */ /* 0x000ea20000000200 */
[----:B------:R-:W-:Y:S04]  /*8810*/  MUFU.TANH R177, R32 ;  /* 0x0000002000b17308 */ /* 0x000fe80000002400 */
[----:B------:R-:W-:Y:S04]  /*8820*/  HMMA.16816.F32.BF16 R164, R180, R178, R164 ;  /* 0x000000b2b4a4723c */ /* 0x000fe800000418a4 */
[----:B------:R-:W-:Y:S02]  /*8830*/  MUFU.TANH R178, R34 ;  /* 0x0000002200b27308 */ /* 0x000fe40000002400 */
[----:B------:R-:W-:Y:S01]  /*8840*/  HMMA.16816.F32.BF16 R44, R16, R48, R44 ;  /* 0x00000030102c723c */ /* 0x000fe2000004182c */
[----:B------:R-:W-:Y:S01]  /*8850*/  FMUL.FTZ R179, R30, UR10 ;  /* 0x0000000a1eb37c20 */ /* 0x000fe20008410000 */
[----:B------:R-:W-:-:S04]  /*8860*/  FMUL.FTZ R180, R31, UR10 ;  /* 0x0000000a1fb47c20 */ /* 0x000fc80008410000 */
[----:B------:R-:W-:Y:S01]  /*8870*/  MUFU.TANH R48, R28 ;  /* 0x0000001c00307308 */ /* 0x000fe20000002400 */
[----:B------:R-:W-:Y:S01]  /*8880*/  HMMA.16816.F32.BF16 R60, R160, R10, R60 ;  /* 0x0000000aa03c723c */ /* 0x000fe2000004183c */
[----:B------:R-:W-:Y:S05]  /*8890*/  LDSM.16.M88.4 R8, [R212+0x6000] ;  /* 0x00600000d408783b */ /* 0x000fea0000000200 */
[C---:B------:R-:W-:Y:S01]  /*88a0*/  HMMA.16816.F32.BF16 R148, R40.reuse, R174, R148 ;  /* 0x000000ae2894723c */ /* 0x040fe20000041894 */
[----:B------:R4:W-:Y:S05]  /*88b0*/  MUFU.TANH R49, R29 ;  /* 0x0000001d00317308 */ /* 0x0009ea0000002400 */
[----:B-----5:R-:W-:Y:S01]  /*88c0*/  HMMA.16816.F32.BF16 R136, R40, R12, R136 ;  /* 0x0000000c2888723c */ /* 0x020fe20000041888 */
[----:B------:R-:W-:-:S02]  /*88d0*/  FMUL.FTZ R175, R35, UR10 ;  /* 0x0000000a23af7c20 */ /* 0x000fc40008410000 */
[----:B------:R5:W2:Y:S02]  /*88e0*/  MUFU.TANH R174, R33 ;  /* 0x0000002100ae7308 */ /* 0x000aa40000002400 */
[----:B------:R-:W-:Y:S01]  /*88f0*/  FMUL.FTZ R44, R44, UR10 ;  /* 0x0000000a2c2c7c20 */ /* 0x000fe20008410000 */
[----:B------:R-:W-:Y:S01]  /*8900*/  HMMA.16816.F32.BF16 R132, R40, R14, R132 ;  /* 0x0000000e2884723c */ /* 0x000fe20000041884 */
[----:B------:R-:W-:Y:S01]  /*8910*/  LDSM.16.M88.4 R12, [R206] ;  /* 0x00000000ce0c783b */ /* 0x000fe20000000200 */
[----:B------:R-:W-:-:S03]  /*8920*/  FMUL.FTZ R45, R45, UR10 ;  /* 0x0000000a2d2d7c20 */ /* 0x000fc60008410000 */
[----:B------:R-:W2:Y:S01]  /*8930*/  MUFU.TANH R175, R175 ;  /* 0x000000af00af7308 */ /* 0x000ea20000002400 */
[----:B----4-:R-:W4:Y:S01]  /*8940*/  LDSM.16.M88.4 R28, [R223+0xa000] ;  /* 0x00a00000df1c783b */ /* 0x010f220000000200 */
[----:B-1----:R-:W-:Y:S06]  /*8950*/  HMMA.16816.F32.BF16 R56, R160, R20, R56 ;  /* 0x00000014a038723c */ /* 0x002fec0000041838 */
[----:B---3--:R-:W-:Y:S01]  /*8960*/  HMMA.16816.F32.BF16 R140, R52, R4, R140 ;  /* 0x00000004348c723c */ /* 0x008fe2000004188c */
[----:B-----5:R-:W1:Y:S01]  /*8970*/  LDSM.16.M88.4 R32, [R212+0x5800] ;  /* 0x00580000d420783b */ /* 0x020e620000000200 */
[----:B------:R-:W3:Y:S04]  /*8980*/  MUFU.TANH R179, R179 ;  /* 0x000000b300b37308 */ /* 0x000ee80000002400 */
[----:B------:R-:W-:Y:S01]  /*8990*/  HMMA.16816.F32.BF16 R184, R160, R22, R184 ;  /* 0x00000016a0b8723c */ /* 0x000fe200000418b8 */
[----:B------:R-:W5:Y:S03]  /*89a0*/  LDSM.16.M88.4 R20, [R229+0xb000] ;  /* 0x00b00000e514783b */ /* 0x000f660000000200 */
[----:B------:R-:W3:Y:S02]  /*89b0*/  MUFU.TANH R180, R180 ;  /* 0x000000b400b47308 */ /* 0x000ee40000002400 */
[----:B------:R-:W-:Y:S01]  /*89c0*/  HMMA.16816.F32.BF16 R60, R52, R6, R60 ;  /* 0x00000006343c723c */ /* 0x000fe2000004183c */
[----:B------:R-:W-:Y:S05]  /*89d0*/  LDSM.16.M88.4 R4, [R223+0xa800] ;  /* 0x00a80000df04783b */ /* 0x000fea0000000200 */
[C---:B--2---:R-:W-:Y:S01]  /*89e0*/  HMMA.16816.F32.BF16 R144, R24.reuse, R64, R144 ;  /* 0x000000401890723c */ /* 0x044fe20000041890 */
[----:B------:R-:W2:Y:S05]  /*89f0*/  MUFU.TANH R44, R44 ;  /* 0x0000002c002c7308 */ /* 0x000eaa0000002400 */
[C---:B------:R-:W-:Y:S01]  /*8a00*/  HMMA.16816.F32.BF16 R148, R24.reuse, R38, R148 ;  /* 0x000000261894723c */ /* 0x040fe20000041894 */
[----:B------:R-:W3:Y:S02]  /*8a10*/  LDSM.16.M88.4 R36, [R212+0x3800] ;  /* 0x00380000d424783b */ /* 0x000ee40000000200 */
[----:B------:R-:W-:Y:S03]  /*8a20*/  MUFU.TANH R45, R45 ;  /* 0x0000002d002d7308 */ /* 0x000fe60000002400 */
[C---:B------:R-:W-:Y:S06]  /*8a30*/  HMMA.16816.F32.BF16 R156, R24.reuse, R66, R156 ;  /* 0x00000042189c723c */ /* 0x040fec000004189c */
[C---:B----4-:R-:W-:Y:S06]  /*8a40*/  HMMA.16816.F32.BF16 R136, R24.reuse, R28, R136 ;  /* 0x0000001c1888723c */ /* 0x050fec0000041888 */
[----:B------:R-:W-:Y:S01]  /*8a50*/  HMMA.16816.F32.BF16 R132, R24, R30, R132 ;  /* 0x0000001e1884723c */ /* 0x000fe20000041884 */
[----:B------:R-:W4:Y:S05]  /*8a60*/  LDSM.16.M88.4 R28, [R205] ;  /* 0x00000000cd1c783b */ /* 0x000f2a0000000200 */
[C---:B------:R-:W-:Y:S06]  /*8a70*/  HMMA.16816.F32.BF16 R140, R40.reuse, R12, R140 ;  /* 0x0000000c288c723c */ /* 0x040fec000004188c */
[----:B------:R-:W-:Y:S01]  /*8a80*/  HMMA.16816.F32.BF16 R60, R40, R14, R60 ;  /* 0x0000000e283c723c */ /* 0x000fe2000004183c */
[----:B------:R-:W-:Y:S05]  /*8a90*/  LDSM.16.M88.4 R12, [R212+0x6800] ;  /* 0x00680000d40c783b */ /* 0x000fea0000000200 */
[C---:B-1----:R-:W-:Y:S01]  /*8aa0*/  HMMA.16816.F32.BF16 R144, R16.reuse, R32, R144 ;  /* 0x000000201090723c */ /* 0x042fe20000041890 */
[----:B------:R-:W1:Y:S05]  /*8ab0*/  S2R R32, SR_TID.X ;  /* 0x0000000000207919 */ /* 0x000e6a0000002100 */
[C---:B------:R-:W-:Y:S06]  /*8ac0*/  HMMA.16816.F32.BF16 R136, R16.reuse, R8, R136 ;  /* 0x000000081088723c */ /* 0x040fec0000041888 */
[----:B------:R-:W-:Y:S01]  /*8ad0*/  HMMA.16816.F32.BF16 R132, R16, R10, R132 ;  /* 0x0000000a1084723c */ /* 0x000fe20000041884 */
[----:B------:R-:W2:Y:S05]  /*8ae0*/  LDSM.16.M88.4 R8, [R229+0xb800] ;  /* 0x00b80000e508783b */ /* 0x000eaa0000000200 */
[----:B-----5:R-:W-:Y:S06]  /*8af0*/  HMMA.16816.F32.BF16 R56, R52, R20, R56 ;  /* 0x000000143438723c */ /* 0x020fec0000041838 */
[----:B------:R-:W-:Y:S01]  /*8b00*/  HMMA.16816.F32.BF16 R148, R16, R50, R148 ;  /* 0x000000321094723c */ /* 0x000fe20000041894 */
[----:B------:R-:W-:Y:S01]  /*8b10*/  FMUL.FTZ R66, R145, UR10 ;  /* 0x0000000a91427c20 */ /* 0x000fe20008410000 */
[----:B------:R-:W-:-:S04]  /*8b20*/  FMUL.FTZ R146, R146, UR10 ;  /* 0x0000000a92927c20 */ /* 0x000fc80008410000 */
[----:B------:R-:W-:Y:S01]  /*8b30*/  HMMA.16816.F32.BF16 R156, R16, R34, R156 ;  /* 0x00000022109c723c */ /* 0x000fe2000004189c */
[----:B------:R-:W-:Y:S01]  /*8b40*/  FMUL.FTZ R51, R46, UR10 ;  /* 0x0000000a2e337c20 */ /* 0x000fe20008410000 */
[----:B------:R-:W-:Y:S01]  /*8b50*/  FMUL.FTZ R46, R47, UR10 ;  /* 0x0000000a2f2e7c20 */ /* 0x000fe20008410000 */
[----:B-1----:R-:W-:Y:S02]  /*8b60*/  IMAD.SHL.U32 R32, R32, 0x2, RZ ;  /* 0x0000000220207824 */ /* 0x002fe400078e00ff */
[----:B------:R-:W-:Y:S01]  /*8b70*/  FMUL.FTZ R137, R137, UR10 ;  /* 0x0000000a89897c20 */ /* 0x000fe20008410000 */
[----:B------:R-:W-:Y:S01]  /*8b80*/  FMUL.FTZ R139, R139, UR10 ;  /* 0x0000000a8b8b7c20 */ /* 0x000fe20008410000 */
[----:B---3--:R-:W-:Y:S01]  /*8b90*/  HMMA.16816.F32.BF16 R168, R160, R36, R168 ;  /* 0x00000024a0a8723c */ /* 0x008fe200000418a8 */
[----:B------:R-:W-:Y:S01]  /*8ba0*/  FMUL.FTZ R134, R134, UR10 ;  /* 0x0000000a86867c20 */ /* 0x000fe20008410000 */
[----:B------:R-:W-:Y:S01]  /*8bb0*/  LOP3.LUT R32, R32, 0x6, RZ, 0xc0, !PT ;  /* 0x0000000620207812 */ /* 0x000fe200078ec0ff */
[----:B------:R-:W1:Y:S01]  /*8bc0*/  MUFU.TANH R51, R51 ;  /* 0x0000003300337308 */ /* 0x000e620000002400 */
[----:B------:R-:W-:Y:S01]  /*8bd0*/  FMUL.FTZ R136, R136, UR10 ;  /* 0x0000000a88887c20 */ /* 0x000fe20008410000 */
[----:B------:R-:W-:Y:S01]  /*8be0*/  FMUL.FTZ R138, R138, UR10 ;  /* 0x0000000a8a8a7c20 */ /* 0x000fe20008410000 */
[----:B------:R-:W-:Y:S01]  /*8bf0*/  HMMA.16816.F32.BF16 R140, R24, R4, R140 ;  /* 0x00000004188c723c */ /* 0x000fe2000004188c */
[----:B------:R-:W-:Y:S01]  /*8c00*/  FMUL.FTZ R135, R135, UR10 ;  /* 0x0000000a87877c20 */ /* 0x000fe20008410000 */
[----:B------:R-:W-:-:S03]  /*8c10*/  FMUL.FTZ R133, R133, UR10 ;  /* 0x0000000a85857c20 */ /* 0x000fc60008410000 */
[----:B------:R-:W3:Y:S01]  /*8c20*/  MUFU.TANH R46, R46 ;  /* 0x0000002e002e7308 */ /* 0x000ee20000002400 */
[----:B------:R-:W-:Y:S01]  /*8c30*/  HMMA.16816.F32.BF16 R60, R24, R6, R60 ;  /* 0x00000006183c723c */ /* 0x000fe2000004183c */
[----:B------:R-:W5:Y:S01]  /*8c40*/  LDSM.16.M88.4 R4, [R223+0xb000] ;  /* 0x00b00000df04783b */ /* 0x000f620000000200 */
[----:B------:R-:W-:Y:S01]  /*8c50*/  FMUL.FTZ R47, R148, UR10 ;  /* 0x0000000a942f7c20 */ /* 0x000fe20008410000 */
[----:B------:R-:W-:Y:S01]  /*8c60*/  FMUL.FTZ R50, R149, UR10 ;  /* 0x0000000a95327c20 */ /* 0x000fe20008410000 */
[----:B------:R-:W-:Y:S01]  /*8c70*/  FMUL.FTZ R149, R144, UR10 ;  /* 0x0000000a90957c20 */ /* 0x000fe20008410000 */
[----:B------:R-:W-:Y:S01]  /*8c80*/  FMUL.FTZ R144, R147, UR10 ;  /* 0x0000000a93907c20 */ /* 0x000fe20008410000 */
[----:B------:R-:W-:Y:S01]  /*8c90*/  HMMA.16816.F32.BF16 R164, R160, R38, R164 ;  /* 0x00000026a0a4723c */ /* 0x000fe200000418a4 */
[----:B------:R-:W-:Y:S01]  /*8ca0*/  FMUL.FTZ R148, R159, UR10 ;  /* 0x0000000a9f947c20 */ /* 0x000fe20008410000 */
[----:B------:R-:W-:Y:S01]  /*8cb0*/  FMUL.FTZ R159, R132, UR10 ;  /* 0x0000000a849f7c20 */ /* 0x000fe20008410000 */
[----:B------:R-:W-:Y:S01]  /*8cc0*/  IMAD R132, R237, 0x80, R32 ;  /* 0x00000080ed847824 */ /* 0x000fe200078e0220 */
[----:B------:R1:W-:Y:S01]  /*8cd0*/  MUFU.TANH R161, R134 ;  /* 0x0000008600a17308 */ /* 0x0003e20000002400 */
[----:B------:R-:W-:Y:S01]  /*8ce0*/  FMUL.FTZ R145, R157, UR10 ;  /* 0x0000000a9d917c20 */ /* 0x000fe20008410000 */
[----:B------:R-:W-:Y:S01]  /*8cf0*/  HMMA.16816.F32.BF16 R184, R52, R22, R184 ;  /* 0x0000001634b8723c */ /* 0x000fe200000418b8 */
[----:B------:R-:W3:Y:S01]  /*8d00*/  LDSM.16.M88.4 R20, [R204] ;  /* 0x00000000cc14783b */ /* 0x000ee20000000200 */
[----:B------:R-:W-:Y:S01]  /*8d10*/  FMUL.FTZ R147, R158, UR10 ;  /* 0x0000000a9e937c20 */ /* 0x000fe20008410000 */
[----:B------:R-:W-:Y:S01]  /*8d20*/  FMUL.FTZ R64, R150, UR10 ;  /* 0x0000000a96407c20 */ /* 0x000fe20008410000 */
[----:B------:R-:W-:Y:S01]  /*8d30*/  FMUL.FTZ R65, R151, UR10 ;  /* 0x0000000a97417c20 */ /* 0x000fe20008410000 */
[----:B------:R-:W-:Y:S01]  /*8d40*/  FMUL.FTZ R151, R156, UR10 ;  /* 0x0000000a9c977c20 */ /* 0x000fe20008410000 */
[----:B----4-:R-:W-:Y:S01]  /*8d50*/  HMMA.16816.F32.BF16 R56, R40, R28, R56 ;  /* 0x0000001c2838723c */ /* 0x010fe20000041838 */
[----:B------:R4:W-:Y:S05]  /*8d60*/  MUFU.TANH R157, R137 ;  /* 0x00000089009d7308 */ /* 0x0009ea0000002400 */
[----:B--2---:R-:W-:Y:S03]  /*8d70*/  HMMA.16816.F32.BF16 R168, R52, R8, R168 ;  /* 0x0000000834a8723c */ /* 0x004fe600000418a8 */
[----:B------:R2:W-:Y:S03]  /*8d80*/  MUFU.TANH R158, R139 ;  /* 0x0000008b009e7308 */ /* 0x0005e60000002400 */
[----:B------:R-:W-:Y:S01]  /*8d90*/  HMMA.16816.F32.BF16 R140, R16, R12, R140 ;  /* 0x0000000c108c723c */ /* 0x000fe2000004188c */
[----:B------:R-:W-:-:S02]  /*8da0*/  VIADD R8, R132, 0x9 ;  /* 0x0000000984087836 */ /* 0x000fc40000000000 */
[----:B------:R-:W-:Y:S02]  /*8db0*/  VIADD R9, R132, 0x8 ;  /* 0x0000000884097836 */ /* 0x000fe40000000000 */
[----:B------:R-:W2:Y:S01]  /*8dc0*/  MUFU.TANH R47, R47 ;  /* 0x0000002f002f7308 */ /* 0x000ea20000002400 */
[-C--:B------:R-:W-:Y:S01]  /*8dd0*/  ISETP.GE.AND P6, PT, R8, R201.reuse, PT ;  /* 0x000000c90800720c */ /* 0x080fe20003fc6270 */
[----:B------:R-:W-:Y:S01]  /*8de0*/  VIADD R12, R132, 0x1 ;  /* 0x00000001840c7836 */ /* 0x000fe20000000000 */
[-C--:B------:R-:W-:Y:S01]  /*8df0*/  ISETP.GE.AND P3, PT, R8, R200.reuse, PT ;  /* 0x000000c80800720c */ /* 0x080fe20003f66270 */
[----:B------:R-:W-:Y:S01]  /*8e00*/  VIADD R8, R132, 0x10 ;  /* 0x0000001084087836 */ /* 0x000fe20000000000 */
[----:B------:R-:W-:Y:S01]  /*8e10*/  HMMA.16816.F32.BF16 R184, R40, R30, R184 ;  /* 0x0000001e28b8723c */ /* 0x000fe200000418b8 */
[----:B------:R-:W2:Y:S01]  /*8e20*/  LDSM.16.M88.4 R28, [R223+0xb800] ;  /* 0x00b80000df1c783b */ /* 0x000ea20000000200 */
[C---:B------:R-:W-:Y:S01]  /*8e30*/  ISETP.GE.AND P4, PT, R12.reuse, R201, PT ;  /* 0x000000c90c00720c */ /* 0x040fe20003f86270 */
[----:B------:R-:W-:Y:S01]  /*8e40*/  MUFU.TANH R64, R64 ;  /* 0x0000004000407308 */ /* 0x000fe20000002400 */
[----:B------:R-:W-:-:S02]  /*8e50*/  ISETP.GE.AND P2, PT, R12, R200, PT ;  /* 0x000000c80c00720c */ /* 0x000fc40003f46270 */
[----:B------:R-:W-:Y:S01]  /*8e60*/  FSEL R181, R152, -INF , !P4 ;  /* 0xff80000098b57808 */ /* 0x000fe20006000000 */
[----:B------:R-:W-:Y:S01]  /*8e70*/  HMMA.16816.F32.BF16 R164, R52, R10, R164 ;  /* 0x0000000a34a4723c */ /* 0x000fe200000418a4 */
[----:B-1----:R-:W-:Y:S02]  /*8e80*/  FSEL R134, R155, -INF , !P2 ;  /* 0xff8000009b867808 */ /* 0x002fe40005000000 */
[CC--:B------:R-:W-:Y:S01]  /*8e90*/  ISETP.GE.AND P4, PT, R8.reuse, R201.reuse, PT ;  /* 0x000000c90800720c */ /* 0x0c0fe20003f86270 */
[----:B------:R-:W1:Y:S01]  /*8ea0*/  MUFU.TANH R50, R50 ;  /* 0x0000003200327308 */ /* 0x000e620000002400 */
[-C--:B------:R-:W-:Y:S01]  /*8eb0*/  ISETP.GE.AND P2, PT, R8, R200.reuse, PT ;  /* 0x000000c80800720c */ /* 0x080fe20003f46270 */
[C---:B------:R-:W-:Y:S01]  /*8ec0*/  VIADD R8, R132.reuse, 0x11 ;  /* 0x0000001184087836 */ /* 0x040fe20000000000 */
[CC--:B------:R-:W-:Y:S01]  /*8ed0*/  ISETP.GE.AND P5, PT, R9.reuse, R201.reuse, PT ;  /* 0x000000c90900720c */ /* 0x0c0fe20003fa6270 */
[----:B-----5:R-:W-:Y:S01]  /*8ee0*/  HMMA.16816.F32.BF16 R56, R24, R4, R56 ;  /* 0x000000041838723c */ /* 0x020fe20000041838 */
[-C--:B------:R-:W-:Y:S01]  /*8ef0*/  ISETP.GE.AND P1, PT, R9, R200.reuse, PT ;  /* 0x000000c80900720c */ /* 0x080fe20003f26270 */
[----:B------:R-:W-:Y:S01]  /*8f00*/  VIADD R9, R132, 0x38 ;  /* 0x0000003884097836 */ /* 0x000fe20000000000 */
[----:B------:R-:W-:Y:S01]  /*8f10*/  FSEL R183, R154, -INF , !P5 ;  /* 0xff8000009ab77808 */ /* 0x000fe20006800000 */
[----:B------:R-:W5:Y:S01]  /*8f20*/  MUFU.TANH R65, R65 ;  /* 0x0000004100417308 */ /* 0x000f620000002400 */
[----:B------:R-:W-:Y:S01]  /*8f30*/  FSEL R182, R173, -INF , !P1 ;  /* 0xff800000adb67808 */ /* 0x000fe20004800000 */
[----:B------:R-:W-:Y:S01]  /*8f40*/  HMMA.16816.F32.BF16 R60, R16, R14, R60 ;  /* 0x0000000e103c723c */ /* 0x000fe2000004183c */
[-C--:B------:R-:W-:Y:S01]  /*8f50*/  ISETP.GE.AND P5, PT, R8, R201.reuse, PT ;  /* 0x000000c90800720c */ /* 0x080fe20003fa6270 */
[----:B------:R-:W-:Y:S01]  /*8f60*/  VIADD R4, R132, 0x20 ;  /* 0x0000002084047836 */ /* 0x000fe20000000000 */
[-C--:B------:R-:W-:Y:S01]  /*8f70*/  ISETP.GE.AND P1, PT, R8, R200.reuse, PT ;  /* 0x000000c80800720c */ /* 0x080fe20003f26270 */
[----:B------:R-:W-:Y:S01]  /*8f80*/  VIADD R8, R132, 0x18 ;  /* 0x0000001884087836 */ /* 0x000fe20000000000 */
[----:B----4-:R-:W-:Y:S01]  /*8f90*/  FSEL R137, R174, -INF , !P5 ;  /* 0xff800000ae897808 */ /* 0x010fe20006800000 */
[----:B------:R-:W4:Y:S01]  /*8fa0*/  LDSM.16.M88.4 R12, [R212+0x7000] ;  /* 0x00700000d40c783b */ /* 0x000f220000000200 */
[----:B------:R-:W-:Y:S01]  /*8fb0*/  FSEL R38, R175, -INF , !P1 ;  /* 0xff800000af267808 */ /* 0x000fe20004800000 */
[----:B---3--:R-:W-:Y:S01]  /*8fc0*/  HMMA.16816.F32.BF16 R168, R40, R20, R168 ;  /* 0x0000001428a8723c */ /* 0x008fe200000418a8 */
[----:B------:R-:W-:Y:S01]  /*8fd0*/  FSEL R189, R172, -INF , !P6 ;  /* 0xff800000acbd7808 */ /* 0x000fe20007000000 */
[----:B------:R-:W-:Y:S01]  /*8fe0*/  VIADD R5, R132, 0x28 ;  /* 0x0000002884057836 */ /* 0x000fe20000000000 */
[----:B------:R-:W-:Y:S01]  /*8ff0*/  FSEL R176, R176, -INF , !P3 ;  /* 0xff800000b0b07808 */ /* 0x000fe20005800000 */
[----:B------:R-:W3:Y:S01]  /*9000*/  MUFU.TANH R149, R149 ;  /* 0x0000009500957308 */ /* 0x000ee20000002400 */
[CC--:B------:R-:W-:Y:S01]  /*9010*/  ISETP.GE.AND P5, PT, R4.reuse, R201.reuse, PT ;  /* 0x000000c90400720c */ /* 0x0c0fe20003fa6270 */
[----:B------:R-:W-:Y:S01]  /*9020*/  HMMA.16816.F32.BF16 R184, R24, R6, R184 ;  /* 0x0000000618b8723c */ /* 0x000fe200000418b8 */
[-C--:B------:R-:W-:Y:S01]  /*9030*/  ISETP.GE.AND P1, PT, R4, R200.reuse, PT ;  /* 0x000000c80400720c */ /* 0x080fe20003f26270 */
[----:B------:R-:W-:Y:S01]  /*9040*/  VIADD R4, R132, 0x21 ;  /* 0x0000002184047836 */ /* 0x000fe20000000000 */
[-C--:B------:R-:W-:Y:S01]  /*9050*/  ISETP.GE.AND P6, PT, R8, R201.reuse, PT ;  /* 0x000000c90800720c */ /* 0x080fe20003fc6270 */
[----:B------:R-:W-:Y:S01]  /*9060*/  FMUL.FTZ R140, R140, UR10 ;  /* 0x0000000a8c8c7c20 */ /* 0x000fe20008410000 */
[-C--:B------:R-:W-:Y:S01]  /*9070*/  ISETP.GE.AND P3, PT, R8, R200.reuse, PT ;  /* 0x000000c80800720c */ /* 0x080fe20003f66270 */
[----:B------:R-:W-:Y:S01]  /*9080*/  VIADD R8, R132, 0x19 ;  /* 0x0000001984087836 */ /* 0x000fe20000000000 */
[----:B--2---:R-:W-:Y:S01]  /*9090*/  FSEL R139, R48, -INF , !P6 ;  /* 0xff800000308b7808 */ /* 0x004fe20007000000 */
[----:B------:R-:W-:Y:S01]  /*90a0*/  HMMA.16816.F32.BF16 R20, R40, R22, R164 ;  /* 0x000000162814723c */ /* 0x000fe200000418a4 */
[----:B------:R-:W-:Y:S01]  /*90b0*/  FSEL R36, R179, -INF , !P3 ;  /* 0xff800000b3247808 */ /* 0x000fe20005800000 */
[----:B------:R5:W2:Y:S01]  /*90c0*/  MUFU.TANH R150, R146 ;  /* 0x0000009200967308 */ /* 0x000aa20000002400 */
[----:B------:R-:W-:Y:S01]  /*90d0*/  FSEL R177, R177, -INF , !P4 ;  /* 0xff800000b1b17808 */ /* 0x000fe20006000000 */
[----:B------:R-:W-:Y:S01]  /*90e0*/  FMUL.FTZ R60, R60, UR10 ;  /* 0x0000000a3c3c7c20 */ /* 0x000fe20008410000 */
[----:B------:R-:W-:Y:S01]  /*90f0*/  FSEL R178, R178, -INF , !P2 ;  /* 0xff800000b2b27808 */ /* 0x000fe20005000000 */
[----:B------:R-:W-:Y:S01]  /*9100*/  FMUL.FTZ R62, R62, UR10 ;  /* 0x0000000a3e3e7c20 */ /* 0x000fe20008410000 */
[CC--:B------:R-:W-:Y:S01]  /*9110*/  ISETP.GE.AND P6, PT, R4.reuse, R201.reuse, PT ;  /* 0x000000c90400720c */ /* 0x0c0fe20003fc6270 */
[----:B------:R-:W-:Y:S01]  /*9120*/  FMUL.FTZ R61, R61, UR10 ;  /* 0x0000000a3d3d7c20 */ /* 0x000fe20008410000 */
[-C--:B------:R-:W-:Y:S01]  /*9130*/  ISETP.GE.AND P3, PT, R4, R200.reuse, PT ;  /* 0x000000c80400720c */ /* 0x080fe20003f66270 */
[----:B------:R-:W-:Y:S01]  /*9140*/  VIADD R4, R132, 0x29 ;  /* 0x0000002984047836 */ /* 0x000fe20000000000 */
[C---:B------:R-:W-:Y:S01]  /*9150*/  ISETP.GE.AND P4, PT, R8.reuse, R201, PT ;  /* 0x000000c90800720c */ /* 0x040fe20003f86270 */
[----:B------:R-:W-:Y:S01]  /*9160*/  HMMA.16816.F32.BF16 R168, R24, R28, R168 ;  /* 0x0000001c18a8723c */ /* 0x000fe200000418a8 */
[----:B------:R-:W-:Y:S01]  /*9170*/  ISETP.GE.AND P2, PT, R8, R200, PT ;  /* 0x000000c80800720c */ /* 0x000fe20003f46270 */
[----:B------:R-:W-:Y:S01]  /*9180*/  VIADD R8, R132, 0x30 ;  /* 0x0000003084087836 */ /* 0x000fe20000000000 */
[----:B------:R-:W-:Y:S01]  /*9190*/  FSEL R67, R49, -INF , !P4 ;  /* 0xff80000031437808 */ /* 0x000fe20006000000 */
[----:B------:R-:W2:Y:S01]  /*91a0*/  MUFU.TANH R66, R66 ;  /* 0x0000004200427308 */ /* 0x000ea20000002400 */
[----:B------:R-:W-:Y:S01]  /*91b0*/  FSEL R180, R180, -INF , !P2 ;  /* 0xff800000b4b47808 */ /* 0x000fe20005000000 */
[----:B------:R-:W-:Y:S01]  /*91c0*/  FMUL.FTZ R63, R63, UR10 ;  /* 0x0000000a3f3f7c20 */ /* 0x000fe20008410000 */
[----:B------:R-:W-:-:S02]  /*91d0*/  FSEL R33, R44, -INF , !P5 ;  /* 0xff8000002c217808 */ /* 0x000fc40006800000 */
[----:B------:R-:W-:Y:S02]  /*91e0*/  FSEL R32, R51, -INF , !P1 ;  /* 0xff80000033207808 */ /* 0x000fe40004800000 */
[CC--:B------:R-:W-:Y:S01]  /*91f0*/  ISETP.GE.AND P4, PT, R5.reuse, R201.reuse, PT ;  /* 0x000000c90500720c */ /* 0x0c0fe20003f86270 */
[----:B------:R-:W-:Y:S01]  /*9200*/  MUFU.TANH R144, R144 ;  /* 0x0000009000907308 */ /* 0x000fe20000002400 */
[-C--:B------:R-:W-:Y:S01]  /*9210*/  ISETP.GE.AND P2, PT, R5, R200.reuse, PT ;  /* 0x000000c80500720c */ /* 0x080fe20003f46270 */
[----:B------:R-:W-:Y:S01]  /*9220*/  HMMA.16816.F32.BF16 R20, R24, R30, R20 ;  /* 0x0000001e1814723c */ /* 0x000fe20000041814 */
[CC--:B------:R-:W-:Y:S02]  /*9230*/  ISETP.GE.AND P5, PT, R4.reuse, R201.reuse, PT ;  /* 0x000000c90400720c */ /* 0x0c0fe40003fa6270 */
[-C--:B------:R-:W-:Y:S02]  /*9240*/  ISETP.GE.AND P1, PT, R4, R200.reuse, PT ;  /* 0x000000c80400720c */ /* 0x080fe40003f26270 */
[----:B------:R-:W2:Y:S01]  /*9250*/  LDSM.16.M88.4 R4, [R212+0x7800] ;  /* 0x00780000d404783b */ /* 0x000ea20000000200 */
[----:B------:R-:W-:Y:S01]  /*9260*/  FSEL R39, R45, -INF , !P6 ;  /* 0xff8000002d277808 */ /* 0x000fe20007000000 */
[----:B------:R-:W2:Y:S01]  /*9270*/  MUFU.TANH R151, R151 ;  /* 0x0000009700977308 */ /* 0x000ea20000002400 */
[----:B------:R-:W-:Y:S01]  /*9280*/  FSEL R34, R46, -INF , !P3 ;  /* 0xff8000002e227808 */ /* 0x000fe20005800000 */
[C---:B----4-:R-:W-:Y:S01]  /*9290*/  HMMA.16816.F32.BF16 R56, R16.reuse, R12, R56 ;  /* 0x0000000c1038723c */ /* 0x050fe20000041838 */
[-C--:B------:R-:W-:Y:S01]  /*92a0*/  ISETP.GE.AND P6, PT, R8, R201.reuse, PT ;  /* 0x000000c90800720c */ /* 0x080fe20003fc6270 */
[----:B------:R-:W-:Y:S01]  /*92b0*/  VIADD R25, R132, 0x50 ;  /* 0x0000005084197836 */ /* 0x000fe20000000000 */
[----:B------:R-:W-:Y:S01]  /*92c0*/  ISETP.GE.AND P3, PT, R8, R200, PT ;  /* 0x000000c80800720c */ /* 0x000fe20003f66270 */
[----:B------:R-:W-:Y:S01]  /*92d0*/  VIADD R8, R132, 0x31 ;  /* 0x0000003184087836 */ /* 0x000fe20000000000 */
[----:B------:R-:W-:Y:S01]  /*92e0*/  FSEL R37, R47, -INF , !P4 ;  /* 0xff8000002f257808 */ /* 0x000fe20006000000 */
[----:B------:R-:W4:Y:S01]  /*92f0*/  MUFU.TANH R147, R147 ;  /* 0x0000009300937308 */ /* 0x000f220000002400 */
[----:B-1----:R-:W-:Y:S01]  /*9300*/  FSEL R35, R50, -INF , !P5 ;  /* 0xff80000032237808 */ /* 0x002fe20006800000 */
[----:B------:R-:W-:Y:S01]  /*9310*/  HMMA.16816.F32.BF16 R184, R16, R14, R184 ;  /* 0x0000000e10b8723c */ /* 0x000fe200000418b8 */
[----:B------:R-:W-:Y:S01]  /*9320*/  ISETP.GE.AND P4, PT, R8, R201, PT ;  /* 0x000000c90800720c */ /* 0x000fe20003f86270 */
[----:B------:R-:W-:Y:S01]  /*9330*/  VIADD R24, R132, 0x51 ;  /* 0x0000005184187836 */ /* 0x000fe20000000000 */
[----:B-----5:R-:W-:Y:S01]  /*9340*/  FSEL R146, R65, -INF , !P1 ;  /* 0xff80000041927808 */ /* 0x020fe20004800000 */
[----:B------:R-:W-:-:S04]  /*9350*/  DEPBAR.LE SB0, 0x0 ;  /* 0x000080000000791a */ /* 0x000fc80000000000 */
[----:B------:R1:W5:Y:S01]  /*9360*/  MUFU.TANH R156, R136 ;  /* 0x00000088009c7308 */ /* 0x0003620000002400 */
[----:B---3--:R-:W-:Y:S02]  /*9370*/  FSEL R149, R149, -INF , !P6 ;  /* 0xff80000095957808 */ /* 0x008fe40007000000 */
[----:B--2---:R-:W-:Y:S02]  /*9380*/  FSEL R150, R150, -INF , !P3 ;  /* 0xff80000096967808 */ /* 0x004fe40005800000 */
[CC--:B------:R-:W-:Y:S02]  /*9390*/  ISETP.GE.AND P5, PT, R9.reuse, R201.reuse, PT ;  /* 0x000000c90900720c */ /* 0x0c0fe40003fa6270 */
[-C--:B------:R-:W-:Y:S01]  /*93a0*/  ISETP.GE.AND P1, PT, R9, R200.reuse, PT ;  /* 0x000000c80900720c */ /* 0x080fe20003f26270 */
[----:B------:R-:W-:Y:S01]  /*93b0*/  VIADD R9, R132, 0x40 ;  /* 0x0000004084097836 */ /* 0x000fe20000000000 */
[----:B------:R-:W-:Y:S01]  /*93c0*/  FSEL R173, R66, -INF , !P4 ;  /* 0xff80000042ad7808 */ /* 0x000fe20006000000 */
[----:B------:R-:W2:Y:S01]  /*93d0*/  MUFU.TANH R145, R145 ;  /* 0x0000009100917308 */ /* 0x000ea20000002400 */
[----:B------:R-:W-:Y:S01]  /*93e0*/  FSEL R151, R151, -INF , !P5 ;  /* 0xff80000097977808 */ /* 0x000fe20006800000 */
[----:B------:R-:W-:Y:S01]  /*93f0*/  FMUL.FTZ R13, R56, UR10 ;  /* 0x0000000a380d7c20 */ /* 0x000fe20008410000 */
[----:B----4-:R-:W-:Y:S01]  /*9400*/  FSEL R172, R147, -INF , !P1 ;  /* 0xff80000093ac7808 */ /* 0x010fe20004800000 */
[----:B------:R-:W-:Y:S01]  /*9410*/  FMUL.FTZ R14, R57, UR10 ;  /* 0x0000000a390e7c20 */ /* 0x000fe20008410000 */
[-C--:B------:R-:W-:Y:S01]  /*9420*/  ISETP.GE.AND P4, PT, R9, R201.reuse, PT ;  /* 0x000000c90900720c */ /* 0x080fe20003f86270 */
[----:B------:R-:W-:Y:S01]  /*9430*/  FMUL.FTZ R185, R185, UR10 ;  /* 0x0000000ab9b97c20 */ /* 0x000fe20008410000 */
[----:B-1----:R-:W-:Y:S01]  /*9440*/  FSEL R136, R64, -INF , !P2 ;  /* 0xff80000040887808 */ /* 0x002fe20005000000 */
[----:B------:R-:W1:Y:S01]  /*9450*/  MUFU.TANH R148, R148 ;  /* 0x0000009400947308 */ /* 0x000e620000002400 */
[-C--:B------:R-:W-:Y:S01]  /*9460*/  ISETP.GE.AND P2, PT, R8, R200.reuse, PT ;  /* 0x000000c80800720c */ /* 0x080fe20003f46270 */
[----:B------:R-:W-:Y:S01]  /*9470*/  VIADD R8, R132, 0x39 ;  /* 0x0000003984087836 */ /* 0x000fe20000000000 */
[----:B------:R-:W-:Y:S01]  /*9480*/  HMMA.16816.F32.BF16 R20, R16, R6, R20 ;  /* 0x000000061014723c */ /* 0x000fe20000041814 */
[----:B-----5:R-:W-:Y:S01]  /*9490*/  FSEL R165, R156, -INF , !P4 ;  /* 0xff8000009ca57808 */ /* 0x020fe20006000000 */
[----:B------:R-:W-:Y:S01]  /*94a0*/  FMUL.FTZ R15, R58, UR10 ;  /* 0x0000000a3a0f7c20 */ /* 0x000fe20008410000 */
[----:B------:R-:W-:Y:S01]  /*94b0*/  FSEL R174, R144, -INF , !P2 ;  /* 0xff80000090ae7808 */ /* 0x000fe20005000000 */
[----:B------:R-:W-:Y:S01]  /*94c0*/  FMUL.FTZ R59, R59, UR10 ;  /* 0x0000000a3b3b7c20 */ /* 0x000fe20008410000 */
[CC--:B------:R-:W-:Y:S01]  /*94d0*/  ISETP.GE.AND P6, PT, R8.reuse, R201.reuse, PT ;  /* 0x000000c90800720c */ /* 0x0c0fe20003fc6270 */
[----:B------:R-:W3:Y:S01]  /*94e0*/  MUFU.TANH R138, R138 ;  /* 0x0000008a008a7308 */ /* 0x000ee20000002400 */
[-C--:B------:R-:W-:Y:S01]  /*94f0*/  ISETP.GE.AND P3, PT, R8, R200.reuse, PT ;  /* 0x000000c80800720c */ /* 0x080fe20003f66270 */
[C---:B------:R-:W-:Y:S01]  /*9500*/  VIADD R8, R132.reuse, 0x41 ;  /* 0x0000004184087836 */ /* 0x040fe20000000000 */
[-C--:B------:R-:W-:Y:S01]  /*9510*/  ISETP.GE.AND P2, PT, R9, R200.reuse, PT ;  /* 0x000000c80900720c */ /* 0x080fe20003f46270 */
[C---:B------:R-:W-:Y:S01]  /*9520*/  VIADD R7, R132.reuse, 0x60 ;  /* 0x0000006084077836 */ /* 0x040fe20000000000 */
[----:B--2---:R-:W-:Y:S01]  /*9530*/  FSEL R155, R145, -INF , !P6 ;  /* 0xff800000919b7808 */ /* 0x004fe20007000000 */
[----:B------:R-:W-:Y:S01]  /*9540*/  VIADD R6, R132, 0x61 ;  /* 0x0000006184067836 */ /* 0x000fe20000000000 */
[C---:B------:R-:W-:Y:S01]  /*9550*/  ISETP.GE.AND P5, PT, R8.reuse, R201, PT ;  /* 0x000000c90800720c */ /* 0x040fe20003fa6270 */
[----:B------:R2:W-:Y:S01]  /*9560*/  MUFU.TANH R162, R135 ;  /* 0x0000008700a27308 */ /* 0x0005e20000002400 */
[----:B------:R-:W-:-:S02]  /*9570*/  ISETP.GE.AND P1, PT, R8, R200, PT ;  /* 0x000000c80800720c */ /* 0x000fc40003f26270 */
[----:B------:R-:W-:Y:S01]  /*9580*/  HMMA.16816.F32.BF16 R8, R16, R4, R168 ;  /* 0x000000041008723c */ /* 0x000fe200000418a8 */
[----:B-1----:R-:W-:-:S04]  /*9590*/  FSEL R160, R148, -INF , !P3 ;  /* 0xff80000094a07808 */ /* 0x002fc80005800000 */
[----:B------:R1:W-:Y:S01]  /*95a0*/  MUFU.TANH R163, R140 ;  /* 0x0000008c00a37308 */ /* 0x0003e20000002400 */
[----:B---3--:R-:W-:Y:S01]  /*95b0*/  FSEL R166, R138, -INF , !P2 ;  /* 0xff8000008aa67808 */ /* 0x008fe20005000000 */
[C---:B------:R-:W-:Y:S01]  /*95c0*/  VIADD R4, R132.reuse, 0x48 ;  /* 0x0000004884047836 */ /* 0x040fe20000000000 */
[----:B------:R-:W-:Y:S01]  /*95d0*/  FSEL R171, R157, -INF , !P5 ;  /* 0xff8000009dab7808 */ /* 0x000fe20006800000 */
[----:B------:R-:W-:Y:S01]  /*95e0*/  VIADD R5, R132, 0x49 ;  /* 0x0000004984057836 */ /* 0x000fe20000000000 */
[----:B------:R-:W-:Y:S01]  /*95f0*/  FSEL R168, R158, -INF , !P1 ;  /* 0xff8000009ea87808 */ /* 0x000fe20004800000 */
[----:B------:R-:W-:Y:S01]  /*9600*/  FMUL.FTZ R20, R20, UR10 ;  /* 0x0000000a14147c20 */ /* 0x000fe20008410000 */
[CC--:B------:R-:W-:Y:S01]  /*9610*/  ISETP.GE.AND P6, PT, R4.reuse, R201.reuse, PT ;  /* 0x000000c90400720c */ /* 0x0c0fe20003fc6270 */
[----:B------:R-:W3:Y:S01]  /*9620*/  MUFU.TANH R159, R159 ;  /* 0x0000009f009f7308 */ /* 0x000ee20000002400 */
[----:B--2---:R-:W-:Y:S01]  /*9630*/  FMUL.FTZ R135, R141, UR10 ;  /* 0x0000000a8d877c20 */ /* 0x004fe20008410000 */
[----:B------:R-:W-:Y:S01]  /*9640*/  FMUL.FTZ R141, R143, UR10 ;  /* 0x0000000a8f8d7c20 */ /* 0x000fe20008410000 */
[-C--:B------:R-:W-:Y:S01]  /*9650*/  ISETP.GE.AND P3, PT, R4, R200.reuse, PT ;  /* 0x000000c80400720c */ /* 0x080fe20003f66270 */
[----:B------:R-:W-:Y:S01]  /*9660*/  FMUL.FTZ R138, R187, UR10 ;  /* 0x0000000abb8a7c20 */ /* 0x000fe20008410000 */
[CC--:B------:R-:W-:Y:S01]  /*9670*/  ISETP.GE.AND P5, PT, R25.reuse, R201.reuse, PT ;  /* 0x000000c91900720c */ /* 0x0c0fe20003fa6270 */
[----:B------:R-:W-:Y:S01]  /*9680*/  FMUL.FTZ R143, R184, UR10 ;  /* 0x0000000ab88f7c20 */ /* 0x000fe20008410000 */
[-C--:B------:R-:W-:Y:S01]  /*9690*/  ISETP.GE.AND P1, PT, R25, R200.reuse, PT ;  /* 0x000000c81900720c */ /* 0x080fe20003f26270 */
[----:B------:R-:W2:Y:S01]  /*96a0*/  MUFU.TANH R133, R133 ;  /* 0x0000008500857308 */ /* 0x000ea20000002400 */
[----:B-1----:R-:W-:Y:S01]  /*96b0*/  FMUL.FTZ R140, R142, UR10 ;  /* 0x0000000a8e8c7c20 */ /* 0x002fe20008410000 */
[CC--:B------:R-:W-:Y:S01]  /*96c0*/  ISETP.GE.AND P4, PT, R5.reuse, R201.reuse, PT ;  /* 0x000000c90500720c */ /* 0x0c0fe20003f86270 */
[----:B------:R-:W-:Y:S01]  /*96d0*/  VIADD R25, R132, 0x58 ;  /* 0x0000005884197836 */ /* 0x000fe20000000000 */
[-C--:B------:R-:W-:Y:S01]  /*96e0*/  ISETP.GE.AND P2, PT, R5, R200.reuse, PT ;  /* 0x000000c80500720c */ /* 0x080fe20003f46270 */
[----:B------:R-:W-:Y:S01]  /*96f0*/  FMUL.FTZ R8, R8, UR10 ;  /* 0x0000000a08087c20 */ /* 0x000fe20008410000 */
[----:B------:R-:W-:Y:S01]  /*9700*/  FSEL R164, R161, -INF , !P3 ;  /* 0xff800000a1a47808 */ /* 0x000fe20005800000 */
[----:B------:R-:W-:Y:S01]  /*9710*/  FMUL.FTZ R5, R186, UR10 ;  /* 0x0000000aba057c20 */ /* 0x000fe20008410000 */
[----:B------:R-:W1:Y:S01]  /*9720*/  MUFU.TANH R135, R135 ;  /* 0x0000008700877308 */ /* 0x000e620000002400 */
[----:B---3--:R-:W-:Y:S01]  /*9730*/  FSEL R169, R159, -INF , !P6 ;  /* 0xff8000009fa97808 */ /* 0x008fe20007000000 */
[----:B------:R-:W-:Y:S01]  /*9740*/  FMUL.FTZ R9, R9, UR10 ;  /* 0x0000000a09097c20 */ /* 0x000fe20008410000 */
[-C--:B------:R-:W-:Y:S01]  /*9750*/  ISETP.GE.AND P6, PT, R24, R201.reuse, PT ;  /* 0x000000c91800720c */ /* 0x080fe20003fc6270 */
[----:B------:R-:W-:Y:S01]  /*9760*/  FMUL.FTZ R10, R10, UR10 ;  /* 0x0000000a0a0a7c20 */ /* 0x000fe20008410000 */
[-C--:B------:R-:W-:Y:S01]  /*9770*/  ISETP.GE.AND P3, PT, R24, R200.reuse, PT ;  /* 0x000000c81800720c */ /* 0x080fe20003f66270 */
[----:B------:R-:W-:Y:S01]  /*9780*/  VIADD R24, R132, 0x59 ;  /* 0x0000005984187836 */ /* 0x000fe20000000000 */
[----:B------:R-:W-:Y:S01]  /*9790*/  FSEL R162, R162, -INF , !P2 ;  /* 0xff800000a2a27808 */ /* 0x000fe20005000000 */
[----:B------:R-:W3:Y:S01]  /*97a0*/  MUFU.TANH R141, R141 ;  /* 0x0000008d008d7308 */ /* 0x000ee20000002400 */
[----:B--2---:R-:W-:Y:S01]  /*97b0*/  FSEL R167, R133, -INF , !P4 ;  /* 0xff80000085a77808 */ /* 0x004fe20006000000 */
[----:B------:R-:W-:Y:S01]  /*97c0*/  FMUL.FTZ R11, R11, UR10 ;  /* 0x0000000a0b0b7c20 */ /* 0x000fe20008410000 */
[-C--:B------:R-:W-:Y:S01]  /*97d0*/  ISETP.GE.AND P4, PT, R25, R201.reuse, PT ;  /* 0x000000c91900720c */ /* 0x080fe20003f86270 */
[----:B------:R-:W-:Y:S01]  /*97e0*/  FMUL.FTZ R21, R21, UR10 ;  /* 0x0000000a15157c20 */ /* 0x000fe20008410000 */
[----:B------:R-:W-:Y:S01]  /*97f0*/  ISETP.GE.AND P2, PT, R25, R200, PT ;  /* 0x000000c81900720c */ /* 0x000fe20003f46270 */
[----:B------:R-:W-:Y:S01]  /*9800*/  FMUL.FTZ R22, R22, UR10 ;  /* 0x0000000a16167c20 */ /* 0x000fe20008410000 */
[----:B------:R-:W-:Y:S01]  /*9810*/  FSEL R163, R163, -INF , !P5 ;  /* 0xff800000a3a37808 */ /* 0x000fe20006800000 */
[----:B------:R-:W2:Y:S01]  /*9820*/  MUFU.TANH R140, R140 ;  /* 0x0000008c008c7308 */ /* 0x000ea20000002400 */
[----:B-1----:R-:W-:Y:S01]  /*9830*/  FSEL R161, R135, -INF , !P6 ;  /* 0xff80000087a17808 */ /* 0x002fe20007000000 */
[----:B------:R-:W-:Y:S01]  /*9840*/  FMUL.FTZ R23, R23, UR10 ;  /* 0x0000000a17177c20 */ /* 0x000fe20008410000 */
[----:B------:R-:W-:-:S02]  /*9850*/  ISETP.GE.AND P6, PT, R7, R201, PT ;  /* 0x000000c90700720c */ /* 0x000fc40003fc6270 */
[----:B------:R-:W-:-:S03]  /*9860*/  ISETP.GE.AND P5, PT, R24, R201, PT ;  /* 0x000000c91800720c */ /* 0x000fc60003fa6270 */
[----:B------:R-:W1:Y:S01]  /*9870*/  MUFU.TANH R60, R60 ;  /* 0x0000003c003c7308 */ /* 0x000e620000002400 */
[----:B---3--:R-:W-:Y:S02]  /*9880*/  FSEL R156, R141, -INF , !P3 ;  /* 0xff8000008d9c7808 */ /* 0x008fe40005800000 */
[----:B------:R-:W-:Y:S01]  /*9890*/  ISETP.GE.AND P3, PT, R7, R200, PT ;  /* 0x000000c80700720c */ /* 0x000fe20003f66270 */
[----:B------:R-:W-:-:S04]  /*98a0*/  VIADD R7, R132, 0x68 ;  /* 0x0000006884077836 */ /* 0x000fc80000000000 */
[----:B------:R-:W3:Y:S01]  /*98b0*/  MUFU.TANH R154, R62 ;  /* 0x0000003e009a7308 */ /* 0x000ee20000002400 */
[----:B--2---:R-:W-:Y:S02]  /*98c0*/  FSEL R158, R140, -INF , !P1 ;  /* 0xff8000008c9e7808 */ /* 0x004fe40004800000 */
[----:B------:R-:W-:-:S05]  /*98d0*/  ISETP.GE.AND P1, PT, R24, R200, PT ;  /* 0x000000c81800720c */ /* 0x000fca0003f26270 */
[----:B------:R-:W2:Y:S01]  /*98e0*/  MUFU.TANH R12, R61 ;  /* 0x0000003d000c7308 */ /* 0x000ea20000002400 */
[----:B-1----:R-:W-:Y:S02]  /*98f0*/  FSEL R159, R60, -INF , !P4 ;  /* 0xff8000003c9f7808 */ /* 0x002fe40006000000 */
[----:B------:R-:W-:-:S05]  /*9900*/  ISETP.GE.AND P4, PT, R6, R201, PT ;  /* 0x000000c90600720c */ /* 0x000fca0003f86270 */
        /* <DEDUP_REMOVED lines=16> */
[----:B------:R-:W-:-:S05]  /*9a10*/  ISETP.GE.AND P4, PT, R7, R201, PT ;  /* 0x000000c90700720c */ /* 0x000fca0003f86270 */
[----:B------:R-:W2:Y:S01]  /*9a20*/  MUFU.TANH R15, R15 ;  /* 0x0000000f000f7308 */ /* 0x000ea20000002400 */
[----:B-1----:R-:W-:Y:S01]  /*9a30*/  FSEL R141, R4, -INF , !P6 ;  /* 0xff800000048d7808 */ /* 0x002fe20007000000 */
[C---:B------:R-:W-:Y:S01]  /*9a40*/  VIADD R4, R132.reuse, 0x78 ;  /* 0x0000007884047836 */ /* 0x040fe20000000000 */
[----:B------:R-:W-:-:S04]  /*9a50*/  ISETP.GE.AND P6, PT, R132, R201, PT ;  /* 0x000000c98400720c */ /* 0x000fc80003fc6270 */
[----:B------:R-:W-:Y:S01]  /*9a60*/  FSEL R3, R3, -INF , !P6 ;  /* 0xff80000003037808 */ /* 0x000fe20007000000 */
        /* <DEDUP_REMOVED lines=8> */
[----:B-1----:R-:W-:Y:S02]  /*9af0*/  FSEL R65, R65, -INF , !P4 ;  /* 0xff80000041417808 */ /* 0x002fe40006000000 */
[----:B------:R-:W-:-:S05]  /*9b00*/  ISETP.GT.AND P4, PT, R237, R232, PT ;  /* 0x000000e8ed00720c */ /* 0x000fca0003f84270 */
[----:B------:R-:W1:Y:S01]  /*9b10*/  MUFU.TANH R143, R143 ;  /* 0x0000008f008f7308 */ /* 0x000e620000002400 */
[----:B---3--:R-:W-:Y:S02]  /*9b20*/  FSEL R138, R138, -INF , !P3 ;  /* 0xff8000008a8a7808 */ /* 0x008fe40005800000 */
[C---:B------:R-:W-:Y:S01]  /*9b30*/  ISETP.GE.AND P3, PT, R132.reuse, R200, PT ;  /* 0x000000c88400720c */ /* 0x040fe20003f66270 */
[----:B------:R-:W-:-:S04]  /*9b40*/  VIADD R132, R132, 0x79 ;  /* 0x0000007984847836 */ /* 0x000fc80000000000 */
[----:B------:R-:W3:Y:S01]  /*9b50*/  MUFU.TANH R5, R5 ;  /* 0x0000000500057308 */ /* 0x000ee20000002400 */
[----:B--2---:R-:W-:Y:S02]  /*9b60*/  FSEL R142, R142, -INF , !P2 ;  /* 0xff8000008e8e7808 */ /* 0x004fe40005000000 */
[----:B------:R-:W-:-:S05]  /*9b70*/  ISETP.GE.AND P2, PT, R7, R200, PT ;  /* 0x000000c80700720c */ /* 0x000fca0003f46270 */
[----:B------:R-:W2:Y:S01]  /*9b80*/  MUFU.TANH R133, R9 ;  /* 0x0000000900857308 */ /* 0x000ea20000002400 */
[----:B-1----:R-:W-:Y:S01]  /*9b90*/  FSEL R143, R143, -INF , !P5 ;  /* 0xff8000008f8f7808 */ /* 0x002fe20006800000 */
[----:B------:R-:W-:Y:S01]  /*9ba0*/  BAR.SYNC.DEFER_BLOCKING 0x0 ;  /* 0x0000000000007b1d */ /* 0x000fe20000010000 */
        /* <DEDUP_REMOVED lines=9> */
[----:B------:R-:W-:Y:S02]  /*9c40*/  ISETP.GE.AND P2, PT, R4, R200, PT ;  /* 0x000000c80400720c */ /* 0x000fe40003f46270 */
[----:B------:R-:W-:-:S03]  /*9c50*/  FSEL R4, R153, -INF , !P3 ;  /* 0xff80000099047808 */ /* 0x000fc60005800000 */
[----:B------:R-:W1:Y:S01]  /*9c60*/  MUFU.TANH R54, R22 ;  /* 0x0000001600367308 */ /* 0x000e620000002400 */
[----:B---3--:R-:W-:Y:S02]  /*9c70*/  FSEL R56, R56, -INF , !P1 ;  /* 0xff80000038387808 */ /* 0x008fe40004800000 */
[----:B------:R-:W-:-:S05]  /*9c80*/  ISETP.GE.AND P1, PT, R132, R200, PT ;  /* 0x000000c88400720c */ /* 0x000fca0003f26270 */
[----:B------:R-:W3:Y:S01]  /*9c90*/  MUFU.TANH R51, R23 ;  /* 0x0000001700337308 */ /* 0x000ee20000002400 */
[----:B--2---:R-:W-:Y:S02]  /*9ca0*/  FSEL R61, R61, -INF , !P5 ;  /* 0xff8000003d3d7808 */ /* 0x004fe40006800000 */
[----:B-1----:R-:W-:Y:S02]  /*9cb0*/  FSEL R54, R54, -INF , !P2 ;  /* 0xff80000036367808 */ /* 0x002fe40005000000 */
[----:B---3--:R-:W-:Y:S01]  /*9cc0*/  FSEL R51, R51, -INF , !P1 ;  /* 0xff80000033337808 */ /* 0x008fe20004800000 */
        /* <DEDUP_REMOVED lines=62> */
.L_x_3638:
[----:B------:R-:W-:-:S04]  /*a0b0*/  LEA R8, -R192, RZ, 0x7 ;  /* 0x000000ffc0087211 */ /* 0x000fc800078e39ff */
[----:B------:R-:W-:-:S07]  /*a0c0*/  SHF.R.S32.HI R6, RZ, 0x1f, R8 ;  /* 0x0000001fff067819 */ /* 0x000fce0000011408 */
.L_x_3639:
        /* <DEDUP_REMOVED lines=40> */
.L_x_3637:
        /* <DEDUP_REMOVED lines=79> */
[C---:B------:R-:W-:Y:S01]  /*a840*/  FMUL.FTZ R64, R46.reuse, UR6 ;  /* 0x000000062e407c20 */ /* 0x040fe20008410000 */
[----:B------:R-:W-:Y:S02]  /*a850*/  FSEL R55, R55, RZ, P1 ;  /* 0x000000ff37377208 */ /* 0x000fe40000800000 */
[----:B------:R-:W-:Y:S02]  /*a860*/  FSEL R5, R46, RZ, P2 ;  /* 0x000000ff2e057208 */ /* 0x000fe40001000000 */
[----:B------:R-:W-:Y:S01]  /*a870*/  FSEL R9, R45, RZ, P1 ;  /* 0x000000ff2d097208 */ /* 0x000fe20000800000 */
[----:B------:R-:W-:Y:S01]  /*a880*/  FFMA.FTZ R41, R4, UR6, -R55 ;  /* 0x0000000604297c23 */ /* 0x000fe20008010837 */
[----:B------:R-:W-:Y:S01]  /*a890*/  FSEL R64, R64, RZ, P2 ;  /* 0x000000ff40407208 */ /* 0x000fe20001000000 */
[----:B------:R-:W-:Y:S01]  /*a8a0*/  FADD.FTZ R8, R2, -R5 ;  /* 0x8000000502087221 */ /* 0x000fe20000010000 */
[----:B------:R-:W-:Y:S01]  /*a8b0*/  FFMA.FTZ R40, R134, UR6, -R55 ;  /* 0x0000000686287c23 */ /* 0x000fe20008010837 */
[----:B------:R-:W1:Y:S01]  /*a8c0*/  LDSM.16.MT88.4 R4, [R224+0xc000] ;  /* 0x00c00000e004783b */ /* 0x000e620000004200 */
        /* <DEDUP_REMOVED lines=249> */
[----:B------:R-:W4:Y:S01]  /*b860*/  MUFU.EX2 R160, R160 ;  /* 0x000000a000a07308 */ /* 0x000f220000000800 */
        /* <DEDUP_REMOVED lines=36> */
[----:B----4-:R-:W-:-:S02]  /*bab0*/  FADD.FTZ R3, R155, R0 ;  /* 0x000000009b037221 */ /* 0x010fc40000010000 */
[----:B------:R-:W-:Y:S01]  /*bac0*/  F2FP.BF16.F32.PACK_AB R14, R151, R148 ;  /* 0x00000094970e723e */ /* 0x000fe200000010ff */
[----:B------:R-:W-:Y:S01]  /*bad0*/  MUFU.EX2 R159, R159 ;  /* 0x0000009f009f7308 */ /* 0x000fe20000000800 */
[C---:B------:R-:W-:Y:S01]  /*bae0*/  F2FP.BF16.F32.PACK_AB R15, R160.reuse, R155 ;  /* 0x0000009ba00f723e */ /* 0x040fe200000010ff */
[----:B------:R-:W-:Y:S01]  /*baf0*/  FADD.FTZ R149, R149, R146 ;  /* 0x0000009295957221 */ /* 0x000fe20000010000 */
[----:B------:R-:W-:-:S03]  /*bb00*/  FADD.FTZ R3, R160, R3 ;  /* 0x00000003a0037221 */ /* 0x000fc60000010000 */
        /* <DEDUP_REMOVED lines=10> */
[----:B------:R-:W4:Y:S05]  /*bbb0*/  LDSM.16.MT88.4 R16, [R222+0xe000] ;  /* 0x00e00000de10783b */ /* 0x000f2a0000004200 */
[C---:B--2---:R-:W-:Y:S01]  /*bbc0*/  HMMA.16816.F32.BF16 R128, R12.reuse, R32, R128 ;  /* 0x000000200c80723c */ /* 0x044fe20000041880 */
[----:B------:R-:W-:Y:S05]  /*bbd0*/  MUFU.EX2 R154, R154 ;  /* 0x0000009a009a7308 */ /* 0x000fea0000000800 */
[C---:B------:R-:W-:Y:S01]  /*bbe0*/  HMMA.16816.F32.BF16 R124, R12.reuse, R34, R124 ;  /* 0x000000220c7c723c */ /* 0x040fe2000004187c */
[----:B------:R-:W2:Y:S02]  /*bbf0*/  LDSM.16.MT88.4 R32, [R220+0x11800] ;  /* 0x01180000dc20783b */ /* 0x000ea40000004200 */
[----:B------:R-:W-:Y:S03]  /*bc00*/  MUFU.EX2 R163, R163 ;  /* 0x000000a300a37308 */ /* 0x000fe60000000800 */
[C---:B-----5:R-:W-:Y:S05]  /*bc10*/  HMMA.16816.F32.BF16 R112, R12.reuse, R24, R112 ;  /* 0x000000180c70723c */ /* 0x060fea0000041870 */
[----:B------:R-:W-:Y:S01]  /*bc20*/  MUFU.EX2 R147, R147 ;  /* 0x0000009300937308 */ /* 0x000fe20000000800 */
[C---:B------:R-:W-:Y:S01]  /*bc30*/  HMMA.16816.F32.BF16 R108, R12.reuse, R26, R108 ;  /* 0x0000001a0c6c723c */ /* 0x040fe2000004186c */
[----:B------:R-:W5:Y:S05]  /*bc40*/  LDSM.16.MT88.4 R24, [R224+0xe000] ;  /* 0x00e00000e018783b */ /* 0x000f6a0000004200 */
        /* <DEDUP_REMOVED lines=18> */
[C---:B----4-:R-:W-:Y:S01]  /*bd70*/  HMMA.16816.F32.BF16 R120, R8.reuse, R16, R120 ;  /* 0x000000100878723c */ /* 0x050fe20000041878 */
[----:B------:R-:W-:Y:S01]  /*bd80*/  FADD.FTZ R3, R172, R3 ;  /* 0x00000003ac037221 */ /* 0x000fe20000010000 */
[----:B------:R-:W-:Y:S02]  /*bd90*/  FADD.FTZ R0, R171, R0 ;  /* 0x00000000ab007221 */ /* 0x000fe40000010000 */
        /* <DEDUP_REMOVED lines=8> */
[C---:B--2---:R-:W-:Y:S05]  /*be20*/  HMMA.16816.F32.BF16 R72, R12.reuse, R32, R72 ;  /* 0x000000200c48723c */ /* 0x044fea0000041848 */
[----:B------:R-:W-:Y:S01]  /*be30*/  MUFU.EX2 R145, R145 ;  /* 0x0000009100917308 */ /* 0x000fe20000000800 */
[----:B------:R-:W-:Y:S01]  /*be40*/  HMMA.16816.F32.BF16 R4, R12, R34, R4 ;  /* 0x000000220c04723c */ /* 0x000fe20000041804 */
[----:B------:R-:W2:Y:S04]  /*be50*/  LDSM.16.MT88.4 R32, [R224+0x12000] ;  /* 0x01200000e020783b */ /* 0x000ea80000004200 */
[----:B------:R-:W-:Y:S01]  /*be60*/  LDSM.16.MT88.4 R12, [R220+0x12000] ;  /* 0x01200000dc0c783b */ /* 0x000fe20000004200 */
[C---:B-----5:R-:W-:Y:S01]  /*be70*/  HMMA.16816.F32.BF16 R128, R8.reuse, R24, R128 ;  /* 0x000000180880723c */ /* 0x060fe20000041880 */
[----:B------:R-:W-:Y:S05]  /*be80*/  MUFU.EX2 R135, R135 ;  /* 0x0000008700877308 */ /* 0x000fea0000000800 */
[C---:B------:R-:W-:Y:S01]  /*be90*/  HMMA.16816.F32.BF16 R124, R8.reuse, R26, R124 ;  /* 0x0000001a087c723c */ /* 0x040fe2000004187c */
[----:B------:R-:W5:Y:S02]  /*bea0*/  LDSM.16.MT88.4 R24, [R222+0x12000] ;  /* 0x01200000de18783b */ /* 0x000f640000004200 */
        /* <DEDUP_REMOVED lines=14> */
[C---:B--2---:R-:W-:Y:S06]  /*bf90*/  HMMA.16816.F32.BF16 R96, R8.reuse, R32, R96 ;  /* 0x000000200860723c */ /* 0x044fec0000041860 */
[C---:B------:R-:W-:Y:S01]  /*bfa0*/  HMMA.16816.F32.BF16 R92, R8.reuse, R34, R92 ;  /* 0x00000022085c723c */ /* 0x040fe2000004185c */
[----:B------:R-:W-:Y:S05]  /*bfb0*/  LDSM.16.MT88.4 R32, [R222+0x12800] ;  /* 0x01280000de20783b */ /* 0x000fea0000004200 */
[C---:B-----5:R-:W-:Y:S06]  /*bfc0*/  HMMA.16816.F32.BF16 R88, R8.reuse, R24, R88 ;  /* 0x000000180858723c */ /* 0x060fec0000041858 */
        /* <DEDUP_REMOVED lines=20> */
[----:B------:R-:W-:Y:S01]  /*c110*/  FADD.FTZ R3, R141, R0 ;  /* 0x000000008d037221 */ /* 0x000fe20000010000 */
[----:B------:R-:W-:-:S03]  /*c120*/  MOV R0, R45 ;  /* 0x0000002d00007202 */ /* 0x000fc60000000f00 */
[----:B----4-:R-:W-:Y:S01]  /*c130*/  HMMA.16816.F32.BF16 R112, R24, R16, R112 ;  /* 0x000000101870723c */ /* 0x010fe20000041870 */
[----:B------:R-:W-:-:S05]  /*c140*/  FADD.FTZ R3, R142, R3 ;  /* 0x000000038e037221 */ /* 0x000fca0000010000 */
[C---:B------:R-:W-:Y:S01]  /*c150*/  HMMA.16816.F32.BF16 R108, R24.reuse, R18, R108 ;  /* 0x00000012186c723c */ /* 0x040fe2000004186c */
[----:B------:R-:W4:Y:S05]  /*c160*/  LDSM.16.MT88.4 R16, [R222+0xf000] ;  /* 0x00f00000de10783b */ /* 0x000f2a0000004200 */
        /* <DEDUP_REMOVED lines=8> */
[C---:B---3--:R-:W-:Y:S01]  /*c1f0*/  HMMA.16816.F32.BF16 R104, R24.reuse, R12, R104 ;  /* 0x0000000c1868723c */ /* 0x048fe20000041868 */
        /* <DEDUP_REMOVED lines=78> */
.L_x_3634:
        /* <DEDUP_REMOVED lines=15> */
.L_x_3644:
[----:B------:R-:W-:Y:S04]  /*c7d0*/  DEPBAR.LE SB0, 0x0 ;  /* 0x000080000000791a */ /* 0x000fe80000000000 */
[----:B------:R-:W-:Y:S01]  /*c7e0*/  BAR.SYNC.DEFER_BLOCKING 0x0 ;  /* 0x0000000000007b1d */ /* 0x000fe20000010000 */
[----:B------:R-:W-:Y:S02]  /*c7f0*/  IADD3 R237, R237, -0x1, RZ ;  /* 0xffffffffeded7810 */ /* 0x000fe40007ffe0ff */
[----:B------:R-:W-:Y:S02]  /*c800*/  MOV R10, R238 ;  /* 0x000000ee000a7202 */ /* 0x000fe40000000f00 */
[----:B------:R-:W-:Y:S01]  /*c810*/  MOV R0, R236 ;  /* 0x000000ec00007202 */ /* 0x000fe20000000f00 */
[----:B------:R-:W-:Y:S06]  /*c820*/  @!P0 BRA `(.L_x_3641) ;  /* 0x0000000000f48947 */ /* 0x000fec0003800000 */
        /* <DEDUP_REMOVED lines=61> */
.L_x_3641:
        /* <DEDUP_REMOVED lines=372> */
[----:B--2---:R-:W-:Y:S01]  /*e340*/  MOV R0, UR7 ;  /* 0x0000000700007c02 */ /* 0x004fe20008000f00 */
[----:B------:R-:W-:Y:S06]  /*e350*/  @!P0 BRA `(.L_x_3643) ;  /* 0x0000000000f48947 */ /* 0x000fec0003800000 */
[----:B------:R-:W2:Y:S01]  /*e360*/  LDC R0, c[0x0][0x380] ;  /* 0x0000e000ff007b82 */ /* 0x000ea20000000800 */
        /* <DEDUP_REMOVED lines=33> */
[----:B------:R-:W2:Y:S08]  /*e580*/  LDC.64 R4, c[0x0][0x230] ;  /* 0x00008c00ff047b82 */ /* 0x000eb00000000a00 */
[----:B------:R-:W3:Y:S02]  /*e590*/  LDC R2, c[0x0][0x24c] ;  /* 0x00009300ff027b82 */ /* 0x000ee40000000800 */
        /* <DEDUP_REMOVED lines=11> */
[----:B------:R-:W4:Y:S02]  /*e650*/  LDG.E R7, desc[UR14][R18.64] ;  /* 0x0000000e12077981 */ /* 0x000f24000c1e1900 */
[----:B------:R-:W-:Y:S02]  /*e660*/  IMAD R0, R9, R0, -0x80 ;  /* 0xffffff8009007424 */ /* 0x000fe400078e0200 */
[----:B------:R-:W4:Y:S02]  /*e670*/  LDG.E R12, desc[UR14][R16.64] ;  /* 0x0000000e100c7981 */ /* 0x000f24000c1e1900 */
[C---:B------:R-:W-:Y:S01]  /*e680*/  IMAD.WIDE.U32 R14, R0.reuse, UR9, RZ ;  /* 0x00000009000e7c25 */ /* 0x040fe2000f8e00ff */
[----:B------:R-:W-:Y:S05]  /*e690*/  SHF.R.S32.HI R9, RZ, 0x1f, R0 ;  /* 0x0000001fff097819 */ /* 0x000fea0000011400 */
[----:B------:R-:W-:Y:S04]  /*e6a0*/  IMAD R9, R9, UR9, RZ ;  /* 0x0000000909097c24 */ /* 0x000fe8000f8e02ff */
[----:B---3--:R-:W-:Y:S04]  /*e6b0*/  IMAD R9, R0, R2, R9 ;  /* 0x0000000200097224 */ /* 0x008fe800078e0209 */
[----:B------:R-:W-:Y:S01]  /*e6c0*/  IMAD.IADD R15, R15, 0x1, R9 ;  /* 0x000000010f0f7824 */ /* 0x000fe200078e0209 */
[----:B----4-:R-:W-:Y:S04]  /*e6d0*/  IADD3 R7, -R12, R7, RZ ;  /* 0x000000070c077210 */ /* 0x010fe80007ffe1ff */
[----:B------:R-:W-:Y:S01]  /*e6e0*/  SHF.R.S32.HI R13, RZ, 0x1f, R7 ;  /* 0x0000001fff0d7819 */ /* 0x000fe20000011407 */
[-C--:B--2---:R-:W-:Y:S04]  /*e6f0*/  IMAD.WIDE.U32 R14, R7, R4.reuse, R14 ;  /* 0x00000004070e7225 */ /* 0x084fe800078e000e */
[----:B------:R-:W-:Y:S04]  /*e700*/  IMAD R0, R13, R4, RZ ;  /* 0x000000040d007224 */ /* 0x000fe800078e02ff */
[----:B------:R-:W-:Y:S05]  /*e710*/  IMAD R0, R7, R5, R0 ;  /* 0x0000000507007224 */ /* 0x000fea00078e0200 */
[----:B------:R-:W-:Y:S07]  /*e720*/  IADD3 R0, R15, R0, RZ ;  /* 0x000000000f007210 */ /* 0x000fee0007ffe0ff */
.L_x_3643:
        /* <DEDUP_REMOVED lines=36> */
.L_x_3642:
[----:B---3--:R-:W-:Y:S01]  /*e970*/  FMNMX.FTZ R5, R168, R135, !PT ;  /* 0x00000087a8057209 */ /* 0x008fe20007810000 */
        /* <DEDUP_REMOVED lines=112> */
[----:B------:R-:W-:Y:S03]  /*f080*/  ISETP.GT.AND P1, PT, R237, R232, PT ;  /* 0x000000e8ed00720c */ /* 0x000fe60003f24270 */
        /* <DEDUP_REMOVED lines=17> */
[C---:B------:R-:W-:Y:S01]  /*f1a0*/  FMUL.FTZ R26, R133.reuse, R110 ;  /* 0x0000006e851a7220 */ /* 0x040fe20000410000 */
        /* <DEDUP_REMOVED lines=14> */
[----:B------:R-:W3:Y:S01]  /*f290*/  MUFU.EX2 R142, R142 ;  /* 0x0000008e008e7308 */ /* 0x000ee20000000800 */
[----:B--2---:R-:W-:Y:S01]  /*f2a0*/  F2FP.BF16.F32.PACK_AB R128, R143, R145 ;  /* 0x000000918f80723e */ /* 0x004fe200000010ff */
[C---:B------:R-:W-:Y:S01]  /*f2b0*/  FMUL.FTZ R46, R133.reuse, R90 ;  /* 0x0000005a852e7220 */ /* 0x040fe20000410000 */
[----:B------:R-:W-:Y:S01]  /*f2c0*/  LDSM.16.MT88.4 R92, [R221+0xc800] ;  /* 0x00c80000dd5c783b */ /* 0x000fe20000004200 */
[C---:B------:R-:W-:Y:S01]  /*f2d0*/  FMUL.FTZ R47, R133.reuse, R91 ;  /* 0x0000005b852f7220 */ /* 0x040fe20000410000 */
[C---:B------:R-:W-:Y:S01]  /*f2e0*/  FMUL.FTZ R52, R134.reuse, R80 ;  /* 0x0000005086347220 */ /* 0x040fe20000410000 */
[C---:B------:R-:W-:Y:S01]  /*f2f0*/  FMUL.FTZ R53, R134.reuse, R81 ;  /* 0x0000005186357220 */ /* 0x040fe20000410000 */
[C---:B------:R-:W-:Y:S03]  /*f300*/  FMUL.FTZ R54, R133.reuse, R82 ;  /* 0x0000005285367220 */ /* 0x040fe60000410000 */
[----:B------:R-:W2:Y:S01]  /*f310*/  MUFU.EX2 R140, R140 ;  /* 0x0000008c008c7308 */ /* 0x000ea20000000800 */
[C---:B------:R-:W-:Y:S01]  /*f320*/  FMUL.FTZ R55, R133.reuse, R83 ;  /* 0x0000005385377220 */ /* 0x040fe20000410000 */
[C---:B------:R-:W-:Y:S01]  /*f330*/  FMUL.FTZ R60, R134.reuse, R72 ;  /* 0x00000048863c7220 */ /* 0x040fe20000410000 */
[----:B------:R-:W4:Y:S01]  /*f340*/  LDSM.16.MT88.4 R88, [R220+0x10000] ;  /* 0x01000000dc58783b */ /* 0x000f220000004200 */
[----:B------:R-:W-:Y:S01]  /*f350*/  FMUL.FTZ R61, R134, R73 ;  /* 0x00000049863d7220 */ /* 0x000fe20000410000 */
[C---:B------:R-:W-:Y:S01]  /*f360*/  FMUL.FTZ R62, R133.reuse, R74 ;  /* 0x0000004a853e7220 */ /* 0x040fe20000410000 */
[----:B------:R-:W-:Y:S01]  /*f370*/  FMUL.FTZ R63, R133, R75 ;  /* 0x0000004b853f7220 */ /* 0x000fe20000410000 */
[----:B------:R-:W-:Y:S03]  /*f380*/  FFMA.FTZ R109, R146, UR4, -R137 ;  /* 0x00000004926d7c23 */ /* 0x000fe60008010889 */
[----:B------:R-:W-:Y:S01]  /*f390*/  MUFU.EX2 R139, R139 ;  /* 0x0000008b008b7308 */ /* 0x000fe20000000800 */
[----:B---3--:R-:W-:Y:S01]  /*f3a0*/  F2FP.BF16.F32.PACK_AB R129, R142, R144 ;  /* 0x000000908e81723e */ /* 0x008fe200000010ff */
[----:B------:R-:W-:Y:S01]  /*f3b0*/  FFMA.FTZ R145, R134, R247, R145 ;  /* 0x000000f786917223 */ /* 0x000fe20000010091 */
[----:B------:R-:W3:Y:S01]  /*f3c0*/  LDSM.16.MT88.4 R80, [R224+0xc800] ;  /* 0x00c80000e050783b */ /* 0x000ee20000004200 */
[--C-:B------:R-:W-:Y:S01]  /*f3d0*/  FFMA.FTZ R108, R149, UR4, -R137.reuse ;  /* 0x00000004956c7c23 */ /* 0x100fe20008010889 */
[--C-:B------:R-:W-:Y:S01]  /*f3e0*/  FFMA.FTZ R110, R179, UR4, -R136.reuse ;  /* 0x00000004b36e7c23 */ /* 0x100fe20008010888 */
[--C-:B------:R-:W-:Y:S01]  /*f3f0*/  FFMA.FTZ R111, R177, UR4, -R136.reuse ;  /* 0x00000004b16f7c23 */ /* 0x100fe20008010888 */
[--C-:B------:R-:W-:Y:S03]  /*f400*/  FFMA.FTZ R146, R170, UR4, -R137.reuse ;  /* 0x00000004aa927c23 */ /* 0x100fe60008010889 */
[----:B------:R-:W5:Y:S01]  /*f410*/  MUFU.EX2 R138, R138 ;  /* 0x0000008a008a7308 */ /* 0x000f620000000800 */
[----:B--2---:R-:W-:Y:S01]  /*f420*/  F2FP.BF16.F32.PACK_AB R130, R140, R141 ;  /* 0x0000008d8c82723e */ /* 0x004fe200000010ff */
[--C-:B------:R-:W-:Y:S01]  /*f430*/  FFMA.FTZ R149, R165, UR4, -R136.reuse ;  /* 0x00000004a5957c23 */ /* 0x100fe20008010888 */
[----:B------:R-:W-:Y:S01]  /*f440*/  LDSM.16.MT88.4 R72, [R220+0xc800] ;  /* 0x00c80000dc48783b */ /* 0x000fe20000004200 */
[--C-:B------:R-:W-:Y:S01]  /*f450*/  FFMA.FTZ R165, R203, UR4, -R136.reuse ;  /* 0x00000004cba57c23 */ /* 0x100fe20008010888 */
[--C-:B------:R-:W-:Y:S01]  /*f460*/  FFMA.FTZ R170, R192, UR4, -R137.reuse ;  /* 0x00000004c0aa7c23 */ /* 0x100fe20008010889 */
[----:B------:R-:W-:Y:S01]  /*f470*/  FFMA.FTZ R177, R187, UR4, -R136 ;  /* 0x00000004bbb17c23 */ /* 0x000fe20008010888 */
[----:B------:R-:W-:Y:S03]  /*f480*/  FFMA.FTZ R144, R133, R240, R144 ;  /* 0x000000f085907223 */ /* 0x000fe60000010090 */
[----:B------:R-:W-:Y:S01]  /*f490*/  MUFU.EX2 R109, R109 ;  /* 0x0000006d006d7308 */ /* 0x000fe20000000800 */
[--C-:B------:R-:W-:Y:S01]  /*f4a0*/  FFMA.FTZ R179, R182, UR4, -R137.reuse ;  /* 0x00000004b6b37c23 */ /* 0x100fe20008010889 */
[----:B------:R-:W-:Y:S01]  /*f4b0*/  FFMA.FTZ R182, R185, UR4, -R136 ;  /* 0x00000004b9b67c23 */ /* 0x000fe20008010888 */
[----:B------:R-:W-:Y:S01]  /*f4c0*/  LDSM.16.MT88.4 R116, [R222+0xf800] ;  /* 0x00f80000de74783b */ /* 0x000fe20000004200 */
[----:B------:R-:W-:Y:S06]  /*f4d0*/  FADD.FTZ R144, R142, R144 ;  /* 0x000000908e907221 */ /* 0x000fec0000010000 */
[----:B------:R-:W-:Y:S01]  /*f4e0*/  MUFU.EX2 R108, R108 ;  /* 0x0000006c006c7308 */ /* 0x000fe20000000800 */
[----:B-----5:R-:W-:Y:S07]  /*f4f0*/  F2FP.BF16.F32.PACK_AB R131, R138, R139 ;  /* 0x0000008b8a83723e */ /* 0x020fee00000010ff */
        /* <DEDUP_REMOVED lines=62> */
[----:B------:R-:W2:Y:S01]  /*f8e0*/  MUFU.EX2 R107, R107 ;  /* 0x0000006b006b7308 */ /* 0x000ea20000000800 */
        /* <DEDUP_REMOVED lines=17> */
[----:B------:R-:W-:Y:S02]  /*fa00*/  FMUL.FTZ R59, R133, R79 ;  /* 0x0000004f853b7220 */ /* 0x000fe40000410000 */
[----:B------:R-:W-:Y:S01]  /*fa10*/  FMUL.FTZ R64, R134, R68 ;  /* 0x0000004486407220 */ /* 0x000fe20000410000 */
[----:B------:R-:W5:Y:S01]  /*fa20*/  LDSM.16.MT88.4 R76, [R224+0x10800] ;  /* 0x01080000e04c783b */ /* 0x000f620000004200 */
[----:B------:R-:W5:Y:S02]  /*fa30*/  MUFU.EX2 R122, R122 ;  /* 0x0000007a007a7308 */ /* 0x000f640000000800 */
[----:B-1----:R-:W-:Y:S01]  /*fa40*/  F2FP.BF16.F32.PACK_AB R68, R104, R105 ;  /* 0x000000696844723e */ /* 0x002fe200000010ff */
[----:B------:R-:W-:Y:S01]  /*fa50*/  FMUL.FTZ R65, R134, R69 ;  /* 0x0000004586417220 */ /* 0x000fe20000410000 */
[C---:B------:R-:W-:Y:S03]  /*fa60*/  HMMA.16816.F32.BF16 R56, R128.reuse, R66, R56 ;  /* 0x000000428038723c */ /* 0x040fe60000041838 */
[----:B--2---:R-:W-:Y:S03]  /*fa70*/  F2FP.BF16.F32.PACK_AB R69, R107, R106 ;  /* 0x0000006a6b45723e */ /* 0x004fe600000010ff */
[----:B------:R-:W1:Y:S01]  /*fa80*/  MUFU.EX2 R147, R147 ;  /* 0x0000009300937308 */ /* 0x000e620000000800 */
[--C-:B------:R-:W-:Y:S01]  /*fa90*/  FFMA.FTZ R178, R184, UR4, -R137.reuse ;  /* 0x00000004b8b27c23 */ /* 0x100fe20008010889 */
[C---:B----4-:R-:W-:Y:S03]  /*faa0*/  HMMA.16816.F32.BF16 R60, R128.reuse, R88, R60 ;  /* 0x00000058803c723c */ /* 0x050fe6000004183c */
[C---:B------:R-:W-:Y:S01]  /*fab0*/  FMUL.FTZ R66, R133.reuse, R70 ;  /* 0x0000004685427220 */ /* 0x040fe20000410000 */
[----:B------:R-:W-:Y:S01]  /*fac0*/  FMUL.FTZ R67, R133, R71 ;  /* 0x0000004785437220 */ /* 0x000fe20000410000 */
[----:B------:R-:W-:Y:S03]  /*fad0*/  F2FP.BF16.F32.PACK_AB R70, R109, R108 ;  /* 0x0000006c6d46723e */ /* 0x000fe600000010ff */
[----:B------:R-:W-:Y:S03]  /*fae0*/  MUFU.EX2 R149, R149 ;  /* 0x0000009500957308 */ /* 0x000fe60000000800 */
[----:B------:R-:W-:Y:S01]  /*faf0*/  F2FP.BF16.F32.PACK_AB R71, R111, R110 ;  /* 0x0000006e6f47723e */ /* 0x000fe200000010ff */
[--C-:B------:R-:W-:Y:S01]  /*fb00*/  FFMA.FTZ R134, R181, UR4, -R137.reuse ;  /* 0x00000004b5867c23 */ /* 0x100fe20008010889 */
[----:B------:R-:W-:Y:S01]  /*fb10*/  HMMA.16816.F32.BF16 R64, R128, R90, R64 ;  /* 0x0000005a8040723c */ /* 0x000fe20000041840 */
[----:B------:R-:W-:Y:S04]  /*fb20*/  LDSM.16.MT88.4 R88, [R220+0x10800] ;  /* 0x01080000dc58783b */ /* 0x000fe80000004200 */
[----:B------:R-:W2:Y:S01]  /*fb30*/  MUFU.EX2 R148, R148 ;  /* 0x0000009400947308 */ /* 0x000ea20000000800 */
[----:B------:R-:W-:Y:S01]  /*fb40*/  FFMA.FTZ R137, R180, UR4, -R137 ;  /* 0x00000004b4897c23 */ /* 0x000fe20008010889 */
[----:B------:R-:W-:Y:S01]  /*fb50*/  FFMA.FTZ R136, R3, UR4, -R136 ;  /* 0x0000000403887c23 */ /* 0x000fe20008010888 */
[C---:B---3--:R-:W-:Y:S07]  /*fb60*/  HMMA.16816.F32.BF16 R4, R68.reuse, R80, R4 ;  /* 0x000000504404723c */ /* 0x048fee0000041804 */
[----:B------:R-:W-:Y:S01]  /*fb70*/  MUFU.EX2 R150, R150 ;  /* 0x0000009600967308 */ /* 0x000fe20000000800 */
[C---:B------:R-:W-:Y:S01]  /*fb80*/  HMMA.16816.F32.BF16 R8, R68.reuse, R82, R8 ;  /* 0x000000524408723c */ /* 0x040fe20000041808 */
[----:B------:R-:W3:Y:S05]  /*fb90*/  LDSM.16.MT88.4 R80, [R222+0x10800] ;  /* 0x01080000de50783b */ /* 0x000eea0000004200 */
[C---:B-----5:R-:W-:Y:S03]  /*fba0*/  HMMA.16816.F32.BF16 R12, R68.reuse, R84, R12 ;  /* 0x00000054440c723c */ /* 0x060fe6000004180c */
[----:B------:R-:W4:Y:S03]  /*fbb0*/  MUFU.EX2 R151, R151 ;  /* 0x0000009700977308 */ /* 0x000f260000000800 */
[C---:B------:R-:W-:Y:S01]  /*fbc0*/  HMMA.16816.F32.BF16 R16, R68.reuse, R86, R16 ;  /* 0x000000564410723c */ /* 0x040fe20000041810 */
[----:B------:R-:W5:Y:S06]  /*fbd0*/  LDSM.16.MT88.4 R84, [R221+0x10800] ;  /* 0x01080000dd54783b */ /* 0x000f6c0000004200 */
[----:B------:R-:W-:Y:S01]  /*fbe0*/  MUFU.EX2 R152, R152 ;  /* 0x0000009800987308 */ /* 0x000fe20000000800 */
[C---:B------:R-:W-:Y:S09]  /*fbf0*/  HMMA.16816.F32.BF16 R20, R68.reuse, R92, R20 ;  /* 0x0000005c4414723c */ /* 0x040ff20000041814 */
[----:B------:R-:W4:Y:S01]  /*fc00*/  MUFU.EX2 R153, R153 ;  /* 0x0000009900997308 */ /* 0x000f220000000800 */
[C---:B------:R-:W-:Y:S01]  /*fc10*/  HMMA.16816.F32.BF16 R24, R68.reuse, R94, R24 ;  /* 0x0000005e4418723c */ /* 0x040fe20000041818 */
[----:B------:R-:W1:Y:S05]  /*fc20*/  LDSM.16.MT88.4 R92, [R224+0xd000] ;  /* 0x00d00000e05c783b */ /* 0x000e6a0000004200 */
[C---:B------:R-:W-:Y:S03]  /*fc30*/  HMMA.16816.F32.BF16 R28, R68.reuse, R72, R28 ;  /* 0x00000048441c723c */ /* 0x040fe6000004181c */
[----:B------:R-:W-:Y:S03]  /*fc40*/  MUFU.EX2 R159, R159 ;  /* 0x0000009f009f7308 */ /* 0x000fe60000000800 */
        /* <DEDUP_REMOVED lines=13> */
[----:B------:R-:W4:Y:S05]  /*fd20*/  LDSM.16.MT88.4 R80, [R220+0xd000] ;  /* 0x00d00000dc50783b */ /* 0x000f2a0000004200 */
[C---:B-----5:R-:W-:Y:S02]  /*fd30*/  HMMA.16816.F32.BF16 R52, R68.reuse, R84, R52 ;  /* 0x000000544434723c */ /* 0x060fe40000041834 */
[----:B------:R-:W-:Y:S04]  /*fd40*/  MUFU.EX2 R157, R157 ;  /* 0x0000009d009d7308 */ /* 0x000fe80000000800 */
[C---:B------:R-:W-:Y:S01]  /*fd50*/  HMMA.16816.F32.BF16 R56, R68.reuse, R86, R56 ;  /* 0x000000564438723c */ /* 0x040fe20000041838 */
[----:B------:R-:W-:Y:S05]  /*fd60*/  LDSM.16.MT88.4 R84, [R222+0x11000] ;  /* 0x01100000de54783b */ /* 0x000fea0000004200 */
[----:B------:R-:W5:Y:S01]  /*fd70*/  MUFU.EX2 R158, R158 ;  /* 0x0000009e009e7308 */ /* 0x000f620000000800 */
[C---:B------:R-:W-:Y:S09]  /*fd80*/  HMMA.16816.F32.BF16 R60, R68.reuse, R88, R60 ;  /* 0x00000058443c723c */ /* 0x040ff2000004183c */
[----:B------:R-:W-:Y:S01]  /*fd90*/  MUFU.EX2 R160, R160 ;  /* 0x000000a000a07308 */ /* 0x000fe20000000800 */
[----:B------:R-:W-:Y:S01]  /*fda0*/  HMMA.16816.F32.BF16 R64, R68, R90, R64 ;  /* 0x0000005a4440723c */ /* 0x000fe20000041840 */
[----:B------:R-:W3:Y:S05]  /*fdb0*/  LDSM.16.MT88.4 R68, [R224+0x11000] ;  /* 0x01100000e044783b */ /* 0x000eea0000004200 */
[C---:B-1----:R-:W-:Y:S03]  /*fdc0*/  HMMA.16816.F32.BF16 R4, R72.reuse, R92, R4 ;  /* 0x0000005c4804723c */ /* 0x042fe60000041804 */
[----:B------:R-:W1:Y:S01]  /*fdd0*/  MUFU.EX2 R161, R161 ;  /* 0x000000a100a17308 */ /* 0x000e620000000800 */
[----:B------:R-:W5:Y:S02]  /*fde0*/  LDSM.16.MT88.4 R88, [R221+0x11000] ;  /* 0x01100000dd58783b */ /* 0x000f640000004200 */
[C---:B------:R-:W-:Y:S07]  /*fdf0*/  HMMA.16816.F32.BF16 R8, R72.reuse, R94, R8 ;  /* 0x0000005e4808723c */ /* 0x040fee0000041808 */
[----:B------:R-:W-:Y:S01]  /*fe00*/  MUFU.EX2 R162, R162 ;  /* 0x000000a200a27308 */ /* 0x000fe20000000800 */
[----:B------:R-:W1:Y:S01]  /*fe10*/  LDSM.16.MT88.4 R92, [R220+0x11000] ;  /* 0x01100000dc5c783b */ /* 0x000e620000004200 */
[C---:B------:R-:W-:Y:S08]  /*fe20*/  HMMA.16816.F32.BF16 R12, R72.reuse, R96, R12 ;  /* 0x00000060480c723c */ /* 0x040ff0000004180c */
[----:B------:R-:W1:Y:S01]  /*fe30*/  MUFU.EX2 R163, R163 ;  /* 0x000000a300a37308 */ /* 0x000e620000000800 */
[C---:B------:R-:W-:Y:S01]  /*fe40*/  HMMA.16816.F32.BF16 R16, R72.reuse, R98, R16 ;  /* 0x000000624810723c */ /* 0x040fe20000041810 */
[----:B------:R-:W-:Y:S05]  /*fe50*/  LDSM.16.MT88.4 R96, [R222+0xe000] ;  /* 0x00e00000de60783b */ /* 0x000fea0000004200 */
[C---:B--2---:R-:W-:Y:S03]  /*fe60*/  HMMA.16816.F32.BF16 R20, R72.reuse, R76, R20 ;  /* 0x0000004c4814723c */ /* 0x044fe60000041814 */
[----:B------:R-:W-:Y:S03]  /*fe70*/  MUFU.EX2 R164, R164 ;  /* 0x000000a400a47308 */ /* 0x000fe60000000800 */
[C---:B------:R-:W-:Y:S01]  /*fe80*/  HMMA.16816.F32.BF16 R24, R72.reuse, R78, R24 ;  /* 0x0000004e4818723c */ /* 0x040fe20000041818 */
[----:B------:R-:W2:Y:S06]  /*fe90*/  LDSM.16.MT88.4 R76, [R224+0xd800] ;  /* 0x00d80000e04c783b */ /* 0x000eac0000004200 */
[----:B------:R-:W2:Y:S01]  /*fea0*/  MUFU.EX2 R165, R165 ;  /* 0x000000a500a57308 */ /* 0x000ea20000000800 */
[C---:B----4-:R-:W-:Y:S09]  /*feb0*/  HMMA.16816.F32.BF16 R28, R72.reuse, R80, R28 ;  /* 0x00000050481c723c */ /* 0x050ff2000004181c */
[----:B------:R-:W-:Y:S01]  /*fec0*/  MUFU.EX2 R166, R166 ;  /* 0x000000a600a67308 */ /* 0x000fe20000000800 */
[C---:B------:R-:W-:Y:S01]  /*fed0*/  HMMA.16816.F32.BF16 R32, R72.reuse, R82, R32 ;  /* 0x000000524820723c */ /* 0x040fe20000041820 */
[----:B------:R-:W4:Y:S05]  /*fee0*/  LDSM.16.MT88.4 R80, [R222+0xd800] ;  /* 0x00d80000de50783b */ /* 0x000f2a0000004200 */
[C---:B---3--:R-:W-:Y:S03]  /*fef0*/  HMMA.16816.F32.BF16 R36, R72.reuse, R68, R36 ;  /* 0x000000444824723c */ /* 0x048fe60000041824 */
[----:B------:R-:W3:Y:S03]  /*ff00*/  MUFU.EX2 R167, R167 ;  /* 0x000000a700a77308 */ /* 0x000ee60000000800 */
[C---:B------:R-:W-:Y:S07]  /*ff10*/  HMMA.16816.F32.BF16 R40, R72.reuse, R70, R40 ;  /* 0x000000464828723c */ /* 0x040fee0000041828 */
[----:B------:R-:W-:Y:S01]  /*ff20*/  MUFU.EX2 R168, R168 ;  /* 0x000000a800a87308 */ /* 0x000fe20000000800 */
[----:B------:R-:W-:Y:S01]  /*ff30*/  F2FP.BF16.F32.PACK_AB R68, R147, R146 ;  /* 0x000000929344723e */ /* 0x000fe200000010ff */
[C---:B------:R-:W-:Y:S03]  /*ff40*/  HMMA.16816.F32.BF16 R44, R72.reuse, R84, R44 ;  /* 0x00000054482c723c */ /* 0x040fe6000004182c */
[----:B------:R-:W-:Y:S03]  /*ff50*/  F2FP.BF16.F32.PACK_AB R69, R148, R149 ;  /* 0x000000959445723e */ /* 0x000fe600000010ff */
[C---:B------:R-:W-:Y:S01]  /*ff60*/  HMMA.16816.F32.BF16 R48, R72.reuse, R86, R48 ;  /* 0x000000564830723c */ /* 0x040fe20000041830 */
[----:B------:R-:W3:Y:S01]  /*ff70*/  LDSM.16.MT88.4 R84, [R221+0xd800] ;  /* 0x00d80000dd54783b */ /* 0x000ee20000004200 */
[----:B------:R-:W3:Y:S03]  /*ff80*/  MUFU.EX2 R169, R169 ;  /* 0x000000a900a97308 */ /* 0x000ee60000000800 */
[----:B------:R-:W-:Y:S01]  /*ff90*/  F2FP.BF16.F32.PACK_AB R70, R151, R150 ;  /* 0x000000969746723e */ /* 0x000fe200000010ff */
[C---:B-----5:R-:W-:Y:S06]  /*ffa0*/  HMMA.16816.F32.BF16 R52, R72.reuse, R88, R52 ;  /* 0x000000584834723c */ /* 0x060fec0000041834 */
[----:B------:R-:W-:Y:S01]  /*ffb0*/  MUFU.EX2 R170, R170 ;  /* 0x000000aa00aa7308 */ /* 0x000fe20000000800 */
[----:B------:R-:W-:Y:S01]  /*ffc0*/  F2FP.BF16.F32.PACK_AB R71, R153, R152 ;  /* 0x000000989947723e */ /* 0x000fe200000010ff */
[C---:B------:R-:W-:Y:S01]  /*ffd0*/  HMMA.16816.F32.BF16 R56, R72.reuse, R90, R56 ;  /* 0x0000005a4838723c */ /* 0x040fe20000041838 */
[----:B------:R-:W-:Y:S05]  /*ffe0*/  LDSM.16.MT88.4 R88, [R222+0x11800] ;  /* 0x01180000de58783b */ /* 0x000fea0000004200 */
[C---:B-1----:R-:W-:Y:S02]  /*fff0*/  HMMA.16816.F32.BF16 R60, R72.reuse, R92, R60 ;  /* 0x0000005c483c723c */ /* 0x042fe4000004183c */
[----:B------:R-:W1:Y:S04]  /*10000*/  MUFU.EX2 R171, R171 ;  /* 0x000000ab00ab7308 */ /* 0x000e680000000800 */
[----:B------:R-:W-:Y:S01]  /*10010*/  HMMA.16816.F32.BF16 R64, R72, R94, R64 ;  /* 0x0000005e4840723c */ /* 0x000fe20000041840 */
[----:B------:R-:W5:Y:S05]  /*10020*/  LDSM.16.MT88.4 R72, [R220+0xd800] ;  /* 0x00d80000dc48783b */ /* 0x000f6a0000004200 */
[----:B------:R-:W-:Y:S01]  /*10030*/  MUFU.EX2 R172, R172 ;  /* 0x000000ac00ac7308 */ /* 0x000fe20000000800 */
[C---:B--2---:R-:W-:Y:S02]  /*10040*/  HMMA.16816.F32.BF16 R4, R68.reuse, R76, R4 ;  /* 0x0000004c4404723c */ /* 0x044fe40000041804 */
[----:B------:R-:W-:Y:S07]  /*10050*/  LDSM.16.MT88.4 R92, [R220+0x11800] ;  /* 0x01180000dc5c783b */ /* 0x000fee0000004200 */
[----:B------:R-:W2:Y:S01]  /*10060*/  MUFU.EX2 R173, R173 ;  /* 0x000000ad00ad7308 */ /* 0x000ea20000000800 */
[C---:B------:R-:W-:Y:S01]  /*10070*/  HMMA.16816.F32.BF16 R8, R68.reuse, R78, R8 ;  /* 0x0000004e4408723c */ /* 0x040fe20000041808 */
[----:B------:R-:W1:Y:S05]  /*10080*/  LDSM.16.MT88.4 R76, [R224+0x11800] ;  /* 0x01180000e04c783b */ /* 0x000e6a0000004200 */
[C---:B----4-:R-:W-:Y:S03]  /*10090*/  HMMA.16816.F32.BF16 R12, R68.reuse, R80, R12 ;  /* 0x00000050440c723c */ /* 0x050fe6000004180c */
[----:B------:R-:W-:Y:S03]  /*100a0*/  MUFU.EX2 R174, R174 ;  /* 0x000000ae00ae7308 */ /* 0x000fe60000000800 */
[C---:B------:R-:W-:Y:S01]  /*100b0*/  HMMA.16816.F32.BF16 R16, R68.reuse, R82, R16 ;  /* 0x000000524410723c */ /* 0x040fe20000041810 */
[----:B------:R-:W4:Y:S06]  /*100c0*/  LDSM.16.MT88.4 R80, [R221+0x11800] ;  /* 0x01180000dd50783b */ /* 0x000f2c0000004200 */
[----:B------:R-:W2:Y:S01]  /*100d0*/  MUFU.EX2 R175, R175 ;  /* 0x000000af00af7308 */ /* 0x000ea20000000800 */
[C---:B---3--:R-:W-:Y:S09]  /*100e0*/  HMMA.16816.F32.BF16 R20, R68.reuse, R84, R20 ;  /* 0x000000544414723c */ /* 0x048ff20000041814 */
[----:B------:R-:W-:Y:S01]  /*100f0*/  MUFU.EX2 R176, R176 ;  /* 0x000000b000b07308 */ /* 0x000fe20000000800 */
[C---:B------:R-:W-:Y:S01]  /*10100*/  HMMA.16816.F32.BF16 R24, R68.reuse, R86, R24 ;  /* 0x000000564418723c */ /* 0x040fe20000041818 */
[----:B------:R-:W3:Y:S05]  /*10110*/  LDSM.16.MT88.4 R84, [R224+0xe000] ;  /* 0x00e00000e054783b */ /* 0x000eea0000004200 */
[C---:B-----5:R-:W-:Y:S03]  /*10120*/  HMMA.16816.F32.BF16 R28, R68.reuse, R72, R28 ;  /* 0x00000048441c723c */ /* 0x060fe6000004181c */
[----:B------:R-:W5:Y:S03]  /*10130*/  MUFU.EX2 R177, R177 ;  /* 0x000000b100b17308 */ /* 0x000f660000000800 */
[C---:B------:R-:W-:Y:S07]  /*10140*/  HMMA.16816.F32.BF16 R32, R68.reuse, R74, R32 ;  /* 0x0000004a4420723c */ /* 0x040fee0000041820 */
[----:B------:R-:W-:Y:S01]  /*10150*/  MUFU.EX2 R178, R178 ;  /* 0x000000b200b27308 */ /* 0x000fe20000000800 */
[----:B------:R-:W-:Y:S03]  /*10160*/  F2FP.BF16.F32.PACK_AB R72, R154, R159 ;  /* 0x0000009f9a48723e */ /* 0x000fe600000010ff */
[----:B------:R-:W-:Y:S01]  /*10170*/  F2FP.BF16.F32.PACK_AB R73, R155, R156 ;  /* 0x0000009c9b49723e */ /* 0x000fe200000010ff */
[C---:B-1----:R-:W-:Y:S05]  /*10180*/  HMMA.16816.F32.BF16 R36, R68.reuse, R76, R36 ;  /* 0x0000004c4424723c */ /* 0x042fea0000041824 */
[----:B------:R-:W1:Y:S01]  /*10190*/  MUFU.EX2 R179, R179 ;  /* 0x000000b300b37308 */ /* 0x000e620000000800 */
[----:B------:R-:W-:Y:S02]  /*101a0*/  F2FP.BF16.F32.PACK_AB R74, R158, R157 ;  /* 0x0000009d9e4a723e */ /* 0x000fe400000010ff */
[----:B------:R-:W-:Y:S01]  /*101b0*/  F2FP.BF16.F32.PACK_AB R75, R161, R160 ;  /* 0x000000a0a14b723e */ /* 0x000fe200000010ff */
[C---:B------:R-:W-:Y:S01]  /*101c0*/  HMMA.16816.F32.BF16 R40, R68.reuse, R78, R40 ;  /* 0x0000004e4428723c */ /* 0x040fe20000041828 */
[----:B------:R-:W2:Y:S05]  /*101d0*/  LDSM.16.MT88.4 R76, [R220+0xe000] ;  /* 0x00e00000dc4c783b */ /* 0x000eaa0000004200 */
[----:B------:R-:W-:Y:S01]  /*101e0*/  MUFU.EX2 R182, R182 ;  /* 0x000000b600b67308 */ /* 0x000fe20000000800 */
[C---:B------:R-:W-:Y:S06]  /*101f0*/  HMMA.16816.F32.BF16 R44, R68.reuse, R88, R44 ;  /* 0x00000058442c723c */ /* 0x040fec000004182c */
[C---:B------:R-:W-:Y:S01]  /*10200*/  HMMA.16816.F32.BF16 R48, R68.reuse, R90, R48 ;  /* 0x0000005a4430723c */ /* 0x040fe20000041830 */
[----:B------:R-:W-:Y:S02]  /*10210*/  LDSM.16.MT88.4 R88, [R220+0x12000] ;  /* 0x01200000dc58783b */ /* 0x000fe40000004200 */
[----:B------:R-:W1:Y:S03]  /*10220*/  MUFU.EX2 R133, R183 ;  /* 0x000000b700857308 */ /* 0x000e660000000800 */
[C---:B----4-:R-:W-:Y:S07]  /*10230*/  HMMA.16816.F32.BF16 R52, R68.reuse, R80, R52 ;  /* 0x000000504434723c */ /* 0x050fee0000041834 */
[----:B------:R-:W-:Y:S01]  /*10240*/  MUFU.EX2 R134, R134 ;  /* 0x0000008600867308 */ /* 0x000fe20000000800 */
[C---:B------:R-:W-:Y:S01]  /*10250*/  HMMA.16816.F32.BF16 R56, R68.reuse, R82, R56 ;  /* 0x000000524438723c */ /* 0x040fe20000041838 */
[----:B------:R-:W-:Y:S05]  /*10260*/  LDSM.16.MT88.4 R80, [R222+0x12000] ;  /* 0x01200000de50783b */ /* 0x000fea0000004200 */
[C---:B------:R-:W-:Y:S03]  /*10270*/  HMMA.16816.F32.BF16 R60, R68.reuse, R92, R60 ;  /* 0x0000005c443c723c */ /* 0x040fe6000004183c */
[----:B------:R-:W4:Y:S03]  /*10280*/  MUFU.EX2 R137, R137 ;  /* 0x0000008900897308 */ /* 0x000f260000000800 */
[----:B------:R-:W-:Y:S01]  /*10290*/  HMMA.16816.F32.BF16 R64, R68, R94, R64 ;  /* 0x0000005e4440723c */ /* 0x000fe20000041840 */
[----:B------:R-:W5:Y:S06]  /*102a0*/  LDSM.16.MT88.4 R68, [R224+0x12000] ;  /* 0x01200000e044783b */ /* 0x000f6c0000004200 */
[----:B------:R-:W-:Y:S01]  /*102b0*/  MUFU.EX2 R132, R132 ;  /* 0x0000008400847308 */ /* 0x000fe20000000800 */
[C---:B---3--:R-:W-:Y:S01]  /*102c0*/  HMMA.16816.F32.BF16 R4, R72.reuse, R84, R4 ;  /* 0x000000544804723c */ /* 0x048fe20000041804 */
[----:B------:R-:W-:Y:S08]  /*102d0*/  LDSM.16.MT88.4 R92, [R222+0xe800] ;  /* 0x00e80000de5c783b */ /* 0x000ff00000004200 */
[----:B------:R-:W3:Y:S01]  /*102e0*/  MUFU.EX2 R3, R136 ;  /* 0x0000008800037308 */ /* 0x000ee20000000800 */
        /* <DEDUP_REMOVED lines=8> */
[C---:B--2---:R-:W-:Y:S06]  /*10370*/  HMMA.16816.F32.BF16 R28, R72.reuse, R76, R28 ;  /* 0x0000004c481c723c */ /* 0x044fec000004181c */
[C---:B------:R-:W-:Y:S01]  /*10380*/  HMMA.16816.F32.BF16 R32, R72.reuse, R78, R32 ;  /* 0x0000004e4820723c */ /* 0x040fe20000041820 */
[----:B------:R-:W2:Y:S05]  /*10390*/  LDSM.16.MT88.4 R76, [R224+0xe800] ;  /* 0x00e80000e04c783b */ /* 0x000eaa0000004200 */
[C---:B-----5:R-:W-:Y:S06]  /*103a0*/  HMMA.16816.F32.BF16 R36, R72.reuse, R68, R36 ;  /* 0x000000444824723c */ /* 0x060fec0000041824 */
[C---:B------:R-:W-:Y:S05]  /*103b0*/  HMMA.16816.F32.BF16 R40, R72.reuse, R70, R40 ;  /* 0x000000464828723c */ /* 0x040fea0000041828 */
[----:B------:R-:W-:Y:S01]  /*103c0*/  F2FP.BF16.F32.PACK_AB R68, R163, R162 ;  /* 0x000000a2a344723e */ /* 0x000fe200000010ff */
[C---:B------:R-:W-:Y:S05]  /*103d0*/  HMMA.16816.F32.BF16 R44, R72.reuse, R80, R44 ;  /* 0x00000050482c723c */ /* 0x040fea000004182c */
[----:B------:R-:W-:Y:S01]  /*103e0*/  F2FP.BF16.F32.PACK_AB R69, R165, R164 ;  /* 0x000000a4a545723e */ /* 0x000fe200000010ff */
[C---:B------:R-:W-:Y:S01]  /*103f0*/  HMMA.16816.F32.BF16 R48, R72.reuse, R82, R48 ;  /* 0x000000524830723c */ /* 0x040fe20000041830 */
[----:B------:R-:W5:Y:S04]  /*10400*/  LDSM.16.MT88.4 R80, [R224+0x12800] ;  /* 0x01280000e050783b */ /* 0x000f680000004200 */
        /* <DEDUP_REMOVED lines=14> */
[----:B------:R-:W-:Y:S05]  /*104f0*/  LDSM.16.MT88.4 R92, [R221+0xf000] ;  /* 0x00f00000dd5c783b */ /* 0x000fea0000004200 */
[C---:B------:R-:W-:Y:S06]  /*10500*/  HMMA.16816.F32.BF16 R20, R68.reuse, R96, R20 ;  /* 0x000000604414723c */ /* 0x040fec0000041814 */
[C---:B------:R-:W-:Y:S01]  /*10510*/  HMMA.16816.F32.BF16 R24, R68.reuse, R98, R24 ;  /* 0x000000624418723c */ /* 0x040fe20000041818 */
[----:B------:R-:W-:Y:S05]  /*10520*/  LDSM.16.MT88.4 R96, [R224+0x13000] ;  /* 0x01300000e060783b */ /* 0x000fea0000004200 */
[C---:B------:R-:W-:Y:S06]  /*10530*/  HMMA.16816.F32.BF16 R28, R68.reuse, R100, R28 ;  /* 0x00000064441c723c */ /* 0x040fec000004181c */
[C---:B------:R-:W-:Y:S01]  /*10540*/  HMMA.16816.F32.BF16 R32, R68.reuse, R102, R32 ;  /* 0x000000664420723c */ /* 0x040fe20000041820 */
[----:B------:R-:W-:Y:S05]  /*10550*/  LDSM.16.MT88.4 R100, [R220+0xf800] ;  /* 0x00f80000dc64783b */ /* 0x000fea0000004200 */
[C---:B-----5:R-:W-:Y:S06]  /*10560*/  HMMA.16816.F32.BF16 R36, R68.reuse, R80, R36 ;  /* 0x000000504424723c */ /* 0x060fec0000041824 */
[C---:B------:R-:W-:Y:S01]  /*10570*/  HMMA.16816.F32.BF16 R40, R68.reuse, R82, R40 ;  /* 0x000000524428723c */ /* 0x040fe20000041828 */
[----:B------:R-:W5:Y:S05]  /*10580*/  LDSM.16.MT88.4 R80, [R224+0xf000] ;  /* 0x00f00000e050783b */ /* 0x000f6a0000004200 */
[C---:B-1----:R-:W-:Y:S06]  /*10590*/  HMMA.16816.F32.BF16 R44, R68.reuse, R72, R44 ;  /* 0x00000048442c723c */ /* 0x042fec000004182c */
        /* <DEDUP_REMOVED lines=12> */
[C---:B-----5:R-:W-:Y:S05]  /*10660*/  HMMA.16816.F32.BF16 R4, R72.reuse, R80, R4 ;  /* 0x000000504804723c */ /* 0x060fea0000041804 */
[----:B------:R-:W-:Y:S01]  /*10670*/  FADD.FTZ R141, R141, R84 ;  /* 0x000000548d8d7221 */ /* 0x000fe20000010000 */
[C---:B------:R-:W-:Y:S01]  /*10680*/  HMMA.16816.F32.BF16 R8, R72.reuse, R82, R8 ;  /* 0x000000524808723c */ /* 0x040fe20000041808 */
[----:B------:R-:W5:Y:S04]  /*10690*/  LDSM.16.MT88.4 R80, [R221+0x13000] ;  /* 0x01300000dd50783b */ /* 0x000f680000004200 */
        /* <DEDUP_REMOVED lines=22> */
[----:B------:R-:W-:Y:S04]  /*10800*/  LDSM.16.MT88.4 R84, [R222+0x13800] ;  /* 0x01380000de54783b */ /* 0x000fe80000004200 */
[----:B------:R-:W-:Y:S01]  /*10810*/  FADD.FTZ R108, R109, R108 ;  /* 0x0000006c6d6c7221 */ /* 0x000fe20000010000 */
[C---:B-----5:R-:W-:Y:S05]  /*10820*/  HMMA.16816.F32.BF16 R52, R72.reuse, R80, R52 ;  /* 0x000000504834723c */ /* 0x060fea0000041834 */
[----:B------:R-:W-:Y:S01]  /*10830*/  FADD.FTZ R113, R113, R108 ;  /* 0x0000006c71717221 */ /* 0x000fe20000010000 */
[C---:B------:R-:W-:Y:S05]  /*10840*/  HMMA.16816.F32.BF16 R56, R72.reuse, R82, R56 ;  /* 0x000000524838723c */ /* 0x040fea0000041838 */
[----:B------:R-:W-:Y:S01]  /*10850*/  FADD.FTZ R80, R120, R111 ;  /* 0x0000006f78507221 */ /* 0x000fe20000010000 */
[C---:B-1----:R-:W-:Y:S01]  /*10860*/  HMMA.16816.F32.BF16 R60, R72.reuse, R76, R60 ;  /* 0x0000004c483c723c */ /* 0x042fe2000004183c */
[----:B------:R-:W1:Y:S04]  /*10870*/  LDSM.16.MT88.4 R108, [R221+0xf800] ;  /* 0x00f80000dd6c783b */ /* 0x000e680000004200 */
[----:B------:R-:W-:Y:S01]  /*10880*/  F2FP.BF16.F32.PACK_AB R68, R179, R178 ;  /* 0x000000b2b344723e */ /* 0x000fe200000010ff */
[----:B------:R-:W-:Y:S03]  /*10890*/  HMMA.16816.F32.BF16 R64, R72, R78, R64 ;  /* 0x0000004e4840723c */ /* 0x000fe60000041840 */
[----:B------:R-:W2:Y:S02]  /*108a0*/  LDSM.16.MT88.4 R76, [R221+0x13800] ;  /* 0x01380000dd4c783b */ /* 0x000ea40000004200 */
[----:B------:R-:W-:Y:S01]  /*108b0*/  F2FP.BF16.F32.PACK_AB R69, R133, R182 ;  /* 0x000000b68545723e */ /* 0x000fe200000010ff */
[----:B------:R-:W-:Y:S01]  /*108c0*/  FADD.FTZ R112, R112, R113 ;  /* 0x0000007170707221 */ /* 0x000fe20000010000 */
[----:B----4-:R-:W-:Y:S01]  /*108d0*/  F2FP.BF16.F32.PACK_AB R70, R137, R134 ;  /* 0x000000868946723e */ /* 0x010fe200000010ff */
[----:B------:R-:W-:Y:S03]  /*108e0*/  FADD.FTZ R80, R115, R80 ;  /* 0x0000005073507221 */ /* 0x000fe60000010000 */
[----:B---3--:R-:W-:Y:S01]  /*108f0*/  F2FP.BF16.F32.PACK_AB R71, R3, R132 ;  /* 0x000000840347723e */ /* 0x008fe200000010ff */
[----:B------:R-:W-:Y:S01]  /*10900*/  FADD.FTZ R123, R123, R112 ;  /* 0x000000707b7b7221 */ /* 0x000fe20000010000 */
[----:B------:R-:W-:Y:S03]  /*10910*/  FADD.FTZ R121, R121, R80 ;  /* 0x0000005079797221 */ /* 0x000fe60000010000 */
[----:B------:R-:W-:Y:S01]  /*10920*/  FADD.FTZ R123, R114, R123 ;  /* 0x0000007b727b7221 */ /* 0x000fe20000010000 */
[----:B------:R-:W-:Y:S01]  /*10930*/  FADD.FTZ R122, R122, R121 ;  /* 0x000000797a7a7221 */ /* 0x000fe20000010000 */
[C---:B------:R-:W-:Y:S01]  /*10940*/  HMMA.16816.F32.BF16 R128, R68.reuse, R124, R4 ;  /* 0x0000007c4480723c */ /* 0x040fe20000041804 */
[----:B------:R-:W3:Y:S04]  /*10950*/  LDSM.16.MT88.4 R4, [R220+0x13800] ;  /* 0x01380000dc04783b */ /* 0x000ee80000004200 */
        /* <DEDUP_REMOVED lines=26> */
[C---:B--2---:R-:W-:Y:S04]  /*10b00*/  HMMA.16816.F32.BF16 R80, R68.reuse, R76, R52 ;  /* 0x0000004c4450723c */ /* 0x044fe80000041834 */
[----:B------:R-:W-:Y:S01]  /*10b10*/  FADD.FTZ R161, R161, R160 ;  /* 0x000000a0a1a17221 */ /* 0x000fe20000010000 */
[----:B------:R-:W-:Y:S01]  /*10b20*/  FADD.FTZ R162, R162, R157 ;  /* 0x0000009da2a27221 */ /* 0x000fe20000010000 */
[C---:B------:R-:W-:Y:S05]  /*10b30*/  HMMA.16816.F32.BF16 R76, R68.reuse, R78, R56 ;  /* 0x0000004e444c723c */ /* 0x040fea0000041838 */
[----:B------:R-:W-:Y:S01]  /*10b40*/  FADD.FTZ R164, R164, R161 ;  /* 0x000000a1a4a47221 */ /* 0x000fe20000010000 */
[----:B------:R-:W-:Y:S01]  /*10b50*/  FADD.FTZ R163, R163, R162 ;  /* 0x000000a2a3a37221 */ /* 0x000fe20000010000 */
[C---:B---3--:R-:W-:Y:S04]  /*10b60*/  HMMA.16816.F32.BF16 R72, R68.reuse, R4, R60 ;  /* 0x000000044448723c */ /* 0x048fe8000004183c */
[----:B------:R-:W-:Y:S01]  /*10b70*/  FADD.FTZ R165, R165, R164 ;  /* 0x000000a4a5a57221 */ /* 0x000fe20000010000 */
[----:B------:R-:W-:Y:S01]  /*10b80*/  FADD.FTZ R166, R166, R163 ;  /* 0x000000a3a6a67221 */ /* 0x000fe20000010000 */
        /* <DEDUP_REMOVED lines=19> */
[----:B------:R-:W-:Y:S02]  /*10cc0*/  FADD.FTZ R247, R137, R134 ;  /* 0x0000008689f77221 */ /* 0x000fe40000010000 */
[----:B------:R-:W-:Y:S01]  /*10cd0*/  FADD.FTZ R240, R3, R132 ;  /* 0x0000008403f07221 */ /* 0x000fe20000010000 */
[----:B------:R-:W-:Y:S06]  /*10ce0*/  @P1 BRA `(.L_x_3644) ;  /* 0xffffffb800b81947 */ /* 0x000fec000383ffff */
.L_x_3640:
        /* <DEDUP_REMOVED lines=157> */
[----:B------:R-:W-:Y:S01]  /*116c0*/  STS.64 [R13], R120 ;  /* 0x000000780d007388 */ /* 0x000fe20000000a00 */
        /* <DEDUP_REMOVED lines=11> */
[----:B------:R-:W-:-:S03]  /*11780*/  MOV R4, 0xff800000 ;  /* 0xff80000000047802 */ /* 0x000fc60000000f00 */
[----:B------:R-:W-:Y:S04]  /*11790*/  STS.64 [R17], R104 ;  /* 0x0000006811007388 */ /* 0x000fe80000000a00 */
        /* <DEDUP_REMOVED lines=12> */
[----:B------:R-:W-:Y:S01]  /*11860*/  STS.64 [R15+0x4000], R80 ;  /* 0x004000500f007388 */ /* 0x000fe20000000a00 */
[----:B--2---:R-:W-:Y:S01]  /*11870*/  @P3 FMUL.FTZ R7, R6, 0.69314718246459960938 ;  /* 0x3f31721806073820 */ /* 0x004fe20000410000 */
[----:B------:R-:W-:Y:S02]  /*11880*/  @P4 FFMA.FTZ R4, R2, R23, R9 ;  /* 0x0000001702044223 */ /* 0x000fe40000010009 */
[----:B------:R-:W-:Y:S01]  /*11890*/  STS.64 [R15+0x4800], R82 ;  /* 0x004800520f007388 */ /* 0x000fe20000000a00 */
[----:B------:R-:W-:Y:S02]  /*118a0*/  LEA R9, R12, UR5, 0x2 ;  /* 0x000000050c097c11 */ /* 0x000fe4000f8e10ff */
[----:B---3--:R-:W-:Y:S01]  /*118b0*/  IADD3 R8, -R241, RZ, RZ ;  /* 0x000000fff1087210 */ /* 0x008fe20007ffe1ff */
[----:B------:R-:W-:Y:S04]  /*118c0*/  STS.64 [R16+0x4000], R76 ;  /* 0x0040004c10007388 */ /* 0x000fe80000000a00 */
[----:B------:R-:W-:Y:S01]  /*118d0*/  IMAD R8, R21, R8, UR4 ;  /* 0x0000000415087e24 */ /* 0x000fe2000f8e0208 */
[----:B------:R-:W-:Y:S03]  /*118e0*/  STS.64 [R16+0x4800], R78 ;  /* 0x0048004e10007388 */ /* 0x000fe60000000a00 */
        /* <DEDUP_REMOVED lines=9> */
[----:B-1----:R-:W-:-:S04]  /*11980*/  SHF.L.U32 R72, R3, 0x2, RZ ;  /* 0x0000000203487819 */ /* 0x002fc800000006ff */
[----:B------:R-:W-:Y:S01]  /*11990*/  SHF.R.S32.HI R73, RZ, 0x1f, R72 ;  /* 0x0000001fff497819 */ /* 0x000fe20000011448 */
        /* <DEDUP_REMOVED lines=13> */
.L_x_3646:
[----:B------:R-:W-:Y:S05]  /*11a70*/  BSYNC B0 ;  /* 0x0000000000007941 */ /* 0x000fea0003800000 */
.L_x_3645:
[----:B--2---:R-:W2:Y:S01]  /*11a80*/  LDS.128 R68, [R9] ;  /* 0x0000000009447984 */ /* 0x004ea20000000c00 */
[----:B------:R-:W-:Y:S01]  /*11a90*/  ULDC UR4, c[0x0][0x2dc] ;  /* 0x0000b70000047ab9 */ /* 0x000fe20000000800 */
[----:B------:R-:W-:Y:S01]  /*11aa0*/  IMAD.WIDE R72, R10, 0x80, R72 ;  /* 0x000000800a487825 */ /* 0x000fe200078e0248 */
[-C--:B------:R-:W-:Y:S01]  /*11ab0*/  ISETP.GE.AND P6, PT, R0, R231.reuse, PT ;  /* 0x000000e70000720c */ /* 0x080fe20003fc6270 */
[----:B------:R-:W3:Y:S02]  /*11ac0*/  LDS.128 R36, [R9+0x4000] ;  /* 0x0040000009247984 */ /* 0x000ee40000000c00 */
[----:B------:R-:W-:Y:S01]  /*11ad0*/  IMAD R3, R5, UR4, RZ ;  /* 0x0000000405037c24 */ /* 0x000fe2000f8e02ff */
[----:B------:R-:W-:Y:S01]  /*11ae0*/  ULDC.64 UR4, c[0x0][0x288] ;  /* 0x0000a20000047ab9 */ /* 0x000fe20000000a00 */
[----:B------:R-:W4:Y:S01]  /*11af0*/  LDS.128 R64, [R9+0x800] ;  /* 0x0008000009407984 */ /* 0x000f220000000c00 */
        /* <DEDUP_REMOVED lines=25> */
[----:B------:R-:W5:Y:S04]  /*11c90*/  LDS.128 R16, [R9+0x6800] ;  /* 0x0068000009107984 */ /* 0x000f680000000c00 */
[----:B------:R-:W5:Y:S04]  /*11ca0*/  LDS.128 R12, [R9+0x7000] ;  /* 0x00700000090c7984 */ /* 0x000f680000000c00 */
[----:B------:R5:W5:Y:S04]  /*11cb0*/  LDS.128 R40, [R9+0x3800] ;  /* 0x0038000009287984 */ /* 0x000b680000000c00 */
[----:B-1----:R1:W1:Y:S04]  /*11cc0*/  LDS.128 R4, [R9+0x7800] ;  /* 0x0078000009047984 */ /* 0x0022680000000c00 */
[----:B--2---:R2:W-:Y:S04]  /*11cd0*/  @!P0 STG.E.64 desc[UR14][R74.64], R68 ;  /* 0x000000444a008986 */ /* 0x0045e8000c101b0e */
[----:B------:R2:W-:Y:S04]  /*11ce0*/  @!P0 STG.E.64 desc[UR14][R74.64+0x8], R70 ;  /* 0x000008464a008986 */ /* 0x0005e8000c101b0e */
[----:B---3--:R2:W-:Y:S01]  /*11cf0*/  @!P0 STG.E.128 desc[UR14][R74.64+0x100], R36 ;  /* 0x000100244a008986 */ /* 0x0085e2000c101d0e */
[----:B------:R-:W-:-:S03]  /*11d00*/  ISETP.GE.AND P0, PT, R10, R231, PT ;  /* 0x000000e70a00720c */ /* 0x000fc60003f06270 */
[----:B----4-:R2:W-:Y:S04]  /*11d10*/  @!P6 STG.E.128 desc[UR14][R74.64+0x1000], R64 ;  /* 0x001000404a00e986 */ /* 0x0105e8000c101d0e */
        /* <DEDUP_REMOVED lines=10> */
[----:B------:R2:W-:Y:S01]  /*11dc0*/  @!P1 STG.E.128 desc[UR14][R74.64+0x6100], R12 ;  /* 0x0061000c4a009986 */ /* 0x0005e2000c101d0e */
[----:B-1----:R-:W-:Y:S05]  /*11dd0*/  @P0 EXIT ;  /* 0x000000000000094d */ /* 0x002fea0003800000 */
[----:B------:R-:W-:Y:S04]  /*11de0*/  STG.E.128 desc[UR14][R74.64+0x7000], R40 ;  /* 0x007000284a007986 */ /* 0x000fe8000c101d0e */
[----:B------:R-:W-:Y:S01]  /*11df0*/  STG.E.128 desc[UR14][R74.64+0x7100], R4 ;  /* 0x007100044a007986 */ /* 0x000fe2000c101d0e */
[----:B------:R-:W-:Y:S05]  /*11e00*/  EXIT ;  /* 0x000000000000794d */ /* 0x000fea0003800000 */
.L_x_3647:
        /* <DEDUP_REMOVED lines=15> */
.L_x_8493:


//--------------------- .text._ZN5flash24flash_fwd_splitkv_kernelI23Flash_fwd_kernel_traitsILi128ELi64ELi128ELi4ELb0ELb0EN7cutlass10bfloat16_tE19Flash_kernel_traitsILi128ELi64ELi128ELi4ES3_EELb1ELb0ELb1ELb0ELb0ELb0ELb1ELb0EEEvNS_16Flash_fwd_paramsE --------------------------
	.section	.text._ZN5flash24flash_fwd_splitkv_kernelI23Flash_fwd_kernel_traitsILi128ELi64ELi128ELi4ELb0ELb0EN7cutlass10bfloat16_tE19Flash_kernel_traitsILi128ELi64ELi128ELi4ES3_EELb1ELb0ELb1ELb0ELb0ELb0ELb1ELb0EEEvNS_16Flash_fwd_paramsE,"ax",@progbits
	.align	128
        .global         _ZN5flash24flash_fwd_splitkv_kernelI23Flash_fwd_kernel_traitsILi128ELi64ELi128ELi4ELb0ELb0EN7cutlass10bfloat16_tE19Flash_kernel_traitsILi128ELi64ELi128ELi4ES3_EELb1ELb0ELb1ELb0ELb0ELb0ELb1ELb0EEEvNS_16Flash_fwd_paramsE
        .type           _ZN5flash24flash_fwd_splitkv_kernelI23Flash_fwd_kernel_traitsILi128ELi64ELi128ELi4ELb0ELb0EN7cutlass10bfloat16_tE19Flash_kernel_traitsILi128ELi64ELi128ELi4ES3_EELb1ELb0ELb1ELb0ELb0ELb0ELb1ELb0EEEvNS_16Flash_fwd_paramsE,@function
        .size           _ZN5flash24flash_fwd_splitkv_kernelI23Flash_fwd_kernel_traitsILi128ELi64ELi128ELi4ELb0ELb0EN7cutlass10bfloat16_tE19Flash_kernel_traitsILi128ELi64ELi128ELi4ES3_EELb1ELb0ELb1ELb0ELb0ELb0ELb1ELb0EEEvNS_16Flash_fwd_paramsE,(.L_x_8494 - _ZN5flash24flash_fwd_splitkv_kernelI23Flash_fwd_kernel_traitsILi128ELi64ELi128ELi4ELb0ELb0EN7cutlass10bfloat16_tE19Flash_kernel_traitsILi128ELi64ELi128ELi4ES3_EELb1ELb0ELb1ELb0ELb0ELb0ELb1ELb0EEEvNS_16Flash_fwd_paramsE)
        .other          _ZN5flash24flash_fwd_splitkv_kernelI23Flash_fwd_kernel_traitsILi128ELi64ELi128ELi4ELb0ELb0EN7cutlass10bfloat16_tE19Flash_kernel_traitsILi128ELi64ELi128ELi4ES3_EELb1ELb0ELb1ELb0ELb0ELb0ELb1ELb0EEEvNS_16Flash_fwd_paramsE,@"STO_CUDA_ENTRY STV_DEFAULT"
_ZN5flash24flash_fwd_splitkv_kernelI23Flash_fwd_kernel_traitsILi128ELi64ELi128ELi4ELb0ELb0EN7cutlass10bfloat16_tE19Flash_kernel_traitsILi128ELi64ELi128ELi4ES3_EELb1ELb0ELb1ELb0ELb0ELb0ELb1ELb0EEEvNS_16Flash_fwd_paramsE:
.text._ZN5flash24flash_fwd_splitkv_kernelI23Flash_fwd_kernel_traitsILi128ELi64ELi128ELi4ELb0ELb0EN7cutlass10bfloat16_tE19Flash_kernel_traitsILi128ELi64ELi128ELi4ES3_EELb1ELb0ELb1ELb0ELb0ELb0ELb1ELb0EEEvNS_16Flash_fwd_paramsE:
[----:B------:R-:W-:Y:S08]  /*0000*/  LDC R1, c[0x0][0x28] ;  /* 0x00000a00ff017b82 */ /* 0x000ff00000000800 */
[----:B------:R-:W1:Y:S01]  /*0010*/  LDC R5, c[0x0][0x270] ;  /* 0x00009c00ff057b82 */ /* 0x000e620000000800 */
[----:B------:R-:W2:Y:S01]  /*0020*/  S2R R32, SR_CTAID.Z ;  /* 0x0000000000207919 */ /* 0x000ea20000002700 */
[----:B------:R-:W-:Y:S01]  /*0030*/  MOV R2, RZ ;  /* 0x000000ff00027202 */ /* 0x000fe20000000f00 */
[----:B------:R-:W-:Y:S01]  /*0040*/  ULDC.64 UR12, c[0x0][0x208] ;  /* 0x00008200000c7ab9 */ /* 0x000fe20000000a00 */
[----:B------:R-:W-:-:S04]  /*0050*/  MOV R8, 0xffffffff ;  /* 0xffffffff00087802 */ /* 0x000fc80000000f00 */
[----:B------:R-:W3:Y:S01]  /*0060*/  LDC.64 R10, c[0x0][0x2f0] ;  /* 0x0000bc00ff0a7b82 */ /* 0x000ee20000000a00 */
        /* <DEDUP_REMOVED lines=20> */
[----:B------:R-:W-:Y:S02]  /*01b0*/  ISETP.GE.U32.AND P3, PT, R0, R5, PT ;  /* 0x000000050000720c */ /* 0x000fe40003f66070 */
[----:B------:R-:W-:-:S03]  /*01c0*/  ISETP.NE.AND.EX P1, PT, R7, RZ, PT, P1 ;  /* 0x000000ff0700720c */ /* 0x000fc60003f25310 */
[----:B------:R-:W2:Y:S08]  /*01d0*/  LDC.U8 R0, c[0x0][0x3c2] ;  /* 0x0000f080ff007b82 */ /* 0x000eb00000000000 */
[----:B------:R-:W-:Y:S01]  /*01e0*/  @P3 VIADD R237, R237, 0x1 ;  /* 0x00000001eded3836 */ /* 0x000fe20000000000 */
[----:B------:R-:W-:Y:S01]  /*01f0*/  @!P2 LOP3.LUT R237, RZ, R5, RZ, 0x33, !PT ;  /* 0x00000005ffeda212 */ /* 0x000fe200078e33ff */
[----:B------:R-:W4:Y:S04]  /*0200*/  @P0 LDC.64 R6, c[0x0][0x300] ;  /* 0x0000c000ff060b82 */ /* 0x000f280000000a00 */
[----:B---3--:R-:W-:-:S04]  /*0210*/  IMAD.WIDE R16, R237, 0x4, R10 ;  /* 0x00000004ed107825 */ /* 0x008fc800078e020a */
[----:B------:R-:W3:Y:S01]  /*0220*/  LDC.64 R10, c[0x0][0x2f8] ;  /* 0x0000be00ff0a7b82 */ /* 0x000ee20000000a00 */
[----:B------:R-:W3:Y:S04]  /*0230*/  @P1 LDG.E R8, desc[UR12][R16.64] ;  /* 0x0000000c10081981 */ /* 0x000ee8000c1e1900 */
[----:B------:R-:W3:Y:S01]  /*0240*/  @P1 LDG.E R9, desc[UR12][R16.64+0x4] ;  /* 0x0000040c10091981 */ /* 0x000ee2000c1e1900 */
[----:B--2---:R-:W-:Y:S01]  /*0250*/  ISETP.NE.AND P3, PT, R0, RZ, PT ;  /* 0x000000ff0000720c */ /* 0x004fe20003f65270 */
[----:B------:R-:W-:Y:S01]  /*0260*/  IMAD.MOV.U32 R13, RZ, RZ, RZ ;  /* 0x000000ffff0d7224 */ /* 0x000fe200078e00ff */
[----:B-1----:R-:W-:Y:S02]  /*0270*/  ISETP.EQ.U32.AND P2, PT, R2, RZ, PT ;  /* 0x000000ff0200720c */ /* 0x002fe40003f42070 */
[----:B------:R-:W-:-:S02]  /*0280*/  MOV R12, 0xffffffff ;  /* 0xffffffff000c7802 */ /* 0x000fc40000000f00 */
[----:B------:R-:W-:Y:S01]  /*0290*/  ISETP.EQ.OR.EX P2, PT, R3, RZ, !P3, P2 ;  /* 0x000000ff0300720c */ /* 0x000fe20005f42720 */
[C---:B----4-:R-:W-:Y:S01]  /*02a0*/  @P0 IMAD.WIDE R14, R237.reuse, 0x4, R6 ;  /* 0x00000004ed0e0825 */ /* 0x050fe200078e0206 */
[----:B------:R-:W1:Y:S04]  /*02b0*/  S2R R45, SR_CTAID.X ;  /* 0x00000000002d7919 */ /* 0x000e680000002500 */
[----:B------:R2:W5:Y:S01]  /*02c0*/  @P0 LDG.E R13, desc[UR12][R14.64] ;  /* 0x0000000c0e0d0981 */ /* 0x000562000c1e1900 */
[----:B---3--:R-:W-:-:S06]  /*02d0*/  IMAD.WIDE R6, R237, 0x4, R10 ;  /* 0x00000004ed067825 */ /* 0x008fcc00078e020a */
[----:B------:R2:W5:Y:S01]  /*02e0*/  @!P2 LDG.E R12, desc[UR12][R6.64] ;  /* 0x0000000c060ca981 */ /* 0x000562000c1e1900 */
[----:B------:R-:W-:Y:S01]  /*02f0*/  ISETP.NE.U32.AND P0, PT, R2, RZ, PT ;  /* 0x000000ff0200720c */ /* 0x000fe20003f05070 */
[----:B------:R-:W3:Y:S03]  /*0300*/  S2R R0, SR_CTAID.Y ;  /* 0x0000000000007919 */ /* 0x000ee60000002600 */
[----:B------:R-:W-:Y:S02]  /*0310*/  ISETP.NE.AND.EX P0, PT, R3, RZ, PT, P0 ;  /* 0x000000ff0300720c */ /* 0x000fe40003f05300 */
[----:B------:R-:W-:-:S05]  /*0320*/  IADD3 R33, -R237, RZ, RZ ;  /* 0x000000ffed217210 */ /* 0x000fca0007ffe1ff */
[----:B------:R-:W-:Y:S02]  /*0330*/  IMAD R32, R5, R33, R32 ;  /* 0x0000002105207224 */ /* 0x000fe400078e0220 */
[----:B------:R-:W-:-:S06]  /*0340*/  @P1 IMAD.IADD R128, R9, 0x1, -R8 ;  /* 0x0000000109801824 */ /* 0x000fcc00078e0a08 */
[----:B------:R-:W4:Y:S01]  /*0350*/  @!P1 LDC R128, c[0x0][0x2c4] ;  /* 0x0000b100ff809b82 */ /* 0x000f220000000800 */
[----:B-123--:R-:W-:Y:S05]  /*0360*/  @!P0 BRA `(.L_x_3648) ;  /* 0x0000000000108947 */ /* 0x00efea0003800000 */
[----:B------:R-:W2:Y:S02]  /*0370*/  @P3 LDG.E R3, desc[UR12][R6.64+0x4] ;  /* 0x0000040c06033981 */ /* 0x000ea4000c1e1900 */
[----:B--2--5:R-:W-:-:S06]  /*0380*/  @P3 IADD3 R4, R3, -R12, RZ ;  /* 0x8000000c03043210 */ /* 0x024fcc0007ffe0ff */
[----:B------:R2:W5:Y:S01]  /*0390*/  @!P3 LDG.E R4, desc[UR12][R6.64] ;  /* 0x0000000c0604b981 */ /* 0x000562000c1e1900 */
[----:B------:R-:W-:Y:S05]  /*03a0*/  BRA `(.L_x_3649) ;  /* 0x0000000000047947 */ /* 0x000fea0003800000 */
.L_x_3648:
[----:B------:R-:W1:Y:S02]  /*03b0*/  LDC R4, c[0x0][0x2c8] ;  /* 0x0000b200ff047b82 */ /* 0x000e640000000800 */
.L_x_3649:
        /* <DEDUP_REMOVED lines=9> */
[----:B------:R-:W4:Y:S01]  /*0450*/  LDC R9, c[0x0][0x10] ;  /* 0x00000400ff097b82 */ /* 0x000f220000000800 */
[----:B------:R-:W1:Y:S07]  /*0460*/  S2R R42, SR_TID.X ;  /* 0x00000000002a7919 */ /* 0x000e6e0000002100 */
[----:B---3--:R-:W3:Y:S08]  /*0470*/  LDC R3, c[0x0][0x2c8] ;  /* 0x0000b200ff037b82 */ /* 0x008ef00000000800 */
[----:B--2---:R-:W2:Y:S01]  /*0480*/  @!P3 LDC R7, c[0x0][0x2cc] ;  /* 0x0000b300ff07bb82 */ /* 0x004ea20000000800 */
[----:B----4-:R-:W-:-:S07]  /*0490*/  IABS R6, R9 ;  /* 0x0000000900067213 */ /* 0x010fce0000000000 */
[----:B------:R-:W4:Y:S01]  /*04a0*/  LDC R125, c[0x0][0x398] ;  /* 0x0000e600ff7d7b82 */ /* 0x000f220000000800 */
[----:B------:R-:W-:Y:S01]  /*04b0*/  IABS R11, R9 ;  /* 0x00000009000b7213 */ /* 0x000fe20000000000 */
[----:B------:R-:W1:Y:S04]  /*04c0*/  I2F.RP R2, R6 ;  /* 0x0000000600027306 */ /* 0x000e680000209400 */
[----:B------:R-:W-:Y:S02]  /*04d0*/  IMAD.MOV R11, RZ, RZ, -R11 ;  /* 0x000000ffff0b7224 */ /* 0x000fe400078e0a0b */
[----:B---3--:R-:W-:-:S05]  /*04e0*/  VIADD R3, R3, 0x7f ;  /* 0x0000007f03037836 */ /* 0x008fca0000000000 */
        /* <DEDUP_REMOVED lines=8> */
[----:B------:R-:W1:Y:S03]  /*0570*/  F2I.FTZ.U32.TRUNC.NTZ R19, R18 ;  /* 0x0000001200137305 */ /* 0x000e66000021f000 */
[----:B------:R-:W-:Y:S01]  /*0580*/  ISETP.GE.AND P0, PT, R14, RZ, PT ;  /* 0x000000ff0e00720c */ /* 0x000fe20003f06270 */
[----:B-1----:R-:W-:Y:S02]  /*0590*/  IMAD.MOV R3, RZ, RZ, -R19 ;  /* 0x000000ffff037224 */ /* 0x002fe400078e0a13 */
[----:B------:R-:W-:Y:S02]  /*05a0*/  IMAD.MOV.U32 R18, RZ, RZ, RZ ;  /* 0x000000ffff127224 */ /* 0x000fe400078e00ff */
[----:B------:R-:W-:-:S04]  /*05b0*/  IMAD R3, R3, R6, RZ ;  /* 0x0000000603037224 */ /* 0x000fc800078e02ff */
[----:B------:R-:W-:-:S06]  /*05c0*/  IMAD.HI.U32 R3, R19, R3, R18 ;  /* 0x0000000313037227 */ /* 0x000fcc00078e0012 */
[----:B------:R-:W-:-:S04]  /*05d0*/  IMAD.HI.U32 R10, R3, R2, RZ ;  /* 0x00000002030a7227 */ /* 0x000fc800078e00ff */
[----:B------:R-:W-:Y:S02]  /*05e0*/  IMAD R11, R10, R11, R2 ;  /* 0x0000000b0a0b7224 */ /* 0x000fe400078e0202 */
[----:B------:R-:W1:Y:S03]  /*05f0*/  @!P3 LDC.64 R2, c[0x0][0x318] ;  /* 0x0000c600ff02bb82 */ /* 0x000e660000000a00 */
[----:B------:R-:W-:-:S13]  /*0600*/  ISETP.GT.U32.AND P1, PT, R6, R11, PT ;  /* 0x0000000b0600720c */ /* 0x000fda0003f24070 */
[----:B------:R-:W-:Y:S02]  /*0610*/  @!P1 IMAD.IADD R11, R11, 0x1, -R6 ;  /* 0x000000010b0b9824 */ /* 0x000fe400078e0a06 */
[----:B------:R-:W-:Y:S01]  /*0620*/  @!P1 VIADD R10, R10, 0x1 ;  /* 0x000000010a0a9836 */ /* 0x000fe20000000000 */
[----:B------:R-:W-:Y:S02]  /*0630*/  ISETP.NE.AND P1, PT, R9, RZ, PT ;  /* 0x000000ff0900720c */ /* 0x000fe40003f25270 */
[----:B------:R-:W-:Y:S01]  /*0640*/  ISETP.GE.U32.AND P4, PT, R11, R6, PT ;  /* 0x000000060b00720c */ /* 0x000fe20003f86070 */
[----:B-----5:R-:W-:Y:S01]  /*0650*/  @P3 IMAD.IADD R6, R16, 0x1, -R13 ;  /* 0x0000000110063824 */ /* 0x020fe200078e0a0d */
[----:B-1----:R-:W-:Y:S02]  /*0660*/  @!P3 ISETP.NE.U32.AND P2, PT, R2, RZ, PT ;  /* 0x000000ff0200b20c */ /* 0x002fe40003f45070 */
[----:B------:R-:W-:Y:S02]  /*0670*/  IADD3 R2, -R128, 0xbf, R127 ;  /* 0x000000bf80027810 */ /* 0x000fe40007ffe17f */
[----:B------:R-:W-:-:S04]  /*0680*/  @!P3 ISETP.NE.AND.EX P2, PT, R3, RZ, PT, P2 ;  /* 0x000000ff0300b20c */ /* 0x000fc80003f45320 */
[----:B--2---:R-:W-:-:S03]  /*0690*/  @!P3 SEL R7, R7, RZ, P2 ;  /* 0x000000ff0707b207 */ /* 0x004fc60001000000 */
[----:B------:R-:W-:Y:S01]  /*06a0*/  @P4 VIADD R10, R10, 0x1 ;  /* 0x000000010a0a4836 */ /* 0x000fe20000000000 */
[----:B------:R-:W-:-:S03]  /*06b0*/  @!P3 IADD3 R6, R7, R4, -R13 ;  /* 0x000000040706b210 */ /* 0x000fc60007ffe80d */
[----:B------:R-:W-:Y:S01]  /*06c0*/  @!P0 IMAD.MOV R10, RZ, RZ, -R10 ;  /* 0x000000ffff0a8224 */ /* 0x000fe200078e0a0a */
[----:B------:R-:W-:Y:S01]  /*06d0*/  @!P1 LOP3.LUT R10, RZ, R9, RZ, 0x33, !PT ;  /* 0x00000009ff0a9212 */ /* 0x000fe200078e33ff */
[----:B------:R-:W-:Y:S01]  /*06e0*/  VIADD R4, R6, 0x7f ;  /* 0x0000007f06047836 */ /* 0x000fe20000000000 */
[----:B----4-:R-:W-:-:S03]  /*06f0*/  IADD3 R2, R2, R125, R6 ;  /* 0x0000007d02027210 */ /* 0x010fc60007ffe006 */
[----:B------:R-:W-:Y:S01]  /*0700*/  IMAD R228, R10, R0, RZ ;  /* 0x000000000ae47224 */ /* 0x000fe200078e02ff */
[----:B------:R-:W-:Y:S02]  /*0710*/  SHF.R.S32.HI R3, RZ, 0x1f, R4 ;  /* 0x0000001fff037819 */ /* 0x000fe40000011404 */
[----:B------:R-:W-:Y:S02]  /*0720*/  SHF.R.S32.HI R7, RZ, 0x1f, R2 ;  /* 0x0000001fff077819 */ /* 0x000fe40000011402 */
[----:B------:R-:W-:Y:S02]  /*0730*/  LEA.HI R3, R3, R4, RZ, 0x7 ;  /* 0x0000000403037211 */ /* 0x000fe400078f38ff */
[----:B------:R-:W-:Y:S02]  /*0740*/  LEA.HI R7, R7, R2, RZ, 0x7 ;  /* 0x0000000207077211 */ /* 0x000fe400078f38ff */
[----:B------:R-:W-:Y:S02]  /*0750*/  SHF.R.S32.HI R3, RZ, 0x7, R3 ;  /* 0x00000007ff037819 */ /* 0x000fe40000011403 */
[----:B------:R-:W-:-:S02]  /*0760*/  SHF.R.S32.HI R7, RZ, 0x7, R7 ;  /* 0x00000007ff077819 */ /* 0x000fc40000011407 */
[----:B------:R-:W-:-:S04]  /*0770*/  VIADDMNMX R10, R228, R10, R3, PT ;  /* 0x0000000ae40a7246 */ /* 0x000fc80003800103 */
[----:B------:R-:W-:-:S04]  /*0780*/  VIMNMX R37, R10, R7, PT ;  /* 0x000000070a257248 */ /* 0x000fc80003fe0100 */
[----:B------:R-:W-:-:S13]  /*0790*/  ISETP.GE.AND P0, PT, R228, R37, PT ;  /* 0x00000025e400720c */ /* 0x000fda0003f06270 */
[----:B------:R-:W-:Y:S05]  /*07a0*/  @!P0 BRA `(.L_x_3650) ;  /* 0x0000000800148947 */ /* 0x000fea0003800000 */
        /* <DEDUP_REMOVED lines=41> */
.L_x_3652:
[----:B------:R-:W-:Y:S05]  /*0a40*/  BSYNC B0 ;  /* 0x0000000000007941 */ /* 0x000fea0003800000 */
.L_x_3651:
        /* <DEDUP_REMOVED lines=9> */
.L_x_3654:
[----:B------:R-:W-:Y:S05]  /*0ae0*/  BSYNC B0 ;  /* 0x0000000000007941 */ /* 0x000fea0003800000 */
.L_x_3653:
        /* <DEDUP_REMOVED lines=8> */
.L_x_3656:
[----:B------:R-:W-:Y:S05]  /*0b70*/  BSYNC B0 ;  /* 0x0000000000007941 */ /* 0x000fea0003800000 */
.L_x_3655:
        /* <DEDUP_REMOVED lines=8> */
.L_x_3658:
[----:B------:R-:W-:Y:S05]  /*0c00*/  BSYNC B0 ;  /* 0x0000000000007941 */ /* 0x000fea0003800000 */
.L_x_3657:
        /* <DEDUP_REMOVED lines=9> */
.L_x_3660:
[----:B------:R-:W-:Y:S05]  /*0ca0*/  BSYNC B0 ;  /* 0x0000000000007941 */ /* 0x000fea0003800000 */
.L_x_3659:
[----:B------:R-:W-:Y:S04]  /*0cb0*/  BSSY B0, `(.L_x_3661) ;  /* 0x0000007000007945 */ /* 0x000fe80003800000 */
[----:B------:R-:W-:Y:S05]  /*0cc0*/  @P1 BRA `(.L_x_3662) ;  /* 0x0000000000141947 */ /* 0x000fea0003800000 */
[----:B------:R-:W-:Y:S02]  /*0cd0*/  ULDC UR4, c[0x0][0x2d0] ;  /* 0x0000b40000047ab9 */ /* 0x000fe40000000800 */
[----:B------:R-:W-:Y:S02]  /*0ce0*/  ISETP.GE.AND P1, PT, R2, UR4, PT ;  /* 0x0000000402007c0c */ /* 0x000fe4000bf26270 */
[----:B------:R-:W-:-:S11]  /*0cf0*/  ISETP.GE.AND P0, PT, R6, UR4, PT ;  /* 0x0000000406007c0c */ /* 0x000fd6000bf06270 */
[----:B------:R1:W-:Y:S04]  /*0d00*/  @!P1 STG.E.128 desc[UR12][R20.64+0x5000], RZ ;  /* 0x005000ff14009986 */ /* 0x0003e8000c101d0c */
[----:B------:R1:W-:Y:S02]  /*0d10*/  @!P0 STG.E.128 desc[UR12][R20.64+0x5100], RZ ;  /* 0x005100ff14008986 */ /* 0x0003e4000c101d0c */
.L_x_3662:
[----:B------:R-:W-:Y:S05]  /*0d20*/  BSYNC B0 ;  /* 0x0000000000007941 */ /* 0x000fea0003800000 */
.L_x_3661:
[----:B------:R-:W-:Y:S04]  /*0d30*/  BSSY B0, `(.L_x_3663) ;  /* 0x0000007000007945 */ /* 0x000fe80003800000 */
[----:B------:R-:W-:Y:S05]  /*0d40*/  @P4 BRA `(.L_x_3664) ;  /* 0x0000000000144947 */ /* 0x000fea0003800000 */
[----:B------:R-:W-:Y:S02]  /*0d50*/  ULDC UR4, c[0x0][0x2d0] ;  /* 0x0000b40000047ab9 */ /* 0x000fe40000000800 */
[----:B------:R-:W-:Y:S02]  /*0d60*/  ISETP.GE.AND P1, PT, R2, UR4, PT ;  /* 0x0000000402007c0c */ /* 0x000fe4000bf26270 */
[----:B------:R-:W-:-:S11]  /*0d70*/  ISETP.GE.AND P0, PT, R6, UR4, PT ;  /* 0x0000000406007c0c */ /* 0x000fd6000bf06270 */
[----:B------:R1:W-:Y:S04]  /*0d80*/  @!P1 STG.E.128 desc[UR12][R20.64+0x6000], RZ ;  /* 0x006000ff14009986 */ /* 0x0003e8000c101d0c */
[----:B------:R1:W-:Y:S02]  /*0d90*/  @!P0 STG.E.128 desc[UR12][R20.64+0x6100], RZ ;  /* 0x006100ff14008986 */ /* 0x0003e4000c101d0c */
.L_x_3664:
[----:B------:R-:W-:Y:S05]  /*0da0*/  BSYNC B0 ;  /* 0x0000000000007941 */ /* 0x000fea0003800000 */
.L_x_3663:
[----:B------:R-:W-:Y:S04]  /*0db0*/  BSSY B0, `(.L_x_3665) ;  /* 0x0000007000007945 */ /* 0x000fe80003800000 */
[----:B------:R-:W-:Y:S05]  /*0dc0*/  @P3 BRA `(.L_x_3666) ;  /* 0x0000000000143947 */ /* 0x000fea0003800000 */
[----:B------:R-:W-:Y:S02]  /*0dd0*/  ULDC UR4, c[0x0][0x2d0] ;  /* 0x0000b40000047ab9 */ /* 0x000fe40000000800 */
[----:B------:R-:W-:Y:S02]  /*0de0*/  ISETP.GE.AND P1, PT, R2, UR4, PT ;  /* 0x0000000402007c0c */ /* 0x000fe4000bf26270 */
[----:B------:R-:W-:-:S11]  /*0df0*/  ISETP.GE.AND P0, PT, R6, UR4, PT ;  /* 0x0000000406007c0c */ /* 0x000fd6000bf06270 */
[----:B------:R1:W-:Y:S04]  /*0e00*/  @!P1 STG.E.128 desc[UR12][R20.64+0x7000], RZ ;  /* 0x007000ff14009986 */ /* 0x0003e8000c101d0c */
[----:B------:R1:W-:Y:S02]  /*0e10*/  @!P0 STG.E.128 desc[UR12][R20.64+0x7100], RZ ;  /* 0x007100ff14008986 */ /* 0x0003e4000c101d0c */
.L_x_3666:
[----:B------:R-:W-:Y:S05]  /*0e20*/  BSYNC B0 ;  /* 0x0000000000007941 */ /* 0x000fea0003800000 */
.L_x_3665:
        /* <DEDUP_REMOVED lines=29> */
.L_x_3650:
        /* <DEDUP_REMOVED lines=24> */
.L_x_3667:
[----:B------:R-:W-:Y:S05]  /*1180*/  @!P0 BRA `(.L_x_3668) ;  /* 0x00000004003c8947 */ /* 0x000fea0003800000 */
[----:B------:R-:W1:Y:S01]  /*1190*/  LDC R14, c[0x0][0x380] ;  /* 0x0000e000ff0e7b82 */ /* 0x000e620000000800 */
[----:B------:R-:W-:Y:S01]  /*11a0*/  LEA R9, R37, 0xffffff80, 0x7 ;  /* 0xffffff8025097811 */ /* 0x000fe200078e38ff */
[----:B------:R-:W-:-:S06]  /*11b0*/  ULDC.64 UR4, c[0x0][0x260] ;  /* 0x0000980000047ab9 */ /* 0x000fcc0000000a00 */
        /* <DEDUP_REMOVED lines=52> */
[----:B------:R-:W4:Y:S05]  /*1500*/  LDC.64 R2, c[0x0][0x238] ;  /* 0x00008e00ff027b82 */ /* 0x000f2a0000000a00 */
[----:B------:R-:W-:-:S06]  /*1510*/  @P3 IADD3 R34, R34, 0x1, RZ ;  /* 0x0000000122223810 */ /* 0x000fcc0007ffe0ff */
[----:B------:R-:W-:Y:S01]  /*1520*/  @!P1 IMAD.MOV R34, RZ, RZ, -R34 ;  /* 0x000000ffff229224 */ /* 0x000fe200078e0a22 */
        /* <DEDUP_REMOVED lines=21> */
.L_x_3668:
[----:B------:R-:W1:Y:S01]  /*1680*/  LDC R7, c[0x0][0x278] ;  /* 0x00009e00ff077b82 */ /* 0x000e620000000800 */
[----:B------:R-:W-:Y:S02]  /*1690*/  ISETP.NE.AND P4, PT, R12, -0x1, PT ;  /* 0xffffffff0c00780c */ /* 0x000fe40003f85270 */
[----:B------:R-:W-:-:S04]  /*16a0*/  LEA R9, R37, 0xffffff80, 0x7 ;  /* 0xffffff8025097811 */ /* 0x000fc800078e38ff */
[----:B------:R-:W-:-:S07]  /*16b0*/  SHF.R.S32.HI R19, RZ, 0x1f, R9 ;  /* 0x0000001fff137819 */ /* 0x000fce0000011409 */
[----:B------:R-:W2:Y:S01]  /*16c0*/  @P4 LDC.64 R184, c[0x0][0x248] ;  /* 0x00009200ffb84b82 */ /* 0x000ea20000000a00 */
[----:B------:R-:W-:Y:S02]  /*16d0*/  @P4 IADD3 R14, R13, R12, RZ ;  /* 0x0000000c0d0e4210 */ /* 0x000fe40007ffe0ff */
[----:B-1----:R-:W-:-:S04]  /*16e0*/  IABS R3, R7 ;  /* 0x0000000700037213 */ /* 0x002fc80000000000 */
[----:B------:R-:W1:Y:S08]  /*16f0*/  I2F.RP R5, R3 ;  /* 0x0000000300057306 */ /* 0x000e700000209400 */
[----:B-1----:R-:W1:Y:S02]  /*1700*/  MUFU.RCP R10, R5 ;  /* 0x00000005000a7308 */ /* 0x002e640000001000 */
[----:B-1----:R-:W-:-:S02]  /*1710*/  VIADD R10, R10, 0xffffffe ;  /* 0x0ffffffe0a0a7836 */ /* 0x002fc40000000000 */
[----:B--2---:R-:W-:-:S04]  /*1720*/  @P4 IMAD R5, R14, R185, RZ ;  /* 0x000000b90e054224 */ /* 0x004fc800078e02ff */
[----:B------:R-:W1:Y:S01]  /*1730*/  F2I.FTZ.U32.TRUNC.NTZ R11, R10 ;  /* 0x0000000a000b7305 */ /* 0x000e62000021f000 */
[----:B------:R-:W-:-:S04]  /*1740*/  @P4 IMAD.WIDE.U32 R14, R14, R184, RZ ;  /* 0x000000b80e0e4225 */ /* 0x000fc800078e00ff */
[----:B------:R-:W-:Y:S02]  /*1750*/  @P4 IMAD.IADD R5, R15, 0x1, R5 ;  /* 0x000000010f054824 */ /* 0x000fe400078e0205 */
[----:B-1----:R-:W-:Y:S01]  /*1760*/  IMAD.MOV R2, RZ, RZ, -R11 ;  /* 0x000000ffff027224 */ /* 0x002fe200078e0a0b */
[----:B------:R-:W-:-:S03]  /*1770*/  MOV R10, RZ ;  /* 0x000000ff000a7202 */ /* 0x000fc60000000f00 */
[----:B------:R-:W-:Y:S01]  /*1780*/  IMAD R4, R2, R3, RZ ;  /* 0x0000000302047224 */ /* 0x000fe200078e02ff */
[----:B------:R-:W-:-:S03]  /*1790*/  IABS R2, R32 ;  /* 0x0000002000027213 */ /* 0x000fc60000000000 */
[----:B------:R-:W-:-:S04]  /*17a0*/  IMAD.HI.U32 R11, R11, R4, R10 ;  /* 0x000000040b0b7227 */ /* 0x000fc800078e000a */
[----:B------:R-:W-:-:S04]  /*17b0*/  IMAD.MOV.U32 R4, RZ, RZ, R2 ;  /* 0x000000ffff047224 */ /* 0x000fc800078e0002 */
[----:B------:R-:W-:Y:S02]  /*17c0*/  IMAD.HI.U32 R34, R11, R4, RZ ;  /* 0x000000040b227227 */ /* 0x000fe400078e00ff */
[----:B------:R-:W1:Y:S03]  /*17d0*/  @P4 LDC.64 R10, c[0x0][0x250] ;  /* 0x00009400ff0a4b82 */ /* 0x000e660000000a00 */
[----:B------:R-:W-:-:S05]  /*17e0*/  IADD3 R2, -R34, RZ, RZ ;  /* 0x000000ff22027210 */ /* 0x000fca0007ffe1ff */
[----:B------:R-:W-:Y:S01]  /*17f0*/  IMAD R2, R3, R2, R4 ;  /* 0x0000000203027224 */ /* 0x000fe200078e0204 */
[----:B------:R-:W-:-:S04]  /*1800*/  LOP3.LUT R4, R32, R7, RZ, 0x3c, !PT ;  /* 0x0000000720047212 */ /* 0x000fc800078e3cff */
[----:B------:R-:W-:Y:S02]  /*1810*/  ISETP.GT.U32.AND P1, PT, R3, R2, PT ;  /* 0x000000020300720c */ /* 0x000fe40003f24070 */
[----:B------:R-:W-:-:S11]  /*1820*/  ISETP.GE.AND P2, PT, R4, RZ, PT ;  /* 0x000000ff0400720c */ /* 0x000fd60003f46270 */
[----:B------:R-:W-:Y:S02]  /*1830*/  @!P1 IMAD.IADD R2, R2, 0x1, -R3 ;  /* 0x0000000102029824 */ /* 0x000fe400078e0a03 */
[----:B------:R-:W-:Y:S01]  /*1840*/  @!P1 VIADD R34, R34, 0x1 ;  /* 0x0000000122229836 */ /* 0x000fe20000000000 */
[----:B------:R-:W-:Y:S02]  /*1850*/  ISETP.NE.AND P1, PT, R7, RZ, PT ;  /* 0x000000ff0700720c */ /* 0x000fe40003f25270 */
[----:B------:R-:W-:Y:S02]  /*1860*/  ISETP.GE.U32.AND P3, PT, R2, R3, PT ;  /* 0x000000030200720c */ /* 0x000fe40003f66070 */
[----:B------:R-:W2:Y:S11]  /*1870*/  LDC.64 R2, c[0x0][0x260] ;  /* 0x00009800ff027b82 */ /* 0x000eb60000000a00 */
[----:B------:R-:W-:-:S04]  /*1880*/  @P3 IADD3 R34, R34, 0x1, RZ ;  /* 0x0000000122223810 */ /* 0x000fc80007ffe0ff */
[----:B------:R-:W-:Y:S01]  /*1890*/  @!P2 IADD3 R34, -R34, RZ, RZ ;  /* 0x000000ff2222a210 */ /* 0x000fe20007ffe1ff */
[----:B-1----:R-:W-:Y:S06]  /*18a0*/  @P4 BRA `(.L_x_3670) ;  /* 0x0000000000304947 */ /* 0x002fec0003800000 */
[----:B------:R-:W1:Y:S01]  /*18b0*/  LDC.64 R184, c[0x0][0x248] ;  /* 0x00009200ffb87b82 */ /* 0x000e620000000a00 */
[----:B------:R-:W-:Y:S02]  /*18c0*/  SHF.R.S32.HI R15, RZ, 0x1f, R13 ;  /* 0x0000001fff0f7819 */ /* 0x000fe4000001140d */
[----:B-----5:R-:W-:-:S05]  /*18d0*/  SHF.R.S32.HI R17, RZ, 0x1f, R0 ;  /* 0x0000001fff117819 */ /* 0x020fca0000011400 */
[----:B------:R-:W3:Y:S01]  /*18e0*/  LDC.64 R4, c[0x0][0x230] ;  /* 0x00008c00ff047b82 */ /* 0x000ee20000000a00 */
[-C--:B-1----:R-:W-:Y:S02]  /*18f0*/  IMAD R14, R15, R184.reuse, RZ ;  /* 0x000000b80f0e7224 */ /* 0x082fe400078e02ff */
[----:B------:R-:W-:-:S04]  /*1900*/  IMAD.WIDE.U32 R20, R13, R184, RZ ;  /* 0x000000b80d147225 */ /* 0x000fc800078e00ff */
[----:B------:R-:W-:Y:S02]  /*1910*/  IMAD R15, R13, R185, R14 ;  /* 0x000000b90d0f7224 */ /* 0x000fe400078e020e */
[----:B---3--:R-:W-:-:S03]  /*1920*/  IMAD R14, R17, R4, RZ ;  /* 0x00000004110e7224 */ /* 0x008fc600078e02ff */
[----:B------:R-:W-:Y:S01]  /*1930*/  IADD3 R21, R21, R15, RZ ;  /* 0x0000000f15157210 */ /* 0x000fe20007ffe0ff */
[C---:B------:R-:W-:Y:S02]  /*1940*/  IMAD R5, R0.reuse, R5, R14 ;  /* 0x0000000500057224 */ /* 0x040fe400078e020e */
[----:B------:R-:W-:-:S05]  /*1950*/  IMAD.WIDE.U32 R14, R0, R4, R20 ;  /* 0x00000004000e7225 */ /* 0x000fca00078e0014 */
[----:B------:R-:W-:-:S07]  /*1960*/  IADD3 R5, R15, R5, RZ ;  /* 0x000000050f057210 */ /* 0x000fce0007ffe0ff */
.L_x_3670:
[----:B------:R-:W-:Y:S01]  /*1970*/  MOV R15, R5 ;  /* 0x00000005000f7202 */ /* 0x000fe20000000f00 */
[----:B------:R-:W-:Y:S01]  /*1980*/  IMAD R4, R19, R184, RZ ;  /* 0x000000b813047224 */ /* 0x000fe200078e02ff */
[----:B------:R-:W-:Y:S02]  /*1990*/  @!P1 LOP3.LUT R34, RZ, R7, RZ, 0x33, !PT ;  /* 0x00000007ff229212 */ /* 0x000fe400078e33ff */
[----:B------:R-:W-:Y:S01]  /*19a0*/  @P4 IADD3 R12, R13, R12, RZ ;  /* 0x0000000c0d0c4210 */ /* 0x000fe20007ffe0ff */
[----:B------:R-:W-:Y:S01]  /*19b0*/  IMAD.WIDE.U32 R14, R184, R9, R14 ;  /* 0x00000009b80e7225 */ /* 0x000fe200078e000e */
[----:B------:R-:W-:-:S03]  /*19c0*/  SHF.R.S32.HI R7, RZ, 0x1f, R34 ;  /* 0x0000001fff077819 */ /* 0x000fc60000011422 */
[----:B------:R-:W-:Y:S02]  /*19d0*/  IMAD R4, R185, R9, R4 ;  /* 0x00000009b9047224 */ /* 0x000fe400078e0204 */
[----:B------:R-:W-:-:S03]  /*19e0*/  @P4 IMAD.WIDE.U32 R16, R12, R10, RZ ;  /* 0x0000000a0c104225 */ /* 0x000fc600078e00ff */
[----:B------:R-:W-:Y:S01]  /*19f0*/  IADD3 R15, R15, R4, RZ ;  /* 0x000000040f0f7210 */ /* 0x000fe20007ffe0ff */
[----:B--2---:R-:W-:Y:S02]  /*1a00*/  IMAD R4, R7, R2, RZ ;  /* 0x0000000207047224 */ /* 0x004fe400078e02ff */
[----:B------:R-:W-:Y:S01]  /*1a10*/  @P4 IMAD R11, R12, R11, R17 ;  /* 0x0000000b0c0b4224 */ /* 0x000fe200078e0211 */
[----:B------:R-:W-:Y:S01]  /*1a20*/  @P4 MOV R12, R16 ;  /* 0x00000010000c4202 */ /* 0x000fe20000000f00 */
[----:B------:R-:W-:-:S04]  /*1a30*/  IMAD.WIDE.U32 R26, R34, R2, R14 ;  /* 0x00000002221a7225 */ /* 0x000fc800078e000e */
[----:B------:R-:W-:-:S05]  /*1a40*/  IMAD R3, R34, R3, R4 ;  /* 0x0000000322037224 */ /* 0x000fca00078e0204 */
        /* <DEDUP_REMOVED lines=14> */
.L_x_3669:
[----:B------:R-:W-:Y:S01]  /*1b30*/  ISETP.NE.AND P1, PT, R8, -0x1, PT ;  /* 0xffffffff0800780c */ /* 0x000fe20003f25270 */
[----:B------:R-:W1:Y:S01]  /*1b40*/  S2UR UR8, SR_CgaCtaId ;  /* 0x00000000000879c3 */ /* 0x000e620000008800 */
[----:B------:R-:W-:Y:S01]  /*1b50*/  SHF.R.S32.HI R17, RZ, 0x1f, R42 ;  /* 0x0000001fff117819 */ /* 0x000fe2000001142a */
[----:B------:R-:W-:Y:S01]  /*1b60*/  ULDC.64 UR6, c[0x0][0x268] ;  /* 0x00009a0000067ab9 */ /* 0x000fe20000000a00 */
[----:B------:R-:W-:Y:S01]  /*1b70*/  IMAD.IADD R227, R128, 0x1, -R127 ;  /* 0x0000000180e37824 */ /* 0x000fe200078e0a7f */
[----:B------:R-:W-:Y:S01]  /*1b80*/  SHF.R.S32.HI R33, RZ, 0x1f, R32 ;  /* 0x0000001fff217819 */ /* 0x000fe20000011420 */
[----:B------:R-:W-:Y:S01]  /*1b90*/  IMAD R7, R7, UR6, RZ ;  /* 0x0000000607077c24 */ /* 0x000fe2000f8e02ff */
[CC--:B------:R-:W-:Y:S01]  /*1ba0*/  LEA.HI R13, R17.reuse, R42.reuse, RZ, 0x3 ;  /* 0x0000002a110d7211 */ /* 0x0c0fe200078f18ff */
[----:B------:R-:W-:Y:S01]  /*1bb0*/  ULDC.64 UR4, c[0x0][0x258] ;  /* 0x0000960000047ab9 */ /* 0x000fe20000000a00 */
[----:B------:R-:W-:Y:S01]  /*1bc0*/  LEA.HI R16, R17, R42, RZ, 0x4 ;  /* 0x0000002a11107211 */ /* 0x000fe200078f20ff */
[----:B------:R-:W2:Y:S01]  /*1bd0*/  LDC.64 R186, c[0x0][0x250] ;  /* 0x00009400ffba7b82 */ /* 0x000ea20000000a00 */
[----:B------:R-:W-:Y:S01]  /*1be0*/  SHF.R.S32.HI R14, RZ, 0x3, R13 ;  /* 0x00000003ff0e7819 */ /* 0x000fe2000001140d */
[----:B------:R-:W-:Y:S01]  /*1bf0*/  IMAD R18, R34, UR7, R7 ;  /* 0x0000000722127c24 */ /* 0x000fe2000f8e0207 */
[----:B------:R-:W-:Y:S01]  /*1c00*/  LOP3.LUT R13, R13, 0xfffffff8, RZ, 0xc0, !PT ;  /* 0xfffffff80d0d7812 */ /* 0x000fe200078ec0ff */
[----:B------:R-:W-:Y:S01]  /*1c10*/  IMAD R41, R33, UR4, RZ ;  /* 0x0000000421297c24 */ /* 0x000fe2000f8e02ff */
[----:B------:R-:W-:Y:S01]  /*1c20*/  LOP3.LUT R23, R16, 0xfffffff0, RZ, 0xc0, !PT ;  /* 0xfffffff010177812 */ /* 0x000fe200078ec0ff */
[C---:B------:R-:W-:Y:S01]  /*1c30*/  IMAD.SHL.U32 R234, R14.reuse, 0x40, RZ ;  /* 0x000000400eea7824 */ /* 0x040fe200078e00ff */
[----:B------:R-:W-:Y:S01]  /*1c40*/  ISETP.GE.AND P6, PT, R14, R227, PT ;  /* 0x000000e30e00720c */ /* 0x000fe20003fc6270 */
[----:B------:R-:W3:Y:S01]  /*1c50*/  @P1 LDC.64 R4, c[0x0][0x240] ;  /* 0x00009000ff041b82 */ /* 0x000ee20000000a00 */
[----:B-----5:R-:W-:Y:S01]  /*1c60*/  IMAD.IADD R0, R42, 0x1, -R13 ;  /* 0x000000012a007824 */ /* 0x020fe200078e0a0d */
[----:B------:R-:W-:Y:S01]  /*1c70*/  @!P1 SHF.R.S32.HI R13, RZ, 0x1f, R237 ;  /* 0x0000001fff0d9819 */ /* 0x000fe200000114ed */
[----:B------:R-:W-:Y:S01]  /*1c80*/  IMAD.MOV.U32 R7, RZ, RZ, 0x10 ;  /* 0x00000010ff077424 */ /* 0x000fe200078e00ff */
[----:B------:R-:W-:Y:S01]  /*1c90*/  LOP3.LUT R234, R234, 0x1c0, RZ, 0xc0, !PT ;  /* 0x000001c0eaea7812 */ /* 0x000fe200078ec0ff */
[----:B------:R-:W-:Y:S01]  /*1ca0*/  IMAD.SHL.U32 R235, R0, 0x8, RZ ;  /* 0x0000000800eb7824 */ /* 0x000fe200078e00ff */
[----:B------:R-:W-:Y:S01]  /*1cb0*/  IADD3 R233, R37, -0x1, RZ ;  /* 0xffffffff25e97810 */ /* 0x000fe20007ffe0ff */
[----:B------:R-:W-:Y:S01]  /*1cc0*/  IMAD R41, R32, UR5, R41 ;  /* 0x0000000520297c24 */ /* 0x000fe2000f8e0229 */
[----:B------:R-:W4:Y:S01]  /*1cd0*/  @!P1 LDC.64 R2, c[0x0][0x228] ;  /* 0x00008a00ff029b82 */ /* 0x000f220000000a00 */
[----:B------:R-:W-:Y:S01]  /*1ce0*/  BSSY B0, `(.L_x_3671) ;  /* 0x000004c000007945 */ /* 0x000fe20003800000 */
[----:B------:R-:W-:Y:S01]  /*1cf0*/  IADD3 R26, P3, R235, R26, RZ ;  /* 0x0000001aeb1a7210 */ /* 0x000fe20007f7e0ff */
[----:B------:R-:W-:Y:S01]  /*1d00*/  IMAD.SHL.U32 R39, R233, 0x80, RZ ;  /* 0x00000080e9277824 */ /* 0x000fe200078e00ff */
[----:B------:R-:W-:Y:S01]  /*1d10*/  LOP3.LUT R15, R234, 0x38, R235, 0xf8, !PT ;  /* 0x00000038ea0f7812 */ /* 0x000fe200078ef8eb */
[----:B------:R-:W-:Y:S01]  /*1d20*/  VIADD R38, R235, 0x40 ;  /* 0x00000040eb267836 */ /* 0x000fe20000000000 */
[----:B------:R-:W-:-:S04]  /*1d30*/  SHF.R.U32.HI R234, RZ, 0x3, R234 ;  /* 0x00000003ffea7819 */ /* 0x000fc800000116ea */
[----:B------:R-:W-:Y:S02]  /*1d40*/  LOP3.LUT R234, R15, R234, RZ, 0x3c, !PT ;  /* 0x000000ea0fea7212 */ /* 0x000fe400078e3cff */
[----:B------:R-:W-:Y:S01]  /*1d50*/  SHF.R.S32.HI R15, RZ, 0x1f, R14 ;  /* 0x0000001fff0f7819 */ /* 0x000fe2000001140e */
[----:B---3--:R-:W-:-:S04]  /*1d60*/  @P1 IMAD.WIDE.U32 R20, R8, R4, RZ ;  /* 0x0000000408141225 */ /* 0x008fc800078e00ff */
[----:B------:R-:W-:Y:S01]  /*1d70*/  IMAD.IADD R4, R42, 0x1, -R23 ;  /* 0x000000012a047824 */ /* 0x000fe200078e0a17 */
[----:B------:R-:W-:Y:S01]  /*1d80*/  LEA.HI R23, R17, R42, RZ, 0x6 ;  /* 0x0000002a11177211 */ /* 0x000fe200078f30ff */
[----:B------:R-:W-:Y:S02]  /*1d90*/  @P1 IMAD R5, R8, R5, R21 ;  /* 0x0000000508051224 */ /* 0x000fe400078e0215 */
[-C--:B----4-:R-:W-:Y:S01]  /*1da0*/  @!P1 IMAD R8, R13, R2.reuse, RZ ;  /* 0x000000020d089224 */ /* 0x090fe200078e02ff */
[----:B------:R-:W-:Y:S01]  /*1db0*/  SHF.R.S32.HI R13, RZ, 0x1f, R4 ;  /* 0x0000001fff0d7819 */ /* 0x000fe20000011404 */
[----:B------:R-:W-:-:S03]  /*1dc0*/  @!P1 IMAD.WIDE.U32 R24, R237, R2, RZ ;  /* 0x00000002ed189225 */ /* 0x000fc600078e00ff */
[----:B------:R-:W-:Y:S01]  /*1dd0*/  LEA.HI R13, R13, R4, RZ, 0x3 ;  /* 0x000000040d0d7211 */ /* 0x000fe200078f18ff */
[----:B------:R-:W-:Y:S01]  /*1de0*/  @!P1 IMAD R3, R237, R3, R8 ;  /* 0x00000003ed039224 */ /* 0x000fe200078e0208 */
[----:B------:R-:W-:Y:S01]  /*1df0*/  SHF.R.S32.HI R8, RZ, 0x1f, R235 ;  /* 0x0000001fff087819 */ /* 0x000fe200000114eb */
[----:B------:R-:W-:Y:S01]  /*1e00*/  @P1 IMAD.MOV.U32 R2, RZ, RZ, R20 ;  /* 0x000000ffff021224 */ /* 0x000fe200078e0014 */
[----:B------:R-:W-:Y:S01]  /*1e10*/  LOP3.LUT R21, R13, 0xfffffff8, RZ, 0xc0, !PT ;  /* 0xfffffff80d157812 */ /* 0x000fe200078ec0ff */
[----:B------:R-:W-:Y:S01]  /*1e20*/  @!P1 IMAD.MOV.U32 R2, RZ, RZ, R24 ;  /* 0x000000ffff029224 */ /* 0x000fe200078e0018 */
[----:B------:R-:W-:Y:S01]  /*1e30*/  IADD3 R20, P2, R235, R12, RZ ;  /* 0x0000000ceb147210 */ /* 0x000fe20007f5e0ff */
[----:B------:R-:W-:Y:S01]  /*1e40*/  IMAD.X R27, R8, 0x1, R10, P3 ;  /* 0x00000001081b7824 */ /* 0x000fe200018e060a */
[----:B------:R-:W-:Y:S01]  /*1e50*/  @!P1 IADD3 R5, R25, R3, RZ ;  /* 0x0000000319059210 */ /* 0x000fe20007ffe0ff */
[----:B------:R-:W-:Y:S01]  /*1e60*/  IMAD.IADD R4, R4, 0x1, -R21 ;  /* 0x0000000104047824 */ /* 0x000fe200078e0a15 */
[----:B------:R-:W-:Y:S01]  /*1e70*/  IADD3 R28, P1, R235, R2, RZ ;  /* 0x00000002eb1c7210 */ /* 0x000fe20007f3e0ff */
[----:B------:R-:W-:-:S02]  /*1e80*/  IMAD.X R21, R8, 0x1, R11, P2 ;  /* 0x0000000108157824 */ /* 0x000fc400010e060b */
[----:B------:R-:W-:Y:S01]  /*1e90*/  IMAD.SHL.U32 R23, R23, 0x8, RZ ;  /* 0x0000000817177824 */ /* 0x000fe200078e00ff */
[----:B------:R-:W3:Y:S01]  /*1ea0*/  LDC.64 R10, c[0x0][0x3c8] ;  /* 0x0000f200ff0a7b82 */ /* 0x000ee20000000a00 */
[----:B------:R-:W-:-:S03]  /*1eb0*/  IMAD.WIDE.U32 R34, R34, UR6, R20 ;  /* 0x0000000622227c25 */ /* 0x000fc6000f8e0014 */
[----:B------:R-:W-:Y:S01]  /*1ec0*/  LOP3.LUT R234, R234, 0xfffffe00, R23, 0xf8, !PT ;  /* 0xfffffe00eaea7812 */ /* 0x000fe200078ef817 */
[C---:B------:R-:W-:Y:S02]  /*1ed0*/  VIADD R25, R14.reuse, 0x10 ;  /* 0x000000100e197836 */ /* 0x040fe40000000000 */
[C---:B------:R-:W-:Y:S02]  /*1ee0*/  VIADD R23, R14.reuse, 0x20 ;  /* 0x000000200e177836 */ /* 0x040fe40000000000 */
[----:B------:R-:W-:Y:S01]  /*1ef0*/  VIADD R21, R14, 0x30 ;  /* 0x000000300e157836 */ /* 0x000fe20000000000 */
[-C--:B------:R-:W-:Y:S01]  /*1f00*/  ISETP.GE.AND P5, PT, R25, R227.reuse, PT ;  /* 0x000000e31900720c */ /* 0x080fe20003fa6270 */
[----:B------:R-:W-:Y:S01]  /*1f10*/  IMAD.X R29, R8, 0x1, R5, P1 ;  /* 0x00000001081d7824 */ /* 0x000fe200008e0605 */
[-C--:B------:R-:W-:Y:S01]  /*1f20*/  ISETP.GE.AND P4, PT, R23, R227.reuse, PT ;  /* 0x000000e31700720c */ /* 0x080fe20003f86270 */
[----:B------:R-:W-:Y:S01]  /*1f30*/  IMAD.WIDE R44, R45, 0x40, R14 ;  /* 0x000000402d2c7825 */ /* 0x000fe200078e020e */
[----:B------:R-:W-:-:S02]  /*1f40*/  ISETP.GE.AND P3, PT, R21, R227, PT ;  /* 0x000000e31500720c */ /* 0x000fc40003f66270 */
[----:B------:R-:W-:Y:S01]  /*1f50*/  MOV R5, 0x20 ;  /* 0x0000002000057802 */ /* 0x000fe20000000f00 */
[----:B------:R-:W-:Y:S01]  /*1f60*/  IMAD.WIDE.U32 R28, R32, UR4, R28 ;  /* 0x00000004201c7c25 */ /* 0x000fe2000f8e001c */
[----:B------:R-:W-:Y:S01]  /*1f70*/  UMOV UR4, 0x400 ;  /* 0x0000040000047882 */ /* 0x000fe20000000000 */
[----:B------:R-:W-:Y:S01]  /*1f80*/  R2P PR, R4, 0x6 ;  /* 0x0000000604007804 */ /* 0x000fe20000000000 */
[----:B-1----:R-:W-:Y:S01]  /*1f90*/  ULEA UR4, UR8, UR4, 0x18 ;  /* 0x0000000408047291 */ /* 0x002fe2000f8ec03f */
[----:B------:R-:W-:Y:S02]  /*1fa0*/  IMAD.IADD R12, R6, 0x1, -R39 ;  /* 0x00000001060c7824 */ /* 0x000fe400078e0a27 */
[----:B------:R-:W-:Y:S01]  /*1fb0*/  IMAD.IADD R41, R29, 0x1, R41 ;  /* 0x000000011d297824 */ /* 0x000fe200078e0229 */
[----:B------:R-:W-:Y:S02]  /*1fc0*/  SEL R7, R7, 0xfffffff0, !P1 ;  /* 0xfffffff007077807 */ /* 0x000fe40004800000 */
[----:B------:R-:W-:-:S02]  /*1fd0*/  LEA R234, R234, UR4, 0x1 ;  /* 0x00000004eaea7c11 */ /* 0x000fc4000f8e08ff */
        /* <DEDUP_REMOVED lines=28> */
.L_x_3672:
[----:B------:R-:W-:Y:S05]  /*21a0*/  BSYNC B0 ;  /* 0x0000000000007941 */ /* 0x000fea0003800000 */
.L_x_3671:
        /* <DEDUP_REMOVED lines=31> */
.L_x_3674:
[----:B------:R-:W-:Y:S05]  /*23a0*/  BSYNC B0 ;  /* 0x0000000000007941 */ /* 0x000fea0003800000 */
.L_x_3673:
        /* <DEDUP_REMOVED lines=31> */
.L_x_3676:
[----:B------:R-:W-:Y:S05]  /*25a0*/  BSYNC B0 ;  /* 0x0000000000007941 */ /* 0x000fea0003800000 */
.L_x_3675:
        /* <DEDUP_REMOVED lines=31> */
.L_x_3678:
[----:B------:R-:W-:Y:S05]  /*27a0*/  BSYNC B0 ;  /* 0x0000000000007941 */ /* 0x000fea0003800000 */
.L_x_3677:
        /* <DEDUP_REMOVED lines=33> */
.L_x_3680:
[----:B------:R-:W-:Y:S05]  /*29c0*/  BSYNC B0 ;  /* 0x0000000000007941 */ /* 0x000fea0003800000 */
.L_x_3679:
        /* <DEDUP_REMOVED lines=24> */
.L_x_3682:
[----:B------:R-:W-:Y:S05]  /*2b50*/  BSYNC B0 ;  /* 0x0000000000007941 */ /* 0x000fea0003800000 */
.L_x_3681:
        /* <DEDUP_REMOVED lines=27> */
.L_x_3684:
[----:B------:R-:W-:Y:S05]  /*2d10*/  BSYNC B0 ;  /* 0x0000000000007941 */ /* 0x000fea0003800000 */
.L_x_3683:
[----:B------:R-:W-:Y:S01]  /*2d20*/  BSSY B0, `(.L_x_3685) ;  /* 0x000001d000007945 */ /* 0x000fe20003800000 */
[-C--:B------:R-:W-:Y:S01]  /*2d30*/  ISETP.GE.AND P6, PT, R41, R12.reuse, PT ;  /* 0x0000000c2900720c */ /* 0x080fe20003fc6270 */
[C---:B-12---:R-:W-:Y:S01]  /*2d40*/  VIADD R29, R14.reuse, 0x60 ;  /* 0x000000600e1d7836 */ /* 0x046fe20000000000 */
        /* <DEDUP_REMOVED lines=26> */
.L_x_3686:
[----:B------:R-:W-:Y:S05]  /*2ef0*/  BSYNC B0 ;  /* 0x0000000000007941 */ /* 0x000fea0003800000 */
.L_x_3685:
        /* <DEDUP_REMOVED lines=24> */
.L_x_3688:
[----:B------:R-:W-:Y:S05]  /*3080*/  BSYNC B0 ;  /* 0x0000000000007941 */ /* 0x000fea0003800000 */
.L_x_3687:
        /* <DEDUP_REMOVED lines=28> */
.L_x_3690:
[----:B------:R-:W-:Y:S05]  /*3250*/  BSYNC B0 ;  /* 0x0000000000007941 */ /* 0x000fea0003800000 */
.L_x_3689:
        /* <DEDUP_REMOVED lines=25> */
.L_x_3692:
[----:B------:R-:W-:Y:S05]  /*33f0*/  BSYNC B0 ;  /* 0x0000000000007941 */ /* 0x000fea0003800000 */
.L_x_3691:
        /* <DEDUP_REMOVED lines=8> */
[----:B------:R-:W5:Y:S01]  /*3480*/  @!P3 LDC.64 R8, c[0x0][0x218] ;  /* 0x00008600ff08bb82 */ /* 0x000f620000000a00 */
[----:B------:R3:W-:Y:S07]  /*3490*/  @P3 STS.128 [R234+0x7800], RZ ;  /* 0x007800ffea003388 */ /* 0x0007ee0000000c00 */
[----:B-12-4-:R-:W1:Y:S01]  /*34a0*/  @!P2 LDC.64 R2, c[0x0][0x218] ;  /* 0x00008600ff02ab82 */ /* 0x016e620000000a00 */
[----:B-----5:R-:W-:-:S04]  /*34b0*/  @!P3 LEA R8, P5, R44, R8, 0x1 ;  /* 0x000000082c08b211 */ /* 0x020fc800078a08ff */
[C---:B------:R-:W-:Y:S02]  /*34c0*/  @!P3 LEA.HI.X R9, R44.reuse, R9, R22, 0x1, P5 ;  /* 0x000000092c09b211 */ /* 0x040fe400028f0c16 */
[----:B-1----:R-:W-:-:S03]  /*34d0*/  @!P2 LEA R2, P1, R44, R2, 0x1 ;  /* 0x000000022c02a211 */ /* 0x002fc600078208ff */
        /* <DEDUP_REMOVED lines=9> */
[----:B---3--:R1:W-:Y:S02]  /*3570*/  @!P2 LDGSTS.E.BYPASS.LTC128B.128 [R234+0xb800], desc[UR12][R2.64+0x80] ;  /* 0x0b80008002eaafae */ /* 0x0083e4000b901d4c */
.L_x_3694:
[----:B------:R-:W-:Y:S05]  /*3580*/  BSYNC B0 ;  /* 0x0000000000007941 */ /* 0x000fea0003800000 */
.L_x_3693:
[----:B------:R-:W0:Y:S01]  /*3590*/  LDGDEPBAR ;  /* 0x00000000000079af */ /* 0x000e220000000000 */
[----:B------:R-:W-:Y:S01]  /*35a0*/  ULDC.64 UR6, c[0x0][0x3d0] ;  /* 0x0000f40000067ab9 */ /* 0x000fe20000000a00 */
[-C--:B------:R-:W-:Y:S01]  /*35b0*/  ISETP.GE.AND P5, PT, R14, R12.reuse, PT ;  /* 0x0000000c0e00720c */ /* 0x080fe20003fa6270 */
[----:B------:R-:W-:Y:S01]  /*35c0*/  IMAD R20, R20, UR6, RZ ;  /* 0x0000000614147c24 */ /* 0x000fe2000f8e02ff */
[-C--:B------:R-:W-:Y:S01]  /*35d0*/  ISETP.GE.AND P6, PT, R25, R12.reuse, PT ;  /* 0x0000000c1900720c */ /* 0x080fe20003fc6270 */
[----:B------:R-:W-:Y:S01]  /*35e0*/  IMAD.WIDE.U32 R32, R237, UR6, R32 ;  /* 0x00000006ed207c25 */ /* 0x000fe2000f8e0020 */
[-C--:B------:R-:W-:Y:S01]  /*35f0*/  ISETP.GE.AND P2, PT, R23, R12.reuse, PT ;  /* 0x0000000c1700720c */ /* 0x080fe20003f46270 */
[----:B------:R-:W-:Y:S01]  /*3600*/  ULDC UR5, c[0x0][0x2e8] ;  /* 0x0000ba0000057ab9 */ /* 0x000fe20000000800 */
[----:B------:R-:W-:Y:S01]  /*3610*/  ISETP.GE.AND P1, PT, R21, R12, PT ;  /* 0x0000000c1500720c */ /* 0x000fe20003f26270 */
[----:B------:R-:W-:Y:S01]  /*3620*/  IMAD R20, R237, UR7, R20 ;  /* 0x00000007ed147c24 */ /* 0x000fe2000f8e0214 */
[----:B-1234-:R-:W-:Y:S01]  /*3630*/  LEA R2, P3, R32, R10, 0x2 ;  /* 0x0000000a20027211 */ /* 0x01efe200078610ff */
[----:B------:R-:W-:-:S02]  /*3640*/  IMAD.X R19, R15, 0x1, R19, P4 ;  /* 0x000000010f137824 */ /* 0x000fc400020e0613 */
[----:B------:R-:W-:Y:S01]  /*3650*/  IMAD.IADD R35, R35, 0x1, R18 ;  /* 0x0000000123237824 */ /* 0x000fe200078e0212 */
[----:B------:R-:W-:Y:S01]  /*3660*/  SHF.R.S32.HI R16, RZ, 0x4, R16 ;  /* 0x00000004ff107819 */ /* 0x000fe20000011410 */
[----:B------:R-:W-:Y:S01]  /*3670*/  IMAD.IADD R20, R33, 0x1, R20 ;  /* 0x0000000121147824 */ /* 0x000fe200078e0214 */
[----:B------:R-:W-:Y:S01]  /*3680*/  ULDC.64 UR6, c[0x0][0x220] ;  /* 0x0000880000067ab9 */ /* 0x000fe20000000a00 */
[----:B------:R-:W-:-:S03]  /*3690*/  IMAD R19, R19, R186, RZ ;  /* 0x000000ba13137224 */ /* 0x000fc600078e02ff */
[----:B------:R-:W-:Y:S01]  /*36a0*/  LEA.HI.X R3, R32, R11, R20, 0x2, P3 ;  /* 0x0000000b20037211 */ /* 0x000fe200018f1414 */
[C---:B------:R-:W-:Y:S01]  /*36b0*/  IMAD R19, R40.reuse, R187, R19 ;  /* 0x000000bb28137224 */ /* 0x040fe200078e0213 */
[----:B------:R-:W-:Y:S01]  /*36c0*/  ISETP.GE.AND P3, PT, R41, R12, PT ;  /* 0x0000000c2900720c */ /* 0x000fe20003f66270 */
[----:B------:R-:W-:Y:S01]  /*36d0*/  IMAD.WIDE.U32 R40, R40, R186, R34 ;  /* 0x000000ba28287225 */ /* 0x000fe200078e0022 */
[----:B------:R-:W-:-:S04]  /*36e0*/  DEPBAR.LE SB0, 0x0 ;  /* 0x000080000000791a */ /* 0x000fc80000000000 */
[----:B------:R1:W5:Y:S01]  /*36f0*/  LDG.E R2, desc[UR12][R2.64] ;  /* 0x0000000c02027981 */ /* 0x000362000c1e1900 */
[----:B------:R-:W-:Y:S01]  /*3700*/  IMAD.IADD R36, R41, 0x1, R19 ;  /* 0x0000000129247824 */ /* 0x000fe200078e0213 */
[----:B------:R-:W-:Y:S01]  /*3710*/  LEA.HI R225, R16, R16, RZ, 0x1 ;  /* 0x0000001010e17211 */ /* 0x000fe200078f08ff */
[----:B------:R-:W-:Y:S01]  /*3720*/  BSSY B0, `(.L_x_3695) ;  /* 0x000001a000007945 */ /* 0x000fe20003800000 */
[----:B------:R-:W-:Y:S01]  /*3730*/  BAR.SYNC.DEFER_BLOCKING 0x0 ;  /* 0x0000000000007b1d */ /* 0x000fe20000010000 */
[----:B------:R-:W-:Y:S01]  /*3740*/  LEA R188, P4, R40, UR6, 0x1 ;  /* 0x0000000628bc7c11 */ /* 0x000fe2000f8808ff */
[C---:B------:R-:W-:Y:S01]  /*3750*/  IMAD.SHL.U32 R232, R186.reuse, 0x10, RZ ;  /* 0x00000010bae87824 */ /* 0x040fe200078e00ff */
[----:B------:R-:W-:Y:S02]  /*3760*/  LEA.HI R126, R17, R42, RZ, 0x5 ;  /* 0x0000002a117e7211 */ /* 0x000fe400078f28ff */
[----:B------:R-:W-:Y:S02]  /*3770*/  SHF.L.U64.HI R231, R186, 0x4, R187 ;  /* 0x00000004bae77819 */ /* 0x000fe400000102bb */
[----:B------:R-:W-:-:S02]  /*3780*/  LOP3.LUT R225, R225, 0xfffffffe, RZ, 0xc0, !PT ;  /* 0xfffffffee1e17812 */ /* 0x000fc400078ec0ff */
[----:B------:R-:W-:Y:S01]  /*3790*/  LEA.HI.X R189, R40, UR7, R36, 0x1, P4 ;  /* 0x0000000728bd7c11 */ /* 0x000fe2000a0f0c24 */
[----:B-1----:R-:W1:Y:S01]  /*37a0*/  MUFU.RCP R3, UR5 ;  /* 0x0000000500037d08 */ /* 0x002e620008001000 */
        /* <DEDUP_REMOVED lines=17> */
.L_x_3696:
[----:B------:R-:W-:Y:S05]  /*38c0*/  BSYNC B0 ;  /* 0x0000000000007941 */ /* 0x000fea0003800000 */
.L_x_3695:
        /* <DEDUP_REMOVED lines=22> */
.L_x_3698:
[----:B------:R-:W-:Y:S05]  /*3a30*/  BSYNC B0 ;  /* 0x0000000000007941 */ /* 0x000fea0003800000 */
.L_x_3697:
[----:B------:R2:W-:Y:S01]  /*3a40*/  @P2 STS.128 [R234+0xd000], RZ ;  /* 0x00d000ffea002388 */ /* 0x0005e20000000c00 */
[----:B-1----:R-:W-:Y:S01]  /*3a50*/  IMAD.SHL.U32 R8, R0, 0x40, RZ ;  /* 0x0000004000087824 */ /* 0x002fe200078e00ff */
        /* <DEDUP_REMOVED lines=19> */
[----:B--2---:R-:W-:Y:S10]  /*3b90*/  @P2 BRA `(.L_x_3700) ;  /* 0x0000000000502947 */ /* 0x004ff40003800000 */
        /* <DEDUP_REMOVED lines=20> */
.L_x_3700:
[----:B------:R-:W-:Y:S05]  /*3ce0*/  BSYNC B0 ;  /* 0x0000000000007941 */ /* 0x000fea0003800000 */
.L_x_3699:
        /* <DEDUP_REMOVED lines=30> */
.L_x_3702:
[----:B------:R-:W-:Y:S05]  /*3ed0*/  BSYNC B0 ;  /* 0x0000000000007941 */ /* 0x000fea0003800000 */
.L_x_3701:
        /* <DEDUP_REMOVED lines=24> */
.L_x_3704:
[----:B------:R-:W-:Y:S05]  /*4060*/  BSYNC B0 ;  /* 0x0000000000007941 */ /* 0x000fea0003800000 */
.L_x_3703:
        /* <DEDUP_REMOVED lines=24> */
.L_x_3706:
[----:B------:R-:W-:Y:S05]  /*41f0*/  BSYNC B0 ;  /* 0x0000000000007941 */ /* 0x000fea0003800000 */
.L_x_3705:
        /* <DEDUP_REMOVED lines=24> */
.L_x_3708:
[----:B------:R-:W-:Y:S05]  /*4380*/  BSYNC B0 ;  /* 0x0000000000007941 */ /* 0x000fea0003800000 */
.L_x_3707:
        /* <DEDUP_REMOVED lines=24> */
.L_x_3710:
[----:B------:R-:W-:Y:S05]  /*4510*/  BSYNC B0 ;  /* 0x0000000000007941 */ /* 0x000fea0003800000 */
.L_x_3709:
[----:B------:R-:W-:Y:S01]  /*4520*/  LDSM.16.M88.4 R60, [R226] ;  /* 0x00000000e23c783b */ /* 0x000fe20000000200 */
[----:B------:R-:W-:Y:S01]  /*4530*/  R2P PR, R0, 0x6 ;  /* 0x0000000600007804 */ /* 0x000fe20000000000 */
[C---:B------:R-:W-:Y:S01]  /*4540*/  VIADD R0, R225.reuse, 0x4000 ;  /* 0x00004000e1007836 */ /* 0x040fe20000000000 */
[----:B------:R-:W-:Y:S01]  /*4550*/  LOP3.LUT R4, R4, R43, RZ, 0xfc, !PT ;  /* 0x0000002b04047212 */ /* 0x000fe200078efcff */
[----:B------:R-:W1:Y:S01]  /*4560*/  LDSM.16.M88.4 R28, [R225+0x4000] ;  /* 0x00400000e11c783b */ /* 0x000e620000000200 */
[----:B------:R-:W-:Y:S02]  /*4570*/  VIADD R223, R225, 0x4020 ;  /* 0x00004020e1df7836 */ /* 0x000fe40000000000 */
[----:B-----5:R-:W-:Y:S01]  /*4580*/  FMUL.FTZ R3, R2, R3 ;  /* 0x0000000302037220 */ /* 0x020fe20000410000 */
[--C-:B------:R-:W-:Y:S01]  /*4590*/  IMAD R224, R7, 0x2, R226.reuse ;  /* 0x0000000207e07824 */ /* 0x100fe200078e02e2 */
[----:B------:R-:W1:Y:S01]  /*45a0*/  LDSM.16.M88.4 R20, [R225+0x4800] ;  /* 0x00480000e114783b */ /* 0x000e620000000200 */
[----:B------:R-:W-:-:S02]  /*45b0*/  IMAD R222, R5, 0x2, R226 ;  /* 0x0000000205de7824 */ /* 0x000fc400078e02e2 */
[----:B------:R-:W-:Y:S01]  /*45c0*/  IMAD R221, R5, 0x2, R224 ;  /* 0x0000000205dd7824 */ /* 0x000fe200078e02e0 */
[----:B------:R-:W1:Y:S01]  /*45d0*/  LDSM.16.M88.4 R12, [R225+0x5000] ;  /* 0x00500000e10c783b */ /* 0x000e620000000200 */
[----:B------:R-:W-:Y:S02]  /*45e0*/  IMAD R124, R124, 0x10, R127 ;  /* 0x000000107c7c7824 */ /* 0x000fe400078e027f */
[----:B------:R-:W-:Y:S01]  /*45f0*/  @P1 VIADD R223, R0, 0xffffffe0 ;  /* 0xffffffe000df1836 */ /* 0x000fe20000000000 */
[----:B------:R-:W1:Y:S01]  /*4600*/  LDSM.16.M88.4 R92, [R225+0x5800] ;  /* 0x00580000e15c783b */ /* 0x000e620000000200 */
[----:B------:R-:W-:Y:S02]  /*4610*/  IMAD.MOV.U32 R0, RZ, RZ, 0x40 ;  /* 0x00000040ff007424 */ /* 0x000fe400078e00ff */
[----:B------:R-:W-:Y:S01]  /*4620*/  IMAD.SHL.U32 R236, R42, 0x2, RZ ;  /* 0x000000022aec7824 */ /* 0x000fe200078e00ff */
[----:B------:R-:W1:Y:S01]  /*4630*/  LDSM.16.M88.4 R84, [R225+0x6000] ;  /* 0x00600000e154783b */ /* 0x000e620000000200 */
[C---:B------:R-:W-:Y:S01]  /*4640*/  VIADD R215, R223.reuse, 0x800 ;  /* 0x00000800dfd77836 */ /* 0x040fe20000000000 */
[----:B------:R-:W-:Y:S01]  /*4650*/  SEL R0, R0, 0xffffffc0, !P2 ;  /* 0xffffffc000007807 */ /* 0x000fe20005000000 */
[C---:B------:R-:W-:Y:S01]  /*4660*/  VIADD R214, R223.reuse, 0x1000 ;  /* 0x00001000dfd67836 */ /* 0x040fe20000000000 */
[----:B------:R-:W1:Y:S01]  /*4670*/  LDSM.16.M88.4 R76, [R225+0x6800] ;  /* 0x00680000e14c783b */ /* 0x000e620000000200 */
[----:B------:R-:W-:Y:S01]  /*4680*/  LOP3.LUT R236, R236, 0x6, RZ, 0xc0, !PT ;  /* 0x00000006ecec7812 */ /* 0x000fe200078ec0ff */
[----:B------:R-:W-:-:S02]  /*4690*/  VIADD R213, R223, 0x1800 ;  /* 0x00001800dfd57836 */ /* 0x000fc40000000000 */
[----:B------:R-:W1:Y:S01]  /*46a0*/  LDSM.16.M88.4 R68, [R225+0x7000] ;  /* 0x00700000e144783b */ /* 0x000e620000000200 */
[----:B------:R-:W-:Y:S02]  /*46b0*/  IMAD.IADD R219, R225, 0x1, R0 ;  /* 0x00000001e1db7824 */ /* 0x000fe400078e0200 */
[----:B------:R-:W-:Y:S01]  /*46c0*/  IMAD.IADD R208, R0, 0x1, R223 ;  /* 0x0000000100d07824 */ /* 0x000fe200078e02df */
[----:B-1234-:R-:W1:Y:S01]  /*46d0*/  LDSM.16.M88.4 R8, [R225+0x7800] ;  /* 0x00780000e108783b */ /* 0x01ee620000000200 */
[C---:B------:R-:W-:Y:S02]  /*46e0*/  VIADD R212, R223.reuse, 0x2000 ;  /* 0x00002000dfd47836 */ /* 0x040fe40000000000 */
[C---:B------:R-:W-:Y:S01]  /*46f0*/  VIADD R211, R223.reuse, 0x2800 ;  /* 0x00002800dfd37836 */ /* 0x040fe20000000000 */
[----:B------:R-:W-:Y:S01]  /*4700*/  LDSM.16.M88.4 R104, [R224] ;  /* 0x00000000e068783b */ /* 0x000fe20000000200 */
[C---:B------:R-:W-:Y:S02]  /*4710*/  VIADD R210, R223.reuse, 0x3000 ;  /* 0x00003000dfd27836 */ /* 0x040fe40000000000 */
[C---:B------:R-:W-:Y:S01]  /*4720*/  VIADD R209, R223.reuse, 0x3800 ;  /* 0x00003800dfd17836 */ /* 0x040fe20000000000 */
[----:B------:R-:W2:Y:S01]  /*4730*/  LDSM.16.M88.4 R56, [R223] ;  /* 0x00000000df38783b */ /* 0x000ea20000000200 */
[----:B------:R-:W-:-:S02]  /*4740*/  VIADD R207, R223, 0x4000 ;  /* 0x00004000dfcf7836 */ /* 0x000fc40000000000 */
[C---:B------:R-:W-:Y:S01]  /*4750*/  VIADD R206, R223.reuse, 0x4800 ;  /* 0x00004800dfce7836 */ /* 0x040fe20000000000 */
[C---:B------:R-:W-:Y:S01]  /*4760*/  HMMA.16816.F32.BF16 R32, R60.reuse, R28, RZ ;  /* 0x0000001c3c20723c */ /* 0x040fe200000418ff */
[----:B------:R-:W3:Y:S01]  /*4770*/  LDSM.16.M88.4 R44, [R223+0x1000] ;  /* 0x00100000df2c783b */ /* 0x000ee20000000200 */
[C---:B------:R-:W-:Y:S02]  /*4780*/  VIADD R205, R223.reuse, 0x5000 ;  /* 0x00005000dfcd7836 */ /* 0x040fe40000000000 */
[C---:B------:R-:W-:Y:S01]  /*4790*/  VIADD R204, R223.reuse, 0x5800 ;  /* 0x00005800dfcc7836 */ /* 0x040fe20000000000 */
[----:B------:R-:W4:Y:S01]  /*47a0*/  LDSM.16.M88.4 R48, [R223+0x800] ;  /* 0x00080000df30783b */ /* 0x000f220000000200 */
[----:B------:R-:W-:Y:S01]  /*47b0*/  HMMA.16816.F32.BF16 R24, R60, R20, RZ ;  /* 0x000000143c18723c */ /* 0x000fe200000418ff */
[C---:B------:R-:W-:Y:S02]  /*47c0*/  VIADD R203, R223.reuse, 0x6000 ;  /* 0x00006000dfcb7836 */ /* 0x040fe40000000000 */
[----:B------:R-:W-:Y:S01]  /*47d0*/  LDSM.16.M88.4 R52, [R223+0x1800] ;  /* 0x00180000df34783b */ /* 0x000fe20000000200 */
[----:B------:R-:W-:-:S02]  /*47e0*/  VIADD R202, R223, 0x6800 ;  /* 0x00006800dfca7836 */ /* 0x000fc40000000000 */
[C---:B------:R-:W-:Y:S01]  /*47f0*/  HMMA.16816.F32.BF16 R16, R60.reuse, R12, RZ ;  /* 0x0000000c3c10723c */ /* 0x040fe200000418ff */
[----:B------:R-:W-:Y:S01]  /*4800*/  LDSM.16.M88.4 R100, [R222] ;  /* 0x00000000de64783b */ /* 0x000fe20000000200 */
[C---:B------:R-:W-:Y:S02]  /*4810*/  VIADD R201, R223.reuse, 0x7000 ;  /* 0x00007000dfc97836 */ /* 0x040fe40000000000 */
[----:B------:R-:W-:Y:S01]  /*4820*/  VIADD R200, R223, 0x7800 ;  /* 0x00007800dfc87836 */ /* 0x000fe20000000000 */
[----:B------:R-:W-:Y:S01]  /*4830*/  LDSM.16.M88.4 R112, [R223+0x2800] ;  /* 0x00280000df70783b */ /* 0x000fe20000000200 */
        /* <DEDUP_REMOVED lines=31> */
[C---:B------:R-:W-:Y:S01]  /*4a30*/  HMMA.16816.F32.BF16 R92, R104.reuse, R54, R92 ;  /* 0x00000036685c723c */ /* 0x040fe2000004185c */
[----:B------:R-:W4:Y:S05]  /*4a40*/  LDSM.16.M88.4 R52, [R219+0x5800] ;  /* 0x00580000db34783b */ /* 0x000f2a0000000200 */
[C---:B--2---:R-:W-:Y:S06]  /*4a50*/  HMMA.16816.F32.BF16 R72, R104.reuse, R56, R72 ;  /* 0x000000386848723c */ /* 0x044fec0000041848 */
[----:B------:R-:W-:Y:S01]  /*4a60*/  HMMA.16816.F32.BF16 R68, R104, R58, R68 ;  /* 0x0000003a6844723c */ /* 0x000fe20000041844 */
[----:B------:R-:W2:Y:S05]  /*4a70*/  LDSM.16.M88.4 R56, [R219+0x6000] ;  /* 0x00600000db38783b */ /* 0x000eaa0000000200 */
[C---:B---3--:R-:W-:Y:S06]  /*4a80*/  HMMA.16816.F32.BF16 R24, R100.reuse, R44, R24 ;  /* 0x0000002c6418723c */ /* 0x048fec0000041818 */
[C---:B------:R-:W-:Y:S01]  /*4a90*/  HMMA.16816.F32.BF16 R20, R100.reuse, R46, R20 ;  /* 0x0000002e6414723c */ /* 0x040fe20000041814 */
[----:B------:R-:W-:Y:S05]  /*4aa0*/  LDSM.16.M88.4 R44, [R208] ;  /* 0x00000000d02c783b */ /* 0x000fea0000000200 */
[C---:B-1----:R-:W-:Y:S06]  /*4ab0*/  HMMA.16816.F32.BF16 R16, R100.reuse, R8, R16 ;  /* 0x000000086410723c */ /* 0x042fec0000041810 */
[C---:B------:R-:W-:Y:S01]  /*4ac0*/  HMMA.16816.F32.BF16 R12, R100.reuse, R10, R12 ;  /* 0x0000000a640c723c */ /* 0x040fe2000004180c */
[----:B------:R-:W1:Y:S05]  /*4ad0*/  LDSM.16.M88.4 R8, [R221] ;  /* 0x00000000dd08783b */ /* 0x000e6a0000000200 */
[C---:B------:R-:W-:Y:S06]  /*4ae0*/  HMMA.16816.F32.BF16 R32, R100.reuse, R48, R32 ;  /* 0x000000306420723c */ /* 0x040fec0000041820 */
[----:B------:R-:W-:Y:S01]  /*4af0*/  HMMA.16816.F32.BF16 R28, R100, R50, R28 ;  /* 0x00000032641c723c */ /* 0x000fe2000004181c */
[----:B------:R-:W3:Y:S05]  /*4b00*/  LDSM.16.M88.4 R48, [R219+0x7000] ;  /* 0x00700000db30783b */ /* 0x000eea0000000200 */
[C---:B------:R-:W-:Y:S06]  /*4b10*/  HMMA.16816.F32.BF16 R80, R104.reuse, R112, R80 ;  /* 0x000000706850723c */ /* 0x040fec0000041850 */
        /* <DEDUP_REMOVED lines=10> */
[----:B------:R-:W-:Y:S01]  /*4bc0*/  HMMA.16816.F32.BF16 R84, R100, R58, R84 ;  /* 0x0000003a6454723c */ /* 0x000fe20000041854 */
[----:B------:R-:W2:Y:S05]  /*4bd0*/  LDSM.16.M88.4 R56, [R208+0x1000] ;  /* 0x00100000d038783b */ /* 0x000eaa0000000200 */
[C---:B-1----:R-:W-:Y:S06]  /*4be0*/  HMMA.16816.F32.BF16 R32, R8.reuse, R44, R32 ;  /* 0x0000002c0820723c */ /* 0x042fec0000041820 */
[----:B------:R-:W-:Y:S01]  /*4bf0*/  HMMA.16816.F32.BF16 R28, R8, R46, R28 ;  /* 0x0000002e081c723c */ /* 0x000fe2000004181c */
[----:B------:R-:W1:Y:S05]  /*4c00*/  LDSM.16.M88.4 R44, [R208+0x3000] ;  /* 0x00300000d02c783b */ /* 0x000e6a0000000200 */
        /* <DEDUP_REMOVED lines=8> */
[----:B------:R-:W3:Y:S04]  /*4c90*/  LDSM.16.M88.4 R100, [R208+0x2800] ;  /* 0x00280000d064783b */ /* 0x000ee80000000200 */
[----:B------:R-:W-:Y:S01]  /*4ca0*/  LDSM.16.M88.4 R108, [R225+0xa000] ;  /* 0x00a00000e16c783b */ /* 0x000fe20000000200 */
        /* <DEDUP_REMOVED lines=20> */
[----:B------:R-:W-:Y:S04]  /*4df0*/  LDSM.16.M88.4 R52, [R224+0x2000] ;  /* 0x00200000e034783b */ /* 0x000fe80000000200 */
[----:B------:R-:W3:Y:S01]  /*4e00*/  LDSM.16.M88.4 R8, [R223+0x4000] ;  /* 0x00400000df08783b */ /* 0x000ee20000000200 */
        /* <DEDUP_REMOVED lines=11> */
[----:B------:R-:W4:Y:S05]  /*4ec0*/  LDSM.16.M88.4 R112, [R223+0x5000] ;  /* 0x00500000df70783b */ /* 0x000f2a0000000200 */
[C---:B------:R-:W-:Y:S06]  /*4ed0*/  HMMA.16816.F32.BF16 R24, R56.reuse, R116, R24 ;  /* 0x000000743818723c */ /* 0x040fec0000041818 */
[----:B------:R-:W-:Y:S01]  /*4ee0*/  HMMA.16816.F32.BF16 R20, R56, R118, R20 ;  /* 0x000000763814723c */ /* 0x000fe20000041814 */
[----:B------:R-:W-:Y:S05]  /*4ef0*/  LDSM.16.M88.4 R116, [R219+0x9800] ;  /* 0x00980000db74783b */ /* 0x000fea0000000200 */
[C---:B---3--:R-:W-:Y:S06]  /*4f00*/  HMMA.16816.F32.BF16 R32, R52.reuse, R8, R32 ;  /* 0x000000083420723c */ /* 0x048fec0000041820 */
[C---:B------:R-:W-:Y:S01]  /*4f10*/  HMMA.16816.F32.BF16 R28, R52.reuse, R10, R28 ;  /* 0x0000000a341c723c */ /* 0x040fe2000004181c */
[----:B------:R-:W3:Y:S05]  /*4f20*/  LDSM.16.M88.4 R8, [R219+0x8000] ;  /* 0x00800000db08783b */ /* 0x000eea0000000200 */
[C---:B-1----:R-:W-:Y:S06]  /*4f30*/  HMMA.16816.F32.BF16 R96, R52.reuse, R44, R96 ;  /* 0x0000002c3460723c */ /* 0x042fec0000041860 */
[----:B------:R-:W-:Y:S01]  /*4f40*/  HMMA.16816.F32.BF16 R92, R52, R46, R92 ;  /* 0x0000002e345c723c */ /* 0x000fe2000004185c */
[----:B------:R-:W1:Y:S05]  /*4f50*/  LDSM.16.M88.4 R44, [R219+0x9000] ;  /* 0x00900000db2c783b */ /* 0x000e6a0000000200 */
[C---:B------:R-:W-:Y:S06]  /*4f60*/  HMMA.16816.F32.BF16 R88, R56.reuse, R108, R88 ;  /* 0x0000006c3858723c */ /* 0x040fec0000041858 */
[C---:B------:R-:W-:Y:S01]  /*4f70*/  HMMA.16816.F32.BF16 R84, R56.reuse, R110, R84 ;  /* 0x0000006e3854723c */ /* 0x040fe20000041854 */
[----:B------:R-:W1:Y:S05]  /*4f80*/  LDSM.16.M88.4 R108, [R223+0x6000] ;  /* 0x00600000df6c783b */ /* 0x000e6a0000000200 */
[C---:B------:R-:W-:Y:S06]  /*4f90*/  HMMA.16816.F32.BF16 R80, R56.reuse, R104, R80 ;  /* 0x000000683850723c */ /* 0x040fec0000041850 */
[C---:B------:R-:W-:Y:S01]  /*4fa0*/  HMMA.16816.F32.BF16 R76, R56.reuse, R106, R76 ;  /* 0x0000006a384c723c */ /* 0x040fe2000004184c */
[----:B------:R-:W-:Y:S05]  /*4fb0*/  LDSM.16.M88.4 R104, [R223+0x6800] ;  /* 0x00680000df68783b */ /* 0x000fea0000000200 */
[C---:B------:R-:W-:Y:S06]  /*4fc0*/  HMMA.16816.F32.BF16 R64, R56.reuse, R100, R64 ;  /* 0x000000643840723c */ /* 0x040fec0000041840 */
[----:B------:R-:W-:Y:S01]  /*4fd0*/  HMMA.16816.F32.BF16 R60, R56, R102, R60 ;  /* 0x00000066383c723c */ /* 0x000fe2000004183c */
[----:B------:R-:W1:Y:S04]  /*4fe0*/  LDSM.16.M88.4 R56, [R223+0x7800] ;  /* 0x00780000df38783b */ /* 0x000e680000000200 */
[----:B------:R-:W-:Y:S01]  /*4ff0*/  LDSM.16.M88.4 R100, [R223+0x7000] ;  /* 0x00700000df64783b */ /* 0x000fe20000000200 */
[C---:B--2---:R-:W-:Y:S06]  /*5000*/  HMMA.16816.F32.BF16 R24, R52.reuse, R48, R24 ;  /* 0x000000303418723c */ /* 0x044fec0000041818 */
[C---:B------:R-:W-:Y:S01]  /*5010*/  HMMA.16816.F32.BF16 R20, R52.reuse, R50, R20 ;  /* 0x000000323414723c */ /* 0x040fe20000041814 */
[----:B------:R-:W2:Y:S05]  /*5020*/  LDSM.16.M88.4 R48, [R219+0x8800] ;  /* 0x00880000db30783b */ /* 0x000eaa0000000200 */
[C---:B----4-:R-:W-:Y:S06]  /*5030*/  HMMA.16816.F32.BF16 R16, R52.reuse, R112, R16 ;  /* 0x000000703410723c */ /* 0x050fec0000041810 */
[----:B------:R-:W-:Y:S01]  /*5040*/  HMMA.16816.F32.BF16 R12, R52, R114, R12 ;  /* 0x00000072340c723c */ /* 0x000fe2000004180c */
[----:B------:R-:W-:Y:S05]  /*5050*/  LDSM.16.M88.4 R112, [R219+0xa000] ;  /* 0x00a00000db70783b */ /* 0x000fea0000000200 */
[C---:B---3--:R-:W-:Y:S06]  /*5060*/  HMMA.16816.F32.BF16 R32, R120.reuse, R8, R32 ;  /* 0x000000087820723c */ /* 0x048fec0000041820 */
[C---:B------:R-:W-:Y:S01]  /*5070*/  HMMA.16816.F32.BF16 R28, R120.reuse, R10, R28 ;  /* 0x0000000a781c723c */ /* 0x040fe2000004181c */
        /* <DEDUP_REMOVED lines=8> */
[----:B------:R-:W-:Y:S01]  /*5100*/  HMMA.16816.F32.BF16 R60, R52, R58, R60 ;  /* 0x0000003a343c723c */ /* 0x000fe2000004183c */
[----:B------:R-:W4:Y:S05]  /*5110*/  LDSM.16.M88.4 R56, [R208+0x4000] ;  /* 0x00400000d038783b */ /* 0x000f2a0000000200 */
[C---:B--2---:R-:W-:Y:S06]  /*5120*/  HMMA.16816.F32.BF16 R24, R120.reuse, R48, R24 ;  /* 0x000000307818723c */ /* 0x044fec0000041818 */
[C---:B------:R-:W-:Y:S01]  /*5130*/  HMMA.16816.F32.BF16 R20, R120.reuse, R50, R20 ;  /* 0x000000327814723c */ /* 0x040fe20000041814 */
[----:B------:R-:W2:Y:S05]  /*5140*/  LDSM.16.M88.4 R48, [R208+0x5000] ;  /* 0x00500000d030783b */ /* 0x000eaa0000000200 */
[----:B------:R-:W-:Y:S06]  /*5150*/  HMMA.16816.F32.BF16 R96, R120, R116, R96 ;  /* 0x000000747860723c */ /* 0x000fec0000041860 */
[C---:B------:R-:W-:Y:S06]  /*5160*/  HMMA.16816.F32.BF16 R80, R52.reuse, R104, R80 ;  /* 0x000000683450723c */ /* 0x040fec0000041850 */
[C---:B------:R-:W-:Y:S01]  /*5170*/  HMMA.16816.F32.BF16 R76, R52.reuse, R106, R76 ;  /* 0x0000006a344c723c */ /* 0x040fe2000004184c */
[----:B------:R-:W2:Y:S05]  /*5180*/  LDSM.16.M88.4 R104, [R219+0xb000] ;  /* 0x00b00000db68783b */ /* 0x000eaa0000000200 */
[C---:B------:R-:W-:Y:S06]  /*5190*/  HMMA.16816.F32.BF16 R72, R52.reuse, R100, R72 ;  /* 0x000000643448723c */ /* 0x040fec0000041848 */
[----:B------:R-:W-:Y:S01]  /*51a0*/  HMMA.16816.F32.BF16 R68, R52, R102, R68 ;  /* 0x000000663444723c */ /* 0x000fe20000041844 */
[----:B------:R-:W2:Y:S04]  /*51b0*/  LDSM.16.M88.4 R100, [R219+0xb800] ;  /* 0x00b80000db64783b */ /* 0x000ea80000000200 */
[----:B------:R-:W2:Y:S01]  /*51c0*/  LDSM.16.M88.4 R52, [R208+0x4800] ;  /* 0x00480000d034783b */ /* 0x000ea20000000200 */
[----:B-1----:R-:W-:Y:S06]  /*51d0*/  HMMA.16816.F32.BF16 R96, R8, R44, R96 ;  /* 0x0000002c0860723c */ /* 0x002fec0000041860 */
[----:B------:R-:W-:Y:S01]  /*51e0*/  HMMA.16816.F32.BF16 R88, R120, R112, R88 ;  /* 0x000000707858723c */ /* 0x000fe20000041858 */
[----:B------:R-:W-:-:S05]  /*51f0*/  LOP3.LUT R45, R126, 0xffffffe0, RZ, 0xc0, !PT ;  /* 0xffffffe07e2d7812 */ /* 0x000fca00078ec0ff */
[----:B------:R-:W-:Y:S01]  /*5200*/  IMAD.IADD R0, R42, 0x1, -R45 ;  /* 0x000000012a007824 */ /* 0x000fe200078e0a2d */
[C---:B------:R-:W-:Y:S01]  /*5210*/  HMMA.16816.F32.BF16 R84, R120.reuse, R114, R84 ;  /* 0x000000727854723c */ /* 0x040fe20000041854 */
[----:B------:R-:W1:Y:S03]  /*5220*/  LDSM.16.M88.4 R112, [R208+0x6000] ;  /* 0x00600000d070783b */ /* 0x000e660000000200 */
[----:B------:R-:W-:Y:S02]  /*5230*/  SHF.R.S32.HI R45, RZ, 0x1f, R0 ;  /* 0x0000001fff2d7819 */ /* 0x000fe40000011400 */
[----:B---3--:R-:W-:Y:S02]  /*5240*/  HMMA.16816.F32.BF16 R80, R120, R108, R80 ;  /* 0x0000006c7850723c */ /* 0x008fe40000041850 */
[----:B------:R-:W-:Y:S01]  /*5250*/  LEA.HI R45, R45, R0, RZ, 0x2 ;  /* 0x000000002d2d7211 */ /* 0x000fe200078f10ff */
[----:B------:R-:W-:-:S03]  /*5260*/  IMAD.IADD R0, R39, 0x1, R236 ;  /* 0x0000000127007824 */ /* 0x000fc600078e02ec */
[----:B------:R-:W-:Y:S01]  /*5270*/  HMMA.16816.F32.BF16 R76, R120, R110, R76 ;  /* 0x0000006e784c723c */ /* 0x000fe2000004184c */
[----:B------:R-:W3:Y:S01]  /*5280*/  LDSM.16.M88.4 R108, [R208+0x6800] ;  /* 0x00680000d06c783b */ /* 0x000ee20000000200 */
[----:B------:R-:W-:Y:S01]  /*5290*/  SHF.R.S32.HI R45, RZ, 0x2, R45 ;  /* 0x00000002ff2d7819 */ /* 0x000fe2000001142d */
[C---:B------:R-:W-:Y:S02]  /*52a0*/  VIADD R43, R0.reuse, 0x8 ;  /* 0x00000008002b7836 */ /* 0x040fe40000000000 */
[----:B------:R-:W-:Y:S01]  /*52b0*/  VIADD R2, R0, 0x11 ;  /* 0x0000001100027836 */ /* 0x000fe20000000000 */
[----:B----4-:R-:W-:Y:S01]  /*52c0*/  HMMA.16816.F32.BF16 R32, R8, R56, R32 ;  /* 0x000000380820723c */ /* 0x010fe20000041820 */
[----:B------:R-:W-:-:S04]  /*52d0*/  IADD3 R45, R124, 0x1, R45 ;  /* 0x000000017c2d7810 */ /* 0x000fc80007ffe02d */
[----:B------:R-:W-:Y:S01]  /*52e0*/  IADD3 R128, R6, R45, -R128 ;  /* 0x0000002d06807210 */ /* 0x000fe20007ffe880 */
[C---:B------:R-:W-:Y:S01]  /*52f0*/  HMMA.16816.F32.BF16 R28, R8.reuse, R58, R28 ;  /* 0x0000003a081c723c */ /* 0x040fe2000004181c */
[----:B------:R-:W4:Y:S03]  /*5300*/  LDSM.16.M88.4 R56, [R208+0x7000] ;  /* 0x00700000d038783b */ /* 0x000f260000000200 */
[----:B------:R-:W-:Y:S02]  /*5310*/  IMAD.IADD R125, R128, 0x1, R125 ;  /* 0x00000001807d7824 */ /* 0x000fe400078e027d */
[----:B--2---:R-:W-:Y:S03]  /*5320*/  HMMA.16816.F32.BF16 R16, R8, R48, R16 ;  /* 0x000000300810723c */ /* 0x004fe60000041810 */
[----:B------:R-:W-:-:S02]  /*5330*/  VIMNMX R193, R125, R6, PT ;  /* 0x000000067dc17248 */ /* 0x000fc40003fe0100 */
[----:B------:R-:W-:Y:S01]  /*5340*/  VIADDMNMX R192, R125, 0x8, R6, PT ;  /* 0x000000087dc07846 */ /* 0x000fe20003800106 */
[----:B------:R-:W-:Y:S01]  /*5350*/  HMMA.16816.F32.BF16 R12, R8, R50, R12 ;  /* 0x00000032080c723c */ /* 0x000fe2000004180c */
[----:B------:R-:W2:Y:S01]  /*5360*/  LDSM.16.M88.4 R48, [R208+0x7800] ;  /* 0x00780000d030783b */ /* 0x000ea20000000200 */
[----:B------:R-:W-:Y:S01]  /*5370*/  VIADD R6, R0, 0x1 ;  /* 0x0000000100067836 */ /* 0x000fe20000000000 */
[----:B------:R-:W-:Y:S01]  /*5380*/  ISETP.GE.AND P5, PT, R43, R193, PT ;  /* 0x000000c12b00720c */ /* 0x000fe20003fa6270 */
[----:B------:R-:W-:-:S04]  /*5390*/  DEPBAR.LE SB0, 0x0 ;  /* 0x000080000000791a */ /* 0x000fc80000000000 */
[C---:B------:R-:W-:Y:S01]  /*53a0*/  HMMA.16816.F32.BF16 R92, R120.reuse, R118, R92 ;  /* 0x00000076785c723c */ /* 0x040fe2000004185c */
[C---:B------:R-:W-:Y:S02]  /*53b0*/  ISETP.GE.AND P3, PT, R6.reuse, R193, PT ;  /* 0x000000c10600720c */ /* 0x040fe40003f66270 */
[----:B------:R-:W-:Y:S02]  /*53c0*/  ISETP.GE.AND P2, PT, R6, R192, PT ;  /* 0x000000c00600720c */ /* 0x000fe40003f46270 */
[----:B------:R-:W-:Y:S01]  /*53d0*/  I2FP.F32.S32 R6, R6 ;  /* 0x0000000600067245 */ /* 0x000fe20000201400 */
[C---:B------:R-:W-:Y:S01]  /*53e0*/  HMMA.16816.F32.BF16 R72, R120.reuse, R104, R72 ;  /* 0x000000687848723c */ /* 0x040fe20000041848 */
[----:B------:R-:W-:Y:S02]  /*53f0*/  ISETP.GE.AND P1, PT, R43, R192, PT ;  /* 0x000000c02b00720c */ /* 0x000fe40003f26270 */
[----:B------:R-:W-:Y:S01]  /*5400*/  I2FP.F32.S32 R43, R43 ;  /* 0x0000002b002b7245 */ /* 0x000fe20000201400 */
[CC--:B------:R-:W-:Y:S01]  /*5410*/  FFMA.FTZ R33, R3.reuse, R6.reuse, R33 ;  /* 0x0000000603217223 */ /* 0x0c0fe20000010021 */
[----:B------:R-:W-:Y:S01]  /*5420*/  FFMA.FTZ R35, R3, R6, R35 ;  /* 0x0000000603237223 */ /* 0x000fe20000010023 */
[----:B------:R-:W-:Y:S01]  /*5430*/  HMMA.16816.F32.BF16 R68, R120, R106, R68 ;  /* 0x0000006a7844723c */ /* 0x000fe20000041844 */
[----:B------:R-:W-:-:S02]  /*5440*/  VIADD R6, R0, 0x9 ;  /* 0x0000000900067836 */ /* 0x000fc40000000000 */
[CC--:B------:R-:W-:Y:S01]  /*5450*/  FFMA.FTZ R28, R3.reuse, R43.reuse, R28 ;  /* 0x0000002b031c7223 */ /* 0x0c0fe2000001001c */
[----:B------:R-:W-:Y:S01]  /*5460*/  FFMA.FTZ R45, R3, R43, R30 ;  /* 0x0000002b032d7223 */ /* 0x000fe2000001001e */
[----:B------:R-:W-:Y:S01]  /*5470*/  FSEL R30, R33, -INF , !P3 ;  /* 0xff800000211e7808 */ /* 0x000fe20005800000 */
[C---:B------:R-:W-:Y:S01]  /*5480*/  HMMA.16816.F32.BF16 R64, R120.reuse, R100, R64 ;  /* 0x000000647840723c */ /* 0x040fe20000041840 */
[C---:B------:R-:W-:Y:S02]  /*5490*/  ISETP.GE.AND P6, PT, R6.reuse, R193, PT ;  /* 0x000000c10600720c */ /* 0x040fe40003fc6270 */
[----:B------:R-:W-:Y:S02]  /*54a0*/  ISETP.GE.AND P4, PT, R6, R192, PT ;  /* 0x000000c00600720c */ /* 0x000fe40003f86270 */
[----:B------:R-:W-:Y:S01]  /*54b0*/  FSEL R28, R28, -INF , !P5 ;  /* 0xff8000001c1c7808 */ /* 0x000fe20006800000 */
[----:B------:R-:W-:Y:S01]  /*54c0*/  HMMA.16816.F32.BF16 R60, R120, R102, R60 ;  /* 0x00000066783c723c */ /* 0x000fe2000004183c */
[----:B------:R-:W-:-:S02]  /*54d0*/  FSEL R45, R45, -INF , !P1 ;  /* 0xff8000002d2d7808 */ /* 0x000fc40004800000 */
[----:B------:R-:W-:Y:S02]  /*54e0*/  I2FP.F32.S32 R6, R6 ;  /* 0x0000000600067245 */ /* 0x000fe40000201400 */
[C---:B------:R-:W-:Y:S01]  /*54f0*/  ISETP.GE.AND P5, PT, R2.reuse, R193, PT ;  /* 0x000000c10200720c */ /* 0x040fe20003fa6270 */
[C---:B------:R-:W-:Y:S01]  /*5500*/  HMMA.16816.F32.BF16 R24, R8.reuse, R52, R24 ;  /* 0x000000340818723c */ /* 0x040fe20000041818 */
[----:B------:R-:W-:Y:S01]  /*5510*/  ISETP.GE.AND P1, PT, R2, R192, PT ;  /* 0x000000c00200720c */ /* 0x000fe20003f26270 */
[C---:B------:R-:W-:Y:S01]  /*5520*/  FFMA.FTZ R29, R3.reuse, R6, R29 ;  /* 0x00000006031d7223 */ /* 0x040fe2000001001d */
[----:B------:R-:W-:Y:S01]  /*5530*/  I2FP.F32.S32 R2, R2 ;  /* 0x0000000200027245 */ /* 0x000fe20000201400 */
[----:B------:R-:W-:Y:S01]  /*5540*/  FFMA.FTZ R31, R3, R6, R31 ;  /* 0x00000006031f7223 */ /* 0x000fe2000001001f */
[----:B------:R-:W-:Y:S01]  /*5550*/  VIADD R6, R0, 0x18 ;  /* 0x0000001800067836 */ /* 0x000fe20000000000 */
[C---:B------:R-:W-:Y:S06]  /*5560*/  HMMA.16816.F32.BF16 R20, R8.reuse, R54, R20 ;  /* 0x000000360814723c */ /* 0x040fec0000041814 */
[C---:B------:R-:W-:Y:S06]  /*5570*/  HMMA.16816.F32.BF16 R92, R8.reuse, R46, R92 ;  /* 0x0000002e085c723c */ /* 0x040fec000004185c */
[----:B-1----:R-:W-:Y:S01]  /*5580*/  HMMA.16816.F32.BF16 R88, R8, R112, R88 ;  /* 0x000000700858723c */ /* 0x002fe20000041858 */
[----:B------:R-:W-:-:S05]  /*5590*/  FSEL R47, R35, -INF , !P2 ;  /* 0xff800000232f7808 */ /* 0x000fca0005000000 */
[C---:B------:R-:W-:Y:S06]  /*55a0*/  HMMA.16816.F32.BF16 R84, R8.reuse, R114, R84 ;  /* 0x000000720854723c */ /* 0x040fec0000041854 */
[C---:B---3--:R-:W-:Y:S06]  /*55b0*/  HMMA.16816.F32.BF16 R80, R8.reuse, R108, R80 ;  /* 0x0000006c0850723c */ /* 0x048fec0000041850 */
[C---:B------:R-:W-:Y:S06]  /*55c0*/  HMMA.16816.F32.BF16 R76, R8.reuse, R110, R76 ;  /* 0x0000006e084c723c */ /* 0x040fec000004184c */
[C---:B----4-:R-:W-:Y:S06]  /*55d0*/  HMMA.16816.F32.BF16 R72, R8.reuse, R56, R72 ;  /* 0x000000380848723c */ /* 0x050fec0000041848 */
[C---:B------:R-:W-:Y:S06]  /*55e0*/  HMMA.16816.F32.BF16 R68, R8.reuse, R58, R68 ;  /* 0x0000003a0844723c */ /* 0x040fec0000041844 */
[C---:B--2---:R-:W-:Y:S06]  /*55f0*/  HMMA.16816.F32.BF16 R64, R8.reuse, R48, R64 ;  /* 0x000000300840723c */ /* 0x044fec0000041840 */
[----:B------:R-:W-:Y:S07]  /*5600*/  HMMA.16816.F32.BF16 R60, R8, R50, R60 ;  /* 0x00000032083c723c */ /* 0x000fee000004183c */
[----:B------:R-:W-:-:S02]  /*5610*/  VIADD R11, R0, 0x10 ;  /* 0x00000010000b7836 */ /* 0x000fc40000000000 */
[CC--:B------:R-:W-:Y:S01]  /*5620*/  FFMA.FTZ R10, R3.reuse, R2.reuse, R25 ;  /* 0x00000002030a7223 */ /* 0x0c0fe20000010019 */
[----:B------:R-:W-:Y:S01]  /*5630*/  FFMA.FTZ R9, R3, R2, R27 ;  /* 0x0000000203097223 */ /* 0x000fe2000001001b */
[C---:B------:R-:W-:Y:S01]  /*5640*/  VIADD R2, R0.reuse, 0x19 ;  /* 0x0000001900027836 */ /* 0x040fe20000000000 */
[----:B------:R-:W-:Y:S01]  /*5650*/  FSEL R25, R31, -INF , !P4 ;  /* 0xff8000001f197808 */ /* 0x000fe20006000000 */
[----:B------:R-:W-:Y:S01]  /*5660*/  VIADD R27, R0, 0x20 ;  /* 0x00000020001b7836 */ /* 0x000fe20000000000 */
[----:B------:R-:W-:Y:S01]  /*5670*/  BAR.SYNC.DEFER_BLOCKING 0x0 ;  /* 0x0000000000007b1d */ /* 0x000fe20000010000 */
[C---:B------:R-:W-:Y:S02]  /*5680*/  ISETP.GE.AND P3, PT, R11.reuse, R193, PT ;  /* 0x000000c10b00720c */ /* 0x040fe40003f66270 */
[----:B------:R-:W-:Y:S02]  /*5690*/  ISETP.GE.AND P2, PT, R11, R192, PT ;  /* 0x000000c00b00720c */ /* 0x000fe40003f46270 */
[----:B------:R-:W-:-:S02]  /*56a0*/  I2FP.F32.S32 R11, R11 ;  /* 0x0000000b000b7245 */ /* 0x000fc40000201400 */
[----:B------:R-:W-:Y:S02]  /*56b0*/  ISETP.GE.AND P4, PT, R6, R192, PT ;  /* 0x000000c00600720c */ /* 0x000fe40003f86270 */
[----:B------:R-:W-:Y:S01]  /*56c0*/  FSEL R10, R10, -INF , !P5 ;  /* 0xff8000000a0a7808 */ /* 0x000fe20006800000 */
[CC--:B------:R-:W-:Y:S01]  /*56d0*/  FFMA.FTZ R24, R3.reuse, R11.reuse, R24 ;  /* 0x0000000b03187223 */ /* 0x0c0fe20000010018 */
[----:B------:R-:W-:Y:S01]  /*56e0*/  FFMA.FTZ R11, R3, R11, R26 ;  /* 0x0000000b030b7223 */ /* 0x000fe2000001001a */
[----:B------:R-:W-:Y:S02]  /*56f0*/  FSEL R26, R29, -INF , !P6 ;  /* 0xff8000001d1a7808 */ /* 0x000fe40007000000 */
[----:B------:R-:W-:Y:S02]  /*5700*/  ISETP.GE.AND P6, PT, R6, R193, PT ;  /* 0x000000c10600720c */ /* 0x000fe40003fc6270 */
[----:B------:R-:W-:Y:S02]  /*5710*/  FSEL R24, R24, -INF , !P3 ;  /* 0xff80000018187808 */ /* 0x000fe40005800000 */
[----:B------:R-:W-:-:S02]  /*5720*/  FSEL R11, R11, -INF , !P2 ;  /* 0xff8000000b0b7808 */ /* 0x000fc40005000000 */
[----:B------:R-:W-:Y:S02]  /*5730*/  I2FP.F32.S32 R6, R6 ;  /* 0x0000000600067245 */ /* 0x000fe40000201400 */
[CC--:B------:R-:W-:Y:S02]  /*5740*/  ISETP.GE.AND P3, PT, R2.reuse, R193.reuse, PT ;  /* 0x000000c10200720c */ /* 0x0c0fe40003f66270 */
[----:B------:R-:W-:Y:S01]  /*5750*/  ISETP.GE.AND P2, PT, R2, R192, PT ;  /* 0x000000c00200720c */ /* 0x000fe20003f46270 */
[-C--:B------:R-:W-:Y:S01]  /*5760*/  FFMA.FTZ R8, R3, R6.reuse, R20 ;  /* 0x0000000603087223 */ /* 0x080fe20000010014 */
[----:B------:R-:W-:Y:S01]  /*5770*/  FSEL R9, R9, -INF , !P1 ;  /* 0xff80000009097808 */ /* 0x000fe20004800000 */
[----:B------:R-:W-:Y:S01]  /*5780*/  FFMA.FTZ R22, R3, R6, R22 ;  /* 0x0000000603167223 */ /* 0x000fe20000010016 */
[----:B------:R-:W-:Y:S02]  /*5790*/  I2FP.F32.S32 R2, R2 ;  /* 0x0000000200027245 */ /* 0x000fe40000201400 */
[----:B------:R-:W-:-:S02]  /*57a0*/  ISETP.GE.AND P5, PT, R27, R193, PT ;  /* 0x000000c11b00720c */ /* 0x000fc40003fa6270 */
[----:B------:R-:W-:Y:S01]  /*57b0*/  ISETP.GE.AND P1, PT, R27, R192, PT ;  /* 0x000000c01b00720c */ /* 0x000fe20003f26270 */
[CC--:B------:R-:W-:Y:S01]  /*57c0*/  FFMA.FTZ R6, R3.reuse, R2.reuse, R21 ;  /* 0x0000000203067223 */ /* 0x0c0fe20000010015 */
[----:B------:R-:W-:Y:S01]  /*57d0*/  I2FP.F32.S32 R27, R27 ;  /* 0x0000001b001b7245 */ /* 0x000fe20000201400 */
[C---:B------:R-:W-:Y:S01]  /*57e0*/  FFMA.FTZ R21, R3.reuse, R2, R23 ;  /* 0x0000000203157223 */ /* 0x040fe20000010017 */
[----:B------:R-:W-:Y:S01]  /*57f0*/  VIADD R2, R0, 0x29 ;  /* 0x0000002900027836 */ /* 0x000fe20000000000 */
[----:B------:R-:W-:Y:S02]  /*5800*/  FSEL R8, R8, -INF , !P6 ;  /* 0xff80000008087808 */ /* 0x000fe40007000000 */
[CC--:B------:R-:W-:Y:S01]  /*5810*/  FFMA.FTZ R46, R3.reuse, R27.reuse, R16 ;  /* 0x0000001b032e7223 */ /* 0x0c0fe20000010010 */
[----:B------:R-:W-:Y:S01]  /*5820*/  FFMA.FTZ R18, R3, R27, R18 ;  /* 0x0000001b03127223 */ /* 0x000fe20000010012 */
[----:B------:R-:W-:Y:S01]  /*5830*/  VIADD R27, R0, 0x28 ;  /* 0x00000028001b7836 */ /* 0x000fe20000000000 */
        /* <DEDUP_REMOVED lines=12> */
[C---:B------:R-:W-:Y:S01]  /*5900*/  FFMA.FTZ R44, R3.reuse, R27, R12 ;  /* 0x0000001b032c7223 */ /* 0x040fe2000001000c */
[C---:B------:R-:W-:Y:S01]  /*5910*/  ISETP.GE.AND P6, PT, R16.reuse, R193, PT ;  /* 0x000000c11000720c */ /* 0x040fe20003fc6270 */
[C---:B------:R-:W-:Y:S01]  /*5920*/  FFMA.FTZ R14, R3.reuse, R27, R14 ;  /* 0x0000001b030e7223 */ /* 0x040fe2000001000e */
[----:B------:R-:W-:Y:S01]  /*5930*/  ISETP.GE.AND P4, PT, R16, R192, PT ;  /* 0x000000c01000720c */ /* 0x000fe20003f86270 */
[C---:B------:R-:W-:Y:S01]  /*5940*/  FFMA.FTZ R42, R3.reuse, R2, R13 ;  /* 0x00000002032a7223 */ /* 0x040fe2000001000d */
[----:B------:R-:W-:Y:S01]  /*5950*/  I2FP.F32.S32 R16, R16 ;  /* 0x0000001000107245 */ /* 0x000fe20000201400 */
[----:B------:R-:W-:Y:S01]  /*5960*/  FFMA.FTZ R15, R3, R2, R15 ;  /* 0x00000002030f7223 */ /* 0x000fe2000001000f */
[----:B------:R-:W-:Y:S01]  /*5970*/  VIADD R2, R0, 0x31 ;  /* 0x0000003100027836 */ /* 0x000fe20000000000 */
        /* <DEDUP_REMOVED lines=15> */
[-C--:B------:R-:W-:Y:S01]  /*5a70*/  FFMA.FTZ R97, R3, R2.reuse, R97 ;  /* 0x0000000203617223 */ /* 0x080fe20000010061 */
[----:B------:R-:W-:Y:S01]  /*5a80*/  FSEL R171, R19, -INF , !P4 ;  /* 0xff80000013ab7808 */ /* 0x000fe20006000000 */
[C---:B------:R-:W-:Y:S01]  /*5a90*/  FFMA.FTZ R99, R3.reuse, R2, R99 ;  /* 0x0000000203637223 */ /* 0x040fe20000010063 */
[C---:B------:R-:W-:Y:S01]  /*5aa0*/  ISETP.GE.AND P6, PT, R12.reuse, R193, PT ;  /* 0x000000c10c00720c */ /* 0x040fe20003fc6270 */
[CC--:B------:R-:W-:Y:S01]  /*5ab0*/  FFMA.FTZ R92, R3.reuse, R13.reuse, R92 ;  /* 0x0000000d035c7223 */ /* 0x0c0fe2000001005c */
[----:B------:R-:W-:Y:S01]  /*5ac0*/  ISETP.GE.AND P4, PT, R12, R192, PT ;  /* 0x000000c00c00720c */ /* 0x000fe20003f86270 */
[----:B------:R-:W-:Y:S01]  /*5ad0*/  FFMA.FTZ R94, R3, R13, R94 ;  /* 0x0000000d035e7223 */ /* 0x000fe2000001005e */
[----:B------:R-:W-:Y:S01]  /*5ae0*/  I2FP.F32.S32 R12, R12 ;  /* 0x0000000c000c7245 */ /* 0x000fe20000201400 */
[C---:B------:R-:W-:Y:S01]  /*5af0*/  VIADD R13, R0.reuse, 0x40 ;  /* 0x00000040000d7836 */ /* 0x040fe20000000000 */
[----:B------:R-:W-:Y:S01]  /*5b00*/  FSEL R140, R97, -INF , !P3 ;  /* 0xff800000618c7808 */ /* 0x000fe20005800000 */
[----:B------:R-:W-:Y:S01]  /*5b10*/  VIADD R2, R0, 0x41 ;  /* 0x0000004100027836 */ /* 0x000fe20000000000 */
[----:B------:R-:W-:Y:S01]  /*5b20*/  FSEL R157, R99, -INF , !P2 ;  /* 0xff800000639d7808 */ /* 0x000fe20005000000 */
[CC--:B------:R-:W-:Y:S01]  /*5b30*/  FFMA.FTZ R96, R3.reuse, R12.reuse, R96 ;  /* 0x0000000c03607223 */ /* 0x0c0fe20000010060 */
[----:B------:R-:W-:Y:S01]  /*5b40*/  FFMA.FTZ R98, R3, R12, R98 ;  /* 0x0000000c03627223 */ /* 0x000fe20000010062 */
[----:B------:R-:W-:Y:S01]  /*5b50*/  FSEL R142, R92, -INF , !P5 ;  /* 0xff8000005c8e7808 */ /* 0x000fe20006800000 */
[----:B------:R-:W-:Y:S01]  /*5b60*/  VIADD R12, R0, 0x39 ;  /* 0x00000039000c7836 */ /* 0x000fe20000000000 */
        /* <DEDUP_REMOVED lines=8> */
[CC--:B------:R-:W-:Y:S01]  /*5bf0*/  FFMA.FTZ R88, R3.reuse, R13.reuse, R88 ;  /* 0x0000000d03587223 */ /* 0x0c0fe20000010058 */
[----:B------:R-:W-:Y:S01]  /*5c00*/  FSEL R143, R98, -INF , !P4 ;  /* 0xff800000628f7808 */ /* 0x000fe20006000000 */
[C---:B------:R-:W-:Y:S01]  /*5c10*/  FFMA.FTZ R90, R3.reuse, R13, R90 ;  /* 0x0000000d035a7223 */ /* 0x040fe2000001005a */
[C---:B------:R-:W-:Y:S01]  /*5c20*/  ISETP.GE.AND P6, PT, R12.reuse, R193, PT ;  /* 0x000000c10c00720c */ /* 0x040fe20003fc6270 */
[C---:B------:R-:W-:Y:S01]  /*5c30*/  FFMA.FTZ R89, R3.reuse, R2, R89 ;  /* 0x0000000203597223 */ /* 0x040fe20000010059 */
        /* <DEDUP_REMOVED lines=87> */
[CC--:B------:R-:W-:Y:S01]  /*61b0*/  FFMA.FTZ R65, R3.reuse, R2.reuse, R65 ;  /* 0x0000000203417223 */ /* 0x0c0fe20000010041 */
[C---:B------:R-:W-:Y:S01]  /*61c0*/  ISETP.GE.AND P6, PT, R12.reuse, R193, PT ;  /* 0x000000c10c00720c */ /* 0x040fe20003fc6270 */
[----:B------:R-:W-:Y:S01]  /*61d0*/  FFMA.FTZ R67, R3, R2, R67 ;  /* 0x0000000203437223 */ /* 0x000fe20000010043 */
[----:B------:R-:W-:Y:S01]  /*61e0*/  ISETP.GE.AND P4, PT, R12, R192, PT ;  /* 0x000000c00c00720c */ /* 0x000fe20003f86270 */
[----:B------:R-:W-:Y:S01]  /*61f0*/  VIADD R2, R0, 0x78 ;  /* 0x0000007800027836 */ /* 0x000fe20000000000 */
[----:B------:R-:W-:-:S02]  /*6200*/  FSEL R152, R73, -INF , !P3 ;  /* 0xff80000049987808 */ /* 0x000fc40005800000 */
[----:B------:R-:W-:Y:S02]  /*6210*/  FSEL R151, R75, -INF , !P2 ;  /* 0xff8000004b977808 */ /* 0x000fe40005000000 */
[----:B------:R-:W-:Y:S02]  /*6220*/  I2FP.F32.S32 R12, R12 ;  /* 0x0000000c000c7245 */ /* 0x000fe40000201400 */
[C---:B------:R-:W-:Y:S02]  /*6230*/  ISETP.GE.AND P3, PT, R13.reuse, R193, PT ;  /* 0x000000c10d00720c */ /* 0x040fe40003f66270 */
[----:B------:R-:W-:Y:S01]  /*6240*/  ISETP.GE.AND P2, PT, R13, R192, PT ;  /* 0x000000c00d00720c */ /* 0x000fe20003f46270 */
[CC--:B------:R-:W-:Y:S01]  /*6250*/  FFMA.FTZ R69, R3.reuse, R12.reuse, R69 ;  /* 0x0000000c03457223 */ /* 0x0c0fe20000010045 */
[----:B------:R-:W-:Y:S01]  /*6260*/  I2FP.F32.S32 R13, R13 ;  /* 0x0000000d000d7245 */ /* 0x000fe20000201400 */
[----:B------:R-:W-:Y:S01]  /*6270*/  FFMA.FTZ R71, R3, R12, R71 ;  /* 0x0000000c03477223 */ /* 0x000fe20000010047 */
[----:B------:R-:W-:-:S02]  /*6280*/  I2FP.F32.S32 R12, R2 ;  /* 0x00000002000c7245 */ /* 0x000fc40000201400 */
[----:B------:R-:W-:Y:S01]  /*6290*/  FSEL R148, R69, -INF , !P6 ;  /* 0xff80000045947808 */ /* 0x000fe20007000000 */
[CC--:B------:R-:W-:Y:S01]  /*62a0*/  FFMA.FTZ R64, R3.reuse, R13.reuse, R64 ;  /* 0x0000000d03407223 */ /* 0x0c0fe20000010040 */
[C---:B------:R-:W-:Y:S01]  /*62b0*/  FFMA.FTZ R66, R3.reuse, R13, R66 ;  /* 0x0000000d03427223 */ /* 0x040fe20000010042 */
[-C--:B------:R-:W-:Y:S01]  /*62c0*/  FFMA.FTZ R60, R3, R12.reuse, R60 ;  /* 0x0000000c033c7223 */ /* 0x080fe2000001003c */
[----:B------:R-:W-:Y:S01]  /*62d0*/  FSEL R145, R71, -INF , !P4 ;  /* 0xff80000047917808 */ /* 0x000fe20006000000 */
[----:B------:R-:W-:Y:S01]  /*62e0*/  FFMA.FTZ R62, R3, R12, R62 ;  /* 0x0000000c033e7223 */ /* 0x000fe2000001003e */
[----:B------:R-:W-:Y:S02]  /*62f0*/  FSEL R138, R64, -INF , !P3 ;  /* 0xff800000408a7808 */ /* 0x000fe40005800000 */
[----:B------:R-:W-:Y:S02]  /*6300*/  ISETP.GE.AND P3, PT, R2, R193, PT ;  /* 0x000000c10200720c */ /* 0x000fe40003f66270 */
[----:B------:R-:W-:-:S02]  /*6310*/  I2FP.F32.S32 R27, R0 ;  /* 0x00000000001b7245 */ /* 0x000fc40000201400 */
[C---:B------:R-:W-:Y:S02]  /*6320*/  ISETP.GE.AND P6, PT, R0.reuse, R193, PT ;  /* 0x000000c10000720c */ /* 0x040fe40003fc6270 */
[C---:B------:R-:W-:Y:S01]  /*6330*/  ISETP.GE.AND P4, PT, R0.reuse, R192, PT ;  /* 0x000000c00000720c */ /* 0x040fe20003f86270 */
[----:B------:R-:W-:Y:S01]  /*6340*/  VIADD R0, R0, 0x79 ;  /* 0x0000007900007836 */ /* 0x000fe20000000000 */
[----:B------:R-:W-:Y:S02]  /*6350*/  FSEL R134, R60, -INF , !P3 ;  /* 0xff8000003c867808 */ /* 0x000fe40005800000 */
[----:B------:R-:W-:Y:S02]  /*6360*/  ISETP.GT.AND P3, PT, R233, R228, PT ;  /* 0x000000e4e900720c */ /* 0x000fe40003f64270 */
[----:B------:R-:W-:Y:S02]  /*6370*/  FSEL R135, R66, -INF , !P2 ;  /* 0xff80000042877808 */ /* 0x000fe40005000000 */
[----:B------:R-:W-:-:S02]  /*6380*/  ISETP.GE.AND P2, PT, R2, R192, PT ;  /* 0x000000c00200720c */ /* 0x000fc40003f46270 */
[----:B------:R-:W-:Y:S02]  /*6390*/  I2FP.F32.S32 R2, R0 ;  /* 0x0000000000027245 */ /* 0x000fe40000201400 */
[----:B------:R-:W-:Y:S02]  /*63a0*/  FSEL R136, R65, -INF , !P5 ;  /* 0xff80000041887808 */ /* 0x000fe40006800000 */
[----:B------:R-:W-:Y:S01]  /*63b0*/  FSEL R133, R67, -INF , !P1 ;  /* 0xff80000043857808 */ /* 0x000fe20004800000 */
[CC--:B------:R-:W-:Y:S01]  /*63c0*/  FFMA.FTZ R61, R3.reuse, R2.reuse, R61 ;  /* 0x00000002033d7223 */ /* 0x0c0fe2000001003d */
[C---:B------:R-:W-:Y:S01]  /*63d0*/  ISETP.GE.AND P5, PT, R0.reuse, R193, PT ;  /* 0x000000c10000720c */ /* 0x040fe20003fa6270 */
[C---:B------:R-:W-:Y:S01]  /*63e0*/  FFMA.FTZ R63, R3.reuse, R2, R63 ;  /* 0x00000002033f7223 */ /* 0x040fe2000001003f */
[----:B------:R-:W-:Y:S01]  /*63f0*/  ISETP.GE.AND P1, PT, R0, R192, PT ;  /* 0x000000c00000720c */ /* 0x000fe20003f26270 */
[CC--:B------:R-:W-:Y:S01]  /*6400*/  FFMA.FTZ R0, R3.reuse, R27.reuse, R32 ;  /* 0x0000001b03007223 */ /* 0x0c0fe20000010020 */
[----:B------:R-:W-:Y:S01]  /*6410*/  FFMA.FTZ R27, R3, R27, R34 ;  /* 0x0000001b031b7223 */ /* 0x000fe20000010022 */
[----:B------:R-:W-:-:S02]  /*6420*/  FSEL R67, R62, -INF , !P2 ;  /* 0xff8000003e437808 */ /* 0x000fc40005000000 */
        /* <DEDUP_REMOVED lines=59> */
[----:B------:R-:W-:-:S04]  /*67e0*/  IMAD R13, R12, UR8, RZ ;  /* 0x000000080c0d7c24 */ /* 0x000fc8000f8e02ff */
[C---:B------:R-:W-:Y:S02]  /*67f0*/  IMAD R13, R14.reuse, UR9, R13 ;  /* 0x000000090e0d7c24 */ /* 0x040fe4000f8e020d */
[----:B------:R-:W-:-:S04]  /*6800*/  IMAD.WIDE.U32 R14, R14, UR8, R16 ;  /* 0x000000080e0e7c25 */ /* 0x000fc8000f8e0010 */
[----:B------:R-:W-:Y:S01]  /*6810*/  IMAD.MOV.U32 R29, RZ, RZ, R14 ;  /* 0x000000ffff1d7224 */ /* 0x000fe200078e000e */
[----:B------:R-:W-:Y:S01]  /*6820*/  IADD3 R2, R15, R13, RZ ;  /* 0x0000000d0f027210 */ /* 0x000fe20007ffe0ff */
[----:B------:R-:W-:Y:S06]  /*6830*/  BRA `(.L_x_3713) ;  /* 0x0000000000087947 */ /* 0x000fec0003800000 */
.L_x_3712:
[----:B------:R-:W-:-:S04]  /*6840*/  LEA R29, -R184, RZ, 0x7 ;  /* 0x000000ffb81d7211 */ /* 0x000fc800078e39ff */
[----:B------:R-:W-:-:S07]  /*6850*/  SHF.R.S32.HI R2, RZ, 0x1f, R29 ;  /* 0x0000001fff027819 */ /* 0x000fce000001141d */
.L_x_3713:
        /* <DEDUP_REMOVED lines=75> */
[----:B------:R-:W-:Y:S02]  /*6d10*/  @!P2 IMAD.X R32, R22, 0x1, R191, P5 ;  /* 0x000000011620a824 */ /* 0x000fe400028e06bf */
[----:B------:R-:W-:Y:S01]  /*6d20*/  IMAD.X R22, R229, 0x1, R22, P1 ;  /* 0x00000001e5167824 */ /* 0x000fe200008e0616 */
[----:B-1----:R-:W-:Y:S01]  /*6d30*/  @!P2 LEA R48, P5, R31, R18, 0x1 ;  /* 0x000000121f30a211 */ /* 0x002fe200078a08ff */
[----:B------:R-:W1:Y:S01]  /*6d40*/  @!P4 LDC.64 R12, c[0x0][0x218] ;  /* 0x00008600ff0ccb82 */ /* 0x000e620000000a00 */
[----:B------:R-:W-:Y:S01]  /*6d50*/  @!P4 IADD3 R20, P1, R39, R190, RZ ;  /* 0x000000be2714c210 */ /* 0x000fe20007f3e0ff */
[----:B------:R2:W-:Y:S01]  /*6d60*/  @P2 STS.128 [R234+0x9000], RZ ;  /* 0x009000ffea002388 */ /* 0x0005e20000000c00 */
[----:B------:R-:W-:-:S02]  /*6d70*/  @!P2 LEA.HI.X R49, R31, R19, R32, 0x1, P5 ;  /* 0x000000131f31a211 */ /* 0x000fc400028f0c20 */
[----:B------:R-:W-:Y:S01]  /*6d80*/  IADD3 R31, P5, R230, R39, RZ ;  /* 0x00000027e61f7210 */ /* 0x000fe20007fbe0ff */
[--C-:B------:R-:W-:Y:S01]  /*6d90*/  @!P4 IMAD.X R32, R22, 0x1, R191.reuse, P1 ;  /* 0x000000011620c824 */ /* 0x100fe200008e06bf */
[----:B------:R-:W-:Y:S01]  /*6da0*/  @!PT LDS RZ, [RZ] ;  /* 0x00000000fffff984 */ /* 0x000fe20000000800 */
[----:B------:R-:W-:Y:S01]  /*6db0*/  @!PT LDS RZ, [RZ] ;  /* 0x00000000fffff984 */ /* 0x000fe20000000800 */
[----:B------:R-:W-:Y:S01]  /*6dc0*/  @!PT LDS RZ, [RZ] ;  /* 0x00000000fffff984 */ /* 0x000fe20000000800 */
[----:B------:R4:W-:Y:S01]  /*6dd0*/  @!P2 LDGSTS.E.BYPASS.LTC128B.128 [R234+0x9000], desc[UR12][R58.64+0x80] ;  /* 0x090000803aeaafae */ /* 0x0009e2000b901d4c */
[----:B------:R-:W4:Y:S01]  /*6de0*/  @!P2 LDC.64 R18, c[0x0][0x218] ;  /* 0x00008600ff12ab82 */ /* 0x000f220000000a00 */
[C---:B-----5:R-:W-:Y:S02]  /*6df0*/  @!P4 LEA R52, P1, R20.reuse, R16, 0x1 ;  /* 0x000000101434c211 */ /* 0x060fe400078208ff */
[----:B------:R2:W-:Y:S02]  /*6e00*/  @P4 STS.128 [R234+0x5800], RZ ;  /* 0x005800ffea004388 */ /* 0x0005e40000000c00 */
        /* <DEDUP_REMOVED lines=88> */
.L_x_3715:
[----:B------:R-:W-:Y:S05]  /*7390*/  BSYNC B0 ;  /* 0x0000000000007941 */ /* 0x000fea0003800000 */
.L_x_3714:
[----:B------:R-:W0:Y:S01]  /*73a0*/  LDGDEPBAR ;  /* 0x00000000000079af */ /* 0x000e220000000000 */
[----:B------:R-:W-:-:S04]  /*73b0*/  IADD3 R190, P1, R29, R190, RZ ;  /* 0x000000be1dbe7210 */ /* 0x000fc80007f3e0ff */
[----:B------:R-:W-:-:S09]  /*73c0*/  IADD3.X R191, R2, R191, RZ, P1, !PT ;  /* 0x000000bf02bf7210 */ /* 0x000fd20000ffe4ff */
.L_x_3711:
        /* <DEDUP_REMOVED lines=80> */
[----:B------:R-:W3:Y:S04]  /*78d0*/  LDSM.16.MT88.4 R88, [R216+0xc000] ;  /* 0x00c00000d858783b */ /* 0x000ee80000004200 */
        /* <DEDUP_REMOVED lines=18> */
[----:B------:R-:W-:Y:S01]  /*7a00*/  LDSM.16.MT88.4 R28, [R216+0x10000] ;  /* 0x01000000d81c783b */ /* 0x000fe20000004200 */
[--C-:B------:R-:W-:Y:S01]  /*7a10*/  FFMA.FTZ R48, R46, UR10, -R137.reuse ;  /* 0x0000000a2e307c23 */ /* 0x100fe20008010889 */
[----:B------:R-:W1:Y:S01]  /*7a20*/  MUFU.EX2 R63, R63 ;  /* 0x0000003f003f7308 */ /* 0x000e620000000800 */
        /* <DEDUP_REMOVED lines=10> */
[----:B------:R-:W2:Y:S01]  /*7ad0*/  LDSM.16.MT88.4 R8, [R218+0xc800] ;  /* 0x00c80000da08783b */ /* 0x000ea20000004200 */
[--C-:B------:R-:W-:Y:S01]  /*7ae0*/  FFMA.FTZ R45, R44, UR10, -R137.reuse ;  /* 0x0000000a2c2d7c23 */ /* 0x100fe20008010889 */
[--C-:B------:R-:W-:Y:S01]  /*7af0*/  FFMA.FTZ R46, R43, UR10, -R66.reuse ;  /* 0x0000000a2b2e7c23 */ /* 0x100fe20008010842 */
[--C-:B------:R-:W-:Y:S01]  /*7b00*/  FFMA.FTZ R47, R172, UR10, -R137.reuse ;  /* 0x0000000aac2f7c23 */ /* 0x100fe20008010889 */
[----:B------:R-:W4:Y:S01]  /*7b10*/  LDSM.16.MT88.4 R4, [R220+0x10800] ;  /* 0x01080000dc04783b */ /* 0x000f220000004200 */
[----:B------:R-:W5:Y:S01]  /*7b20*/  MUFU.EX2 R58, R58 ;  /* 0x0000003a003a7308 */ /* 0x000f620000000800 */
[----:B-1----:R-:W-:Y:S01]  /*7b30*/  F2FP.BF16.F32.PACK_AB R112, R63, R64 ;  /* 0x000000403f70723e */ /* 0x002fe200000010ff */
[--C-:B------:R-:W-:Y:S01]  /*7b40*/  FFMA.FTZ R42, R42, UR10, -R137.reuse ;  /* 0x0000000a2a2a7c23 */ /* 0x100fe20008010889 */
[----:B------:R-:W-:Y:S01]  /*7b50*/  LDSM.16.MT88.4 R20, [R216+0xc800] ;  /* 0x00c80000d814783b */ /* 0x000fe20000004200 */
        /* <DEDUP_REMOVED lines=29> */
[----:B-1----:R-:W-:Y:S01]  /*7d30*/  F2FP.BF16.F32.PACK_AB R113, R62, R61 ;  /* 0x0000003d3e71723e */ /* 0x002fe200000010ff */
        /* <DEDUP_REMOVED lines=14> */
[----:B------:R-:W1:Y:S01]  /*7e20*/  MUFU.EX2 R54, R54 ;  /* 0x0000003600367308 */ /* 0x000e620000000800 */
[----:B-----5:R-:W-:Y:S01]  /*7e30*/  F2FP.BF16.F32.PACK_AB R115, R57, R60 ;  /* 0x0000003c3973723e */ /* 0x020fe200000010ff */
[----:B------:R-:W-:Y:S01]  /*7e40*/  FFMA.FTZ R246, R65, UR10, -R66 ;  /* 0x0000000a41f67c23 */ /* 0x000fe20008010842 */
[----:B------:R-:W-:Y:S01]  /*7e50*/  FADD.FTZ R64, R64, R63 ;  /* 0x0000003f40407221 */ /* 0x000fe20000010000 */
[----:B------:R-:W-:Y:S01]  /*7e60*/  FADD.FTZ R61, R61, R62 ;  /* 0x0000003e3d3d7221 */ /* 0x000fe20000010000 */
[----:B------:R-:W-:-:S02]  /*7e70*/  LEA R244, P1, R190, UR8, 0x1 ;  /* 0x00000008bef47c11 */ /* 0x000fc4000f8208ff */
[----:B------:R-:W-:Y:S01]  /*7e80*/  FADD.FTZ R59, R59, R64 ;  /* 0x000000403b3b7221 */ /* 0x000fe20000010000 */
[C---:B------:R-:W-:Y:S01]  /*7e90*/  HMMA.16816.F32.BF16 R68, R112.reuse, R72, RZ ;  /* 0x000000487044723c */ /* 0x040fe200000418ff */
[----:B------:R-:W-:Y:S01]  /*7ea0*/  MUFU.EX2 R53, R53 ;  /* 0x0000003500357308 */ /* 0x000fe20000000800 */
[----:B------:R-:W-:Y:S01]  /*7eb0*/  FADD.FTZ R60, R60, R61 ;  /* 0x0000003d3c3c7221 */ /* 0x000fe20000010000 */
[----:B------:R-:W-:Y:S01]  /*7ec0*/  FADD.FTZ R58, R58, R59 ;  /* 0x0000003b3a3a7221 */ /* 0x000fe20000010000 */
[----:B------:R-:W-:Y:S02]  /*7ed0*/  LEA.HI.X R245, R190, UR9, R191, 0x1, P1 ;  /* 0x00000009bef57c11 */ /* 0x000fe400088f0cbf */
[C---:B------:R-:W-:Y:S01]  /*7ee0*/  HMMA.16816.F32.BF16 R72, R112.reuse, R74, RZ ;  /* 0x0000004a7048723c */ /* 0x040fe200000418ff */
[----:B------:R-:W-:Y:S02]  /*7ef0*/  FADD.FTZ R57, R57, R60 ;  /* 0x0000003c39397221 */ /* 0x000fe40000010000 */
[----:B------:R-:W5:Y:S01]  /*7f00*/  MUFU.EX2 R50, R50 ;  /* 0x0000003200327308 */ /* 0x000f620000000800 */
[C---:B-1----:R-:W-:Y:S01]  /*7f10*/  F2FP.BF16.F32.PACK_AB R12, R54.reuse, R55 ;  /* 0x00000037360c723e */ /* 0x042fe200000010ff */
[----:B------:R-:W-:Y:S01]  /*7f20*/  FADD.FTZ R55, R55, R58 ;  /* 0x0000003a37377221 */ /* 0x000fe20000010000 */
[----:B------:R-:W-:Y:S03]  /*7f30*/  HMMA.16816.F32.BF16 R128, R112, R124, RZ ;  /* 0x0000007c7080723c */ /* 0x000fe600000418ff */
[----:B------:R-:W-:-:S02]  /*7f40*/  FADD.FTZ R54, R54, R55 ;  /* 0x0000003736367221 */ /* 0x000fc40000010000 */
[----:B------:R-:W-:Y:S01]  /*7f50*/  MUFU.EX2 R56, R56 ;  /* 0x0000003800387308 */ /* 0x000fe20000000800 */
[C---:B------:R-:W-:Y:S06]  /*7f60*/  HMMA.16816.F32.BF16 R76, R112.reuse, R80, RZ ;  /* 0x00000050704c723c */ /* 0x040fec00000418ff */
        /* <DEDUP_REMOVED lines=8> */
[----:B------:R-:W5:Y:S01]  /*7ff0*/  MUFU.EX2 R49, R49 ;  /* 0x0000003100317308 */ /* 0x000f620000000800 */
[----:B-1----:R-:W-:Y:S01]  /*8000*/  F2FP.BF16.F32.PACK_AB R13, R51, R56 ;  /* 0x00000038330d723e */ /* 0x002fe200000010ff */
[----:B------:R-:W-:Y:S01]  /*8010*/  HMMA.16816.F32.BF16 R100, R112, R104, RZ ;  /* 0x000000687064723c */ /* 0x000fe200000418ff */
[----:B------:R-:W-:-:S04]  /*8020*/  FADD.FTZ R56, R56, R57 ;  /* 0x0000003938387221 */ /* 0x000fc80000010000 */
[----:B------:R-:W-:Y:S01]  /*8030*/  FADD.FTZ R51, R51, R56 ;  /* 0x0000003833337221 */ /* 0x000fe20000010000 */
[C---:B------:R-:W-:Y:S01]  /*8040*/  HMMA.16816.F32.BF16 R96, R112.reuse, R98, RZ ;  /* 0x000000627060723c */ /* 0x040fe200000418ff */
[----:B------:R-:W-:Y:S05]  /*8050*/  MUFU.EX2 R48, R48 ;  /* 0x0000003000307308 */ /* 0x000fea0000000800 */
[----:B------:R-:W-:Y:S01]  /*8060*/  HMMA.16816.F32.BF16 R104, R112, R106, RZ ;  /* 0x0000006a7068723c */ /* 0x000fe200000418ff */
[----:B-----5:R-:W-:Y:S02]  /*8070*/  F2FP.BF16.F32.PACK_AB R15, R49, R52 ;  /* 0x00000034310f723e */ /* 0x020fe400000010ff */
[----:B------:R-:W1:Y:S01]  /*8080*/  MUFU.EX2 R47, R47 ;  /* 0x0000002f002f7308 */ /* 0x000e620000000800 */
[----:B------:R-:W-:-:S02]  /*8090*/  FADD.FTZ R52, R52, R51 ;  /* 0x0000003334347221 */ /* 0x000fc40000010000 */
[----:B---3--:R-:W-:Y:S02]  /*80a0*/  HMMA.16816.F32.BF16 R84, R112, R88, RZ ;  /* 0x000000587054723c */ /* 0x008fe400000418ff */
[----:B------:R-:W-:-:S04]  /*80b0*/  FADD.FTZ R49, R49, R52 ;  /* 0x0000003431317221 */ /* 0x000fc80000010000 */
[C---:B--2---:R-:W-:Y:S01]  /*80c0*/  HMMA.16816.F32.BF16 R68, R12.reuse, R8, R68 ;  /* 0x000000080c44723c */ /* 0x044fe20000041844 */
        /* <DEDUP_REMOVED lines=47> */
[----:B------:R-:W-:-:S02]  /*83c0*/  FADD.FTZ R46, R46, R49 ;  /* 0x000000312e2e7221 */ /* 0x000fc40000010000 */
[----:B------:R-:W-:Y:S02]  /*83d0*/  F2FP.BF16.F32.PACK_AB R26, R42, R45 ;  /* 0x0000002d2a1a723e */ /* 0x000fe400000010ff */
[----:B------:R-:W-:Y:S01]  /*83e0*/  F2FP.BF16.F32.PACK_AB R27, R39, R44 ;  /* 0x0000002c271b723e */ /* 0x000fe200000010ff */
[----:B------:R-:W-:Y:S01]  /*83f0*/  FADD.FTZ R43, R43, R46 ;  /* 0x0000002e2b2b7221 */ /* 0x000fe20000010000 */
[----:B------:R-:W-:Y:S03]  /*8400*/  MUFU.EX2 R157, R157 ;  /* 0x0000009d009d7308 */ /* 0x000fe60000000800 */
[----:B------:R-:W-:Y:S02]  /*8410*/  FADD.FTZ R44, R44, R43 ;  /* 0x0000002b2c2c7221 */ /* 0x000fe40000010000 */
[C---:B----4-:R-:W-:Y:S02]  /*8420*/  HMMA.16816.F32.BF16 R68, R24.reuse, R4, R68 ;  /* 0x000000041844723c */ /* 0x050fe40000041844 */
        /* <DEDUP_REMOVED lines=27> */
[----:B------:R-:W-:Y:S02]  /*85e0*/  MUFU.EX2 R173, R173 ;  /* 0x000000ad00ad7308 */ /* 0x000fe40000000800 */
[----:B------:R-:W-:Y:S01]  /*85f0*/  HMMA.16816.F32.BF16 R84, R24, R16, R84 ;  /* 0x000000101854723c */ /* 0x000fe20000041854 */
[----:B------:R-:W-:Y:S02]  /*8600*/  F2FP.BF16.F32.PACK_AB R10, R142, R141 ;  /* 0x0000008d8e0a723e */ /* 0x000fe400000010ff */
[----:B------:R-:W-:-:S03]  /*8610*/  F2FP.BF16.F32.PACK_AB R11, R149, R146 ;  /* 0x00000092950b723e */ /* 0x000fc600000010ff */
[C---:B------:R-:W-:Y:S01]  /*8620*/  HMMA.16816.F32.BF16 R88, R24.reuse, R18, R88 ;  /* 0x000000121858723c */ /* 0x040fe20000041858 */
[----:B------:R-:W2:Y:S01]  /*8630*/  LDSM.16.MT88.4 R16, [R216+0xd800] ;  /* 0x00d80000d810783b */ /* 0x000ea20000004200 */
[----:B------:R-:W-:Y:S04]  /*8640*/  MUFU.EX2 R166, R166 ;  /* 0x000000a600a67308 */ /* 0x000fe80000000800 */
[C---:B------:R-:W-:Y:S04]  /*8650*/  HMMA.16816.F32.BF16 R108, R24.reuse, R28, R108 ;  /* 0x0000001c186c723c */ /* 0x040fe8000004186c */
        /* <DEDUP_REMOVED lines=21> */
[----:B------:R-:W-:Y:S05]  /*87b0*/  LDSM.16.MT88.4 R16, [R218+0xe000] ;  /* 0x00e00000da10783b */ /* 0x000fea0000004200 */
[C---:B---3--:R-:W-:Y:S01]  /*87c0*/  HMMA.16816.F32.BF16 R92, R8.reuse, R28, R92 ;  /* 0x0000001c085c723c */ /* 0x048fe2000004185c */
[----:B------:R-:W-:Y:S05]  /*87d0*/  MUFU.EX2 R148, R148 ;  /* 0x0000009400947308 */ /* 0x000fea0000000800 */
[C---:B------:R-:W-:Y:S01]  /*87e0*/  HMMA.16816.F32.BF16 R96, R8.reuse, R30, R96 ;  /* 0x0000001e0860723c */ /* 0x040fe20000041860 */
[----:B------:R-:W2:Y:S02]  /*87f0*/  LDSM.16.MT88.4 R28, [R218+0x12000] ;  /* 0x01200000da1c783b */ /* 0x000ea40000004200 */
[----:B------:R-:W3:Y:S03]  /*8800*/  MUFU.EX2 R151, R151 ;  /* 0x0000009700977308 */ /* 0x000ee60000000800 */
[C---:B-1----:R-:W-:Y:S05]  /*8810*/  HMMA.16816.F32.BF16 R100, R8.reuse, R20, R100 ;  /* 0x000000140864723c */ /* 0x042fea0000041864 */
[----:B------:R-:W-:Y:S01]  /*8820*/  MUFU.EX2 R147, R147 ;  /* 0x0000009300937308 */ /* 0x000fe20000000800 */
[----:B------:R-:W-:Y:S01]  /*8830*/  HMMA.16816.F32.BF16 R104, R8, R22, R104 ;  /* 0x000000160868723c */ /* 0x000fe20000041868 */
[----:B------:R-:W-:-:S02]  /*8840*/  F2FP.BF16.F32.PACK_AB R20, R156, R155 ;  /* 0x0000009b9c14723e */ /* 0x000fc400000010ff */
[----:B------:R-:W-:-:S03]  /*8850*/  F2FP.BF16.F32.PACK_AB R21, R160, R159 ;  /* 0x0000009fa015723e */ /* 0x000fc600000010ff */
[----:B----4-:R-:W-:Y:S01]  /*8860*/  HMMA.16816.F32.BF16 R120, R8, R12, R120 ;  /* 0x0000000c0878723c */ /* 0x010fe20000041878 */
[----:B------:R-:W-:Y:S01]  /*8870*/  F2FP.BF16.F32.PACK_AB R22, R158, R157 ;  /* 0x0000009d9e16723e */ /* 0x000fe200000010ff */
[----:B------:R-:W1:Y:S01]  /*8880*/  MUFU.EX2 R152, R152 ;  /* 0x0000009800987308 */ /* 0x000e620000000800 */
[----:B------:R-:W-:-:S03]  /*8890*/  F2FP.BF16.F32.PACK_AB R23, R162, R161 ;  /* 0x000000a1a217723e */ /* 0x000fc600000010ff */
[C---:B------:R-:W-:Y:S01]  /*88a0*/  HMMA.16816.F32.BF16 R116, R8.reuse, R14, R116 ;  /* 0x0000000e0874723c */ /* 0x040fe20000041874 */
[----:B------:R-:W4:Y:S03]  /*88b0*/  LDSM.16.MT88.4 R12, [R217+0xe000] ;  /* 0x00e00000d90c783b */ /* 0x000f260000004200 */
[----:B------:R-:W-:Y:S02]  /*88c0*/  MUFU.EX2 R247, R247 ;  /* 0x000000f700f77308 */ /* 0x000fe40000000800 */
[C---:B------:R-:W-:Y:S06]  /*88d0*/  HMMA.16816.F32.BF16 R108, R8.reuse, R24, R108 ;  /* 0x00000018086c723c */ /* 0x040fec000004186c */
        /* <DEDUP_REMOVED lines=8> */
[----:B------:R-:W-:Y:S01]  /*8960*/  HMMA.16816.F32.BF16 R104, R20, R30, R104 ;  /* 0x0000001e1468723c */ /* 0x000fe20000041868 */
[----:B------:R-:W-:-:S02]  /*8970*/  F2FP.BF16.F32.PACK_AB R28, R171, R164 ;  /* 0x000000a4ab1c723e */ /* 0x000fc400000010ff */
[----:B------:R-:W-:-:S03]  /*8980*/  F2FP.BF16.F32.PACK_AB R29, R167, R166 ;  /* 0x000000a6a71d723e */ /* 0x000fc600000010ff */
[----:B----4-:R-:W-:Y:S01]  /*8990*/  HMMA.16816.F32.BF16 R76, R20, R12, R76 ;  /* 0x0000000c144c723c */ /* 0x010fe2000004184c */
[----:B------:R-:W-:Y:S02]  /*89a0*/  F2FP.BF16.F32.PACK_AB R30, R173, R168 ;  /* 0x000000a8ad1e723e */ /* 0x000fe400000010ff */
[----:B------:R-:W-:-:S03]  /*89b0*/  F2FP.BF16.F32.PACK_AB R31, R170, R165 ;  /* 0x000000a5aa1f723e */ /* 0x000fc600000010ff */
        /* <DEDUP_REMOVED lines=9> */
[C---:B------:R-:W-:Y:S01]  /*8a50*/  HMMA.16816.F32.BF16 R72, R20.reuse, R18, R72 ;  /* 0x000000121448723c */ /* 0x040fe20000041848 */
[----:B------:R-:W-:Y:S05]  /*8a60*/  LDSM.16.MT88.4 R16, [R220+0xe800] ;  /* 0x00e80000dc10783b */ /* 0x000fea0000004200 */
[C---:B------:R-:W-:Y:S06]  /*8a70*/  HMMA.16816.F32.BF16 R92, R20.reuse, R32, R92 ;  /* 0x00000020145c723c */ /* 0x040fec000004185c */
[----:B------:R-:W-:Y:S01]  /*8a80*/  HMMA.16816.F32.BF16 R96, R20, R34, R96 ;  /* 0x000000221460723c */ /* 0x000fe20000041860 */
[----:B------:R-:W-:Y:S05]  /*8a90*/  LDSM.16.MT88.4 R32, [R216+0x12800] ;  /* 0x01280000d820783b */ /* 0x000fea0000004200 */
[C---:B--2---:R-:W-:Y:S06]  /*8aa0*/  HMMA.16816.F32.BF16 R76, R28.reuse, R8, R76 ;  /* 0x000000081c4c723c */ /* 0x044fec000004184c */
        /* <DEDUP_REMOVED lines=9> */
[C---:B---3--:R-:W-:Y:S06]  /*8b40*/  HMMA.16816.F32.BF16 R84, R28.reuse, R4, R84 ;  /* 0x000000041c54723c */ /* 0x048fec0000041854 */
[C---:B------:R-:W-:Y:S01]  /*8b50*/  HMMA.16816.F32.BF16 R88, R28.reuse, R6, R88 ;  /* 0x000000061c58723c */ /* 0x040fe20000041858 */
[----:B------:R-:W3:Y:S05]  /*8b60*/  LDSM.16.MT88.4 R4, [R217+0xf000] ;  /* 0x00f00000d904783b */ /* 0x000eea0000004200 */
[C---:B--2---:R-:W-:Y:S06]  /*8b70*/  HMMA.16816.F32.BF16 R120, R28.reuse, R8, R120 ;  /* 0x000000081c78723c */ /* 0x044fec0000041878 */
[C---:B------:R-:W-:Y:S01]  /*8b80*/  HMMA.16816.F32.BF16 R116, R28.reuse, R10, R116 ;  /* 0x0000000a1c74723c */ /* 0x040fe20000041874 */
[----:B------:R-:W2:Y:S05]  /*8b90*/  LDSM.16.MT88.4 R8, [R220+0x13000] ;  /* 0x01300000dc08783b */ /* 0x000eaa0000004200 */
[C---:B------:R-:W-:Y:S06]  /*8ba0*/  HMMA.16816.F32.BF16 R128, R28.reuse, R16, R128 ;  /* 0x000000101c80723c */ /* 0x040fec0000041880 */
[C---:B------:R-:W-:Y:S01]  /*8bb0*/  HMMA.16816.F32.BF16 R124, R28.reuse, R18, R124 ;  /* 0x000000121c7c723c */ /* 0x040fe2000004187c */
[----:B------:R-:W2:Y:S05]  /*8bc0*/  LDSM.16.MT88.4 R16, [R218+0xf000] ;  /* 0x00f00000da10783b */ /* 0x000eaa0000004200 */
[C---:B----4-:R-:W-:Y:S06]  /*8bd0*/  HMMA.16816.F32.BF16 R92, R28.reuse, R20, R92 ;  /* 0x000000141c5c723c */ /* 0x050fec000004185c */
[C---:B------:R-:W-:Y:S01]  /*8be0*/  HMMA.16816.F32.BF16 R96, R28.reuse, R22, R96 ;  /* 0x000000161c60723c */ /* 0x040fe20000041860 */
[----:B------:R-:W-:Y:S05]  /*8bf0*/  LDSM.16.MT88.4 R20, [R216+0xf000] ;  /* 0x00f00000d814783b */ /* 0x000fea0000004200 */
[C---:B-----5:R-:W-:Y:S06]  /*8c00*/  HMMA.16816.F32.BF16 R100, R28.reuse, R12, R100 ;  /* 0x0000000c1c64723c */ /* 0x060fec0000041864 */
[----:B------:R-:W-:Y:S01]  /*8c10*/  HMMA.16816.F32.BF16 R104, R28, R14, R104 ;  /* 0x0000000e1c68723c */ /* 0x000fe20000041868 */
[----:B------:R-:W-:-:S02]  /*8c20*/  F2FP.BF16.F32.PACK_AB R12, R163, R154 ;  /* 0x0000009aa30c723e */ /* 0x000fc400000010ff */
[----:B------:R-:W-:-:S03]  /*8c30*/  F2FP.BF16.F32.PACK_AB R13, R151, R148 ;  /* 0x00000094970d723e */ /* 0x000fc600000010ff */
[----:B------:R-:W-:Y:S01]  /*8c40*/  HMMA.16816.F32.BF16 R108, R28, R32, R108 ;  /* 0x000000201c6c723c */ /* 0x000fe2000004186c */
[----:B------:R-:W-:Y:S02]  /*8c50*/  F2FP.BF16.F32.PACK_AB R14, R169, R150 ;  /* 0x00000096a90e723e */ /* 0x000fe400000010ff */
[----:B-1----:R-:W-:-:S03]  /*8c60*/  F2FP.BF16.F32.PACK_AB R15, R152, R147 ;  /* 0x00000093980f723e */ /* 0x002fc600000010ff */
        /* <DEDUP_REMOVED lines=10> */
[----:B------:R-:W1:Y:S05]  /*8d10*/  LDSM.16.MT88.4 R4, [R217+0x13000] ;  /* 0x01300000d904783b */ /* 0x000e6a0000004200 */
[C---:B--2---:R-:W-:Y:S01]  /*8d20*/  HMMA.16816.F32.BF16 R92, R12.reuse, R8, R92 ;  /* 0x000000080c5c723c */ /* 0x044fe2000004185c */
[----:B------:R-:W-:Y:S05]  /*8d30*/  MUFU.EX2 R28, R28 ;  /* 0x0000001c001c7308 */ /* 0x000fea0000000800 */
[C---:B------:R-:W-:Y:S01]  /*8d40*/  HMMA.16816.F32.BF16 R96, R12.reuse, R10, R96 ;  /* 0x0000000a0c60723c */ /* 0x040fe20000041860 */
[----:B------:R-:W2:Y:S02]  /*8d50*/  LDSM.16.MT88.4 R8, [R220+0xf800] ;  /* 0x00f80000dc08783b */ /* 0x000ea40000004200 */
[----:B------:R-:W3:Y:S03]  /*8d60*/  MUFU.EX2 R29, R29 ;  /* 0x0000001d001d7308 */ /* 0x000ee60000000800 */
[C---:B------:R-:W-:Y:S05]  /*8d70*/  HMMA.16816.F32.BF16 R128, R12.reuse, R24, R128 ;  /* 0x000000180c80723c */ /* 0x040fea0000041880 */
[----:B------:R-:W-:Y:S01]  /*8d80*/  MUFU.EX2 R30, R30 ;  /* 0x0000001e001e7308 */ /* 0x000fe20000000800 */
[C---:B------:R-:W-:Y:S01]  /*8d90*/  HMMA.16816.F32.BF16 R124, R12.reuse, R26, R124 ;  /* 0x0000001a0c7c723c */ /* 0x040fe2000004187c */
[----:B------:R-:W4:Y:S05]  /*8da0*/  LDSM.16.MT88.4 R24, [R216+0x13000] ;  /* 0x01300000d818783b */ /* 0x000f2a0000004200 */
[C---:B------:R-:W-:Y:S01]  /*8db0*/  HMMA.16816.F32.BF16 R68, R12.reuse, R16, R68 ;  /* 0x000000100c44723c */ /* 0x040fe20000041844 */
[----:B------:R-:W5:Y:S05]  /*8dc0*/  MUFU.EX2 R31, R31 ;  /* 0x0000001f001f7308 */ /* 0x000f6a0000000800 */
[C---:B------:R-:W-:Y:S01]  /*8dd0*/  HMMA.16816.F32.BF16 R72, R12.reuse, R18, R72 ;  /* 0x000000120c48723c */ /* 0x040fe20000041848 */
[----:B------:R-:W4:Y:S02]  /*8de0*/  LDSM.16.MT88.4 R16, [R218+0x13000] ;  /* 0x01300000da10783b */ /* 0x000f240000004200 */
[----:B------:R-:W2:Y:S03]  /*8df0*/  MUFU.EX2 R33, R33 ;  /* 0x0000002100217308 */ /* 0x000ea60000000800 */
[C---:B-1----:R-:W-:Y:S06]  /*8e00*/  HMMA.16816.F32.BF16 R120, R12.reuse, R4, R120 ;  /* 0x000000040c78723c */ /* 0x042fec0000041878 */
[----:B------:R-:W-:Y:S01]  /*8e10*/  HMMA.16816.F32.BF16 R116, R12, R6, R116 ;  /* 0x000000060c74723c */ /* 0x000fe20000041874 */
[----:B---3--:R-:W-:-:S02]  /*8e20*/  F2FP.BF16.F32.PACK_AB R4, R29, R28 ;  /* 0x0000001c1d04723e */ /* 0x008fc400000010ff */
[----:B-----5:R-:W-:-:S03]  /*8e30*/  F2FP.BF16.F32.PACK_AB R5, R32, R31 ;  /* 0x0000001f2005723e */ /* 0x020fc600000010ff */
[----:B------:R-:W-:Y:S01]  /*8e40*/  HMMA.16816.F32.BF16 R84, R12, R20, R84 ;  /* 0x000000140c54723c */ /* 0x000fe20000041854 */
[----:B------:R-:W-:Y:S02]  /*8e50*/  F2FP.BF16.F32.PACK_AB R6, R247, R30 ;  /* 0x0000001ef706723e */ /* 0x000fe400000010ff */
[----:B--2---:R-:W-:-:S03]  /*8e60*/  F2FP.BF16.F32.PACK_AB R7, R246, R33 ;  /* 0x00000021f607723e */ /* 0x004fc600000010ff */
[----:B------:R-:W-:Y:S01]  /*8e70*/  HMMA.16816.F32.BF16 R88, R12, R22, R88 ;  /* 0x000000160c58723c */ /* 0x000fe20000041858 */
[----:B------:R-:W1:Y:S05]  /*8e80*/  LDSM.16.MT88.4 R20, [R218+0xf800] ;  /* 0x00f80000da14783b */ /* 0x000e6a0000004200 */
[C---:B------:R-:W-:Y:S06]  /*8e90*/  HMMA.16816.F32.BF16 R128, R4.reuse, R8, R128 ;  /* 0x000000080480723c */ /* 0x040fec0000041880 */
[----:B------:R-:W-:Y:S01]  /*8ea0*/  HMMA.16816.F32.BF16 R124, R4, R10, R124 ;  /* 0x0000000a047c723c */ /* 0x000fe2000004187c */
[----:B------:R-:W2:Y:S05]  /*8eb0*/  LDSM.16.MT88.4 R8, [R220+0x13800] ;  /* 0x01380000dc08783b */ /* 0x000eaa0000004200 */
[C---:B----4-:R-:W-:Y:S06]  /*8ec0*/  HMMA.16816.F32.BF16 R108, R12.reuse, R24, R108 ;  /* 0x000000180c6c723c */ /* 0x050fec000004186c */
[----:B------:R-:W-:Y:S01]  /*8ed0*/  HMMA.16816.F32.BF16 R100, R12, R16, R100 ;  /* 0x000000100c64723c */ /* 0x000fe20000041864 */
[----:B------:R-:W-:Y:S01]  /*8ee0*/  FADD.FTZ R24, R48, R53 ;  /* 0x0000003530187221 */ /* 0x000fe20000010000 */
[----:B------:R-:W-:-:S03]  /*8ef0*/  FADD.FTZ R25, R143, R44 ;  /* 0x0000002c8f197221 */ /* 0x000fc60000010000 */
[----:B------:R-:W-:Y:S01]  /*8f00*/  FADD.FTZ R24, R47, R24 ;  /* 0x000000182f187221 */ /* 0x000fe20000010000 */
[----:B------:R-:W-:Y:S01]  /*8f10*/  HMMA.16816.F32.BF16 R104, R12, R18, R104 ;  /* 0x000000120c68723c */ /* 0x000fe20000041868 */
[----:B------:R-:W3:Y:S01]  /*8f20*/  LDSM.16.MT88.4 R16, [R217+0xf800] ;  /* 0x00f80000d910783b */ /* 0x000ee20000004200 */
[----:B------:R-:W-:Y:S01]  /*8f30*/  FADD.FTZ R25, R144, R25 ;  /* 0x0000001990197221 */ /* 0x000fe20000010000 */
[----:B------:R-:W-:-:S03]  /*8f40*/  FADD.FTZ R45, R45, R24 ;  /* 0x000000182d2d7221 */ /* 0x000fc60000010000 */
[----:B------:R-:W-:Y:S01]  /*8f50*/  HMMA.16816.F32.BF16 R112, R12, R26, R112 ;  /* 0x0000001a0c70723c */ /* 0x000fe20000041870 */
[----:B------:R-:W4:Y:S01]  /*8f60*/  LDSM.16.MT88.4 R12, [R216+0xf800] ;  /* 0x00f80000d80c783b */ /* 0x000f220000004200 */
        /* <DEDUP_REMOVED lines=9> */
[----:B------:R-:W-:Y:S01]  /*9000*/  HMMA.16816.F32.BF16 R72, R4, R22, R72 ;  /* 0x000000160448723c */ /* 0x000fe20000041848 */
[----:B------:R-:W1:Y:S01]  /*9010*/  LDSM.16.MT88.4 R20, [R218+0x13800] ;  /* 0x01380000da14783b */ /* 0x000e620000004200 */
[----:B------:R-:W-:-:S04]  /*9020*/  FADD.FTZ R142, R142, R141 ;  /* 0x0000008d8e8e7221 */ /* 0x000fc80000010000 */
[----:B------:R-:W-:Y:S01]  /*9030*/  FADD.FTZ R155, R155, R142 ;  /* 0x0000008e9b9b7221 */ /* 0x000fe20000010000 */
[----:B--2---:R-:W-:Y:S03]  /*9040*/  HMMA.16816.F32.BF16 R92, R4, R8, R92 ;  /* 0x00000008045c723c */ /* 0x004fe6000004185c */
[----:B------:R-:W-:-:S03]  /*9050*/  FADD.FTZ R156, R156, R155 ;  /* 0x0000009b9c9c7221 */ /* 0x000fc60000010000 */
        /* <DEDUP_REMOVED lines=8> */
[----:B------:R-:W-:Y:S01]  /*90e0*/  HMMA.16816.F32.BF16 R80, R4, R18, R80 ;  /* 0x000000120450723c */ /* 0x000fe20000041850 */
[----:B------:R-:W2:Y:S01]  /*90f0*/  LDSM.16.MT88.4 R16, [R217+0x13800] ;  /* 0x01380000d910783b */ /* 0x000ea20000004200 */
[----:B------:R-:W-:Y:S01]  /*9100*/  FADD.FTZ R171, R171, R164 ;  /* 0x000000a4abab7221 */ /* 0x000fe20000010000 */
[----:B------:R-:W-:-:S03]  /*9110*/  FADD.FTZ R166, R167, R166 ;  /* 0x000000a6a7a67221 */ /* 0x000fc60000010000 */
[----:B----4-:R-:W-:Y:S01]  /*9120*/  HMMA.16816.F32.BF16 R84, R4, R12, R84 ;  /* 0x0000000c0454723c */ /* 0x010fe20000041854 */
[----:B------:R-:W-:Y:S01]  /*9130*/  FADD.FTZ R168, R168, R171 ;  /* 0x000000aba8a87221 */ /* 0x000fe20000010000 */
[----:B------:R-:W-:-:S03]  /*9140*/  FADD.FTZ R165, R165, R166 ;  /* 0x000000a6a5a57221 */ /* 0x000fc60000010000 */
[----:B------:R-:W-:Y:S01]  /*9150*/  FADD.FTZ R173, R173, R168 ;  /* 0x000000a8adad7221 */ /* 0x000fe20000010000 */
[----:B------:R-:W-:Y:S01]  /*9160*/  HMMA.16816.F32.BF16 R88, R4, R14, R88 ;  /* 0x0000000e0458723c */ /* 0x000fe20000041858 */
[----:B------:R-:W3:Y:S01]  /*9170*/  LDSM.16.MT88.4 R12, [R216+0x13800] ;  /* 0x01380000d80c783b */ /* 0x000ee20000004200 */
        /* <DEDUP_REMOVED lines=20> */
[C---:B------:R-:W-:Y:S06]  /*92c0*/  HMMA.16816.F32.BF16 R116, R4.reuse, R18, R116 ;  /* 0x000000120474723c */ /* 0x040fec0000041874 */
[C---:B---3--:R-:W-:Y:S06]  /*92d0*/  HMMA.16816.F32.BF16 R108, R4.reuse, R12, R108 ;  /* 0x0000000c046c723c */ /* 0x048fec000004186c */
        /* <DEDUP_REMOVED lines=18> */
[----:B------:R-:W-:-:S02]  /*9400*/  ISETP.GE.AND P1, PT, R6, RZ, PT ;  /* 0x000000ff0600720c */ /* 0x000fc40003f26270 */
        /* <DEDUP_REMOVED lines=48> */
.L_x_3717:
[----:B------:R-:W-:-:S04]  /*9710*/  LEA R9, -R186, RZ, 0x7 ;  /* 0x000000ffba097211 */ /* 0x000fc800078e39ff */
[----:B------:R-:W-:-:S07]  /*9720*/  SHF.R.S32.HI R4, RZ, 0x1f, R9 ;  /* 0x0000001fff047819 */ /* 0x000fce0000011409 */
.L_x_3718:
        /* <DEDUP_REMOVED lines=83> */
[----:B------:R-:W-:-:S02]  /*9c60*/  @!P1 IADD3 R6, P5, R9, R40, RZ ;  /* 0x0000002809069210 */ /* 0x000fc40007fbe0ff */
[----:B------:R-:W-:Y:S01]  /*9c70*/  @!P2 LEA R32, P6, R9, R188, 0x1 ;  /* 0x000000bc0920a211 */ /* 0x000fe200078c08ff */
        /* <DEDUP_REMOVED lines=66> */
[----:B------:R-:W3:Y:S04]  /*a0a0*/  LDSM.16.M88.4 R40, [R225+0x5800] ;  /* 0x00580000e128783b */ /* 0x000ee80000000200 */
[----:B-1----:R-:W1:Y:S04]  /*a0b0*/  LDSM.16.M88.4 R32, [R225+0x6000] ;  /* 0x00600000e120783b */ /* 0x002e680000000200 */
[----:B------:R-:W1:Y:S04]  /*a0c0*/  LDSM.16.M88.4 R24, [R225+0x6800] ;  /* 0x00680000e118783b */ /* 0x000e680000000200 */
[----:B------:R-:W1:Y:S04]  /*a0d0*/  LDSM.16.M88.4 R16, [R225+0x7000] ;  /* 0x00700000e110783b */ /* 0x000e680000000200 */
[----:B--2---:R-:W2:Y:S04]  /*a0e0*/  LDSM.16.M88.4 R4, [R225+0x7800] ;  /* 0x00780000e104783b */ /* 0x004ea80000000200 */
[----:B------:R-:W-:Y:S04]  /*a0f0*/  LDSM.16.M88.4 R136, [R224] ;  /* 0x00000000e088783b */ /* 0x000fe80000000200 */
[----:B------:R-:W2:Y:S04]  /*a100*/  LDSM.16.M88.4 R176, [R223] ;  /* 0x00000000dfb0783b */ /* 0x000ea80000000200 */
[----:B------:R-:W2:Y:S01]  /*a110*/  LDSM.16.M88.4 R168, [R215] ;  /* 0x00000000d7a8783b */ /* 0x000ea20000000200 */
[C---:B----4-:R-:W-:Y:S03]  /*a120*/  HMMA.16816.F32.BF16 R132, R172.reuse, R64, RZ ;  /* 0x00000040ac84723c */ /* 0x050fe600000418ff */
[----:B------:R-:W4:Y:S03]  /*a130*/  LDSM.16.M88.4 R164, [R214] ;  /* 0x00000000d6a4783b */ /* 0x000f260000000200 */
[C---:B-----5:R-:W-:Y:S01]  /*a140*/  HMMA.16816.F32.BF16 R60, R172.reuse, R56, RZ ;  /* 0x00000038ac3c723c */ /* 0x060fe200000418ff */
[----:B------:R-:W5:Y:S04]  /*a150*/  LDSM.16.M88.4 R160, [R213] ;  /* 0x00000000d5a0783b */ /* 0x000f680000000200 */
[----:B------:R-:W5:Y:S01]  /*a160*/  LDSM.16.M88.4 R156, [R212] ;  /* 0x00000000d49c783b */ /* 0x000f620000000200 */
[C---:B---3--:R-:W-:Y:S03]  /*a170*/  HMMA.16816.F32.BF16 R52, R172.reuse, R48, RZ ;  /* 0x00000030ac34723c */ /* 0x048fe600000418ff */
[----:B------:R-:W3:Y:S03]  /*a180*/  LDSM.16.M88.4 R152, [R211] ;  /* 0x00000000d398783b */ /* 0x000ee60000000200 */
[C---:B------:R-:W-:Y:S01]  /*a190*/  HMMA.16816.F32.BF16 R64, R172.reuse, R66, RZ ;  /* 0x00000042ac40723c */ /* 0x040fe200000418ff */
[----:B------:R-:W3:Y:S04]  /*a1a0*/  LDSM.16.M88.4 R148, [R210] ;  /* 0x00000000d294783b */ /* 0x000ee80000000200 */
[----:B------:R-:W-:Y:S01]  /*a1b0*/  LDSM.16.M88.4 R140, [R222] ;  /* 0x00000000de8c783b */ /* 0x000fe20000000200 */
[C---:B------:R-:W-:Y:S03]  /*a1c0*/  HMMA.16816.F32.BF16 R56, R172.reuse, R58, RZ ;  /* 0x0000003aac38723c */ /* 0x040fe600000418ff */
[----:B------:R-:W3:Y:S03]  /*a1d0*/  LDSM.16.M88.4 R8, [R219+0x4000] ;  /* 0x00400000db08783b */ /* 0x000ee60000000200 */
[C---:B------:R-:W-:Y:S01]  /*a1e0*/  HMMA.16816.F32.BF16 R48, R172.reuse, R50, RZ ;  /* 0x00000032ac30723c */ /* 0x040fe200000418ff */
[----:B------:R-:W-:Y:S04]  /*a1f0*/  LDSM.16.M88.4 R144, [R209] ;  /* 0x00000000d190783b */ /* 0x000fe80000000200 */
[----:B------:R-:W-:Y:S01]  /*a200*/  LDSM.16.M88.4 R180, [R200] ;  /* 0x00000000c8b4783b */ /* 0x000fe20000000200 */
[C---:B------:R-:W-:Y:S03]  /*a210*/  HMMA.16816.F32.BF16 R44, R172.reuse, R40, RZ ;  /* 0x00000028ac2c723c */ /* 0x040fe600000418ff */
[----:B------:R-:W0:Y:S03]  /*a220*/  LDGDEPBAR ;  /* 0x00000000000079af */ /* 0x000e260000000000 */
[C---:B-1----:R-:W-:Y:S06]  /*a230*/  HMMA.16816.F32.BF16 R36, R172.reuse, R32, RZ ;  /* 0x00000020ac24723c */ /* 0x042fec00000418ff */
        /* <DEDUP_REMOVED lines=28> */
[----:B------:R-:W-:Y:S01]  /*a400*/  HMMA.16816.F32.BF16 R16, R136, R150, R16 ;  /* 0x000000968810723c */ /* 0x000fe20000041810 */
[----:B------:R-:W-:Y:S05]  /*a410*/  LDSM.16.M88.4 R148, [R221] ;  /* 0x00000000dd94783b */ /* 0x000fea0000000200 */
[C---:B------:R-:W-:Y:S06]  /*a420*/  HMMA.16816.F32.BF16 R132, R140.reuse, R8, R132 ;  /* 0x000000088c84723c */ /* 0x040fec0000041884 */
[C---:B------:R-:W-:Y:S01]  /*a430*/  HMMA.16816.F32.BF16 R64, R140.reuse, R10, R64 ;  /* 0x0000000a8c40723c */ /* 0x040fe20000041840 */
[----:B------:R-:W3:Y:S05]  /*a440*/  LDSM.16.M88.4 R8, [R208+0x800] ;  /* 0x00080000d008783b */ /* 0x000eea0000000200 */
[C---:B-1----:R-:W-:Y:S06]  /*a450*/  HMMA.16816.F32.BF16 R60, R140.reuse, R4, R60 ;  /* 0x000000048c3c723c */ /* 0x042fec000004183c */
[----:B------:R-:W-:Y:S01]  /*a460*/  HMMA.16816.F32.BF16 R56, R140, R6, R56 ;  /* 0x000000068c38723c */ /* 0x000fe20000041838 */
[----:B------:R-:W1:Y:S05]  /*a470*/  LDSM.16.M88.4 R4, [R208+0x1000] ;  /* 0x00100000d004783b */ /* 0x000e6a0000000200 */
[C---:B------:R-:W-:Y:S06]  /*a480*/  HMMA.16816.F32.BF16 R12, R136.reuse, R144, R12 ;  /* 0x00000090880c723c */ /* 0x040fec000004180c */
[----:B------:R-:W-:Y:S01]  /*a490*/  HMMA.16816.F32.BF16 R172, R136, R146, R172 ;  /* 0x0000009288ac723c */ /* 0x000fe200000418ac */
[----:B------:R-:W1:Y:S04]  /*a4a0*/  LDSM.16.M88.4 R144, [R219+0x7800] ;  /* 0x00780000db90783b */ /* 0x000e680000000200 */
[----:B------:R-:W1:Y:S01]  /*a4b0*/  LDSM.16.M88.4 R136, [R208] ;  /* 0x00000000d088783b */ /* 0x000e620000000200 */
[C---:B--2---:R-:W-:Y:S06]  /*a4c0*/  HMMA.16816.F32.BF16 R52, R140.reuse, R168, R52 ;  /* 0x000000a88c34723c */ /* 0x044fec0000041834 */
        /* <DEDUP_REMOVED lines=11> */
[C---:B---3--:R-:W-:Y:S06]  /*a580*/  HMMA.16816.F32.BF16 R20, R140.reuse, R152, R20 ;  /* 0x000000988c14723c */ /* 0x048fec0000041814 */
[----:B------:R-:W-:Y:S01]  /*a590*/  HMMA.16816.F32.BF16 R16, R140, R154, R16 ;  /* 0x0000009a8c10723c */ /* 0x000fe20000041810 */
[----:B------:R-:W3:Y:S05]  /*a5a0*/  LDSM.16.M88.4 R152, [R208+0x3800] ;  /* 0x00380000d098783b */ /* 0x000eea0000000200 */
        /* <DEDUP_REMOVED lines=9> */
[----:B------:R-:W-:Y:S01]  /*a640*/  LDSM.16.M88.4 R140, [R225+0x8800] ;  /* 0x00880000e18c783b */ /* 0x000fe20000000200 */
[C---:B------:R-:W-:Y:S06]  /*a650*/  HMMA.16816.F32.BF16 R132, R148.reuse, R136, R132 ;  /* 0x000000889484723c */ /* 0x040fec0000041884 */
        /* <DEDUP_REMOVED lines=14> */
[C---:B---3--:R-:W-:Y:S06]  /*a740*/  HMMA.16816.F32.BF16 R12, R148.reuse, R152, R12 ;  /* 0x00000098940c723c */ /* 0x048fec000004180c */
[----:B------:R-:W-:Y:S01]  /*a750*/  HMMA.16816.F32.BF16 R172, R148, R154, R172 ;  /* 0x0000009a94ac723c */ /* 0x000fe200000418ac */
[----:B------:R-:W3:Y:S04]  /*a760*/  LDSM.16.M88.4 R152, [R207] ;  /* 0x00000000cf98783b */ /* 0x000ee80000000200 */
[----:B------:R-:W-:Y:S01]  /*a770*/  LDSM.16.M88.4 R148, [R206] ;  /* 0x00000000ce94783b */ /* 0x000fe20000000200 */
[C---:B------:R-:W-:Y:S06]  /*a780*/  HMMA.16816.F32.BF16 R44, R156.reuse, R8, R44 ;  /* 0x000000089c2c723c */ /* 0x040fec000004182c */
[C---:B------:R-:W-:Y:S01]  /*a790*/  HMMA.16816.F32.BF16 R40, R156.reuse, R10, R40 ;  /* 0x0000000a9c28723c */ /* 0x040fe20000041828 */
[----:B------:R-:W3:Y:S05]  /*a7a0*/  LDSM.16.M88.4 R8, [R203] ;  /* 0x00000000cb08783b */ /* 0x000eea0000000200 */
[C---:B-1----:R-:W-:Y:S06]  /*a7b0*/  HMMA.16816.F32.BF16 R36, R156.reuse, R4, R36 ;  /* 0x000000049c24723c */ /* 0x042fec0000041824 */
[C---:B------:R-:W-:Y:S01]  /*a7c0*/  HMMA.16816.F32.BF16 R32, R156.reuse, R6, R32 ;  /* 0x000000069c20723c */ /* 0x040fe20000041820 */
[----:B------:R-:W1:Y:S05]  /*a7d0*/  LDSM.16.M88.4 R4, [R202] ;  /* 0x00000000ca04783b */ /* 0x000e6a0000000200 */
[C---:B------:R-:W-:Y:S06]  /*a7e0*/  HMMA.16816.F32.BF16 R132, R156.reuse, R144, R132 ;  /* 0x000000909c84723c */ /* 0x040fec0000041884 */
[C---:B------:R-:W-:Y:S01]  /*a7f0*/  HMMA.16816.F32.BF16 R64, R156.reuse, R146, R64 ;  /* 0x000000929c40723c */ /* 0x040fe20000041840 */
[----:B------:R-:W-:Y:S05]  /*a800*/  LDSM.16.M88.4 R144, [R205] ;  /* 0x00000000cd90783b */ /* 0x000fea0000000200 */
[C---:B------:R-:W-:Y:S06]  /*a810*/  HMMA.16816.F32.BF16 R52, R156.reuse, R136, R52 ;  /* 0x000000889c34723c */ /* 0x040fec0000041834 */
        /* <DEDUP_REMOVED lines=8> */
[C---:B----4-:R-:W-:Y:S06]  /*a8a0*/  HMMA.16816.F32.BF16 R20, R156.reuse, R164, R20 ;  /* 0x000000a49c14723c */ /* 0x050fec0000041814 */
[C---:B------:R-:W-:Y:S01]  /*a8b0*/  HMMA.16816.F32.BF16 R16, R156.reuse, R166, R16 ;  /* 0x000000a69c10723c */ /* 0x040fe20000041810 */
[----:B------:R-:W2:Y:S05]  /*a8c0*/  LDSM.16.M88.4 R164, [R219+0x8000] ;  /* 0x00800000dba4783b */ /* 0x000eaa0000000200 */
[----:B-----5:R-:W-:Y:S06]  /*a8d0*/  HMMA.16816.F32.BF16 R12, R156, R160, R12 ;  /* 0x000000a09c0c723c */ /* 0x020fec000004180c */
[----:B---3--:R-:W-:Y:S06]  /*a8e0*/  HMMA.16816.F32.BF16 R132, R176, R152, R132 ;  /* 0x00000098b084723c */ /* 0x008fec0000041884 */
[----:B------:R-:W-:Y:S01]  /*a8f0*/  HMMA.16816.F32.BF16 R172, R156, R162, R172 ;  /* 0x000000a29cac723c */ /* 0x000fe200000418ac */
[----:B------:R-:W3:Y:S04]  /*a900*/  LDSM.16.M88.4 R160, [R219+0x8800] ;  /* 0x00880000dba0783b */ /* 0x000ee80000000200 */
[----:B------:R-:W-:Y:S01]  /*a910*/  LDSM.16.M88.4 R156, [R219+0x9000] ;  /* 0x00900000db9c783b */ /* 0x000fe20000000200 */
[C---:B------:R-:W-:Y:S03]  /*a920*/  HMMA.16816.F32.BF16 R64, R176.reuse, R154, R64 ;  /* 0x0000009ab040723c */ /* 0x040fe60000041840 */
[----:B------:R-:W-:Y:S03]  /*a930*/  LDSM.16.M88.4 R152, [R219+0x9800] ;  /* 0x00980000db98783b */ /* 0x000fe60000000200 */
[C---:B------:R-:W-:Y:S06]  /*a940*/  HMMA.16816.F32.BF16 R36, R176.reuse, R8, R36 ;  /* 0x00000008b024723c */ /* 0x040fec0000041824 */
[C---:B------:R-:W-:Y:S01]  /*a950*/  HMMA.16816.F32.BF16 R32, R176.reuse, R10, R32 ;  /* 0x0000000ab020723c */ /* 0x040fe20000041820 */
[----:B------:R-:W-:Y:S05]  /*a960*/  LDSM.16.M88.4 R8, [R221+0x2000] ;  /* 0x00200000dd08783b */ /* 0x000fea0000000200 */
[C---:B-1----:R-:W-:Y:S06]  /*a970*/  HMMA.16816.F32.BF16 R28, R176.reuse, R4, R28 ;  /* 0x00000004b01c723c */ /* 0x042fec000004181c */
[C---:B------:R-:W-:Y:S01]  /*a980*/  HMMA.16816.F32.BF16 R24, R176.reuse, R6, R24 ;  /* 0x00000006b018723c */ /* 0x040fe20000041818 */
[----:B------:R-:W1:Y:S05]  /*a990*/  LDSM.16.M88.4 R4, [R208+0x4000] ;  /* 0x00400000d004783b */ /* 0x000e6a0000000200 */
[C---:B------:R-:W-:Y:S06]  /*a9a0*/  HMMA.16816.F32.BF16 R60, R176.reuse, R148, R60 ;  /* 0x00000094b03c723c */ /* 0x040fec000004183c */
[C---:B------:R-:W-:Y:S06]  /*a9b0*/  HMMA.16816.F32.BF16 R20, R176.reuse, R136, R20 ;  /* 0x00000088b014723c */ /* 0x040fec0000041814 */
[C---:B------:R-:W-:Y:S01]  /*a9c0*/  HMMA.16816.F32.BF16 R16, R176.reuse, R138, R16 ;  /* 0x0000008ab010723c */ /* 0x040fe20000041810 */
[----:B------:R-:W4:Y:S05]  /*a9d0*/  LDSM.16.M88.4 R136, [R219+0xb800] ;  /* 0x00b80000db88783b */ /* 0x000f2a0000000200 */
        /* <DEDUP_REMOVED lines=8> */
[----:B------:R-:W-:Y:S06]  /*aa60*/  HMMA.16816.F32.BF16 R12, R176, R180, R12 ;  /* 0x000000b4b00c723c */ /* 0x000fec000004180c */
[----:B--2---:R-:W-:Y:S06]  /*aa70*/  HMMA.16816.F32.BF16 R132, R168, R164, R132 ;  /* 0x000000a4a884723c */ /* 0x004fec0000041884 */
[----:B------:R-:W-:Y:S01]  /*aa80*/  HMMA.16816.F32.BF16 R176, R176, R182, R172 ;  /* 0x000000b6b0b0723c */ /* 0x000fe200000418ac */
[----:B------:R-:W2:Y:S05]  /*aa90*/  LDSM.16.M88.4 R172, [R208+0x4800] ;  /* 0x00480000d0ac783b */ /* 0x000eaa0000000200 */
[----:B------:R-:W-:Y:S01]  /*aaa0*/  HMMA.16816.F32.BF16 R64, R168, R166, R64 ;  /* 0x000000a6a840723c */ /* 0x000fe20000041840 */
[----:B------:R-:W-:-:S05]  /*aab0*/  IMAD R183, R233, 0x80, R236 ;  /* 0x00000080e9b77824 */ /* 0x000fca00078e02ec */
[----:B---3--:R-:W-:Y:S06]  /*aac0*/  HMMA.16816.F32.BF16 R60, R168, R160, R60 ;  /* 0x000000a0a83c723c */ /* 0x008fec000004183c */
[----:B-1----:R-:W-:Y:S06]  /*aad0*/  HMMA.16816.F32.BF16 R132, R8, R4, R132 ;  /* 0x000000040884723c */ /* 0x002fec0000041884 */
[----:B------:R-:W-:Y:S06]  /*aae0*/  HMMA.16816.F32.BF16 R56, R168, R162, R56 ;  /* 0x000000a2a838723c */ /* 0x000fec0000041838 */
[----:B------:R-:W-:Y:S01]  /*aaf0*/  HMMA.16816.F32.BF16 R64, R8, R6, R64 ;  /* 0x000000060840723c */ /* 0x000fe20000041840 */
[----:B------:R-:W1:Y:S05]  /*ab00*/  LDSM.16.M88.4 R4, [R208+0x5000] ;  /* 0x00500000d004783b */ /* 0x000e6a0000000200 */
[C---:B----4-:R-:W-:Y:S06]  /*ab10*/  HMMA.16816.F32.BF16 R12, R168.reuse, R136, R12 ;  /* 0x00000088a80c723c */ /* 0x050fec000004180c */
[----:B------:R-:W-:Y:S01]  /*ab20*/  HMMA.16816.F32.BF16 R176, R168, R138, R176 ;  /* 0x0000008aa8b0723c */ /* 0x000fe200000418b0 */
[----:B------:R-:W-:-:S02]  /*ab30*/  VIADD R136, R183, 0x1 ;  /* 0x00000001b7887836 */ /* 0x000fc40000000000 */
[----:B------:R-:W-:-:S03]  /*ab40*/  VIADD R137, R183, 0x8 ;  /* 0x00000008b7897836 */ /* 0x000fc60000000000 */
[----:B--2---:R-:W-:Y:S01]  /*ab50*/  HMMA.16816.F32.BF16 R60, R8, R172, R60 ;  /* 0x000000ac083c723c */ /* 0x004fe2000004183c */
[----:B------:R-:W-:Y:S02]  /*ab60*/  I2FP.F32.S32 R138, R136 ;  /* 0x00000088008a7245 */ /* 0x000fe40000201400 */
[C---:B------:R-:W-:Y:S02]  /*ab70*/  ISETP.GE.AND P4, PT, R136.reuse, R193, PT ;  /* 0x000000c18800720c */ /* 0x040fe40003f86270 */
[----:B------:R-:W-:Y:S01]  /*ab80*/  ISETP.GE.AND P5, PT, R136, R192, PT ;  /* 0x000000c08800720c */ /* 0x000fe20003fa6270 */
[----:B------:R-:W-:Y:S01]  /*ab90*/  HMMA.16816.F32.BF16 R52, R168, R156, R52 ;  /* 0x0000009ca834723c */ /* 0x000fe20000041834 */
[CC--:B------:R-:W-:Y:S01]  /*aba0*/  FFMA.FTZ R187, R3.reuse, R138.reuse, R133 ;  /* 0x0000008a03bb7223 */ /* 0x0c0fe20000010085 */
[----:B------:R-:W-:Y:S01]  /*abb0*/  FFMA.FTZ R135, R3, R138, R135 ;  /* 0x0000008a03877223 */ /* 0x000fe20000010087 */
[----:B------:R-:W-:Y:S01]  /*abc0*/  I2FP.F32.S32 R133, R137 ;  /* 0x0000008900857245 */ /* 0x000fe20000201400 */
[----:B------:R-:W-:Y:S01]  /*abd0*/  VIADD R136, R183, 0x9 ;  /* 0x00000009b7887836 */ /* 0x000fe20000000000 */
[----:B------:R-:W-:Y:S01]  /*abe0*/  ISETP.GE.AND P3, PT, R137, R193, PT ;  /* 0x000000c18900720c */ /* 0x000fe20003f66270 */
[----:B------:R-:W-:Y:S01]  /*abf0*/  HMMA.16816.F32.BF16 R56, R8, R174, R56 ;  /* 0x000000ae0838723c */ /* 0x000fe20000041838 */
[----:B------:R-:W-:Y:S01]  /*ac00*/  FSEL R187, R187, -INF , !P4 ;  /* 0xff800000bbbb7808 */ /* 0x000fe20006000000 */
[-C--:B------:R-:W-:Y:S01]  /*ac10*/  FFMA.FTZ R64, R3, R133.reuse, R64 ;  /* 0x0000008503407223 */ /* 0x080fe20000010040 */
[----:B------:R-:W-:Y:S01]  /*ac20*/  FSEL R196, R135, -INF , !P5 ;  /* 0xff80000087c47808 */ /* 0x000fe20006800000 */
[----:B------:R-:W-:Y:S01]  /*ac30*/  FFMA.FTZ R66, R3, R133, R66 ;  /* 0x0000008503427223 */ /* 0x000fe20000010042 */
[-C--:B------:R-:W-:Y:S01]  /*ac40*/  ISETP.GE.AND P6, PT, R137, R192.reuse, PT ;  /* 0x000000c08900720c */ /* 0x080fe20003fc6270 */
[----:B------:R-:W-:Y:S01]  /*ac50*/  VIADD R133, R183, 0x10 ;  /* 0x00000010b7857836 */ /* 0x000fe20000000000 */
[C---:B------:R-:W-:Y:S01]  /*ac60*/  ISETP.GE.AND P4, PT, R136.reuse, R193, PT ;  /* 0x000000c18800720c */ /* 0x040fe20003f86270 */
[----:B------:R-:W-:Y:S01]  /*ac70*/  HMMA.16816.F32.BF16 R48, R168, R158, R48 ;  /* 0x0000009ea830723c */ /* 0x000fe20000041830 */
[----:B------:R-:W-:-:S02]  /*ac80*/  ISETP.GE.AND P5, PT, R136, R192, PT ;  /* 0x000000c08800720c */ /* 0x000fc40003fa6270 */
[----:B------:R-:W-:Y:S02]  /*ac90*/  I2FP.F32.S32 R136, R136 ;  /* 0x0000008800887245 */ /* 0x000fe40000201400 */
[----:B------:R-:W-:Y:S01]  /*aca0*/  FSEL R199, R64, -INF , !P3 ;  /* 0xff80000040c77808 */ /* 0x000fe20005800000 */
[----:B------:R-:W-:Y:S01]  /*acb0*/  HMMA.16816.F32.BF16 R44, R168, R152, R44 ;  /* 0x00000098a82c723c */ /* 0x000fe2000004182c */
[----:B------:R-:W-:Y:S01]  /*acc0*/  FSEL R240, R66, -INF , !P6 ;  /* 0xff80000042f07808 */ /* 0x000fe20007000000 */
[-C--:B------:R-:W-:Y:S01]  /*acd0*/  FFMA.FTZ R197, R3, R136.reuse, R65 ;  /* 0x0000008803c57223 */ /* 0x080fe20000010041 */
[----:B------:R-:W-:Y:S01]  /*ace0*/  ISETP.GE.AND P3, PT, R133, R193, PT ;  /* 0x000000c18500720c */ /* 0x000fe20003f66270 */
[----:B------:R-:W-:Y:S01]  /*acf0*/  FFMA.FTZ R198, R3, R136, R67 ;  /* 0x0000008803c67223 */ /* 0x000fe20000010043 */
[----:B------:R-:W-:Y:S01]  /*ad00*/  ISETP.GE.AND P6, PT, R133, R192, PT ;  /* 0x000000c08500720c */ /* 0x000fe20003fc6270 */
[----:B------:R-:W2:Y:S01]  /*ad10*/  LDSM.16.M88.4 R64, [R208+0x5800] ;  /* 0x00580000d040783b */ /* 0x000ea20000000200 */
[----:B------:R-:W-:Y:S01]  /*ad20*/  I2FP.F32.S32 R133, R133 ;  /* 0x0000008500857245 */ /* 0x000fe20000201400 */
[----:B-1----:R-:W-:Y:S01]  /*ad30*/  HMMA.16816.F32.BF16 R52, R8, R4, R52 ;  /* 0x000000040834723c */ /* 0x002fe20000041834 */
[----:B------:R-:W-:Y:S01]  /*ad40*/  VIADD R136, R183, 0x11 ;  /* 0x00000011b7887836 */ /* 0x000fe20000000000 */
[----:B------:R-:W-:-:S02]  /*ad50*/  FSEL R197, R197, -INF , !P4 ;  /* 0xff800000c5c57808 */ /* 0x000fc40006000000 */
[CC--:B------:R-:W-:Y:S01]  /*ad60*/  FFMA.FTZ R60, R3.reuse, R133.reuse, R60 ;  /* 0x00000085033c7223 */ /* 0x0c0fe2000001003c */
[----:B------:R-:W-:Y:S01]  /*ad70*/  FFMA.FTZ R62, R3, R133, R62 ;  /* 0x00000085033e7223 */ /* 0x000fe2000001003e */
[----:B------:R-:W-:Y:S01]  /*ad80*/  FSEL R198, R198, -INF , !P5 ;  /* 0xff800000c6c67808 */ /* 0x000fe20006800000 */
[C---:B------:R-:W-:Y:S01]  /*ad90*/  VIADD R4, R183.reuse, 0x18 ;  /* 0x00000018b7047836 */ /* 0x040fe20000000000 */
[----:B------:R-:W-:Y:S01]  /*ada0*/  ISETP.GE.AND P4, PT, R136, R193, PT ;  /* 0x000000c18800720c */ /* 0x000fe20003f86270 */
[----:B------:R-:W-:Y:S01]  /*adb0*/  VIADD R5, R183, 0x19 ;  /* 0x00000019b7057836 */ /* 0x000fe20000000000 */
[----:B------:R-:W-:Y:S01]  /*adc0*/  FSEL R181, R60, -INF , !P3 ;  /* 0xff8000003cb57808 */ /* 0x000fe20005800000 */
[----:B------:R-:W-:Y:S01]  /*add0*/  HMMA.16816.F32.BF16 R48, R8, R6, R48 ;  /* 0x000000060830723c */ /* 0x000fe20000041830 */
[----:B------:R-:W-:Y:S02]  /*ade0*/  FSEL R60, R62, -INF , !P6 ;  /* 0xff8000003e3c7808 */ /* 0x000fe40007000000 */
[----:B------:R-:W-:-:S02]  /*adf0*/  ISETP.GE.AND P5, PT, R136, R192, PT ;  /* 0x000000c08800720c */ /* 0x000fc40003fa6270 */
[C---:B------:R-:W-:Y:S01]  /*ae00*/  ISETP.GE.AND P3, PT, R4.reuse, R193, PT ;  /* 0x000000c10400720c */ /* 0x040fe20003f66270 */
[C---:B------:R-:W-:Y:S01]  /*ae10*/  HMMA.16816.F32.BF16 R40, R168.reuse, R154, R40 ;  /* 0x0000009aa828723c */ /* 0x040fe20000041828 */
[----:B------:R-:W-:Y:S02]  /*ae20*/  ISETP.GE.AND P6, PT, R4, R192, PT ;  /* 0x000000c00400720c */ /* 0x000fe40003fc6270 */
[----:B------:R-:W-:Y:S02]  /*ae30*/  I2FP.F32.S32 R136, R136 ;  /* 0x0000008800887245 */ /* 0x000fe40000201400 */
[----:B------:R-:W-:Y:S01]  /*ae40*/  I2FP.F32.S32 R4, R4 ;  /* 0x0000000400047245 */ /* 0x000fe20000201400 */
[C---:B------:R-:W-:Y:S01]  /*ae50*/  HMMA.16816.F32.BF16 R36, R168.reuse, R148, R36 ;  /* 0x00000094a824723c */ /* 0x040fe20000041824 */
[----:B------:R-:W-:Y:S01]  /*ae60*/  I2FP.F32.S32 R62, R5 ;  /* 0x00000005003e7245 */ /* 0x000fe20000201400 */
[CC--:B------:R-:W-:Y:S01]  /*ae70*/  FFMA.FTZ R61, R3.reuse, R136.reuse, R61 ;  /* 0x00000088033d7223 */ /* 0x0c0fe2000001003d */
[C---:B------:R-:W-:Y:S01]  /*ae80*/  FFMA.FTZ R63, R3.reuse, R136, R63 ;  /* 0x00000088033f7223 */ /* 0x040fe2000001003f */
[CC--:B------:R-:W-:Y:S01]  /*ae90*/  FFMA.FTZ R175, R3.reuse, R4.reuse, R56 ;  /* 0x0000000403af7223 */ /* 0x0c0fe20000010038 */
[----:B------:R-:W-:Y:S01]  /*aea0*/  FFMA.FTZ R180, R3, R4, R58 ;  /* 0x0000000403b47223 */ /* 0x000fe2000001003a */
[----:B------:R-:W-:Y:S01]  /*aeb0*/  VIADD R4, R183, 0x20 ;  /* 0x00000020b7047836 */ /* 0x000fe20000000000 */
[----:B------:R-:W-:Y:S01]  /*aec0*/  FSEL R173, R61, -INF , !P4 ;  /* 0xff8000003dad7808 */ /* 0x000fe20006000000 */
[-C--:B------:R-:W-:Y:S01]  /*aed0*/  FFMA.FTZ R58, R3, R62.reuse, R57 ;  /* 0x0000003e033a7223 */ /* 0x080fe20000010039 */
[----:B------:R-:W-:Y:S01]  /*aee0*/  FSEL R182, R63, -INF , !P5 ;  /* 0xff8000003fb67808 */ /* 0x000fe20006800000 */
[----:B------:R-:W-:Y:S01]  /*aef0*/  FFMA.FTZ R62, R3, R62, R59 ;  /* 0x0000003e033e7223 */ /* 0x000fe2000001003b */
[----:B------:R-:W-:Y:S01]  /*af00*/  FSEL R175, R175, -INF , !P3 ;  /* 0xff800000afaf7808 */ /* 0x000fe20005800000 */
[----:B------:R-:W-:Y:S01]  /*af10*/  VIADD R56, R183, 0x21 ;  /* 0x00000021b7387836 */ /* 0x000fe20000000000 */
[----:B------:R-:W-:Y:S01]  /*af20*/  FSEL R180, R180, -INF , !P6 ;  /* 0xff800000b4b47808 */ /* 0x000fe20007000000 */
[----:B------:R-:W-:Y:S01]  /*af30*/  HMMA.16816.F32.BF16 R32, R168, R150, R32 ;  /* 0x00000096a820723c */ /* 0x000fe20000041820 */
[----:B------:R-:W-:-:S02]  /*af40*/  ISETP.GE.AND P4, PT, R5, R193, PT ;  /* 0x000000c10500720c */ /* 0x000fc40003f86270 */
[-C--:B------:R-:W-:Y:S02]  /*af50*/  ISETP.GE.AND P5, PT, R5, R192.reuse, PT ;  /* 0x000000c00500720c */ /* 0x080fe40003fa6270 */
[C---:B------:R-:W-:Y:S01]  /*af60*/  ISETP.GE.AND P3, PT, R4.reuse, R193, PT ;  /* 0x000000c10400720c */ /* 0x040fe20003f66270 */
[C---:B--2---:R-:W-:Y:S01]  /*af70*/  HMMA.16816.F32.BF16 R44, R8.reuse, R64, R44 ;  /* 0x00000040082c723c */ /* 0x044fe2000004182c */
[----:B------:R-:W-:Y:S02]  /*af80*/  ISETP.GE.AND P6, PT, R4, R192, PT ;  /* 0x000000c00400720c */ /* 0x000fe40003fc6270 */
[----:B------:R-:W-:Y:S02]  /*af90*/  I2FP.F32.S32 R57, R4 ;  /* 0x0000000400397245 */ /* 0x000fe40000201400 */
[----:B------:R-:W1:Y:S01]  /*afa0*/  LDSM.16.M88.4 R4, [R208+0x6000] ;  /* 0x00600000d004783b */ /* 0x000e620000000200 */
        /* <DEDUP_REMOVED lines=14> */
[CC--:B------:R-:W-:Y:S01]  /*b090*/  ISETP.GE.AND P3, PT, R52.reuse, R193.reuse, PT ;  /* 0x000000c13400720c */ /* 0x0c0fe20003f66270 */
[----:B------:R-:W-:Y:S01]  /*b0a0*/  VIADD R53, R183, 0x29 ;  /* 0x00000029b7357836 */ /* 0x000fe20000000000 */
[----:B------:R-:W-:Y:S01]  /*b0b0*/  ISETP.GE.AND P6, PT, R52, R192, PT ;  /* 0x000000c03400720c */ /* 0x000fe20003fc6270 */
[C---:B------:R-:W-:Y:S01]  /*b0c0*/  HMMA.16816.F32.BF16 R24, R168.reuse, R146, R24 ;  /* 0x00000092a818723c */ /* 0x040fe20000041818 */
[----:B------:R-:W-:Y:S02]  /*b0d0*/  I2FP.F32.S32 R52, R52 ;  /* 0x0000003400347245 */ /* 0x000fe40000201400 */
[----:B------:R-:W-:Y:S02]  /*b0e0*/  FSEL R139, R139, -INF , !P4 ;  /* 0xff8000008b8b7808 */ /* 0x000fe40006000000 */
[----:B------:R-:W-:Y:S01]  /*b0f0*/  FSEL R158, R55, -INF , !P5 ;  /* 0xff800000379e7808 */ /* 0x000fe20006800000 */
[-C--:B------:R-:W-:Y:S01]  /*b100*/  FFMA.FTZ R48, R3, R52.reuse, R48 ;  /* 0x0000003403307223 */ /* 0x080fe20000010030 */
[----:B------:R-:W-:Y:S01]  /*b110*/  ISETP.GE.AND P4, PT, R53, R193, PT ;  /* 0x000000c13500720c */ /* 0x000fe20003f86270 */
[----:B------:R-:W-:Y:S01]  /*b120*/  FFMA.FTZ R50, R3, R52, R50 ;  /* 0x0000003403327223 */ /* 0x000fe20000010032 */
[----:B------:R-:W-:Y:S01]  /*b130*/  ISETP.GE.AND P5, PT, R53, R192, PT ;  /* 0x000000c03500720c */ /* 0x000fe20003fa6270 */
[C---:B------:R-:W-:Y:S01]  /*b140*/  VIADD R52, R183.reuse, 0x31 ;  /* 0x00000031b7347836 */ /* 0x040fe20000000000 */
[----:B------:R-:W-:Y:S01]  /*b150*/  I2FP.F32.S32 R54, R53 ;  /* 0x0000003500367245 */ /* 0x000fe20000201400 */
[----:B------:R-:W-:Y:S01]  /*b160*/  VIADD R53, R183, 0x30 ;  /* 0x00000030b7357836 */ /* 0x000fe20000000000 */
[----:B------:R-:W-:Y:S01]  /*b170*/  FSEL R67, R48, -INF , !P3 ;  /* 0xff80000030437808 */ /* 0x000fe20005800000 */
[----:B------:R-:W-:Y:S01]  /*b180*/  HMMA.16816.F32.BF16 R20, R168, R140, R20 ;  /* 0x0000008ca814723c */ /* 0x000fe20000041814 */
[----:B------:R-:W-:Y:S01]  /*b190*/  FSEL R138, R50, -INF , !P6 ;  /* 0xff800000328a7808 */ /* 0x000fe20007000000 */
[CC--:B------:R-:W-:Y:S01]  /*b1a0*/  FFMA.FTZ R137, R3.reuse, R54.reuse, R49 ;  /* 0x0000003603897223 */ /* 0x0c0fe20000010031 */
[----:B------:R-:W-:Y:S01]  /*b1b0*/  FFMA.FTZ R148, R3, R54, R51 ;  /* 0x0000003603947223 */ /* 0x000fe20000010033 */
[C---:B------:R-:W-:Y:S01]  /*b1c0*/  ISETP.GE.AND P3, PT, R53.reuse, R193, PT ;  /* 0x000000c13500720c */ /* 0x040fe20003f66270 */
[----:B------:R-:W2:Y:S01]  /*b1d0*/  LDSM.16.M88.4 R48, [R208+0x6800] ;  /* 0x00680000d030783b */ /* 0x000ea20000000200 */
[----:B------:R-:W-:Y:S01]  /*b1e0*/  ISETP.GE.AND P6, PT, R53, R192, PT ;  /* 0x000000c03500720c */ /* 0x000fe20003fc6270 */
[----:B-1----:R-:W-:Y:S01]  /*b1f0*/  HMMA.16816.F32.BF16 R36, R8, R4, R36 ;  /* 0x000000040824723c */ /* 0x002fe20000041824 */
[----:B------:R-:W-:-:S02]  /*b200*/  I2FP.F32.S32 R53, R53 ;  /* 0x0000003500357245 */ /* 0x000fc40000201400 */
[----:B------:R-:W-:Y:S02]  /*b210*/  FSEL R137, R137, -INF , !P4 ;  /* 0xff80000089897808 */ /* 0x000fe40006000000 */
[----:B------:R-:W-:Y:S01]  /*b220*/  FSEL R148, R148, -INF , !P5 ;  /* 0xff80000094947808 */ /* 0x000fe20006800000 */
[CC--:B------:R-:W-:Y:S01]  /*b230*/  FFMA.FTZ R44, R3.reuse, R53.reuse, R44 ;  /* 0x00000035032c7223 */ /* 0x0c0fe2000001002c */
[----:B------:R-:W-:Y:S01]  /*b240*/  FFMA.FTZ R46, R3, R53, R46 ;  /* 0x00000035032e7223 */ /* 0x000fe2000001002e */
[C---:B------:R-:W-:Y:S01]  /*b250*/  VIADD R4, R183.reuse, 0x38 ;  /* 0x00000038b7047836 */ /* 0x040fe20000000000 */
[----:B------:R-:W-:Y:S01]  /*b260*/  ISETP.GE.AND P4, PT, R52, R193, PT ;  /* 0x000000c13400720c */ /* 0x000fe20003f86270 */
[----:B------:R-:W-:Y:S01]  /*b270*/  VIADD R5, R183, 0x39 ;  /* 0x00000039b7057836 */ /* 0x000fe20000000000 */
[----:B------:R-:W-:Y:S01]  /*b280*/  FSEL R163, R44, -INF , !P3 ;  /* 0xff8000002ca37808 */ /* 0x000fe20005800000 */
[----:B------:R-:W-:Y:S01]  /*b290*/  HMMA.16816.F32.BF16 R32, R8, R6, R32 ;  /* 0x000000060820723c */ /* 0x000fe20000041820 */
[----:B------:R-:W-:-:S02]  /*b2a0*/  FSEL R160, R46, -INF , !P6 ;  /* 0xff8000002ea07808 */ /* 0x000fc40007000000 */
[-C--:B------:R-:W-:Y:S02]  /*b2b0*/  ISETP.GE.AND P5, PT, R52, R192.reuse, PT ;  /* 0x000000c03400720c */ /* 0x080fe40003fa6270 */
[C---:B------:R-:W-:Y:S01]  /*b2c0*/  ISETP.GE.AND P3, PT, R4.reuse, R193, PT ;  /* 0x000000c10400720c */ /* 0x040fe20003f66270 */
[----:B------:R-:W-:Y:S01]  /*b2d0*/  HMMA.16816.F32.BF16 R16, R168, R142, R16 ;  /* 0x0000008ea810723c */ /* 0x000fe20000041810 */
        /* <DEDUP_REMOVED lines=16> */
[----:B--2---:R-:W-:Y:S01]  /*b3e0*/  HMMA.16816.F32.BF16 R28, R8, R48, R28 ;  /* 0x00000030081c723c */ /* 0x004fe2000004181c */
[----:B------:R-:W-:-:S02]  /*b3f0*/  ISETP.GE.AND P4, PT, R5, R193, PT ;  /* 0x000000c10500720c */ /* 0x000fc40003f86270 */
[-C--:B------:R-:W-:Y:S02]  /*b400*/  ISETP.GE.AND P5, PT, R5, R192.reuse, PT ;  /* 0x000000c00500720c */ /* 0x080fe40003fa6270 */
[C---:B------:R-:W-:Y:S01]  /*b410*/  ISETP.GE.AND P3, PT, R4.reuse, R193, PT ;  /* 0x000000c10400720c */ /* 0x040fe20003f66270 */
[----:B------:R-:W-:Y:S01]  /*b420*/  HMMA.16816.F32.BF16 R48, R8, R50, R24 ;  /* 0x000000320830723c */ /* 0x000fe20000041818 */
[----:B------:R-:W-:Y:S02]  /*b430*/  ISETP.GE.AND P6, PT, R4, R192, PT ;  /* 0x000000c00400720c */ /* 0x000fe40003fc6270 */
[----:B------:R-:W-:Y:S02]  /*b440*/  I2FP.F32.S32 R41, R4 ;  /* 0x0000000400297245 */ /* 0x000fe40000201400 */
[----:B------:R-:W1:Y:S01]  /*b450*/  LDSM.16.M88.4 R4, [R208+0x7000] ;  /* 0x00700000d004783b */ /* 0x000e620000000200 */
[----:B------:R-:W-:Y:S01]  /*b460*/  FSEL R159, R159, -INF , !P4 ;  /* 0xff8000009f9f7808 */ /* 0x000fe20006000000 */
[----:B------:R-:W-:Y:S01]  /*b470*/  VIADD R24, R183, 0x50 ;  /* 0x00000050b7187836 */ /* 0x000fe20000000000 */
        /* <DEDUP_REMOVED lines=9> */
[----:B------:R-:W-:Y:S01]  /*b510*/  FFMA.FTZ R167, R3, R40, R37 ;  /* 0x0000002803a77223 */ /* 0x000fe20000010025 */
[C---:B------:R-:W-:Y:S01]  /*b520*/  ISETP.GE.AND P3, PT, R36.reuse, R193, PT ;  /* 0x000000c12400720c */ /* 0x040fe20003f66270 */
[----:B------:R-:W-:Y:S01]  /*b530*/  VIADD R37, R183, 0x49 ;  /* 0x00000049b7257836 */ /* 0x000fe20000000000 */
[----:B------:R-:W-:Y:S01]  /*b540*/  ISETP.GE.AND P6, PT, R36, R192, PT ;  /* 0x000000c02400720c */ /* 0x000fe20003fc6270 */
[----:B------:R-:W-:Y:S01]  /*b550*/  FFMA.FTZ R39, R3, R40, R39 ;  /* 0x0000002803277223 */ /* 0x000fe20000010027 */
[----:B------:R-:W-:Y:S02]  /*b560*/  I2FP.F32.S32 R36, R36 ;  /* 0x0000002400247245 */ /* 0x000fe40000201400 */
[----:B------:R-:W-:-:S02]  /*b570*/  I2FP.F32.S32 R38, R37 ;  /* 0x0000002500267245 */ /* 0x000fc40000201400 */
[----:B------:R-:W-:Y:S01]  /*b580*/  FSEL R167, R167, -INF , !P4 ;  /* 0xff800000a7a77808 */ /* 0x000fe20006000000 */
[CC--:B------:R-:W-:Y:S01]  /*b590*/  FFMA.FTZ R169, R3.reuse, R36.reuse, R32 ;  /* 0x0000002403a97223 */ /* 0x0c0fe20000010020 */
[C---:B------:R-:W-:Y:S01]  /*b5a0*/  FFMA.FTZ R34, R3.reuse, R36, R34 ;  /* 0x0000002403227223 */ /* 0x040fe20000010022 */
[C---:B------:R-:W-:Y:S01]  /*b5b0*/  FFMA.FTZ R165, R3.reuse, R38, R33 ;  /* 0x0000002603a57223 */ /* 0x040fe20000010021 */
[----:B------:R-:W-:Y:S01]  /*b5c0*/  I2FP.F32.S32 R33, R24 ;  /* 0x0000001800217245 */ /* 0x000fe20000201400 */
[----:B------:R-:W-:Y:S01]  /*b5d0*/  FFMA.FTZ R35, R3, R38, R35 ;  /* 0x0000002603237223 */ /* 0x000fe20000010023 */
[----:B------:R-:W-:Y:S01]  /*b5e0*/  FSEL R169, R169, -INF , !P3 ;  /* 0xff800000a9a97808 */ /* 0x000fe20005800000 */
[----:B------:R-:W-:Y:S01]  /*b5f0*/  VIADD R32, R183, 0x51 ;  /* 0x00000051b7207836 */ /* 0x000fe20000000000 */
[----:B------:R-:W-:Y:S01]  /*b600*/  FSEL R166, R34, -INF , !P6 ;  /* 0xff80000022a67808 */ /* 0x000fe20007000000 */
[C---:B------:R-:W-:Y:S01]  /*b610*/  FFMA.FTZ R28, R3.reuse, R33, R28 ;  /* 0x00000021031c7223 */ /* 0x040fe2000001001c */
[C---:B------:R-:W-:Y:S01]  /*b620*/  ISETP.GE.AND P3, PT, R24.reuse, R193, PT ;  /* 0x000000c11800720c */ /* 0x040fe20003f66270 */
[----:B------:R-:W-:Y:S01]  /*b630*/  FFMA.FTZ R30, R3, R33, R30 ;  /* 0x00000021031e7223 */ /* 0x000fe2000001001e */
[----:B------:R-:W-:-:S02]  /*b640*/  ISETP.GE.AND P6, PT, R24, R192, PT ;  /* 0x000000c01800720c */ /* 0x000fc40003fc6270 */
[----:B------:R-:W2:Y:S01]  /*b650*/  LDSM.16.M88.4 R24, [R208+0x7800] ;  /* 0x00780000d018783b */ /* 0x000ea20000000200 */
[----:B------:R-:W-:Y:S01]  /*b660*/  FSEL R164, R39, -INF , !P5 ;  /* 0xff80000027a47808 */ /* 0x000fe20006800000 */
[----:B------:R-:W-:-:S04]  /*b670*/  DEPBAR.LE SB0, 0x0 ;  /* 0x000080000000791a */ /* 0x000fc80000000000 */
[C---:B-1----:R-:W-:Y:S01]  /*b680*/  HMMA.16816.F32.BF16 R20, R8.reuse, R4, R20 ;  /* 0x000000040814723c */ /* 0x042fe20000041814 */
[----:B------:R-:W-:Y:S02]  /*b690*/  FSEL R157, R28, -INF , !P3 ;  /* 0xff8000001c9d7808 */ /* 0x000fe40005800000 */
[----:B------:R-:W-:Y:S01]  /*b6a0*/  FSEL R156, R30, -INF , !P6 ;  /* 0xff8000001e9c7808 */ /* 0x000fe20007000000 */
[----:B------:R-:W-:Y:S01]  /*b6b0*/  BAR.SYNC.DEFER_BLOCKING 0x0 ;  /* 0x0000000000007b1d */ /* 0x000fe20000010000 */
[----:B------:R-:W-:Y:S01]  /*b6c0*/  ISETP.GE.AND P4, PT, R37, R193, PT ;  /* 0x000000c12500720c */ /* 0x000fe20003f86270 */
[----:B------:R-:W-:Y:S01]  /*b6d0*/  HMMA.16816.F32.BF16 R16, R8, R6, R16 ;  /* 0x000000060810723c */ /* 0x000fe20000041810 */
[----:B------:R-:W-:Y:S01]  /*b6e0*/  VIADD R4, R183, 0x58 ;  /* 0x00000058b7047836 */ /* 0x000fe20000000000 */
[----:B------:R-:W-:Y:S01]  /*b6f0*/  ISETP.GE.AND P5, PT, R37, R192, PT ;  /* 0x000000c02500720c */ /* 0x000fe20003fa6270 */
[----:B------:R-:W-:Y:S01]  /*b700*/  VIADD R5, R183, 0x59 ;  /* 0x00000059b7057836 */ /* 0x000fe20000000000 */
[----:B------:R-:W-:-:S02]  /*b710*/  FSEL R165, R165, -INF , !P4 ;  /* 0xff800000a5a57808 */ /* 0x000fc40006000000 */
[CC--:B------:R-:W-:Y:S02]  /*b720*/  ISETP.GE.AND P3, PT, R4.reuse, R193.reuse, PT ;  /* 0x000000c10400720c */ /* 0x0c0fe40003f66270 */
[----:B------:R-:W-:Y:S02]  /*b730*/  ISETP.GE.AND P6, PT, R4, R192, PT ;  /* 0x000000c00400720c */ /* 0x000fe40003fc6270 */
[----:B------:R-:W-:Y:S02]  /*b740*/  I2FP.F32.S32 R4, R4 ;  /* 0x0000000400047245 */ /* 0x000fe40000201400 */
[----:B------:R-:W-:Y:S02]  /*b750*/  FSEL R162, R35, -INF , !P5 ;  /* 0xff80000023a27808 */ /* 0x000fe40006800000 */
[C---:B------:R-:W-:Y:S01]  /*b760*/  ISETP.GE.AND P4, PT, R32.reuse, R193, PT ;  /* 0x000000c12000720c */ /* 0x040fe20003f86270 */
[C---:B------:R-:W-:Y:S01]  /*b770*/  FFMA.FTZ R48, R3.reuse, R4, R48 ;  /* 0x0000000403307223 */ /* 0x040fe20000010030 */
[----:B------:R-:W-:Y:S01]  /*b780*/  ISETP.GE.AND P5, PT, R32, R192, PT ;  /* 0x000000c02000720c */ /* 0x000fe20003fa6270 */
[----:B------:R-:W-:Y:S01]  /*b790*/  FFMA.FTZ R50, R3, R4, R50 ;  /* 0x0000000403327223 */ /* 0x000fe20000010032 */
[----:B------:R-:W-:Y:S01]  /*b7a0*/  I2FP.F32.S32 R32, R32 ;  /* 0x0000002000207245 */ /* 0x000fe20000201400 */
[----:B------:R-:W-:Y:S01]  /*b7b0*/  VIADD R4, R183, 0x60 ;  /* 0x00000060b7047836 */ /* 0x000fe20000000000 */
[----:B------:R-:W-:-:S02]  /*b7c0*/  FSEL R153, R48, -INF , !P3 ;  /* 0xff80000030997808 */ /* 0x000fc40005800000 */
[----:B------:R-:W-:Y:S01]  /*b7d0*/  FSEL R152, R50, -INF , !P6 ;  /* 0xff80000032987808 */ /* 0x000fe20007000000 */
[CC--:B------:R-:W-:Y:S01]  /*b7e0*/  FFMA.FTZ R29, R3.reuse, R32.reuse, R29 ;  /* 0x00000020031d7223 */ /* 0x0c0fe2000001001d */
[----:B------:R-:W-:Y:S01]  /*b7f0*/  FFMA.FTZ R31, R3, R32, R31 ;  /* 0x00000020031f7223 */ /* 0x000fe2000001001f */
[C---:B------:R-:W-:Y:S02]  /*b800*/  ISETP.GE.AND P3, PT, R4.reuse, R193, PT ;  /* 0x000000c10400720c */ /* 0x040fe40003f66270 */
[----:B------:R-:W-:Y:S01]  /*b810*/  ISETP.GE.AND P6, PT, R4, R192, PT ;  /* 0x000000c00400720c */ /* 0x000fe20003fc6270 */
[----:B--2---:R-:W-:Y:S01]  /*b820*/  HMMA.16816.F32.BF16 R12, R8, R24, R12 ;  /* 0x00000018080c723c */ /* 0x004fe2000004180c */
[----:B------:R-:W-:Y:S02]  /*b830*/  I2FP.F32.S32 R28, R5 ;  /* 0x00000005001c7245 */ /* 0x000fe40000201400 */
[----:B------:R-:W-:Y:S02]  /*b840*/  I2FP.F32.S32 R4, R4 ;  /* 0x0000000400047245 */ /* 0x000fe40000201400 */
[----:B------:R-:W-:Y:S01]  /*b850*/  FSEL R155, R29, -INF , !P4 ;  /* 0xff8000001d9b7808 */ /* 0x000fe20006000000 */
[-C--:B------:R-:W-:Y:S01]  /*b860*/  FFMA.FTZ R49, R3, R28.reuse, R49 ;  /* 0x0000001c03317223 */ /* 0x080fe20000010031 */
[----:B------:R-:W-:Y:S01]  /*b870*/  FSEL R154, R31, -INF , !P5 ;  /* 0xff8000001f9a7808 */ /* 0x000fe20006800000 */
[----:B------:R-:W-:Y:S01]  /*b880*/  FFMA.FTZ R51, R3, R28, R51 ;  /* 0x0000001c03337223 */ /* 0x000fe20000010033 */
[----:B------:R-:W-:Y:S01]  /*b890*/  ISETP.GE.AND P4, PT, R5, R193, PT ;  /* 0x000000c10500720c */ /* 0x000fe20003f86270 */
[----:B------:R-:W-:Y:S01]  /*b8a0*/  FFMA.FTZ R20, R3, R4, R20 ;  /* 0x0000000403147223 */ /* 0x000fe20000010014 */
[----:B------:R-:W-:Y:S01]  /*b8b0*/  ISETP.GE.AND P5, PT, R5, R192, PT ;  /* 0x000000c00500720c */ /* 0x000fe20003fa6270 */
[----:B------:R-:W-:-:S02]  /*b8c0*/  VIADD R5, R183, 0x61 ;  /* 0x00000061b7057836 */ /* 0x000fc40000000000 */
[----:B------:R-:W-:Y:S01]  /*b8d0*/  FFMA.FTZ R22, R3, R4, R22 ;  /* 0x0000000403167223 */ /* 0x000fe20000010016 */
[----:B------:R-:W-:Y:S01]  /*b8e0*/  VIADD R4, R183, 0x68 ;  /* 0x00000068b7047836 */ /* 0x000fe20000000000 */
[----:B------:R-:W-:Y:S01]  /*b8f0*/  FSEL R151, R49, -INF , !P4 ;  /* 0xff80000031977808 */ /* 0x000fe20006000000 */
[----:B------:R-:W-:Y:S01]  /*b900*/  HMMA.16816.F32.BF16 R176, R8, R26, R176 ;  /* 0x0000001a08b0723c */ /* 0x000fe200000418b0 */
[----:B------:R-:W-:Y:S02]  /*b910*/  FSEL R150, R51, -INF , !P5 ;  /* 0xff80000033967808 */ /* 0x000fe40006800000 */
[----:B------:R-:W-:Y:S02]  /*b920*/  I2FP.F32.S32 R6, R5 ;  /* 0x0000000500067245 */ /* 0x000fe40000201400 */
[----:B------:R-:W-:Y:S02]  /*b930*/  FSEL R147, R20, -INF , !P3 ;  /* 0xff80000014937808 */ /* 0x000fe40005800000 */
[----:B------:R-:W-:Y:S01]  /*b940*/  FSEL R146, R22, -INF , !P6 ;  /* 0xff80000016927808 */ /* 0x000fe20007000000 */
[-C--:B------:R-:W-:Y:S01]  /*b950*/  FFMA.FTZ R21, R3, R6.reuse, R21 ;  /* 0x0000000603157223 */ /* 0x080fe20000010015 */
[-C--:B------:R-:W-:Y:S01]  /*b960*/  ISETP.GE.AND P4, PT, R5, R193.reuse, PT ;  /* 0x000000c10500720c */ /* 0x080fe20003f86270 */
[----:B------:R-:W-:Y:S01]  /*b970*/  FFMA.FTZ R23, R3, R6, R23 ;  /* 0x0000000603177223 */ /* 0x000fe20000010017 */
[----:B------:R-:W-:Y:S01]  /*b980*/  ISETP.GE.AND P5, PT, R5, R192, PT ;  /* 0x000000c00500720c */ /* 0x000fe20003fa6270 */
[----:B------:R-:W-:Y:S01]  /*b990*/  VIADD R5, R183, 0x69 ;  /* 0x00000069b7057836 */ /* 0x000fe20000000000 */
[----:B------:R-:W-:-:S02]  /*b9a0*/  ISETP.GE.AND P3, PT, R4, R193, PT ;  /* 0x000000c10400720c */ /* 0x000fc40003f66270 */
[----:B------:R-:W-:Y:S02]  /*b9b0*/  ISETP.GE.AND P6, PT, R4, R192, PT ;  /* 0x000000c00400720c */ /* 0x000fe40003fc6270 */
[----:B------:R-:W-:Y:S02]  /*b9c0*/  I2FP.F32.S32 R4, R4 ;  /* 0x0000000400047245 */ /* 0x000fe40000201400 */
[----:B------:R-:W-:Y:S02]  /*b9d0*/  I2FP.F32.S32 R6, R5 ;  /* 0x0000000500067245 */ /* 0x000fe40000201400 */
[----:B------:R-:W-:Y:S01]  /*b9e0*/  FSEL R143, R21, -INF , !P4 ;  /* 0xff800000158f7808 */ /* 0x000fe20006000000 */
[CC--:B------:R-:W-:Y:S01]  /*b9f0*/  FFMA.FTZ R16, R3.reuse, R4.reuse, R16 ;  /* 0x0000000403107223 */ /* 0x0c0fe20000010010 */
[----:B------:R-:W-:Y:S01]  /*ba00*/  FFMA.FTZ R18, R3, R4, R18 ;  /* 0x0000000403127223 */ /* 0x000fe20000010012 */
[----:B------:R-:W-:Y:S01]  /*ba10*/  VIADD R4, R183, 0x70 ;  /* 0x00000070b7047836 */ /* 0x000fe20000000000 */
[----:B------:R-:W-:Y:S01]  /*ba20*/  FSEL R144, R23, -INF , !P5 ;  /* 0xff80000017907808 */ /* 0x000fe20006800000 */
[-C--:B------:R-:W-:Y:S01]  /*ba30*/  FFMA.FTZ R17, R3, R6.reuse, R17 ;  /* 0x0000000603117223 */ /* 0x080fe20000010011 */
[----:B------:R-:W-:Y:S01]  /*ba40*/  ISETP.GE.AND P4, PT, R5, R193, PT ;  /* 0x000000c10500720c */ /* 0x000fe20003f86270 */
[----:B------:R-:W-:Y:S01]  /*ba50*/  FFMA.FTZ R19, R3, R6, R19 ;  /* 0x0000000603137223 */ /* 0x000fe20000010013 */
[----:B------:R-:W-:Y:S01]  /*ba60*/  ISETP.GE.AND P5, PT, R5, R192, PT ;  /* 0x000000c00500720c */ /* 0x000fe20003fa6270 */
[----:B------:R-:W-:Y:S01]  /*ba70*/  VIADD R5, R183, 0x71 ;  /* 0x00000071b7057836 */ /* 0x000fe20000000000 */
[----:B------:R-:W-:-:S02]  /*ba80*/  FSEL R145, R16, -INF , !P3 ;  /* 0xff80000010917808 */ /* 0x000fc40005800000 */
[----:B------:R-:W-:Y:S02]  /*ba90*/  FSEL R142, R18, -INF , !P6 ;  /* 0xff800000128e7808 */ /* 0x000fe40007000000 */
[C---:B------:R-:W-:Y:S02]  /*baa0*/  ISETP.GE.AND P3, PT, R4.reuse, R193, PT ;  /* 0x000000c10400720c */ /* 0x040fe40003f66270 */
[----:B------:R-:W-:Y:S02]  /*bab0*/  ISETP.GE.AND P6, PT, R4, R192, PT ;  /* 0x000000c00400720c */ /* 0x000fe40003fc6270 */
[----:B------:R-:W-:Y:S02]  /*bac0*/  I2FP.F32.S32 R4, R4 ;  /* 0x0000000400047245 */ /* 0x000fe40000201400 */
[----:B------:R-:W-:Y:S02]  /*bad0*/  FSEL R141, R17, -INF , !P4 ;  /* 0xff800000118d7808 */ /* 0x000fe40006000000 */
[----:B------:R-:W-:Y:S01]  /*bae0*/  I2FP.F32.S32 R6, R5 ;  /* 0x0000000500067245 */ /* 0x000fe20000201400 */
[-C--:B------:R-:W-:Y:S01]  /*baf0*/  FFMA.FTZ R12, R3, R4.reuse, R12 ;  /* 0x00000004030c7223 */ /* 0x080fe2000001000c */
[----:B------:R-:W-:Y:S01]  /*bb00*/  FSEL R140, R19, -INF , !P5 ;  /* 0xff800000138c7808 */ /* 0x000fe20006800000 */
[----:B------:R-:W-:Y:S01]  /*bb10*/  FFMA.FTZ R14, R3, R4, R14 ;  /* 0x00000004030e7223 */ /* 0x000fe2000001000e */
[----:B------:R-:W-:Y:S01]  /*bb20*/  ISETP.GE.AND P4, PT, R5, R193, PT ;  /* 0x000000c10500720c */ /* 0x000fe20003f86270 */
[----:B------:R-:W-:Y:S01]  /*bb30*/  FFMA.FTZ R13, R3, R6, R13 ;  /* 0x00000006030d7223 */ /* 0x000fe2000001000d */
[----:B------:R-:W-:Y:S01]  /*bb40*/  ISETP.GE.AND P5, PT, R5, R192, PT ;  /* 0x000000c00500720c */ /* 0x000fe20003fa6270 */
[----:B------:R-:W-:Y:S01]  /*bb50*/  FFMA.FTZ R15, R3, R6, R15 ;  /* 0x00000006030f7223 */ /* 0x000fe2000001000f */
[----:B------:R-:W-:Y:S01]  /*bb60*/  I2FP.F32.S32 R5, R183 ;  /* 0x000000b700057245 */ /* 0x000fe20000201400 */
[----:B------:R-:W-:Y:S01]  /*bb70*/  VIADD R4, R183, 0x78 ;  /* 0x00000078b7047836 */ /* 0x000fe20000000000 */
[----:B------:R-:W-:-:S02]  /*bb80*/  FSEL R135, R12, -INF , !P3 ;  /* 0xff8000000c877808 */ /* 0x000fc40005800000 */
[----:B------:R-:W-:Y:S01]  /*bb90*/  ISETP.GE.AND P3, PT, R183, R193, PT ;  /* 0x000000c1b700720c */ /* 0x000fe20003f66270 */
[CC--:B------:R-:W-:Y:S01]  /*bba0*/  FFMA.FTZ R7, R3.reuse, R5.reuse, R132 ;  /* 0x0000000503077223 */ /* 0x0c0fe20000010084 */
[----:B------:R-:W-:Y:S01]  /*bbb0*/  FSEL R64, R14, -INF , !P6 ;  /* 0xff8000000e407808 */ /* 0x000fe20007000000 */
[----:B------:R-:W-:Y:S01]  /*bbc0*/  FFMA.FTZ R6, R3, R5, R134 ;  /* 0x0000000503067223 */ /* 0x000fe20000010086 */
[----:B------:R-:W-:Y:S02]  /*bbd0*/  FSEL R133, R13, -INF , !P4 ;  /* 0xff8000000d857808 */ /* 0x000fe40006000000 */
[C---:B------:R-:W-:Y:S02]  /*bbe0*/  ISETP.GE.AND P6, PT, R4.reuse, R193, PT ;  /* 0x000000c10400720c */ /* 0x040fe40003fc6270 */
[----:B------:R-:W-:Y:S02]  /*bbf0*/  ISETP.GE.AND P4, PT, R4, R192, PT ;  /* 0x000000c00400720c */ /* 0x000fe40003f86270 */
[----:B------:R-:W-:-:S02]  /*bc00*/  FSEL R62, R15, -INF , !P5 ;  /* 0xff8000000f3e7808 */ /* 0x000fc40006800000 */
[----:B------:R-:W-:Y:S02]  /*bc10*/  I2FP.F32.S32 R4, R4 ;  /* 0x0000000400047245 */ /* 0x000fe40000201400 */
[C---:B------:R-:W-:Y:S01]  /*bc20*/  ISETP.GE.AND P5, PT, R183.reuse, R192, PT ;  /* 0x000000c0b700720c */ /* 0x040fe20003fa6270 */
[----:B------:R-:W-:Y:S01]  /*bc30*/  VIADD R183, R183, 0x79 ;  /* 0x00000079b7b77836 */ /* 0x000fe20000000000 */
[----:B------:R-:W-:Y:S01]  /*bc40*/  FSEL R7, R7, -INF , !P3 ;  /* 0xff80000007077808 */ /* 0x000fe20005800000 */
[----:B------:R-:W-:Y:S01]  /*bc50*/  FFMA.FTZ R65, R3, R4, R176 ;  /* 0x0000000403417223 */ /* 0x000fe200000100b0 */
[----:B------:R-:W-:Y:S01]  /*bc60*/  ISETP.GT.AND P3, PT, R233, R228, PT ;  /* 0x000000e4e900720c */ /* 0x000fe20003f64270 */
[----:B------:R-:W-:Y:S01]  /*bc70*/  FFMA.FTZ R56, R3, R4, R178 ;  /* 0x0000000403387223 */ /* 0x000fe200000100b2 */
[----:B------:R-:W-:Y:S02]  /*bc80*/  I2FP.F32.S32 R4, R183 ;  /* 0x000000b700047245 */ /* 0x000fe40000201400 */
[----:B------:R-:W-:-:S02]  /*bc90*/  FSEL R65, R65, -INF , !P6 ;  /* 0xff80000041417808 */ /* 0x000fc40007000000 */
[----:B------:R-:W-:Y:S01]  /*bca0*/  FSEL R56, R56, -INF , !P4 ;  /* 0xff80000038387808 */ /* 0x000fe20006000000 */
[CC--:B------:R-:W-:Y:S01]  /*bcb0*/  FFMA.FTZ R61, R3.reuse, R4.reuse, R177 ;  /* 0x00000004033d7223 */ /* 0x0c0fe200000100b1 */
[----:B------:R-:W-:Y:S01]  /*bcc0*/  FFMA.FTZ R54, R3, R4, R179 ;  /* 0x0000000403367223 */ /* 0x000fe200000100b3 */
        /* <DEDUP_REMOVED lines=68> */
.L_x_3720:
[----:B------:R-:W-:-:S04]  /*c110*/  LEA R11, -R184, RZ, 0x7 ;  /* 0x000000ffb80b7211 */ /* 0x000fc800078e39ff */
[----:B------:R-:W-:-:S07]  /*c120*/  SHF.R.S32.HI R8, RZ, 0x1f, R11 ;  /* 0x0000001fff087819 */ /* 0x000fce000001140b */
.L_x_3721:
        /* <DEDUP_REMOVED lines=144> */
.L_x_3723:
[----:B------:R-:W-:Y:S05]  /*ca30*/  BSYNC B0 ;  /* 0x0000000000007941 */ /* 0x000fea0003800000 */
.L_x_3722:
[----:B------:R-:W0:Y:S01]  /*ca40*/  LDGDEPBAR ;  /* 0x00000000000079af */ /* 0x000e220000000000 */
[----:B------:R-:W-:-:S04]  /*ca50*/  LEA R244, P1, R11, R244, 0x1 ;  /* 0x000000f40bf47211 */ /* 0x000fc800078208ff */
[----:B------:R-:W-:-:S09]  /*ca60*/  LEA.HI.X R245, R11, R245, R8, 0x1, P1 ;  /* 0x000000f50bf57211 */ /* 0x000fd200008f0c08 */
.L_x_3719:
        /* <DEDUP_REMOVED lines=79> */
[C---:B------:R-:W-:Y:S02]  /*cf60*/  FSETP.NEU.FTZ.AND P2, PT, R47.reuse, -INF , PT ;  /* 0xff8000002f00780b */ /* 0x040fe40003f5d000 */
        /* <DEDUP_REMOVED lines=9> */
[----:B------:R-:W-:Y:S01]  /*d000*/  FFMA.FTZ R43, R6, UR10, -R57 ;  /* 0x0000000a062b7c23 */ /* 0x000fe20008010839 */
[--C-:B------:R-:W-:Y:S01]  /*d010*/  FFMA.FTZ R45, R199, UR10, -R66.reuse ;  /* 0x0000000ac72d7c23 */ /* 0x100fe20008010842 */
[----:B------:R-:W1:Y:S01]  /*d020*/  LDSM.16.MT88.4 R4, [R220+0xc000] ;  /* 0x00c00000dc04783b */ /* 0x000e620000004200 */
[----:B------:R-:W-:Y:S01]  /*d030*/  FADD.FTZ R9, R0, -R9 ;  /* 0x8000000900097221 */ /* 0x000fe20000010000 */
[--C-:B------:R-:W-:Y:S01]  /*d040*/  FFMA.FTZ R42, R197, UR10, -R66.reuse ;  /* 0x0000000ac52a7c23 */ /* 0x100fe20008010842 */
[--C-:B------:R-:W-:Y:S01]  /*d050*/  FFMA.FTZ R41, R196, UR10, -R57.reuse ;  /* 0x0000000ac4297c23 */ /* 0x100fe20008010839 */
[--C-:B------:R-:W-:Y:S01]  /*d060*/  FFMA.FTZ R40, R240, UR10, -R57.reuse ;  /* 0x0000000af0287c23 */ /* 0x100fe20008010839 */
[----:B------:R-:W-:Y:S01]  /*d070*/  FMUL.FTZ R0, R9, UR10 ;  /* 0x0000000a09007c20 */ /* 0x000fe20008410000 */
[--C-:B------:R-:W-:Y:S01]  /*d080*/  FFMA.FTZ R49, R198, UR10, -R57.reuse ;  /* 0x0000000ac6317c23 */ /* 0x100fe20008010839 */
[----:B------:R-:W3:Y:S01]  /*d090*/  LDSM.16.MT88.4 R8, [R217+0xc000] ;  /* 0x00c00000d908783b */ /* 0x000ee20000004200 */
[----:B------:R-:W-:Y:S01]  /*d0a0*/  FMUL.FTZ R2, R2, UR10 ;  /* 0x0000000a02027c20 */ /* 0x000fe20008410000 */
        /* <DEDUP_REMOVED lines=62> */
[----:B------:R-:W-:-:S02]  /*d490*/  FFMA.FTZ R66, R61, UR10, -R66 ;  /* 0x0000000a3d427c23 */ /* 0x000fc40008010842 */
[----:B------:R-:W2:Y:S08]  /*d4a0*/  MUFU.EX2 R2, R2 ;  /* 0x0000000200027308 */ /* 0x000eb00000000800 */
[----:B------:R-:W5:Y:S01]  /*d4b0*/  MUFU.EX2 R0, R0 ;  /* 0x0000000000007308 */ /* 0x000f620000000800 */
[----:B----4-:R-:W-:-:S07]  /*d4c0*/  F2FP.BF16.F32.PACK_AB R15, R49, R40 ;  /* 0x00000028310f723e */ /* 0x010fce00000010ff */
        /* <DEDUP_REMOVED lines=29> */
[C---:B---3--:R-:W-:Y:S01]  /*d6a0*/  HMMA.16816.F32.BF16 R76, R12.reuse, R8, R76 ;  /* 0x000000080c4c723c */ /* 0x048fe2000004184c */
        /* <DEDUP_REMOVED lines=23> */
[----:B------:R-:W-:Y:S01]  /*d820*/  FMUL.FTZ R95, R95, R0 ;  /* 0x000000005f5f7220 */ /* 0x000fe20000410000 */
[-C--:B------:R-:W-:Y:S01]  /*d830*/  FMUL.FTZ R96, R96, R2.reuse ;  /* 0x0000000260607220 */ /* 0x080fe20000410000 */
[----:B------:R-:W-:Y:S01]  /*d840*/  FMUL.FTZ R97, R97, R2 ;  /* 0x0000000261617220 */ /* 0x000fe20000410000 */
[-C--:B------:R-:W-:Y:S01]  /*d850*/  FMUL.FTZ R98, R98, R0.reuse ;  /* 0x0000000062627220 */ /* 0x080fe20000410000 */
[----:B------:R-:W-:Y:S01]  /*d860*/  FMUL.FTZ R99, R99, R0 ;  /* 0x0000000063637220 */ /* 0x000fe20000410000 */
[----:B------:R-:W4:Y:S01]  /*d870*/  MUFU.EX2 R50, R50 ;  /* 0x0000003200327308 */ /* 0x000f220000000800 */
[-C--:B------:R-:W-:Y:S01]  /*d880*/  FMUL.FTZ R120, R120, R2.reuse ;  /* 0x0000000278787220 */ /* 0x080fe20000410000 */
[----:B------:R-:W-:Y:S01]  /*d890*/  FMUL.FTZ R121, R121, R2 ;  /* 0x0000000279797220 */ /* 0x000fe20000410000 */
[-C--:B------:R-:W-:Y:S01]  /*d8a0*/  FMUL.FTZ R122, R122, R0.reuse ;  /* 0x000000007a7a7220 */ /* 0x080fe20000410000 */
[----:B------:R-:W-:Y:S01]  /*d8b0*/  FMUL.FTZ R123, R123, R0 ;  /* 0x000000007b7b7220 */ /* 0x000fe20000410000 */
[-C--:B------:R-:W-:Y:S01]  /*d8c0*/  FMUL.FTZ R116, R116, R2.reuse ;  /* 0x0000000274747220 */ /* 0x080fe20000410000 */
[C---:B-1----:R-:W-:Y:S01]  /*d8d0*/  HMMA.16816.F32.BF16 R84, R12.reuse, R4, R84 ;  /* 0x000000040c54723c */ /* 0x042fe20000041854 */
[-C--:B------:R-:W-:Y:S01]  /*d8e0*/  FMUL.FTZ R117, R117, R2.reuse ;  /* 0x0000000275757220 */ /* 0x080fe20000410000 */
[----:B------:R-:W-:Y:S01]  /*d8f0*/  MUFU.EX2 R53, R53 ;  /* 0x0000003500357308 */ /* 0x000fe20000000800 */
[-C--:B------:R-:W-:Y:S01]  /*d900*/  FMUL.FTZ R108, R108, R2.reuse ;  /* 0x000000026c6c7220 */ /* 0x080fe20000410000 */
[----:B------:R-:W-:Y:S01]  /*d910*/  FMUL.FTZ R109, R109, R2 ;  /* 0x000000026d6d7220 */ /* 0x000fe20000410000 */
[-C--:B------:R-:W-:Y:S01]  /*d920*/  FMUL.FTZ R118, R118, R0.reuse ;  /* 0x0000000076767220 */ /* 0x080fe20000410000 */
[C---:B------:R-:W-:Y:S01]  /*d930*/  HMMA.16816.F32.BF16 R88, R12.reuse, R6, R88 ;  /* 0x000000060c58723c */ /* 0x040fe20000041858 */
[----:B------:R-:W1:Y:S01]  /*d940*/  LDSM.16.MT88.4 R4, [R217+0x10000] ;  /* 0x01000000d904783b */ /* 0x000e620000004200 */
[-C--:B------:R-:W-:Y:S01]  /*d950*/  FMUL.FTZ R119, R119, R0.reuse ;  /* 0x0000000077777220 */ /* 0x080fe20000410000 */
[-C--:B------:R-:W-:Y:S01]  /*d960*/  FMUL.FTZ R110, R110, R0.reuse ;  /* 0x000000006e6e7220 */ /* 0x080fe20000410000 */
[----:B------:R-:W-:Y:S01]  /*d970*/  MUFU.EX2 R52, R52 ;  /* 0x0000003400347308 */ /* 0x000fe20000000800 */
[----:B------:R-:W-:Y:S01]  /*d980*/  FMUL.FTZ R111, R111, R0 ;  /* 0x000000006f6f7220 */ /* 0x000fe20000410000 */
[C---:B--2---:R-:W-:Y:S01]  /*d990*/  HMMA.16816.F32.BF16 R100, R12.reuse, R8, R100 ;  /* 0x000000080c64723c */ /* 0x044fe20000041864 */
[-C--:B------:R-:W-:Y:S01]  /*d9a0*/  FMUL.FTZ R112, R112, R2.reuse ;  /* 0x0000000270707220 */ /* 0x080fe20000410000 */
[----:B------:R-:W-:Y:S01]  /*d9b0*/  FMUL.FTZ R113, R113, R2 ;  /* 0x0000000271717220 */ /* 0x000fe20000410000 */
[-C--:B------:R-:W-:Y:S01]  /*d9c0*/  FMUL.FTZ R114, R114, R0.reuse ;  /* 0x0000000072727220 */ /* 0x080fe20000410000 */
[----:B------:R-:W-:Y:S01]  /*d9d0*/  FMUL.FTZ R115, R115, R0 ;  /* 0x0000000073737220 */ /* 0x000fe20000410000 */
[----:B------:R-:W-:Y:S01]  /*d9e0*/  FFMA.FTZ R247, R247, R2, R48 ;  /* 0x00000002f7f77223 */ /* 0x000fe20000010030 */
[C---:B------:R-:W-:Y:S01]  /*d9f0*/  HMMA.16816.F32.BF16 R104, R12.reuse, R10, R104 ;  /* 0x0000000a0c68723c */ /* 0x040fe20000041868 */
[----:B------:R-:W2:Y:S01]  /*da00*/  LDSM.16.MT88.4 R8, [R217+0xc800] ;  /* 0x00c80000d908783b */ /* 0x000ea20000004200 */
[----:B------:R-:W-:Y:S01]  /*da10*/  MUFU.EX2 R60, R60 ;  /* 0x0000003c003c7308 */ /* 0x000fe20000000800 */
[----:B------:R-:W-:Y:S01]  /*da20*/  FFMA.FTZ R0, R246, R0, R43 ;  /* 0x00000000f6007223 */ /* 0x000fe2000001002b */
[----:B------:R-:W-:Y:S01]  /*da30*/  FADD.FTZ R44, R44, R247 ;  /* 0x000000f72c2c7221 */ /* 0x000fe20000010000 */
[----:B------:R-:W-:Y:S01]  /*da40*/  MOV R2, R47 ;  /* 0x0000002f00027202 */ /* 0x000fe20000000f00 */
[----:B---3--:R-:W-:Y:S01]  /*da50*/  HMMA.16816.F32.BF16 R92, R12, R16, R92 ;  /* 0x000000100c5c723c */ /* 0x008fe2000004185c */
[----:B------:R-:W-:Y:S01]  /*da60*/  FADD.FTZ R41, R41, R0 ;  /* 0x0000000029297221 */ /* 0x000fe20000010000 */
[----:B------:R-:W-:-:S02]  /*da70*/  FADD.FTZ R45, R45, R44 ;  /* 0x0000002c2d2d7221 */ /* 0x000fc40000010000 */
[----:B------:R-:W3:Y:S01]  /*da80*/  MUFU.EX2 R55, R55 ;  /* 0x0000003700377308 */ /* 0x000ee20000000800 */
[----:B------:R-:W-:Y:S01]  /*da90*/  FADD.FTZ R40, R40, R41 ;  /* 0x0000002928287221 */ /* 0x000fe20000010000 */
[----:B------:R-:W-:Y:S01]  /*daa0*/  HMMA.16816.F32.BF16 R96, R12, R18, R96 ;  /* 0x000000120c60723c */ /* 0x000fe20000041860 */
[----:B------:R-:W5:Y:S01]  /*dab0*/  LDSM.16.MT88.4 R16, [R220+0xc800] ;  /* 0x00c80000dc10783b */ /* 0x000f620000004200 */
[----:B------:R-:W-:Y:S01]  /*dac0*/  FADD.FTZ R42, R42, R45 ;  /* 0x0000002d2a2a7221 */ /* 0x000fe20000010000 */
[----:B------:R-:W-:-:S03]  /*dad0*/  FADD.FTZ R49, R49, R40 ;  /* 0x0000002831317221 */ /* 0x000fc60000010000 */
[----:B------:R-:W-:Y:S01]  /*dae0*/  MUFU.EX2 R59, R59 ;  /* 0x0000003b003b7308 */ /* 0x000fe20000000800 */
[C---:B------:R-:W-:Y:S07]  /*daf0*/  HMMA.16816.F32.BF16 R108, R12.reuse, R28, R108 ;  /* 0x0000001c0c6c723c */ /* 0x040fee000004186c */
[----:B------:R-:W2:Y:S01]  /*db00*/  MUFU.EX2 R58, R58 ;  /* 0x0000003a003a7308 */ /* 0x000ea20000000800 */
[C---:B-1----:R-:W-:Y:S07]  /*db10*/  HMMA.16816.F32.BF16 R120, R12.reuse, R4, R120 ;  /* 0x000000040c78723c */ /* 0x042fee0000041878 */
[----:B------:R-:W-:Y:S01]  /*db20*/  MUFU.EX2 R63, R63 ;  /* 0x0000003f003f7308 */ /* 0x000fe20000000800 */
[----:B------:R-:W-:Y:S01]  /*db30*/  HMMA.16816.F32.BF16 R116, R12, R6, R116 ;  /* 0x000000060c74723c */ /* 0x000fe20000041874 */
[----:B----4-:R-:W-:Y:S01]  /*db40*/  F2FP.BF16.F32.PACK_AB R4, R50, R51 ;  /* 0x000000333204723e */ /* 0x010fe200000010ff */
[----:B------:R-:W-:Y:S01]  /*db50*/  FADD.FTZ R51, R51, R42 ;  /* 0x0000002a33337221 */ /* 0x000fe20000010000 */
[----:B---3--:R-:W-:Y:S01]  /*db60*/  F2FP.BF16.F32.PACK_AB R5, R55, R60 ;  /* 0x0000003c3705723e */ /* 0x008fe200000010ff */
[----:B------:R-:W-:-:S02]  /*db70*/  FADD.FTZ R60, R60, R49 ;  /* 0x000000313c3c7221 */ /* 0x000fc40000010000 */
[----:B------:R-:W-:Y:S01]  /*db80*/  HMMA.16816.F32.BF16 R12, R12, R30, R112 ;  /* 0x0000001e0c0c723c */ /* 0x000fe20000041870 */
[----:B------:R-:W-:Y:S01]  /*db90*/  F2FP.BF16.F32.PACK_AB R6, R52, R53 ;  /* 0x000000353406723e */ /* 0x000fe200000010ff */
[----:B------:R-:W1:Y:S01]  /*dba0*/  LDSM.16.MT88.4 R28, [R218+0x10800] ;  /* 0x01080000da1c783b */ /* 0x000e620000004200 */
[----:B--2---:R-:W-:Y:S01]  /*dbb0*/  F2FP.BF16.F32.PACK_AB R7, R58, R59 ;  /* 0x0000003b3a07723e */ /* 0x004fe200000010ff */
[----:B------:R-:W2:Y:S01]  /*dbc0*/  MUFU.EX2 R132, R132 ;  /* 0x0000008400847308 */ /* 0x000ea20000000800 */
[----:B------:R-:W-:Y:S01]  /*dbd0*/  FADD.FTZ R50, R50, R51 ;  /* 0x0000003332327221 */ /* 0x000fe20000010000 */
[----:B------:R-:W-:-:S03]  /*dbe0*/  FADD.FTZ R60, R55, R60 ;  /* 0x0000003c373c7221 */ /* 0x000fc60000010000 */
[----:B------:R-:W-:Y:S01]  /*dbf0*/  FADD.FTZ R53, R53, R50 ;  /* 0x0000003235357221 */ /* 0x000fe20000010000 */
[----:B------:R-:W-:Y:S02]  /*dc00*/  HMMA.16816.F32.BF16 R76, R4, R8, R76 ;  /* 0x00000008044c723c */ /* 0x000fe4000004184c */
[----:B------:R-:W-:Y:S01]  /*dc10*/  MUFU.EX2 R67, R67 ;  /* 0x0000004300437308 */ /* 0x000fe20000000800 */
[----:B------:R-:W-:-:S03]  /*dc20*/  FADD.FTZ R52, R52, R53 ;  /* 0x0000003534347221 */ /* 0x000fc60000010000 */
[C---:B------:R-:W-:Y:S01]  /*dc30*/  HMMA.16816.F32.BF16 R80, R4.reuse, R10, R80 ;  /* 0x0000000a0450723c */ /* 0x040fe20000041850 */
[----:B------:R-:W3:Y:S03]  /*dc40*/  LDSM.16.MT88.4 R8, [R217+0x10800] ;  /* 0x01080000d908783b */ /* 0x000ee60000004200 */
[----:B------:R-:W-:Y:S02]  /*dc50*/  MUFU.EX2 R134, R134 ;  /* 0x0000008600867308 */ /* 0x000fe40000000800 */
[C---:B-----5:R-:W-:Y:S06]  /*dc60*/  HMMA.16816.F32.BF16 R128, R4.reuse, R16, R128 ;  /* 0x000000100480723c */ /* 0x060fec0000041880 */
[C---:B------:R-:W-:Y:S01]  /*dc70*/  HMMA.16816.F32.BF16 R124, R4.reuse, R18, R124 ;  /* 0x00000012047c723c */ /* 0x040fe2000004187c */
[----:B------:R-:W4:Y:S01]  /*dc80*/  LDSM.16.MT88.4 R16, [R220+0x10800] ;  /* 0x01080000dc10783b */ /* 0x000f220000004200 */
[----:B------:R-:W-:Y:S04]  /*dc90*/  MUFU.EX2 R136, R136 ;  /* 0x0000008800887308 */ /* 0x000fe80000000800 */
[C---:B------:R-:W-:Y:S04]  /*dca0*/  HMMA.16816.F32.BF16 R68, R4.reuse, R24, R68 ;  /* 0x000000180444723c */ /* 0x040fe80000041844 */
[----:B------:R-:W5:Y:S02]  /*dcb0*/  MUFU.EX2 R137, R137 ;  /* 0x0000008900897308 */ /* 0x000f640000000800 */
        /* <DEDUP_REMOVED lines=11> */
[C---:B---3--:R-:W-:Y:S01]  /*dd70*/  HMMA.16816.F32.BF16 R120, R4.reuse, R8, R120 ;  /* 0x000000080478723c */ /* 0x048fe20000041878 */
[----:B------:R-:W3:Y:S05]  /*dd80*/  MUFU.EX2 R149, R149 ;  /* 0x0000009500957308 */ /* 0x000eea0000000800 */
[C---:B------:R-:W-:Y:S01]  /*dd90*/  HMMA.16816.F32.BF16 R116, R4.reuse, R10, R116 ;  /* 0x0000000a0474723c */ /* 0x040fe20000041874 */
[----:B--2---:R-:W-:Y:S01]  /*dda0*/  F2FP.BF16.F32.PACK_AB R8, R132, R63 ;  /* 0x0000003f8408723e */ /* 0x004fe200000010ff */
[----:B------:R-:W-:Y:S01]  /*ddb0*/  FADD.FTZ R63, R63, R52 ;  /* 0x000000343f3f7221 */ /* 0x000fe20000010000 */
[----:B-----5:R-:W-:Y:S01]  /*ddc0*/  F2FP.BF16.F32.PACK_AB R9, R137, R136 ;  /* 0x000000888909723e */ /* 0x020fe200000010ff */
[----:B------:R-:W-:Y:S02]  /*ddd0*/  MUFU.EX2 R158, R158 ;  /* 0x0000009e009e7308 */ /* 0x000fe40000000800 */
[----:B----4-:R-:W-:Y:S01]  /*dde0*/  HMMA.16816.F32.BF16 R92, R4, R16, R92 ;  /* 0x00000010045c723c */ /* 0x010fe2000004185c */
[----:B------:R-:W-:Y:S01]  /*ddf0*/  F2FP.BF16.F32.PACK_AB R10, R134, R67 ;  /* 0x00000043860a723e */ /* 0x000fe200000010ff */
[----:B------:R-:W-:Y:S01]  /*de00*/  FADD.FTZ R132, R132, R63 ;  /* 0x0000003f84847221 */ /* 0x000fe20000010000 */
[----:B------:R-:W-:-:S03]  /*de10*/  F2FP.BF16.F32.PACK_AB R11, R139, R138 ;  /* 0x0000008a8b0b723e */ /* 0x000fc600000010ff */
[----:B------:R-:W-:Y:S01]  /*de20*/  HMMA.16816.F32.BF16 R96, R4, R18, R96 ;  /* 0x000000120460723c */ /* 0x000fe20000041860 */
        /* <DEDUP_REMOVED lines=8> */
[----:B------:R-:W-:Y:S01]  /*deb0*/  HMMA.16816.F32.BF16 R80, R8, R22, R80 ;  /* 0x000000160850723c */ /* 0x000fe20000041850 */
[----:B------:R-:W3:Y:S02]  /*dec0*/  LDSM.16.MT88.4 R20, [R217+0x11000] ;  /* 0x01100000d914783b */ /* 0x000ee40000004200 */
[----:B------:R-:W-:Y:S03]  /*ded0*/  MUFU.EX2 R163, R163 ;  /* 0x000000a300a37308 */ /* 0x000fe60000000800 */
[C---:B------:R-:W-:Y:S05]  /*dee0*/  HMMA.16816.F32.BF16 R108, R4.reuse, R36, R108 ;  /* 0x00000024046c723c */ /* 0x040fea000004186c */
[----:B------:R-:W5:Y:S01]  /*def0*/  MUFU.EX2 R170, R170 ;  /* 0x000000aa00aa7308 */ /* 0x000f620000000800 */
[----:B------:R-:W-:Y:S01]  /*df00*/  HMMA.16816.F32.BF16 R4, R4, R38, R12 ;  /* 0x000000260404723c */ /* 0x000fe2000004180c */
[----:B------:R-:W5:Y:S04]  /*df10*/  LDSM.16.MT88.4 R12, [R216+0x11000] ;  /* 0x01100000d80c783b */ /* 0x000f680000004200 */
[----:B------:R-:W-:Y:S01]  /*df20*/  LDSM.16.MT88.4 R36, [R220+0x12800] ;  /* 0x01280000dc24783b */ /* 0x000fe20000004200 */
[C---:B-1----:R-:W-:Y:S01]  /*df30*/  HMMA.16816.F32.BF16 R92, R8.reuse, R28, R92 ;  /* 0x0000001c085c723c */ /* 0x042fe2000004185c */
[----:B------:R-:W-:Y:S05]  /*df40*/  MUFU.EX2 R171, R171 ;  /* 0x000000ab00ab7308 */ /* 0x000fea0000000800 */
[C---:B------:R-:W-:Y:S01]  /*df50*/  HMMA.16816.F32.BF16 R96, R8.reuse, R30, R96 ;  /* 0x0000001e0860723c */ /* 0x040fe20000041860 */
[----:B------:R-:W1:Y:S02]  /*df60*/  LDSM.16.MT88.4 R28, [R218+0xd800] ;  /* 0x00d80000da1c783b */ /* 0x000e640000004200 */
[----:B------:R-:W1:Y:S03]  /*df70*/  MUFU.EX2 R172, R172 ;  /* 0x000000ac00ac7308 */ /* 0x000e660000000800 */
        /* <DEDUP_REMOVED lines=9> */
[C---:B----4-:R-:W-:Y:S05]  /*e010*/  HMMA.16816.F32.BF16 R100, R8.reuse, R24, R100 ;  /* 0x000000180864723c */ /* 0x050fea0000041864 */
[----:B------:R-:W4:Y:S01]  /*e020*/  MUFU.EX2 R164, R164 ;  /* 0x000000a400a47308 */ /* 0x000f220000000800 */
[C---:B------:R-:W-:Y:S01]  /*e030*/  HMMA.16816.F32.BF16 R104, R8.reuse, R26, R104 ;  /* 0x0000001a0868723c */ /* 0x040fe20000041868 */
[----:B------:R-:W4:Y:S05]  /*e040*/  LDSM.16.MT88.4 R24, [R217+0xd800] ;  /* 0x00d80000d918783b */ /* 0x000f2a0000004200 */
[C---:B---3--:R-:W-:Y:S01]  /*e050*/  HMMA.16816.F32.BF16 R120, R8.reuse, R20, R120 ;  /* 0x000000140878723c */ /* 0x048fe20000041878 */
[----:B------:R-:W-:Y:S05]  /*e060*/  MUFU.EX2 R166, R166 ;  /* 0x000000a600a67308 */ /* 0x000fea0000000800 */
[C---:B------:R-:W-:Y:S01]  /*e070*/  HMMA.16816.F32.BF16 R116, R8.reuse, R22, R116 ;  /* 0x000000160874723c */ /* 0x040fe20000041874 */
[----:B------:R-:W3:Y:S02]  /*e080*/  LDSM.16.MT88.4 R20, [R216+0xd800] ;  /* 0x00d80000d814783b */ /* 0x000ee40000004200 */
[----:B------:R-:W3:Y:S03]  /*e090*/  MUFU.EX2 R169, R169 ;  /* 0x000000a900a97308 */ /* 0x000ee60000000800 */
[C---:B-----5:R-:W-:Y:S05]  /*e0a0*/  HMMA.16816.F32.BF16 R108, R8.reuse, R12, R108 ;  /* 0x0000000c086c723c */ /* 0x060fea000004186c */
[----:B------:R-:W-:Y:S01]  /*e0b0*/  MUFU.EX2 R157, R157 ;  /* 0x0000009d009d7308 */ /* 0x000fe20000000800 */
[----:B------:R-:W-:Y:S01]  /*e0c0*/  HMMA.16816.F32.BF16 R4, R8, R14, R4 ;  /* 0x0000000e0804723c */ /* 0x000fe20000041804 */
[----:B------:R-:W-:Y:S01]  /*e0d0*/  F2FP.BF16.F32.PACK_AB R12, R149, R148 ;  /* 0x00000094950c723e */ /* 0x000fe200000010ff */
[----:B------:R-:W-:Y:S01]  /*e0e0*/  LDSM.16.MT88.4 R8, [R217+0x11800] ;  /* 0x01180000d908783b */ /* 0x000fe20000004200 */
[----:B------:R-:W-:-:S04]  /*e0f0*/  F2FP.BF16.F32.PACK_AB R13, R161, R160 ;  /* 0x000000a0a10d723e */ /* 0x000fc800000010ff */
[----:B------:R-:W-:Y:S01]  /*e100*/  F2FP.BF16.F32.PACK_AB R14, R159, R158 ;  /* 0x0000009e9f0e723e */ /* 0x000fe200000010ff */
[----:B------:R-:W-:Y:S01]  /*e110*/  MUFU.EX2 R162, R162 ;  /* 0x000000a200a27308 */ /* 0x000fe20000000800 */
[----:B------:R-:W-:-:S07]  /*e120*/  F2FP.BF16.F32.PACK_AB R15, R170, R163 ;  /* 0x000000a3aa0f723e */ /* 0x000fce00000010ff */
        /* <DEDUP_REMOVED lines=10> */
[----:B------:R-:W-:Y:S05]  /*e1d0*/  MUFU.EX2 R154, R154 ;  /* 0x0000009a009a7308 */ /* 0x000fea0000000800 */
[C---:B------:R-:W-:Y:S01]  /*e1e0*/  HMMA.16816.F32.BF16 R124, R12.reuse, R34, R124 ;  /* 0x000000220c7c723c */ /* 0x040fe2000004187c */
[----:B------:R-:W2:Y:S02]  /*e1f0*/  LDSM.16.MT88.4 R32, [R216+0x11800] ;  /* 0x01180000d820783b */ /* 0x000ea40000004200 */
[----:B------:R-:W-:Y:S03]  /*e200*/  MUFU.EX2 R152, R152 ;  /* 0x0000009800987308 */ /* 0x000fe60000000800 */
[C---:B----4-:R-:W-:Y:S05]  /*e210*/  HMMA.16816.F32.BF16 R76, R12.reuse, R24, R76 ;  /* 0x000000180c4c723c */ /* 0x050fea000004184c */
[----:B------:R-:W-:Y:S01]  /*e220*/  MUFU.EX2 R155, R155 ;  /* 0x0000009b009b7308 */ /* 0x000fe20000000800 */
[C---:B------:R-:W-:Y:S01]  /*e230*/  HMMA.16816.F32.BF16 R80, R12.reuse, R26, R80 ;  /* 0x0000001a0c50723c */ /* 0x040fe20000041850 */
[----:B------:R-:W4:Y:S05]  /*e240*/  LDSM.16.MT88.4 R24, [R220+0xe000] ;  /* 0x00e00000dc18783b */ /* 0x000f2a0000004200 */
[C---:B---3--:R-:W-:Y:S01]  /*e250*/  HMMA.16816.F32.BF16 R84, R12.reuse, R20, R84 ;  /* 0x000000140c54723c */ /* 0x048fe20000041854 */
[----:B------:R-:W-:Y:S05]  /*e260*/  MUFU.EX2 R147, R147 ;  /* 0x0000009300937308 */ /* 0x000fea0000000800 */
[C---:B------:R-:W-:Y:S01]  /*e270*/  HMMA.16816.F32.BF16 R88, R12.reuse, R22, R88 ;  /* 0x000000160c58723c */ /* 0x040fe20000041858 */
[----:B------:R-:W3:Y:S02]  /*e280*/  LDSM.16.MT88.4 R20, [R216+0xe000] ;  /* 0x00e00000d814783b */ /* 0x000ee40000004200 */
[----:B------:R-:W-:Y:S03]  /*e290*/  MUFU.EX2 R150, R150 ;  /* 0x0000009600967308 */ /* 0x000fe60000000800 */
[C---:B-1----:R-:W-:Y:S05]  /*e2a0*/  HMMA.16816.F32.BF16 R100, R12.reuse, R28, R100 ;  /* 0x0000001c0c64723c */ /* 0x042fea0000041864 */
[----:B------:R-:W-:Y:S01]  /*e2b0*/  MUFU.EX2 R143, R143 ;  /* 0x0000008f008f7308 */ /* 0x000fe20000000800 */
[C---:B------:R-:W-:Y:S01]  /*e2c0*/  HMMA.16816.F32.BF16 R104, R12.reuse, R30, R104 ;  /* 0x0000001e0c68723c */ /* 0x040fe20000041868 */
[----:B------:R-:W1:Y:S05]  /*e2d0*/  LDSM.16.MT88.4 R28, [R217+0xe000] ;  /* 0x00e00000d91c783b */ /* 0x000e6a0000004200 */
[C---:B------:R-:W-:Y:S01]  /*e2e0*/  HMMA.16816.F32.BF16 R120, R12.reuse, R8, R120 ;  /* 0x000000080c78723c */ /* 0x040fe20000041878 */
[----:B------:R-:W-:Y:S05]  /*e2f0*/  MUFU.EX2 R156, R156 ;  /* 0x0000009c009c7308 */ /* 0x000fea0000000800 */
[----:B------:R-:W-:Y:S01]  /*e300*/  HMMA.16816.F32.BF16 R116, R12, R10, R116 ;  /* 0x0000000a0c74723c */ /* 0x000fe20000041874 */
[----:B------:R-:W-:-:S02]  /*e310*/  F2FP.BF16.F32.PACK_AB R8, R172, R171 ;  /* 0x000000abac08723e */ /* 0x000fc400000010ff */
[----:B------:R-:W-:Y:S01]  /*e320*/  F2FP.BF16.F32.PACK_AB R9, R164, R165 ;  /* 0x000000a5a409723e */ /* 0x000fe200000010ff */
[----:B------:R-:W-:Y:S02]  /*e330*/  MUFU.EX2 R141, R141 ;  /* 0x0000008d008d7308 */ /* 0x000fe40000000800 */
[----:B--2---:R-:W-:Y:S01]  /*e340*/  HMMA.16816.F32.BF16 R108, R12, R32, R108 ;  /* 0x000000200c6c723c */ /* 0x004fe2000004186c */
[----:B------:R-:W-:Y:S02]  /*e350*/  F2FP.BF16.F32.PACK_AB R10, R174, R167 ;  /* 0x000000a7ae0a723e */ /* 0x000fe400000010ff */
[----:B------:R-:W-:-:S03]  /*e360*/  F2FP.BF16.F32.PACK_AB R11, R169, R166 ;  /* 0x000000a6a90b723e */ /* 0x000fc600000010ff */
[----:B------:R-:W-:Y:S01]  /*e370*/  HMMA.16816.F32.BF16 R4, R12, R34, R4 ;  /* 0x000000220c04723c */ /* 0x000fe20000041804 */
[----:B------:R-:W-:Y:S01]  /*e380*/  LDSM.16.MT88.4 R32, [R220+0x12000] ;  /* 0x01200000dc20783b */ /* 0x000fe20000004200 */
[----:B------:R-:W-:Y:S03]  /*e390*/  MUFU.EX2 R144, R144 ;  /* 0x0000009000907308 */ /* 0x000fe60000000800 */
[----:B------:R-:W-:Y:S01]  /*e3a0*/  LDSM.16.MT88.4 R12, [R216+0x12000] ;  /* 0x01200000d80c783b */ /* 0x000fe20000004200 */
[C---:B------:R-:W-:Y:S04]  /*e3b0*/  HMMA.16816.F32.BF16 R68, R8.reuse, R16, R68 ;  /* 0x000000100844723c */ /* 0x040fe80000041844 */
[----:B------:R-:W-:Y:S02]  /*e3c0*/  MUFU.EX2 R142, R142 ;  /* 0x0000008e008e7308 */ /* 0x000fe40000000800 */
[C---:B------:R-:W-:Y:S01]  /*e3d0*/  HMMA.16816.F32.BF16 R72, R8.reuse, R18, R72 ;  /* 0x000000120848723c */ /* 0x040fe20000041848 */
[----:B------:R-:W2:Y:S05]  /*e3e0*/  LDSM.16.MT88.4 R16, [R217+0x12000] ;  /* 0x01200000d910783b */ /* 0x000eaa0000004200 */
[C---:B----4-:R-:W-:Y:S01]  /*e3f0*/  HMMA.16816.F32.BF16 R128, R8.reuse, R24, R128 ;  /* 0x000000180880723c */ /* 0x050fe20000041880 */
[----:B------:R-:W-:Y:S05]  /*e400*/  MUFU.EX2 R145, R145 ;  /* 0x0000009100917308 */ /* 0x000fea0000000800 */
        /* <DEDUP_REMOVED lines=10> */
[----:B------:R-:W1:Y:S02]  /*e4b0*/  LDSM.16.MT88.4 R28, [R220+0xe800] ;  /* 0x00e80000dc1c783b */ /* 0x000e640000004200 */
[----:B------:R-:W4:Y:S01]  /*e4c0*/  MUFU.EX2 R66, R66 ;  /* 0x0000004200427308 */ /* 0x000f220000000800 */
[----:B---3--:R-:W-:-:S02]  /*e4d0*/  F2FP.BF16.F32.PACK_AB R112, R140, R135 ;  /* 0x000000878c70723e */ /* 0x008fc400000010ff */
[C---:B--2---:R-:W-:Y:S06]  /*e4e0*/  HMMA.16816.F32.BF16 R120, R8.reuse, R16, R120 ;  /* 0x000000100878723c */ /* 0x044fec0000041878 */
[C---:B------:R-:W-:Y:S01]  /*e4f0*/  HMMA.16816.F32.BF16 R116, R8.reuse, R18, R116 ;  /* 0x000000120874723c */ /* 0x040fe20000041874 */
[----:B------:R-:W2:Y:S05]  /*e500*/  LDSM.16.MT88.4 R16, [R217+0xe800] ;  /* 0x00e80000d910783b */ /* 0x000eaa0000004200 */
[----:B------:R-:W-:Y:S01]  /*e510*/  HMMA.16816.F32.BF16 R92, R8, R32, R92 ;  /* 0x00000020085c723c */ /* 0x000fe2000004185c */
[----:B----4-:R-:W-:-:S05]  /*e520*/  F2FP.BF16.F32.PACK_AB R114, R66, R65 ;  /* 0x000000414272723e */ /* 0x010fca00000010ff */
[C---:B------:R-:W-:Y:S01]  /*e530*/  HMMA.16816.F32.BF16 R96, R8.reuse, R34, R96 ;  /* 0x000000220860723c */ /* 0x040fe20000041860 */
[----:B------:R-:W-:Y:S05]  /*e540*/  LDSM.16.MT88.4 R32, [R218+0x12800] ;  /* 0x01280000da20783b */ /* 0x000fea0000004200 */
[C---:B------:R-:W-:Y:S06]  /*e550*/  HMMA.16816.F32.BF16 R100, R8.reuse, R24, R100 ;  /* 0x000000180864723c */ /* 0x040fec0000041864 */
[----:B------:R-:W-:Y:S01]  /*e560*/  HMMA.16816.F32.BF16 R104, R8, R26, R104 ;  /* 0x0000001a0868723c */ /* 0x000fe20000041868 */
[----:B------:R-:W-:-:S02]  /*e570*/  F2FP.BF16.F32.PACK_AB R24, R162, R157 ;  /* 0x0000009da218723e */ /* 0x000fc400000010ff */
[----:B------:R-:W-:-:S03]  /*e580*/  F2FP.BF16.F32.PACK_AB R25, R154, R151 ;  /* 0x000000979a19723e */ /* 0x000fc600000010ff */
[----:B------:R-:W-:Y:S01]  /*e590*/  HMMA.16816.F32.BF16 R108, R8, R12, R108 ;  /* 0x0000000c086c723c */ /* 0x000fe2000004186c */
[----:B------:R-:W-:Y:S02]  /*e5a0*/  F2FP.BF16.F32.PACK_AB R26, R168, R153 ;  /* 0x00000099a81a723e */ /* 0x000fe400000010ff */
[----:B------:R-:W-:-:S03]  /*e5b0*/  F2FP.BF16.F32.PACK_AB R27, R155, R152 ;  /* 0x000000989b1b723e */ /* 0x000fc600000010ff */
[----:B------:R-:W-:Y:S01]  /*e5c0*/  HMMA.16816.F32.BF16 R4, R8, R14, R4 ;  /* 0x0000000e0804723c */ /* 0x000fe20000041804 */
[----:B------:R-:W3:Y:S04]  /*e5d0*/  LDSM.16.MT88.4 R8, [R217+0x12800] ;  /* 0x01280000d908783b */ /* 0x000ee80000004200 */
[----:B------:R-:W-:Y:S01]  /*e5e0*/  LDSM.16.MT88.4 R12, [R216+0xe800] ;  /* 0x00e80000d80c783b */ /* 0x000fe20000004200 */
[C---:B-----5:R-:W-:Y:S06]  /*e5f0*/  HMMA.16816.F32.BF16 R68, R24.reuse, R20, R68 ;  /* 0x000000141844723c */ /* 0x060fec0000041844 */
        /* <DEDUP_REMOVED lines=10> */
[----:B------:R-:W-:-:S02]  /*e6a0*/  F2FP.BF16.F32.PACK_AB R8, R150, R147 ;  /* 0x000000939608723e */ /* 0x000fc400000010ff */
[----:B------:R-:W-:-:S03]  /*e6b0*/  F2FP.BF16.F32.PACK_AB R9, R144, R141 ;  /* 0x0000008d9009723e */ /* 0x000fc600000010ff */
[----:B------:R-:W-:Y:S01]  /*e6c0*/  HMMA.16816.F32.BF16 R100, R24, R32, R100 ;  /* 0x000000201864723c */ /* 0x000fe20000041864 */
[----:B------:R-:W-:Y:S02]  /*e6d0*/  F2FP.BF16.F32.PACK_AB R10, R156, R143 ;  /* 0x0000008f9c0a723e */ /* 0x000fe400000010ff */
[----:B------:R-:W-:-:S03]  /*e6e0*/  F2FP.BF16.F32.PACK_AB R11, R145, R142 ;  /* 0x0000008e910b723e */ /* 0x000fc600000010ff */
[----:B------:R-:W-:Y:S01]  /*e6f0*/  HMMA.16816.F32.BF16 R104, R24, R34, R104 ;  /* 0x000000221868723c */ /* 0x000fe20000041868 */
[----:B------:R-:W-:Y:S05]  /*e700*/  LDSM.16.MT88.4 R32, [R216+0xf000] ;  /* 0x00f00000d820783b */ /* 0x000fea0000004200 */
[C---:B----4-:R-:W-:Y:S06]  /*e710*/  HMMA.16816.F32.BF16 R128, R8.reuse, R20, R128 ;  /* 0x000000140880723c */ /* 0x050fec0000041880 */
[----:B------:R-:W-:Y:S01]  /*e720*/  HMMA.16816.F32.BF16 R124, R8, R22, R124 ;  /* 0x00000016087c723c */ /* 0x000fe2000004187c */
[----:B------:R-:W3:Y:S05]  /*e730*/  LDSM.16.MT88.4 R20, [R220+0x13000] ;  /* 0x01300000dc14783b */ /* 0x000eea0000004200 */
[C---:B------:R-:W-:Y:S06]  /*e740*/  HMMA.16816.F32.BF16 R84, R24.reuse, R12, R84 ;  /* 0x0000000c1854723c */ /* 0x040fec0000041854 */
[C---:B------:R-:W-:Y:S01]  /*e750*/  HMMA.16816.F32.BF16 R88, R24.reuse, R14, R88 ;  /* 0x0000000e1858723c */ /* 0x040fe20000041858 */
[----:B------:R-:W4:Y:S05]  /*e760*/  LDSM.16.MT88.4 R12, [R217+0xf000] ;  /* 0x00f00000d90c783b */ /* 0x000f2a0000004200 */
[C---:B------:R-:W-:Y:S06]  /*e770*/  HMMA.16816.F32.BF16 R92, R24.reuse, R36, R92 ;  /* 0x00000024185c723c */ /* 0x040fec000004185c */
[C---:B------:R-:W-:Y:S01]  /*e780*/  HMMA.16816.F32.BF16 R96, R24.reuse, R38, R96 ;  /* 0x000000261860723c */ /* 0x040fe20000041860 */
[----:B------:R-:W5:Y:S05]  /*e790*/  LDSM.16.MT88.4 R36, [R218+0x13000] ;  /* 0x01300000da24783b */ /* 0x000f6a0000004200 */
[C---:B-1----:R-:W-:Y:S06]  /*e7a0*/  HMMA.16816.F32.BF16 R108, R24.reuse, R28, R108 ;  /* 0x0000001c186c723c */ /* 0x042fec000004186c */
[----:B------:R-:W-:Y:S01]  /*e7b0*/  HMMA.16816.F32.BF16 R4, R24, R30, R4 ;  /* 0x0000001e1804723c */ /* 0x000fe20000041804 */
[----:B------:R-:W1:Y:S04]  /*e7c0*/  LDSM.16.MT88.4 R28, [R217+0x13000] ;  /* 0x01300000d91c783b */ /* 0x000e680000004200 */
[----:B------:R-:W-:Y:S01]  /*e7d0*/  LDSM.16.MT88.4 R24, [R220+0xf800] ;  /* 0x00f80000dc18783b */ /* 0x000fe20000004200 */
        /* <DEDUP_REMOVED lines=8> */
[--C-:B------:R-:W-:Y:S01]  /*e860*/  FFMA.FTZ R32, R64, UR10, -R57.reuse ;  /* 0x0000000a40207c23 */ /* 0x100fe20008010839 */
[----:B------:R-:W-:-:S04]  /*e870*/  FFMA.FTZ R33, R62, UR10, -R57 ;  /* 0x0000000a3e217c23 */ /* 0x000fc80008010839 */
[C---:B----4-:R-:W-:Y:S01]  /*e880*/  HMMA.16816.F32.BF16 R76, R8.reuse, R12, R76 ;  /* 0x0000000c084c723c */ /* 0x050fe2000004184c */
[--C-:B------:R-:W-:Y:S01]  /*e890*/  FFMA.FTZ R34, R56, UR10, -R57.reuse ;  /* 0x0000000a38227c23 */ /* 0x100fe20008010839 */
[----:B------:R-:W-:Y:S01]  /*e8a0*/  FFMA.FTZ R35, R54, UR10, -R57 ;  /* 0x0000000a36237c23 */ /* 0x000fe20008010839 */
[----:B------:R-:W-:Y:S03]  /*e8b0*/  MUFU.EX2 R32, R32 ;  /* 0x0000002000207308 */ /* 0x000fe60000000800 */
[C---:B------:R-:W-:Y:S01]  /*e8c0*/  HMMA.16816.F32.BF16 R80, R8.reuse, R14, R80 ;  /* 0x0000000e0850723c */ /* 0x040fe20000041850 */
[----:B------:R-:W4:Y:S04]  /*e8d0*/  LDSM.16.MT88.4 R12, [R218+0xf800] ;  /* 0x00f80000da0c783b */ /* 0x000f280000004200 */
[----:B------:R-:W2:Y:S01]  /*e8e0*/  MUFU.EX2 R33, R33 ;  /* 0x0000002100217308 */ /* 0x000ea20000000800 */
[C---:B-----5:R-:W-:Y:S06]  /*e8f0*/  HMMA.16816.F32.BF16 R100, R8.reuse, R36, R100 ;  /* 0x000000240864723c */ /* 0x060fec0000041864 */
[C---:B------:R-:W-:Y:S01]  /*e900*/  HMMA.16816.F32.BF16 R104, R8.reuse, R38, R104 ;  /* 0x000000260868723c */ /* 0x040fe20000041868 */
[----:B------:R-:W-:Y:S05]  /*e910*/  MUFU.EX2 R34, R34 ;  /* 0x0000002200227308 */ /* 0x000fea0000000800 */
[----:B-1----:R-:W-:Y:S03]  /*e920*/  HMMA.16816.F32.BF16 R120, R8, R28, R120 ;  /* 0x0000001c0878723c */ /* 0x002fe60000041878 */
[----:B------:R-:W1:Y:S01]  /*e930*/  MUFU.EX2 R35, R35 ;  /* 0x0000002300237308 */ /* 0x000e620000000800 */
[----:B--2---:R-:W-:-:S02]  /*e940*/  F2FP.BF16.F32.PACK_AB R113, R33, R32 ;  /* 0x000000202171723e */ /* 0x004fc400000010ff */
[C---:B------:R-:W-:Y:S06]  /*e950*/  HMMA.16816.F32.BF16 R116, R8.reuse, R30, R116 ;  /* 0x0000001e0874723c */ /* 0x040fec0000041874 */
[C---:B------:R-:W-:Y:S06]  /*e960*/  HMMA.16816.F32.BF16 R108, R8.reuse, R16, R108 ;  /* 0x00000010086c723c */ /* 0x040fec000004186c */
[----:B------:R-:W-:Y:S01]  /*e970*/  HMMA.16816.F32.BF16 R4, R8, R18, R4 ;  /* 0x000000120804723c */ /* 0x000fe20000041804 */
[----:B------:R-:W2:Y:S01]  /*e980*/  LDSM.16.MT88.4 R8, [R216+0xf800] ;  /* 0x00f80000d808783b */ /* 0x000ea20000004200 */
[----:B-1----:R-:W-:-:S03]  /*e990*/  F2FP.BF16.F32.PACK_AB R115, R35, R34 ;  /* 0x000000222373723e */ /* 0x002fc600000010ff */
[----:B------:R-:W1:Y:S04]  /*e9a0*/  LDSM.16.MT88.4 R16, [R220+0x13800] ;  /* 0x01380000dc10783b */ /* 0x000e680000004200 */
[C---:B---3--:R-:W-:Y:S06]  /*e9b0*/  HMMA.16816.F32.BF16 R76, R112.reuse, R20, R76 ;  /* 0x00000014704c723c */ /* 0x048fec000004184c */
[----:B----4-:R-:W-:Y:S01]  /*e9c0*/  HMMA.16816.F32.BF16 R68, R112, R12, R68 ;  /* 0x0000000c7044723c */ /* 0x010fe20000041844 */
[----:B------:R-:W-:-:S04]  /*e9d0*/  FADD.FTZ R21, R59, R60 ;  /* 0x0000003c3b157221 */ /* 0x000fc80000010000 */
[----:B------:R-:W-:Y:S01]  /*e9e0*/  FADD.FTZ R21, R58, R21 ;  /* 0x000000153a157221 */ /* 0x000fe20000010000 */
[C---:B------:R-:W-:Y:S01]  /*e9f0*/  HMMA.16816.F32.BF16 R72, R112.reuse, R14, R72 ;  /* 0x0000000e7048723c */ /* 0x040fe20000041848 */
[----:B------:R-:W3:Y:S02]  /*ea00*/  LDSM.16.MT88.4 R12, [R218+0x13800] ;  /* 0x01380000da0c783b */ /* 0x000ee40000004200 */
[----:B------:R-:W-:Y:S01]  /*ea10*/  FADD.FTZ R136, R136, R21 ;  /* 0x0000001588887221 */ /* 0x000fe20000010000 */
[----:B------:R-:W-:Y:S02]  /*ea20*/  FADD.FTZ R21, R67, R132 ;  /* 0x0000008443157221 */ /* 0x000fe40000010000 */
[----:B------:R-:W-:Y:S01]  /*ea30*/  HMMA.16816.F32.BF16 R128, R112, R24, R128 ;  /* 0x000000187080723c */ /* 0x000fe20000041880 */
        /* <DEDUP_REMOVED lines=8> */
[----:B--2---:R-:W-:Y:S01]  /*eac0*/  HMMA.16816.F32.BF16 R84, R112, R8, R84 ;  /* 0x000000087054723c */ /* 0x004fe20000041854 */
[----:B------:R-:W-:Y:S02]  /*ead0*/  FADD.FTZ R158, R158, R149 ;  /* 0x000000959e9e7221 */ /* 0x000fe40000010000 */
[----:B------:R-:W-:-:S03]  /*eae0*/  FADD.FTZ R0, R161, R0 ;  /* 0x00000000a1007221 */ /* 0x000fc60000010000 */
[----:B------:R-:W-:Y:S01]  /*eaf0*/  HMMA.16816.F32.BF16 R88, R112, R10, R88 ;  /* 0x0000000a7058723c */ /* 0x000fe20000041858 */
[----:B------:R-:W2:Y:S01]  /*eb00*/  LDSM.16.MT88.4 R8, [R217+0x13800] ;  /* 0x01380000d908783b */ /* 0x000ea20000004200 */
        /* <DEDUP_REMOVED lines=8> */
[----:B------:R-:W1:Y:S01]  /*eb90*/  LDSM.16.MT88.4 R16, [R216+0x13800] ;  /* 0x01380000d810783b */ /* 0x000e620000004200 */
        /* <DEDUP_REMOVED lines=17> */
[----:B------:R-:W-:-:S04]  /*ecb0*/  FADD.FTZ R147, R147, R168 ;  /* 0x000000a893937221 */ /* 0x000fc80000010000 */
[----:B------:R-:W-:Y:S01]  /*ecc0*/  FADD.FTZ R150, R150, R147 ;  /* 0x0000009396967221 */ /* 0x000fe20000010000 */
[C---:B------:R-:W-:Y:S01]  /*ecd0*/  HMMA.16816.F32.BF16 R116, R112.reuse, R10, R116 ;  /* 0x0000000a7074723c */ /* 0x040fe20000041874 */
[----:B------:R-:W-:Y:S01]  /*ece0*/  FADD.FTZ R9, R141, R0 ;  /* 0x000000008d097221 */ /* 0x000fe20000010000 */
[----:B------:R-:W-:Y:S01]  /*ecf0*/  MOV R0, R46 ;  /* 0x0000002e00007202 */ /* 0x000fe20000000f00 */
[----:B------:R-:W-:Y:S02]  /*ed00*/  FADD.FTZ R143, R143, R150 ;  /* 0x000000968f8f7221 */ /* 0x000fe40000010000 */
[----:B------:R-:W-:Y:S01]  /*ed10*/  FADD.FTZ R9, R144, R9 ;  /* 0x0000000990097221 */ /* 0x000fe20000010000 */
[----:B-1----:R-:W-:Y:S01]  /*ed20*/  HMMA.16816.F32.BF16 R108, R112, R16, R108 ;  /* 0x00000010706c723c */ /* 0x002fe2000004186c */
[----:B------:R-:W-:Y:S02]  /*ed30*/  FADD.FTZ R156, R156, R143 ;  /* 0x0000008f9c9c7221 */ /* 0x000fe40000010000 */
[----:B------:R-:W-:-:S02]  /*ed40*/  FADD.FTZ R142, R142, R9 ;  /* 0x000000098e8e7221 */ /* 0x000fc40000010000 */
[----:B------:R-:W-:Y:S01]  /*ed50*/  FADD.FTZ R135, R135, R156 ;  /* 0x0000009c87877221 */ /* 0x000fe20000010000 */
[----:B------:R-:W-:Y:S01]  /*ed60*/  HMMA.16816.F32.BF16 R112, R112, R18, R4 ;  /* 0x000000127070723c */ /* 0x000fe20000041804 */
[----:B------:R-:W-:Y:S02]  /*ed70*/  FADD.FTZ R145, R145, R142 ;  /* 0x0000008e91917221 */ /* 0x000fe40000010000 */
[----:B------:R-:W-:Y:S02]  /*ed80*/  FADD.FTZ R140, R140, R135 ;  /* 0x000000878c8c7221 */ /* 0x000fe40000010000 */
[----:B------:R-:W-:Y:S02]  /*ed90*/  FADD.FTZ R32, R32, R145 ;  /* 0x0000009120207221 */ /* 0x000fe40000010000 */
[----:B------:R-:W-:Y:S02]  /*eda0*/  FADD.FTZ R65, R65, R140 ;  /* 0x0000008c41417221 */ /* 0x000fe40000010000 */
[----:B------:R-:W-:-:S02]  /*edb0*/  FADD.FTZ R33, R33, R32 ;  /* 0x0000002021217221 */ /* 0x000fc40000010000 */
[----:B------:R-:W-:Y:S02]  /*edc0*/  FADD.FTZ R247, R66, R65 ;  /* 0x0000004142f77221 */ /* 0x000fe40000010000 */
[----:B------:R-:W-:-:S04]  /*edd0*/  FADD.FTZ R34, R34, R33 ;  /* 0x0000002122227221 */ /* 0x000fc80000010000 */
[----:B------:R-:W-:-:S07]  /*ede0*/  FADD.FTZ R246, R35, R34 ;  /* 0x0000002223f67221 */ /* 0x000fce0000010000 */
.L_x_3716:
        /* <DEDUP_REMOVED lines=13> */
.L_x_3728:
        /* <DEDUP_REMOVED lines=73> */
.L_x_3725:
        /* <DEDUP_REMOVED lines=399> */
.L_x_3727:
        /* <DEDUP_REMOVED lines=129> */
.L_x_3726:
[----:B------:R-:W-:Y:S01]  /*11450*/  LEA R0, R233, R236, 0x7 ;  /* 0x000000ece9007211 */ /* 0x000fe200078e38ff */
[----:B-1----:R-:W-:Y:S01]  /*11460*/  LDSM.16.MT88.4 R144, [R217+0xc000] ;  /* 0x00c00000d990783b */ /* 0x002fe20000004200 */
[----:B------:R-:W-:Y:S01]  /*11470*/  UMOV UR11, UR15 ;  /* 0x0000000f000b7c82 */ /* 0x000fe20008000000 */
[----:B------:R-:W-:Y:S01]  /*11480*/  UMOV UR10, UR14 ;  /* 0x0000000e000a7c82 */ /* 0x000fe20008000000 */
[----:B------:R-:W-:Y:S02]  /*11490*/  I2FP.F32.S32 R2, R0 ;  /* 0x0000000000027245 */ /* 0x000fe40000201400 */
        /* <DEDUP_REMOVED lines=10> */
[CC--:B------:R-:W-:Y:S01]  /*11540*/  FFMA.FTZ R9, R3.reuse, R2.reuse, R9 ;  /* 0x0000000203097223 */ /* 0x0c0fe20000010009 */
[C---:B------:R-:W-:Y:S01]  /*11550*/  FFMA.FTZ R11, R3.reuse, R2, R11 ;  /* 0x00000002030b7223 */ /* 0x040fe2000001000b */
[C---:B------:R-:W-:Y:S01]  /*11560*/  IADD3 R2, R0.reuse, 0x19, RZ ;  /* 0x0000001900027810 */ /* 0x040fe20007ffe0ff */
[CC--:B------:R-:W-:Y:S01]  /*11570*/  FFMA.FTZ R10, R3.reuse, R137.reuse, R10 ;  /* 0x00000089030a7223 */ /* 0x0c0fe2000001000a */
[C---:B------:R-:W-:Y:S01]  /*11580*/  IADD3 R132, R0.reuse, 0x11, RZ ;  /* 0x0000001100847810 */ /* 0x040fe20007ffe0ff */
[C---:B------:R-:W-:Y:S01]  /*11590*/  FFMA.FTZ R8, R3.reuse, R137, R8 ;  /* 0x0000008903087223 */ /* 0x040fe20000010008 */
[C---:B------:R-:W-:Y:S02]  /*115a0*/  IADD3 R139, R0.reuse, 0x10, RZ ;  /* 0x00000010008b7810 */ /* 0x040fe40007ffe0ff */
[----:B------:R-:W-:Y:S02]  /*115b0*/  I2FP.F32.S32 R2, R2 ;  /* 0x0000000200027245 */ /* 0x000fe40000201400 */
[----:B------:R-:W-:Y:S02]  /*115c0*/  I2FP.F32.S32 R132, R132 ;  /* 0x0000008400847245 */ /* 0x000fe40000201400 */
[C---:B------:R-:W-:Y:S01]  /*115d0*/  IADD3 R137, R0.reuse, 0x18, RZ ;  /* 0x0000001800897810 */ /* 0x040fe20007ffe0ff */
[CC--:B------:R-:W-:Y:S01]  /*115e0*/  FFMA.FTZ R19, R3.reuse, R2.reuse, R19 ;  /* 0x0000000203137223 */ /* 0x0c0fe20000010013 */
[----:B------:R-:W-:Y:S01]  /*115f0*/  I2FP.F32.S32 R139, R139 ;  /* 0x0000008b008b7245 */ /* 0x000fe20000201400 */
[C---:B------:R-:W-:Y:S01]  /*11600*/  FFMA.FTZ R17, R3.reuse, R2, R17 ;  /* 0x0000000203117223 */ /* 0x040fe20000010011 */
[C---:B------:R-:W-:Y:S01]  /*11610*/  IADD3 R2, R0.reuse, 0x29, RZ ;  /* 0x0000002900027810 */ /* 0x040fe20007ffe0ff */
[CC--:B------:R-:W-:Y:S01]  /*11620*/  FFMA.FTZ R15, R3.reuse, R132.reuse, R15 ;  /* 0x00000084030f7223 */ /* 0x0c0fe2000001000f */
[----:B------:R-:W-:Y:S01]  /*11630*/  I2FP.F32.S32 R137, R137 ;  /* 0x0000008900897245 */ /* 0x000fe20000201400 */
        /* <DEDUP_REMOVED lines=41> */
[----:B------:R-:W-:Y:S01]  /*118d0*/  FMNMX.FTZ R137, R5, R132, !PT ;  /* 0x0000008405897209 */ /* 0x000fe20007810000 */
[CC--:B------:R-:W-:Y:S01]  /*118e0*/  FFMA.FTZ R30, R3.reuse, R134.reuse, R30 ;  /* 0x00000086031e7223 */ /* 0x0c0fe2000001001e */
[----:B------:R-:W-:Y:S01]  /*118f0*/  FMNMX.FTZ R138, R10, R139, !PT ;  /* 0x0000008b0a8a7209 */ /* 0x000fe20007810000 */
[----:B------:R-:W-:Y:S01]  /*11900*/  FFMA.FTZ R28, R3, R134, R28 ;  /* 0x00000086031c7223 */ /* 0x000fe2000001001c */
[----:B------:R-:W-:Y:S02]  /*11910*/  IADD3 R136, R0, 0x41, RZ ;  /* 0x0000004100887810 */ /* 0x000fe40007ffe0ff */
[----:B------:R-:W-:Y:S02]  /*11920*/  FMNMX.FTZ R134, R8, R137, !PT ;  /* 0x0000008908867209 */ /* 0x000fe40007810000 */
[----:B------:R-:W-:Y:S02]  /*11930*/  I2FP.F32.S32 R136, R136 ;  /* 0x0000008800887245 */ /* 0x000fe40000201400 */
[----:B------:R-:W-:Y:S02]  /*11940*/  FMNMX.FTZ R137, R11, R138, !PT ;  /* 0x0000008a0b897209 */ /* 0x000fe40007810000 */
[----:B------:R-:W-:Y:S01]  /*11950*/  FMNMX.FTZ R139, R9, R134, !PT ;  /* 0x00000086098b7209 */ /* 0x000fe20007810000 */
[CC--:B------:R-:W-:Y:S01]  /*11960*/  FFMA.FTZ R39, R3.reuse, R136.reuse, R39 ;  /* 0x0000008803277223 */ /* 0x0c0fe20000010027 */
[----:B------:R-:W-:Y:S01]  /*11970*/  IADD3 R2, R0, 0x48, RZ ;  /* 0x0000004800027810 */ /* 0x000fe20007ffe0ff */
[C---:B------:R-:W-:Y:S01]  /*11980*/  FFMA.FTZ R37, R3.reuse, R136, R37 ;  /* 0x0000008803257223 */ /* 0x040fe20000010025 */
[----:B------:R-:W-:Y:S02]  /*11990*/  FMNMX.FTZ R134, R14, R137, !PT ;  /* 0x000000890e867209 */ /* 0x000fe40007810000 */
[----:B------:R-:W-:Y:S02]  /*119a0*/  IADD3 R132, R0, 0x49, RZ ;  /* 0x0000004900847810 */ /* 0x000fe40007ffe0ff */
[----:B------:R-:W-:Y:S02]  /*119b0*/  I2FP.F32.S32 R2, R2 ;  /* 0x0000000200027245 */ /* 0x000fe40000201400 */
[----:B------:R-:W-:Y:S02]  /*119c0*/  FMNMX.FTZ R136, R12, R139, !PT ;  /* 0x0000008b0c887209 */ /* 0x000fe40007810000 */
[----:B------:R-:W-:Y:S01]  /*119d0*/  I2FP.F32.S32 R132, R132 ;  /* 0x0000008400847245 */ /* 0x000fe20000201400 */
[----:B------:R-:W-:Y:S01]  /*119e0*/  FFMA.FTZ R42, R3, R2, R42 ;  /* 0x00000002032a7223 */ /* 0x000fe2000001002a */
[----:B------:R-:W-:Y:S01]  /*119f0*/  FMNMX.FTZ R137, R15, R134, !PT ;  /* 0x000000860f897209 */ /* 0x000fe20007810000 */
[----:B------:R-:W-:Y:S01]  /*11a00*/  FFMA.FTZ R40, R3, R2, R40 ;  /* 0x0000000203287223 */ /* 0x000fe20000010028 */
[----:B------:R-:W-:Y:S01]  /*11a10*/  FMNMX.FTZ R139, R13, R136, !PT ;  /* 0x000000880d8b7209 */ /* 0x000fe20007810000 */
[CC--:B------:R-:W-:Y:S01]  /*11a20*/  FFMA.FTZ R43, R3.reuse, R132.reuse, R43 ;  /* 0x00000084032b7223 */ /* 0x0c0fe2000001002b */
        /* <DEDUP_REMOVED lines=15> */
[-C--:B------:R-:W-:Y:S01]  /*11b20*/  FFMA.FTZ R50, R3, R137.reuse, R50 ;  /* 0x0000008903327223 */ /* 0x080fe20000010032 */
        /* <DEDUP_REMOVED lines=23> */
[----:B------:R-:W-:Y:S02]  /*11ca0*/  IADD3 R132, R0, 0x61, RZ ;  /* 0x0000006100847810 */ /* 0x000fe40007ffe0ff */
[----:B------:R-:W-:Y:S02]  /*11cb0*/  FMNMX.FTZ R136, R36, R139, !PT ;  /* 0x0000008b24887209 */ /* 0x000fe40007810000 */
[----:B------:R-:W-:Y:S02]  /*11cc0*/  I2FP.F32.S32 R2, R2 ;  /* 0x0000000200027245 */ /* 0x000fe40000201400 */
[----:B------:R-:W-:Y:S02]  /*11cd0*/  FMNMX.FTZ R137, R39, R134, !PT ;  /* 0x0000008627897209 */ /* 0x000fe40007810000 */
[----:B------:R-:W-:Y:S01]  /*11ce0*/  I2FP.F32.S32 R132, R132 ;  /* 0x0000008400847245 */ /* 0x000fe20000201400 */
[----:B------:R-:W-:Y:S01]  /*11cf0*/  FFMA.FTZ R54, R3, R2, R54 ;  /* 0x0000000203367223 */ /* 0x000fe20000010036 */
[----:B------:R-:W-:Y:S01]  /*11d00*/  FMNMX.FTZ R139, R37, R136, !PT ;  /* 0x00000088258b7209 */ /* 0x000fe20007810000 */
[C---:B------:R-:W-:Y:S01]  /*11d10*/  FFMA.FTZ R52, R3.reuse, R2, R52 ;  /* 0x0000000203347223 */ /* 0x040fe20000010034 */
[----:B------:R-:W-:Y:S01]  /*11d20*/  FMNMX.FTZ R2, R42, R137, !PT ;  /* 0x000000892a027209 */ /* 0x000fe20007810000 */
[CC--:B------:R-:W-:Y:S01]  /*11d30*/  FFMA.FTZ R55, R3.reuse, R132.reuse, R55 ;  /* 0x0000008403377223 */ /* 0x0c0fe20000010037 */
[----:B------:R-:W-:Y:S01]  /*11d40*/  FFMA.FTZ R53, R3, R132, R53 ;  /* 0x0000008403357223 */ /* 0x000fe20000010035 */
[----:B------:R-:W-:Y:S02]  /*11d50*/  FMNMX.FTZ R132, R40, R139, !PT ;  /* 0x0000008b28847209 */ /* 0x000fe40007810000 */
[----:B------:R-:W-:Y:S02]  /*11d60*/  FMNMX.FTZ R139, R43, R2, !PT ;  /* 0x000000022b8b7209 */ /* 0x000fe40007810000 */
[----:B------:R-:W-:Y:S02]  /*11d70*/  FMNMX.FTZ R137, R41, R132, !PT ;  /* 0x0000008429897209 */ /* 0x000fe40007810000 */
[----:B------:R-:W-:Y:S02]  /*11d80*/  FMNMX.FTZ R138, R46, R139, !PT ;  /* 0x0000008b2e8a7209 */ /* 0x000fe40007810000 */
[----:B------:R-:W-:Y:S02]  /*11d90*/  FMNMX.FTZ R134, R44, R137, !PT ;  /* 0x000000892c867209 */ /* 0x000fe40007810000 */
[----:B------:R-:W-:Y:S02]  /*11da0*/  FMNMX.FTZ R137, R47, R138, !PT ;  /* 0x0000008a2f897209 */ /* 0x000fe40007810000 */
[----:B------:R-:W-:Y:S02]  /*11db0*/  IADD3 R132, R0, 0x70, RZ ;  /* 0x0000007000847810 */ /* 0x000fe40007ffe0ff */
[----:B------:R-:W-:Y:S02]  /*11dc0*/  FMNMX.FTZ R139, R45, R134, !PT ;  /* 0x000000862d8b7209 */ /* 0x000fe40007810000 */
[----:B------:R-:W-:Y:S02]  /*11dd0*/  FMNMX.FTZ R134, R50, R137, !PT ;  /* 0x0000008932867209 */ /* 0x000fe40007810000 */
[----:B------:R-:W-:Y:S02]  /*11de0*/  IADD3 R2, R0, 0x69, RZ ;  /* 0x0000006900027810 */ /* 0x000fe40007ffe0ff */
[----:B------:R-:W-:Y:S02]  /*11df0*/  I2FP.F32.S32 R137, R132 ;  /* 0x0000008400897245 */ /* 0x000fe40000201400 */
[----:B------:R-:W-:Y:S02]  /*11e00*/  FMNMX.FTZ R132, R48, R139, !PT ;  /* 0x0000008b30847209 */ /* 0x000fe40007810000 */
[----:B------:R-:W-:Y:S01]  /*11e10*/  IADD3 R136, R0, 0x68, RZ ;  /* 0x0000006800887810 */ /* 0x000fe20007ffe0ff */
[CC--:B------:R-:W-:Y:S01]  /*11e20*/  FFMA.FTZ R62, R3.reuse, R137.reuse, R62 ;  /* 0x00000089033e7223 */ /* 0x0c0fe2000001003e */
[----:B------:R-:W-:Y:S01]  /*11e30*/  I2FP.F32.S32 R2, R2 ;  /* 0x0000000200027245 */ /* 0x000fe20000201400 */
[----:B------:R-:W-:Y:S01]  /*11e40*/  FFMA.FTZ R60, R3, R137, R60 ;  /* 0x00000089033c7223 */ /* 0x000fe2000001003c */
[----:B------:R-:W-:Y:S02]  /*11e50*/  FMNMX.FTZ R139, R51, R134, !PT ;  /* 0x00000086338b7209 */ /* 0x000fe40007810000 */
[----:B------:R-:W-:Y:S01]  /*11e60*/  FMNMX.FTZ R141, R49, R132, !PT ;  /* 0x00000084318d7209 */ /* 0x000fe20007810000 */
[C---:B------:R-:W-:Y:S01]  /*11e70*/  FFMA.FTZ R59, R3.reuse, R2, R59 ;  /* 0x00000002033b7223 */ /* 0x040fe2000001003b */
[----:B------:R-:W-:Y:S01]  /*11e80*/  I2FP.F32.S32 R136, R136 ;  /* 0x0000008800887245 */ /* 0x000fe20000201400 */
[C---:B------:R-:W-:Y:S01]  /*11e90*/  FFMA.FTZ R57, R3.reuse, R2, R57 ;  /* 0x0000000203397223 */ /* 0x040fe20000010039 */
[----:B------:R-:W-:Y:S02]  /*11ea0*/  FMNMX.FTZ R2, R54, R139, !PT ;  /* 0x0000008b36027209 */ /* 0x000fe40007810000 */
[----:B------:R-:W-:Y:S01]  /*11eb0*/  FMNMX.FTZ R134, R52, R141, !PT ;  /* 0x0000008d34867209 */ /* 0x000fe20007810000 */
[CC--:B------:R-:W-:Y:S01]  /*11ec0*/  FFMA.FTZ R58, R3.reuse, R136.reuse, R58 ;  /* 0x00000088033a7223 */ /* 0x0c0fe2000001003a */
[----:B------:R-:W-:Y:S01]  /*11ed0*/  FFMA.FTZ R56, R3, R136, R56 ;  /* 0x0000008803387223 */ /* 0x000fe20000010038 */
[----:B------:R-:W-:Y:S02]  /*11ee0*/  FMNMX.FTZ R139, R55, R2, !PT ;  /* 0x00000002378b7209 */ /* 0x000fe40007810000 */
[----:B------:R-:W-:Y:S02]  /*11ef0*/  FMNMX.FTZ R137, R53, R134, !PT ;  /* 0x0000008635897209 */ /* 0x000fe40007810000 */
[----:B------:R-:W-:Y:S02]  /*11f00*/  IADD3 R132, R0, 0x71, RZ ;  /* 0x0000007100847810 */ /* 0x000fe40007ffe0ff */
[----:B------:R-:W-:Y:S02]  /*11f10*/  FMNMX.FTZ R136, R58, R139, !PT ;  /* 0x0000008b3a887209 */ /* 0x000fe40007810000 */
[----:B------:R-:W-:Y:S02]  /*11f20*/  FMNMX.FTZ R134, R56, R137, !PT ;  /* 0x0000008938867209 */ /* 0x000fe40007810000 */
[C---:B------:R-:W-:Y:S02]  /*11f30*/  IADD3 R2, R0.reuse, 0x78, RZ ;  /* 0x0000007800027810 */ /* 0x040fe40007ffe0ff */
[----:B------:R-:W-:Y:S02]  /*11f40*/  I2FP.F32.S32 R132, R132 ;  /* 0x0000008400847245 */ /* 0x000fe40000201400 */
[----:B------:R-:W-:Y:S02]  /*11f50*/  FMNMX.FTZ R139, R59, R136, !PT ;  /* 0x000000883b8b7209 */ /* 0x000fe40007810000 */
[----:B------:R-:W-:Y:S01]  /*11f60*/  FMNMX.FTZ R137, R57, R134, !PT ;  /* 0x0000008639897209 */ /* 0x000fe20007810000 */
[C---:B------:R-:W-:Y:S01]  /*11f70*/  FFMA.FTZ R63, R3.reuse, R132, R63 ;  /* 0x00000084033f7223 */ /* 0x040fe2000001003f */
[----:B------:R-:W-:Y:S01]  /*11f80*/  I2FP.F32.S32 R2, R2 ;  /* 0x0000000200027245 */ /* 0x000fe20000201400 */
[C---:B------:R-:W-:Y:S01]  /*11f90*/  FFMA.FTZ R61, R3.reuse, R132, R61 ;  /* 0x00000084033d7223 */ /* 0x040fe2000001003d */
        /* <DEDUP_REMOVED lines=23> */
[----:B------:R-:W-:Y:S03]  /*12110*/  FADD.FTZ R134, -R2, R133 ;  /* 0x0000008502867221 */ /* 0x000fe60000010100 */
[C---:B------:R-:W-:Y:S01]  /*12120*/  FSETP.NEU.FTZ.AND P1, PT, R0.reuse, -INF , PT ;  /* 0xff8000000000780b */ /* 0x040fe20003f3d000 */
[C---:B------:R-:W-:Y:S01]  /*12130*/  FMUL.FTZ R152, R0.reuse, UR4 ;  /* 0x0000000400987c20 */ /* 0x040fe20008410000 */
[----:B------:R-:W-:Y:S01]  /*12140*/  FADD.FTZ R132, -R0, R135 ;  /* 0x0000008700847221 */ /* 0x000fe20000010100 */
[----:B------:R-:W-:Y:S01]  /*12150*/  FMUL.FTZ R135, R134, UR4 ;  /* 0x0000000486877c20 */ /* 0x000fe20008410000 */
[----:B------:R-:W1:Y:S01]  /*12160*/  LDSM.16.MT88.4 R136, [R220+0xc000] ;  /* 0x00c00000dc88783b */ /* 0x000e620000004200 */
[----:B------:R-:W-:Y:S01]  /*12170*/  FMUL.FTZ R134, R2, UR4 ;  /* 0x0000000402867c20 */ /* 0x000fe20008410000 */
        /* <DEDUP_REMOVED lines=15> */
[----:B------:R-:W-:Y:S01]  /*12270*/  FFMA.FTZ R164, R27, UR4, -R152 ;  /* 0x000000041ba47c23 */ /* 0x000fe20008010898 */
        /* <DEDUP_REMOVED lines=28> */
[----:B------:R-:W-:Y:S01]  /*12440*/  FMUL.FTZ R81, R132, R81 ;  /* 0x0000005184517220 */ /* 0x000fe20000410000 */
[----:B------:R-:W-:Y:S03]  /*12450*/  LDSM.16.MT88.4 R24, [R217+0xd000] ;  /* 0x00d00000d918783b */ /* 0x000fe60000004200 */
[----:B------:R-:W3:Y:S01]  /*12460*/  MUFU.EX2 R135, R11 ;  /* 0x0000000b00877308 */ /* 0x000ee20000000800 */
[----:B--2---:R-:W-:Y:S01]  /*12470*/  F2FP.BF16.F32.PACK_AB R129, R153, R154 ;  /* 0x0000009a9981723e */ /* 0x004fe200000010ff */
[--C-:B------:R-:W-:Y:S01]  /*12480*/  FFMA.FTZ R172, R37, UR4, -R134.reuse ;  /* 0x0000000425ac7c23 */ /* 0x100fe20008010886 */
[--C-:B------:R-:W-:Y:S01]  /*12490*/  FFMA.FTZ R174, R40, UR4, -R134.reuse ;  /* 0x0000000428ae7c23 */ /* 0x100fe20008010886 */
[--C-:B------:R-:W-:Y:S01]  /*124a0*/  FFMA.FTZ R175, R41, UR4, -R134.reuse ;  /* 0x0000000429af7c23 */ /* 0x100fe20008010886 */
[--C-:B------:R-:W-:Y:S01]  /*124b0*/  FFMA.FTZ R176, R44, UR4, -R134.reuse ;  /* 0x000000042cb07c23 */ /* 0x100fe20008010886 */
[--C-:B------:R-:W-:Y:S01]  /*124c0*/  FFMA.FTZ R177, R45, UR4, -R134.reuse ;  /* 0x000000042db17c23 */ /* 0x100fe20008010886 */
[--C-:B------:R-:W-:Y:S03]  /*124d0*/  FFMA.FTZ R178, R48, UR4, -R134.reuse ;  /* 0x0000000430b27c23 */ /* 0x100fe60008010886 */
[----:B------:R-:W-:Y:S01]  /*124e0*/  MUFU.EX2 R155, R155 ;  /* 0x0000009b009b7308 */ /* 0x000fe20000000800 */
[----:B------:R-:W-:Y:S01]  /*124f0*/  FFMA.FTZ R179, R49, UR4, -R134 ;  /* 0x0000000431b37c23 */ /* 0x000fe20008010886 */
[C---:B------:R-:W-:Y:S01]  /*12500*/  FMUL.FTZ R86, R133.reuse, R86 ;  /* 0x0000005685567220 */ /* 0x040fe20000410000 */
[C---:B------:R-:W-:Y:S01]  /*12510*/  FMUL.FTZ R87, R133.reuse, R87 ;  /* 0x0000005785577220 */ /* 0x040fe20000410000 */
[C---:B------:R-:W-:Y:S01]  /*12520*/  FMUL.FTZ R84, R132.reuse, R84 ;  /* 0x0000005484547220 */ /* 0x040fe20000410000 */
[C---:B------:R-:W-:Y:S01]  /*12530*/  FMUL.FTZ R85, R132.reuse, R85 ;  /* 0x0000005584557220 */ /* 0x040fe20000410000 */
[C---:B------:R-:W-:Y:S01]  /*12540*/  FMUL.FTZ R90, R133.reuse, R90 ;  /* 0x0000005a855a7220 */ /* 0x040fe20000410000 */
[----:B------:R-:W-:Y:S03]  /*12550*/  FMUL.FTZ R91, R133, R91 ;  /* 0x0000005b855b7220 */ /* 0x000fe60000410000 */
[----:B------:R-:W2:Y:S01]  /*12560*/  MUFU.EX2 R151, R151 ;  /* 0x0000009700977308 */ /* 0x000ea20000000800 */
[----:B---3--:R-:W-:Y:S01]  /*12570*/  F2FP.BF16.F32.PACK_AB R131, R135, R150 ;  /* 0x000000968783723e */ /* 0x008fe200000010ff */
[C---:B------:R-:W-:Y:S01]  /*12580*/  FMUL.FTZ R11, R133.reuse, R127 ;  /* 0x0000007f850b7220 */ /* 0x040fe20000410000 */
[C---:B------:R-:W-:Y:S01]  /*12590*/  FMUL.FTZ R88, R132.reuse, R88 ;  /* 0x0000005884587220 */ /* 0x040fe20000410000 */
[----:B------:R-:W3:Y:S01]  /*125a0*/  LDSM.16.MT88.4 R124, [R216+0xc000] ;  /* 0x00c00000d87c783b */ /* 0x000ee20000004200 */
        /* <DEDUP_REMOVED lines=10> */
[--C-:B------:R-:W-:Y:S03]  /*12650*/  FFMA.FTZ R157, R14, UR4, -R152.reuse ;  /* 0x000000040e9d7c23 */ /* 0x100fe60008010898 */
[----:B------:R-:W4:Y:S01]  /*12660*/  MUFU.EX2 R148, R148 ;  /* 0x0000009400947308 */ /* 0x000f220000000800 */
[----:B--2---:R-:W-:Y:S01]  /*12670*/  F2FP.BF16.F32.PACK_AB R128, R151, R155 ;  /* 0x0000009b9780723e */ /* 0x004fe200000010ff */
[----:B------:R-:W-:Y:S01]  /*12680*/  FMUL.FTZ R14, R133, R122 ;  /* 0x0000007a850e7220 */ /* 0x000fe20000410000 */
[----:B------:R-:W-:Y:S01]  /*12690*/  FFMA.FTZ R156, R15, UR4, -R152 ;  /* 0x000000040f9c7c23 */ /* 0x000fe20008010898 */
[C---:B------:R-:W-:Y:S01]  /*126a0*/  FMUL.FTZ R15, R133.reuse, R123 ;  /* 0x0000007b850f7220 */ /* 0x040fe20000410000 */
[C---:B------:R-:W-:Y:S01]  /*126b0*/  FMUL.FTZ R102, R133.reuse, R102 ;  /* 0x0000006685667220 */ /* 0x040fe20000410000 */
[----:B------:R-:W-:Y:S01]  /*126c0*/  FMUL.FTZ R103, R133, R103 ;  /* 0x0000006785677220 */ /* 0x000fe20000410000 */
[C---:B------:R-:W-:Y:S01]  /*126d0*/  FMUL.FTZ R100, R132.reuse, R100 ;  /* 0x0000006484647220 */ /* 0x040fe20000410000 */
[----:B------:R-:W-:Y:S01]  /*126e0*/  FMUL.FTZ R101, R132, R101 ;  /* 0x0000006584657220 */ /* 0x000fe20000410000 */
[--C-:B------:R-:W-:Y:S01]  /*126f0*/  FFMA.FTZ R160, R12, UR4, -R134.reuse ;  /* 0x000000040ca07c23 */ /* 0x100fe20008010886 */
[C---:B------:R-:W-:Y:S01]  /*12700*/  FMUL.FTZ R12, R132.reuse, R120 ;  /* 0x00000078840c7220 */ /* 0x040fe20000410000 */
[----:B------:R-:W-:Y:S01]  /*12710*/  FFMA.FTZ R161, R13, UR4, -R134 ;  /* 0x000000040da17c23 */ /* 0x000fe20008010886 */
[C---:B------:R-:W-:Y:S01]  /*12720*/  FMUL.FTZ R13, R132.reuse, R121 ;  /* 0x00000079840d7220 */ /* 0x040fe20000410000 */
[C---:B------:R-:W-:Y:S01]  /*12730*/  FMUL.FTZ R106, R133.reuse, R106 ;  /* 0x0000006a856a7220 */ /* 0x040fe20000410000 */
[----:B------:R-:W-:Y:S01]  /*12740*/  LDSM.16.MT88.4 R120, [R220+0xc800] ;  /* 0x00c80000dc78783b */ /* 0x000fe20000004200 */
[C---:B------:R-:W-:Y:S01]  /*12750*/  FMUL.FTZ R107, R133.reuse, R107 ;  /* 0x0000006b856b7220 */ /* 0x040fe20000410000 */
[----:B------:R-:W-:Y:S01]  /*12760*/  FMUL.FTZ R104, R132, R104 ;  /* 0x0000006884687220 */ /* 0x000fe20000410000 */
[----:B----4-:R-:W-:Y:S01]  /*12770*/  F2FP.BF16.F32.PACK_AB R130, R148, R149 ;  /* 0x000000959482723e */ /* 0x010fe200000010ff */
[C---:B------:R-:W-:Y:S01]  /*12780*/  FMUL.FTZ R105, R132.reuse, R105 ;  /* 0x0000006984697220 */ /* 0x040fe20000410000 */
[----:B------:R-:W-:Y:S01]  /*12790*/  MUFU.EX2 R157, R157 ;  /* 0x0000009d009d7308 */ /* 0x000fe20000000800 */
[C---:B------:R-:W-:Y:S01]  /*127a0*/  FMUL.FTZ R110, R133.reuse, R110 ;  /* 0x0000006e856e7220 */ /* 0x040fe20000410000 */
[C---:B------:R-:W-:Y:S01]  /*127b0*/  FMUL.FTZ R111, R133.reuse, R111 ;  /* 0x0000006f856f7220 */ /* 0x040fe20000410000 */
[C---:B------:R-:W-:Y:S01]  /*127c0*/  FMUL.FTZ R108, R132.reuse, R108 ;  /* 0x0000006c846c7220 */ /* 0x040fe20000410000 */
[C---:B------:R-:W-:Y:S01]  /*127d0*/  FMUL.FTZ R109, R132.reuse, R109 ;  /* 0x0000006d846d7220 */ /* 0x040fe20000410000 */
[C---:B-1----:R-:W-:Y:S05]  /*127e0*/  HMMA.16816.F32.BF16 R4, R128.reuse, R136, R4 ;  /* 0x000000888004723c */ /* 0x042fea0000041804 */
[----:B------:R-:W-:Y:S01]  /*127f0*/  MUFU.EX2 R156, R156 ;  /* 0x0000009c009c7308 */ /* 0x000fe20000000800 */
[----:B------:R-:W-:Y:S01]  /*12800*/  FMUL.FTZ R114, R133, R114 ;  /* 0x0000007285727220 */ /* 0x000fe20000410000 */
[C---:B------:R-:W-:Y:S01]  /*12810*/  HMMA.16816.F32.BF16 R8, R128.reuse, R138, R8 ;  /* 0x0000008a8008723c */ /* 0x040fe20000041808 */
[----:B------:R-:W1:Y:S02]  /*12820*/  LDSM.16.MT88.4 R136, [R220+0x10000] ;  /* 0x01000000dc88783b */ /* 0x000e640000004200 */
[----:B------:R-:W-:Y:S05]  /*12830*/  ISETP.GT.AND P1, PT, R233, R228, PT ;  /* 0x000000e4e900720c */ /* 0x000fea0003f24270 */
[----:B------:R-:W-:Y:S01]  /*12840*/  MUFU.EX2 R160, R160 ;  /* 0x000000a000a07308 */ /* 0x000fe20000000800 */
[C---:B------:R-:W-:Y:S03]  /*12850*/  HMMA.16816.F32.BF16 R68, R128.reuse, R140, R68 ;  /* 0x0000008c8044723c */ /* 0x040fe60000041844 */
[----:B------:R-:W-:Y:S03]  /*12860*/  FMUL.FTZ R115, R133, R115 ;  /* 0x0000007385737220 */ /* 0x000fe60000410000 */
[C---:B------:R-:W-:Y:S01]  /*12870*/  HMMA.16816.F32.BF16 R72, R128.reuse, R142, R72 ;  /* 0x0000008e8048723c */ /* 0x040fe20000041848 */
[----:B------:R-:W2:Y:S02]  /*12880*/  LDSM.16.MT88.4 R140, [R218+0x10000] ;  /* 0x01000000da8c783b */ /* 0x000ea40000004200 */
[----:B------:R-:W-:Y:S02]  /*12890*/  MUFU.EX2 R161, R161 ;  /* 0x000000a100a17308 */ /* 0x000fe40000000800 */
[C---:B------:R-:W-:Y:S01]  /*128a0*/  FMUL.FTZ R112, R132.reuse, R112 ;  /* 0x0000007084707220 */ /* 0x040fe20000410000 */
[C---:B------:R-:W-:Y:S07]  /*128b0*/  HMMA.16816.F32.BF16 R76, R128.reuse, R144, R76 ;  /* 0x00000090804c723c */ /* 0x040fee000004184c */
[----:B------:R-:W-:Y:S01]  /*128c0*/  MUFU.EX2 R167, R167 ;  /* 0x000000a700a77308 */ /* 0x000fe20000000800 */
[----:B------:R-:W-:Y:S01]  /*128d0*/  FMUL.FTZ R113, R132, R113 ;  /* 0x0000007184717220 */ /* 0x000fe20000410000 */
[C---:B------:R-:W-:Y:S01]  /*128e0*/  HMMA.16816.F32.BF16 R80, R128.reuse, R146, R80 ;  /* 0x000000928050723c */ /* 0x040fe20000041850 */
[----:B------:R-:W-:Y:S02]  /*128f0*/  LDSM.16.MT88.4 R144, [R217+0xc800] ;  /* 0x00c80000d990783b */ /* 0x000fe40000004200 */
[--C-:B------:R-:W-:Y:S03]  /*12900*/  FFMA.FTZ R166, R22, UR4, -R152.reuse ;  /* 0x0000000416a67c23 */ /* 0x100fe60008010898 */
[C---:B---3--:R-:W-:Y:S02]  /*12910*/  HMMA.16816.F32.BF16 R84, R128.reuse, R124, R84 ;  /* 0x0000007c8054723c */ /* 0x048fe40000041854 */
[----:B------:R-:W3:Y:S03]  /*12920*/  MUFU.EX2 R164, R164 ;  /* 0x000000a400a47308 */ /* 0x000ee60000000800 */
[----:B------:R-:W-:Y:S01]  /*12930*/  FFMA.FTZ R165, R23, UR4, -R152 ;  /* 0x0000000417a57c23 */ /* 0x000fe20008010898 */
[C---:B------:R-:W-:Y:S01]  /*12940*/  HMMA.16816.F32.BF16 R88, R128.reuse, R126, R88 ;  /* 0x0000007e8058723c */ /* 0x040fe20000041858 */
[----:B------:R-:W4:Y:S05]  /*12950*/  LDSM.16.MT88.4 R124, [R217+0x10000] ;  /* 0x01000000d97c783b */ /* 0x000f2a0000004200 */
[----:B------:R-:W-:Y:S01]  /*12960*/  MUFU.EX2 R166, R166 ;  /* 0x000000a600a67308 */ /* 0x000fe20000000800 */
[--C-:B------:R-:W-:Y:S01]  /*12970*/  FFMA.FTZ R171, R20, UR4, -R134.reuse ;  /* 0x0000000414ab7c23 */ /* 0x100fe20008010886 */
[C---:B-1----:R-:W-:Y:S03]  /*12980*/  HMMA.16816.F32.BF16 R92, R128.reuse, R136, R92 ;  /* 0x00000088805c723c */ /* 0x042fe6000004185c */
[----:B------:R-:W-:Y:S03]  /*12990*/  FFMA.FTZ R170, R21, UR4, -R134 ;  /* 0x0000000415aa7c23 */ /* 0x000fe60008010886 */
[C---:B------:R-:W-:Y:S01]  /*129a0*/  HMMA.16816.F32.BF16 R96, R128.reuse, R138, R96 ;  /* 0x0000008a8060723c */ /* 0x040fe20000041860 */
[----:B------:R-:W1:Y:S01]  /*129b0*/  LDSM.16.MT88.4 R136, [R216+0x10000] ;  /* 0x01000000d888783b */ /* 0x000e620000004200 */
[----:B------:R-:W5:Y:S03]  /*129c0*/  MUFU.EX2 R165, R165 ;  /* 0x000000a500a57308 */ /* 0x000f660000000800 */
[----:B---3--:R-:W-:Y:S01]  /*129d0*/  F2FP.BF16.F32.PACK_AB R23, R164, R167 ;  /* 0x000000a7a417723e */ /* 0x008fe200000010ff */
[C---:B--2---:R-:W-:Y:S06]  /*129e0*/  HMMA.16816.F32.BF16 R100, R128.reuse, R140, R100 ;  /* 0x0000008c8064723c */ /* 0x044fec0000041864 */
[----:B------:R-:W-:Y:S01]  /*129f0*/  MUFU.EX2 R171, R171 ;  /* 0x000000ab00ab7308 */ /* 0x000fe20000000800 */
[----:B------:R-:W-:Y:S01]  /*12a00*/  FFMA.FTZ R155, R132, R247, R155 ;  /* 0x000000f7849b7223 */ /* 0x000fe2000001009b */
[C---:B------:R-:W-:Y:S01]  /*12a10*/  HMMA.16816.F32.BF16 R104, R128.reuse, R142, R104 ;  /* 0x0000008e8068723c */ /* 0x040fe20000041868 */
[----:B------:R-:W2:Y:S02]  /*12a20*/  LDSM.16.MT88.4 R140, [R218+0xc800] ;  /* 0x00c80000da8c783b */ /* 0x000ea40000004200 */
[--C-:B------:R-:W-:Y:S01]  /*12a30*/  FFMA.FTZ R159, R18, UR4, -R152.reuse ;  /* 0x00000004129f7c23 */ /* 0x100fe20008010898 */
[----:B------:R-:W-:Y:S01]  /*12a40*/  FFMA.FTZ R158, R19, UR4, -R152 ;  /* 0x00000004139e7c23 */ /* 0x000fe20008010898 */
[--C-:B------:R-:W-:Y:S01]  /*12a50*/  FFMA.FTZ R162, R16, UR4, -R134.reuse ;  /* 0x0000000410a27c23 */ /* 0x100fe20008010886 */
[----:B------:R-:W-:Y:S02]  /*12a60*/  FFMA.FTZ R163, R17, UR4, -R134 ;  /* 0x0000000411a37c23 */ /* 0x000fe40008010886 */
[----:B------:R-:W3:Y:S03]  /*12a70*/  MUFU.EX2 R170, R170 ;  /* 0x000000aa00aa7308 */ /* 0x000ee60000000800 */
[C---:B------:R-:W-:Y:S01]  /*12a80*/  FMUL.FTZ R18, R133.reuse, R118 ;  /* 0x0000007685127220 */ /* 0x040fe20000410000 */
[----:B------:R-:W-:Y:S01]  /*12a90*/  FMUL.FTZ R19, R133, R119 ;  /* 0x0000007785137220 */ /* 0x000fe20000410000 */
[C---:B------:R-:W-:Y:S01]  /*12aa0*/  FMUL.FTZ R16, R132.reuse, R116 ;  /* 0x0000007484107220 */ /* 0x040fe20000410000 */
[----:B------:R-:W-:Y:S01]  /*12ab0*/  FMUL.FTZ R17, R132, R117 ;  /* 0x0000007584117220 */ /* 0x000fe20000410000 */
[----:B------:R-:W-:Y:S01]  /*12ac0*/  F2FP.BF16.F32.PACK_AB R117, R156, R157 ;  /* 0x0000009d9c75723e */ /* 0x000fe200000010ff */
[--C-:B------:R-:W-:Y:S01]  /*12ad0*/  FFMA.FTZ R54, R54, UR4, -R152.reuse ;  /* 0x0000000436367c23 */ /* 0x100fe20008010898 */
[C---:B----4-:R-:W-:Y:S01]  /*12ae0*/  HMMA.16816.F32.BF16 R12, R128.reuse, R124, R12 ;  /* 0x0000007c800c723c */ /* 0x050fe2000004180c */
[----:B------:R-:W-:Y:S02]  /*12af0*/  MUFU.EX2 R159, R159 ;  /* 0x0000009f009f7308 */ /* 0x000fe40000000800 */
[----:B------:R-:W-:Y:S01]  /*12b00*/  F2FP.BF16.F32.PACK_AB R116, R161, R160 ;  /* 0x000000a0a174723e */ /* 0x000fe200000010ff */
[----:B------:R-:W-:Y:S01]  /*12b10*/  FFMA.FTZ R55, R55, UR4, -R152 ;  /* 0x0000000437377c23 */ /* 0x000fe20008010898 */
[----:B-----5:R-:W-:Y:S01]  /*12b20*/  F2FP.BF16.F32.PACK_AB R21, R165, R166 ;  /* 0x000000a6a515723e */ /* 0x020fe200000010ff */
[C---:B------:R-:W-:Y:S01]  /*12b30*/  HMMA.16816.F32.BF16 R16, R128.reuse, R126, R16 ;  /* 0x0000007e8010723c */ /* 0x040fe20000041810 */
[----:B------:R-:W4:Y:S04]  /*12b40*/  LDSM.16.MT88.4 R124, [R216+0xc800] ;  /* 0x00c80000d87c783b */ /* 0x000f280000004200 */
[----:B------:R-:W5:Y:S01]  /*12b50*/  MUFU.EX2 R158, R158 ;  /* 0x0000009e009e7308 */ /* 0x000f620000000800 */
[----:B---3--:R-:W-:Y:S01]  /*12b60*/  F2FP.BF16.F32.PACK_AB R20, R170, R171 ;  /* 0x000000abaa14723e */ /* 0x008fe200000010ff */
[C---:B-1----:R-:W-:Y:S08]  /*12b70*/  HMMA.16816.F32.BF16 R108, R128.reuse, R136, R108 ;  /* 0x00000088806c723c */ /* 0x042ff0000004186c */
[----:B------:R-:W-:Y:S01]  /*12b80*/  MUFU.EX2 R162, R162 ;  /* 0x000000a200a27308 */ /* 0x000fe20000000800 */
[----:B------:R-:W-:Y:S01]  /*12b90*/  HMMA.16816.F32.BF16 R112, R128, R138, R112 ;  /* 0x0000008a8070723c */ /* 0x000fe20000041870 */
[----:B------:R-:W-:Y:S02]  /*12ba0*/  LDSM.16.MT88.4 R128, [R218+0x10800] ;  /* 0x01080000da80783b */ /* 0x000fe40000004200 */
[----:B------:R-:W-:Y:S01]  /*12bb0*/  FFMA.FTZ R154, R133, R246, R154 ;  /* 0x000000f6859a7223 */ /* 0x000fe2000001009a */
[----:B------:R-:W-:Y:S05]  /*12bc0*/  MOV R133, R2 ;  /* 0x0000000200857202 */ /* 0x000fea0000000f00 */
[----:B------:R-:W1:Y:S02]  /*12bd0*/  MUFU.EX2 R163, R163 ;  /* 0x000000a300a37308 */ /* 0x000e640000000800 */
[----:B-----5:R-:W-:Y:S01]  /*12be0*/  F2FP.BF16.F32.PACK_AB R119, R158, R159 ;  /* 0x0000009f9e77723e */ /* 0x020fe200000010ff */
[----:B------:R-:W-:Y:S01]  /*12bf0*/  LDSM.16.MT88.4 R136, [R217+0x10800] ;  /* 0x01080000d988783b */ /* 0x000fe20000004200 */
[----:B------:R-:W-:Y:S06]  /*12c00*/  FADD.FTZ R153, R153, R154 ;  /* 0x0000009a99997221 */ /* 0x000fec0000010000 */
[----:B------:R-:W-:Y:S01]  /*12c10*/  MUFU.EX2 R168, R168 ;  /* 0x000000a800a87308 */ /* 0x000fe20000000800 */
[----:B------:R-:W-:Y:S04]  /*12c20*/  FADD.FTZ R150, R150, R153 ;  /* 0x0000009996967221 */ /* 0x000fe80000010000 */
[----:B------:R-:W-:Y:S01]  /*12c30*/  FADD.FTZ R150, R135, R150 ;  /* 0x0000009687967221 */ /* 0x000fe20000010000 */
[----:B------:R-:W-:Y:S04]  /*12c40*/  MOV R135, R0 ;  /* 0x0000000000877202 */ /* 0x000fe80000000f00 */
[----:B------:R-:W3:Y:S01]  /*12c50*/  MUFU.EX2 R169, R169 ;  /* 0x000000a900a97308 */ /* 0x000ee20000000800 */
[----:B-1----:R-:W-:Y:S01]  /*12c60*/  F2FP.BF16.F32.PACK_AB R118, R163, R162 ;  /* 0x000000a2a376723e */ /* 0x002fe200000010ff */
        /* <DEDUP_REMOVED lines=8> */
[----:B---3--:R-:W-:Y:S01]  /*12cf0*/  F2FP.BF16.F32.PACK_AB R22, R169, R168 ;  /* 0x000000a8a916723e */ /* 0x008fe200000010ff */
[C---:B--2---:R-:W-:Y:S08]  /*12d00*/  HMMA.16816.F32.BF16 R68, R116.reuse, R140, R68 ;  /* 0x0000008c7444723c */ /* 0x044ff00000041844 */
[----:B------:R-:W-:Y:S01]  /*12d10*/  MUFU.EX2 R174, R174 ;  /* 0x000000ae00ae7308 */ /* 0x000fe20000000800 */
[C---:B------:R-:W-:Y:S01]  /*12d20*/  HMMA.16816.F32.BF16 R72, R116.reuse, R142, R72 ;  /* 0x0000008e7448723c */ /* 0x040fe20000041848 */
[----:B------:R-:W2:Y:S02]  /*12d30*/  LDSM.16.MT88.4 R140, [R216+0x10800] ;  /* 0x01080000d88c783b */ /* 0x000ea40000004200 */
[----:B------:R-:W-:Y:S03]  /*12d40*/  FADD.FTZ R159, R158, R159 ;  /* 0x0000009f9e9f7221 */ /* 0x000fe60000010000 */
[C---:B------:R-:W-:Y:S03]  /*12d50*/  HMMA.16816.F32.BF16 R76, R116.reuse, R144, R76 ;  /* 0x00000090744c723c */ /* 0x040fe6000004184c */
[----:B------:R-:W-:Y:S02]  /*12d60*/  MUFU.EX2 R175, R175 ;  /* 0x000000af00af7308 */ /* 0x000fe40000000800 */
[----:B------:R-:W-:Y:S01]  /*12d70*/  FADD.FTZ R166, R166, R159 ;  /* 0x0000009fa6a67221 */ /* 0x000fe20000010000 */
[C---:B------:R-:W-:Y:S01]  /*12d80*/  HMMA.16816.F32.BF16 R80, R116.reuse, R146, R80 ;  /* 0x000000927450723c */ /* 0x040fe20000041850 */
[----:B------:R-:W-:Y:S06]  /*12d90*/  LDSM.16.MT88.4 R144, [R218+0xd000] ;  /* 0x00d00000da90783b */ /* 0x000fec0000004200 */
[----:B------:R-:W-:Y:S01]  /*12da0*/  MUFU.EX2 R176, R176 ;  /* 0x000000b000b07308 */ /* 0x000fe20000000800 */
[----:B------:R-:W-:Y:S01]  /*12db0*/  FADD.FTZ R166, R165, R166 ;  /* 0x000000a6a5a67221 */ /* 0x000fe20000010000 */
[C---:B----4-:R-:W-:Y:S08]  /*12dc0*/  HMMA.16816.F32.BF16 R84, R116.reuse, R124, R84 ;  /* 0x0000007c7454723c */ /* 0x050ff00000041854 */
[----:B------:R-:W-:Y:S01]  /*12dd0*/  MUFU.EX2 R177, R177 ;  /* 0x000000b100b17308 */ /* 0x000fe20000000800 */
[C---:B------:R-:W-:Y:S01]  /*12de0*/  HMMA.16816.F32.BF16 R88, R116.reuse, R126, R88 ;  /* 0x0000007e7458723c */ /* 0x040fe20000041858 */
[----:B------:R-:W3:Y:S02]  /*12df0*/  LDSM.16.MT88.4 R124, [R220+0xd000] ;  /* 0x00d00000dc7c783b */ /* 0x000ee40000004200 */
[----:B------:R-:W-:Y:S03]  /*12e00*/  FADD.FTZ R167, R167, R166 ;  /* 0x000000a6a7a77221 */ /* 0x000fe60000010000 */
[C---:B-1----:R-:W-:Y:S03]  /*12e10*/  HMMA.16816.F32.BF16 R92, R116.reuse, R120, R92 ;  /* 0x00000078745c723c */ /* 0x042fe6000004185c */
[----:B------:R-:W-:Y:S02]  /*12e20*/  MUFU.EX2 R178, R178 ;  /* 0x000000b200b27308 */ /* 0x000fe40000000800 */
[----:B------:R-:W-:Y:S01]  /*12e30*/  FADD.FTZ R167, R164, R167 ;  /* 0x000000a7a4a77221 */ /* 0x000fe20000010000 */
[C---:B------:R-:W-:Y:S01]  /*12e40*/  HMMA.16816.F32.BF16 R96, R116.reuse, R122, R96 ;  /* 0x0000007a7460723c */ /* 0x040fe20000041860 */
[----:B------:R-:W1:Y:S06]  /*12e50*/  LDSM.16.MT88.4 R120, [R216+0xd000] ;  /* 0x00d00000d878783b */ /* 0x000e6c0000004200 */
[----:B------:R-:W-:Y:S01]  /*12e60*/  MUFU.EX2 R179, R179 ;  /* 0x000000b300b37308 */ /* 0x000fe20000000800 */
[C---:B------:R-:W-:Y:S09]  /*12e70*/  HMMA.16816.F32.BF16 R100, R116.reuse, R128, R100 ;  /* 0x000000807464723c */ /* 0x040ff20000041864 */
[----:B------:R-:W-:Y:S01]  /*12e80*/  MUFU.EX2 R54, R54 ;  /* 0x0000003600367308 */ /* 0x000fe20000000800 */
[C---:B------:R-:W-:Y:S01]  /*12e90*/  HMMA.16816.F32.BF16 R104, R116.reuse, R130, R104 ;  /* 0x000000827468723c */ /* 0x040fe20000041868 */
[----:B------:R-:W-:Y:S05]  /*12ea0*/  LDSM.16.MT88.4 R128, [R217+0x11000] ;  /* 0x01100000d980783b */ /* 0x000fea0000004200 */
[C---:B------:R-:W-:Y:S03]  /*12eb0*/  HMMA.16816.F32.BF16 R12, R116.reuse, R136, R12 ;  /* 0x00000088740c723c */ /* 0x040fe6000004180c */
[----:B------:R-:W-:Y:S03]  /*12ec0*/  MUFU.EX2 R55, R55 ;  /* 0x0000003700377308 */ /* 0x000fe60000000800 */
[C---:B------:R-:W-:Y:S01]  /*12ed0*/  HMMA.16816.F32.BF16 R16, R116.reuse, R138, R16 ;  /* 0x0000008a7410723c */ /* 0x040fe20000041810 */
[----:B------:R-:W-:Y:S05]  /*12ee0*/  LDSM.16.MT88.4 R136, [R216+0x11000] ;  /* 0x01100000d888783b */ /* 0x000fea0000004200 */
[C---:B--2---:R-:W-:Y:S06]  /*12ef0*/  HMMA.16816.F32.BF16 R108, R116.reuse, R140, R108 ;  /* 0x0000008c746c723c */ /* 0x044fec000004186c */
[----:B------:R-:W-:Y:S01]  /*12f00*/  HMMA.16816.F32.BF16 R112, R116, R142, R112 ;  /* 0x0000008e7470723c */ /* 0x000fe20000041870 */
[----:B------:R-:W2:Y:S04]  /*12f10*/  LDSM.16.MT88.4 R116, [R220+0x11000] ;  /* 0x01100000dc74783b */ /* 0x000ea80000004200 */
[--C-:B------:R-:W-:Y:S01]  /*12f20*/  FFMA.FTZ R140, R30, UR4, -R152.reuse ;  /* 0x000000041e8c7c23 */ /* 0x100fe20008010898 */
[C---:B---3--:R-:W-:Y:S05]  /*12f30*/  HMMA.16816.F32.BF16 R4, R20.reuse, R124, R4 ;  /* 0x0000007c1404723c */ /* 0x048fea0000041804 */
[--C-:B------:R-:W-:Y:S01]  /*12f40*/  FFMA.FTZ R143, R31, UR4, -R152.reuse ;  /* 0x000000041f8f7c23 */ /* 0x100fe20008010898 */
[C---:B------:R-:W-:Y:S01]  /*12f50*/  HMMA.16816.F32.BF16 R8, R20.reuse, R126, R8 ;  /* 0x0000007e1408723c */ /* 0x040fe20000041808 */
[----:B------:R-:W3:Y:S01]  /*12f60*/  LDSM.16.MT88.4 R124, [R218+0x11000] ;  /* 0x01100000da7c783b */ /* 0x000ee20000004200 */
[----:B------:R-:W-:Y:S03]  /*12f70*/  MUFU.EX2 R140, R140 ;  /* 0x0000008c008c7308 */ /* 0x000fe60000000800 */
[--C-:B------:R-:W-:Y:S01]  /*12f80*/  FFMA.FTZ R141, R34, UR4, -R152.reuse ;  /* 0x00000004228d7c23 */ /* 0x100fe20008010898 */
[C---:B------:R-:W-:Y:S06]  /*12f90*/  HMMA.16816.F32.BF16 R68, R20.reuse, R144, R68 ;  /* 0x000000901444723c */ /* 0x040fec0000041844 */
[----:B------:R-:W4:Y:S01]  /*12fa0*/  MUFU.EX2 R143, R143 ;  /* 0x0000008f008f7308 */ /* 0x000f220000000800 */
[----:B------:R-:W-:Y:S01]  /*12fb0*/  FFMA.FTZ R142, R35, UR4, -R152 ;  /* 0x00000004238e7c23 */ /* 0x000fe20008010898 */
[C---:B------:R-:W-:Y:S03]  /*12fc0*/  HMMA.16816.F32.BF16 R72, R20.reuse, R146, R72 ;  /* 0x000000921448723c */ /* 0x040fe60000041848 */
[--C-:B------:R-:W-:Y:S03]  /*12fd0*/  FFMA.FTZ R144, R29, UR4, -R134.reuse ;  /* 0x000000041d907c23 */ /* 0x100fe60008010886 */
[C---:B------:R-:W-:Y:S02]  /*12fe0*/  HMMA.16816.F32.BF16 R76, R20.reuse, R24, R76 ;  /* 0x00000018144c723c */ /* 0x040fe4000004184c */
[----:B------:R-:W-:Y:S03]  /*12ff0*/  MUFU.EX2 R141, R141 ;  /* 0x0000008d008d7308 */ /* 0x000fe60000000800 */
[--C-:B------:R-:W-:Y:S01]  /*13000*/  FFMA.FTZ R147, R28, UR4, -R134.reuse ;  /* 0x000000041c937c23 */ /* 0x100fe20008010886 */
[C---:B------:R-:W-:Y:S01]  /*13010*/  HMMA.16816.F32.BF16 R80, R20.reuse, R26, R80 ;  /* 0x0000001a1450723c */ /* 0x040fe20000041850 */
[----:B------:R-:W5:Y:S05]  /*13020*/  LDSM.16.MT88.4 R28, [R220+0xd800] ;  /* 0x00d80000dc1c783b */ /* 0x000f6a0000004200 */
[----:B------:R-:W3:Y:S01]  /*13030*/  MUFU.EX2 R142, R142 ;  /* 0x0000008e008e7308 */ /* 0x000ee20000000800 */
[--C-:B------:R-:W-:Y:S01]  /*13040*/  FFMA.FTZ R145, R32, UR4, -R134.reuse ;  /* 0x0000000420917c23 */ /* 0x100fe20008010886 */
[C---:B-1----:R-:W-:Y:S03]  /*13050*/  HMMA.16816.F32.BF16 R84, R20.reuse, R120, R84 ;  /* 0x000000781454723c */ /* 0x042fe60000041854 */
[----:B------:R-:W-:Y:S03]  /*13060*/  FFMA.FTZ R146, R33, UR4, -R134 ;  /* 0x0000000421927c23 */ /* 0x000fe60008010886 */
[C---:B------:R-:W-:Y:S01]  /*13070*/  HMMA.16816.F32.BF16 R88, R20.reuse, R122, R88 ;  /* 0x0000007a1458723c */ /* 0x040fe20000041858 */
[----:B------:R-:W1:Y:S01]  /*13080*/  LDSM.16.MT88.4 R120, [R218+0xd800] ;  /* 0x00d80000da78783b */ /* 0x000e620000004200 */
[----:B------:R-:W-:Y:S03]  /*13090*/  MUFU.EX2 R147, R147 ;  /* 0x0000009300937308 */ /* 0x000fe60000000800 */
[----:B----4-:R-:W-:Y:S01]  /*130a0*/  F2FP.BF16.F32.PACK_AB R25, R143, R140 ;  /* 0x0000008c8f19723e */ /* 0x010fe200000010ff */
[C---:B--2---:R-:W-:Y:S03]  /*130b0*/  HMMA.16816.F32.BF16 R92, R20.reuse, R116, R92 ;  /* 0x00000074145c723c */ /* 0x044fe6000004185c */
[----:B------:R-:W2:Y:S03]  /*130c0*/  LDSM.16.MT88.4 R32, [R217+0xd800] ;  /* 0x00d80000d920783b */ /* 0x000ea60000004200 */
[----:B------:R-:W4:Y:S01]  /*130d0*/  MUFU.EX2 R144, R144 ;  /* 0x0000009000907308 */ /* 0x000f220000000800 */
[----:B---3--:R-:W-:Y:S01]  /*130e0*/  F2FP.BF16.F32.PACK_AB R27, R142, R141 ;  /* 0x0000008d8e1b723e */ /* 0x008fe200000010ff */
[C---:B------:R-:W-:Y:S03]  /*130f0*/  HMMA.16816.F32.BF16 R96, R20.reuse, R118, R96 ;  /* 0x000000761460723c */ /* 0x040fe60000041860 */
[----:B------:R-:W-:Y:S03]  /*13100*/  LDSM.16.MT88.4 R116, [R218+0x11800] ;  /* 0x01180000da74783b */ /* 0x000fe60000004200 */
[C---:B------:R-:W-:Y:S02]  /*13110*/  HMMA.16816.F32.BF16 R100, R20.reuse, R124, R100 ;  /* 0x0000007c1464723c */ /* 0x040fe40000041864 */
[----:B------:R-:W-:Y:S04]  /*13120*/  MUFU.EX2 R145, R145 ;  /* 0x0000009100917308 */ /* 0x000fe80000000800 */
[C---:B------:R-:W-:Y:S01]  /*13130*/  HMMA.16816.F32.BF16 R104, R20.reuse, R126, R104 ;  /* 0x0000007e1468723c */ /* 0x040fe20000041868 */
[----:B------:R-:W-:Y:S05]  /*13140*/  LDSM.16.MT88.4 R124, [R216+0x11800] ;  /* 0x01180000d87c783b */ /* 0x000fea0000004200 */
[----:B------:R-:W3:Y:S01]  /*13150*/  MUFU.EX2 R146, R146 ;  /* 0x0000009200927308 */ /* 0x000ee20000000800 */
[----:B----4-:R-:W-:Y:S01]  /*13160*/  F2FP.BF16.F32.PACK_AB R24, R144, R147 ;  /* 0x000000939018723e */ /* 0x010fe200000010ff */
[C---:B------:R-:W-:Y:S06]  /*13170*/  HMMA.16816.F32.BF16 R12, R20.reuse, R128, R12 ;  /* 0x00000080140c723c */ /* 0x040fec000004180c */
[C---:B------:R-:W-:Y:S06]  /*13180*/  HMMA.16816.F32.BF16 R16, R20.reuse, R130, R16 ;  /* 0x000000821410723c */ /* 0x040fec0000041810 */
[C---:B------:R-:W-:Y:S05]  /*13190*/  HMMA.16816.F32.BF16 R108, R20.reuse, R136, R108 ;  /* 0x00000088146c723c */ /* 0x040fea000004186c */
[----:B---3--:R-:W-:Y:S01]  /*131a0*/  F2FP.BF16.F32.PACK_AB R26, R146, R145 ;  /* 0x00000091921a723e */ /* 0x008fe200000010ff */
[----:B------:R-:W-:Y:S01]  /*131b0*/  HMMA.16816.F32.BF16 R112, R20, R138, R112 ;  /* 0x0000008a1470723c */ /* 0x000fe20000041870 */
[----:B------:R-:W3:Y:S04]  /*131c0*/  LDSM.16.MT88.4 R20, [R216+0xd800] ;  /* 0x00d80000d814783b */ /* 0x000ee80000004200 */
[--C-:B------:R-:W-:Y:S01]  /*131d0*/  FFMA.FTZ R136, R39, UR4, -R152.reuse ;  /* 0x0000000427887c23 */ /* 0x100fe20008010898 */
[C---:B-----5:R-:W-:Y:S05]  /*131e0*/  HMMA.16816.F32.BF16 R4, R24.reuse, R28, R4 ;  /* 0x0000001c1804723c */ /* 0x060fea0000041804 */
[--C-:B------:R-:W-:Y:S01]  /*131f0*/  FFMA.FTZ R139, R38, UR4, -R152.reuse ;  /* 0x00000004268b7c23 */ /* 0x100fe20008010898 */
[C---:B------:R-:W-:Y:S01]  /*13200*/  HMMA.16816.F32.BF16 R8, R24.reuse, R30, R8 ;  /* 0x0000001e1808723c */ /* 0x040fe20000041808 */
[----:B------:R-:W4:Y:S01]  /*13210*/  LDSM.16.MT88.4 R28, [R220+0x11800] ;  /* 0x01180000dc1c783b */ /* 0x000f220000004200 */
[----:B------:R-:W-:Y:S03]  /*13220*/  MUFU.EX2 R136, R136 ;  /* 0x0000008800887308 */ /* 0x000fe60000000800 */
[--C-:B------:R-:W-:Y:S01]  /*13230*/  FFMA.FTZ R137, R42, UR4, -R152.reuse ;  /* 0x000000042a897c23 */ /* 0x100fe20008010898 */
[C---:B-1----:R-:W-:Y:S03]  /*13240*/  HMMA.16816.F32.BF16 R68, R24.reuse, R120, R68 ;  /* 0x000000781844723c */ /* 0x042fe60000041844 */
[----:B------:R-:W-:Y:S03]  /*13250*/  LDSM.16.MT88.4 R36, [R218+0xe000] ;  /* 0x00e00000da24783b */ /* 0x000fe60000004200 */
[----:B------:R-:W1:Y:S01]  /*13260*/  MUFU.EX2 R139, R139 ;  /* 0x0000008b008b7308 */ /* 0x000e620000000800 */
[--C-:B------:R-:W-:Y:S01]  /*13270*/  FFMA.FTZ R138, R43, UR4, -R152.reuse ;  /* 0x000000042b8a7c23 */ /* 0x100fe20008010898 */
[C---:B------:R-:W-:Y:S03]  /*13280*/  HMMA.16816.F32.BF16 R72, R24.reuse, R122, R72 ;  /* 0x0000007a1848723c */ /* 0x040fe60000041848 */
[----:B------:R-:W5:Y:S03]  /*13290*/  LDSM.16.MT88.4 R120, [R217+0x11800] ;  /* 0x01180000d978783b */ /* 0x000f660000004200 */
[C---:B--2---:R-:W-:Y:S02]  /*132a0*/  HMMA.16816.F32.BF16 R76, R24.reuse, R32, R76 ;  /* 0x00000020184c723c */ /* 0x044fe4000004184c */
[----:B------:R-:W-:Y:S04]  /*132b0*/  MUFU.EX2 R137, R137 ;  /* 0x0000008900897308 */ /* 0x000fe80000000800 */
[C---:B------:R-:W-:Y:S01]  /*132c0*/  HMMA.16816.F32.BF16 R80, R24.reuse, R34, R80 ;  /* 0x000000221850723c */ /* 0x040fe20000041850 */
[----:B------:R-:W2:Y:S05]  /*132d0*/  LDSM.16.MT88.4 R32, [R220+0xe000] ;  /* 0x00e00000dc20783b */ /* 0x000eaa0000004200 */
[----:B------:R-:W4:Y:S01]  /*132e0*/  MUFU.EX2 R138, R138 ;  /* 0x0000008a008a7308 */ /* 0x000f220000000800 */
[C---:B---3--:R-:W-:Y:S02]  /*132f0*/  HMMA.16816.F32.BF16 R84, R24.reuse, R20, R84 ;  /* 0x000000141854723c */ /* 0x048fe40000041854 */
[----:B------:R-:W3:Y:S04]  /*13300*/  LDSM.16.MT88.4 R40, [R217+0xe000] ;  /* 0x00e00000d928783b */ /* 0x000ee80000004200 */
[C---:B------:R-:W-:Y:S05]  /*13310*/  HMMA.16816.F32.BF16 R88, R24.reuse, R22, R88 ;  /* 0x000000161858723c */ /* 0x040fea0000041858 */
[----:B-1----:R-:W-:Y:S01]  /*13320*/  F2FP.BF16.F32.PACK_AB R21, R136, R139 ;  /* 0x0000008b8815723e */ /* 0x002fe200000010ff */
[C---:B----4-:R-:W-:Y:S05]  /*13330*/  HMMA.16816.F32.BF16 R92, R24.reuse, R28, R92 ;  /* 0x0000001c185c723c */ /* 0x050fea000004185c */
[----:B------:R-:W-:Y:S01]  /*13340*/  F2FP.BF16.F32.PACK_AB R23, R138, R137 ;  /* 0x000000898a17723e */ /* 0x000fe200000010ff */
[C---:B------:R-:W-:Y:S01]  /*13350*/  HMMA.16816.F32.BF16 R96, R24.reuse, R30, R96 ;  /* 0x0000001e1860723c */ /* 0x040fe20000041860 */
[----:B------:R-:W1:Y:S04]  /*13360*/  LDSM.16.MT88.4 R28, [R216+0xe000] ;  /* 0x00e00000d81c783b */ /* 0x000e680000004200 */
[----:B------:R-:W-:Y:S01]  /*13370*/  F2FP.BF16.F32.PACK_AB R20, R172, R173 ;  /* 0x000000adac14723e */ /* 0x000fe200000010ff */
[C---:B------:R-:W-:Y:S05]  /*13380*/  HMMA.16816.F32.BF16 R100, R24.reuse, R116, R100 ;  /* 0x000000741864723c */ /* 0x040fea0000041864 */
[----:B------:R-:W-:Y:S01]  /*13390*/  F2FP.BF16.F32.PACK_AB R22, R175, R174 ;  /* 0x000000aeaf16723e */ /* 0x000fe200000010ff */
[C---:B------:R-:W-:Y:S01]  /*133a0*/  HMMA.16816.F32.BF16 R104, R24.reuse, R118, R104 ;  /* 0x000000761868723c */ /* 0x040fe20000041868 */
[----:B------:R-:W-:Y:S05]  /*133b0*/  LDSM.16.MT88.4 R116, [R217+0xe800] ;  /* 0x00e80000d974783b */ /* 0x000fea0000004200 */
[C---:B-----5:R-:W-:Y:S06]  /*133c0*/  HMMA.16816.F32.BF16 R12, R24.reuse, R120, R12 ;  /* 0x00000078180c723c */ /* 0x060fec000004180c */
[C---:B------:R-:W-:Y:S05]  /*133d0*/  HMMA.16816.F32.BF16 R16, R24.reuse, R122, R16 ;  /* 0x0000007a1810723c */ /* 0x040fea0000041810 */
[--C-:B------:R-:W-:Y:S01]  /*133e0*/  FFMA.FTZ R120, R46, UR4, -R152.reuse ;  /* 0x000000042e787c23 */ /* 0x100fe20008010898 */
[C---:B------:R-:W-:Y:S05]  /*133f0*/  HMMA.16816.F32.BF16 R108, R24.reuse, R124, R108 ;  /* 0x0000007c186c723c */ /* 0x040fea000004186c */
[--C-:B------:R-:W-:Y:S01]  /*13400*/  FFMA.FTZ R121, R47, UR4, -R152.reuse ;  /* 0x000000042f797c23 */ /* 0x100fe20008010898 */
[----:B------:R-:W-:Y:S01]  /*13410*/  HMMA.16816.F32.BF16 R112, R24, R126, R112 ;  /* 0x0000007e1870723c */ /* 0x000fe20000041870 */
[----:B------:R-:W4:Y:S01]  /*13420*/  LDSM.16.MT88.4 R24, [R220+0x12000] ;  /* 0x01200000dc18783b */ /* 0x000f220000004200 */
[----:B------:R-:W-:Y:S03]  /*13430*/  MUFU.EX2 R120, R120 ;  /* 0x0000007800787308 */ /* 0x000fe60000000800 */
[--C-:B------:R-:W-:Y:S01]  /*13440*/  FFMA.FTZ R122, R50, UR4, -R152.reuse ;  /* 0x00000004327a7c23 */ /* 0x100fe20008010898 */
[C---:B--2---:R-:W-:Y:S03]  /*13450*/  HMMA.16816.F32.BF16 R4, R20.reuse, R32, R4 ;  /* 0x000000201404723c */ /* 0x044fe60000041804 */
[----:B------:R-:W-:Y:S03]  /*13460*/  LDSM.16.MT88.4 R44, [R218+0xe800] ;  /* 0x00e80000da2c783b */ /* 0x000fe60000004200 */
[----:B------:R-:W2:Y:S01]  /*13470*/  MUFU.EX2 R121, R121 ;  /* 0x0000007900797308 */ /* 0x000ea20000000800 */
[--C-:B------:R-:W-:Y:S01]  /*13480*/  FFMA.FTZ R123, R51, UR4, -R152.reuse ;  /* 0x00000004337b7c23 */ /* 0x100fe20008010898 */
[C---:B------:R-:W-:Y:S03]  /*13490*/  HMMA.16816.F32.BF16 R8, R20.reuse, R34, R8 ;  /* 0x000000221408723c */ /* 0x040fe60000041808 */
[----:B------:R-:W5:Y:S03]  /*134a0*/  LDSM.16.MT88.4 R32, [R218+0x12000] ;  /* 0x01200000da20783b */ /* 0x000f660000004200 */
[C---:B------:R-:W-:Y:S02]  /*134b0*/  HMMA.16816.F32.BF16 R68, R20.reuse, R36, R68 ;  /* 0x000000241444723c */ /* 0x040fe40000041844 */
[----:B------:R-:W-:Y:S04]  /*134c0*/  MUFU.EX2 R122, R122 ;  /* 0x0000007a007a7308 */ /* 0x000fe80000000800 */
[C---:B------:R-:W-:Y:S01]  /*134d0*/  HMMA.16816.F32.BF16 R72, R20.reuse, R38, R72 ;  /* 0x000000261448723c */ /* 0x040fe20000041848 */
[----:B------:R-:W5:Y:S05]  /*134e0*/  LDSM.16.MT88.4 R36, [R217+0x12000] ;  /* 0x01200000d924783b */ /* 0x000f6a0000004200 */
[----:B------:R-:W5:Y:S01]  /*134f0*/  MUFU.EX2 R123, R123 ;  /* 0x0000007b007b7308 */ /* 0x000f620000000800 */
[C---:B---3--:R-:W-:Y:S02]  /*13500*/  HMMA.16816.F32.BF16 R76, R20.reuse, R40, R76 ;  /* 0x00000028144c723c */ /* 0x048fe4000004184c */
[----:B------:R-:W-:Y:S04]  /*13510*/  LDSM.16.MT88.4 R48, [R216+0xe800] ;  /* 0x00e80000d830783b */ /* 0x000fe80000004200 */
[C---:B------:R-:W-:Y:S04]  /*13520*/  HMMA.16816.F32.BF16 R80, R20.reuse, R42, R80 ;  /* 0x0000002a1450723c */ /* 0x040fe80000041850 */
[----:B------:R-:W3:Y:S02]  /*13530*/  LDSM.16.MT88.4 R40, [R216+0x12000] ;  /* 0x01200000d828783b */ /* 0x000ee40000004200 */
[C---:B-1----:R-:W-:Y:S06]  /*13540*/  HMMA.16816.F32.BF16 R84, R20.reuse, R28, R84 ;  /* 0x0000001c1454723c */ /* 0x042fec0000041854 */
[C---:B------:R-:W-:Y:S01]  /*13550*/  HMMA.16816.F32.BF16 R88, R20.reuse, R30, R88 ;  /* 0x0000001e1458723c */ /* 0x040fe20000041858 */
[----:B------:R-:W1:Y:S05]  /*13560*/  LDSM.16.MT88.4 R28, [R220+0xe800] ;  /* 0x00e80000dc1c783b */ /* 0x000e6a0000004200 */
[C---:B----4-:R-:W-:Y:S03]  /*13570*/  HMMA.16816.F32.BF16 R92, R20.reuse, R24, R92 ;  /* 0x00000018145c723c */ /* 0x050fe6000004185c */
[----:B------:R-:W-:Y:S03]  /*13580*/  LDSM.16.MT88.4 R124, [R220+0xf800] ;  /* 0x00f80000dc7c783b */ /* 0x000fe60000004200 */
[C---:B------:R-:W-:Y:S05]  /*13590*/  HMMA.16816.F32.BF16 R96, R20.reuse, R26, R96 ;  /* 0x0000001a1460723c */ /* 0x040fea0000041860 */
[----:B--2---:R-:W-:Y:S01]  /*135a0*/  F2FP.BF16.F32.PACK_AB R25, R121, R120 ;  /* 0x000000787919723e */ /* 0x004fe200000010ff */
[C---:B-----5:R-:W-:Y:S05]  /*135b0*/  HMMA.16816.F32.BF16 R100, R20.reuse, R32, R100 ;  /* 0x000000201464723c */ /* 0x060fea0000041864 */
[----:B------:R-:W-:Y:S01]  /*135c0*/  F2FP.BF16.F32.PACK_AB R27, R123, R122 ;  /* 0x0000007a7b1b723e */ /* 0x000fe200000010ff */
[C---:B------:R-:W-:Y:S01]  /*135d0*/  HMMA.16816.F32.BF16 R104, R20.reuse, R34, R104 ;  /* 0x000000221468723c */ /* 0x040fe20000041868 */
[----:B------:R-:W2:Y:S04]  /*135e0*/  LDSM.16.MT88.4 R32, [R220+0x12800] ;  /* 0x01280000dc20783b */ /* 0x000ea80000004200 */
[----:B------:R-:W-:Y:S01]  /*135f0*/  F2FP.BF16.F32.PACK_AB R24, R177, R176 ;  /* 0x000000b0b118723e */ /* 0x000fe200000010ff */
[C---:B------:R-:W-:Y:S05]  /*13600*/  HMMA.16816.F32.BF16 R12, R20.reuse, R36, R12 ;  /* 0x00000024140c723c */ /* 0x040fea000004180c */
[----:B------:R-:W-:Y:S01]  /*13610*/  F2FP.BF16.F32.PACK_AB R26, R179, R178 ;  /* 0x000000b2b31a723e */ /* 0x000fe200000010ff */
[C---:B------:R-:W-:Y:S01]  /*13620*/  HMMA.16816.F32.BF16 R16, R20.reuse, R38, R16 ;  /* 0x000000261410723c */ /* 0x040fe20000041810 */
[----:B------:R-:W-:Y:S05]  /*13630*/  LDSM.16.MT88.4 R36, [R216+0x12800] ;  /* 0x01280000d824783b */ /* 0x000fea0000004200 */
[C---:B---3--:R-:W-:Y:S06]  /*13640*/  HMMA.16816.F32.BF16 R108, R20.reuse, R40, R108 ;  /* 0x00000028146c723c */ /* 0x048fec000004186c */
[----:B------:R-:W-:Y:S01]  /*13650*/  HMMA.16816.F32.BF16 R112, R20, R42, R112 ;  /* 0x0000002a1470723c */ /* 0x000fe20000041870 */
[----:B------:R-:W3:Y:S05]  /*13660*/  LDSM.16.MT88.4 R20, [R218+0x12800] ;  /* 0x01280000da14783b */ /* 0x000eea0000004200 */
[C---:B-1----:R-:W-:Y:S03]  /*13670*/  HMMA.16816.F32.BF16 R4, R24.reuse, R28, R4 ;  /* 0x0000001c1804723c */ /* 0x042fe60000041804 */
[----:B------:R-:W-:Y:S03]  /*13680*/  LDSM.16.MT88.4 R40, [R218+0xf000] ;  /* 0x00f00000da28783b */ /* 0x000fe60000004200 */
[C---:B------:R-:W-:Y:S05]  /*13690*/  HMMA.16816.F32.BF16 R8, R24.reuse, R30, R8 ;  /* 0x0000001e1808723c */ /* 0x040fea0000041808 */
[----:B------:R-:W1:Y:S01]  /*136a0*/  LDSM.16.MT88.4 R28, [R217+0x12800] ;  /* 0x01280000d91c783b */ /* 0x000e620000004200 */
[C---:B------:R-:W-:Y:S06]  /*136b0*/  HMMA.16816.F32.BF16 R68, R24.reuse, R44, R68 ;  /* 0x0000002c1844723c */ /* 0x040fec0000041844 */
[C---:B------:R-:W-:Y:S01]  /*136c0*/  HMMA.16816.F32.BF16 R72, R24.reuse, R46, R72 ;  /* 0x0000002e1848723c */ /* 0x040fe20000041848 */
[----:B------:R-:W-:Y:S05]  /*136d0*/  LDSM.16.MT88.4 R44, [R217+0xf000] ;  /* 0x00f00000d92c783b */ /* 0x000fea0000004200 */
[C---:B------:R-:W-:Y:S06]  /*136e0*/  HMMA.16816.F32.BF16 R76, R24.reuse, R116, R76 ;  /* 0x00000074184c723c */ /* 0x040fec000004184c */
[C---:B------:R-:W-:Y:S01]  /*136f0*/  HMMA.16816.F32.BF16 R80, R24.reuse, R118, R80 ;  /* 0x000000761850723c */ /* 0x040fe20000041850 */
[----:B------:R-:W-:Y:S05]  /*13700*/  LDSM.16.MT88.4 R116, [R217+0x13800] ;  /* 0x01380000d974783b */ /* 0x000fea0000004200 */
[C---:B------:R-:W-:Y:S06]  /*13710*/  HMMA.16816.F32.BF16 R84, R24.reuse, R48, R84 ;  /* 0x000000301854723c */ /* 0x040fec0000041854 */
[C---:B------:R-:W-:Y:S05]  /*13720*/  HMMA.16816.F32.BF16 R88, R24.reuse, R50, R88 ;  /* 0x000000321858723c */ /* 0x040fea0000041858 */
[----:B------:R-:W-:Y:S01]  /*13730*/  FFMA.FTZ R48, R58, UR4, -R152 ;  /* 0x000000043a307c23 */ /* 0x000fe20008010898 */
[C---:B--2---:R-:W-:Y:S05]  /*13740*/  HMMA.16816.F32.BF16 R92, R24.reuse, R32, R92 ;  /* 0x00000020185c723c */ /* 0x044fea000004185c */
[----:B------:R-:W-:Y:S01]  /*13750*/  MUFU.EX2 R48, R48 ;  /* 0x0000003000307308 */ /* 0x000fe20000000800 */
[C---:B------:R-:W-:Y:S01]  /*13760*/  HMMA.16816.F32.BF16 R96, R24.reuse, R34, R96 ;  /* 0x000000221860723c */ /* 0x040fe20000041860 */
[----:B------:R-:W2:Y:S04]  /*13770*/  LDSM.16.MT88.4 R32, [R220+0xf000] ;  /* 0x00f00000dc20783b */ /* 0x000ea80000004200 */
[--C-:B------:R-:W-:Y:S01]  /*13780*/  FFMA.FTZ R50, R52, UR4, -R134.reuse ;  /* 0x0000000434327c23 */ /* 0x100fe20008010886 */
[C---:B---3--:R-:W-:Y:S05]  /*13790*/  HMMA.16816.F32.BF16 R100, R24.reuse, R20, R100 ;  /* 0x000000141864723c */ /* 0x048fea0000041864 */
[----:B------:R-:W-:Y:S01]  /*137a0*/  FFMA.FTZ R51, R53, UR4, -R134 ;  /* 0x0000000435337c23 */ /* 0x000fe20008010886 */
[C---:B------:R-:W-:Y:S01]  /*137b0*/  HMMA.16816.F32.BF16 R104, R24.reuse, R22, R104 ;  /* 0x000000161868723c */ /* 0x040fe20000041868 */
[----:B------:R-:W-:Y:S04]  /*137c0*/  MUFU.EX2 R50, R50 ;  /* 0x0000003200327308 */ /* 0x000fe80000000800 */
[----:B------:R-:W-:Y:S01]  /*137d0*/  FFMA.FTZ R49, R59, UR4, -R152 ;  /* 0x000000043b317c23 */ /* 0x000fe20008010898 */
[C---:B-1----:R-:W-:Y:S05]  /*137e0*/  HMMA.16816.F32.BF16 R12, R24.reuse, R28, R12 ;  /* 0x0000001c180c723c */ /* 0x042fea000004180c */
[----:B------:R-:W1:Y:S01]  /*137f0*/  MUFU.EX2 R51, R51 ;  /* 0x0000003300337308 */ /* 0x000e620000000800 */
[--C-:B------:R-:W-:Y:S01]  /*13800*/  FFMA.FTZ R52, R56, UR4, -R134.reuse ;  /* 0x0000000438347c23 */ /* 0x100fe20008010886 */
[C---:B------:R-:W-:Y:S01]  /*13810*/  HMMA.16816.F32.BF16 R16, R24.reuse, R30, R16 ;  /* 0x0000001e1810723c */ /* 0x040fe20000041810 */
[----:B------:R-:W3:Y:S03]  /*13820*/  LDSM.16.MT88.4 R28, [R216+0xf000] ;  /* 0x00f00000d81c783b */ /* 0x000ee60000004200 */
[----:B------:R-:W-:Y:S02]  /*13830*/  FFMA.FTZ R53, R57, UR4, -R134 ;  /* 0x0000000439357c23 */ /* 0x000fe40008010886 */
[C---:B------:R-:W-:Y:S02]  /*13840*/  HMMA.16816.F32.BF16 R108, R24.reuse, R36, R108 ;  /* 0x00000024186c723c */ /* 0x040fe4000004186c */
[----:B------:R-:W4:Y:S03]  /*13850*/  MUFU.EX2 R49, R49 ;  /* 0x0000003100317308 */ /* 0x000f260000000800 */
[----:B------:R-:W-:Y:S01]  /*13860*/  F2FP.BF16.F32.PACK_AB R21, R55, R54 ;  /* 0x000000363715723e */ /* 0x000fe200000010ff */
[----:B------:R-:W-:Y:S01]  /*13870*/  HMMA.16816.F32.BF16 R112, R24, R38, R112 ;  /* 0x000000261870723c */ /* 0x000fe20000041870 */
[----:B------:R-:W5:Y:S05]  /*13880*/  LDSM.16.MT88.4 R24, [R220+0x13000] ;  /* 0x01300000dc18783b */ /* 0x000f6a0000004200 */
[----:B------:R-:W-:Y:S01]  /*13890*/  MUFU.EX2 R52, R52 ;  /* 0x0000003400347308 */ /* 0x000fe20000000800 */
[----:B-1----:R-:W-:Y:S01]  /*138a0*/  F2FP.BF16.F32.PACK_AB R20, R51, R50 ;  /* 0x000000323314723e */ /* 0x002fe200000010ff */
[----:B------:R-:W-:Y:S03]  /*138b0*/  FFMA.FTZ R56, R62, UR4, -R152 ;  /* 0x000000043e387c23 */ /* 0x000fe60008010898 */
[--C-:B------:R-:W-:Y:S01]  /*138c0*/  FFMA.FTZ R57, R61, UR4, -R134.reuse ;  /* 0x000000043d397c23 */ /* 0x100fe20008010886 */
[----:B------:R-:W-:Y:S01]  /*138d0*/  FFMA.FTZ R58, R64, UR4, -R134 ;  /* 0x00000004403a7c23 */ /* 0x000fe20008010886 */
[----:B------:R-:W-:Y:S03]  /*138e0*/  LDSM.16.MT88.4 R36, [R217+0x13000] ;  /* 0x01300000d924783b */ /* 0x000fe60000004200 */
[----:B------:R-:W1:Y:S01]  /*138f0*/  MUFU.EX2 R53, R53 ;  /* 0x0000003500357308 */ /* 0x000e620000000800 */
[----:B----4-:R-:W-:Y:S09]  /*13900*/  F2FP.BF16.F32.PACK_AB R23, R49, R48 ;  /* 0x000000303117723e */ /* 0x010ff200000010ff */
[----:B------:R-:W-:Y:S10]  /*13910*/  MUFU.EX2 R56, R56 ;  /* 0x0000003800387308 */ /* 0x000ff40000000800 */
[----:B------:R-:W-:Y:S01]  /*13920*/  MUFU.EX2 R57, R57 ;  /* 0x0000003900397308 */ /* 0x000fe20000000800 */
[----:B-1----:R-:W-:Y:S07]  /*13930*/  F2FP.BF16.F32.PACK_AB R22, R53, R52 ;  /* 0x000000343516723e */ /* 0x002fee00000010ff */
[C---:B--2---:R-:W-:Y:S02]  /*13940*/  HMMA.16816.F32.BF16 R4, R20.reuse, R32, R4 ;  /* 0x000000201404723c */ /* 0x044fe40000041804 */
[----:B------:R-:W-:Y:S04]  /*13950*/  MUFU.EX2 R58, R58 ;  /* 0x0000003a003a7308 */ /* 0x000fe80000000800 */
[C---:B------:R-:W-:Y:S01]  /*13960*/  HMMA.16816.F32.BF16 R8, R20.reuse, R34, R8 ;  /* 0x000000221408723c */ /* 0x040fe20000041808 */
[----:B------:R-:W1:Y:S05]  /*13970*/  LDSM.16.MT88.4 R32, [R218+0x13000] ;  /* 0x01300000da20783b */ /* 0x000e6a0000004200 */
[C---:B------:R-:W-:Y:S06]  /*13980*/  HMMA.16816.F32.BF16 R68, R20.reuse, R40, R68 ;  /* 0x000000281444723c */ /* 0x040fec0000041844 */
[C---:B------:R-:W-:Y:S05]  /*13990*/  HMMA.16816.F32.BF16 R72, R20.reuse, R42, R72 ;  /* 0x0000002a1448723c */ /* 0x040fea0000041848 */
[----:B------:R-:W-:Y:S01]  /*139a0*/  FADD.FTZ R40, R151, R155 ;  /* 0x0000009b97287221 */ /* 0x000fe20000010000 */
[C---:B------:R-:W-:Y:S05]  /*139b0*/  HMMA.16816.F32.BF16 R76, R20.reuse, R44, R76 ;  /* 0x0000002c144c723c */ /* 0x040fea000004184c */
[----:B------:R-:W-:Y:S01]  /*139c0*/  FADD.FTZ R149, R149, R40 ;  /* 0x0000002895957221 */ /* 0x000fe20000010000 */
[C---:B------:R-:W-:Y:S01]  /*139d0*/  HMMA.16816.F32.BF16 R80, R20.reuse, R46, R80 ;  /* 0x0000002e1450723c */ /* 0x040fe20000041850 */
[----:B------:R-:W-:Y:S04]  /*139e0*/  LDSM.16.MT88.4 R40, [R216+0xf800] ;  /* 0x00f80000d828783b */ /* 0x000fe80000004200 */
[--C-:B------:R-:W-:Y:S01]  /*139f0*/  FFMA.FTZ R45, R63, UR4, -R152.reuse ;  /* 0x000000043f2d7c23 */ /* 0x100fe20008010898 */
[C---:B---3--:R-:W-:Y:S05]  /*13a00*/  HMMA.16816.F32.BF16 R84, R20.reuse, R28, R84 ;  /* 0x0000001c1454723c */ /* 0x048fea0000041854 */
[----:B------:R-:W2:Y:S01]  /*13a10*/  MUFU.EX2 R45, R45 ;  /* 0x0000002d002d7308 */ /* 0x000ea20000000800 */
[C---:B------:R-:W-:Y:S01]  /*13a20*/  HMMA.16816.F32.BF16 R88, R20.reuse, R30, R88 ;  /* 0x0000001e1458723c */ /* 0x040fe20000041858 */
[----:B------:R-:W3:Y:S04]  /*13a30*/  LDSM.16.MT88.4 R28, [R216+0x13000] ;  /* 0x01300000d81c783b */ /* 0x000ee80000004200 */
[----:B------:R-:W-:Y:S01]  /*13a40*/  FFMA.FTZ R44, R66, UR4, -R152 ;  /* 0x00000004422c7c23 */ /* 0x000fe20008010898 */
[C---:B-----5:R-:W-:Y:S05]  /*13a50*/  HMMA.16816.F32.BF16 R92, R20.reuse, R24, R92 ;  /* 0x00000018145c723c */ /* 0x060fea000004185c */
[----:B------:R-:W-:Y:S01]  /*13a60*/  MUFU.EX2 R44, R44 ;  /* 0x0000002c002c7308 */ /* 0x000fe20000000800 */
[C---:B------:R-:W-:Y:S05]  /*13a70*/  HMMA.16816.F32.BF16 R96, R20.reuse, R26, R96 ;  /* 0x0000001a1460723c */ /* 0x040fea0000041860 */
[----:B--2---:R-:W-:Y:S01]  /*13a80*/  F2FP.BF16.F32.PACK_AB R25, R45, R56 ;  /* 0x000000382d19723e */ /* 0x004fe200000010ff */
[C---:B-1----:R-:W-:Y:S05]  /*13a90*/  HMMA.16816.F32.BF16 R100, R20.reuse, R32, R100 ;  /* 0x000000201464723c */ /* 0x042fea0000041864 */
[----:B------:R-:W-:Y:S01]  /*13aa0*/  FFMA.FTZ R46, R60, UR4, -R134 ;  /* 0x000000043c2e7c23 */ /* 0x000fe20008010886 */
[C---:B------:R-:W-:Y:S01]  /*13ab0*/  HMMA.16816.F32.BF16 R104, R20.reuse, R34, R104 ;  /* 0x000000221468723c */ /* 0x040fe20000041868 */
[----:B------:R-:W1:Y:S04]  /*13ac0*/  LDSM.16.MT88.4 R32, [R218+0xf800] ;  /* 0x00f80000da20783b */ /* 0x000e680000004200 */
[----:B------:R-:W-:Y:S01]  /*13ad0*/  FFMA.FTZ R152, R67, UR4, -R152 ;  /* 0x0000000443987c23 */ /* 0x000fe20008010898 */
[C---:B------:R-:W-:Y:S01]  /*13ae0*/  HMMA.16816.F32.BF16 R12, R20.reuse, R36, R12 ;  /* 0x00000024140c723c */ /* 0x040fe2000004180c */
[----:B------:R-:W-:Y:S04]  /*13af0*/  MUFU.EX2 R46, R46 ;  /* 0x0000002e002e7308 */ /* 0x000fe80000000800 */
[----:B------:R-:W-:Y:S01]  /*13b00*/  FFMA.FTZ R134, R65, UR4, -R134 ;  /* 0x0000000441867c23 */ /* 0x000fe20008010886 */
[C---:B------:R-:W-:Y:S01]  /*13b10*/  HMMA.16816.F32.BF16 R16, R20.reuse, R38, R16 ;  /* 0x000000261410723c */ /* 0x040fe20000041810 */
[----:B------:R-:W2:Y:S04]  /*13b20*/  LDSM.16.MT88.4 R36, [R217+0xf800] ;  /* 0x00f80000d924783b */ /* 0x000ea80000004200 */
[----:B------:R-:W4:Y:S01]  /*13b30*/  MUFU.EX2 R47, R152 ;  /* 0x00000098002f7308 */ /* 0x000f220000000800 */
[----:B------:R-:W-:Y:S01]  /*13b40*/  FADD.FTZ R149, R148, R149 ;  /* 0x0000009594957221 */ /* 0x000fe20000010000 */
[C---:B---3--:R-:W-:Y:S08]  /*13b50*/  HMMA.16816.F32.BF16 R108, R20.reuse, R28, R108 ;  /* 0x0000001c146c723c */ /* 0x048ff0000004186c */
[----:B------:R-:W3:Y:S01]  /*13b60*/  MUFU.EX2 R247, R134 ;  /* 0x0000008600f77308 */ /* 0x000ee20000000800 */
[----:B------:R-:W-:Y:S01]  /*13b70*/  HMMA.16816.F32.BF16 R112, R20, R30, R112 ;  /* 0x0000001e1470723c */ /* 0x000fe20000041870 */
[----:B------:R-:W5:Y:S02]  /*13b80*/  LDSM.16.MT88.4 R20, [R220+0x13800] ;  /* 0x01380000dc14783b */ /* 0x000f640000004200 */
[----:B------:R-:W-:Y:S01]  /*13b90*/  FADD.FTZ R160, R160, R149 ;  /* 0x00000095a0a07221 */ /* 0x000fe20000010000 */
[----:B------:R-:W-:Y:S01]  /*13ba0*/  FADD.FTZ R28, R140, R167 ;  /* 0x000000a78c1c7221 */ /* 0x000fe20000010000 */
[----:B----4-:R-:W-:Y:S02]  /*13bb0*/  F2FP.BF16.F32.PACK_AB R27, R47, R44 ;  /* 0x0000002c2f1b723e */ /* 0x010fe400000010ff */
[----:B------:R-:W-:Y:S01]  /*13bc0*/  FADD.FTZ R161, R161, R160 ;  /* 0x000000a0a1a17221 */ /* 0x000fe20000010000 */
[----:B------:R-:W-:Y:S03]  /*13bd0*/  FADD.FTZ R28, R143, R28 ;  /* 0x0000001c8f1c7221 */ /* 0x000fe60000010000 */
[----:B------:R-:W-:Y:S01]  /*13be0*/  FADD.FTZ R24, R162, R161 ;  /* 0x000000a1a2187221 */ /* 0x000fe20000010000 */
[----:B---3--:R-:W-:Y:S01]  /*13bf0*/  F2FP.BF16.F32.PACK_AB R26, R247, R58 ;  /* 0x0000003af71a723e */ /* 0x008fe200000010ff */
[----:B------:R-:W-:Y:S02]  /*13c00*/  FADD.FTZ R141, R141, R28 ;  /* 0x0000001c8d8d7221 */ /* 0x000fe40000010000 */
[----:B------:R-:W-:Y:S02]  /*13c10*/  FADD.FTZ R24, R163, R24 ;  /* 0x00000018a3187221 */ /* 0x000fe40000010000 */
[----:B------:R-:W-:Y:S02]  /*13c20*/  FADD.FTZ R142, R142, R141 ;  /* 0x0000008d8e8e7221 */ /* 0x000fe40000010000 */
[----:B------:R-:W-:Y:S01]  /*13c30*/  FADD.FTZ R59, R171, R24 ;  /* 0x00000018ab3b7221 */ /* 0x000fe20000010000 */
[----:B------:R-:W-:Y:S01]  /*13c40*/  F2FP.BF16.F32.PACK_AB R24, R57, R46 ;  /* 0x0000002e3918723e */ /* 0x000fe200000010ff */
[----:B------:R-:W-:Y:S02]  /*13c50*/  FADD.FTZ R139, R139, R142 ;  /* 0x0000008e8b8b7221 */ /* 0x000fe40000010000 */
[----:B------:R-:W-:Y:S02]  /*13c60*/  FADD.FTZ R59, R170, R59 ;  /* 0x0000003baa3b7221 */ /* 0x000fe40000010000 */
[----:B------:R-:W-:Y:S02]  /*13c70*/  FADD.FTZ R136, R136, R139 ;  /* 0x0000008b88887221 */ /* 0x000fe40000010000 */
[C---:B------:R-:W-:Y:S01]  /*13c80*/  HMMA.16816.F32.BF16 R128, R24.reuse, R124, R4 ;  /* 0x0000007c1880723c */ /* 0x040fe20000041804 */
[----:B------:R-:W3:Y:S04]  /*13c90*/  LDSM.16.MT88.4 R4, [R218+0x13800] ;  /* 0x01380000da04783b */ /* 0x000ee80000004200 */
[----:B------:R-:W-:Y:S01]  /*13ca0*/  FADD.FTZ R168, R168, R59 ;  /* 0x0000003ba8a87221 */ /* 0x000fe20000010000 */
[C---:B------:R-:W-:Y:S03]  /*13cb0*/  HMMA.16816.F32.BF16 R124, R24.reuse, R126, R8 ;  /* 0x0000007e187c723c */ /* 0x040fe60000041808 */
[----:B------:R-:W4:Y:S02]  /*13cc0*/  LDSM.16.MT88.4 R8, [R216+0x13800] ;  /* 0x01380000d808783b */ /* 0x000f240000004200 */
[----:B------:R-:W-:Y:S01]  /*13cd0*/  FADD.FTZ R168, R169, R168 ;  /* 0x000000a8a9a87221 */ /* 0x000fe20000010000 */
[C---:B-1----:R-:W-:Y:S05]  /*13ce0*/  HMMA.16816.F32.BF16 R68, R24.reuse, R32, R68 ;  /* 0x000000201844723c */ /* 0x042fea0000041844 */
        /* <DEDUP_REMOVED lines=15> */
[C---:B---3--:R-:W-:Y:S05]  /*13de0*/  HMMA.16816.F32.BF16 R100, R24.reuse, R4, R100 ;  /* 0x000000041864723c */ /* 0x048fea0000041864 */
[----:B------:R-:W-:Y:S01]  /*13df0*/  FADD.FTZ R120, R120, R137 ;  /* 0x0000008978787221 */ /* 0x000fe20000010000 */
[C---:B------:R-:W-:Y:S05]  /*13e00*/  HMMA.16816.F32.BF16 R104, R24.reuse, R6, R104 ;  /* 0x000000061868723c */ /* 0x040fea0000041868 */
[----:B------:R-:W-:Y:S01]  /*13e10*/  FADD.FTZ R174, R174, R173 ;  /* 0x000000adaeae7221 */ /* 0x000fe20000010000 */
[----:B------:R-:W-:Y:S05]  /*13e20*/  FADD.FTZ R121, R121, R120 ;  /* 0x0000007879797221 */ /* 0x000fea0000010000 */
[----:B------:R-:W-:Y:S01]  /*13e30*/  FADD.FTZ R175, R175, R174 ;  /* 0x000000aeafaf7221 */ /* 0x000fe20000010000 */
[----:B------:R-:W-:Y:S03]  /*13e40*/  FADD.FTZ R122, R122, R121 ;  /* 0x000000797a7a7221 */ /* 0x000fe60000010000 */
[----:B------:R-:W-:Y:S01]  /*13e50*/  FADD.FTZ R176, R176, R175 ;  /* 0x000000afb0b07221 */ /* 0x000fe20000010000 */
[----:B------:R-:W-:Y:S03]  /*13e60*/  FADD.FTZ R123, R123, R122 ;  /* 0x0000007a7b7b7221 */ /* 0x000fe60000010000 */
[----:B------:R-:W-:Y:S01]  /*13e70*/  FADD.FTZ R177, R177, R176 ;  /* 0x000000b0b1b17221 */ /* 0x000fe20000010000 */
[----:B------:R-:W-:Y:S02]  /*13e80*/  FADD.FTZ R54, R54, R123 ;  /* 0x0000007b36367221 */ /* 0x000fe40000010000 */
[C---:B------:R-:W-:Y:S03]  /*13e90*/  HMMA.16816.F32.BF16 R120, R24.reuse, R116, R12 ;  /* 0x000000741878723c */ /* 0x040fe6000004180c */
[----:B------:R-:W-:Y:S01]  /*13ea0*/  FADD.FTZ R178, R178, R177 ;  /* 0x000000b1b2b27221 */ /* 0x000fe20000010000 */
[----:B------:R-:W-:Y:S02]  /*13eb0*/  FADD.FTZ R55, R55, R54 ;  /* 0x0000003637377221 */ /* 0x000fe40000010000 */
[C---:B------:R-:W-:Y:S05]  /*13ec0*/  HMMA.16816.F32.BF16 R116, R24.reuse, R118, R16 ;  /* 0x000000761874723c */ /* 0x040fea0000041810 */
[----:B------:R-:W-:Y:S01]  /*13ed0*/  FADD.FTZ R179, R179, R178 ;  /* 0x000000b2b3b37221 */ /* 0x000fe20000010000 */
[C---:B----4-:R-:W-:Y:S05]  /*13ee0*/  HMMA.16816.F32.BF16 R108, R24.reuse, R8, R108 ;  /* 0x00000008186c723c */ /* 0x050fea000004186c */
        /* <DEDUP_REMOVED lines=13> */
[----:B------:R-:W-:Y:S04]  /*13fc0*/  FADD.FTZ R58, R58, R57 ;  /* 0x000000393a3a7221 */ /* 0x000fe80000010000 */
[----:B------:R-:W-:Y:S01]  /*13fd0*/  FADD.FTZ R247, R247, R58 ;  /* 0x0000003af7f77221 */ /* 0x000fe20000010000 */
[----:B------:R-:W-:Y:S06]  /*13fe0*/  @P1 BRA `(.L_x_3728) ;  /* 0xffffffac00b41947 */ /* 0x000fec000383ffff */
.L_x_3724:
        /* <DEDUP_REMOVED lines=219> */
.L_x_3730:
[----:B------:R-:W-:Y:S05]  /*14da0*/  BSYNC B0 ;  /* 0x0000000000007941 */ /* 0x000fea0003800000 */
.L_x_3729:
        /* <DEDUP_REMOVED lines=33> */
.L_x_3732:
[----:B------:R-:W-:Y:S05]  /*14fc0*/  BSYNC B0 ;  /* 0x0000000000007941 */ /* 0x000fea0003800000 */
.L_x_3731:
        /* <DEDUP_REMOVED lines=10> */
.L_x_3734:
[----:B------:R-:W-:Y:S05]  /*15070*/  BSYNC B0 ;  /* 0x0000000000007941 */ /* 0x000fea0003800000 */
.L_x_3733:
        /* <DEDUP_REMOVED lines=9> */
.L_x_3736:
[----:B------:R-:W-:Y:S05]  /*15110*/  BSYNC B0 ;  /* 0x0000000000007941 */ /* 0x000fea0003800000 */
.L_x_3735:
        /* <DEDUP_REMOVED lines=9> */
.L_x_3738:
[----:B------:R-:W-:Y:S05]  /*151b0*/  BSYNC B0 ;  /* 0x0000000000007941 */ /* 0x000fea0003800000 */
.L_x_3737:
        /* <DEDUP_REMOVED lines=9> */
.L_x_3740:
[----:B------:R-:W-:Y:S05]  /*15250*/  BSYNC B0 ;  /* 0x0000000000007941 */ /* 0x000fea0003800000 */
.L_x_3739:
        /* <DEDUP_REMOVED lines=9> */
.L_x_3742:
[----:B------:R-:W-:Y:S05]  /*152f0*/  BSYNC B0 ;  /* 0x0000000000007941 */ /* 0x000fea0003800000 */
.L_x_3741:
        /* <DEDUP_REMOVED lines=9> */
.L_x_3744:
[----:B------:R-:W-:Y:S05]  /*15390*/  BSYNC B0 ;  /* 0x0000000000007941 */ /* 0x000fea0003800000 */
.L_x_3743:
        /* <DEDUP_REMOVED lines=8> */
.L_x_3745:
        /* <DEDUP_REMOVED lines=14> */
.L_x_8494:


//--------------------- .text._ZN5flash24flash_fwd_splitkv_kernelI23Flash_fwd_kernel_traitsILi128ELi64ELi128ELi4ELb0ELb0EN7cutlass10bfloat16_tE19Flash_kernel_traitsILi128ELi64ELi128ELi4ES3_EELb1ELb0ELb1ELb0ELb0ELb1ELb1ELb0EEEvNS_16Flash_fwd_paramsE --------------------------
	.section	.text._ZN5flash24flash_fwd_splitkv_kernelI23Flash_fwd_kernel_traitsILi128ELi64ELi128ELi4ELb0ELb0EN7cutlass10bfloat16_tE19Flash_kernel_traitsILi128ELi64ELi128ELi4ES3_EELb1ELb0ELb1ELb0ELb0ELb1ELb1ELb0EEEvNS_16Flash_fwd_paramsE,"ax",@progbits
	.align	128
        .global         _ZN5flash24flash_fwd_splitkv_kernelI23Flash_fwd_kernel_traitsILi128ELi64ELi128ELi4ELb0ELb0EN7cutlass10bfloat16_tE19Flash_kernel_traitsILi128ELi64ELi128ELi4ES3_EELb1ELb0ELb1ELb0ELb0ELb1ELb1ELb0EEEvNS_16Flash_fwd_paramsE
        .type           _ZN5flash24flash_fwd_splitkv_kernelI23Flash_fwd_kernel_traitsILi128ELi64ELi128ELi4ELb0ELb0EN7cutlass10bfloat16_tE19Flash_kernel_traitsILi128ELi64ELi128ELi4ES3_EELb1ELb0ELb1ELb0ELb0ELb1ELb1ELb0EEEvNS_16Flash_fwd_paramsE,@function
        .size           _ZN5flash24flash_fwd_splitkv_kernelI23Flash_fwd_kernel_traitsILi128ELi64ELi128ELi4ELb0ELb0EN7cutlass10bfloat16_tE19Flash_kernel_traitsILi128ELi64ELi128ELi4ES3_EELb1ELb0ELb1ELb0ELb0ELb1ELb1ELb0EEEvNS_16Flash_fwd_paramsE,(.L_x_8495 - _ZN5flash24flash_fwd_splitkv_kernelI23Flash_fwd_kernel_traitsILi128ELi64ELi128ELi4ELb0ELb0EN7cutlass10bfloat16_tE19Flash_kernel_traitsILi128ELi64ELi128ELi4ES3_EELb1ELb0ELb1ELb0ELb0ELb1ELb1ELb0EEEvNS_16Flash_fwd_paramsE)
        .other          _ZN5flash24flash_fwd_splitkv_kernelI23Flash_fwd_kernel_traitsILi128ELi64ELi128ELi4ELb0ELb0EN7cutlass10bfloat16_tE19Flash_kernel_traitsILi128ELi64ELi128ELi4ES3_EELb1ELb0ELb1ELb0ELb0ELb1ELb1ELb0EEEvNS_16Flash_fwd_paramsE,@"STO_CUDA_ENTRY STV_DEFAULT"
_ZN5flash24flash_fwd_splitkv_kernelI23Flash_fwd_kernel_traitsILi128ELi64ELi128ELi4ELb0ELb0EN7cutlass10bfloat16_tE19Flash_kernel_traitsILi128ELi64ELi128ELi4ES3_EELb1ELb0ELb1ELb0ELb0ELb1ELb1ELb0EEEvNS_16Flash_fwd_paramsE:
.text._ZN5flash24flash_fwd_splitkv_kernelI23Flash_fwd_kernel_traitsILi128ELi64ELi128ELi4ELb0ELb0EN7cutlass10bfloat16_tE19Flash_kernel_traitsILi128ELi64ELi128ELi4ES3_EELb1ELb0ELb1ELb0ELb0ELb1ELb1ELb0EEEvNS_16Flash_fwd_paramsE:
        /* <DEDUP_REMOVED lines=59> */
.L_x_3746:
[----:B------:R-:W1:Y:S02]  /*03b0*/  LDC R7, c[0x0][0x2c8] ;  /* 0x0000b200ff077b82 */ /* 0x000e640000000800 */
.L_x_3747:
        /* <DEDUP_REMOVED lines=45> */
[----:B--2---:R-:W-:-:S03]  /*0690*/  @!P3 SEL R4, R4, RZ, P2 ;  /* 0x000000ff0404b207 */ /* 0x004fc60001000000 */
[----:B------:R-:W-:Y:S01]  /*06a0*/  @!P0 IMAD.MOV R9, RZ, RZ, -R9 ;  /* 0x000000ffff098224 */ /* 0x000fe200078e0a09 */
[----:B------:R-:W-:Y:S02]  /*06b0*/  @!P1 LOP3.LUT R9, RZ, R8, RZ, 0x33, !PT ;  /* 0x00000008ff099212 */ /* 0x000fe400078e33ff */
[----:B-1----:R-:W-:Y:S02]  /*06c0*/  @!P3 IADD3 R43, R4, R7, -R14 ;  /* 0x00000007042bb210 */ /* 0x002fe40007ffe80e */
[----:B------:R-:W1:Y:S01]  /*06d0*/  S2R R7, SR_TID.X ;  /* 0x0000000000077919 */ /* 0x000e620000002100 */
[----:B------:R-:W-:Y:S01]  /*06e0*/  IMAD R233, R9, R0, RZ ;  /* 0x0000000009e97224 */ /* 0x000fe200078e02ff */
[----:B----4-:R-:W-:Y:S01]  /*06f0*/  IADD3 R2, R2, R136, R43 ;  /* 0x0000008802027210 */ /* 0x010fe20007ffe02b */
        /* <DEDUP_REMOVED lines=10> */
[----:B-1----:R-:W-:Y:S05]  /*07a0*/  @!P0 BRA `(.L_x_3748) ;  /* 0x0000000800148947 */ /* 0x002fea0003800000 */
        /* <DEDUP_REMOVED lines=30> */
[----:B------:R-:W-:Y:S01]  /*0990*/  LEA.HI.X R21, R4, UR5, R9, 0x2, P0 ;  /* 0x0000000504157c11 */ /* 0x000fe200080f1409 */
[----:B------:R-:W-:Y:S01]  /*09a0*/  VIADD R9, R5, 0x30 ;  /* 0x0000003005097836 */ /* 0x000fe20000000000 */
        /* <DEDUP_REMOVED lines=9> */
.L_x_3750:
[----:B------:R-:W-:Y:S05]  /*0a40*/  BSYNC B0 ;  /* 0x0000000000007941 */ /* 0x000fea0003800000 */
.L_x_3749:
        /* <DEDUP_REMOVED lines=9> */
.L_x_3752:
[----:B------:R-:W-:Y:S05]  /*0ae0*/  BSYNC B0 ;  /* 0x0000000000007941 */ /* 0x000fea0003800000 */
.L_x_3751:
        /* <DEDUP_REMOVED lines=8> */
.L_x_3754:
[----:B------:R-:W-:Y:S05]  /*0b70*/  BSYNC B0 ;  /* 0x0000000000007941 */ /* 0x000fea0003800000 */
.L_x_3753:
        /* <DEDUP_REMOVED lines=8> */
.L_x_3756:
[----:B------:R-:W-:Y:S05]  /*0c00*/  BSYNC B0 ;  /* 0x0000000000007941 */ /* 0x000fea0003800000 */
.L_x_3755:
        /* <DEDUP_REMOVED lines=9> */
.L_x_3758:
[----:B------:R-:W-:Y:S05]  /*0ca0*/  BSYNC B0 ;  /* 0x0000000000007941 */ /* 0x000fea0003800000 */
.L_x_3757:
[----:B------:R-:W-:Y:S04]  /*0cb0*/  BSSY B0, `(.L_x_3759) ;  /* 0x0000007000007945 */ /* 0x000fe80003800000 */
[----:B------:R-:W-:Y:S05]  /*0cc0*/  @P1 BRA `(.L_x_3760) ;  /* 0x0000000000141947 */ /* 0x000fea0003800000 */
[----:B------:R-:W-:Y:S02]  /*0cd0*/  ULDC UR4, c[0x0][0x2d0] ;  /* 0x0000b40000047ab9 */ /* 0x000fe40000000800 */
[----:B------:R-:W-:Y:S02]  /*0ce0*/  ISETP.GE.AND P1, PT, R2, UR4, PT ;  /* 0x0000000402007c0c */ /* 0x000fe4000bf26270 */
[----:B------:R-:W-:-:S11]  /*0cf0*/  ISETP.GE.AND P0, PT, R6, UR4, PT ;  /* 0x0000000406007c0c */ /* 0x000fd6000bf06270 */
[----:B------:R1:W-:Y:S04]  /*0d00*/  @!P1 STG.E.128 desc[UR12][R20.64+0x5000], RZ ;  /* 0x005000ff14009986 */ /* 0x0003e8000c101d0c */
[----:B------:R1:W-:Y:S02]  /*0d10*/  @!P0 STG.E.128 desc[UR12][R20.64+0x5100], RZ ;  /* 0x005100ff14008986 */ /* 0x0003e4000c101d0c */
.L_x_3760:
[----:B------:R-:W-:Y:S05]  /*0d20*/  BSYNC B0 ;  /* 0x0000000000007941 */ /* 0x000fea0003800000 */
.L_x_3759:
[----:B------:R-:W-:Y:S04]  /*0d30*/  BSSY B0, `(.L_x_3761) ;  /* 0x0000007000007945 */ /* 0x000fe80003800000 */
[----:B------:R-:W-:Y:S05]  /*0d40*/  @P4 BRA `(.L_x_3762) ;  /* 0x0000000000144947 */ /* 0x000fea0003800000 */
[----:B------:R-:W-:Y:S02]  /*0d50*/  ULDC UR4, c[0x0][0x2d0] ;  /* 0x0000b40000047ab9 */ /* 0x000fe40000000800 */
[----:B------:R-:W-:Y:S02]  /*0d60*/  ISETP.GE.AND P1, PT, R2, UR4, PT ;  /* 0x0000000402007c0c */ /* 0x000fe4000bf26270 */
[----:B------:R-:W-:-:S11]  /*0d70*/  ISETP.GE.AND P0, PT, R6, UR4, PT ;  /* 0x0000000406007c0c */ /* 0x000fd6000bf06270 */
[----:B------:R1:W-:Y:S04]  /*0d80*/  @!P1 STG.E.128 desc[UR12][R20.64+0x6000], RZ ;  /* 0x006000ff14009986 */ /* 0x0003e8000c101d0c */
[----:B------:R1:W-:Y:S02]  /*0d90*/  @!P0 STG.E.128 desc[UR12][R20.64+0x6100], RZ ;  /* 0x006100ff14008986 */ /* 0x0003e4000c101d0c */
.L_x_3762:
[----:B------:R-:W-:Y:S05]  /*0da0*/  BSYNC B0 ;  /* 0x0000000000007941 */ /* 0x000fea0003800000 */
.L_x_3761:
[----:B------:R-:W-:Y:S04]  /*0db0*/  BSSY B0, `(.L_x_3763) ;  /* 0x0000007000007945 */ /* 0x000fe80003800000 */
[----:B------:R-:W-:Y:S05]  /*0dc0*/  @P3 BRA `(.L_x_3764) ;  /* 0x0000000000143947 */ /* 0x000fea0003800000 */
[----:B------:R-:W-:Y:S02]  /*0dd0*/  ULDC UR4, c[0x0][0x2d0] ;  /* 0x0000b40000047ab9 */ /* 0x000fe40000000800 */
[----:B------:R-:W-:Y:S02]  /*0de0*/  ISETP.GE.AND P1, PT, R2, UR4, PT ;  /* 0x0000000402007c0c */ /* 0x000fe4000bf26270 */
[----:B------:R-:W-:-:S11]  /*0df0*/  ISETP.GE.AND P0, PT, R6, UR4, PT ;  /* 0x0000000406007c0c */ /* 0x000fd6000bf06270 */
[----:B------:R1:W-:Y:S04]  /*0e00*/  @!P1 STG.E.128 desc[UR12][R20.64+0x7000], RZ ;  /* 0x007000ff14009986 */ /* 0x0003e8000c101d0c */
[----:B------:R1:W-:Y:S02]  /*0e10*/  @!P0 STG.E.128 desc[UR12][R20.64+0x7100], RZ ;  /* 0x007100ff14008986 */ /* 0x0003e4000c101d0c */
.L_x_3764:
[----:B------:R-:W-:Y:S05]  /*0e20*/  BSYNC B0 ;  /* 0x0000000000007941 */ /* 0x000fea0003800000 */
.L_x_3763:
        /* <DEDUP_REMOVED lines=29> */
.L_x_3748:
        /* <DEDUP_REMOVED lines=24> */
.L_x_3765:
        /* <DEDUP_REMOVED lines=80> */
.L_x_3766:
        /* <DEDUP_REMOVED lines=49> */
.L_x_3768:
        /* <DEDUP_REMOVED lines=30> */
.L_x_3767:
[----:B------:R-:W-:Y:S01]  /*1b70*/  ISETP.NE.AND P1, PT, R6, -0x1, PT ;  /* 0xffffffff0600780c */ /* 0x000fe20003f25270 */
[----:B------:R-:W1:Y:S01]  /*1b80*/  S2UR UR8, SR_CgaCtaId ;  /* 0x00000000000879c3 */ /* 0x000e620000008800 */
[----:B------:R-:W-:Y:S01]  /*1b90*/  SHF.R.S32.HI R138, RZ, 0x1f, R7 ;  /* 0x0000001fff8a7819 */ /* 0x000fe20000011407 */
[----:B------:R-:W-:Y:S01]  /*1ba0*/  ULDC.64 UR6, c[0x0][0x268] ;  /* 0x00009a0000067ab9 */ /* 0x000fe20000000a00 */
[----:B------:R-:W-:Y:S01]  /*1bb0*/  IMAD.IADD R232, R149, 0x1, -R148 ;  /* 0x0000000195e87824 */ /* 0x000fe200078e0a94 */
[----:B------:R-:W-:Y:S01]  /*1bc0*/  SHF.R.S32.HI R33, RZ, 0x1f, R32 ;  /* 0x0000001fff217819 */ /* 0x000fe20000011420 */
[----:B------:R-:W-:Y:S01]  /*1bd0*/  IMAD R13, R13, UR6, RZ ;  /* 0x000000060d0d7c24 */ /* 0x000fe2000f8e02ff */
[-C--:B-----5:R-:W-:Y:S01]  /*1be0*/  LEA.HI R0, R138, R7.reuse, RZ, 0x3 ;  /* 0x000000078a007211 */ /* 0x0a0fe200078f18ff */
[----:B------:R-:W-:Y:S01]  /*1bf0*/  ULDC.64 UR4, c[0x0][0x258] ;  /* 0x0000960000047ab9 */ /* 0x000fe20000000a00 */
[----:B------:R-:W2:Y:S01]  /*1c00*/  LDC.64 R190, c[0x0][0x250] ;  /* 0x00009400ffbe7b82 */ /* 0x000ea20000000a00 */
[----:B------:R-:W-:Y:S01]  /*1c10*/  IMAD R41, R33, UR4, RZ ;  /* 0x0000000421297c24 */ /* 0x000fe2000f8e02ff */
[----:B------:R-:W-:Y:S01]  /*1c20*/  SHF.R.S32.HI R16, RZ, 0x3, R0 ;  /* 0x00000003ff107819 */ /* 0x000fe20000011400 */
[----:B------:R-:W-:Y:S01]  /*1c30*/  BSSY B0, `(.L_x_3769) ;  /* 0x000005b000007945 */ /* 0x000fe20003800000 */
[----:B------:R-:W-:Y:S01]  /*1c40*/  LOP3.LUT R0, R0, 0xfffffff8, RZ, 0xc0, !PT ;  /* 0xfffffff800007812 */ /* 0x000fe200078ec0ff */
[----:B------:R-:W-:Y:S01]  /*1c50*/  IMAD R41, R32, UR5, R41 ;  /* 0x0000000520297c24 */ /* 0x000fe2000f8e0229 */
[----:B------:R-:W-:Y:S01]  /*1c60*/  @!P1 SHF.R.S32.HI R15, RZ, 0x1f, R241 ;  /* 0x0000001fff0f9819 */ /* 0x000fe200000114f1 */
[----:B------:R-:W-:Y:S01]  /*1c70*/  IMAD.SHL.U32 R239, R16, 0x40, RZ ;  /* 0x0000004010ef7824 */ /* 0x000fe200078e00ff */
[----:B------:R-:W3:Y:S01]  /*1c80*/  @P1 LDC.64 R8, c[0x0][0x240] ;  /* 0x00009000ff081b82 */ /* 0x000ee20000000a00 */
[----:B------:R-:W-:Y:S01]  /*1c90*/  IMAD.IADD R3, R7, 0x1, -R0 ;  /* 0x0000000107037824 */ /* 0x000fe200078e0a00 */
[----:B------:R-:W-:Y:S01]  /*1ca0*/  LEA.HI R0, R138, R7, RZ, 0x4 ;  /* 0x000000078a007211 */ /* 0x000fe200078f20ff */
[----:B------:R-:W-:Y:S01]  /*1cb0*/  VIADD R25, R16, 0x10 ;  /* 0x0000001010197836 */ /* 0x000fe20000000000 */
[----:B------:R-:W-:Y:S01]  /*1cc0*/  LOP3.LUT R239, R239, 0x1c0, RZ, 0xc0, !PT ;  /* 0x000001c0efef7812 */ /* 0x000fe200078ec0ff */
[----:B------:R-:W-:Y:S01]  /*1cd0*/  IMAD.SHL.U32 R240, R3, 0x8, RZ ;  /* 0x0000000803f07824 */ /* 0x000fe200078e00ff */
[----:B------:R-:W-:-:S02]  /*1ce0*/  LOP3.LUT R18, R0, 0xfffffff0, RZ, 0xc0, !PT ;  /* 0xfffffff000127812 */ /* 0x000fc400078ec0ff */
[----:B------:R-:W4:Y:S01]  /*1cf0*/  @!P1 LDC.64 R4, c[0x0][0x228] ;  /* 0x00008a00ff049b82 */ /* 0x000f220000000a00 */
[----:B------:R-:W-:Y:S01]  /*1d00*/  ISETP.GE.AND P6, PT, R16, R232, PT ;  /* 0x000000e81000720c */ /* 0x000fe20003fc6270 */
[C---:B------:R-:W-:Y:S01]  /*1d10*/  VIADD R37, R240.reuse, 0x40 ;  /* 0x00000040f0257836 */ /* 0x040fe20000000000 */
[----:B------:R-:W-:Y:S02]  /*1d20*/  LOP3.LUT R14, R239, 0x38, R240, 0xf8, !PT ;  /* 0x00000038ef0e7812 */ /* 0x000fe400078ef8f0 */
[----:B------:R-:W-:Y:S02]  /*1d30*/  SHF.R.U32.HI R239, RZ, 0x3, R239 ;  /* 0x00000003ffef7819 */ /* 0x000fe400000116ef */
[----:B------:R-:W-:Y:S02]  /*1d40*/  IADD3 R26, P3, R240, R26, RZ ;  /* 0x0000001af01a7210 */ /* 0x000fe40007f7e0ff */
[----:B------:R-:W-:Y:S02]  /*1d50*/  LOP3.LUT R239, R14, R239, RZ, 0x3c, !PT ;  /* 0x000000ef0eef7212 */ /* 0x000fe400078e3cff */
[----:B------:R-:W-:-:S02]  /*1d60*/  LEA.HI R14, R138, R7, RZ, 0x6 ;  /* 0x000000078a0e7211 */ /* 0x000fc400078f30ff */
[----:B------:R-:W-:Y:S02]  /*1d70*/  IADD3 R238, R38, -0x1, RZ ;  /* 0xffffffff26ee7810 */ /* 0x000fe40007ffe0ff */
[----:B------:R-:W-:Y:S01]  /*1d80*/  ISETP.GE.AND P5, PT, R25, R232, PT ;  /* 0x000000e81900720c */ /* 0x000fe20003fa6270 */
[----:B---3--:R-:W-:Y:S01]  /*1d90*/  @P1 IMAD.WIDE.U32 R20, R6, R8, RZ ;  /* 0x0000000806141225 */ /* 0x008fe200078e00ff */
[----:B------:R-:W-:-:S03]  /*1da0*/  SHF.R.S32.HI R17, RZ, 0x1f, R16 ;  /* 0x0000001fff117819 */ /* 0x000fc60000011410 */
[----:B------:R-:W-:Y:S02]  /*1db0*/  IMAD.IADD R8, R7, 0x1, -R18 ;  /* 0x0000000107087824 */ /* 0x000fe400078e0a12 */
[----:B------:R-:W-:Y:S02]  /*1dc0*/  @P1 IMAD R6, R6, R9, R21 ;  /* 0x0000000906061224 */ /* 0x000fe400078e0215 */
[-C--:B----4-:R-:W-:Y:S01]  /*1dd0*/  @!P1 IMAD R18, R15, R4.reuse, RZ ;  /* 0x000000040f129224 */ /* 0x090fe200078e02ff */
[----:B------:R-:W-:Y:S01]  /*1de0*/  SHF.R.S32.HI R15, RZ, 0x1f, R8 ;  /* 0x0000001fff0f7819 */ /* 0x000fe20000011408 */
[----:B------:R-:W-:-:S03]  /*1df0*/  @!P1 IMAD.WIDE.U32 R22, R241, R4, RZ ;  /* 0x00000004f1169225 */ /* 0x000fc600078e00ff */
[----:B------:R-:W-:Y:S01]  /*1e00*/  LEA.HI R15, R15, R8, RZ, 0x3 ;  /* 0x000000080f0f7211 */ /* 0x000fe200078f18ff */
[----:B------:R-:W-:Y:S02]  /*1e10*/  @!P1 IMAD R9, R241, R5, R18 ;  /* 0x00000005f1099224 */ /* 0x000fe400078e0212 */
[----:B------:R-:W-:Y:S01]  /*1e20*/  @P1 IMAD.MOV.U32 R4, RZ, RZ, R20 ;  /* 0x000000ffff041224 */ /* 0x000fe200078e0014 */
[----:B------:R-:W-:Y:S01]  /*1e30*/  IADD3 R20, P2, R240, R12, RZ ;  /* 0x0000000cf0147210 */ /* 0x000fe20007f5e0ff */
[----:B------:R-:W-:Y:S01]  /*1e40*/  @!P1 IMAD.MOV.U32 R4, RZ, RZ, R22 ;  /* 0x000000ffff049224 */ /* 0x000fe200078e0016 */
[----:B------:R-:W-:Y:S01]  /*1e50*/  @!P1 IADD3 R6, R23, R9, RZ ;  /* 0x0000000917069210 */ /* 0x000fe20007ffe0ff */
[----:B------:R-:W-:Y:S01]  /*1e60*/  IMAD R18, R34, UR7, R13 ;  /* 0x0000000722127c24 */ /* 0x000fe2000f8e020d */
[----:B------:R-:W-:Y:S01]  /*1e70*/  SHF.R.S32.HI R9, RZ, 0x1f, R240 ;  /* 0x0000001fff097819 */ /* 0x000fe200000114f0 */
[----:B------:R-:W3:Y:S01]  /*1e80*/  LDC.64 R12, c[0x0][0x3c8] ;  /* 0x0000f200ff0c7b82 */ /* 0x000ee20000000a00 */
[----:B------:R-:W-:Y:S01]  /*1e90*/  IADD3 R28, P1, R240, R4, RZ ;  /* 0x00000004f01c7210 */ /* 0x000fe20007f3e0ff */
[----:B------:R-:W-:Y:S01]  /*1ea0*/  VIADD R23, R16, 0x20 ;  /* 0x0000002010177836 */ /* 0x000fe20000000000 */
[----:B------:R-:W-:Y:S01]  /*1eb0*/  LOP3.LUT R5, R15, 0xfffffff8, RZ, 0xc0, !PT ;  /* 0xfffffff80f057812 */ /* 0x000fe200078ec0ff */
[C---:B------:R-:W-:Y:S01]  /*1ec0*/  IMAD.X R21, R9.reuse, 0x1, R2, P2 ;  /* 0x0000000109157824 */ /* 0x040fe200010e0602 */
[----:B------:R-:W-:Y:S01]  /*1ed0*/  MOV R4, 0x20 ;  /* 0x0000002000047802 */ /* 0x000fe20000000f00 */
[----:B------:R-:W-:Y:S01]  /*1ee0*/  IMAD.X R29, R9, 0x1, R6, P1 ;  /* 0x00000001091d7824 */ /* 0x000fe200008e0606 */
[----:B------:R-:W-:Y:S01]  /*1ef0*/  ISETP.GE.AND P4, PT, R23, R232, PT ;  /* 0x000000e81700720c */ /* 0x000fe20003f86270 */
[----:B------:R-:W-:-:S04]  /*1f00*/  IMAD.WIDE.U32 R34, R34, UR6, R20 ;  /* 0x0000000622227c25 */ /* 0x000fc8000f8e0014 */
[----:B------:R-:W-:Y:S02]  /*1f10*/  VIADD R21, R16, 0x30 ;  /* 0x0000003010157836 */ /* 0x000fe40000000000 */
[----:B------:R-:W-:Y:S02]  /*1f20*/  IMAD.IADD R5, R8, 0x1, -R5 ;  /* 0x0000000108057824 */ /* 0x000fe400078e0a05 */
[----:B------:R-:W-:Y:S01]  /*1f30*/  IMAD.X R27, R9, 0x1, R10, P3 ;  /* 0x00000001091b7824 */ /* 0x000fe200018e060a */
[----:B------:R-:W-:Y:S01]  /*1f40*/  ISETP.GE.AND P3, PT, R21, R232, PT ;  /* 0x000000e81500720c */ /* 0x000fe20003f66270 */
[----:B------:R-:W-:Y:S02]  /*1f50*/  IMAD.SHL.U32 R14, R14, 0x8, RZ ;  /* 0x000000080e0e7824 */ /* 0x000fe400078e00ff */
[----:B------:R-:W-:Y:S01]  /*1f60*/  IMAD.WIDE.U32 R28, R32, UR4, R28 ;  /* 0x00000004201c7c25 */ /* 0x000fe2000f8e001c */
[----:B------:R-:W-:Y:S01]  /*1f70*/  UMOV UR4, 0x400 ;  /* 0x0000040000047882 */ /* 0x000fe20000000000 */
[----:B------:R-:W-:Y:S01]  /*1f80*/  R2P PR, R5, 0x6 ;  /* 0x0000000605007804 */ /* 0x000fe20000000000 */
[----:B-1----:R-:W-:Y:S01]  /*1f90*/  ULEA UR4, UR8, UR4, 0x18 ;  /* 0x0000000408047291 */ /* 0x002fe2000f8ec03f */
[----:B------:R-:W-:Y:S01]  /*1fa0*/  IMAD.MOV.U32 R6, RZ, RZ, 0x10 ;  /* 0x00000010ff067424 */ /* 0x000fe200078e00ff */
[----:B------:R-:W-:Y:S01]  /*1fb0*/  LOP3.LUT R239, R239, 0xfffffe00, R14, 0xf8, !PT ;  /* 0xfffffe00efef7812 */ /* 0x000fe200078ef80e */
[----:B------:R-:W-:Y:S01]  /*1fc0*/  IMAD.SHL.U32 R2, R238, 0x80, RZ ;  /* 0x00000080ee027824 */ /* 0x000fe200078e00ff */
[----:B------:R-:W-:Y:S01]  /*1fd0*/  SEL R4, R4, 0xffffffe0, !P2 ;  /* 0xffffffe004047807 */ /* 0x000fe20005000000 */
[----:B------:R-:W-:Y:S01]  /*1fe0*/  IMAD.WIDE R44, R45, 0x40, R16 ;  /* 0x000000402d2c7825 */ /* 0x000fe200078e0210 */
[----:B------:R-:W-:-:S02]  /*1ff0*/  LEA R239, R239, UR4, 0x1 ;  /* 0x00000004efef7c11 */ /* 0x000fc4000f8e08ff */
        /* <DEDUP_REMOVED lines=30> */
.L_x_3770:
[----:B------:R-:W-:Y:S05]  /*21e0*/  BSYNC B0 ;  /* 0x0000000000007941 */ /* 0x000fea0003800000 */
.L_x_3769:
        /* <DEDUP_REMOVED lines=31> */
.L_x_3772:
[----:B------:R-:W-:Y:S05]  /*23e0*/  BSYNC B0 ;  /* 0x0000000000007941 */ /* 0x000fea0003800000 */
.L_x_3771:
        /* <DEDUP_REMOVED lines=31> */
.L_x_3774:
[----:B------:R-:W-:Y:S05]  /*25e0*/  BSYNC B0 ;  /* 0x0000000000007941 */ /* 0x000fea0003800000 */
.L_x_3773:
        /* <DEDUP_REMOVED lines=31> */
.L_x_3776:
[----:B------:R-:W-:Y:S05]  /*27e0*/  BSYNC B0 ;  /* 0x0000000000007941 */ /* 0x000fea0003800000 */
.L_x_3775:
        /* <DEDUP_REMOVED lines=32> */
.L_x_3778:
[----:B------:R-:W-:Y:S05]  /*29f0*/  BSYNC B0 ;  /* 0x0000000000007941 */ /* 0x000fea0003800000 */
.L_x_3777:
        /* <DEDUP_REMOVED lines=24> */
.L_x_3780:
[----:B------:R-:W-:Y:S05]  /*2b80*/  BSYNC B0 ;  /* 0x0000000000007941 */ /* 0x000fea0003800000 */
.L_x_3779:
        /* <DEDUP_REMOVED lines=27> */
.L_x_3782:
[----:B------:R-:W-:Y:S05]  /*2d40*/  BSYNC B0 ;  /* 0x0000000000007941 */ /* 0x000fea0003800000 */
.L_x_3781:
[----:B------:R-:W-:Y:S01]  /*2d50*/  BSSY B0, `(.L_x_3783) ;  /* 0x000001e000007945 */ /* 0x000fe20003800000 */
[-C--:B------:R-:W-:Y:S01]  /*2d60*/  ISETP.GE.AND P6, PT, R39, R14.reuse, PT ;  /* 0x0000000e2700720c */ /* 0x080fe20003fc6270 */
[C---:B-12---:R-:W-:Y:S01]  /*2d70*/  VIADD R29, R16.reuse, 0x60 ;  /* 0x00000060101d7836 */ /* 0x046fe20000000000 */
        /* <DEDUP_REMOVED lines=27> */
.L_x_3784:
[----:B------:R-:W-:Y:S05]  /*2f30*/  BSYNC B0 ;  /* 0x0000000000007941 */ /* 0x000fea0003800000 */
.L_x_3783:
        /* <DEDUP_REMOVED lines=24> */
.L_x_3786:
[----:B------:R-:W-:Y:S05]  /*30c0*/  BSYNC B0 ;  /* 0x0000000000007941 */ /* 0x000fea0003800000 */
.L_x_3785:
        /* <DEDUP_REMOVED lines=29> */
.L_x_3788:
[----:B------:R-:W-:Y:S05]  /*32a0*/  BSYNC B0 ;  /* 0x0000000000007941 */ /* 0x000fea0003800000 */
.L_x_3787:
        /* <DEDUP_REMOVED lines=26> */
.L_x_3790:
[----:B------:R-:W-:Y:S05]  /*3450*/  BSYNC B0 ;  /* 0x0000000000007941 */ /* 0x000fea0003800000 */
.L_x_3789:
        /* <DEDUP_REMOVED lines=25> */
.L_x_3792:
[----:B------:R-:W-:Y:S05]  /*35f0*/  BSYNC B0 ;  /* 0x0000000000007941 */ /* 0x000fea0003800000 */
.L_x_3791:
        /* <DEDUP_REMOVED lines=10> */
[----:B---3--:R-:W-:Y:S01]  /*36a0*/  LEA R12, P3, R32, R12, 0x2 ;  /* 0x0000000c200c7211 */ /* 0x008fe200078610ff */
        /* <DEDUP_REMOVED lines=13> */
[----:B-12-4-:R-:W-:Y:S01]  /*3780*/  LEA.HI R9, R230, R230, RZ, 0x1 ;  /* 0x000000e6e6097211 */ /* 0x016fe200078f08ff */
[----:B------:R-:W1:Y:S01]  /*3790*/  MUFU.RCP R0, UR5 ;  /* 0x0000000500007d08 */ /* 0x000e620008001000 */
[----:B------:R-:W-:Y:S01]  /*37a0*/  BAR.SYNC.DEFER_BLOCKING 0x0 ;  /* 0x0000000000007b1d */ /* 0x000fe20000010000 */
[----:B------:R-:W-:Y:S01]  /*37b0*/  LEA R184, P4, R40, UR6, 0x1 ;  /* 0x0000000628b87c11 */ /* 0x000fe2000f8808ff */
[----:B------:R-:W-:Y:S01]  /*37c0*/  IMAD.SHL.U32 R237, R190, 0x10, RZ ;  /* 0x00000010beed7824 */ /* 0x000fe200078e00ff */
[----:B------:R-:W-:Y:S02]  /*37d0*/  LEA.HI R138, R138, R7, RZ, 0x5 ;  /* 0x000000078a8a7211 */ /* 0x000fe400078f28ff */
[----:B------:R-:W-:Y:S01]  /*37e0*/  SHF.L.U64.HI R236, R190, 0x4, R191 ;  /* 0x00000004beec7819 */ /* 0x000fe200000102bf */
[----:B------:R-:W-:Y:S01]  /*37f0*/  BSSY B0, `(.L_x_3793) ;  /* 0x0000014000007945 */ /* 0x000fe20003800000 */
[----:B------:R-:W-:-:S02]  /*3800*/  LOP3.LUT R9, R9, 0xfffffffe, RZ, 0xc0, !PT ;  /* 0xfffffffe09097812 */ /* 0x000fc400078ec0ff */
[----:B------:R-:W-:Y:S01]  /*3810*/  LEA.HI.X R185, R40, UR7, R36, 0x1, P4 ;  /* 0x0000000728b97c11 */ /* 0x000fe2000a0f0c24 */
        /* <DEDUP_REMOVED lines=17> */
.L_x_3794:
[----:B------:R-:W-:Y:S05]  /*3930*/  BSYNC B0 ;  /* 0x0000000000007941 */ /* 0x000fea0003800000 */
.L_x_3793:
        /* <DEDUP_REMOVED lines=22> */
.L_x_3796:
[----:B------:R-:W-:Y:S05]  /*3aa0*/  BSYNC B0 ;  /* 0x0000000000007941 */ /* 0x000fea0003800000 */
.L_x_3795:
        /* <DEDUP_REMOVED lines=12> */
[----:B------:R-:W-:-:S02]  /*3b70*/  ISETP.GE.AND P6, PT, R31, R14, PT ;  /* 0x0000000e1f00720c */ /* 0x000fc40003fc6270 */
[----:B------:R-:W-:Y:S02]  /*3b80*/  LOP3.LUT R8, R5, 0x8, R8, 0xf8, !PT ;  /* 0x0000000805087812 */ /* 0x000fe400078ef808 */
[----:B------:R-:W-:Y:S02]  /*3b90*/  LOP3.LUT R16, R9, 0x8, R16, 0xf8, !PT ;  /* 0x0000000809107812 */ /* 0x000fe400078ef810 */
[----:B------:R-:W-:Y:S02]  /*3ba0*/  SHF.R.U32.HI R5, RZ, 0x3, R5 ;  /* 0x00000003ff057819 */ /* 0x000fe40000011605 */
[----:B------:R-:W-:Y:S02]  /*3bb0*/  LOP3.LUT R42, R42, 0xfffffe00, RZ, 0xc0, !PT ;  /* 0xfffffe002a2a7812 */ /* 0x000fe400078ec0ff */
[----:B------:R-:W-:Y:S02]  /*3bc0*/  SHF.R.U32.HI R9, RZ, 0x3, R9 ;  /* 0x00000003ff097819 */ /* 0x000fe40000011609 */
[----:B------:R-:W-:Y:S01]  /*3bd0*/  LOP3.LUT R5, R8, R5, RZ, 0x3c, !PT ;  /* 0x0000000508057212 */ /* 0x000fe200078e3cff */
[----:B------:R-:W-:Y:S01]  /*3be0*/  IMAD R8, R139, 0x400, R42 ;  /* 0x000004008b087824 */ /* 0x000fe200078e022a */
[----:B------:R-:W-:Y:S01]  /*3bf0*/  LOP3.LUT R9, R16, R9, RZ, 0x3c, !PT ;  /* 0x0000000910097212 */ /* 0x000fe200078e3cff */
[----:B-1----:R-:W-:Y:S05]  /*3c00*/  @P2 BRA `(.L_x_3798) ;  /* 0x0000000000502947 */ /* 0x002fea0003800000 */
[----:B------:R-:W-:Y:S01]  /*3c10*/  ULDC UR5, c[0x0][0x2d0] ;  /* 0x0000b40000057ab9 */ /* 0x000fe20000000800 */
[----:B------:R-:W-:Y:S01]  /*3c20*/  IMAD.SHL.U32 R11, R190, 0x20, RZ ;  /* 0x00000020be0b7824 */ /* 0x000fe200078e00ff */
[----:B------:R-:W-:Y:S02]  /*3c30*/  ISETP.GE.AND P4, PT, R240, UR5, PT ;  /* 0x00000005f0007c0c */ /* 0x000fe4000bf86270 */
[----:B------:R-:W-:Y:S02]  /*3c40*/  ISETP.GE.AND P2, PT, R37, UR5, PT ;  /* 0x0000000525007c0c */ /* 0x000fe4000bf46270 */
[----:B------:R-:W-:-:S09]  /*3c50*/  SHF.L.U64.HI R10, R190, 0x5, R191 ;  /* 0x00000005be0a7819 */ /* 0x000fd200000102bf */
[C---:B---3--:R-:W-:Y:S01]  /*3c60*/  @!P4 LEA R12, P5, R11.reuse, R184, 0x1 ;  /* 0x000000b80b0cc211 */ /* 0x048fe200078a08ff */
        /* <DEDUP_REMOVED lines=14> */
.L_x_3798:
[----:B------:R-:W-:Y:S05]  /*3d50*/  BSYNC B0 ;  /* 0x0000000000007941 */ /* 0x000fea0003800000 */
.L_x_3797:
        /* <DEDUP_REMOVED lines=30> */
.L_x_3800:
[----:B------:R-:W-:Y:S05]  /*3f40*/  BSYNC B0 ;  /* 0x0000000000007941 */ /* 0x000fea0003800000 */
.L_x_3799:
        /* <DEDUP_REMOVED lines=24> */
.L_x_3802:
[----:B------:R-:W-:Y:S05]  /*40d0*/  BSYNC B0 ;  /* 0x0000000000007941 */ /* 0x000fea0003800000 */
.L_x_3801:
        /* <DEDUP_REMOVED lines=24> */
.L_x_3804:
[----:B------:R-:W-:Y:S05]  /*4260*/  BSYNC B0 ;  /* 0x0000000000007941 */ /* 0x000fea0003800000 */
.L_x_3803:
        /* <DEDUP_REMOVED lines=24> */
.L_x_3806:
[----:B------:R-:W-:Y:S05]  /*43f0*/  BSYNC B0 ;  /* 0x0000000000007941 */ /* 0x000fea0003800000 */
.L_x_3805:
        /* <DEDUP_REMOVED lines=24> */
.L_x_3808:
[----:B------:R-:W-:Y:S05]  /*4580*/  BSYNC B0 ;  /* 0x0000000000007941 */ /* 0x000fea0003800000 */
.L_x_3807:
[----:B------:R-:W-:Y:S01]  /*4590*/  LDSM.16.M88.4 R28, [R231] ;  /* 0x00000000e71c783b */ /* 0x000fe20000000200 */
[----:B------:R-:W-:Y:S01]  /*45a0*/  R2P PR, R3, 0x6 ;  /* 0x0000000603007804 */ /* 0x000fe20000000000 */
[C---:B------:R-:W-:Y:S01]  /*45b0*/  VIADD R3, R230.reuse, 0x4000 ;  /* 0x00004000e6037836 */ /* 0x040fe20000000000 */
[----:B------:R-:W-:Y:S01]  /*45c0*/  ULDC UR10, c[0x0][0x39c] ;  /* 0x0000e700000a7ab9 */ /* 0x000fe20000000800 */
[----:B------:R-:W2:Y:S01]  /*45d0*/  LDSM.16.M88.4 R16, [R230+0x4000] ;  /* 0x00400000e610783b */ /* 0x000ea20000000200 */
[----:B------:R-:W-:Y:S02]  /*45e0*/  VIADD R228, R230, 0x4020 ;  /* 0x00004020e6e47836 */ /* 0x000fe40000000000 */
[----:B-----5:R-:W-:Y:S01]  /*45f0*/  FMUL.FTZ R0, R39, R0 ;  /* 0x0000000027007220 */ /* 0x020fe20000410000 */
[--C-:B------:R-:W-:Y:S01]  /*4600*/  IMAD R229, R6, 0x2, R231.reuse ;  /* 0x0000000206e57824 */ /* 0x100fe200078e02e7 */
[----:B------:R-:W4:Y:S01]  /*4610*/  LDSM.16.M88.4 R64, [R230+0x4800] ;  /* 0x00480000e640783b */ /* 0x000f220000000200 */
[C---:B------:R-:W-:Y:S01]  /*4620*/  IMAD R227, R4.reuse, 0x2, R231 ;  /* 0x0000000204e37824 */ /* 0x040fe200078e02e7 */
[----:B------:R-:W-:Y:S01]  /*4630*/  LOP3.LUT R5, R5, R42, RZ, 0xfc, !PT ;  /* 0x0000002a05057212 */ /* 0x000fe200078efcff */
[----:B------:R-:W-:Y:S01]  /*4640*/  IMAD R226, R4, 0x2, R229 ;  /* 0x0000000204e27824 */ /* 0x000fe200078e02e5 */
[----:B------:R-:W4:Y:S01]  /*4650*/  LDSM.16.M88.4 R56, [R230+0x5000] ;  /* 0x00500000e638783b */ /* 0x000f220000000200 */
[----:B------:R-:W-:-:S02]  /*4660*/  IMAD R139, R139, 0x10, R148 ;  /* 0x000000108b8b7824 */ /* 0x000fc400078e0294 */
[----:B------:R-:W-:Y:S01]  /*4670*/  @P1 VIADD R228, R3, 0xffffffe0 ;  /* 0xffffffe003e41836 */ /* 0x000fe20000000000 */
[----:B------:R-:W4:Y:S01]  /*4680*/  LDSM.16.M88.4 R48, [R230+0x5800] ;  /* 0x00580000e630783b */ /* 0x000f220000000200 */
[----:B------:R-:W-:Y:S02]  /*4690*/  IMAD.MOV.U32 R3, RZ, RZ, 0x40 ;  /* 0x00000040ff037424 */ /* 0x000fe400078e00ff */
[----:B------:R-:W-:Y:S01]  /*46a0*/  IMAD.SHL.U32 R245, R7, 0x2, RZ ;  /* 0x0000000207f57824 */ /* 0x000fe200078e00ff */
[----:B------:R-:W4:Y:S01]  /*46b0*/  LDSM.16.M88.4 R32, [R230+0x6000] ;  /* 0x00600000e620783b */ /* 0x000f220000000200 */
[C---:B------:R-:W-:Y:S01]  /*46c0*/  VIADD R220, R228.reuse, 0x800 ;  /* 0x00000800e4dc7836 */ /* 0x040fe20000000000 */
[----:B------:R-:W-:Y:S01]  /*46d0*/  SEL R3, R3, 0xffffffc0, !P2 ;  /* 0xffffffc003037807 */ /* 0x000fe20005000000 */
[C---:B------:R-:W-:Y:S01]  /*46e0*/  VIADD R219, R228.reuse, 0x1000 ;  /* 0x00001000e4db7836 */ /* 0x040fe20000000000 */
[----:B------:R-:W4:Y:S01]  /*46f0*/  LDSM.16.M88.4 R120, [R230+0x6800] ;  /* 0x00680000e678783b */ /* 0x000f220000000200 */
[----:B------:R-:W-:Y:S01]  /*4700*/  LOP3.LUT R245, R245, 0x6, RZ, 0xc0, !PT ;  /* 0x00000006f5f57812 */ /* 0x000fe200078ec0ff */
[----:B------:R-:W-:Y:S01]  /*4710*/  VIADD R218, R228, 0x1800 ;  /* 0x00001800e4da7836 */ /* 0x000fe20000000000 */
[----:B------:R-:W-:Y:S01]  /*4720*/  IADD3 R224, R230, R3, RZ ;  /* 0x00000003e6e07210 */ /* 0x000fe20007ffe0ff */
[----:B------:R-:W4:Y:S01]  /*4730*/  LDSM.16.M88.4 R112, [R230+0x7000] ;  /* 0x00700000e670783b */ /* 0x000f220000000200 */
[----:B------:R-:W-:Y:S01]  /*4740*/  IMAD.IADD R213, R3, 0x1, R228 ;  /* 0x0000000103d57824 */ /* 0x000fe200078e02e4 */
[C---:B------:R-:W-:Y:S01]  /*4750*/  IADD3 R216, R228.reuse, 0x2800, RZ ;  /* 0x00002800e4d87810 */ /* 0x040fe20007ffe0ff */
[C---:B------:R-:W-:Y:S01]  /*4760*/  VIADD R217, R228.reuse, 0x2000 ;  /* 0x00002000e4d97836 */ /* 0x040fe20000000000 */
[----:B------:R-:W4:Y:S01]  /*4770*/  LDSM.16.M88.4 R80, [R230+0x7800] ;  /* 0x00780000e650783b */ /* 0x000f220000000200 */
[C---:B------:R-:W-:Y:S01]  /*4780*/  VIADD R215, R228.reuse, 0x3000 ;  /* 0x00003000e4d77836 */ /* 0x040fe20000000000 */
[C---:B------:R-:W-:Y:S01]  /*4790*/  IADD3 R209, R228.reuse, 0x5800, RZ ;  /* 0x00005800e4d17810 */ /* 0x040fe20007ffe0ff */
[C---:B------:R-:W-:Y:S01]  /*47a0*/  VIADD R214, R228.reuse, 0x3800 ;  /* 0x00003800e4d67836 */ /* 0x040fe20000000000 */
[----:B------:R-:W-:Y:S01]  /*47b0*/  LDSM.16.M88.4 R24, [R229] ;  /* 0x00000000e518783b */ /* 0x000fe20000000200 */
[----:B------:R-:W-:-:S02]  /*47c0*/  VIADD R212, R228, 0x4000 ;  /* 0x00004000e4d47836 */ /* 0x000fc40000000000 */
[C---:B------:R-:W-:Y:S01]  /*47d0*/  VIADD R211, R228.reuse, 0x4800 ;  /* 0x00004800e4d37836 */ /* 0x040fe20000000000 */
[----:B------:R-:W4:Y:S01]  /*47e0*/  LDSM.16.M88.4 R72, [R228] ;  /* 0x00000000e448783b */ /* 0x000f220000000200 */
[C---:B------:R-:W-:Y:S02]  /*47f0*/  VIADD R210, R228.reuse, 0x5000 ;  /* 0x00005000e4d27836 */ /* 0x040fe40000000000 */
[----:B------:R-:W-:Y:S01]  /*4800*/  VIADD R208, R228, 0x6000 ;  /* 0x00006000e4d07836 */ /* 0x000fe20000000000 */
[C---:B--2---:R-:W-:Y:S01]  /*4810*/  HMMA.16816.F32.BF16 R20, R28.reuse, R16, RZ ;  /* 0x000000101c14723c */ /* 0x044fe200000418ff */
[----:B------:R-:W2:Y:S04]  /*4820*/  LDSM.16.M88.4 R76, [R228+0x800] ;  /* 0x00080000e44c783b */ /* 0x000ea80000000200 */
[----:B-1-3--:R-:W1:Y:S01]  /*4830*/  LDSM.16.M88.4 R12, [R228+0x1000] ;  /* 0x00100000e40c783b */ /* 0x00ae620000000200 */
[C---:B------:R-:W-:Y:S03]  /*4840*/  HMMA.16816.F32.BF16 R16, R28.reuse, R18, RZ ;  /* 0x000000121c10723c */ /* 0x040fe600000418ff */
[----:B----4-:R-:W3:Y:S03]  /*4850*/  LDSM.16.M88.4 R8, [R228+0x1800] ;  /* 0x00180000e408783b */ /* 0x010ee60000000200 */
[C---:B------:R-:W-:Y:S01]  /*4860*/  HMMA.16816.F32.BF16 R68, R28.reuse, R64, RZ ;  /* 0x000000401c44723c */ /* 0x040fe200000418ff */
[----:B------:R-:W4:Y:S04]  /*4870*/  LDSM.16.M88.4 R88, [R228+0x2000] ;  /* 0x00200000e458783b */ /* 0x000f280000000200 */
[----:B------:R-:W4:Y:S01]  /*4880*/  LDSM.16.M88.4 R84, [R228+0x2800] ;  /* 0x00280000e454783b */ /* 0x000f220000000200 */
[C---:B------:R-:W-:Y:S03]  /*4890*/  HMMA.16816.F32.BF16 R60, R28.reuse, R56, RZ ;  /* 0x000000381c3c723c */ /* 0x040fe600000418ff */
[----:B------:R-:W-:Y:S03]  /*48a0*/  LDSM.16.M88.4 R104, [R227] ;  /* 0x00000000e368783b */ /* 0x000fe60000000200 */
        /* <DEDUP_REMOVED lines=44> */
[----:B------:R-:W-:Y:S04]  /*4b70*/  LDSM.16.M88.4 R72, [R226] ;  /* 0x00000000e248783b */ /* 0x000fe80000000200 */
[----:B------:R-:W4:Y:S01]  /*4b80*/  LDSM.16.M88.4 R24, [R213] ;  /* 0x00000000d518783b */ /* 0x000f220000000200 */
        /* <DEDUP_REMOVED lines=28> */
[C---:B-1----:R-:W-:Y:S06]  /*4d50*/  HMMA.16816.F32.BF16 R68, R72.reuse, R12, R68 ;  /* 0x0000000c4844723c */ /* 0x042fec0000041844 */
[C---:B------:R-:W-:Y:S01]  /*4d60*/  HMMA.16816.F32.BF16 R64, R72.reuse, R14, R64 ;  /* 0x0000000e4840723c */ /* 0x040fe20000041840 */
        /* <DEDUP_REMOVED lines=10> */
[----:B------:R-:W-:Y:S05]  /*4e10*/  LDSM.16.M88.4 R92, [R228+0x5000] ;  /* 0x00500000e45c783b */ /* 0x000fea0000000200 */
[C---:B------:R-:W-:Y:S01]  /*4e20*/  HMMA.16816.F32.BF16 R16, R144.reuse, R30, R16 ;  /* 0x0000001e9010723c */ /* 0x040fe20000041810 */
[----:B------:R-:W-:Y:S05]  /*4e30*/  LDSM.16.M88.4 R28, [R227+0x2000] ;  /* 0x00200000e31c783b */ /* 0x000fea0000000200 */
[C---:B----4-:R-:W-:Y:S06]  /*4e40*/  HMMA.16816.F32.BF16 R68, R144.reuse, R24, R68 ;  /* 0x000000189044723c */ /* 0x050fec0000041844 */
[----:B------:R-:W-:Y:S01]  /*4e50*/  HMMA.16816.F32.BF16 R64, R144, R26, R64 ;  /* 0x0000001a9040723c */ /* 0x000fe20000041840 */
[----:B------:R-:W3:Y:S05]  /*4e60*/  LDSM.16.M88.4 R24, [R224+0x8000] ;  /* 0x00800000e018783b */ /* 0x000eea0000000200 */
        /* <DEDUP_REMOVED lines=10> */
[----:B-1----:R-:W-:Y:S06]  /*4f10*/  HMMA.16816.F32.BF16 R20, R100, R76, R20 ;  /* 0x0000004c6414723c */ /* 0x002fec0000041814 */
[C---:B------:R-:W-:Y:S06]  /*4f20*/  HMMA.16816.F32.BF16 R60, R144.reuse, R12, R60 ;  /* 0x0000000c903c723c */ /* 0x040fec000004183c */
[C---:B------:R-:W-:Y:S01]  /*4f30*/  HMMA.16816.F32.BF16 R56, R144.reuse, R14, R56 ;  /* 0x0000000e9038723c */ /* 0x040fe20000041838 */
[----:B------:R-:W-:Y:S05]  /*4f40*/  LDSM.16.M88.4 R12, [R213+0x4000] ;  /* 0x00400000d50c783b */ /* 0x000fea0000000200 */
[C---:B--2---:R-:W-:Y:S06]  /*4f50*/  HMMA.16816.F32.BF16 R52, R144.reuse, R8, R52 ;  /* 0x000000089034723c */ /* 0x044fec0000041834 */
[----:B------:R-:W-:Y:S01]  /*4f60*/  HMMA.16816.F32.BF16 R48, R144, R10, R48 ;  /* 0x0000000a9030723c */ /* 0x000fe20000041830 */
[----:B------:R-:W1:Y:S05]  /*4f70*/  LDSM.16.M88.4 R8, [R226+0x2000] ;  /* 0x00200000e208783b */ /* 0x000e6a0000000200 */
[----:B------:R-:W-:Y:S01]  /*4f80*/  HMMA.16816.F32.BF16 R16, R100, R78, R16 ;  /* 0x0000004e6410723c */ /* 0x000fe20000041810 */
[----:B------:R-:W2:Y:S05]  /*4f90*/  LDSM.16.M88.4 R76, [R228+0x7000] ;  /* 0x00700000e44c783b */ /* 0x000eaa0000000200 */
[----:B---3--:R-:W-:Y:S06]  /*4fa0*/  HMMA.16816.F32.BF16 R20, R28, R24, R20 ;  /* 0x000000181c14723c */ /* 0x008fec0000041814 */
[C---:B------:R-:W-:Y:S06]  /*4fb0*/  HMMA.16816.F32.BF16 R116, R144.reuse, R132, R116 ;  /* 0x000000849074723c */ /* 0x040fec0000041874 */
[C---:B------:R-:W-:Y:S06]  /*4fc0*/  HMMA.16816.F32.BF16 R112, R144.reuse, R134, R112 ;  /* 0x000000869070723c */ /* 0x040fec0000041870 */
[C---:B------:R-:W-:Y:S06]  /*4fd0*/  HMMA.16816.F32.BF16 R108, R144.reuse, R128, R108 ;  /* 0x00000080906c723c */ /* 0x040fec000004186c */
[C---:B------:R-:W-:Y:S01]  /*4fe0*/  HMMA.16816.F32.BF16 R104, R144.reuse, R130, R104 ;  /* 0x000000829068723c */ /* 0x040fe20000041868 */
[----:B------:R-:W3:Y:S05]  /*4ff0*/  LDSM.16.M88.4 R128, [R224+0x8800] ;  /* 0x00880000e080783b */ /* 0x000eea0000000200 */
[C---:B----4-:R-:W-:Y:S06]  /*5000*/  HMMA.16816.F32.BF16 R44, R144.reuse, R72, R44 ;  /* 0x00000048902c723c */ /* 0x050fec000004182c */
[----:B------:R-:W-:Y:S01]  /*5010*/  HMMA.16816.F32.BF16 R32, R144, R74, R32 ;  /* 0x0000004a9020723c */ /* 0x000fe20000041820 */
[----:B------:R-:W4:Y:S05]  /*5020*/  LDSM.16.M88.4 R72, [R228+0x7800] ;  /* 0x00780000e448783b */ /* 0x000f2a0000000200 */
[----:B------:R-:W-:Y:S01]  /*5030*/  HMMA.16816.F32.BF16 R16, R28, R26, R16 ;  /* 0x0000001a1c10723c */ /* 0x000fe20000041810 */
[----:B------:R-:W-:Y:S05]  /*5040*/  LDSM.16.M88.4 R24, [R224+0x9000] ;  /* 0x00900000e018783b */ /* 0x000fea0000000200 */
[C---:B------:R-:W-:Y:S06]  /*5050*/  HMMA.16816.F32.BF16 R124, R144.reuse, R140, R124 ;  /* 0x0000008c907c723c */ /* 0x040fec000004187c */
[----:B------:R-:W-:Y:S06]  /*5060*/  HMMA.16816.F32.BF16 R120, R144, R142, R120 ;  /* 0x0000008e9078723c */ /* 0x000fec0000041878 */
[----:B-1----:R-:W-:Y:S06]  /*5070*/  HMMA.16816.F32.BF16 R20, R8, R12, R20 ;  /* 0x0000000c0814723c */ /* 0x002fec0000041814 */
[C---:B------:R-:W-:Y:S06]  /*5080*/  HMMA.16816.F32.BF16 R68, R100.reuse, R96, R68 ;  /* 0x000000606444723c */ /* 0x040fec0000041844 */
[C---:B--2---:R-:W-:Y:S06]  /*5090*/  HMMA.16816.F32.BF16 R116, R100.reuse, R76, R116 ;  /* 0x0000004c6474723c */ /* 0x044fec0000041874 */
[----:B------:R-:W-:Y:S01]  /*50a0*/  HMMA.16816.F32.BF16 R112, R100, R78, R112 ;  /* 0x0000004e6470723c */ /* 0x000fe20000041870 */
[----:B------:R-:W1:Y:S05]  /*50b0*/  LDSM.16.M88.4 R76, [R213+0x4800] ;  /* 0x00480000d54c783b */ /* 0x000e6a0000000200 */
[----:B------:R-:W-:Y:S01]  /*50c0*/  HMMA.16816.F32.BF16 R16, R8, R14, R16 ;  /* 0x0000000e0810723c */ /* 0x000fe20000041810 */
[----:B------:R-:W2:Y:S01]  /*50d0*/  LDSM.16.M88.4 R12, [R224+0xa000] ;  /* 0x00a00000e00c783b */ /* 0x000ea20000000200 */
[----:B------:R-:W-:-:S04]  /*50e0*/  FMUL.FTZ R3, R20, UR10 ;  /* 0x0000000a14037c20 */ /* 0x000fc80008410000 */
[C---:B------:R-:W-:Y:S02]  /*50f0*/  HMMA.16816.F32.BF16 R44, R100.reuse, R84, R44 ;  /* 0x00000054642c723c */ /* 0x040fe4000004182c */
[----:B------:R-:W-:Y:S04]  /*5100*/  MUFU.TANH R3, R3 ;  /* 0x0000000300037308 */ /* 0x000fe80000002400 */
[----:B------:R-:W-:Y:S01]  /*5110*/  HMMA.16816.F32.BF16 R124, R100, R80, R124 ;  /* 0x00000050647c723c */ /* 0x000fe2000004187c */
[----:B------:R-:W-:-:S05]  /*5120*/  FMUL.FTZ R85, R23, UR10 ;  /* 0x0000000a17557c20 */ /* 0x000fca0008410000 */
[----:B------:R-:W-:Y:S01]  /*5130*/  HMMA.16816.F32.BF16 R120, R100, R82, R120 ;  /* 0x000000526478723c */ /* 0x000fe20000041878 */
[----:B------:R-:W-:Y:S01]  /*5140*/  FMUL.FTZ R81, R22, UR10 ;  /* 0x0000000a16517c20 */ /* 0x000fe20008410000 */
[----:B------:R-:W-:Y:S04]  /*5150*/  MUFU.TANH R85, R85 ;  /* 0x0000005500557308 */ /* 0x000fe80000002400 */
[----:B---3--:R-:W-:Y:S01]  /*5160*/  HMMA.16816.F32.BF16 R68, R28, R128, R68 ;  /* 0x000000801c44723c */ /* 0x008fe20000041844 */
[----:B------:R-:W-:Y:S01]  /*5170*/  FMUL.FTZ R83, R21, UR10 ;  /* 0x0000000a15537c20 */ /* 0x000fe20008410000 */
[----:B------:R-:W-:Y:S01]  /*5180*/  FMUL.FTZ R16, R16, UR10 ;  /* 0x0000000a10107c20 */ /* 0x000fe20008410000 */
[----:B------:R-:W3:Y:S01]  /*5190*/  LDSM.16.M88.4 R20, [R224+0xa800] ;  /* 0x00a80000e014783b */ /* 0x000ee20000000200 */
[----:B------:R-:W-:Y:S02]  /*51a0*/  MUFU.TANH R81, R81 ;  /* 0x0000005100517308 */ /* 0x000fe40000002400 */
[C---:B------:R-:W-:Y:S06]  /*51b0*/  HMMA.16816.F32.BF16 R60, R100.reuse, R92, R60 ;  /* 0x0000005c643c723c */ /* 0x040fec000004183c */
[C---:B------:R-:W-:Y:S01]  /*51c0*/  HMMA.16816.F32.BF16 R56, R100.reuse, R94, R56 ;  /* 0x0000005e6438723c */ /* 0x040fe20000041838 */
[----:B------:R-:W3:Y:S05]  /*51d0*/  MUFU.TANH R83, R83 ;  /* 0x0000005300537308 */ /* 0x000eea0000002400 */
[C---:B------:R-:W-:Y:S03]  /*51e0*/  HMMA.16816.F32.BF16 R32, R100.reuse, R86, R32 ;  /* 0x000000566420723c */ /* 0x040fe60000041820 */
[----:B------:R2:W3:Y:S03]  /*51f0*/  MUFU.TANH R87, R16 ;  /* 0x0000001000577308 */ /* 0x0004e60000002400 */
[C---:B----4-:R-:W-:Y:S06]  /*5200*/  HMMA.16816.F32.BF16 R108, R100.reuse, R72, R108 ;  /* 0x00000048646c723c */ /* 0x050fec000004186c */
[C---:B------:R-:W-:Y:S01]  /*5210*/  HMMA.16816.F32.BF16 R104, R100.reuse, R74, R104 ;  /* 0x0000004a6468723c */ /* 0x040fe20000041868 */
[----:B------:R-:W4:Y:S05]  /*5220*/  LDSM.16.M88.4 R72, [R224+0x9800] ;  /* 0x00980000e048783b */ /* 0x000f2a0000000200 */
[C---:B------:R-:W-:Y:S06]  /*5230*/  HMMA.16816.F32.BF16 R52, R100.reuse, R88, R52 ;  /* 0x000000586434723c */ /* 0x040fec0000041834 */
[----:B------:R-:W-:Y:S01]  /*5240*/  HMMA.16816.F32.BF16 R48, R100, R90, R48 ;  /* 0x0000005a6430723c */ /* 0x000fe20000041830 */
[----:B------:R-:W-:-:S05]  /*5250*/  FMUL.FTZ R89, R18, UR10 ;  /* 0x0000000a12597c20 */ /* 0x000fca0008410000 */
[----:B-1----:R-:W-:Y:S01]  /*5260*/  HMMA.16816.F32.BF16 R68, R8, R76, R68 ;  /* 0x0000004c0844723c */ /* 0x002fe20000041844 */
[----:B------:R-:W-:Y:S01]  /*5270*/  FMUL.FTZ R91, R19, UR10 ;  /* 0x0000000a135b7c20 */ /* 0x000fe20008410000 */
[----:B------:R-:W1:Y:S04]  /*5280*/  MUFU.TANH R89, R89 ;  /* 0x0000005900597308 */ /* 0x000e680000002400 */
[C---:B------:R-:W-:Y:S01]  /*5290*/  HMMA.16816.F32.BF16 R60, R28.reuse, R24, R60 ;  /* 0x000000181c3c723c */ /* 0x040fe2000004183c */
[----:B------:R-:W-:Y:S02]  /*52a0*/  FMUL.FTZ R77, R17, UR10 ;  /* 0x0000000a114d7c20 */ /* 0x000fe40008410000 */
[----:B--2---:R-:W-:Y:S01]  /*52b0*/  LDSM.16.M88.4 R16, [R224+0xb800] ;  /* 0x00b80000e010783b */ /* 0x004fe20000000200 */
[----:B------:R-:W-:Y:S02]  /*52c0*/  MUFU.TANH R91, R91 ;  /* 0x0000005b005b7308 */ /* 0x000fe40000002400 */
[C---:B------:R-:W-:Y:S01]  /*52d0*/  HMMA.16816.F32.BF16 R56, R28.reuse, R26, R56 ;  /* 0x0000001a1c38723c */ /* 0x040fe20000041838 */
[----:B------:R-:W2:Y:S05]  /*52e0*/  LDSM.16.M88.4 R24, [R224+0xb000] ;  /* 0x00b00000e018783b */ /* 0x000eaa0000000200 */
[C---:B------:R-:W-:Y:S01]  /*52f0*/  HMMA.16816.F32.BF16 R44, R28.reuse, R12, R44 ;  /* 0x0000000c1c2c723c */ /* 0x040fe2000004182c */
[----:B------:R-:W1:Y:S05]  /*5300*/  MUFU.TANH R77, R77 ;  /* 0x0000004d004d7308 */ /* 0x000e6a0000002400 */
[C---:B------:R-:W-:Y:S01]  /*5310*/  HMMA.16816.F32.BF16 R32, R28.reuse, R14, R32 ;  /* 0x0000000e1c20723c */ /* 0x040fe20000041820 */
[----:B------:R-:W1:Y:S01]  /*5320*/  LDSM.16.M88.4 R12, [R213+0x5800] ;  /* 0x00580000d50c783b */ /* 0x000e620000000200 */
[----:B------:R-:W-:Y:S01]  /*5330*/  FMUL.FTZ R68, R68, UR10 ;  /* 0x0000000a44447c20 */ /* 0x000fe20008410000 */
[----:B------:R-:W-:Y:S01]  /*5340*/  FMUL.FTZ R70, R70, UR10 ;  /* 0x0000000a46467c20 */ /* 0x000fe20008410000 */
[----:B------:R-:W-:Y:S01]  /*5350*/  FMUL.FTZ R69, R69, UR10 ;  /* 0x0000000a45457c20 */ /* 0x000fe20008410000 */
[----:B------:R-:W-:Y:S01]  /*5360*/  FMUL.FTZ R71, R71, UR10 ;  /* 0x0000000a47477c20 */ /* 0x000fe20008410000 */
[C---:B---3--:R-:W-:Y:S01]  /*5370*/  HMMA.16816.F32.BF16 R124, R28.reuse, R20, R124 ;  /* 0x000000141c7c723c */ /* 0x048fe2000004187c */
[----:B------:R-:W-:Y:S05]  /*5380*/  MUFU.TANH R93, R70 ;  /* 0x00000046005d7308 */ /* 0x000fea0000002400 */
[C---:B------:R-:W-:Y:S01]  /*5390*/  HMMA.16816.F32.BF16 R120, R28.reuse, R22, R120 ;  /* 0x000000161c78723c */ /* 0x040fe20000041878 */
[----:B------:R-:W3:Y:S02]  /*53a0*/  LDSM.16.M88.4 R20, [R213+0x6000] ;  /* 0x00600000d514783b */ /* 0x000ee40000000200 */
[----:B------:R-:W-:Y:S03]  /*53b0*/  MUFU.TANH R69, R69 ;  /* 0x0000004500457308 */ /* 0x000fe60000002400 */
[C---:B----4-:R-:W-:Y:S05]  /*53c0*/  HMMA.16816.F32.BF16 R52, R28.reuse, R72, R52 ;  /* 0x000000481c34723c */ /* 0x050fea0000041834 */
[----:B------:R-:W-:Y:S01]  /*53d0*/  MUFU.TANH R71, R71 ;  /* 0x0000004700477308 */ /* 0x000fe20000002400 */
[----:B------:R-:W-:Y:S01]  /*53e0*/  HMMA.16816.F32.BF16 R48, R28, R74, R48 ;  /* 0x0000004a1c30723c */ /* 0x000fe20000041830 */
[----:B------:R-:W4:Y:S05]  /*53f0*/  LDSM.16.M88.4 R72, [R213+0x5000] ;  /* 0x00500000d548783b */ /* 0x000f2a0000000200 */
[----:B------:R-:W-:Y:S06]  /*5400*/  HMMA.16816.F32.BF16 R64, R100, R98, R64 ;  /* 0x000000626440723c */ /* 0x000fec0000041840 */
[C---:B--2---:R-:W-:Y:S06]  /*5410*/  HMMA.16816.F32.BF16 R116, R28.reuse, R24, R116 ;  /* 0x000000181c74723c */ /* 0x044fec0000041874 */
[C---:B------:R-:W-:Y:S01]  /*5420*/  HMMA.16816.F32.BF16 R112, R28.reuse, R26, R112 ;  /* 0x0000001a1c70723c */ /* 0x040fe20000041870 */
[----:B------:R-:W2:Y:S05]  /*5430*/  LDSM.16.M88.4 R24, [R213+0x6800] ;  /* 0x00680000d518783b */ /* 0x000eaa0000000200 */
[C---:B------:R-:W-:Y:S06]  /*5440*/  HMMA.16816.F32.BF16 R108, R28.reuse, R16, R108 ;  /* 0x000000101c6c723c */ /* 0x040fec000004186c */
[----:B------:R-:W-:Y:S01]  /*5450*/  HMMA.16816.F32.BF16 R104, R28, R18, R104 ;  /* 0x000000121c68723c */ /* 0x000fe20000041868 */
[----:B------:R-:W2:Y:S05]  /*5460*/  LDSM.16.M88.4 R16, [R213+0x7000] ;  /* 0x00700000d510783b */ /* 0x000eaa0000000200 */
[C---:B-1----:R-:W-:Y:S06]  /*5470*/  HMMA.16816.F32.BF16 R52, R8.reuse, R12, R52 ;  /* 0x0000000c0834723c */ /* 0x042fec0000041834 */
[----:B------:R-:W-:Y:S01]  /*5480*/  HMMA.16816.F32.BF16 R48, R8, R14, R48 ;  /* 0x0000000e0830723c */ /* 0x000fe20000041830 */
[----:B------:R-:W1:Y:S01]  /*5490*/  LDSM.16.M88.4 R12, [R213+0x7800] ;  /* 0x00780000d50c783b */ /* 0x000e620000000200 */
[----:B------:R-:W-:-:S04]  /*54a0*/  DEPBAR.LE SB0, 0x0 ;  /* 0x000080000000791a */ /* 0x000fc80000000000 */
[----:B------:R-:W-:Y:S06]  /*54b0*/  HMMA.16816.F32.BF16 R64, R28, R130, R64 ;  /* 0x000000821c40723c */ /* 0x000fec0000041840 */
[C---:B---3--:R-:W-:Y:S06]  /*54c0*/  HMMA.16816.F32.BF16 R44, R8.reuse, R20, R44 ;  /* 0x00000014082c723c */ /* 0x048fec000004182c */
[----:B----4-:R-:W-:Y:S01]  /*54d0*/  HMMA.16816.F32.BF16 R60, R8, R72, R60 ;  /* 0x00000048083c723c */ /* 0x010fe2000004183c */
[----:B------:R-:W-:Y:S01]  /*54e0*/  LOP3.LUT R20, R138, 0xffffffe0, RZ, 0xc0, !PT ;  /* 0xffffffe08a147812 */ /* 0x000fe200078ec0ff */
[----:B------:R-:W-:Y:S01]  /*54f0*/  FMUL.FTZ R55, R55, UR10 ;  /* 0x0000000a37377c20 */ /* 0x000fe20008410000 */
[----:B------:R-:W-:Y:S01]  /*5500*/  FMUL.FTZ R52, R52, UR10 ;  /* 0x0000000a34347c20 */ /* 0x000fe20008410000 */
[----:B------:R-:W-:-:S02]  /*5510*/  VIADD R138, R228, 0x7000 ;  /* 0x00007000e48a7836 */ /* 0x000fc40000000000 */
[----:B------:R-:W-:Y:S01]  /*5520*/  IMAD.IADD R20, R7, 0x1, -R20 ;  /* 0x0000000107147824 */ /* 0x000fe200078e0a14 */
[C---:B------:R-:W-:Y:S01]  /*5530*/  HMMA.16816.F32.BF16 R56, R8.reuse, R74, R56 ;  /* 0x0000004a0838723c */ /* 0x040fe20000041838 */
[----:B------:R-:W-:Y:S01]  /*5540*/  FMUL.FTZ R48, R48, UR10 ;  /* 0x0000000a30307c20 */ /* 0x000fe20008410000 */
[----:B------:R-:W-:Y:S01]  /*5550*/  FMUL.FTZ R51, R51, UR10 ;  /* 0x0000000a33337c20 */ /* 0x000fe20008410000 */
[----:B------:R-:W-:Y:S01]  /*5560*/  FMUL.FTZ R50, R50, UR10 ;  /* 0x0000000a32327c20 */ /* 0x000fe20008410000 */
[----:B------:R-:W-:Y:S02]  /*5570*/  SHF.R.S32.HI R21, RZ, 0x1f, R20 ;  /* 0x0000001fff157819 */ /* 0x000fe40000011414 */
[----:B------:R-:W-:Y:S01]  /*5580*/  HMMA.16816.F32.BF16 R64, R8, R78, R64 ;  /* 0x0000004e0840723c */ /* 0x000fe20000041840 */
[----:B------:R-:W3:Y:S01]  /*5590*/  MUFU.TANH R79, R68 ;  /* 0x00000044004f7308 */ /* 0x000ee20000002400 */
[----:B------:R-:W-:-:S03]  /*55a0*/  LEA.HI R20, R21, R20, RZ, 0x2 ;  /* 0x0000001415147211 */ /* 0x000fc600078f10ff */
[----:B------:R-:W-:Y:S01]  /*55b0*/  FMUL.FTZ R47, R47, UR10 ;  /* 0x0000000a2f2f7c20 */ /* 0x000fe20008410000 */
[----:B------:R-:W-:Y:S01]  /*55c0*/  SHF.R.S32.HI R20, RZ, 0x2, R20 ;  /* 0x00000002ff147819 */ /* 0x000fe20000011414 */
[C---:B------:R-:W-:Y:S01]  /*55d0*/  HMMA.16816.F32.BF16 R32, R8.reuse, R22, R32 ;  /* 0x000000160820723c */ /* 0x040fe20000041820 */
[----:B------:R-:W-:Y:S01]  /*55e0*/  FMUL.FTZ R46, R46, UR10 ;  /* 0x0000000a2e2e7c20 */ /* 0x000fe20008410000 */
[----:B------:R-:W-:Y:S01]  /*55f0*/  FMUL.FTZ R44, R44, UR10 ;  /* 0x0000000a2c2c7c20 */ /* 0x000fe20008410000 */
[----:B------:R-:W-:Y:S01]  /*5600*/  IADD3 R20, R139, 0x1, R20 ;  /* 0x000000018b147810 */ /* 0x000fe20007ffe014 */
[----:B------:R-:W-:Y:S01]  /*5610*/  FMUL.FTZ R61, R61, UR10 ;  /* 0x0000000a3d3d7c20 */ /* 0x000fe20008410000 */
[----:B------:R-:W-:Y:S01]  /*5620*/  FMUL.FTZ R63, R63, UR10 ;  /* 0x0000000a3f3f7c20 */ /* 0x000fe20008410000 */
[C---:B--2---:R-:W-:Y:S01]  /*5630*/  HMMA.16816.F32.BF16 R124, R8.reuse, R24, R124 ;  /* 0x00000018087c723c */ /* 0x044fe2000004187c */
[----:B------:R-:W-:Y:S01]  /*5640*/  IADD3 R149, R43, R20, -R149 ;  /* 0x000000142b957210 */ /* 0x000fe20007ffe895 */
[----:B------:R-:W-:Y:S01]  /*5650*/  FMUL.FTZ R31, R60, UR10 ;  /* 0x0000000a3c1f7c20 */ /* 0x000fe20008410000 */
[----:B------:R-:W-:Y:S01]  /*5660*/  FMUL.FTZ R62, R62, UR10 ;  /* 0x0000000a3e3e7c20 */ /* 0x000fe20008410000 */
[----:B------:R-:W-:Y:S01]  /*5670*/  MUFU.TANH R61, R61 ;  /* 0x0000003d003d7308 */ /* 0x000fe20000002400 */
[----:B------:R-:W-:Y:S01]  /*5680*/  FMUL.FTZ R56, R56, UR10 ;  /* 0x0000000a38387c20 */ /* 0x000fe20008410000 */
[----:B------:R-:W-:Y:S01]  /*5690*/  HMMA.16816.F32.BF16 R120, R8, R26, R120 ;  /* 0x0000001a0878723c */ /* 0x000fe20000041878 */
[----:B------:R-:W-:-:S02]  /*56a0*/  IMAD.IADD R136, R149, 0x1, R136 ;  /* 0x0000000195887824 */ /* 0x000fc400078e0288 */
[----:B------:R-:W-:Y:S01]  /*56b0*/  FMUL.FTZ R57, R57, UR10 ;  /* 0x0000000a39397c20 */ /* 0x000fe20008410000 */
[----:B------:R-:W-:Y:S01]  /*56c0*/  FMUL.FTZ R59, R59, UR10 ;  /* 0x0000000a3b3b7c20 */ /* 0x000fe20008410000 */
[----:B------:R-:W-:Y:S02]  /*56d0*/  VIADD R139, R228, 0x6800 ;  /* 0x00006800e48b7836 */ /* 0x000fe40000000000 */
[----:B------:R-:W-:Y:S01]  /*56e0*/  FMUL.FTZ R64, R64, UR10 ;  /* 0x0000000a40407c20 */ /* 0x000fe20008410000 */
[C---:B------:R-:W-:Y:S01]  /*56f0*/  HMMA.16816.F32.BF16 R116, R8.reuse, R16, R116 ;  /* 0x000000100874723c */ /* 0x040fe20000041874 */
[C---:B------:R-:W-:Y:S01]  /*5700*/  VIMNMX R194, R136.reuse, R43, PT ;  /* 0x0000002b88c27248 */ /* 0x040fe20003fe0100 */
[----:B------:R-:W-:Y:S01]  /*5710*/  FMUL.FTZ R65, R65, UR10 ;  /* 0x0000000a41417c20 */ /* 0x000fe20008410000 */
[----:B------:R-:W-:Y:S01]  /*5720*/  VIADDMNMX R193, R136, 0x8, R43, PT ;  /* 0x0000000888c17846 */ /* 0x000fe2000380012b */
[----:B------:R-:W-:Y:S01]  /*5730*/  FMUL.FTZ R66, R66, UR10 ;  /* 0x0000000a42427c20 */ /* 0x000fe20008410000 */
[----:B------:R-:W-:Y:S01]  /*5740*/  FMUL.FTZ R29, R67, UR10 ;  /* 0x0000000a431d7c20 */ /* 0x000fe20008410000 */
[C---:B------:R-:W-:Y:S01]  /*5750*/  HMMA.16816.F32.BF16 R112, R8.reuse, R18, R112 ;  /* 0x000000120870723c */ /* 0x040fe20000041870 */
[----:B------:R-:W2:Y:S01]  /*5760*/  MUFU.TANH R73, R64 ;  /* 0x0000004000497308 */ /* 0x000ea20000002400 */
[----:B------:R-:W-:Y:S01]  /*5770*/  FMUL.FTZ R27, R58, UR10 ;  /* 0x0000000a3a1b7c20 */ /* 0x000fe20008410000 */
[----:B------:R-:W-:Y:S01]  /*5780*/  FMUL.FTZ R32, R32, UR10 ;  /* 0x0000000a20207c20 */ /* 0x000fe20008410000 */
[----:B------:R-:W-:Y:S01]  /*5790*/  FMUL.FTZ R34, R34, UR10 ;  /* 0x0000000a22227c20 */ /* 0x000fe20008410000 */
[----:B------:R-:W-:Y:S01]  /*57a0*/  VIADD R136, R228, 0x7800 ;  /* 0x00007800e4887836 */ /* 0x000fe20000000000 */
[C---:B-1----:R-:W-:Y:S01]  /*57b0*/  HMMA.16816.F32.BF16 R108, R8.reuse, R12, R108 ;  /* 0x0000000c086c723c */ /* 0x042fe2000004186c */
[----:B------:R-:W-:Y:S01]  /*57c0*/  FMUL.FTZ R125, R125, UR10 ;  /* 0x0000000a7d7d7c20 */ /* 0x000fe20008410000 */
[----:B------:R-:W-:Y:S01]  /*57d0*/  FMUL.FTZ R127, R127, UR10 ;  /* 0x0000000a7f7f7c20 */ /* 0x000fe20008410000 */
[----:B------:R-:W1:Y:S01]  /*57e0*/  MUFU.TANH R95, R66 ;  /* 0x00000042005f7308 */ /* 0x000e620000002400 */
[----:B------:R-:W-:Y:S01]  /*57f0*/  FMUL.FTZ R124, R124, UR10 ;  /* 0x0000000a7c7c7c20 */ /* 0x000fe20008410000 */
[----:B------:R-:W-:Y:S01]  /*5800*/  FMUL.FTZ R126, R126, UR10 ;  /* 0x0000000a7e7e7c20 */ /* 0x000fe20008410000 */
[----:B------:R-:W-:Y:S01]  /*5810*/  HMMA.16816.F32.BF16 R104, R8, R14, R104 ;  /* 0x0000000e0868723c */ /* 0x000fe20000041868 */
[----:B------:R-:W-:Y:S01]  /*5820*/  FMUL.FTZ R12, R33, UR10 ;  /* 0x0000000a210c7c20 */ /* 0x000fe20008410000 */
[----:B------:R-:W-:Y:S01]  /*5830*/  FMUL.FTZ R120, R120, UR10 ;  /* 0x0000000a78787c20 */ /* 0x000fe20008410000 */
[----:B------:R-:W-:Y:S01]  /*5840*/  FMUL.FTZ R122, R122, UR10 ;  /* 0x0000000a7a7a7c20 */ /* 0x000fe20008410000 */
[----:B------:R-:W-:Y:S01]  /*5850*/  FMUL.FTZ R121, R121, UR10 ;  /* 0x0000000a79797c20 */ /* 0x000fe20008410000 */
[----:B------:R-:W4:Y:S01]  /*5860*/  MUFU.TANH R65, R65 ;  /* 0x0000004100417308 */ /* 0x000f220000002400 */
[----:B------:R-:W-:Y:S01]  /*5870*/  FMUL.FTZ R116, R116, UR10 ;  /* 0x0000000a74747c20 */ /* 0x000fe20008410000 */
[----:B------:R-:W-:Y:S01]  /*5880*/  IADD3 R8, R2, R245, RZ ;  /* 0x000000f502087210 */ /* 0x000fe20007ffe0ff */
[----:B------:R-:W-:Y:S01]  /*5890*/  FMUL.FTZ R15, R49, UR10 ;  /* 0x0000000a310f7c20 */ /* 0x000fe20008410000 */
[----:B------:R-:W-:Y:S01]  /*58a0*/  FMUL.FTZ R10, R35, UR10 ;  /* 0x0000000a230a7c20 */ /* 0x000fe20008410000 */
[----:B------:R-:W-:Y:S01]  /*58b0*/  FMUL.FTZ R14, R45, UR10 ;  /* 0x0000000a2d0e7c20 */ /* 0x000fe20008410000 */
[----:B------:R-:W-:Y:S01]  /*58c0*/  FMUL.FTZ R9, R53, UR10 ;  /* 0x0000000a35097c20 */ /* 0x000fe20008410000 */
[C---:B------:R-:W-:Y:S01]  /*58d0*/  VIADD R25, R8.reuse, 0x1 ;  /* 0x0000000108197836 */ /* 0x040fe20000000000 */
[----:B------:R-:W4:Y:S01]  /*58e0*/  MUFU.TANH R29, R29 ;  /* 0x0000001d001d7308 */ /* 0x000f220000002400 */
[----:B------:R-:W-:-:S02]  /*58f0*/  VIADD R16, R8, 0x8 ;  /* 0x0000000808107836 */ /* 0x000fc40000000000 */
[----:B------:R-:W-:Y:S01]  /*5900*/  FMUL.FTZ R11, R54, UR10 ;  /* 0x0000000a360b7c20 */ /* 0x000fe20008410000 */
[C---:B------:R-:W-:Y:S01]  /*5910*/  VIADD R21, R8.reuse, 0x9 ;  /* 0x0000000908157836 */ /* 0x040fe20000000000 */
[CC--:B------:R-:W-:Y:S01]  /*5920*/  ISETP.GE.AND P3, PT, R25.reuse, R194.reuse, PT ;  /* 0x000000c21900720c */ /* 0x0c0fe20003f66270 */
[C---:B------:R-:W-:Y:S01]  /*5930*/  VIADD R7, R8.reuse, 0x11 ;  /* 0x0000001108077836 */ /* 0x040fe20000000000 */
[----:B------:R-:W-:Y:S01]  /*5940*/  ISETP.GE.AND P2, PT, R25, R193, PT ;  /* 0x000000c11900720c */ /* 0x000fe20003f46270 */
[----:B------:R-:W-:Y:S01]  /*5950*/  VIADD R30, R8, 0x19 ;  /* 0x00000019081e7836 */ /* 0x000fe20000000000 */
[----:B------:R-:W-:Y:S01]  /*5960*/  I2FP.F32.S32 R25, R25 ;  /* 0x0000001900197245 */ /* 0x000fe20000201400 */
[----:B------:R3:W-:Y:S01]  /*5970*/  MUFU.TANH R35, R15 ;  /* 0x0000000f00237308 */ /* 0x0007e20000002400 */
[----:B------:R-:W-:Y:S01]  /*5980*/  ISETP.GE.AND P5, PT, R16, R194, PT ;  /* 0x000000c21000720c */ /* 0x000fe20003fa6270 */
[----:B------:R-:W-:Y:S01]  /*5990*/  VIADD R43, R8, 0x21 ;  /* 0x00000021082b7836 */ /* 0x000fe20000000000 */
[----:B------:R-:W-:Y:S01]  /*59a0*/  ISETP.GE.AND P1, PT, R16, R193, PT ;  /* 0x000000c11000720c */ /* 0x000fe20003f26270 */
[CC--:B------:R-:W-:Y:S01]  /*59b0*/  FFMA.FTZ R24, R0.reuse, R25.reuse, R83 ;  /* 0x0000001900187223 */ /* 0x0c0fe20000010053 */
[----:B------:R-:W-:Y:S01]  /*59c0*/  I2FP.F32.S32 R16, R16 ;  /* 0x0000001000107245 */ /* 0x000fe20000201400 */
[C---:B------:R-:W-:Y:S01]  /*59d0*/  FFMA.FTZ R25, R0.reuse, R25, R85 ;  /* 0x0000001900197223 */ /* 0x040fe20000010055 */
[C---:B------:R-:W-:Y:S01]  /*59e0*/  ISETP.GE.AND P6, PT, R21.reuse, R194, PT ;  /* 0x000000c21500720c */ /* 0x040fe20003fc6270 */
[----:B------:R-:W-:Y:S01]  /*59f0*/  MUFU.TANH R33, R55 ;  /* 0x0000003700217308 */ /* 0x000fe20000002400 */
[----:B------:R-:W-:Y:S01]  /*5a00*/  ISETP.GE.AND P4, PT, R21, R193, PT ;  /* 0x000000c11500720c */ /* 0x000fe20003f86270 */
[CC--:B------:R-:W-:Y:S01]  /*5a10*/  FFMA.FTZ R22, R0.reuse, R16.reuse, R87 ;  /* 0x0000001000167223 */ /* 0x0c0fe20000010057 */
[----:B------:R-:W-:Y:S01]  /*5a20*/  FFMA.FTZ R23, R0, R16, R89 ;  /* 0x0000001000177223 */ /* 0x000fe20000010059 */
[C---:B------:R-:W-:Y:S01]  /*5a30*/  VIADD R16, R8.reuse, 0x10 ;  /* 0x0000001008107836 */ /* 0x040fe20000000000 */
[----:B------:R-:W-:Y:S01]  /*5a40*/  I2FP.F32.S32 R21, R21 ;  /* 0x0000001500157245 */ /* 0x000fe20000201400 */
[----:B------:R-:W-:Y:S01]  /*5a50*/  VIADD R28, R8, 0x20 ;  /* 0x00000020081c7836 */ /* 0x000fe20000000000 */
[----:B------:R-:W-:Y:S01]  /*5a60*/  FSEL R24, R24, -INF , !P3 ;  /* 0xff80000018187808 */ /* 0x000fe20005800000 */
[----:B------:R2:W-:Y:S01]  /*5a70*/  MUFU.TANH R55, R14 ;  /* 0x0000000e00377308 */ /* 0x0005e20000002400 */
[----:B------:R-:W-:Y:S01]  /*5a80*/  FSEL R25, R25, -INF , !P2 ;  /* 0xff80000019197808 */ /* 0x000fe20005000000 */
[-C--:B------:R-:W-:Y:S01]  /*5a90*/  FFMA.FTZ R26, R0, R21.reuse, R77 ;  /* 0x00000015001a7223 */ /* 0x080fe2000001004d */
[----:B------:R-:W-:Y:S01]  /*5aa0*/  ISETP.GE.AND P3, PT, R16, R194, PT ;  /* 0x000000c21000720c */ /* 0x000fe20003f66270 */
[----:B------:R-:W-:Y:S01]  /*5ab0*/  FFMA.FTZ R21, R0, R21, R91 ;  /* 0x0000001500157223 */ /* 0x000fe2000001005b */
[-C--:B------:R-:W-:Y:S01]  /*5ac0*/  ISETP.GE.AND P2, PT, R16, R193.reuse, PT ;  /* 0x000000c11000720c */ /* 0x080fe20003f46270 */
[----:B------:R-:W-:Y:S01]  /*5ad0*/  FMUL.FTZ R118, R118, UR10 ;  /* 0x0000000a76767c20 */ /* 0x000fe20008410000 */
[----:B------:R-:W-:Y:S01]  /*5ae0*/  I2FP.F32.S32 R16, R16 ;  /* 0x0000001000107245 */ /* 0x000fe20000201400 */
[----:B------:R-:W-:Y:S01]  /*5af0*/  MUFU.TANH R63, R63 ;  /* 0x0000003f003f7308 */ /* 0x000fe20000002400 */
[----:B---3--:R-:W-:Y:S01]  /*5b00*/  IADD3 R15, R8, 0x18, RZ ;  /* 0x00000018080f7810 */ /* 0x008fe20007ffe0ff */
[----:B------:R-:W-:Y:S01]  /*5b10*/  FMUL.FTZ R117, R117, UR10 ;  /* 0x0000000a75757c20 */ /* 0x000fe20008410000 */
[----:B------:R-:W-:Y:S01]  /*5b20*/  FSEL R26, R26, -INF , !P6 ;  /* 0xff8000001a1a7808 */ /* 0x000fe20007000000 */
[CC--:B------:R-:W-:Y:S01]  /*5b30*/  FFMA.FTZ R20, R0.reuse, R16.reuse, R79 ;  /* 0x0000001000147223 */ /* 0x0c0fe2000001004f */
[----:B------:R-:W-:Y:S01]  /*5b40*/  FFMA.FTZ R19, R0, R16, R93 ;  /* 0x0000001000137223 */ /* 0x000fe2000001005d */
[----:B------:R-:W-:Y:S01]  /*5b50*/  FSEL R21, R21, -INF , !P4 ;  /* 0xff80000015157808 */ /* 0x000fe20006000000 */
[----:B------:R-:W-:Y:S01]  /*5b60*/  FMUL.FTZ R119, R119, UR10 ;  /* 0x0000000a77777c20 */ /* 0x000fe20008410000 */
[CC--:B------:R-:W-:Y:S01]  /*5b70*/  ISETP.GE.AND P6, PT, R15.reuse, R194.reuse, PT ;  /* 0x000000c20f00720c */ /* 0x0c0fe20003fc6270 */
[----:B------:R-:W-:Y:S01]  /*5b80*/  MUFU.TANH R75, R56 ;  /* 0x00000038004b7308 */ /* 0x000fe20000002400 */
[----:B------:R-:W-:Y:S01]  /*5b90*/  ISETP.GE.AND P4, PT, R15, R193, PT ;  /* 0x000000c10f00720c */ /* 0x000fe20003f86270 */
[----:B------:R-:W-:Y:S01]  /*5ba0*/  FMUL.FTZ R123, R123, UR10 ;  /* 0x0000000a7b7b7c20 */ /* 0x000fe20008410000 */
[----:B------:R-:W-:Y:S01]  /*5bb0*/  I2FP.F32.S32 R15, R15 ;  /* 0x0000000f000f7245 */ /* 0x000fe20000201400 */
[----:B------:R-:W-:Y:S01]  /*5bc0*/  FMUL.FTZ R113, R113, UR10 ;  /* 0x0000000a71717c20 */ /* 0x000fe20008410000 */
[----:B------:R-:W-:Y:S01]  /*5bd0*/  FSEL R20, R20, -INF , !P3 ;  /* 0xff80000014147808 */ /* 0x000fe20005800000 */
[----:B------:R-:W-:Y:S01]  /*5be0*/  FMUL.FTZ R115, R115, UR10 ;  /* 0x0000000a73737c20 */ /* 0x000fe20008410000 */
[----:B------:R-:W-:Y:S01]  /*5bf0*/  FSEL R19, R19, -INF , !P2 ;  /* 0xff80000013137808 */ /* 0x000fe20005000000 */
[----:B------:R-:W3:Y:S01]  /*5c00*/  MUFU.TANH R27, R27 ;  /* 0x0000001b001b7308 */ /* 0x000ee20000002400 */
[----:B--2---:R-:W-:Y:S01]  /*5c10*/  I2FP.F32.S32 R14, R7 ;  /* 0x00000007000e7245 */ /* 0x004fe20000201400 */
[-C--:B------:R-:W-:Y:S01]  /*5c20*/  FFMA.FTZ R16, R0, R15.reuse, R73 ;  /* 0x0000000f00107223 */ /* 0x080fe20000010049 */
[----:B------:R-:W-:Y:S01]  /*5c30*/  ISETP.GE.AND P3, PT, R30, R194, PT ;  /* 0x000000c21e00720c */ /* 0x000fe20003f66270 */
[----:B-1----:R-:W-:Y:S01]  /*5c40*/  FFMA.FTZ R15, R0, R15, R95 ;  /* 0x0000000f000f7223 */ /* 0x002fe2000001005f */
[-C--:B------:R-:W-:Y:S01]  /*5c50*/  ISETP.GE.AND P2, PT, R30, R193.reuse, PT ;  /* 0x000000c11e00720c */ /* 0x080fe20003f46270 */
[----:B------:R-:W-:Y:S01]  /*5c60*/  FFMA.FTZ R18, R0, R14, R69 ;  /* 0x0000000e00127223 */ /* 0x000fe20000010045 */
[----:B------:R-:W-:Y:S01]  /*5c70*/  I2FP.F32.S32 R30, R30 ;  /* 0x0000001e001e7245 */ /* 0x000fe20000201400 */
[----:B------:R-:W-:Y:S01]  /*5c80*/  MUFU.TANH R77, R47 ;  /* 0x0000002f004d7308 */ /* 0x000fe20000002400 */
[----:B------:R-:W-:Y:S01]  /*5c90*/  FSEL R22, R22, -INF , !P5 ;  /* 0xff80000016167808 */ /* 0x000fe20006800000 */
[C---:B------:R-:W-:Y:S01]  /*5ca0*/  FFMA.FTZ R17, R0.reuse, R14, R71 ;  /* 0x0000000e00117223 */ /* 0x040fe20000010047 */
[----:B------:R-:W-:Y:S01]  /*5cb0*/  FSEL R23, R23, -INF , !P1 ;  /* 0xff80000017177808 */ /* 0x000fe20004800000 */
[----:B----4-:R-:W-:Y:S01]  /*5cc0*/  FFMA.FTZ R14, R0, R30, R65 ;  /* 0x0000001e000e7223 */ /* 0x010fe20000010041 */
[C---:B------:R-:W-:Y:S01]  /*5cd0*/  ISETP.GE.AND P5, PT, R7.reuse, R194, PT ;  /* 0x000000c20700720c */ /* 0x040fe20003fa6270 */
[----:B------:R-:W-:Y:S01]  /*5ce0*/  FMUL.FTZ R108, R108, UR10 ;  /* 0x0000000a6c6c7c20 */ /* 0x000fe20008410000 */
[-C--:B------:R-:W-:Y:S01]  /*5cf0*/  ISETP.GE.AND P1, PT, R7, R193.reuse, PT ;  /* 0x000000c10700720c */ /* 0x080fe20003f26270 */
[----:B------:R1:W-:Y:S01]  /*5d00*/  MUFU.TANH R47, R12 ;  /* 0x0000000c002f7308 */ /* 0x0003e20000002400 */
[----:B------:R-:W-:Y:S01]  /*5d10*/  FFMA.FTZ R7, R0, R30, R29 ;  /* 0x0000001e00077223 */ /* 0x000fe2000001001d */
[----:B------:R-:W-:Y:S01]  /*5d20*/  FSEL R16, R16, -INF , !P6 ;  /* 0xff80000010107808 */ /* 0x000fe20007000000 */
[----:B------:R-:W-:Y:S01]  /*5d30*/  FMUL.FTZ R110, R110, UR10 ;  /* 0x0000000a6e6e7c20 */ /* 0x000fe20008410000 */
[----:B------:R-:W-:Y:S01]  /*5d40*/  FSEL R15, R15, -INF , !P4 ;  /* 0xff8000000f0f7808 */ /* 0x000fe20006000000 */
[----:B------:R-:W-:Y:S01]  /*5d50*/  FMUL.FTZ R112, R112, UR10 ;  /* 0x0000000a70707c20 */ /* 0x000fe20008410000 */
[CC--:B------:R-:W-:Y:S01]  /*5d60*/  ISETP.GE.AND P6, PT, R43.reuse, R194.reuse, PT ;  /* 0x000000c22b00720c */ /* 0x0c0fe20003fc6270 */
[----:B------:R-:W-:Y:S01]  /*5d70*/  FMUL.FTZ R114, R114, UR10 ;  /* 0x0000000a72727c20 */ /* 0x000fe20008410000 */
[----:B------:R-:W-:Y:S01]  /*5d80*/  ISETP.GE.AND P4, PT, R43, R193, PT ;  /* 0x000000c12b00720c */ /* 0x000fe20003f86270 */
[----:B------:R-:W-:Y:S01]  /*5d90*/  MUFU.TANH R31, R31 ;  /* 0x0000001f001f7308 */ /* 0x000fe20000002400 */
[----:B------:R-:W-:Y:S01]  /*5da0*/  I2FP.F32.S32 R43, R43 ;  /* 0x0000002b002b7245 */ /* 0x000fe20000201400 */
[----:B------:R-:W-:Y:S01]  /*5db0*/  FMUL.FTZ R104, R104, UR10 ;  /* 0x0000000a68687c20 */ /* 0x000fe20008410000 */
[----:B------:R-:W-:Y:S01]  /*5dc0*/  FSEL R14, R14, -INF , !P3 ;  /* 0xff8000000e0e7808 */ /* 0x000fe20005800000 */
[----:B------:R-:W-:Y:S01]  /*5dd0*/  FMUL.FTZ R109, R109, UR10 ;  /* 0x0000000a6d6d7c20 */ /* 0x000fe20008410000 */
[----:B------:R-:W-:Y:S01]  /*5de0*/  FSEL R7, R7, -INF , !P2 ;  /* 0xff80000007077808 */ /* 0x000fe20005000000 */
[----:B------:R-:W-:Y:S01]  /*5df0*/  FMUL.FTZ R111, R111, UR10 ;  /* 0x0000000a6f6f7c20 */ /* 0x000fe20008410000 */
[C---:B------:R-:W-:Y:S01]  /*5e00*/  IADD3 R147, R8.reuse, 0x30, RZ ;  /* 0x0000003008937810 */ /* 0x040fe20007ffe0ff */
[----:B-1----:R-:W-:Y:S01]  /*5e10*/  VIADD R12, R8, 0x28 ;  /* 0x00000028080c7836 */ /* 0x002fe20000000000 */
[----:B------:R-:W1:Y:S01]  /*5e20*/  MUFU.TANH R67, R62 ;  /* 0x0000003e00437308 */ /* 0x000e620000002400 */
[----:B------:R-:W-:Y:S01]  /*5e30*/  FSEL R18, R18, -INF , !P5 ;  /* 0xff80000012127808 */ /* 0x000fe20006800000 */
[----:B------:R-:W-:Y:S01]  /*5e40*/  FMUL.FTZ R105, R105, UR10 ;  /* 0x0000000a69697c20 */ /* 0x000fe20008410000 */
[----:B------:R-:W-:Y:S01]  /*5e50*/  FSEL R17, R17, -INF , !P1 ;  /* 0xff80000011117808 */ /* 0x000fe20004800000 */
[----:B------:R-:W-:Y:S01]  /*5e60*/  FMUL.FTZ R106, R106, UR10 ;  /* 0x0000000a6a6a7c20 */ /* 0x000fe20008410000 */
[C---:B------:R-:W-:Y:S01]  /*5e70*/  ISETP.GE.AND P3, PT, R12.reuse, R194, PT ;  /* 0x000000c20c00720c */ /* 0x040fe20003f66270 */
[----:B------:R-:W-:Y:S01]  /*5e80*/  FMUL.FTZ R107, R107, UR10 ;  /* 0x0000000a6b6b7c20 */ /* 0x000fe20008410000 */
[----:B------:R-:W-:Y:S01]  /*5e90*/  ISETP.GE.AND P2, PT, R12, R193, PT ;  /* 0x000000c10c00720c */ /* 0x000fe20003f46270 */
[----:B------:R-:W2:Y:S01]  /*5ea0*/  MUFU.TANH R13, R52 ;  /* 0x00000034000d7308 */ /* 0x000ea20000002400 */
[----:B------:R-:W-:-:S02]  /*5eb0*/  I2FP.F32.S32 R12, R12 ;  /* 0x0000000c000c7245 */ /* 0x000fc40000201400 */
[C---:B------:R-:W-:Y:S02]  /*5ec0*/  ISETP.GE.AND P5, PT, R28.reuse, R194, PT ;  /* 0x000000c21c00720c */ /* 0x040fe40003fa6270 */
[----:B------:R-:W-:Y:S01]  /*5ed0*/  ISETP.GE.AND P1, PT, R28, R193, PT ;  /* 0x000000c11c00720c */ /* 0x000fe20003f26270 */
[----:B---3--:R-:W-:Y:S01]  /*5ee0*/  FFMA.FTZ R27, R0, R12, R27 ;  /* 0x0000000c001b7223 */ /* 0x008fe2000001001b */
[----:B------:R-:W-:Y:S01]  /*5ef0*/  I2FP.F32.S32 R28, R28 ;  /* 0x0000001c001c7245 */ /* 0x000fe20000201400 */
[----:B------:R-:W-:Y:S01]  /*5f00*/  MUFU.TANH R9, R9 ;  /* 0x0000000900097308 */ /* 0x000fe20000002400 */
[----:B------:R-:W-:Y:S02]  /*5f10*/  IADD3 R157, R8, 0x60, RZ ;  /* 0x00000060089d7810 */ /* 0x000fe40007ffe0ff */
[----:B------:R-:W-:Y:S01]  /*5f20*/  FSEL R143, R27, -INF , !P2 ;  /* 0xff8000001b8f7808 */ /* 0x000fe20005000000 */
[----:B-1----:R-:W-:-:S04]  /*5f30*/  FFMA.FTZ R67, R0, R28, R67 ;  /* 0x0000001c00437223 */ /* 0x002fc80000010043 */
[----:B------:R-:W1:Y:S01]  /*5f40*/  MUFU.TANH R11, R11 ;  /* 0x0000000b000b7308 */ /* 0x000e620000002400 */
[----:B------:R-:W-:-:S07]  /*5f50*/  FSEL R145, R67, -INF , !P1 ;  /* 0xff80000043917808 */ /* 0x000fce0004800000 */
[----:B------:R3:W-:Y:S08]  /*5f60*/  MUFU.TANH R83, R46 ;  /* 0x0000002e00537308 */ /* 0x0007f00000002400 */
[----:B------:R4:W-:Y:S08]  /*5f70*/  MUFU.TANH R53, R44 ;  /* 0x0000002c00357308 */ /* 0x0009f00000002400 */
[----:B------:R-:W-:Y:S01]  /*5f80*/  MUFU.TANH R57, R57 ;  /* 0x0000003900397308 */ /* 0x000fe20000002400 */
[CC--:B---3--:R-:W-:Y:S01]  /*5f90*/  FFMA.FTZ R46, R0.reuse, R43.reuse, R61 ;  /* 0x0000002b002e7223 */ /* 0x0c8fe2000001003d */
[----:B------:R-:W-:-:S04]  /*5fa0*/  FFMA.FTZ R43, R0, R43, R63 ;  /* 0x0000002b002b7223 */ /* 0x000fc8000001003f */
[----:B------:R-:W-:Y:S02]  /*5fb0*/  FSEL R46, R46, -INF , !P6 ;  /* 0xff8000002e2e7808 */ /* 0x000fe40007000000 */
[----:B------:R-:W-:Y:S01]  /*5fc0*/  FSEL R43, R43, -INF , !P4 ;  /* 0xff8000002b2b7808 */ /* 0x000fe20006000000 */
[----:B----4-:R-:W-:Y:S01]  /*5fd0*/  FFMA.FTZ R44, R0, R12, R75 ;  /* 0x0000000c002c7223 */ /* 0x010fe2000001004b */
[----:B------:R-:W-:Y:S01]  /*5fe0*/  VIADD R12, R8, 0x31 ;  /* 0x00000031080c7836 */ /* 0x000fe20000000000 */
[----:B------:R-:W-:Y:S01]  /*5ff0*/  MUFU.TANH R59, R59 ;  /* 0x0000003b003b7308 */ /* 0x000fe20000002400 */
[C---:B------:R-:W-:Y:S02]  /*6000*/  ISETP.GE.AND P6, PT, R147.reuse, R194, PT ;  /* 0x000000c29300720c */ /* 0x040fe40003fc6270 */
[----:B------:R-:W-:Y:S02]  /*6010*/  ISETP.GE.AND P4, PT, R147, R193, PT ;  /* 0x000000c19300720c */ /* 0x000fe40003f86270 */
[----:B------:R-:W-:-:S02]  /*6020*/  FSEL R44, R44, -INF , !P3 ;  /* 0xff8000002c2c7808 */ /* 0x000fc40005800000 */
[----:B------:R-:W-:Y:S01]  /*6030*/  I2FP.F32.S32 R147, R147 ;  /* 0x0000009300937245 */ /* 0x000fe20000201400 */
[----:B------:R3:W-:Y:S01]  /*6040*/  MUFU.TANH R45, R48 ;  /* 0x00000030002d7308 */ /* 0x0007e20000002400 */
[C---:B------:R-:W-:Y:S02]  /*6050*/  ISETP.GE.AND P3, PT, R12.reuse, R194, PT ;  /* 0x000000c20c00720c */ /* 0x040fe40003f66270 */
[----:B------:R-:W-:Y:S01]  /*6060*/  ISETP.GE.AND P2, PT, R12, R193, PT ;  /* 0x000000c10c00720c */ /* 0x000fe20003f46270 */
[CC--:B--2---:R-:W-:Y:S01]  /*6070*/  FFMA.FTZ R13, R0.reuse, R147.reuse, R13 ;  /* 0x00000093000d7223 */ /* 0x0c4fe2000001000d */
[----:B------:R-:W-:Y:S01]  /*6080*/  I2FP.F32.S32 R12, R12 ;  /* 0x0000000c000c7245 */ /* 0x000fe20000201400 */
[C---:B-1----:R-:W-:Y:S02]  /*6090*/  FFMA.FTZ R147, R0.reuse, R147, R11 ;  /* 0x0000009300937223 */ /* 0x042fe4000001000b */
[----:B------:R-:W1:Y:S01]  /*60a0*/  MUFU.TANH R51, R51 ;  /* 0x0000003300337308 */ /* 0x000e620000002400 */
[----:B------:R-:W-:Y:S01]  /*60b0*/  FSEL R150, R13, -INF , !P6 ;  /* 0xff8000000d967808 */ /* 0x000fe20007000000 */
[-C--:B------:R-:W-:Y:S01]  /*60c0*/  FFMA.FTZ R144, R0, R12.reuse, R9 ;  /* 0x0000000c00907223 */ /* 0x080fe20000010009 */
[----:B------:R-:W-:Y:S01]  /*60d0*/  VIADD R9, R8, 0x39 ;  /* 0x0000003908097836 */ /* 0x000fe20000000000 */
[----:B------:R-:W-:Y:S01]  /*60e0*/  FSEL R147, R147, -INF , !P4 ;  /* 0xff80000093937808 */ /* 0x000fe20006000000 */
[----:B------:R-:W-:Y:S01]  /*60f0*/  FFMA.FTZ R33, R0, R12, R33 ;  /* 0x0000000c00217223 */ /* 0x000fe20000010021 */
[----:B------:R-:W-:Y:S01]  /*6100*/  VIADD R12, R8, 0x40 ;  /* 0x00000040080c7836 */ /* 0x000fe20000000000 */
[----:B------:R-:W-:Y:S01]  /*6110*/  FSEL R144, R144, -INF , !P3 ;  /* 0xff80000090907808 */ /* 0x000fe20005800000 */
[----:B------:R2:W-:Y:S01]  /*6120*/  MUFU.TANH R29, R10 ;  /* 0x0000000a001d7308 */ /* 0x0005e20000002400 */
[----:B---3--:R-:W-:Y:S01]  /*6130*/  FFMA.FTZ R48, R0, R28, R31 ;  /* 0x0000001c00307223 */ /* 0x008fe2000001001f */
[----:B------:R-:W-:Y:S01]  /*6140*/  VIADD R28, R8, 0x29 ;  /* 0x00000029081c7836 */ /* 0x000fe20000000000 */
[----:B------:R-:W-:-:S02]  /*6150*/  ISETP.GE.AND P6, PT, R9, R194, PT ;  /* 0x000000c20900720c */ /* 0x000fc40003fc6270 */
[----:B------:R-:W-:Y:S02]  /*6160*/  ISETP.GE.AND P4, PT, R9, R193, PT ;  /* 0x000000c10900720c */ /* 0x000fe40003f86270 */
[----:B------:R-:W-:Y:S01]  /*6170*/  I2FP.F32.S32 R9, R9 ;  /* 0x0000000900097245 */ /* 0x000fe20000201400 */
[----:B------:R-:W3:Y:S01]  /*6180*/  MUFU.TANH R49, R50 ;  /* 0x0000003200317308 */ /* 0x000ee20000002400 */
[----:B------:R-:W-:Y:S02]  /*6190*/  FSEL R48, R48, -INF , !P5 ;  /* 0xff80000030307808 */ /* 0x000fe40006800000 */
[----:B------:R-:W-:Y:S01]  /*61a0*/  ISETP.GE.AND P5, PT, R28, R194, PT ;  /* 0x000000c21c00720c */ /* 0x000fe20003fa6270 */
[----:B------:R-:W-:Y:S01]  /*61b0*/  FFMA.FTZ R35, R0, R9, R35 ;  /* 0x0000000900237223 */ /* 0x000fe20000010023 */
[----:B------:R-:W-:Y:S01]  /*61c0*/  ISETP.GE.AND P1, PT, R28, R193, PT ;  /* 0x000000c11c00720c */ /* 0x000fe20003f26270 */
[----:B-1----:R-:W-:Y:S01]  /*61d0*/  FFMA.FTZ R51, R0, R9, R51 ;  /* 0x0000000900337223 */ /* 0x002fe20000010033 */
[----:B------:R-:W-:Y:S01]  /*61e0*/  FSEL R161, R33, -INF , !P2 ;  /* 0xff80000021a17808 */ /* 0x000fe20005000000 */
[----:B------:R-:W1:Y:S01]  /*61f0*/  MUFU.TANH R69, R32 ;  /* 0x0000002000457308 */ /* 0x000e620000002400 */
[----:B--2---:R-:W-:Y:S01]  /*6200*/  I2FP.F32.S32 R10, R28 ;  /* 0x0000001c000a7245 */ /* 0x004fe20000201400 */
[----:B------:R-:W-:Y:S01]  /*6210*/  VIADD R28, R8, 0x51 ;  /* 0x00000051081c7836 */ /* 0x000fe20000000000 */
[----:B------:R-:W-:-:S02]  /*6220*/  ISETP.GE.AND P3, PT, R12, R194, PT ;  /* 0x000000c20c00720c */ /* 0x000fc40003f66270 */
[----:B------:R-:W-:Y:S01]  /*6230*/  ISETP.GE.AND P2, PT, R12, R193, PT ;  /* 0x000000c10c00720c */ /* 0x000fe20003f46270 */
[CC--:B------:R-:W-:Y:S01]  /*6240*/  FFMA.FTZ R42, R0.reuse, R10.reuse, R57 ;  /* 0x0000000a002a7223 */ /* 0x0c0fe20000010039 */
[----:B------:R-:W-:Y:S01]  /*6250*/  FFMA.FTZ R39, R0, R10, R59 ;  /* 0x0000000a00277223 */ /* 0x000fe2000001003b */
[----:B------:R-:W2:Y:S01]  /*6260*/  MUFU.TANH R71, R34 ;  /* 0x0000002200477308 */ /* 0x000ea20000002400 */
[C---:B------:R-:W-:Y:S01]  /*6270*/  VIADD R10, R8.reuse, 0x38 ;  /* 0x00000038080a7836 */ /* 0x040fe20000000000 */
[----:B------:R-:W-:Y:S02]  /*6280*/  IADD3 R13, R8, 0x48, RZ ;  /* 0x00000048080d7810 */ /* 0x000fe40007ffe0ff */
[----:B------:R-:W-:Y:S02]  /*6290*/  FSEL R42, R42, -INF , !P5 ;  /* 0xff8000002a2a7808 */ /* 0x000fe40006800000 */
[----:B------:R-:W-:Y:S02]  /*62a0*/  FSEL R39, R39, -INF , !P1 ;  /* 0xff80000027277808 */ /* 0x000fe40004800000 */
[----:B------:R-:W-:Y:S01]  /*62b0*/  I2FP.F32.S32 R12, R12 ;  /* 0x0000000c000c7245 */ /* 0x000fe20000201400 */
[----:B------:R-:W4:Y:S01]  /*62c0*/  MUFU.TANH R125, R125 ;  /* 0x0000007d007d7308 */ /* 0x000f220000002400 */
[----:B------:R-:W-:-:S02]  /*62d0*/  ISETP.GE.AND P5, PT, R10, R194, PT ;  /* 0x000000c20a00720c */ /* 0x000fc40003fa6270 */
[----:B------:R-:W-:Y:S01]  /*62e0*/  ISETP.GE.AND P1, PT, R10, R193, PT ;  /* 0x000000c10a00720c */ /* 0x000fe20003f26270 */
[C---:B------:R-:W-:Y:S01]  /*62f0*/  FFMA.FTZ R53, R0.reuse, R12, R53 ;  /* 0x0000000c00357223 */ /* 0x040fe20000010035 */
[----:B------:R-:W-:Y:S01]  /*6300*/  I2FP.F32.S32 R10, R10 ;  /* 0x0000000a000a7245 */ /* 0x000fe20000201400 */
[----:B------:R-:W-:Y:S01]  /*6310*/  FFMA.FTZ R83, R0, R12, R83 ;  /* 0x0000000c00537223 */ /* 0x000fe20000010053 */
[----:B------:R-:W-:Y:S01]  /*6320*/  FSEL R146, R35, -INF , !P6 ;  /* 0xff80000023927808 */ /* 0x000fe20007000000 */
[----:B------:R-:W4:Y:S01]  /*6330*/  MUFU.TANH R127, R127 ;  /* 0x0000007f007f7308 */ /* 0x000f220000002400 */
[----:B------:R-:W-:Y:S01]  /*6340*/  I2FP.F32.S32 R35, R13 ;  /* 0x0000000d00237245 */ /* 0x000fe20000201400 */
[----:B------:R-:W-:Y:S02]  /*6350*/  VIADD R12, R8, 0x49 ;  /* 0x00000049080c7836 */ /* 0x000fe40000000000 */
[CC--:B------:R-:W-:Y:S01]  /*6360*/  FFMA.FTZ R45, R0.reuse, R10.reuse, R45 ;  /* 0x0000000a002d7223 */ /* 0x0c0fe2000001002d */
[----:B---3--:R-:W-:Y:S01]  /*6370*/  FFMA.FTZ R49, R0, R10, R49 ;  /* 0x0000000a00317223 */ /* 0x008fe20000010031 */
[----:B------:R-:W-:-:S02]  /*6380*/  VIADD R10, R8, 0x41 ;  /* 0x00000041080a7836 */ /* 0x000fc40000000000 */
[CC--:B-1----:R-:W-:Y:S01]  /*6390*/  FFMA.FTZ R69, R0.reuse, R35.reuse, R69 ;  /* 0x0000002300457223 */ /* 0x0c2fe20000010045 */
[----:B------:R-:W-:Y:S01]  /*63a0*/  FSEL R153, R51, -INF , !P4 ;  /* 0xff80000033997808 */ /* 0x000fe20006000000 */
[----:B--2---:R-:W-:Y:S01]  /*63b0*/  FFMA.FTZ R35, R0, R35, R71 ;  /* 0x0000002300237223 */ /* 0x004fe20000010047 */
[CC--:B------:R-:W-:Y:S01]  /*63c0*/  ISETP.GE.AND P6, PT, R13.reuse, R194.reuse, PT ;  /* 0x000000c20d00720c */ /* 0x0c0fe20003fc6270 */
[----:B------:R-:W1:Y:S01]  /*63d0*/  MUFU.TANH R27, R120 ;  /* 0x00000078001b7308 */ /* 0x000e620000002400 */
[-C--:B------:R-:W-:Y:S02]  /*63e0*/  ISETP.GE.AND P4, PT, R13, R193.reuse, PT ;  /* 0x000000c10d00720c */ /* 0x080fe40003f86270 */
[----:B------:R-:W-:Y:S02]  /*63f0*/  FSEL R166, R53, -INF , !P3 ;  /* 0xff80000035a67808 */ /* 0x000fe40005800000 */
[----:B------:R-:W-:Y:S02]  /*6400*/  FSEL R163, R83, -INF , !P2 ;  /* 0xff80000053a37808 */ /* 0x000fe40005000000 */
[C---:B------:R-:W-:Y:S01]  /*6410*/  ISETP.GE.AND P3, PT, R12.reuse, R194, PT ;  /* 0x000000c20c00720c */ /* 0x040fe20003f66270 */
[----:B------:R-:W2:Y:S01]  /*6420*/  MUFU.TANH R11, R122 ;  /* 0x0000007a000b7308 */ /* 0x000ea20000002400 */
[----:B------:R-:W-:-:S02]  /*6430*/  ISETP.GE.AND P2, PT, R12, R193, PT ;  /* 0x000000c10c00720c */ /* 0x000fc40003f46270 */
[----:B------:R-:W-:Y:S02]  /*6440*/  FSEL R148, R45, -INF , !P5 ;  /* 0xff8000002d947808 */ /* 0x000fe40006800000 */
[----:B------:R-:W-:Y:S02]  /*6450*/  FSEL R159, R49, -INF , !P1 ;  /* 0xff800000319f7808 */ /* 0x000fe40004800000 */
[----:B------:R-:W-:Y:S01]  /*6460*/  I2FP.F32.S32 R12, R12 ;  /* 0x0000000c000c7245 */ /* 0x000fe20000201400 */
[----:B------:R-:W3:Y:S01]  /*6470*/  MUFU.TANH R31, R124 ;  /* 0x0000007c001f7308 */ /* 0x000ee20000002400 */
[C---:B------:R-:W-:Y:S02]  /*6480*/  ISETP.GE.AND P5, PT, R10.reuse, R194, PT ;  /* 0x000000c20a00720c */ /* 0x040fe40003fa6270 */
[-C--:B------:R-:W-:Y:S01]  /*6490*/  ISETP.GE.AND P1, PT, R10, R193.reuse, PT ;  /* 0x000000c10a00720c */ /* 0x080fe20003f26270 */
[C---:B------:R-:W-:Y:S01]  /*64a0*/  FFMA.FTZ R47, R0.reuse, R12, R47 ;  /* 0x0000000c002f7223 */ /* 0x040fe2000001002f */
[----:B------:R-:W-:Y:S01]  /*64b0*/  I2FP.F32.S32 R10, R10 ;  /* 0x0000000a000a7245 */ /* 0x000fe20000201400 */
[----:B------:R-:W-:Y:S01]  /*64c0*/  FFMA.FTZ R33, R0, R12, R29 ;  /* 0x0000000c00217223 */ /* 0x000fe2000001001d */
[----:B------:R-:W-:Y:S01]  /*64d0*/  FSEL R164, R69, -INF , !P6 ;  /* 0xff80000045a47808 */ /* 0x000fe20007000000 */
[----:B------:R-:W3:Y:S01]  /*64e0*/  MUFU.TANH R57, R126 ;  /* 0x0000007e00397308 */ /* 0x000ee20000002400 */
[----:B------:R-:W-:Y:S01]  /*64f0*/  FSEL R35, R35, -INF , !P4 ;  /* 0xff80000023237808 */ /* 0x000fe20006000000 */
[----:B------:R-:W-:Y:S01]  /*6500*/  VIADD R12, R8, 0x58 ;  /* 0x00000058080c7836 */ /* 0x000fe20000000000 */
[----:B------:R-:W-:Y:S01]  /*6510*/  ISETP.GE.AND P6, PT, R28, R194, PT ;  /* 0x000000c21c00720c */ /* 0x000fe20003fc6270 */
[-C--:B------:R-:W-:Y:S01]  /*6520*/  FFMA.FTZ R55, R0, R10.reuse, R55 ;  /* 0x0000000a00377223 */ /* 0x080fe20000010037 */
[----:B------:R-:W-:Y:S01]  /*6530*/  ISETP.GE.AND P4, PT, R28, R193, PT ;  /* 0x000000c11c00720c */ /* 0x000fe20003f86270 */
[----:B------:R-:W-:Y:S01]  /*6540*/  FFMA.FTZ R77, R0, R10, R77 ;  /* 0x0000000a004d7223 */ /* 0x000fe2000001004d */
[----:B------:R-:W-:Y:S01]  /*6550*/  I2FP.F32.S32 R28, R28 ;  /* 0x0000001c001c7245 */ /* 0x000fe20000201400 */
[----:B------:R-:W3:Y:S01]  /*6560*/  MUFU.TANH R9, R116 ;  /* 0x0000007400097308 */ /* 0x000ee20000002400 */
[----:B------:R-:W-:Y:S01]  /*6570*/  VIADD R10, R8, 0x50 ;  /* 0x00000050080a7836 */ /* 0x000fe20000000000 */
[----:B------:R-:W-:-:S02]  /*6580*/  FSEL R162, R47, -INF , !P3 ;  /* 0xff8000002fa27808 */ /* 0x000fc40005800000 */
[CC--:B----4-:R-:W-:Y:S01]  /*6590*/  FFMA.FTZ R34, R0.reuse, R28.reuse, R125 ;  /* 0x0000001c00227223 */ /* 0x0d0fe2000001007d */
[----:B------:R-:W-:Y:S01]  /*65a0*/  FFMA.FTZ R127, R0, R28, R127 ;  /* 0x0000001c007f7223 */ /* 0x000fe2000001007f */
[----:B------:R-:W-:Y:S02]  /*65b0*/  FSEL R33, R33, -INF , !P2 ;  /* 0xff80000021217808 */ /* 0x000fe40005000000 */
[----:B------:R-:W4:Y:S01]  /*65c0*/  MUFU.TANH R13, R118 ;  /* 0x00000076000d7308 */ /* 0x000f220000002400 */
[C---:B------:R-:W-:Y:S02]  /*65d0*/  ISETP.GE.AND P3, PT, R12.reuse, R194, PT ;  /* 0x000000c20c00720c */ /* 0x040fe40003f66270 */
[----:B------:R-:W-:Y:S02]  /*65e0*/  ISETP.GE.AND P2, PT, R12, R193, PT ;  /* 0x000000c10c00720c */ /* 0x000fe40003f46270 */
[----:B------:R-:W-:Y:S02]  /*65f0*/  FSEL R160, R55, -INF , !P5 ;  /* 0xff80000037a07808 */ /* 0x000fe40006800000 */
[----:B------:R-:W-:Y:S01]  /*6600*/  FSEL R165, R77, -INF , !P1 ;  /* 0xff8000004da57808 */ /* 0x000fe20004800000 */
[----:B------:R-:W4:Y:S01]  /*6610*/  MUFU.TANH R117, R117 ;  /* 0x0000007500757308 */ /* 0x000f220000002400 */
[----:B------:R-:W-:-:S02]  /*6620*/  I2FP.F32.S32 R12, R12 ;  /* 0x0000000c000c7245 */ /* 0x000fc40000201400 */
[C---:B------:R-:W-:Y:S02]  /*6630*/  ISETP.GE.AND P5, PT, R10.reuse, R194, PT ;  /* 0x000000c20a00720c */ /* 0x040fe40003fa6270 */
[-C--:B------:R-:W-:Y:S01]  /*6640*/  ISETP.GE.AND P1, PT, R10, R193.reuse, PT ;  /* 0x000000c10a00720c */ /* 0x080fe20003f26270 */
[----:B-1----:R-:W-:Y:S01]  /*6650*/  FFMA.FTZ R27, R0, R12, R27 ;  /* 0x0000000c001b7223 */ /* 0x002fe2000001001b */
[----:B------:R-:W-:Y:S01]  /*6660*/  I2FP.F32.S32 R10, R10 ;  /* 0x0000000a000a7245 */ /* 0x000fe20000201400 */
[----:B------:R-:W1:Y:S01]  /*6670*/  MUFU.TANH R119, R119 ;  /* 0x0000007700777308 */ /* 0x000e620000002400 */
[----:B------:R-:W-:Y:S01]  /*6680*/  FSEL R34, R34, -INF , !P6 ;  /* 0xff80000022227808 */ /* 0x000fe20007000000 */
[----:B--2---:R-:W-:Y:S01]  /*6690*/  FFMA.FTZ R169, R0, R12, R11 ;  /* 0x0000000c00a97223 */ /* 0x004fe2000001000b */
[----:B------:R-:W-:Y:S01]  /*66a0*/  FSEL R171, R127, -INF , !P4 ;  /* 0xff8000007fab7808 */ /* 0x000fe20006000000 */
[----:B------:R-:W-:Y:S01]  /*66b0*/  VIADD R12, R8, 0x61 ;  /* 0x00000061080c7836 */ /* 0x000fe20000000000 */
[C---:B------:R-:W-:Y:S01]  /*66c0*/  ISETP.GE.AND P6, PT, R157.reuse, R194, PT ;  /* 0x000000c29d00720c */ /* 0x040fe20003fc6270 */
[CC--:B---3--:R-:W-:Y:S01]  /*66d0*/  FFMA.FTZ R31, R0.reuse, R10.reuse, R31 ;  /* 0x0000000a001f7223 */ /* 0x0c8fe2000001001f */
[----:B------:R-:W-:Y:S01]  /*66e0*/  ISETP.GE.AND P4, PT, R157, R193, PT ;  /* 0x000000c19d00720c */ /* 0x000fe20003f86270 */
[----:B------:R-:W2:Y:S01]  /*66f0*/  MUFU.TANH R121, R121 ;  /* 0x0000007900797308 */ /* 0x000ea20000002400 */
[----:B------:R-:W-:Y:S01]  /*6700*/  I2FP.F32.S32 R157, R157 ;  /* 0x0000009d009d7245 */ /* 0x000fe20000201400 */
[----:B------:R-:W-:Y:S01]  /*6710*/  FFMA.FTZ R57, R0, R10, R57 ;  /* 0x0000000a00397223 */ /* 0x000fe20000010039 */
[C---:B------:R-:W-:Y:S01]  /*6720*/  VIADD R10, R8.reuse, 0x59 ;  /* 0x00000059080a7836 */ /* 0x040fe20000000000 */
[----:B------:R-:W-:Y:S01]  /*6730*/  FSEL R32, R27, -INF , !P3 ;  /* 0xff8000001b207808 */ /* 0x000fe20005800000 */
[----:B------:R-:W-:-:S02]  /*6740*/  VIADD R27, R8, 0x70 ;  /* 0x00000070081b7836 */ /* 0x000fc40000000000 */
[CC--:B------:R-:W-:Y:S01]  /*6750*/  FFMA.FTZ R9, R0.reuse, R157.reuse, R9 ;  /* 0x0000009d00097223 */ /* 0x0c0fe20000010009 */
[----:B------:R-:W-:Y:S01]  /*6760*/  FSEL R169, R169, -INF , !P2 ;  /* 0xff800000a9a97808 */ /* 0x000fe20005000000 */
[----:B------:R-:W3:Y:S01]  /*6770*/  MUFU.TANH R123, R123 ;  /* 0x0000007b007b7308 */ /* 0x000ee20000002400 */
[----:B----4-:R-:W-:Y:S01]  /*6780*/  FFMA.FTZ R157, R0, R157, R13 ;  /* 0x0000009d009d7223 */ /* 0x010fe2000001000d */
[C---:B------:R-:W-:Y:S02]  /*6790*/  ISETP.GE.AND P3, PT, R12.reuse, R194, PT ;  /* 0x000000c20c00720c */ /* 0x040fe40003f66270 */
[----:B------:R-:W-:Y:S02]  /*67a0*/  ISETP.GE.AND P2, PT, R12, R193, PT ;  /* 0x000000c10c00720c */ /* 0x000fe40003f46270 */
[----:B------:R-:W-:Y:S02]  /*67b0*/  FSEL R168, R31, -INF , !P5 ;  /* 0xff8000001fa87808 */ /* 0x000fe40006800000 */
[----:B------:R-:W4:Y:S01]  /*67c0*/  MUFU.TANH R11, R108 ;  /* 0x0000006c000b7308 */ /* 0x000f220000002400 */
[----:B------:R-:W-:-:S02]  /*67d0*/  FSEL R173, R57, -INF , !P1 ;  /* 0xff80000039ad7808 */ /* 0x000fc40004800000 */
[----:B------:R-:W-:Y:S02]  /*67e0*/  I2FP.F32.S32 R12, R12 ;  /* 0x0000000c000c7245 */ /* 0x000fe40000201400 */
[C---:B------:R-:W-:Y:S02]  /*67f0*/  ISETP.GE.AND P5, PT, R10.reuse, R194, PT ;  /* 0x000000c20a00720c */ /* 0x040fe40003fa6270 */
[----:B------:R-:W-:Y:S01]  /*6800*/  ISETP.GE.AND P1, PT, R10, R193, PT ;  /* 0x000000c10a00720c */ /* 0x000fe20003f26270 */
[----:B------:R-:W4:Y:S01]  /*6810*/  MUFU.TANH R13, R110 ;  /* 0x0000006e000d7308 */ /* 0x000f220000002400 */
[----:B------:R-:W-:Y:S01]  /*6820*/  I2FP.F32.S32 R10, R10 ;  /* 0x0000000a000a7245 */ /* 0x000fe20000201400 */
[CC--:B------:R-:W-:Y:S01]  /*6830*/  FFMA.FTZ R117, R0.reuse, R12.reuse, R117 ;  /* 0x0000000c00757223 */ /* 0x0c0fe20000010075 */
[----:B-1----:R-:W-:Y:S01]  /*6840*/  FFMA.FTZ R119, R0, R12, R119 ;  /* 0x0000000c00777223 */ /* 0x002fe20000010077 */
[----:B------:R-:W-:Y:S01]  /*6850*/  VIADD R12, R8, 0x69 ;  /* 0x00000069080c7836 */ /* 0x000fe20000000000 */
[----:B------:R-:W-:Y:S01]  /*6860*/  FSEL R158, R9, -INF , !P6 ;  /* 0xff800000099e7808 */ /* 0x000fe20007000000 */
[CC--:B--2---:R-:W-:Y:S01]  /*6870*/  FFMA.FTZ R121, R0.reuse, R10.reuse, R121 ;  /* 0x0000000a00797223 */ /* 0x0c4fe20000010079 */
[----:B---3--:R-:W-:Y:S01]  /*6880*/  FFMA.FTZ R123, R0, R10, R123 ;  /* 0x0000000a007b7223 */ /* 0x008fe2000001007b */
[----:B------:R-:W1:Y:S01]  /*6890*/  MUFU.TANH R113, R113 ;  /* 0x0000007100717308 */ /* 0x000e620000002400 */
[----:B------:R-:W-:Y:S01]  /*68a0*/  VIADD R10, R8, 0x68 ;  /* 0x00000068080a7836 */ /* 0x000fe20000000000 */
[----:B------:R-:W-:-:S02]  /*68b0*/  FSEL R157, R157, -INF , !P4 ;  /* 0xff8000009d9d7808 */ /* 0x000fc40006000000 */
[C---:B------:R-:W-:Y:S02]  /*68c0*/  ISETP.GE.AND P6, PT, R12.reuse, R194, PT ;  /* 0x000000c20c00720c */ /* 0x040fe40003fc6270 */
[----:B------:R-:W-:Y:S02]  /*68d0*/  ISETP.GE.AND P4, PT, R12, R193, PT ;  /* 0x000000c10c00720c */ /* 0x000fe40003f86270 */
[----:B------:R-:W2:Y:S01]  /*68e0*/  MUFU.TANH R115, R115 ;  /* 0x0000007300737308 */ /* 0x000ea20000002400 */
[----:B------:R-:W-:Y:S02]  /*68f0*/  I2FP.F32.S32 R28, R27 ;  /* 0x0000001b001c7245 */ /* 0x000fe40000201400 */
[----:B------:R-:W-:Y:S02]  /*6900*/  FSEL R170, R121, -INF , !P5 ;  /* 0xff80000079aa7808 */ /* 0x000fe40006800000 */
[----:B------:R-:W-:Y:S01]  /*6910*/  FSEL R167, R123, -INF , !P1 ;  /* 0xff8000007ba77808 */ /* 0x000fe20004800000 */
[----:B----4-:R-:W-:Y:S01]  /*6920*/  FFMA.FTZ R11, R0, R28, R11 ;  /* 0x0000001c000b7223 */ /* 0x010fe2000001000b */
[----:B------:R-:W-:Y:S01]  /*6930*/  I2FP.F32.S32 R12, R12 ;  /* 0x0000000c000c7245 */ /* 0x000fe20000201400 */
[----:B------:R-:W3:Y:S01]  /*6940*/  MUFU.TANH R29, R112 ;  /* 0x00000070001d7308 */ /* 0x000ee20000002400 */
[----:B------:R-:W-:Y:S01]  /*6950*/  ISETP.GE.AND P5, PT, R10, R194, PT ;  /* 0x000000c20a00720c */ /* 0x000fe20003fa6270 */
[----:B------:R-:W-:Y:S01]  /*6960*/  FFMA.FTZ R13, R0, R28, R13 ;  /* 0x0000001c000d7223 */ /* 0x000fe2000001000d */
[----:B------:R-:W-:Y:S01]  /*6970*/  ISETP.GE.AND P1, PT, R10, R193, PT ;  /* 0x000000c10a00720c */ /* 0x000fe20003f26270 */
[----:B-1----:R-:W-:Y:S01]  /*6980*/  FFMA.FTZ R113, R0, R12, R113 ;  /* 0x0000000c00717223 */ /* 0x002fe20000010071 */
[----:B------:R-:W-:-:S02]  /*6990*/  I2FP.F32.S32 R10, R10 ;  /* 0x0000000a000a7245 */ /* 0x000fc40000201400 */
[----:B------:R-:W-:Y:S01]  /*69a0*/  FSEL R156, R117, -INF , !P3 ;  /* 0xff800000759c7808 */ /* 0x000fe20005800000 */
[----:B------:R-:W1:Y:S01]  /*69b0*/  MUFU.TANH R31, R114 ;  /* 0x00000072001f7308 */ /* 0x000e620000002400 */
[----:B------:R-:W-:Y:S01]  /*69c0*/  FSEL R155, R119, -INF , !P2 ;  /* 0xff800000779b7808 */ /* 0x000fe20005000000 */
[----:B--2---:R-:W-:Y:S01]  /*69d0*/  FFMA.FTZ R115, R0, R12, R115 ;  /* 0x0000000c00737223 */ /* 0x004fe20000010073 */
[C---:B------:R-:W-:Y:S02]  /*69e0*/  ISETP.GE.AND P3, PT, R27.reuse, R194, PT ;  /* 0x000000c21b00720c */ /* 0x040fe40003f66270 */
[----:B------:R-:W-:Y:S02]  /*69f0*/  ISETP.GE.AND P2, PT, R27, R193, PT ;  /* 0x000000c11b00720c */ /* 0x000fe40003f46270 */
[----:B------:R-:W-:Y:S01]  /*6a00*/  IADD3 R12, R8, 0x78, RZ ;  /* 0x00000078080c7810 */ /* 0x000fe20007ffe0ff */
[----:B------:R-:W2:Y:S01]  /*6a10*/  MUFU.TANH R9, R104 ;  /* 0x0000006800097308 */ /* 0x000ea20000002400 */
[----:B---3--:R-:W-:Y:S01]  /*6a20*/  FFMA.FTZ R29, R0, R10, R29 ;  /* 0x0000000a001d7223 */ /* 0x008fe2000001001d */
[----:B------:R-:W-:-:S02]  /*6a30*/  FSEL R142, R11, -INF , !P3 ;  /* 0xff8000000b8e7808 */ /* 0x000fc40005800000 */
[----:B------:R-:W-:Y:S02]  /*6a40*/  FSEL R135, R13, -INF , !P2 ;  /* 0xff8000000d877808 */ /* 0x000fe40005000000 */
[----:B------:R-:W-:Y:S02]  /*6a50*/  ISETP.GE.AND P3, PT, R12, R194, PT ;  /* 0x000000c20c00720c */ /* 0x000fe40003f66270 */
[----:B------:R-:W3:Y:S01]  /*6a60*/  MUFU.TANH R109, R109 ;  /* 0x0000006d006d7308 */ /* 0x000ee20000002400 */
[----:B-1----:R-:W-:Y:S01]  /*6a70*/  FFMA.FTZ R31, R0, R10, R31 ;  /* 0x0000000a001f7223 */ /* 0x002fe2000001001f */
[----:B------:R-:W-:Y:S01]  /*6a80*/  VIADD R10, R8, 0x71 ;  /* 0x00000071080a7836 */ /* 0x000fe20000000000 */
[-C--:B------:R-:W-:Y:S02]  /*6a90*/  ISETP.GE.AND P2, PT, R12, R193.reuse, PT ;  /* 0x000000c10c00720c */ /* 0x080fe40003f46270 */
[----:B------:R-:W-:Y:S02]  /*6aa0*/  I2FP.F32.S32 R12, R12 ;  /* 0x0000000c000c7245 */ /* 0x000fe40000201400 */
[----:B------:R-:W-:Y:S01]  /*6ab0*/  FSEL R154, R29, -INF , !P5 ;  /* 0xff8000001d9a7808 */ /* 0x000fe20006800000 */
[----:B------:R-:W1:Y:S01]  /*6ac0*/  MUFU.TANH R111, R111 ;  /* 0x0000006f006f7308 */ /* 0x000e620000002400 */
[----:B------:R-:W-:Y:S01]  /*6ad0*/  FSEL R151, R31, -INF , !P1 ;  /* 0xff8000001f977808 */ /* 0x000fe20004800000 */
[----:B--2---:R-:W-:Y:S01]  /*6ae0*/  FFMA.FTZ R9, R0, R12, R9 ;  /* 0x0000000c00097223 */ /* 0x004fe20000010009 */
[C---:B------:R-:W-:Y:S01]  /*6af0*/  ISETP.GE.AND P5, PT, R10.reuse, R194, PT ;  /* 0x000000c20a00720c */ /* 0x040fe20003fa6270 */
[----:B------:R-:W-:Y:S01]  /*6b00*/  BAR.SYNC.DEFER_BLOCKING 0x0 ;  /* 0x0000000000007b1d */ /* 0x000fe20000010000 */
[----:B------:R-:W-:-:S02]  /*6b10*/  ISETP.GE.AND P1, PT, R10, R193, PT ;  /* 0x000000c10a00720c */ /* 0x000fc40003f26270 */
[----:B------:R-:W-:Y:S02]  /*6b20*/  I2FP.F32.S32 R10, R10 ;  /* 0x0000000a000a7245 */ /* 0x000fe40000201400 */
[----:B------:R-:W-:Y:S01]  /*6b30*/  FSEL R152, R113, -INF , !P6 ;  /* 0xff80000071987808 */ /* 0x000fe20007000000 */
[----:B------:R-:W-:Y:S01]  /*6b40*/  MUFU.TANH R105, R105 ;  /* 0x0000006900697308 */ /* 0x000fe20000002400 */
[----:B------:R-:W-:Y:S01]  /*6b50*/  FSEL R149, R115, -INF , !P4 ;  /* 0xff80000073957808 */ /* 0x000fe20006000000 */
[----:B---3--:R-:W-:Y:S01]  /*6b60*/  FFMA.FTZ R109, R0, R10, R109 ;  /* 0x0000000a006d7223 */ /* 0x008fe2000001006d */
[C---:B------:R-:W-:Y:S02]  /*6b70*/  ISETP.GE.AND P6, PT, R8.reuse, R194, PT ;  /* 0x000000c20800720c */ /* 0x040fe40003fc6270 */
[----:B------:R-:W-:Y:S01]  /*6b80*/  ISETP.GE.AND P4, PT, R8, R193, PT ;  /* 0x000000c10800720c */ /* 0x000fe20003f86270 */
[----:B-1----:R-:W-:Y:S02]  /*6b90*/  FFMA.FTZ R111, R0, R10, R111 ;  /* 0x0000000a006f7223 */ /* 0x002fe4000001006f */
[----:B------:R-:W1:Y:S01]  /*6ba0*/  MUFU.TANH R67, R106 ;  /* 0x0000006a00437308 */ /* 0x000e620000002400 */
[----:B------:R-:W-:Y:S01]  /*6bb0*/  I2FP.F32.S32 R10, R8 ;  /* 0x00000008000a7245 */ /* 0x000fe20000201400 */
[----:B------:R-:W-:Y:S01]  /*6bc0*/  VIADD R8, R8, 0x79 ;  /* 0x0000007908087836 */ /* 0x000fe20000000000 */
[----:B------:R-:W-:-:S02]  /*6bd0*/  FSEL R134, R9, -INF , !P3 ;  /* 0xff80000009867808 */ /* 0x000fc40005800000 */
[----:B------:R-:W-:Y:S01]  /*6be0*/  ISETP.GT.AND P3, PT, R238, R233, PT ;  /* 0x000000e9ee00720c */ /* 0x000fe20003f64270 */
[CC--:B------:R-:W-:Y:S01]  /*6bf0*/  FFMA.FTZ R3, R0.reuse, R10.reuse, R3 ;  /* 0x0000000a00037223 */ /* 0x0c0fe20000010003 */
[----:B------:R-:W-:Y:S01]  /*6c00*/  FSEL R140, R109, -INF , !P5 ;  /* 0xff8000006d8c7808 */ /* 0x000fe20006800000 */
[----:B------:R-:W2:Y:S01]  /*6c10*/  MUFU.TANH R65, R107 ;  /* 0x0000006b00417308 */ /* 0x000ea20000002400 */
[----:B------:R-:W-:Y:S01]  /*6c20*/  FSEL R133, R111, -INF , !P1 ;  /* 0xff8000006f857808 */ /* 0x000fe20004800000 */
[----:B------:R-:W-:Y:S01]  /*6c30*/  FFMA.FTZ R27, R0, R10, R81 ;  /* 0x0000000a001b7223 */ /* 0x000fe20000010051 */
[C---:B------:R-:W-:Y:S02]  /*6c40*/  ISETP.GE.AND P5, PT, R8.reuse, R194, PT ;  /* 0x000000c20800720c */ /* 0x040fe40003fa6270 */
[----:B------:R-:W-:Y:S02]  /*6c50*/  ISETP.GE.AND P1, PT, R8, R193, PT ;  /* 0x000000c10800720c */ /* 0x000fe40003f26270 */
[----:B------:R-:W-:Y:S01]  /*6c60*/  I2FP.F32.S32 R8, R8 ;  /* 0x0000000800087245 */ /* 0x000fe20000201400 */
[----:B-1----:R-:W-:Y:S01]  /*6c70*/  FFMA.FTZ R67, R0, R12, R67 ;  /* 0x0000000c00437223 */ /* 0x002fe20000010043 */
[----:B------:R-:W-:-:S03]  /*6c80*/  FSEL R28, R3, -INF , !P6 ;  /* 0xff800000031c7808 */ /* 0x000fc60007000000 */
[CC--:B------:R-:W-:Y:S01]  /*6c90*/  FFMA.FTZ R132, R0.reuse, R8.reuse, R105 ;  /* 0x0000000800847223 */ /* 0x0c0fe20000010069 */
[----:B------:R-:W-:Y:S02]  /*6ca0*/  FSEL R27, R27, -INF , !P4 ;  /* 0xff8000001b1b7808 */ /* 0x000fe40006000000 */
[----:B------:R-:W-:Y:S01]  /*6cb0*/  FSEL R67, R67, -INF , !P2 ;  /* 0xff80000043437808 */ /* 0x000fe20005000000 */
[----:B--2---:R-:W-:Y:S01]  /*6cc0*/  FFMA.FTZ R65, R0, R8, R65 ;  /* 0x0000000800417223 */ /* 0x004fe20000010041 */
[----:B------:R-:W-:-:S04]  /*6cd0*/  FSEL R132, R132, -INF , !P5 ;  /* 0xff80000084847808 */ /* 0x000fc80006800000 */
        /* <DEDUP_REMOVED lines=62> */
.L_x_3810:
[----:B------:R-:W-:-:S04]  /*70c0*/  LEA R29, -R188, RZ, 0x7 ;  /* 0x000000ffbc1d7211 */ /* 0x000fc800078e39ff */
[----:B------:R-:W-:-:S07]  /*70d0*/  SHF.R.S32.HI R30, RZ, 0x1f, R29 ;  /* 0x0000001fff1e7819 */ /* 0x000fce000001141d */
.L_x_3811:
        /* <DEDUP_REMOVED lines=38> */
[----:B------:R-:W5:Y:S01]  /*7340*/  @!P4 LDC.64 R2, c[0x0][0x218] ;  /* 0x00008600ff02cb82 */ /* 0x000f620000000a00 */
[----:B------:R-:W-:Y:S01]  /*7350*/  IMAD.X R50, R234, 0x1, R50, P1 ;  /* 0x00000001ea327824 */ /* 0x000fe200008e0632 */
[----:B------:R-:W-:Y:S01]  /*7360*/  @!P4 IADD3 R47, P1, R31, R192, RZ ;  /* 0x000000c01f2fc210 */ /* 0x000fe20007f3e0ff */
[----:B------:R2:W-:Y:S01]  /*7370*/  @P4 STS.128 [R239+0x4800], RZ ;  /* 0x004800ffef004388 */ /* 0x0005e20000000c00 */
[----:B------:R-:W-:Y:S02]  /*7380*/  @!P2 LEA.HI.X R59, R45, R13, R52, 0x1, P5 ;  /* 0x0000000d2d3ba211 */ /* 0x000fe400028f0c34 */
[----:B------:R-:W-:Y:S01]  /*7390*/  IADD3 R45, P5, R235, R31, RZ ;  /* 0x0000001feb2d7210 */ /* 0x000fe20007fbe0ff */
[----:B------:R-:W-:Y:S01]  /*73a0*/  @!P4 IMAD.X R52, R50, 0x1, R137, P1 ;  /* 0x000000013234c824 */ /* 0x000fe200008e0689 */
[C---:B-1----:R-:W-:Y:S01]  /*73b0*/  @!P4 LEA R60, P1, R47.reuse, R10, 0x1 ;  /* 0x0000000a2f3cc211 */ /* 0x042fe200078208ff */
[----:B------:R-:W1:Y:S01]  /*73c0*/  @!P2 LDC.64 R12, c[0x0][0x218] ;  /* 0x00008600ff0cab82 */ /* 0x000e620000000a00 */
[----:B------:R-:W-:Y:S01]  /*73d0*/  @!PT LDS RZ, [RZ] ;  /* 0x00000000fffff984 */ /* 0x000fe20000000800 */
[----:B------:R-:W-:Y:S01]  /*73e0*/  @!PT LDS RZ, [RZ] ;  /* 0x00000000fffff984 */ /* 0x000fe20000000800 */
[----:B------:R-:W-:Y:S01]  /*73f0*/  @!PT LDS RZ, [RZ] ;  /* 0x00000000fffff984 */ /* 0x000fe20000000800 */
[----:B------:R-:W-:Y:S02]  /*7400*/  @!P4 LDGSTS.E.BYPASS.LTC128B.128 [R239+0x4800], desc[UR12][R62.64] ;  /* 0x048000003eefcfae */ /* 0x000fe4000b901d4c */
[----:B------:R-:W-:-:S02]  /*7410*/  @!P4 LEA.HI.X R61, R47, R11, R52, 0x1, P1 ;  /* 0x0000000b2f3dc211 */ /* 0x000fc400008f0c34 */
[-C--:B------:R-:W-:Y:S01]  /*7420*/  @!P2 IADD3 R31, P1, R31, R192.reuse, RZ ;  /* 0x000000c01f1fa210 */ /* 0x080fe20007f3e0ff */
[----:B------:R2:W-:Y:S02]  /*7430*/  @P2 STS.128 [R239+0x8800], RZ ;  /* 0x008800ffef002388 */ /* 0x0005e40000000c00 */
[----:B------:R-:W2:Y:S02]  /*7440*/  @!P4 LDC.64 R10, c[0x0][0x218] ;  /* 0x00008600ff0acb82 */ /* 0x000ea40000000a00 */
[----:B------:R-:W-:Y:S01]  /*7450*/  @!PT LDS RZ, [RZ] ;  /* 0x00000000fffff984 */ /* 0x000fe20000000800 */
[----:B------:R-:W-:Y:S01]  /*7460*/  @!PT LDS RZ, [RZ] ;  /* 0x00000000fffff984 */ /* 0x000fe20000000800 */
[----:B------:R-:W-:Y:S01]  /*7470*/  @!PT LDS RZ, [RZ] ;  /* 0x00000000fffff984 */ /* 0x000fe20000000800 */
[----:B------:R2:W-:Y:S01]  /*7480*/  @!P2 LDGSTS.E.BYPASS.LTC128B.128 [R239+0x8800], desc[UR12][R58.64+0x80] ;  /* 0x088000803aefafae */ /* 0x0005e2000b901d4c */
[----:B----4-:R-:W-:Y:S01]  /*7490*/  IMAD.X R54, R234, 0x1, R50, P5 ;  /* 0x00000001ea367824 */ /* 0x010fe200028e0632 */
[----:B------:R-:W-:Y:S01]  /*74a0*/  @!P4 IADD3 R47, P5, R45, R192, RZ ;  /* 0x000000c02d2fc210 */ /* 0x000fe20007fbe0ff */
[--C-:B------:R-:W-:Y:S01]  /*74b0*/  @!P2 IMAD.X R50, R50, 0x1, R137.reuse, P1 ;  /* 0x000000013232a824 */ /* 0x100fe200008e0689 */
[----:B---3--:R-:W-:Y:S01]  /*74c0*/  @!P2 LEA R68, P1, R31, R8, 0x1 ;  /* 0x000000081f44a211 */ /* 0x008fe200078208ff */
[----:B------:R3:W-:Y:S02]  /*74d0*/  @P4 STS.128 [R239+0x5000], RZ ;  /* 0x005000ffef004388 */ /* 0x0007e40000000c00 */
[----:B------:R-:W-:Y:S01]  /*74e0*/  @!P4 IMAD.X R8, R54, 0x1, R137, P5 ;  /* 0x000000013608c824 */ /* 0x000fe200028e0689 */
[----:B-----5:R-:W-:Y:S01]  /*74f0*/  @!P4 LEA R56, P5, R47, R2, 0x1 ;  /* 0x000000022f38c211 */ /* 0x020fe200078a08ff */
[----:B------:R-:W-:Y:S01]  /*7500*/  @!PT LDS RZ, [RZ] ;  /* 0x00000000fffff984 */ /* 0x000fe20000000800 */
[----:B------:R-:W-:Y:S01]  /*7510*/  @!PT LDS RZ, [RZ] ;  /* 0x00000000fffff984 */ /* 0x000fe20000000800 */
[----:B------:R-:W-:Y:S01]  /*7520*/  @!PT LDS RZ, [RZ] ;  /* 0x00000000fffff984 */ /* 0x000fe20000000800 */
[----:B------:R4:W-:Y:S01]  /*7530*/  @!P4 LDGSTS.E.BYPASS.LTC128B.128 [R239+0x5000], desc[UR12][R60.64] ;  /* 0x050000003cefcfae */ /* 0x0009e2000b901d4c */
[----:B------:R-:W-:-:S02]  /*7540*/  @!P2 LEA.HI.X R69, R31, R9, R50, 0x1, P1 ;  /* 0x000000091f45a211 */ /* 0x000fc400008f0c32 */
[----:B------:R-:W-:Y:S01]  /*7550*/  @!P4 LEA.HI.X R57, R47, R3, R8, 0x1, P5 ;  /* 0x000000032f39c211 */ /* 0x000fe200028f0c08 */
[----:B------:R3:W-:Y:S01]  /*7560*/  @P2 STS.128 [R239+0x9000], RZ ;  /* 0x009000ffef002388 */ /* 0x0007e20000000c00 */
        /* <DEDUP_REMOVED lines=15> */
[----:B------:R-:W-:Y:S01]  /*7660*/  @!P4 IMAD.X R52, R54, 0x1, R137, P1 ;  /* 0x000000013634c824 */ /* 0x000fe200008e0689 */
[C---:B--2---:R-:W-:Y:S01]  /*7670*/  @!P4 LEA R58, P1, R47.reuse, R10, 0x1 ;  /* 0x0000000a2f3ac211 */ /* 0x044fe200078208ff */
[----:B------:R-:W-:Y:S01]  /*7680*/  @!PT LDS RZ, [RZ] ;  /* 0x00000000fffff984 */ /* 0x000fe20000000800 */
[----:B------:R-:W-:Y:S01]  /*7690*/  @!PT LDS RZ, [RZ] ;  /* 0x00000000fffff984 */ /* 0x000fe20000000800 */
[----:B------:R-:W-:Y:S01]  /*76a0*/  @!PT LDS RZ, [RZ] ;  /* 0x00000000fffff984 */ /* 0x000fe20000000800 */
[----:B------:R-:W-:Y:S02]  /*76b0*/  @!P4 LDGSTS.E.BYPASS.LTC128B.128 [R239+0x5800], desc[UR12][R56.64] ;  /* 0x0580000038efcfae */ /* 0x000fe4000b901d4c */
        /* <DEDUP_REMOVED lines=8> */
[C---:B----4-:R-:W-:Y:S01]  /*7740*/  @!P2 LEA R60, P1, R45.reuse, R8, 0x1 ;  /* 0x000000082d3ca211 */ /* 0x050fe200078208ff */
[----:B------:R-:W-:Y:S01]  /*7750*/  @!P4 IMAD.X R8, R52, 0x1, R137, P5 ;  /* 0x000000013408c824 */ /* 0x000fe200028e0689 */
[----:B------:R-:W-:Y:S01]  /*7760*/  @!PT LDS RZ, [RZ] ;  /* 0x00000000fffff984 */ /* 0x000fe20000000800 */
[----:B------:R-:W-:Y:S01]  /*7770*/  @!PT LDS RZ, [RZ] ;  /* 0x00000000fffff984 */ /* 0x000fe20000000800 */
[----:B------:R-:W-:Y:S01]  /*7780*/  @!PT LDS RZ, [RZ] ;  /* 0x00000000fffff984 */ /* 0x000fe20000000800 */
[----:B------:R4:W-:Y:S02]  /*7790*/  @!P2 LDGSTS.E.BYPASS.LTC128B.128 [R239+0x9800], desc[UR12][R50.64+0x80] ;  /* 0x0980008032efafae */ /* 0x0009e4000b901d4c */
[----:B------:R-:W-:Y:S02]  /*77a0*/  @!P2 LEA.HI.X R61, R45, R9, R54, 0x1, P1 ;  /* 0x000000092d3da211 */ /* 0x000fe400008f0c36 */
[----:B-1----:R-:W-:Y:S01]  /*77b0*/  @!P4 LEA R62, P5, R47, R2, 0x1 ;  /* 0x000000022f3ec211 */ /* 0x002fe200078a08ff */
[----:B------:R3:W-:Y:S01]  /*77c0*/  @P4 STS.128 [R239+0x6000], RZ ;  /* 0x006000ffef004388 */ /* 0x0007e20000000c00 */
[----:B------:R-:W-:-:S02]  /*77d0*/  @!P2 IADD3 R45, P1, R31, R192, RZ ;  /* 0x000000c01f2da210 */ /* 0x000fc40007f3e0ff */
[----:B------:R-:W-:Y:S01]  /*77e0*/  @!P4 LEA.HI.X R63, R47, R3, R8, 0x1, P5 ;  /* 0x000000032f3fc211 */ /* 0x000fe200028f0c08 */
[----:B------:R-:W-:Y:S01]  /*77f0*/  @!PT LDS RZ, [RZ] ;  /* 0x00000000fffff984 */ /* 0x000fe20000000800 */
[----:B------:R-:W-:Y:S01]  /*7800*/  @!PT LDS RZ, [RZ] ;  /* 0x00000000fffff984 */ /* 0x000fe20000000800 */
[----:B------:R-:W-:Y:S01]  /*7810*/  @!PT LDS RZ, [RZ] ;  /* 0x00000000fffff984 */ /* 0x000fe20000000800 */
[----:B------:R3:W-:Y:S01]  /*7820*/  @!P4 LDGSTS.E.BYPASS.LTC128B.128 [R239+0x6000], desc[UR12][R58.64] ;  /* 0x060000003aefcfae */ /* 0x0007e2000b901d4c */
[----:B------:R-:W4:Y:S01]  /*7830*/  @!P2 LDC.64 R8, c[0x0][0x218] ;  /* 0x00008600ff08ab82 */ /* 0x000f220000000a00 */
[----:B------:R-:W-:Y:S01]  /*7840*/  IADD3 R31, P5, R235, R31, RZ ;  /* 0x0000001feb1f7210 */ /* 0x000fe20007fbe0ff */
[--C-:B------:R-:W-:Y:S01]  /*7850*/  @!P2 IMAD.X R54, R52, 0x1, R137.reuse, P1 ;  /* 0x000000013436a824 */ /* 0x100fe200008e0689 */
[----:B------:R3:W-:Y:S02]  /*7860*/  @P2 STS.128 [R239+0xa000], RZ ;  /* 0x00a000ffef002388 */ /* 0x0007e40000000c00 */
[----:B------:R-:W-:Y:S01]  /*7870*/  @!P4 IADD3 R47, P1, R31, R192, RZ ;  /* 0x000000c01f2fc210 */ /* 0x000fe20007f3e0ff */
[----:B------:R-:W-:Y:S01]  /*7880*/  IMAD.X R52, R234, 0x1, R52, P5 ;  /* 0x00000001ea347824 */ /* 0x000fe200028e0634 */
[C---:B-----5:R-:W-:Y:S01]  /*7890*/  @!P2 LEA R68, P5, R45.reuse, R12, 0x1 ;  /* 0x0000000c2d44a211 */ /* 0x060fe200078a08ff */
[----:B------:R-:W1:Y:S01]  /*78a0*/  @!P4 LDC.64 R2, c[0x0][0x218] ;  /* 0x00008600ff02cb82 */ /* 0x000e620000000a00 */
[----:B------:R-:W-:Y:S01]  /*78b0*/  @!PT LDS RZ, [RZ] ;  /* 0x00000000fffff984 */ /* 0x000fe20000000800 */
[----:B------:R-:W-:Y:S01]  /*78c0*/  @!PT LDS RZ, [RZ] ;  /* 0x00000000fffff984 */ /* 0x000fe20000000800 */
[----:B------:R-:W-:Y:S01]  /*78d0*/  @!PT LDS RZ, [RZ] ;  /* 0x00000000fffff984 */ /* 0x000fe20000000800 */
[----:B------:R3:W-:Y:S01]  /*78e0*/  @!P2 LDGSTS.E.BYPASS.LTC128B.128 [R239+0xa000], desc[UR12][R60.64+0x80] ;  /* 0x0a0000803cefafae */ /* 0x0007e2000b901d4c */
[----:B------:R-:W-:Y:S01]  /*78f0*/  @!P4 IMAD.X R12, R52, 0x1, R137, P1 ;  /* 0x00000001340cc824 */ /* 0x000fe200008e0689 */
[----:B------:R-:W-:-:S02]  /*7900*/  @!P2 LEA.HI.X R69, R45, R13, R54, 0x1, P5 ;  /* 0x0000000d2d45a211 */ /* 0x000fc400028f0c36 */
[----:B--2---:R-:W-:Y:S01]  /*7910*/  @!P4 LEA R54, P1, R47, R10, 0x1 ;  /* 0x0000000a2f36c211 */ /* 0x004fe200078208ff */
[----:B------:R3:W-:Y:S01]  /*7920*/  @P4 STS.128 [R239+0x6800], RZ ;  /* 0x006800ffef004388 */ /* 0x0007e20000000c00 */
[----:B------:R-:W-:Y:S02]  /*7930*/  IADD3 R13, P5, R235, R31, RZ ;  /* 0x0000001feb0d7210 */ /* 0x000fe40007fbe0ff */
[----:B------:R-:W-:Y:S01]  /*7940*/  @!P4 LEA.HI.X R55, R47, R11, R12, 0x1, P1 ;  /* 0x0000000b2f37c211 */ /* 0x000fe200008f0c0c */
[----:B------:R-:W-:Y:S01]  /*7950*/  @!PT LDS RZ, [RZ] ;  /* 0x00000000fffff984 */ /* 0x000fe20000000800 */
[----:B------:R-:W-:Y:S01]  /*7960*/  @!PT LDS RZ, [RZ] ;  /* 0x00000000fffff984 */ /* 0x000fe20000000800 */
[----:B------:R-:W-:Y:S01]  /*7970*/  @!PT LDS RZ, [RZ] ;  /* 0x00000000fffff984 */ /* 0x000fe20000000800 */
[----:B------:R3:W-:Y:S01]  /*7980*/  @!P4 LDGSTS.E.BYPASS.LTC128B.128 [R239+0x6800], desc[UR12][R62.64] ;  /* 0x068000003eefcfae */ /* 0x0007e2000b901d4c */
[-C--:B------:R-:W-:Y:S01]  /*7990*/  @!P2 IADD3 R31, P1, R31, R192.reuse, RZ ;  /* 0x000000c01f1fa210 */ /* 0x080fe20007f3e0ff */
[----:B------:R-:W-:Y:S01]  /*79a0*/  IMAD.X R10, R234, 0x1, R52, P5 ;  /* 0x00000001ea0a7824 */ /* 0x000fe200028e0634 */
        /* <DEDUP_REMOVED lines=10> */
[----:B------:R3:W-:Y:S01]  /*7a50*/  @P4 STS.128 [R239+0x7000], RZ ;  /* 0x007000ffef004388 */ /* 0x0007e20000000c00 */
        /* <DEDUP_REMOVED lines=27> */
.L_x_3813:
[----:B------:R-:W-:Y:S05]  /*7c10*/  BSYNC B0 ;  /* 0x0000000000007941 */ /* 0x000fea0003800000 */
.L_x_3812:
[----:B------:R-:W0:Y:S01]  /*7c20*/  LDGDEPBAR ;  /* 0x00000000000079af */ /* 0x000e220000000000 */
[----:B------:R-:W-:-:S04]  /*7c30*/  IADD3 R192, P1, R29, R192, RZ ;  /* 0x000000c01dc07210 */ /* 0x000fc80007f3e0ff */
[----:B------:R-:W-:-:S09]  /*7c40*/  IADD3.X R137, R30, R137, RZ, P1, !PT ;  /* 0x000000891e897210 */ /* 0x000fd20000ffe4ff */
.L_x_3809:
        /* <DEDUP_REMOVED lines=65> */
[----:B------:R-:W2:Y:S03]  /*8060*/  SHFL.BFLY PT, R8, R11, 0x2, 0x1f ;  /* 0x0c401f000b087f89 */ /* 0x000ea600000e0000 */
[-C--:B------:R-:W-:Y:S01]  /*8070*/  LEA R223, R6, R225.reuse, 0x1 ;  /* 0x000000e106df7211 */ /* 0x080fe200078e08ff */
[----:B------:R-:W4:Y:S01]  /*8080*/  SHFL.BFLY PT, R9, R10, 0x2, 0x1f ;  /* 0x0c401f000a097f89 */ /* 0x000f2200000e0000 */
[----:B------:R-:W-:-:S02]  /*8090*/  LEA R222, R4, R225, 0x1 ;  /* 0x000000e104de7211 */ /* 0x000fc400078e08ff */
[----:B------:R-:W-:Y:S01]  /*80a0*/  LEA R221, R4, R223, 0x1 ;  /* 0x000000df04dd7211 */ /* 0x000fe200078e08ff */
[----:B------:R-:W-:Y:S04]  /*80b0*/  LDSM.16.MT88.4 R116, [R223+0xc000] ;  /* 0x00c00000df74783b */ /* 0x000fe80000004200 */
[----:B------:R-:W-:Y:S04]  /*80c0*/  LDSM.16.MT88.4 R124, [R225+0xc000] ;  /* 0x00c00000e17c783b */ /* 0x000fe80000004200 */
[----:B------:R-:W-:Y:S04]  /*80d0*/  LDSM.16.MT88.4 R108, [R222+0xc000] ;  /* 0x00c00000de6c783b */ /* 0x000fe80000004200 */
[----:B------:R-:W-:Y:S01]  /*80e0*/  LDSM.16.MT88.4 R92, [R225+0x10000] ;  /* 0x01000000e15c783b */ /* 0x000fe20000004200 */
[----:B--2---:R-:W-:-:S03]  /*80f0*/  FMNMX.FTZ R8, R11, R8, !PT ;  /* 0x000000080b087209 */ /* 0x004fc60007810000 */
[----:B------:R-:W-:Y:S01]  /*8100*/  LDSM.16.MT88.4 R84, [R223+0x10000] ;  /* 0x01000000df54783b */ /* 0x000fe20000004200 */
[----:B----4-:R-:W-:-:S03]  /*8110*/  FMNMX.FTZ R9, R10, R9, !PT ;  /* 0x000000090a097209 */ /* 0x010fc60007810000 */
[----:B-1-3--:R-:W1:Y:S04]  /*8120*/  SHFL.BFLY PT, R3, R8, 0x1, 0x1f ;  /* 0x0c201f0008037f89 */ /* 0x00ae6800000e0000 */
        /* <DEDUP_REMOVED lines=8> */
[C---:B------:R-:W-:Y:S02]  /*81b0*/  FMUL.FTZ R66, R2.reuse, UR11 ;  /* 0x0000000b02427c20 */ /* 0x040fe40008410000 */
        /* <DEDUP_REMOVED lines=78> */
[----:B------:R-:W-:Y:S01]  /*86a0*/  FFMA.FTZ R252, R65, UR11, -R66 ;  /* 0x0000000b41fc7c23 */ /* 0x000fe20008010842 */
[----:B------:R-:W-:Y:S01]  /*86b0*/  FADD.FTZ R64, R64, R63 ;  /* 0x0000003f40407221 */ /* 0x000fe20000010000 */
[----:B------:R-:W-:Y:S01]  /*86c0*/  FADD.FTZ R61, R61, R62 ;  /* 0x0000003e3d3d7221 */ /* 0x000fe20000010000 */
[----:B------:R-:W-:-:S02]  /*86d0*/  LEA R250, P1, R192, UR8, 0x1 ;  /* 0x00000008c0fa7c11 */ /* 0x000fc4000f8208ff */
[----:B------:R-:W-:Y:S01]  /*86e0*/  FADD.FTZ R59, R59, R64 ;  /* 0x000000403b3b7221 */ /* 0x000fe20000010000 */
[----:B------:R-:W4:Y:S01]  /*86f0*/  MUFU.EX2 R54, R54 ;  /* 0x0000003600367308 */ /* 0x000f220000000800 */
[C---:B---3--:R-:W-:Y:S01]  /*8700*/  F2FP.BF16.F32.PACK_AB R71, R57.reuse, R60 ;  /* 0x0000003c3947723e */ /* 0x048fe200000010ff */
        /* <DEDUP_REMOVED lines=122> */
[----:B------:R-:W1:Y:S01]  /*8eb0*/  LDSM.16.MT88.4 R16, [R221+0xd800] ;  /* 0x00d80000dd10783b */ /* 0x000e620000004200 */
[----:B------:R-:W-:Y:S04]  /*8ec0*/  MUFU.EX2 R170, R170 ;  /* 0x000000aa00aa7308 */ /* 0x000fe80000000800 */
[C---:B------:R-:W-:Y:S04]  /*8ed0*/  HMMA.16816.F32.BF16 R72, R24.reuse, R28, R72 ;  /* 0x0000001c1848723c */ /* 0x040fe80000041848 */
        /* <DEDUP_REMOVED lines=21> */
[----:B------:R-:W-:Y:S05]  /*9030*/  LDSM.16.MT88.4 R16, [R223+0xe000] ;  /* 0x00e00000df10783b */ /* 0x000fea0000004200 */
[C---:B--2---:R-:W-:Y:S01]  /*9040*/  HMMA.16816.F32.BF16 R96, R8.reuse, R28, R96 ;  /* 0x0000001c0860723c */ /* 0x044fe20000041860 */
[----:B------:R-:W-:Y:S05]  /*9050*/  MUFU.EX2 R152, R152 ;  /* 0x0000009800987308 */ /* 0x000fea0000000800 */
[C---:B------:R-:W-:Y:S01]  /*9060*/  HMMA.16816.F32.BF16 R92, R8.reuse, R30, R92 ;  /* 0x0000001e085c723c */ /* 0x040fe2000004185c */
[----:B------:R-:W1:Y:S02]  /*9070*/  LDSM.16.MT88.4 R28, [R223+0x12000] ;  /* 0x01200000df1c783b */ /* 0x000e640000004200 */
[----:B------:R-:W2:Y:S03]  /*9080*/  MUFU.EX2 R155, R155 ;  /* 0x0000009b009b7308 */ /* 0x000ea60000000800 */
[C---:B---3--:R-:W-:Y:S05]  /*9090*/  HMMA.16816.F32.BF16 R88, R8.reuse, R20, R88 ;  /* 0x000000140858723c */ /* 0x048fea0000041858 */
[----:B------:R-:W-:Y:S01]  /*90a0*/  MUFU.EX2 R151, R151 ;  /* 0x0000009700977308 */ /* 0x000fe20000000800 */
[----:B------:R-:W-:Y:S01]  /*90b0*/  HMMA.16816.F32.BF16 R84, R8, R22, R84 ;  /* 0x000000160854723c */ /* 0x000fe20000041854 */
[----:B------:R-:W-:-:S02]  /*90c0*/  F2FP.BF16.F32.PACK_AB R20, R160, R159 ;  /* 0x0000009fa014723e */ /* 0x000fc400000010ff */
[----:B------:R-:W-:-:S03]  /*90d0*/  F2FP.BF16.F32.PACK_AB R21, R164, R163 ;  /* 0x000000a3a415723e */ /* 0x000fc600000010ff */
[----:B-----5:R-:W-:Y:S01]  /*90e0*/  HMMA.16816.F32.BF16 R80, R8, R12, R80 ;  /* 0x0000000c0850723c */ /* 0x020fe20000041850 */
[----:B------:R-:W-:Y:S01]  /*90f0*/  F2FP.BF16.F32.PACK_AB R22, R162, R161 ;  /* 0x000000a1a216723e */ /* 0x000fe200000010ff */
[----:B------:R-:W3:Y:S01]  /*9100*/  MUFU.EX2 R156, R156 ;  /* 0x0000009c009c7308 */ /* 0x000ee20000000800 */
[----:B------:R-:W-:-:S03]  /*9110*/  F2FP.BF16.F32.PACK_AB R23, R166, R165 ;  /* 0x000000a5a617723e */ /* 0x000fc600000010ff */
[C---:B------:R-:W-:Y:S01]  /*9120*/  HMMA.16816.F32.BF16 R76, R8.reuse, R14, R76 ;  /* 0x0000000e084c723c */ /* 0x040fe2000004184c */
[----:B------:R-:W5:Y:S03]  /*9130*/  LDSM.16.MT88.4 R12, [R222+0xe000] ;  /* 0x00e00000de0c783b */ /* 0x000f660000004200 */
[----:B------:R-:W-:Y:S02]  /*9140*/  MUFU.EX2 R251, R251 ;  /* 0x000000fb00fb7308 */ /* 0x000fe40000000800 */
[C---:B------:R-:W-:Y:S06]  /*9150*/  HMMA.16816.F32.BF16 R72, R8.reuse, R24, R72 ;  /* 0x000000180848723c */ /* 0x040fec0000041848 */
[----:B------:R-:W-:Y:S01]  /*9160*/  HMMA.16816.F32.BF16 R68, R8, R26, R68 ;  /* 0x0000001a0844723c */ /* 0x000fe20000041844 */
[----:B------:R-:W2:Y:S01]  /*9170*/  LDSM.16.MT88.4 R8, [R221+0xe000] ;  /* 0x00e00000dd08783b */ /* 0x000ea20000004200 */
[----:B------:R-:W-:Y:S03]  /*9180*/  MUFU.EX2 R252, R252 ;  /* 0x000000fc00fc7308 */ /* 0x000fe60000000800 */
[----:B------:R-:W-:Y:S01]  /*9190*/  LDSM.16.MT88.4 R24, [R221+0x12000] ;  /* 0x01200000dd18783b */ /* 0x000fe20000004200 */
[C---:B----4-:R-:W-:Y:S06]  /*91a0*/  HMMA.16816.F32.BF16 R128, R20.reuse, R4, R128 ;  /* 0x000000041480723c */ /* 0x050fec0000041880 */
[C---:B------:R-:W-:Y:S01]  /*91b0*/  HMMA.16816.F32.BF16 R124, R20.reuse, R6, R124 ;  /* 0x00000006147c723c */ /* 0x040fe2000004187c */
[----:B------:R-:W4:Y:S05]  /*91c0*/  LDSM.16.MT88.4 R4, [R222+0x12000] ;  /* 0x01200000de04783b */ /* 0x000f2a0000004200 */
[C---:B-1----:R-:W-:Y:S06]  /*91d0*/  HMMA.16816.F32.BF16 R88, R20.reuse, R28, R88 ;  /* 0x0000001c1458723c */ /* 0x042fec0000041858 */
[----:B------:R-:W-:Y:S01]  /*91e0*/  HMMA.16816.F32.BF16 R84, R20, R30, R84 ;  /* 0x0000001e1454723c */ /* 0x000fe20000041854 */
[----:B------:R-:W-:-:S02]  /*91f0*/  F2FP.BF16.F32.PACK_AB R28, R175, R168 ;  /* 0x000000a8af1c723e */ /* 0x000fc400000010ff */
[----:B------:R-:W-:-:S03]  /*9200*/  F2FP.BF16.F32.PACK_AB R29, R171, R170 ;  /* 0x000000aaab1d723e */ /* 0x000fc600000010ff */
[----:B-----5:R-:W-:Y:S01]  /*9210*/  HMMA.16816.F32.BF16 R112, R20, R12, R112 ;  /* 0x0000000c1470723c */ /* 0x020fe20000041870 */
[----:B------:R-:W-:Y:S02]  /*9220*/  F2FP.BF16.F32.PACK_AB R30, R177, R172 ;  /* 0x000000acb11e723e */ /* 0x000fe400000010ff */
[----:B------:R-:W-:-:S03]  /*9230*/  F2FP.BF16.F32.PACK_AB R31, R174, R169 ;  /* 0x000000a9ae1f723e */ /* 0x000fc600000010ff */
[C---:B------:R-:W-:Y:S01]  /*9240*/  HMMA.16816.F32.BF16 R108, R20.reuse, R14, R108 ;  /* 0x0000000e146c723c */ /* 0x040fe2000004186c */
[----:B------:R-:W-:Y:S05]  /*9250*/  LDSM.16.MT88.4 R12, [R223+0xe800] ;  /* 0x00e80000df0c783b */ /* 0x000fea0000004200 */
[C---:B--2---:R-:W-:Y:S06]  /*9260*/  HMMA.16816.F32.BF16 R104, R20.reuse, R8, R104 ;  /* 0x000000081468723c */ /* 0x044fec0000041868 */
[C---:B------:R-:W-:Y:S01]  /*9270*/  HMMA.16816.F32.BF16 R100, R20.reuse, R10, R100 ;  /* 0x0000000a1464723c */ /* 0x040fe20000041864 */
[----:B------:R-:W1:Y:S05]  /*9280*/  LDSM.16.MT88.4 R8, [R222+0xe800] ;  /* 0x00e80000de08783b */ /* 0x000e6a0000004200 */
[C---:B----4-:R-:W-:Y:S06]  /*9290*/  HMMA.16816.F32.BF16 R80, R20.reuse, R4, R80 ;  /* 0x000000041450723c */ /* 0x050fec0000041850 */
[C---:B------:R-:W-:Y:S01]  /*92a0*/  HMMA.16816.F32.BF16 R76, R20.reuse, R6, R76 ;  /* 0x00000006144c723c */ /* 0x040fe2000004184c */
[----:B------:R-:W2:Y:S05]  /*92b0*/  LDSM.16.MT88.4 R4, [R221+0xe800] ;  /* 0x00e80000dd04783b */ /* 0x000eaa0000004200 */
[C---:B------:R-:W-:Y:S06]  /*92c0*/  HMMA.16816.F32.BF16 R120, R20.reuse, R16, R120 ;  /* 0x000000101478723c */ /* 0x040fec0000041878 */
[C---:B------:R-:W-:Y:S01]  /*92d0*/  HMMA.16816.F32.BF16 R116, R20.reuse, R18, R116 ;  /* 0x000000121474723c */ /* 0x040fe20000041874 */
[----:B------:R-:W-:Y:S05]  /*92e0*/  LDSM.16.MT88.4 R16, [R225+0xe800] ;  /* 0x00e80000e110783b */ /* 0x000fea0000004200 */
[C---:B------:R-:W-:Y:S06]  /*92f0*/  HMMA.16816.F32.BF16 R96, R20.reuse, R32, R96 ;  /* 0x000000201460723c */ /* 0x040fec0000041860 */
[----:B------:R-:W-:Y:S01]  /*9300*/  HMMA.16816.F32.BF16 R92, R20, R34, R92 ;  /* 0x00000022145c723c */ /* 0x000fe2000004185c */
[----:B------:R-:W-:Y:S05]  /*9310*/  LDSM.16.MT88.4 R32, [R221+0x12800] ;  /* 0x01280000dd20783b */ /* 0x000fea0000004200 */
[C---:B-1----:R-:W-:Y:S06]  /*9320*/  HMMA.16816.F32.BF16 R112, R28.reuse, R8, R112 ;  /* 0x000000081c70723c */ /* 0x042fec0000041870 */
[----:B------:R-:W-:Y:S01]  /*9330*/  HMMA.16816.F32.BF16 R108, R28, R10, R108 ;  /* 0x0000000a1c6c723c */ /* 0x000fe2000004186c */
[----:B------:R-:W1:Y:S05]  /*9340*/  LDSM.16.MT88.4 R8, [R222+0x12800] ;  /* 0x01280000de08783b */ /* 0x000e6a0000004200 */
[C---:B------:R-:W-:Y:S06]  /*9350*/  HMMA.16816.F32.BF16 R72, R20.reuse, R24, R72 ;  /* 0x000000181448723c */ /* 0x040fec0000041848 */
[----:B------:R-:W-:Y:S01]  /*9360*/  HMMA.16816.F32.BF16 R68, R20, R26, R68 ;  /* 0x0000001a1444723c */ /* 0x000fe20000041844 */
[----:B------:R-:W4:Y:S04]  /*9370*/  LDSM.16.MT88.4 R20, [R225+0x12800] ;  /* 0x01280000e114783b */ /* 0x000f280000004200 */
[----:B------:R-:W-:Y:S01]  /*9380*/  LDSM.16.MT88.4 R24, [R225+0xf000] ;  /* 0x00f00000e118783b */ /* 0x000fe20000004200 */
[C---:B------:R-:W-:Y:S06]  /*9390*/  HMMA.16816.F32.BF16 R120, R28.reuse, R12, R120 ;  /* 0x0000000c1c78723c */ /* 0x040fec0000041878 */
[C---:B------:R-:W-:Y:S01]  /*93a0*/  HMMA.16816.F32.BF16 R116, R28.reuse, R14, R116 ;  /* 0x0000000e1c74723c */ /* 0x040fe20000041874 */
[----:B------:R-:W5:Y:S05]  /*93b0*/  LDSM.16.MT88.4 R12, [R223+0x12800] ;  /* 0x01280000df0c783b */ /* 0x000f6a0000004200 */
[C---:B--2---:R-:W-:Y:S06]  /*93c0*/  HMMA.16816.F32.BF16 R104, R28.reuse, R4, R104 ;  /* 0x000000041c68723c */ /* 0x044fec0000041868 */
[C---:B------:R-:W-:Y:S01]  /*93d0*/  HMMA.16816.F32.BF16 R100, R28.reuse, R6, R100 ;  /* 0x000000061c64723c */ /* 0x040fe20000041864 */
[----:B------:R-:W2:Y:S05]  /*93e0*/  LDSM.16.MT88.4 R4, [R222+0xf000] ;  /* 0x00f00000de04783b */ /* 0x000eaa0000004200 */
[C---:B-1----:R-:W-:Y:S06]  /*93f0*/  HMMA.16816.F32.BF16 R80, R28.reuse, R8, R80 ;  /* 0x000000081c50723c */ /* 0x042fec0000041850 */
[C---:B------:R-:W-:Y:S01]  /*9400*/  HMMA.16816.F32.BF16 R76, R28.reuse, R10, R76 ;  /* 0x0000000a1c4c723c */ /* 0x040fe2000004184c */
[----:B------:R-:W1:Y:S05]  /*9410*/  LDSM.16.MT88.4 R8, [R225+0x13000] ;  /* 0x01300000e108783b */ /* 0x000e6a0000004200 */
[C---:B------:R-:W-:Y:S06]  /*9420*/  HMMA.16816.F32.BF16 R128, R28.reuse, R16, R128 ;  /* 0x000000101c80723c */ /* 0x040fec0000041880 */
[C---:B------:R-:W-:Y:S01]  /*9430*/  HMMA.16816.F32.BF16 R124, R28.reuse, R18, R124 ;  /* 0x000000121c7c723c */ /* 0x040fe2000004187c */
[----:B------:R-:W1:Y:S05]  /*9440*/  LDSM.16.MT88.4 R16, [R223+0xf000] ;  /* 0x00f00000df10783b */ /* 0x000e6a0000004200 */
        /* <DEDUP_REMOVED lines=9> */
[----:B---3--:R-:W-:-:S03]  /*94e0*/  F2FP.BF16.F32.PACK_AB R15, R156, R151 ;  /* 0x000000979c0f723e */ /* 0x008fc600000010ff */
[----:B------:R-:W-:Y:S01]  /*94f0*/  HMMA.16816.F32.BF16 R68, R28, R34, R68 ;  /* 0x000000221c44723c */ /* 0x000fe20000041844 */
[--C-:B------:R-:W-:Y:S01]  /*9500*/  FFMA.FTZ R32, R133, UR11, -R66.reuse ;  /* 0x0000000b85207c23 */ /* 0x100fe20008010842 */
[----:B------:R-:W-:-:S04]  /*9510*/  FFMA.FTZ R33, R67, UR11, -R66 ;  /* 0x0000000b43217c23 */ /* 0x000fc80008010842 */
[C---:B--2---:R-:W-:Y:S01]  /*9520*/  HMMA.16816.F32.BF16 R112, R12.reuse, R4, R112 ;  /* 0x000000040c70723c */ /* 0x044fe20000041870 */
[--C-:B------:R-:W-:Y:S01]  /*9530*/  FFMA.FTZ R28, R142, UR11, -R141.reuse ;  /* 0x0000000b8e1c7c23 */ /* 0x100fe2000801088d */
[--C-:B------:R-:W-:Y:S01]  /*9540*/  FFMA.FTZ R29, R140, UR11, -R141.reuse ;  /* 0x0000000b8c1d7c23 */ /* 0x100fe2000801088d */
[----:B------:R-:W-:Y:S01]  /*9550*/  FFMA.FTZ R30, R134, UR11, -R141 ;  /* 0x0000000b861e7c23 */ /* 0x000fe2000801088d */
[----:B------:R-:W-:Y:S01]  /*9560*/  FFMA.FTZ R31, R135, UR11, -R66 ;  /* 0x0000000b871f7c23 */ /* 0x000fe20008010842 */
[----:B------:R-:W-:Y:S01]  /*9570*/  MUFU.EX2 R32, R32 ;  /* 0x0000002000207308 */ /* 0x000fe20000000800 */
[C---:B------:R-:W-:Y:S01]  /*9580*/  HMMA.16816.F32.BF16 R108, R12.reuse, R6, R108 ;  /* 0x000000060c6c723c */ /* 0x040fe2000004186c */
[----:B------:R-:W2:Y:S05]  /*9590*/  LDSM.16.MT88.4 R4, [R222+0x13000] ;  /* 0x01300000de04783b */ /* 0x000eaa0000004200 */
[C---:B-1----:R-:W-:Y:S01]  /*95a0*/  HMMA.16816.F32.BF16 R96, R12.reuse, R8, R96 ;  /* 0x000000080c60723c */ /* 0x042fe20000041860 */
[----:B------:R-:W-:Y:S05]  /*95b0*/  MUFU.EX2 R28, R28 ;  /* 0x0000001c001c7308 */ /* 0x000fea0000000800 */
[C---:B------:R-:W-:Y:S01]  /*95c0*/  HMMA.16816.F32.BF16 R92, R12.reuse, R10, R92 ;  /* 0x0000000a0c5c723c */ /* 0x040fe2000004185c */
[----:B------:R-:W1:Y:S02]  /*95d0*/  LDSM.16.MT88.4 R8, [R225+0xf800] ;  /* 0x00f80000e108783b */ /* 0x000e640000004200 */
        /* <DEDUP_REMOVED lines=9> */
[----:B------:R-:W1:Y:S03]  /*9670*/  MUFU.EX2 R33, R33 ;  /* 0x0000002100217308 */ /* 0x000e660000000800 */
[C---:B--2---:R-:W-:Y:S06]  /*9680*/  HMMA.16816.F32.BF16 R80, R12.reuse, R4, R80 ;  /* 0x000000040c50723c */ /* 0x044fec0000041850 */
[----:B------:R-:W-:Y:S01]  /*9690*/  HMMA.16816.F32.BF16 R76, R12, R6, R76 ;  /* 0x000000060c4c723c */ /* 0x000fe2000004184c */
[----:B---3--:R-:W-:-:S02]  /*96a0*/  F2FP.BF16.F32.PACK_AB R4, R29, R28 ;  /* 0x0000001c1d04723e */ /* 0x008fc400000010ff */
[----:B-----5:R-:W-:-:S03]  /*96b0*/  F2FP.BF16.F32.PACK_AB R5, R32, R31 ;  /* 0x0000001f2005723e */ /* 0x020fc600000010ff */
[----:B------:R-:W-:Y:S01]  /*96c0*/  HMMA.16816.F32.BF16 R104, R12, R20, R104 ;  /* 0x000000140c68723c */ /* 0x000fe20000041868 */
[----:B------:R-:W-:Y:S02]  /*96d0*/  F2FP.BF16.F32.PACK_AB R6, R251, R30 ;  /* 0x0000001efb06723e */ /* 0x000fe400000010ff */
[----:B-1----:R-:W-:-:S03]  /*96e0*/  F2FP.BF16.F32.PACK_AB R7, R252, R33 ;  /* 0x00000021fc07723e */ /* 0x002fc600000010ff */
        /* <DEDUP_REMOVED lines=137> */
.L_x_3815:
[----:B------:R-:W-:-:S04]  /*9f80*/  LEA R8, -R190, RZ, 0x7 ;  /* 0x000000ffbe087211 */ /* 0x000fc800078e39ff */
[----:B------:R-:W-:-:S07]  /*9f90*/  SHF.R.S32.HI R5, RZ, 0x1f, R8 ;  /* 0x0000001fff057819 */ /* 0x000fce0000011408 */
.L_x_3816:
        /* <DEDUP_REMOVED lines=109> */
[----:B------:R-:W-:-:S03]  /*a670*/  @!P1 LEA.HI.X R43, R40, UR7, R7, 0x1, P3 ;  /* 0x00000007282b9c11 */ /* 0x000fc600098f0c07 */
        /* <DEDUP_REMOVED lines=37> */
[----:B------:R-:W3:Y:S04]  /*a8d0*/  LDSM.16.M88.4 R36, [R230+0x4800] ;  /* 0x00480000e624783b */ /* 0x000ee80000000200 */
[----:B-1----:R-:W1:Y:S04]  /*a8e0*/  LDSM.16.M88.4 R28, [R230+0x5000] ;  /* 0x00500000e61c783b */ /* 0x002e680000000200 */
[----:B------:R-:W5:Y:S04]  /*a8f0*/  LDSM.16.M88.4 R20, [R230+0x5800] ;  /* 0x00580000e614783b */ /* 0x000f680000000200 */
[----:B------:R-:W5:Y:S04]  /*a900*/  LDSM.16.M88.4 R12, [R230+0x6000] ;  /* 0x00600000e60c783b */ /* 0x000f680000000200 */
[----:B------:R-:W5:Y:S04]  /*a910*/  LDSM.16.M88.4 R164, [R230+0x6800] ;  /* 0x00680000e6a4783b */ /* 0x000f680000000200 */
[----:B------:R-:W5:Y:S04]  /*a920*/  LDSM.16.M88.4 R156, [R230+0x7000] ;  /* 0x00700000e69c783b */ /* 0x000f680000000200 */
[----:B--2---:R-:W2:Y:S04]  /*a930*/  LDSM.16.M88.4 R8, [R230+0x7800] ;  /* 0x00780000e608783b */ /* 0x004ea80000000200 */
[----:B------:R-:W-:Y:S04]  /*a940*/  LDSM.16.M88.4 R52, [R229] ;  /* 0x00000000e534783b */ /* 0x000fe80000000200 */
[----:B------:R-:W2:Y:S01]  /*a950*/  LDSM.16.M88.4 R4, [R228] ;  /* 0x00000000e404783b */ /* 0x000ea20000000200 */
[C---:B----4-:R-:W-:Y:S03]  /*a960*/  HMMA.16816.F32.BF16 R48, R148.reuse, R44, RZ ;  /* 0x0000002c9430723c */ /* 0x050fe600000418ff */
[----:B------:R-:W4:Y:S04]  /*a970*/  LDSM.16.M88.4 R176, [R220] ;  /* 0x00000000dcb0783b */ /* 0x000f280000000200 */
[----:B------:R-:W4:Y:S01]  /*a980*/  LDSM.16.M88.4 R172, [R219] ;  /* 0x00000000dbac783b */ /* 0x000f220000000200 */
[C---:B------:R-:W-:Y:S03]  /*a990*/  HMMA.16816.F32.BF16 R44, R148.reuse, R46, RZ ;  /* 0x0000002e942c723c */ /* 0x040fe600000418ff */
[----:B------:R-:W4:Y:S03]  /*a9a0*/  LDSM.16.M88.4 R144, [R218] ;  /* 0x00000000da90783b */ /* 0x000f260000000200 */
[C---:B---3--:R-:W-:Y:S01]  /*a9b0*/  HMMA.16816.F32.BF16 R40, R148.reuse, R36, RZ ;  /* 0x000000249428723c */ /* 0x048fe200000418ff */
[----:B------:R-:W3:Y:S04]  /*a9c0*/  LDSM.16.M88.4 R140, [R217] ;  /* 0x00000000d98c783b */ /* 0x000ee80000000200 */
[----:B------:R-:W3:Y:S01]  /*a9d0*/  LDSM.16.M88.4 R132, [R216] ;  /* 0x00000000d884783b */ /* 0x000ee20000000200 */
[C---:B-1----:R-:W-:Y:S03]  /*a9e0*/  HMMA.16816.F32.BF16 R32, R148.reuse, R28, RZ ;  /* 0x0000001c9420723c */ /* 0x042fe600000418ff */
[----:B------:R-:W1:Y:S03]  /*a9f0*/  LDSM.16.M88.4 R60, [R215] ;  /* 0x00000000d73c783b */ /* 0x000e660000000200 */
[C---:B------:R-:W-:Y:S01]  /*aa00*/  HMMA.16816.F32.BF16 R36, R148.reuse, R38, RZ ;  /* 0x000000269424723c */ /* 0x040fe200000418ff */
[----:B------:R-:W-:Y:S04]  /*aa10*/  LDSM.16.M88.4 R64, [R227] ;  /* 0x00000000e340783b */ /* 0x000fe80000000200 */
[----:B------:R-:W-:Y:S01]  /*aa20*/  LDSM.16.M88.4 R56, [R214] ;  /* 0x00000000d638783b */ /* 0x000fe20000000200 */
[C---:B------:R-:W-:Y:S03]  /*aa30*/  HMMA.16816.F32.BF16 R28, R148.reuse, R30, RZ ;  /* 0x0000001e941c723c */ /* 0x040fe600000418ff */
[----:B------:R-:W-:Y:S03]  /*aa40*/  LDSM.16.M88.4 R180, [R224+0x5000] ;  /* 0x00500000e0b4783b */ /* 0x000fe60000000200 */
[C---:B-----5:R-:W-:Y:S01]  /*aa50*/  HMMA.16816.F32.BF16 R24, R148.reuse, R20, RZ ;  /* 0x000000149418723c */ /* 0x060fe200000418ff */
        /* <DEDUP_REMOVED lines=14> */
[----:B------:R-:W5:Y:S05]  /*ab40*/  LDSM.16.M88.4 R4, [R224+0x4800] ;  /* 0x00480000e004783b */ /* 0x000f6a0000000200 */
        /* <DEDUP_REMOVED lines=16> */
[----:B------:R-:W-:Y:S01]  /*ac50*/  HMMA.16816.F32.BF16 R156, R52, R62, R156 ;  /* 0x0000003e349c723c */ /* 0x000fe2000004189c */
[----:B------:R-:W1:Y:S05]  /*ac60*/  LDSM.16.M88.4 R60, [R213] ;  /* 0x00000000d53c783b */ /* 0x000e6a0000000200 */
[C---:B--2---:R-:W-:Y:S06]  /*ac70*/  HMMA.16816.F32.BF16 R48, R64.reuse, R8, R48 ;  /* 0x000000084030723c */ /* 0x044fec0000041830 */
[C---:B------:R-:W-:Y:S01]  /*ac80*/  HMMA.16816.F32.BF16 R44, R64.reuse, R10, R44 ;  /* 0x0000000a402c723c */ /* 0x040fe2000004182c */
[----:B------:R-:W2:Y:S05]  /*ac90*/  LDSM.16.M88.4 R8, [R213+0x1800] ;  /* 0x00180000d508783b */ /* 0x000eaa0000000200 */
[C---:B-----5:R-:W-:Y:S06]  /*aca0*/  HMMA.16816.F32.BF16 R40, R64.reuse, R4, R40 ;  /* 0x000000044028723c */ /* 0x060fec0000041828 */
[----:B------:R-:W-:Y:S01]  /*acb0*/  HMMA.16816.F32.BF16 R36, R64, R6, R36 ;  /* 0x000000064024723c */ /* 0x000fe20000041824 */
[----:B------:R-:W5:Y:S05]  /*acc0*/  LDSM.16.M88.4 R4, [R213+0x2000] ;  /* 0x00200000d504783b */ /* 0x000f6a0000000200 */
[C---:B------:R-:W-:Y:S06]  /*acd0*/  HMMA.16816.F32.BF16 R152, R52.reuse, R56, R152 ;  /* 0x000000383498723c */ /* 0x040fec0000041898 */
[----:B------:R-:W-:Y:S01]  /*ace0*/  HMMA.16816.F32.BF16 R148, R52, R58, R148 ;  /* 0x0000003a3494723c */ /* 0x000fe20000041894 */
[----:B------:R-:W5:Y:S04]  /*acf0*/  LDSM.16.M88.4 R52, [R213+0x1000] ;  /* 0x00100000d534783b */ /* 0x000f680000000200 */
[----:B------:R-:W5:Y:S01]  /*ad00*/  LDSM.16.M88.4 R56, [R213+0x800] ;  /* 0x00080000d538783b */ /* 0x000f620000000200 */
        /* <DEDUP_REMOVED lines=19> */
[C---:B-1----:R-:W-:Y:S06]  /*ae40*/  HMMA.16816.F32.BF16 R48, R184.reuse, R60, R48 ;  /* 0x0000003cb830723c */ /* 0x042fec0000041830 */
[C---:B------:R-:W-:Y:S01]  /*ae50*/  HMMA.16816.F32.BF16 R44, R184.reuse, R62, R44 ;  /* 0x0000003eb82c723c */ /* 0x040fe2000004182c */
[----:B------:R-:W-:Y:S05]  /*ae60*/  LDSM.16.M88.4 R60, [R230+0x9800] ;  /* 0x00980000e63c783b */ /* 0x000fea0000000200 */
[C---:B--2---:R-:W-:Y:S06]  /*ae70*/  HMMA.16816.F32.BF16 R24, R184.reuse, R8, R24 ;  /* 0x00000008b818723c */ /* 0x044fec0000041818 */
[C---:B------:R-:W-:Y:S01]  /*ae80*/  HMMA.16816.F32.BF16 R20, R184.reuse, R10, R20 ;  /* 0x0000000ab814723c */ /* 0x040fe20000041814 */
[----:B------:R-:W-:Y:S05]  /*ae90*/  LDSM.16.M88.4 R8, [R229+0x2000] ;  /* 0x00200000e508783b */ /* 0x000fea0000000200 */
[C---:B-----5:R-:W-:Y:S06]  /*aea0*/  HMMA.16816.F32.BF16 R16, R184.reuse, R4, R16 ;  /* 0x00000004b810723c */ /* 0x060fec0000041810 */
[C---:B------:R-:W-:Y:S01]  /*aeb0*/  HMMA.16816.F32.BF16 R12, R184.reuse, R6, R12 ;  /* 0x00000006b80c723c */ /* 0x040fe2000004180c */
[----:B------:R-:W1:Y:S05]  /*aec0*/  LDSM.16.M88.4 R4, [R212] ;  /* 0x00000000d404783b */ /* 0x000e6a0000000200 */
[C---:B------:R-:W-:Y:S06]  /*aed0*/  HMMA.16816.F32.BF16 R32, R184.reuse, R52, R32 ;  /* 0x00000034b820723c */ /* 0x040fec0000041820 */
[C---:B------:R-:W-:Y:S01]  /*aee0*/  HMMA.16816.F32.BF16 R28, R184.reuse, R54, R28 ;  /* 0x00000036b81c723c */ /* 0x040fe2000004181c */
        /* <DEDUP_REMOVED lines=8> */
[----:B------:R-:W-:Y:S01]  /*af70*/  HMMA.16816.F32.BF16 R148, R184, R174, R148 ;  /* 0x000000aeb894723c */ /* 0x000fe20000041894 */
[----:B------:R-:W4:Y:S05]  /*af80*/  LDSM.16.M88.4 R172, [R230+0xb800] ;  /* 0x00b80000e6ac783b */ /* 0x000f2a0000000200 */
[----:B---3--:R-:W-:Y:S06]  /*af90*/  HMMA.16816.F32.BF16 R48, R144, R140, R48 ;  /* 0x0000008c9030723c */ /* 0x008fec0000041830 */
[C---:B------:R-:W-:Y:S06]  /*afa0*/  HMMA.16816.F32.BF16 R168, R184.reuse, R180, R168 ;  /* 0x000000b4b8a8723c */ /* 0x040fec00000418a8 */
[----:B------:R-:W-:Y:S01]  /*afb0*/  HMMA.16816.F32.BF16 R164, R184, R182, R164 ;  /* 0x000000b6b8a4723c */ /* 0x000fe200000418a4 */
[----:B------:R-:W-:Y:S05]  /*afc0*/  LDSM.16.M88.4 R184, [R208] ;  /* 0x00000000d0b8783b */ /* 0x000fea0000000200 */
[C---:B------:R-:W-:Y:S01]  /*afd0*/  HMMA.16816.F32.BF16 R180, R144.reuse, R142, R44 ;  /* 0x0000008e90b4723c */ /* 0x040fe2000004182c */
[----:B------:R-:W-:Y:S04]  /*afe0*/  LDSM.16.M88.4 R140, [R227+0x2000] ;  /* 0x00200000e38c783b */ /* 0x000fe80000000200 */
[----:B------:R-:W3:Y:S01]  /*aff0*/  LDSM.16.M88.4 R44, [R224+0x8000] ;  /* 0x00800000e02c783b */ /* 0x000ee20000000200 */
[C---:B------:R-:W-:Y:S06]  /*b000*/  HMMA.16816.F32.BF16 R32, R144.reuse, R64, R32 ;  /* 0x000000409020723c */ /* 0x040fec0000041820 */
[----:B------:R-:W-:Y:S01]  /*b010*/  HMMA.16816.F32.BF16 R28, R144, R66, R28 ;  /* 0x00000042901c723c */ /* 0x000fe2000004181c */
[----:B------:R-:W3:Y:S05]  /*b020*/  LDSM.16.M88.4 R64, [R211] ;  /* 0x00000000d340783b */ /* 0x000eea0000000200 */
        /* <DEDUP_REMOVED lines=9> */
[C---:B-----5:R-:W-:Y:S06]  /*b0c0*/  HMMA.16816.F32.BF16 R16, R144.reuse, R56, R16 ;  /* 0x000000389010723c */ /* 0x060fec0000041810 */
[C---:B------:R-:W-:Y:S06]  /*b0d0*/  HMMA.16816.F32.BF16 R24, R144.reuse, R60, R24 ;  /* 0x0000003c9018723c */ /* 0x040fec0000041818 */
[C---:B------:R-:W-:Y:S01]  /*b0e0*/  HMMA.16816.F32.BF16 R20, R144.reuse, R62, R20 ;  /* 0x0000003e9014723c */ /* 0x040fe20000041814 */
[----:B------:R-:W5:Y:S05]  /*b0f0*/  LDSM.16.M88.4 R60, [R210] ;  /* 0x00000000d23c783b */ /* 0x000f6a0000000200 */
[C---:B------:R-:W-:Y:S01]  /*b100*/  HMMA.16816.F32.BF16 R12, R144.reuse, R58, R12 ;  /* 0x0000003a900c723c */ /* 0x040fe2000004180c */
[----:B------:R-:W5:Y:S05]  /*b110*/  LDSM.16.M88.4 R56, [R209] ;  /* 0x00000000d138783b */ /* 0x000f6a0000000200 */
[C---:B----4-:R-:W-:Y:S06]  /*b120*/  HMMA.16816.F32.BF16 R160, R144.reuse, R176, R160 ;  /* 0x000000b090a0723c */ /* 0x050fec00000418a0 */
[C---:B------:R-:W-:Y:S01]  /*b130*/  HMMA.16816.F32.BF16 R156, R144.reuse, R178, R156 ;  /* 0x000000b2909c723c */ /* 0x040fe2000004189c */
[----:B------:R-:W-:Y:S05]  /*b140*/  LDSM.16.M88.4 R176, [R136] ;  /* 0x0000000088b0783b */ /* 0x000fea0000000200 */
[C---:B------:R-:W-:Y:S06]  /*b150*/  HMMA.16816.F32.BF16 R152, R144.reuse, R172, R152 ;  /* 0x000000ac9098723c */ /* 0x040fec0000041898 */
[----:B------:R-:W-:Y:S01]  /*b160*/  HMMA.16816.F32.BF16 R148, R144, R174, R148 ;  /* 0x000000ae9094723c */ /* 0x000fe20000041894 */
[----:B------:R-:W4:Y:S04]  /*b170*/  LDSM.16.M88.4 R144, [R139] ;  /* 0x000000008b90783b */ /* 0x000f280000000200 */
[----:B------:R-:W4:Y:S01]  /*b180*/  LDSM.16.M88.4 R172, [R224+0x8800] ;  /* 0x00880000e0ac783b */ /* 0x000f220000000200 */
[----:B---3--:R-:W-:Y:S06]  /*b190*/  HMMA.16816.F32.BF16 R48, R140, R44, R48 ;  /* 0x0000002c8c30723c */ /* 0x008fec0000041830 */
[C---:B------:R-:W-:Y:S06]  /*b1a0*/  HMMA.16816.F32.BF16 R40, R8.reuse, R64, R40 ;  /* 0x000000400828723c */ /* 0x040fec0000041828 */
[C---:B------:R-:W-:Y:S06]  /*b1b0*/  HMMA.16816.F32.BF16 R36, R8.reuse, R66, R36 ;  /* 0x000000420824723c */ /* 0x040fec0000041824 */
[C---:B------:R-:W-:Y:S06]  /*b1c0*/  HMMA.16816.F32.BF16 R16, R8.reuse, R184, R16 ;  /* 0x000000b80810723c */ /* 0x040fec0000041810 */
[----:B------:R-:W-:Y:S01]  /*b1d0*/  HMMA.16816.F32.BF16 R184, R8, R186, R12 ;  /* 0x000000ba08b8723c */ /* 0x000fe2000004180c */
[----:B------:R-:W3:Y:S05]  /*b1e0*/  LDSM.16.M88.4 R12, [R213+0x4800] ;  /* 0x00480000d50c783b */ /* 0x000eea0000000200 */
[----:B-1----:R-:W-:Y:S06]  /*b1f0*/  HMMA.16816.F32.BF16 R48, R132, R52, R48 ;  /* 0x000000348430723c */ /* 0x002fec0000041830 */
[C---:B--2---:R-:W-:Y:S06]  /*b200*/  HMMA.16816.F32.BF16 R160, R8.reuse, R4, R160 ;  /* 0x0000000408a0723c */ /* 0x044fec00000418a0 */
[----:B------:R-:W-:Y:S01]  /*b210*/  HMMA.16816.F32.BF16 R156, R8, R6, R156 ;  /* 0x00000006089c723c */ /* 0x000fe2000004189c */
[----:B------:R-:W1:Y:S05]  /*b220*/  LDSM.16.M88.4 R4, [R224+0x9800] ;  /* 0x00980000e004783b */ /* 0x000e6a0000000200 */
[----:B------:R-:W-:Y:S01]  /*b230*/  HMMA.16816.F32.BF16 R180, R140, R46, R180 ;  /* 0x0000002e8cb4723c */ /* 0x000fe200000418b4 */
[----:B------:R-:W-:Y:S05]  /*b240*/  LDSM.16.M88.4 R44, [R224+0x9000] ;  /* 0x00900000e02c783b */ /* 0x000fea0000000200 */
[----:B-----5:R-:W-:Y:S01]  /*b250*/  HMMA.16816.F32.BF16 R32, R8, R60, R32 ;  /* 0x0000003c0820723c */ /* 0x020fe20000041820 */
[----:B------:R-:W-:-:S04]  /*b260*/  FMUL.FTZ R48, R48, UR10 ;  /* 0x0000000a30307c20 */ /* 0x000fc80008410000 */
[----:B------:R2:W-:Y:S01]  /*b270*/  MUFU.TANH R53, R48 ;  /* 0x0000003000357308 */ /* 0x0005e20000002400 */
[C---:B------:R-:W-:Y:S06]  /*b280*/  HMMA.16816.F32.BF16 R28, R8.reuse, R62, R28 ;  /* 0x0000003e081c723c */ /* 0x040fec000004181c */
[C---:B------:R-:W-:Y:S06]  /*b290*/  HMMA.16816.F32.BF16 R24, R8.reuse, R56, R24 ;  /* 0x000000380818723c */ /* 0x040fec0000041818 */
[----:B------:R-:W-:Y:S01]  /*b2a0*/  HMMA.16816.F32.BF16 R20, R8, R58, R20 ;  /* 0x0000003a0814723c */ /* 0x000fe20000041814 */
[----:B------:R-:W-:-:S05]  /*b2b0*/  FMUL.FTZ R57, R49, UR10 ;  /* 0x0000000a31397c20 */ /* 0x000fca0008410000 */
[C---:B----4-:R-:W-:Y:S01]  /*b2c0*/  HMMA.16816.F32.BF16 R168, R8.reuse, R144, R168 ;  /* 0x0000009008a8723c */ /* 0x050fe200000418a8 */
[----:B------:R-:W-:Y:S01]  /*b2d0*/  FMUL.FTZ R59, R51, UR10 ;  /* 0x0000000a333b7c20 */ /* 0x000fe20008410000 */
[----:B------:R-:W-:Y:S04]  /*b2e0*/  MUFU.TANH R57, R57 ;  /* 0x0000003900397308 */ /* 0x000fe80000002400 */
[C---:B------:R-:W-:Y:S04]  /*b2f0*/  HMMA.16816.F32.BF16 R164, R8.reuse, R146, R164 ;  /* 0x0000009208a4723c */ /* 0x040fe800000418a4 */
[----:B------:R-:W-:Y:S02]  /*b300*/  MUFU.TANH R59, R59 ;  /* 0x0000003b003b7308 */ /* 0x000fe40000002400 */
[----:B------:R-:W-:Y:S06]  /*b310*/  HMMA.16816.F32.BF16 R152, R8, R176, R152 ;  /* 0x000000b00898723c */ /* 0x000fec0000041898 */
[----:B------:R-:W-:Y:S06]  /*b320*/  HMMA.16816.F32.BF16 R40, R140, R172, R40 ;  /* 0x000000ac8c28723c */ /* 0x000fec0000041828 */
[----:B------:R-:W-:Y:S01]  /*b330*/  HMMA.16816.F32.BF16 R148, R8, R178, R148 ;  /* 0x000000b20894723c */ /* 0x000fe20000041894 */
[----:B------:R-:W4:Y:S05]  /*b340*/  LDSM.16.M88.4 R8, [R224+0xa000] ;  /* 0x00a00000e008783b */ /* 0x000f2a0000000200 */
[----:B------:R-:W-:Y:S06]  /*b350*/  HMMA.16816.F32.BF16 R36, R140, R174, R36 ;  /* 0x000000ae8c24723c */ /* 0x000fec0000041824 */
[C---:B------:R-:W-:Y:S06]  /*b360*/  HMMA.16816.F32.BF16 R180, R132.reuse, R54, R180 ;  /* 0x0000003684b4723c */ /* 0x040fec00000418b4 */
[----:B---3--:R-:W-:Y:S01]  /*b370*/  HMMA.16816.F32.BF16 R40, R132, R12, R40 ;  /* 0x0000000c8428723c */ /* 0x008fe20000041828 */
[----:B------:R-:W-:-:S02]  /*b380*/  FMUL.FTZ R55, R50, UR10 ;  /* 0x0000000a32377c20 */ /* 0x000fc40008410000 */
[----:B--2---:R-:W2:Y:S03]  /*b390*/  LDSM.16.M88.4 R48, [R224+0xa800] ;  /* 0x00a80000e030783b */ /* 0x004ea60000000200 */
[----:B-1----:R-:W-:Y:S01]  /*b3a0*/  HMMA.16816.F32.BF16 R24, R140, R4, R24 ;  /* 0x000000048c18723c */ /* 0x002fe20000041818 */
[----:B------:R-:W-:Y:S05]  /*b3b0*/  MUFU.TANH R55, R55 ;  /* 0x0000003700377308 */ /* 0x000fea0000002400 */
[----:B------:R-:W-:Y:S01]  /*b3c0*/  HMMA.16816.F32.BF16 R36, R132, R14, R36 ;  /* 0x0000000e8424723c */ /* 0x000fe20000041824 */
[----:B------:R-:W1:Y:S05]  /*b3d0*/  LDSM.16.M88.4 R12, [R213+0x5800] ;  /* 0x00580000d50c783b */ /* 0x000e6a0000000200 */
[C---:B------:R-:W-:Y:S01]  /*b3e0*/  HMMA.16816.F32.BF16 R20, R140.reuse, R6, R20 ;  /* 0x000000068c14723c */ /* 0x040fe20000041814 */
[----:B------:R-:W3:Y:S01]  /*b3f0*/  LDSM.16.M88.4 R4, [R224+0xb000] ;  /* 0x00b00000e004783b */ /* 0x000ee20000000200 */
[----:B------:R-:W-:Y:S01]  /*b400*/  FMUL.FTZ R61, R180, UR10 ;  /* 0x0000000ab43d7c20 */ /* 0x000fe20008410000 */
[----:B------:R-:W-:Y:S01]  /*b410*/  FMUL.FTZ R65, R182, UR10 ;  /* 0x0000000ab6417c20 */ /* 0x000fe20008410000 */
[----:B------:R-:W-:Y:S01]  /*b420*/  FMUL.FTZ R63, R181, UR10 ;  /* 0x0000000ab53f7c20 */ /* 0x000fe20008410000 */
[----:B------:R-:W-:Y:S01]  /*b430*/  FMUL.FTZ R67, R183, UR10 ;  /* 0x0000000ab7437c20 */ /* 0x000fe20008410000 */
[C---:B----4-:R-:W-:Y:S01]  /*b440*/  HMMA.16816.F32.BF16 R16, R140.reuse, R8, R16 ;  /* 0x000000088c10723c */ /* 0x050fe20000041810 */
[----:B------:R-:W-:Y:S01]  /*b450*/  FMUL.FTZ R40, R40, UR10 ;  /* 0x0000000a28287c20 */ /* 0x000fe20008410000 */
[----:B------:R-:W-:Y:S01]  /*b460*/  FMUL.FTZ R41, R41, UR10 ;  /* 0x0000000a29297c20 */ /* 0x000fe20008410000 */
[----:B------:R-:W-:Y:S01]  /*b470*/  FMUL.FTZ R42, R42, UR10 ;  /* 0x0000000a2a2a7c20 */ /* 0x000fe20008410000 */
[----:B------:R-:W-:Y:S02]  /*b480*/  MUFU.TANH R61, R61 ;  /* 0x0000003d003d7308 */ /* 0x000fe40000002400 */
[C---:B------:R-:W-:Y:S01]  /*b490*/  HMMA.16816.F32.BF16 R184, R140.reuse, R10, R184 ;  /* 0x0000000a8cb8723c */ /* 0x040fe200000418b8 */
[----:B------:R-:W4:Y:S05]  /*b4a0*/  LDSM.16.M88.4 R8, [R224+0xb800] ;  /* 0x00b80000e008783b */ /* 0x000f2a0000000200 */
[----:B------:R-:W-:Y:S01]  /*b4b0*/  MUFU.TANH R145, R40 ;  /* 0x0000002800917308 */ /* 0x000fe20000002400 */
[----:B------:R-:W-:Y:S01]  /*b4c0*/  HMMA.16816.F32.BF16 R32, R140, R44, R32 ;  /* 0x0000002c8c20723c */ /* 0x000fe20000041820 */
[----:B------:R-:W-:Y:S01]  /*b4d0*/  FMUL.FTZ R36, R36, UR10 ;  /* 0x0000000a24247c20 */ /* 0x000fe20008410000 */
[----:B------:R-:W-:Y:S01]  /*b4e0*/  FMUL.FTZ R38, R38, UR10 ;  /* 0x0000000a26267c20 */ /* 0x000fe20008410000 */
[----:B------:R-:W-:Y:S01]  /*b4f0*/  FMUL.FTZ R37, R37, UR10 ;  /* 0x0000000a25257c20 */ /* 0x000fe20008410000 */
[----:B------:R-:W-:-:S02]  /*b500*/  FMUL.FTZ R39, R39, UR10 ;  /* 0x0000000a27277c20 */ /* 0x000fc40008410000 */
[C---:B--2---:R-:W-:Y:S01]  /*b510*/  HMMA.16816.F32.BF16 R168, R140.reuse, R48, R168 ;  /* 0x000000308ca8723c */ /* 0x044fe200000418a8 */
[----:B------:R-:W-:Y:S05]  /*b520*/  MUFU.TANH R147, R41 ;  /* 0x0000002900937308 */ /* 0x000fea0000002400 */
[----:B------:R-:W-:Y:S01]  /*b530*/  HMMA.16816.F32.BF16 R28, R140, R46, R28 ;  /* 0x0000002e8c1c723c */ /* 0x000fe2000004181c */
[----:B------:R-:W-:Y:S01]  /*b540*/  FMUL.FTZ R49, R43, UR10 ;  /* 0x0000000a2b317c20 */ /* 0x000fe20008410000 */
[----:B------:R-:W2:Y:S01]  /*b550*/  LDSM.16.M88.4 R44, [R213+0x5000] ;  /* 0x00500000d52c783b */ /* 0x000ea20000000200 */
[----:B------:R5:W-:Y:S03]  /*b560*/  MUFU.TANH R173, R42 ;  /* 0x0000002a00ad7308 */ /* 0x000be60000002400 */
[C---:B-1----:R-:W-:Y:S05]  /*b570*/  HMMA.16816.F32.BF16 R24, R132.reuse, R12, R24 ;  /* 0x0000000c8418723c */ /* 0x042fea0000041818 */
[----:B------:R-:W1:Y:S01]  /*b580*/  MUFU.TANH R65, R65 ;  /* 0x0000004100417308 */ /* 0x000e620000002400 */
[----:B------:R-:W-:Y:S01]  /*b590*/  HMMA.16816.F32.BF16 R20, R132, R14, R20 ;  /* 0x0000000e8414723c */ /* 0x000fe20000041814 */
[----:B------:R-:W1:Y:S05]  /*b5a0*/  LDSM.16.M88.4 R12, [R213+0x7800] ;  /* 0x00780000d50c783b */ /* 0x000e6a0000000200 */
[C---:B---3--:R-:W-:Y:S01]  /*b5b0*/  HMMA.16816.F32.BF16 R160, R140.reuse, R4, R160 ;  /* 0x000000048ca0723c */ /* 0x048fe200000418a0 */
[----:B------:R-:W3:Y:S01]  /*b5c0*/  MUFU.TANH R63, R63 ;  /* 0x0000003f003f7308 */ /* 0x000ee20000002400 */
[----:B-----5:R-:W5:Y:S04]  /*b5d0*/  LDSM.16.M88.4 R40, [R213+0x6000] ;  /* 0x00600000d528783b */ /* 0x020f680000000200 */
[C---:B------:R-:W-:Y:S01]  /*b5e0*/  HMMA.16816.F32.BF16 R156, R140.reuse, R6, R156 ;  /* 0x000000068c9c723c */ /* 0x040fe2000004189c */
[----:B------:R-:W3:Y:S02]  /*b5f0*/  LDSM.16.M88.4 R4, [R213+0x6800] ;  /* 0x00680000d504783b */ /* 0x000ee40000000200 */
[----:B------:R-:W3:Y:S03]  /*b600*/  MUFU.TANH R67, R67 ;  /* 0x0000004300437308 */ /* 0x000ee60000002400 */
[----:B----4-:R-:W-:Y:S01]  /*b610*/  HMMA.16816.F32.BF16 R152, R140, R8, R152 ;  /* 0x000000088c98723c */ /* 0x010fe20000041898 */
[----:B------:R-:W-:-:S04]  /*b620*/  FMUL.FTZ R27, R27, UR10 ;  /* 0x0000000a1b1b7c20 */ /* 0x000fc80008410000 */
[----:B------:R-:W4:Y:S01]  /*b630*/  MUFU.TANH R49, R49 ;  /* 0x0000003100317308 */ /* 0x000f220000002400 */
[C---:B------:R-:W-:Y:S01]  /*b640*/  HMMA.16816.F32.BF16 R148, R140.reuse, R10, R148 ;  /* 0x0000000a8c94723c */ /* 0x040fe20000041894 */
[----:B------:R-:W4:Y:S01]  /*b650*/  LDSM.16.M88.4 R8, [R213+0x7000] ;  /* 0x00700000d508783b */ /* 0x000f220000000200 */
[----:B------:R-:W-:Y:S01]  /*b660*/  FMUL.FTZ R21, R21, UR10 ;  /* 0x0000000a15157c20 */ /* 0x000fe20008410000 */
[----:B------:R-:W-:Y:S01]  /*b670*/  FMUL.FTZ R20, R20, UR10 ;  /* 0x0000000a14147c20 */ /* 0x000fe20008410000 */
[----:B------:R-:W-:Y:S01]  /*b680*/  FMUL.FTZ R22, R22, UR10 ;  /* 0x0000000a16167c20 */ /* 0x000fe20008410000 */
[----:B------:R-:W-:Y:S01]  /*b690*/  FMUL.FTZ R23, R23, UR10 ;  /* 0x0000000a17177c20 */ /* 0x000fe20008410000 */
[----:B------:R-:W-:Y:S01]  /*b6a0*/  HMMA.16816.F32.BF16 R164, R140, R50, R164 ;  /* 0x000000328ca4723c */ /* 0x000fe200000418a4 */
[----:B------:R4:W-:Y:S01]  /*b6b0*/  MUFU.TANH R51, R38 ;  /* 0x0000002600337308 */ /* 0x0009e20000002400 */
[----:B------:R-:W-:-:S04]  /*b6c0*/  DEPBAR.LE SB0, 0x0 ;  /* 0x000080000000791a */ /* 0x000fc80000000000 */
[C---:B--2---:R-:W-:Y:S03]  /*b6d0*/  HMMA.16816.F32.BF16 R28, R132.reuse, R46, R28 ;  /* 0x0000002e841c723c */ /* 0x044fe6000004181c */
[----:B------:R-:W2:Y:S03]  /*b6e0*/  MUFU.TANH R37, R37 ;  /* 0x0000002500257308 */ /* 0x000ea60000002400 */
[C---:B-1----:R-:W-:Y:S05]  /*b6f0*/  HMMA.16816.F32.BF16 R152, R132.reuse, R12, R152 ;  /* 0x0000000c8498723c */ /* 0x042fea0000041898 */
[----:B------:R-:W1:Y:S01]  /*b700*/  MUFU.TANH R39, R39 ;  /* 0x0000002700277308 */ /* 0x000e620000002400 */
[C---:B-----5:R-:W-:Y:S06]  /*b710*/  HMMA.16816.F32.BF16 R16, R132.reuse, R40, R16 ;  /* 0x000000288410723c */ /* 0x060fec0000041810 */
[C---:B------:R-:W-:Y:S06]  /*b720*/  HMMA.16816.F32.BF16 R148, R132.reuse, R14, R148 ;  /* 0x0000000e8494723c */ /* 0x040fec0000041894 */
[----:B---3--:R-:W-:Y:S01]  /*b730*/  HMMA.16816.F32.BF16 R168, R132, R4, R168 ;  /* 0x0000000484a8723c */ /* 0x008fe200000418a8 */
[----:B------:R-:W-:Y:S01]  /*b740*/  FMUL.FTZ R28, R28, UR10 ;  /* 0x0000000a1c1c7c20 */ /* 0x000fe20008410000 */
[----:B------:R-:W-:Y:S01]  /*b750*/  FMUL.FTZ R30, R30, UR10 ;  /* 0x0000000a1e1e7c20 */ /* 0x000fe20008410000 */
[----:B------:R-:W-:-:S02]  /*b760*/  FMUL.FTZ R29, R29, UR10 ;  /* 0x0000000a1d1d7c20 */ /* 0x000fc40008410000 */
[----:B------:R-:W-:Y:S01]  /*b770*/  MUFU.TANH R143, R28 ;  /* 0x0000001c008f7308 */ /* 0x000fe20000002400 */
[C---:B------:R-:W-:Y:S01]  /*b780*/  HMMA.16816.F32.BF16 R164, R132.reuse, R6, R164 ;  /* 0x0000000684a4723c */ /* 0x040fe200000418a4 */
[----:B------:R-:W-:Y:S02]  /*b790*/  IMAD R4, R238, 0x80, R245 ;  /* 0x00000080ee047824 */ /* 0x000fe400078e02f5 */
[----:B------:R-:W-:Y:S01]  /*b7a0*/  FMUL.FTZ R5, R31, UR10 ;  /* 0x0000000a1f057c20 */ /* 0x000fe20008410000 */
[----:B------:R-:W-:Y:S01]  /*b7b0*/  FMUL.FTZ R154, R154, UR10 ;  /* 0x0000000a9a9a7c20 */ /* 0x000fe20008410000 */
[----:B------:R-:W-:Y:S01]  /*b7c0*/  VIADD R13, R4, 0x1 ;  /* 0x00000001040d7836 */ /* 0x000fe20000000000 */
[C---:B----4-:R-:W-:Y:S01]  /*b7d0*/  HMMA.16816.F32.BF16 R160, R132.reuse, R8, R160 ;  /* 0x0000000884a0723c */ /* 0x050fe200000418a0 */
[----:B------:R-:W-:Y:S01]  /*b7e0*/  FMUL.FTZ R6, R16, UR10 ;  /* 0x0000000a10067c20 */ /* 0x000fe20008410000 */
[----:B------:R-:W-:Y:S02]  /*b7f0*/  VIADD R15, R4, 0x8 ;  /* 0x00000008040f7836 */ /* 0x000fe40000000000 */
[----:B------:R-:W-:Y:S01]  /*b800*/  FMUL.FTZ R17, R17, UR10 ;  /* 0x0000000a11117c20 */ /* 0x000fe20008410000 */
[CC--:B------:R-:W-:Y:S01]  /*b810*/  ISETP.GE.AND P4, PT, R13.reuse, R194.reuse, PT ;  /* 0x000000c20d00720c */ /* 0x0c0fe20003f86270 */
[----:B------:R-:W-:Y:S01]  /*b820*/  FMUL.FTZ R7, R24, UR10 ;  /* 0x0000000a18077c20 */ /* 0x000fe20008410000 */
[----:B------:R-:W-:Y:S01]  /*b830*/  ISETP.GE.AND P5, PT, R13, R193, PT ;  /* 0x000000c10d00720c */ /* 0x000fe20003fa6270 */
[----:B------:R-:W-:Y:S01]  /*b840*/  FMUL.FTZ R8, R19, UR10 ;  /* 0x0000000a13087c20 */ /* 0x000fe20008410000 */
[----:B------:R-:W-:Y:S01]  /*b850*/  I2FP.F32.S32 R13, R13 ;  /* 0x0000000d000d7245 */ /* 0x000fe20000201400 */
[C---:B------:R-:W-:Y:S01]  /*b860*/  HMMA.16816.F32.BF16 R32, R132.reuse, R44, R32 ;  /* 0x0000002c8420723c */ /* 0x040fe20000041820 */
[----:B------:R-:W-:Y:S01]  /*b870*/  FMUL.FTZ R19, R155, UR10 ;  /* 0x0000000a9b137c20 */ /* 0x000fe20008410000 */
[C---:B------:R-:W-:Y:S01]  /*b880*/  ISETP.GE.AND P3, PT, R15.reuse, R194, PT ;  /* 0x000000c20f00720c */ /* 0x040fe20003f66270 */
[----:B------:R3:W-:Y:S01]  /*b890*/  MUFU.TANH R155, R6 ;  /* 0x00000006009b7308 */ /* 0x0007e20000002400 */
[----:B------:R-:W-:Y:S01]  /*b8a0*/  ISETP.GE.AND P6, PT, R15, R193, PT ;  /* 0x000000c10f00720c */ /* 0x000fe20003fc6270 */
[----:B------:R-:W-:Y:S01]  /*b8b0*/  FMUL.FTZ R14, R149, UR10 ;  /* 0x0000000a950e7c20 */ /* 0x000fe20008410000 */
[----:B------:R-:W-:Y:S01]  /*b8c0*/  HMMA.16816.F32.BF16 R184, R132, R42, R184 ;  /* 0x0000002a84b8723c */ /* 0x000fe200000418b8 */
[----:B------:R-:W-:Y:S01]  /*b8d0*/  I2FP.F32.S32 R15, R15 ;  /* 0x0000000f000f7245 */ /* 0x000fe20000201400 */
[----:B------:R-:W-:-:S02]  /*b8e0*/  VIADD R24, R4, 0x11 ;  /* 0x0000001104187836 */ /* 0x000fc40000000000 */
[----:B------:R-:W-:Y:S01]  /*b8f0*/  FMUL.FTZ R9, R25, UR10 ;  /* 0x0000000a19097c20 */ /* 0x000fe20008410000 */
[----:B------:R-:W-:Y:S01]  /*b900*/  VIADD R142, R4, 0x29 ;  /* 0x00000029048e7836 */ /* 0x000fe20000000000 */
[----:B------:R4:W-:Y:S01]  /*b910*/  MUFU.TANH R43, R20 ;  /* 0x00000014002b7308 */ /* 0x0009e20000002400 */
[----:B------:R-:W-:Y:S01]  /*b920*/  HMMA.16816.F32.BF16 R156, R132, R10, R156 ;  /* 0x0000000a849c723c */ /* 0x000fe2000004189c */
[----:B------:R-:W-:Y:S01]  /*b930*/  FFMA.FTZ R65, R0, R15, R65 ;  /* 0x0000000f00417223 */ /* 0x000fe20000010041 */
[C---:B------:R-:W-:Y:S02]  /*b940*/  VIADD R178, R4.reuse, 0x30 ;  /* 0x0000003004b27836 */ /* 0x040fe40000000000 */
[----:B------:R-:W-:Y:S01]  /*b950*/  FMUL.FTZ R38, R161, UR10 ;  /* 0x0000000aa1267c20 */ /* 0x000fe20008410000 */
[----:B------:R-:W-:Y:S02]  /*b960*/  VIADD R42, R4, 0x31 ;  /* 0x00000031042a7836 */ /* 0x000fe40000000000 */
[----:B------:R-:W-:Y:S01]  /*b970*/  FMUL.FTZ R40, R165, UR10 ;  /* 0x0000000aa5287c20 */ /* 0x000fe20008410000 */
[----:B------:R-:W-:Y:S01]  /*b980*/  FMUL.FTZ R12, R151, UR10 ;  /* 0x0000000a970c7c20 */ /* 0x000fe20008410000 */
[----:B------:R5:W-:Y:S01]  /*b990*/  MUFU.TANH R133, R21 ;  /* 0x0000001500857308 */ /* 0x000be20000002400 */
[----:B---3--:R-:W-:Y:S01]  /*b9a0*/  FFMA.FTZ R6, R0, R13, R59 ;  /* 0x0000000d00067223 */ /* 0x008fe2000001003b */
[----:B------:R-:W-:Y:S01]  /*b9b0*/  FMUL.FTZ R11, R26, UR10 ;  /* 0x0000000a1a0b7c20 */ /* 0x000fe20008410000 */
[----:B------:R-:W-:Y:S01]  /*b9c0*/  FMUL.FTZ R10, R18, UR10 ;  /* 0x0000000a120a7c20 */ /* 0x000fe20008410000 */
[----:B------:R-:W-:-:S02]  /*b9d0*/  VIADD R26, R4, 0x10 ;  /* 0x00000010041a7836 */ /* 0x000fc40000000000 */
[----:B------:R-:W-:Y:S01]  /*b9e0*/  FMUL.FTZ R32, R32, UR10 ;  /* 0x0000000a20207c20 */ /* 0x000fe20008410000 */
[----:B------:R-:W-:Y:S01]  /*b9f0*/  FSEL R6, R6, -INF , !P5 ;  /* 0xff80000006067808 */ /* 0x000fe20006800000 */
[----:B------:R-:W-:Y:S01]  /*ba00*/  FMUL.FTZ R34, R34, UR10 ;  /* 0x0000000a22227c20 */ /* 0x000fe20008410000 */
[----:B------:R3:W-:Y:S01]  /*ba10*/  MUFU.TANH R149, R17 ;  /* 0x0000001100957308 */ /* 0x0007e20000002400 */
[----:B----4-:R-:W-:Y:S02]  /*ba20*/  VIADD R20, R4, 0x9 ;  /* 0x0000000904147836 */ /* 0x010fe40000000000 */
[----:B------:R-:W-:Y:S01]  /*ba30*/  FMUL.FTZ R33, R33, UR10 ;  /* 0x0000000a21217c20 */ /* 0x000fe20008410000 */
[----:B------:R-:W-:Y:S01]  /*ba40*/  FMUL.FTZ R35, R35, UR10 ;  /* 0x0000000a23237c20 */ /* 0x000fe20008410000 */
[----:B------:R-:W-:Y:S01]  /*ba50*/  FMUL.FTZ R164, R164, UR10 ;  /* 0x0000000aa4a47c20 */ /* 0x000fe20008410000 */
[----:B------:R-:W-:Y:S01]  /*ba60*/  FMUL.FTZ R166, R166, UR10 ;  /* 0x0000000aa6a67c20 */ /* 0x000fe20008410000 */
[----:B------:R-:W-:Y:S01]  /*ba70*/  ISETP.GE.AND P5, PT, R20, R193, PT ;  /* 0x000000c11400720c */ /* 0x000fe20003fa6270 */
[----:B------:R-:W-:Y:S01]  /*ba80*/  FMUL.FTZ R185, R185, UR10 ;  /* 0x0000000ab9b97c20 */ /* 0x000fe20008410000 */
[----:B------:R-:W4:Y:S01]  /*ba90*/  MUFU.TANH R45, R36 ;  /* 0x00000024002d7308 */ /* 0x000f220000002400 */
[----:B-----5:R-:W-:Y:S01]  /*baa0*/  FFMA.FTZ R21, R0, R13, R57 ;  /* 0x0000000d00157223 */ /* 0x020fe20000010039 */
[----:B------:R-:W-:Y:S01]  /*bab0*/  FMUL.FTZ R187, R187, UR10 ;  /* 0x0000000abbbb7c20 */ /* 0x000fe20008410000 */
[----:B------:R-:W-:Y:S01]  /*bac0*/  FMUL.FTZ R184, R184, UR10 ;  /* 0x0000000ab8b87c20 */ /* 0x000fe20008410000 */
[----:B------:R-:W-:Y:S01]  /*bad0*/  FMUL.FTZ R186, R186, UR10 ;  /* 0x0000000ababa7c20 */ /* 0x000fe20008410000 */
[----:B------:R-:W-:Y:S01]  /*bae0*/  FMUL.FTZ R168, R168, UR10 ;  /* 0x0000000aa8a87c20 */ /* 0x000fe20008410000 */
[----:B------:R-:W-:Y:S01]  /*baf0*/  FSEL R13, R21, -INF , !P4 ;  /* 0xff800000150d7808 */ /* 0x000fe20006000000 */
[----:B------:R-:W-:Y:S01]  /*bb00*/  FMUL.FTZ R28, R153, UR10 ;  /* 0x0000000a991c7c20 */ /* 0x000fe20008410000 */
[----:B------:R-:W-:Y:S01]  /*bb10*/  ISETP.GE.AND P4, PT, R20, R194, PT ;  /* 0x000000c21400720c */ /* 0x000fe20003f86270 */
[C---:B---3--:R-:W-:Y:S01]  /*bb20*/  FFMA.FTZ R17, R0.reuse, R15, R61 ;  /* 0x0000000f00117223 */ /* 0x048fe2000001003d */
[----:B------:R-:W-:Y:S01]  /*bb30*/  I2FP.F32.S32 R20, R20 ;  /* 0x0000001400147245 */ /* 0x000fe20000201400 */
[----:B------:R3:W-:Y:S01]  /*bb40*/  MUFU.TANH R57, R10 ;  /* 0x0000000a00397308 */ /* 0x0007e20000002400 */
[----:B------:R-:W-:Y:S01]  /*bb50*/  FMUL.FTZ R169, R169, UR10 ;  /* 0x0000000aa9a97c20 */ /* 0x000fe20008410000 */
[----:B------:R-:W-:Y:S01]  /*bb60*/  FMUL.FTZ R167, R167, UR10 ;  /* 0x0000000aa7a77c20 */ /* 0x000fe20008410000 */
[----:B------:R-:W-:Y:S01]  /*bb70*/  FSEL R17, R17, -INF , !P3 ;  /* 0xff80000011117808 */ /* 0x000fe20005800000 */
[CC--:B------:R-:W-:Y:S01]  /*bb80*/  FFMA.FTZ R15, R0.reuse, R20.reuse, R63 ;  /* 0x00000014000f7223 */ /* 0x0c0fe2000001003f */
[----:B------:R-:W-:Y:S01]  /*bb90*/  FFMA.FTZ R67, R0, R20, R67 ;  /* 0x0000001400437223 */ /* 0x000fe20000010043 */
[-C--:B------:R-:W-:Y:S01]  /*bba0*/  ISETP.GE.AND P3, PT, R26, R194.reuse, PT ;  /* 0x000000c21a00720c */ /* 0x080fe20003f66270 */
[----:B------:R-:W-:Y:S01]  /*bbb0*/  VIADD R20, R4, 0x19 ;  /* 0x0000001904147836 */ /* 0x000fe20000000000 */
[----:B------:R5:W-:Y:S01]  /*bbc0*/  MUFU.TANH R61, R8 ;  /* 0x00000008003d7308 */ /* 0x000be20000002400 */
[----:B------:R-:W-:Y:S01]  /*bbd0*/  FSEL R15, R15, -INF , !P4 ;  /* 0xff8000000f0f7808 */ /* 0x000fe20006000000 */
[----:B------:R-:W-:Y:S01]  /*bbe0*/  FMUL.FTZ R171, R171, UR10 ;  /* 0x0000000aabab7c20 */ /* 0x000fe20008410000 */
[----:B------:R-:W-:Y:S01]  /*bbf0*/  ISETP.GE.AND P4, PT, R24, R194, PT ;  /* 0x000000c21800720c */ /* 0x000fe20003f86270 */
[----:B------:R-:W-:Y:S01]  /*bc00*/  FMUL.FTZ R170, R170, UR10 ;  /* 0x0000000aaaaa7c20 */ /* 0x000fe20008410000 */
[----:B------:R-:W-:Y:S01]  /*bc10*/  FMUL.FTZ R160, R160, UR10 ;  /* 0x0000000aa0a07c20 */ /* 0x000fe20008410000 */
[----:B------:R-:W-:Y:S01]  /*bc20*/  FMUL.FTZ R156, R156, UR10 ;  /* 0x0000000a9c9c7c20 */ /* 0x000fe20008410000 */
[----:B------:R-:W-:Y:S01]  /*bc30*/  FMUL.FTZ R163, R163, UR10 ;  /* 0x0000000aa3a37c20 */ /* 0x000fe20008410000 */
[----:B------:R2:W-:Y:S01]  /*bc40*/  MUFU.TANH R31, R27 ;  /* 0x0000001b001f7308 */ /* 0x0005e20000002400 */
[----:B---3--:R-:W-:Y:S01]  /*bc50*/  FSEL R10, R65, -INF , !P6 ;  /* 0xff800000410a7808 */ /* 0x008fe20007000000 */
[----:B------:R-:W-:Y:S01]  /*bc60*/  FMUL.FTZ R162, R162, UR10 ;  /* 0x0000000aa2a27c20 */ /* 0x000fe20008410000 */
[-C--:B------:R-:W-:Y:S01]  /*bc70*/  ISETP.GE.AND P6, PT, R26, R193.reuse, PT ;  /* 0x000000c11a00720c */ /* 0x080fe20003fc6270 */
[----:B------:R-:W-:Y:S01]  /*bc80*/  FMUL.FTZ R36, R159, UR10 ;  /* 0x0000000a9f247c20 */ /* 0x000fe20008410000 */
[----:B------:R-:W-:Y:S01]  /*bc90*/  I2FP.F32.S32 R26, R26 ;  /* 0x0000001a001a7245 */ /* 0x000fe20000201400 */
[----:B------:R-:W-:Y:S01]  /*bca0*/  FMUL.FTZ R157, R157, UR10 ;  /* 0x0000000a9d9d7c20 */ /* 0x000fe20008410000 */
[----:B------:R-:W-:Y:S01]  /*bcb0*/  FMUL.FTZ R158, R158, UR10 ;  /* 0x0000000a9e9e7c20 */ /* 0x000fe20008410000 */
[----:B------:R3:W-:Y:S01]  /*bcc0*/  MUFU.TANH R135, R22 ;  /* 0x0000001600877308 */ /* 0x0007e20000002400 */
[----:B-----5:R-:W-:Y:S01]  /*bcd0*/  FSEL R8, R67, -INF , !P5 ;  /* 0xff80000043087808 */ /* 0x020fe20006800000 */
[----:B------:R-:W-:Y:S01]  /*bce0*/  VIADD R144, R4, 0x69 ;  /* 0x0000006904907836 */ /* 0x000fe20000000000 */
[----:B------:R-:W-:Y:S01]  /*bcf0*/  ISETP.GE.AND P5, PT, R24, R193, PT ;  /* 0x000000c11800720c */ /* 0x000fe20003fa6270 */
[----:B------:R-:W-:Y:S01]  /*bd00*/  FMUL.FTZ R18, R148, UR10 ;  /* 0x0000000a94127c20 */ /* 0x000fe20008410000 */
[----:B------:R-:W-:Y:S01]  /*bd10*/  I2FP.F32.S32 R24, R24 ;  /* 0x0000001800187245 */ /* 0x000fe20000201400 */
[----:B------:R-:W-:-:S02]  /*bd20*/  FMUL.FTZ R16, R150, UR10 ;  /* 0x0000000a96107c20 */ /* 0x000fc40008410000 */
[----:B------:R5:W4:Y:S01]  /*bd30*/  MUFU.TANH R47, R32 ;  /* 0x00000020002f7308 */ /* 0x000b220000002400 */
[CC--:B--2---:R-:W-:Y:S01]  /*bd40*/  FFMA.FTZ R27, R0.reuse, R26.reuse, R145 ;  /* 0x0000001a001b7223 */ /* 0x0c4fe20000010091 */
[C---:B------:R-:W-:Y:S01]  /*bd50*/  FFMA.FTZ R26, R0.reuse, R26, R173 ;  /* 0x0000001a001a7223 */ /* 0x040fe200000100ad */
[CC--:B------:R-:W-:Y:S01]  /*bd60*/  FFMA.FTZ R25, R0.reuse, R24.reuse, R147 ;  /* 0x0000001800197223 */ /* 0x0c0fe20000010093 */
[----:B------:R-:W-:Y:S02]  /*bd70*/  FFMA.FTZ R24, R0, R24, R49 ;  /* 0x0000001800187223 */ /* 0x000fe40000010031 */
[----:B------:R-:W-:Y:S02]  /*bd80*/  FSEL R27, R27, -INF , !P3 ;  /* 0xff8000001b1b7808 */ /* 0x000fe40005800000 */
[----:B------:R-:W-:Y:S01]  /*bd90*/  FSEL R26, R26, -INF , !P6 ;  /* 0xff8000001a1a7808 */ /* 0x000fe20007000000 */
[----:B---3--:R-:W-:Y:S01]  /*bda0*/  VIADD R22, R4, 0x18 ;  /* 0x0000001804167836 */ /* 0x008fe20000000000 */
[----:B------:R2:W3:Y:S01]  /*bdb0*/  MUFU.TANH R141, R34 ;  /* 0x00000022008d7308 */ /* 0x0004e20000002400 */
[----:B------:R-:W-:-:S02]  /*bdc0*/  FSEL R25, R25, -INF , !P4 ;  /* 0xff80000019197808 */ /* 0x000fc40006000000 */
[----:B------:R-:W-:Y:S02]  /*bdd0*/  FSEL R24, R24, -INF , !P5 ;  /* 0xff80000018187808 */ /* 0x000fe40006800000 */
[C---:B------:R-:W-:Y:S02]  /*bde0*/  ISETP.GE.AND P3, PT, R22.reuse, R194, PT ;  /* 0x000000c21600720c */ /* 0x040fe40003f66270 */
[-C--:B------:R-:W-:Y:S01]  /*bdf0*/  ISETP.GE.AND P6, PT, R22, R193.reuse, PT ;  /* 0x000000c11600720c */ /* 0x080fe20003fc6270 */
[----:B------:R4:W-:Y:S01]  /*be00*/  MUFU.TANH R161, R23 ;  /* 0x0000001700a17308 */ /* 0x0009e20000002400 */
[----:B------:R-:W-:Y:S01]  /*be10*/  I2FP.F32.S32 R22, R22 ;  /* 0x0000001600167245 */ /* 0x000fe20000201400 */
[----:B-----5:R-:W-:Y:S01]  /*be20*/  VIADD R32, R4, 0x21 ;  /* 0x0000002104207836 */ /* 0x020fe20000000000 */
[C---:B------:R-:W-:Y:S02]  /*be30*/  ISETP.GE.AND P4, PT, R20.reuse, R194, PT ;  /* 0x000000c21400720c */ /* 0x040fe40003f86270 */
[----:B------:R-:W-:-:S02]  /*be40*/  ISETP.GE.AND P5, PT, R20, R193, PT ;  /* 0x000000c11400720c */ /* 0x000fc40003fa6270 */
[----:B------:R-:W-:Y:S01]  /*be50*/  I2FP.F32.S32 R20, R20 ;  /* 0x0000001400147245 */ /* 0x000fe20000201400 */
[----:B------:R-:W5:Y:S01]  /*be60*/  MUFU.TANH R33, R33 ;  /* 0x0000002100217308 */ /* 0x000f620000002400 */
[----:B--2---:R-:W-:-:S03]  /*be70*/  VIADD R34, R4, 0x20 ;  /* 0x0000002004227836 */ /* 0x004fc60000000000 */
[CC--:B------:R-:W-:Y:S01]  /*be80*/  FFMA.FTZ R21, R0.reuse, R20.reuse, R37 ;  /* 0x0000001400157223 */ /* 0x0c0fe20000010025 */
[----:B-1----:R-:W-:-:S03]  /*be90*/  FFMA.FTZ R20, R0, R20, R39 ;  /* 0x0000001400147223 */ /* 0x002fc60000010027 */
[----:B------:R-:W1:Y:S01]  /*bea0*/  MUFU.TANH R35, R35 ;  /* 0x0000002300237308 */ /* 0x000e620000002400 */
[CC--:B----4-:R-:W-:Y:S01]  /*beb0*/  FFMA.FTZ R23, R0.reuse, R22.reuse, R45 ;  /* 0x0000001600177223 */ /* 0x0d0fe2000001002d */
[----:B------:R-:W-:Y:S01]  /*bec0*/  FFMA.FTZ R22, R0, R22, R51 ;  /* 0x0000001600167223 */ /* 0x000fe20000010033 */
[----:B------:R-:W-:Y:S02]  /*bed0*/  FSEL R21, R21, -INF , !P4 ;  /* 0xff80000015157808 */ /* 0x000fe40006000000 */
[----:B------:R-:W-:Y:S02]  /*bee0*/  FSEL R20, R20, -INF , !P5 ;  /* 0xff80000014147808 */ /* 0x000fe40006800000 */
[----:B------:R-:W-:Y:S01]  /*bef0*/  FSEL R23, R23, -INF , !P3 ;  /* 0xff80000017177808 */ /* 0x000fe20005800000 */
[----:B------:R2:W4:Y:S01]  /*bf00*/  MUFU.TANH R41, R30 ;  /* 0x0000001e00297308 */ /* 0x0005220000002400 */
[----:B------:R-:W-:Y:S02]  /*bf10*/  FSEL R22, R22, -INF , !P6 ;  /* 0xff80000016167808 */ /* 0x000fe40007000000 */
[----:B------:R-:W-:-:S02]  /*bf20*/  ISETP.GE.AND P3, PT, R34, R194, PT ;  /* 0x000000c22200720c */ /* 0x000fc40003f66270 */
[-C--:B------:R-:W-:Y:S02]  /*bf30*/  ISETP.GE.AND P6, PT, R34, R193.reuse, PT ;  /* 0x000000c12200720c */ /* 0x080fe40003fc6270 */
[----:B------:R-:W-:Y:S01]  /*bf40*/  I2FP.F32.S32 R34, R34 ;  /* 0x0000002200227245 */ /* 0x000fe20000201400 */
[----:B------:R-:W4:Y:S01]  /*bf50*/  MUFU.TANH R29, R29 ;  /* 0x0000001d001d7308 */ /* 0x000f220000002400 */
[C---:B------:R-:W-:Y:S02]  /*bf60*/  ISETP.GE.AND P4, PT, R32.reuse, R194, PT ;  /* 0x000000c22000720c */ /* 0x040fe40003f86270 */
[----:B------:R-:W-:Y:S01]  /*bf70*/  ISETP.GE.AND P5, PT, R32, R193, PT ;  /* 0x000000c12000720c */ /* 0x000fe20003fa6270 */
[C---:B------:R-:W-:Y:S01]  /*bf80*/  FFMA.FTZ R39, R0.reuse, R34, R47 ;  /* 0x0000002200277223 */ /* 0x040fe2000001002f */
[----:B------:R-:W-:Y:S01]  /*bf90*/  I2FP.F32.S32 R32, R32 ;  /* 0x0000002000207245 */ /* 0x000fe20000201400 */
[----:B---3--:R-:W-:Y:S02]  /*bfa0*/  FFMA.FTZ R34, R0, R34, R141 ;  /* 0x0000002200227223 */ /* 0x008fe4000001008d */
[----:B------:R-:W3:Y:S01]  /*bfb0*/  MUFU.TANH R5, R5 ;  /* 0x0000000500057308 */ /* 0x000ee20000002400 */
[----:B--2---:R-:W-:Y:S01]  /*bfc0*/  FMUL.FTZ R30, R152, UR10 ;  /* 0x0000000a981e7c20 */ /* 0x004fe20008410000 */
[----:B------:R-:W-:-:S02]  /*bfd0*/  VIADD R152, R4, 0x28 ;  /* 0x0000002804987836 */ /* 0x000fc40000000000 */
[CC--:B-----5:R-:W-:Y:S01]  /*bfe0*/  FFMA.FTZ R33, R0.reuse, R32.reuse, R33 ;  /* 0x0000002000217223 */ /* 0x0e0fe20000010021 */
[----:B-1----:R-:W-:Y:S01]  /*bff0*/  FFMA.FTZ R32, R0, R32, R35 ;  /* 0x0000002000207223 */ /* 0x002fe20000010023 */
[----:B------:R-:W-:Y:S02]  /*c000*/  FSEL R39, R39, -INF , !P3 ;  /* 0xff80000027277808 */ /* 0x000fe40005800000 */
[----:B------:R-:W-:Y:S01]  /*c010*/  FSEL R34, R34, -INF , !P6 ;  /* 0xff80000022227808 */ /* 0x000fe20007000000 */
[----:B------:R-:W1:Y:S01]  /*c020*/  MUFU.TANH R7, R7 ;  /* 0x0000000700077308 */ /* 0x000e620000002400 */
[C---:B------:R-:W-:Y:S02]  /*c030*/  ISETP.GE.AND P3, PT, R152.reuse, R194, PT ;  /* 0x000000c29800720c */ /* 0x040fe40003f66270 */
[----:B------:R-:W-:Y:S02]  /*c040*/  ISETP.GE.AND P6, PT, R152, R193, PT ;  /* 0x000000c19800720c */ /* 0x000fe40003fc6270 */
[----:B------:R-:W-:-:S02]  /*c050*/  I2FP.F32.S32 R152, R152 ;  /* 0x0000009800987245 */ /* 0x000fc40000201400 */
[----:B------:R-:W-:Y:S01]  /*c060*/  FSEL R37, R33, -INF , !P4 ;  /* 0xff80000021257808 */ /* 0x000fe20006000000 */
[----:B------:R-:W2:Y:S01]  /*c070*/  MUFU.TANH R11, R11 ;  /* 0x0000000b000b7308 */ /* 0x000ea20000002400 */
[----:B------:R-:W-:Y:S01]  /*c080*/  FSEL R32, R32, -INF , !P5 ;  /* 0xff80000020207808 */ /* 0x000fe20006800000 */
[----:B------:R-:W-:Y:S01]  /*c090*/  FFMA.FTZ R35, R0, R152, R143 ;  /* 0x0000009800237223 */ /* 0x000fe2000001008f */
[----:B------:R-:W-:Y:S01]  /*c0a0*/  ISETP.GE.AND P4, PT, R142, R194, PT ;  /* 0x000000c28e00720c */ /* 0x000fe20003f86270 */
[----:B----4-:R-:W-:Y:S01]  /*c0b0*/  FFMA.FTZ R152, R0, R152, R41 ;  /* 0x0000009800987223 */ /* 0x010fe20000010029 */
[----:B------:R-:W-:Y:S02]  /*c0c0*/  ISETP.GE.AND P5, PT, R142, R193, PT ;  /* 0x000000c18e00720c */ /* 0x000fe40003fa6270 */
[----:B------:R-:W-:Y:S01]  /*c0d0*/  I2FP.F32.S32 R142, R142 ;  /* 0x0000008e008e7245 */ /* 0x000fe20000201400 */
[----:B------:R-:W4:Y:S01]  /*c0e0*/  MUFU.TANH R9, R9 ;  /* 0x0000000900097308 */ /* 0x000f220000002400 */
[----:B------:R-:W-:-:S02]  /*c0f0*/  FSEL R35, R35, -INF , !P3 ;  /* 0xff80000023237808 */ /* 0x000fc40005800000 */
[----:B------:R-:W-:Y:S01]  /*c100*/  FSEL R152, R152, -INF , !P6 ;  /* 0xff80000098987808 */ /* 0x000fe20007000000 */
[CC--:B------:R-:W-:Y:S01]  /*c110*/  FFMA.FTZ R29, R0.reuse, R142.reuse, R29 ;  /* 0x0000008e001d7223 */ /* 0x0c0fe2000001001d */
[----:B---3--:R-:W-:Y:S01]  /*c120*/  FFMA.FTZ R142, R0, R142, R5 ;  /* 0x0000008e008e7223 */ /* 0x008fe20000010005 */
[C---:B------:R-:W-:Y:S02]  /*c130*/  ISETP.GE.AND P3, PT, R178.reuse, R194, PT ;  /* 0x000000c2b200720c */ /* 0x040fe40003f66270 */
[-C--:B------:R-:W-:Y:S01]  /*c140*/  ISETP.GE.AND P6, PT, R178, R193.reuse, PT ;  /* 0x000000c1b200720c */ /* 0x080fe20003fc6270 */
[----:B------:R3:W-:Y:S01]  /*c150*/  MUFU.TANH R5, R164 ;  /* 0x000000a400057308 */ /* 0x0007e20000002400 */
[----:B------:R-:W-:Y:S02]  /*c160*/  I2FP.F32.S32 R178, R178 ;  /* 0x000000b200b27245 */ /* 0x000fe40000201400 */
[----:B------:R-:W-:Y:S01]  /*c170*/  FSEL R33, R29, -INF , !P4 ;  /* 0xff8000001d217808 */ /* 0x000fe20006000000 */
[----:B------:R-:W-:Y:S01]  /*c180*/  VIADD R29, R4, 0x39 ;  /* 0x00000039041d7836 */ /* 0x000fe20000000000 */
[----:B------:R-:W-:Y:S01]  /*c190*/  FSEL R142, R142, -INF , !P5 ;  /* 0xff8000008e8e7808 */ /* 0x000fe20006800000 */
[----:B-1----:R-:W-:Y:S01]  /*c1a0*/  FFMA.FTZ R151, R0, R178, R7 ;  /* 0x000000b200977223 */ /* 0x002fe20000010007 */
[----:B------:R-:W-:Y:S01]  /*c1b0*/  ISETP.GE.AND P4, PT, R42, R194, PT ;  /* 0x000000c22a00720c */ /* 0x000fe20003f86270 */
[----:B--2---:R-:W-:Y:S01]  /*c1c0*/  FFMA.FTZ R178, R0, R178, R11 ;  /* 0x000000b200b27223 */ /* 0x004fe2000001000b */
[----:B------:R-:W-:Y:S01]  /*c1d0*/  ISETP.GE.AND P5, PT, R42, R193, PT ;  /* 0x000000c12a00720c */ /* 0x000fe20003fa6270 */
[----:B------:R-:W-:Y:S01]  /*c1e0*/  VIADD R11, R4, 0x38 ;  /* 0x00000038040b7836 */ /* 0x000fe20000000000 */
[----:B------:R-:W-:Y:S01]  /*c1f0*/  I2FP.F32.S32 R42, R42 ;  /* 0x0000002a002a7245 */ /* 0x000fe20000201400 */
[----:B------:R1:W-:Y:S01]  /*c200*/  MUFU.TANH R7, R40 ;  /* 0x0000002800077308 */ /* 0x0003e20000002400 */
[----:B------:R-:W-:-:S02]  /*c210*/  FSEL R151, R151, -INF , !P3 ;  /* 0xff80000097977808 */ /* 0x000fc40005800000 */
[----:B------:R-:W-:Y:S01]  /*c220*/  FSEL R178, R178, -INF , !P6 ;  /* 0xff800000b2b27808 */ /* 0x000fe20007000000 */
[CC--:B----4-:R-:W-:Y:S01]  /*c230*/  FFMA.FTZ R165, R0.reuse, R42.reuse, R9 ;  /* 0x0000002a00a57223 */ /* 0x0d0fe20000010009 */
[----:B------:R-:W-:Y:S01]  /*c240*/  FFMA.FTZ R31, R0, R42, R31 ;  /* 0x0000002a001f7223 */ /* 0x000fe2000001001f */
[CC--:B------:R-:W-:Y:S01]  /*c250*/  ISETP.GE.AND P3, PT, R11.reuse, R194.reuse, PT ;  /* 0x000000c20b00720c */ /* 0x0c0fe20003f66270 */
[----:B------:R-:W-:Y:S01]  /*c260*/  VIADD R42, R4, 0x41 ;  /* 0x00000041042a7836 */ /* 0x000fe20000000000 */
[----:B------:R-:W-:Y:S01]  /*c270*/  ISETP.GE.AND P6, PT, R11, R193, PT ;  /* 0x000000c10b00720c */ /* 0x000fe20003fc6270 */
[----:B------:R2:W-:Y:S01]  /*c280*/  MUFU.TANH R9, R166 ;  /* 0x000000a600097308 */ /* 0x0005e20000002400 */
[----:B------:R-:W-:Y:S02]  /*c290*/  I2FP.F32.S32 R11, R11 ;  /* 0x0000000b000b7245 */ /* 0x000fe40000201400 */
[----:B------:R-:W-:Y:S02]  /*c2a0*/  FSEL R165, R165, -INF , !P4 ;  /* 0xff800000a5a57808 */ /* 0x000fe40006000000 */
[----:B---3--:R-:W-:Y:S01]  /*c2b0*/  FSEL R164, R31, -INF , !P5 ;  /* 0xff8000001fa47808 */ /* 0x008fe20006800000 */
[CC--:B------:R-:W-:Y:S01]  /*c2c0*/  FFMA.FTZ R43, R0.reuse, R11.reuse, R43 ;  /* 0x0000000b002b7223 */ /* 0x0c0fe2000001002b */
[C---:B------:R-:W-:Y:S01]  /*c2d0*/  ISETP.GE.AND P4, PT, R29.reuse, R194, PT ;  /* 0x000000c21d00720c */ /* 0x040fe20003f86270 */
[----:B------:R-:W-:Y:S01]  /*c2e0*/  FFMA.FTZ R135, R0, R11, R135 ;  /* 0x0000000b00877223 */ /* 0x000fe20000010087 */
[----:B-1----:R-:W-:Y:S01]  /*c2f0*/  I2FP.F32.S32 R40, R29 ;  /* 0x0000001d00287245 */ /* 0x002fe20000201400 */
[----:B------:R-:W-:Y:S01]  /*c300*/  VIADD R31, R4, 0x40 ;  /* 0x00000040041f7836 */ /* 0x000fe20000000000 */
[----:B------:R-:W-:Y:S01]  /*c310*/  ISETP.GE.AND P5, PT, R29, R193, PT ;  /* 0x000000c11d00720c */ /* 0x000fe20003fa6270 */
[----:B------:R-:W1:Y:S01]  /*c320*/  MUFU.TANH R185, R185 ;  /* 0x000000b900b97308 */ /* 0x000e620000002400 */
[----:B------:R-:W-:Y:S01]  /*c330*/  FSEL R153, R43, -INF , !P3 ;  /* 0xff8000002b997808 */ /* 0x000fe20005800000 */
[CC--:B------:R-:W-:Y:S01]  /*c340*/  FFMA.FTZ R133, R0.reuse, R40.reuse, R133 ;  /* 0x0000002800857223 */ /* 0x0c0fe20000010085 */
[----:B------:R-:W-:Y:S01]  /*c350*/  FSEL R174, R135, -INF , !P6 ;  /* 0xff80000087ae7808 */ /* 0x000fe20007000000 */
[----:B--2---:R-:W-:Y:S01]  /*c360*/  FFMA.FTZ R166, R0, R40, R161 ;  /* 0x0000002800a67223 */ /* 0x004fe200000100a1 */
[----:B------:R-:W-:Y:S01]  /*c370*/  ISETP.GE.AND P3, PT, R31, R194, PT ;  /* 0x000000c21f00720c */ /* 0x000fe20003f66270 */
[----:B------:R-:W-:Y:S01]  /*c380*/  VIADD R40, R4, 0x48 ;  /* 0x0000004804287836 */ /* 0x000fe20000000000 */
[----:B------:R-:W-:Y:S01]  /*c390*/  FSEL R161, R133, -INF , !P4 ;  /* 0xff80000085a17808 */ /* 0x000fe20006000000 */
[----:B------:R-:W2:Y:S01]  /*c3a0*/  MUFU.TANH R187, R187 ;  /* 0x000000bb00bb7308 */ /* 0x000ea20000002400 */
[----:B------:R-:W-:-:S02]  /*c3b0*/  FSEL R166, R166, -INF , !P5 ;  /* 0xff800000a6a67808 */ /* 0x000fc40006800000 */
[C---:B------:R-:W-:Y:S02]  /*c3c0*/  ISETP.GE.AND P4, PT, R42.reuse, R194, PT ;  /* 0x000000c22a00720c */ /* 0x040fe40003f86270 */
[-C--:B------:R-:W-:Y:S02]  /*c3d0*/  ISETP.GE.AND P5, PT, R42, R193.reuse, PT ;  /* 0x000000c12a00720c */ /* 0x080fe40003fa6270 */
[----:B------:R-:W-:Y:S01]  /*c3e0*/  I2FP.F32.S32 R42, R42 ;  /* 0x0000002a002a7245 */ /* 0x000fe20000201400 */
[----:B------:R3:W4:Y:S01]  /*c3f0*/  MUFU.TANH R59, R184 ;  /* 0x000000b8003b7308 */ /* 0x0007220000002400 */
[----:B------:R-:W-:Y:S02]  /*c400*/  ISETP.GE.AND P6, PT, R31, R193, PT ;  /* 0x000000c11f00720c */ /* 0x000fe40003fc6270 */
[----:B------:R-:W-:Y:S01]  /*c410*/  I2FP.F32.S32 R31, R31 ;  /* 0x0000001f001f7245 */ /* 0x000fe20000201400 */
[CC--:B------:R-:W-:Y:S01]  /*c420*/  FFMA.FTZ R149, R0.reuse, R42.reuse, R149 ;  /* 0x0000002a00957223 */ /* 0x0c0fe20000010095 */
[----:B------:R-:W-:-:S03]  /*c430*/  FFMA.FTZ R61, R0, R42, R61 ;  /* 0x0000002a003d7223 */ /* 0x000fc6000001003d */
[----:B------:R-:W5:Y:S01]  /*c440*/  MUFU.TANH R49, R186 ;  /* 0x000000ba00317308 */ /* 0x000f620000002400 */
[CC--:B------:R-:W-:Y:S01]  /*c450*/  FFMA.FTZ R155, R0.reuse, R31.reuse, R155 ;  /* 0x0000001f009b7223 */ /* 0x0c0fe2000001009b */
[----:B------:R-:W-:Y:S01]  /*c460*/  FFMA.FTZ R57, R0, R31, R57 ;  /* 0x0000001f00397223 */ /* 0x000fe20000010039 */
[----:B------:R-:W-:Y:S02]  /*c470*/  FSEL R173, R149, -INF , !P4 ;  /* 0xff80000095ad7808 */ /* 0x000fe40006000000 */
[----:B------:R-:W-:Y:S02]  /*c480*/  FSEL R172, R61, -INF , !P5 ;  /* 0xff8000003dac7808 */ /* 0x000fe40006800000 */
[----:B------:R-:W-:Y:S01]  /*c490*/  FSEL R176, R57, -INF , !P6 ;  /* 0xff80000039b07808 */ /* 0x000fe20007000000 */
[----:B------:R1:W-:Y:S01]  /*c4a0*/  MUFU.TANH R45, R168 ;  /* 0x000000a8002d7308 */ /* 0x0003e20000002400 */
[----:B------:R-:W-:Y:S01]  /*c4b0*/  ISETP.GE.AND P6, PT, R40, R193, PT ;  /* 0x000000c12800720c */ /* 0x000fe20003fc6270 */
[----:B---3--:R-:W-:-:S06]  /*c4c0*/  IMAD.MOV.U32 R184, RZ, RZ, R196 ;  /* 0x000000ffffb87224 */ /* 0x008fcc00078e00c4 */
[----:B------:R-:W3:Y:S08]  /*c4d0*/  MUFU.TANH R47, R169 ;  /* 0x000000a9002f7308 */ /* 0x000ef00000002400 */
[----:B------:R2:W-:Y:S01]  /*c4e0*/  MUFU.TANH R29, R167 ;  /* 0x000000a7001d7308 */ /* 0x0005e20000002400 */
[----:B-1----:R-:W-:-:S05]  /*c4f0*/  VIADD R168, R4, 0x49 ;  /* 0x0000004904a87836 */ /* 0x002fca0000000000 */
[C---:B------:R-:W-:Y:S02]  /*c500*/  ISETP.GE.AND P4, PT, R168.reuse, R194, PT ;  /* 0x000000c2a800720c */ /* 0x040fe40003f86270 */
[----:B------:R-:W-:Y:S01]  /*c510*/  ISETP.GE.AND P5, PT, R168, R193, PT ;  /* 0x000000c1a800720c */ /* 0x000fe20003fa6270 */
[----:B------:R1:W3:Y:S01]  /*c520*/  MUFU.TANH R41, R171 ;  /* 0x000000ab00297308 */ /* 0x0002e20000002400 */
[----:B------:R-:W-:Y:S02]  /*c530*/  I2FP.F32.S32 R168, R168 ;  /* 0x000000a800a87245 */ /* 0x000fe40000201400 */
[----:B--2---:R-:W-:-:S05]  /*c540*/  FSEL R167, R155, -INF , !P3 ;  /* 0xff8000009ba77808 */ /* 0x004fca0005800000 */
[----:B------:R2:W3:Y:S01]  /*c550*/  MUFU.TANH R51, R170 ;  /* 0x000000aa00337308 */ /* 0x0004e20000002400 */
[----:B------:R-:W-:Y:S01]  /*c560*/  BAR.SYNC.DEFER_BLOCKING 0x0 ;  /* 0x0000000000007b1d */ /* 0x000fe20000010000 */
[----:B------:R-:W-:Y:S02]  /*c570*/  ISETP.GE.AND P3, PT, R40, R194, PT ;  /* 0x000000c22800720c */ /* 0x000fe40003f66270 */
[----:B------:R-:W-:Y:S01]  /*c580*/  I2FP.F32.S32 R40, R40 ;  /* 0x0000002800287245 */ /* 0x000fe20000201400 */
[----:B-1----:R-:W-:-:S03]  /*c590*/  FFMA.FTZ R171, R0, R168, R185 ;  /* 0x000000a800ab7223 */ /* 0x002fc600000100b9 */
[----:B------:R1:W3:Y:S01]  /*c5a0*/  MUFU.TANH R11, R160 ;  /* 0x000000a0000b7308 */ /* 0x0002e20000002400 */
[C---:B------:R-:W-:Y:S01]  /*c5b0*/  FFMA.FTZ R168, R0.reuse, R168, R187 ;  /* 0x000000a800a87223 */ /* 0x040fe200000100bb */
[CC--:B----4-:R-:W-:Y:S01]  /*c5c0*/  FFMA.FTZ R59, R0.reuse, R40.reuse, R59 ;  /* 0x00000028003b7223 */ /* 0x0d0fe2000001003b */
[----:B-----5:R-:W-:Y:S01]  /*c5d0*/  FFMA.FTZ R49, R0, R40, R49 ;  /* 0x0000002800317223 */ /* 0x020fe20000010031 */
[----:B------:R-:W-:Y:S01]  /*c5e0*/  FSEL R171, R171, -INF , !P4 ;  /* 0xff800000abab7808 */ /* 0x000fe20006000000 */
[----:B------:R-:W-:Y:S01]  /*c5f0*/  IMAD.MOV.U32 R185, RZ, RZ, R197 ;  /* 0x000000ffffb97224 */ /* 0x000fe200078e00c5 */
[----:B------:R-:W-:Y:S02]  /*c600*/  FSEL R168, R168, -INF , !P5 ;  /* 0xff800000a8a87808 */ /* 0x000fe40006800000 */
[----:B------:R4:W-:Y:S01]  /*c610*/  MUFU.TANH R31, R38 ;  /* 0x00000026001f7308 */ /* 0x0009e20000002400 */
[----:B------:R-:W-:Y:S02]  /*c620*/  FSEL R169, R59, -INF , !P3 ;  /* 0xff8000003ba97808 */ /* 0x000fe40005800000 */
[----:B--2---:R-:W-:-:S05]  /*c630*/  FSEL R170, R49, -INF , !P6 ;  /* 0xff80000031aa7808 */ /* 0x004fca0007000000 */
[----:B------:R2:W-:Y:S01]  /*c640*/  MUFU.TANH R49, R156 ;  /* 0x0000009c00317308 */ /* 0x0005e20000002400 */
[----:B-1----:R-:W-:-:S05]  /*c650*/  VIADD R160, R4, 0x51 ;  /* 0x0000005104a07836 */ /* 0x002fca0000000000 */
[C---:B------:R-:W-:Y:S02]  /*c660*/  ISETP.GE.AND P4, PT, R160.reuse, R194, PT ;  /* 0x000000c2a000720c */ /* 0x040fe40003f86270 */
[-C--:B------:R-:W-:Y:S01]  /*c670*/  ISETP.GE.AND P5, PT, R160, R193.reuse, PT ;  /* 0x000000c1a000720c */ /* 0x080fe20003fa6270 */
[----:B----4-:R-:W-:Y:S01]  /*c680*/  VIADD R38, R4, 0x50 ;  /* 0x0000005004267836 */ /* 0x010fe20000000000 */
[----:B------:R-:W-:Y:S01]  /*c690*/  I2FP.F32.S32 R160, R160 ;  /* 0x000000a000a07245 */ /* 0x000fe20000201400 */
[----:B------:R1:W-:Y:S03]  /*c6a0*/  MUFU.TANH R57, R163 ;  /* 0x000000a300397308 */ /* 0x0003e60000002400 */
[----:B------:R-:W-:Y:S01]  /*c6b0*/  ISETP.GE.AND P3, PT, R38, R194, PT ;  /* 0x000000c22600720c */ /* 0x000fe20003f66270 */
[-C--:B---3--:R-:W-:Y:S01]  /*c6c0*/  FFMA.FTZ R47, R0, R160.reuse, R47 ;  /* 0x000000a0002f7223 */ /* 0x088fe2000001002f */
[----:B------:R-:W-:Y:S01]  /*c6d0*/  ISETP.GE.AND P6, PT, R38, R193, PT ;  /* 0x000000c12600720c */ /* 0x000fe20003fc6270 */
[----:B------:R-:W-:Y:S01]  /*c6e0*/  FFMA.FTZ R160, R0, R160, R41 ;  /* 0x000000a000a07223 */ /* 0x000fe20000010029 */
[----:B------:R-:W-:Y:S01]  /*c6f0*/  I2FP.F32.S32 R38, R38 ;  /* 0x0000002600267245 */ /* 0x000fe20000201400 */
[----:B--2---:R-:W-:Y:S01]  /*c700*/  VIADD R156, R4, 0x59 ;  /* 0x00000059049c7836 */ /* 0x004fe20000000000 */
[----:B------:R-:W-:Y:S01]  /*c710*/  FSEL R159, R47, -INF , !P4 ;  /* 0xff8000002f9f7808 */ /* 0x000fe20006000000 */
[----:B------:R2:W3:Y:S01]  /*c720*/  MUFU.TANH R43, R162 ;  /* 0x000000a2002b7308 */ /* 0x0004e20000002400 */
[----:B------:R-:W-:Y:S01]  /*c730*/  FSEL R160, R160, -INF , !P5 ;  /* 0xff800000a0a07808 */ /* 0x000fe20006800000 */
[----:B------:R-:W-:Y:S01]  /*c740*/  FFMA.FTZ R51, R0, R38, R51 ;  /* 0x0000002600337223 */ /* 0x000fe20000010033 */
[----:B------:R-:W-:-:S02]  /*c750*/  ISETP.GE.AND P4, PT, R156, R194, PT ;  /* 0x000000c29c00720c */ /* 0x000fc40003f86270 */
[-C--:B------:R-:W-:Y:S01]  /*c760*/  ISETP.GE.AND P5, PT, R156, R193.reuse, PT ;  /* 0x000000c19c00720c */ /* 0x080fe20003fa6270 */
[----:B-1----:R-:W-:Y:S01]  /*c770*/  FFMA.FTZ R163, R0, R38, R45 ;  /* 0x0000002600a37223 */ /* 0x002fe2000001002d */
[----:B------:R-:W-:Y:S01]  /*c780*/  VIADD R38, R4, 0x58 ;  /* 0x0000005804267836 */ /* 0x000fe20000000000 */
[----:B------:R-:W-:Y:S01]  /*c790*/  I2FP.F32.S32 R156, R156 ;  /* 0x0000009c009c7245 */ /* 0x000fe20000201400 */
[----:B------:R1:W4:Y:S02]  /*c7a0*/  MUFU.TANH R45, R157 ;  /* 0x0000009d002d7308 */ /* 0x0003240000002400 */
[----:B------:R-:W-:Y:S02]  /*c7b0*/  FSEL R163, R163, -INF , !P3 ;  /* 0xff800000a3a37808 */ /* 0x000fe40005800000 */
[----:B------:R-:W-:Y:S01]  /*c7c0*/  ISETP.GE.AND P3, PT, R38, R194, PT ;  /* 0x000000c22600720c */ /* 0x000fe20003f66270 */
[CC--:B------:R-:W-:Y:S01]  /*c7d0*/  FFMA.FTZ R155, R0.reuse, R156.reuse, R7 ;  /* 0x0000009c009b7223 */ /* 0x0c0fe20000010007 */
[----:B------:R-:W-:Y:S01]  /*c7e0*/  FFMA.FTZ R156, R0, R156, R29 ;  /* 0x0000009c009c7223 */ /* 0x000fe2000001001d */
[----:B--2---:R-:W-:Y:S01]  /*c7f0*/  FSEL R162, R51, -INF , !P6 ;  /* 0xff80000033a27808 */ /* 0x004fe20007000000 */
[----:B------:R-:W-:Y:S01]  /*c800*/  VIADD R29, R4, 0x61 ;  /* 0x00000061041d7836 */ /* 0x000fe20000000000 */
[----:B------:R-:W-:Y:S01]  /*c810*/  ISETP.GE.AND P6, PT, R38, R193, PT ;  /* 0x000000c12600720c */ /* 0x000fe20003fc6270 */
[----:B------:R2:W-:Y:S01]  /*c820*/  MUFU.TANH R41, R158 ;  /* 0x0000009e00297308 */ /* 0x0005e20000002400 */
[----:B------:R-:W-:-:S02]  /*c830*/  I2FP.F32.S32 R38, R38 ;  /* 0x0000002600267245 */ /* 0x000fc40000201400 */
[----:B------:R-:W-:Y:S02]  /*c840*/  FSEL R155, R155, -INF , !P4 ;  /* 0xff8000009b9b7808 */ /* 0x000fe40006000000 */
[----:B------:R-:W-:Y:S01]  /*c850*/  FSEL R156, R156, -INF , !P5 ;  /* 0xff8000009c9c7808 */ /* 0x000fe20006800000 */
[-C--:B-1----:R-:W-:Y:S01]  /*c860*/  FFMA.FTZ R157, R0, R38.reuse, R5 ;  /* 0x00000026009d7223 */ /* 0x082fe20000010005 */
[----:B------:R-:W-:Y:S02]  /*c870*/  VIADD R5, R4, 0x60 ;  /* 0x0000006004057836 */ /* 0x000fe40000000000 */
[----:B------:R-:W-:Y:S01]  /*c880*/  FFMA.FTZ R38, R0, R38, R9 ;  /* 0x0000002600267223 */ /* 0x000fe20000010009 */
[----:B------:R-:W-:Y:S01]  /*c890*/  ISETP.GE.AND P4, PT, R29, R194, PT ;  /* 0x000000c21d00720c */ /* 0x000fe20003f86270 */
[----:B------:R1:W5:Y:S01]  /*c8a0*/  MUFU.TANH R9, R36 ;  /* 0x0000002400097308 */ /* 0x0003620000002400 */
[----:B------:R-:W-:Y:S02]  /*c8b0*/  FSEL R157, R157, -INF , !P3 ;  /* 0xff8000009d9d7808 */ /* 0x000fe40005800000 */
[----:B------:R-:W-:-:S02]  /*c8c0*/  I2FP.F32.S32 R7, R5 ;  /* 0x0000000500077245 */ /* 0x000fc40000201400 */
[----:B------:R-:W-:Y:S02]  /*c8d0*/  ISETP.GE.AND P5, PT, R29, R193, PT ;  /* 0x000000c11d00720c */ /* 0x000fe40003fa6270 */
[----:B--2---:R-:W-:Y:S01]  /*c8e0*/  FSEL R158, R38, -INF , !P6 ;  /* 0xff800000269e7808 */ /* 0x004fe20007000000 */
[CC--:B------:R-:W-:Y:S01]  /*c8f0*/  FFMA.FTZ R11, R0.reuse, R7.reuse, R11 ;  /* 0x00000007000b7223 */ /* 0x0c0fe2000001000b */
[----:B---3--:R-:W-:Y:S01]  /*c900*/  FFMA.FTZ R43, R0, R7, R43 ;  /* 0x00000007002b7223 */ /* 0x008fe2000001002b */
[C---:B------:R-:W-:Y:S01]  /*c910*/  ISETP.GE.AND P3, PT, R5.reuse, R194, PT ;  /* 0x000000c20500720c */ /* 0x040fe20003f66270 */
[----:B------:R-:W-:Y:S01]  /*c920*/  MUFU.TANH R19, R19 ;  /* 0x0000001300137308 */ /* 0x000fe20000002400 */
[----:B------:R-:W-:Y:S02]  /*c930*/  ISETP.GE.AND P6, PT, R5, R193, PT ;  /* 0x000000c10500720c */ /* 0x000fe40003fc6270 */
[----:B------:R-:W-:Y:S02]  /*c940*/  FSEL R149, R11, -INF , !P3 ;  /* 0xff8000000b957808 */ /* 0x000fe40005800000 */
[----:B------:R-:W-:-:S02]  /*c950*/  FSEL R150, R43, -INF , !P6 ;  /* 0xff8000002b967808 */ /* 0x000fc40007000000 */
[----:B-1----:R-:W-:Y:S01]  /*c960*/  I2FP.F32.S32 R36, R29 ;  /* 0x0000001d00247245 */ /* 0x002fe20000201400 */
[----:B------:R-:W-:Y:S01]  /*c970*/  VIADD R29, R4, 0x68 ;  /* 0x00000068041d7836 */ /* 0x000fe20000000000 */
[----:B------:R-:W1:Y:S03]  /*c980*/  MUFU.TANH R5, R30 ;  /* 0x0000001e00057308 */ /* 0x000e660000002400 */
[CC--:B------:R-:W-:Y:S01]  /*c990*/  FFMA.FTZ R31, R0.reuse, R36.reuse, R31 ;  /* 0x00000024001f7223 */ /* 0x0c0fe2000001001f */
[----:B------:R-:W-:Y:S01]  /*c9a0*/  FFMA.FTZ R57, R0, R36, R57 ;  /* 0x0000002400397223 */ /* 0x000fe20000010039 */
[C---:B------:R-:W-:Y:S02]  /*c9b0*/  ISETP.GE.AND P3, PT, R29.reuse, R194, PT ;  /* 0x000000c21d00720c */ /* 0x040fe40003f66270 */
[----:B------:R-:W-:Y:S01]  /*c9c0*/  ISETP.GE.AND P6, PT, R29, R193, PT ;  /* 0x000000c11d00720c */ /* 0x000fe20003fc6270 */
[----:B------:R-:W2:Y:S01]  /*c9d0*/  MUFU.TANH R11, R154 ;  /* 0x0000009a000b7308 */ /* 0x000ea20000002400 */
[----:B------:R-:W-:-:S02]  /*c9e0*/  FSEL R147, R31, -INF , !P4 ;  /* 0xff8000001f937808 */ /* 0x000fc40006000000 */
[----:B------:R-:W-:Y:S02]  /*c9f0*/  FSEL R148, R57, -INF , !P5 ;  /* 0xff80000039947808 */ /* 0x000fe40006800000 */
[C---:B------:R-:W-:Y:S02]  /*ca00*/  ISETP.GE.AND P4, PT, R144.reuse, R194, PT ;  /* 0x000000c29000720c */ /* 0x040fe40003f86270 */
[----:B------:R-:W-:Y:S01]  /*ca10*/  ISETP.GE.AND P5, PT, R144, R193, PT ;  /* 0x000000c19000720c */ /* 0x000fe20003fa6270 */
[----:B------:R3:W2:Y:S01]  /*ca20*/  MUFU.TANH R7, R28 ;  /* 0x0000001c00077308 */ /* 0x0006a20000002400 */
[----:B------:R-:W-:Y:S02]  /*ca30*/  I2FP.F32.S32 R144, R144 ;  /* 0x0000009000907245 */ /* 0x000fe40000201400 */
[----:B------:R-:W-:-:S03]  /*ca40*/  I2FP.F32.S32 R29, R29 ;  /* 0x0000001d001d7245 */ /* 0x000fc60000201400 */
[CC--:B----4-:R-:W-:Y:S01]  /*ca50*/  FFMA.FTZ R45, R0.reuse, R144.reuse, R45 ;  /* 0x00000090002d7223 */ /* 0x0d0fe2000001002d */
[C---:B-----5:R-:W-:Y:S01]  /*ca60*/  FFMA.FTZ R144, R0.reuse, R144, R9 ;  /* 0x0000009000907223 */ /* 0x060fe20000010009 */
[CC--:B------:R-:W-:Y:S01]  /*ca70*/  FFMA.FTZ R49, R0.reuse, R29.reuse, R49 ;  /* 0x0000001d00317223 */ /* 0x0c0fe20000010031 */
[----:B------:R-:W-:Y:S01]  /*ca80*/  FFMA.FTZ R41, R0, R29, R41 ;  /* 0x0000001d00297223 */ /* 0x000fe20000010029 */
[C---:B------:R-:W-:Y:S01]  /*ca90*/  VIADD R29, R4.reuse, 0x70 ;  /* 0x00000070041d7836 */ /* 0x040fe20000000000 */
[----:B------:R-:W-:Y:S01]  /*caa0*/  FSEL R143, R45, -INF , !P4 ;  /* 0xff8000002d8f7808 */ /* 0x000fe20006000000 */
[----:B------:R4:W5:Y:S01]  /*cab0*/  MUFU.TANH R9, R18 ;  /* 0x0000001200097308 */ /* 0x0009620000002400 */
[----:B------:R-:W-:Y:S02]  /*cac0*/  FSEL R145, R49, -INF , !P3 ;  /* 0xff80000031917808 */ /* 0x000fe40005800000 */
[----:B------:R-:W-:Y:S01]  /*cad0*/  FSEL R146, R41, -INF , !P6 ;  /* 0xff80000029927808 */ /* 0x000fe20007000000 */
[----:B---3--:R-:W-:Y:S01]  /*cae0*/  VIADD R28, R4, 0x71 ;  /* 0x00000071041c7836 */ /* 0x008fe20000000000 */
[----:B------:R-:W-:-:S02]  /*caf0*/  FSEL R144, R144, -INF , !P5 ;  /* 0xff80000090907808 */ /* 0x000fc40006800000 */
[CC--:B------:R-:W-:Y:S02]  /*cb00*/  ISETP.GE.AND P3, PT, R29.reuse, R194.reuse, PT ;  /* 0x000000c21d00720c */ /* 0x0c0fe40003f66270 */
[-C--:B------:R-:W-:Y:S02]  /*cb10*/  ISETP.GE.AND P6, PT, R29, R193.reuse, PT ;  /* 0x000000c11d00720c */ /* 0x080fe40003fc6270 */
[C---:B------:R-:W-:Y:S02]  /*cb20*/  ISETP.GE.AND P4, PT, R28.reuse, R194, PT ;  /* 0x000000c21c00720c */ /* 0x040fe40003f86270 */
[----:B------:R-:W-:Y:S02]  /*cb30*/  ISETP.GE.AND P5, PT, R28, R193, PT ;  /* 0x000000c11c00720c */ /* 0x000fe40003fa6270 */
[----:B------:R-:W-:Y:S01]  /*cb40*/  I2FP.F32.S32 R29, R29 ;  /* 0x0000001d001d7245 */ /* 0x000fe20000201400 */
[----:B----4-:R-:W-:Y:S01]  /*cb50*/  VIADD R18, R4, 0x78 ;  /* 0x0000007804127836 */ /* 0x010fe20000000000 */
[----:B------:R-:W-:-:S03]  /*cb60*/  I2FP.F32.S32 R28, R28 ;  /* 0x0000001c001c7245 */ /* 0x000fc60000201400 */
[CC--:B-1----:R-:W-:Y:S01]  /*cb70*/  FFMA.FTZ R135, R0.reuse, R29.reuse, R5 ;  /* 0x0000001d00877223 */ /* 0x0c2fe20000010005 */
[C---:B--2---:R-:W-:Y:S01]  /*cb80*/  FFMA.FTZ R11, R0.reuse, R29, R11 ;  /* 0x0000001d000b7223 */ /* 0x044fe2000001000b */
[CC--:B------:R-:W-:Y:S01]  /*cb90*/  FFMA.FTZ R19, R0.reuse, R28.reuse, R19 ;  /* 0x0000001c00137223 */ /* 0x0c0fe20000010013 */
[----:B------:R1:W2:Y:S01]  /*cba0*/  MUFU.TANH R5, R16 ;  /* 0x0000001000057308 */ /* 0x0002a20000002400 */
[----:B------:R-:W-:Y:S01]  /*cbb0*/  FFMA.FTZ R7, R0, R28, R7 ;  /* 0x0000001c00077223 */ /* 0x000fe20000010007 */
[----:B------:R-:W-:Y:S02]  /*cbc0*/  FSEL R135, R135, -INF , !P3 ;  /* 0xff80000087877808 */ /* 0x000fe40005800000 */
[----:B------:R-:W-:Y:S02]  /*cbd0*/  FSEL R64, R11, -INF , !P6 ;  /* 0xff8000000b407808 */ /* 0x000fe40007000000 */
[----:B------:R-:W-:Y:S02]  /*cbe0*/  FSEL R62, R19, -INF , !P5 ;  /* 0xff800000133e7808 */ /* 0x000fe40006800000 */
[----:B------:R3:W4:Y:S01]  /*cbf0*/  MUFU.TANH R11, R14 ;  /* 0x0000000e000b7308 */ /* 0x0007220000002400 */
[----:B------:R-:W-:-:S02]  /*cc00*/  FSEL R133, R7, -INF , !P4 ;  /* 0xff80000007857808 */ /* 0x000fc40006000000 */
[-C--:B------:R-:W-:Y:S02]  /*cc10*/  ISETP.GE.AND P3, PT, R4, R194.reuse, PT ;  /* 0x000000c20400720c */ /* 0x080fe40003f66270 */
[C---:B------:R-:W-:Y:S02]  /*cc20*/  ISETP.GE.AND P6, PT, R18.reuse, R194, PT ;  /* 0x000000c21200720c */ /* 0x040fe40003fc6270 */
[-C--:B------:R-:W-:Y:S01]  /*cc30*/  ISETP.GE.AND P4, PT, R18, R193.reuse, PT ;  /* 0x000000c11200720c */ /* 0x080fe20003f86270 */
[----:B------:R4:W4:Y:S01]  /*cc40*/  MUFU.TANH R19, R12 ;  /* 0x0000000c00137308 */ /* 0x0009220000002400 */
[----:B-1----:R-:W-:Y:S02]  /*cc50*/  I2FP.F32.S32 R16, R4 ;  /* 0x0000000400107245 */ /* 0x002fe40000201400 */
[C---:B------:R-:W-:Y:S01]  /*cc60*/  ISETP.GE.AND P5, PT, R4.reuse, R193, PT ;  /* 0x000000c10400720c */ /* 0x040fe20003fa6270 */
[----:B------:R-:W-:Y:S01]  /*cc70*/  VIADD R4, R4, 0x79 ;  /* 0x0000007904047836 */ /* 0x000fe20000000000 */
[----:B------:R-:W-:Y:S01]  /*cc80*/  I2FP.F32.S32 R18, R18 ;  /* 0x0000001200127245 */ /* 0x000fe20000201400 */
[----:B------:R-:W-:-:S03]  /*cc90*/  FFMA.FTZ R7, R0, R16, R53 ;  /* 0x0000001000077223 */ /* 0x000fc60000010035 */
[----:B---3--:R-:W-:Y:S01]  /*cca0*/  I2FP.F32.S32 R14, R4 ;  /* 0x00000004000e7245 */ /* 0x008fe20000201400 */
[CC--:B-----5:R-:W-:Y:S01]  /*ccb0*/  FFMA.FTZ R9, R0.reuse, R18.reuse, R9 ;  /* 0x0000001200097223 */ /* 0x0e0fe20000010009 */
[----:B------:R-:W-:Y:S01]  /*ccc0*/  FSEL R7, R7, -INF , !P3 ;  /* 0xff80000007077808 */ /* 0x000fe20005800000 */
[----:B--2---:R-:W-:Y:S01]  /*ccd0*/  FFMA.FTZ R5, R0, R18, R5 ;  /* 0x0000001200057223 */ /* 0x004fe20000010005 */
[----:B------:R-:W-:Y:S01]  /*cce0*/  ISETP.GT.AND P3, PT, R238, R233, PT ;  /* 0x000000e9ee00720c */ /* 0x000fe20003f64270 */
[C---:B----4-:R-:W-:Y:S01]  /*ccf0*/  FFMA.FTZ R11, R0.reuse, R14, R11 ;  /* 0x0000000e000b7223 */ /* 0x050fe2000001000b */
[----:B------:R-:W-:Y:S02]  /*cd00*/  FSEL R65, R9, -INF , !P6 ;  /* 0xff80000009417808 */ /* 0x000fe40007000000 */
[----:B------:R-:W-:Y:S01]  /*cd10*/  FSEL R56, R5, -INF , !P4 ;  /* 0xff80000005387808 */ /* 0x000fe20006000000 */
[C---:B------:R-:W-:Y:S01]  /*cd20*/  FFMA.FTZ R12, R0.reuse, R16, R55 ;  /* 0x00000010000c7223 */ /* 0x040fe20000010037 */
[----:B------:R-:W-:Y:S01]  /*cd30*/  FFMA.FTZ R19, R0, R14, R19 ;  /* 0x0000000e00137223 */ /* 0x000fe20000010013 */
[----:B------:R-:W-:-:S02]  /*cd40*/  ISETP.GE.AND P6, PT, R4, R194, PT ;  /* 0x000000c20400720c */ /* 0x000fc40003fc6270 */
        /* <DEDUP_REMOVED lines=31> */
[----:B------:R-:W-:-:S03]  /*cf40*/  @!P4 VIADD R28, R28, 0x1 ;  /* 0x000000011c1cc836 */ /* 0x000fc60000000000 */
[-C--:B------:R-:W-:Y:S01]  /*cf50*/  ISETP.GE.U32.AND P6, PT, R30, R5.reuse, PT ;  /* 0x000000051e00720c */ /* 0x080fe20003fc6070 */
[----:B------:R-:W-:Y:S01]  /*cf60*/  @!P5 VIADD R4, R4, 0x1 ;  /* 0x000000010404d836 */ /* 0x000fe20000000000 */
[-C--:B------:R-:W-:Y:S02]  /*cf70*/  @!P5 IADD3 R16, R16, -R5.reuse, RZ ;  /* 0x800000051010d210 */ /* 0x080fe40007ffe0ff */
[----:B------:R-:W-:Y:S02]  /*cf80*/  ISETP.GE.AND P5, PT, R18, RZ, PT ;  /* 0x000000ff1200720c */ /* 0x000fe40003fa6270 */
[----:B------:R-:W-:Y:S02]  /*cf90*/  ISETP.GE.U32.AND P4, PT, R16, R5, PT ;  /* 0x000000051000720c */ /* 0x000fe40003f86070 */
[----:B------:R-:W-:-:S05]  /*cfa0*/  LOP3.LUT R16, RZ, R9, RZ, 0x33, !PT ;  /* 0x00000009ff107212 */ /* 0x000fca00078e33ff */
[----:B------:R-:W-:Y:S02]  /*cfb0*/  @P6 IADD3 R28, R28, 0x1, RZ ;  /* 0x000000011c1c6810 */ /* 0x000fe40007ffe0ff */
[----:B------:R-:W-:-:S04]  /*cfc0*/  ISETP.GE.AND P6, PT, R14, RZ, PT ;  /* 0x000000ff0e00720c */ /* 0x000fc80003fc6270 */
[----:B------:R-:W-:Y:S02]  /*cfd0*/  @P4 IADD3 R4, R4, 0x1, RZ ;  /* 0x0000000104044810 */ /* 0x000fe40007ffe0ff */
[----:B------:R-:W-:Y:S02]  /*cfe0*/  ISETP.NE.AND P4, PT, R9, RZ, PT ;  /* 0x000000ff0900720c */ /* 0x000fe40003f85270 */
[----:B------:R-:W-:-:S05]  /*cff0*/  @!P5 IADD3 R4, -R4, RZ, RZ ;  /* 0x000000ff0404d210 */ /* 0x000fca0007ffe1ff */
[----:B------:R-:W-:-:S05]  /*d000*/  @!P6 IMAD.MOV R28, RZ, RZ, -R28 ;  /* 0x000000ffff1ce224 */ /* 0x000fca00078e0a1c */
        /* <DEDUP_REMOVED lines=22> */
.L_x_3818:
[----:B------:R-:W-:-:S04]  /*d170*/  LEA R9, -R188, RZ, 0x7 ;  /* 0x000000ffbc097211 */ /* 0x000fc800078e39ff */
[----:B------:R-:W-:-:S07]  /*d180*/  SHF.R.S32.HI R16, RZ, 0x1f, R9 ;  /* 0x0000001fff107819 */ /* 0x000fce0000011409 */
.L_x_3819:
[-C--:B------:R-:W-:Y:S01]  /*d190*/  @!P1 IADD3 R5, P4, R192, R9.reuse, RZ ;  /* 0x00000009c0059210 */ /* 0x080fe20007f9e0ff */
[----:B------:R1:W-:Y:S01]  /*d1a0*/  @P2 STS.128 [R239+0x4000], RZ ;  /* 0x004000ffef002388 */ /* 0x0003e20000000c00 */
[----:B------:R-:W-:Y:S01]  /*d1b0*/  @!P2 IADD3 R11, P6, R235, R9, RZ ;  /* 0x00000009eb0ba210 */ /* 0x000fe20007fde0ff */
[----:B------:R-:W-:Y:S02]  /*d1c0*/  BSSY B0, `(.L_x_3820) ;  /* 0x000008d000007945 */ /* 0x000fe40003800000 */
[--C-:B------:R-:W-:Y:S01]  /*d1d0*/  @!P1 IMAD.X R4, R137, 0x1, R16.reuse, P4 ;  /* 0x0000000189049824 */ /* 0x100fe200020e0610 */
[----:B------:R-:W-:Y:S01]  /*d1e0*/  @!P1 LEA R52, P4, R5, UR8, 0x1 ;  /* 0x0000000805349c11 */ /* 0x000fe2000f8808ff */
[----:B------:R-:W-:Y:S01]  /*d1f0*/  @!P2 IMAD.X R14, R234, 0x1, R16, P6 ;  /* 0x00000001ea0ea824 */ /* 0x000fe200030e0610 */
[----:B------:R-:W-:Y:S02]  /*d200*/  @!P2 LEA R50, P6, R11, R250, 0x1 ;  /* 0x000000fa0b32a211 */ /* 0x000fe400078c08ff */
[----:B------:R-:W-:-:S02]  /*d210*/  @!P1 LEA.HI.X R53, R5, UR9, R4, 0x1, P4 ;  /* 0x0000000905359c11 */ /* 0x000fc4000a0f0c04 */
[--C-:B------:R-:W-:Y:S02]  /*d220*/  @!P1 IADD3 R19, P5, P4, R192, R9, R235.reuse ;  /* 0x00000009c0139210 */ /* 0x100fe40007cbe0eb */
[----:B------:R-:W-:Y:S02]  /*d230*/  @!P2 LEA.HI.X R51, R11, R249, R14, 0x1, P6 ;  /* 0x000000f90b33a211 */ /* 0x000fe400030f0c0e */
[-CC-:B------:R-:W-:Y:S02]  /*d240*/  @!P1 IADD3.X R4, R137, R16.reuse, R234.reuse, P5, P4 ;  /* 0x0000001089049210 */ /* 0x180fe40002fe84ea */
[----:B------:R-:W-:Y:S02]  /*d250*/  IADD3 R5, P5, P4, R235, R9, R235 ;  /* 0x00000009eb057210 */ /* 0x000fe40007cbe0eb */
[----:B------:R-:W-:Y:S02]  /*d260*/  @!P1 LEA R48, P6, R19, UR8, 0x1 ;  /* 0x0000000813309c11 */ /* 0x000fe4000f8c08ff */
[----:B------:R-:W-:-:S02]  /*d270*/  IADD3.X R14, R234, R16, R234, P5, P4 ;  /* 0x00000010ea0e7210 */ /* 0x000fc40002fe84ea */
[----:B------:R-:W-:Y:S02]  /*d280*/  @!P1 IADD3 R11, P4, R192, R5, RZ ;  /* 0x00000005c00b9210 */ /* 0x000fe40007f9e0ff */
[-C--:B------:R-:W-:Y:S02]  /*d290*/  @!P2 LEA R58, P5, R9, R250.reuse, 0x1 ;  /* 0x000000fa093aa211 */ /* 0x080fe400078a08ff */
[----:B------:R-:W-:Y:S01]  /*d2a0*/  @!P1 LEA.HI.X R49, R19, UR9, R4, 0x1, P6 ;  /* 0x0000000913319c11 */ /* 0x000fe2000b0f0c04 */
[----:B------:R-:W-:Y:S01]  /*d2b0*/  @!P1 IMAD.X R4, R137, 0x1, R14, P4 ;  /* 0x0000000189049824 */ /* 0x000fe200020e060e */
[----:B------:R-:W-:Y:S02]  /*d2c0*/  @!P2 LEA.HI.X R59, R9, R249, R16, 0x1, P5 ;  /* 0x000000f9093ba211 */ /* 0x000fe400028f0c10 */
[----:B------:R-:W-:Y:S02]  /*d2d0*/  @!P1 LEA R44, P5, R11, UR8, 0x1 ;  /* 0x000000080b2c9c11 */ /* 0x000fe4000f8a08ff */
[----:B------:R-:W-:Y:S01]  /*d2e0*/  @!P2 LEA R46, P6, R5, R250, 0x1 ;  /* 0x000000fa052ea211 */ /* 0x000fe200078c08ff */
[----:B------:R-:W-:Y:S01]  /*d2f0*/  @!PT LDS RZ, [RZ] ;  /* 0x00000000fffff984 */ /* 0x000fe20000000800 */
[----:B------:R-:W-:Y:S01]  /*d300*/  @!PT LDS RZ, [RZ] ;  /* 0x00000000fffff984 */ /* 0x000fe20000000800 */
[----:B------:R-:W-:Y:S01]  /*d310*/  @!PT LDS RZ, [RZ] ;  /* 0x00000000fffff984 */ /* 0x000fe20000000800 */
[----:B------:R2:W-:Y:S01]  /*d320*/  @!P2 LDGSTS.E.BYPASS.LTC128B.128 [R239+0x4000], desc[UR12][R58.64] ;  /* 0x040000003aefafae */ /* 0x0005e2000b901d4c */
[----:B------:R-:W-:-:S02]  /*d330*/  IADD3 R19, P4, R235, R5, RZ ;  /* 0x00000005eb137210 */ /* 0x000fc40007f9e0ff */
[----:B------:R-:W-:Y:S01]  /*d340*/  @!P1 LEA.HI.X R45, R11, UR9, R4, 0x1, P5 ;  /* 0x000000090b2d9c11 */ /* 0x000fe2000a8f0c04 */
[----:B------:R1:W-:Y:S01]  /*d350*/  @P1 STS.128 [R239+0x8000], RZ ;  /* 0x008000ffef001388 */ /* 0x0003e20000000c00 */
[--C-:B------:R-:W-:Y:S01]  /*d360*/  @!P2 LEA.HI.X R47, R5, R249, R14.reuse, 0x1, P6 ;  /* 0x000000f9052fa211 */ /* 0x100fe200030f0c0e */
[----:B------:R-:W-:Y:S01]  /*d370*/  IMAD.X R14, R234, 0x1, R14, P4 ;  /* 0x00000001ea0e7824 */ /* 0x000fe200020e060e */
[-C--:B------:R-:W-:Y:S01]  /*d380*/  @!P1 IADD3 R11, P5, R192, R19.reuse, RZ ;  /* 0x00000013c00b9210 */ /* 0x080fe20007fbe0ff */
[----:B------:R-:W-:Y:S01]  /*d390*/  @!PT LDS RZ, [RZ] ;  /* 0x00000000fffff984 */ /* 0x000fe20000000800 */
[----:B------:R-:W-:Y:S01]  /*d3a0*/  @!PT LDS RZ, [RZ] ;  /* 0x00000000fffff984 */ /* 0x000fe20000000800 */
[----:B------:R-:W-:Y:S01]  /*d3b0*/  @!PT LDS RZ, [RZ] ;  /* 0x00000000fffff984 */ /* 0x000fe20000000800 */
[----:B------:R1:W-:Y:S01]  /*d3c0*/  @!P1 LDGSTS.E.BYPASS.LTC128B.128 [R239+0x8000], desc[UR12][R52.64+0x80] ;  /* 0x0800008034ef9fae */ /* 0x0003e2000b901d4c */
[----:B------:R-:W-:Y:S02]  /*d3d0*/  @!P2 LEA R42, P6, R19, R250, 0x1 ;  /* 0x000000fa132aa211 */ /* 0x000fe400078c08ff */
[----:B------:R-:W-:Y:S01]  /*d3e0*/  IADD3 R5, P4, R235, R19, RZ ;  /* 0x00000013eb057210 */ /* 0x000fe20007f9e0ff */
[--C-:B------:R-:W-:Y:S01]  /*d3f0*/  @!P1 IMAD.X R4, R137, 0x1, R14.reuse, P5 ;  /* 0x0000000189049824 */ /* 0x100fe200028e060e */
[--C-:B------:R-:W-:Y:S01]  /*d400*/  @!P2 LEA.HI.X R43, R19, R249, R14.reuse, 0x1, P6 ;  /* 0x000000f9132ba211 */ /* 0x100fe200030f0c0e */
[----:B------:R1:W-:Y:S01]  /*d410*/  @P2 STS.128 [R239+0x4800], RZ ;  /* 0x004800ffef002388 */ /* 0x0003e20000000c00 */
[C---:B------:R-:W-:Y:S01]  /*d420*/  @!P1 LEA R40, P5, R11.reuse, UR8, 0x1 ;  /* 0x000000080b289c11 */ /* 0x040fe2000f8a08ff */
[----:B------:R-:W-:Y:S01]  /*d430*/  IMAD.X R14, R234, 0x1, R14, P4 ;  /* 0x00000001ea0e7824 */ /* 0x000fe200020e060e */
[----:B------:R-:W-:Y:S01]  /*d440*/  @!P1 IADD3 R18, P4, R192, R5, RZ ;  /* 0x00000005c0129210 */ /* 0x000fe20007f9e0ff */
[----:B------:R-:W-:Y:S01]  /*d450*/  @!PT LDS RZ, [RZ] ;  /* 0x00000000fffff984 */ /* 0x000fe20000000800 */
[----:B------:R-:W-:Y:S01]  /*d460*/  @!PT LDS RZ, [RZ] ;  /* 0x00000000fffff984 */ /* 0x000fe20000000800 */
[----:B------:R-:W-:Y:S01]  /*d470*/  @!PT LDS RZ, [RZ] ;  /* 0x00000000fffff984 */ /* 0x000fe20000000800 */
[----:B------:R1:W-:Y:S01]  /*d480*/  @!P2 LDGSTS.E.BYPASS.LTC128B.128 [R239+0x4800], desc[UR12][R50.64] ;  /* 0x0480000032efafae */ /* 0x0003e2000b901d4c */
[----:B------:R-:W-:-:S02]  /*d490*/  @!P1 LEA.HI.X R41, R11, UR9, R4, 0x1, P5 ;  /* 0x000000090b299c11 */ /* 0x000fc4000a8f0c04 */
[-C--:B------:R-:W-:Y:S01]  /*d4a0*/  @!P2 LEA R30, P6, R5, R250.reuse, 0x1 ;  /* 0x000000fa051ea211 */ /* 0x080fe200078c08ff */
[--C-:B------:R-:W-:Y:S01]  /*d4b0*/  @!P1 IMAD.X R11, R137, 0x1, R14.reuse, P4 ;  /* 0x00000001890b9824 */ /* 0x100fe200020e060e */
[----:B------:R-:W-:Y:S01]  /*d4c0*/  IADD3 R4, P4, R235, R5, RZ ;  /* 0x00000005eb047210 */ /* 0x000fe20007f9e0ff */
[----:B------:R1:W-:Y:S01]  /*d4d0*/  @P1 STS.128 [R239+0x8800], RZ ;  /* 0x008800ffef001388 */ /* 0x0003e20000000c00 */
        /* <DEDUP_REMOVED lines=8> */
[----:B------:R-:W-:-:S02]  /*d560*/  @!P2 LEA R66, P6, R4, R250, 0x1 ;  /* 0x000000fa0442a211 */ /* 0x000fc400078c08ff */
[-C--:B------:R-:W-:Y:S01]  /*d570*/  @!P1 IADD3 R11, P5, R192, R4.reuse, RZ ;  /* 0x00000004c00b9210 */ /* 0x080fe20007fbe0ff */
[----:B------:R1:W-:Y:S01]  /*d580*/  @P2 STS.128 [R239+0x5000], RZ ;  /* 0x005000ffef002388 */ /* 0x0003e20000000c00 */
[----:B------:R-:W-:Y:S02]  /*d590*/  IADD3 R5, P4, R235, R4, RZ ;  /* 0x00000004eb057210 */ /* 0x000fe40007f9e0ff */
[--C-:B------:R-:W-:Y:S01]  /*d5a0*/  @!P2 LEA.HI.X R67, R4, R249, R14.reuse, 0x1, P6 ;  /* 0x000000f90443a211 */ /* 0x100fe200030f0c0e */
[--C-:B------:R-:W-:Y:S01]  /*d5b0*/  @!P1 IMAD.X R4, R137, 0x1, R14.reuse, P5 ;  /* 0x0000000189049824 */ /* 0x100fe200028e060e */
        /* <DEDUP_REMOVED lines=10> */
[C---:B--2---:R-:W-:Y:S01]  /*d660*/  @!P1 LEA R58, P4, R18.reuse, UR8, 0x1 ;  /* 0x00000008123a9c11 */ /* 0x044fe2000f8808ff */
[----:B------:R1:W-:Y:S03]  /*d670*/  @P1 STS.128 [R239+0x9000], RZ ;  /* 0x009000ffef001388 */ /* 0x0003e60000000c00 */
[----:B------:R-:W-:Y:S01]  /*d680*/  @!P1 LEA.HI.X R59, R18, UR9, R11, 0x1, P4 ;  /* 0x00000009123b9c11 */ /* 0x000fe2000a0f0c0b */
[----:B------:R-:W-:Y:S01]  /*d690*/  @!PT LDS RZ, [RZ] ;  /* 0x00000000fffff984 */ /* 0x000fe20000000800 */
[----:B------:R-:W-:Y:S01]  /*d6a0*/  @!PT LDS RZ, [RZ] ;  /* 0x00000000fffff984 */ /* 0x000fe20000000800 */
[----:B------:R-:W-:Y:S01]  /*d6b0*/  @!PT LDS RZ, [RZ] ;  /* 0x00000000fffff984 */ /* 0x000fe20000000800 */
[----:B------:R1:W-:Y:S01]  /*d6c0*/  @!P1 LDGSTS.E.BYPASS.LTC128B.128 [R239+0x9000], desc[UR12][R44.64+0x80] ;  /* 0x090000802cef9fae */ /* 0x0003e2000b901d4c */
[----:B------:R-:W-:Y:S02]  /*d6d0*/  IADD3 R11, P4, R235, R5, RZ ;  /* 0x00000005eb0b7210 */ /* 0x000fe40007f9e0ff */
[-CC-:B------:R-:W-:Y:S01]  /*d6e0*/  @!P2 LEA.HI.X R5, R5, R249.reuse, R14.reuse, 0x1, P5 ;  /* 0x000000f90505a211 */ /* 0x180fe200028f0c0e */
[----:B------:R1:W-:Y:S02]  /*d6f0*/  @P2 STS.128 [R239+0x5800], RZ ;  /* 0x005800ffef002388 */ /* 0x0003e40000000c00 */
[----:B------:R-:W-:Y:S01]  /*d700*/  IMAD.X R14, R234, 0x1, R14, P4 ;  /* 0x00000001ea0e7824 */ /* 0x000fe200020e060e */
[C---:B------:R-:W-:Y:S01]  /*d710*/  @!P2 LEA R18, P4, R11.reuse, R250, 0x1 ;  /* 0x000000fa0b12a211 */ /* 0x040fe200078808ff */
[----:B------:R-:W-:Y:S01]  /*d720*/  @!PT LDS RZ, [RZ] ;  /* 0x00000000fffff984 */ /* 0x000fe20000000800 */
[----:B------:R-:W-:Y:S01]  /*d730*/  @!PT LDS RZ, [RZ] ;  /* 0x00000000fffff984 */ /* 0x000fe20000000800 */
[----:B------:R-:W-:Y:S01]  /*d740*/  @!PT LDS RZ, [RZ] ;  /* 0x00000000fffff984 */ /* 0x000fe20000000800 */
[----:B------:R1:W-:Y:S03]  /*d750*/  @!P2 LDGSTS.E.BYPASS.LTC128B.128 [R239+0x5800], desc[UR12][R42.64] ;  /* 0x058000002aefafae */ /* 0x0003e6000b901d4c */
[----:B------:R-:W-:Y:S01]  /*d760*/  @!P2 LEA.HI.X R19, R11, R249, R14, 0x1, P4 ;  /* 0x000000f90b13a211 */ /* 0x000fe200020f0c0e */
        /* <DEDUP_REMOVED lines=50> */
.L_x_3821:
[----:B------:R-:W-:Y:S05]  /*da90*/  BSYNC B0 ;  /* 0x0000000000007941 */ /* 0x000fea0003800000 */
.L_x_3820:
[----:B------:R-:W0:Y:S01]  /*daa0*/  LDGDEPBAR ;  /* 0x00000000000079af */ /* 0x000e220000000000 */
[----:B------:R-:W-:-:S04]  /*dab0*/  LEA R250, P1, R9, R250, 0x1 ;  /* 0x000000fa09fa7211 */ /* 0x000fc800078208ff */
[----:B------:R-:W-:-:S09]  /*dac0*/  LEA.HI.X R249, R9, R249, R16, 0x1, P1 ;  /* 0x000000f909f97211 */ /* 0x000fd200008f0c10 */
.L_x_3817:
[----:B-12---:R-:W-:Y:S01]  /*dad0*/  FMNMX.FTZ R4, R3, R7, !PT ;  /* 0x0000000703047209 */ /* 0x006fe20007810000 */
        /* <DEDUP_REMOVED lines=73> */
[C---:B------:R-:W-:Y:S02]  /*df70*/  FSETP.NEU.FTZ.AND P2, PT, R47.reuse, -INF , PT ;  /* 0xff8000002f00780b */ /* 0x040fe40003f5d000 */
[C---:B------:R-:W-:Y:S01]  /*df80*/  FSETP.NEU.FTZ.AND P1, PT, R46.reuse, -INF , PT ;  /* 0xff8000002e00780b */ /* 0x040fe20003f3d000 */
[----:B------:R-:W-:Y:S01]  /*df90*/  FMUL.FTZ R57, R46, UR11 ;  /* 0x0000000b2e397c20 */ /* 0x000fe20008410000 */
[----:B------:R-:W-:Y:S02]  /*dfa0*/  FSEL R66, R66, RZ, P2 ;  /* 0x000000ff42427208 */ /* 0x000fe40001000000 */
[----:B------:R-:W-:Y:S02]  /*dfb0*/  FSEL R4, R47, RZ, P2 ;  /* 0x000000ff2f047208 */ /* 0x000fe40001000000 */
[----:B------:R-:W-:Y:S01]  /*dfc0*/  FSEL R57, R57, RZ, P1 ;  /* 0x000000ff39397208 */ /* 0x000fe20000800000 */
[----:B------:R-:W-:Y:S01]  /*dfd0*/  FFMA.FTZ R48, R7, UR11, -R66 ;  /* 0x0000000b07307c23 */ /* 0x000fe20008010842 */
[----:B------:R-:W-:Y:S01]  /*dfe0*/  FSEL R11, R46, RZ, P1 ;  /* 0x000000ff2e0b7208 */ /* 0x000fe20000800000 */
[----:B------:R-:W-:Y:S01]  /*dff0*/  FADD.FTZ R9, R3, -R4 ;  /* 0x8000000403097221 */ /* 0x000fe20000010000 */
[--C-:B------:R-:W-:Y:S01]  /*e000*/  FFMA.FTZ R45, R17, UR11, -R66.reuse ;  /* 0x0000000b112d7c23 */ /* 0x100fe20008010842 */
[----:B------:R-:W-:Y:S01]  /*e010*/  FFMA.FTZ R41, R6, UR11, -R57 ;  /* 0x0000000b06297c23 */ /* 0x000fe20008010839 */
[----:B------:R-:W-:Y:S01]  /*e020*/  LDSM.16.MT88.4 R16, [R223+0xc000] ;  /* 0x00c00000df10783b */ /* 0x000fe20000004200 */
[----:B------:R-:W-:Y:S01]  /*e030*/  FADD.FTZ R11, R2, -R11 ;  /* 0x8000000b020b7221 */ /* 0x000fe20000010000 */
[--C-:B------:R-:W-:Y:S01]  /*e040*/  FFMA.FTZ R44, R13, UR11, -R66.reuse ;  /* 0x0000000b0d2c7c23 */ /* 0x100fe20008010842 */
[--C-:B------:R-:W-:Y:S01]  /*e050*/  FFMA.FTZ R42, R15, UR11, -R66.reuse ;  /* 0x0000000b0f2a7c23 */ /* 0x100fe20008010842 */
[----:B------:R-:W1:Y:S01]  /*e060*/  LDSM.16.MT88.4 R4, [R225+0xc000] ;  /* 0x00c00000e104783b */ /* 0x000e620000004200 */
        /* <DEDUP_REMOVED lines=16> */
[----:B------:R-:W-:Y:S01]  /*e170*/  LDSM.16.MT88.4 R24, [R223+0xc800] ;  /* 0x00c80000df18783b */ /* 0x000fe20000004200 */
[--C-:B------:R-:W-:Y:S01]  /*e180*/  FFMA.FTZ R63, R39, UR11, -R66.reuse ;  /* 0x0000000b273f7c23 */ /* 0x100fe20008010842 */
[--C-:B------:R-:W-:Y:S01]  /*e190*/  FFMA.FTZ R132, R37, UR11, -R66.reuse ;  /* 0x0000000b25847c23 */ /* 0x100fe20008010842 */
[--C-:B------:R-:W-:Y:S01]  /*e1a0*/  FFMA.FTZ R67, R35, UR11, -R66.reuse ;  /* 0x0000000b23437c23 */ /* 0x100fe20008010842 */
[----:B------:R-:W-:Y:S01]  /*e1b0*/  LDSM.16.MT88.4 R20, [R221+0xc800] ;  /* 0x00c80000dd14783b */ /* 0x000fe20000004200 */
[----:B------:R-:W-:Y:S01]  /*e1c0*/  MUFU.EX2 R45, R45 ;  /* 0x0000002d002d7308 */ /* 0x000fe20000000800 */
[--C-:B------:R-:W-:Y:S01]  /*e1d0*/  FFMA.FTZ R134, R33, UR11, -R66.reuse ;  /* 0x0000000b21867c23 */ /* 0x100fe20008010842 */
[--C-:B------:R-:W-:Y:S01]  /*e1e0*/  FFMA.FTZ R137, R34, UR11, -R57.reuse ;  /* 0x0000000b22897c23 */ /* 0x100fe20008010839 */
[----:B------:R-:W-:Y:S01]  /*e1f0*/  LDSM.16.MT88.4 R36, [R221+0x10800] ;  /* 0x01080000dd24783b */ /* 0x000fe20000004200 */
[--C-:B------:R-:W-:Y:S01]  /*e200*/  FFMA.FTZ R140, R32, UR11, -R57.reuse ;  /* 0x0000000b208c7c23 */ /* 0x100fe20008010839 */
[--C-:B------:R-:W-:Y:S01]  /*e210*/  FFMA.FTZ R141, R152, UR11, -R57.reuse ;  /* 0x0000000b988d7c23 */ /* 0x100fe20008010839 */
[--C-:B------:R-:W-:Y:S01]  /*e220*/  FFMA.FTZ R142, R142, UR11, -R57.reuse ;  /* 0x0000000b8e8e7c23 */ /* 0x100fe20008010839 */
[----:B------:R-:W-:Y:S01]  /*e230*/  LDSM.16.MT88.4 R32, [R225+0xd000] ;  /* 0x00d00000e120783b */ /* 0x000fe20000004200 */
        /* <DEDUP_REMOVED lines=41> */
[--C-:B------:R-:W-:Y:S01]  /*e4d0*/  FFMA.FTZ R135, R135, UR11, -R66.reuse ;  /* 0x0000000b87877c23 */ /* 0x100fe20008010842 */
[--C-:B------:R-:W-:Y:S01]  /*e4e0*/  FFMA.FTZ R144, R133, UR11, -R66.reuse ;  /* 0x0000000b85907c23 */ /* 0x100fe20008010842 */
[--C-:B------:R-:W-:Y:S01]  /*e4f0*/  FFMA.FTZ R65, R65, UR11, -R66.reuse ;  /* 0x0000000b41417c23 */ /* 0x100fe20008010842 */
[----:B------:R-:W-:-:S04]  /*e500*/  FFMA.FTZ R66, R61, UR11, -R66 ;  /* 0x0000000b3d427c23 */ /* 0x000fc80008010842 */
        /* <DEDUP_REMOVED lines=173> */
[----:B------:R-:W-:Y:S02]  /*efe0*/  MUFU.EX2 R167, R167 ;  /* 0x000000a700a77308 */ /* 0x000fe40000000800 */
[C---:B------:R-:W-:Y:S01]  /*eff0*/  HMMA.16816.F32.BF16 R108, R8.reuse, R22, R108 ;  /* 0x00000016086c723c */ /* 0x040fe2000004186c */
[----:B------:R-:W5:Y:S05]  /*f000*/  LDSM.16.MT88.4 R20, [R222+0x11000] ;  /* 0x01100000de14783b */ /* 0x000f6a0000004200 */
        /* <DEDUP_REMOVED lines=10> */
[----:B------:R-:W3:Y:S05]  /*f0b0*/  MUFU.EX2 R171, R171 ;  /* 0x000000ab00ab7308 */ /* 0x000eea0000000800 */
[C---:B------:R-:W-:Y:S01]  /*f0c0*/  HMMA.16816.F32.BF16 R124, R8.reuse, R34, R124 ;  /* 0x00000022087c723c */ /* 0x040fe2000004187c */
[----:B------:R-:W3:Y:S02]  /*f0d0*/  LDSM.16.MT88.4 R32, [R225+0xd800] ;  /* 0x00d80000e120783b */ /* 0x000ee40000004200 */
[----:B------:R-:W3:Y:S03]  /*f0e0*/  MUFU.EX2 R172, R172 ;  /* 0x000000ac00ac7308 */ /* 0x000ee60000000800 */
[C---:B--2---:R-:W-:Y:S05]  /*f0f0*/  HMMA.16816.F32.BF16 R88, R8.reuse, R24, R88 ;  /* 0x000000180858723c */ /* 0x044fea0000041858 */
[----:B------:R-:W2:Y:S01]  /*f100*/  MUFU.EX2 R170, R170 ;  /* 0x000000aa00aa7308 */ /* 0x000ea20000000800 */
[C---:B------:R-:W-:Y:S01]  /*f110*/  HMMA.16816.F32.BF16 R84, R8.reuse, R26, R84 ;  /* 0x0000001a0854723c */ /* 0x040fe20000041854 */
[----:B------:R-:W2:Y:S05]  /*f120*/  LDSM.16.MT88.4 R24, [R222+0xd800] ;  /* 0x00d80000de18783b */ /* 0x000eaa0000004200 */
        /* <DEDUP_REMOVED lines=25> */
[----:B------:R-:W1:Y:S01]  /*f2c0*/  LDSM.16.MT88.4 R28, [R223+0x11800] ;  /* 0x01180000df1c783b */ /* 0x000e620000004200 */
[----:B------:R-:W-:Y:S01]  /*f2d0*/  FADD.FTZ R3, R171, R166 ;  /* 0x000000a6ab037221 */ /* 0x000fe20000010000 */
[----:B------:R-:W3:Y:S03]  /*f2e0*/  MUFU.EX2 R155, R155 ;  /* 0x0000009b009b7308 */ /* 0x000ee60000000800 */
[----:B------:R-:W-:Y:S01]  /*f2f0*/  HMMA.16816.F32.BF16 R96, R12, R16, R96 ;  /* 0x000000100c60723c */ /* 0x000fe20000041860 */
[----:B------:R-:W-:-:S04]  /*f300*/  FADD.FTZ R3, R172, R3 ;  /* 0x00000003ac037221 */ /* 0x000fc80000010000 */
[----:B------:R-:W4:Y:S01]  /*f310*/  MUFU.EX2 R160, R160 ;  /* 0x000000a000a07308 */ /* 0x000f220000000800 */
[----:B------:R-:W-:Y:S01]  /*f320*/  HMMA.16816.F32.BF16 R92, R12, R18, R92 ;  /* 0x000000120c5c723c */ /* 0x000fe2000004185c */
[----:B------:R-:W1:Y:S01]  /*f330*/  LDSM.16.MT88.4 R16, [R223+0xe000] ;  /* 0x00e00000df10783b */ /* 0x000e620000004200 */
[----:B--2---:R-:W-:-:S04]  /*f340*/  FADD.FTZ R2, R170, R3 ;  /* 0x00000003aa027221 */ /* 0x004fc80000010000 */
[----:B------:R-:W-:Y:S01]  /*f350*/  HMMA.16816.F32.BF16 R128, R12, R32, R128 ;  /* 0x000000200c80723c */ /* 0x000fe20000041880 */
[----:B------:R-:W2:Y:S01]  /*f360*/  MUFU.EX2 R158, R158 ;  /* 0x0000009e009e7308 */ /* 0x000ea20000000800 */
[----:B-----5:R-:W-:-:S04]  /*f370*/  FADD.FTZ R2, R173, R2 ;  /* 0x00000002ad027221 */ /* 0x020fc80000010000 */
[C---:B------:R-:W-:Y:S01]  /*f380*/  HMMA.16816.F32.BF16 R124, R12.reuse, R34, R124 ;  /* 0x000000220c7c723c */ /* 0x040fe2000004187c */
[----:B------:R-:W5:Y:S01]  /*f390*/  LDSM.16.MT88.4 R32, [R221+0x11800] ;  /* 0x01180000dd20783b */ /* 0x000f620000004200 */
[----:B---3--:R-:W-:Y:S01]  /*f3a0*/  FADD.FTZ R3, R155, R2 ;  /* 0x000000029b037221 */ /* 0x008fe20000010000 */
[----:B------:R-:W3:Y:S03]  /*f3b0*/  MUFU.EX2 R159, R159 ;  /* 0x0000009f009f7308 */ /* 0x000ee60000000800 */
[----:B------:R-:W-:Y:S01]  /*f3c0*/  HMMA.16816.F32.BF16 R112, R12, R24, R112 ;  /* 0x000000180c70723c */ /* 0x000fe20000041870 */
[----:B----4-:R-:W-:-:S04]  /*f3d0*/  FADD.FTZ R3, R160, R3 ;  /* 0x00000003a0037221 */ /* 0x010fc80000010000 */
[----:B------:R-:W-:Y:S01]  /*f3e0*/  MUFU.EX2 R149, R149 ;  /* 0x0000009500957308 */ /* 0x000fe20000000800 */
[----:B------:R-:W-:Y:S01]  /*f3f0*/  HMMA.16816.F32.BF16 R108, R12, R26, R108 ;  /* 0x0000001a0c6c723c */ /* 0x000fe2000004186c */
[----:B------:R-:W4:Y:S01]  /*f400*/  LDSM.16.MT88.4 R24, [R225+0xe000] ;  /* 0x00e00000e118783b */ /* 0x000f220000004200 */
[----:B--2---:R-:W-:-:S04]  /*f410*/  FADD.FTZ R2, R158, R3 ;  /* 0x000000039e027221 */ /* 0x004fc80000010000 */
[----:B------:R-:W-:Y:S01]  /*f420*/  HMMA.16816.F32.BF16 R80, R12, R8, R80 ;  /* 0x000000080c50723c */ /* 0x000fe20000041850 */
[----:B------:R-:W-:Y:S01]  /*f430*/  MUFU.EX2 R156, R156 ;  /* 0x0000009c009c7308 */ /* 0x000fe20000000800 */
[----:B---3--:R-:W-:-:S04]  /*f440*/  FADD.FTZ R2, R159, R2 ;  /* 0x000000029f027221 */ /* 0x008fc80000010000 */
[C---:B------:R-:W-:Y:S01]  /*f450*/  HMMA.16816.F32.BF16 R76, R12.reuse, R10, R76 ;  /* 0x0000000a0c4c723c */ /* 0x040fe2000004184c */
[----:B------:R-:W-:Y:S01]  /*f460*/  F2FP.BF16.F32.PACK_AB R8, R174, R167 ;  /* 0x000000a7ae08723e */ /* 0x000fe200000010ff */
[----:B------:R-:W-:Y:S01]  /*f470*/  FADD.FTZ R167, R167, R154 ;  /* 0x0000009aa7a77221 */ /* 0x000fe20000010000 */
[----:B------:R-:W-:Y:S01]  /*f480*/  F2FP.BF16.F32.PACK_AB R9, R172, R171 ;  /* 0x000000abac09723e */ /* 0x000fe200000010ff */
[----:B------:R-:W-:Y:S02]  /*f490*/  MUFU.EX2 R145, R145 ;  /* 0x0000009100917308 */ /* 0x000fe40000000800 */
[----:B------:R-:W-:Y:S01]  /*f4a0*/  HMMA.16816.F32.BF16 R104, R12, R20, R104 ;  /* 0x000000140c68723c */ /* 0x000fe20000041868 */
[----:B------:R-:W-:Y:S01]  /*f4b0*/  F2FP.BF16.F32.PACK_AB R10, R178, R169 ;  /* 0x000000a9b20a723e */ /* 0x000fe200000010ff */
[----:B------:R-:W-:Y:S01]  /*f4c0*/  FADD.FTZ R174, R174, R167 ;  /* 0x000000a7aeae7221 */ /* 0x000fe20000010000 */
[----:B------:R-:W-:-:S03]  /*f4d0*/  F2FP.BF16.F32.PACK_AB R11, R173, R170 ;  /* 0x000000aaad0b723e */ /* 0x000fc600000010ff */
[----:B------:R-:W-:Y:S01]  /*f4e0*/  HMMA.16816.F32.BF16 R100, R12, R22, R100 ;  /* 0x000000160c64723c */ /* 0x000fe20000041864 */
[----:B------:R-:W-:Y:S01]  /*f4f0*/  LDSM.16.MT88.4 R20, [R221+0xe000] ;  /* 0x00e00000dd14783b */ /* 0x000fe20000004200 */
[----:B------:R-:W-:Y:S01]  /*f500*/  MUFU.EX2 R162, R162 ;  /* 0x000000a200a27308 */ /* 0x000fe20000000800 */
[----:B------:R-:W-:-:S03]  /*f510*/  FADD.FTZ R169, R169, R174 ;  /* 0x000000aea9a97221 */ /* 0x000fc60000010000 */
[----:B-1----:R-:W-:Y:S01]  /*f520*/  HMMA.16816.F32.BF16 R88, R12, R28, R88 ;  /* 0x0000001c0c58723c */ /* 0x002fe20000041858 */
[----:B------:R-:W-:-:S03]  /*f530*/  FADD.FTZ R178, R178, R169 ;  /* 0x000000a9b2b27221 */ /* 0x000fc60000010000 */
[----:B------:R-:W1:Y:S02]  /*f540*/  MUFU.EX2 R143, R143 ;  /* 0x0000008f008f7308 */ /* 0x000e640000000800 */
[----:B------:R-:W-:Y:S01]  /*f550*/  HMMA.16816.F32.BF16 R84, R12, R30, R84 ;  /* 0x0000001e0c54723c */ /* 0x000fe20000041854 */
[----:B------:R-:W2:Y:S05]  /*f560*/  LDSM.16.MT88.4 R28, [R222+0xe000] ;  /* 0x00e00000de1c783b */ /* 0x000eaa0000004200 */
[C---:B------:R-:W-:Y:S01]  /*f570*/  HMMA.16816.F32.BF16 R120, R8.reuse, R16, R120 ;  /* 0x000000100878723c */ /* 0x040fe20000041878 */
[----:B------:R-:W3:Y:S05]  /*f580*/  MUFU.EX2 R148, R148 ;  /* 0x0000009400947308 */ /* 0x000eea0000000800 */
[----:B------:R-:W-:Y:S01]  /*f590*/  HMMA.16816.F32.BF16 R116, R8, R18, R116 ;  /* 0x000000120874723c */ /* 0x000fe20000041874 */
[----:B------:R-:W2:Y:S02]  /*f5a0*/  LDSM.16.MT88.4 R16, [R222+0x12000] ;  /* 0x01200000de10783b */ /* 0x000ea40000004200 */
[----:B------:R-:W-:Y:S01]  /*f5b0*/  MUFU.EX2 R146, R146 ;  /* 0x0000009200927308 */ /* 0x000fe20000000800 */
[----:B-1----:R-:W-:Y:S01]  /*f5c0*/  FADD.FTZ R3, R143, R2 ;  /* 0x000000028f037221 */ /* 0x002fe20000010000 */
[----:B------:R-:W-:Y:S01]  /*f5d0*/  MOV R2, R46 ;  /* 0x0000002e00027202 */ /* 0x000fe20000000f00 */
[C---:B-----5:R-:W-:Y:S05]  /*f5e0*/  HMMA.16816.F32.BF16 R72, R12.reuse, R32, R72 ;  /* 0x000000200c48723c */ /* 0x060fea0000041848 */
[----:B------:R-:W-:Y:S01]  /*f5f0*/  MUFU.EX2 R147, R147 ;  /* 0x0000009300937308 */ /* 0x000fe20000000800 */
[----:B------:R-:W-:Y:S01]  /*f600*/  HMMA.16816.F32.BF16 R4, R12, R34, R4 ;  /* 0x000000220c04723c */ /* 0x000fe20000041804 */
[----:B------:R-:W1:Y:S01]  /*f610*/  LDSM.16.MT88.4 R32, [R225+0x12000] ;  /* 0x01200000e120783b */ /* 0x000e620000004200 */
[----:B---3--:R-:W-:-:S03]  /*f620*/  FADD.FTZ R3, R148, R3 ;  /* 0x0000000394037221 */ /* 0x008fc60000010000 */
[----:B------:R-:W-:Y:S01]  /*f630*/  LDSM.16.MT88.4 R12, [R221+0x12000] ;  /* 0x01200000dd0c783b */ /* 0x000fe20000004200 */
[C---:B----4-:R-:W-:Y:S01]  /*f640*/  HMMA.16816.F32.BF16 R128, R8.reuse, R24, R128 ;  /* 0x000000180880723c */ /* 0x050fe20000041880 */
[----:B------:R-:W-:Y:S05]  /*f650*/  MUFU.EX2 R135, R135 ;  /* 0x0000008700877308 */ /* 0x000fea0000000800 */
[C---:B------:R-:W-:Y:S01]  /*f660*/  HMMA.16816.F32.BF16 R124, R8.reuse, R26, R124 ;  /* 0x0000001a087c723c */ /* 0x040fe2000004187c */
[----:B------:R-:W3:Y:S02]  /*f670*/  LDSM.16.MT88.4 R24, [R223+0x12000] ;  /* 0x01200000df18783b */ /* 0x000ee40000004200 */
[----:B------:R-:W4:Y:S03]  /*f680*/  MUFU.EX2 R144, R144 ;  /* 0x0000009000907308 */ /* 0x000f260000000800 */
[C---:B--2---:R-:W-:Y:S05]  /*f690*/  HMMA.16816.F32.BF16 R112, R8.reuse, R28, R112 ;  /* 0x0000001c0870723c */ /* 0x044fea0000041870 */
[----:B------:R-:W-:Y:S01]  /*f6a0*/  MUFU.EX2 R65, R65 ;  /* 0x0000004100417308 */ /* 0x000fe20000000800 */
[C---:B------:R-:W-:Y:S01]  /*f6b0*/  HMMA.16816.F32.BF16 R108, R8.reuse, R30, R108 ;  /* 0x0000001e086c723c */ /* 0x040fe2000004186c */
[----:B------:R-:W2:Y:S05]  /*f6c0*/  LDSM.16.MT88.4 R28, [R225+0xe800] ;  /* 0x00e80000e11c783b */ /* 0x000eaa0000004200 */
[----:B------:R-:W-:Y:S01]  /*f6d0*/  HMMA.16816.F32.BF16 R104, R8, R20, R104 ;  /* 0x000000140868723c */ /* 0x000fe20000041868 */
[----:B------:R-:W5:Y:S01]  /*f6e0*/  MUFU.EX2 R66, R66 ;  /* 0x0000004200427308 */ /* 0x000f620000000800 */
[----:B----4-:R-:W-:-:S04]  /*f6f0*/  F2FP.BF16.F32.PACK_AB R68, R144, R135 ;  /* 0x000000879044723e */ /* 0x010fc800000010ff */
[C---:B------:R-:W-:Y:S01]  /*f700*/  HMMA.16816.F32.BF16 R100, R8.reuse, R22, R100 ;  /* 0x000000160864723c */ /* 0x040fe20000041864 */
[----:B------:R-:W4:Y:S05]  /*f710*/  LDSM.16.MT88.4 R20, [R223+0xe800] ;  /* 0x00e80000df14783b */ /* 0x000f2a0000004200 */
[C---:B------:R-:W-:Y:S06]  /*f720*/  HMMA.16816.F32.BF16 R80, R8.reuse, R16, R80 ;  /* 0x000000100850723c */ /* 0x040fec0000041850 */
[----:B------:R-:W-:Y:S01]  /*f730*/  HMMA.16816.F32.BF16 R76, R8, R18, R76 ;  /* 0x00000012084c723c */ /* 0x000fe2000004184c */
[----:B------:R-:W4:Y:S01]  /*f740*/  LDSM.16.MT88.4 R16, [R222+0xe800] ;  /* 0x00e80000de10783b */ /* 0x000f220000004200 */
[----:B-----5:R-:W-:-:S04]  /*f750*/  F2FP.BF16.F32.PACK_AB R70, R66, R65 ;  /* 0x000000414246723e */ /* 0x020fc800000010ff */
[C---:B-1----:R-:W-:Y:S06]  /*f760*/  HMMA.16816.F32.BF16 R96, R8.reuse, R32, R96 ;  /* 0x000000200860723c */ /* 0x042fec0000041860 */
[C---:B------:R-:W-:Y:S01]  /*f770*/  HMMA.16816.F32.BF16 R92, R8.reuse, R34, R92 ;  /* 0x00000022085c723c */ /* 0x040fe2000004185c */
[----:B------:R-:W-:Y:S05]  /*f780*/  LDSM.16.MT88.4 R32, [R223+0x12800] ;  /* 0x01280000df20783b */ /* 0x000fea0000004200 */
[C---:B---3--:R-:W-:Y:S06]  /*f790*/  HMMA.16816.F32.BF16 R88, R8.reuse, R24, R88 ;  /* 0x000000180858723c */ /* 0x048fec0000041858 */
        /* <DEDUP_REMOVED lines=19> */
[C---:B------:R-:W-:Y:S06]  /*f8d0*/  HMMA.16816.F32.BF16 R112, R24.reuse, R16, R112 ;  /* 0x000000101870723c */ /* 0x040fec0000041870 */
[C---:B------:R-:W-:Y:S01]  /*f8e0*/  HMMA.16816.F32.BF16 R108, R24.reuse, R18, R108 ;  /* 0x00000012186c723c */ /* 0x040fe2000004186c */
[----:B------:R-:W5:Y:S05]  /*f8f0*/  LDSM.16.MT88.4 R16, [R223+0xf000] ;  /* 0x00f00000df10783b */ /* 0x000f6a0000004200 */
[C---:B-1----:R-:W-:Y:S06]  /*f900*/  HMMA.16816.F32.BF16 R80, R24.reuse, R8, R80 ;  /* 0x000000081850723c */ /* 0x042fec0000041850 */
        /* <DEDUP_REMOVED lines=8> */
[----:B------:R-:W-:Y:S01]  /*f990*/  FADD.FTZ R146, R146, R3 ;  /* 0x0000000392927221 */ /* 0x000fe20000010000 */
[----:B------:R-:W-:Y:S01]  /*f9a0*/  MOV R3, R47 ;  /* 0x0000002f00037202 */ /* 0x000fe20000000f00 */
[----:B------:R-:W-:Y:S01]  /*f9b0*/  HMMA.16816.F32.BF16 R100, R24, R14, R100 ;  /* 0x0000000e1864723c */ /* 0x000fe20000041864 */
[----:B------:R-:W1:Y:S01]  /*f9c0*/  LDSM.16.MT88.4 R12, [R222+0xf000] ;  /* 0x00f00000de0c783b */ /* 0x000e620000004200 */
        /* <DEDUP_REMOVED lines=15> */
[----:B------:R-:W-:Y:S04]  /*fac0*/  LDSM.16.MT88.4 R28, [R222+0x13000] ;  /* 0x01300000de1c783b */ /* 0x000fe80000004200 */
[----:B------:R-:W-:Y:S01]  /*fad0*/  LDSM.16.MT88.4 R24, [R225+0xf800] ;  /* 0x00f80000e118783b */ /* 0x000fe20000004200 */
[C---:B----4-:R-:W-:Y:S06]  /*fae0*/  HMMA.16816.F32.BF16 R128, R8.reuse, R20, R128 ;  /* 0x000000140880723c */ /* 0x050fec0000041880 */
[C---:B------:R-:W-:Y:S01]  /*faf0*/  HMMA.16816.F32.BF16 R124, R8.reuse, R22, R124 ;  /* 0x00000016087c723c */ /* 0x040fe2000004187c */
[----:B------:R-:W2:Y:S05]  /*fb00*/  LDSM.16.MT88.4 R20, [R225+0x13000] ;  /* 0x01300000e114783b */ /* 0x000eaa0000004200 */
[C---:B-----5:R-:W-:Y:S06]  /*fb10*/  HMMA.16816.F32.BF16 R120, R8.reuse, R16, R120 ;  /* 0x000000100878723c */ /* 0x060fec0000041878 */
[C---:B------:R-:W-:Y:S01]  /*fb20*/  HMMA.16816.F32.BF16 R116, R8.reuse, R18, R116 ;  /* 0x000000120874723c */ /* 0x040fe20000041874 */
[----:B------:R-:W4:Y:S05]  /*fb30*/  LDSM.16.MT88.4 R16, [R221+0x13000] ;  /* 0x01300000dd10783b */ /* 0x000f2a0000004200 */
        /* <DEDUP_REMOVED lines=13> */
[----:B------:R-:W3:Y:S01]  /*fc10*/  MUFU.EX2 R33, R33 ;  /* 0x0000002100217308 */ /* 0x000ee20000000800 */
        /* <DEDUP_REMOVED lines=36> */
.L_x_3814:
        /* <DEDUP_REMOVED lines=14> */
.L_x_3826:
        /* <DEDUP_REMOVED lines=12> */
[----:B------:R-:W-:Y:S01]  /*10000*/  UMOV UR16, UR11 ;  /* 0x0000000b00107c82 */ /* 0x000fe20008000000 */
[----:B------:R-:W-:Y:S01]  /*10010*/  UMOV UR15, UR10 ;  /* 0x0000000a000f7c82 */ /* 0x000fe20008000000 */
        /* <DEDUP_REMOVED lines=59> */
.L_x_3823:
        /* <DEDUP_REMOVED lines=140> */
[----:B------:R-:W2:Y:S04]  /*10c90*/  LDSM.16.M88.4 R180, [R220] ;  /* 0x00000000dcb4783b */ /* 0x000ea80000000200 */
[C---:B------:R-:W-:Y:S01]  /*10ca0*/  HMMA.16816.F32.BF16 R16, R140.reuse, R150, RZ ;  /* 0x000000968c10723c */ /* 0x040fe200000418ff */
[----:B------:R-:W2:Y:S05]  /*10cb0*/  LDSM.16.M88.4 R148, [R219] ;  /* 0x00000000db94783b */ /* 0x000eaa0000000200 */
[C---:B---3--:R-:W-:Y:S01]  /*10cc0*/  HMMA.16816.F32.BF16 R20, R140.reuse, R152, RZ ;  /* 0x000000988c14723c */ /* 0x048fe200000418ff */
[----:B------:R-:W-:Y:S05]  /*10cd0*/  LDSM.16.M88.4 R184, [R215] ;  /* 0x00000000d7b8783b */ /* 0x000fea0000000200 */
[C---:B------:R-:W-:Y:S01]  /*10ce0*/  HMMA.16816.F32.BF16 R24, R140.reuse, R154, RZ ;  /* 0x0000009a8c18723c */ /* 0x040fe200000418ff */
[----:B------:R-:W3:Y:S05]  /*10cf0*/  LDSM.16.M88.4 R152, [R218] ;  /* 0x00000000da98783b */ /* 0x000eea0000000200 */
[C---:B----4-:R-:W-:Y:S01]  /*10d00*/  HMMA.16816.F32.BF16 R28, R140.reuse, R156, RZ ;  /* 0x0000009c8c1c723c */ /* 0x050fe200000418ff */
[----:B------:R-:W-:Y:S05]  /*10d10*/  LDSM.16.M88.4 R188, [R227] ;  /* 0x00000000e3bc783b */ /* 0x000fea0000000200 */
[C---:B------:R-:W-:Y:S01]  /*10d20*/  HMMA.16816.F32.BF16 R32, R140.reuse, R158, RZ ;  /* 0x0000009e8c20723c */ /* 0x040fe200000418ff */
[----:B------:R-:W4:Y:S05]  /*10d30*/  LDSM.16.M88.4 R156, [R217] ;  /* 0x00000000d99c783b */ /* 0x000f2a0000000200 */
[C---:B-----5:R-:W-:Y:S01]  /*10d40*/  HMMA.16816.F32.BF16 R36, R140.reuse, R160, RZ ;  /* 0x000000a08c24723c */ /* 0x060fe200000418ff */
[----:B------:R-:W-:Y:S05]  /*10d50*/  LDSM.16.M88.4 R192, [R224+0xb000] ;  /* 0x00b00000e0c0783b */ /* 0x000fea0000000200 */
[C---:B------:R-:W-:Y:S01]  /*10d60*/  HMMA.16816.F32.BF16 R40, R140.reuse, R162, RZ ;  /* 0x000000a28c28723c */ /* 0x040fe200000418ff */
[----:B------:R-:W5:Y:S05]  /*10d70*/  LDSM.16.M88.4 R160, [R216] ;  /* 0x00000000d8a0783b */ /* 0x000f6a0000000200 */
[C---:B------:R-:W-:Y:S01]  /*10d80*/  HMMA.16816.F32.BF16 R44, R140.reuse, R164, RZ ;  /* 0x000000a48c2c723c */ /* 0x040fe200000418ff */
[----:B------:R-:W-:Y:S05]  /*10d90*/  LDSM.16.M88.4 R196, [R224+0xb800] ;  /* 0x00b80000e0c4783b */ /* 0x000fea0000000200 */
[C---:B------:R-:W-:Y:S01]  /*10da0*/  HMMA.16816.F32.BF16 R48, R140.reuse, R166, RZ ;  /* 0x000000a68c30723c */ /* 0x040fe200000418ff */
[----:B------:R-:W5:Y:S05]  /*10db0*/  LDSM.16.M88.4 R164, [R214] ;  /* 0x00000000d6a4783b */ /* 0x000f6a0000000200 */
        /* <DEDUP_REMOVED lines=83> */
[C---:B----4-:R-:W-:Y:S01]  /*112f0*/  HMMA.16816.F32.BF16 R4, R156.reuse, R160, R4 ;  /* 0x000000a09c04723c */ /* 0x050fe20000041804 */
[----:B------:R-:W4:Y:S05]  /*11300*/  LDSM.16.M88.4 R152, [R230+0xb800] ;  /* 0x00b80000e698783b */ /* 0x000f2a0000000200 */
[C---:B------:R-:W-:Y:S01]  /*11310*/  HMMA.16816.F32.BF16 R8, R156.reuse, R162, R8 ;  /* 0x000000a29c08723c */ /* 0x040fe20000041808 */
[----:B------:R-:W4:Y:S05]  /*11320*/  LDSM.16.M88.4 R160, [R229+0x2000] ;  /* 0x00200000e5a0783b */ /* 0x000f2a0000000200 */
        /* <DEDUP_REMOVED lines=11> */
[----:B------:R-:W-:Y:S05]  /*113e0*/  LDSM.16.M88.4 R148, [R139] ;  /* 0x000000008b94783b */ /* 0x000fea0000000200 */
[C---:B------:R-:W-:Y:S06]  /*113f0*/  HMMA.16816.F32.BF16 R44, R156.reuse, R172, R44 ;  /* 0x000000ac9c2c723c */ /* 0x040fec000004182c */
[C---:B------:R-:W-:Y:S01]  /*11400*/  HMMA.16816.F32.BF16 R48, R156.reuse, R174, R48 ;  /* 0x000000ae9c30723c */ /* 0x040fe20000041830 */
[----:B------:R-:W-:Y:S05]  /*11410*/  LDSM.16.M88.4 R172, [R227+0x2000] ;  /* 0x00200000e3ac783b */ /* 0x000fea0000000200 */
[C---:B---3--:R-:W-:Y:S06]  /*11420*/  HMMA.16816.F32.BF16 R52, R156.reuse, R140, R52 ;  /* 0x0000008c9c34723c */ /* 0x048fec0000041834 */
[C---:B------:R-:W-:Y:S01]  /*11430*/  HMMA.16816.F32.BF16 R56, R156.reuse, R142, R56 ;  /* 0x0000008e9c38723c */ /* 0x040fe20000041838 */
[----:B------:R-:W2:Y:S05]  /*11440*/  LDSM.16.M88.4 R140, [R208] ;  /* 0x00000000d08c783b */ /* 0x000eaa0000000200 */
[C---:B----4-:R-:W-:Y:S06]  /*11450*/  HMMA.16816.F32.BF16 R60, R156.reuse, R152, R60 ;  /* 0x000000989c3c723c */ /* 0x050fec000004183c */
[----:B------:R-:W-:Y:S01]  /*11460*/  HMMA.16816.F32.BF16 R64, R156, R154, R64 ;  /* 0x0000009a9c40723c */ /* 0x000fe20000041840 */
[----:B------:R-:W3:Y:S05]  /*11470*/  LDSM.16.M88.4 R152, [R138] ;  /* 0x000000008a98783b */ /* 0x000eea0000000200 */
[----:B------:R-:W4:Y:S01]  /*11480*/  LDSM.16.M88.4 R156, [R136] ;  /* 0x00000000889c783b */ /* 0x000f220000000200 */
[C---:B------:R-:W-:Y:S06]  /*11490*/  HMMA.16816.F32.BF16 R4, R160.reuse, R176, R4 ;  /* 0x000000b0a004723c */ /* 0x040fec0000041804 */
[C---:B------:R-:W-:Y:S01]  /*114a0*/  HMMA.16816.F32.BF16 R8, R160.reuse, R178, R8 ;  /* 0x000000b2a008723c */ /* 0x040fe20000041808 */
[----:B------:R-:W-:Y:S05]  /*114b0*/  LDSM.16.M88.4 R176, [R224+0x9000] ;  /* 0x00900000e0b0783b */ /* 0x000fea0000000200 */
        /* <DEDUP_REMOVED lines=16> */
[C---:B----4-:R-:W-:Y:S06]  /*115c0*/  HMMA.16816.F32.BF16 R60, R160.reuse, R156, R60 ;  /* 0x0000009ca03c723c */ /* 0x050fec000004183c */
[----:B------:R-:W-:Y:S06]  /*115d0*/  HMMA.16816.F32.BF16 R64, R160, R158, R64 ;  /* 0x0000009ea040723c */ /* 0x000fec0000041840 */
[C---:B------:R-:W-:Y:S06]  /*115e0*/  HMMA.16816.F32.BF16 R4, R172.reuse, R180, R4 ;  /* 0x000000b4ac04723c */ /* 0x040fec0000041804 */
        /* <DEDUP_REMOVED lines=24> */
[----:B------:R-:W-:Y:S01]  /*11770*/  FMUL.FTZ R134, R7, UR5 ;  /* 0x0000000507867c20 */ /* 0x000fe20008410000 */
[----:B------:R-:W-:Y:S01]  /*11780*/  FMUL.FTZ R204, R13, UR5 ;  /* 0x000000050dcc7c20 */ /* 0x000fe20008410000 */
[----:B------:R-:W-:Y:S01]  /*11790*/  FMUL.FTZ R186, R15, UR5 ;  /* 0x000000050fba7c20 */ /* 0x000fe20008410000 */
[----:B------:R-:W-:Y:S02]  /*117a0*/  FMUL.FTZ R207, R5, UR5 ;  /* 0x0000000505cf7c20 */ /* 0x000fe40008410000 */
[----:B------:R3:W4:Y:S01]  /*117b0*/  MUFU.TANH R5, R133 ;  /* 0x0000008500057308 */ /* 0x0007220000002400 */
[----:B------:R-:W-:Y:S01]  /*117c0*/  FMUL.FTZ R205, R4, UR5 ;  /* 0x0000000504cd7c20 */ /* 0x000fe20008410000 */
[----:B------:R-:W-:Y:S01]  /*117d0*/  FMUL.FTZ R185, R17, UR5 ;  /* 0x0000000511b97c20 */ /* 0x000fe20008410000 */
[----:B------:R-:W-:Y:S01]  /*117e0*/  FMUL.FTZ R184, R18, UR5 ;  /* 0x0000000512b87c20 */ /* 0x000fe20008410000 */
[----:B------:R-:W-:Y:S01]  /*117f0*/  FMUL.FTZ R135, R16, UR5 ;  /* 0x0000000510877c20 */ /* 0x000fe20008410000 */
[----:B------:R-:W-:Y:S01]  /*11800*/  FMUL.FTZ R194, R8, UR5 ;  /* 0x0000000508c27c20 */ /* 0x000fe20008410000 */
[----:B------:R-:W-:Y:S01]  /*11810*/  FMUL.FTZ R196, R9, UR5 ;  /* 0x0000000509c47c20 */ /* 0x000fe20008410000 */
[----:B------:R-:W-:Y:S03]  /*11820*/  FMUL.FTZ R198, R10, UR5 ;  /* 0x000000050ac67c20 */ /* 0x000fe60008410000 */
[----:B------:R5:W2:Y:S01]  /*11830*/  MUFU.TANH R15, R135 ;  /* 0x00000087000f7308 */ /* 0x000aa20000002400 */
        /* <DEDUP_REMOVED lines=8> */
[----:B---3--:R-:W-:Y:S01]  /*118c0*/  FMUL.FTZ R133, R11, UR5 ;  /* 0x000000050b857c20 */ /* 0x008fe20008410000 */
[----:B------:R-:W-:Y:S01]  /*118d0*/  FMUL.FTZ R193, R27, UR5 ;  /* 0x000000051bc17c20 */ /* 0x000fe20008410000 */
[C---:B-1----:R-:W-:Y:S07]  /*118e0*/  HMMA.16816.F32.BF16 R28, R200.reuse, R140, R28 ;  /* 0x0000008cc81c723c */ /* 0x042fee000004181c */
[----:B------:R1:W3:Y:S01]  /*118f0*/  MUFU.TANH R7, R133 ;  /* 0x0000008500077308 */ /* 0x0002e20000002400 */
[----:B-----5:R-:W-:Y:S01]  /*11900*/  FMUL.FTZ R135, R24, UR5 ;  /* 0x0000000518877c20 */ /* 0x020fe20008410000 */
[C---:B------:R-:W-:Y:S08]  /*11910*/  HMMA.16816.F32.BF16 R32, R200.reuse, R142, R32 ;  /* 0x0000008ec820723c */ /* 0x040ff00000041820 */
[----:B------:R5:W3:Y:S01]  /*11920*/  MUFU.TANH R6, R184 ;  /* 0x000000b800067308 */ /* 0x000ae20000002400 */
[C---:B--2---:R-:W-:Y:S06]  /*11930*/  HMMA.16816.F32.BF16 R36, R200.reuse, R144, R36 ;  /* 0x00000090c824723c */ /* 0x044fec0000041824 */
[C---:B------:R-:W-:Y:S03]  /*11940*/  HMMA.16816.F32.BF16 R40, R200.reuse, R146, R40 ;  /* 0x00000092c828723c */ /* 0x040fe60000041828 */
[----:B------:R2:W2:Y:S02]  /*11950*/  MUFU.TANH R170, R135 ;  /* 0x0000008700aa7308 */ /* 0x0004a40000002400 */
[----:B----4-:R-:W-:Y:S01]  /*11960*/  FMUL.FTZ R185, R28, UR5 ;  /* 0x000000051cb97c20 */ /* 0x010fe20008410000 */
[----:B-1----:R-:W-:Y:S07]  /*11970*/  FMUL.FTZ R133, R19, UR5 ;  /* 0x0000000513857c20 */ /* 0x002fee0008410000 */
[----:B------:R-:W1:Y:S01]  /*11980*/  MUFU.TANH R11, R187 ;  /* 0x000000bb000b7308 */ /* 0x000e620000002400 */
[----:B-----5:R-:W-:Y:S01]  /*11990*/  FMUL.FTZ R184, R29, UR5 ;  /* 0x000000051db87c20 */ /* 0x020fe20008410000 */
[----:B------:R-:W-:Y:S01]  /*119a0*/  FMUL.FTZ R32, R32, UR5 ;  /* 0x0000000520207c20 */ /* 0x000fe20008410000 */
[----:B------:R-:W-:Y:S01]  /*119b0*/  FMUL.FTZ R33, R33, UR5 ;  /* 0x0000000521217c20 */ /* 0x000fe20008410000 */
[----:B------:R-:W-:Y:S01]  /*119c0*/  FMUL.FTZ R34, R34, UR5 ;  /* 0x0000000522227c20 */ /* 0x000fe20008410000 */
[----:B------:R-:W-:Y:S05]  /*119d0*/  FMUL.FTZ R35, R35, UR5 ;  /* 0x0000000523237c20 */ /* 0x000fea0008410000 */
[----:B------:R4:W1:Y:S01]  /*119e0*/  MUFU.TANH R17, R133 ;  /* 0x0000008500117308 */ /* 0x0008620000002400 */
[----:B--2---:R-:W-:Y:S01]  /*119f0*/  FMUL.FTZ R135, R30, UR5 ;  /* 0x000000051e877c20 */ /* 0x004fe20008410000 */
[----:B------:R-:W-:Y:S01]  /*11a00*/  FMUL.FTZ R36, R36, UR5 ;  /* 0x0000000524247c20 */ /* 0x000fe20008410000 */
[----:B------:R-:W-:Y:S01]  /*11a10*/  FMUL.FTZ R37, R37, UR5 ;  /* 0x0000000525257c20 */ /* 0x000fe20008410000 */
[----:B------:R-:W-:Y:S01]  /*11a20*/  FMUL.FTZ R38, R38, UR5 ;  /* 0x0000000526267c20 */ /* 0x000fe20008410000 */
[----:B------:R-:W-:Y:S01]  /*11a30*/  FMUL.FTZ R39, R39, UR5 ;  /* 0x0000000527277c20 */ /* 0x000fe20008410000 */
[----:B------:R-:W-:Y:S04]  /*11a40*/  FMUL.FTZ R40, R40, UR5 ;  /* 0x0000000528287c20 */ /* 0x000fe80008410000 */
[----:B------:R-:W2:Y:S01]  /*11a50*/  MUFU.TANH R174, R32 ;  /* 0x0000002000ae7308 */ /* 0x000ea20000002400 */
[----:B------:R-:W-:Y:S01]  /*11a60*/  FMUL.FTZ R41, R41, UR5 ;  /* 0x0000000529297c20 */ /* 0x000fe20008410000 */
[----:B------:R-:W-:Y:S01]  /*11a70*/  FMUL.FTZ R42, R42, UR5 ;  /* 0x000000052a2a7c20 */ /* 0x000fe20008410000 */
[----:B------:R-:W-:Y:S07]  /*11a80*/  FMUL.FTZ R43, R43, UR5 ;  /* 0x000000052b2b7c20 */ /* 0x000fee0008410000 */
[----:B------:R-:W1:Y:S01]  /*11a90*/  MUFU.TANH R180, R33 ;  /* 0x0000002100b47308 */ /* 0x000e620000002400 */
[----:B----4-:R-:W-:Y:S09]  /*11aa0*/  FMUL.FTZ R133, R25, UR5 ;  /* 0x0000000519857c20 */ /* 0x010ff20008410000 */
[----:B------:R4:W1:Y:S10]  /*11ab0*/  MUFU.TANH R168, R133 ;  /* 0x0000008500a87308 */ /* 0x0008740000002400 */
[----:B------:R-:W1:Y:S10]  /*11ac0*/  MUFU.TANH R179, R34 ;  /* 0x0000002200b37308 */ /* 0x000e740000002400 */
[----:B------:R5:W1:Y:S01]  /*11ad0*/  MUFU.TANH R175, R35 ;  /* 0x0000002300af7308 */ /* 0x000a620000002400 */
[----:B----4-:R-:W-:Y:S02]  /*11ae0*/  FMUL.FTZ R133, R31, UR5 ;  /* 0x000000051f857c20 */ /* 0x010fe40008410000 */
[----:B------:R-:W4:Y:S07]  /*11af0*/  LDSM.16.M88.4 R28, [R213+0x6800] ;  /* 0x00680000d51c783b */ /* 0x000f2e0000000200 */
[----:B------:R-:W1:Y:S10]  /*11b00*/  MUFU.TANH R9, R186 ;  /* 0x000000ba00097308 */ /* 0x000e740000002400 */
[----:B------:R-:W1:Y:S01]  /*11b10*/  MUFU.TANH R181, R135 ;  /* 0x0000008700b57308 */ /* 0x000e620000002400 */
[----:B-----5:R-:W5:Y:S09]  /*11b20*/  LDSM.16.M88.4 R32, [R213+0x7000] ;  /* 0x00700000d520783b */ /* 0x020f720000000200 */
[----:B------:R-:W1:Y:S10]  /*11b30*/  MUFU.TANH R177, R133 ;  /* 0x0000008500b17308 */ /* 0x000e740000002400 */
[----:B------:R-:W1:Y:S10]  /*11b40*/  MUFU.TANH R205, R205 ;  /* 0x000000cd00cd7308 */ /* 0x000e740000002400 */
[----:B------:R-:W1:Y:S01]  /*11b50*/  MUFU.TANH R207, R207 ;  /* 0x000000cf00cf7308 */ /* 0x000e620000002400 */
[C---:B----4-:R-:W-:Y:S09]  /*11b60*/  HMMA.16816.F32.BF16 R44, R200.reuse, R28, R44 ;  /* 0x0000001cc82c723c */ /* 0x050ff2000004182c */
[----:B------:R-:W4:Y:S01]  /*11b70*/  MUFU.TANH R134, R134 ;  /* 0x0000008600867308 */ /* 0x000f220000002400 */
[C---:B------:R-:W-:Y:S01]  /*11b80*/  HMMA.16816.F32.BF16 R48, R200.reuse, R30, R48 ;  /* 0x0000001ec830723c */ /* 0x040fe20000041830 */
[----:B------:R-:W3:Y:S01]  /*11b90*/  LDSM.16.M88.4 R28, [R213+0x7800] ;  /* 0x00780000d51c783b */ /* 0x000ee20000000200 */
[----:B------:R-:W-:Y:S07]  /*11ba0*/  DEPBAR.LE SB0, 0x0 ;  /* 0x000080000000791a */ /* 0x000fee0000000000 */
[----:B------:R-:W1:Y:S01]  /*11bb0*/  MUFU.TANH R194, R194 ;  /* 0x000000c200c27308 */ /* 0x000e620000002400 */
[----:B------:R-:W-:Y:S01]  /*11bc0*/  BAR.SYNC.DEFER_BLOCKING 0x0 ;  /* 0x0000000000007b1d */ /* 0x000fe20000010000 */
[C---:B-----5:R-:W-:Y:S08]  /*11bd0*/  HMMA.16816.F32.BF16 R52, R200.reuse, R32, R52 ;  /* 0x00000020c834723c */ /* 0x060ff00000041834 */
[----:B------:R-:W1:Y:S01]  /*11be0*/  MUFU.TANH R196, R196 ;  /* 0x000000c400c47308 */ /* 0x000e620000002400 */
[C---:B------:R-:W-:Y:S03]  /*11bf0*/  HMMA.16816.F32.BF16 R56, R200.reuse, R34, R56 ;  /* 0x00000022c838723c */ /* 0x040fe60000041838 */
[----:B------:R-:W-:Y:S01]  /*11c00*/  FMUL.FTZ R44, R44, UR5 ;  /* 0x000000052c2c7c20 */ /* 0x000fe20008410000 */
[----:B------:R-:W-:Y:S01]  /*11c10*/  FMUL.FTZ R45, R45, UR5 ;  /* 0x000000052d2d7c20 */ /* 0x000fe20008410000 */
[----:B------:R-:W-:Y:S04]  /*11c20*/  FMUL.FTZ R46, R46, UR5 ;  /* 0x000000052e2e7c20 */ /* 0x000fe80008410000 */
[----:B------:R-:W1:Y:S02]  /*11c30*/  MUFU.TANH R198, R198 ;  /* 0x000000c600c67308 */ /* 0x000e640000002400 */
[----:B------:R-:W-:Y:S01]  /*11c40*/  FMUL.FTZ R47, R47, UR5 ;  /* 0x000000052f2f7c20 */ /* 0x000fe20008410000 */
[----:B------:R-:W-:Y:S01]  /*11c50*/  FMUL.FTZ R48, R48, UR5 ;  /* 0x0000000530307c20 */ /* 0x000fe20008410000 */
[----:B------:R-:W-:Y:S01]  /*11c60*/  FMUL.FTZ R49, R49, UR5 ;  /* 0x0000000531317c20 */ /* 0x000fe20008410000 */
[----:B------:R-:W-:Y:S01]  /*11c70*/  FMUL.FTZ R50, R50, UR5 ;  /* 0x0000000532327c20 */ /* 0x000fe20008410000 */
[----:B------:R-:W-:Y:S04]  /*11c80*/  FMUL.FTZ R51, R51, UR5 ;  /* 0x0000000533337c20 */ /* 0x000fe80008410000 */
[----:B------:R-:W1:Y:S01]  /*11c90*/  MUFU.TANH R206, R206 ;  /* 0x000000ce00ce7308 */ /* 0x000e620000002400 */
[----:B------:R-:W-:Y:S01]  /*11ca0*/  FMUL.FTZ R52, R52, UR5 ;  /* 0x0000000534347c20 */ /* 0x000fe20008410000 */
[----:B------:R-:W-:Y:S01]  /*11cb0*/  FMUL.FTZ R53, R53, UR5 ;  /* 0x0000000535357c20 */ /* 0x000fe20008410000 */
[----:B------:R-:W-:Y:S01]  /*11cc0*/  FMUL.FTZ R54, R54, UR5 ;  /* 0x0000000536367c20 */ /* 0x000fe20008410000 */
[----:B------:R-:W-:Y:S06]  /*11cd0*/  FMUL.FTZ R55, R55, UR5 ;  /* 0x0000000537377c20 */ /* 0x000fec0008410000 */
[----:B------:R-:W1:Y:S01]  /*11ce0*/  MUFU.TANH R204, R204 ;  /* 0x000000cc00cc7308 */ /* 0x000e620000002400 */
[----:B------:R-:W-:Y:S01]  /*11cf0*/  FMUL.FTZ R56, R56, UR5 ;  /* 0x0000000538387c20 */ /* 0x000fe20008410000 */
[C---:B---3--:R-:W-:Y:S03]  /*11d00*/  HMMA.16816.F32.BF16 R60, R200.reuse, R28, R60 ;  /* 0x0000001cc83c723c */ /* 0x048fe6000004183c */
[----:B------:R-:W-:Y:S01]  /*11d10*/  FMUL.FTZ R57, R57, UR5 ;  /* 0x0000000539397c20 */ /* 0x000fe20008410000 */
[----:B------:R-:W-:Y:S01]  /*11d20*/  FMUL.FTZ R58, R58, UR5 ;  /* 0x000000053a3a7c20 */ /* 0x000fe20008410000 */
[----:B------:R-:W-:Y:S03]  /*11d30*/  FMUL.FTZ R59, R59, UR5 ;  /* 0x000000053b3b7c20 */ /* 0x000fe60008410000 */
[----:B------:R-:W3:Y:S01]  /*11d40*/  MUFU.TANH R192, R192 ;  /* 0x000000c000c07308 */ /* 0x000ee20000002400 */
[----:B------:R-:W-:Y:S09]  /*11d50*/  HMMA.16816.F32.BF16 R64, R200, R30, R64 ;  /* 0x0000001ec840723c */ /* 0x000ff20000041840 */
[----:B------:R-:W1:Y:S10]  /*11d60*/  MUFU.TANH R190, R190 ;  /* 0x000000be00be7308 */ /* 0x000e740000002400 */
[----:B------:R-:W1:Y:S01]  /*11d70*/  MUFU.TANH R199, R199 ;  /* 0x000000c700c77308 */ /* 0x000e620000002400 */
[----:B------:R-:W-:Y:S01]  /*11d80*/  FMUL.FTZ R60, R60, UR5 ;  /* 0x000000053c3c7c20 */ /* 0x000fe20008410000 */
[----:B------:R-:W-:Y:S01]  /*11d90*/  FMUL.FTZ R61, R61, UR5 ;  /* 0x000000053d3d7c20 */ /* 0x000fe20008410000 */
[----:B------:R-:W-:Y:S01]  /*11da0*/  FMUL.FTZ R62, R62, UR5 ;  /* 0x000000053e3e7c20 */ /* 0x000fe20008410000 */
[----:B------:R-:W-:Y:S06]  /*11db0*/  FMUL.FTZ R63, R63, UR5 ;  /* 0x000000053f3f7c20 */ /* 0x000fec0008410000 */
[----:B------:R-:W1:Y:S01]  /*11dc0*/  MUFU.TANH R197, R197 ;  /* 0x000000c500c57308 */ /* 0x000e620000002400 */
[----:B------:R-:W-:Y:S01]  /*11dd0*/  FMUL.FTZ R64, R64, UR5 ;  /* 0x0000000540407c20 */ /* 0x000fe20008410000 */
[----:B------:R-:W-:Y:S01]  /*11de0*/  FMUL.FTZ R65, R65, UR5 ;  /* 0x0000000541417c20 */ /* 0x000fe20008410000 */
[----:B------:R-:W-:Y:S01]  /*11df0*/  FMUL.FTZ R66, R66, UR5 ;  /* 0x0000000542427c20 */ /* 0x000fe20008410000 */
[----:B------:R-:W-:Y:S06]  /*11e00*/  FMUL.FTZ R67, R67, UR5 ;  /* 0x0000000543437c20 */ /* 0x000fec0008410000 */
[----:B------:R-:W1:Y:S10]  /*11e10*/  MUFU.TANH R195, R195 ;  /* 0x000000c300c37308 */ /* 0x000e740000002400 */
[----:B------:R-:W1:Y:S10]  /*11e20*/  MUFU.TANH R193, R193 ;  /* 0x000000c100c17308 */ /* 0x000e740000002400 */
[----:B------:R5:W1:Y:S10]  /*11e30*/  MUFU.TANH R182, R185 ;  /* 0x000000b900b67308 */ /* 0x000a740000002400 */
[----:B------:R2:W1:Y:S10]  /*11e40*/  MUFU.TANH R172, R184 ;  /* 0x000000b800ac7308 */ /* 0x0004740000002400 */
[----:B------:R1:W1:Y:S01]  /*11e50*/  MUFU.TANH R188, R36 ;  /* 0x0000002400bc7308 */ /* 0x0002620000002400 */
[----:B-----5:R-:W-:Y:S09]  /*11e60*/  MOV R185, R3 ;  /* 0x0000000300b97202 */ /* 0x020ff20000000f00 */
        /* <DEDUP_REMOVED lines=38> */
[----:B------:R-:W-:Y:S01]  /*120d0*/  UMOV UR10, UR8 ;  /* 0x00000008000a7c82 */ /* 0x000fe20008000000 */
[----:B------:R-:W-:Y:S01]  /*120e0*/  UMOV UR11, UR9 ;  /* 0x00000009000b7c82 */ /* 0x000fe20008000000 */
[-C--:B---3--:R-:W-:Y:S04]  /*120f0*/  IABS R2, R4.reuse ;  /* 0x0000000400027213 */ /* 0x088fe80000000000 */
[----:B------:R-:W3:Y:S10]  /*12100*/  I2F.RP R12, R2 ;  /* 0x00000002000c7306 */ /* 0x000ef40000209400 */
[----:B---3--:R-:W3:Y:S02]  /*12110*/  MUFU.RCP R3, R12 ;  /* 0x0000000c00037308 */ /* 0x008ee40000001000 */
[----:B---3--:R-:W-:Y:S01]  /*12120*/  VIADD R18, R3, 0xffffffe ;  /* 0x0ffffffe03127836 */ /* 0x008fe20000000000 */
[----:B------:R-:W-:Y:S07]  /*12130*/  SHF.L.U32 R3, R238, 0x7, RZ ;  /* 0x00000007ee037819 */ /* 0x000fee00000006ff */
[----:B------:R-:W3:Y:S01]  /*12140*/  F2I.FTZ.U32.TRUNC.NTZ R19, R18 ;  /* 0x0000001200137305 */ /* 0x000ee2000021f000 */
[----:B------:R-:W-:Y:S01]  /*12150*/  IABS R10, R3 ;  /* 0x00000003000a7213 */ /* 0x000fe20000000000 */
[C---:B------:R-:W-:Y:S01]  /*12160*/  VIADD R23, R3.reuse, 0xffffff80 ;  /* 0xffffff8003177836 */ /* 0x040fe20000000000 */
[-C--:B------:R-:W-:Y:S04]  /*12170*/  LOP3.LUT R3, R3, R4.reuse, RZ, 0x3c, !PT ;  /* 0x0000000403037212 */ /* 0x080fe800078e3cff */
[----:B------:R-:W-:Y:S02]  /*12180*/  IABS R8, R23 ;  /* 0x0000001700087213 */ /* 0x000fe40000000000 */
[----:B------:R-:W-:Y:S01]  /*12190*/  LOP3.LUT R23, R23, R4, RZ, 0x3c, !PT ;  /* 0x0000000417177212 */ /* 0x000fe200078e3cff */
[--C-:B---3--:R-:W-:Y:S02]  /*121a0*/  IMAD.MOV R21, RZ, RZ, -R19.reuse ;  /* 0x000000ffff157224 */ /* 0x108fe400078e0a13 */
        /* <DEDUP_REMOVED lines=37> */
[----:B------:R-:W-:Y:S05]  /*12400*/  SHF.R.S32.HI R21, RZ, 0x1f, R10 ;  /* 0x0000001fff157819 */ /* 0x000fea000001140a */
[----:B------:R-:W-:Y:S02]  /*12410*/  IMAD R4, R21, UR8, R4 ;  /* 0x0000000815047c24 */ /* 0x000fe4000f8e0204 */
[----:B------:R-:W-:Y:S04]  /*12420*/  IMAD.WIDE.U32 R20, R10, UR8, RZ ;  /* 0x000000080a147c25 */ /* 0x000fe8000f8e00ff */
[----:B------:R-:W-:Y:S01]  /*12430*/  IMAD.IADD R21, R21, 0x1, R4 ;  /* 0x0000000115157824 */ /* 0x000fe200078e0204 */
[----:B---3--:R-:W-:Y:S04]  /*12440*/  IADD3 R8, -R19, R8, RZ ;  /* 0x0000000813087210 */ /* 0x008fe80007ffe1ff */
[----:B------:R-:W-:Y:S01]  /*12450*/  SHF.R.S32.HI R19, RZ, 0x1f, R8 ;  /* 0x0000001fff137819 */ /* 0x000fe20000011408 */
[CC--:B----4-:R-:W-:Y:S04]  /*12460*/  IMAD.WIDE.U32 R20, R8.reuse, R2.reuse, R20 ;  /* 0x0000000208147225 */ /* 0x0d0fe800078e0014 */
[----:B------:R-:W-:Y:S04]  /*12470*/  IMAD R19, R19, R2, RZ ;  /* 0x0000000213137224 */ /* 0x000fe800078e02ff */
[----:B------:R-:W-:Y:S05]  /*12480*/  IMAD R19, R8, R3, R19 ;  /* 0x0000000308137224 */ /* 0x000fea00078e0213 */
[----:B------:R-:W-:Y:S07]  /*12490*/  IADD3 R19, R21, R19, RZ ;  /* 0x0000001315137210 */ /* 0x000fee0007ffe0ff */
.L_x_3825:
        /* <DEDUP_REMOVED lines=45> */
[CC--:B-1----:R-:W-:Y:S01]  /*12770*/  @!P4 LEA R36, P5, R19.reuse, R250.reuse, 0x1 ;  /* 0x000000fa1324c211 */ /* 0x0c2fe200078a08ff */
        /* <DEDUP_REMOVED lines=13> */
[CC--:B--2---:R-:W-:Y:S01]  /*12850*/  @!P4 LEA R40, P5, R3.reuse, R250.reuse, 0x1 ;  /* 0x000000fa0328c211 */ /* 0x0c4fe200078a08ff */
        /* <DEDUP_REMOVED lines=69> */
.L_x_3824:
[----:B------:R-:W-:Y:S01]  /*12cb0*/  LEA R2, R238, R245, 0x7 ;  /* 0x000000f5ee027211 */ /* 0x000fe200078e38ff */
[----:B---3--:R-:W-:Y:S01]  /*12cc0*/  LDSM.16.MT88.4 R28, [R222+0xc000] ;  /* 0x00c00000de1c783b */ /* 0x008fe20000004200 */
[----:B------:R-:W-:Y:S01]  /*12cd0*/  UMOV UR11, UR16 ;  /* 0x00000010000b7c82 */ /* 0x000fe20008000000 */
[----:B------:R-:W-:Y:S01]  /*12ce0*/  UMOV UR10, UR15 ;  /* 0x0000000f000a7c82 */ /* 0x000fe20008000000 */
[----:B------:R-:W-:Y:S02]  /*12cf0*/  I2FP.F32.S32 R3, R2 ;  /* 0x0000000200037245 */ /* 0x000fe40000201400 */
[C---:B------:R-:W-:Y:S02]  /*12d00*/  IADD3 R23, R2.reuse, 0x1, RZ ;  /* 0x0000000102177810 */ /* 0x040fe40007ffe0ff */
[----:B------:R-:W-:Y:S01]  /*12d10*/  IADD3 R4, R2, 0x8, RZ ;  /* 0x0000000802047810 */ /* 0x000fe20007ffe0ff */
[CC--:B------:R-:W-:Y:S01]  /*12d20*/  FFMA.FTZ R19, R0.reuse, R3.reuse, R5 ;  /* 0x0000000300137223 */ /* 0x0c0fe20000010005 */
[----:B-1----:R-:W-:Y:S01]  /*12d30*/  FFMA.FTZ R205, R0, R3, R205 ;  /* 0x0000000300cd7223 */ /* 0x002fe200000100cd */
[----:B------:R-:W-:Y:S01]  /*12d40*/  IADD3 R3, R2, 0x9, RZ ;  /* 0x0000000902037810 */ /* 0x000fe20007ffe0ff */
[----:B--2---:R-:W-:Y:S01]  /*12d50*/  LDSM.16.MT88.4 R36, [R221+0xc000] ;  /* 0x00c00000dd24783b */ /* 0x004fe20000004200 */
[----:B------:R-:W-:Y:S02]  /*12d60*/  I2FP.F32.S32 R23, R23 ;  /* 0x0000001700177245 */ /* 0x000fe40000201400 */
[----:B------:R-:W-:Y:S02]  /*12d70*/  I2FP.F32.S32 R3, R3 ;  /* 0x0000000300037245 */ /* 0x000fe40000201400 */
[----:B------:R-:W-:Y:S01]  /*12d80*/  I2FP.F32.S32 R5, R4 ;  /* 0x0000000400057245 */ /* 0x000fe20000201400 */
[CC--:B------:R-:W-:Y:S01]  /*12d90*/  FFMA.FTZ R21, R0.reuse, R23.reuse, R134 ;  /* 0x0000001700157223 */ /* 0x0c0fe20000010086 */
[C---:B------:R-:W-:Y:S01]  /*12da0*/  FFMA.FTZ R207, R0.reuse, R23, R207 ;  /* 0x0000001700cf7223 */ /* 0x040fe200000100cf */
[CC--:B------:R-:W-:Y:S01]  /*12db0*/  FFMA.FTZ R23, R0.reuse, R3.reuse, R7 ;  /* 0x0000000300177223 */ /* 0x0c0fe20000010007 */
[----:B------:R-:W-:Y:S01]  /*12dc0*/  FFMA.FTZ R196, R0, R3, R196 ;  /* 0x0000000300c47223 */ /* 0x000fe200000100c4 */
[----:B------:R-:W-:Y:S01]  /*12dd0*/  IADD3 R3, R2, 0x18, RZ ;  /* 0x0000001802037810 */ /* 0x000fe20007ffe0ff */
[-C--:B------:R-:W-:Y:S01]  /*12de0*/  FFMA.FTZ R198, R0, R5.reuse, R198 ;  /* 0x0000000500c67223 */ /* 0x080fe200000100c6 */
[----:B------:R-:W-:Y:S01]  /*12df0*/  IADD3 R4, R2, 0x20, RZ ;  /* 0x0000002002047810 */ /* 0x000fe20007ffe0ff */
[----:B------:R-:W-:Y:S01]  /*12e00*/  FFMA.FTZ R194, R0, R5, R194 ;  /* 0x0000000500c27223 */ /* 0x000fe200000100c2 */
[----:B------:R-:W-:Y:S01]  /*12e10*/  I2FP.F32.S32 R3, R3 ;  /* 0x0000000300037245 */ /* 0x000fe20000201400 */
[----:B------:R-:W-:Y:S01]  /*12e20*/  LDSM.16.MT88.4 R48, [R225+0x10000] ;  /* 0x01000000e130783b */ /* 0x000fe20000004200 */
[----:B------:R-:W-:Y:S02]  /*12e30*/  I2FP.F32.S32 R4, R4 ;  /* 0x0000000400047245 */ /* 0x000fe40000201400 */
[----:B------:R-:W-:Y:S01]  /*12e40*/  IADD3 R5, R2, 0x21, RZ ;  /* 0x0000002102057810 */ /* 0x000fe20007ffe0ff */
[CC--:B------:R-:W-:Y:S01]  /*12e50*/  FFMA.FTZ R62, R0.reuse, R3.reuse, R15 ;  /* 0x00000003003e7223 */ /* 0x0c0fe2000001000f */
[----:B------:R-:W-:Y:S01]  /*12e60*/  FFMA.FTZ R41, R0, R3, R6 ;  /* 0x0000000300297223 */ /* 0x000fe20000010006 */
[----:B------:R-:W-:Y:S01]  /*12e70*/  IADD3 R3, R2, 0x28, RZ ;  /* 0x0000002802037810 */ /* 0x000fe20007ffe0ff */
[CC--:B------:R-:W-:Y:S01]  /*12e80*/  FFMA.FTZ R199, R0.reuse, R4.reuse, R199 ;  /* 0x0000000400c77223 */ /* 0x0c0fe200000100c7 */
[----:B------:R-:W-:Y:S01]  /*12e90*/  FFMA.FTZ R192, R0, R4, R192 ;  /* 0x0000000400c07223 */ /* 0x000fe200000100c0 */
[----:B------:R-:W-:Y:S01]  /*12ea0*/  IADD3 R4, R2, 0x29, RZ ;  /* 0x0000002902047810 */ /* 0x000fe20007ffe0ff */
[----:B------:R-:W-:Y:S01]  /*12eb0*/  LDSM.16.MT88.4 R56, [R223+0x10000] ;  /* 0x01000000df38783b */ /* 0x000fe20000004200 */
[----:B------:R-:W-:Y:S02]  /*12ec0*/  I2FP.F32.S32 R3, R3 ;  /* 0x0000000300037245 */ /* 0x000fe40000201400 */
[----:B------:R-:W-:Y:S02]  /*12ed0*/  I2FP.F32.S32 R4, R4 ;  /* 0x0000000400047245 */ /* 0x000fe40000201400 */
[----:B------:R-:W-:Y:S01]  /*12ee0*/  I2FP.F32.S32 R5, R5 ;  /* 0x0000000500057245 */ /* 0x000fe20000201400 */
[CC--:B------:R-:W-:Y:S01]  /*12ef0*/  FFMA.FTZ R195, R0.reuse, R3.reuse, R195 ;  /* 0x0000000300c37223 */ /* 0x0c0fe200000100c3 */
[----:B------:R-:W-:Y:S01]  /*12f00*/  FFMA.FTZ R170, R0, R3, R170 ;  /* 0x0000000300aa7223 */ /* 0x000fe200000100aa */
[----:B------:R-:W-:Y:S01]  /*12f10*/  IADD3 R3, R2, 0x31, RZ ;  /* 0x0000003102037810 */ /* 0x000fe20007ffe0ff */
[-C--:B------:R-:W-:Y:S01]  /*12f20*/  FFMA.FTZ R193, R0, R4.reuse, R193 ;  /* 0x0000000400c17223 */ /* 0x080fe200000100c1 */
[----:B------:R-:W-:Y:S01]  /*12f30*/  IADD3 R52, R2, 0x11, RZ ;  /* 0x0000001102347810 */ /* 0x000fe20007ffe0ff */
[C---:B------:R-:W-:Y:S01]  /*12f40*/  FFMA.FTZ R168, R0.reuse, R4, R168 ;  /* 0x0000000400a87223 */ /* 0x040fe200000100a8 */
[----:B------:R-:W-:Y:S01]  /*12f50*/  I2FP.F32.S32 R3, R3 ;  /* 0x0000000300037245 */ /* 0x000fe20000201400 */
[-C--:B------:R-:W-:Y:S01]  /*12f60*/  FFMA.FTZ R197, R0, R5.reuse, R197 ;  /* 0x0000000500c57223 */ /* 0x080fe200000100c5 */
[----:B------:R-:W-:Y:S01]  /*12f70*/  IADD3 R6, R2, 0x40, RZ ;  /* 0x0000004002067810 */ /* 0x000fe20007ffe0ff */
[----:B------:R-:W-:Y:S01]  /*12f80*/  FFMA.FTZ R190, R0, R5, R190 ;  /* 0x0000000500be7223 */ /* 0x000fe200000100be */
[----:B------:R-:W-:Y:S01]  /*12f90*/  IADD3 R4, R2, 0x39, RZ ;  /* 0x0000003902047810 */ /* 0x000fe20007ffe0ff */
[CC--:B------:R-:W-:Y:S01]  /*12fa0*/  FFMA.FTZ R177, R0.reuse, R3.reuse, R177 ;  /* 0x0000000300b17223 */ /* 0x0c0fe200000100b1 */
[----:B------:R-:W-:Y:S01]  /*12fb0*/  I2FP.F32.S32 R52, R52 ;  /* 0x0000003400347245 */ /* 0x000fe20000201400 */
[----:B------:R-:W-:Y:S01]  /*12fc0*/  FFMA.FTZ R172, R0, R3, R172 ;  /* 0x0000000300ac7223 */ /* 0x000fe200000100ac */
[----:B------:R-:W-:Y:S01]  /*12fd0*/  I2FP.F32.S32 R3, R6 ;  /* 0x0000000600037245 */ /* 0x000fe20000201400 */
[----:B------:R-:W-:Y:S01]  /*12fe0*/  LDSM.16.MT88.4 R64, [R222+0x10000] ;  /* 0x01000000de40783b */ /* 0x000fe20000004200 */
[----:B------:R-:W-:Y:S01]  /*12ff0*/  IADD3 R5, R2, 0x38, RZ ;  /* 0x0000003802057810 */ /* 0x000fe20007ffe0ff */
[C---:B------:R-:W-:Y:S01]  /*13000*/  FFMA.FTZ R43, R0.reuse, R52, R9 ;  /* 0x00000034002b7223 */ /* 0x040fe20000010009 */
[----:B------:R-:W-:Y:S01]  /*13010*/  I2FP.F32.S32 R4, R4 ;  /* 0x0000000400047245 */ /* 0x000fe20000201400 */
[C---:B------:R-:W-:Y:S01]  /*13020*/  FFMA.FTZ R52, R0.reuse, R52, R204 ;  /* 0x0000003400347223 */ /* 0x040fe200000100cc */
[----:B------:R-:W-:Y:S01]  /*13030*/  FMNMX.FTZ R6, R19, R137, !PT ;  /* 0x0000008913067209 */ /* 0x000fe20007810000 */
[----:B------:R-:W-:Y:S01]  /*13040*/  FFMA.FTZ R183, R0, R3, R183 ;  /* 0x0000000300b77223 */ /* 0x000fe200000100b7 */
[----:B------:R-:W-:Y:S01]  /*13050*/  IADD3 R54, R2, 0x10, RZ ;  /* 0x0000001002367810 */ /* 0x000fe20007ffe0ff */
[CC--:B------:R-:W-:Y:S01]  /*13060*/  FFMA.FTZ R175, R0.reuse, R4.reuse, R175 ;  /* 0x0000000400af7223 */ /* 0x0c0fe200000100af */
[----:B------:R-:W-:Y:S01]  /*13070*/  I2FP.F32.S32 R5, R5 ;  /* 0x0000000500057245 */ /* 0x000fe20000201400 */
        /* <DEDUP_REMOVED lines=9> */
[C---:B------:R-:W-:Y:S01]  /*13110*/  FFMA.FTZ R45, R0.reuse, R54, R11 ;  /* 0x00000036002d7223 */ /* 0x040fe2000001000b */
        /* <DEDUP_REMOVED lines=9> */
[C---:B------:R-:W-:Y:S01]  /*131b0*/  FFMA.FTZ R53, R0.reuse, R60, R17 ;  /* 0x0000003c00357223 */ /* 0x040fe20000010011 */
[----:B------:R-:W-:Y:S01]  /*131c0*/  FMNMX.FTZ R6, R41, R6, !PT ;  /* 0x0000000629067209 */ /* 0x000fe20007810000 */
[----:B------:R-:W-:Y:S01]  /*131d0*/  FFMA.FTZ R60, R0, R60, R13 ;  /* 0x0000003c003c7223 */ /* 0x000fe2000001000d */
[----:B------:R-:W-:Y:S01]  /*131e0*/  FMNMX.FTZ R5, R52, R5, !PT ;  /* 0x0000000534057209 */ /* 0x000fe20007810000 */
[----:B------:R-:W-:Y:S01]  /*131f0*/  LDSM.16.MT88.4 R12, [R225+0xc000] ;  /* 0x00c00000e10c783b */ /* 0x000fe20000004200 */
[----:B------:R-:W-:Y:S02]  /*13200*/  FMNMX.FTZ R6, R53, R6, !PT ;  /* 0x0000000635067209 */ /* 0x000fe40007810000 */
        /* <DEDUP_REMOVED lines=23> */
[----:B------:R-:W-:Y:S01]  /*13380*/  IADD3 R4, R2, 0x49, RZ ;  /* 0x0000004902047810 */ /* 0x000fe20007ffe0ff */
[----:B------:R-:W-:Y:S01]  /*13390*/  FFMA.FTZ R191, R0, R7, R191 ;  /* 0x0000000700bf7223 */ /* 0x000fe200000100bf */
[----:B------:R-:W-:Y:S01]  /*133a0*/  FMNMX.FTZ R5, R174, R5, !PT ;  /* 0x00000005ae057209 */ /* 0x000fe20007810000 */
[C---:B------:R-:W-:Y:S01]  /*133b0*/  FFMA.FTZ R186, R0.reuse, R7, R186 ;  /* 0x0000000700ba7223 */ /* 0x040fe200000100ba */
[----:B------:R-:W-:Y:S02]  /*133c0*/  I2FP.F32.S32 R3, R3 ;  /* 0x0000000300037245 */ /* 0x000fe40000201400 */
[----:B------:R-:W-:Y:S02]  /*133d0*/  FMNMX.FTZ R6, R183, R6, !PT ;  /* 0x00000006b7067209 */ /* 0x000fe40007810000 */
[----:B------:R-:W-:Y:S01]  /*133e0*/  I2FP.F32.S32 R4, R4 ;  /* 0x0000000400047245 */ /* 0x000fe20000201400 */
[----:B------:R-:W-:Y:S01]  /*133f0*/  FFMA.FTZ R189, R0, R3, R189 ;  /* 0x0000000300bd7223 */ /* 0x000fe200000100bd */
[----:B------:R-:W-:Y:S01]  /*13400*/  FMNMX.FTZ R5, R180, R5, !PT ;  /* 0x00000005b4057209 */ /* 0x000fe20007810000 */
[----:B------:R-:W-:Y:S01]  /*13410*/  FFMA.FTZ R178, R0, R3, R178 ;  /* 0x0000000300b27223 */ /* 0x000fe200000100b2 */
[----:B------:R-:W-:Y:S01]  /*13420*/  IADD3 R7, R2, 0x50, RZ ;  /* 0x0000005002077810 */ /* 0x000fe20007ffe0ff */
[C---:B------:R-:W-:Y:S01]  /*13430*/  FFMA.FTZ R187, R0.reuse, R4, R187 ;  /* 0x0000000400bb7223 */ /* 0x040fe200000100bb */
[----:B------:R-:W-:Y:S01]  /*13440*/  FMNMX.FTZ R6, R191, R6, !PT ;  /* 0x00000006bf067209 */ /* 0x000fe20007810000 */
[----:B------:R-:W-:Y:S01]  /*13450*/  FFMA.FTZ R176, R0, R4, R176 ;  /* 0x0000000400b07223 */ /* 0x000fe200000100b0 */
        /* <DEDUP_REMOVED lines=8> */
[C---:B------:R-:W-:Y:S01]  /*134e0*/  FFMA.FTZ R166, R0.reuse, R7, R166 ;  /* 0x0000000700a67223 */ /* 0x040fe200000100a6 */
[----:B------:R-:W-:Y:S02]  /*134f0*/  I2FP.F32.S32 R4, R4 ;  /* 0x0000000400047245 */ /* 0x000fe40000201400 */
[----:B------:R-:W-:Y:S01]  /*13500*/  FMNMX.FTZ R6, R187, R6, !PT ;  /* 0x00000006bb067209 */ /* 0x000fe20007810000 */
[----:B------:R-:W-:Y:S01]  /*13510*/  FFMA.FTZ R171, R0, R3, R171 ;  /* 0x0000000300ab7223 */ /* 0x000fe200000100ab */
[----:B------:R-:W-:Y:S01]  /*13520*/  FMNMX.FTZ R5, R178, R5, !PT ;  /* 0x00000005b2057209 */ /* 0x000fe20007810000 */
[-C--:B------:R-:W-:Y:S01]  /*13530*/  FFMA.FTZ R169, R0, R4.reuse, R169 ;  /* 0x0000000400a97223 */ /* 0x080fe200000100a9 */
[----:B------:R-:W-:Y:S01]  /*13540*/  IADD3 R7, R2, 0x59, RZ ;  /* 0x0000005902077810 */ /* 0x000fe20007ffe0ff */
[----:B------:R-:W-:Y:S01]  /*13550*/  FFMA.FTZ R162, R0, R4, R162 ;  /* 0x0000000400a27223 */ /* 0x000fe200000100a2 */
[----:B------:R-:W-:Y:S01]  /*13560*/  IADD3 R4, R2, 0x61, RZ ;  /* 0x0000006102047810 */ /* 0x000fe20007ffe0ff */
[----:B------:R-:W-:Y:S01]  /*13570*/  FFMA.FTZ R164, R0, R3, R164 ;  /* 0x0000000300a47223 */ /* 0x000fe200000100a4 */
[----:B------:R-:W-:Y:S02]  /*13580*/  FMNMX.FTZ R6, R173, R6, !PT ;  /* 0x00000006ad067209 */ /* 0x000fe40007810000 */
        /* <DEDUP_REMOVED lines=8> */
[CC--:B------:R-:W-:Y:S01]  /*13610*/  FFMA.FTZ R163, R0.reuse, R4.reuse, R163 ;  /* 0x0000000400a37223 */ /* 0x0c0fe200000100a3 */
        /* <DEDUP_REMOVED lines=17> */
[CC--:B------:R-:W-:Y:S01]  /*13730*/  FFMA.FTZ R157, R0.reuse, R4.reuse, R157 ;  /* 0x00000004009d7223 */ /* 0x0c0fe2000001009d */
        /* <DEDUP_REMOVED lines=39> */
[C---:B------:R-:W-:Y:S01]  /*139b0*/  FADD.FTZ R5, -R3.reuse, R132 ;  /* 0x0000008403057221 */ /* 0x040fe20000010100 */
[C---:B------:R-:W-:Y:S01]  /*139c0*/  FSETP.NEU.FTZ.AND P1, PT, R2.reuse, -INF , PT ;  /* 0xff8000000200780b */ /* 0x040fe20003f3d000 */
[C---:B------:R-:W-:Y:S01]  /*139d0*/  FMUL.FTZ R150, R2.reuse, UR4 ;  /* 0x0000000402967c20 */ /* 0x040fe20008410000 */
[----:B------:R-:W-:Y:S01]  /*139e0*/  FADD.FTZ R4, -R2, R137 ;  /* 0x0000008902047221 */ /* 0x000fe20000010100 */
[----:B------:R-:W-:Y:S01]  /*139f0*/  FMUL.FTZ R137, R3, UR4 ;  /* 0x0000000403897c20 */ /* 0x000fe20008410000 */
[----:B------:R-:W-:Y:S02]  /*13a00*/  FMUL.FTZ R132, R5, UR4 ;  /* 0x0000000405847c20 */ /* 0x000fe40008410000 */
[----:B------:R-:W-:Y:S01]  /*13a10*/  FSEL R150, R150, RZ, P1 ;  /* 0x000000ff96967208 */ /* 0x000fe20000800000 */
[----:B------:R-:W-:Y:S01]  /*13a20*/  FMUL.FTZ R134, R4, UR4 ;  /* 0x0000000404867c20 */ /* 0x000fe20008410000 */
[----:B------:R-:W-:Y:S02]  /*13a30*/  FSETP.NEU.FTZ.AND P1, PT, R3, -INF , PT ;  /* 0xff8000000300780b */ /* 0x000fe40003f3d000 */
[----:B------:R-:W1:Y:S01]  /*13a40*/  MUFU.EX2 R132, R132 ;  /* 0x0000008400847308 */ /* 0x000e620000000800 */
[--C-:B------:R-:W-:Y:S01]  /*13a50*/  FFMA.FTZ R151, R21, UR4, -R150.reuse ;  /* 0x0000000415977c23 */ /* 0x100fe20008010896 */
[----:B------:R-:W-:Y:S01]  /*13a60*/  FSEL R137, R137, RZ, P1 ;  /* 0x000000ff89897208 */ /* 0x000fe20000800000 */
[--C-:B------:R-:W-:Y:S01]  /*13a70*/  FFMA.FTZ R143, R23, UR4, -R150.reuse ;  /* 0x00000004178f7c23 */ /* 0x100fe20008010896 */
[--C-:B------:R-:W-:Y:S01]  /*13a80*/  FFMA.FTZ R155, R19, UR4, -R150.reuse ;  /* 0x00000004139b7c23 */ /* 0x100fe20008010896 */
[--C-:B------:R-:W-:Y:S01]  /*13a90*/  FFMA.FTZ R146, R198, UR4, -R150.reuse ;  /* 0x00000004c6927c23 */ /* 0x100fe20008010896 */
[----:B------:R-:W2:Y:S01]  /*13aa0*/  LDSM.16.MT88.4 R20, [R223+0xc000] ;  /* 0x00c00000df14783b */ /* 0x000ea20000004200 */
        /* <DEDUP_REMOVED lines=10> */
[C---:B-1----:R-:W-:Y:S01]  /*13b50*/  FMUL.FTZ R4, R132.reuse, R128 ;  /* 0x0000008084047220 */ /* 0x042fe20000410000 */
        /* <DEDUP_REMOVED lines=9> */
[----:B------:R-:W1:Y:S01]  /*13bf0*/  MUFU.EX2 R151, R151 ;  /* 0x0000009700977308 */ /* 0x000e620000000800 */
        /* <DEDUP_REMOVED lines=10> */
[----:B------:R-:W-:Y:S01]  /*13ca0*/  FMUL.FTZ R35, R134, R103 ;  /* 0x0000006786237220 */ /* 0x000fe20000410000 */
[----:B------:R-:W-:Y:S01]  /*13cb0*/  FMUL.FTZ R33, R132, R101 ;  /* 0x0000006584217220 */ /* 0x000fe20000410000 */
[----:B------:R-:W-:Y:S01]  /*13cc0*/  LDSM.16.MT88.4 R124, [R225+0xf800] ;  /* 0x00f80000e17c783b */ /* 0x000fe20000004200 */
[----:B------:R-:W-:Y:S01]  /*13cd0*/  FMUL.FTZ R42, R134, R94 ;  /* 0x0000005e862a7220 */ /* 0x000fe20000410000 */
[----:B------:R-:W-:Y:S03]  /*13ce0*/  FMUL.FTZ R40, R132, R92 ;  /* 0x0000005c84287220 */ /* 0x000fe60000410000 */
[----:B------:R-:W3:Y:S01]  /*13cf0*/  MUFU.EX2 R143, R143 ;  /* 0x0000008f008f7308 */ /* 0x000ee20000000800 */
[----:B-1----:R-:W-:Y:S01]  /*13d00*/  F2FP.BF16.F32.PACK_AB R129, R151, R155 ;  /* 0x0000009b9781723e */ /* 0x002fe200000010ff */
[C---:B------:R-:W-:Y:S01]  /*13d10*/  FMUL.FTZ R46, R134.reuse, R90 ;  /* 0x0000005a862e7220 */ /* 0x040fe20000410000 */
[----:B------:R-:W-:Y:S01]  /*13d20*/  FMUL.FTZ R47, R134, R91 ;  /* 0x0000005b862f7220 */ /* 0x000fe20000410000 */
[----:B------:R-:W-:Y:S01]  /*13d30*/  FMUL.FTZ R44, R132, R88 ;  /* 0x00000058842c7220 */ /* 0x000fe20000410000 */
[----:B------:R-:W-:Y:S01]  /*13d40*/  LDSM.16.MT88.4 R100, [R222+0xe000] ;  /* 0x00e00000de64783b */ /* 0x000fe20000004200 */
[C---:B------:R-:W-:Y:S01]  /*13d50*/  FMUL.FTZ R55, R134.reuse, R83 ;  /* 0x0000005386377220 */ /* 0x040fe20000410000 */
[----:B------:R-:W-:Y:S03]  /*13d60*/  FMUL.FTZ R63, R134, R75 ;  /* 0x0000004b863f7220 */ /* 0x000fe60000410000 */
[----:B------:R-:W-:Y:S01]  /*13d70*/  MUFU.EX2 R153, R153 ;  /* 0x0000009900997308 */ /* 0x000fe20000000800 */
[----:B------:R-:W-:Y:S01]  /*13d80*/  FMUL.FTZ R61, R132, R73 ;  /* 0x00000049843d7220 */ /* 0x000fe20000410000 */
[--C-:B------:R-:W-:Y:S01]  /*13d90*/  FFMA.FTZ R108, R54, UR4, -R137.reuse ;  /* 0x00000004366c7c23 */ /* 0x100fe20008010889 */
[----:B------:R-:W-:Y:S01]  /*13da0*/  FMUL.FTZ R54, R134, R82 ;  /* 0x0000005286367220 */ /* 0x000fe20000410000 */
[--C-:B------:R-:W-:Y:S01]  /*13db0*/  FFMA.FTZ R109, R52, UR4, -R137.reuse ;  /* 0x00000004346d7c23 */ /* 0x100fe20008010889 */
[----:B------:R-:W-:Y:S01]  /*13dc0*/  LDSM.16.MT88.4 R116, [R223+0xf800] ;  /* 0x00f80000df74783b */ /* 0x000fe20000004200 */
[----:B------:R-:W-:Y:S01]  /*13dd0*/  FMUL.FTZ R52, R132, R80 ;  /* 0x0000005084347220 */ /* 0x000fe20000410000 */
[--C-:B------:R-:W-:Y:S03]  /*13de0*/  FFMA.FTZ R110, R62, UR4, -R137.reuse ;  /* 0x000000043e6e7c23 */ /* 0x100fe60008010889 */
[----:B------:R-:W1:Y:S01]  /*13df0*/  MUFU.EX2 R147, R147 ;  /* 0x0000009300937308 */ /* 0x000e620000000800 */
[----:B---3--:R-:W-:Y:S01]  /*13e00*/  F2FP.BF16.F32.PACK_AB R131, R143, R146 ;  /* 0x000000928f83723e */ /* 0x008fe200000010ff */
[----:B------:R-:W-:Y:S01]  /*13e10*/  FMUL.FTZ R62, R134, R74 ;  /* 0x0000004a863e7220 */ /* 0x000fe20000410000 */
[--C-:B------:R-:W-:Y:S01]  /*13e20*/  FFMA.FTZ R111, R60, UR4, -R137.reuse ;  /* 0x000000043c6f7c23 */ /* 0x100fe20008010889 */
[----:B------:R-:W-:Y:S01]  /*13e30*/  FMUL.FTZ R60, R132, R72 ;  /* 0x00000048843c7220 */ /* 0x000fe20000410000 */
[--C-:B------:R-:W-:Y:S01]  /*13e40*/  FFMA.FTZ R187, R187, UR4, -R150.reuse ;  /* 0x00000004bbbb7c23 */ /* 0x100fe20008010896 */
[----:B------:R-:W-:Y:S01]  /*13e50*/  LDSM.16.MT88.4 R72, [R221+0xc800] ;  /* 0x00c80000dd48783b */ /* 0x000fe20000004200 */
        /* <DEDUP_REMOVED lines=10> */
[----:B-1----:R-:W-:Y:S01]  /*13f00*/  F2FP.BF16.F32.PACK_AB R128, R147, R153 ;  /* 0x000000999380723e */ /* 0x002fe200000010ff */
[--C-:B------:R-:W-:Y:S01]  /*13f10*/  FFMA.FTZ R166, R166, UR4, -R137.reuse ;  /* 0x00000004a6a67c23 */ /* 0x100fe20008010889 */
[----:B------:R-:W-:Y:S01]  /*13f20*/  FFMA.FTZ R162, R162, UR4, -R137 ;  /* 0x00000004a2a27c23 */ /* 0x000fe20008010889 */
[----:B------:R-:W-:Y:S01]  /*13f30*/  FFMA.FTZ R153, R132, R251, R153 ;  /* 0x000000fb84997223 */ /* 0x000fe20000010099 */
[----:B------:R-:W-:Y:S01]  /*13f40*/  FFMA.FTZ R155, R134, R252, R155 ;  /* 0x000000fc869b7223 */ /* 0x000fe2000001009b */
[----:B------:R-:W-:Y:S01]  /*13f50*/  ISETP.GT.AND P1, PT, R238, R233, PT ;  /* 0x000000e9ee00720c */ /* 0x000fe20003f24270 */
[----:B------:R-:W-:Y:S03]  /*13f60*/  FFMA.FTZ R149, R149, UR4, -R150 ;  /* 0x0000000495957c23 */ /* 0x000fe60008010896 */
[----:B------:R-:W-:Y:S01]  /*13f70*/  MUFU.EX2 R110, R110 ;  /* 0x0000006e006e7308 */ /* 0x000fe20000000800 */
[----:B------:R-:W-:Y:S01]  /*13f80*/  FADD.FTZ R153, R147, R153 ;  /* 0x0000009993997221 */ /* 0x000fe20000010000 */
[----:B------:R-:W-:Y:S01]  /*13f90*/  FADD.FTZ R155, R151, R155 ;  /* 0x0000009b979b7221 */ /* 0x000fe20000010000 */
[--C-:B------:R-:W-:Y:S01]  /*13fa0*/  FFMA.FTZ R144, R144, UR4, -R137.reuse ;  /* 0x0000000490907c23 */ /* 0x100fe20008010889 */
[----:B------:R-:W-:Y:S02]  /*13fb0*/  FFMA.FTZ R141, R141, UR4, -R137 ;  /* 0x000000048d8d7c23 */ /* 0x000fe40008010889 */
[----:B------:R-:W-:Y:S04]  /*13fc0*/  FADD.FTZ R146, R146, R155 ;  /* 0x0000009b92927221 */ /* 0x000fe80000010000 */
[----:B------:R-:W-:Y:S01]  /*13fd0*/  MUFU.EX2 R111, R111 ;  /* 0x0000006f006f7308 */ /* 0x000fe20000000800 */
[----:B---3--:R-:W-:Y:S01]  /*13fe0*/  F2FP.BF16.F32.PACK_AB R130, R145, R148 ;  /* 0x000000949182723e */ /* 0x008fe200000010ff */
[----:B------:R-:W-:Y:S01]  /*13ff0*/  FADD.FTZ R148, R148, R153 ;  /* 0x0000009994947221 */ /* 0x000fe20000010000 */
[----:B------:R-:W-:Y:S01]  /*14000*/  FADD.FTZ R146, R143, R146 ;  /* 0x000000928f927221 */ /* 0x000fe20000010000 */
[--C-:B------:R-:W-:Y:S02]  /*14010*/  FFMA.FTZ R143, R142, UR4, -R137.reuse ;  /* 0x000000048e8f7c23 */ /* 0x100fe40008010889 */
[----:B------:R-:W-:Y:S02]  /*14020*/  FADD.FTZ R145, R145, R148 ;  /* 0x0000009491917221 */ /* 0x000fe40000010000 */
[C---:B------:R-:W-:Y:S02]  /*14030*/  HMMA.16816.F32.BF16 R4, R128.reuse, R12, R4 ;  /* 0x0000000c8004723c */ /* 0x040fe40000041804 */
[----:B------:R-:W-:Y:S04]  /*14040*/  MUFU.EX2 R108, R108 ;  /* 0x0000006c006c7308 */ /* 0x000fe80000000800 */
[C---:B------:R-:W-:Y:S06]  /*14050*/  HMMA.16816.F32.BF16 R8, R128.reuse, R14, R8 ;  /* 0x0000000e8008723c */ /* 0x040fec0000041808 */
[----:B------:R-:W1:Y:S01]  /*14060*/  MUFU.EX2 R109, R109 ;  /* 0x0000006d006d7308 */ /* 0x000e620000000800 */
        /* <DEDUP_REMOVED lines=8> */
[C---:B--2---:R-:W-:Y:S03]  /*140f0*/  HMMA.16816.F32.BF16 R12, R128.reuse, R20, R12 ;  /* 0x00000014800c723c */ /* 0x044fe6000004180c */
        /* <DEDUP_REMOVED lines=23> */
[C---:B------:R-:W-:Y:S01]  /*14270*/  FMUL.FTZ R31, R134.reuse, R107 ;  /* 0x0000006b861f7220 */ /* 0x040fe20000410000 */
[--C-:B------:R-:W-:Y:S01]  /*14280*/  FFMA.FTZ R104, R43, UR4, -R150.reuse ;  /* 0x000000042b687c23 */ /* 0x100fe20008010896 */
[----:B------:R-:W-:Y:S01]  /*14290*/  FMUL.FTZ R43, R134, R95 ;  /* 0x0000005f862b7220 */ /* 0x000fe20000410000 */
[--C-:B------:R-:W-:Y:S01]  /*142a0*/  FFMA.FTZ R107, R41, UR4, -R150.reuse ;  /* 0x00000004296b7c23 */ /* 0x100fe20008010896 */
[C---:B------:R-:W-:Y:S03]  /*142b0*/  FMUL.FTZ R41, R132.reuse, R93 ;  /* 0x0000005d84297220 */ /* 0x040fe60000410000 */
[C---:B------:R-:W-:Y:S01]  /*142c0*/  HMMA.16816.F32.BF16 R28, R128.reuse, R36, R28 ;  /* 0x00000024801c723c */ /* 0x040fe2000004181c */
[----:B------:R-:W-:Y:S01]  /*142d0*/  LDSM.16.MT88.4 R92, [R222+0xc800] ;  /* 0x00c80000de5c783b */ /* 0x000fe20000004200 */
[----:B------:R-:W-:Y:S01]  /*142e0*/  MUFU.EX2 R104, R104 ;  /* 0x0000006800687308 */ /* 0x000fe20000000800 */
[--C-:B------:R-:W-:Y:S01]  /*142f0*/  FFMA.FTZ R105, R45, UR4, -R150.reuse ;  /* 0x000000042d697c23 */ /* 0x100fe20008010896 */
[C---:B------:R-:W-:Y:S01]  /*14300*/  FMUL.FTZ R45, R132.reuse, R89 ;  /* 0x00000059842d7220 */ /* 0x040fe20000410000 */
[--C-:B------:R-:W-:Y:S01]  /*14310*/  FFMA.FTZ R106, R53, UR4, -R150.reuse ;  /* 0x00000004356a7c23 */ /* 0x100fe20008010896 */
[C---:B------:R-:W-:Y:S03]  /*14320*/  HMMA.16816.F32.BF16 R32, R128.reuse, R38, R32 ;  /* 0x000000268020723c */ /* 0x040fe60000041820 */
[----:B------:R-:W2:Y:S03]  /*14330*/  LDSM.16.MT88.4 R88, [R221+0x10000] ;  /* 0x01000000dd58783b */ /* 0x000ea60000004200 */
[----:B------:R-:W3:Y:S01]  /*14340*/  MUFU.EX2 R105, R105 ;  /* 0x0000006900697308 */ /* 0x000ee20000000800 */
[C---:B------:R-:W-:Y:S01]  /*14350*/  FMUL.FTZ R36, R132.reuse, R96 ;  /* 0x0000006084247220 */ /* 0x040fe20000410000 */
[----:B------:R-:W-:Y:S03]  /*14360*/  FMUL.FTZ R37, R132, R97 ;  /* 0x0000006184257220 */ /* 0x000fe60000410000 */
[C---:B------:R-:W-:Y:S01]  /*14370*/  FMUL.FTZ R38, R134.reuse, R98 ;  /* 0x0000006286267220 */ /* 0x040fe20000410000 */
[----:B------:R-:W-:Y:S02]  /*14380*/  FMUL.FTZ R39, R134, R99 ;  /* 0x0000006386277220 */ /* 0x000fe40000410000 */
[----:B------:R-:W-:Y:S01]  /*14390*/  LDSM.16.MT88.4 R96, [R223+0xd000] ;  /* 0x00d00000df60783b */ /* 0x000fe20000004200 */
[----:B------:R-:W-:Y:S01]  /*143a0*/  FMUL.FTZ R53, R132, R81 ;  /* 0x0000005184357220 */ /* 0x000fe20000410000 */
[----:B------:R-:W-:Y:S01]  /*143b0*/  MUFU.EX2 R107, R107 ;  /* 0x0000006b006b7308 */ /* 0x000fe20000000800 */
[--C-:B------:R-:W-:Y:S02]  /*143c0*/  FFMA.FTZ R180, R191, UR4, -R150.reuse ;  /* 0x00000004bfb47c23 */ /* 0x100fe40008010896 */
[C---:B------:R-:W-:Y:S03]  /*143d0*/  HMMA.16816.F32.BF16 R36, R128.reuse, R48, R36 ;  /* 0x000000308024723c */ /* 0x040fe60000041824 */
[--C-:B------:R-:W-:Y:S01]  /*143e0*/  FFMA.FTZ R182, R189, UR4, -R150.reuse ;  /* 0x00000004bdb67c23 */ /* 0x100fe20008010896 */
[----:B------:R-:W4:Y:S01]  /*143f0*/  LDSM.16.MT88.4 R80, [R225+0xc800] ;  /* 0x00c80000e150783b */ /* 0x000f220000004200 */
[--C-:B------:R-:W-:Y:S01]  /*14400*/  FFMA.FTZ R189, R188, UR4, -R137.reuse ;  /* 0x00000004bcbd7c23 */ /* 0x100fe20008010889 */
[C---:B------:R-:W-:Y:S01]  /*14410*/  HMMA.16816.F32.BF16 R40, R128.reuse, R50, R40 ;  /* 0x000000328028723c */ /* 0x040fe20000041828 */
[----:B------:R-:W5:Y:S04]  /*14420*/  MUFU.EX2 R106, R106 ;  /* 0x0000006a006a7308 */ /* 0x000f680000000800 */
[----:B------:R-:W-:Y:S01]  /*14430*/  FMUL.FTZ R48, R132, R84 ;  /* 0x0000005484307220 */ /* 0x000fe20000410000 */
[C---:B------:R-:W-:Y:S05]  /*14440*/  HMMA.16816.F32.BF16 R44, R128.reuse, R56, R44 ;  /* 0x00000038802c723c */ /* 0x040fea000004182c */
[----:B------:R-:W-:Y:S01]  /*14450*/  MUFU.EX2 R115, R115 ;  /* 0x0000007300737308 */ /* 0x000fe20000000800 */
[C---:B------:R-:W-:Y:S01]  /*14460*/  FMUL.FTZ R50, R134.reuse, R86 ;  /* 0x0000005686327220 */ /* 0x040fe20000410000 */
[----:B------:R-:W-:Y:S01]  /*14470*/  FMUL.FTZ R51, R134, R87 ;  /* 0x0000005786337220 */ /* 0x000fe20000410000 */
[C---:B------:R-:W-:Y:S03]  /*14480*/  FMUL.FTZ R49, R132.reuse, R85 ;  /* 0x0000005584317220 */ /* 0x040fe60000410000 */
[C---:B------:R-:W-:Y:S01]  /*14490*/  FMUL.FTZ R56, R132.reuse, R76 ;  /* 0x0000004c84387220 */ /* 0x040fe20000410000 */
[----:B------:R-:W4:Y:S01]  /*144a0*/  LDSM.16.MT88.4 R84, [R223+0xc800] ;  /* 0x00c80000df54783b */ /* 0x000f220000004200 */
[----:B------:R-:W-:Y:S02]  /*144b0*/  FMUL.FTZ R57, R132, R77 ;  /* 0x0000004d84397220 */ /* 0x000fe40000410000 */
[----:B------:R-:W4:Y:S01]  /*144c0*/  MUFU.EX2 R112, R112 ;  /* 0x0000007000707308 */ /* 0x000f220000000800 */
[--C-:B------:R-:W-:Y:S01]  /*144d0*/  FFMA.FTZ R191, R176, UR4, -R137.reuse ;  /* 0x00000004b0bf7c23 */ /* 0x100fe20008010889 */
[C---:B------:R-:W-:Y:S03]  /*144e0*/  HMMA.16816.F32.BF16 R48, R128.reuse, R58, R48 ;  /* 0x0000003a8030723c */ /* 0x040fe60000041830 */
[--C-:B------:R-:W-:Y:S01]  /*144f0*/  FFMA.FTZ R176, R171, UR4, -R150.reuse ;  /* 0x00000004abb07c23 */ /* 0x100fe20008010896 */
[----:B------:R-:W-:Y:S01]  /*14500*/  FFMA.FTZ R188, R167, UR4, -R150 ;  /* 0x00000004a7bc7c23 */ /* 0x000fe20008010896 */
[----:B------:R-:W-:Y:S01]  /*14510*/  FFMA.FTZ R167, R164, UR4, -R137 ;  /* 0x00000004a4a77c23 */ /* 0x000fe20008010889 */
[C---:B------:R-:W-:Y:S02]  /*14520*/  HMMA.16816.F32.BF16 R52, R128.reuse, R64, R52 ;  /* 0x000000408034723c */ /* 0x040fe40000041834 */
[----:B------:R-:W-:Y:S03]  /*14530*/  MUFU.EX2 R120, R120 ;  /* 0x0000007800787308 */ /* 0x000fe60000000800 */
[C---:B------:R-:W-:Y:S01]  /*14540*/  FMUL.FTZ R58, R134.reuse, R78 ;  /* 0x0000004e863a7220 */ /* 0x040fe20000410000 */
[----:B------:R-:W-:Y:S01]  /*14550*/  FMUL.FTZ R59, R134, R79 ;  /* 0x0000004f863b7220 */ /* 0x000fe20000410000 */
[----:B------:R-:W-:Y:S01]  /*14560*/  FMUL.FTZ R64, R132, R68 ;  /* 0x0000004484407220 */ /* 0x000fe20000410000 */
[----:B------:R-:W4:Y:S04]  /*14570*/  LDSM.16.MT88.4 R76, [R225+0x10800] ;  /* 0x01080000e14c783b */ /* 0x000f280000004200 */
[----:B------:R-:W4:Y:S01]  /*14580*/  MUFU.EX2 R121, R121 ;  /* 0x0000007900797308 */ /* 0x000f220000000800 */
[C---:B-1----:R-:W-:Y:S01]  /*14590*/  F2FP.BF16.F32.PACK_AB R68, R109.reuse, R108 ;  /* 0x0000006c6d44723e */ /* 0x042fe200000010ff */
[----:B------:R-:W-:Y:S01]  /*145a0*/  FADD.FTZ R108, R108, R145 ;  /* 0x000000916c6c7221 */ /* 0x000fe20000010000 */
[C---:B------:R-:W-:Y:S03]  /*145b0*/  HMMA.16816.F32.BF16 R56, R128.reuse, R66, R56 ;  /* 0x000000428038723c */ /* 0x040fe60000041838 */
[----:B------:R-:W-:Y:S01]  /*145c0*/  FMUL.FTZ R65, R132, R69 ;  /* 0x0000004584417220 */ /* 0x000fe20000410000 */
[----:B---3--:R-:W-:Y:S01]  /*145d0*/  F2FP.BF16.F32.PACK_AB R69, R104, R105 ;  /* 0x000000696845723e */ /* 0x008fe200000010ff */
[----:B------:R-:W-:Y:S01]  /*145e0*/  FADD.FTZ R109, R109, R108 ;  /* 0x0000006c6d6d7221 */ /* 0x000fe20000010000 */
[C---:B--2---:R-:W-:Y:S01]  /*145f0*/  HMMA.16816.F32.BF16 R60, R128.reuse, R88, R60 ;  /* 0x00000058803c723c */ /* 0x044fe2000004183c */
[----:B------:R-:W1:Y:S04]  /*14600*/  MUFU.EX2 R168, R168 ;  /* 0x000000a800a87308 */ /* 0x000e680000000800 */
[C---:B------:R-:W-:Y:S01]  /*14610*/  FMUL.FTZ R66, R134.reuse, R70 ;  /* 0x0000004686427220 */ /* 0x040fe20000410000 */
[----:B------:R-:W-:Y:S01]  /*14620*/  FMUL.FTZ R67, R134, R71 ;  /* 0x0000004786437220 */ /* 0x000fe20000410000 */
[----:B-----5:R-:W-:Y:S01]  /*14630*/  F2FP.BF16.F32.PACK_AB R71, R106, R107 ;  /* 0x0000006b6a47723e */ /* 0x020fe200000010ff */
[--C-:B------:R-:W-:Y:S03]  /*14640*/  FFMA.FTZ R164, R159, UR4, -R150.reuse ;  /* 0x000000049fa47c23 */ /* 0x100fe60008010896 */
[----:B------:R-:W-:Y:S01]  /*14650*/  MUFU.EX2 R170, R170 ;  /* 0x000000aa00aa7308 */ /* 0x000fe20000000800 */
[----:B------:R-:W-:Y:S01]  /*14660*/  F2FP.BF16.F32.PACK_AB R70, R111, R110 ;  /* 0x0000006e6f46723e */ /* 0x000fe200000010ff */
[--C-:B------:R-:W-:Y:S01]  /*14670*/  FFMA.FTZ R159, R156, UR4, -R137.reuse ;  /* 0x000000049c9f7c23 */ /* 0x100fe20008010889 */
[----:B------:R-:W-:Y:S01]  /*14680*/  HMMA.16816.F32.BF16 R64, R128, R90, R64 ;  /* 0x0000005a8040723c */ /* 0x000fe20000041840 */
[----:B------:R-:W-:Y:S02]  /*14690*/  LDSM.16.MT88.4 R88, [R221+0x10800] ;  /* 0x01080000dd58783b */ /* 0x000fe40000004200 */
[--C-:B------:R-:W-:Y:S04]  /*146a0*/  FFMA.FTZ R171, R160, UR4, -R137.reuse ;  /* 0x00000004a0ab7c23 */ /* 0x100fe80008010889 */
[----:B------:R-:W2:Y:S01]  /*146b0*/  MUFU.EX2 R175, R175 ;  /* 0x000000af00af7308 */ /* 0x000ea20000000800 */
[--C-:B------:R-:W-:Y:S01]  /*146c0*/  FFMA.FTZ R160, R165, UR4, -R150.reuse ;  /* 0x00000004a5a07c23 */ /* 0x100fe20008010896 */
[C---:B----4-:R-:W-:Y:S05]  /*146d0*/  HMMA.16816.F32.BF16 R4, R68.reuse, R80, R4 ;  /* 0x000000504404723c */ /* 0x050fea0000041804 */
[--C-:B------:R-:W-:Y:S01]  /*146e0*/  FFMA.FTZ R165, R152, UR4, -R137.reuse ;  /* 0x0000000498a57c23 */ /* 0x100fe20008010889 */
[C---:B------:R-:W-:Y:S01]  /*146f0*/  HMMA.16816.F32.BF16 R8, R68.reuse, R82, R8 ;  /* 0x000000524408723c */ /* 0x040fe20000041808 */
[----:B------:R-:W3:Y:S01]  /*14700*/  LDSM.16.MT88.4 R80, [R223+0x10800] ;  /* 0x01080000df50783b */ /* 0x000ee20000004200 */
[----:B------:R-:W-:Y:S03]  /*14710*/  MUFU.EX2 R179, R179 ;  /* 0x000000b300b37308 */ /* 0x000fe60000000800 */
[--C-:B------:R-:W-:Y:S01]  /*14720*/  FFMA.FTZ R152, R157, UR4, -R150.reuse ;  /* 0x000000049d987c23 */ /* 0x100fe20008010896 */
[C---:B------:R-:W-:Y:S06]  /*14730*/  HMMA.16816.F32.BF16 R12, R68.reuse, R84, R12 ;  /* 0x00000054440c723c */ /* 0x040fec000004180c */
[----:B------:R-:W4:Y:S01]  /*14740*/  MUFU.EX2 R172, R172 ;  /* 0x000000ac00ac7308 */ /* 0x000f220000000800 */
[--C-:B------:R-:W-:Y:S01]  /*14750*/  FFMA.FTZ R156, R135, UR4, -R150.reuse ;  /* 0x00000004879c7c23 */ /* 0x100fe20008010896 */
[C---:B------:R-:W-:Y:S01]  /*14760*/  HMMA.16816.F32.BF16 R16, R68.reuse, R86, R16 ;  /* 0x000000564410723c */ /* 0x040fe20000041810 */
[----:B------:R-:W5:Y:S02]  /*14770*/  LDSM.16.MT88.4 R84, [R222+0x10800] ;  /* 0x01080000de54783b */ /* 0x000f640000004200 */
[----:B------:R-:W-:Y:S03]  /*14780*/  FFMA.FTZ R150, R133, UR4, -R150 ;  /* 0x0000000485967c23 */ /* 0x000fe60008010896 */
[C---:B------:R-:W-:Y:S02]  /*14790*/  HMMA.16816.F32.BF16 R20, R68.reuse, R92, R20 ;  /* 0x0000005c4414723c */ /* 0x040fe40000041814 */
[----:B------:R-:W-:Y:S03]  /*147a0*/  MUFU.EX2 R174, R174 ;  /* 0x000000ae00ae7308 */ /* 0x000fe60000000800 */
[----:B------:R-:W-:Y:S01]  /*147b0*/  FFMA.FTZ R137, R140, UR4, -R137 ;  /* 0x000000048c897c23 */ /* 0x000fe20008010889 */
[C---:B------:R-:W-:Y:S01]  /*147c0*/  HMMA.16816.F32.BF16 R24, R68.reuse, R94, R24 ;  /* 0x0000005e4418723c */ /* 0x040fe20000041818 */
[----:B------:R-:W1:Y:S05]  /*147d0*/  LDSM.16.MT88.4 R92, [R225+0xd000] ;  /* 0x00d00000e15c783b */ /* 0x000e6a0000004200 */
[----:B------:R-:W4:Y:S01]  /*147e0*/  MUFU.EX2 R181, R181 ;  /* 0x000000b500b57308 */ /* 0x000f220000000800 */
[----:B------:R-:W-:Y:S01]  /*147f0*/  FADD.FTZ R105, R105, R146 ;  /* 0x0000009269697221 */ /* 0x000fe20000010000 */
[C---:B------:R-:W-:Y:S08]  /*14800*/  HMMA.16816.F32.BF16 R28, R68.reuse, R72, R28 ;  /* 0x00000048441c723c */ /* 0x040ff0000004181c */
[----:B------:R-:W-:Y:S01]  /*14810*/  MUFU.EX2 R183, R183 ;  /* 0x000000b700b77308 */ /* 0x000fe20000000800 */
[C---:B------:R-:W-:Y:S03]  /*14820*/  HMMA.16816.F32.BF16 R32, R68.reuse, R74, R32 ;  /* 0x0000004a4420723c */ /* 0x040fe60000041820 */
[----:B------:R-:W-:Y:S03]  /*14830*/  F2FP.BF16.F32.PACK_AB R73, R113, R114 ;  /* 0x000000727149723e */ /* 0x000fe600000010ff */
[C---:B------:R-:W-:Y:S03]  /*14840*/  HMMA.16816.F32.BF16 R36, R68.reuse, R76, R36 ;  /* 0x0000004c4424723c */ /* 0x040fe60000041824 */
[----:B------:R-:W4:Y:S02]  /*14850*/  MUFU.EX2 R180, R180 ;  /* 0x000000b400b47308 */ /* 0x000f240000000800 */
        /* <DEDUP_REMOVED lines=11> */
[C---:B-----5:R-:W-:Y:S06]  /*14910*/  HMMA.16816.F32.BF16 R52, R68.reuse, R84, R52 ;  /* 0x000000544434723c */ /* 0x060fec0000041834 */
[----:B------:R-:W-:Y:S01]  /*14920*/  MUFU.EX2 R189, R189 ;  /* 0x000000bd00bd7308 */ /* 0x000fe20000000800 */
[----:B------:R-:W-:Y:S01]  /*14930*/  FADD.FTZ R107, R107, R104 ;  /* 0x000000686b6b7221 */ /* 0x000fe20000010000 */
[C---:B------:R-:W-:Y:S01]  /*14940*/  HMMA.16816.F32.BF16 R56, R68.reuse, R86, R56 ;  /* 0x000000564438723c */ /* 0x040fe20000041838 */
[----:B------:R-:W-:Y:S02]  /*14950*/  LDSM.16.MT88.4 R84, [R223+0x11000] ;  /* 0x01100000df54783b */ /* 0x000fe40000004200 */
[----:B------:R-:W-:Y:S03]  /*14960*/  FADD.FTZ R107, R106, R107 ;  /* 0x0000006b6a6b7221 */ /* 0x000fe60000010000 */
[C---:B------:R-:W-:Y:S02]  /*14970*/  HMMA.16816.F32.BF16 R60, R68.reuse, R88, R60 ;  /* 0x00000058443c723c */ /* 0x040fe4000004183c */
[----:B------:R-:W5:Y:S03]  /*14980*/  MUFU.EX2 R186, R186 ;  /* 0x000000ba00ba7308 */ /* 0x000f660000000800 */
[----:B------:R-:W-:Y:S01]  /*14990*/  FADD.FTZ R114, R114, R107 ;  /* 0x0000006b72727221 */ /* 0x000fe20000010000 */
[----:B------:R-:W-:Y:S01]  /*149a0*/  HMMA.16816.F32.BF16 R64, R68, R90, R64 ;  /* 0x0000005a4440723c */ /* 0x000fe20000041840 */
[----:B------:R-:W4:Y:S05]  /*149b0*/  LDSM.16.MT88.4 R68, [R225+0x11000] ;  /* 0x01100000e144783b */ /* 0x000f2a0000004200 */
[----:B------:R-:W-:Y:S01]  /*149c0*/  MUFU.EX2 R178, R178 ;  /* 0x000000b200b27308 */ /* 0x000fe20000000800 */
[----:B------:R-:W-:Y:S01]  /*149d0*/  FADD.FTZ R114, R113, R114 ;  /* 0x0000007271727221 */ /* 0x000fe20000010000 */
[C---:B-1----:R-:W-:Y:S01]  /*149e0*/  HMMA.16816.F32.BF16 R4, R72.reuse, R92, R4 ;  /* 0x0000005c4804723c */ /* 0x042fe20000041804 */
[----:B------:R-:W1:Y:S07]  /*149f0*/  LDSM.16.MT88.4 R88, [R222+0x11000] ;  /* 0x01100000de58783b */ /* 0x000e6e0000004200 */
[----:B------:R-:W5:Y:S01]  /*14a00*/  MUFU.EX2 R191, R191 ;  /* 0x000000bf00bf7308 */ /* 0x000f620000000800 */
[C---:B------:R-:W-:Y:S01]  /*14a10*/  HMMA.16816.F32.BF16 R8, R72.reuse, R94, R8 ;  /* 0x0000005e4808723c */ /* 0x040fe20000041808 */
[----:B------:R-:W5:Y:S05]  /*14a20*/  LDSM.16.MT88.4 R92, [R221+0x11000] ;  /* 0x01100000dd5c783b */ /* 0x000f6a0000004200 */
[C---:B------:R-:W-:Y:S03]  /*14a30*/  HMMA.16816.F32.BF16 R12, R72.reuse, R96, R12 ;  /* 0x00000060480c723c */ /* 0x040fe6000004180c */
[----:B------:R-:W-:Y:S02]  /*14a40*/  MUFU.EX2 R160, R160 ;  /* 0x000000a000a07308 */ /* 0x000fe40000000800 */
[----:B------:R-:W-:Y:S01]  /*14a50*/  FADD.FTZ R115, R115, R114 ;  /* 0x0000007273737221 */ /* 0x000fe20000010000 */
[C---:B------:R-:W-:Y:S01]  /*14a60*/  HMMA.16816.F32.BF16 R16, R72.reuse, R98, R16 ;  /* 0x000000624810723c */ /* 0x040fe20000041810 */
[----:B------:R-:W-:Y:S06]  /*14a70*/  LDSM.16.MT88.4 R96, [R223+0xe000] ;  /* 0x00e00000df60783b */ /* 0x000fec0000004200 */
[----:B------:R-:W-:Y:S01]  /*14a80*/  MUFU.EX2 R163, R163 ;  /* 0x000000a300a37308 */ /* 0x000fe20000000800 */
[----:B------:R-:W-:Y:S01]  /*14a90*/  FADD.FTZ R115, R112, R115 ;  /* 0x0000007370737221 */ /* 0x000fe20000010000 */
[C---:B--2---:R-:W-:Y:S08]  /*14aa0*/  HMMA.16816.F32.BF16 R20, R72.reuse, R76, R20 ;  /* 0x0000004c4814723c */ /* 0x044ff00000041814 */
[----:B------:R-:W-:Y:S01]  /*14ab0*/  MUFU.EX2 R161, R161 ;  /* 0x000000a100a17308 */ /* 0x000fe20000000800 */
[C---:B------:R-:W-:Y:S01]  /*14ac0*/  HMMA.16816.F32.BF16 R24, R72.reuse, R78, R24 ;  /* 0x0000004e4818723c */ /* 0x040fe20000041818 */
[----:B------:R-:W2:Y:S05]  /*14ad0*/  LDSM.16.MT88.4 R76, [R225+0xd800] ;  /* 0x00d80000e14c783b */ /* 0x000eaa0000004200 */
[C---:B---3--:R-:W-:Y:S03]  /*14ae0*/  HMMA.16816.F32.BF16 R28, R72.reuse, R80, R28 ;  /* 0x00000050481c723c */ /* 0x048fe6000004181c */
[----:B------:R-:W-:Y:S03]  /*14af0*/  MUFU.EX2 R164, R164 ;  /* 0x000000a400a47308 */ /* 0x000fe60000000800 */
[C---:B------:R-:W-:Y:S01]  /*14b00*/  HMMA.16816.F32.BF16 R32, R72.reuse, R82, R32 ;  /* 0x000000524820723c */ /* 0x040fe20000041820 */
[----:B------:R-:W3:Y:S06]  /*14b10*/  LDSM.16.MT88.4 R80, [R223+0xd800] ;  /* 0x00d80000df50783b */ /* 0x000eec0000004200 */
[----:B------:R-:W-:Y:S01]  /*14b20*/  MUFU.EX2 R158, R158 ;  /* 0x0000009e009e7308 */ /* 0x000fe20000000800 */
[C---:B----4-:R-:W-:Y:S09]  /*14b30*/  HMMA.16816.F32.BF16 R36, R72.reuse, R68, R36 ;  /* 0x000000444824723c */ /* 0x050ff20000041824 */
[----:B------:R-:W-:Y:S01]  /*14b40*/  MUFU.EX2 R159, R159 ;  /* 0x0000009f009f7308 */ /* 0x000fe20000000800 */
[C---:B------:R-:W-:Y:S03]  /*14b50*/  HMMA.16816.F32.BF16 R40, R72.reuse, R70, R40 ;  /* 0x000000464828723c */ /* 0x040fe60000041828 */
[----:B------:R-:W-:Y:S03]  /*14b60*/  F2FP.BF16.F32.PACK_AB R69, R177, R168 ;  /* 0x000000a8b145723e */ /* 0x000fe600000010ff */
[C---:B------:R-:W-:Y:S03]  /*14b70*/  HMMA.16816.F32.BF16 R44, R72.reuse, R84, R44 ;  /* 0x00000054482c723c */ /* 0x040fe6000004182c */
        /* <DEDUP_REMOVED lines=9> */
[----:B------:R-:W-:Y:S01]  /*14c10*/  LDSM.16.MT88.4 R88, [R223+0x11800] ;  /* 0x01180000df58783b */ /* 0x000fe20000004200 */
[----:B------:R-:W-:Y:S03]  /*14c20*/  MUFU.EX2 R173, R173 ;  /* 0x000000ad00ad7308 */ /* 0x000fe60000000800 */
[----:B------:R-:W-:Y:S01]  /*14c30*/  FADD.FTZ R168, R168, R115 ;  /* 0x00000073a8a87221 */ /* 0x000fe20000010000 */
[C---:B-----5:R-:W-:Y:S06]  /*14c40*/  HMMA.16816.F32.BF16 R60, R72.reuse, R92, R60 ;  /* 0x0000005c483c723c */ /* 0x060fec000004183c */
[----:B------:R-:W-:Y:S01]  /*14c50*/  MUFU.EX2 R176, R176 ;  /* 0x000000b000b07308 */ /* 0x000fe20000000800 */
[----:B------:R-:W-:Y:S01]  /*14c60*/  FADD.FTZ R177, R177, R168 ;  /* 0x000000a8b1b17221 */ /* 0x000fe20000010000 */
[----:B------:R-:W-:Y:S01]  /*14c70*/  HMMA.16816.F32.BF16 R64, R72, R94, R64 ;  /* 0x0000005e4840723c */ /* 0x000fe20000041840 */
[----:B------:R-:W1:Y:S02]  /*14c80*/  LDSM.16.MT88.4 R72, [R221+0xd800] ;  /* 0x00d80000dd48783b */ /* 0x000e640000004200 */
[----:B------:R-:W-:Y:S03]  /*14c90*/  FADD.FTZ R170, R170, R177 ;  /* 0x000000b1aaaa7221 */ /* 0x000fe60000010000 */
[C---:B--2---:R-:W-:Y:S02]  /*14ca0*/  HMMA.16816.F32.BF16 R4, R68.reuse, R76, R4 ;  /* 0x0000004c4404723c */ /* 0x044fe40000041804 */
[----:B------:R-:W-:Y:S01]  /*14cb0*/  MUFU.EX2 R169, R169 ;  /* 0x000000a900a97308 */ /* 0x000fe20000000800 */
[----:B------:R-:W-:Y:S02]  /*14cc0*/  LDSM.16.MT88.4 R92, [R221+0x11800] ;  /* 0x01180000dd5c783b */ /* 0x000fe40000004200 */
[----:B------:R-:W-:Y:S01]  /*14cd0*/  FADD.FTZ R170, R175, R170 ;  /* 0x000000aaafaa7221 */ /* 0x000fe20000010000 */
[C---:B------:R-:W-:Y:S06]  /*14ce0*/  HMMA.16816.F32.BF16 R8, R68.reuse, R78, R8 ;  /* 0x0000004e4408723c */ /* 0x040fec0000041808 */
[----:B------:R-:W-:Y:S01]  /*14cf0*/  MUFU.EX2 R188, R188 ;  /* 0x000000bc00bc7308 */ /* 0x000fe20000000800 */
[----:B------:R-:W2:Y:S01]  /*14d00*/  LDSM.16.MT88.4 R76, [R225+0x11800] ;  /* 0x01180000e14c783b */ /* 0x000ea20000004200 */
[C---:B---3--:R-:W-:Y:S08]  /*14d10*/  HMMA.16816.F32.BF16 R12, R68.reuse, R80, R12 ;  /* 0x00000050440c723c */ /* 0x048ff0000004180c */
        /* <DEDUP_REMOVED lines=11> */
[----:B------:R-:W-:Y:S01]  /*14dd0*/  F2FP.BF16.F32.PACK_AB R73, R180, R183 ;  /* 0x000000b7b449723e */ /* 0x000fe200000010ff */
[----:B------:R-:W-:Y:S03]  /*14de0*/  FADD.FTZ R183, R183, R170 ;  /* 0x000000aab7b77221 */ /* 0x000fe60000010000 */
[----:B------:R-:W-:Y:S02]  /*14df0*/  F2FP.BF16.F32.PACK_AB R75, R187, R182 ;  /* 0x000000b6bb4b723e */ /* 0x000fe400000010ff */
[----:B------:R-:W-:Y:S01]  /*14e00*/  MUFU.EX2 R152, R152 ;  /* 0x0000009800987308 */ /* 0x000fe20000000800 */
[C---:B--2---:R-:W-:Y:S03]  /*14e10*/  HMMA.16816.F32.BF16 R36, R68.reuse, R76, R36 ;  /* 0x0000004c4424723c */ /* 0x044fe60000041824 */
[----:B------:R-:W-:Y:S01]  /*14e20*/  F2FP.BF16.F32.PACK_AB R72, R186, R189 ;  /* 0x000000bdba48723e */ /* 0x000fe200000010ff */
[----:B------:R-:W-:Y:S01]  /*14e30*/  FADD.FTZ R183, R180, R183 ;  /* 0x000000b7b4b77221 */ /* 0x000fe20000010000 */
[----:B------:R-:W-:Y:S01]  /*14e40*/  F2FP.BF16.F32.PACK_AB R74, R191, R178 ;  /* 0x000000b2bf4a723e */ /* 0x000fe200000010ff */
[C---:B------:R-:W-:Y:S01]  /*14e50*/  HMMA.16816.F32.BF16 R40, R68.reuse, R78, R40 ;  /* 0x0000004e4428723c */ /* 0x040fe20000041828 */
[----:B------:R-:W1:Y:S02]  /*14e60*/  LDSM.16.MT88.4 R76, [R221+0xe000] ;  /* 0x00e00000dd4c783b */ /* 0x000e640000004200 */
[----:B------:R-:W2:Y:S02]  /*14e70*/  MUFU.EX2 R149, R149 ;  /* 0x0000009500957308 */ /* 0x000ea40000000800 */
[----:B------:R-:W-:Y:S01]  /*14e80*/  FADD.FTZ R182, R182, R183 ;  /* 0x000000b7b6b67221 */ /* 0x000fe20000010000 */
[C---:B------:R-:W-:Y:S07]  /*14e90*/  HMMA.16816.F32.BF16 R44, R68.reuse, R88, R44 ;  /* 0x00000058442c723c */ /* 0x040fee000004182c */
[----:B------:R-:W-:Y:S01]  /*14ea0*/  MUFU.EX2 R156, R156 ;  /* 0x0000009c009c7308 */ /* 0x000fe20000000800 */
[----:B------:R-:W-:Y:S01]  /*14eb0*/  FADD.FTZ R182, R187, R182 ;  /* 0x000000b6bbb67221 */ /* 0x000fe20000010000 */
[C---:B------:R-:W-:Y:S01]  /*14ec0*/  HMMA.16816.F32.BF16 R48, R68.reuse, R90, R48 ;  /* 0x0000005a4430723c */ /* 0x040fe20000041830 */
[----:B------:R-:W-:Y:S05]  /*14ed0*/  LDSM.16.MT88.4 R88, [R221+0x12000] ;  /* 0x01200000dd58783b */ /* 0x000fea0000004200 */
[C---:B---3--:R-:W-:Y:S02]  /*14ee0*/  HMMA.16816.F32.BF16 R52, R68.reuse, R80, R52 ;  /* 0x000000504434723c */ /* 0x048fe40000041834 */
[----:B------:R-:W3:Y:S03]  /*14ef0*/  MUFU.EX2 R151, R150 ;  /* 0x0000009600977308 */ /* 0x000ee60000000800 */
[----:B--2---:R-:W-:Y:S01]  /*14f00*/  F2FP.BF16.F32.PACK_AB R133, R149, R152 ;  /* 0x000000989585723e */ /* 0x004fe200000010ff */
[C---:B------:R-:W-:Y:S01]  /*14f10*/  HMMA.16816.F32.BF16 R56, R68.reuse, R82, R56 ;  /* 0x000000524438723c */ /* 0x040fe20000041838 */
[----:B------:R-:W-:Y:S05]  /*14f20*/  LDSM.16.MT88.4 R80, [R223+0x12000] ;  /* 0x01200000df50783b */ /* 0x000fea0000004200 */
[----:B------:R-:W-:Y:S01]  /*14f30*/  MUFU.EX2 R144, R144 ;  /* 0x0000009000907308 */ /* 0x000fe20000000800 */
[C---:B------:R-:W-:Y:S09]  /*14f40*/  HMMA.16816.F32.BF16 R60, R68.reuse, R92, R60 ;  /* 0x0000005c443c723c */ /* 0x040ff2000004183c */
[----:B------:R-:W2:Y:S01]  /*14f50*/  MUFU.EX2 R143, R143 ;  /* 0x0000008f008f7308 */ /* 0x000ea20000000800 */
[----:B------:R-:W-:Y:S01]  /*14f60*/  HMMA.16816.F32.BF16 R64, R68, R94, R64 ;  /* 0x0000005e4440723c */ /* 0x000fe20000041840 */
[----:B------:R-:W5:Y:S02]  /*14f70*/  LDSM.16.MT88.4 R68, [R225+0x12000] ;  /* 0x01200000e144783b */ /* 0x000f640000004200 */
[----:B---3--:R-:W-:Y:S03]  /*14f80*/  F2FP.BF16.F32.PACK_AB R135, R151, R156 ;  /* 0x0000009c9787723e */ /* 0x008fe600000010ff */
[C---:B----4-:R-:W-:Y:S03]  /*14f90*/  HMMA.16816.F32.BF16 R4, R72.reuse, R84, R4 ;  /* 0x000000544804723c */ /* 0x050fe60000041804 */
[----:B------:R-:W-:Y:S01]  /*14fa0*/  MUFU.EX2 R141, R141 ;  /* 0x0000008d008d7308 */ /* 0x000fe20000000800 */
[----:B------:R-:W-:Y:S02]  /*14fb0*/  LDSM.16.MT88.4 R92, [R223+0xe800] ;  /* 0x00e80000df5c783b */ /* 0x000fe40000004200 */
[C---:B------:R-:W-:Y:S07]  /*14fc0*/  HMMA.16816.F32.BF16 R8, R72.reuse, R86, R8 ;  /* 0x000000564808723c */ /* 0x040fee0000041808 */
[----:B------:R-:W3:Y:S01]  /*14fd0*/  MUFU.EX2 R140, R137 ;  /* 0x00000089008c7308 */ /* 0x000ee20000000800 */
[----:B------:R-:W4:Y:S01]  /*14fe0*/  LDSM.16.MT88.4 R84, [R222+0x12000] ;  /* 0x01200000de54783b */ /* 0x000f220000004200 */
[C---:B------:R-:W-:Y:S03]  /*14ff0*/  HMMA.16816.F32.BF16 R12, R72.reuse, R96, R12 ;  /* 0x00000060480c723c */ /* 0x040fe6000004180c */
[----:B--2---:R-:W-:Y:S03]  /*15000*/  F2FP.BF16.F32.PACK_AB R132, R143, R144 ;  /* 0x000000908f84723e */ /* 0x004fe600000010ff */
[C---:B------:R-:W-:Y:S01]  /*15010*/  HMMA.16816.F32.BF16 R16, R72.reuse, R98, R16 ;  /* 0x000000624810723c */ /* 0x040fe20000041810 */
[----:B------:R-:W-:Y:S05]  /*15020*/  LDSM.16.MT88.4 R96, [R222+0xe800] ;  /* 0x00e80000de60783b */ /* 0x000fea0000004200 */
[C---:B------:R-:W-:Y:S05]  /*15030*/  HMMA.16816.F32.BF16 R20, R72.reuse, R100, R20 ;  /* 0x000000644814723c */ /* 0x040fea0000041814 */
[----:B---3--:R-:W-:Y:S01]  /*15040*/  F2FP.BF16.F32.PACK_AB R134, R140, R141 ;  /* 0x0000008d8c86723e */ /* 0x008fe200000010ff */
[C---:B------:R-:W-:Y:S01]  /*15050*/  HMMA.16816.F32.BF16 R24, R72.reuse, R102, R24 ;  /* 0x000000664818723c */ /* 0x040fe20000041818 */
[----:B------:R-:W-:Y:S04]  /*15060*/  LDSM.16.MT88.4 R100, [R221+0xe800] ;  /* 0x00e80000dd64783b */ /* 0x000fe80000004200 */
[----:B------:R-:W-:Y:S01]  /*15070*/  MOV R137, R2 ;  /* 0x0000000200897202 */ /* 0x000fe20000000f00 */
[C---:B-1----:R-:W-:Y:S06]  /*15080*/  HMMA.16816.F32.BF16 R28, R72.reuse, R76, R28 ;  /* 0x0000004c481c723c */ /* 0x042fec000004181c */
[C---:B------:R-:W-:Y:S01]  /*15090*/  HMMA.16816.F32.BF16 R32, R72.reuse, R78, R32 ;  /* 0x0000004e4820723c */ /* 0x040fe20000041820 */
[----:B------:R-:W1:Y:S05]  /*150a0*/  LDSM.16.MT88.4 R76, [R225+0xe800] ;  /* 0x00e80000e14c783b */ /* 0x000e6a0000004200 */
[C---:B-----5:R-:W-:Y:S06]  /*150b0*/  HMMA.16816.F32.BF16 R36, R72.reuse, R68, R36 ;  /* 0x000000444824723c */ /* 0x060fec0000041824 */
[C---:B------:R-:W-:Y:S05]  /*150c0*/  HMMA.16816.F32.BF16 R40, R72.reuse, R70, R40 ;  /* 0x000000464828723c */ /* 0x040fea0000041828 */
[----:B------:R-:W-:Y:S01]  /*150d0*/  F2FP.BF16.F32.PACK_AB R69, R176, R173 ;  /* 0x000000adb045723e */ /* 0x000fe200000010ff */
[C---:B------:R-:W-:Y:S05]  /*150e0*/  HMMA.16816.F32.BF16 R44, R72.reuse, R80, R44 ;  /* 0x00000050482c723c */ /* 0x040fea000004182c */
[----:B------:R-:W-:Y:S01]  /*150f0*/  F2FP.BF16.F32.PACK_AB R71, R188, R169 ;  /* 0x000000a9bc47723e */ /* 0x000fe200000010ff */
[C---:B------:R-:W-:Y:S01]  /*15100*/  HMMA.16816.F32.BF16 R48, R72.reuse, R82, R48 ;  /* 0x000000524830723c */ /* 0x040fe20000041830 */
[----:B------:R-:W2:Y:S04]  /*15110*/  LDSM.16.MT88.4 R80, [R225+0x12800] ;  /* 0x01280000e150783b */ /* 0x000ea80000004200 */
        /* <DEDUP_REMOVED lines=15> */
[----:B------:R-:W1:Y:S01]  /*15210*/  LDSM.16.MT88.4 R76, [R222+0x12800] ;  /* 0x01280000de4c783b */ /* 0x000e620000004200 */
[C---:B------:R-:W-:Y:S06]  /*15220*/  HMMA.16816.F32.BF16 R12, R68.reuse, R92, R12 ;  /* 0x0000005c440c723c */ /* 0x040fec000004180c */
[C---:B------:R-:W-:Y:S01]  /*15230*/  HMMA.16816.F32.BF16 R16, R68.reuse, R94, R16 ;  /* 0x0000005e4410723c */ /* 0x040fe20000041810 */
[----:B------:R-:W-:Y:S05]  /*15240*/  LDSM.16.MT88.4 R92, [R225+0x13800] ;  /* 0x01380000e15c783b */ /* 0x000fea0000004200 */
[C---:B------:R-:W-:Y:S06]  /*15250*/  HMMA.16816.F32.BF16 R20, R68.reuse, R96, R20 ;  /* 0x000000604414723c */ /* 0x040fec0000041814 */
[C---:B------:R-:W-:Y:S06]  /*15260*/  HMMA.16816.F32.BF16 R24, R68.reuse, R98, R24 ;  /* 0x000000624418723c */ /* 0x040fec0000041818 */
[C---:B------:R-:W-:Y:S06]  /*15270*/  HMMA.16816.F32.BF16 R28, R68.reuse, R100, R28 ;  /* 0x00000064441c723c */ /* 0x040fec000004181c */
[C---:B------:R-:W-:Y:S01]  /*15280*/  HMMA.16816.F32.BF16 R32, R68.reuse, R102, R32 ;  /* 0x000000664420723c */ /* 0x040fe20000041820 */
[----:B------:R-:W-:Y:S05]  /*15290*/  LDSM.16.MT88.4 R100, [R221+0xf800] ;  /* 0x00f80000dd64783b */ /* 0x000fea0000004200 */
        /* <DEDUP_REMOVED lines=11> */
[----:B------:R-:W4:Y:S06]  /*15350*/  LDSM.16.MT88.4 R84, [R225+0x13000] ;  /* 0x01300000e154783b */ /* 0x000f2c0000004200 */
[C---:B------:R-:W-:Y:S01]  /*15360*/  F2FP.BF16.F32.PACK_AB R69, R163.reuse, R160 ;  /* 0x000000a0a345723e */ /* 0x040fe200000010ff */
[----:B------:R-:W-:Y:S03]  /*15370*/  FADD.FTZ R160, R160, R169 ;  /* 0x000000a9a0a07221 */ /* 0x000fe60000010000 */
[C---:B------:R-:W-:Y:S01]  /*15380*/  F2FP.BF16.F32.PACK_AB R71, R164.reuse, R161 ;  /* 0x000000a1a447723e */ /* 0x040fe200000010ff */
[----:B------:R-:W-:Y:S01]  /*15390*/  FADD.FTZ R160, R163, R160 ;  /* 0x000000a0a3a07221 */ /* 0x000fe20000010000 */
[----:B------:R-:W-:Y:S02]  /*153a0*/  F2FP.BF16.F32.PACK_AB R68, R159, R158 ;  /* 0x0000009e9f44723e */ /* 0x000fe400000010ff */
[----:B------:R-:W-:Y:S01]  /*153b0*/  F2FP.BF16.F32.PACK_AB R70, R165, R154 ;  /* 0x0000009aa546723e */ /* 0x000fe200000010ff */
[----:B------:R-:W-:Y:S04]  /*153c0*/  FADD.FTZ R161, R161, R160 ;  /* 0x000000a0a1a17221 */ /* 0x000fe80000010000 */
[----:B------:R-:W-:Y:S02]  /*153d0*/  FADD.FTZ R161, R164, R161 ;  /* 0x000000a1a4a17221 */ /* 0x000fe40000010000 */
[C---:B--2---:R-:W-:Y:S03]  /*153e0*/  HMMA.16816.F32.BF16 R4, R68.reuse, R80, R4 ;  /* 0x000000504404723c */ /* 0x044fe60000041804 */
[----:B------:R-:W-:Y:S03]  /*153f0*/  FADD.FTZ R152, R152, R161 ;  /* 0x000000a198987221 */ /* 0x000fe60000010000 */
[C---:B------:R-:W-:Y:S01]  /*15400*/  HMMA.16816.F32.BF16 R8, R68.reuse, R82, R8 ;  /* 0x000000524408723c */ /* 0x040fe20000041808 */
[----:B------:R-:W2:Y:S04]  /*15410*/  LDSM.16.MT88.4 R80, [R223+0x13000] ;  /* 0x01300000df50783b */ /* 0x000ea80000004200 */
[----:B------:R-:W-:Y:S01]  /*15420*/  FADD.FTZ R149, R149, R152 ;  /* 0x0000009895957221 */ /* 0x000fe20000010000 */
[C---:B------:R-:W-:Y:S05]  /*15430*/  HMMA.16816.F32.BF16 R12, R68.reuse, R88, R12 ;  /* 0x00000058440c723c */ /* 0x040fea000004180c */
[----:B------:R-:W-:Y:S01]  /*15440*/  FADD.FTZ R156, R156, R149 ;  /* 0x000000959c9c7221 */ /* 0x000fe20000010000 */
[C---:B------:R-:W-:Y:S05]  /*15450*/  HMMA.16816.F32.BF16 R16, R68.reuse, R90, R16 ;  /* 0x0000005a4410723c */ /* 0x040fea0000041810 */
[----:B------:R-:W-:Y:S01]  /*15460*/  FADD.FTZ R252, R151, R156 ;  /* 0x0000009c97fc7221 */ /* 0x000fe20000010000 */
[C---:B---3--:R-:W-:Y:S06]  /*15470*/  HMMA.16816.F32.BF16 R20, R68.reuse, R72, R20 ;  /* 0x000000484414723c */ /* 0x048fec0000041814 */
[C---:B------:R-:W-:Y:S01]  /*15480*/  HMMA.16816.F32.BF16 R24, R68.reuse, R74, R24 ;  /* 0x0000004a4418723c */ /* 0x040fe20000041818 */
[----:B------:R-:W3:Y:S05]  /*15490*/  LDSM.16.MT88.4 R72, [R222+0x13000] ;  /* 0x01300000de48783b */ /* 0x000eea0000004200 */
[C---:B-1----:R-:W-:Y:S06]  /*154a0*/  HMMA.16816.F32.BF16 R28, R68.reuse, R76, R28 ;  /* 0x0000004c441c723c */ /* 0x042fec000004181c */
[C---:B------:R-:W-:Y:S01]  /*154b0*/  HMMA.16816.F32.BF16 R32, R68.reuse, R78, R32 ;  /* 0x0000004e4420723c */ /* 0x040fe20000041820 */
[----:B------:R-:W1:Y:S05]  /*154c0*/  LDSM.16.MT88.4 R76, [R221+0x13000] ;  /* 0x01300000dd4c783b */ /* 0x000e6a0000004200 */
[C---:B----4-:R-:W-:Y:S06]  /*154d0*/  HMMA.16816.F32.BF16 R36, R68.reuse, R84, R36 ;  /* 0x000000544424723c */ /* 0x050fec0000041824 */
[C---:B------:R-:W-:Y:S01]  /*154e0*/  HMMA.16816.F32.BF16 R40, R68.reuse, R86, R40 ;  /* 0x000000564428723c */ /* 0x040fe20000041828 */
[----:B------:R-:W-:Y:S05]  /*154f0*/  LDSM.16.MT88.4 R84, [R223+0x13800] ;  /* 0x01380000df54783b */ /* 0x000fea0000004200 */
[C---:B--2---:R-:W-:Y:S06]  /*15500*/  HMMA.16816.F32.BF16 R44, R68.reuse, R80, R44 ;  /* 0x00000050442c723c */ /* 0x044fec000004182c */
[C---:B------:R-:W-:Y:S05]  /*15510*/  HMMA.16816.F32.BF16 R48, R68.reuse, R82, R48 ;  /* 0x000000524430723c */ /* 0x040fea0000041830 */
[----:B------:R-:W-:Y:S01]  /*15520*/  FADD.FTZ R80, R110, R109 ;  /* 0x0000006d6e507221 */ /* 0x000fe20000010000 */
[C---:B---3--:R-:W-:Y:S05]  /*15530*/  HMMA.16816.F32.BF16 R52, R68.reuse, R72, R52 ;  /* 0x000000484434723c */ /* 0x048fea0000041834 */
[----:B------:R-:W-:Y:S01]  /*15540*/  FADD.FTZ R80, R111, R80 ;  /* 0x000000506f507221 */ /* 0x000fe20000010000 */
[C---:B------:R-:W-:Y:S01]  /*15550*/  HMMA.16816.F32.BF16 R56, R68.reuse, R74, R56 ;  /* 0x0000004a4438723c */ /* 0x040fe20000041838 */
[----:B------:R-:W2:Y:S04]  /*15560*/  LDSM.16.MT88.4 R108, [R222+0xf800] ;  /* 0x00f80000de6c783b */ /* 0x000ea80000004200 */
[----:B------:R-:W-:Y:S01]  /*15570*/  FADD.FTZ R73, R123, R80 ;  /* 0x000000507b497221 */ /* 0x000fe20000010000 */
[C---:B-1----:R-:W-:Y:S05]  /*15580*/  HMMA.16816.F32.BF16 R60, R68.reuse, R76, R60 ;  /* 0x0000004c443c723c */ /* 0x042fea000004183c */
[----:B------:R-:W-:Y:S01]  /*15590*/  FADD.FTZ R73, R122, R73 ;  /* 0x000000497a497221 */ /* 0x000fe20000010000 */
[----:B------:R-:W-:Y:S01]  /*155a0*/  HMMA.16816.F32.BF16 R64, R68, R78, R64 ;  /* 0x0000004e4440723c */ /* 0x000fe20000041840 */
[----:B------:R-:W1:Y:S04]  /*155b0*/  LDSM.16.MT88.4 R76, [R222+0x13800] ;  /* 0x01380000de4c783b */ /* 0x000e680000004200 */
[----:B------:R-:W-:Y:S01]  /*155c0*/  FADD.FTZ R120, R120, R73 ;  /* 0x0000004978787221 */ /* 0x000fe20000010000 */
[C---:B------:R-:W-:Y:S03]  /*155d0*/  HMMA.16816.F32.BF16 R128, R132.reuse, R124, R4 ;  /* 0x0000007c8480723c */ /* 0x040fe60000041804 */
[----:B------:R-:W3:Y:S02]  /*155e0*/  LDSM.16.MT88.4 R68, [R221+0x13800] ;  /* 0x01380000dd44783b */ /* 0x000ee40000004200 */
[----:B------:R-:W-:Y:S01]  /*155f0*/  FADD.FTZ R120, R121, R120 ;  /* 0x0000007879787221 */ /* 0x000fe20000010000 */
[C---:B------:R-:W-:Y:S05]  /*15600*/  HMMA.16816.F32.BF16 R124, R132.reuse, R126, R8 ;  /* 0x0000007e847c723c */ /* 0x040fea0000041808 */
[----:B------:R-:W-:Y:S02]  /*15610*/  FADD.FTZ R179, R179, R120 ;  /* 0x00000078b3b37221 */ /* 0x000fe40000010000 */
[C---:B------:R-:W-:Y:S04]  /*15620*/  HMMA.16816.F32.BF16 R120, R132.reuse, R116, R12 ;  /* 0x000000748478723c */ /* 0x040fe8000004180c */
[----:B------:R-:W-:Y:S02]  /*15630*/  FADD.FTZ R179, R172, R179 ;  /* 0x000000b3acb37221 */ /* 0x000fe40000010000 */
        /* <DEDUP_REMOVED lines=25> */
[----:B------:R-:W-:Y:S02]  /*157d0*/  FADD.FTZ R154, R154, R159 ;  /* 0x0000009f9a9a7221 */ /* 0x000fe40000010000 */
[----:B------:R-:W-:Y:S04]  /*157e0*/  MOV R132, R3 ;  /* 0x0000000300847202 */ /* 0x000fe80000000f00 */
[----:B------:R-:W-:Y:S04]  /*157f0*/  FADD.FTZ R165, R165, R154 ;  /* 0x0000009aa5a57221 */ /* 0x000fe80000010000 */
[----:B------:R-:W-:Y:S04]  /*15800*/  FADD.FTZ R144, R144, R165 ;  /* 0x000000a590907221 */ /* 0x000fe80000010000 */
[----:B------:R-:W-:Y:S04]  /*15810*/  FADD.FTZ R144, R143, R144 ;  /* 0x000000908f907221 */ /* 0x000fe80000010000 */
[----:B------:R-:W-:Y:S04]  /*15820*/  FADD.FTZ R141, R141, R144 ;  /* 0x000000908d8d7221 */ /* 0x000fe80000010000 */
[----:B------:R-:W-:Y:S01]  /*15830*/  FADD.FTZ R251, R140, R141 ;  /* 0x0000008d8cfb7221 */ /* 0x000fe20000010000 */
[----:B------:R-:W-:Y:S06]  /*15840*/  @P1 BRA `(.L_x_3826) ;  /* 0xffffffa400bc1947 */ /* 0x000fec000383ffff */
.L_x_3822:
[----:B------:R-:W1:Y:S01]  /*15850*/  SHFL.BFLY PT, R0, R251, 0x2, 0x1f ;  /* 0x0c401f00fb007f89 */ /* 0x000e6200000e0000 */
[----:B------:R-:W2:Y:S01]  /*15860*/  S2UR UR5, SR_CgaCtaId ;  /* 0x00000000000579c3 */ /* 0x000ea20000008800 */
[----:B------:R-:W-:Y:S01]  /*15870*/  MOV R9, 0x3f800000 ;  /* 0x3f80000000097802 */ /* 0x000fe20000000f00 */
[----:B------:R-:W-:Y:S01]  /*15880*/  UMOV UR4, 0x400 ;  /* 0x0000040000047882 */ /* 0x000fe20000000000 */
[----:B------:R-:W3:Y:S01]  /*15890*/  S2R R4, SR_TID.X ;  /* 0x0000000000047919 */ /* 0x000ee20000002100 */
[----:B------:R-:W-:Y:S01]  /*158a0*/  MOV R8, 0x3f800000 ;  /* 0x3f80000000087802 */ /* 0x000fe20000000f00 */
[----:B------:R-:W-:Y:S01]  /*158b0*/  BSSY B0, `(.L_x_3827) ;  /* 0x00000d5000007945 */ /* 0x000fe20003800000 */
[----:B------:R-:W4:Y:S02]  /*158c0*/  SHFL.BFLY PT, R5, R252, 0x2, 0x1f ;  /* 0x0c401f00fc057f89 */ /* 0x000f2400000e0000 */
[----:B------:R-:W5:Y:S01]  /*158d0*/  LDC.64 R20, c[0x0][0x2c0] ;  /* 0x0000b000ff147b82 */ /* 0x000f620000000a00 */
[----:B-1----:R-:W-:Y:S01]  /*158e0*/  FADD.FTZ R7, R0, R251 ;  /* 0x000000fb00077221 */ /* 0x002fe20000010000 */
[----:B--2---:R-:W-:-:S06]  /*158f0*/  ULEA UR5, UR5, UR4, 0x18 ;  /* 0x0000000405057291 */ /* 0x004fcc000f8ec03f */
[----:B------:R-:W1:Y:S01]  /*15900*/  S2UR UR4, SR_CTAID.Z ;  /* 0x00000000000479c3 */ /* 0x000e620000002700 */
[----:B------:R-:W2:Y:S01]  /*15910*/  SHFL.BFLY PT, R6, R7, 0x1, 0x1f ;  /* 0x0c201f0007067f89 */ /* 0x000ea200000e0000 */
[----:B----4-:R-:W-:Y:S01]  /*15920*/  FADD.FTZ R0, R5, R252 ;  /* 0x000000fc05007221 */ /* 0x010fe20000010000 */
[----:B---3--:R-:W-:-:S04]  /*15930*/  SHF.R.S32.HI R11, RZ, 0x1f, R4 ;  /* 0x0000001fff0b7819 */ /* 0x008fc80000011404 */
[----:B------:R-:W3:Y:S01]  /*15940*/  SHFL.BFLY PT, R5, R0, 0x1, 0x1f ;  /* 0x0c201f0000057f89 */ /* 0x000ee200000e0000 */
[----:B------:R-:W-:-:S04]  /*15950*/  LEA.HI R13, R11, R4, RZ, 0x2 ;  /* 0x000000040b0d7211 */ /* 0x000fc800078f10ff */
[--C-:B------:R-:W-:Y:S01]  /*15960*/  SHF.R.S32.HI R12, RZ, 0x2, R13.reuse ;  /* 0x00000002ff0c7819 */ /* 0x100fe2000001140d */
[----:B--2---:R-:W-:Y:S01]  /*15970*/  FADD.FTZ R6, R7, R6 ;  /* 0x0000000607067221 */ /* 0x004fe20000010000 */
[----:B------:R-:W-:Y:S02]  /*15980*/  SHF.R.S32.HI R7, RZ, 0x1f, R13 ;  /* 0x0000001fff077819 */ /* 0x000fe4000001140d */
[----:B------:R-:W-:Y:S02]  /*15990*/  LOP3.LUT R13, R13, 0x1ffffffc, RZ, 0xc0, !PT ;  /* 0x1ffffffc0d0d7812 */ /* 0x000fe400078ec0ff */
[----:B------:R-:W-:Y:S01]  /*159a0*/  LEA.HI R7, R7, R12, RZ, 0x3 ;  /* 0x0000000c07077211 */ /* 0x000fe200078f18ff */
[----:B------:R-:W-:Y:S01]  /*159b0*/  BAR.SYNC.DEFER_BLOCKING 0x0 ;  /* 0x0000000000007b1d */ /* 0x000fe20000010000 */
[----:B------:R-:W-:Y:S01]  /*159c0*/  FSETP.NE.FTZ.AND P4, PT, R6, RZ, PT ;  /* 0x000000ff0600720b */ /* 0x000fe20003f95000 */
[----:B---3--:R-:W-:Y:S01]  /*159d0*/  FADD.FTZ R5, R0, R5 ;  /* 0x0000000500057221 */ /* 0x008fe20000010000 */
[----:B------:R-:W-:-:S02]  /*159e0*/  LOP3.LUT R7, R7, 0xfffffff8, RZ, 0xc0, !PT ;  /* 0xfffffff807077812 */ /* 0x000fc400078ec0ff */
[-C--:B------:R-:W-:Y:S02]  /*159f0*/  LEA.HI R0, R11, R4.reuse, RZ, 0x5 ;  /* 0x000000040b007211 */ /* 0x080fe400078f28ff */
[----:B------:R-:W-:Y:S02]  /*15a00*/  IADD3 R7, R12, -R7, RZ ;  /* 0x800000070c077210 */ /* 0x000fe40007ffe0ff */
[----:B------:R-:W2:Y:S01]  /*15a10*/  S2R R12, SR_TID.X ;  /* 0x00000000000c7919 */ /* 0x000ea20000002100 */
[----:B------:R-:W-:Y:S02]  /*15a20*/  SHF.R.S32.HI R10, RZ, 0x5, R0 ;  /* 0x00000005ff0a7819 */ /* 0x000fe40000011400 */
[----:B------:R-:W-:Y:S02]  /*15a30*/  IADD3 R13, -R13, R4, RZ ;  /* 0x000000040d0d7210 */ /* 0x000fe40007ffe1ff */
[----:B------:R-:W-:Y:S01]  /*15a40*/  FSETP.NE.FTZ.AND P3, PT, R5, RZ, PT ;  /* 0x000000ff0500720b */ /* 0x000fe20003f75000 */
[----:B------:R-:W3:Y:S01]  /*15a50*/  @P4 MUFU.RCP R9, R6 ;  /* 0x0000000600094308 */ /* 0x000ee20000001000 */
[----:B------:R-:W-:-:S02]  /*15a60*/  LEA R10, R10, R13, 0x9 ;  /* 0x0000000d0a0a7211 */ /* 0x000fc400078e48ff */
[----:B------:R-:W-:Y:S02]  /*15a70*/  LEA.HI R11, R11, R4, RZ, 0x4 ;  /* 0x000000040b0b7211 */ /* 0x000fe400078f20ff */
[----:B------:R-:W-:Y:S02]  /*15a80*/  SHF.L.U32 R17, R7, 0x6, RZ ;  /* 0x0000000607117819 */ /* 0x000fe400000006ff */
[----:B------:R-:W-:Y:S01]  /*15a90*/  LOP3.LUT R19, R11, 0xfffffff0, RZ, 0xc0, !PT ;  /* 0xfffffff00b137812 */ /* 0x000fe200078ec0ff */
[----:B------:R-:W-:Y:S01]  /*15aa0*/  @P4 MUFU.LG2 R6, R6 ;  /* 0x0000000600064308 */ /* 0x000fe20000000c00 */
[----:B------:R-:W-:Y:S02]  /*15ab0*/  LOP3.LUT R17, R17, 0x1c0, RZ, 0xc0, !PT ;  /* 0x000001c011117812 */ /* 0x000fe400078ec0ff */
[----:B------:R-:W-:Y:S01]  /*15ac0*/  LOP3.LUT R15, R7, 0x1, RZ, 0xc0, !PT ;  /* 0x00000001070f7812 */ /* 0x000fe200078ec0ff */
[----:B------:R-:W4:Y:S01]  /*15ad0*/  @P3 LDC R23, c[0x0][0x2e8] ;  /* 0x0000ba00ff173b82 */ /* 0x000f220000000800 */
[----:B------:R-:W-:-:S02]  /*15ae0*/  LEA.HI R17, R17, R17, RZ, 0x1d ;  /* 0x0000001111117211 */ /* 0x000fc400078fe8ff */
[----:B------:R-:W-:Y:S01]  /*15af0*/  ISETP.NE.U32.AND P0, PT, R15, 0x1, PT ;  /* 0x000000010f00780c */ /* 0x000fe20003f05070 */
[----:B------:R-:W1:Y:S01]  /*15b00*/  @P3 MUFU.RCP R8, R5 ;  /* 0x0000000500083308 */ /* 0x000e620000001000 */
[----:B------:R-:W-:Y:S01]  /*15b10*/  LEA R10, R10, R17, 0x1 ;  /* 0x000000110a0a7211 */ /* 0x000fe200078e08ff */
[----:B---3--:R-:W-:Y:S01]  /*15b20*/  FMUL.FTZ R128, R9, R128 ;  /* 0x0000008009807220 */ /* 0x008fe20000410000 */
[----:B------:R-:W-:Y:S01]  /*15b30*/  R2P PR, R7, 0x6 ;  /* 0x0000000607007804 */ /* 0x000fe20000000000 */
[C---:B------:R-:W-:Y:S01]  /*15b40*/  FMUL.FTZ R129, R9.reuse, R129 ;  /* 0x0000008109817220 */ /* 0x040fe20000410000 */
[----:B------:R-:W-:Y:S01]  /*15b50*/  LEA R10, R10, UR5, 0x2 ;  /* 0x000000050a0a7c11 */ /* 0x000fe2000f8e10ff */
[C---:B------:R-:W-:Y:S01]  /*15b60*/  FMUL.FTZ R124, R9.reuse, R124 ;  /* 0x0000007c097c7220 */ /* 0x040fe20000410000 */
[----:B------:R-:W-:Y:S01]  /*15b70*/  MOV R7, 0x40 ;  /* 0x0000004000077802 */ /* 0x000fe20000000f00 */
[C---:B------:R-:W-:Y:S01]  /*15b80*/  FMUL.FTZ R125, R9.reuse, R125 ;  /* 0x0000007d097d7220 */ /* 0x040fe20000410000 */
[C---:B------:R-:W-:Y:S01]  /*15b90*/  FMUL.FTZ R120, R9.reuse, R120 ;  /* 0x0000007809787220 */ /* 0x040fe20000410000 */
[----:B--2---:R-:W-:Y:S01]  /*15ba0*/  SHF.R.S32.HI R13, RZ, 0x1f, R12 ;  /* 0x0000001fff0d7819 */ /* 0x004fe2000001140c */
        /* <DEDUP_REMOVED lines=8> */
[----:B------:R-:W-:Y:S01]  /*15c30*/  FMUL.FTZ R109, R9, R109 ;  /* 0x0000006d096d7220 */ /* 0x000fe20000410000 */
        /* <DEDUP_REMOVED lines=67> */
[----:B------:R-:W-:Y:S01]  /*16070*/  SEL R7, R7, 0xffffffc0, !P1 ;  /* 0xffffffc007077807 */ /* 0x000fe20004800000 */
[----:B------:R-:W-:Y:S01]  /*16080*/  @P4 FMUL.FTZ R6, R6, 0.69314718246459960938 ;  /* 0x3f31721806064820 */ /* 0x000fe20000410000 */
[----:B------:R-:W-:-:S02]  /*16090*/  @P0 IADD3 R8, R10, 0x20, RZ ;  /* 0x000000200a080810 */ /* 0x000fc40007ffe0ff */
[----:B------:R-:W-:Y:S02]  /*160a0*/  SEL R9, R9, 0xffffff80, !P2 ;  /* 0xffffff8009097807 */ /* 0x000fe40005000000 */
        /* <DEDUP_REMOVED lines=8> */
[-C--:B------:R-:W-:Y:S01]  /*16130*/  IADD3 R19, R16, R9.reuse, RZ ;  /* 0x0000000910137210 */ /* 0x080fe20007ffe0ff */
[----:B-1----:R-:W-:Y:S01]  /*16140*/  @P3 FMUL.FTZ R5, R5, 0.69314718246459960938 ;  /* 0x3f31721805053820 */ /* 0x002fe20000410000 */
[----:B------:R-:W-:Y:S01]  /*16150*/  IADD3 R9, R18, R9, RZ ;  /* 0x0000000912097210 */ /* 0x000fe20007ffe0ff */
[----:B------:R-:W-:Y:S01]  /*16160*/  STS.64 [R16+0x800], R122 ;  /* 0x0008007a10007388 */ /* 0x000fe20000000a00 */
[----:B------:R-:W-:-:S02]  /*16170*/  LEA R15, R15, UR5, 0x2 ;  /* 0x000000050f0f7c11 */ /* 0x000fc4000f8e10ff */
[----:B------:R-:W-:Y:S01]  /*16180*/  LOP3.LUT R29, R0, 0xffffffe0, RZ, 0xc0, !PT ;  /* 0xffffffe0001d7812 */ /* 0x000fe200078ec0ff */
[----:B------:R-:W-:Y:S01]  /*16190*/  STS.64 [R18], R116 ;  /* 0x0000007412007388 */ /* 0x000fe20000000a00 */
[----:B------:R-:W-:Y:S02]  /*161a0*/  IADD3 R0, -R241, RZ, RZ ;  /* 0x000000fff1007210 */ /* 0x000fe40007ffe1ff */
[----:B------:R-:W-:Y:S01]  /*161b0*/  IADD3 R29, -R29, R4, RZ ;  /* 0x000000041d1d7210 */ /* 0x000fe20007ffe1ff */
[----:B------:R-:W-:Y:S01]  /*161c0*/  STS.64 [R18+0x800], R118 ;  /* 0x0008007612007388 */ /* 0x000fe20000000a00 */
[----:B------:R-:W-:Y:S02]  /*161d0*/  MOV R4, 0xff800000 ;  /* 0xff80000000047802 */ /* 0x000fe40000000f00 */
[----:B------:R-:W-:Y:S01]  /*161e0*/  LOP3.LUT P0, RZ, R29, 0x3, RZ, 0xc0, !PT ;  /* 0x000000031dff7812 */ /* 0x000fe2000780c0ff */
        /* <DEDUP_REMOVED lines=17> */
[----:B------:R2:W-:Y:S04]  /*16300*/  STS.64 [R7+0x4800], R82 ;  /* 0x0048005207007388 */ /* 0x0005e80000000a00 */
[----:B------:R-:W-:Y:S04]  /*16310*/  STS.64 [R17+0x4000], R76 ;  /* 0x0040004c11007388 */ /* 0x000fe80000000a00 */
[----:B------:R-:W-:Y:S01]  /*16320*/  STS.64 [R17+0x4800], R78 ;  /* 0x0048004e11007388 */ /* 0x000fe20000000a00 */
[----:B-1----:R-:W-:-:S03]  /*16330*/  LEA.HI R16, R13, R12, RZ, 0x5 ;  /* 0x0000000c0d107211 */ /* 0x002fc600078f28ff */
[----:B------:R-:W-:Y:S01]  /*16340*/  STS.64 [R19+0x4000], R72 ;  /* 0x0040004813007388 */ /* 0x000fe20000000a00 */
[----:B------:R-:W-:-:S03]  /*16350*/  LOP3.LUT R13, R16, 0xffffffe0, RZ, 0xc0, !PT ;  /* 0xffffffe0100d7812 */ /* 0x000fc600078ec0ff */
[----:B------:R-:W-:Y:S01]  /*16360*/  STS.64 [R19+0x4800], R74 ;  /* 0x0048004a13007388 */ /* 0x000fe20000000a00 */
[----:B------:R-:W-:-:S03]  /*16370*/  IADD3 R22, -R13, R12, RZ ;  /* 0x0000000c0d167210 */ /* 0x000fc60007ffe1ff */
[----:B------:R-:W-:Y:S01]  /*16380*/  STS.64 [R9+0x4000], R68 ;  /* 0x0040004409007388 */ /* 0x000fe20000000a00 */
[----:B------:R-:W-:-:S03]  /*16390*/  SHF.R.S32.HI R13, RZ, 0x1f, R22 ;  /* 0x0000001fff0d7819 */ /* 0x000fc60000011416 */
[----:B------:R1:W-:Y:S01]  /*163a0*/  STS.64 [R9+0x4800], R70 ;  /* 0x0048004609007388 */ /* 0x0003e20000000a00 */
[----:B--2---:R-:W-:Y:S01]  /*163b0*/  SHF.R.S32.HI R7, RZ, 0x5, R16 ;  /* 0x00000005ff077819 */ /* 0x004fe20000011410 */
[----:B------:R-:W-:Y:S01]  /*163c0*/  BAR.SYNC.DEFER_BLOCKING 0x0 ;  /* 0x0000000000007b1d */ /* 0x000fe20000010000 */
[----:B------:R-:W-:Y:S02]  /*163d0*/  LEA.HI R13, R13, R22, RZ, 0x2 ;  /* 0x000000160d0d7211 */ /* 0x000fe400078f10ff */
[----:B------:R-:W-:Y:S02]  /*163e0*/  SHF.R.S32.HI R28, RZ, 0x1f, R7 ;  /* 0x0000001fff1c7819 */ /* 0x000fe40000011407 */
[----:B------:R-:W-:Y:S02]  /*163f0*/  SHF.R.S32.HI R13, RZ, 0x2, R13 ;  /* 0x00000002ff0d7819 */ /* 0x000fe4000001140d */
[----:B------:R-:W-:Y:S01]  /*16400*/  LEA.HI R12, R28, R7, RZ, 0x2 ;  /* 0x000000071c0c7211 */ /* 0x000fe200078f10ff */
[----:B------:R-:W5:Y:S01]  /*16410*/  S2R R8, SR_CTAID.Y ;  /* 0x0000000000087919 */ /* 0x000f620000002600 */
[----:B------:R-:W2:Y:S01]  /*16420*/  @P4 LDC R28, c[0x0][0x2e8] ;  /* 0x0000ba00ff1c4b82 */ /* 0x000ea20000000800 */
[----:B------:R-:W-:Y:S01]  /*16430*/  SHF.L.U32 R22, R14, 0x2, RZ ;  /* 0x000000020e167819 */ /* 0x000fe200000006ff */
[----:B------:R-:W3:Y:S01]  /*16440*/  S2R R10, SR_CTAID.X ;  /* 0x00000000000a7919 */ /* 0x000ee20000002500 */
[----:B------:R-:W-:-:S04]  /*16450*/  LOP3.LUT R12, R12, 0xfffffffc, RZ, 0xc0, !PT ;  /* 0xfffffffc0c0c7812 */ /* 0x000fc800078ec0ff */
[----:B------:R-:W-:Y:S02]  /*16460*/  IADD3 R12, R7, -R12, RZ ;  /* 0x8000000c070c7210 */ /* 0x000fe40007ffe0ff */
[----:B------:R-:W-:Y:S01]  /*16470*/  MOV R7, 0xff800000 ;  /* 0xff80000000077802 */ /* 0x000fe20000000f00 */
[----:B----4-:R-:W-:Y:S01]  /*16480*/  @P3 FFMA.FTZ R7, R2, R23, R5 ;  /* 0x0000001702073223 */ /* 0x010fe20000010005 */
[----:B------:R-:W-:Y:S01]  /*16490*/  LEA R13, R12, R13, 0x4 ;  /* 0x0000000d0c0d7211 */ /* 0x000fe200078e20ff */
[----:B-1----:R-:W1:Y:S01]  /*164a0*/  LDC R9, c[0x0][0x270] ;  /* 0x00009c00ff097b82 */ /* 0x002e620000000800 */
[----:B------:R4:W1:Y:S01]  /*164b0*/  LDS.128 R24, [R15+0x3800] ;  /* 0x003800000f187984 */ /* 0x0008620000000c00 */
[----:B------:R-:W-:-:S03]  /*164c0*/  SHF.R.S32.HI R23, RZ, 0x1f, R22 ;  /* 0x0000001fff177819 */ /* 0x000fc60000011416 */
[----:B------:R4:W1:Y:S01]  /*164d0*/  LDS.128 R16, [R15+0x7800] ;  /* 0x007800000f107984 */ /* 0x0008620000000c00 */
[----:B--2---:R-:W-:Y:S01]  /*164e0*/  @P4 FFMA.FTZ R4, R3, R28, R6 ;  /* 0x0000001c03044223 */ /* 0x004fe20000010006 */
[----:B-----5:R-:W-:Y:S01]  /*164f0*/  IMAD R8, R8, R20, R241 ;  /* 0x0000001408087224 */ /* 0x020fe200078e02f1 */
[----:B---3--:R-:W-:Y:S01]  /*16500*/  SHF.L.U32 R10, R10, 0x6, RZ ;  /* 0x000000060a0a7819 */ /* 0x008fe200000006ff */
[----:B-1----:R-:W-:-:S04]  /*16510*/  IMAD R0, R9, R0, UR4 ;  /* 0x0000000409007e24 */ /* 0x002fc8000f8e0200 */
[----:B------:R-:W-:-:S04]  /*16520*/  IMAD R0, R8, R9, R0 ;  /* 0x0000000908007224 */ /* 0x000fc800078e0200 */
[----:B------:R-:W-:Y:S01]  /*16530*/  IMAD R0, R0, R21, R10 ;  /* 0x0000001500007224 */ /* 0x000fe200078e020a */
[----:B----4-:R-:W-:Y:S06]  /*16540*/  @P0 BRA `(.L_x_3828) ;  /* 0x00000000002c0947 */ /* 0x010fec0003800000 */
        /* <DEDUP_REMOVED lines=11> */
.L_x_3828:
[----:B------:R-:W-:Y:S05]  /*16600*/  BSYNC B0 ;  /* 0x0000000000007941 */ /* 0x000fea0003800000 */
.L_x_3827:
[C---:B------:R-:W-:Y:S01]  /*16610*/  VIADD R3, R11.reuse, 0x18 ;  /* 0x000000180b037836 */ /* 0x040fe20000000000 */
[----:B------:R-:W-:Y:S01]  /*16620*/  ULDC UR4, c[0x0][0x2dc] ;  /* 0x0000b70000047ab9 */ /* 0x000fe20000000800 */
[----:B------:R-:W-:Y:S01]  /*16630*/  IMAD.WIDE R12, R11, 0x80, R22 ;  /* 0x000000800b0c7825 */ /* 0x000fe200078e0216 */
[----:B------:R-:W-:Y:S02]  /*16640*/  BSSY B0, `(.L_x_3829) ;  /* 0x000001e000007945 */ /* 0x000fe40003800000 */
[----:B------:R-:W-:Y:S01]  /*16650*/  ISETP.GE.AND P6, PT, R3, R232, PT ;  /* 0x000000e80300720c */ /* 0x000fe20003fc6270 */
[----:B------:R-:W-:Y:S01]  /*16660*/  IMAD R0, R0, UR4, RZ ;  /* 0x0000000400007c24 */ /* 0x000fe2000f8e02ff */
[----:B------:R-:W-:Y:S01]  /*16670*/  ULDC.64 UR4, c[0x0][0x288] ;  /* 0x0000a20000047ab9 */ /* 0x000fe20000000a00 */
[C---:B------:R-:W-:Y:S02]  /*16680*/  VIADD R3, R11.reuse, 0x20 ;  /* 0x000000200b037836 */ /* 0x040fe40000000000 */
[C---:B------:R-:W-:Y:S01]  /*16690*/  VIADD R5, R11.reuse, 0x10 ;  /* 0x000000100b057836 */ /* 0x040fe20000000000 */
[C---:B-1----:R-:W-:Y:S01]  /*166a0*/  IADD3 R7, P2, R0.reuse, R12, RZ ;  /* 0x0000000c00077210 */ /* 0x042fe20007f5e0ff */
[----:B------:R-:W-:Y:S01]  /*166b0*/  VIADD R9, R11, 0x8 ;  /* 0x000000080b097836 */ /* 0x000fe20000000000 */
[-C--:B------:R-:W-:Y:S01]  /*166c0*/  ISETP.GE.AND P5, PT, R3, R232.reuse, PT ;  /* 0x000000e80300720c */ /* 0x080fe20003fa6270 */
[----:B------:R-:W-:Y:S01]  /*166d0*/  VIADD R3, R11, 0x30 ;  /* 0x000000300b037836 */ /* 0x000fe20000000000 */
[----:B------:R-:W-:Y:S01]  /*166e0*/  ISETP.GE.AND P1, PT, R5, R232, PT ;  /* 0x000000e80500720c */ /* 0x000fe20003f26270 */
[----:B------:R-:W-:Y:S01]  /*166f0*/  VIADD R5, R11, 0x28 ;  /* 0x000000280b057836 */ /* 0x000fe20000000000 */
[----:B------:R-:W-:-:S02]  /*16700*/  LEA.HI.X.SX32 R0, R0, R13, 0x1, P2 ;  /* 0x0000000d00007211 */ /* 0x000fc400010f0eff */
[----:B------:R-:W-:Y:S02]  /*16710*/  LEA R12, P2, R7, UR4, 0x2 ;  /* 0x00000004070c7c11 */ /* 0x000fe4000f8410ff */
[-C--:B------:R-:W-:Y:S01]  /*16720*/  ISETP.GE.AND P3, PT, R3, R232.reuse, PT ;  /* 0x000000e80300720c */ /* 0x080fe20003f66270 */
[----:B------:R-:W-:Y:S01]  /*16730*/  VIADD R3, R11, 0x38 ;  /* 0x000000380b037836 */ /* 0x000fe20000000000 */
[----:B------:R-:W-:Y:S01]  /*16740*/  LEA.HI.X R13, R7, UR5, R0, 0x2, P2 ;  /* 0x00000005070d7c11 */ /* 0x000fe200090f1400 */
[----:B------:R-:W-:Y:S01]  /*16750*/  VIADD R0, R22, 0x40 ;  /* 0x0000004016007836 */ /* 0x000fe20000000000 */
[-C--:B------:R-:W-:Y:S02]  /*16760*/  ISETP.GE.AND P0, PT, R9, R232.reuse, PT ;  /* 0x000000e80900720c */ /* 0x080fe40003f06270 */
[-C--:B------:R-:W-:Y:S02]  /*16770*/  ISETP.GE.AND P4, PT, R5, R232.reuse, PT ;  /* 0x000000e80500720c */ /* 0x080fe40003f86270 */
[----:B------:R-:W-:Y:S01]  /*16780*/  ISETP.GE.AND P2, PT, R11, R232, PT ;  /* 0x000000e80b00720c */ /* 0x000fe20003f46270 */
[----:B------:R1:W2:Y:S04]  /*16790*/  LDS.128 R4, [R15+0x4000] ;  /* 0x004000000f047984 */ /* 0x0002a80000000c00 */
        /* <DEDUP_REMOVED lines=8> */
.L_x_3830:
[----:B------:R-:W-:Y:S05]  /*16820*/  BSYNC B0 ;  /* 0x0000000000007941 */ /* 0x000fea0003800000 */
.L_x_3829:
        /* <DEDUP_REMOVED lines=10> */
.L_x_3832:
[----:B------:R-:W-:Y:S05]  /*168d0*/  BSYNC B0 ;  /* 0x0000000000007941 */ /* 0x000fea0003800000 */
.L_x_3831:
        /* <DEDUP_REMOVED lines=9> */
.L_x_3834:
[----:B------:R-:W-:Y:S05]  /*16970*/  BSYNC B0 ;  /* 0x0000000000007941 */ /* 0x000fea0003800000 */
.L_x_3833:
        /* <DEDUP_REMOVED lines=9> */
.L_x_3836:
[----:B------:R-:W-:Y:S05]  /*16a10*/  BSYNC B0 ;  /* 0x0000000000007941 */ /* 0x000fea0003800000 */
.L_x_3835:
        /* <DEDUP_REMOVED lines=9> */
.L_x_3838:
[----:B------:R-:W-:Y:S05]  /*16ab0*/  BSYNC B0 ;  /* 0x0000000000007941 */ /* 0x000fea0003800000 */
.L_x_3837:
        /* <DEDUP_REMOVED lines=9> */
.L_x_3840:
[----:B------:R-:W-:Y:S05]  /*16b50*/  BSYNC B0 ;  /* 0x0000000000007941 */ /* 0x000fea0003800000 */
.L_x_3839:
        /* <DEDUP_REMOVED lines=9> */
.L_x_3842:
[----:B------:R-:W-:Y:S05]  /*16bf0*/  BSYNC B0 ;  /* 0x0000000000007941 */ /* 0x000fea0003800000 */
.L_x_3841:
        /* <DEDUP_REMOVED lines=8> */
.L_x_3843:
        /* <DEDUP_REMOVED lines=16> */
.L_x_8495:


//--------------------- .text._ZN5flash24flash_fwd_splitkv_kernelI23Flash_fwd_kernel_traitsILi128ELi64ELi128ELi4ELb0ELb0EN7cutlass10bfloat16_tE19Flash_kernel_traitsILi128ELi64ELi128ELi4ES3_EELb1ELb0ELb0ELb0ELb1ELb0ELb1ELb1EEEvNS_16Flash_fwd_paramsE --------------------------
	.section	.text._ZN5flash24flash_fwd_splitkv_kernelI23Flash_fwd_kernel_traitsILi128ELi64ELi128ELi4ELb0ELb0EN7cutlass10bfloat16_tE19Flash_kernel_traitsILi128ELi64ELi128ELi4ES3_EELb1ELb0ELb0ELb0ELb1ELb0ELb1ELb1EEEvNS_16Flash_fwd_paramsE,"ax",@progbits
	.align	128
        .global         _ZN5flash24flash_fwd_splitkv_kernelI23Flash_fwd_kernel_traitsILi128ELi64ELi128ELi4ELb0ELb0EN7cutlass10bfloat16_tE19Flash_kernel_traitsILi128ELi64ELi128ELi4ES3_EELb1ELb0ELb0ELb0ELb1ELb0ELb1ELb1EEEvNS_16Flash_fwd_paramsE
        .type           _ZN5flash24flash_fwd_splitkv_kernelI23Flash_fwd_kernel_traitsILi128ELi64ELi128ELi4ELb0ELb0EN7cutlass10bfloat16_tE19Flash_kernel_traitsILi128ELi64ELi128ELi4ES3_EELb1ELb0ELb0ELb0ELb1ELb0ELb1ELb1EEEvNS_16Flash_fwd_paramsE,@function
        .size           _ZN5flash24flash_fwd_splitkv_kernelI23Flash_fwd_kernel_traitsILi128ELi64ELi128ELi4ELb0ELb0EN7cutlass10bfloat16_tE19Flash_kernel_traitsILi128ELi64ELi128ELi4ES3_EELb1ELb0ELb0ELb0ELb1ELb0ELb1ELb1EEEvNS_16Flash_fwd_paramsE,(.L_x_8440 - _ZN5flash24flash_fwd_splitkv_kernelI23Flash_fwd_kernel_traitsILi128ELi64ELi128ELi4ELb0ELb0EN7cutlass10bfloat16_tE19Flash_kernel_traitsILi128ELi64ELi128ELi4ES3_EELb1ELb0ELb0ELb0ELb1ELb0ELb1ELb1EEEvNS_16Flash_fwd_paramsE)
        .other          _ZN5flash24flash_fwd_splitkv_kernelI23Flash_fwd_kernel_traitsILi128ELi64ELi128ELi4ELb0ELb0EN7cutlass10bfloat16_tE19Flash_kernel_traitsILi128ELi64ELi128ELi4ES3_EELb1ELb0ELb0ELb0ELb1ELb0ELb1ELb1EEEvNS_16Flash_fwd_paramsE,@"STO_CUDA_ENTRY STV_DEFAULT"
_ZN5flash24flash_fwd_splitkv_kernelI23Flash_fwd_kernel_traitsILi128ELi64ELi128ELi4ELb0ELb0EN7cutlass10bfloat16_tE19Flash_kernel_traitsILi128ELi64ELi128ELi4ES3_EELb1ELb0ELb0ELb0ELb1ELb0ELb1ELb1EEEvNS_16Flash_fwd_paramsE:
.text._ZN5flash24flash_fwd_splitkv_kernelI23Flash_fwd_kernel_traitsILi128ELi64ELi128ELi4ELb0ELb0EN7cutlass10bfloat16_tE19Flash_kernel_traitsILi128ELi64ELi128ELi4ES3_EELb1ELb0ELb0ELb0ELb1ELb0ELb1ELb1EEEvNS_16Flash_fwd_paramsE:
        /* <DEDUP_REMOVED lines=29> */
[----:B------:R-:W-:Y:S05]  /*01d0*/  CALL.REL.NOINC `($_ZN5flash24flash_fwd_splitkv_kernelI23Flash_fwd_kernel_traitsILi128ELi64ELi128ELi4ELb0ELb0EN7cutlass10bfloat16_tE19Flash_kernel_traitsILi128ELi64ELi128ELi4ES3_EELb1ELb0ELb0ELb0ELb1ELb0ELb1ELb1EEEvNS_16Flash_fwd_paramsE$_ZN5flash30compute_attn_1rowblock_splitkvI23Flash_fwd_kernel_traitsILi128ELi64ELi128ELi4ELb0ELb0EN7cutlass10bfloat16_tE19Flash_kernel_traitsILi128ELi64ELi128ELi4ES3_EELb1ELb0ELb0ELb0ELb1ELb0ELb1ELb1ENS_16Flash_fwd_paramsEEEvRKT8_iiiii) ;  /* 0x0000000000087944 */ /* 0x000fea0003c00000 */
[----:B------:R-:W-:Y:S05]  /*01e0*/  BSYNC B3 ;  /* 0x0000000000037941 */ /* 0x000fea0003800000 */
.L_x_3844:
[----:B------:R-:W-:Y:S05]  /*01f0*/  EXIT ;  /* 0x000000000000794d */ /* 0x000fea0003800000 */
        .type           $_ZN5flash24flash_fwd_splitkv_kernelI23Flash_fwd_kernel_traitsILi128ELi64ELi128ELi4ELb0ELb0EN7cutlass10bfloat16_tE19Flash_kernel_traitsILi128ELi64ELi128ELi4ES3_EELb1ELb0ELb0ELb0ELb1ELb0ELb1ELb1EEEvNS_16Flash_fwd_paramsE$_ZN5flash30compute_attn_1rowblock_splitkvI23Flash_fwd_kernel_traitsILi128ELi64ELi128ELi4ELb0ELb0EN7cutlass10bfloat16_tE19Flash_kernel_traitsILi128ELi64ELi128ELi4ES3_EELb1ELb0ELb0ELb0ELb1ELb0ELb1ELb1ENS_16Flash_fwd_paramsEEEvRKT8_iiiii,@function
        .size           $_ZN5flash24flash_fwd_splitkv_kernelI23Flash_fwd_kernel_traitsILi128ELi64ELi128ELi4ELb0ELb0EN7cutlass10bfloat16_tE19Flash_kernel_traitsILi128ELi64ELi128ELi4ES3_EELb1ELb0ELb0ELb0ELb1ELb0ELb1ELb1EEEvNS_16Flash_fwd_paramsE$_ZN5flash30compute_attn_1rowblock_splitkvI23Flash_fwd_kernel_traitsILi128ELi64ELi128ELi4ELb0ELb0EN7cutlass10bfloat16_tE19Flash_kernel_traitsILi128ELi64ELi128ELi4ES3_EELb1ELb0ELb0ELb0ELb1ELb0ELb1ELb1ENS_16Flash_fwd_paramsEEEvRKT8_iiiii,(.L_x_8440 - $_ZN5flash24flash_fwd_splitkv_kernelI23Flash_fwd_kernel_traitsILi128ELi64ELi128ELi4ELb0ELb0EN7cutlass10bfloat16_tE19Flash_kernel_traitsILi128ELi64ELi128ELi4ES3_EELb1ELb0ELb0ELb0ELb1ELb0ELb1ELb1EEEvNS_16Flash_fwd_paramsE$_ZN5flash30compute_attn_1rowblock_splitkvI23Flash_fwd_kernel_traitsILi128ELi64ELi128ELi4ELb0ELb0EN7cutlass10bfloat16_tE19Flash_kernel_traitsILi128ELi64ELi128ELi4ES3_EELb1ELb0ELb0ELb0ELb1ELb0ELb1ELb1ENS_16Flash_fwd_paramsEEEvRKT8_iiiii)
$_ZN5flash24flash_fwd_splitkv_kernelI23Flash_fwd_kernel_traitsILi128ELi64ELi128ELi4ELb0ELb0EN7cutlass10bfloat16_tE19Flash_kernel_traitsILi128ELi64ELi128ELi4ES3_EELb1ELb0ELb0ELb0ELb1ELb0ELb1ELb1EEEvNS_16Flash_fwd_paramsE$_ZN5flash30compute_attn_1rowblock_splitkvI23Flash_fwd_kernel_traitsILi128ELi64ELi128ELi4ELb0ELb0EN7cutlass10bfloat16_tE19Flash_kernel_traitsILi128ELi64ELi128ELi4ES3_EELb1ELb0ELb0ELb0ELb1ELb0ELb1ELb1ENS_16Flash_fwd_paramsEEEvRKT8_iiiii:
        /* <DEDUP_REMOVED lines=27> */
.L_x_3846:
[----:B------:R-:W-:Y:S05]  /*03b0*/  BSYNC B0 ;  /* 0x0000000000007941 */ /* 0x000fea0003800000 */
.L_x_3845:
        /* <DEDUP_REMOVED lines=8> */
.L_x_3848:
[----:B------:R3:W5:Y:S02]  /*0440*/  LD.E R3, desc[UR6][R132.64+0xb8] ;  /* 0x0000b80684037980 */ /* 0x000764000c101900 */
.L_x_3849:
[----:B------:R-:W-:Y:S05]  /*0450*/  BSYNC B0 ;  /* 0x0000000000007941 */ /* 0x000fea0003800000 */
.L_x_3847:
        /* <DEDUP_REMOVED lines=10> */
.L_x_3851:
[----:B------:R-:W2:Y:S01]  /*0500*/  LD.E.64 R2, desc[UR6][R132.64+0x108] ;  /* 0x0001080684027980 */ /* 0x000ea2000c101b00 */
[----:B------:R-:W-:Y:S01]  /*0510*/  BSSY B0, `(.L_x_3853) ;  /* 0x0000006000007945 */ /* 0x000fe20003800000 */
[----:B--2---:R-:W-:-:S04]  /*0520*/  ISETP.NE.U32.AND P0, PT, R2, RZ, PT ;  /* 0x000000ff0200720c */ /* 0x004fc80003f05070 */
[----:B------:R-:W-:Y:S01]  /*0530*/  ISETP.NE.AND.EX P0, PT, R3, RZ, PT, P0 ;  /* 0x000000ff0300720c */ /* 0x000fe20003f05300 */
[----:B------:R-:W-:-:S12]  /*0540*/  IMAD.MOV.U32 R3, RZ, RZ, RZ ;  /* 0x000000ffff037224 */ /* 0x000fd800078e00ff */
[----:B------:R-:W-:Y:S05]  /*0550*/  @!P0 BRA `(.L_x_3854) ;  /* 0x0000000000048947 */ /* 0x000fea0003800000 */
[----:B------:R2:W5:Y:S02]  /*0560*/  LD.E R3, desc[UR6][R132.64+0xbc] ;  /* 0x0000bc0684037980 */ /* 0x000564000c101900 */
.L_x_3854:
[----:B------:R-:W-:Y:S05]  /*0570*/  BSYNC B0 ;  /* 0x0000000000007941 */ /* 0x000fea0003800000 */
.L_x_3853:
[----:B-----5:R-:W-:Y:S02]  /*0580*/  IADD3 R70, R82, R3, RZ ;  /* 0x0000000352467210 */ /* 0x020fe40007ffe0ff */
.L_x_3852:
[----:B------:R-:W-:Y:S05]  /*0590*/  BSYNC B1 ;  /* 0x0000000000017941 */ /* 0x000fea0003800000 */
.L_x_3850:
[----:B------:R-:W-:Y:S01]  /*05a0*/  IMAD.SHL.U32 R71, R237, 0x40, RZ ;  /* 0x00000040ed477824 */ /* 0x000fe200078e00ff */
[----:B------:R-:W-:Y:S01]  /*05b0*/  MOV R2, R236 ;  /* 0x000000ec00027202 */ /* 0x000fe20000000f00 */
[----:B------:R-:W-:-:S03]  /*05c0*/  IMAD.MOV.U32 R3, RZ, RZ, 0x0 ;  /* 0x00000000ff037424 */ /* 0x000fc600078e00ff */
[----:B------:R-:W-:-:S13]  /*05d0*/  ISETP.GT.AND P0, PT, R238, R71, PT ;  /* 0x00000047ee00720c */ /* 0x000fda0003f04270 */
[----:B-123--:R-:W-:Y:S05]  /*05e0*/  @!P0 RET.REL.NODEC R2 `(_ZN5flash24flash_fwd_splitkv_kernelI23Flash_fwd_kernel_traitsILi128ELi64ELi128ELi4ELb0ELb0EN7cutlass10bfloat16_tE19Flash_kernel_traitsILi128ELi64ELi128ELi4ES3_EELb1ELb0ELb0ELb0ELb1ELb0ELb1ELb1EEEvNS_16Flash_fwd_paramsE) ;  /* 0xfffffff802848950 */ /* 0x00efea0003c3ffff */
        /* <DEDUP_REMOVED lines=23> */
[----:B------:R-:W-:Y:S02]  /*0760*/  IMAD R0, R9, R0, R2 ;  /* 0x0000000009007224 */ /* 0x000fe400078e0202 */
[----:B------:R-:W-:-:S03]  /*0770*/  VIADD R2, R70, 0x7f ;  /* 0x0000007f46027836 */ /* 0x000fc60000000000 */
[----:B------:R-:W-:-:S13]  /*0780*/  ISETP.GT.U32.AND P1, PT, R3, R0, PT ;  /* 0x000000000300720c */ /* 0x000fda0003f24070 */
[----:B------:R-:W-:Y:S02]  /*0790*/  @!P1 IMAD.IADD R0, R0, 0x1, -R3 ;  /* 0x0000000100009824 */ /* 0x000fe400078e0a03 */
[----:B------:R-:W-:Y:S01]  /*07a0*/  @!P1 VIADD R9, R9, 0x1 ;  /* 0x0000000109099836 */ /* 0x000fe20000000000 */
[----:B------:R-:W-:Y:S02]  /*07b0*/  ISETP.NE.AND P1, PT, R4, RZ, PT ;  /* 0x000000ff0400720c */ /* 0x000fe40003f25270 */
[----:B------:R-:W-:Y:S02]  /*07c0*/  ISETP.GE.U32.AND P2, PT, R0, R3, PT ;  /* 0x000000030000720c */ /* 0x000fe40003f46070 */
[----:B------:R-:W-:Y:S02]  /*07d0*/  IADD3 R0, -R238, 0xbf, R71 ;  /* 0x000000bfee007810 */ /* 0x000fe40007ffe147 */
[----:B------:R-:W-:Y:S02]  /*07e0*/  SHF.R.S32.HI R3, RZ, 0x1f, R2 ;  /* 0x0000001fff037819 */ /* 0x000fe40000011402 */
[----:B---3--:R-:W-:-:S02]  /*07f0*/  IADD3 R5, R5, R0, R70 ;  /* 0x0000000005057210 */ /* 0x008fc40007ffe046 */
[----:B------:R-:W-:Y:S02]  /*0800*/  LEA.HI R3, R3, R2, RZ, 0x7 ;  /* 0x0000000203037211 */ /* 0x000fe400078f38ff */
[----:B------:R-:W-:Y:S02]  /*0810*/  SHF.R.S32.HI R0, RZ, 0x1f, R5 ;  /* 0x0000001fff007819 */ /* 0x000fe40000011405 */
[----:B------:R-:W-:Y:S01]  /*0820*/  SHF.R.S32.HI R2, RZ, 0x7, R3 ;  /* 0x00000007ff027819 */ /* 0x000fe20000011403 */
[----:B------:R-:W-:Y:S01]  /*0830*/  @P2 VIADD R9, R9, 0x1 ;  /* 0x0000000109092836 */ /* 0x000fe20000000000 */
[----:B------:R-:W-:-:S03]  /*0840*/  LEA.HI R0, R0, R5, RZ, 0x7 ;  /* 0x0000000500007211 */ /* 0x000fc600078f38ff */
[----:B------:R-:W-:Y:S01]  /*0850*/  @!P0 IMAD.MOV R9, RZ, RZ, -R9 ;  /* 0x000000ffff098224 */ /* 0x000fe200078e0a09 */
[----:B------:R-:W-:Y:S02]  /*0860*/  @!P1 LOP3.LUT R9, RZ, R4, RZ, 0x33, !PT ;  /* 0x00000004ff099212 */ /* 0x000fe400078e33ff */
[----:B------:R-:W-:-:S03]  /*0870*/  SHF.R.S32.HI R0, RZ, 0x7, R0 ;  /* 0x00000007ff007819 */ /* 0x000fc60000011400 */
        /* <DEDUP_REMOVED lines=8> */
[----:B------:R-:W5:Y:S04]  /*0900*/  LD.E.64 R6, desc[UR6][R132.64+0x78] ;  /* 0x0000780684067980 */ /* 0x000f68000c101b00 */
[----:B------:R-:W5:Y:S01]  /*0910*/  LD.E.64 R10, desc[UR6][R132.64+0xa8] ;  /* 0x0000a806840a7980 */ /* 0x000f62000c101b00 */
[----:B------:R-:W-:Y:S01]  /*0920*/  SHF.R.S32.HI R8, RZ, 0x1f, R53 ;  /* 0x0000001fff087819 */ /* 0x000fe20000011435 */
[----:B------:R-:W-:Y:S01]  /*0930*/  IMAD.IADD R238, R238, 0x1, -R71 ;  /* 0x00000001eeee7824 */ /* 0x000fe200078e0a47 */
[----:B------:R-:W-:Y:S01]  /*0940*/  LOP3.LUT P6, RZ, R53, 0xf, RZ, 0xc0, !PT ;  /* 0x0000000f35ff7812 */ /* 0x000fe200078cc0ff */
[----:B------:R-:W-:Y:S01]  /*0950*/  IMAD.MOV.U32 R237, RZ, RZ, 0x0 ;  /* 0x00000000ffed7424 */ /* 0x000fe200078e00ff */
[----:B------:R-:W-:-:S04]  /*0960*/  LEA.HI R5, R8, R53, RZ, 0x4 ;  /* 0x0000003508057211 */ /* 0x000fc800078f20ff */
[----:B------:R-:W-:Y:S02]  /*0970*/  LOP3.LUT R8, R5, 0x3ffffff0, RZ, 0xc0, !PT ;  /* 0x3ffffff005087812 */ /* 0x000fe400078ec0ff */
[----:B------:R-:W-:-:S03]  /*0980*/  SHF.R.S32.HI R5, RZ, 0x4, R5 ;  /* 0x00000004ff057819 */ /* 0x000fc60000011405 */
[----:B------:R-:W-:Y:S02]  /*0990*/  IMAD.IADD R8, R53, 0x1, -R8 ;  /* 0x0000000135087824 */ /* 0x000fe400078e0a08 */
[C---:B------:R-:W-:Y:S02]  /*09a0*/  VIADD R13, R5.reuse, 0x8 ;  /* 0x00000008050d7836 */ /* 0x040fe40000000000 */
[----:B------:R-:W-:Y:S02]  /*09b0*/  IMAD.SHL.U32 R8, R8, 0x4, RZ ;  /* 0x0000000408087824 */ /* 0x000fe400078e00ff */
[----:B------:R-:W-:Y:S01]  /*09c0*/  VIADD R19, R5, 0x18 ;  /* 0x0000001805137836 */ /* 0x000fe20000000000 */
[-C--:B------:R-:W-:Y:S01]  /*09d0*/  ISETP.GE.AND P1, PT, R13, R238.reuse, PT ;  /* 0x000000ee0d00720c */ /* 0x080fe20003f26270 */
[----:B------:R-:W-:Y:S01]  /*09e0*/  VIADD R17, R5, 0x20 ;  /* 0x0000002005117836 */ /* 0x000fe20000000000 */
[--C-:B------:R-:W-:Y:S02]  /*09f0*/  SHF.R.S32.HI R9, RZ, 0x1f, R8.reuse ;  /* 0x0000001fff097819 */ /* 0x100fe40000011408 */
[-C--:B------:R-:W-:Y:S01]  /*0a00*/  ISETP.GE.OR P5, PT, R13, R238.reuse, P6 ;  /* 0x000000ee0d00720c */ /* 0x080fe200037a6670 */
[----:B------:R-:W-:Y:S01]  /*0a10*/  VIADD R13, R5, 0x30 ;  /* 0x00000030050d7836 */ /* 0x000fe20000000000 */
[----:B------:R-:W-:Y:S01]  /*0a20*/  ISETP.GE.AND P4, PT, R19, R238, PT ;  /* 0x000000ee1300720c */ /* 0x000fe20003f86270 */
[----:B------:R-:W-:-:S04]  /*0a30*/  IMAD.WIDE R14, R5, 0x80, R8 ;  /* 0x00000080050e7825 */ /* 0x000fc800078e0208 */
[----:B--2---:R-:W-:-:S04]  /*0a40*/  IMAD R2, R2, UR8, R241 ;  /* 0x0000000802027c24 */ /* 0x004fc8000f8e02f1 */
[----:B---3--:R-:W-:-:S04]  /*0a50*/  IMAD R2, R2, R4, R239 ;  /* 0x0000000402027224 */ /* 0x008fc800078e02ef */
[----:B------:R-:W-:-:S04]  /*0a60*/  IMAD R3, R3, R2, R71 ;  /* 0x0000000203037224 */ /* 0x000fc800078e0247 */
[C---:B----4-:R-:W-:Y:S01]  /*0a70*/  IMAD R0, R3.reuse, R0, RZ ;  /* 0x0000000003007224 */ /* 0x050fe200078e02ff */
[----:B------:R-:W-:Y:S02]  /*0a80*/  SHF.R.S32.HI R2, RZ, 0x1f, R3 ;  /* 0x0000001fff027819 */ /* 0x000fe40000011403 */
[----:B------:R-:W-:Y:S02]  /*0a90*/  IADD3 R3, P0, R3, R5, RZ ;  /* 0x0000000503037210 */ /* 0x000fe40007f1e0ff */
[C---:B------:R-:W-:Y:S02]  /*0aa0*/  IADD3 R9, P2, R0.reuse, R14, RZ ;  /* 0x0000000e00097210 */ /* 0x040fe40007f5e0ff */
[C---:B------:R-:W-:Y:S02]  /*0ab0*/  LEA.HI.X.SX32 R2, R5.reuse, R2, 0x1, P0 ;  /* 0x0000000205027211 */ /* 0x040fe400000f0eff */
[----:B------:R-:W-:Y:S01]  /*0ac0*/  LEA.HI.X.SX32 R0, R0, R15, 0x1, P2 ;  /* 0x0000000f00007211 */ /* 0x000fe200010f0eff */
[----:B------:R-:W-:Y:S01]  /*0ad0*/  VIADD R15, R5, 0x28 ;  /* 0x00000028050f7836 */ /* 0x000fe20000000000 */
[----:B-----5:R-:W-:-:S02]  /*0ae0*/  LEA R6, P3, R9, R6, 0x2 ;  /* 0x0000000609067211 */ /* 0x020fc400078610ff */
[----:B------:R-:W-:Y:S02]  /*0af0*/  LEA R10, P0, R3, R10, 0x2 ;  /* 0x0000000a030a7211 */ /* 0x000fe400078010ff */
[----:B------:R-:W-:Y:S01]  /*0b00*/  LEA.HI.X R7, R9, R7, R0, 0x2, P3 ;  /* 0x0000000709077211 */ /* 0x000fe200018f1400 */
[----:B------:R-:W-:Y:S01]  /*0b10*/  VIADD R9, R5, 0x10 ;  /* 0x0000001005097836 */ /* 0x000fe20000000000 */
[----:B------:R-:W-:Y:S01]  /*0b20*/  LEA.HI.X R11, R3, R11, R2, 0x2, P0 ;  /* 0x0000000b030b7211 */ /* 0x000fe200000f1402 */
[C---:B------:R-:W-:Y:S01]  /*0b30*/  VIADD R3, R5.reuse, 0x38 ;  /* 0x0000003805037836 */ /* 0x040fe20000000000 */
[-C--:B------:R-:W-:Y:S01]  /*0b40*/  ISETP.GE.AND P2, PT, R5, R238.reuse, PT ;  /* 0x000000ee0500720c */ /* 0x080fe20003f46270 */
[----:B------:R-:W-:Y:S01]  /*0b50*/  @!P1 ST.E.128 desc[UR6][R6.64+0x1000], RZ ;  /* 0x001000ff06009985 */ /* 0x000fe2000c101d06 */
[-C--:B------:R-:W-:Y:S02]  /*0b60*/  ISETP.GE.AND P0, PT, R9, R238.reuse, PT ;  /* 0x000000ee0900720c */ /* 0x080fe40003f06270 */
[-C--:B------:R-:W-:Y:S01]  /*0b70*/  ISETP.GE.AND P3, PT, R17, R238.reuse, PT ;  /* 0x000000ee1100720c */ /* 0x080fe20003f66270 */
[----:B------:R-:W-:Y:S01]  /*0b80*/  @!P1 ST.E.128 desc[UR6][R6.64+0x1100], RZ ;  /* 0x001100ff06009985 */ /* 0x000fe2000c101d06 */
[----:B------:R-:W-:-:S03]  /*0b90*/  ISETP.GE.AND P1, PT, R13, R238, PT ;  /* 0x000000ee0d00720c */ /* 0x000fc60003f26270 */
[----:B------:R-:W-:Y:S04]  /*0ba0*/  @!P4 ST.E.128 desc[UR6][R6.64+0x3000], RZ ;  /* 0x003000ff0600c985 */ /* 0x000fe8000c101d06 */
[----:B------:R-:W-:Y:S04]  /*0bb0*/  @!P2 ST.E.128 desc[UR6][R6.64], RZ ;  /* 0x000000ff0600a985 */ /* 0x000fe8000c101d06 */
[----:B------:R-:W-:Y:S01]  /*0bc0*/  @!P2 ST.E.128 desc[UR6][R6.64+0x100], RZ ;  /* 0x000100ff0600a985 */ /* 0x000fe2000c101d06 */
[----:B------:R-:W-:-:S03]  /*0bd0*/  ISETP.GE.AND P2, PT, R15, R238, PT ;  /* 0x000000ee0f00720c */ /* 0x000fc60003f46270 */
[----:B------:R-:W-:Y:S04]  /*0be0*/  @!P0 ST.E.128 desc[UR6][R6.64+0x2000], RZ ;  /* 0x002000ff06008985 */ /* 0x000fe8000c101d06 */
[----:B------:R-:W-:Y:S01]  /*0bf0*/  @!P0 ST.E.128 desc[UR6][R6.64+0x2100], RZ ;  /* 0x002100ff06008985 */ /* 0x000fe2000c101d06 */
[----:B------:R-:W-:-:S03]  /*0c00*/  ISETP.GE.AND P0, PT, R3, R238, PT ;  /* 0x000000ee0300720c */ /* 0x000fc60003f06270 */
[----:B------:R-:W-:Y:S01]  /*0c10*/  @!P4 ST.E.128 desc[UR6][R6.64+0x3100], RZ ;  /* 0x003100ff0600c985 */ /* 0x000fe2000c101d06 */
[-C--:B------:R-:W-:Y:S01]  /*0c20*/  ISETP.GE.OR P4, PT, R9, R238.reuse, P6 ;  /* 0x000000ee0900720c */ /* 0x080fe20003786670 */
[----:B------:R-:W-:Y:S02]  /*0c30*/  @!P5 IMAD.MOV.U32 R9, RZ, RZ, -0x800000 ;  /* 0xff800000ff09d424 */ /* 0x000fe400078e00ff */
[----:B------:R-:W-:Y:S04]  /*0c40*/  @!P3 ST.E.128 desc[UR6][R6.64+0x4000], RZ ;  /* 0x004000ff0600b985 */ /* 0x000fe8000c101d06 */
[----:B------:R-:W-:Y:S01]  /*0c50*/  @!P3 ST.E.128 desc[UR6][R6.64+0x4100], RZ ;  /* 0x004100ff0600b985 */ /* 0x000fe2000c101d06 */
[----:B------:R-:W-:-:S03]  /*0c60*/  ISETP.GE.OR P3, PT, R19, R238, P6 ;  /* 0x000000ee1300720c */ /* 0x000fc60003766670 */
[----:B------:R-:W-:Y:S02]  /*0c70*/  @!P2 ST.E.128 desc[UR6][R6.64+0x5000], RZ ;  /* 0x005000ff0600a985 */ /* 0x000fe4000c101d06 */
[----:B------:R-:W-:Y:S02]  /*0c80*/  @!P4 IMAD.MOV.U32 R21, RZ, RZ, -0x800000 ;  /* 0xff800000ff15c424 */ /* 0x000fe400078e00ff */
        /* <DEDUP_REMOVED lines=10> */
[----:B------:R-:W-:Y:S01]  /*0d30*/  @!P5 ST.E desc[UR6][R10.64+0x20], R9 ;  /* 0x000020090a00d985 */ /* 0x000fe2000c101906 */
[-C--:B------:R-:W-:Y:S01]  /*0d40*/  ISETP.GE.OR P5, PT, R5, R238.reuse, P6 ;  /* 0x000000ee0500720c */ /* 0x080fe200037a6670 */
[----:B------:R-:W-:Y:S01]  /*0d50*/  @!P1 IMAD.MOV.U32 R13, RZ, RZ, -0x800000 ;  /* 0xff800000ff0d9424 */ /* 0x000fe200078e00ff */
[----:B------:R-:W-:Y:S01]  /*0d60*/  ISETP.GE.OR P6, PT, R3, R238, P6 ;  /* 0x000000ee0300720c */ /* 0x000fe200037c6670 */
[----:B------:R-:W-:Y:S04]  /*0d70*/  @!P4 ST.E desc[UR6][R10.64+0x40], R21 ;  /* 0x000040150a00c985 */ /* 0x000fe8000c101906 */
[----:B------:R-:W-:Y:S02]  /*0d80*/  @!P3 ST.E desc[UR6][R10.64+0x60], R17 ;  /* 0x000060110a00b985 */ /* 0x000fe4000c101906 */
[----:B------:R-:W-:-:S02]  /*0d90*/  @!P0 IMAD.MOV.U32 R5, RZ, RZ, -0x800000 ;  /* 0xff800000ff058424 */ /* 0x000fc400078e00ff */
[----:B------:R-:W-:Y:S02]  /*0da0*/  @!P2 ST.E desc[UR6][R10.64+0x80], R15 ;  /* 0x0000800f0a00a985 */ /* 0x000fe4000c101906 */
[----:B------:R-:W-:Y:S02]  /*0db0*/  @!P5 IMAD.MOV.U32 R19, RZ, RZ, -0x800000 ;  /* 0xff800000ff13d424 */ /* 0x000fe400078e00ff */
[----:B------:R-:W-:Y:S04]  /*0dc0*/  @!P1 ST.E desc[UR6][R10.64+0xa0], R13 ;  /* 0x0000a00d0a009985 */ /* 0x000fe8000c101906 */
[----:B------:R-:W-:Y:S04]  /*0dd0*/  @!P0 ST.E desc[UR6][R10.64+0xc0], R5 ;  /* 0x0000c0050a008985 */ /* 0x000fe8000c101906 */
[----:B------:R1:W-:Y:S02]  /*0de0*/  @!P5 ST.E desc[UR6][R10.64], R19 ;  /* 0x000000130a00d985 */ /* 0x0003e4000c101906 */
[----:B-1----:R-:W-:Y:S05]  /*0df0*/  @P6 RET.REL.NODEC R236 `(_ZN5flash24flash_fwd_splitkv_kernelI23Flash_fwd_kernel_traitsILi128ELi64ELi128ELi4ELb0ELb0EN7cutlass10bfloat16_tE19Flash_kernel_traitsILi128ELi64ELi128ELi4ES3_EELb1ELb0ELb0ELb0ELb1ELb0ELb1ELb1EEEvNS_16Flash_fwd_paramsE) ;  /* 0xfffffff0ec806950 */ /* 0x002fea0003c3ffff */
[----:B------:R-:W-:Y:S02]  /*0e00*/  MOV R3, 0xff800000 ;  /* 0xff80000000037802 */ /* 0x000fe40000000f00 */
[----:B------:R-:W-:-:S03]  /*0e10*/  MOV R237, 0x0 ;  /* 0x0000000000ed7802 */ /* 0x000fc60000000f00 */
[----:B------:R1:W-:Y:S02]  /*0e20*/  ST.E desc[UR6][R10.64+0xe0], R3 ;  /* 0x0000e0030a007985 */ /* 0x0003e4000c101906 */
[----:B-1----:R-:W-:Y:S05]  /*0e30*/  RET.REL.NODEC R236 `(_ZN5flash24flash_fwd_splitkv_kernelI23Flash_fwd_kernel_traitsILi128ELi64ELi128ELi4ELb0ELb0EN7cutlass10bfloat16_tE19Flash_kernel_traitsILi128ELi64ELi128ELi4ES3_EELb1ELb0ELb0ELb0ELb1ELb0ELb1ELb1EEEvNS_16Flash_fwd_paramsE) ;  /* 0xfffffff0ec707950 */ /* 0x002fea0003c3ffff */
.L_x_3855:
        /* <DEDUP_REMOVED lines=23> */
[----:B-----5:R-:W3:Y:S01]  /*0fb0*/  LD.E R8, desc[UR6][R132.64+0x68] ;  /* 0x0000680684087980 */ /* 0x020ee2000c101900 */
        /* <DEDUP_REMOVED lines=15> */
[----:B------:R-:W-:-:S04]  /*10b0*/  IMAD R5, R5, R4, RZ ;  /* 0x0000000405057224 */ /* 0x000fc800078e02ff */
        /* <DEDUP_REMOVED lines=46> */
[-C--:B------:R-:W-:Y:S02]  /*13a0*/  IMAD R5, R19, R2.reuse, RZ ;  /* 0x0000000213057224 */ /* 0x080fe400078e02ff */
[----:B------:R-:W-:-:S04]  /*13b0*/  IMAD.WIDE.U32 R12, R18, R2, RZ ;  /* 0x00000002120c7225 */ /* 0x000fc800078e00ff */
[----:B------:R-:W-:-:S04]  /*13c0*/  IMAD R5, R18, R0, R5 ;  /* 0x0000000012057224 */ /* 0x000fc800078e0205 */
[----:B------:R-:W-:Y:S02]  /*13d0*/  IMAD.IADD R13, R13, 0x1, R5 ;  /* 0x000000010d0d7824 */ /* 0x000fe400078e0205 */
[----:B------:R-:W-:Y:S02]  /*13e0*/  IMAD R5, R65, R6, RZ ;  /* 0x0000000641057224 */ /* 0x000fe400078e02ff */
[----:B------:R-:W-:-:S04]  /*13f0*/  IMAD.WIDE.U32 R12, R6, R64, R12 ;  /* 0x00000040060c7225 */ /* 0x000fc800078e000c */
[----:B------:R-:W-:-:S04]  /*1400*/  IMAD R5, R64, R9, R5 ;  /* 0x0000000940057224 */ /* 0x000fc800078e0205 */
[----:B------:R-:W-:Y:S01]  /*1410*/  IMAD.IADD R13, R13, 0x1, R5 ;  /* 0x000000010d0d7824 */ /* 0x000fe200078e0205 */
[----:B------:R-:W-:Y:S01]  /*1420*/  SHF.R.S32.HI R5, RZ, 0x1f, R4 ;  /* 0x0000001fff057819 */ /* 0x000fe20000011404 */
[-C--:B------:R-:W-:Y:S02]  /*1430*/  IMAD R7, R11, R2.reuse, RZ ;  /* 0x000000020b077224 */ /* 0x080fe400078e02ff */
        /* <DEDUP_REMOVED lines=9> */
.L_x_3857:
        /* <DEDUP_REMOVED lines=22> */
[----:B------:R-:W-:-:S04]  /*1630*/  @!P3 SHF.R.S32.HI R6, RZ, 0x1f, R12 ;  /* 0x0000001fff06b819 */ /* 0x000fc8000001140c */
[----:B------:R-:W-:Y:S01]  /*1640*/  ISETP.GT.U32.AND P0, PT, R5, R0, PT ;  /* 0x000000000500720c */ /* 0x000fe20003f04070 */
[-C--:B---3--:R-:W-:Y:S02]  /*1650*/  @!P3 IMAD R3, R65, R12.reuse, RZ ;  /* 0x0000000c4103b224 */ /* 0x088fe400078e02ff */
[----:B------:R-:W-:-:S04]  /*1660*/  @!P3 IMAD.WIDE.U32 R24, R64, R12, RZ ;  /* 0x0000000c4018b225 */ /* 0x000fc800078e00ff */
[----:B------:R-:W-:Y:S01]  /*1670*/  @!P3 IMAD R3, R6, R64, R3 ;  /* 0x000000400603b224 */ /* 0x000fe200078e0203 */
[----:B------:R-:W-:Y:S02]  /*1680*/  @P3 IADD3 R7, R12, R13, RZ ;  /* 0x0000000d0c073210 */ /* 0x000fe40007ffe0ff */
[----:B-----5:R-:W-:Y:S01]  /*1690*/  @!P3 SHF.R.S32.HI R6, RZ, 0x1f, R8 ;  /* 0x0000001fff06b819 */ /* 0x020fe20000011408 */
[----:B------:R-:W-:Y:S02]  /*16a0*/  @!P3 IMAD.IADD R25, R25, 0x1, R3 ;  /* 0x000000011919b824 */ /* 0x000fe400078e0203 */
[----:B----4-:R-:W-:Y:S02]  /*16b0*/  @!P3 IMAD R3, R23, R8, RZ ;  /* 0x000000081703b224 */ /* 0x010fe400078e02ff */
[----:B------:R-:W-:Y:S02]  /*16c0*/  @!P0 IMAD.IADD R0, R0, 0x1, -R5 ;  /* 0x0000000100008824 */ /* 0x000fe400078e0a05 */
[----:B------:R-:W-:-:S02]  /*16d0*/  @P3 IMAD R11, R65, R7, RZ ;  /* 0x00000007410b3224 */ /* 0x000fc400078e02ff */
[----:B------:R-:W-:Y:S01]  /*16e0*/  @P3 IMAD.WIDE.U32 R28, R64, R7, RZ ;  /* 0x00000007401c3225 */ /* 0x000fe200078e00ff */
[----:B------:R-:W-:-:S03]  /*16f0*/  ISETP.GE.U32.AND P2, PT, R0, R5, PT ;  /* 0x000000050000720c */ /* 0x000fc60003f46070 */
[C---:B------:R-:W-:Y:S01]  /*1700*/  @!P3 IMAD R3, R22.reuse, R6, R3 ;  /* 0x000000061603b224 */ /* 0x040fe200078e0203 */
[----:B------:R-:W-:Y:S01]  /*1710*/  LOP3.LUT R0, R239, R4, RZ, 0x3c, !PT ;  /* 0x00000004ef007212 */ /* 0x000fe200078e3cff */
[----:B------:R-:W-:Y:S01]  /*1720*/  @!P3 IMAD.WIDE.U32 R22, R22, R8, R24 ;  /* 0x000000081616b225 */ /* 0x000fe200078e0018 */
[----:B------:R-:W-:Y:S02]  /*1730*/  @P3 IADD3 R11, R29, R11, RZ ;  /* 0x0000000b1d0b3210 */ /* 0x000fe40007ffe0ff */
[----:B------:R-:W-:Y:S01]  /*1740*/  @P3 MOV R10, R28 ;  /* 0x0000001c000a3202 */ /* 0x000fe20000000f00 */
[----:B------:R-:W-:Y:S01]  /*1750*/  @!P0 VIADD R2, R2, 0x1 ;  /* 0x0000000102028836 */ /* 0x000fe20000000000 */
[----:B------:R-:W-:Y:S02]  /*1760*/  @!P3 IADD3 R11, R23, R3, RZ ;  /* 0x00000003170bb210 */ /* 0x000fe40007ffe0ff */
[----:B------:R-:W-:Y:S02]  /*1770*/  ISETP.GE.AND P1, PT, R0, RZ, PT ;  /* 0x000000ff0000720c */ /* 0x000fe40003f26270 */
[----:B------:R-:W-:-:S02]  /*1780*/  LEA R3, R134, 0xffffff80, 0x7 ;  /* 0xffffff8086037811 */ /* 0x000fc400078e38ff */
[----:B------:R-:W-:Y:S02]  /*1790*/  @!P3 MOV R10, R22 ;  /* 0x00000016000ab202 */ /* 0x000fe40000000f00 */
[----:B------:R-:W-:Y:S01]  /*17a0*/  ISETP.NE.AND P0, PT, R4, RZ, PT ;  /* 0x000000ff0400720c */ /* 0x000fe20003f05270 */
[----:B------:R-:W-:Y:S01]  /*17b0*/  @!P3 IMAD R6, R67, R12, RZ ;  /* 0x0000000c4306b224 */ /* 0x000fe200078e02ff */
[----:B------:R-:W-:Y:S01]  /*17c0*/  @!P3 SHF.R.S32.HI R5, RZ, 0x1f, R12 ;  /* 0x0000001fff05b819 */ /* 0x000fe2000001140c */
[----:B------:R-:W-:Y:S01]  /*17d0*/  IMAD.WIDE.U32 R22, R64, R3, R10 ;  /* 0x0000000340167225 */ /* 0x000fe200078e000a */
[----:B------:R-:W-:Y:S02]  /*17e0*/  SHF.R.S32.HI R9, RZ, 0x1f, R3 ;  /* 0x0000001fff097819 */ /* 0x000fe40000011403 */
[----:B------:R-:W-:Y:S01]  /*17f0*/  @P2 IADD3 R2, R2, 0x1, RZ ;  /* 0x0000000102022810 */ /* 0x000fe20007ffe0ff */
[----:B------:R-:W-:Y:S02]  /*1800*/  @!P3 IMAD R5, R5, R66, R6 ;  /* 0x000000420505b224 */ /* 0x000fe400078e0206 */
[----:B------:R-:W-:-:S04]  /*1810*/  @!P3 IMAD.WIDE.U32 R10, R66, R12, RZ ;  /* 0x0000000c420ab225 */ /* 0x000fc800078e00ff */
[----:B------:R-:W-:Y:S02]  /*1820*/  IMAD R7, R65, R3, RZ ;  /* 0x0000000341077224 */ /* 0x000fe400078e02ff */
[----:B------:R-:W-:Y:S01]  /*1830*/  @!P3 IMAD.IADD R11, R11, 0x1, R5 ;  /* 0x000000010b0bb824 */ /* 0x000fe200078e0205 */
[----:B------:R-:W-:Y:S01]  /*1840*/  @!P3 SHF.R.S32.HI R5, RZ, 0x1f, R8 ;  /* 0x0000001fff05b819 */ /* 0x000fe20000011408 */
[----:B------:R-:W-:Y:S02]  /*1850*/  IMAD R7, R9, R64, R7 ;  /* 0x0000004009077224 */ /* 0x000fe400078e0207 */
[----:B------:R-:W-:Y:S01]  /*1860*/  @!P1 IMAD.MOV R2, RZ, RZ, -R2 ;  /* 0x000000ffff029224 */ /* 0x000fe200078e0a02 */
[----:B------:R-:W-:Y:S01]  /*1870*/  @!P0 LOP3.LUT R2, RZ, R4, RZ, 0x33, !PT ;  /* 0x00000004ff028212 */ /* 0x000fe200078e33ff */
[----:B------:R-:W-:Y:S01]  /*1880*/  @!P3 IMAD R0, R19, R8, RZ ;  /* 0x000000081300b224 */ /* 0x000fe200078e02ff */
[----:B------:R-:W-:Y:S02]  /*1890*/  IADD3 R7, R23, R7, RZ ;  /* 0x0000000717077210 */ /* 0x000fe40007ffe0ff */
[----:B------:R-:W-:Y:S01]  /*18a0*/  @P3 IADD3 R12, R12, R13, RZ ;  /* 0x0000000d0c0c3210 */ /* 0x000fe20007ffe0ff */
[----:B------:R-:W-:Y:S01]  /*18b0*/  @!P3 IMAD R0, R18, R5, R0 ;  /* 0x000000051200b224 */ /* 0x000fe200078e0200 */
[----:B------:R-:W-:Y:S01]  /*18c0*/  MOV R6, R22 ;  /* 0x0000001600067202 */ /* 0x000fe20000000f00 */
[----:B------:R-:W-:Y:S01]  /*18d0*/  IMAD R4, R17, R2, RZ ;  /* 0x0000000211047224 */ /* 0x000fe200078e02ff */
[----:B------:R-:W-:Y:S01]  /*18e0*/  SHF.R.S32.HI R5, RZ, 0x1f, R2 ;  /* 0x0000001fff057819 */ /* 0x000fe20000011402 */
[----:B------:R-:W-:-:S02]  /*18f0*/  @P3 IMAD R13, R67, R12, RZ ;  /* 0x0000000c430d3224 */ /* 0x000fc400078e02ff */
[----:B------:R-:W-:-:S04]  /*1900*/  @P3 IMAD.WIDE.U32 R22, R66, R12, RZ ;  /* 0x0000000c42163225 */ /* 0x000fc800078e00ff */
[----:B------:R-:W-:-:S04]  /*1910*/  IMAD.WIDE.U32 R6, R16, R2, R6 ;  /* 0x0000000210067225 */ /* 0x000fc800078e0006 */
[----:B------:R-:W-:-:S04]  /*1920*/  @!P3 IMAD.WIDE.U32 R10, R18, R8, R10 ;  /* 0x00000008120ab225 */ /* 0x000fc800078e000a */
[----:B------:R-:W-:Y:S01]  /*1930*/  IMAD R4, R16, R5, R4 ;  /* 0x0000000510047224 */ /* 0x000fe200078e0204 */
[----:B------:R-:W-:Y:S01]  /*1940*/  @P3 IADD3 R13, R23, R13, RZ ;  /* 0x0000000d170d3210 */ /* 0x000fe20007ffe0ff */
[----:B------:R-:W-:Y:S01]  /*1950*/  @!P3 IMAD.IADD R13, R11, 0x1, R0 ;  /* 0x000000010b0db824 */ /* 0x000fe200078e0200 */
[----:B------:R-:W-:Y:S01]  /*1960*/  @P3 MOV R12, R22 ;  /* 0x00000016000c3202 */ /* 0x000fe20000000f00 */
[----:B------:R-:W-:Y:S01]  /*1970*/  IMAD.IADD R7, R7, 0x1, R4 ;  /* 0x0000000107077824 */ /* 0x000fe200078e0204 */
[----:B------:R-:W-:Y:S02]  /*1980*/  MOV R8, R6 ;  /* 0x0000000600087202 */ /* 0x000fe40000000f00 */
[----:B------:R-:W-:Y:S02]  /*1990*/  @!P3 MOV R12, R10 ;  /* 0x0000000a000cb202 */ /* 0x000fe40000000f00 */
[----:B------:R-:W-:Y:S02]  /*19a0*/  MOV R6, R3 ;  /* 0x0000000300067202 */ /* 0x000fe40000000f00 */
[----:B-1----:R-:W-:-:S02]  /*19b0*/  MOV R4, R2 ;  /* 0x0000000200047202 */ /* 0x002fc40000000f00 */
.L_x_3858:
[----:B------:R-:W-:Y:S05]  /*19c0*/  BSYNC B0 ;  /* 0x0000000000007941 */ /* 0x000fea0003800000 */
.L_x_3856:
        /* <DEDUP_REMOVED lines=12> */
[----:B------:R-:W-:-:S05]  /*1a90*/  IMAD.SHL.U32 R16, R72, 0x8, RZ ;  /* 0x0000000848107824 */ /* 0x000fca00078e00ff */
[----:B------:R-:W-:Y:S02]  /*1aa0*/  IADD3 R12, P0, R16, R12, RZ ;  /* 0x0000000c100c7210 */ /* 0x000fe40007f1e0ff */
[----:B------:R-:W-:Y:S01]  /*1ab0*/  SHF.R.S32.HI R17, RZ, 0x1f, R16 ;  /* 0x0000001fff117819 */ /* 0x000fe20000011410 */
[----:B-----5:R-:W-:-:S04]  /*1ac0*/  IMAD R9, R9, R66, RZ ;  /* 0x0000004209097224 */ /* 0x020fc800078e02ff */
[----:B------:R-:W-:Y:S02]  /*1ad0*/  IMAD.X R13, R17, 0x1, R13, P0 ;  /* 0x00000001110d7824 */ /* 0x000fe400000e060d */
[C---:B------:R-:W-:Y:S02]  /*1ae0*/  IMAD R9, R6.reuse, R67, R9 ;  /* 0x0000004306097224 */ /* 0x040fe400078e0209 */
[----:B-1----:R-:W-:Y:S01]  /*1af0*/  IMAD.WIDE.U32 R26, R6, R66, R12 ;  /* 0x00000042061a7225 */ /* 0x002fe200078e000c */
[----:B------:R-:W-:-:S04]  /*1b00*/  SHF.R.S32.HI R80, RZ, 0x1f, R241 ;  /* 0x0000001fff507819 */ /* 0x000fc800000114f1 */
[----:B------:R-:W-:Y:S02]  /*1b10*/  IADD3 R27, R27, R9, RZ ;  /* 0x000000091b1b7210 */ /* 0x000fe40007ffe0ff */
[----:B------:R-:W-:Y:S01]  /*1b20*/  SHF.R.S32.HI R184, RZ, 0x3, R184 ;  /* 0x00000003ffb87819 */ /* 0x000fe200000114b8 */
[----:B------:R-:W-:-:S03]  /*1b30*/  IMAD.WIDE.U32 R26, R4, R20, R26 ;  /* 0x00000014041a7225 */ /* 0x000fc600078e001a */
[----:B------:R-:W-:Y:S01]  /*1b40*/  SHF.R.S32.HI R185, RZ, 0x1f, R184 ;  /* 0x0000001fffb97819 */ /* 0x000fe200000114b8 */
[----:B------:R-:W-:-:S04]  /*1b50*/  IMAD R235, R67, R184, RZ ;  /* 0x000000b843eb7224 */ /* 0x000fc800078e02ff */
[----:B------:R-:W-:Y:S02]  /*1b60*/  IMAD R235, R185, R66, R235 ;  /* 0x00000042b9eb7224 */ /* 0x000fe400078e02eb */
[----:B------:R-:W-:Y:S01]  /*1b70*/  IMAD R233, R65, R184, RZ ;  /* 0x000000b841e97224 */ /* 0x000fe200078e02ff */
[CC--:B------:R-:W-:Y:S02]  /*1b80*/  LEA.HI R68, R2.reuse, R53.reuse, RZ, 0x5 ;  /* 0x0000003502447211 */ /* 0x0c0fe400078f28ff */
[----:B------:R-:W-:Y:S01]  /*1b90*/  LEA.HI R73, R2, R53, RZ, 0x4 ;  /* 0x0000003502497211 */ /* 0x000fe200078f20ff */
[----:B------:R-:W-:-:S03]  /*1ba0*/  IMAD R233, R185, R64, R233 ;  /* 0x00000040b9e97224 */ /* 0x000fc600078e02e9 */
[----:B------:R-:W-:Y:S01]  /*1bb0*/  LOP3.LUT R78, R73, 0xfffffff0, RZ, 0xc0, !PT ;  /* 0xfffffff0494e7812 */ /* 0x000fe200078ec0ff */
        /* <DEDUP_REMOVED lines=9> */
[----:B------:R-:W-:Y:S02]  /*1c50*/  @P1 IMAD.MOV.U32 R6, RZ, RZ, R12 ;  /* 0x000000ffff061224 */ /* 0x000fe400078e000c */
[-C--:B---3--:R-:W-:Y:S02]  /*1c60*/  @!P1 IMAD R9, R23, R241.reuse, RZ ;  /* 0x000000f117099224 */ /* 0x088fe400078e02ff */
[----:B------:R-:W-:-:S04]  /*1c70*/  @!P1 IMAD.WIDE.U32 R28, R22, R241, RZ ;  /* 0x000000f1161c9225 */ /* 0x000fc800078e00ff */
[----:B------:R-:W-:Y:S02]  /*1c80*/  @!P1 IMAD R9, R22, R80, R9 ;  /* 0x0000005016099224 */ /* 0x000fe400078e0209 */
[----:B------:R-:W-:Y:S02]  /*1c90*/  @!P1 IMAD.MOV.U32 R6, RZ, RZ, R28 ;  /* 0x000000ffff069224 */ /* 0x000fe400078e001c */
[----:B------:R-:W-:Y:S02]  /*1ca0*/  @P1 IMAD.IADD R15, R13, 0x1, R15 ;  /* 0x000000010d0f1824 */ /* 0x000fe400078e020f */
[----:B------:R-:W-:Y:S01]  /*1cb0*/  @!P1 IMAD.IADD R15, R29, 0x1, R9 ;  /* 0x000000011d0f9824 */ /* 0x000fe200078e0209 */
[----:B------:R-:W-:Y:S01]  /*1cc0*/  IADD3 R14, P0, R16, R6, RZ ;  /* 0x00000006100e7210 */ /* 0x000fe20007f1e0ff */
[----:B------:R-:W-:-:S03]  /*1cd0*/  IMAD R12, R21, R4, RZ ;  /* 0x00000004150c7224 */ /* 0x000fc600078e02ff */
[----:B------:R-:W-:Y:S01]  /*1ce0*/  IADD3.X R15, R17, R15, RZ, P0, !PT ;  /* 0x0000000f110f7210 */ /* 0x000fe200007fe4ff */
[----:B------:R-:W-:Y:S01]  /*1cf0*/  IMAD R9, R5, R20, R12 ;  /* 0x0000001405097224 */ /* 0x000fe200078e020c */
[----:B------:R-:W-:-:S03]  /*1d00*/  IADD3 R8, P0, R16, R8, RZ ;  /* 0x0000000810087210 */ /* 0x000fc60007f1e0ff */
[----:B------:R-:W-:Y:S02]  /*1d10*/  IMAD.IADD R27, R27, 0x1, R9 ;  /* 0x000000011b1b7824 */ /* 0x000fe400078e0209 */
[----:B------:R-:W-:Y:S01]  /*1d20*/  IMAD.X R9, R17, 0x1, R7, P0 ;  /* 0x0000000111097824 */ /* 0x000fe200000e0607 */
[----:B------:R-:W-:Y:S02]  /*1d30*/  SHF.R.S32.HI R7, RZ, 0x1f, R82 ;  /* 0x0000001fff077819 */ /* 0x000fe40000011452 */
[C---:B------:R-:W-:Y:S02]  /*1d40*/  SHF.L.U32 R23, R184.reuse, 0x6, RZ ;  /* 0x00000006b8177819 */ /* 0x040fe400000006ff */
[----:B------:R-:W-:Y:S01]  /*1d50*/  LEA.HI R7, R7, R82, RZ, 0x7 ;  /* 0x0000005207077211 */ /* 0x000fe200078f38ff */
[----:B------:R-:W-:Y:S01]  /*1d60*/  IMAD.WIDE.U32 R26, R184, R66, R26 ;  /* 0x00000042b81a7225 */ /* 0x000fe200078e001a */
[----:B------:R-:W-:Y:S02]  /*1d70*/  LOP3.LUT R23, R23, 0x1c0, RZ, 0xc0, !PT ;  /* 0x000001c017177812 */ /* 0x000fe400078ec0ff */
[----:B------:R-:W-:Y:S01]  /*1d80*/  SHF.R.S32.HI R13, RZ, 0x1f, R239 ;  /* 0x0000001fff0d7819 */ /* 0x000fe200000114ef */
[----:B------:R-:W-:Y:S01]  /*1d90*/  IMAD R6, R25, R239, RZ ;  /* 0x000000ef19067224 */ /* 0x000fe200078e02ff */
[----:B------:R-:W-:-:S02]  /*1da0*/  LEA.HI R12, R2, R53, RZ, 0x6 ;  /* 0x00000035020c7211 */ /* 0x000fc400078f30ff */
[----:B------:R-:W-:Y:S02]  /*1db0*/  SHF.R.S32.HI R108, RZ, 0x7, R7 ;  /* 0x00000007ff6c7819 */ /* 0x000fe40000011407 */
[----:B------:R-:W-:Y:S02]  /*1dc0*/  LOP3.LUT R21, R23, 0x38, R16, 0xf8, !PT ;  /* 0x0000003817157812 */ /* 0x000fe400078ef810 */
[----:B------:R-:W-:Y:S01]  /*1dd0*/  SHF.R.U32.HI R182, RZ, 0x3, R23 ;  /* 0x00000003ffb67819 */ /* 0x000fe20000011617 */
[----:B------:R-:W-:Y:S01]  /*1de0*/  IMAD R6, R24, R13, R6 ;  /* 0x0000000d18067224 */ /* 0x000fe200078e0206 */
[----:B------:R-:W-:Y:S02]  /*1df0*/  IADD3 R235, R27, R235, RZ ;  /* 0x000000eb1beb7210 */ /* 0x000fe40007ffe0ff */
[----:B----4-:R-:W-:Y:S01]  /*1e00*/  LEA R234, P0, R26, R10, 0x1 ;  /* 0x0000000a1aea7211 */ /* 0x010fe200078008ff */
[----:B------:R-:W-:Y:S01]  /*1e10*/  IMAD.SHL.U32 R13, R12, 0x8, RZ ;  /* 0x000000080c0d7824 */ /* 0x000fe200078e00ff */
[----:B------:R-:W-:-:S02]  /*1e20*/  VIMNMX R108, R231, R108, !PT ;  /* 0x0000006ce76c7248 */ /* 0x000fc40007fe0100 */
[----:B------:R-:W-:Y:S02]  /*1e30*/  LOP3.LUT R182, R21, R182, RZ, 0x3c, !PT ;  /* 0x000000b615b67212 */ /* 0x000fe400078e3cff */
[----:B------:R-:W-:Y:S01]  /*1e40*/  LEA.HI.X R235, R26, R11, R235, 0x1, P0 ;  /* 0x0000000b1aeb7211 */ /* 0x000fe200000f0ceb */
[----:B------:R-:W-:Y:S01]  /*1e50*/  IMAD.WIDE.U32 R186, R239, R24, R14 ;  /* 0x00000018efba7225 */ /* 0x000fe200078e000e */
[----:B------:R-:W-:Y:S02]  /*1e60*/  ISETP.GT.AND P0, PT, R134, R108, PT ;  /* 0x0000006c8600720c */ /* 0x000fe40003f04270 */
[----:B------:R-:W-:Y:S01]  /*1e70*/  LOP3.LUT R182, R182, 0xfffffe00, R13, 0xf8, !PT ;  /* 0xfffffe00b6b67812 */ /* 0x000fe200078ef80d */
[----:B------:R-:W-:Y:S01]  /*1e80*/  IMAD.WIDE R12, R237, 0x40, R184 ;  /* 0x00000040ed0c7825 */ /* 0x000fe200078e02b8 */
[----:B------:R-:W-:-:S03]  /*1e90*/  IADD3 R187, R187, R6, RZ ;  /* 0x00000006bbbb7210 */ /* 0x000fc60007ffe0ff */
[----:B------:R-:W-:Y:S01]  /*1ea0*/  IMAD.WIDE.U32 R8, R184, R64, R8 ;  /* 0x00000040b8087225 */ /* 0x000fe200078e0008 */
[----:B------:R-:W-:-:S03]  /*1eb0*/  LOP3.LUT R2, R68, 0xffffffe0, RZ, 0xc0, !PT ;  /* 0xffffffe044027812 */ /* 0x000fc600078ec0ff */
[----:B------:R-:W-:Y:S01]  /*1ec0*/  IMAD R189, R13, R190, RZ ;  /* 0x000000be0dbd7224 */ /* 0x000fe200078e02ff */
[----:B------:R-:W-:Y:S01]  /*1ed0*/  LEA R232, P1, R8, R18, 0x1 ;  /* 0x0000001208e87211 */ /* 0x000fe200078208ff */
[----:B------:R-:W-:Y:S02]  /*1ee0*/  IMAD.IADD R233, R9, 0x1, R233 ;  /* 0x0000000109e97824 */ /* 0x000fe400078e02e9 */
[C---:B------:R-:W-:Y:S02]  /*1ef0*/  IMAD R189, R12.reuse, R191, R189 ;  /* 0x000000bf0cbd7224 */ /* 0x040fe400078e02bd */
[----:B------:R-:W-:Y:S01]  /*1f00*/  IMAD.WIDE.U32 R186, R12, R190, R186 ;  /* 0x000000be0cba7225 */ /* 0x000fe200078e00ba */
[----:B------:R-:W-:Y:S02]  /*1f10*/  LEA.HI.X R233, R8, R19, R233, 0x1, P1 ;  /* 0x0000001308e97211 */ /* 0x000fe400008f0ce9 */
[----:B------:R-:W-:Y:S01]  /*1f20*/  @!P4 MOV R0, RZ ;  /* 0x000000ff0000c202 */ /* 0x000fe20000000f00 */
[----:B------:R-:W-:Y:S01]  /*1f30*/  IMAD.IADD R69, R53, 0x1, -R2 ;  /* 0x0000000135457824 */ /* 0x000fe200078e0a02 */
[----:B------:R-:W-:Y:S01]  /*1f40*/  SHF.R.S32.HI R68, RZ, 0x5, R68 ;  /* 0x00000005ff447819 */ /* 0x000fe20000011444 */
        /* <DEDUP_REMOVED lines=15> */
[----:B------:R-:W-:Y:S01]  /*2040*/  IMAD.WIDE.U32 R198, R66, 0xa0, RZ ;  /* 0x000000a042c67825 */ /* 0x000fe200078e00ff */
[----:B------:R-:W-:-:S02]  /*2050*/  SHF.L.U32 R106, R64, 0x5, RZ ;  /* 0x00000005406a7819 */ /* 0x000fc400000006ff */
[----:B------:R-:W-:Y:S01]  /*2060*/  IADD3.X R96, R77, R77, R77, P5, P4 ;  /* 0x0000004d4d607210 */ /* 0x000fe20002fe844d */
[C---:B------:R-:W-:Y:S01]  /*2070*/  IMAD.SHL.U32 R88, R66.reuse, 0x20, RZ ;  /* 0x0000002042587824 */ /* 0x040fe200078e00ff */
[C-C-:B------:R-:W-:Y:S01]  /*2080*/  SHF.L.U64.HI R89, R66.reuse, 0x5, R67.reuse ;  /* 0x0000000542597819 */ /* 0x140fe20000010243 */
[C---:B------:R-:W-:Y:S01]  /*2090*/  IMAD.SHL.U32 R85, R66.reuse, 0x40, RZ ;  /* 0x0000004042557824 */ /* 0x040fe200078e00ff */
[----:B------:R-:W-:Y:S01]  /*20a0*/  SHF.L.U64.HI R86, R66, 0x6, R67 ;  /* 0x0000000642567819 */ /* 0x000fe20000010243 */
[C---:B------:R-:W-:Y:S01]  /*20b0*/  IMAD R87, R67.reuse, 0x60, RZ ;  /* 0x0000006043577824 */ /* 0x040fe200078e02ff */
[----:B------:R-:W-:Y:S01]  /*20c0*/  SHF.L.U64.HI R107, R64, 0x5, R65 ;  /* 0x00000005406b7819 */ /* 0x000fe20000010241 */
[C---:B------:R-:W-:Y:S01]  /*20d0*/  IMAD R83, R67.reuse, 0xc0, RZ ;  /* 0x000000c043537824 */ /* 0x040fe200078e02ff */
        /* <DEDUP_REMOVED lines=9> */
[----:B------:R-:W-:Y:S01]  /*2170*/  IMAD.WIDE.U32 R194, R66, 0xe0, RZ ;  /* 0x000000e042c27825 */ /* 0x000fe200078e00ff */
[----:B------:R-:W-:Y:S02]  /*2180*/  MOV R145, R233 ;  /* 0x000000e900917202 */ /* 0x000fe40000000f00 */
[----:B------:R-:W-:Y:S01]  /*2190*/  SHF.L.U32 R88, R88, 0x1, RZ ;  /* 0x0000000158587819 */ /* 0x000fe200000006ff */
[C---:B------:R-:W-:Y:S02]  /*21a0*/  VIADD R181, R184.reuse, 0x10 ;  /* 0x00000010b8b57836 */ /* 0x040fe40000000000 */
[----:B------:R-:W-:-:S02]  /*21b0*/  VIADD R180, R184, 0x20 ;  /* 0x00000020b8b47836 */ /* 0x000fc40000000000 */
[C---:B------:R-:W-:Y:S02]  /*21c0*/  VIADD R178, R184.reuse, 0x40 ;  /* 0x00000040b8b27836 */ /* 0x040fe40000000000 */
[C---:B------:R-:W-:Y:S02]  /*21d0*/  VIADD R177, R184.reuse, 0x50 ;  /* 0x00000050b8b17836 */ /* 0x040fe40000000000 */
[----:B------:R-:W-:Y:S02]  /*21e0*/  VIADD R174, R184, 0x70 ;  /* 0x00000070b8ae7836 */ /* 0x000fe40000000000 */
[----:B------:R-:W-:Y:S02]  /*21f0*/  IMAD.MOV.U32 R144, RZ, RZ, R232 ;  /* 0x000000ffff907224 */ /* 0x000fe400078e00e8 */
[----:B------:R-:W-:Y:S02]  /*2200*/  IMAD.MOV.U32 R147, RZ, RZ, R234 ;  /* 0x000000ffff937224 */ /* 0x000fe400078e00ea */
[----:B------:R-:W-:-:S02]  /*2210*/  IMAD.MOV.U32 R146, RZ, RZ, R235 ;  /* 0x000000ffff927224 */ /* 0x000fc400078e00eb */
[----:B------:R-:W-:Y:S02]  /*2220*/  IMAD.SHL.U32 R85, R85, 0x2, RZ ;  /* 0x0000000255557824 */ /* 0x000fe400078e00ff */
[----:B------:R-:W-:Y:S02]  /*2230*/  IMAD.IADD R87, R201, 0x1, R87 ;  /* 0x00000001c9577824 */ /* 0x000fe400078e0257 */
        /* <DEDUP_REMOVED lines=14> */
[----:B------:R-:W-:Y:S01]  /*2320*/  SHF.R.S32.HI R7, RZ, 0x1f, R3 ;  /* 0x0000001fff077819 */ /* 0x000fe20000011403 */
[----:B----4-:R-:W-:Y:S01]  /*2330*/  IMAD R11, R203, R3, RZ ;  /* 0x00000003cb0b7224 */ /* 0x010fe200078e02ff */
[----:B------:R-:W-:Y:S01]  /*2340*/  IADD3.X R217, ~R111, RZ, R10, P1, P0 ;  /* 0x000000ff6fd97210 */ /* 0x000fe20000fe050a */
[----:B-----5:R-:W-:Y:S01]  /*2350*/  IMAD R21, R21, R241, RZ ;  /* 0x000000f115157224 */ /* 0x020fe200078e02ff */
[----:B------:R-:W-:Y:S01]  /*2360*/  IADD3 R29, R29, R2, RZ ;  /* 0x000000021d1d7210 */ /* 0x000fe20007ffe0ff */
[----:B------:R-:W-:Y:S01]  /*2370*/  IMAD.WIDE.U32 R26, R241, R20, R16 ;  /* 0x00000014f11a7225 */ /* 0x000fe200078e0010 */
[C-C-:B------:R-:W-:Y:S02]  /*2380*/  SHF.L.U64.HI R121, R202.reuse, 0x4, R203.reuse ;  /* 0x00000004ca797819 */ /* 0x140fe400000102cb */
[----:B------:R-:W-:Y:S01]  /*2390*/  SHF.L.U64.HI R123, R202, 0x5, R203 ;  /* 0x00000005ca7b7819 */ /* 0x000fe200000102cb */
[----:B------:R-:W-:Y:S01]  /*23a0*/  IMAD.WIDE.U32 R30, R218, 0x30, R216 ;  /* 0x00000030da1e7825 */ /* 0x000fe200078e00d8 */
[----:B------:R-:W-:-:S02]  /*23b0*/  SHF.L.U64.HI R126, R202, 0x6, R203 ;  /* 0x00000006ca7e7819 */ /* 0x000fc400000102cb */
        /* <DEDUP_REMOVED lines=11> */
[----:B------:R-:W-:Y:S01]  /*2470*/  SHF.L.U32 R127, R202, 0x6, RZ ;  /* 0x00000006ca7f7819 */ /* 0x000fe200000006ff */
[----:B------:R-:W-:Y:S01]  /*2480*/  IMAD.WIDE.U32 R10, R218, 0x30, R214 ;  /* 0x00000030da0a7825 */ /* 0x000fe200078e00d6 */
[----:B------:R-:W-:-:S02]  /*2490*/  SHF.R.S32.HI R160, RZ, 0x1f, R175 ;  /* 0x0000001fffa07819 */ /* 0x000fc400000114af */
[----:B------:R-:W-:Y:S01]  /*24a0*/  SHF.L.U64.HI R126, R127, 0x1, R126 ;  /* 0x000000017f7e7819 */ /* 0x000fe2000001027e */
[-C--:B------:R-:W-:Y:S01]  /*24b0*/  IMAD R2, R219, R3.reuse, RZ ;  /* 0x00000003db027224 */ /* 0x080fe200078e02ff */
[----:B------:R-:W-:Y:S01]  /*24c0*/  IADD3 R212, P0, -R112, R10, RZ ;  /* 0x0000000a70d47210 */ /* 0x000fe20007f1e1ff */
[C---:B------:R-:W-:Y:S01]  /*24d0*/  IMAD.WIDE.U32 R26, R218.reuse, R3, R26 ;  /* 0x00000003da1a7225 */ /* 0x040fe200078e001a */
[----:B------:R-:W-:Y:S02]  /*24e0*/  SHF.L.U32 R127, R127, 0x1, RZ ;  /* 0x000000017f7f7819 */ /* 0x000fe400000006ff */
        /* <DEDUP_REMOVED lines=37> */
[----:B------:R-:W-:Y:S01]  /*2740*/  IMAD R3, R67, 0xa0, RZ ;  /* 0x000000a043037824 */ /* 0x000fe200078e02ff */
[----:B------:R-:W-:Y:S01]  /*2750*/  LEA.HI.X R135, R10, R9, R135, 0x1, P0 ;  /* 0x000000090a877211 */ /* 0x000fe200000f0c87 */
[----:B------:R-:W-:Y:S01]  /*2760*/  IMAD.SHL.U32 R142, R0, 0x2, RZ ;  /* 0x00000002008e7824 */ /* 0x000fe200078e00ff */
[-C--:B------:R-:W-:Y:S01]  /*2770*/  LEA.HI.X.SX32 R9, R6, R143.reuse, 0x1, P3 ;  /* 0x0000008f06097211 */ /* 0x080fe200018f0eff */
[----:B------:R-:W-:Y:S01]  /*2780*/  IMAD.SHL.U32 R10, R2, 0x2, RZ ;  /* 0x00000002020a7824 */ /* 0x000fe200078e00ff */
[----:B------:R-:W-:Y:S01]  /*2790*/  LEA.HI.X.SX32 R143, R4, R143, 0x1, P2 ;  /* 0x0000008f048f7211 */ /* 0x000fe200010f0eff */
[----:B------:R-:W-:Y:S01]  /*27a0*/  IMAD.SHL.U32 R122, R202, 0x10, RZ ;  /* 0x00000010ca7a7824 */ /* 0x000fe200078e00ff */
[----:B------:R-:W-:Y:S01]  /*27b0*/  IADD3 R115, P1, -R112, R20, RZ ;  /* 0x0000001470737210 */ /* 0x000fe20007f3e1ff */
[----:B------:R-:W-:Y:S01]  /*27c0*/  IMAD.SHL.U32 R124, R202, 0x20, RZ ;  /* 0x00000020ca7c7824 */ /* 0x000fe200078e00ff */
[----:B------:R-:W-:Y:S01]  /*27d0*/  SHF.L.U64.HI R143, R0, 0x1, R143 ;  /* 0x00000001008f7819 */ /* 0x000fe2000001028f */
[C---:B------:R-:W-:Y:S01]  /*27e0*/  IMAD R173, R165.reuse, 0x30, RZ ;  /* 0x00000030a5ad7824 */ /* 0x040fe200078e02ff */
[C---:B------:R-:W-:Y:S01]  /*27f0*/  IADD3 R140, P3, R14.reuse, R142, RZ ;  /* 0x0000008e0e8c7210 */ /* 0x040fe20007f7e0ff */
[----:B------:R-:W-:Y:S01]  /*2800*/  IMAD.SHL.U32 R171, R165, 0x40, RZ ;  /* 0x00000040a5ab7824 */ /* 0x000fe200078e00ff */
[----:B------:R-:W-:Y:S01]  /*2810*/  IADD3.X R116, ~R111, R116, R21, P1, !PT ;  /* 0x000000746f747210 */ /* 0x000fe20000ffe515 */
[----:B------:R-:W-:Y:S01]  /*2820*/  IMAD R169, R165, 0x50, RZ ;  /* 0x00000050a5a97824 */ /* 0x000fe200078e02ff */
[----:B------:R-:W-:Y:S01]  /*2830*/  IADD3 R52, P1, R14, R10, RZ ;  /* 0x0000000a0e347210 */ /* 0x000fe20007f3e0ff */
[----:B------:R-:W-:Y:S01]  /*2840*/  IMAD.X R141, R15, 0x1, R143, P3 ;  /* 0x000000010f8d7824 */ /* 0x000fe200018e068f */
[----:B------:R-:W-:Y:S01]  /*2850*/  IADD3 R142, P2, R12, R142, RZ ;  /* 0x0000008e0c8e7210 */ /* 0x000fe20007f5e0ff */
[----:B------:R-:W-:Y:S01]  /*2860*/  IMAD R167, R165, 0x60, RZ ;  /* 0x00000060a5a77824 */ /* 0x000fe200078e02ff */
[----:B------:R-:W-:Y:S01]  /*2870*/  SHF.L.U64.HI R9, R2, 0x1, R9 ;  /* 0x0000000102097819 */ /* 0x000fe20000010209 */
[C---:B------:R-:W-:Y:S01]  /*2880*/  IMAD R125, R203.reuse, 0x60, RZ ;  /* 0x00000060cb7d7824 */ /* 0x040fe200078e02ff */
[----:B------:R-:W-:Y:S01]  /*2890*/  IADD3 R10, P0, R12, R10, RZ ;  /* 0x0000000a0c0a7210 */ /* 0x000fe20007f1e0ff */
[----:B------:R-:W-:Y:S01]  /*28a0*/  IMAD R5, R203, 0xa0, RZ ;  /* 0x000000a0cb057824 */ /* 0x000fe200078e02ff */
[----:B------:R-:W-:Y:S01]  /*28b0*/  IADD3 R172, R183, 0x40, RZ ;  /* 0x00000040b7ac7810 */ /* 0x000fe20007ffe0ff */
[----:B------:R-:W-:Y:S01]  /*28c0*/  IMAD R129, R203, 0xc0, RZ ;  /* 0x000000c0cb817824 */ /* 0x000fe200078e02ff */
[----:B------:R-:W-:Y:S01]  /*28d0*/  IADD3.X R143, R13, R143, RZ, P2, !PT ;  /* 0x0000008f0d8f7210 */ /* 0x000fe200017fe4ff */
[----:B------:R-:W-:Y:S01]  /*28e0*/  IMAD.WIDE.U32 R208, R202, 0x60, RZ ;  /* 0x00000060cad07825 */ /* 0x000fe200078e00ff */
[----:B------:R-:W-:-:S02]  /*28f0*/  IADD3.X R51, R15, R9, RZ, P1, !PT ;  /* 0x000000090f337210 */ /* 0x000fc40000ffe4ff */
[----:B------:R-:W-:Y:S01]  /*2900*/  IADD3 R99, P2, R97, 0x40, RZ ;  /* 0x0000004061637810 */ /* 0x000fe20007f5e0ff */
[----:B------:R-:W-:Y:S01]  /*2910*/  IMAD.X R9, R13, 0x1, R9, P0 ;  /* 0x000000010d097824 */ /* 0x000fe200000e0609 */
[----:B------:R-:W-:Y:S01]  /*2920*/  IADD3 R170, R183, R172, RZ ;  /* 0x000000acb7aa7210 */ /* 0x000fe20007ffe0ff */
[----:B------:R-:W-:Y:S01]  /*2930*/  IMAD.WIDE.U32 R206, R202, 0xa0, RZ ;  /* 0x000000a0cace7825 */ /* 0x000fe200078e00ff */
[----:B------:R-:W-:Y:S02]  /*2940*/  IADD3 R97, P1, P0, R97, 0x40, R76 ;  /* 0x0000004061617810 */ /* 0x000fe4000783e04c */
[----:B------:R-:W-:Y:S01]  /*2950*/  IADD3 R105, P3, R76, 0x40, RZ ;  /* 0x000000404c697810 */ /* 0x000fe20007f7e0ff */
[----:B------:R-:W-:Y:S01]  /*2960*/  IMAD.X R98, RZ, RZ, R96, P2 ;  /* 0x000000ffff627224 */ /* 0x000fe200010e0660 */
[----:B------:R-:W-:Y:S01]  /*2970*/  IADD3.X R96, R96, RZ, R77, P1, P0 ;  /* 0x000000ff60607210 */ /* 0x000fe20000fe044d */
[----:B------:R-:W-:Y:S01]  /*2980*/  IMAD.IADD R168, R183, 0x1, R170 ;  /* 0x00000001b7a87824 */ /* 0x000fe200078e02aa */
[----:B------:R-:W-:Y:S01]  /*2990*/  IADD3 R95, P0, R76, R97, RZ ;  /* 0x000000614c5f7210 */ /* 0x000fe20007f1e0ff */
[----:B------:R-:W-:Y:S01]  /*29a0*/  IMAD.WIDE.U32 R204, R202, 0xc0, RZ ;  /* 0x000000c0cacc7825 */ /* 0x000fe200078e00ff */
[----:B------:R-:W-:-:S02]  /*29b0*/  IADD3 R117, P1, R115, R110, RZ ;  /* 0x0000006e73757210 */ /* 0x000fc40007f3e0ff */
[----:B------:R-:W-:Y:S01]  /*29c0*/  IADD3 R166, R183, R168, RZ ;  /* 0x000000a8b7a67210 */ /* 0x000fe20007ffe0ff */
[----:B------:R-:W-:Y:S01]  /*29d0*/  IMAD R165, R165, 0x70, RZ ;  /* 0x00000070a5a57824 */ /* 0x000fe200078e02ff */
[----:B------:R-:W-:Y:S01]  /*29e0*/  IADD3.X R94, R77, R96, RZ, P0, !PT ;  /* 0x000000604d5e7210 */ /* 0x000fe200007fe4ff */
[----:B------:R-:W-:Y:S01]  /*29f0*/  IMAD.X R118, R116, 0x1, R109, P1 ;  /* 0x0000000174767824 */ /* 0x000fe200008e066d */
[----:B------:R-:W-:Y:S01]  /*2a00*/  IADD3 R93, P0, R76, R95, RZ ;  /* 0x0000005f4c5d7210 */ /* 0x000fe20007f1e0ff */
[----:B------:R-:W-:Y:S01]  /*2a10*/  VIADD R12, R16, 0x40 ;  /* 0x00000040100c7836 */ /* 0x000fe20000000000 */
[----:B------:R-:W-:Y:S01]  /*2a20*/  IADD3 R164, R183, R166, RZ ;  /* 0x000000a6b7a47210 */ /* 0x000fe20007ffe0ff */
[----:B------:R-:W-:Y:S01]  /*2a30*/  IMAD.MOV.U32 R11, RZ, RZ, R134 ;  /* 0x000000ffff0b7224 */ /* 0x000fe200078e0086 */
[----:B------:R-:W-:Y:S01]  /*2a40*/  IADD3 R84, R199, R3, RZ ;  /* 0x00000003c7547210 */ /* 0x000fe20007ffe0ff */
[----:B------:R-:W-:Y:S01]  /*2a50*/  IMAD.X R92, R77, 0x1, R94, P0 ;  /* 0x000000014d5c7824 */ /* 0x000fe200000e065e */
[----:B------:R-:W-:Y:S01]  /*2a60*/  IADD3 R91, P0, R76, R93, RZ ;  /* 0x0000005d4c5b7210 */ /* 0x000fe20007f1e0ff */
[----:B------:R-:W-:Y:S01]  /*2a70*/  IMAD.IADD R163, R183, 0x1, R164 ;  /* 0x00000001b7a37824 */ /* 0x000fe200078e02a4 */
[----:B------:R-:W-:Y:S01]  /*2a80*/  IADD3.X R104, RZ, R77, RZ, P3, !PT ;  /* 0x0000004dff687210 */ /* 0x000fe20001ffe4ff */
[----:B------:R-:W-:Y:S01]  /*2a90*/  IMAD R3, R203, 0xe0, RZ ;  /* 0x000000e0cb037824 */ /* 0x000fe200078e02ff */
[----:B------:R-:W-:Y:S01]  /*2aa0*/  IADD3 R101, P3, R106, 0x40, RZ ;  /* 0x000000406a657810 */ /* 0x000fe20007f7e0ff */
[----:B------:R-:W-:Y:S01]  /*2ab0*/  IMAD.X R90, R77, 0x1, R92, P0 ;  /* 0x000000014d5a7824 */ /* 0x000fe200000e065c */
[----:B------:R-:W-:Y:S01]  /*2ac0*/  IADD3 R120, P0, R117, R110, RZ ;  /* 0x0000006e75787210 */ /* 0x000fe20007f1e0ff */
[----:B------:R-:W-:Y:S01]  /*2ad0*/  IMAD.WIDE.U32 R202, R202, 0xe0, RZ ;  /* 0x000000e0caca7825 */ /* 0x000fe200078e00ff */
[----:B------:R-:W-:-:S02]  /*2ae0*/  IADD3 R162, R183, R163, RZ ;  /* 0x000000a3b7a27210 */ /* 0x000fc40007ffe0ff */
[----:B------:R-:W-:Y:S01]  /*2af0*/  SHF.L.U64.HI R121, R122, 0x1, R121 ;  /* 0x000000017a797819 */ /* 0x000fe20000010279 */
[----:B------:R-:W-:Y:S01]  /*2b00*/  IMAD.SHL.U32 R114, R218, 0x40, RZ ;  /* 0x00000040da727824 */ /* 0x000fe200078e00ff */
[----:B------:R-:W-:Y:S01]  /*2b10*/  SHF.L.U64.HI R123, R124, 0x1, R123 ;  /* 0x000000017c7b7819 */ /* 0x000fe2000001027b */
[----:B------:R-:W-:Y:S01]  /*2b20*/  IMAD.SHL.U32 R122, R122, 0x2, RZ ;  /* 0x000000027a7a7824 */ /* 0x000fe200078e00ff */
[----:B------:R-:W-:Y:S01]  /*2b30*/  IADD3.X R100, RZ, R107, RZ, P3, !PT ;  /* 0x0000006bff647210 */ /* 0x000fe20001ffe4ff */
[----:B------:R-:W-:Y:S01]  /*2b40*/  IMAD.SHL.U32 R124, R124, 0x2, RZ ;  /* 0x000000027c7c7824 */ /* 0x000fe200078e00ff */
[----:B------:R-:W-:Y:S01]  /*2b50*/  IADD3 R129, R205, R129, RZ ;  /* 0x00000081cd817210 */ /* 0x000fe20007ffe0ff */
        /* <DEDUP_REMOVED lines=15> */
[----:B------:R-:W-:Y:S02]  /*2c50*/  SHF.R.S32.HI R148, RZ, 0x1f, R162 ;  /* 0x0000001fff947819 */ /* 0x000fe400000114a2 */
[----:B------:R-:W-:-:S07]  /*2c60*/  IADD3.X R119, R118, R109, RZ, P0, !PT ;  /* 0x0000006d76777210 */ /* 0x000fce00007fe4ff */
.L_x_3931:
        /* <DEDUP_REMOVED lines=10> */
[----:B---34-:R-:W2:Y:S01]  /*2d10*/  @P0 LD.E.128 R20, desc[UR6][R136.64] ;  /* 0x0000000688140980 */ /* 0x018ea2000c101d00 */
[----:B------:R-:W-:Y:S01]  /*2d20*/  @P0 IMAD.MOV.U32 R2, RZ, RZ, R147 ;  /* 0x000000ffff020224 */ /* 0x000fe200078e0093 */
[----:B------:R-:W-:Y:S01]  /*2d30*/  @P1 IADD3 R18, P2, R136, R122, RZ ;  /* 0x0000007a88121210 */ /* 0x000fe20007f5e0ff */
[----:B------:R-:W-:Y:S04]  /*2d40*/  @P0 IMAD.MOV.U32 R3, RZ, RZ, R146 ;  /* 0x000000ffff030224 */ /* 0x000fe800078e0092 */
[C---:B------:R-:W-:Y:S01]  /*2d50*/  @P1 IMAD.X R19, R131.reuse, 0x1, R121, P2 ;  /* 0x0000000183131824 */ /* 0x040fe200010e0679 */
        /* <DEDUP_REMOVED lines=10> */
[----:B------:R-:W3:Y:S04]  /*2e00*/  @P1 LD.E.128 R24, desc[UR6][R18.64] ;  /* 0x0000000612181980 */ /* 0x000ee8000c101d00 */
[----:B---3--:R3:W-:Y:S04]  /*2e10*/  @P1 ST.E.128 desc[UR6][R28.64], R24 ;  /* 0x000000181c001985 */ /* 0x0087e8000c101d06 */
[----:B-1----:R-:W4:Y:S04]  /*2e20*/  @P1 LD.E.128 R20, desc[UR6][R18.64+0x80] ;  /* 0x0000800612141980 */ /* 0x002f28000c101d00 */
[----:B----4-:R1:W-:Y:S01]  /*2e30*/  @P1 ST.E.128 desc[UR6][R28.64+0x80], R20 ;  /* 0x000080141c001985 */ /* 0x0103e2000c101d06 */
[----:B--2---:R-:W-:Y:S03]  /*2e40*/  @P2 IADD3 R2, P1, R147, R88, RZ ;  /* 0x0000005893022210 */ /* 0x004fe60007f3e0ff */
[----:B------:R-:W2:Y:S02]  /*2e50*/  @P2 LD.E.128 R4, desc[UR6][R30.64] ;  /* 0x000000061e042980 */ /* 0x000ea4000c101d00 */
[----:B------:R-:W-:Y:S01]  /*2e60*/  @P2 IMAD.X R3, R146, 0x1, R89, P1 ;  /* 0x0000000192032824 */ /* 0x000fe200008e0659 */
        /* <DEDUP_REMOVED lines=10> */
[----:B------:R-:W-:Y:S01]  /*2f10*/  @P1 IMAD.X R29, R146, 0x1, R87, P2 ;  /* 0x00000001921d1824 */ /* 0x000fe200010e0657 */
        /* <DEDUP_REMOVED lines=127> */
[C---:B---3--:R-:W-:Y:S01]  /*3710*/  @!P0 LOP3.LUT R28, R18.reuse, 0xffff0000, RZ, 0xc0, !PT ;  /* 0xffff0000121c8812 */ /* 0x048fe200078ec0ff */
[----:B------:R-:W-:Y:S01]  /*3720*/  @!P0 IMAD.U32 R29, R18, 0x10000, RZ ;  /* 0x00010000121d8824 */ /* 0x000fe200078e00ff */
[C---:B------:R-:W-:Y:S02]  /*3730*/  @!P0 SHF.L.U32 R18, R19.reuse, 0x10, RZ ;  /* 0x0000001013128819 */ /* 0x040fe400000006ff */
[----:B------:R-:W-:Y:S01]  /*3740*/  @!P0 LOP3.LUT R19, R19, 0xffff0000, RZ, 0xc0, !PT ;  /* 0xffff000013138812 */ /* 0x000fe200078ec0ff */
[-C--:B------:R-:W-:Y:S01]  /*3750*/  @!P0 FMUL.FTZ R5, R30, R29.reuse ;  /* 0x0000001d1e058220 */ /* 0x080fe20000410000 */
[C---:B----4-:R-:W-:Y:S01]  /*3760*/  @!P0 SHF.L.U32 R32, R36.reuse, 0x10, RZ ;  /* 0x0000001024208819 */ /* 0x050fe200000006ff */
[----:B------:R-:W-:Y:S01]  /*3770*/  @!P0 FMUL.FTZ R6, R25, R28 ;  /* 0x0000001c19068220 */ /* 0x000fe20000410000 */
[----:B------:R-:W-:Y:S01]  /*3780*/  @!P0 LOP3.LUT R31, R36, 0xffff0000, RZ, 0xc0, !PT ;  /* 0xffff0000241f8812 */ /* 0x000fe200078ec0ff */
[C---:B------:R-:W-:Y:S01]  /*3790*/  @!P0 IMAD.U32 R36, R37.reuse, 0x10000, RZ ;  /* 0x0001000025248824 */ /* 0x040fe200078e00ff */
[----:B------:R-:W-:Y:S01]  /*37a0*/  @!P0 LOP3.LUT R37, R37, 0xffff0000, RZ, 0xc0, !PT ;  /* 0xffff000025258812 */ /* 0x000fe200078ec0ff */
[----:B------:R-:W-:Y:S01]  /*37b0*/  @!P0 FMUL.FTZ R40, R30, R32 ;  /* 0x000000201e288220 */ /* 0x000fe20000410000 */
[----:B------:R-:W-:Y:S01]  /*37c0*/  @!P0 LOP3.LUT R24, R23, 0xffff0000, RZ, 0xc0, !PT ;  /* 0xffff000017188812 */ /* 0x000fe200078ec0ff */
[----:B------:R-:W-:Y:S01]  /*37d0*/  @!P0 FFMA.FTZ R5, R32, R34, R5 ;  /* 0x0000002220058223 */ /* 0x000fe20000010005 */
[----:B------:R-:W-:Y:S01]  /*37e0*/  @!P0 SHF.L.U32 R33, R21, 0x10, RZ ;  /* 0x0000001015218819 */ /* 0x000fe200000006ff */
[----:B------:R-:W-:Y:S01]  /*37f0*/  @!P0 FFMA.FTZ R40, R34, R29, -R40 ;  /* 0x0000001d22288223 */ /* 0x000fe20000010828 */
[----:B------:R-:W-:Y:S01]  /*3800*/  @!P0 SHF.L.U32 R32, R23, 0x10, RZ ;  /* 0x0000001017208819 */ /* 0x000fe200000006ff */
        /* <DEDUP_REMOVED lines=20> */
.L_x_3864:
[----:B------:R-:W-:Y:S05]  /*3950*/  BSYNC B0 ;  /* 0x0000000000007941 */ /* 0x000fea0003800000 */
.L_x_3863:
        /* <DEDUP_REMOVED lines=51> */
[-C--:B------:R-:W-:Y:S01]  /*3c90*/  @!P0 FMUL.FTZ R3, R21, R18.reuse ;  /* 0x0000001215038220 */ /* 0x080fe20000410000 */
[C---:B------:R-:W-:Y:S01]  /*3ca0*/  @!P0 FMUL.FTZ R47, R22.reuse, R39 ;  /* 0x00000027162f8220 */ /* 0x040fe20000410000 */
        /* <DEDUP_REMOVED lines=27> */
[C---:B------:R-:W-:Y:S01]  /*3e60*/  @!P0 IMAD.U32 R37, R22.reuse, 0x10000, RZ ;  /* 0x0001000016258824 */ /* 0x040fe200078e00ff */
[----:B------:R-:W-:Y:S02]  /*3e70*/  @!P0 LOP3.LUT R27, R22, 0xffff0000, RZ, 0xc0, !PT ;  /* 0xffff0000161b8812 */ /* 0x000fe400078ec0ff */
        /* <DEDUP_REMOVED lines=12> */
[----:B------:R-:W-:Y:S01]  /*3f40*/  @!P0 FMUL.FTZ R42, R32, R34 ;  /* 0x00000022202a8220 */ /* 0x000fe20000410000 */
[----:B------:R-:W-:Y:S01]  /*3f50*/  @!P0 FFMA.FTZ R5, R34, R36, R5 ;  /* 0x0000002422058223 */ /* 0x000fe20000010005 */
[----:B------:R-:W-:Y:S01]  /*3f60*/  @!P0 SHF.L.U32 R34, R23, 0x10, RZ ;  /* 0x0000001017228819 */ /* 0x000fe200000006ff */
[----:B------:R-:W-:Y:S01]  /*3f70*/  @!P0 FFMA.FTZ R6, R33, R35, R6 ;  /* 0x0000002321068223 */ /* 0x000fe20000010006 */
[C---:B------:R-:W-:Y:S01]  /*3f80*/  @!P0 FMUL.FTZ R44, R27.reuse, R38 ;  /* 0x000000261b2c8220 */ /* 0x040fe20000410000 */
[-C--:B------:R-:W-:Y:S01]  /*3f90*/  @!P0 FMUL.FTZ R7, R27, R18.reuse ;  /* 0x000000121b078220 */ /* 0x080fe20000410000 */
[----:B------:R-:W-:Y:S01]  /*3fa0*/  @!P0 FMUL.FTZ R43, R25, R33 ;  /* 0x00000021192b8220 */ /* 0x000fe20000410000 */
[C---:B------:R-:W-:Y:S01]  /*3fb0*/  @!P0 FMUL.FTZ R45, R24.reuse, R39 ;  /* 0x00000027182d8220 */ /* 0x040fe20000410000 */
[----:B------:R-:W-:Y:S01]  /*3fc0*/  @!P0 FMUL.FTZ R8, R24, R19 ;  /* 0x0000001318088220 */ /* 0x000fe20000410000 */
[----:B------:R-:W-:Y:S01]  /*3fd0*/  @!P0 FFMA.FTZ R42, R36, R31, -R42 ;  /* 0x0000001f242a8223 */ /* 0x000fe2000001082a */
[----:B------:R-:W-:Y:S01]  /*3fe0*/  @!P0 FFMA.FTZ R44, R37, R18, -R44 ;  /* 0x00000012252c8223 */ /* 0x000fe2000001082c */
[----:B------:R-:W-:Y:S01]  /*3ff0*/  @!P0 FFMA.FTZ R7, R38, R37, R7 ;  /* 0x0000002526078223 */ /* 0x000fe20000010007 */
[----:B------:R-:W-:Y:S01]  /*4000*/  @!P0 FFMA.FTZ R43, R35, R30, -R43 ;  /* 0x0000001e232b8223 */ /* 0x000fe2000001082b */
[----:B------:R-:W-:Y:S01]  /*4010*/  @!P0 FFMA.FTZ R45, R34, R19, -R45 ;  /* 0x00000013222d8223 */ /* 0x000fe2000001082d */
[----:B------:R-:W-:Y:S01]  /*4020*/  @!P0 F2FP.BF16.F32.PACK_AB R42, R5, R42 ;  /* 0x0000002a052a823e */ /* 0x000fe200000010ff */
[----:B------:R-:W-:Y:S01]  /*4030*/  @!P0 FFMA.FTZ R8, R39, R34, R8 ;  /* 0x0000002227088223 */ /* 0x000fe20000010008 */
[----:B------:R-:W-:Y:S02]  /*4040*/  @!P0 F2FP.BF16.F32.PACK_AB R44, R7, R44 ;  /* 0x0000002c072c823e */ /* 0x000fe400000010ff */
[----:B------:R-:W-:Y:S01]  /*4050*/  @!P0 F2FP.BF16.F32.PACK_AB R43, R6, R43 ;  /* 0x0000002b062b823e */ /* 0x000fe200000010ff */
[----:B------:R-:W-:Y:S01]  /*4060*/  @!P0 IMAD.MOV.U32 R20, RZ, RZ, R42 ;  /* 0x000000ffff148224 */ /* 0x000fe200078e002a */
[----:B------:R-:W-:Y:S01]  /*4070*/  @!P0 F2FP.BF16.F32.PACK_AB R45, R8, R45 ;  /* 0x0000002d082d823e */ /* 0x000fe200000010ff */
[----:B------:R-:W-:Y:S01]  /*4080*/  @!P0 IMAD.MOV.U32 R22, RZ, RZ, R44 ;  /* 0x000000ffff168224 */ /* 0x000fe200078e002c */
[----:B------:R-:W-:Y:S02]  /*4090*/  @!P0 MOV R21, R43 ;  /* 0x0000002b00158202 */ /* 0x000fe40000000f00 */
[----:B------:R-:W-:Y:S05]  /*40a0*/  @!P0 MOV R23, R45 ;  /* 0x0000002d00178202 */ /* 0x000fea0000000f00 */
[----:B------:R2:W-:Y:S02]  /*40b0*/  ST.E.128 desc[UR6][R46.64], R20 ;  /* 0x000000142e007985 */ /* 0x0005e4000c101d06 */
.L_x_3866:
[----:B------:R-:W-:Y:S05]  /*40c0*/  BSYNC B0 ;  /* 0x0000000000007941 */ /* 0x000fea0003800000 */
.L_x_3865:
        /* <DEDUP_REMOVED lines=71> */
[C---:B---3--:R-:W-:Y:S01]  /*4540*/  @!P1 LOP3.LUT R30, R18.reuse, 0xffff0000, RZ, 0xc0, !PT ;  /* 0xffff0000121e9812 */ /* 0x048fe200078ec0ff */
[----:B------:R-:W-:Y:S01]  /*4550*/  @!P1 IMAD.U32 R31, R18, 0x10000, RZ ;  /* 0x00010000121f9824 */ /* 0x000fe200078e00ff */
[C---:B------:R-:W-:Y:S02]  /*4560*/  @!P1 SHF.L.U32 R18, R19.reuse, 0x10, RZ ;  /* 0x0000001013129819 */ /* 0x040fe400000006ff */
[----:B------:R-:W-:Y:S01]  /*4570*/  @!P1 LOP3.LUT R19, R19, 0xffff0000, RZ, 0xc0, !PT ;  /* 0xffff000013139812 */ /* 0x000fe200078ec0ff */
[-C--:B------:R-:W-:Y:S01]  /*4580*/  @!P1 FMUL.FTZ R5, R32, R31.reuse ;  /* 0x0000001f20059220 */ /* 0x080fe20000410000 */
[C---:B----4-:R-:W-:Y:S01]  /*4590*/  @!P1 LOP3.LUT R33, R38.reuse, 0xffff0000, RZ, 0xc0, !PT ;  /* 0xffff000026219812 */ /* 0x050fe200078ec0ff */
[----:B------:R-:W-:Y:S01]  /*45a0*/  @!P1 IMAD.U32 R34, R38, 0x10000, RZ ;  /* 0x0001000026229824 */ /* 0x000fe200078e00ff */
[----:B------:R-:W-:Y:S01]  /*45b0*/  @!P1 SHF.L.U32 R38, R39, 0x10, RZ ;  /* 0x0000001027269819 */ /* 0x000fe200000006ff */
[----:B------:R-:W-:Y:S01]  /*45c0*/  @!P1 FMUL.FTZ R6, R25, R30 ;  /* 0x0000001e19069220 */ /* 0x000fe20000410000 */
[----:B------:R-:W-:Y:S01]  /*45d0*/  @!P1 LOP3.LUT R39, R39, 0xffff0000, RZ, 0xc0, !PT ;  /* 0xffff000027279812 */ /* 0x000fe200078ec0ff */
[----:B------:R-:W-:Y:S01]  /*45e0*/  @!P1 FMUL.FTZ R42, R32, R34 ;  /* 0x00000022202a9220 */ /* 0x000fe20000410000 */
[----:B------:R-:W-:Y:S01]  /*45f0*/  @!P1 SHF.L.U32 R35, R21, 0x10, RZ ;  /* 0x0000001015239819 */ /* 0x000fe200000006ff */
[----:B------:R-:W-:Y:S01]  /*4600*/  @!P1 FFMA.FTZ R5, R34, R36, R5 ;  /* 0x0000002422059223 */ /* 0x000fe20000010005 */
[----:B------:R-:W-:Y:S01]  /*4610*/  @!P1 SHF.L.U32 R34, R23, 0x10, RZ ;  /* 0x0000001017229819 */ /* 0x000fe200000006ff */
[----:B------:R-:W-:Y:S01]  /*4620*/  @!P1 FFMA.FTZ R42, R36, R31, -R42 ;  /* 0x0000001f242a9223 */ /* 0x000fe2000001082a */
[C---:B------:R-:W-:Y:S01]  /*4630*/  @!P1 FMUL.FTZ R44, R27.reuse, R38 ;  /* 0x000000261b2c9220 */ /* 0x040fe20000410000 */
[----:B------:R-:W-:Y:S01]  /*4640*/  @!P1 FMUL.FTZ R7, R27, R18 ;  /* 0x000000121b079220 */ /* 0x000fe20000410000 */
[----:B------:R-:W-:Y:S01]  /*4650*/  @!P1 FMUL.FTZ R43, R25, R33 ;  /* 0x00000021192b9220 */ /* 0x000fe20000410000 */
[C---:B------:R-:W-:Y:S01]  /*4660*/  @!P1 FMUL.FTZ R45, R24.reuse, R39 ;  /* 0x00000027182d9220 */ /* 0x040fe20000410000 */
        /* <DEDUP_REMOVED lines=16> */
.L_x_3868:
[----:B------:R-:W-:Y:S05]  /*4770*/  BSYNC B0 ;  /* 0x0000000000007941 */ /* 0x000fea0003800000 */
.L_x_3867:
        /* <DEDUP_REMOVED lines=16> */
[----:B------:R-:W1:Y:S06]  /*4880*/  @!P0 LD.E.64 R18, desc[UR6][R28.64] ;  /* 0x000000061c128980 */ /* 0x000e6c000c101b00 */
[----:B------:R-:W2:Y:S06]  /*4890*/  @!P0 LD.E.64 R38, desc[UR6][R40.64] ;  /* 0x0000000628268980 */ /* 0x000eac000c101b00 */
[----:B------:R3:W4:Y:S02]  /*48a0*/  LD.E.128 R24, desc[UR6][R44.64] ;  /* 0x000000062c187980 */ /* 0x000724000c101d00 */
[----:B---3--:R-:W-:Y:S05]  /*48b0*/  IMAD R44, R65, 0x60, RZ ;  /* 0x00000060412c7824 */ /* 0x008fea00078e02ff */
[----:B------:R-:W-:Y:S02]  /*48c0*/  IADD3 R49, R49, R44, RZ ;  /* 0x0000002c31317210 */ /* 0x000fe40007ffe0ff */
[----:B------:R-:W-:Y:S02]  /*48d0*/  LEA R44, P6, R212, R138, 0x1 ;  /* 0x0000008ad42c7211 */ /* 0x000fe400078c08ff */
[C---:B-1----:R-:W-:Y:S02]  /*48e0*/  @!P0 SHF.L.U32 R21, R18.reuse, 0x10, RZ ;  /* 0x0000001012158819 */ /* 0x042fe400000006ff */
[----:B------:R-:W-:Y:S01]  /*48f0*/  @!P0 LOP3.LUT R20, R18, 0xffff0000, RZ, 0xc0, !PT ;  /* 0xffff000012148812 */ /* 0x000fe200078ec0ff */
[C---:B------:R-:W-:Y:S01]  /*4900*/  @!P0 IMAD.U32 R18, R19.reuse, 0x10000, RZ ;  /* 0x0001000013128824 */ /* 0x040fe200078e00ff */
[----:B------:R-:W-:Y:S02]  /*4910*/  @!P0 LOP3.LUT R19, R19, 0xffff0000, RZ, 0xc0, !PT ;  /* 0xffff000013138812 */ /* 0x000fe400078ec0ff */
[C---:B--2---:R-:W-:Y:S01]  /*4920*/  @!P0 SHF.L.U32 R33, R38.reuse, 0x10, RZ ;  /* 0x0000001026218819 */ /* 0x044fe200000006ff */
        /* <DEDUP_REMOVED lines=18> */
[-C--:B------:R-:W-:Y:S01]  /*4a50*/  @!P0 FMUL.FTZ R3, R21, R18.reuse ;  /* 0x0000001215038220 */ /* 0x080fe20000410000 */
[C---:B------:R-:W-:Y:S01]  /*4a60*/  @!P0 FMUL.FTZ R47, R22.reuse, R39 ;  /* 0x00000027162f8220 */ /* 0x040fe20000410000 */
[----:B------:R-:W-:Y:S01]  /*4a70*/  @!P0 FMUL.FTZ R4, R22, R19 ;  /* 0x0000001316048220 */ /* 0x000fe20000410000 */
[----:B------:R-:W-:Y:S02]  /*4a80*/  @!P0 IMAD.U32 R34, R27, 0x10000, RZ ;  /* 0x000100001b228824 */ /* 0x000fe400078e00ff */
        /* <DEDUP_REMOVED lines=40> */
[----:B------:R-:W-:Y:S01]  /*4d10*/  @!P1 FMUL.FTZ R43, R25, R33 ;  /* 0x00000021192b9220 */ /* 0x000fe20000410000 */
[C---:B------:R-:W-:Y:S01]  /*4d20*/  @!P1 FMUL.FTZ R7, R27.reuse, R18 ;  /* 0x000000121b079220 */ /* 0x040fe20000410000 */
[----:B------:R-:W-:Y:S01]  /*4d30*/  @!P1 FMUL.FTZ R44, R27, R38 ;  /* 0x000000261b2c9220 */ /* 0x000fe20000410000 */
[C---:B------:R-:W-:Y:S01]  /*4d40*/  @!P1 FMUL.FTZ R45, R24.reuse, R39 ;  /* 0x00000027182d9220 */ /* 0x040fe20000410000 */
[----:B------:R-:W-:Y:S01]  /*4d50*/  @!P1 FMUL.FTZ R8, R24, R19 ;  /* 0x0000001318089220 */ /* 0x000fe20000410000 */
[----:B------:R-:W-:Y:S01]  /*4d60*/  @!P1 FFMA.FTZ R6, R33, R35, R6 ;  /* 0x0000002321069223 */ /* 0x000fe20000010006 */
[----:B------:R-:W-:Y:S01]  /*4d70*/  @!P1 FFMA.FTZ R43, R35, R30, -R43 ;  /* 0x0000001e232b9223 */ /* 0x000fe2000001082b */
[----:B------:R-:W-:Y:S01]  /*4d80*/  @!P1 FFMA.FTZ R7, R38, R37, R7 ;  /* 0x0000002526079223 */ /* 0x000fe20000010007 */
[----:B------:R-:W-:Y:S01]  /*4d90*/  @!P1 FFMA.FTZ R42, R36, R31, -R42 ;  /* 0x0000001f242a9223 */ /* 0x000fe2000001082a */
[----:B------:R-:W-:Y:S01]  /*4da0*/  @!P1 FFMA.FTZ R44, R37, R18, -R44 ;  /* 0x00000012252c9223 */ /* 0x000fe2000001082c */
[----:B------:R-:W-:Y:S01]  /*4db0*/  @!P1 FFMA.FTZ R45, R34, R19, -R45 ;  /* 0x00000013222d9223 */ /* 0x000fe2000001082d */
[----:B------:R-:W-:Y:S01]  /*4dc0*/  @!P1 F2FP.BF16.F32.PACK_AB R43, R6, R43 ;  /* 0x0000002b062b923e */ /* 0x000fe200000010ff */
[----:B------:R-:W-:Y:S01]  /*4dd0*/  @!P1 FFMA.FTZ R8, R39, R34, R8 ;  /* 0x0000002227089223 */ /* 0x000fe20000010008 */
[----:B------:R-:W-:Y:S02]  /*4de0*/  @!P1 F2FP.BF16.F32.PACK_AB R42, R5, R42 ;  /* 0x0000002a052a923e */ /* 0x000fe400000010ff */
[----:B------:R-:W-:Y:S01]  /*4df0*/  @!P1 F2FP.BF16.F32.PACK_AB R44, R7, R44 ;  /* 0x0000002c072c923e */ /* 0x000fe200000010ff */
[----:B------:R-:W-:Y:S01]  /*4e00*/  @!P1 IMAD.MOV.U32 R21, RZ, RZ, R43 ;  /* 0x000000ffff159224 */ /* 0x000fe200078e002b */
[----:B------:R-:W-:Y:S02]  /*4e10*/  @!P1 F2FP.BF16.F32.PACK_AB R45, R8, R45 ;  /* 0x0000002d082d923e */ /* 0x000fe400000010ff */
[----:B------:R-:W-:Y:S02]  /*4e20*/  @!P1 MOV R20, R42 ;  /* 0x0000002a00149202 */ /* 0x000fe40000000f00 */
[----:B------:R-:W-:Y:S02]  /*4e30*/  @!P1 MOV R22, R44 ;  /* 0x0000002c00169202 */ /* 0x000fe40000000f00 */
[----:B------:R-:W-:Y:S05]  /*4e40*/  @!P1 MOV R23, R45 ;  /* 0x0000002d00179202 */ /* 0x000fea0000000f00 */
[----:B------:R4:W-:Y:S02]  /*4e50*/  ST.E.128 desc[UR6][R46.64], R20 ;  /* 0x000000142e007985 */ /* 0x0009e4000c101d06 */
.L_x_3870:
[----:B------:R-:W-:Y:S05]  /*4e60*/  BSYNC B0 ;  /* 0x0000000000007941 */ /* 0x000fea0003800000 */
.L_x_3869:
        /* <DEDUP_REMOVED lines=13> */
[----:B------:R-:W-:Y:S01]  /*4f40*/  LEA R48, P5, R210, R138, 0x1 ;  /* 0x0000008ad2307211 */ /* 0x000fe200078a08ff */
[----:B------:R-:W5:Y:S01]  /*4f50*/  @!P0 LD.E.64 R38, desc[UR6][R40.64] ;  /* 0x0000000628268980 */ /* 0x000f62000c101b00 */
[----:B------:R-:W-:Y:S02]  /*4f60*/  LEA R54, P6, R102, R144, 0x1 ;  /* 0x0000009066367211 */ /* 0x000fe400078c08ff */
        /* <DEDUP_REMOVED lines=90> */
.L_x_3872:
[----:B------:R-:W-:Y:S05]  /*5510*/  BSYNC B0 ;  /* 0x0000000000007941 */ /* 0x000fea0003800000 */
.L_x_3871:
        /* <DEDUP_REMOVED lines=110> */
.L_x_3874:
[----:B------:R-:W-:Y:S05]  /*5c00*/  BSYNC B0 ;  /* 0x0000000000007941 */ /* 0x000fea0003800000 */
.L_x_3873:
        /* <DEDUP_REMOVED lines=110> */
.L_x_3876:
[----:B------:R-:W-:Y:S05]  /*62f0*/  BSYNC B0 ;  /* 0x0000000000007941 */ /* 0x000fea0003800000 */
.L_x_3875:
        /* <DEDUP_REMOVED lines=72> */
[----:B------:R-:W-:Y:S02]  /*6780*/  @!P1 LOP3.LUT R22, R26, 0xffff0000, RZ, 0xc0, !PT ;  /* 0xffff00001a169812 */ /* 0x000fe400078ec0ff */
[----:B------:R-:W-:Y:S02]  /*6790*/  @!P1 LOP3.LUT R20, R27, 0xffff0000, RZ, 0xc0, !PT ;  /* 0xffff00001b149812 */ /* 0x000fe400078ec0ff */
[C---:B---3--:R-:W-:Y:S01]  /*67a0*/  @!P1 SHF.L.U32 R15, R19.reuse, 0x10, RZ ;  /* 0x00000010130f9819 */ /* 0x048fe200000006ff */
[C---:B------:R-:W-:Y:S01]  /*67b0*/  @!P1 IMAD.U32 R30, R18.reuse, 0x10000, RZ ;  /* 0x00010000121e9824 */ /* 0x040fe200078e00ff */
[----:B------:R-:W-:Y:S02]  /*67c0*/  @!P1 LOP3.LUT R18, R18, 0xffff0000, RZ, 0xc0, !PT ;  /* 0xffff000012129812 */ /* 0x000fe400078ec0ff */
        /* <DEDUP_REMOVED lines=10> */
[----:B------:R-:W-:Y:S02]  /*6870*/  @!P1 IMAD.U32 R32, R26, 0x10000, RZ ;  /* 0x000100001a209824 */ /* 0x000fe400078e00ff */
        /* <DEDUP_REMOVED lines=22> */
.L_x_3878:
[----:B------:R-:W-:Y:S05]  /*69e0*/  BSYNC B0 ;  /* 0x0000000000007941 */ /* 0x000fea0003800000 */
.L_x_3877:
        /* <DEDUP_REMOVED lines=9> */
.L_x_3862:
        /* <DEDUP_REMOVED lines=8> */
[----:B------:R-:W-:Y:S01]  /*6b00*/  IMAD.MOV.U32 R137, RZ, RZ, RZ ;  /* 0x000000ffff897224 */ /* 0x000fe200078e00ff */
[----:B------:R-:W-:Y:S01]  /*6b10*/  MOV R61, RZ ;  /* 0x000000ff003d7202 */ /* 0x000fe20000000f00 */
[----:B-----5:R-:W-:Y:S01]  /*6b20*/  IMAD.U32 R35, R44, 0x10000, RZ ;  /* 0x000100002c237824 */ /* 0x020fe200078e00ff */
[----:B------:R-:W-:Y:S01]  /*6b30*/  SHF.R.S32.HI R225, RZ, 0x1, R225 ;  /* 0x00000001ffe17819 */ /* 0x000fe200000114e1 */
[----:B------:R-:W-:Y:S01]  /*6b40*/  IMAD.U32 R42, R46, 0x10000, RZ ;  /* 0x000100002e2a7824 */ /* 0x000fe200078e00ff */
        /* <DEDUP_REMOVED lines=9> */
[--C-:B------:R-:W-:Y:S02]  /*6be0*/  @P1 IMAD.MOV R63, RZ, RZ, -R225.reuse ;  /* 0x000000ffff3f1224 */ /* 0x100fe400078e0ae1 */
[----:B------:R-:W-:Y:S03]  /*6bf0*/  @P1 IMAD.MOV R61, RZ, RZ, -R225 ;  /* 0x000000ffff3d1224 */ /* 0x000fe600078e0ae1 */
[C---:B------:R-:W-:Y:S04]  /*6c00*/  LEA R18, P0, R63.reuse, R138, 0x1 ;  /* 0x0000008a3f127211 */ /* 0x040fe800078008ff */
[----:B------:R-:W-:Y:S02]  /*6c10*/  LEA.HI.X.SX32 R19, R63, R139, 0x1, P0 ;  /* 0x0000008b3f137211 */ /* 0x000fe400000f0eff */
[C---:B------:R-:W-:Y:S03]  /*6c20*/  LEA R226, P0, R61.reuse, R140, 0x1 ;  /* 0x0000008c3de27211 */ /* 0x040fe600078008ff */
[----:B------:R-:W2:Y:S01]  /*6c30*/  LD.E.128 R20, desc[UR6][R18.64] ;  /* 0x0000000612147980 */ /* 0x000ea2000c101d00 */
[----:B------:R-:W-:Y:S02]  /*6c40*/  LEA.HI.X.SX32 R227, R61, R141, 0x1, P0 ;  /* 0x0000008d3de37211 */ /* 0x000fe400000f0eff */
        /* <DEDUP_REMOVED lines=56> */
.L_x_3883:
[----:B------:R-:W-:Y:S05]  /*6fd0*/  BSYNC B0 ;  /* 0x0000000000007941 */ /* 0x000fea0003800000 */
.L_x_3882:
[----:B-----5:R2:W-:Y:S01]  /*6fe0*/  ST.E.128 desc[UR6][R144.64], R44 ;  /* 0x0000002c90007985 */ /* 0x0205e2000c101d06 */
[----:B------:R-:W-:Y:S01]  /*6ff0*/  ISETP.GE.AND P0, PT, R12, R15, PT ;  /* 0x0000000f0c00720c */ /* 0x000fe20003f06270 */
[----:B------:R-:W-:Y:S02]  /*7000*/  BSSY B0, `(.L_x_3884) ;  /* 0x0000051000007945 */ /* 0x000fe40003800000 */
[----:B------:R2:W5:Y:S10]  /*7010*/  LD.E.128 R40, desc[UR6][R138.64+0x80] ;  /* 0x000080068a287980 */ /* 0x000574000c101d00 */
[----:B------:R-:W-:Y:S05]  /*7020*/  @P0 BRA `(.L_x_3885) ;  /* 0x0000000400380947 */ /* 0x000fea0003800000 */
[----:B------:R-:W-:Y:S01]  /*7030*/  LEA.HI R55, R15, R15, RZ, 0x1 ;  /* 0x0000000f0f377211 */ /* 0x000fe200078f08ff */
[----:B------:R-:W-:Y:S01]  /*7040*/  IMAD.MOV.U32 R61, RZ, RZ, RZ ;  /* 0x000000ffff3d7224 */ /* 0x000fe200078e00ff */
[C---:B-----5:R-:W-:Y:S01]  /*7050*/  LOP3.LUT R37, R40.reuse, 0xffff0000, RZ, 0xc0, !PT ;  /* 0xffff000028257812 */ /* 0x060fe200078ec0ff */
[----:B------:R-:W-:Y:S01]  /*7060*/  IMAD.U32 R35, R40, 0x10000, RZ ;  /* 0x0001000028237824 */ /* 0x000fe200078e00ff */
[----:B------:R-:W-:Y:S01]  /*7070*/  SHF.R.S32.HI R55, RZ, 0x1, R55 ;  /* 0x00000001ff377819 */ /* 0x000fe20000011437 */
[----:B--2---:R-:W-:Y:S01]  /*7080*/  IMAD.U32 R44, R42, 0x10000, RZ ;  /* 0x000100002a2c7824 */ /* 0x004fe200078e00ff */
        /* <DEDUP_REMOVED lines=72> */
.L_x_3885:
[----:B------:R-:W-:Y:S05]  /*7510*/  BSYNC B0 ;  /* 0x0000000000007941 */ /* 0x000fea0003800000 */
.L_x_3884:
[----:B-----5:R3:W-:Y:S02]  /*7520*/  ST.E.128 desc[UR6][R144.64+0x80], R40 ;  /* 0x0000802890007985 */ /* 0x0207e4000c101d06 */
.L_x_3881:
[----:B------:R-:W-:Y:S05]  /*7530*/  BSYNC B1 ;  /* 0x0000000000017941 */ /* 0x000fea0003800000 */
.L_x_3880:
        /* <DEDUP_REMOVED lines=9> */
[----:B------:R-:W-:Y:S02]  /*75d0*/  LEA R244, P1, R76, R144, 0x1 ;  /* 0x000000904cf47211 */ /* 0x000fe400078208ff */
        /* <DEDUP_REMOVED lines=11> */
[----:B---3--:R-:W-:Y:S01]  /*7690*/  LOP3.LUT R41, R61, 0xffff0000, RZ, 0xc0, !PT ;  /* 0xffff00003d297812 */ /* 0x008fe200078ec0ff */
[C---:B--2---:R-:W-:Y:S01]  /*76a0*/  IMAD.U32 R46, R63.reuse, 0x10000, RZ ;  /* 0x000100003f2e7824 */ /* 0x044fe200078e00ff */
        /* <DEDUP_REMOVED lines=11> */
[C---:B----4-:R-:W-:Y:S01]  /*7760*/  LEA R224, P0, R139.reuse, R140, 0x1 ;  /* 0x0000008c8be07211 */ /* 0x050fe200078008ff */
        /* <DEDUP_REMOVED lines=17> */
[----:B------:R-:W-:Y:S02]  /*7880*/  LOP3.LUT R26, R21, 0xffff0000, RZ, 0xc0, !PT ;  /* 0xffff0000151a7812 */ /* 0x000fe400078ec0ff */
[C---:B---3--:R-:W-:Y:S01]  /*7890*/  SHF.L.U32 R33, R224.reuse, 0x10, RZ ;  /* 0x00000010e0217819 */ /* 0x048fe200000006ff */
[C---:B------:R-:W-:Y:S01]  /*78a0*/  IMAD.U32 R30, R225.reuse, 0x10000, RZ ;  /* 0x00010000e11e7824 */ /* 0x040fe200078e00ff */
[----:B------:R-:W-:Y:S01]  /*78b0*/  LOP3.LUT R32, R224, 0xffff0000, RZ, 0xc0, !PT ;  /* 0xffff0000e0207812 */ /* 0x000fe200078ec0ff */
[C---:B------:R-:W-:Y:S01]  /*78c0*/  IMAD.U32 R29, R226.reuse, 0x10000, RZ ;  /* 0x00010000e21d7824 */ /* 0x040fe200078e00ff */
        /* <DEDUP_REMOVED lines=40> */
.L_x_3889:
[----:B------:R-:W-:Y:S05]  /*7b50*/  BSYNC B0 ;  /* 0x0000000000007941 */ /* 0x000fea0003800000 */
.L_x_3888:
[----:B-----5:R1:W-:Y:S01]  /*7b60*/  ST.E.128 desc[UR6][R244.64], R60 ;  /* 0x0000003cf4007985 */ /* 0x0203e2000c101d06 */
[----:B------:R-:W-:Y:S01]  /*7b70*/  ISETP.GE.AND P1, PT, R12, R15, PT ;  /* 0x0000000f0c00720c */ /* 0x000fe20003f26270 */
[----:B------:R-:W-:Y:S01]  /*7b80*/  BSSY B0, `(.L_x_3890) ;  /* 0x0000057000007945 */ /* 0x000fe20003800000 */
[C---:B----4-:R-:W-:Y:S01]  /*7b90*/  LEA R224, P0, R105.reuse, R144, 0x1 ;  /* 0x0000009069e07211 */ /* 0x050fe200078008ff */
[----:B--2---:R1:W5:Y:S03]  /*7ba0*/  LD.E.128 R44, desc[UR6][R228.64] ;  /* 0x00000006e42c7980 */ /* 0x004366000c101d00 */
[----:B------:R-:W-:Y:S07]  /*7bb0*/  LEA.HI.X R225, R105, R145, R104, 0x1, P0 ;  /* 0x0000009169e17211 */ /* 0x000fee00000f0c68 */
[----:B------:R-:W-:Y:S05]  /*7bc0*/  @P1 BRA `(.L_x_3891) ;  /* 0x0000000400481947 */ /* 0x000fea0003800000 */
[----:B------:R-:W-:Y:S01]  /*7bd0*/  LEA.HI R137, R15, R15, RZ, 0x1 ;  /* 0x0000000f0f897211 */ /* 0x000fe200078f08ff */
[----:B-1----:R-:W-:Y:S01]  /*7be0*/  IMAD.MOV.U32 R60, RZ, RZ, RZ ;  /* 0x000000ffff3c7224 */ /* 0x002fe200078e00ff */
[C---:B-----5:R-:W-:Y:S01]  /*7bf0*/  LOP3.LUT R37, R44.reuse, 0xffff0000, RZ, 0xc0, !PT ;  /* 0xffff00002c257812 */ /* 0x060fe200078ec0ff */
[----:B------:R-:W-:Y:S01]  /*7c00*/  IMAD.U32 R35, R44, 0x10000, RZ ;  /* 0x000100002c237824 */ /* 0x000fe200078e00ff */
[----:B------:R-:W-:Y:S01]  /*7c10*/  SHF.R.S32.HI R137, RZ, 0x1, R137 ;  /* 0x00000001ff897819 */ /* 0x000fe20000011489 */
[C---:B------:R-:W-:Y:S01]  /*7c20*/  IMAD.U32 R38, R45.reuse, 0x10000, RZ ;  /* 0x000100002d267824 */ /* 0x040fe200078e00ff */
[----:B---3--:R-:W-:Y:S02]  /*7c30*/  LOP3.LUT R41, R45, 0xffff0000, RZ, 0xc0, !PT ;  /* 0xffff00002d297812 */ /* 0x008fe400078ec0ff */
[----:B------:R-:W-:Y:S01]  /*7c40*/  ISETP.GE.AND P1, PT, R12, R137, PT ;  /* 0x000000890c00720c */ /* 0x000fe20003f26270 */
[--C-:B------:R-:W-:Y:S01]  /*7c50*/  IMAD.MOV.U32 R61, RZ, RZ, R137.reuse ;  /* 0x000000ffff3d7224 */ /* 0x100fe200078e0089 */
[C---:B------:R-:W-:Y:S02]  /*7c60*/  SHF.L.U32 R42, R46.reuse, 0x10, RZ ;  /* 0x000000102e2a7819 */ /* 0x040fe400000006ff */
[----:B------:R-:W-:Y:S01]  /*7c70*/  LOP3.LUT R45, R46, 0xffff0000, RZ, 0xc0, !PT ;  /* 0xffff00002e2d7812 */ /* 0x000fe200078ec0ff */
[C---:B------:R-:W-:Y:S01]  /*7c80*/  IMAD.U32 R46, R47.reuse, 0x10000, RZ ;  /* 0x000100002f2e7824 */ /* 0x040fe200078e00ff */
        /* <DEDUP_REMOVED lines=70> */
.L_x_3891:
[----:B------:R-:W-:Y:S05]  /*80f0*/  BSYNC B0 ;  /* 0x0000000000007941 */ /* 0x000fea0003800000 */
.L_x_3890:
[----:B-----5:R4:W-:Y:S02]  /*8100*/  ST.E.128 desc[UR6][R224.64], R44 ;  /* 0x0000002ce0007985 */ /* 0x0209e4000c101d06 */
.L_x_3887:
[----:B------:R-:W-:Y:S05]  /*8110*/  BSYNC B1 ;  /* 0x0000000000017941 */ /* 0x000fea0003800000 */
.L_x_3886:
[C---:B------:R-:W-:Y:S01]  /*8120*/  ISETP.GE.AND P0, PT, R180.reuse, R223, PT ;  /* 0x000000dfb400720c */ /* 0x040fe20003f06270 */
[----:B------:R-:W-:Y:S03]  /*8130*/  BSSY B1, `(.L_x_3892) ;  /* 0x00000bc000017945 */ /* 0x000fe60003800000 */
[----:B------:R-:W-:Y:S11]  /*8140*/  ISETP.GE.AND P0, PT, R180, R221, !P0 ;  /* 0x000000ddb400720c */ /* 0x000ff60004706270 */
[----:B------:R-:W-:Y:S02]  /*8150*/  @!UPT UIADD3 URZ, URZ, URZ, URZ ;  /* 0x0000003f3f3ff290 */ /* 0x000fe4000fffe03f */
[----:B------:R-:W-:Y:S05]  /*8160*/  @!P0 BRA `(.L_x_3893) ;  /* 0x0000000800e08947 */ /* 0x000fea0003800000 */
[----:B----4-:R-:W-:Y:S01]  /*8170*/  LEA R224, P3, R112, R138, 0x1 ;  /* 0x0000008a70e07211 */ /* 0x010fe200078608ff */
[----:B------:R-:W-:Y:S01]  /*8180*/  BSSY B0, `(.L_x_3894) ;  /* 0x000005b000007945 */ /* 0x000fe20003800000 */
[----:B------:R-:W-:Y:S02]  /*8190*/  ISETP.GE.AND P2, PT, R16, R15, PT ;  /* 0x0000000f1000720c */ /* 0x000fe40003f46270 */
[----:B------:R-:W-:Y:S02]  /*81a0*/  LEA.HI.X R225, R112, R135, R111, 0x1, P3 ;  /* 0x0000008770e17211 */ /* 0x000fe400018f0c6f */
[----:B-1----:R-:W-:Y:S02]  /*81b0*/  LEA R244, P1, R106, R144, 0x1 ;  /* 0x000000906af47211 */ /* 0x002fe400078208ff */
        /* <DEDUP_REMOVED lines=24> */
[C---:B-1----:R-:W-:Y:S01]  /*8340*/  LEA R224, P0, R139.reuse, R140, 0x1 ;  /* 0x0000008c8be07211 */ /* 0x042fe200078008ff */
        /* <DEDUP_REMOVED lines=62> */
.L_x_3895:
[----:B------:R-:W-:Y:S05]  /*8730*/  BSYNC B0 ;  /* 0x0000000000007941 */ /* 0x000fea0003800000 */
.L_x_3894:
[----:B-----5:R4:W-:Y:S01]  /*8740*/  ST.E.128 desc[UR6][R244.64], R60 ;  /* 0x0000003cf4007985 */ /* 0x0209e2000c101d06 */
[----:B------:R-:W-:Y:S01]  /*8750*/  ISETP.GE.AND P1, PT, R12, R15, PT ;  /* 0x0000000f0c00720c */ /* 0x000fe20003f26270 */
[----:B------:R-:W-:Y:S01]  /*8760*/  BSSY B0, `(.L_x_3896) ;  /* 0x0000057000007945 */ /* 0x000fe20003800000 */
[C---:B-1----:R-:W-:Y:S01]  /*8770*/  LEA R224, P0, R101.reuse, R144, 0x1 ;  /* 0x0000009065e07211 */ /* 0x042fe200078008ff */
[----:B--2---:R4:W5:Y:S03]  /*8780*/  LD.E.128 R44, desc[UR6][R228.64] ;  /* 0x00000006e42c7980 */ /* 0x004966000c101d00 */
        /* <DEDUP_REMOVED lines=84> */
.L_x_3897:
[----:B------:R-:W-:Y:S05]  /*8cd0*/  BSYNC B0 ;  /* 0x0000000000007941 */ /* 0x000fea0003800000 */
.L_x_3896:
[----:B-----5:R1:W-:Y:S02]  /*8ce0*/  ST.E.128 desc[UR6][R224.64], R44 ;  /* 0x0000002ce0007985 */ /* 0x0203e4000c101d06 */
.L_x_3893:
[----:B------:R-:W-:Y:S05]  /*8cf0*/  BSYNC B1 ;  /* 0x0000000000017941 */ /* 0x000fea0003800000 */
.L_x_3892:
        /* <DEDUP_REMOVED lines=9> */
[----:B----4-:R-:W-:Y:S01]  /*8d90*/  LEA R224, P0, R212, R138, 0x1 ;  /* 0x0000008ad4e07211 */ /* 0x010fe200078008ff */
        /* <DEDUP_REMOVED lines=90> */
.L_x_3901:
[----:B------:R-:W-:Y:S05]  /*9340*/  BSYNC B0 ;  /* 0x0000000000007941 */ /* 0x000fea0003800000 */
.L_x_3900:
        /* <DEDUP_REMOVED lines=26> */
[C---:B--2---:R-:W-:Y:S01]  /*94f0*/  LEA R44, P0, R0.reuse, R140, 0x1 ;  /* 0x0000008c002c7211 */ /* 0x044fe200078008ff */
[----:B------:R-:W2:Y:S03]  /*9500*/  LD.E.128 R4, desc[UR6][R2.64] ;  /* 0x0000000602047980 */ /* 0x000ea6000c101d00 */
        /* <DEDUP_REMOVED lines=8> */
[----:B---3--:R2:W3:Y:S02]  /*9590*/  LD.E.128 R40, desc[UR6][R18.64] ;  /* 0x0000000612287980 */ /* 0x0084e4000c101d00 */
        /* <DEDUP_REMOVED lines=26> */
[----:B---3--:R-:W-:Y:S01]  /*9740*/  LOP3.LUT R19, R40, 0xffff0000, RZ, 0xc0, !PT ;  /* 0xffff000028137812 */ /* 0x008fe200078ec0ff */
        /* <DEDUP_REMOVED lines=25> */
.L_x_3903:
[----:B------:R-:W-:Y:S05]  /*98e0*/  BSYNC B0 ;  /* 0x0000000000007941 */ /* 0x000fea0003800000 */
.L_x_3902:
[----:B-----5:R4:W-:Y:S02]  /*98f0*/  ST.E.128 desc[UR6][R38.64], R20 ;  /* 0x0000001426007985 */ /* 0x0209e4000c101d06 */
.L_x_3899:
[----:B------:R-:W-:Y:S05]  /*9900*/  BSYNC B1 ;  /* 0x0000000000017941 */ /* 0x000fea0003800000 */
.L_x_3898:
        /* <DEDUP_REMOVED lines=11> */
[----:B----4-:R4:W5:Y:S01]  /*99c0*/  LD.E.128 R36, desc[UR6][R2.64] ;  /* 0x0000000602247980 */ /* 0x010962000c101d00 */
        /* <DEDUP_REMOVED lines=18> */
[C---:B----4-:R-:W-:Y:S02]  /*9af0*/  LEA R2, P0, R4.reuse, R2, 0x1 ;  /* 0x0000000204027211 */ /* 0x050fe400078008ff */
[----:B------:R-:W-:Y:S02]  /*9b00*/  IADD3 R21, P2, R171, R0, RZ ;  /* 0x00000000ab157210 */ /* 0x000fe40007f5e0ff */
[----:B------:R-:W-:Y:S02]  /*9b10*/  LEA.HI.X.SX32 R3, R4, R3, 0x1, P0 ;  /* 0x0000000304037211 */ /* 0x000fe400000f0eff */
[----:B------:R-:W-:Y:S02]  /*9b20*/  LEA.HI.X.SX32 R0, R0, R156, 0x1, P2 ;  /* 0x0000009c00007211 */ /* 0x000fe400010f0eff */
[C---:B-12---:R-:W-:Y:S01]  /*9b30*/  LEA R44, P0, R21.reuse, R140, 0x1 ;  /* 0x0000008c152c7211 */ /* 0x046fe200078008ff */
        /* <DEDUP_REMOVED lines=58> */
[----:B------:R-:W-:Y:S01]  /*9ee0*/  FFMA.FTZ R8, R37, R27, R8 ;  /* 0x0000001b25087223 */ /* 0x000fe20000010008 */
[----:B------:R-:W-:Y:S02]  /*9ef0*/  F2FP.BF16.F32.PACK_AB R37, R4, R3 ;  /* 0x000000030425723e */ /* 0x000fe400000010ff */
[----:B------:R-:W-:Y:S02]  /*9f00*/  F2FP.BF16.F32.PACK_AB R38, R6, R5 ;  /* 0x000000050626723e */ /* 0x000fe400000010ff */
[----:B------:R-:W-:Y:S02]  /*9f10*/  F2FP.BF16.F32.PACK_AB R39, R8, R7 ;  /* 0x000000070827723e */ /* 0x000fe400000010ff */
.L_x_3907:
[----:B------:R-:W-:Y:S05]  /*9f20*/  BSYNC B0 ;  /* 0x0000000000007941 */ /* 0x000fea0003800000 */
.L_x_3906:
        /* <DEDUP_REMOVED lines=19> */
[----:B-1----:R-:W-:Y:S07]  /*a060*/  LOP3.LUT R37, R23, 0xffff0000, RZ, 0xc0, !PT ;  /* 0xffff000017257812 */ /* 0x002fee00078ec0ff */
[----:B------:R-:W-:Y:S01]  /*a070*/  @P1 IADD3 R5, -R19, RZ, RZ ;  /* 0x000000ff13051210 */ /* 0x000fe20007ffe1ff */
[----:B------:R-:W-:Y:S03]  /*a080*/  @P1 IMAD.MOV R8, RZ, RZ, -R19 ;  /* 0x000000ffff081224 */ /* 0x000fe600078e0a13 */
[C---:B----4-:R-:W-:Y:S02]  /*a090*/  LEA R2, P0, R5.reuse, R48, 0x1 ;  /* 0x0000003005027211 */ /* 0x050fe400078008ff */
        /* <DEDUP_REMOVED lines=66> */
.L_x_3909:
[----:B------:R-:W-:Y:S05]  /*a4c0*/  BSYNC B0 ;  /* 0x0000000000007941 */ /* 0x000fea0003800000 */
.L_x_3908:
[----:B-----5:R1:W-:Y:S02]  /*a4d0*/  ST.E.128 desc[UR6][R54.64], R20 ;  /* 0x0000001436007985 */ /* 0x0203e4000c101d06 */
.L_x_3905:
[----:B------:R-:W-:Y:S05]  /*a4e0*/  BSYNC B1 ;  /* 0x0000000000017941 */ /* 0x000fea0003800000 */
.L_x_3904:
        /* <DEDUP_REMOVED lines=8> */
[----:B----4-:R-:W-:Y:S01]  /*a570*/  IMAD R3, R65, 0xa0, RZ ;  /* 0x000000a041037824 */ /* 0x010fe200078e02ff */
[C---:B------:R-:W-:Y:S01]  /*a580*/  LEA R48, P0, R115.reuse, R138, 0x1 ;  /* 0x0000008a73307211 */ /* 0x040fe200078008ff */
        /* <DEDUP_REMOVED lines=90> */
.L_x_3913:
[----:B------:R-:W-:Y:S05]  /*ab30*/  BSYNC B0 ;  /* 0x0000000000007941 */ /* 0x000fea0003800000 */
.L_x_3912:
        /* <DEDUP_REMOVED lines=19> */
[----:B--2---:R-:W-:Y:S07]  /*ac70*/  LOP3.LUT R37, R23, 0xffff0000, RZ, 0xc0, !PT ;  /* 0xffff000017257812 */ /* 0x004fee00078ec0ff */
        /* <DEDUP_REMOVED lines=69> */
.L_x_3915:
[----:B------:R-:W-:Y:S05]  /*b0d0*/  BSYNC B0 ;  /* 0x0000000000007941 */ /* 0x000fea0003800000 */
.L_x_3914:
[----:B-----5:R4:W-:Y:S02]  /*b0e0*/  ST.E.128 desc[UR6][R54.64], R20 ;  /* 0x0000001436007985 */ /* 0x0209e4000c101d06 */
.L_x_3911:
[----:B------:R-:W-:Y:S05]  /*b0f0*/  BSYNC B1 ;  /* 0x0000000000017941 */ /* 0x000fea0003800000 */
.L_x_3910:
        /* <DEDUP_REMOVED lines=100> */
.L_x_3919:
[----:B------:R-:W-:Y:S05]  /*b740*/  BSYNC B0 ;  /* 0x0000000000007941 */ /* 0x000fea0003800000 */
.L_x_3918:
        /* <DEDUP_REMOVED lines=89> */
.L_x_3921:
[----:B------:R-:W-:Y:S05]  /*bce0*/  BSYNC B0 ;  /* 0x0000000000007941 */ /* 0x000fea0003800000 */
.L_x_3920:
[----:B-----5:R4:W-:Y:S02]  /*bcf0*/  ST.E.128 desc[UR6][R54.64], R20 ;  /* 0x0000001436007985 */ /* 0x0209e4000c101d06 */
.L_x_3917:
[----:B------:R-:W-:Y:S05]  /*bd00*/  BSYNC B1 ;  /* 0x0000000000017941 */ /* 0x000fea0003800000 */
.L_x_3916:
        /* <DEDUP_REMOVED lines=9> */
[----:B------:R-:W-:Y:S01]  /*bda0*/  LEA R48, P0, R120, R138, 0x1 ;  /* 0x0000008a78307211 */ /* 0x000fe200078008ff */
        /* <DEDUP_REMOVED lines=90> */
.L_x_3925:
[----:B------:R-:W-:Y:S05]  /*c350*/  BSYNC B0 ;  /* 0x0000000000007941 */ /* 0x000fea0003800000 */
.L_x_3924:
        /* <DEDUP_REMOVED lines=17> */
[----:B------:R-:W-:Y:S02]  /*c470*/  LOP3.LUT R35, R23, 0xffff0000, RZ, 0xc0, !PT ;  /* 0xffff000017237812 */ /* 0x000fe400078ec0ff */
[C---:B------:R-:W-:Y:S02]  /*c480*/  SHF.L.U32 R26, R22.reuse, 0x10, RZ ;  /* 0x00000010161a7819 */ /* 0x040fe400000006ff */
[----:B------:R-:W-:Y:S07]  /*c490*/  LOP3.LUT R33, R22, 0xffff0000, RZ, 0xc0, !PT ;  /* 0xffff000016217812 */ /* 0x000fee00078ec0ff */
[C---:B------:R-:W-:Y:S01]  /*c4a0*/  @P1 IADD3 R7, -R19.reuse, RZ, RZ ;  /* 0x000000ff13071210 */ /* 0x040fe20007ffe1ff */
[----:B------:R-:W-:Y:S01]  /*c4b0*/  @P1 IMAD.MOV R5, RZ, RZ, -R19 ;  /* 0x000000ffff051224 */ /* 0x000fe200078e0a13 */
[----:B------:R-:W-:Y:S02]  /*c4c0*/  @P1 IADD3 R27, -R19, RZ, RZ ;  /* 0x000000ff131b1210 */ /* 0x000fe40007ffe1ff */
[C---:B------:R-:W-:Y:S02]  /*c4d0*/  LEA R2, P0, R7.reuse, R48, 0x1 ;  /* 0x0000003007027211 */ /* 0x040fe400078008ff */
[----:B------:R-:W-:Y:S02]  /*c4e0*/  IADD3 R0, P2, R162, R5, RZ ;  /* 0x00000005a2007210 */ /* 0x000fe40007f5e0ff */
[----:B------:R-:W-:Y:S02]  /*c4f0*/  LEA.HI.X.SX32 R3, R7, R49, 0x1, P0 ;  /* 0x0000003107037211 */ /* 0x000fe400000f0eff */
[----:B------:R-:W-:Y:S02]  /*c500*/  LEA.HI.X.SX32 R8, R5, R148, 0x1, P2 ;  /* 0x0000009405087211 */ /* 0x000fe400010f0eff */
[C---:B---3--:R-:W-:Y:S01]  /*c510*/  LEA R40, P0, R0.reuse, R140, 0x1 ;  /* 0x0000008c00287211 */ /* 0x048fe200078008ff */
[----:B------:R-:W3:Y:S03]  /*c520*/  LD.E.128 R4, desc[UR6][R2.64] ;  /* 0x0000000602047980 */ /* 0x000ee6000c101d00 */
[----:B------:R-:W-:Y:S02]  /*c530*/  LEA.HI.X R41, R0, R141, R8, 0x1, P0 ;  /* 0x0000008d00297211 */ /* 0x000fe400000f0c08 */
[----:B------:R-:W-:Y:S04]  /*c540*/  IADD3 R25, P0, R162, R27, RZ ;  /* 0x0000001ba2197210 */ /* 0x000fe80007f1e0ff */
[----:B------:R-:W-:Y:S01]  /*c550*/  LEA.HI.X.SX32 R0, R27, R148, 0x1, P0 ;  /* 0x000000941b007211 */ /* 0x000fe200000f0eff */
[----:B------:R-:W4:Y:S01]  /*c560*/  LD.E.128 R40, desc[UR6][R40.64] ;  /* 0x0000000628287980 */ /* 0x000f22000c101d00 */
[C---:B------:R-:W-:Y:S01]  /*c570*/  LEA R18, P0, R25.reuse, R142, 0x1 ;  /* 0x0000008e19127211 */ /* 0x040fe200078008ff */
[----:B------:R-:W-:Y:S03]  /*c580*/  IMAD.U32 R27, R20, 0x10000, RZ ;  /* 0x00010000141b7824 */ /* 0x000fe600078e00ff */
[----:B------:R-:W-:Y:S05]  /*c590*/  LEA.HI.X R19, R25, R143, R0, 0x1, P0 ;  /* 0x0000008f19137211 */ /* 0x000fea00000f0c00 */
[----:B--2---:R3:W2:Y:S02]  /*c5a0*/  LD.E.128 R36, desc[UR6][R18.64] ;  /* 0x0000000612247980 */ /* 0x0046a4000c101d00 */
        /* <DEDUP_REMOVED lines=8> */
[----:B----4-:R-:W-:Y:S01]  /*c630*/  SHF.L.U32 R7, R43, 0x10, RZ ;  /* 0x000000102b077819 */ /* 0x010fe200000006ff */
[C---:B------:R-:W-:Y:S01]  /*c640*/  IMAD.U32 R20, R42.reuse, 0x10000, RZ ;  /* 0x000100002a147824 */ /* 0x040fe200078e00ff */
        /* <DEDUP_REMOVED lines=11> */
[----:B--2---:R-:W-:Y:S01]  /*c700*/  LOP3.LUT R30, R39, 0xffff0000, RZ, 0xc0, !PT ;  /* 0xffff0000271e7812 */ /* 0x004fe200078ec0ff */
        /* <DEDUP_REMOVED lines=30> */
.L_x_3927:
[----:B------:R-:W-:Y:S05]  /*c8f0*/  BSYNC B0 ;  /* 0x0000000000007941 */ /* 0x000fea0003800000 */
.L_x_3926:
[----:B-----5:R4:W-:Y:S02]  /*c900*/  ST.E.128 desc[UR6][R44.64], R20 ;  /* 0x000000142c007985 */ /* 0x0209e4000c101d06 */
.L_x_3923:
[----:B------:R-:W-:Y:S05]  /*c910*/  BSYNC B1 ;  /* 0x0000000000017941 */ /* 0x000fea0003800000 */
.L_x_3922:
[----:B----4-:R-:W4:Y:S02]  /*c920*/  LD.E R3, desc[UR6][R132.64+0xd0] ;  /* 0x0000d00684037980 */ /* 0x010f24000c101900 */
[----:B----4-:R-:W-:Y:S05]  /*c930*/  IMAD.U32 R3, R3, -0x40, RZ ;  /* 0xffffffc003037824 */ /* 0x010fea00078e00ff */
[C---:B------:R-:W-:Y:S02]  /*c940*/  LEA R142, P1, R3.reuse, R142, 0x1 ;  /* 0x0000008e038e7211 */ /* 0x040fe400078208ff */
[C---:B------:R-:W-:Y:S02]  /*c950*/  LEA R140, P0, R3.reuse, R140, 0x1 ;  /* 0x0000008c038c7211 */ /* 0x040fe400078008ff */
[C---:B------:R-:W-:Y:S02]  /*c960*/  LEA.HI.X.SX32 R143, R3.reuse, R143, 0x1, P1 ;  /* 0x0000008f038f7211 */ /* 0x040fe400008f0eff */
[----:B------:R-:W-:Y:S01]  /*c970*/  LEA.HI.X.SX32 R141, R3, R141, 0x1, P0 ;  /* 0x0000008d038d7211 */ /* 0x000fe200000f0eff */
[----:B------:R-:W-:Y:S05]  /*c980*/  BRA `(.L_x_3879) ;  /* 0x0000000400787947 */ /* 0x000fea0003800000 */
.L_x_3861:
        /* <DEDUP_REMOVED lines=94> */
.L_x_3879:
[----:B------:R-:W-:Y:S05]  /*cf70*/  BSYNC B2 ;  /* 0x0000000000027941 */ /* 0x000fea0003800000 */
.L_x_3860:
        /* <DEDUP_REMOVED lines=13> */
[----:B------:R-:W-:Y:S01]  /*d050*/  IMAD.MOV.U32 R18, RZ, RZ, RZ ;  /* 0x000000ffff127224 */ /* 0x000fe200078e00ff */
[----:B------:R-:W2:Y:S01]  /*d060*/  LD.E R2, desc[UR6][R132.64+0x170] ;  /* 0x0001700684027980 */ /* 0x000ea2000c101900 */
[----:B------:R-:W-:Y:S03]  /*d070*/  IABS R8, R13 ;  /* 0x0000000d00087213 */ /* 0x000fe60000000000 */
[----:B---34-:R-:W3:Y:S06]  /*d080*/  LD.E.64 R22, desc[UR6][R132.64+0x40] ;  /* 0x0000400684167980 */ /* 0x018eec000c101b00 */
        /* <DEDUP_REMOVED lines=57> */
[----:B------:R-:W-:Y:S01]  /*d420*/  IMAD R4, R20, R7, R4 ;  /* 0x0000000714047224 */ /* 0x000fe200078e0204 */
        /* <DEDUP_REMOVED lines=15> */
.L_x_3929:
[----:B------:R-:W2:Y:S01]  /*d520*/  LD.E R0, desc[UR6][R132.64+0x40] ;  /* 0x0000400684007980 */ /* 0x000ea2000c101900 */
[----:B------:R-:W-:Y:S02]  /*d530*/  IMAD.MOV.U32 R4, RZ, RZ, R147 ;  /* 0x000000ffff047224 */ /* 0x000fe400078e0093 */
[----:B------:R-:W-:Y:S01]  /*d540*/  IMAD.MOV.U32 R5, RZ, RZ, R146 ;  /* 0x000000ffff057224 */ /* 0x000fe200078e0092 */
[----:B------:R-:W5:Y:S02]  /*d550*/  LD.E R3, desc[UR6][R132.64+0x38] ;  /* 0x0000380684037980 */ /* 0x000f64000c101900 */
[----:B-----5:R-:W-:Y:S02]  /*d560*/  IMAD.U32 R3, R3, -0x80, RZ ;  /* 0xffffff8003037824 */ /* 0x020fe400078e00ff */
[----:B--2---:R-:W-:Y:S03]  /*d570*/  IMAD.U32 R0, R0, -0x80, RZ ;  /* 0xffffff8000007824 */ /* 0x004fe600078e00ff */
[C---:B---3--:R-:W-:Y:S02]  /*d580*/  LEA R144, P0, R3.reuse, R144, 0x1 ;  /* 0x0000009003907211 */ /* 0x048fe400078008ff */
[C---:B------:R-:W-:Y:S02]  /*d590*/  LEA R147, P1, R0.reuse, R4, 0x1 ;  /* 0x0000000400937211 */ /* 0x040fe400078208ff */
[----:B------:R-:W-:Y:S02]  /*d5a0*/  LEA.HI.X.SX32 R145, R3, R145, 0x1, P0 ;  /* 0x0000009103917211 */ /* 0x000fe400000f0eff */
[----:B------:R-:W-:Y:S09]  /*d5b0*/  LEA.HI.X.SX32 R146, R0, R5, 0x1, P1 ;  /* 0x0000000500927211 */ /* 0x000ff200008f0eff */
.L_x_3930:
[----:B------:R-:W-:Y:S05]  /*d5c0*/  BSYNC B0 ;  /* 0x0000000000007941 */ /* 0x000fea0003800000 */
.L_x_3928:
[----:B------:R-:W-:Y:S04]  /*d5d0*/  IADD3 R11, R11, -0x1, RZ ;  /* 0xffffffff0b0b7810 */ /* 0x000fe80007ffe0ff */
[----:B------:R-:W-:Y:S11]  /*d5e0*/  ISETP.GT.AND P0, PT, R11, R108, PT ;  /* 0x0000006c0b00720c */ /* 0x000ff60003f04270 */
[----:B------:R-:W-:Y:S02]  /*d5f0*/  @!UPT UIADD3 URZ, URZ, URZ, URZ ;  /* 0x0000003f3f3ff290 */ /* 0x000fe4000fffe03f */
[----:B------:R-:W-:Y:S05]  /*d600*/  @P0 BRA `(.L_x_3931) ;  /* 0xffffff5400980947 */ /* 0x000fea000383ffff */
.L_x_3859:
        /* <DEDUP_REMOVED lines=25> */
[----:B------:R-:W-:Y:S02]  /*d7a0*/  LEA R36, P0, R9, R192, 0x1 ;  /* 0x000000c009247211 */ /* 0x000fe400078008ff */
[----:B------:R-:W-:Y:S02]  /*d7b0*/  SHF.R.S32.HI R19, RZ, 0x1, R19 ;  /* 0x00000001ff137819 */ /* 0x000fe40000011413 */
[----:B------:R-:W-:-:S02]  /*d7c0*/  IADD3 R7, P1, R7, R186, RZ ;  /* 0x000000ba07077210 */ /* 0x000fc40007f3e0ff */
[----:B---3--:R-:W-:Y:S01]  /*d7d0*/  ISETP.NE.AND P4, PT, R0, RZ, PT ;  /* 0x000000ff0000720c */ /* 0x008fe20003f85270 */
        /* <DEDUP_REMOVED lines=28> */
[----:B----4-:R1:W5:Y:S01]  /*d9a0*/  LD.E.128 R20, desc[UR6][R42.64] ;  /* 0x000000062a147980 */ /* 0x010362000c101d00 */
        /* <DEDUP_REMOVED lines=11> */
[C---:B------:R-:W-:Y:S01]  /*da60*/  LOP3.LUT R0, R21.reuse, 0xffff0000, RZ, 0xc0, !PT ;  /* 0xffff000015007812 */ /* 0x040fe200078ec0ff */
[----:B------:R-:W-:Y:S01]  /*da70*/  IMAD.U32 R18, R22, 0x10000, RZ ;  /* 0x0001000016127824 */ /* 0x000fe200078e00ff */
[----:B------:R-:W-:Y:S02]  /*da80*/  SHF.L.U32 R2, R21, 0x10, RZ ;  /* 0x0000001015027819 */ /* 0x000fe400000006ff */
[----:B------:R-:W-:Y:S02]  /*da90*/  LOP3.LUT R21, R23, 0xffff0000, RZ, 0xc0, !PT ;  /* 0xffff000017157812 */ /* 0x000fe400078ec0ff */
[----:B------:R-:W-:-:S02]  /*daa0*/  SHF.L.U32 R8, R20, 0x10, RZ ;  /* 0x0000001014087819 */ /* 0x000fc400000006ff */
[----:B------:R-:W-:Y:S02]  /*dab0*/  SHF.L.U32 R25, R23, 0x10, RZ ;  /* 0x0000001017197819 */ /* 0x000fe400000006ff */
        /* <DEDUP_REMOVED lines=17> */
[----:B------:R-:W-:-:S02]  /*dbd0*/  FMUL.FTZ R47, R23, R5 ;  /* 0x00000005172f7220 */ /* 0x000fc40000410000 */
[----:B------:R-:W-:Y:S01]  /*dbe0*/  F2FP.BF16.F32.PACK_AB R0, R0, R9 ;  /* 0x000000090000723e */ /* 0x000fe200000010ff */
[C---:B------:R-:W-:Y:S01]  /*dbf0*/  FMUL.FTZ R21, R20.reuse, R11 ;  /* 0x0000000b14157220 */ /* 0x040fe20000410000 */
[----:B------:R-:W-:Y:S01]  /*dc00*/  FFMA.FTZ R25, R25, R10, R2 ;  /* 0x0000000a19197223 */ /* 0x000fe20000010002 */
[----:B------:R-:W-:Y:S01]  /*dc10*/  FMUL.FTZ R20, R20, R15 ;  /* 0x0000000f14147220 */ /* 0x000fe20000410000 */
[----:B------:R-:W-:Y:S01]  /*dc20*/  FMUL.FTZ R2, R23, R7 ;  /* 0x0000000717027220 */ /* 0x000fe20000410000 */
[----:B------:R-:W-:Y:S01]  /*dc30*/  FFMA.FTZ R21, R8, R15, -R21 ;  /* 0x0000000f08157223 */ /* 0x000fe20000010815 */
[----:B------:R-:W-:Y:S01]  /*dc40*/  FFMA.FTZ R47, R18, R7, -R47 ;  /* 0x00000007122f7223 */ /* 0x000fe2000001082f */
[----:B------:R-:W-:Y:S01]  /*dc50*/  FFMA.FTZ R20, R8, R11, R20 ;  /* 0x0000000b08147223 */ /* 0x000fe20000010014 */
[----:B------:R-:W-:Y:S01]  /*dc60*/  FFMA.FTZ R2, R18, R5, R2 ;  /* 0x0000000512027223 */ /* 0x000fe20000010002 */
[----:B------:R-:W-:-:S03]  /*dc70*/  F2FP.BF16.F32.PACK_AB R23, R25, R22 ;  /* 0x000000161917723e */ /* 0x000fc600000010ff */
[----:B------:R-:W-:Y:S02]  /*dc80*/  F2FP.BF16.F32.PACK_AB R20, R20, R21 ;  /* 0x000000151414723e */ /* 0x000fe400000010ff */
[----:B------:R-:W-:Y:S02]  /*dc90*/  F2FP.BF16.F32.PACK_AB R22, R2, R47 ;  /* 0x0000002f0216723e */ /* 0x000fe400000010ff */
[----:B------:R-:W-:Y:S02]  /*dca0*/  MOV R21, R0 ;  /* 0x0000000000157202 */ /* 0x000fe40000000f00 */
.L_x_3938:
[----:B------:R-:W-:Y:S05]  /*dcb0*/  BSYNC B0 ;  /* 0x0000000000007941 */ /* 0x000fea0003800000 */
.L_x_3937:
        /* <DEDUP_REMOVED lines=8> */
[C---:B-----5:R-:W-:Y:S01]  /*dd40*/  LOP3.LUT R0, R9.reuse, 0xffff0000, RZ, 0xc0, !PT ;  /* 0xffff000009007812 */ /* 0x060fe200078ec0ff */
[----:B------:R-:W-:Y:S01]  /*dd50*/  IMAD.U32 R18, R10, 0x10000, RZ ;  /* 0x000100000a127824 */ /* 0x000fe200078e00ff */
[----:B------:R-:W-:Y:S02]  /*dd60*/  SHF.L.U32 R2, R9, 0x10, RZ ;  /* 0x0000001009027819 */ /* 0x000fe400000006ff */
[C---:B------:R-:W-:Y:S02]  /*dd70*/  SHF.L.U32 R9, R8.reuse, 0x10, RZ ;  /* 0x0000001008097819 */ /* 0x040fe400000006ff */
[----:B--2---:R-:W-:-:S02]  /*dd80*/  LOP3.LUT R20, R8, 0xffff0000, RZ, 0xc0, !PT ;  /* 0xffff000008147812 */ /* 0x004fc400078ec0ff */
        /* <DEDUP_REMOVED lines=31> */
.L_x_3940:
[----:B------:R-:W-:Y:S05]  /*df80*/  BSYNC B0 ;  /* 0x0000000000007941 */ /* 0x000fea0003800000 */
.L_x_3939:
[----:B-----5:R3:W-:Y:S02]  /*df90*/  STS.128 [R245+0x2000], R8 ;  /* 0x00200008f5007388 */ /* 0x0207e40000000c00 */
.L_x_3936:
[----:B------:R-:W-:Y:S05]  /*dfa0*/  BSYNC B1 ;  /* 0x0000000000017941 */ /* 0x000fea0003800000 */
.L_x_3935:
[----:B------:R-:W-:Y:S01]  /*dfb0*/  VIADD R0, R184, 0x10 ;  /* 0x00000010b8007836 */ /* 0x000fe20000000000 */
[----:B------:R-:W-:Y:S04]  /*dfc0*/  BSSY B1, `(.L_x_3941) ;  /* 0x0000066000017945 */ /* 0x000fe80003800000 */
[----:B------:R-:W-:-:S04]  /*dfd0*/  ISETP.GE.AND P0, PT, R0, R29, PT ;  /* 0x0000001d0000720c */ /* 0x000fc80003f06270 */
[----:B------:R-:W-:-:S13]  /*dfe0*/  ISETP.LT.OR P0, PT, R53, -0x87, P0 ;  /* 0xffffff793500780c */ /* 0x000fda0000701670 */
[----:B------:R-:W-:Y:S05]  /*dff0*/  @P0 BRA `(.L_x_3942) ;  /* 0x0000000400880947 */ /* 0x000fea0003800000 */
[----:B--2-4-:R2:W5:Y:S01]  /*e000*/  LD.E.128 R20, desc[UR6][R40.64] ;  /* 0x0000000628147980 */ /* 0x014562000c101d00 */
        /* <DEDUP_REMOVED lines=13> */
[C---:B---3--:R-:W-:Y:S01]  /*e0e0*/  SHF.L.U32 R8, R21.reuse, 0x10, RZ ;  /* 0x0000001015087819 */ /* 0x048fe200000006ff */
[----:B------:R-:W-:Y:S01]  /*e0f0*/  IMAD.U32 R18, R22, 0x10000, RZ ;  /* 0x0001000016127824 */ /* 0x000fe200078e00ff */
[----:B------:R-:W-:Y:S02]  /*e100*/  LOP3.LUT R2, R21, 0xffff0000, RZ, 0xc0, !PT ;  /* 0xffff000015027812 */ /* 0x000fe400078ec0ff */
[C---:B------:R-:W-:Y:S02]  /*e110*/  SHF.L.U32 R25, R23.reuse, 0x10, RZ ;  /* 0x0000001017197819 */ /* 0x040fe400000006ff */
[----:B------:R-:W-:-:S02]  /*e120*/  LOP3.LUT R23, R23, 0xffff0000, RZ, 0xc0, !PT ;  /* 0xffff000017177812 */ /* 0x000fc400078ec0ff */
[----:B------:R-:W-:Y:S02]  /*e130*/  LOP3.LUT R24, R22, 0xffff0000, RZ, 0xc0, !PT ;  /* 0xffff000016187812 */ /* 0x000fe400078ec0ff */
[C---:B------:R-:W-:Y:S02]  /*e140*/  SHF.L.U32 R9, R20.reuse, 0x10, RZ ;  /* 0x0000001014097819 */ /* 0x040fe400000006ff */
[----:B------:R-:W-:Y:S02]  /*e150*/  LOP3.LUT R20, R20, 0xffff0000, RZ, 0xc0, !PT ;  /* 0xffff000014147812 */ /* 0x000fe400078ec0ff */
[----:B----4-:R-:W-:Y:S02]  /*e160*/  LOP3.LUT R15, R4, 0xffff0000, RZ, 0xc0, !PT ;  /* 0xffff0000040f7812 */ /* 0x010fe400078ec0ff */
[C---:B------:R-:W-:Y:S01]  /*e170*/  LOP3.LUT R10, R5.reuse, 0xffff0000, RZ, 0xc0, !PT ;  /* 0xffff0000050a7812 */ /* 0x040fe200078ec0ff */
[----:B------:R-:W-:Y:S01]  /*e180*/  IMAD.U32 R5, R5, 0x10000, RZ ;  /* 0x0001000005057824 */ /* 0x000fe200078e00ff */
[----:B-----5:R-:W-:Y:S01]  /*e190*/  LOP3.LUT R21, R6, 0xffff0000, RZ, 0xc0, !PT ;  /* 0xffff000006157812 */ /* 0x020fe200078ec0ff */
[----:B------:R-:W-:Y:S01]  /*e1a0*/  FMUL.FTZ R11, R2, R15 ;  /* 0x0000000f020b7220 */ /* 0x000fe20000410000 */
        /* <DEDUP_REMOVED lines=8> */
[----:B------:R-:W-:Y:S01]  /*e230*/  FMUL.FTZ R8, R23, R14 ;  /* 0x0000000e17087220 */ /* 0x000fe20000410000 */
[----:B------:R-:W-:Y:S01]  /*e240*/  SHF.L.U32 R7, R7, 0x10, RZ ;  /* 0x0000001007077819 */ /* 0x000fe200000006ff */
[----:B------:R-:W-:Y:S01]  /*e250*/  FMUL.FTZ R21, R20, R6 ;  /* 0x0000000614157220 */ /* 0x000fe20000410000 */
[----:B------:R-:W-:Y:S01]  /*e260*/  FMUL.FTZ R15, R24, R5 ;  /* 0x00000005180f7220 */ /* 0x000fe20000410000 */
[----:B------:R-:W-:Y:S01]  /*e270*/  FFMA.FTZ R25, R25, R10, R8 ;  /* 0x0000000a19197223 */ /* 0x000fe20000010008 */
[-C--:B------:R-:W-:Y:S01]  /*e280*/  FMUL.FTZ R8, R20, R4.reuse ;  /* 0x0000000414087220 */ /* 0x080fe20000410000 */
[-C--:B------:R-:W-:Y:S01]  /*e290*/  FMUL.FTZ R24, R24, R7.reuse ;  /* 0x0000000718187220 */ /* 0x080fe20000410000 */
[C---:B------:R-:W-:Y:S01]  /*e2a0*/  FFMA.FTZ R21, R9.reuse, R4, R21 ;  /* 0x0000000409157223 */ /* 0x040fe20000010015 */
[C---:B------:R-:W-:Y:S01]  /*e2b0*/  FFMA.FTZ R15, R18.reuse, R7, -R15 ;  /* 0x00000007120f7223 */ /* 0x040fe2000001080f */
[----:B------:R-:W-:Y:S01]  /*e2c0*/  FFMA.FTZ R8, R9, R6, -R8 ;  /* 0x0000000609087223 */ /* 0x000fe20000010808 */
[----:B------:R-:W-:Y:S01]  /*e2d0*/  FFMA.FTZ R24, R18, R5, R24 ;  /* 0x0000000512187223 */ /* 0x000fe20000010018 */
[----:B------:R-:W-:-:S02]  /*e2e0*/  F2FP.BF16.F32.PACK_AB R2, R2, R11 ;  /* 0x0000000b0202723e */ /* 0x000fc400000010ff */
[----:B------:R-:W-:Y:S02]  /*e2f0*/  F2FP.BF16.F32.PACK_AB R23, R25, R22 ;  /* 0x000000161917723e */ /* 0x000fe400000010ff */
[----:B------:R-:W-:Y:S02]  /*e300*/  F2FP.BF16.F32.PACK_AB R20, R21, R8 ;  /* 0x000000081514723e */ /* 0x000fe400000010ff */
[----:B------:R-:W-:Y:S02]  /*e310*/  F2FP.BF16.F32.PACK_AB R22, R24, R15 ;  /* 0x0000000f1816723e */ /* 0x000fe400000010ff */
[----:B------:R-:W-:Y:S02]  /*e320*/  MOV R21, R2 ;  /* 0x0000000200157202 */ /* 0x000fe40000000f00 */
.L_x_3944:
[----:B------:R-:W-:Y:S05]  /*e330*/  BSYNC B0 ;  /* 0x0000000000007941 */ /* 0x000fea0003800000 */
.L_x_3943:
        /* <DEDUP_REMOVED lines=44> */
.L_x_3946:
[----:B------:R-:W-:Y:S05]  /*e600*/  BSYNC B0 ;  /* 0x0000000000007941 */ /* 0x000fea0003800000 */
.L_x_3945:
[----:B-----5:R3:W-:Y:S02]  /*e610*/  STS.128 [R245+0x2800], R8 ;  /* 0x00280008f5007388 */ /* 0x0207e40000000c00 */
.L_x_3942:
[----:B------:R-:W-:Y:S05]  /*e620*/  BSYNC B1 ;  /* 0x0000000000017941 */ /* 0x000fea0003800000 */
.L_x_3941:
        /* <DEDUP_REMOVED lines=9> */
[----:B--2-4-:R-:W-:Y:S01]  /*e6c0*/  IMAD.SHL.U32 R41, R2, 0x2, RZ ;  /* 0x0000000202297824 */ /* 0x014fe200078e00ff */
        /* <DEDUP_REMOVED lines=10> */
[C---:B------:R-:W-:Y:S01]  /*e770*/  LOP3.LUT R2, R9.reuse, 0xffff0000, RZ, 0xc0, !PT ;  /* 0xffff000009027812 */ /* 0x040fe200078ec0ff */
        /* <DEDUP_REMOVED lines=35> */
.L_x_3950:
[----:B------:R-:W-:Y:S05]  /*e9b0*/  BSYNC B0 ;  /* 0x0000000000007941 */ /* 0x000fea0003800000 */
.L_x_3949:
[----:B------:R2:W-:Y:S04]  /*e9c0*/  STS.128 [R245+0x1000], R8 ;  /* 0x00100008f5007388 */ /* 0x0005e80000000c00 */
[----:B------:R-:W5:Y:S01]  /*e9d0*/  LD.E.128 R36, desc[UR6][R36.64+0x80] ;  /* 0x0000800624247980 */ /* 0x000f62000c101d00 */
        /* <DEDUP_REMOVED lines=8> */
[----:B--2---:R-:W-:Y:S02]  /*ea60*/  SHF.L.U32 R8, R37, 0x10, RZ ;  /* 0x0000001025087819 */ /* 0x004fe400000006ff */
[C---:B------:R-:W-:Y:S02]  /*ea70*/  LOP3.LUT R23, R39.reuse, 0xffff0000, RZ, 0xc0, !PT ;  /* 0xffff000027177812 */ /* 0x040fe400078ec0ff */
[----:B------:R-:W-:-:S02]  /*ea80*/  SHF.L.U32 R25, R39, 0x10, RZ ;  /* 0x0000001027197819 */ /* 0x000fc400000006ff */
[----:B------:R-:W-:Y:S02]  /*ea90*/  SHF.L.U32 R9, R36, 0x10, RZ ;  /* 0x0000001024097819 */ /* 0x000fe400000006ff */
        /* <DEDUP_REMOVED lines=30> */
.L_x_3952:
[----:B------:R-:W-:Y:S05]  /*ec80*/  BSYNC B0 ;  /* 0x0000000000007941 */ /* 0x000fea0003800000 */
.L_x_3951:
[----:B-----5:R3:W-:Y:S02]  /*ec90*/  STS.128 [R245+0x3000], R36 ;  /* 0x00300024f5007388 */ /* 0x0207e40000000c00 */
.L_x_3948:
[----:B------:R-:W-:Y:S05]  /*eca0*/  BSYNC B1 ;  /* 0x0000000000017941 */ /* 0x000fea0003800000 */
.L_x_3947:
[----:B------:R-:W-:-:S05]  /*ecb0*/  VIADD R24, R184, 0x30 ;  /* 0x00000030b8187836 */ /* 0x000fca0000000000 */
[----:B------:R-:W-:-:S04]  /*ecc0*/  ISETP.GE.AND P0, PT, R24, R29, PT ;  /* 0x0000001d1800720c */ /* 0x000fc80003f06270 */
[----:B------:R-:W-:-:S13]  /*ecd0*/  ISETP.LT.OR P0, PT, R53, -0x187, P0 ;  /* 0xfffffe793500780c */ /* 0x000fda0000701670 */
[----:B------:R-:W-:Y:S05]  /*ece0*/  @P0 BRA `(.L_x_3953) ;  /* 0x0000003400700947 */ /* 0x000fea0003800000 */
[----:B--23--:R2:W5:Y:S01]  /*ecf0*/  LD.E.128 R8, desc[UR6][R34.64] ;  /* 0x0000000622087980 */ /* 0x00c562000c101d00 */
[----:B------:R-:W-:-:S05]  /*ed00*/  IMAD R19, R19, 0x30, RZ ;  /* 0x0000003013137824 */ /* 0x000fca00078e02ff */
[----:B------:R-:W-:-:S04]  /*ed10*/  IADD3 R5, P0, R19, R12, RZ ;  /* 0x0000000c13057210 */ /* 0x000fc80007f1e0ff */
[----:B------:R-:W-:Y:S01]  /*ed20*/  LEA.HI.X.SX32 R2, R19, R13, 0x1, P0 ;  /* 0x0000000d13027211 */ /* 0x000fe200000f0eff */
[C---:B------:R-:W-:Y:S01]  /*ed30*/  IMAD.SHL.U32 R27, R5.reuse, 0x2, RZ ;  /* 0x00000002051b7824 */ /* 0x040fe200078e00ff */
[----:B------:R-:W-:Y:S02]  /*ed40*/  ISETP.GE.AND P0, PT, R16, R3, PT ;  /* 0x000000031000720c */ /* 0x000fe40003f06270 */
[----:B------:R-:W-:Y:S02]  /*ed50*/  SHF.L.U64.HI R5, R5, 0x1, R2 ;  /* 0x0000000105057819 */ /* 0x000fe40000010202 */
[-C--:B----45:R-:W-:Y:S02]  /*ed60*/  IADD3 R22, P2, R32, R27.reuse, RZ ;  /* 0x0000001b20167210 */ /* 0x0b0fe40007f5e0ff */
[----:B------:R-:W-:Y:S01]  /*ed70*/  IADD3 R26, P1, R30, R27, RZ ;  /* 0x0000001b1e1a7210 */ /* 0x000fe20007f3e0ff */
[----:B------:R-:W-:Y:S02]  /*ed80*/  BSSY B0, `(.L_x_3954) ;  /* 0x000002a000007945 */ /* 0x000fe40003800000 */
[----:B------:R-:W-:-:S02]  /*ed90*/  IMAD.X R23, R33, 0x1, R5, P2 ;  /* 0x0000000121177824 */ /* 0x000fc400010e0605 */
[----:B------:R-:W-:Y:S02]  /*eda0*/  IMAD.X R27, R31, 0x1, R5, P1 ;  /* 0x000000011f1b7824 */ /* 0x000fe400008e0605 */
[----:B--2---:R-:W-:Y:S06]  /*edb0*/  @P0 BRA `(.L_x_3955) ;  /* 0x0000000000980947 */ /* 0x004fec0003800000 */
        /* <DEDUP_REMOVED lines=25> */
[C---:B------:R-:W-:Y:S01]  /*ef50*/  FMUL.FTZ R15, R20.reuse, R6 ;  /* 0x00000006140f7220 */ /* 0x040fe20000410000 */
[----:B------:R-:W-:Y:S01]  /*ef60*/  FFMA.FTZ R21, R21, R8, R12 ;  /* 0x0000000815157223 */ /* 0x000fe2000001000c */
[-C--:B------:R-:W-:Y:S01]  /*ef70*/  FMUL.FTZ R8, R20, R4.reuse ;  /* 0x0000000414087220 */ /* 0x080fe20000410000 */
[C---:B------:R-:W-:Y:S01]  /*ef80*/  FMUL.FTZ R13, R25.reuse, R5 ;  /* 0x00000005190d7220 */ /* 0x040fe20000410000 */
[-C--:B------:R-:W-:Y:S01]  /*ef90*/  FMUL.FTZ R12, R25, R7.reuse ;  /* 0x00000007190c7220 */ /* 0x080fe20000410000 */
[C---:B------:R-:W-:Y:S01]  /*efa0*/  FFMA.FTZ R15, R9.reuse, R4, R15 ;  /* 0x00000004090f7223 */ /* 0x040fe2000001000f */
[----:B------:R-:W-:Y:S01]  /*efb0*/  FFMA.FTZ R8, R9, R6, -R8 ;  /* 0x0000000609087223 */ /* 0x000fe20000010808 */
[C---:B------:R-:W-:Y:S01]  /*efc0*/  FFMA.FTZ R13, R18.reuse, R7, -R13 ;  /* 0x00000007120d7223 */ /* 0x040fe2000001080d */
[----:B------:R-:W-:Y:S01]  /*efd0*/  FFMA.FTZ R12, R18, R5, R12 ;  /* 0x00000005120c7223 */ /* 0x000fe2000001000c */
[----:B------:R-:W-:-:S02]  /*efe0*/  F2FP.BF16.F32.PACK_AB R9, R2, R11 ;  /* 0x0000000b0209723e */ /* 0x000fc400000010ff */
[----:B------:R-:W-:Y:S02]  /*eff0*/  F2FP.BF16.F32.PACK_AB R11, R21, R10 ;  /* 0x0000000a150b723e */ /* 0x000fe400000010ff */
[----:B------:R-:W-:Y:S02]  /*f000*/  F2FP.BF16.F32.PACK_AB R8, R15, R8 ;  /* 0x000000080f08723e */ /* 0x000fe400000010ff */
[----:B------:R-:W-:Y:S02]  /*f010*/  F2FP.BF16.F32.PACK_AB R10, R12, R13 ;  /* 0x0000000d0c0a723e */ /* 0x000fe400000010ff */
.L_x_3955:
[----:B------:R-:W-:Y:S05]  /*f020*/  BSYNC B0 ;  /* 0x0000000000007941 */ /* 0x000fea0003800000 */
.L_x_3954:
        /* <DEDUP_REMOVED lines=11> */
[----:B------:R-:W-:Y:S02]  /*f0e0*/  LOP3.LUT R14, R35, 0xffff0000, RZ, 0xc0, !PT ;  /* 0xffff0000230e7812 */ /* 0x000fe400078ec0ff */
[----:B--2---:R-:W-:-:S02]  /*f0f0*/  SHF.L.U32 R8, R32, 0x10, RZ ;  /* 0x0000001020087819 */ /* 0x004fc400000006ff */
[----:B------:R-:W-:Y:S02]  /*f100*/  SHF.L.U32 R15, R35, 0x10, RZ ;  /* 0x00000010230f7819 */ /* 0x000fe400000006ff */
[----:B------:R-:W-:Y:S02]  /*f110*/  LOP3.LUT R32, R32, 0xffff0000, RZ, 0xc0, !PT ;  /* 0xffff000020207812 */ /* 0x000fe400078ec0ff */
[----:B------:R-:W-:Y:S02]  /*f120*/  LOP3.LUT R34, R34, 0xffff0000, RZ, 0xc0, !PT ;  /* 0xffff000022227812 */ /* 0x000fe400078ec0ff */
[----:B---3--:R-:W-:Y:S02]  /*f130*/  LOP3.LUT R11, R2, 0xffff0000, RZ, 0xc0, !PT ;  /* 0xffff0000020b7812 */ /* 0x008fe400078ec0ff */
        /* <DEDUP_REMOVED lines=27> */
.L_x_3957:
[----:B------:R-:W-:Y:S05]  /*f2f0*/  BSYNC B0 ;  /* 0x0000000000007941 */ /* 0x000fea0003800000 */
.L_x_3956:
[----:B-----5:R3:W-:Y:S01]  /*f300*/  STS.128 [R245+0x3800], R32 ;  /* 0x00380020f5007388 */ /* 0x0207e20000000c00 */
[----:B------:R-:W-:Y:S05]  /*f310*/  BRA `(.L_x_3953) ;  /* 0x0000002c00e47947 */ /* 0x000fea0003800000 */
.L_x_3934:
        /* <DEDUP_REMOVED lines=15> */
[----:B-----5:R-:W-:Y:S01]  /*f410*/  LEA R8, P0, R11, R30, 0x1 ;  /* 0x0000001e0b087211 */ /* 0x020fe200078008ff */
[----:B------:R-:W2:Y:S01]  /*f420*/  LD.E.128 R4, desc[UR6][R4.64] ;  /* 0x0000000604047980 */ /* 0x000ea2000c101d00 */
[----:B------:R-:W-:Y:S02]  /*f430*/  @P1 IADD3 R13, -R19, RZ, RZ ;  /* 0x000000ff130d1210 */ /* 0x000fe40007ffe1ff */
[----:B------:R-:W-:Y:S02]  /*f440*/  LEA.HI.X R9, R11, R31, R9, 0x1, P0 ;  /* 0x0000001f0b097211 */ /* 0x000fe400000f0c09 */
[----:B------:R-:W-:-:S04]  /*f450*/  IADD3 R15, P0, R13, R2, RZ ;  /* 0x000000020d0f7210 */ /* 0x000fc80007f1e0ff */
[----:B------:R-:W3:Y:S01]  /*f460*/  LD.E.128 R8, desc[UR6][R8.64] ;  /* 0x0000000608087980 */ /* 0x000ee2000c101d00 */
[----:B------:R-:W-:Y:S02]  /*f470*/  LEA.HI.X.SX32 R13, R13, R18, 0x1, P0 ;  /* 0x000000120d0d7211 */ /* 0x000fe400000f0eff */
[----:B------:R-:W-:-:S04]  /*f480*/  LEA R12, P0, R15, R32, 0x1 ;  /* 0x000000200f0c7211 */ /* 0x000fc800078008ff */
[----:B------:R-:W-:-:S06]  /*f490*/  LEA.HI.X R13, R15, R33, R13, 0x1, P0 ;  /* 0x000000210f0d7211 */ /* 0x000fcc00000f0c0d */
[----:B------:R-:W3:Y:S01]  /*f4a0*/  LD.E.128 R12, desc[UR6][R12.64] ;  /* 0x000000060c0c7980 */ /* 0x000ee2000c101d00 */
[C---:B----4-:R-:W-:Y:S01]  /*f4b0*/  IMAD.U32 R21, R24.reuse, 0x10000, RZ ;  /* 0x0001000018157824 */ /* 0x050fe200078e00ff */
        /* <DEDUP_REMOVED lines=59> */
.L_x_3961:
[----:B------:R-:W-:Y:S05]  /*f870*/  BSYNC B0 ;  /* 0x0000000000007941 */ /* 0x000fea0003800000 */
.L_x_3960:
[----:B-----5:R2:W-:Y:S04]  /*f880*/  STS.128 [R245], R24 ;  /* 0x00000018f5007388 */ /* 0x0205e80000000c00 */
[----:B----4-:R2:W5:Y:S01]  /*f890*/  LD.E.128 R20, desc[UR6][R42.64+0x80] ;  /* 0x000080062a147980 */ /* 0x010562000c101d00 */
        /* <DEDUP_REMOVED lines=24> */
[----:B--2---:R-:W-:Y:S01]  /*fa20*/  IMAD.U32 R24, R20, 0x10000, RZ ;  /* 0x0001000014187824 */ /* 0x004fe200078e00ff */
        /* <DEDUP_REMOVED lines=10> */
[----:B-1----:R-:W-:Y:S02]  /*fad0*/  LOP3.LUT R42, R5, 0xffff0000, RZ, 0xc0, !PT ;  /* 0xffff0000052a7812 */ /* 0x002fe400078ec0ff */
        /* <DEDUP_REMOVED lines=47> */
.L_x_3963:
[----:B------:R-:W-:Y:S05]  /*fdd0*/  BSYNC B0 ;  /* 0x0000000000007941 */ /* 0x000fea0003800000 */
.L_x_3962:
[----:B-----5:R3:W-:Y:S02]  /*fde0*/  STS.128 [R245+0x2000], R20 ;  /* 0x00200014f5007388 */ /* 0x0207e40000000c00 */
.L_x_3959:
[----:B------:R-:W-:Y:S05]  /*fdf0*/  BSYNC B1 ;  /* 0x0000000000017941 */ /* 0x000fea0003800000 */
.L_x_3958:
        /* <DEDUP_REMOVED lines=21> */
[----:B------:R-:W-:Y:S02]  /*ff50*/  LEA.HI.X R9, R9, R31, R7, 0x1, P1 ;  /* 0x0000001f09097211 */ /* 0x000fe400008f0c07 */
[----:B------:R-:W-:Y:S01]  /*ff60*/  IADD3 R13, P1, R14, R13, RZ ;  /* 0x0000000d0e0d7210 */ /* 0x000fe20007f3e0ff */
[----:B------:R-:W-:-:S03]  /*ff70*/  IMAD.WIDE R4, R5, 0x2, R40 ;  /* 0x0000000205047825 */ /* 0x000fc600078e0228 */
[----:B------:R-:W2:Y:S01]  /*ff80*/  LD.E.128 R8, desc[UR6][R8.64] ;  /* 0x0000000608087980 */ /* 0x000ea2000c101d00 */
[----:B------:R-:W-:Y:S02]  /*ff90*/  LEA.HI.X.SX32 R12, R14, R12, 0x1, P1 ;  /* 0x0000000c0e0c7211 */ /* 0x000fe400008f0eff */
[C---:B------:R-:W-:Y:S01]  /*ffa0*/  LEA R14, P1, R13.reuse, R32, 0x1 ;  /* 0x000000200d0e7211 */ /* 0x040fe200078208ff */
[----:B------:R-:W2:Y:S03]  /*ffb0*/  LD.E.128 R4, desc[UR6][R4.64] ;  /* 0x0000000604047980 */ /* 0x000ea6000c101d00 */
[----:B------:R-:W-:-:S06]  /*ffc0*/  LEA.HI.X R15, R13, R33, R12, 0x1, P1 ;  /* 0x000000210d0f7211 */ /* 0x000fcc00008f0c0c */
[----:B------:R-:W2:Y:S01]  /*ffd0*/  LD.E.128 R12, desc[UR6][R14.64] ;  /* 0x000000060e0c7980 */ /* 0x000ea2000c101d00 */
[C---:B---34-:R-:W-:Y:S01]  /*ffe0*/  IMAD.U32 R22, R24.reuse, 0x10000, RZ ;  /* 0x0001000018167824 */ /* 0x058fe200078e00ff */
        /* <DEDUP_REMOVED lines=9> */
[----:B-1----:R-:W-:Y:S01]  /*10080*/  IMAD.U32 R42, R10, 0x10000, RZ ;  /* 0x000100000a2a7824 */ /* 0x002fe200078e00ff */
[C---:B------:R-:W-:Y:S01]  /*10090*/  SHF.L.U32 R8, R9.reuse, 0x10, RZ ;  /* 0x0000001009087819 */ /* 0x040fe200000006ff */
        /* <DEDUP_REMOVED lines=23> */
[----:B------:R-:W-:Y:S01]  /*10210*/  LOP3.LUT R7, R12, 0xffff0000, RZ, 0xc0, !PT ;  /* 0xffff00000c077812 */ /* 0x000fe200078ec0ff */
[----:B------:R-:W-:Y:S01]  /*10220*/  FMUL.FTZ R6, R6, R11 ;  /* 0x0000000b06067220 */ /* 0x000fe20000410000 */
        /* <DEDUP_REMOVED lines=23> */
.L_x_3967:
[----:B------:R-:W-:Y:S05]  /*103a0*/  BSYNC B0 ;  /* 0x0000000000007941 */ /* 0x000fea0003800000 */
.L_x_3966:
[----:B-----5:R1:W-:Y:S04]  /*103b0*/  STS.128 [R245+0x800], R24 ;  /* 0x00080018f5007388 */ /* 0x0203e80000000c00 */
[----:B---34-:R1:W5:Y:S01]  /*103c0*/  LD.E.128 R20, desc[UR6][R40.64+0x80] ;  /* 0x0000800628147980 */ /* 0x018362000c101d00 */
        /* <DEDUP_REMOVED lines=15> */
[----:B------:R-:W-:Y:S02]  /*104c0*/  LEA.HI.X.SX32 R8, R8, R12, 0x1, P1 ;  /* 0x0000000c08087211 */ /* 0x000fe400008f0eff */
[C---:B------:R-:W-:Y:S01]  /*104d0*/  LEA R10, P1, R9.reuse, R30, 0x1 ;  /* 0x0000001e090a7211 */ /* 0x040fe200078208ff */
[----:B------:R-:W-:Y:S01]  /*104e0*/  @P0 IMAD.MOV R14, RZ, RZ, -R19 ;  /* 0x000000ffff0e0224 */ /* 0x000fe200078e0a13 */
[----:B------:R-:W3:Y:S02]  /*104f0*/  LD.E.128 R4, desc[UR6][R4.64+0x80] ;  /* 0x0000800604047980 */ /* 0x000ee4000c101d00 */
[----:B------:R-:W-:-:S02]  /*10500*/  LEA.HI.X R11, R9, R31, R8, 0x1, P1 ;  /* 0x0000001f090b7211 */ /* 0x000fc400008f0c08 */
[----:B------:R-:W-:-:S04]  /*10510*/  IADD3 R13, P1, R14, R13, RZ ;  /* 0x0000000d0e0d7210 */ /* 0x000fc80007f3e0ff */
[----:B------:R-:W4:Y:S01]  /*10520*/  LD.E.128 R8, desc[UR6][R10.64] ;  /* 0x000000060a087980 */ /* 0x000f22000c101d00 */
[----:B------:R-:W-:Y:S02]  /*10530*/  LEA.HI.X.SX32 R12, R14, R12, 0x1, P1 ;  /* 0x0000000c0e0c7211 */ /* 0x000fe400008f0eff */
[----:B------:R-:W-:-:S04]  /*10540*/  LEA R14, P1, R13, R32, 0x1 ;  /* 0x000000200d0e7211 */ /* 0x000fc800078208ff */
[----:B------:R-:W-:-:S06]  /*10550*/  LEA.HI.X R15, R13, R33, R12, 0x1, P1 ;  /* 0x000000210d0f7211 */ /* 0x000fcc00008f0c0c */
[----:B------:R-:W4:Y:S01]  /*10560*/  LD.E.128 R12, desc[UR6][R14.64] ;  /* 0x000000060e0c7980 */ /* 0x000f22000c101d00 */
[C---:B-1---5:R-:W-:Y:S01]  /*10570*/  IMAD.U32 R25, R20.reuse, 0x10000, RZ ;  /* 0x0001000014197824 */ /* 0x062fe200078e00ff */
        /* <DEDUP_REMOVED lines=10> */
[C---:B------:R-:W-:Y:S02]  /*10620*/  SHF.L.U32 R4, R5.reuse, 0x10, RZ ;  /* 0x0000001005047819 */ /* 0x040fe400000006ff */
[----:B--2---:R-:W-:Y:S02]  /*10630*/  LOP3.LUT R40, R5, 0xffff0000, RZ, 0xc0, !PT ;  /* 0xffff000005287812 */ /* 0x004fe400078ec0ff */
        /* <DEDUP_REMOVED lines=22> */
[----:B------:R-:W-:-:S02]  /*107a0*/  IMAD.U32 R8, R12, 0x10000, RZ ;  /* 0x000100000c087824 */ /* 0x000fc400078e00ff */
[----:B------:R-:W-:Y:S01]  /*107b0*/  FMUL.FTZ R42, R42, R11 ;  /* 0x0000000b2a2a7220 */ /* 0x000fe20000410000 */
        /* <DEDUP_REMOVED lines=23> */
.L_x_3969:
[----:B------:R-:W-:Y:S05]  /*10930*/  BSYNC B0 ;  /* 0x0000000000007941 */ /* 0x000fea0003800000 */
.L_x_3968:
[----:B-----5:R3:W-:Y:S02]  /*10940*/  STS.128 [R245+0x2800], R20 ;  /* 0x00280014f5007388 */ /* 0x0207e40000000c00 */
.L_x_3965:
[----:B------:R-:W-:Y:S05]  /*10950*/  BSYNC B1 ;  /* 0x0000000000017941 */ /* 0x000fea0003800000 */
.L_x_3964:
[----:B------:R-:W-:Y:S01]  /*10960*/  VIADD R28, R184, 0x20 ;  /* 0x00000020b81c7836 */ /* 0x000fe20000000000 */
[----:B------:R-:W-:Y:S04]  /*10970*/  BSSY B1, `(.L_x_3970) ;  /* 0x00000b6000017945 */ /* 0x000fe80003800000 */
[----:B------:R-:W-:-:S04]  /*10980*/  ISETP.GE.AND P0, PT, R28, R29, PT ;  /* 0x0000001d1c00720c */ /* 0x000fc80003f06270 */
[----:B------:R-:W-:-:S13]  /*10990*/  ISETP.LT.OR P0, PT, R53, -0x107, P0 ;  /* 0xfffffef93500780c */ /* 0x000fda0000701670 */
[----:B------:R-:W-:Y:S05]  /*109a0*/  @P0 BRA `(.L_x_3971) ;  /* 0x0000000800c80947 */ /* 0x000fea0003800000 */
[----:B-12---:R1:W5:Y:S01]  /*109b0*/  LD.E.128 R24, desc[UR6][R36.64] ;  /* 0x0000000624187980 */ /* 0x006362000c101d00 */
        /* <DEDUP_REMOVED lines=12> */
[----:B------:R-:W-:Y:S02]  /*10a80*/  MOV R14, RZ ;  /* 0x000000ff000e7202 */ /* 0x000fe40000000f00 */
[----:B------:R-:W-:Y:S02]  /*10a90*/  LEA.HI.X.SX32 R7, R7, R12, 0x1, P1 ;  /* 0x0000000c07077211 */ /* 0x000fe400008f0eff */
[----:B-----5:R-:W-:Y:S01]  /*10aa0*/  LEA R8, P1, R9, R30, 0x1 ;  /* 0x0000001e09087211 */ /* 0x020fe200078208ff */
[----:B------:R-:W-:-:S03]  /*10ab0*/  @P0 IMAD.MOV R14, RZ, RZ, -R19 ;  /* 0x000000ffff0e0224 */ /* 0x000fc600078e0a13 */
        /* <DEDUP_REMOVED lines=10> */
[----:B------:R-:W-:Y:S02]  /*10b60*/  LOP3.LUT R21, R24, 0xffff0000, RZ, 0xc0, !PT ;  /* 0xffff000018157812 */ /* 0x000fe400078ec0ff */
[C---:B------:R-:W-:Y:S02]  /*10b70*/  LOP3.LUT R20, R25.reuse, 0xffff0000, RZ, 0xc0, !PT ;  /* 0xffff000019147812 */ /* 0x040fe400078ec0ff */
[----:B------:R-:W-:Y:S01]  /*10b80*/  SHF.L.U32 R38, R25, 0x10, RZ ;  /* 0x0000001019267819 */ /* 0x000fe200000006ff */
[C---:B------:R-:W-:Y:S01]  /*10b90*/  IMAD.U32 R25, R26.reuse, 0x10000, RZ ;  /* 0x000100001a197824 */ /* 0x040fe200078e00ff */
[----:B------:R-:W-:Y:S02]  /*10ba0*/  LOP3.LUT R24, R26, 0xffff0000, RZ, 0xc0, !PT ;  /* 0xffff00001a187812 */ /* 0x000fe400078ec0ff */
[----:B------:R-:W-:-:S02]  /*10bb0*/  LOP3.LUT R23, R27, 0xffff0000, RZ, 0xc0, !PT ;  /* 0xffff00001b177812 */ /* 0x000fc400078ec0ff */
[----:B------:R-:W-:Y:S01]  /*10bc0*/  SHF.L.U32 R39, R27, 0x10, RZ ;  /* 0x000000101b277819 */ /* 0x000fe200000006ff */
[C---:B--2---:R-:W-:Y:S01]  /*10bd0*/  IMAD.U32 R27, R8.reuse, 0x10000, RZ ;  /* 0x00010000081b7824 */ /* 0x044fe200078e00ff */
[----:B------:R-:W-:Y:S01]  /*10be0*/  LOP3.LUT R26, R8, 0xffff0000, RZ, 0xc0, !PT ;  /* 0xffff0000081a7812 */ /* 0x000fe200078ec0ff */
[----:B------:R-:W-:Y:S01]  /*10bf0*/  IMAD.U32 R40, R10, 0x10000, RZ ;  /* 0x000100000a287824 */ /* 0x000fe200078e00ff */
        /* <DEDUP_REMOVED lines=22> */
[----:B------:R-:W-:Y:S01]  /*10d60*/  LOP3.LUT R8, R12, 0xffff0000, RZ, 0xc0, !PT ;  /* 0xffff00000c087812 */ /* 0x000fe200078ec0ff */
[----:B------:R-:W-:Y:S01]  /*10d70*/  FMUL.FTZ R4, R4, R9 ;  /* 0x0000000904047220 */ /* 0x000fe20000410000 */
[----:B------:R-:W-:-:S02]  /*10d80*/  IMAD.U32 R9, R12, 0x10000, RZ ;  /* 0x000100000c097824 */ /* 0x000fc400078e00ff */
        /* <DEDUP_REMOVED lines=24> */
.L_x_3973:
[----:B------:R-:W-:Y:S05]  /*10f10*/  BSYNC B0 ;  /* 0x0000000000007941 */ /* 0x000fea0003800000 */
.L_x_3972:
[----:B-----5:R2:W-:Y:S04]  /*10f20*/  STS.128 [R245+0x1000], R24 ;  /* 0x00100018f5007388 */ /* 0x0205e80000000c00 */
[----:B---34-:R2:W5:Y:S01]  /*10f30*/  LD.E.128 R20, desc[UR6][R36.64+0x80] ;  /* 0x0000800624147980 */ /* 0x018562000c101d00 */
[----:B------:R-:W-:Y:S01]  /*10f40*/  IADD3 R4, R16, 0x40, RZ ;  /* 0x0000004010047810 */ /* 0x000fe20007ffe0ff */
[----:B------:R-:W-:Y:S03]  /*10f50*/  BSSY B0, `(.L_x_3974) ;  /* 0x0000056000007945 */ /* 0x000fe60003800000 */
[----:B------:R-:W-:-:S13]  /*10f60*/  ISETP.GE.AND P0, PT, R4, R3, PT ;  /* 0x000000030400720c */ /* 0x000fda0003f06270 */
[----:B------:R-:W-:Y:S05]  /*10f70*/  @P0 BRA `(.L_x_3975) ;  /* 0x00000004004c0947 */ /* 0x000fea0003800000 */
[----:B------:R-:W-:Y:S01]  /*10f80*/  ISETP.GE.AND P0, PT, R4, R19, PT ;  /* 0x000000130400720c */ /* 0x000fe20003f06270 */
[----:B------:R-:W-:Y:S01]  /*10f90*/  IMAD.MOV.U32 R7, RZ, RZ, RZ ;  /* 0x000000ffff077224 */ /* 0x000fe200078e00ff */
[----:B------:R-:W-:-:S04]  /*10fa0*/  LEA R5, R19, 0x40, 0x5 ;  /* 0x0000004013057811 */ /* 0x000fc800078e28ff */
[----:B------:R-:W-:-:S04]  /*10fb0*/  IADD3 R13, P1, R5, R2, RZ ;  /* 0x00000002050d7210 */ /* 0x000fc80007f3e0ff */
[----:B------:R-:W-:Y:S01]  /*10fc0*/  LEA.HI.X.SX32 R12, R5, R18, 0x1, P1 ;  /* 0x00000012050c7211 */ /* 0x000fe200008f0eff */
[----:B------:R-:W-:Y:S01]  /*10fd0*/  IMAD.MOV.U32 R14, RZ, RZ, RZ ;  /* 0x000000ffff0e7224 */ /* 0x000fe200078e00ff */
[----:B------:R-:W-:Y:S01]  /*10fe0*/  MOV R5, R19 ;  /* 0x0000001300057202 */ /* 0x000fe20000000f00 */
[--C-:B------:R-:W-:Y:S01]  /*10ff0*/  @P0 IMAD.MOV R7, RZ, RZ, -R19.reuse ;  /* 0x000000ffff070224 */ /* 0x100fe200078e0a13 */
[----:B------:R-:W-:Y:S01]  /*11000*/  @P0 IADD3 R14, -R19, RZ, RZ ;  /* 0x000000ff130e0210 */ /* 0x000fe20007ffe1ff */
[----:B------:R-:W-:-:S03]  /*11010*/  @P0 IMAD.MOV R5, RZ, RZ, -R19 ;  /* 0x000000ffff050224 */ /* 0x000fc600078e0a13 */
[----:B------:R-:W-:-:S04]  /*11020*/  IADD3 R9, P1, R7, R13, RZ ;  /* 0x0000000d07097210 */ /* 0x000fc80007f3e0ff */
[----:B------:R-:W-:Y:S02]  /*11030*/  LEA.HI.X.SX32 R7, R7, R12, 0x1, P1 ;  /* 0x0000000c07077211 */ /* 0x000fe400008f0eff */
[----:B------:R-:W-:Y:S01]  /*11040*/  LEA R8, P1, R9, R30, 0x1 ;  /* 0x0000001e09087211 */ /* 0x000fe200078208ff */
[----:B------:R-:W-:-:S03]  /*11050*/  IMAD.WIDE R4, R5, 0x2, R36 ;  /* 0x0000000205047825 */ /* 0x000fc600078e0224 */
[----:B------:R-:W-:Y:S02]  /*11060*/  LEA.HI.X R9, R9, R31, R7, 0x1, P1 ;  /* 0x0000001f09097211 */ /* 0x000fe400008f0c07 */
[C---:B------:R-:W-:Y:S01]  /*11070*/  IADD3 R13, P1, R14.reuse, R13, RZ ;  /* 0x0000000d0e0d7210 */ /* 0x040fe20007f3e0ff */
[----:B------:R-:W3:Y:S03]  /*11080*/  LD.E.128 R4, desc[UR6][R4.64+0x80] ;  /* 0x0000800604047980 */ /* 0x000ee6000c101d00 */
[----:B------:R-:W-:Y:S01]  /*11090*/  LEA.HI.X.SX32 R12, R14, R12, 0x1, P1 ;  /* 0x0000000c0e0c7211 */ /* 0x000fe200008f0eff */
[----:B------:R-:W4:Y:S01]  /*110a0*/  LD.E.128 R8, desc[UR6][R8.64] ;  /* 0x0000000608087980 */ /* 0x000f22000c101d00 */
[----:B------:R-:W-:-:S04]  /*110b0*/  LEA R14, P1, R13, R32, 0x1 ;  /* 0x000000200d0e7211 */ /* 0x000fc800078208ff */
[----:B------:R-:W-:-:S06]  /*110c0*/  LEA.HI.X R15, R13, R33, R12, 0x1, P1 ;  /* 0x000000210d0f7211 */ /* 0x000fcc00008f0c0c */
[----:B------:R-:W4:Y:S01]  /*110d0*/  LD.E.128 R12, desc[UR6][R14.64] ;  /* 0x000000060e0c7980 */ /* 0x000f22000c101d00 */
[C---:B--2--5:R-:W-:Y:S01]  /*110e0*/  IMAD.U32 R25, R20.reuse, 0x10000, RZ ;  /* 0x0001000014197824 */ /* 0x064fe200078e00ff */
[----:B------:R-:W-:Y:S01]  /*110f0*/  LOP3.LUT R24, R20, 0xffff0000, RZ, 0xc0, !PT ;  /* 0xffff000014187812 */ /* 0x000fe200078ec0ff */
[C---:B------:R-:W-:Y:S01]  /*11100*/  IMAD.U32 R27, R21.reuse, 0x10000, RZ ;  /* 0x00010000151b7824 */ /* 0x040fe200078e00ff */
[----:B------:R-:W-:Y:S01]  /*11110*/  LOP3.LUT R20, R21, 0xffff0000, RZ, 0xc0, !PT ;  /* 0xffff000015147812 */ /* 0x000fe200078ec0ff */
[C---:B-1----:R-:W-:Y:S01]  /*11120*/  IMAD.U32 R37, R23.reuse, 0x10000, RZ ;  /* 0x0001000017257824 */ /* 0x042fe200078e00ff */
[----:B------:R-:W-:Y:S02]  /*11130*/  LOP3.LUT R21, R23, 0xffff0000, RZ, 0xc0, !PT ;  /* 0xffff000017157812 */ /* 0x000fe400078ec0ff */
[C---:B------:R-:W-:Y:S02]  /*11140*/  SHF.L.U32 R26, R22.reuse, 0x10, RZ ;  /* 0x00000010161a7819 */ /* 0x040fe400000006ff */
[----:B------:R-:W-:-:S02]  /*11150*/  LOP3.LUT R22, R22, 0xffff0000, RZ, 0xc0, !PT ;  /* 0xffff000016167812 */ /* 0x000fc400078ec0ff */
[----:B---3--:R-:W-:Y:S01]  /*11160*/  SHF.L.U32 R43, R4, 0x10, RZ ;  /* 0x00000010042b7819 */ /* 0x008fe200000006ff */
[C---:B----4-:R-:W-:Y:S01]  /*11170*/  IMAD.U32 R36, R8.reuse, 0x10000, RZ ;  /* 0x0001000008247824 */ /* 0x050fe200078e00ff */
[----:B------:R-:W-:Y:S02]  /*11180*/  LOP3.LUT R23, R8, 0xffff0000, RZ, 0xc0, !PT ;  /* 0xffff000008177812 */ /* 0x000fe400078ec0ff */
[C---:B------:R-:W-:Y:S02]  /*11190*/  SHF.L.U32 R8, R9.reuse, 0x10, RZ ;  /* 0x0000001009087819 */ /* 0x040fe400000006ff */
[----:B------:R-:W-:Y:S01]  /*111a0*/  LOP3.LUT R39, R9, 0xffff0000, RZ, 0xc0, !PT ;  /* 0xffff000009277812 */ /* 0x000fe200078ec0ff */
[C---:B------:R-:W-:Y:S01]  /*111b0*/  IMAD.U32 R9, R11.reuse, 0x10000, RZ ;  /* 0x000100000b097824 */ /* 0x040fe200078e00ff */
[----:B------:R-:W-:Y:S01]  /*111c0*/  LOP3.LUT R11, R11, 0xffff0000, RZ, 0xc0, !PT ;  /* 0xffff00000b0b7812 */ /* 0x000fe200078ec0ff */
[----:B------:R-:W-:Y:S01]  /*111d0*/  IMAD.U32 R38, R10, 0x10000, RZ ;  /* 0x000100000a267824 */ /* 0x000fe200078e00ff */
[----:B------:R-:W-:Y:S01]  /*111e0*/  LOP3.LUT R4, R4, 0xffff0000, RZ, 0xc0, !PT ;  /* 0xffff000004047812 */ /* 0x000fe200078ec0ff */
[----:B------:R-:W-:Y:S01]  /*111f0*/  IMAD.U32 R41, R5, 0x10000, RZ ;  /* 0x0001000005297824 */ /* 0x000fe200078e00ff */
[----:B------:R-:W-:Y:S01]  /*11200*/  LOP3.LUT R10, R10, 0xffff0000, RZ, 0xc0, !PT ;  /* 0xffff00000a0a7812 */ /* 0x000fe200078ec0ff */
[----:B------:R-:W-:Y:S01]  /*11210*/  @!P0 FADD.FTZ R23, -R23, -RZ ;  /* 0x800000ff17178221 */ /* 0x000fe20000010100 */
[----:B------:R-:W-:Y:S01]  /*11220*/  LOP3.LUT R40, R5, 0xffff0000, RZ, 0xc0, !PT ;  /* 0xffff000005287812 */ /* 0x000fe200078ec0ff */
[----:B------:R-:W-:Y:S01]  /*11230*/  @!P0 FADD.FTZ R9, -R9, -RZ ;  /* 0x800000ff09098221 */ /* 0x000fe20000010100 */
[----:B------:R-:W-:-:S02]  /*11240*/  SHF.L.U32 R45, R6, 0x10, RZ ;  /* 0x00000010062d7819 */ /* 0x000fc400000006ff */
        /* <DEDUP_REMOVED lines=8> */
[C---:B------:R-:W-:Y:S02]  /*112d0*/  IMAD.U32 R4, R13.reuse, 0x10000, RZ ;  /* 0x000100000d047824 */ /* 0x040fe400078e00ff */
[----:B------:R-:W-:Y:S01]  /*112e0*/  FMUL.FTZ R6, R6, R9 ;  /* 0x0000000906067220 */ /* 0x000fe20000410000 */
[----:B------:R-:W-:Y:S01]  /*112f0*/  LOP3.LUT R13, R13, 0xffff0000, RZ, 0xc0, !PT ;  /* 0xffff00000d0d7812 */ /* 0x000fe200078ec0ff */
[----:B------:R-:W-:Y:S01]  /*11300*/  @!P0 FADD.FTZ R36, -R36, -RZ ;  /* 0x800000ff24248221 */ /* 0x000fe20000010100 */
[----:B------:R-:W-:Y:S01]  /*11310*/  FMUL.FTZ R8, R41, R8 ;  /* 0x0000000829087220 */ /* 0x000fe20000410000 */
[----:B------:R-:W-:Y:S01]  /*11320*/  FMUL.FTZ R39, R40, R39 ;  /* 0x0000002728277220 */ /* 0x000fe20000410000 */
[----:B------:R-:W-:Y:S01]  /*11330*/  @!P0 FADD.FTZ R38, -R38, -RZ ;  /* 0x800000ff26268221 */ /* 0x000fe20000010100 */
[----:B------:R-:W-:Y:S01]  /*11340*/  FMUL.FTZ R42, R42, R11 ;  /* 0x0000000b2a2a7220 */ /* 0x000fe20000410000 */
[----:B------:R-:W-:-:S02]  /*11350*/  SHF.L.U32 R9, R12, 0x10, RZ ;  /* 0x000000100c097819 */ /* 0x000fc400000006ff */
[----:B------:R-:W-:Y:S01]  /*11360*/  LOP3.LUT R7, R12, 0xffff0000, RZ, 0xc0, !PT ;  /* 0xffff00000c077812 */ /* 0x000fe200078ec0ff */
[----:B------:R-:W-:Y:S01]  /*11370*/  FMUL.FTZ R5, R5, R10 ;  /* 0x0000000a05057220 */ /* 0x000fe20000410000 */
[C---:B------:R-:W-:Y:S02]  /*11380*/  SHF.L.U32 R12, R14.reuse, 0x10, RZ ;  /* 0x000000100e0c7819 */ /* 0x040fe400000006ff */
        /* <DEDUP_REMOVED lines=18> */
.L_x_3975:
[----:B------:R-:W-:Y:S05]  /*114b0*/  BSYNC B0 ;  /* 0x0000000000007941 */ /* 0x000fea0003800000 */
.L_x_3974:
[----:B-----5:R3:W-:Y:S02]  /*114c0*/  STS.128 [R245+0x3000], R20 ;  /* 0x00300014f5007388 */ /* 0x0207e40000000c00 */
.L_x_3971:
[----:B------:R-:W-:Y:S05]  /*114d0*/  BSYNC B1 ;  /* 0x0000000000017941 */ /* 0x000fea0003800000 */
.L_x_3970:
[----:B-12---:R-:W-:-:S05]  /*114e0*/  VIADD R24, R184, 0x30 ;  /* 0x00000030b8187836 */ /* 0x006fca0000000000 */
[----:B------:R-:W-:-:S04]  /*114f0*/  ISETP.GE.AND P0, PT, R24, R29, PT ;  /* 0x0000001d1800720c */ /* 0x000fc80003f06270 */
[----:B------:R-:W-:-:S13]  /*11500*/  ISETP.LT.OR P0, PT, R53, -0x187, P0 ;  /* 0xfffffe793500780c */ /* 0x000fda0000701670 */
[----:B------:R-:W-:Y:S05]  /*11510*/  @P0 BRA `(.L_x_3953) ;  /* 0x0000000c00640947 */ /* 0x000fea0003800000 */
[----:B---34-:R1:W5:Y:S01]  /*11520*/  LD.E.128 R20, desc[UR6][R34.64] ;  /* 0x0000000622147980 */ /* 0x018362000c101d00 */
[----:B------:R-:W-:Y:S01]  /*11530*/  ISETP.GE.AND P0, PT, R16, R3, PT ;  /* 0x000000031000720c */ /* 0x000fe20003f06270 */
[----:B------:R-:W-:-:S12]  /*11540*/  BSSY B0, `(.L_x_3976) ;  /* 0x0000056000007945 */ /* 0x000fd80003800000 */
[----:B------:R-:W-:Y:S05]  /*11550*/  @P0 BRA `(.L_x_3977) ;  /* 0x0000000400500947 */ /* 0x000fea0003800000 */
[----:B------:R-:W-:Y:S01]  /*11560*/  ISETP.GE.AND P0, PT, R16, R19, PT ;  /* 0x000000131000720c */ /* 0x000fe20003f06270 */
[----:B------:R-:W-:Y:S02]  /*11570*/  IMAD R5, R19, 0x30, RZ ;  /* 0x0000003013057824 */ /* 0x000fe400078e02ff */
[----:B------:R-:W-:-:S03]  /*11580*/  IMAD.MOV.U32 R7, RZ, RZ, RZ ;  /* 0x000000ffff077224 */ /* 0x000fc600078e00ff */
        /* <DEDUP_REMOVED lines=9> */
[----:B-----5:R-:W-:-:S04]  /*11620*/  LEA R8, P1, R9, R30, 0x1 ;  /* 0x0000001e09087211 */ /* 0x020fc800078208ff */
[----:B------:R-:W-:Y:S01]  /*11630*/  LEA.HI.X R9, R9, R31, R7, 0x1, P1 ;  /* 0x0000001f09097211 */ /* 0x000fe200008f0c07 */
[----:B------:R-:W-:Y:S01]  /*11640*/  IMAD.WIDE R4, R5, 0x2, R34 ;  /* 0x0000000205047825 */ /* 0x000fe200078e0222 */
[----:B------:R-:W-:-:S04]  /*11650*/  IADD3 R13, P1, R14, R13, RZ ;  /* 0x0000000d0e0d7210 */ /* 0x000fc80007f3e0ff */
[----:B------:R-:W2:Y:S01]  /*11660*/  LD.E.128 R8, desc[UR6][R8.64] ;  /* 0x0000000608087980 */ /* 0x000ea2000c101d00 */
[----:B------:R-:W-:Y:S02]  /*11670*/  LEA.HI.X.SX32 R12, R14, R12, 0x1, P1 ;  /* 0x0000000c0e0c7211 */ /* 0x000fe400008f0eff */
[C---:B------:R-:W-:Y:S01]  /*11680*/  LEA R14, P1, R13.reuse, R32, 0x1 ;  /* 0x000000200d0e7211 */ /* 0x040fe200078208ff */
[----:B------:R-:W3:Y:S03]  /*11690*/  LD.E.128 R4, desc[UR6][R4.64] ;  /* 0x0000000604047980 */ /* 0x000ee6000c101d00 */
[----:B------:R-:W-:-:S06]  /*116a0*/  LEA.HI.X R15, R13, R33, R12, 0x1, P1 ;  /* 0x000000210d0f7211 */ /* 0x000fcc00008f0c0c */
[----:B------:R-:W4:Y:S01]  /*116b0*/  LD.E.128 R12, desc[UR6][R14.64] ;  /* 0x000000060e0c7980 */ /* 0x000f22000c101d00 */
[C---:B------:R-:W-:Y:S01]  /*116c0*/  IMAD.U32 R26, R20.reuse, 0x10000, RZ ;  /* 0x00010000141a7824 */ /* 0x040fe200078e00ff */
        /* <DEDUP_REMOVED lines=9> */
[----:B------:R-:W-:Y:S01]  /*11760*/  IMAD.U32 R38, R10, 0x10000, RZ ;  /* 0x000100000a267824 */ /* 0x000fe200078e00ff */
        /* <DEDUP_REMOVED lines=22> */
[----:B----4-:R-:W-:Y:S01]  /*118d0*/  LOP3.LUT R9, R12, 0xffff0000, RZ, 0xc0, !PT ;  /* 0xffff00000c097812 */ /* 0x010fe200078ec0ff */
[----:B------:R-:W-:Y:S01]  /*118e0*/  FMUL.FTZ R4, R4, R23 ;  /* 0x0000001704047220 */ /* 0x000fe20000410000 */
[----:B------:R-:W-:Y:S01]  /*118f0*/  FMUL.FTZ R43, R43, R36 ;  /* 0x000000242b2b7220 */ /* 0x000fe20000410000 */
[----:B------:R-:W-:Y:S01]  /*11900*/  IMAD.U32 R10, R12, 0x10000, RZ ;  /* 0x000100000c0a7824 */ /* 0x000fe200078e00ff */
[----:B------:R-:W-:Y:S01]  /*11910*/  SHF.L.U32 R7, R13, 0x10, RZ ;  /* 0x000000100d077819 */ /* 0x000fe200000006ff */
[----:B------:R-:W-:Y:S01]  /*11920*/  FMUL.FTZ R8, R41, R8 ;  /* 0x0000000829087220 */ /* 0x000fe20000410000 */
[----:B------:R-:W-:Y:S01]  /*11930*/  LOP3.LUT R23, R13, 0xffff0000, RZ, 0xc0, !PT ;  /* 0xffff00000d177812 */ /* 0x000fe200078ec0ff */
[----:B------:R-:W-:Y:S01]  /*11940*/  FMUL.FTZ R39, R40, R39 ;  /* 0x0000002728277220 */ /* 0x000fe20000410000 */
[----:B------:R-:W-:Y:S01]  /*11950*/  @!P0 FADD.FTZ R38, -R38, -RZ ;  /* 0x800000ff26268221 */ /* 0x000fe20000010100 */
[----:B------:R-:W-:Y:S01]  /*11960*/  FMUL.FTZ R42, R42, R11 ;  /* 0x0000000b2a2a7220 */ /* 0x000fe20000410000 */
[C---:B------:R-:W-:Y:S01]  /*11970*/  IMAD.U32 R13, R14.reuse, 0x10000, RZ ;  /* 0x000100000e0d7824 */ /* 0x040fe200078e00ff */
[----:B------:R-:W-:Y:S01]  /*11980*/  LOP3.LUT R12, R14, 0xffff0000, RZ, 0xc0, !PT ;  /* 0xffff00000e0c7812 */ /* 0x000fe200078ec0ff */
[----:B------:R-:W-:Y:S01]  /*11990*/  FFMA.FTZ R10, R26, R10, R43 ;  /* 0x0000000a1a0a7223 */ /* 0x000fe2000001002b */
[----:B------:R-:W-:Y:S01]  /*119a0*/  SHF.L.U32 R11, R15, 0x10, RZ ;  /* 0x000000100f0b7819 */ /* 0x000fe200000006ff */
        /* <DEDUP_REMOVED lines=15> */
.L_x_3977:
[----:B------:R-:W-:Y:S05]  /*11aa0*/  BSYNC B0 ;  /* 0x0000000000007941 */ /* 0x000fea0003800000 */
.L_x_3976:
        /* <DEDUP_REMOVED lines=60> */
[----:B------:R-:W-:Y:S01]  /*11e70*/  @!P0 FADD.FTZ R14, -R14, -RZ ;  /* 0x800000ff0e0e8221 */ /* 0x000fe20000010100 */
[----:B------:R-:W-:Y:S01]  /*11e80*/  FMUL.FTZ R12, R9, R12 ;  /* 0x0000000c090c7220 */ /* 0x000fe20000410000 */
        /* <DEDUP_REMOVED lines=27> */
.L_x_3979:
[----:B------:R-:W-:Y:S05]  /*12040*/  BSYNC B0 ;  /* 0x0000000000007941 */ /* 0x000fea0003800000 */
.L_x_3978:
[----:B-----5:R3:W-:Y:S01]  /*12050*/  STS.128 [R245+0x3800], R4 ;  /* 0x00380004f5007388 */ /* 0x0207e20000000c00 */
[----:B------:R-:W-:Y:S05]  /*12060*/  BRA `(.L_x_3953) ;  /* 0x0000000000907947 */ /* 0x000fea0003800000 */
.L_x_3933:
[----:B------:R-:W-:Y:S02]  /*12070*/  IMAD.IADD R3, R238, 0x1, -R71 ;  /* 0x00000001ee037824 */ /* 0x000fe400078e0a47 */
[C---:B------:R-:W-:Y:S02]  /*12080*/  VIADD R0, R184.reuse, 0x10 ;  /* 0x00000010b8007836 */ /* 0x040fe40000000000 */
        /* <DEDUP_REMOVED lines=34> */
.L_x_3953:
[----:B------:R-:W-:Y:S05]  /*122b0*/  BSYNC B2 ;  /* 0x0000000000027941 */ /* 0x000fea0003800000 */
.L_x_3932:
[----:B------:R-:W-:Y:S02]  /*122c0*/  VIADD R240, R134, 0xffffffff ;  /* 0xffffffff86f07836 */ /* 0x000fe40000000000 */
[----:B---3--:R-:W-:Y:S02]  /*122d0*/  VIADD R4, R184, 0x60 ;  /* 0x00000060b8047836 */ /* 0x008fe40000000000 */
[----:B-1----:R-:W-:Y:S02]  /*122e0*/  IMAD.SHL.U32 R7, R240, 0x80, RZ ;  /* 0x00000080f0077824 */ /* 0x002fe400078e00ff */
[----:B------:R-:W-:Y:S02]  /*122f0*/  VIADD R2, R184, 0x50 ;  /* 0x00000050b8027836 */ /* 0x000fe40000000000 */
[----:B------:R-:W-:Y:S02]  /*12300*/  IMAD.IADD R5, R70, 0x1, -R7 ;  /* 0x0000000146057824 */ /* 0x000fe400078e0a07 */
[----:B--2---:R-:W-:-:S02]  /*12310*/  VIADD R10, R184, 0x40 ;  /* 0x00000040b80a7836 */ /* 0x004fc40000000000 */
[C---:B------:R-:W-:Y:S01]  /*12320*/  VIADD R3, R184.reuse, 0x70 ;  /* 0x00000070b8037836 */ /* 0x040fe20000000000 */
[-C--:B------:R-:W-:Y:S02]  /*12330*/  ISETP.GE.AND P6, PT, R184, R5.reuse, PT ;  /* 0x00000005b800720c */ /* 0x080fe40003fc6270 */
[-C--:B------:R-:W-:Y:S02]  /*12340*/  ISETP.GE.AND P0, PT, R0, R5.reuse, PT ;  /* 0x000000050000720c */ /* 0x080fe40003f06270 */
[-C--:B------:R-:W-:Y:S02]  /*12350*/  ISETP.GE.AND P2, PT, R4, R5.reuse, PT ;  /* 0x000000050400720c */ /* 0x080fe40003f46270 */
[-C--:B------:R-:W-:Y:S02]  /*12360*/  ISETP.GE.AND P3, PT, R2, R5.reuse, PT ;  /* 0x000000050200720c */ /* 0x080fe40003f66270 */
[-C--:B------:R-:W-:Y:S02]  /*12370*/  ISETP.GE.AND P5, PT, R24, R5.reuse, PT ;  /* 0x000000051800720c */ /* 0x080fe40003fa6270 */
[----:B------:R-:W-:-:S03]  /*12380*/  ISETP.GE.AND P1, PT, R3, R5, PT ;  /* 0x000000050300720c */ /* 0x000fc60003f26270 */
[----:B------:R-:W-:Y:S01]  /*12390*/  @!PT LDS RZ, [RZ] ;  /* 0x00000000fffff984 */ /* 0x000fe20000000800 */
[----:B------:R-:W-:Y:S01]  /*123a0*/  @!PT LDS RZ, [RZ] ;  /* 0x00000000fffff984 */ /* 0x000fe20000000800 */
[----:B------:R-:W-:Y:S01]  /*123b0*/  @!PT LDS RZ, [RZ] ;  /* 0x00000000fffff984 */ /* 0x000fe20000000800 */
[----:B------:R-:W-:Y:S02]  /*123c0*/  @!P6 LDGSTS.E.BYPASS.LTC128B.128 [R245+0x4000], desc[UR6][R232.64] ;  /* 0x04000000e8f5efae */ /* 0x000fe4000b901d46 */
[----:B------:R-:W-:Y:S02]  /*123d0*/  @!P0 LEA R12, P4, R76, R232, 0x1 ;  /* 0x000000e84c0c8211 */ /* 0x000fe400078808ff */
[----:B------:R-:W-:Y:S01]  /*123e0*/  @!P6 LDGSTS.E.BYPASS.LTC128B.128 [R245+0x8000], desc[UR6][R232.64+0x80] ;  /* 0x08000080e8f5efae */ /* 0x000fe2000b901d46 */
[----:B------:R-:W-:Y:S01]  /*123f0*/  ISETP.GE.AND P6, PT, R28, R5, PT ;  /* 0x000000051c00720c */ /* 0x000fe20003fc6270 */
[----:B------:R-:W-:Y:S01]  /*12400*/  @!P2 IMAD.MOV.U32 R14, RZ, RZ, R232 ;  /* 0x000000ffff0ea224 */ /* 0x000fe200078e00e8 */
[----:B------:R-:W-:Y:S01]  /*12410*/  @!P0 LEA.HI.X R13, R76, R233, R77, 0x1, P4 ;  /* 0x000000e94c0d8211 */ /* 0x000fe200020f0c4d */
[----:B------:R-:W-:Y:S01]  /*12420*/  @!P2 IMAD.MOV.U32 R15, RZ, RZ, R233 ;  /* 0x000000ffff0fa224 */ /* 0x000fe200078e00e9 */
[----:B------:R-:W-:Y:S01]  /*12430*/  ISETP.GE.AND P4, PT, R10, R5, PT ;  /* 0x000000050a00720c */ /* 0x000fe20003f86270 */
[----:B------:R-:W-:-:S02]  /*12440*/  @!P2 IMAD R8, R65, 0xc0, RZ ;  /* 0x000000c04108a824 */ /* 0x000fc400078e02ff */
[----:B------:R-:W-:Y:S01]  /*12450*/  @!P0 LDGSTS.E.BYPASS.LTC128B.128 [R245+0x4800], desc[UR6][R12.64] ;  /* 0x048000000cf58fae */ /* 0x000fe2000b901d46 */
[----:B------:R-:W-:Y:S02]  /*12460*/  @!P3 IMAD.MOV.U32 R16, RZ, RZ, R232 ;  /* 0x000000ffff10b224 */ /* 0x000fe400078e00e8 */
[----:B------:R-:W-:Y:S01]  /*12470*/  @!P3 IMAD.MOV.U32 R17, RZ, RZ, R233 ;  /* 0x000000ffff11b224 */ /* 0x000fe200078e00e9 */
[----:B------:R-:W-:Y:S01]  /*12480*/  @!P0 LDGSTS.E.BYPASS.LTC128B.128 [R245+0x8800], desc[UR6][R12.64+0x80] ;  /* 0x088000800cf58fae */ /* 0x000fe2000b901d46 */
[C---:B------:R-:W-:Y:S01]  /*12490*/  @!P2 IMAD.WIDE.U32 R14, R64.reuse, 0xc0, R14 ;  /* 0x000000c0400ea825 */ /* 0x040fe200078e000e */
[----:B----4-:R-:W-:-:S03]  /*124a0*/  @!P6 LEA R22, P0, R64, R232, 0x6 ;  /* 0x000000e84016e211 */ /* 0x010fc600078030ff */
[----:B------:R-:W-:Y:S01]  /*124b0*/  @!P5 IMAD R6, R65, 0x60, RZ ;  /* 0x000000604106d824 */ /* 0x000fe200078e02ff */
[C---:B------:R-:W-:Y:S01]  /*124c0*/  @!P6 LEA.HI.X R23, R64.reuse, R233, R65, 0x6, P0 ;  /* 0x000000e94017e211 */ /* 0x040fe200000f3441 */
[----:B------:R-:W-:-:S04]  /*124d0*/  @!P5 IMAD.WIDE.U32 R18, R64, 0x60, R232 ;  /* 0x000000604012d825 */ /* 0x000fc800078e00e8 */
[----:B------:R-:W-:Y:S01]  /*124e0*/  @!P3 IMAD R9, R65, 0xa0, RZ ;  /* 0x000000a04109b824 */ /* 0x000fe200078e02ff */
[----:B------:R-:W-:Y:S01]  /*124f0*/  @!P6 LDGSTS.E.BYPASS.LTC128B.128 [R245+0x5000], desc[UR6][R22.64] ;  /* 0x0500000016f5efae */ /* 0x000fe2000b901d46 */
[----:B------:R-:W-:-:S03]  /*12500*/  @!P3 IMAD.WIDE.U32 R16, R64, 0xa0, R16 ;  /* 0x000000a04010b825 */ /* 0x000fc600078e0010 */
[----:B------:R-:W-:Y:S01]  /*12510*/  @!P6 LDGSTS.E.BYPASS.LTC128B.128 [R245+0x9000], desc[UR6][R22.64+0x80] ;  /* 0x0900008016f5efae */ /* 0x000fe2000b901d46 */
[----:B------:R-:W-:Y:S01]  /*12520*/  @!P2 IMAD.IADD R15, R8, 0x1, R15 ;  /* 0x00000001080fa824 */ /* 0x000fe200078e020f */
[----:B------:R-:W-:Y:S01]  /*12530*/  @!P4 LEA R8, P0, R64, R232, 0x7 ;  /* 0x000000e84008c211 */ /* 0x000fe200078038ff */
[----:B------:R-:W-:Y:S01]  /*12540*/  @!P5 IMAD.IADD R19, R6, 0x1, R19 ;  /* 0x000000010613d824 */ /* 0x000fe200078e0213 */
[----:B------:R-:W-:Y:S01]  /*12550*/  SHF.R.S32.HI R55, RZ, 0x1f, R78 ;  /* 0x0000001fff377819 */ /* 0x000fe2000001144e */
[----:B------:R-:W-:Y:S01]  /*12560*/  @!P3 IMAD.IADD R17, R9, 0x1, R17 ;  /* 0x000000010911b824 */ /* 0x000fe200078e0211 */
[C---:B------:R-:W-:Y:S01]  /*12570*/  @!P4 LEA.HI.X R9, R64.reuse, R233, R65, 0x7, P0 ;  /* 0x000000e94009c211 */ /* 0x040fe200000f3c41 */
[----:B------:R-:W-:Y:S01]  /*12580*/  @!P1 IMAD R6, R65, 0xe0, RZ ;  /* 0x000000e041069824 */ /* 0x000fe200078e02ff */
[----:B------:R-:W-:Y:S01]  /*12590*/  @!P5 LDGSTS.E.BYPASS.LTC128B.128 [R245+0x5800], desc[UR6][R18.64] ;  /* 0x0580000012f5dfae */ /* 0x000fe2000b901d46 */
[----:B------:R-:W-:Y:S01]  /*125a0*/  @!P1 IMAD.WIDE.U32 R20, R64, 0xe0, R232 ;  /* 0x000000e040149825 */ /* 0x000fe200078e00e8 */
[----:B------:R-:W-:-:S02]  /*125b0*/  ISETP.GE.AND P0, PT, R0, R5, PT ;  /* 0x000000050000720c */ /* 0x000fc40003f06270 */
[----:B------:R-:W-:Y:S01]  /*125c0*/  @!P5 LDGSTS.E.BYPASS.LTC128B.128 [R245+0x9800], desc[UR6][R18.64+0x80] ;  /* 0x0980008012f5dfae */ /* 0x000fe2000b901d46 */
[----:B------:R-:W-:Y:S01]  /*125d0*/  @!P1 IMAD.IADD R21, R6, 0x1, R21 ;  /* 0x0000000106159824 */ /* 0x000fe200078e0215 */
[-C--:B------:R-:W-:Y:S02]  /*125e0*/  ISETP.GE.AND P5, PT, R2, R5.reuse, PT ;  /* 0x000000050200720c */ /* 0x080fe40003fa6270 */
[----:B------:R-:W-:Y:S01]  /*125f0*/  @!P4 LDGSTS.E.BYPASS.LTC128B.128 [R245+0x6000], desc[UR6][R8.64] ;  /* 0x0600000008f5cfae */ /* 0x000fe2000b901d46 */
[----:B------:R-:W-:Y:S01]  /*12600*/  IMAD.SHL.U32 R0, R72, 0x40, RZ ;  /* 0x0000004048007824 */ /* 0x000fe200078e00ff */
[----:B------:R-:W-:Y:S02]  /*12610*/  LEA.HI R55, R55, R78, RZ, 0x3 ;  /* 0x0000004e37377211 */ /* 0x000fe400078f18ff */
[----:B------:R-:W-:Y:S01]  /*12620*/  @!P4 LDGSTS.E.BYPASS.LTC128B.128 [R245+0xa000], desc[UR6][R8.64+0x80] ;  /* 0x0a00008008f5cfae */ /* 0x000fe2000b901d46 */
[-C--:B------:R-:W-:Y:S02]  /*12630*/  ISETP.GE.AND P4, PT, R184, R5.reuse, PT ;  /* 0x00000005b800720c */ /* 0x080fe40003f86270 */
[----:B------:R-:W-:Y:S01]  /*12640*/  ISETP.GE.AND P6, PT, R10, R5, PT ;  /* 0x000000050a00720c */ /* 0x000fe20003fc6270 */
[----:B------:R-:W-:Y:S01]  /*12650*/  @!P3 LDGSTS.E.BYPASS.LTC128B.128 [R245+0x6800], desc[UR6][R16.64] ;  /* 0x0680000010f5bfae */ /* 0x000fe2000b901d46 */
[----:B------:R-:W-:-:S03]  /*12660*/  LEA.HI R6, R73, R73, RZ, 0x1 ;  /* 0x0000004949067211 */ /* 0x000fc600078f08ff */
[----:B------:R1:W-:Y:S01]  /*12670*/  @!P3 LDGSTS.E.BYPASS.LTC128B.128 [R245+0xa800], desc[UR6][R16.64+0x80] ;  /* 0x0a80008010f5bfae */ /* 0x0003e2000b901d46 */
[----:B------:R-:W-:Y:S01]  /*12680*/  IMAD.SHL.U32 R184, R184, 0x8, RZ ;  /* 0x00000008b8b87824 */ /* 0x000fe200078e00ff */
[----:B------:R-:W-:Y:S02]  /*12690*/  LOP3.LUT R6, R6, 0xfffffffe, RZ, 0xc0, !PT ;  /* 0xfffffffe06067812 */ /* 0x000fe400078ec0ff */
[----:B------:R-:W-:Y:S03]  /*126a0*/  @!P2 LDGSTS.E.BYPASS.LTC128B.128 [R245+0x7000], desc[UR6][R14.64] ;  /* 0x070000000ef5afae */ /* 0x000fe6000b901d46 */
[----:B------:R-:W-:Y:S01]  /*126b0*/  IMAD.IADD R73, R73, 0x1, -R6 ;  /* 0x0000000149497824 */ /* 0x000fe200078e0a06 */
[----:B------:R2:W-:Y:S01]  /*126c0*/  @!P2 LDGSTS.E.BYPASS.LTC128B.128 [R245+0xb000], desc[UR6][R14.64+0x80] ;  /* 0x0b0000800ef5afae */ /* 0x0005e2000b901d46 */
[----:B------:R-:W-:-:S03]  /*126d0*/  ISETP.GE.AND P2, PT, R28, R5, PT ;  /* 0x000000051c00720c */ /* 0x000fc60003f46270 */
[----:B------:R-:W-:Y:S04]  /*126e0*/  @!P1 LDGSTS.E.BYPASS.LTC128B.128 [R245+0x7800], desc[UR6][R20.64] ;  /* 0x0780000014f59fae */ /* 0x000fe8000b901d46 */
[----:B------:R-:W-:Y:S01]  /*126f0*/  @!P1 LDGSTS.E.BYPASS.LTC128B.128 [R245+0xb800], desc[UR6][R20.64+0x80] ;  /* 0x0b80008014f59fae */ /* 0x000fe2000b901d46 */
[----:B------:R-:W-:-:S03]  /*12700*/  ISETP.GE.AND P1, PT, R24, R5, PT ;  /* 0x000000051800720c */ /* 0x000fc60003f26270 */
[----:B------:R-:W0:Y:S04]  /*12710*/  LDGDEPBAR ;  /* 0x00000000000079af */ /* 0x000e280000000000 */
[----:B------:R-:W3:Y:S01]  /*12720*/  LD.E R2, desc[UR6][R132.64+0x188] ;  /* 0x0001880684027980 */ /* 0x000ee2000c101900 */
[----:B-1----:R-:W-:Y:S01]  /*12730*/  @!P0 LEA R16, P3, R74, R234, 0x1 ;  /* 0x000000ea4a108211 */ /* 0x002fe200078608ff */
[----:B------:R-:W-:-:S04]  /*12740*/  DEPBAR.LE SB0, 0x0 ;  /* 0x000080000000791a */ /* 0x000fc80000000000 */
[----:B------:R-:W-:Y:S01]  /*12750*/  BAR.SYNC.DEFER_BLOCKING 0x0 ;  /* 0x0000000000007b1d */ /* 0x000fe20000010000 */
[----:B------:R-:W-:Y:S01]  /*12760*/  @!P0 LEA.HI.X R17, R74, R235, R75, 0x1, P3 ;  /* 0x000000eb4a118211 */ /* 0x000fe200018f0c4b */
[----:B------:R-:W-:Y:S01]  /*12770*/  @!P1 IMAD.MOV.U32 R8, RZ, RZ, R234 ;  /* 0x000000ffff089224 */ /* 0x000fe200078e00ea */
[----:B------:R-:W-:Y:S01]  /*12780*/  ISETP.GE.AND P3, PT, R3, R5, PT ;  /* 0x000000050300720c */ /* 0x000fe20003f66270 */
[----:B------:R-:W-:Y:S01]  /*12790*/  @!P1 IMAD.MOV.U32 R9, RZ, RZ, R235 ;  /* 0x000000ffff099224 */ /* 0x000fe200078e00eb */
[----:B------:R-:W-:Y:S01]  /*127a0*/  LOP3.LUT R3, R55, 0xfffffff8, RZ, 0xc0, !PT ;  /* 0xfffffff837037812 */ /* 0x000fe200078ec0ff */
[----:B------:R-:W-:-:S04]  /*127b0*/  @!P1 IMAD.WIDE.U32 R12, R66, 0x60, R8 ;  /* 0x00000060420c9825 */ /* 0x000fc800078e0008 */
[----:B------:R-:W-:Y:S01]  /*127c0*/  IMAD.IADD R3, R78, 0x1, -R3 ;  /* 0x000000014e037824 */ /* 0x000fe200078e0a03 */
[----:B------:R-:W-:Y:S04]  /*127d0*/  @P4 STS.128 [R245+0xc000], RZ ;  /* 0x00c000fff5004388 */ /* 0x000fe80000000c00 */
[----:B------:R-:W-:Y:S04]  /*127e0*/  @P4 STS.128 [R245+0x10000], RZ ;  /* 0x010000fff5004388 */ /* 0x000fe80000000c00 */
[----:B------:R-:W-:Y:S01]  /*127f0*/  @!PT LDS RZ, [RZ] ;  /* 0x00000000fffff984 */ /* 0x000fe20000000800 */
[----:B------:R-:W-:Y:S01]  /*12800*/  @!PT LDS RZ, [RZ] ;  /* 0x00000000fffff984 */ /* 0x000fe20000000800 */
[----:B------:R-:W-:Y:S01]  /*12810*/  @!PT LDS RZ, [RZ] ;  /* 0x00000000fffff984 */ /* 0x000fe20000000800 */
[----:B------:R-:W-:Y:S04]  /*12820*/  @!P4 LDGSTS.E.BYPASS.LTC128B.128 [R245+0xc000], desc[UR6][R234.64] ;  /* 0x0c000000eaf5cfae */ /* 0x000fe8000b901d46 */
[----:B------:R-:W-:Y:S01]  /*12830*/  @!P4 LDGSTS.E.BYPASS.LTC128B.128 [R245+0x10000], desc[UR6][R234.64+0x80] ;  /* 0x10000080eaf5cfae */ /* 0x000fe2000b901d46 */
[----:B------:R-:W-:-:S02]  /*12840*/  ISETP.GE.AND P4, PT, R4, R5, PT ;  /* 0x000000050400720c */ /* 0x000fc40003f86270 */
[----:B------:R-:W-:Y:S01]  /*12850*/  LOP3.LUT R5, R0, 0x1c0, RZ, 0xc0, !PT ;  /* 0x000001c000057812 */ /* 0x000fe200078ec0ff */
[----:B------:R-:W-:Y:S01]  /*12860*/  @P0 STS.128 [R245+0xc800], RZ ;  /* 0x00c800fff5000388 */ /* 0x000fe20000000c00 */
[----:B------:R-:W-:-:S03]  /*12870*/  @!P1 IMAD R4, R67, 0x60, RZ ;  /* 0x0000006043049824 */ /* 0x000fc600078e02ff */
[----:B------:R-:W-:Y:S01]  /*12880*/  @P0 STS.128 [R245+0x10800], RZ ;  /* 0x010800fff5000388 */ /* 0x000fe20000000c00 */
[----:B------:R-:W-:-:S03]  /*12890*/  LOP3.LUT R0, R5, 0x8, R184, 0xf8, !PT ;  /* 0x0000000805007812 */ /* 0x000fc600078ef8b8 */
[----:B------:R-:W-:Y:S01]  /*128a0*/  @!PT LDS RZ, [RZ] ;  /* 0x00000000fffff984 */ /* 0x000fe20000000800 */
[----:B------:R-:W-:Y:S01]  /*128b0*/  @!PT LDS RZ, [RZ] ;  /* 0x00000000fffff984 */ /* 0x000fe20000000800 */
[----:B------:R-:W-:Y:S01]  /*128c0*/  @!PT LDS RZ, [RZ] ;  /* 0x00000000fffff984 */ /* 0x000fe20000000800 */
[----:B------:R-:W-:Y:S01]  /*128d0*/  @!P0 LDGSTS.E.BYPASS.LTC128B.128 [R245+0xc800], desc[UR6][R16.64] ;  /* 0x0c80000010f58fae */ /* 0x000fe2000b901d46 */
[----:B------:R-:W-:-:S03]  /*128e0*/  SHF.R.U32.HI R5, RZ, 0x3, R5 ;  /* 0x00000003ff057819 */ /* 0x000fc60000011605 */
[----:B------:R1:W-:Y:S01]  /*128f0*/  @!P0 LDGSTS.E.BYPASS.LTC128B.128 [R245+0x10800], desc[UR6][R16.64+0x80] ;  /* 0x1080008010f58fae */ /* 0x0003e2000b901d46 */
[----:B--2---:R-:W-:Y:S01]  /*12900*/  @!P2 LEA R14, P0, R66, R234, 0x6 ;  /* 0x000000ea420ea211 */ /* 0x004fe200078030ff */
[----:B------:R-:W-:Y:S01]  /*12910*/  @!P1 IMAD.IADD R13, R4, 0x1, R13 ;  /* 0x00000001040d9824 */ /* 0x000fe200078e020d */
[----:B------:R-:W-:Y:S02]  /*12920*/  LOP3.LUT R4, R0, R5, RZ, 0x3c, !PT ;  /* 0x0000000500047212 */ /* 0x000fe400078e3cff */
[----:B------:R-:W-:Y:S01]  /*12930*/  @!P2 LEA.HI.X R15, R66, R235, R67, 0x6, P0 ;  /* 0x000000eb420fa211 */ /* 0x000fe200000f3443 */
[----:B------:R-:W-:Y:S01]  /*12940*/  IMAD.SHL.U32 R0, R3, 0x40, RZ ;  /* 0x0000004003007824 */ /* 0x000fe200078e00ff */
[----:B------:R-:W-:Y:S01]  /*12950*/  @P2 STS.128 [R245+0xd000], RZ ;  /* 0x00d000fff5002388 */ /* 0x000fe20000000c00 */
[----:B------:R-:W-:-:S03]  /*12960*/  IMAD R229, R73, 0x200, R4 ;  /* 0x0000020049e57824 */ /* 0x000fc600078e0204 */
[----:B------:R-:W-:Y:S01]  /*12970*/  @P2 STS.128 [R245+0x11000], RZ ;  /* 0x011000fff5002388 */ /* 0x000fe20000000c00 */
[----:B------:R-:W-:-:S03]  /*12980*/  IMAD.SHL.U32 R55, R55, 0x40, RZ ;  /* 0x0000004037377824 */ /* 0x000fc600078e00ff */
[----:B------:R-:W-:Y:S01]  /*12990*/  @!PT LDS RZ, [RZ] ;  /* 0x00000000fffff984 */ /* 0x000fe20000000800 */
[----:B------:R-:W-:Y:S01]  /*129a0*/  @!PT LDS RZ, [RZ] ;  /* 0x00000000fffff984 */ /* 0x000fe20000000800 */
[----:B------:R-:W-:Y:S01]  /*129b0*/  @!PT LDS RZ, [RZ] ;  /* 0x00000000fffff984 */ /* 0x000fe20000000800 */
[----:B------:R-:W-:Y:S01]  /*129c0*/  @!P2 LDGSTS.E.BYPASS.LTC128B.128 [R245+0xd000], desc[UR6][R14.64] ;  /* 0x0d0000000ef5afae */ /* 0x000fe2000b901d46 */
[----:B------:R-:W-:Y:S01]  /*129d0*/  @!P4 IMAD.MOV.U32 R4, RZ, RZ, R234 ;  /* 0x000000ffff04c224 */ /* 0x000fe200078e00ea */
[----:B------:R-:W-:Y:S01]  /*129e0*/  LOP3.LUT R0, R0, 0x1c0, RZ, 0xc0, !PT ;  /* 0x000001c000007812 */ /* 0x000fe200078ec0ff */
[----:B------:R-:W-:Y:S01]  /*129f0*/  @!P4 IMAD.MOV.U32 R5, RZ, RZ, R235 ;  /* 0x000000ffff05c224 */ /* 0x000fe200078e00eb */
[----:B------:R2:W-:Y:S01]  /*12a00*/  @!P2 LDGSTS.E.BYPASS.LTC128B.128 [R245+0x11000], desc[UR6][R14.64+0x80] ;  /* 0x110000800ef5afae */ /* 0x0005e2000b901d46 */
[----:B------:R-:W-:-:S03]  /*12a10*/  IMAD.SHL.U32 R73, R73, 0x8, RZ ;  /* 0x0000000849497824 */ /* 0x000fc600078e00ff */
[----:B------:R-:W-:Y:S04]  /*12a20*/  @P1 STS.128 [R245+0xd800], RZ ;  /* 0x00d800fff5001388 */ /* 0x000fe80000000c00 */
[----:B------:R-:W-:Y:S01]  /*12a30*/  @P1 STS.128 [R245+0x11800], RZ ;  /* 0x011800fff5001388 */ /* 0x000fe20000000c00 */
[----:B------:R-:W-:-:S03]  /*12a40*/  @!P4 IMAD.WIDE.U32 R18, R66, 0xc0, R4 ;  /* 0x000000c04212c825 */ /* 0x000fc600078e0004 */
[----:B------:R-:W-:Y:S01]  /*12a50*/  @!PT LDS RZ, [RZ] ;  /* 0x00000000fffff984 */ /* 0x000fe20000000800 */
[----:B------:R-:W-:Y:S01]  /*12a60*/  @!PT LDS RZ, [RZ] ;  /* 0x00000000fffff984 */ /* 0x000fe20000000800 */
[----:B------:R-:W-:Y:S01]  /*12a70*/  @!PT LDS RZ, [RZ] ;  /* 0x00000000fffff984 */ /* 0x000fe20000000800 */
[----:B------:R-:W-:Y:S01]  /*12a80*/  @!P1 LDGSTS.E.BYPASS.LTC128B.128 [R245+0xd800], desc[UR6][R12.64] ;  /* 0x0d8000000cf59fae */ /* 0x000fe2000b901d46 */
[----:B------:R-:W-:-:S03]  /*12a90*/  LOP3.LUT R4, R0, 0x8, R73, 0xf8, !PT ;  /* 0x0000000800047812 */ /* 0x000fc600078ef849 */
[----:B------:R4:W-:Y:S01]  /*12aa0*/  @!P1 LDGSTS.E.BYPASS.LTC128B.128 [R245+0x11800], desc[UR6][R12.64+0x80] ;  /* 0x118000800cf59fae */ /* 0x0009e2000b901d46 */
[----:B------:R-:W-:Y:S01]  /*12ab0*/  R2P PR, R3, 0x6 ;  /* 0x0000000603007804 */ /* 0x000fe20000000000 */
[----:B------:R-:W-:Y:S01]  /*12ac0*/  @!P5 IMAD R10, R67, 0xa0, RZ ;  /* 0x000000a0430ad824 */ /* 0x000fe200078e02ff */
[----:B------:R-:W-:Y:S01]  /*12ad0*/  SHF.R.U32.HI R3, RZ, 0x3, R0 ;  /* 0x00000003ff037819 */ /* 0x000fe20000011600 */
[----:B------:R-:W-:Y:S01]  /*12ae0*/  @!P5 IMAD.WIDE.U32 R8, R66, 0xa0, R234 ;  /* 0x000000a04208d825 */ /* 0x000fe200078e00ea */
[----:B------:R-:W-:Y:S02]  /*12af0*/  LOP3.LUT R55, R55, 0xfffffe00, RZ, 0xc0, !PT ;  /* 0xfffffe0037377812 */ /* 0x000fe400078ec0ff */
[----:B------:R-:W-:Y:S01]  /*12b00*/  LOP3.LUT R4, R4, R3, RZ, 0x3c, !PT ;  /* 0x0000000304047212 */ /* 0x000fe200078e3cff */
[----:B-1----:R-:W-:Y:S02]  /*12b10*/  @!P4 IMAD R16, R67, 0xc0, RZ ;  /* 0x000000c04310c824 */ /* 0x002fe400078e02ff */
[----:B------:R-:W-:-:S02]  /*12b20*/  @!P5 IMAD.IADD R11, R10, 0x1, R9 ;  /* 0x000000010a0bd824 */ /* 0x000fc400078e0209 */
[----:B------:R-:W-:Y:S01]  /*12b30*/  IMAD R3, R68, 0x400, R55 ;  /* 0x0000040044037824 */ /* 0x000fe200078e0237 */
[----:B------:R-:W-:Y:S01]  /*12b40*/  @P6 STS.128 [R245+0xe000], RZ ;  /* 0x00e000fff5006388 */ /* 0x000fe20000000c00 */
[----:B------:R-:W-:Y:S02]  /*12b50*/  @!P5 IMAD.MOV.U32 R10, RZ, RZ, R8 ;  /* 0x000000ffff0ad224 */ /* 0x000fe400078e0008 */
[----:B------:R-:W-:Y:S01]  /*12b60*/  @!P3 IMAD R8, R67, 0xe0, RZ ;  /* 0x000000e04308b824 */ /* 0x000fe200078e02ff */
[----:B------:R-:W-:Y:S01]  /*12b70*/  @P6 STS.128 [R245+0x12000], RZ ;  /* 0x012000fff5006388 */ /* 0x000fe20000000c00 */
[C---:B--2---:R-:W-:Y:S01]  /*12b80*/  @!P3 IMAD.WIDE.U32 R14, R66.reuse, 0xe0, R234 ;  /* 0x000000e0420eb825 */ /* 0x044fe200078e00ea */
[----:B----4-:R-:W-:-:S04]  /*12b90*/  @!P6 LEA R12, P0, R66, R234, 0x7 ;  /* 0x000000ea420ce211 */ /* 0x010fc800078038ff */
[----:B------:R-:W-:Y:S01]  /*12ba0*/  @!P6 LEA.HI.X R13, R66, R235, R67, 0x7, P0 ;  /* 0x000000eb420de211 */ /* 0x000fe200000f3c43 */
[----:B------:R-:W-:Y:S02]  /*12bb0*/  @!P4 IMAD.IADD R17, R16, 0x1, R19 ;  /* 0x000000011011c824 */ /* 0x000fe400078e0213 */
[----:B------:R-:W-:Y:S02]  /*12bc0*/  @!P4 IMAD.MOV.U32 R16, RZ, RZ, R18 ;  /* 0x000000ffff10c224 */ /* 0x000fe400078e0012 */
[----:B------:R-:W-:Y:S01]  /*12bd0*/  @!PT LDS RZ, [RZ] ;  /* 0x00000000fffff984 */ /* 0x000fe20000000800 */
[----:B------:R-:W-:Y:S01]  /*12be0*/  @!PT LDS RZ, [RZ] ;  /* 0x00000000fffff984 */ /* 0x000fe20000000800 */
[----:B------:R-:W-:Y:S01]  /*12bf0*/  @!PT LDS RZ, [RZ] ;  /* 0x00000000fffff984 */ /* 0x000fe20000000800 */
[----:B------:R-:W-:Y:S01]  /*12c00*/  @!P6 LDGSTS.E.BYPASS.LTC128B.128 [R245+0xe000], desc[UR6][R12.64] ;  /* 0x0e0000000cf5efae */ /* 0x000fe2000b901d46 */
[----:B------:R-:W-:-:S03]  /*12c10*/  IMAD.IADD R230, R4, 0x1, R3 ;  /* 0x0000000104e67824 */ /* 0x000fc600078e0203 */
[----:B------:R1:W-:Y:S01]  /*12c20*/  @!P6 LDGSTS.E.BYPASS.LTC128B.128 [R245+0x12000], desc[UR6][R12.64+0x80] ;  /* 0x120000800cf5efae */ /* 0x0003e2000b901d46 */
[----:B------:R-:W-:-:S03]  /*12c30*/  @!P3 IMAD.IADD R9, R8, 0x1, R15 ;  /* 0x000000010809b824 */ /* 0x000fc600078e020f */
[----:B------:R-:W-:Y:S01]  /*12c40*/  @P5 STS.128 [R245+0xe800], RZ ;  /* 0x00e800fff5005388 */ /* 0x000fe20000000c00 */
[----:B------:R-:W-:-:S03]  /*12c50*/  @!P3 IMAD.MOV.U32 R8, RZ, RZ, R14 ;  /* 0x000000ffff08b224 */ /* 0x000fc600078e000e */
[----:B------:R-:W-:Y:S01]  /*12c60*/  @P5 STS.128 [R245+0x12800], RZ ;  /* 0x012800fff5005388 */ /* 0x000fe20000000c00 */
[----:B------:R-:W-:-:S03]  /*12c70*/  LEA R229, R229, UR4, 0x1 ;  /* 0x00000004e5e57c11 */ /* 0x000fc6000f8e08ff */
[----:B------:R-:W-:Y:S01]  /*12c80*/  @!PT LDS RZ, [RZ] ;  /* 0x00000000fffff984 */ /* 0x000fe20000000800 */
[----:B------:R-:W-:Y:S01]  /*12c90*/  @!PT LDS RZ, [RZ] ;  /* 0x00000000fffff984 */ /* 0x000fe20000000800 */
[----:B------:R-:W-:Y:S01]  /*12ca0*/  @!PT LDS RZ, [RZ] ;  /* 0x00000000fffff984 */ /* 0x000fe20000000800 */
[----:B------:R-:W-:Y:S01]  /*12cb0*/  @!P5 LDGSTS.E.BYPASS.LTC128B.128 [R245+0xe800], desc[UR6][R10.64] ;  /* 0x0e8000000af5dfae */ /* 0x000fe2000b901d46 */
[----:B------:R-:W-:-:S03]  /*12cc0*/  LEA R230, R230, UR4, 0x1 ;  /* 0x00000004e6e67c11 */ /* 0x000fc6000f8e08ff */
        /* <DEDUP_REMOVED lines=10> */
[----:B------:R-:W-:-:S03]  /*12d70*/  IMAD.MOV.U32 R5, RZ, RZ, 0x10 ;  /* 0x00000010ff057424 */ /* 0x000fc600078e00ff */
[----:B------:R-:W-:Y:S01]  /*12d80*/  @!PT LDS RZ, [RZ] ;  /* 0x00000000fffff984 */ /* 0x000fe20000000800 */
[----:B------:R-:W-:Y:S01]  /*12d90*/  @!PT LDS RZ, [RZ] ;  /* 0x00000000fffff984 */ /* 0x000fe20000000800 */
[----:B------:R-:W-:Y:S01]  /*12da0*/  @!PT LDS RZ, [RZ] ;  /* 0x00000000fffff984 */ /* 0x000fe20000000800 */
[----:B------:R-:W-:Y:S01]  /*12db0*/  @!P3 LDGSTS.E.BYPASS.LTC128B.128 [R245+0xf800], desc[UR6][R8.64] ;  /* 0x0f80000008f5bfae */ /* 0x000fe2000b901d46 */
[----:B------:R-:W-:-:S03]  /*12dc0*/  IMAD.MOV.U32 R3, RZ, RZ, 0x20 ;  /* 0x00000020ff037424 */ /* 0x000fc600078e00ff */
[----:B------:R2:W-:Y:S04]  /*12dd0*/  @!P3 LDGSTS.E.BYPASS.LTC128B.128 [R245+0x13800], desc[UR6][R8.64+0x80] ;  /* 0x1380008008f5bfae */ /* 0x0005e8000b901d46 */
[----:B------:R-:W-:Y:S04]  /*12de0*/  LDSM.16.M88.4 R124, [R230] ;  /* 0x00000000e67c783b */ /* 0x000fe80000000200 */
[----:B------:R-:W4:Y:S04]  /*12df0*/  LDSM.16.M88.4 R80, [R229+0x4000] ;  /* 0x00400000e550783b */ /* 0x000f280000000200 */
[----:B-1----:R-:W1:Y:S01]  /*12e00*/  LDSM.16.M88.4 R12, [R229+0x4800] ;  /* 0x00480000e50c783b */ /* 0x002e620000000200 */
[----:B------:R-:W-:-:S02]  /*12e10*/  SEL R5, R5, 0xfffffff0, !P1 ;  /* 0xfffffff005057807 */ /* 0x000fc40004800000 */
[----:B------:R-:W-:Y:S01]  /*12e20*/  SEL R3, R3, 0xffffffe0, !P2 ;  /* 0xffffffe003037807 */ /* 0x000fe20005000000 */
[C---:B------:R-:W-:Y:S01]  /*12e30*/  VIADD R0, R229.reuse, 0x4000 ;  /* 0x00004000e5007836 */ /* 0x040fe20000000000 */
[----:B------:R-:W-:Y:S01]  /*12e40*/  R2P PR, R72, 0x6 ;  /* 0x0000000648007804 */ /* 0x000fe20000000000 */
[----:B------:R-:W1:Y:S01]  /*12e50*/  LDSM.16.M88.4 R56, [R229+0x5000] ;  /* 0x00500000e538783b */ /* 0x000e620000000200 */
[----:B------:R-:W-:Y:S02]  /*12e60*/  VIADD R227, R229, 0x4020 ;  /* 0x00004020e5e37836 */ /* 0x000fe40000000000 */
[--C-:B------:R-:W-:Y:S01]  /*12e70*/  IMAD R228, R5, 0x2, R230.reuse ;  /* 0x0000000205e47824 */ /* 0x100fe200078e02e6 */
[----:B------:R-:W1:Y:S04]  /*12e80*/  LDSM.16.M88.4 R44, [R229+0x5800] ;  /* 0x00580000e52c783b */ /* 0x000e680000000200 */
[----:B------:R-:W1:Y:S04]  /*12e90*/  LDSM.16.M88.4 R36, [R229+0x6000] ;  /* 0x00600000e524783b */ /* 0x000e680000000200 */
[----:B------:R-:W-:Y:S01]  /*12ea0*/  @P1 VIADD R227, R0, 0xffffffe0 ;  /* 0xffffffe000e31836 */ /* 0x000fe20000000000 */
[----:B-----5:R-:W1:Y:S04]  /*12eb0*/  LDSM.16.M88.4 R28, [R229+0x6800] ;  /* 0x00680000e51c783b */ /* 0x020e680000000200 */
[----:B------:R-:W1:Y:S04]  /*12ec0*/  LDSM.16.M88.4 R20, [R229+0x7000] ;  /* 0x00700000e514783b */ /* 0x000e680000000200 */
[----:B------:R-:W3:Y:S04]  /*12ed0*/  LDSM.16.M88.4 R88, [R229+0x7800] ;  /* 0x00780000e558783b */ /* 0x000ee80000000200 */
[----:B--2---:R-:W-:Y:S04]  /*12ee0*/  LDSM.16.M88.4 R8, [R228] ;  /* 0x00000000e408783b */ /* 0x004fe80000000200 */
[----:B------:R-:W2:Y:S01]  /*12ef0*/  LDSM.16.M88.4 R16, [R227] ;  /* 0x00000000e310783b */ /* 0x000ea20000000200 */
[C---:B----4-:R-:W-:Y:S03]  /*12f00*/  HMMA.16816.F32.BF16 R84, R124.reuse, R80, RZ ;  /* 0x000000507c54723c */ /* 0x050fe600000418ff */
[----:B------:R-:W4:Y:S03]  /*12f10*/  LDSM.16.M88.4 R96, [R227+0x800] ;  /* 0x00080000e360783b */ /* 0x000f260000000200 */
[C---:B------:R-:W-:Y:S01]  /*12f20*/  HMMA.16816.F32.BF16 R80, R124.reuse, R82, RZ ;  /* 0x000000527c50723c */ /* 0x040fe200000418ff */
[----:B------:R-:W-:Y:S04]  /*12f30*/  LDSM.16.M88.4 R92, [R227+0x1800] ;  /* 0x00180000e35c783b */ /* 0x000fe80000000200 */
[----:B------:R-:W-:Y:S01]  /*12f40*/  LDSM.16.M88.4 R140, [R230+0x2000] ;  /* 0x00200000e68c783b */ /* 0x000fe20000000200 */
[C---:B-1----:R-:W-:Y:S03]  /*12f50*/  HMMA.16816.F32.BF16 R76, R124.reuse, R12, RZ ;  /* 0x0000000c7c4c723c */ /* 0x042fe600000418ff */
[----:B------:R-:W-:Y:S03]  /*12f60*/  LDSM.16.M88.4 R136, [R229+0xb800] ;  /* 0x00b80000e588783b */ /* 0x000fe60000000200 */
[----:B------:R-:W-:Y:S01]  /*12f70*/  HMMA.16816.F32.BF16 R72, R124, R14, RZ ;  /* 0x0000000e7c48723c */ /* 0x000fe200000418ff */
[----:B------:R-:W1:Y:S01]  /*12f80*/  LDSM.16.M88.4 R12, [R227+0x1000] ;  /* 0x00100000e30c783b */ /* 0x000e620000000200 */
[----:B------:R-:W-:-:S03]  /*12f90*/  IMAD R226, R3, 0x2, R230 ;  /* 0x0000000203e27824 */ /* 0x000fc600078e02e6 */
[----:B------:R-:W1:Y:S01]  /*12fa0*/  LDSM.16.M88.4 R104, [R227+0x2000] ;  /* 0x00200000e368783b */ /* 0x000e620000000200 */
[C---:B------:R-:W-:Y:S01]  /*12fb0*/  HMMA.16816.F32.BF16 R60, R124.reuse, R56, RZ ;  /* 0x000000387c3c723c */ /* 0x040fe200000418ff */
[----:B------:R-:W-:Y:S02]  /*12fc0*/  IMAD.MOV.U32 R0, RZ, RZ, 0x40 ;  /* 0x00000040ff007424 */ /* 0x000fe400078e00ff */
[----:B------:R-:W-:Y:S03]  /*12fd0*/  LDSM.16.M88.4 R100, [R227+0x3800] ;  /* 0x00380000e364783b */ /* 0x000fe60000000200 */
[C---:B------:R-:W-:Y:S01]  /*12fe0*/  HMMA.16816.F32.BF16 R56, R124.reuse, R58, RZ ;  /* 0x0000003a7c38723c */ /* 0x040fe200000418ff */
[----:B------:R-:W-:Y:S04]  /*12ff0*/  LDSM.16.M88.4 R120, [R228+0x2000] ;  /* 0x00200000e478783b */ /* 0x000fe80000000200 */
[----:B------:R-:W-:Y:S01]  /*13000*/  LDSM.16.M88.4 R144, [R229+0xb000] ;  /* 0x00b00000e590783b */ /* 0x000fe20000000200 */
[C---:B------:R-:W-:Y:S01]  /*13010*/  HMMA.16816.F32.BF16 R48, R124.reuse, R44, RZ ;  /* 0x0000002c7c30723c */ /* 0x040fe200000418ff */
[----:B------:R-:W-:Y:S01]  /*13020*/  IMAD.SHL.U32 R53, R53, 0x2, RZ ;  /* 0x0000000235357824 */ /* 0x000fe200078e00ff */
[----:B------:R-:W-:Y:S01]  /*13030*/  LOP3.LUT R4, R4, R55, RZ, 0xfc, !PT ;  /* 0x0000003704047212 */ /* 0x000fe200078efcff */
        /* <DEDUP_REMOVED lines=11> */
[C---:B--2---:R-:W-:Y:S06]  /*130f0*/  HMMA.16816.F32.BF16 R84, R8.reuse, R16, R84 ;  /* 0x000000100854723c */ /* 0x044fec0000041854 */
[----:B------:R-:W-:Y:S01]  /*13100*/  HMMA.16816.F32.BF16 R80, R8, R18, R80 ;  /* 0x000000120850723c */ /* 0x000fe20000041850 */
[----:B------:R-:W2:Y:S01]  /*13110*/  LDSM.16.M88.4 R16, [R227+0x3000] ;  /* 0x00300000e310783b */ /* 0x000ea20000000200 */
[----:B------:R-:W-:-:S05]  /*13120*/  SEL R0, R0, 0xffffffc0, !P2 ;  /* 0xffffffc000007807 */ /* 0x000fca0005000000 */
[----:B------:R-:W-:Y:S01]  /*13130*/  IMAD.IADD R223, R229, 0x1, R0 ;  /* 0x00000001e5df7824 */ /* 0x000fe200078e0200 */
[C---:B----4-:R-:W-:Y:S06]  /*13140*/  HMMA.16816.F32.BF16 R76, R8.reuse, R96, R76 ;  /* 0x00000060084c723c */ /* 0x050fec000004184c */
[C---:B------:R-:W-:Y:S01]  /*13150*/  HMMA.16816.F32.BF16 R72, R8.reuse, R98, R72 ;  /* 0x000000620848723c */ /* 0x040fe20000041848 */
[----:B------:R-:W-:Y:S05]  /*13160*/  LDSM.16.M88.4 R96, [R223+0x4000] ;  /* 0x00400000df60783b */ /* 0x000fea0000000200 */
[C---:B-1----:R-:W-:Y:S06]  /*13170*/  HMMA.16816.F32.BF16 R60, R8.reuse, R12, R60 ;  /* 0x0000000c083c723c */ /* 0x042fec000004183c */
[----:B------:R-:W-:Y:S01]  /*13180*/  HMMA.16816.F32.BF16 R56, R8, R14, R56 ;  /* 0x0000000e0838723c */ /* 0x000fe20000041838 */
[----:B------:R-:W1:Y:S01]  /*13190*/  LDSM.16.M88.4 R12, [R226] ;  /* 0x00000000e20c783b */ /* 0x000e620000000200 */
[----:B------:R-:W-:-:S02]  /*131a0*/  IMAD R225, R3, 0x2, R228 ;  /* 0x0000000203e17824 */ /* 0x000fc400078e02e4 */
[----:B------:R-:W-:Y:S01]  /*131b0*/  IMAD.IADD R212, R0, 0x1, R227 ;  /* 0x0000000100d47824 */ /* 0x000fe200078e02e3 */
[----:B------:R-:W-:Y:S01]  /*131c0*/  LDSM.16.M88.4 R116, [R223+0x5000] ;  /* 0x00500000df74783b */ /* 0x000fe20000000200 */
[C---:B------:R-:W-:Y:S03]  /*131d0*/  HMMA.16816.F32.BF16 R48, R8.reuse, R92, R48 ;  /* 0x0000005c0830723c */ /* 0x040fe60000041830 */
[----:B------:R-:W-:Y:S03]  /*131e0*/  LDSM.16.M88.4 R112, [R223+0x6000] ;  /* 0x00600000df70783b */ /* 0x000fe60000000200 */
[C---:B------:R-:W-:Y:S01]  /*131f0*/  HMMA.16816.F32.BF16 R44, R8.reuse, R94, R44 ;  /* 0x0000005e082c723c */ /* 0x040fe2000004182c */
[----:B------:R-:W4:Y:S04]  /*13200*/  LDSM.16.M88.4 R92, [R223+0x4800] ;  /* 0x00480000df5c783b */ /* 0x000f280000000200 */
[----:B------:R-:W-:Y:S01]  /*13210*/  LDSM.16.M88.4 R108, [R223+0x6800] ;  /* 0x00680000df6c783b */ /* 0x000fe20000000200 */
[C---:B------:R-:W-:Y:S06]  /*13220*/  HMMA.16816.F32.BF16 R40, R8.reuse, R104, R40 ;  /* 0x000000680828723c */ /* 0x040fec0000041828 */
[C---:B------:R-:W-:Y:S01]  /*13230*/  HMMA.16816.F32.BF16 R36, R8.reuse, R106, R36 ;  /* 0x0000006a0824723c */ /* 0x040fe20000041824 */
[----:B------:R-:W-:Y:S05]  /*13240*/  LDSM.16.M88.4 R104, [R223+0x7800] ;  /* 0x00780000df68783b */ /* 0x000fea0000000200 */
[C---:B---3--:R-:W-:Y:S06]  /*13250*/  HMMA.16816.F32.BF16 R32, R8.reuse, R88, R32 ;  /* 0x000000580820723c */ /* 0x048fec0000041820 */
[C---:B------:R-:W-:Y:S01]  /*13260*/  HMMA.16816.F32.BF16 R28, R8.reuse, R90, R28 ;  /* 0x0000005a081c723c */ /* 0x040fe2000004181c */
[----:B------:R-:W-:Y:S05]  /*13270*/  LDSM.16.M88.4 R88, [R223+0x5800] ;  /* 0x00580000df58783b */ /* 0x000fea0000000200 */
[C---:B--2---:R-:W-:Y:S06]  /*13280*/  HMMA.16816.F32.BF16 R24, R8.reuse, R16, R24 ;  /* 0x000000100818723c */ /* 0x044fec0000041818 */
[C---:B------:R-:W-:Y:S01]  /*13290*/  HMMA.16816.F32.BF16 R20, R8.reuse, R18, R20 ;  /* 0x000000120814723c */ /* 0x040fe20000041814 */
[----:B------:R-:W2:Y:S05]  /*132a0*/  LDSM.16.M88.4 R16, [R223+0x7000] ;  /* 0x00700000df10783b */ /* 0x000eaa0000000200 */
[C---:B------:R-:W-:Y:S06]  /*132b0*/  HMMA.16816.F32.BF16 R128, R8.reuse, R100, R128 ;  /* 0x000000640880723c */ /* 0x040fec0000041880 */
[----:B------:R-:W-:Y:S01]  /*132c0*/  HMMA.16816.F32.BF16 R124, R8, R102, R124 ;  /* 0x00000066087c723c */ /* 0x000fe2000004187c */
[----:B------:R-:W-:Y:S04]  /*132d0*/  LDSM.16.M88.4 R100, [R225] ;  /* 0x00000000e164783b */ /* 0x000fe80000000200 */
[----:B------:R-:W3:Y:S01]  /*132e0*/  LDSM.16.M88.4 R8, [R212] ;  /* 0x00000000d408783b */ /* 0x000ee20000000200 */
[C---:B-1----:R-:W-:Y:S06]  /*132f0*/  HMMA.16816.F32.BF16 R84, R12.reuse, R96, R84 ;  /* 0x000000600c54723c */ /* 0x042fec0000041854 */
[C---:B------:R-:W-:Y:S01]  /*13300*/  HMMA.16816.F32.BF16 R80, R12.reuse, R98, R80 ;  /* 0x000000620c50723c */ /* 0x040fe20000041850 */
[----:B------:R-:W1:Y:S05]  /*13310*/  LDSM.16.M88.4 R96, [R212+0x800] ;  /* 0x00080000d460783b */ /* 0x000e6a0000000200 */
[C---:B----4-:R-:W-:Y:S06]  /*13320*/  HMMA.16816.F32.BF16 R76, R12.reuse, R92, R76 ;  /* 0x0000005c0c4c723c */ /* 0x050fec000004184c */
[C---:B--2---:R-:W-:Y:S06]  /*13330*/  HMMA.16816.F32.BF16 R24, R12.reuse, R16, R24 ;  /* 0x000000100c18723c */ /* 0x044fec0000041818 */
[----:B------:R-:W-:Y:S01]  /*13340*/  HMMA.16816.F32.BF16 R20, R12, R18, R20 ;  /* 0x000000120c14723c */ /* 0x000fe20000041814 */
[----:B------:R-:W2:Y:S05]  /*13350*/  LDSM.16.M88.4 R16, [R212+0x2000] ;  /* 0x00200000d410783b */ /* 0x000eaa0000000200 */
[C---:B---3--:R-:W-:Y:S06]  /*13360*/  HMMA.16816.F32.BF16 R84, R100.reuse, R8, R84 ;  /* 0x000000086454723c */ /* 0x048fec0000041854 */
[----:B------:R-:W-:Y:S01]  /*13370*/  HMMA.16816.F32.BF16 R80, R100, R10, R80 ;  /* 0x0000000a6450723c */ /* 0x000fe20000041850 */
[----:B------:R-:W3:Y:S05]  /*13380*/  LDSM.16.M88.4 R8, [R212+0x3000] ;  /* 0x00300000d408783b */ /* 0x000eea0000000200 */
        /* <DEDUP_REMOVED lines=35> */
[----:B------:R-:W4:Y:S05]  /*135c0*/  LDSM.16.M88.4 R12, [R229+0xa000] ;  /* 0x00a00000e50c783b */ /* 0x000f2a0000000200 */
[C---:B-1----:R-:W-:Y:S06]  /*135d0*/  HMMA.16816.F32.BF16 R84, R140.reuse, R96, R84 ;  /* 0x000000608c54723c */ /* 0x042fec0000041854 */
[----:B------:R-:W-:Y:S01]  /*135e0*/  HMMA.16816.F32.BF16 R80, R140, R98, R80 ;  /* 0x000000628c50723c */ /* 0x000fe20000041850 */
[----:B------:R-:W-:Y:S01]  /*135f0*/  SHF.R.S32.HI R0, RZ, 0x1f, R69 ;  /* 0x0000001fff007819 */ /* 0x000fe20000011445 */
[----:B------:R-:W-:Y:S04]  /*13600*/  LDSM.16.M88.4 R96, [R227+0x6800] ;  /* 0x00680000e360783b */ /* 0x000fe80000000200 */
[C---:B------:R-:W-:Y:S06]  /*13610*/  HMMA.16816.F32.BF16 R128, R100.reuse, R104, R128 ;  /* 0x000000686480723c */ /* 0x040fec0000041880 */
[----:B------:R-:W-:Y:S01]  /*13620*/  HMMA.16816.F32.BF16 R124, R100, R106, R124 ;  /* 0x0000006a647c723c */ /* 0x000fe2000004187c */
[----:B------:R-:W1:Y:S05]  /*13630*/  LDSM.16.M88.4 R104, [R227+0x5800] ;  /* 0x00580000e368783b */ /* 0x000e6a0000000200 */
[C---:B--2---:R-:W-:Y:S01]  /*13640*/  HMMA.16816.F32.BF16 R48, R140.reuse, R16, R48 ;  /* 0x000000108c30723c */ /* 0x044fe20000041830 */
[----:B------:R-:W-:Y:S05]  /*13650*/  LDSM.16.M88.4 R100, [R227+0x6000] ;  /* 0x00600000e364783b */ /* 0x000fea0000000200 */
[C---:B------:R-:W-:Y:S01]  /*13660*/  HMMA.16816.F32.BF16 R44, R140.reuse, R18, R44 ;  /* 0x000000128c2c723c */ /* 0x040fe2000004182c */
[----:B------:R-:W-:Y:S05]  /*13670*/  LDSM.16.M88.4 R16, [R223+0x8000] ;  /* 0x00800000df10783b */ /* 0x000fea0000000200 */
        /* <DEDUP_REMOVED lines=15> */
[C---:B------:R-:W-:Y:S01]  /*13770*/  HMMA.16816.F32.BF16 R72, R120.reuse, R114, R72 ;  /* 0x000000727848723c */ /* 0x040fe20000041848 */
[----:B------:R-:W-:Y:S05]  /*13780*/  LDSM.16.M88.4 R112, [R223+0x9000] ;  /* 0x00900000df70783b */ /* 0x000fea0000000200 */
[C---:B-1----:R-:W-:Y:S06]  /*13790*/  HMMA.16816.F32.BF16 R48, R120.reuse, R104, R48 ;  /* 0x000000687830723c */ /* 0x042fec0000041830 */
[C---:B------:R-:W-:Y:S06]  /*137a0*/  HMMA.16816.F32.BF16 R60, R120.reuse, R108, R60 ;  /* 0x0000006c783c723c */ /* 0x040fec000004183c */
[C---:B------:R-:W-:Y:S01]  /*137b0*/  HMMA.16816.F32.BF16 R56, R120.reuse, R110, R56 ;  /* 0x0000006e7838723c */ /* 0x040fe20000041838 */
[----:B------:R-:W-:Y:S05]  /*137c0*/  LDSM.16.M88.4 R108, [R212+0x4000] ;  /* 0x00400000d46c783b */ /* 0x000fea0000000200 */
[----:B------:R-:W-:Y:S01]  /*137d0*/  HMMA.16816.F32.BF16 R104, R120, R106, R44 ;  /* 0x0000006a7868723c */ /* 0x000fe2000004182c */
[----:B------:R-:W1:Y:S05]  /*137e0*/  LDSM.16.M88.4 R44, [R225+0x2000] ;  /* 0x00200000e12c783b */ /* 0x000e6a0000000200 */
[C---:B--2---:R-:W-:Y:S06]  /*137f0*/  HMMA.16816.F32.BF16 R84, R8.reuse, R16, R84 ;  /* 0x000000100854723c */ /* 0x044fec0000041854 */
[----:B------:R-:W-:Y:S01]  /*13800*/  HMMA.16816.F32.BF16 R80, R8, R18, R80 ;  /* 0x000000120850723c */ /* 0x000fe20000041850 */
[----:B------:R-:W2:Y:S01]  /*13810*/  LDSM.16.M88.4 R16, [R212+0x4800] ;  /* 0x00480000d410783b */ /* 0x000ea20000000200 */
[----:B------:R-:W-:-:S04]  /*13820*/  LEA.HI R0, R0, R69, RZ, 0x2 ;  /* 0x0000004500007211 */ /* 0x000fc800078f10ff */
[C---:B------:R-:W-:Y:S06]  /*13830*/  HMMA.16816.F32.BF16 R128, R140.reuse, R136, R128 ;  /* 0x000000888c80723c */ /* 0x040fec0000041880 */
[C---:B------:R-:W-:Y:S06]  /*13840*/  HMMA.16816.F32.BF16 R124, R140.reuse, R138, R124 ;  /* 0x0000008a8c7c723c */ /* 0x040fec000004187c */
[C---:B------:R-:W-:Y:S06]  /*13850*/  HMMA.16816.F32.BF16 R24, R140.reuse, R144, R24 ;  /* 0x000000908c18723c */ /* 0x040fec0000041818 */
[----:B------:R-:W-:Y:S01]  /*13860*/  HMMA.16816.F32.BF16 R20, R140, R146, R20 ;  /* 0x000000928c14723c */ /* 0x000fe20000041814 */
[----:B------:R-:W-:-:S05]  /*13870*/  SHF.R.S32.HI R69, RZ, 0x2, R0 ;  /* 0x00000002ff457819 */ /* 0x000fca0000011400 */
[C---:B---3--:R-:W-:Y:S06]  /*13880*/  HMMA.16816.F32.BF16 R76, R8.reuse, R12, R76 ;  /* 0x0000000c084c723c */ /* 0x048fec000004184c */
[----:B------:R-:W-:Y:S01]  /*13890*/  HMMA.16816.F32.BF16 R72, R8, R14, R72 ;  /* 0x0000000e0848723c */ /* 0x000fe20000041848 */
[----:B------:R-:W3:Y:S01]  /*138a0*/  LDSM.16.M88.4 R12, [R223+0x9800] ;  /* 0x00980000df0c783b */ /* 0x000ee20000000200 */
[----:B------:R-:W-:Y:S01]  /*138b0*/  IMAD R68, R68, 0x10, R69 ;  /* 0x0000001044447824 */ /* 0x000fe200078e0245 */
[----:B------:R-:W-:-:S04]  /*138c0*/  LOP3.LUT R0, R53, 0x6, RZ, 0xc0, !PT ;  /* 0x0000000635007812 */ /* 0x000fc800078ec0ff */
[----:B------:R-:W-:Y:S01]  /*138d0*/  IADD3 R71, R68, 0x1, R71 ;  /* 0x0000000144477810 */ /* 0x000fe20007ffe047 */
[----:B------:R-:W-:Y:S03]  /*138e0*/  HMMA.16816.F32.BF16 R128, R120, R88, R128 ;  /* 0x000000587880723c */ /* 0x000fe60000041880 */
[----:B------:R-:W-:-:S03]  /*138f0*/  IADD3 R53, R70, R71, -R238 ;  /* 0x0000004746357210 */ /* 0x000fc60007ffe8ee */
[----:B------:R-:W-:Y:S01]  /*13900*/  HMMA.16816.F32.BF16 R124, R120, R90, R124 ;  /* 0x0000005a787c723c */ /* 0x000fe2000004187c */
[----:B------:R-:W4:Y:S01]  /*13910*/  LDSM.16.M88.4 R88, [R212+0x5000] ;  /* 0x00500000d458783b */ /* 0x000f220000000200 */
[----:B------:R-:W-:-:S04]  /*13920*/  IMAD.IADD R53, R2, 0x1, R53 ;  /* 0x0000000102357824 */ /* 0x000fc800078e0235 */
[C---:B------:R-:W-:Y:S06]  /*13930*/  HMMA.16816.F32.BF16 R24, R120.reuse, R92, R24 ;  /* 0x0000005c7818723c */ /* 0x040fec0000041818 */
[----:B------:R-:W-:Y:S01]  /*13940*/  HMMA.16816.F32.BF16 R20, R120, R94, R20 ;  /* 0x0000005e7814723c */ /* 0x000fe20000041814 */
[----:B------:R-:W4:Y:S05]  /*13950*/  LDSM.16.M88.4 R92, [R223+0xa000] ;  /* 0x00a00000df5c783b */ /* 0x000f2a0000000200 */
[----:B-1----:R-:W-:Y:S01]  /*13960*/  HMMA.16816.F32.BF16 R84, R44, R108, R84 ;  /* 0x0000006c2c54723c */ /* 0x002fe20000041854 */
[----:B------:R-:W-:-:S05]  /*13970*/  VIMNMX R135, R53, R70, PT ;  /* 0x0000004635877248 */ /* 0x000fca0003fe0100 */
[C---:B--2---:R-:W-:Y:S01]  /*13980*/  HMMA.16816.F32.BF16 R76, R44.reuse, R16, R76 ;  /* 0x000000102c4c723c */ /* 0x044fe2000004184c */
[----:B------:R-:W-:Y:S02]  /*13990*/  VIADDMNMX R192, R53, 0x8, R70, PT ;  /* 0x0000000835c07846 */ /* 0x000fe40003800146 */
[----:B------:R-:W-:Y:S03]  /*139a0*/  LDSM.16.M88.4 R52, [R212+0x5800] ;  /* 0x00580000d434783b */ /* 0x000fe60000000200 */
[----:B------:R-:W-:Y:S01]  /*139b0*/  HMMA.16816.F32.BF16 R72, R44, R18, R72 ;  /* 0x000000122c48723c */ /* 0x000fe20000041848 */
[----:B------:R-:W1:Y:S01]  /*139c0*/  LDSM.16.M88.4 R16, [R223+0xa800] ;  /* 0x00a80000df10783b */ /* 0x000e620000000200 */
[----:B------:R-:W-:-:S03]  /*139d0*/  IMAD.IADD R0, R7, 0x1, R0 ;  /* 0x0000000107007824 */ /* 0x000fc600078e0200 */
[----:B------:R-:W-:Y:S01]  /*139e0*/  LDSM.16.M88.4 R68, [R223+0xb000] ;  /* 0x00b00000df44783b */ /* 0x000fe20000000200 */
[----:B------:R-:W-:Y:S01]  /*139f0*/  HMMA.16816.F32.BF16 R80, R44, R110, R80 ;  /* 0x0000006e2c50723c */ /* 0x000fe20000041850 */
[C---:B------:R-:W-:Y:S02]  /*13a00*/  VIADD R2, R0.reuse, 0x8 ;  /* 0x0000000800027836 */ /* 0x040fe40000000000 */
[----:B------:R-:W-:-:S03]  /*13a10*/  VIADD R6, R0, 0x1 ;  /* 0x0000000100067836 */ /* 0x000fc60000000000 */
[----:B------:R-:W-:Y:S01]  /*13a20*/  HMMA.16816.F32.BF16 R56, R8, R114, R56 ;  /* 0x000000720838723c */ /* 0x000fe20000041838 */
[C---:B------:R-:W-:Y:S02]  /*13a30*/  ISETP.GE.AND P5, PT, R2.reuse, R135, PT ;  /* 0x000000870200720c */ /* 0x040fe40003fa6270 */
[----:B------:R-:W-:-:S03]  /*13a40*/  ISETP.GE.AND P1, PT, R2, R192, PT ;  /* 0x000000c00200720c */ /* 0x000fc60003f26270 */
[----:B------:R-:W-:Y:S01]  /*13a50*/  HMMA.16816.F32.BF16 R40, R120, R100, R40 ;  /* 0x000000647828723c */ /* 0x000fe20000041828 */
[----:B------:R-:W-:Y:S01]  /*13a60*/  ISETP.GE.AND P6, PT, R6, R135, PT ;  /* 0x000000870600720c */ /* 0x000fe20003fc6270 */
[----:B------:R-:W-:Y:S01]  /*13a70*/  VIADD R2, R0, 0x10 ;  /* 0x0000001000027836 */ /* 0x000fe20000000000 */
[----:B------:R-:W-:-:S03]  /*13a80*/  ISETP.GE.AND P2, PT, R6, R192, PT ;  /* 0x000000c00600720c */ /* 0x000fc60003f46270 */
[----:B------:R-:W-:Y:S01]  /*13a90*/  HMMA.16816.F32.BF16 R60, R8, R112, R60 ;  /* 0x00000070083c723c */ /* 0x000fe2000004183c */
[----:B------:R-:W-:-:S05]  /*13aa0*/  VIADD R6, R0, 0x9 ;  /* 0x0000000900067836 */ /* 0x000fca0000000000 */
[----:B------:R-:W-:Y:S01]  /*13ab0*/  HMMA.16816.F32.BF16 R32, R120, R96, R32 ;  /* 0x000000607820723c */ /* 0x000fe20000041820 */
[-C--:B------:R-:W-:Y:S02]  /*13ac0*/  ISETP.GE.AND P4, PT, R2, R135.reuse, PT ;  /* 0x000000870200720c */ /* 0x080fe40003f86270 */
[----:B------:R-:W-:-:S03]  /*13ad0*/  ISETP.GE.AND P0, PT, R6, R135, PT ;  /* 0x000000870600720c */ /* 0x000fc60003f06270 */
[----:B------:R-:W-:Y:S01]  /*13ae0*/  HMMA.16816.F32.BF16 R36, R120, R102, R36 ;  /* 0x000000667824723c */ /* 0x000fe20000041824 */
[----:B------:R-:W-:Y:S02]  /*13af0*/  FSEL R97, R85, -INF , !P6 ;  /* 0xff80000055617808 */ /* 0x000fe40007000000 */
[----:B------:R-:W-:-:S03]  /*13b00*/  ISETP.GE.AND P6, PT, R2, R192, PT ;  /* 0x000000c00200720c */ /* 0x000fc60003fc6270 */
[----:B---3--:R-:W-:Y:S01]  /*13b10*/  HMMA.16816.F32.BF16 R48, R8, R12, R48 ;  /* 0x0000000c0830723c */ /* 0x008fe20000041830 */
[----:B------:R-:W-:-:S05]  /*13b20*/  VIADD R2, R0, 0x18 ;  /* 0x0000001800027836 */ /* 0x000fca0000000000 */
[----:B------:R-:W-:Y:S01]  /*13b30*/  HMMA.16816.F32.BF16 R104, R8, R14, R104 ;  /* 0x0000000e0868723c */ /* 0x000fe20000041868 */
[----:B------:R-:W2:Y:S01]  /*13b40*/  LDSM.16.M88.4 R12, [R212+0x6000] ;  /* 0x00600000d40c783b */ /* 0x000ea20000000200 */
[-C--:B------:R-:W-:Y:S01]  /*13b50*/  ISETP.GE.AND P3, PT, R6, R192.reuse, PT ;  /* 0x000000c00600720c */ /* 0x080fe20003f66270 */
[----:B------:R-:W-:Y:S01]  /*13b60*/  VIADD R6, R0, 0x11 ;  /* 0x0000001100067836 */ /* 0x000fe20000000000 */
[----:B------:R-:W-:Y:S02]  /*13b70*/  FSEL R103, R82, -INF , !P1 ;  /* 0xff80000052677808 */ /* 0x000fe40004800000 */
        /* <DEDUP_REMOVED lines=12> */
[----:B------:R-:W-:Y:S01]  /*13c40*/  ISETP.GE.AND P4, PT, R2, R192, PT ;  /* 0x000000c00200720c */ /* 0x000fe20003f86270 */
[----:B----4-:R-:W-:Y:S01]  /*13c50*/  HMMA.16816.F32.BF16 R56, R44, R90, R56 ;  /* 0x0000005a2c38723c */ /* 0x010fe20000041838 */
[----:B------:R-:W-:Y:S02]  /*13c60*/  FSEL R87, R77, -INF , !P2 ;  /* 0xff8000004d577808 */ /* 0x000fe40005000000 */
[----:B------:R-:W-:Y:S02]  /*13c70*/  FSEL R77, R72, -INF , !P1 ;  /* 0xff800000484d7808 */ /* 0x000fe40004800000 */
[----:B------:R-:W-:Y:S01]  /*13c80*/  FSEL R85, R73, -INF , !P3 ;  /* 0xff80000049557808 */ /* 0x000fe20005800000 */
[----:B------:R-:W-:Y:S01]  /*13c90*/  HMMA.16816.F32.BF16 R40, R8, R92, R40 ;  /* 0x0000005c0828723c */ /* 0x000fe20000041828 */
[----:B------:R-:W-:Y:S02]  /*13ca0*/  FSEL R91, R79, -INF , !P5 ;  /* 0xff8000004f5b7808 */ /* 0x000fe40006800000 */
[----:B------:R-:W-:-:S03]  /*13cb0*/  FSEL R79, R74, -INF , !P0 ;  /* 0xff8000004a4f7808 */ /* 0x000fc60004000000 */
[----:B------:R-:W-:Y:S01]  /*13cc0*/  HMMA.16816.F32.BF16 R60, R44, R88, R60 ;  /* 0x000000582c3c723c */ /* 0x000fe2000004183c */
[----:B------:R-:W-:-:S05]  /*13cd0*/  FSEL R93, R75, -INF , !P4 ;  /* 0xff8000004b5d7808 */ /* 0x000fca0006000000 */
[C---:B-1----:R-:W-:Y:S01]  /*13ce0*/  HMMA.16816.F32.BF16 R72, R8.reuse, R16, R32 ;  /* 0x000000100848723c */ /* 0x042fe20000041820 */
[----:B------:R-:W1:Y:S05]  /*13cf0*/  LDSM.16.M88.4 R32, [R212+0x6800] ;  /* 0x00680000d420783b */ /* 0x000e6a0000000200 */
[----:B------:R-:W-:Y:S06]  /*13d00*/  HMMA.16816.F32.BF16 R36, R8, R94, R36 ;  /* 0x0000005e0824723c */ /* 0x000fec0000041824 */
[C---:B------:R-:W-:Y:S06]  /*13d10*/  HMMA.16816.F32.BF16 R48, R44.reuse, R52, R48 ;  /* 0x000000342c30723c */ /* 0x040fec0000041830 */
[----:B------:R-:W-:Y:S01]  /*13d20*/  HMMA.16816.F32.BF16 R104, R44, R54, R104 ;  /* 0x000000362c68723c */ /* 0x000fe20000041868 */
[----:B------:R-:W3:Y:S01]  /*13d30*/  LDSM.16.M88.4 R52, [R223+0xb800] ;  /* 0x00b80000df34783b */ /* 0x000ee20000000200 */
[----:B------:R-:W-:-:S02]  /*13d40*/  VIADD R2, R0, 0x21 ;  /* 0x0000002100027836 */ /* 0x000fc40000000000 */
[----:B------:R-:W-:Y:S02]  /*13d50*/  VIADD R6, R0, 0x20 ;  /* 0x0000002000067836 */ /* 0x000fe40000000000 */
[----:B------:R-:W-:Y:S01]  /*13d60*/  HMMA.16816.F32.BF16 R28, R8, R18, R28 ;  /* 0x00000012081c723c */ /* 0x000fe2000004181c */
[----:B------:R-:W4:Y:S01]  /*13d70*/  LDSM.16.M88.4 R16, [R212+0x7000] ;  /* 0x00700000d410783b */ /* 0x000f220000000200 */
[----:B------:R-:W-:Y:S02]  /*13d80*/  FSEL R89, R78, -INF , !P6 ;  /* 0xff8000004e597808 */ /* 0x000fe40007000000 */
[CC--:B------:R-:W-:Y:S02]  /*13d90*/  ISETP.GE.AND P5, PT, R2.reuse, R135.reuse, PT ;  /* 0x000000870200720c */ /* 0x0c0fe40003fa6270 */
[----:B------:R-:W-:Y:S01]  /*13da0*/  ISETP.GE.AND P1, PT, R2, R192, PT ;  /* 0x000000c00200720c */ /* 0x000fe20003f26270 */
[----:B------:R-:W-:Y:S01]  /*13db0*/  VIADD R2, R0, 0x29 ;  /* 0x0000002900027836 */ /* 0x000fe20000000000 */
[----:B------:R-:W-:-:S02]  /*13dc0*/  ISETP.GE.AND P6, PT, R6, R135, PT ;  /* 0x000000870600720c */ /* 0x000fc40003fc6270 */
[-C--:B------:R-:W-:Y:S01]  /*13dd0*/  ISETP.GE.AND P2, PT, R6, R192.reuse, PT ;  /* 0x000000c00600720c */ /* 0x080fe20003f46270 */
[----:B------:R-:W-:Y:S01]  /*13de0*/  VIADD R6, R0, 0x28 ;  /* 0x0000002800067836 */ /* 0x000fe20000000000 */
[----:B------:R-:W-:Y:S01]  /*13df0*/  FSEL R144, R60, -INF , !P6 ;  /* 0xff8000003c907808 */ /* 0x000fe20007000000 */
[----:B--2---:R-:W-:Y:S01]  /*13e00*/  HMMA.16816.F32.BF16 R40, R44, R12, R40 ;  /* 0x0000000c2c28723c */ /* 0x004fe20000041828 */
[CC--:B------:R-:W-:Y:S02]  /*13e10*/  ISETP.GE.AND P4, PT, R2.reuse, R135.reuse, PT ;  /* 0x000000870200720c */ /* 0x0c0fe40003f86270 */
[-C--:B------:R-:W-:Y:S01]  /*13e20*/  ISETP.GE.AND P6, PT, R2, R192.reuse, PT ;  /* 0x000000c00200720c */ /* 0x080fe20003fc6270 */
[----:B------:R-:W-:Y:S01]  /*13e30*/  VIADD R2, R0, 0x31 ;  /* 0x0000003100027836 */ /* 0x000fe20000000000 */
[C---:B------:R-:W-:Y:S02]  /*13e40*/  ISETP.GE.AND P0, PT, R6.reuse, R135, PT ;  /* 0x000000870600720c */ /* 0x040fe40003f06270 */
[----:B------:R-:W-:Y:S01]  /*13e50*/  ISETP.GE.AND P3, PT, R6, R192, PT ;  /* 0x000000c00600720c */ /* 0x000fe20003f66270 */
[----:B------:R-:W-:Y:S01]  /*13e60*/  VIADD R6, R0, 0x30 ;  /* 0x0000003000067836 */ /* 0x000fe20000000000 */
[----:B------:R-:W-:Y:S01]  /*13e70*/  FSEL R152, R63, -INF , !P1 ;  /* 0xff8000003f987808 */ /* 0x000fe20004800000 */
[----:B------:R-:W-:Y:S01]  /*13e80*/  HMMA.16816.F32.BF16 R24, R8, R68, R24 ;  /* 0x000000440818723c */ /* 0x000fe20000041818 */
[----:B------:R-:W-:-:S02]  /*13e90*/  FSEL R146, R56, -INF , !P0 ;  /* 0xff80000038927808 */ /* 0x000fc40004000000 */
[----:B------:R-:W-:Y:S02]  /*13ea0*/  FSEL R148, R62, -INF , !P2 ;  /* 0xff8000003e947808 */ /* 0x000fe40005000000 */
[----:B------:R-:W-:Y:S01]  /*13eb0*/  FSEL R142, R61, -INF , !P5 ;  /* 0xff8000003d8e7808 */ /* 0x000fe20006800000 */
[----:B------:R-:W-:Y:S01]  /*13ec0*/  HMMA.16816.F32.BF16 R36, R44, R14, R36 ;  /* 0x0000000e2c24723c */ /* 0x000fe20000041824 */
[CC--:B------:R-:W-:Y:S01]  /*13ed0*/  ISETP.GE.AND P1, PT, R2.reuse, R135.reuse, PT ;  /* 0x000000870200720c */ /* 0x0c0fe20003f26270 */
[----:B------:R-:W2:Y:S01]  /*13ee0*/  LDSM.16.M88.4 R12, [R212+0x7800] ;  /* 0x00780000d40c783b */ /* 0x000ea20000000200 */
[-C--:B------:R-:W-:Y:S01]  /*13ef0*/  ISETP.GE.AND P0, PT, R2, R192.reuse, PT ;  /* 0x000000c00200720c */ /* 0x080fe20003f06270 */
[----:B------:R-:W-:Y:S01]  /*13f00*/  VIADD R2, R0, 0x39 ;  /* 0x0000003900027836 */ /* 0x000fe20000000000 */
[C---:B------:R-:W-:Y:S01]  /*13f10*/  ISETP.GE.AND P2, PT, R6.reuse, R135, PT ;  /* 0x000000870600720c */ /* 0x040fe20003f46270 */
[----:B------:R-:W-:Y:S01]  /*13f20*/  HMMA.16816.F32.BF16 R20, R8, R70, R20 ;  /* 0x000000460814723c */ /* 0x000fe20000041814 */
[----:B------:R-:W-:Y:S01]  /*13f30*/  ISETP.GE.AND P5, PT, R6, R192, PT ;  /* 0x000000c00600720c */ /* 0x000fe20003fa6270 */
[----:B------:R-:W-:Y:S01]  /*13f40*/  VIADD R6, R0, 0x38 ;  /* 0x0000003800067836 */ /* 0x000fe20000000000 */
[----:B------:R-:W-:Y:S01]  /*13f50*/  FSEL R251, R59, -INF , !P6 ;  /* 0xff8000003bfb7808 */ /* 0x000fe20007000000 */
[----:B------:R-:W-:-:S04]  /*13f60*/  DEPBAR.LE SB0, 0x0 ;  /* 0x000080000000791a */ /* 0x000fc80000000000 */
        /* <DEDUP_REMOVED lines=10> */
[----:B-1----:R-:W-:Y:S01]  /*14010*/  HMMA.16816.F32.BF16 R72, R44, R32, R72 ;  /* 0x000000202c48723c */ /* 0x002fe20000041848 */
[----:B------:R-:W-:Y:S02]  /*14020*/  FSEL R201, R104, -INF , !P3 ;  /* 0xff80000068c97808 */ /* 0x000fe40005800000 */
[----:B------:R-:W-:Y:S02]  /*14030*/  FSEL R249, R50, -INF , !P5 ;  /* 0xff80000032f97808 */ /* 0x000fe40006800000 */
[CC--:B------:R-:W-:Y:S02]  /*14040*/  ISETP.GE.AND P0, PT, R2.reuse, R135.reuse, PT ;  /* 0x000000870200720c */ /* 0x0c0fe40003f06270 */
[----:B------:R-:W-:Y:S01]  /*14050*/  ISETP.GE.AND P3, PT, R2, R192, PT ;  /* 0x000000c00200720c */ /* 0x000fe20003f66270 */
[----:B------:R-:W-:Y:S01]  /*14060*/  VIADD R2, R0, 0x49 ;  /* 0x0000004900027836 */ /* 0x000fe20000000000 */
[----:B------:R-:W-:Y:S01]  /*14070*/  ISETP.GE.AND P5, PT, R6, R135, PT ;  /* 0x000000870600720c */ /* 0x000fe20003fa6270 */
[----:B---3--:R-:W-:Y:S01]  /*14080*/  HMMA.16816.F32.BF16 R124, R8, R54, R124 ;  /* 0x00000036087c723c */ /* 0x008fe2000004187c */
[----:B------:R-:W-:-:S02]  /*14090*/  FSEL R155, R107, -INF , !P2 ;  /* 0xff8000006b9b7808 */ /* 0x000fc40005000000 */
[----:B------:R-:W-:Y:S02]  /*140a0*/  FSEL R193, R40, -INF , !P5 ;  /* 0xff80000028c17808 */ /* 0x000fe40006800000 */
[----:B------:R-:W-:Y:S01]  /*140b0*/  FSEL R149, R49, -INF , !P1 ;  /* 0xff80000031957808 */ /* 0x000fe20004800000 */
[C---:B------:R-:W-:Y:S01]  /*140c0*/  HMMA.16816.F32.BF16 R28, R44.reuse, R34, R28 ;  /* 0x000000222c1c723c */ /* 0x040fe2000004181c */
[C---:B------:R-:W-:Y:S02]  /*140d0*/  ISETP.GE.AND P2, PT, R2.reuse, R135, PT ;  /* 0x000000870200720c */ /* 0x040fe40003f46270 */
[-C--:B------:R-:W-:Y:S01]  /*140e0*/  ISETP.GE.AND P5, PT, R2, R192.reuse, PT ;  /* 0x000000c00200720c */ /* 0x080fe20003fa6270 */
[----:B------:R-:W-:Y:S01]  /*140f0*/  VIADD R2, R0, 0x50 ;  /* 0x0000005000027836 */ /* 0x000fe20000000000 */
[----:B------:R-:W-:Y:S01]  /*14100*/  ISETP.GE.AND P1, PT, R6, R192, PT ;  /* 0x000000c00600720c */ /* 0x000fe20003f26270 */
[----:B------:R-:W-:Y:S01]  /*14110*/  VIADD R6, R0, 0x48 ;  /* 0x0000004800067836 */ /* 0x000fe20000000000 */
[----:B------:R-:W-:Y:S01]  /*14120*/  FSEL R173, R41, -INF , !P0 ;  /* 0xff80000029ad7808 */ /* 0x000fe20004000000 */
[----:B----4-:R-:W-:Y:S01]  /*14130*/  HMMA.16816.F32.BF16 R24, R44, R16, R24 ;  /* 0x000000102c18723c */ /* 0x010fe20000041818 */
[----:B------:R-:W-:-:S02]  /*14140*/  FSEL R197, R42, -INF , !P1 ;  /* 0xff8000002ac57808 */ /* 0x000fc40004800000 */
[----:B------:R-:W-:Y:S02]  /*14150*/  FSEL R203, R106, -INF , !P4 ;  /* 0xff8000006acb7808 */ /* 0x000fe40006000000 */
[CC--:B------:R-:W-:Y:S02]  /*14160*/  ISETP.GE.AND P1, PT, R2.reuse, R135.reuse, PT ;  /* 0x000000870200720c */ /* 0x0c0fe40003f26270 */
[----:B------:R-:W-:Y:S01]  /*14170*/  ISETP.GE.AND P0, PT, R2, R192, PT ;  /* 0x000000c00200720c */ /* 0x000fe20003f06270 */
[----:B------:R-:W-:Y:S01]  /*14180*/  VIADD R2, R0, 0x51 ;  /* 0x0000005100027836 */ /* 0x000fe20000000000 */
[----:B------:R-:W-:Y:S01]  /*14190*/  ISETP.GE.AND P4, PT, R6, R135, PT ;  /* 0x000000870600720c */ /* 0x000fe20003f86270 */
[----:B------:R-:W-:Y:S01]  /*141a0*/  HMMA.16816.F32.BF16 R128, R8, R52, R128 ;  /* 0x000000340880723c */ /* 0x000fe20000041880 */
[----:B------:R-:W-:Y:S02]  /*141b0*/  FSEL R169, R43, -INF , !P3 ;  /* 0xff8000002ba97808 */ /* 0x000fe40005800000 */
[----:B------:R-:W-:-:S02]  /*141c0*/  FSEL R175, R36, -INF , !P4 ;  /* 0xff80000024af7808 */ /* 0x000fc40006000000 */
[----:B------:R-:W-:Y:S02]  /*141d0*/  FSEL R199, R105, -INF , !P6 ;  /* 0xff80000069c77808 */ /* 0x000fe40007000000 */
[C---:B------:R-:W-:Y:S02]  /*141e0*/  ISETP.GE.AND P3, PT, R2.reuse, R135, PT ;  /* 0x000000870200720c */ /* 0x040fe40003f66270 */
[-C--:B------:R-:W-:Y:S01]  /*141f0*/  ISETP.GE.AND P4, PT, R2, R192.reuse, PT ;  /* 0x000000c00200720c */ /* 0x080fe20003f86270 */
[----:B------:R-:W-:Y:S01]  /*14200*/  VIADD R2, R0, 0x59 ;  /* 0x0000005900027836 */ /* 0x000fe20000000000 */
        /* <DEDUP_REMOVED lines=9> */
[----:B------:R-:W-:Y:S01]  /*142a0*/  VIADD R2, R0, 0x61 ;  /* 0x0000006100027836 */ /* 0x000fe20000000000 */
[C---:B------:R-:W-:Y:S02]  /*142b0*/  ISETP.GE.AND P6, PT, R6.reuse, R135, PT ;  /* 0x000000870600720c */ /* 0x040fe40003fc6270 */
[----:B------:R-:W-:Y:S01]  /*142c0*/  ISETP.GE.AND P2, PT, R6, R192, PT ;  /* 0x000000c00600720c */ /* 0x000fe20003f46270 */
[----:B------:R-:W-:Y:S01]  /*142d0*/  VIADD R6, R0, 0x60 ;  /* 0x0000006000067836 */ /* 0x000fe20000000000 */
[----:B--2---:R-:W-:Y:S01]  /*142e0*/  HMMA.16816.F32.BF16 R124, R44, R14, R124 ;  /* 0x0000000e2c7c723c */ /* 0x004fe2000004187c */
        /* <DEDUP_REMOVED lines=14> */
[----:B------:R-:W-:Y:S01]  /*143d0*/  HMMA.16816.F32.BF16 R128, R44, R12, R128 ;  /* 0x0000000c2c80723c */ /* 0x000fe20000041880 */
[----:B------:R-:W-:-:S02]  /*143e0*/  FSEL R161, R25, -INF , !P4 ;  /* 0xff80000019a17808 */ /* 0x000fc40006000000 */
[----:B------:R-:W-:Y:S01]  /*143f0*/  FSEL R171, R26, -INF , !P3 ;  /* 0xff8000001aab7808 */ /* 0x000fe20005800000 */
[----:B------:R-:W-:Y:S01]  /*14400*/  VIADD R6, R0, 0x68 ;  /* 0x0000006800067836 */ /* 0x000fe20000000000 */
        /* <DEDUP_REMOVED lines=12> */
[----:B------:R-:W-:-:S02]  /*144d0*/  ISETP.GT.AND P1, PT, R240, R231, PT ;  /* 0x000000e7f000720c */ /* 0x000fc40003f24270 */
[-C--:B------:R-:W-:Y:S02]  /*144e0*/  ISETP.GE.AND P0, PT, R0, R135.reuse, PT ;  /* 0x000000870000720c */ /* 0x080fe40003f06270 */
        /* <DEDUP_REMOVED lines=9> */
[----:B------:R-:W-:Y:S01]  /*14580*/  FSEL R61, R127, -INF , !P0 ;  /* 0xff8000007f3d7808 */ /* 0x000fe20004000000 */
[----:B------:R-:W-:Y:S01]  /*14590*/  BSSY B1, `(.L_x_3980) ;  /* 0x0000084000017945 */ /* 0x000fe20003800000 */
[C---:B------:R-:W-:Y:S02]  /*145a0*/  ISETP.GE.AND P6, PT, R6.reuse, R135, PT ;  /* 0x000000870600720c */ /* 0x040fe40003fc6270 */
[----:B------:R-:W-:-:S02]  /*145b0*/  ISETP.GE.AND P2, PT, R6, R192, PT ;  /* 0x000000c00600720c */ /* 0x000fc40003f46270 */
[----:B------:R-:W-:Y:S02]  /*145c0*/  ISETP.GE.AND P3, PT, R0, R192, PT ;  /* 0x000000c00000720c */ /* 0x000fe40003f66270 */
[----:B------:R-:W-:Y:S02]  /*145d0*/  ISETP.GE.AND P4, PT, R2, R135, PT ;  /* 0x000000870200720c */ /* 0x000fe40003f86270 */
[----:B------:R-:W-:Y:S01]  /*145e0*/  ISETP.NE.U32.AND P0, PT, R242, RZ, PT ;  /* 0x000000fff200720c */ /* 0x000fe20003f05070 */
[C---:B------:R-:W-:Y:S01]  /*145f0*/  VIADD R219, R227.reuse, 0x800 ;  /* 0x00000800e3db7836 */ /* 0x040fe20000000000 */
[----:B------:R-:W-:Y:S01]  /*14600*/  FSEL R11, R86, -INF , !P3 ;  /* 0xff800000560b7808 */ /* 0x000fe20005800000 */
[----:B------:R-:W-:Y:S01]  /*14610*/  VIADD R218, R227, 0x1000 ;  /* 0x00001000e3da7836 */ /* 0x000fe20000000000 */
[----:B------:R-:W-:Y:S01]  /*14620*/  FSEL R139, R129, -INF , !P6 ;  /* 0xff800000818b7808 */ /* 0x000fe20007000000 */
[----:B------:R-:W-:Y:S01]  /*14630*/  VIADD R217, R227, 0x1800 ;  /* 0x00001800e3d97836 */ /* 0x000fe20000000000 */
[----:B------:R-:W-:Y:S01]  /*14640*/  FSEL R145, R131, -INF , !P2 ;  /* 0xff80000083917808 */ /* 0x000fe20005000000 */
[C---:B------:R-:W-:Y:S01]  /*14650*/  VIADD R216, R227.reuse, 0x2000 ;  /* 0x00002000e3d87836 */ /* 0x040fe20000000000 */
[----:B------:R-:W-:Y:S01]  /*14660*/  FSEL R137, R124, -INF , !P5 ;  /* 0xff8000007c897808 */ /* 0x000fe20006800000 */
[----:B------:R-:W-:Y:S01]  /*14670*/  VIADD R215, R227, 0x2800 ;  /* 0x00002800e3d77836 */ /* 0x000fe20000000000 */
[----:B------:R-:W-:Y:S01]  /*14680*/  FSEL R136, R125, -INF , !P4 ;  /* 0xff8000007d887808 */ /* 0x000fe20006000000 */
[----:B------:R-:W-:Y:S01]  /*14690*/  VIADD R214, R227, 0x3000 ;  /* 0x00003000e3d67836 */ /* 0x000fe20000000000 */
[----:B------:R-:W-:Y:S01]  /*146a0*/  ISETP.NE.AND.EX P0, PT, R243, RZ, PT, P0 ;  /* 0x000000fff300720c */ /* 0x000fe20003f05300 */
        /* <DEDUP_REMOVED lines=15> */
[----:B------:R-:W-:Y:S01]  /*147a0*/  IABS R2, R7 ;  /* 0x0000000700027213 */ /* 0x000fe20000000000 */
[----:B------:R-:W3:Y:S01]  /*147b0*/  LD.E.64 R18, desc[UR6][R132.64+0x20] ;  /* 0x0000200684127980 */ /* 0x000ee2000c101b00 */
        /* <DEDUP_REMOVED lines=54> */
[----:B------:R-:W-:Y:S05]  /*14b20*/  BRA `(.L_x_3984) ;  /* 0x00000000000c7947 */ /* 0x000fea0003800000 */
.L_x_3983:
[----:B------:R-:W2:Y:S02]  /*14b30*/  LD.E R6, desc[UR6][R132.64+0x38] ;  /* 0x0000380684067980 */ /* 0x000ea4000c101900 */
[----:B--2---:R-:W-:-:S04]  /*14b40*/  LEA R6, -R6, RZ, 0x7 ;  /* 0x000000ff06067211 */ /* 0x004fc800078e39ff */
[----:B------:R-:W-:Y:S02]  /*14b50*/  SHF.R.S32.HI R2, RZ, 0x1f, R6 ;  /* 0x0000001fff027819 */ /* 0x000fe40000011406 */
.L_x_3984:
[----:B------:R-:W-:Y:S05]  /*14b60*/  BSYNC B0 ;  /* 0x0000000000007941 */ /* 0x000fea0003800000 */
.L_x_3982:
        /* <DEDUP_REMOVED lines=38> */
.L_x_3981:
[----:B------:R-:W-:Y:S05]  /*14dd0*/  BSYNC B1 ;  /* 0x0000000000017941 */ /* 0x000fea0003800000 */
.L_x_3980:
        /* <DEDUP_REMOVED lines=100> */
[----:B------:R-:W-:Y:S01]  /*15420*/  LDSM.16.MT88.4 R8, [R222+0xc800] ;  /* 0x00c80000de08783b */ /* 0x000fe20000004200 */
        /* <DEDUP_REMOVED lines=8> */
[----:B------:R-:W3:Y:S01]  /*154b0*/  LDSM.16.MT88.4 R96, [R224+0x10000] ;  /* 0x01000000e060783b */ /* 0x000ee20000004200 */
[-CC-:B------:R-:W-:Y:S01]  /*154c0*/  FFMA.FTZ R44, R148, R63.reuse, -R62.reuse ;  /* 0x0000003f942c7223 */ /* 0x180fe2000001083e */
[-CC-:B------:R-:W-:Y:S01]  /*154d0*/  FFMA.FTZ R39, R152, R63.reuse, -R62.reuse ;  /* 0x0000003f98277223 */ /* 0x180fe2000001083e */
[-C--:B------:R-:W-:Y:S01]  /*154e0*/  FFMA.FTZ R40, R150, R63.reuse, -R62 ;  /* 0x0000003f96287223 */ /* 0x080fe2000001083e */
[----:B------:R-:W4:Y:S01]  /*154f0*/  LDSM.16.MT88.4 R100, [R222+0x10000] ;  /* 0x01000000de64783b */ /* 0x000f220000004200 */
[-CC-:B------:R-:W-:Y:S01]  /*15500*/  FFMA.FTZ R43, R144, R63.reuse, -R138.reuse ;  /* 0x0000003f902b7223 */ /* 0x180fe2000001088a */
[----:B------:R-:W-:Y:S01]  /*15510*/  MUFU.EX2 R55, R55 ;  /* 0x0000003700377308 */ /* 0x000fe20000000800 */
[-CC-:B------:R-:W-:Y:S01]  /*15520*/  FFMA.FTZ R42, R142, R63.reuse, -R138.reuse ;  /* 0x0000003f8e2a7223 */ /* 0x180fe2000001088a */
[----:B------:R-:W5:Y:S01]  /*15530*/  LDSM.16.MT88.4 R88, [R220+0xc000] ;  /* 0x00c00000dc58783b */ /* 0x000f620000004200 */
[-CC-:B------:R-:W-:Y:S01]  /*15540*/  FFMA.FTZ R41, R146, R63.reuse, -R138.reuse ;  /* 0x0000003f92297223 */ /* 0x180fe2000001088a */
[-C--:B------:R-:W-:Y:S01]  /*15550*/  FFMA.FTZ R38, R140, R63.reuse, -R138 ;  /* 0x0000003f8c267223 */ /* 0x080fe2000001088a */
[-C--:B------:R-:W-:Y:S01]  /*15560*/  FFMA.FTZ R37, R251, R63.reuse, -R62 ;  /* 0x0000003ffb257223 */ /* 0x080fe2000001083e */
[-C--:B------:R-:W-:Y:S01]  /*15570*/  FFMA.FTZ R142, R151, R63.reuse, -R138 ;  /* 0x0000003f978e7223 */ /* 0x080fe2000001088a */
[-CC-:B------:R-:W-:Y:S01]  /*15580*/  FFMA.FTZ R36, R249, R63.reuse, -R62.reuse ;  /* 0x0000003ff9247223 */ /* 0x180fe2000001083e */
[----:B------:R-:W1:Y:S01]  /*15590*/  MUFU.EX2 R54, R54 ;  /* 0x0000003600367308 */ /* 0x000e620000000800 */
[----:B--2---:R-:W-:Y:S01]  /*155a0*/  F2FP.BF16.F32.PACK_AB R113, R59, R60 ;  /* 0x0000003c3b71723e */ /* 0x004fe200000010ff */
[-CC-:B------:R-:W-:Y:S01]  /*155b0*/  FFMA.FTZ R3, R247, R63.reuse, -R62.reuse ;  /* 0x0000003ff7037223 */ /* 0x180fe2000001083e */
[-C--:B------:R-:W-:Y:S01]  /*155c0*/  FFMA.FTZ R140, R203, R63.reuse, -R62 ;  /* 0x0000003fcb8c7223 */ /* 0x080fe2000001083e */
[-CC-:B------:R-:W-:Y:S01]  /*155d0*/  FFMA.FTZ R149, R149, R63.reuse, -R138.reuse ;  /* 0x0000003f95957223 */ /* 0x180fe2000001088a */
[-CC-:B------:R-:W-:Y:S01]  /*155e0*/  FFMA.FTZ R144, R201, R63.reuse, -R138.reuse ;  /* 0x0000003fc9907223 */ /* 0x180fe2000001088a */
[-C--:B------:R-:W-:Y:S01]  /*155f0*/  FFMA.FTZ R151, R199, R63.reuse, -R138 ;  /* 0x0000003fc7977223 */ /* 0x080fe2000001088a */
[-C--:B------:R-:W-:Y:S01]  /*15600*/  FFMA.FTZ R155, R155, R63.reuse, -R62 ;  /* 0x0000003f9b9b7223 */ /* 0x080fe2000001083e */
[----:B------:R-:W-:Y:S01]  /*15610*/  MUFU.EX2 R57, R57 ;  /* 0x0000003900397308 */ /* 0x000fe20000000800 */
[-C--:B------:R-:W-:Y:S01]  /*15620*/  FFMA.FTZ R152, R175, R63.reuse, -R138 ;  /* 0x0000003faf987223 */ /* 0x080fe2000001088a */
[-CC-:B------:R-:W-:Y:S01]  /*15630*/  FFMA.FTZ R146, R197, R63.reuse, -R62.reuse ;  /* 0x0000003fc5927223 */ /* 0x180fe2000001083e */
[-CC-:B------:R-:W-:Y:S01]  /*15640*/  FFMA.FTZ R169, R169, R63.reuse, -R62.reuse ;  /* 0x0000003fa9a97223 */ /* 0x180fe2000001083e */
[-C--:B------:R-:W-:Y:S01]  /*15650*/  FFMA.FTZ R148, R195, R63.reuse, -R62 ;  /* 0x0000003fc3947223 */ /* 0x080fe2000001083e */
[-CC-:B------:R-:W-:Y:S01]  /*15660*/  FFMA.FTZ R150, R193, R63.reuse, -R138.reuse ;  /* 0x0000003fc1967223 */ /* 0x180fe2000001088a */
[-CC-:B------:R-:W-:Y:S01]  /*15670*/  FFMA.FTZ R173, R173, R63.reuse, -R138.reuse ;  /* 0x0000003fadad7223 */ /* 0x180fe2000001088a */
[----:B------:R-:W-:Y:S01]  /*15680*/  FFMA.FTZ R175, R191, R63, -R138 ;  /* 0x0000003fbfaf7223 */ /* 0x000fe2000001088a */
[----:B------:R-:W2:Y:S01]  /*15690*/  MUFU.EX2 R58, R58 ;  /* 0x0000003a003a7308 */ /* 0x000ea20000000800 */
[----:B-1----:R-:W-:Y:S01]  /*156a0*/  F2FP.BF16.F32.PACK_AB R115, R54, R55 ;  /* 0x000000373673723e */ /* 0x002fe200000010ff */
[-CC-:B------:R-:W-:Y:S01]  /*156b0*/  FFMA.FTZ R177, R177, R63.reuse, -R62.reuse ;  /* 0x0000003fb1b17223 */ /* 0x180fe2000001083e */
[-CC-:B------:R-:W-:Y:S01]  /*156c0*/  FFMA.FTZ R154, R187, R63.reuse, -R62.reuse ;  /* 0x0000003fbb9a7223 */ /* 0x180fe2000001083e */
[-CC-:B------:R-:W-:Y:S01]  /*156d0*/  FFMA.FTZ R187, R35, R63.reuse, -R62.reuse ;  /* 0x0000003f23bb7223 */ /* 0x180fe2000001083e */
[-C--:B------:R-:W-:Y:S01]  /*156e0*/  FFMA.FTZ R156, R33, R63.reuse, -R62 ;  /* 0x0000003f219c7223 */ /* 0x080fe2000001083e */
[-CC-:B------:R-:W-:Y:S01]  /*156f0*/  FFMA.FTZ R158, R189, R63.reuse, -R138.reuse ;  /* 0x0000003fbd9e7223 */ /* 0x180fe2000001088a */
[-CC-:B------:R-:W-:Y:S01]  /*15700*/  FFMA.FTZ R185, R185, R63.reuse, -R138.reuse ;  /* 0x0000003fb9b97223 */ /* 0x180fe2000001088a */
[----:B------:R-:W-:Y:S01]  /*15710*/  MUFU.EX2 R56, R56 ;  /* 0x0000003800387308 */ /* 0x000fe20000000800 */
[-CC-:B------:R-:W-:Y:S01]  /*15720*/  FFMA.FTZ R160, R183, R63.reuse, -R138.reuse ;  /* 0x0000003fb7a07223 */ /* 0x180fe2000001088a */
[-C--:B------:R-:W-:Y:S01]  /*15730*/  FFMA.FTZ R181, R181, R63.reuse, -R138 ;  /* 0x0000003fb5b57223 */ /* 0x080fe2000001088a */
[-CC-:B------:R-:W-:Y:S01]  /*15740*/  FFMA.FTZ R179, R179, R63.reuse, -R62.reuse ;  /* 0x0000003fb3b37223 */ /* 0x180fe2000001083e */
[----:B------:R-:W-:Y:S01]  /*15750*/  LDSM.16.MT88.4 R32, [R224+0x12000] ;  /* 0x01200000e020783b */ /* 0x000fe20000004200 */
[-CC-:B------:R-:W-:Y:S01]  /*15760*/  FFMA.FTZ R162, R171, R63.reuse, -R62.reuse ;  /* 0x0000003faba27223 */ /* 0x180fe2000001083e */
[-CC-:B------:R-:W-:Y:S01]  /*15770*/  FFMA.FTZ R167, R167, R63.reuse, -R62.reuse ;  /* 0x0000003fa7a77223 */ /* 0x180fe2000001083e */
[----:B------:R-:W-:Y:S01]  /*15780*/  FFMA.FTZ R164, R165, R63, -R62 ;  /* 0x0000003fa5a47223 */ /* 0x000fe2000001083e */
[----:B------:R-:W1:Y:S01]  /*15790*/  MUFU.EX2 R53, R53 ;  /* 0x0000003500357308 */ /* 0x000e620000000800 */
[----:B--2---:R-:W-:Y:S01]  /*157a0*/  F2FP.BF16.F32.PACK_AB R112, R58, R57 ;  /* 0x000000393a70723e */ /* 0x004fe200000010ff */
[-CC-:B------:R-:W-:Y:S01]  /*157b0*/  FFMA.FTZ R163, R163, R63.reuse, -R138.reuse ;  /* 0x0000003fa3a37223 */ /* 0x180fe2000001088a */
[-CC-:B------:R-:W-:Y:S01]  /*157c0*/  FFMA.FTZ R166, R161, R63.reuse, -R138.reuse ;  /* 0x0000003fa1a67223 */ /* 0x180fe2000001088a */
[-CC-:B------:R-:W-:Y:S01]  /*157d0*/  FFMA.FTZ R159, R159, R63.reuse, -R138.reuse ;  /* 0x0000003f9f9f7223 */ /* 0x180fe2000001088a */
[-C--:B------:R-:W-:Y:S01]  /*157e0*/  FFMA.FTZ R168, R157, R63.reuse, -R138 ;  /* 0x0000003f9da87223 */ /* 0x080fe2000001088a */
[-C--:B------:R-:W-:Y:S01]  /*157f0*/  FFMA.FTZ R153, R153, R63.reuse, -R62 ;  /* 0x0000003f99997223 */ /* 0x080fe2000001083e */
[----:B------:R-:W-:Y:S01]  /*15800*/  FADD.FTZ R60, R60, R59 ;  /* 0x0000003b3c3c7221 */ /* 0x000fe20000010000 */
[----:B------:R-:W-:Y:S01]  /*15810*/  MUFU.EX2 R50, R50 ;  /* 0x0000003200327308 */ /* 0x000fe20000000800 */
[----:B------:R-:W-:Y:S01]  /*15820*/  FADD.FTZ R57, R57, R58 ;  /* 0x0000003a39397221 */ /* 0x000fe20000010000 */
[-C--:B------:R-:W-:Y:S01]  /*15830*/  FFMA.FTZ R170, R139, R63.reuse, -R138 ;  /* 0x0000003f8baa7223 */ /* 0x080fe2000001088a */
[----:B------:R-:W-:Y:S01]  /*15840*/  FADD.FTZ R55, R55, R60 ;  /* 0x0000003c37377221 */ /* 0x000fe20000010000 */
[-CC-:B------:R-:W-:Y:S01]  /*15850*/  FFMA.FTZ R137, R137, R63.reuse, -R138.reuse ;  /* 0x0000003f89897223 */ /* 0x180fe2000001088a */
[-C--:B------:R-:W-:Y:S01]  /*15860*/  FFMA.FTZ R248, R136, R63.reuse, -R138 ;  /* 0x0000003f88f87223 */ /* 0x080fe2000001088a */
[----:B------:R-:W-:Y:S01]  /*15870*/  FFMA.FTZ R251, R61, R63, -R62 ;  /* 0x0000003f3dfb7223 */ /* 0x000fe2000001083e */
[----:B------:R-:W-:Y:S01]  /*15880*/  FADD.FTZ R55, R54, R55 ;  /* 0x0000003736377221 */ /* 0x000fe20000010000 */
        /* <DEDUP_REMOVED lines=105> */
[C---:B------:R-:W-:Y:S01]  /*15f20*/  HMMA.16816.F32.BF16 R124, R24.reuse, R22, R124 ;  /* 0x00000016187c723c */ /* 0x040fe2000004187c */
[----:B------:R-:W4:Y:S05]  /*15f30*/  LDSM.16.MT88.4 R20, [R224+0xd800] ;  /* 0x00d80000e014783b */ /* 0x000f2a0000004200 */
[C---:B---3--:R-:W-:Y:S01]  /*15f40*/  HMMA.16816.F32.BF16 R92, R24.reuse, R12, R92 ;  /* 0x0000000c185c723c */ /* 0x048fe2000004185c */
[----:B------:R-:W3:Y:S05]  /*15f50*/  MUFU.EX2 R177, R177 ;  /* 0x000000b100b17308 */ /* 0x000eea0000000800 */
        /* <DEDUP_REMOVED lines=21> */
[----:B------:R-:W1:Y:S01]  /*160b0*/  LDSM.16.MT88.4 R16, [R220+0xd800] ;  /* 0x00d80000dc10783b */ /* 0x000e620000004200 */
[----:B------:R-:W3:Y:S01]  /*160c0*/  MUFU.EX2 R185, R185 ;  /* 0x000000b900b97308 */ /* 0x000ee20000000800 */
[----:B------:R-:W-:Y:S01]  /*160d0*/  FADD.FTZ R140, R140, R3 ;  /* 0x000000038c8c7221 */ /* 0x000fe20000010000 */
[----:B------:R-:W-:Y:S02]  /*160e0*/  FADD.FTZ R144, R144, R149 ;  /* 0x0000009590907221 */ /* 0x000fe40000010000 */
[C---:B------:R-:W-:Y:S01]  /*160f0*/  HMMA.16816.F32.BF16 R108, R24.reuse, R28, R108 ;  /* 0x0000001c186c723c */ /* 0x040fe2000004186c */
[----:B------:R-:W-:Y:S01]  /*16100*/  FADD.FTZ R155, R155, R140 ;  /* 0x0000008c9b9b7221 */ /* 0x000fe20000010000 */
[----:B------:R-:W-:Y:S02]  /*16110*/  FADD.FTZ R151, R151, R144 ;  /* 0x0000009097977221 */ /* 0x000fe40000010000 */
[----:B------:R-:W-:Y:S02]  /*16120*/  MUFU.EX2 R160, R160 ;  /* 0x000000a000a07308 */ /* 0x000fe40000000800 */
[----:B------:R-:W-:Y:S01]  /*16130*/  HMMA.16816.F32.BF16 R112, R24, R30, R112 ;  /* 0x0000001e1870723c */ /* 0x000fe20000041870 */
[----:B------:R-:W3:Y:S04]  /*16140*/  LDSM.16.MT88.4 R28, [R224+0x11800] ;  /* 0x01180000e01c783b */ /* 0x000ee80000004200 */
[----:B------:R-:W-:Y:S01]  /*16150*/  LDSM.16.MT88.4 R24, [R220+0x11800] ;  /* 0x01180000dc18783b */ /* 0x000fe20000004200 */
[C---:B----4-:R-:W-:Y:S01]  /*16160*/  HMMA.16816.F32.BF16 R128, R8.reuse, R20, R128 ;  /* 0x000000140880723c */ /* 0x050fe20000041880 */
[----:B------:R-:W4:Y:S05]  /*16170*/  MUFU.EX2 R181, R181 ;  /* 0x000000b500b57308 */ /* 0x000f2a0000000800 */
[C---:B------:R-:W-:Y:S01]  /*16180*/  HMMA.16816.F32.BF16 R124, R8.reuse, R22, R124 ;  /* 0x00000016087c723c */ /* 0x040fe2000004187c */
[----:B------:R-:W4:Y:S02]  /*16190*/  LDSM.16.MT88.4 R20, [R222+0x11800] ;  /* 0x01180000de14783b */ /* 0x000f240000004200 */
[----:B------:R-:W4:Y:S03]  /*161a0*/  MUFU.EX2 R179, R179 ;  /* 0x000000b300b37308 */ /* 0x000f260000000800 */
[C---:B-----5:R-:W-:Y:S05]  /*161b0*/  HMMA.16816.F32.BF16 R68, R8.reuse, R12, R68 ;  /* 0x0000000c0844723c */ /* 0x060fea0000041844 */
[----:B------:R-:W-:Y:S01]  /*161c0*/  MUFU.EX2 R162, R162 ;  /* 0x000000a200a27308 */ /* 0x000fe20000000800 */
[C---:B------:R-:W-:Y:S01]  /*161d0*/  HMMA.16816.F32.BF16 R72, R8.reuse, R14, R72 ;  /* 0x0000000e0848723c */ /* 0x040fe20000041848 */
[----:B------:R-:W5:Y:S05]  /*161e0*/  LDSM.16.MT88.4 R12, [R221+0x11800] ;  /* 0x01180000dd0c783b */ /* 0x000f6a0000004200 */
[C---:B--2---:R-:W-:Y:S01]  /*161f0*/  HMMA.16816.F32.BF16 R76, R8.reuse, R4, R76 ;  /* 0x00000004084c723c */ /* 0x044fe2000004184c */
[----:B------:R-:W-:Y:S05]  /*16200*/  MUFU.EX2 R167, R167 ;  /* 0x000000a700a77308 */ /* 0x000fea0000000800 */
[C---:B------:R-:W-:Y:S01]  /*16210*/  HMMA.16816.F32.BF16 R80, R8.reuse, R6, R80 ;  /* 0x000000060850723c */ /* 0x040fe20000041850 */
[----:B------:R-:W2:Y:S02]  /*16220*/  LDSM.16.MT88.4 R4, [R224+0xe000] ;  /* 0x00e00000e004783b */ /* 0x000ea40000004200 */
[----:B------:R-:W-:Y:S03]  /*16230*/  MUFU.EX2 R164, R164 ;  /* 0x000000a400a47308 */ /* 0x000fe60000000800 */
[C---:B-1----:R-:W-:Y:S05]  /*16240*/  HMMA.16816.F32.BF16 R84, R8.reuse, R16, R84 ;  /* 0x000000100854723c */ /* 0x042fea0000041854 */
[----:B------:R-:W-:Y:S01]  /*16250*/  MUFU.EX2 R163, R163 ;  /* 0x000000a300a37308 */ /* 0x000fe20000000800 */
[C---:B------:R-:W-:Y:S01]  /*16260*/  HMMA.16816.F32.BF16 R88, R8.reuse, R18, R88 ;  /* 0x000000120858723c */ /* 0x040fe20000041858 */
[----:B------:R-:W-:Y:S05]  /*16270*/  LDSM.16.MT88.4 R16, [R222+0xe000] ;  /* 0x00e00000de10783b */ /* 0x000fea0000004200 */
[C---:B---3--:R-:W-:Y:S01]  /*16280*/  HMMA.16816.F32.BF16 R92, R8.reuse, R28, R92 ;  /* 0x0000001c085c723c */ /* 0x048fe2000004185c */
[----:B------:R-:W1:Y:S05]  /*16290*/  MUFU.EX2 R166, R166 ;  /* 0x000000a600a67308 */ /* 0x000e6a0000000800 */
[C---:B------:R-:W-:Y:S01]  /*162a0*/  HMMA.16816.F32.BF16 R96, R8.reuse, R30, R96 ;  /* 0x0000001e0860723c */ /* 0x040fe20000041860 */
[----:B------:R-:W3:Y:S02]  /*162b0*/  LDSM.16.MT88.4 R28, [R222+0x12000] ;  /* 0x01200000de1c783b */ /* 0x000ee40000004200 */
[----:B------:R-:W-:Y:S03]  /*162c0*/  MUFU.EX2 R159, R159 ;  /* 0x0000009f009f7308 */ /* 0x000fe60000000800 */
[C---:B----4-:R-:W-:Y:S05]  /*162d0*/  HMMA.16816.F32.BF16 R120, R8.reuse, R20, R120 ;  /* 0x000000140878723c */ /* 0x050fea0000041878 */
[----:B------:R-:W4:Y:S01]  /*162e0*/  MUFU.EX2 R168, R168 ;  /* 0x000000a800a87308 */ /* 0x000f220000000800 */
        /* <DEDUP_REMOVED lines=12> */
[----:B------:R-:W1:Y:S01]  /*163b0*/  LDSM.16.MT88.4 R12, [R221+0xe000] ;  /* 0x00e00000dd0c783b */ /* 0x000e620000004200 */
[----:B------:R-:W-:Y:S01]  /*163c0*/  FADD.FTZ R148, R148, R169 ;  /* 0x000000a994947221 */ /* 0x000fe20000010000 */
[----:B------:R-:W-:Y:S01]  /*163d0*/  FADD.FTZ R152, R152, R173 ;  /* 0x000000ad98987221 */ /* 0x000fe20000010000 */
[----:B------:R-:W-:Y:S02]  /*163e0*/  MUFU.EX2 R170, R170 ;  /* 0x000000aa00aa7308 */ /* 0x000fe40000000800 */
[----:B------:R-:W-:Y:S01]  /*163f0*/  HMMA.16816.F32.BF16 R108, R8, R24, R108 ;  /* 0x00000018086c723c */ /* 0x000fe2000004186c */
[----:B------:R-:W-:Y:S01]  /*16400*/  FADD.FTZ R177, R177, R148 ;  /* 0x00000094b1b17221 */ /* 0x000fe20000010000 */
[----:B------:R-:W-:-:S04]  /*16410*/  FADD.FTZ R175, R175, R152 ;  /* 0x00000098afaf7221 */ /* 0x000fc80000010000 */
[----:B------:R-:W-:Y:S01]  /*16420*/  HMMA.16816.F32.BF16 R112, R8, R26, R112 ;  /* 0x0000001a0870723c */ /* 0x000fe20000041870 */
[----:B------:R-:W4:Y:S01]  /*16430*/  LDSM.16.MT88.4 R8, [R220+0xe000] ;  /* 0x00e00000dc08783b */ /* 0x000f220000004200 */
[----:B------:R-:W-:Y:S03]  /*16440*/  MUFU.EX2 R137, R137 ;  /* 0x0000008900897308 */ /* 0x000fe60000000800 */
[----:B------:R-:W-:Y:S01]  /*16450*/  LDSM.16.MT88.4 R24, [R220+0x12000] ;  /* 0x01200000dc18783b */ /* 0x000fe20000004200 */
[C---:B--2---:R-:W-:Y:S04]  /*16460*/  HMMA.16816.F32.BF16 R128, R20.reuse, R4, R128 ;  /* 0x000000041480723c */ /* 0x044fe80000041880 */
[----:B------:R-:W-:Y:S02]  /*16470*/  MUFU.EX2 R248, R248 ;  /* 0x000000f800f87308 */ /* 0x000fe40000000800 */
[C---:B------:R-:W-:Y:S01]  /*16480*/  HMMA.16816.F32.BF16 R124, R20.reuse, R6, R124 ;  /* 0x00000006147c723c */ /* 0x040fe2000004187c */
[----:B------:R-:W2:Y:S05]  /*16490*/  LDSM.16.MT88.4 R4, [R221+0x12000] ;  /* 0x01200000dd04783b */ /* 0x000eaa0000004200 */
[C---:B---3--:R-:W-:Y:S01]  /*164a0*/  HMMA.16816.F32.BF16 R120, R20.reuse, R28, R120 ;  /* 0x0000001c1478723c */ /* 0x048fe20000041878 */
[----:B------:R-:W-:Y:S05]  /*164b0*/  MUFU.EX2 R251, R251 ;  /* 0x000000fb00fb7308 */ /* 0x000fea0000000800 */
        /* <DEDUP_REMOVED lines=14> */
[----:B----4-:R-:W-:Y:S01]  /*165a0*/  HMMA.16816.F32.BF16 R84, R20, R8, R84 ;  /* 0x000000081454723c */ /* 0x010fe20000041854 */
[----:B------:R-:W-:Y:S01]  /*165b0*/  FADD.FTZ R179, R179, R156 ;  /* 0x0000009cb3b37221 */ /* 0x000fe20000010000 */
[----:B------:R-:W-:-:S04]  /*165c0*/  FADD.FTZ R160, R181, R160 ;  /* 0x000000a0b5a07221 */ /* 0x000fc80000010000 */
[C---:B------:R-:W-:Y:S01]  /*165d0*/  HMMA.16816.F32.BF16 R88, R20.reuse, R10, R88 ;  /* 0x0000000a1458723c */ /* 0x040fe20000041858 */
[----:B------:R-:W1:Y:S05]  /*165e0*/  LDSM.16.MT88.4 R8, [R221+0xe800] ;  /* 0x00e80000dd08783b */ /* 0x000e6a0000004200 */
[C---:B--2---:R-:W-:Y:S06]  /*165f0*/  HMMA.16816.F32.BF16 R104, R20.reuse, R4, R104 ;  /* 0x000000041468723c */ /* 0x044fec0000041868 */
        /* <DEDUP_REMOVED lines=9> */
[C---:B------:R-:W-:Y:S01]  /*16690*/  HMMA.16816.F32.BF16 R80, R28.reuse, R10, R80 ;  /* 0x0000000a1c50723c */ /* 0x040fe20000041850 */
[----:B------:R-:W1:Y:S05]  /*166a0*/  LDSM.16.MT88.4 R8, [R221+0x12800] ;  /* 0x01280000dd08783b */ /* 0x000e6a0000004200 */
[C---:B--2---:R-:W-:Y:S06]  /*166b0*/  HMMA.16816.F32.BF16 R84, R28.reuse, R4, R84 ;  /* 0x000000041c54723c */ /* 0x044fec0000041854 */
[----:B------:R-:W-:Y:S01]  /*166c0*/  HMMA.16816.F32.BF16 R88, R28, R6, R88 ;  /* 0x000000061c58723c */ /* 0x000fe20000041858 */
[----:B------:R-:W-:Y:S05]  /*166d0*/  LDSM.16.MT88.4 R4, [R221+0xf000] ;  /* 0x00f00000dd04783b */ /* 0x000fea0000004200 */
[C---:B------:R-:W-:Y:S06]  /*166e0*/  HMMA.16816.F32.BF16 R92, R20.reuse, R32, R92 ;  /* 0x00000020145c723c */ /* 0x040fec000004185c */
[----:B------:R-:W-:Y:S01]  /*166f0*/  HMMA.16816.F32.BF16 R96, R20, R34, R96 ;  /* 0x000000221460723c */ /* 0x000fe20000041860 */
[----:B------:R-:W2:Y:S04]  /*16700*/  LDSM.16.MT88.4 R32, [R220+0x12800] ;  /* 0x01280000dc20783b */ /* 0x000ea80000004200 */
[----:B------:R-:W-:Y:S01]  /*16710*/  LDSM.16.MT88.4 R20, [R224+0xf000] ;  /* 0x00f00000e014783b */ /* 0x000fe20000004200 */
[C---:B------:R-:W-:Y:S06]  /*16720*/  HMMA.16816.F32.BF16 R68, R28.reuse, R12, R68 ;  /* 0x0000000c1c44723c */ /* 0x040fec0000041844 */
[C---:B------:R-:W-:Y:S01]  /*16730*/  HMMA.16816.F32.BF16 R72, R28.reuse, R14, R72 ;  /* 0x0000000e1c48723c */ /* 0x040fe20000041848 */
[----:B------:R-:W3:Y:S05]  /*16740*/  LDSM.16.MT88.4 R12, [R222+0xf000] ;  /* 0x00f00000de0c783b */ /* 0x000eea0000004200 */
[C---:B-1----:R-:W-:Y:S06]  /*16750*/  HMMA.16816.F32.BF16 R104, R28.reuse, R8, R104 ;  /* 0x000000081c68723c */ /* 0x042fec0000041868 */
[C---:B------:R-:W-:Y:S01]  /*16760*/  HMMA.16816.F32.BF16 R116, R28.reuse, R10, R116 ;  /* 0x0000000a1c74723c */ /* 0x040fe20000041874 */
[----:B------:R-:W1:Y:S05]  /*16770*/  LDSM.16.MT88.4 R8, [R224+0x13000] ;  /* 0x01300000e008783b */ /* 0x000e6a0000004200 */
        /* <DEDUP_REMOVED lines=22> */
[----:B------:R-:W-:Y:S01]  /*168e0*/  MUFU.EX2 R32, R32 ;  /* 0x0000002000207308 */ /* 0x000fe20000000800 */
[----:B------:R-:W-:Y:S01]  /*168f0*/  FADD.FTZ R153, R153, R164 ;  /* 0x000000a499997221 */ /* 0x000fe20000010000 */
[----:B------:R-:W-:Y:S01]  /*16900*/  FADD.FTZ R168, R168, R159 ;  /* 0x0000009fa8a87221 */ /* 0x000fe20000010000 */
[C---:B------:R-:W-:Y:S01]  /*16910*/  HMMA.16816.F32.BF16 R80, R24.reuse, R6, R80 ;  /* 0x000000061850723c */ /* 0x040fe20000041850 */
[----:B------:R-:W2:Y:S04]  /*16920*/  LDSM.16.MT88.4 R4, [R221+0x13000] ;  /* 0x01300000dd04783b */ /* 0x000ea80000004200 */
[----:B------:R-:W-:Y:S01]  /*16930*/  MUFU.EX2 R33, R33 ;  /* 0x0000002100217308 */ /* 0x000fe20000000800 */
[C---:B---3--:R-:W-:Y:S06]  /*16940*/  HMMA.16816.F32.BF16 R68, R24.reuse, R12, R68 ;  /* 0x0000000c1844723c */ /* 0x048fec0000041844 */
[C---:B------:R-:W-:Y:S01]  /*16950*/  HMMA.16816.F32.BF16 R72, R24.reuse, R14, R72 ;  /* 0x0000000e1848723c */ /* 0x040fe20000041848 */
[----:B------:R-:W3:Y:S01]  /*16960*/  LDSM.16.MT88.4 R12, [R222+0x13000] ;  /* 0x01300000de0c783b */ /* 0x000ee20000004200 */
[----:B------:R-:W-:Y:S04]  /*16970*/  MUFU.EX2 R34, R34 ;  /* 0x0000002200227308 */ /* 0x000fe80000000800 */
[C---:B-1----:R-:W-:Y:S04]  /*16980*/  HMMA.16816.F32.BF16 R92, R24.reuse, R8, R92 ;  /* 0x00000008185c723c */ /* 0x042fe8000004185c */
[----:B------:R-:W1:Y:S02]  /*16990*/  MUFU.EX2 R35, R35 ;  /* 0x0000002300237308 */ /* 0x000e640000000800 */
[----:B------:R-:W-:Y:S01]  /*169a0*/  HMMA.16816.F32.BF16 R96, R24, R10, R96 ;  /* 0x0000000a1860723c */ /* 0x000fe20000041860 */
[----:B------:R-:W5:Y:S05]  /*169b0*/  LDSM.16.MT88.4 R8, [R224+0xf800] ;  /* 0x00f80000e008783b */ /* 0x000f6a0000004200 */
[C---:B----4-:R-:W-:Y:S06]  /*169c0*/  HMMA.16816.F32.BF16 R120, R28.reuse, R16, R120 ;  /* 0x000000101c78723c */ /* 0x050fec0000041878 */
[----:B------:R-:W-:Y:S01]  /*169d0*/  HMMA.16816.F32.BF16 R100, R28, R18, R100 ;  /* 0x000000121c64723c */ /* 0x000fe20000041864 */
[----:B------:R-:W4:Y:S04]  /*169e0*/  LDSM.16.MT88.4 R16, [R220+0xf000] ;  /* 0x00f00000dc10783b */ /* 0x000f280000004200 */
[----:B------:R-:W-:Y:S01]  /*169f0*/  LDSM.16.MT88.4 R28, [R220+0x13000] ;  /* 0x01300000dc1c783b */ /* 0x000fe20000004200 */
[C---:B------:R-:W-:Y:S06]  /*16a00*/  HMMA.16816.F32.BF16 R128, R24.reuse, R20, R128 ;  /* 0x000000141880723c */ /* 0x040fec0000041880 */
[C---:B------:R-:W-:Y:S01]  /*16a10*/  HMMA.16816.F32.BF16 R124, R24.reuse, R22, R124 ;  /* 0x00000016187c723c */ /* 0x040fe2000004187c */
[----:B------:R-:W4:Y:S05]  /*16a20*/  LDSM.16.MT88.4 R20, [R222+0xf800] ;  /* 0x00f80000de14783b */ /* 0x000f2a0000004200 */
[C---:B--2---:R-:W-:Y:S06]  /*16a30*/  HMMA.16816.F32.BF16 R104, R24.reuse, R4, R104 ;  /* 0x000000041868723c */ /* 0x044fec0000041868 */
[----:B------:R-:W-:Y:S01]  /*16a40*/  HMMA.16816.F32.BF16 R116, R24, R6, R116 ;  /* 0x000000061874723c */ /* 0x000fe20000041874 */
[----:B-1----:R-:W-:Y:S01]  /*16a50*/  F2FP.BF16.F32.PACK_AB R4, R170, R35 ;  /* 0x00000023aa04723e */ /* 0x002fe200000010ff */
[----:B------:R-:W-:Y:S01]  /*16a60*/  FADD.FTZ R35, R35, R168 ;  /* 0x000000a823237221 */ /* 0x000fe20000010000 */
[----:B------:R-:W-:Y:S01]  /*16a70*/  F2FP.BF16.F32.PACK_AB R5, R33, R32 ;  /* 0x000000202105723e */ /* 0x000fe200000010ff */
[----:B------:R-:W-:-:S02]  /*16a80*/  FADD.FTZ R32, R32, R153 ;  /* 0x0000009920207221 */ /* 0x000fc40000010000 */
[C---:B---3--:R-:W-:Y:S01]  /*16a90*/  HMMA.16816.F32.BF16 R120, R24.reuse, R12, R120 ;  /* 0x0000000c1878723c */ /* 0x048fe20000041878 */
        /* <DEDUP_REMOVED lines=13> */
[C---:B----4-:R-:W-:Y:S06]  /*16b70*/  HMMA.16816.F32.BF16 R84, R24.reuse, R16, R84 ;  /* 0x000000101854723c */ /* 0x050fec0000041854 */
[----:B------:R-:W-:Y:S01]  /*16b80*/  HMMA.16816.F32.BF16 R88, R24, R18, R88 ;  /* 0x000000121858723c */ /* 0x000fe20000041858 */
[----:B------:R-:W3:Y:S05]  /*16b90*/  LDSM.16.MT88.4 R16, [R221+0xf800] ;  /* 0x00f80000dd10783b */ /* 0x000eea0000004200 */
[C---:B------:R-:W-:Y:S06]  /*16ba0*/  HMMA.16816.F32.BF16 R68, R4.reuse, R20, R68 ;  /* 0x000000140444723c */ /* 0x040fec0000041844 */
[C---:B------:R-:W-:Y:S01]  /*16bb0*/  HMMA.16816.F32.BF16 R72, R4.reuse, R22, R72 ;  /* 0x000000160448723c */ /* 0x040fe20000041848 */
[----:B------:R-:W4:Y:S05]  /*16bc0*/  LDSM.16.MT88.4 R20, [R222+0x13800] ;  /* 0x01380000de14783b */ /* 0x000f2a0000004200 */
[C---:B-1----:R-:W-:Y:S06]  /*16bd0*/  HMMA.16816.F32.BF16 R84, R4.reuse, R12, R84 ;  /* 0x0000000c0454723c */ /* 0x042fec0000041854 */
[C---:B------:R-:W-:Y:S01]  /*16be0*/  HMMA.16816.F32.BF16 R88, R4.reuse, R14, R88 ;  /* 0x0000000e0458723c */ /* 0x040fe20000041858 */
[----:B------:R-:W1:Y:S05]  /*16bf0*/  LDSM.16.MT88.4 R12, [R221+0x13800] ;  /* 0x01380000dd0c783b */ /* 0x000e6a0000004200 */
[C---:B--2---:R-:W-:Y:S06]  /*16c00*/  HMMA.16816.F32.BF16 R92, R4.reuse, R8, R92 ;  /* 0x00000008045c723c */ /* 0x044fec000004185c */
[----:B------:R-:W-:Y:S01]  /*16c10*/  HMMA.16816.F32.BF16 R96, R4, R10, R96 ;  /* 0x0000000a0460723c */ /* 0x000fe20000041860 */
[----:B------:R-:W2:Y:S05]  /*16c20*/  LDSM.16.MT88.4 R8, [R220+0x13800] ;  /* 0x01380000dc08783b */ /* 0x000eaa0000004200 */
[C---:B------:R-:W-:Y:S06]  /*16c30*/  HMMA.16816.F32.BF16 R108, R24.reuse, R28, R108 ;  /* 0x0000001c186c723c */ /* 0x040fec000004186c */
[----:B------:R-:W-:Y:S06]  /*16c40*/  HMMA.16816.F32.BF16 R112, R24, R30, R112 ;  /* 0x0000001e1870723c */ /* 0x000fec0000041870 */
        /* <DEDUP_REMOVED lines=57> */
[C-C-:B------:R-:W-:Y:S02]  /*16fe0*/  IMAD.WIDE R14, R5.reuse, 0x4, R242.reuse ;  /* 0x00000004050e7825 */ /* 0x140fe400078e02f2 */
[----:B------:R-:W3:Y:S02]  /*16ff0*/  LD.E.64 R8, desc[UR6][R132.64+0x40] ;  /* 0x0000400684087980 */ /* 0x000ee4000c101b00 */
[----:B------:R-:W-:Y:S02]  /*17000*/  IMAD.WIDE R16, R4, 0x4, R242 ;  /* 0x0000000404107825 */ /* 0x000fe400078e02f2 */
        /* <DEDUP_REMOVED lines=15> */
[----:B------:R-:W-:Y:S01]  /*17100*/  MOV R5, R10 ;  /* 0x0000000a00057202 */ /* 0x000fe20000000f00 */
[----:B------:R-:W-:Y:S05]  /*17110*/  BRA `(.L_x_3988) ;  /* 0x00000000000c7947 */ /* 0x000fea0003800000 */
.L_x_3987:
[----:B------:R-:W2:Y:S02]  /*17120*/  LD.E R5, desc[UR6][R132.64+0x40] ;  /* 0x0000400684057980 */ /* 0x000ea4000c101900 */
[----:B--2---:R-:W-:-:S04]  /*17130*/  LEA R5, -R5, RZ, 0x7 ;  /* 0x000000ff05057211 */ /* 0x004fc800078e39ff */
[----:B------:R-:W-:Y:S02]  /*17140*/  SHF.R.S32.HI R6, RZ, 0x1f, R5 ;  /* 0x0000001fff067819 */ /* 0x000fe40000011405 */
.L_x_3988:
[----:B------:R-:W-:Y:S05]  /*17150*/  BSYNC B0 ;  /* 0x0000000000007941 */ /* 0x000fea0003800000 */
.L_x_3986:
        /* <DEDUP_REMOVED lines=49> */
[----:B--2---:R-:W2:Y:S01]  /*17470*/  LDSM.16.M88.4 R4, [R227] ;  /* 0x00000000e304783b */ /* 0x004ea20000000200 */
[C---:B----4-:R-:W-:Y:S03]  /*17480*/  HMMA.16816.F32.BF16 R140, R180.reuse, R136, RZ ;  /* 0x00000088b48c723c */ /* 0x050fe600000418ff */
[----:B------:R-:W4:Y:S04]  /*17490*/  LDSM.16.M88.4 R156, [R219] ;  /* 0x00000000db9c783b */ /* 0x000f280000000200 */
[----:B------:R-:W4:Y:S01]  /*174a0*/  LDSM.16.M88.4 R152, [R218] ;  /* 0x00000000da98783b */ /* 0x000f220000000200 */
[C---:B------:R-:W-:Y:S03]  /*174b0*/  HMMA.16816.F32.BF16 R136, R180.reuse, R138, RZ ;  /* 0x0000008ab488723c */ /* 0x040fe600000418ff */
        /* <DEDUP_REMOVED lines=8> */
[----:B------:R-:W-:Y:S01]  /*17540*/  LDSM.16.M88.4 R160, [R223+0x4800] ;  /* 0x00480000dfa0783b */ /* 0x000fe20000000200 */
[C---:B------:R-:W-:Y:S03]  /*17550*/  HMMA.16816.F32.BF16 R36, R180.reuse, R32, RZ ;  /* 0x00000020b424723c */ /* 0x040fe600000418ff */
[----:B------:R-:W-:Y:S03]  /*17560*/  LDSM.16.M88.4 R184, [R225] ;  /* 0x00000000e1b8783b */ /* 0x000fe60000000200 */
[C---:B------:R-:W-:Y:S01]  /*17570*/  HMMA.16816.F32.BF16 R28, R180.reuse, R24, RZ ;  /* 0x00000018b41c723c */ /* 0x040fe200000418ff */
        /* <DEDUP_REMOVED lines=13> */
[----:B------:R-:W-:-:S04]  /*17650*/  IMAD R3, R240, 0x80, R3 ;  /* 0x00000080f0037824 */ /* 0x000fc800078e0203 */
[C---:B------:R-:W-:Y:S01]  /*17660*/  VIADD R134, R3.reuse, 0x8 ;  /* 0x0000000803867836 */ /* 0x040fe20000000000 */
[----:B------:R-:W-:Y:S01]  /*17670*/  HMMA.16816.F32.BF16 R180, R180, R10, RZ ;  /* 0x0000000ab4b4723c */ /* 0x000fe200000418ff */
[----:B------:R-:W-:Y:S03]  /*17680*/  LDSM.16.M88.4 R8, [R223+0x4000] ;  /* 0x00400000df08783b */ /* 0x000fe60000000200 */
[C---:B------:R-:W-:Y:S02]  /*17690*/  ISETP.GE.AND P2, PT, R134.reuse, R135, PT ;  /* 0x000000878600720c */ /* 0x040fe40003f46270 */
[----:B--2---:R-:W-:Y:S01]  /*176a0*/  HMMA.16816.F32.BF16 R140, R144, R4, R140 ;  /* 0x00000004908c723c */ /* 0x004fe2000004188c */
[----:B------:R-:W-:Y:S01]  /*176b0*/  ISETP.GE.AND P1, PT, R134, R192, PT ;  /* 0x000000c08600720c */ /* 0x000fe20003f26270 */
[----:B------:R-:W-:-:S04]  /*176c0*/  VIADD R134, R3, 0x11 ;  /* 0x0000001103867836 */ /* 0x000fc80000000000 */
[C---:B------:R-:W-:Y:S01]  /*176d0*/  HMMA.16816.F32.BF16 R136, R144.reuse, R6, R136 ;  /* 0x000000069088723c */ /* 0x040fe20000041888 */
[----:B------:R-:W1:Y:S05]  /*176e0*/  LDSM.16.M88.4 R4, [R226] ;  /* 0x00000000e204783b */ /* 0x000e6a0000000200 */
[C---:B----4-:R-:W-:Y:S06]  /*176f0*/  HMMA.16816.F32.BF16 R60, R144.reuse, R156, R60 ;  /* 0x0000009c903c723c */ /* 0x050fec000004183c */
        /* <DEDUP_REMOVED lines=20> */
[----:B------:R-:W-:Y:S01]  /*17840*/  LDSM.16.M88.4 R164, [R223+0x7800] ;  /* 0x00780000dfa4783b */ /* 0x000fe20000000200 */
[C---:B-1----:R-:W-:Y:S06]  /*17850*/  HMMA.16816.F32.BF16 R140, R4.reuse, R8, R140 ;  /* 0x00000008048c723c */ /* 0x042fec000004188c */
[C---:B------:R-:W-:Y:S01]  /*17860*/  HMMA.16816.F32.BF16 R136, R4.reuse, R10, R136 ;  /* 0x0000000a0488723c */ /* 0x040fe20000041888 */
[----:B------:R-:W1:Y:S05]  /*17870*/  LDSM.16.M88.4 R8, [R223+0x7000] ;  /* 0x00700000df08783b */ /* 0x000e6a0000000200 */
[C---:B------:R-:W-:Y:S06]  /*17880*/  HMMA.16816.F32.BF16 R60, R4.reuse, R160, R60 ;  /* 0x000000a0043c723c */ /* 0x040fec000004183c */
[C---:B------:R-:W-:Y:S01]  /*17890*/  HMMA.16816.F32.BF16 R56, R4.reuse, R162, R56 ;  /* 0x000000a20438723c */ /* 0x040fe20000041838 */
[----:B------:R-:W5:Y:S05]  /*178a0*/  LDSM.16.M88.4 R160, [R212] ;  /* 0x00000000d4a0783b */ /* 0x000f6a0000000200 */
[C---:B--2---:R-:W-:Y:S06]  /*178b0*/  HMMA.16816.F32.BF16 R52, R4.reuse, R156, R52 ;  /* 0x0000009c0434723c */ /* 0x044fec0000041834 */
[C---:B------:R-:W-:Y:S01]  /*178c0*/  HMMA.16816.F32.BF16 R48, R4.reuse, R158, R48 ;  /* 0x0000009e0430723c */ /* 0x040fe20000041830 */
[----:B------:R-:W2:Y:S05]  /*178d0*/  LDSM.16.M88.4 R156, [R212+0x800] ;  /* 0x00080000d49c783b */ /* 0x000eaa0000000200 */
[C---:B----4-:R-:W-:Y:S06]  /*178e0*/  HMMA.16816.F32.BF16 R44, R4.reuse, R152, R44 ;  /* 0x00000098042c723c */ /* 0x050fec000004182c */
[C---:B------:R-:W-:Y:S01]  /*178f0*/  HMMA.16816.F32.BF16 R40, R4.reuse, R154, R40 ;  /* 0x0000009a0428723c */ /* 0x040fe20000041828 */
[----:B------:R-:W4:Y:S05]  /*17900*/  LDSM.16.M88.4 R152, [R212+0x1000] ;  /* 0x00100000d498783b */ /* 0x000f2a0000000200 */
[C---:B---3--:R-:W-:Y:S06]  /*17910*/  HMMA.16816.F32.BF16 R28, R4.reuse, R144, R28 ;  /* 0x00000090041c723c */ /* 0x048fec000004181c */
[C---:B------:R-:W-:Y:S01]  /*17920*/  HMMA.16816.F32.BF16 R24, R4.reuse, R146, R24 ;  /* 0x000000920418723c */ /* 0x040fe20000041818 */
[----:B------:R-:W3:Y:S05]  /*17930*/  LDSM.16.M88.4 R144, [R212+0x2000] ;  /* 0x00200000d490783b */ /* 0x000eea0000000200 */
        /* <DEDUP_REMOVED lines=9> */
[----:B------:R-:W1:Y:S01]  /*179d0*/  LDSM.16.M88.4 R164, [R229+0x9000] ;  /* 0x00900000e5a4783b */ /* 0x000e620000000200 */
[C---:B-----5:R-:W-:Y:S06]  /*179e0*/  HMMA.16816.F32.BF16 R140, R184.reuse, R160, R140 ;  /* 0x000000a0b88c723c */ /* 0x060fec000004188c */
[C---:B------:R-:W-:Y:S01]  /*179f0*/  HMMA.16816.F32.BF16 R136, R184.reuse, R162, R136 ;  /* 0x000000a2b888723c */ /* 0x040fe20000041888 */
[----:B------:R-:W5:Y:S05]  /*17a00*/  LDSM.16.M88.4 R160, [R229+0x9800] ;  /* 0x00980000e5a0783b */ /* 0x000f6a0000000200 */
        /* <DEDUP_REMOVED lines=9> */
[C---:B-1----:R-:W-:Y:S06]  /*17aa0*/  HMMA.16816.F32.BF16 R28, R184.reuse, R8, R28 ;  /* 0x00000008b81c723c */ /* 0x042fec000004181c */
[C---:B------:R-:W-:Y:S01]  /*17ab0*/  HMMA.16816.F32.BF16 R24, R184.reuse, R10, R24 ;  /* 0x0000000ab818723c */ /* 0x040fe20000041818 */
[----:B------:R-:W-:Y:S05]  /*17ac0*/  LDSM.16.M88.4 R8, [R228+0x2000] ;  /* 0x00200000e408783b */ /* 0x000fea0000000200 */
[C---:B------:R-:W-:Y:S06]  /*17ad0*/  HMMA.16816.F32.BF16 R20, R184.reuse, R4, R20 ;  /* 0x00000004b814723c */ /* 0x040fec0000041814 */
[C---:B------:R-:W-:Y:S01]  /*17ae0*/  HMMA.16816.F32.BF16 R16, R184.reuse, R6, R16 ;  /* 0x00000006b810723c */ /* 0x040fe20000041810 */
[----:B------:R-:W1:Y:S05]  /*17af0*/  LDSM.16.M88.4 R4, [R211] ;  /* 0x00000000d304783b */ /* 0x000e6a0000000200 */
[C---:B------:R-:W-:Y:S06]  /*17b00*/  HMMA.16816.F32.BF16 R44, R184.reuse, R148, R44 ;  /* 0x00000094b82c723c */ /* 0x040fec000004182c */
[C---:B------:R-:W-:Y:S01]  /*17b10*/  HMMA.16816.F32.BF16 R40, R184.reuse, R150, R40 ;  /* 0x00000096b828723c */ /* 0x040fe20000041828 */
[----:B------:R-:W1:Y:S05]  /*17b20*/  LDSM.16.M88.4 R148, [R229+0xb000] ;  /* 0x00b00000e594783b */ /* 0x000e6a0000000200 */
[C---:B------:R-:W-:Y:S06]  /*17b30*/  HMMA.16816.F32.BF16 R12, R184.reuse, R188, R12 ;  /* 0x000000bcb80c723c */ /* 0x040fec000004180c */
[----:B------:R-:W-:Y:S06]  /*17b40*/  HMMA.16816.F32.BF16 R180, R184, R190, R180 ;  /* 0x000000beb8b4723c */ /* 0x000fec00000418b4 */
[C---:B------:R-:W-:Y:S06]  /*17b50*/  HMMA.16816.F32.BF16 R140, R176.reuse, R172, R140 ;  /* 0x000000acb08c723c */ /* 0x040fec000004188c */
[C---:B------:R-:W-:Y:S01]  /*17b60*/  HMMA.16816.F32.BF16 R136, R176.reuse, R174, R136 ;  /* 0x000000aeb088723c */ /* 0x040fe20000041888 */
[----:B------:R-:W1:Y:S05]  /*17b70*/  LDSM.16.M88.4 R172, [R210] ;  /* 0x00000000d2ac783b */ /* 0x000e6a0000000200 */
[C---:B------:R-:W-:Y:S06]  /*17b80*/  HMMA.16816.F32.BF16 R52, R176.reuse, R164, R52 ;  /* 0x000000a4b034723c */ /* 0x040fec0000041834 */
[C---:B------:R-:W-:Y:S01]  /*17b90*/  HMMA.16816.F32.BF16 R48, R176.reuse, R166, R48 ;  /* 0x000000a6b030723c */ /* 0x040fe20000041830 */
[----:B------:R-:W1:Y:S05]  /*17ba0*/  LDSM.16.M88.4 R164, [R208] ;  /* 0x00000000d0a4783b */ /* 0x000e6a0000000200 */
[C---:B------:R-:W-:Y:S06]  /*17bb0*/  HMMA.16816.F32.BF16 R60, R176.reuse, R168, R60 ;  /* 0x000000a8b03c723c */ /* 0x040fec000004183c */
[C---:B------:R-:W-:Y:S01]  /*17bc0*/  HMMA.16816.F32.BF16 R56, R176.reuse, R170, R56 ;  /* 0x000000aab038723c */ /* 0x040fe20000041838 */
[----:B------:R-:W-:Y:S05]  /*17bd0*/  LDSM.16.M88.4 R168, [R209] ;  /* 0x00000000d1a8783b */ /* 0x000fea0000000200 */
[C---:B-----5:R-:W-:Y:S06]  /*17be0*/  HMMA.16816.F32.BF16 R44, R176.reuse, R160, R44 ;  /* 0x000000a0b02c723c */ /* 0x060fec000004182c */
[C---:B------:R-:W-:Y:S01]  /*17bf0*/  HMMA.16816.F32.BF16 R40, R176.reuse, R162, R40 ;  /* 0x000000a2b028723c */ /* 0x040fe20000041828 */
[----:B------:R-:W-:Y:S05]  /*17c00*/  LDSM.16.M88.4 R160, [R204] ;  /* 0x00000000cca0783b */ /* 0x000fea0000000200 */
[C---:B--2---:R-:W-:Y:S06]  /*17c10*/  HMMA.16816.F32.BF16 R36, R176.reuse, R156, R36 ;  /* 0x0000009cb024723c */ /* 0x044fec0000041824 */
[C---:B------:R-:W-:Y:S01]  /*17c20*/  HMMA.16816.F32.BF16 R32, R176.reuse, R158, R32 ;  /* 0x0000009eb020723c */ /* 0x040fe20000041820 */
[----:B------:R-:W-:Y:S05]  /*17c30*/  LDSM.16.M88.4 R156, [R226+0x2000] ;  /* 0x00200000e29c783b */ /* 0x000fea0000000200 */
[C---:B----4-:R-:W-:Y:S06]  /*17c40*/  HMMA.16816.F32.BF16 R28, R176.reuse, R152, R28 ;  /* 0x00000098b01c723c */ /* 0x050fec000004181c */
[C---:B------:R-:W-:Y:S01]  /*17c50*/  HMMA.16816.F32.BF16 R24, R176.reuse, R154, R24 ;  /* 0x0000009ab018723c */ /* 0x040fe20000041818 */
[----:B------:R-:W2:Y:S05]  /*17c60*/  LDSM.16.M88.4 R152, [R223+0x8000] ;  /* 0x00800000df98783b */ /* 0x000eaa0000000200 */
[C---:B---3--:R-:W-:Y:S06]  /*17c70*/  HMMA.16816.F32.BF16 R12, R176.reuse, R144, R12 ;  /* 0x00000090b00c723c */ /* 0x048fec000004180c */
[----:B------:R-:W-:Y:S01]  /*17c80*/  HMMA.16816.F32.BF16 R180, R176, R146, R180 ;  /* 0x00000092b0b4723c */ /* 0x000fe200000418b4 */
[----:B------:R-:W3:Y:S05]  /*17c90*/  LDSM.16.M88.4 R144, [R206] ;  /* 0x00000000ce90783b */ /* 0x000eea0000000200 */
[C---:B-1----:R-:W-:Y:S06]  /*17ca0*/  HMMA.16816.F32.BF16 R140, R8.reuse, R4, R140 ;  /* 0x00000004088c723c */ /* 0x042fec000004188c */
[----:B------:R-:W-:Y:S01]  /*17cb0*/  HMMA.16816.F32.BF16 R136, R8, R6, R136 ;  /* 0x000000060888723c */ /* 0x000fe20000041888 */
[----:B------:R-:W1:Y:S05]  /*17cc0*/  LDSM.16.M88.4 R4, [R205] ;  /* 0x00000000cd04783b */ /* 0x000e6a0000000200 */
[----:B------:R-:W-:Y:S06]  /*17cd0*/  HMMA.16816.F32.BF16 R20, R176, R148, R20 ;  /* 0x00000094b014723c */ /* 0x000fec0000041814 */
[C---:B------:R-:W-:Y:S06]  /*17ce0*/  HMMA.16816.F32.BF16 R60, R8.reuse, R172, R60 ;  /* 0x000000ac083c723c */ /* 0x040fec000004183c */
[----:B------:R-:W-:Y:S01]  /*17cf0*/  HMMA.16816.F32.BF16 R56, R8, R174, R56 ;  /* 0x000000ae0838723c */ /* 0x000fe20000041838 */
[----:B------:R-:W4:Y:S05]  /*17d00*/  LDSM.16.M88.4 R172, [R223+0x8800] ;  /* 0x00880000dfac783b */ /* 0x000f2a0000000200 */
[----:B------:R-:W-:Y:S01]  /*17d10*/  HMMA.16816.F32.BF16 R16, R176, R150, R16 ;  /* 0x00000096b010723c */ /* 0x000fe20000041810 */
[----:B------:R-:W-:Y:S05]  /*17d20*/  LDSM.16.M88.4 R148, [R207] ;  /* 0x00000000cf94783b */ /* 0x000fea0000000200 */
[C---:B------:R-:W-:Y:S06]  /*17d30*/  HMMA.16816.F32.BF16 R44, R8.reuse, R164, R44 ;  /* 0x000000a4082c723c */ /* 0x040fec000004182c */
[----:B------:R-:W-:Y:S01]  /*17d40*/  HMMA.16816.F32.BF16 R176, R8, R166, R40 ;  /* 0x000000a608b0723c */ /* 0x000fe20000041828 */
[----:B------:R-:W-:Y:S04]  /*17d50*/  LDSM.16.M88.4 R164, [R225+0x2000] ;  /* 0x00200000e1a4783b */ /* 0x000fe80000000200 */
[----:B------:R-:W5:Y:S01]  /*17d60*/  LDSM.16.M88.4 R40, [R212+0x4000] ;  /* 0x00400000d428783b */ /* 0x000f620000000200 */
[C---:B--2---:R-:W-:Y:S06]  /*17d70*/  HMMA.16816.F32.BF16 R140, R156.reuse, R152, R140 ;  /* 0x000000989c8c723c */ /* 0x044fec000004188c */
[----:B------:R-:W-:Y:S06]  /*17d80*/  HMMA.16816.F32.BF16 R136, R156, R154, R136 ;  /* 0x0000009a9c88723c */ /* 0x000fec0000041888 */
[C---:B------:R-:W-:Y:S06]  /*17d90*/  HMMA.16816.F32.BF16 R52, R8.reuse, R168, R52 ;  /* 0x000000a80834723c */ /* 0x040fec0000041834 */
[C---:B------:R-:W-:Y:S01]  /*17da0*/  HMMA.16816.F32.BF16 R48, R8.reuse, R170, R48 ;  /* 0x000000aa0830723c */ /* 0x040fe20000041830 */
[----:B------:R-:W2:Y:S05]  /*17db0*/  LDSM.16.M88.4 R168, [R223+0x9000] ;  /* 0x00900000dfa8783b */ /* 0x000eaa0000000200 */
[C---:B---3--:R-:W-:Y:S06]  /*17dc0*/  HMMA.16816.F32.BF16 R28, R8.reuse, R144, R28 ;  /* 0x00000090081c723c */ /* 0x048fec000004181c */
[C---:B------:R-:W-:Y:S06]  /*17dd0*/  HMMA.16816.F32.BF16 R24, R8.reuse, R146, R24 ;  /* 0x000000920818723c */ /* 0x040fec0000041818 */
[----:B-1----:R-:W-:Y:S01]  /*17de0*/  HMMA.16816.F32.BF16 R144, R8, R4, R20 ;  /* 0x000000040890723c */ /* 0x002fe20000041814 */
[----:B------:R-:W1:Y:S05]  /*17df0*/  LDSM.16.M88.4 R20, [R212+0x4800] ;  /* 0x00480000d414783b */ /* 0x000e6a0000000200 */
[----:B----4-:R-:W-:Y:S06]  /*17e00*/  HMMA.16816.F32.BF16 R60, R156, R172, R60 ;  /* 0x000000ac9c3c723c */ /* 0x010fec000004183c */
[----:B------:R-:W-:Y:S01]  /*17e10*/  HMMA.16816.F32.BF16 R16, R8, R6, R16 ;  /* 0x000000060810723c */ /* 0x000fe20000041810 */
[----:B------:R-:W3:Y:S05]  /*17e20*/  LDSM.16.M88.4 R4, [R223+0x9800] ;  /* 0x00980000df04783b */ /* 0x000eea0000000200 */
[C---:B-----5:R-:W-:Y:S06]  /*17e30*/  HMMA.16816.F32.BF16 R140, R164.reuse, R40, R140 ;  /* 0x00000028a48c723c */ /* 0x060fec000004188c */
[----:B------:R-:W-:Y:S01]  /*17e40*/  HMMA.16816.F32.BF16 R136, R164, R42, R136 ;  /* 0x0000002aa488723c */ /* 0x000fe20000041888 */
[----:B------:R-:W-:Y:S05]  /*17e50*/  LDSM.16.M88.4 R40, [R223+0xa000] ;  /* 0x00a00000df28783b */ /* 0x000fea0000000200 */
[C---:B------:R-:W-:Y:S06]  /*17e60*/  HMMA.16816.F32.BF16 R36, R8.reuse, R148, R36 ;  /* 0x000000940824723c */ /* 0x040fec0000041824 */
[----:B------:R-:W-:Y:S01]  /*17e70*/  HMMA.16816.F32.BF16 R32, R8, R150, R32 ;  /* 0x000000960820723c */ /* 0x000fe20000041820 */
[----:B------:R-:W-:-:S05]  /*17e80*/  VIADD R148, R3, 0x1 ;  /* 0x0000000103947836 */ /* 0x000fca0000000000 */
[C---:B------:R-:W-:Y:S01]  /*17e90*/  HMMA.16816.F32.BF16 R12, R8.reuse, R160, R12 ;  /* 0x000000a0080c723c */ /* 0x040fe2000004180c */
[CC--:B------:R-:W-:Y:S02]  /*17ea0*/  ISETP.GE.AND P5, PT, R148.reuse, R135.reuse, PT ;  /* 0x000000879400720c */ /* 0x0c0fe40003fa6270 */
[----:B------:R-:W-:Y:S02]  /*17eb0*/  ISETP.GE.AND P4, PT, R148, R192, PT ;  /* 0x000000c09400720c */ /* 0x000fe40003f86270 */
[----:B------:R-:W-:Y:S01]  /*17ec0*/  FSEL R191, R141, -INF , !P5 ;  /* 0xff8000008dbf7808 */ /* 0x000fe20006800000 */
[----:B------:R-:W-:Y:S01]  /*17ed0*/  HMMA.16816.F32.BF16 R180, R8, R162, R180 ;  /* 0x000000a208b4723c */ /* 0x000fe200000418b4 */
[----:B------:R-:W4:Y:S01]  /*17ee0*/  LDSM.16.M88.4 R8, [R212+0x5000] ;  /* 0x00500000d408783b */ /* 0x000f220000000200 */
[----:B------:R-:W-:Y:S02]  /*17ef0*/  FSEL R189, R136, -INF , !P2 ;  /* 0xff80000088bd7808 */ /* 0x000fe40005000000 */
[----:B------:R-:W-:Y:S01]  /*17f00*/  FSEL R195, R138, -INF , !P1 ;  /* 0xff8000008ac37808 */ /* 0x000fe20004800000 */
[----:B------:R-:W5:Y:S01]  /*17f10*/  LDSM.16.M88.4 R148, [R223+0xa800] ;  /* 0x00a80000df94783b */ /* 0x000f620000000200 */
[----:B------:R-:W-:Y:S01]  /*17f20*/  HMMA.16816.F32.BF16 R56, R156, R174, R56 ;  /* 0x000000ae9c38723c */ /* 0x000fe20000041838 */
[----:B------:R-:W-:-:S05]  /*17f30*/  ISETP.GE.AND P1, PT, R134, R135, PT ;  /* 0x000000878600720c */ /* 0x000fca0003f26270 */
[----:B--2---:R-:W-:Y:S06]  /*17f40*/  HMMA.16816.F32.BF16 R52, R156, R168, R52 ;  /* 0x000000a89c34723c */ /* 0x004fec0000041834 */
[----:B-1----:R-:W-:Y:S06]  /*17f50*/  HMMA.16816.F32.BF16 R60, R164, R20, R60 ;  /* 0x00000014a43c723c */ /* 0x002fec000004183c */
[----:B------:R-:W-:Y:S01]  /*17f60*/  HMMA.16816.F32.BF16 R48, R156, R170, R48 ;  /* 0x000000aa9c30723c */ /* 0x000fe20000041830 */
[----:B------:R-:W-:-:S02]  /*17f70*/  VIADD R21, R3, 0x9 ;  /* 0x0000000903157836 */ /* 0x000fc40000000000 */
[----:B------:R-:W-:-:S03]  /*17f80*/  VIADD R20, R3, 0x10 ;  /* 0x0000001003147836 */ /* 0x000fc60000000000 */
[CC--:B------:R-:W-:Y:S01]  /*17f90*/  ISETP.GE.AND P6, PT, R21.reuse, R135.reuse, PT ;  /* 0x000000871500720c */ /* 0x0c0fe20003fc6270 */
[----:B------:R-:W-:Y:S01]  /*17fa0*/  HMMA.16816.F32.BF16 R56, R164, R22, R56 ;  /* 0x00000016a438723c */ /* 0x000fe20000041838 */
[-C--:B------:R-:W-:Y:S02]  /*17fb0*/  ISETP.GE.AND P3, PT, R21, R192.reuse, PT ;  /* 0x000000c01500720c */ /* 0x080fe40003f66270 */
[C---:B------:R-:W-:Y:S02]  /*17fc0*/  ISETP.GE.AND P5, PT, R20.reuse, R135, PT ;  /* 0x000000871400720c */ /* 0x040fe40003fa6270 */
[----:B------:R-:W-:Y:S01]  /*17fd0*/  ISETP.GE.AND P2, PT, R20, R192, PT ;  /* 0x000000c01400720c */ /* 0x000fe20003f46270 */
[----:B---3--:R-:W-:Y:S01]  /*17fe0*/  HMMA.16816.F32.BF16 R44, R156, R4, R44 ;  /* 0x000000049c2c723c */ /* 0x008fe2000004182c */
[----:B------:R-:W1:Y:S01]  /*17ff0*/  LDSM.16.M88.4 R20, [R212+0x5800] ;  /* 0x00580000d414783b */ /* 0x000e620000000200 */
[----:B------:R-:W-:Y:S02]  /*18000*/  FSEL R197, R139, -INF , !P3 ;  /* 0xff8000008bc57808 */ /* 0x000fe40005800000 */
[----:B------:R-:W-:-:S02]  /*18010*/  FSEL R193, R137, -INF , !P6 ;  /* 0xff80000089c17808 */ /* 0x000fc40007000000 */
[----:B----4-:R-:W-:Y:S01]  /*18020*/  HMMA.16816.F32.BF16 R52, R164, R8, R52 ;  /* 0x00000008a434723c */ /* 0x010fe20000041834 */
[C---:B------:R-:W-:Y:S01]  /*18030*/  VIADD R4, R3.reuse, 0x18 ;  /* 0x0000001803047836 */ /* 0x040fe20000000000 */
[----:B------:R-:W-:Y:S02]  /*18040*/  FSEL R60, R60, -INF , !P5 ;  /* 0xff8000003c3c7808 */ /* 0x000fe40006800000 */
[-C--:B------:R-:W-:Y:S02]  /*18050*/  ISETP.GE.AND P6, PT, R134, R192.reuse, PT ;  /* 0x000000c08600720c */ /* 0x080fe40003fc6270 */
[C---:B------:R-:W-:Y:S01]  /*18060*/  ISETP.GE.AND P3, PT, R4.reuse, R135, PT ;  /* 0x000000870400720c */ /* 0x040fe20003f66270 */
[C---:B------:R-:W-:Y:S01]  /*18070*/  HMMA.16816.F32.BF16 R176, R156.reuse, R6, R176 ;  /* 0x000000069cb0723c */ /* 0x040fe200000418b0 */
[----:B------:R-:W-:Y:S01]  /*18080*/  ISETP.GE.AND P5, PT, R4, R192, PT ;  /* 0x000000c00400720c */ /* 0x000fe20003fa6270 */
[C---:B------:R-:W-:Y:S01]  /*18090*/  VIADD R9, R3.reuse, 0x19 ;  /* 0x0000001903097836 */ /* 0x040fe20000000000 */
[----:B------:R-:W2:Y:S01]  /*180a0*/  LDSM.16.M88.4 R4, [R212+0x6000] ;  /* 0x00600000d404783b */ /* 0x000ea20000000200 */
[----:B------:R-:W-:Y:S01]  /*180b0*/  VIADD R8, R3, 0x20 ;  /* 0x0000002003087836 */ /* 0x000fe20000000000 */
[----:B------:R-:W-:Y:S01]  /*180c0*/  FSEL R175, R63, -INF , !P6 ;  /* 0xff8000003faf7808 */ /* 0x000fe20007000000 */
[----:B------:R-:W-:Y:S01]  /*180d0*/  HMMA.16816.F32.BF16 R36, R156, R40, R36 ;  /* 0x000000289c24723c */ /* 0x000fe20000041824 */
[----:B------:R-:W-:-:S02]  /*180e0*/  FSEL R187, R62, -INF , !P2 ;  /* 0xff8000003ebb7808 */ /* 0x000fc40005000000 */
[----:B------:R-:W-:Y:S02]  /*180f0*/  FSEL R173, R61, -INF , !P1 ;  /* 0xff8000003dad7808 */ /* 0x000fe40004800000 */
[----:B------:R-:W-:Y:S01]  /*18100*/  FSEL R63, R56, -INF , !P3 ;  /* 0xff800000383f7808 */ /* 0x000fe20005800000 */
        /* <DEDUP_REMOVED lines=9> */
[----:B------:R-:W-:-:S02]  /*181a0*/  FSEL R185, R58, -INF , !P5 ;  /* 0xff8000003ab97808 */ /* 0x000fc40006800000 */
[----:B------:R-:W-:Y:S01]  /*181b0*/  FSEL R57, R57, -INF , !P2 ;  /* 0xff80000039397808 */ /* 0x000fe20005000000 */
[----:B-----5:R-:W-:Y:S01]  /*181c0*/  HMMA.16816.F32.BF16 R28, R156, R148, R28 ;  /* 0x000000949c1c723c */ /* 0x020fe2000004181c */
[----:B------:R-:W-:Y:S02]  /*181d0*/  FSEL R58, R59, -INF , !P1 ;  /* 0xff8000003b3a7808 */ /* 0x000fe40004800000 */
[----:B------:R-:W-:Y:S02]  /*181e0*/  FSEL R137, R52, -INF , !P6 ;  /* 0xff80000034897808 */ /* 0x000fe40007000000 */
[CC--:B------:R-:W-:Y:S01]  /*181f0*/  ISETP.GE.AND P5, PT, R9.reuse, R135.reuse, PT ;  /* 0x000000870900720c */ /* 0x0c0fe20003fa6270 */
[----:B-1----:R-:W-:Y:S01]  /*18200*/  HMMA.16816.F32.BF16 R44, R164, R20, R44 ;  /* 0x00000014a42c723c */ /* 0x002fe2000004182c */
[----:B------:R-:W-:Y:S02]  /*18210*/  ISETP.GE.AND P2, PT, R9, R192, PT ;  /* 0x000000c00900720c */ /* 0x000fe40003f46270 */
[----:B------:R-:W-:-:S02]  /*18220*/  ISETP.GE.AND P1, PT, R8, R135, PT ;  /* 0x000000870800720c */ /* 0x000fc40003f26270 */
[-C--:B------:R-:W-:Y:S01]  /*18230*/  ISETP.GE.AND P6, PT, R8, R192.reuse, PT ;  /* 0x000000c00800720c */ /* 0x080fe20003fc6270 */
[C---:B------:R-:W-:Y:S01]  /*18240*/  HMMA.16816.F32.BF16 R176, R164.reuse, R22, R176 ;  /* 0x00000016a4b0723c */ /* 0x040fe200000418b0 */
[----:B------:R-:W1:Y:S01]  /*18250*/  LDSM.16.M88.4 R8, [R223+0xb000] ;  /* 0x00b00000df08783b */ /* 0x000e620000000200 */
[----:B------:R-:W-:Y:S01]  /*18260*/  FSEL R138, R54, -INF , !P3 ;  /* 0xff800000368a7808 */ /* 0x000fe20005800000 */
[----:B------:R-:W-:Y:S01]  /*18270*/  VIADD R20, R3, 0x30 ;  /* 0x0000003003147836 */ /* 0x000fe20000000000 */
[----:B------:R-:W-:Y:S01]  /*18280*/  FSEL R139, R53, -INF , !P5 ;  /* 0xff800000358b7808 */ /* 0x000fe20006800000 */
[----:B------:R-:W-:Y:S01]  /*18290*/  VIADD R21, R3, 0x31 ;  /* 0x0000003103157836 */ /* 0x000fe20000000000 */
[C---:B------:R-:W-:Y:S01]  /*182a0*/  ISETP.GE.AND P3, PT, R40.reuse, R135, PT ;  /* 0x000000872800720c */ /* 0x040fe20003f66270 */
[----:B--2---:R-:W-:Y:S01]  /*182b0*/  HMMA.16816.F32.BF16 R36, R164, R4, R36 ;  /* 0x00000004a424723c */ /* 0x004fe20000041824 */
[----:B------:R-:W-:Y:S02]  /*182c0*/  ISETP.GE.AND P5, PT, R40, R192, PT ;  /* 0x000000c02800720c */ /* 0x000fe40003fa6270 */
[----:B------:R-:W2:Y:S01]  /*182d0*/  LDSM.16.M88.4 R40, [R212+0x6800] ;  /* 0x00680000d428783b */ /* 0x000ea20000000200 */
[----:B------:R-:W-:-:S02]  /*182e0*/  FSEL R171, R55, -INF , !P2 ;  /* 0xff80000037ab7808 */ /* 0x000fc40005000000 */
[----:B------:R-:W-:Y:S01]  /*182f0*/  FSEL R163, R48, -INF , !P1 ;  /* 0xff80000030a37808 */ /* 0x000fe20004800000 */
[C---:B------:R-:W-:Y:S01]  /*18300*/  VIADD R48, R3.reuse, 0x38 ;  /* 0x0000003803307836 */ /* 0x040fe20000000000 */
[----:B------:R-:W-:Y:S01]  /*18310*/  FSEL R169, R50, -INF , !P6 ;  /* 0xff80000032a97808 */ /* 0x000fe20007000000 */
[----:B------:R-:W-:Y:S01]  /*18320*/  VIADD R4, R3, 0x39 ;  /* 0x0000003903047836 */ /* 0x000fe20000000000 */
[----:B------:R-:W-:Y:S01]  /*18330*/  FSEL R148, R49, -INF , !P3 ;  /* 0xff80000031947808 */ /* 0x000fe20005800000 */
[----:B------:R-:W-:Y:S01]  /*18340*/  HMMA.16816.F32.BF16 R24, R156, R150, R24 ;  /* 0x000000969c18723c */ /* 0x000fe20000041818 */
[CC--:B------:R-:W-:Y:S01]  /*18350*/  ISETP.GE.AND P2, PT, R20.reuse, R135.reuse, PT ;  /* 0x000000871400720c */ /* 0x0c0fe20003f46270 */
[----:B------:R-:W-:Y:S01]  /*18360*/  VIADD R5, R3, 0x41 ;  /* 0x0000004103057836 */ /* 0x000fe20000000000 */
[-C--:B------:R-:W-:Y:S02]  /*18370*/  ISETP.GE.AND P1, PT, R20, R192.reuse, PT ;  /* 0x000000c01400720c */ /* 0x080fe40003f26270 */
[C---:B------:R-:W-:Y:S01]  /*18380*/  ISETP.GE.AND P6, PT, R21.reuse, R135, PT ;  /* 0x000000871500720c */ /* 0x040fe20003fc6270 */
[----:B------:R-:W-:Y:S01]  /*18390*/  HMMA.16816.F32.BF16 R32, R164, R6, R32 ;  /* 0x00000006a420723c */ /* 0x000fe20000041820 */
[----:B------:R-:W-:-:S02]  /*183a0*/  ISETP.GE.AND P3, PT, R21, R192, PT ;  /* 0x000000c01500720c */ /* 0x000fc40003f66270 */
[----:B------:R-:W3:Y:S01]  /*183b0*/  LDSM.16.M88.4 R20, [R223+0xb800] ;  /* 0x00b80000df14783b */ /* 0x000ee20000000200 */
[----:B------:R-:W-:Y:S02]  /*183c0*/  FSEL R161, R51, -INF , !P5 ;  /* 0xff80000033a17808 */ /* 0x000fe40006800000 */
[----:B------:R-:W-:Y:S02]  /*183d0*/  FSEL R149, R44, -INF , !P2 ;  /* 0xff8000002c957808 */ /* 0x000fe40005000000 */
[C---:B------:R-:W-:Y:S02]  /*183e0*/  ISETP.GE.AND P5, PT, R48.reuse, R135, PT ;  /* 0x000000873000720c */ /* 0x040fe40003fa6270 */
[----:B------:R-:W-:Y:S02]  /*183f0*/  ISETP.GE.AND P2, PT, R48, R192, PT ;  /* 0x000000c03000720c */ /* 0x000fe40003f46270 */
[----:B------:R-:W4:Y:S01]  /*18400*/  LDSM.16.M88.4 R48, [R212+0x7000] ;  /* 0x00700000d430783b */ /* 0x000f220000000200 */
[----:B------:R-:W-:-:S02]  /*18410*/  FSEL R141, R46, -INF , !P1 ;  /* 0xff8000002e8d7808 */ /* 0x000fc40004800000 */
[----:B------:R-:W-:Y:S02]  /*18420*/  FSEL R252, R45, -INF , !P6 ;  /* 0xff8000002dfc7808 */ /* 0x000fe40007000000 */
[CC--:B------:R-:W-:Y:S01]  /*18430*/  ISETP.GE.AND P1, PT, R4.reuse, R135.reuse, PT ;  /* 0x000000870400720c */ /* 0x0c0fe20003f26270 */
[C---:B-1----:R-:W-:Y:S01]  /*18440*/  HMMA.16816.F32.BF16 R144, R156.reuse, R8, R144 ;  /* 0x000000089c90723c */ /* 0x042fe20000041890 */
[-C--:B------:R-:W-:Y:S01]  /*18450*/  ISETP.GE.AND P6, PT, R4, R192.reuse, PT ;  /* 0x000000c00400720c */ /* 0x080fe20003fc6270 */
[----:B------:R-:W-:Y:S01]  /*18460*/  VIADD R4, R3, 0x40 ;  /* 0x0000004003047836 */ /* 0x000fe20000000000 */
        /* <DEDUP_REMOVED lines=25> */
[----:B------:R-:W1:Y:S01]  /*18600*/  LDSM.16.M88.4 R4, [R212+0x7800] ;  /* 0x00780000d404783b */ /* 0x000e620000000200 */
[----:B------:R-:W-:Y:S01]  /*18610*/  FSEL R202, R39, -INF , !P1 ;  /* 0xff80000027ca7808 */ /* 0x000fe20004800000 */
[----:B------:R-:W-:-:S04]  /*18620*/  DEPBAR.LE SB0, 0x0 ;  /* 0x000080000000791a */ /* 0x000fc80000000000 */
[C---:B----4-:R-:W-:Y:S01]  /*18630*/  HMMA.16816.F32.BF16 R144, R164.reuse, R48, R144 ;  /* 0x00000030a490723c */ /* 0x050fe20000041890 */
[----:B------:R-:W-:Y:S02]  /*18640*/  FSEL R198, R32, -INF , !P6 ;  /* 0xff80000020c67808 */ /* 0x000fe40007000000 */
[C---:B------:R-:W-:Y:S02]  /*18650*/  ISETP.GE.AND P1, PT, R8.reuse, R135, PT ;  /* 0x000000870800720c */ /* 0x040fe40003f26270 */
[----:B------:R-:W-:Y:S01]  /*18660*/  ISETP.GE.AND P6, PT, R8, R192, PT ;  /* 0x000000c00800720c */ /* 0x000fe20003fc6270 */
[----:B------:R-:W-:Y:S01]  /*18670*/  VIADD R8, R3, 0x58 ;  /* 0x0000005803087836 */ /* 0x000fe20000000000 */
[----:B------:R-:W-:Y:S01]  /*18680*/  HMMA.16816.F32.BF16 R16, R164, R50, R16 ;  /* 0x00000032a410723c */ /* 0x000fe20000041810 */
[----:B------:R-:W-:Y:S02]  /*18690*/  FSEL R194, R35, -INF , !P2 ;  /* 0xff80000023c27808 */ /* 0x000fe40005000000 */
[----:B------:R-:W-:-:S02]  /*186a0*/  FSEL R178, R28, -INF , !P1 ;  /* 0xff8000001cb27808 */ /* 0x000fc40004800000 */
[----:B------:R-:W-:Y:S01]  /*186b0*/  FSEL R196, R33, -INF , !P5 ;  /* 0xff80000021c47808 */ /* 0x000fe20006800000 */
[----:B------:R-:W-:Y:S01]  /*186c0*/  BAR.SYNC.DEFER_BLOCKING 0x0 ;  /* 0x0000000000007b1d */ /* 0x000fe20000010000 */
[C---:B------:R-:W-:Y:S02]  /*186d0*/  ISETP.GE.AND P2, PT, R8.reuse, R135, PT ;  /* 0x000000870800720c */ /* 0x040fe40003f46270 */
[-C--:B------:R-:W-:Y:S01]  /*186e0*/  ISETP.GE.AND P1, PT, R8, R192.reuse, PT ;  /* 0x000000c00800720c */ /* 0x080fe20003f26270 */
[----:B------:R-:W-:Y:S01]  /*186f0*/  VIADD R8, R3, 0x60 ;  /* 0x0000006003087836 */ /* 0x000fe20000000000 */
        /* <DEDUP_REMOVED lines=8> */
[-C--:B------:R-:W-:Y:S01]  /*18780*/  ISETP.GE.AND P1, PT, R8, R135.reuse, PT ;  /* 0x000000870800720c */ /* 0x080fe20003f26270 */
[----:B-1----:R-:W-:Y:S01]  /*18790*/  HMMA.16816.F32.BF16 R12, R164, R4, R12 ;  /* 0x00000004a40c723c */ /* 0x002fe2000004180c */
[----:B------:R-:W-:Y:S01]  /*187a0*/  ISETP.GE.AND P3, PT, R9, R135, PT ;  /* 0x000000870900720c */ /* 0x000fe20003f66270 */
[----:B------:R-:W-:Y:S01]  /*187b0*/  VIADD R9, R3, 0x59 ;  /* 0x0000005903097836 */ /* 0x000fe20000000000 */
[----:B------:R-:W-:-:S02]  /*187c0*/  FSEL R158, R145, -INF , !P1 ;  /* 0xff800000919e7808 */ /* 0x000fc40004800000 */
[----:B------:R-:W-:Y:S01]  /*187d0*/  FSEL R186, R30, -INF , !P6 ;  /* 0xff8000001eba7808 */ /* 0x000fe20007000000 */
[----:B------:R-:W-:Y:S01]  /*187e0*/  HMMA.16816.F32.BF16 R20, R164, R6, R20 ;  /* 0x00000006a414723c */ /* 0x000fe20000041814 */
[----:B------:R-:W-:Y:S01]  /*187f0*/  VIADD R5, R3, 0x69 ;  /* 0x0000006903057836 */ /* 0x000fe20000000000 */
[----:B------:R-:W-:Y:S01]  /*18800*/  FSEL R174, R29, -INF , !P3 ;  /* 0xff8000001dae7808 */ /* 0x000fe20005800000 */
[----:B------:R-:W-:Y:S01]  /*18810*/  VIADD R4, R3, 0x70 ;  /* 0x0000007003047836 */ /* 0x000fe20000000000 */
[----:B------:R-:W-:Y:S02]  /*18820*/  ISETP.GE.AND P6, PT, R9, R135, PT ;  /* 0x000000870900720c */ /* 0x000fe40003fc6270 */
[-C--:B------:R-:W-:Y:S02]  /*18830*/  ISETP.GE.AND P1, PT, R5, R192.reuse, PT ;  /* 0x000000c00500720c */ /* 0x080fe40003f26270 */
[----:B------:R-:W-:Y:S01]  /*18840*/  ISETP.GE.AND P3, PT, R9, R192, PT ;  /* 0x000000c00900720c */ /* 0x000fe20003f66270 */
[----:B------:R-:W-:Y:S01]  /*18850*/  VIADD R9, R3, 0x68 ;  /* 0x0000006803097836 */ /* 0x000fe20000000000 */
[----:B------:R-:W-:-:S02]  /*18860*/  FSEL R152, R19, -INF , !P1 ;  /* 0xff80000013987808 */ /* 0x000fc40004800000 */
[-C--:B------:R-:W-:Y:S02]  /*18870*/  ISETP.GE.AND P1, PT, R3, R135.reuse, PT ;  /* 0x000000870300720c */ /* 0x080fe40003f26270 */
[----:B------:R-:W-:Y:S02]  /*18880*/  FSEL R180, R25, -INF , !P6 ;  /* 0xff80000019b47808 */ /* 0x000fe40007000000 */
[----:B------:R-:W-:Y:S02]  /*18890*/  FSEL R176, R27, -INF , !P3 ;  /* 0xff8000001bb07808 */ /* 0x000fe40005800000 */
[----:B------:R-:W-:Y:S02]  /*188a0*/  FSEL R170, R146, -INF , !P2 ;  /* 0xff80000092aa7808 */ /* 0x000fe40005000000 */
[----:B------:R-:W-:Y:S02]  /*188b0*/  ISETP.GE.AND P6, PT, R8, R192, PT ;  /* 0x000000c00800720c */ /* 0x000fe40003fc6270 */
[----:B------:R-:W-:-:S02]  /*188c0*/  ISETP.GE.AND P3, PT, R9, R135, PT ;  /* 0x000000870900720c */ /* 0x000fc40003f66270 */
[----:B------:R-:W-:Y:S02]  /*188d0*/  FSEL R160, R144, -INF , !P5 ;  /* 0xff80000090a07808 */ /* 0x000fe40006800000 */
[----:B------:R-:W-:Y:S01]  /*188e0*/  ISETP.GE.AND P2, PT, R5, R135, PT ;  /* 0x000000870500720c */ /* 0x000fe20003f46270 */
[----:B------:R-:W-:Y:S01]  /*188f0*/  VIADD R5, R3, 0x71 ;  /* 0x0000007103057836 */ /* 0x000fe20000000000 */
[----:B------:R-:W-:Y:S02]  /*18900*/  ISETP.GE.AND P5, PT, R9, R192, PT ;  /* 0x000000c00900720c */ /* 0x000fe40003fa6270 */
[----:B------:R-:W-:Y:S02]  /*18910*/  FSEL R6, R140, -INF , !P1 ;  /* 0xff8000008c067808 */ /* 0x000fe40004800000 */
[----:B------:R-:W-:Y:S02]  /*18920*/  ISETP.GT.AND P1, PT, R240, R231, PT ;  /* 0x000000e7f000720c */ /* 0x000fe40003f24270 */
[----:B------:R-:W-:-:S02]  /*18930*/  FSEL R168, R147, -INF , !P6 ;  /* 0xff80000093a87808 */ /* 0x000fc40007000000 */
[----:B------:R-:W-:Y:S02]  /*18940*/  FSEL R156, R16, -INF , !P3 ;  /* 0xff800000109c7808 */ /* 0x000fe40005800000 */
[CC--:B------:R-:W-:Y:S02]  /*18950*/  ISETP.GE.AND P6, PT, R4.reuse, R135.reuse, PT ;  /* 0x000000870400720c */ /* 0x0c0fe40003fc6270 */
[----:B------:R-:W-:Y:S02]  /*18960*/  ISETP.GE.AND P3, PT, R4, R192, PT ;  /* 0x000000c00400720c */ /* 0x000fe40003f66270 */
[----:B------:R-:W-:Y:S02]  /*18970*/  FSEL R162, R18, -INF , !P5 ;  /* 0xff80000012a27808 */ /* 0x000fe40006800000 */
[----:B------:R-:W-:Y:S02]  /*18980*/  FSEL R154, R17, -INF , !P2 ;  /* 0xff800000119a7808 */ /* 0x000fe40005000000 */
[----:B------:R-:W-:-:S02]  /*18990*/  ISETP.GE.AND P5, PT, R5, R135, PT ;  /* 0x000000870500720c */ /* 0x000fc40003fa6270 */
[-C--:B------:R-:W-:Y:S01]  /*189a0*/  ISETP.GE.AND P2, PT, R5, R192.reuse, PT ;  /* 0x000000c00500720c */ /* 0x080fe20003f46270 */
[----:B------:R-:W-:Y:S01]  /*189b0*/  VIADD R5, R3, 0x78 ;  /* 0x0000007803057836 */ /* 0x000fe20000000000 */
[----:B------:R-:W-:Y:S02]  /*189c0*/  FSEL R4, R143, -INF , !P4 ;  /* 0xff8000008f047808 */ /* 0x000fe40006000000 */
[C---:B------:R-:W-:Y:S01]  /*189d0*/  ISETP.GE.AND P4, PT, R3.reuse, R192, PT ;  /* 0x000000c00300720c */ /* 0x040fe20003f86270 */
[----:B------:R-:W-:Y:S01]  /*189e0*/  VIADD R3, R3, 0x79 ;  /* 0x0000007903037836 */ /* 0x000fe20000000000 */
[----:B------:R-:W-:Y:S02]  /*189f0*/  FSEL R136, R12, -INF , !P6 ;  /* 0xff8000000c887808 */ /* 0x000fe40007000000 */
[----:B------:R-:W-:Y:S02]  /*18a00*/  FSEL R146, R14, -INF , !P3 ;  /* 0xff8000000e927808 */ /* 0x000fe40005800000 */
        /* <DEDUP_REMOVED lines=8> */
[----:B------:R-:W-:Y:S02]  /*18a90*/  FSEL R140, R22, -INF , !P3 ;  /* 0xff800000168c7808 */ /* 0x000fe40005800000 */
        /* <DEDUP_REMOVED lines=17> */
[----:B------:R-:W-:Y:S01]  /*18bb0*/  ISETP.GE.AND P0, PT, R11, RZ, PT ;  /* 0x000000ff0b00720c */ /* 0x000fe20003f06270 */
        /* <DEDUP_REMOVED lines=9> */
[----:B------:R-:W-:Y:S01]  /*18c50*/  IMAD R16, R12, R8, R7 ;  /* 0x000000080c107224 */ /* 0x000fe200078e0207 */
        /* <DEDUP_REMOVED lines=9> */
[----:B------:R-:W-:Y:S01]  /*18cf0*/  ISETP.GE.U32.AND P5, PT, R8, R9, PT ;  /* 0x000000090800720c */ /* 0x000fe20003fa6070 */
[----:B------:R-:W2:Y:S01]  /*18d00*/  LD.E.64 R16, desc[UR4][R132.64+0x20] ;  /* 0x0000200484107980 */ /* 0x000ea2000c101b00 */
[----:B------:R-:W-:-:S09]  /*18d10*/  ISETP.NE.AND P2, PT, R14, RZ, PT ;  /* 0x000000ff0e00720c */ /* 0x000fd20003f45270 */
[----:B------:R-:W-:Y:S02]  /*18d20*/  @P6 IADD3 R12, R12, 0x1, RZ ;  /* 0x000000010c0c6810 */ /* 0x000fe40007ffe0ff */
[----:B------:R-:W-:Y:S02]  /*18d30*/  @P5 VIADD R10, R10, 0x1 ;  /* 0x000000010a0a5836 */ /* 0x000fe40000000000 */
[----:B------:R-:W-:Y:S02]  /*18d40*/  @!P3 IADD3 R12, -R12, RZ, RZ ;  /* 0x000000ff0c0cb210 */ /* 0x000fe40007ffe1ff */
[----:B------:R-:W-:Y:S02]  /*18d50*/  @!P0 IMAD.MOV R10, RZ, RZ, -R10 ;  /* 0x000000ffff0a8224 */ /* 0x000fe400078e0a0a */
[C---:B------:R-:W-:Y:S02]  /*18d60*/  SEL R5, R7.reuse, R12, !P2 ;  /* 0x0000000c07057207 */ /* 0x040fe40005000000 */
[----:B------:R-:W3:Y:S01]  /*18d70*/  LD.E.64 R12, desc[UR4][R132.64+0x38] ;  /* 0x00003804840c7980 */ /* 0x000ee2000c101b00 */
[----:B------:R-:W-:-:S02]  /*18d80*/  SEL R7, R7, R10, !P2 ;  /* 0x0000000a07077207 */ /* 0x000fc40005000000 */
[----:B------:R-:W-:-:S04]  /*18d90*/  IMAD.WIDE R8, R5, 0x4, R242 ;  /* 0x0000000405087825 */ /* 0x000fc800078e02f2 */
        /* <DEDUP_REMOVED lines=14> */
[----:B------:R-:W-:-:S04]  /*18e80*/  IMAD R5, R16, R7, R5 ;  /* 0x0000000710057224 */ /* 0x000fc800078e0205 */
[----:B------:R-:W-:Y:S01]  /*18e90*/  IMAD.IADD R10, R15, 0x1, R5 ;  /* 0x000000010f0a7824 */ /* 0x000fe200078e0205 */
[----:B------:R-:W-:Y:S01]  /*18ea0*/  MOV R5, R14 ;  /* 0x0000000e00057202 */ /* 0x000fe20000000f00 */
[----:B------:R-:W-:Y:S05]  /*18eb0*/  BRA `(.L_x_3993) ;  /* 0x00000000000c7947 */ /* 0x000fea0003800000 */
.L_x_3992:
[----:B------:R-:W2:Y:S02]  /*18ec0*/  LD.E R5, desc[UR4][R132.64+0x38] ;  /* 0x0000380484057980 */ /* 0x000ea4000c101900 */
[----:B--2---:R-:W-:-:S04]  /*18ed0*/  LEA R5, -R5, RZ, 0x7 ;  /* 0x000000ff05057211 */ /* 0x004fc800078e39ff */
[----:B------:R-:W-:Y:S02]  /*18ee0*/  SHF.R.S32.HI R10, RZ, 0x1f, R5 ;  /* 0x0000001fff0a7819 */ /* 0x000fe40000011405 */
.L_x_3993:
[----:B------:R-:W-:Y:S05]  /*18ef0*/  BSYNC B0 ;  /* 0x0000000000007941 */ /* 0x000fea0003800000 */
.L_x_3991:
        /* <DEDUP_REMOVED lines=38> */
.L_x_3990:
[----:B------:R-:W-:Y:S05]  /*19160*/  BSYNC B1 ;  /* 0x0000000000017941 */ /* 0x000fea0003800000 */
.L_x_3989:
        /* <DEDUP_REMOVED lines=78> */
[----:B------:R-:W-:Y:S02]  /*19650*/  FSETP.NEU.FTZ.AND P0, PT, R44, -INF , PT ;  /* 0xff8000002c00780b */ /* 0x000fe40003f1d000 */
[----:B------:R-:W-:-:S02]  /*19660*/  FSETP.NEU.FTZ.AND P2, PT, R46, -INF , PT ;  /* 0xff8000002e00780b */ /* 0x000fc40003f5d000 */
[----:B------:R-:W-:Y:S02]  /*19670*/  FSEL R9, R44, RZ, P0 ;  /* 0x000000ff2c097208 */ /* 0x000fe40000000000 */
[----:B------:R-:W-:-:S03]  /*19680*/  FSEL R11, R46, RZ, P2 ;  /* 0x000000ff2e0b7208 */ /* 0x000fc60001000000 */
[----:B------:R-:W-:Y:S02]  /*19690*/  FADD.FTZ R9, R0, -R9 ;  /* 0x8000000900097221 */ /* 0x000fe40000010000 */
        /* <DEDUP_REMOVED lines=10> */
[-C--:B------:R-:W-:Y:S01]  /*19740*/  FFMA.FTZ R48, R142, R56.reuse, -R55 ;  /* 0x000000388e307223 */ /* 0x080fe20000010837 */
[-C--:B------:R-:W-:Y:S01]  /*19750*/  FFMA.FTZ R45, R6, R56.reuse, -R61 ;  /* 0x00000038062d7223 */ /* 0x080fe2000001083d */
[-CC-:B------:R-:W-:Y:S01]  /*19760*/  FFMA.FTZ R40, R195, R56.reuse, -R55.reuse ;  /* 0x00000038c3287223 */ /* 0x180fe20000010837 */
[----:B------:R-:W2:Y:S01]  /*19770*/  LDSM.16.MT88.4 R4, [R224+0xc000] ;  /* 0x00c00000e004783b */ /* 0x000ea20000004200 */
[-C--:B------:R-:W-:Y:S01]  /*19780*/  FFMA.FTZ R3, R197, R56.reuse, -R55 ;  /* 0x00000038c5037223 */ /* 0x080fe20000010837 */
        /* <DEDUP_REMOVED lines=26> */
[----:B------:R-:W-:Y:S01]  /*19930*/  FMUL.FTZ R91, R91, R2 ;  /* 0x000000025b5b7220 */ /* 0x000fe20000410000 */
        /* <DEDUP_REMOVED lines=31> */
[-CC-:B------:R-:W-:Y:S01]  /*19b30*/  FFMA.FTZ R139, R163, R56.reuse, -R61.reuse ;  /* 0x00000038a38b7223 */ /* 0x180fe2000001083d */
        /* <DEDUP_REMOVED lines=162> */
[C---:B------:R-:W-:Y:S01]  /*1a560*/  HMMA.16816.F32.BF16 R116, R4.reuse, R10, R116 ;  /* 0x0000000a0474723c */ /* 0x040fe20000041874 */
[----:B-1----:R-:W-:Y:S01]  /*1a570*/  F2FP.BF16.F32.PACK_AB R8, R142, R137 ;  /* 0x000000898e08723e */ /* 0x002fe200000010ff */
[----:B------:R-:W-:Y:S01]  /*1a580*/  FADD.FTZ R137, R137, R0 ;  /* 0x0000000089897221 */ /* 0x000fe20000010000 */
[----:B------:R-:W-:Y:S01]  /*1a590*/  F2FP.BF16.F32.PACK_AB R9, R138, R63 ;  /* 0x0000003f8a09723e */ /* 0x000fe200000010ff */
[----:B------:R-:W-:Y:S01]  /*1a5a0*/  FADD.FTZ R63, R63, R52 ;  /* 0x000000343f3f7221 */ /* 0x000fe20000010000 */
[----:B------:R-:W-:Y:S01]  /*1a5b0*/  MOV R0, R44 ;  /* 0x0000002c00007202 */ /* 0x000fe20000000f00 */
        /* <DEDUP_REMOVED lines=160> */
[----:B------:R-:W-:Y:S01]  /*1afc0*/  F2FP.BF16.F32.PACK_AB R8, R167, R160 ;  /* 0x000000a0a708723e */ /* 0x000fe200000010ff */
[----:B------:R-:W-:Y:S01]  /*1afd0*/  FADD.FTZ R160, R160, R3 ;  /* 0x00000003a0a07221 */ /* 0x000fe20000010000 */
[----:B------:R-:W-:Y:S01]  /*1afe0*/  F2FP.BF16.F32.PACK_AB R9, R168, R165 ;  /* 0x000000a5a809723e */ /* 0x000fe200000010ff */
[----:B------:R-:W-:-:S02]  /*1aff0*/  FADD.FTZ R165, R165, R176 ;  /* 0x000000b0a5a57221 */ /* 0x000fc40000010000 */
[C---:B-----5:R-:W-:Y:S01]  /*1b000*/  HMMA.16816.F32.BF16 R84, R24.reuse, R12, R84 ;  /* 0x0000000c1854723c */ /* 0x060fe20000041854 */
        /* <DEDUP_REMOVED lines=44> */
[----:B--2---:R-:W-:Y:S01]  /*1b2d0*/  F2FP.BF16.F32.PACK_AB R112, R33, R136 ;  /* 0x000000882170723e */ /* 0x004fe200000010ff */
[----:B------:R-:W-:-:S03]  /*1b2e0*/  FADD.FTZ R136, R136, R169 ;  /* 0x000000a988887221 */ /* 0x000fc60000010000 */
[C---:B------:R-:W-:Y:S01]  /*1b2f0*/  HMMA.16816.F32.BF16 R104, R8.reuse, R28, R104 ;  /* 0x0000001c0868723c */ /* 0x040fe20000041868 */
[----:B------:R-:W-:Y:S02]  /*1b300*/  FADD.FTZ R33, R33, R136 ;  /* 0x0000008821217221 */ /* 0x000fe40000010000 */
[----:B------:R-:W2:Y:S03]  /*1b310*/  MUFU.EX2 R37, R54 ;  /* 0x0000003600257308 */ /* 0x000ea60000000800 */
[C---:B------:R-:W-:Y:S06]  /*1b320*/  HMMA.16816.F32.BF16 R116, R8.reuse, R30, R116 ;  /* 0x0000001e0874723c */ /* 0x040fec0000041874 */
[----:B---3--:R-:W-:Y:S01]  /*1b330*/  HMMA.16816.F32.BF16 R108, R8, R16, R108 ;  /* 0x00000010086c723c */ /* 0x008fe2000004186c */
[----:B-----5:R-:W-:Y:S01]  /*1b340*/  F2FP.BF16.F32.PACK_AB R114, R35, R32 ;  /* 0x000000202372723e */ /* 0x020fe200000010ff */
[----:B------:R-:W-:-:S04]  /*1b350*/  FADD.FTZ R32, R32, R33 ;  /* 0x0000002120207221 */ /* 0x000fc80000010000 */
[----:B------:R-:W-:Y:S01]  /*1b360*/  HMMA.16816.F32.BF16 R4, R8, R18, R4 ;  /* 0x000000120804723c */ /* 0x000fe20000041804 */
[----:B------:R-:W3:Y:S01]  /*1b370*/  LDSM.16.MT88.4 R8, [R220+0xf800] ;  /* 0x00f80000dc08783b */ /* 0x000ee20000004200 */
[----:B--2---:R-:W-:Y:S01]  /*1b380*/  F2FP.BF16.F32.PACK_AB R115, R37, R140 ;  /* 0x0000008c2573723e */ /* 0x004fe200000010ff */
[----:B------:R-:W-:Y:S01]  /*1b390*/  FADD.FTZ R140, R140, R173 ;  /* 0x000000ad8c8c7221 */ /* 0x000fe20000010000 */
[----:B------:R-:W-:Y:S01]  /*1b3a0*/  FADD.FTZ R248, R35, R32 ;  /* 0x0000002023f87221 */ /* 0x000fe20000010000 */
        /* <DEDUP_REMOVED lines=18> */
[C---:B------:R-:W-:Y:S06]  /*1b4d0*/  HMMA.16816.F32.BF16 R116, R112.reuse, R10, R116 ;  /* 0x0000000a7074723c */ /* 0x040fec0000041874 */
[C---:B--2---:R-:W-:Y:S06]  /*1b4e0*/  HMMA.16816.F32.BF16 R108, R112.reuse, R16, R108 ;  /* 0x00000010706c723c */ /* 0x044fec000004186c */
[----:B------:R-:W-:-:S15]  /*1b4f0*/  HMMA.16816.F32.BF16 R112, R112, R18, R4 ;  /* 0x000000127070723c */ /* 0x000fde0000041804 */
[----:B------:R-:W-:-:S09]  /*1b500*/  NOP ;  /* 0x0000000000007918 */ /* 0x000fd20000000000 */
.L_x_3985:
[----:B------:R-:W-:Y:S05]  /*1b510*/  @!P1 BRA `(.L_x_3994) ;  /* 0x00000040008c9947 */ /* 0x000fea0003800000 */
[C---:B------:R-:W-:Y:S01]  /*1b520*/  SHF.L.U64.HI R244, R66.reuse, 0x5, R67 ;  /* 0x0000000542f47819 */ /* 0x040fe20000010243 */
[----:B------:R-:W-:Y:S01]  /*1b530*/  IMAD.SHL.U32 R247, R66, 0x20, RZ ;  /* 0x0000002042f77824 */ /* 0x000fe200078e00ff */
[C---:B------:R-:W-:Y:S01]  /*1b540*/  SHF.L.U64.HI R246, R64.reuse, 0x5, R65 ;  /* 0x0000000540f67819 */ /* 0x040fe20000010241 */
[----:B------:R-:W-:Y:S01]  /*1b550*/  IMAD.SHL.U32 R249, R64, 0x20, RZ ;  /* 0x0000002040f97824 */ /* 0x000fe200078e00ff */
[----:B------:R-:W-:Y:S01]  /*1b560*/  MOV R137, R0 ;  /* 0x0000000000897202 */ /* 0x000fe20000000f00 */
[----:B------:R-:W-:-:S07]  /*1b570*/  IMAD.MOV.U32 R135, RZ, RZ, R2 ;  /* 0x000000ffff877224 */ /* 0x000fce00078e0002 */
.L_x_4003:
[----:B------:R-:W-:Y:S04]  /*1b580*/  DEPBAR.LE SB0, 0x0 ;  /* 0x000080000000791a */ /* 0x000fe80000000000 */
[----:B------:R-:W-:Y:S05]  /*1b590*/  WARPSYNC.ALL ;  /* 0x0000000000007948 */ /* 0x000fea0003800000 */
[----:B------:R-:W-:Y:S01]  /*1b5a0*/  BAR.SYNC.DEFER_BLOCKING 0x0 ;  /* 0x0000000000007b1d */ /* 0x000fe20000010000 */
[----:B------:R-:W-:Y:S01]  /*1b5b0*/  ISETP.NE.U32.AND P0, PT, R242, RZ, PT ;  /* 0x000000fff200720c */ /* 0x000fe20003f05070 */
[----:B------:R-:W-:Y:S03]  /*1b5c0*/  VIADD R240, R240, 0xffffffff ;  /* 0xfffffffff0f07836 */ /* 0x000fe60000000000 */
[----:B------:R-:W-:Y:S03]  /*1b5d0*/  ISETP.NE.AND.EX P0, PT, R243, RZ, PT, P0 ;  /* 0x000000fff300720c */ /* 0x000fe60003f05300 */
[----:B------:R-:W1:Y:S01]  /*1b5e0*/  LDC.64 R2, c[0x0][0x208] ;  /* 0x00008200ff027b82 */ /* 0x000e620000000a00 */
[----:B------:R-:W-:Y:S09]  /*1b5f0*/  BSSY B0, `(.L_x_3995) ;  /* 0x000004f000007945 */ /* 0x000ff20003800000 */
        /* <DEDUP_REMOVED lines=72> */
.L_x_3996:
[----:B-1----:R-:W-:Y:S02]  /*1ba80*/  R2UR UR4, R2 ;  /* 0x00000000020472ca */ /* 0x002fe400000e0000 */
[----:B------:R-:W-:Y:S11]  /*1ba90*/  R2UR UR5, R3 ;  /* 0x00000000030572ca */ /* 0x000ff600000e0000 */
[----:B------:R-:W-:Y:S02]  /*1baa0*/  @!UPT UIADD3 URZ, URZ, URZ, URZ ;  /* 0x0000003f3f3ff290 */ /* 0x000fe4000fffe03f */
[----:B------:R-:W2:Y:S02]  /*1bab0*/  LD.E R8, desc[UR4][R132.64+0x40] ;  /* 0x0000400484087980 */ /* 0x000ea4000c101900 */
[----:B--2---:R-:W-:Y:S05]  /*1bac0*/  IMAD.U32 R8, R8, -0x80, RZ ;  /* 0xffffff8008087824 */ /* 0x004fea00078e00ff */
[----:B------:R-:W-:Y:S02]  /*1bad0*/  SHF.R.S32.HI R7, RZ, 0x1f, R8 ;  /* 0x0000001fff077819 */ /* 0x000fe40000011408 */
.L_x_3997:
[----:B------:R-:W-:Y:S05]  /*1bae0*/  BSYNC B0 ;  /* 0x0000000000007941 */ /* 0x000fea0003800000 */
.L_x_3995:
        /* <DEDUP_REMOVED lines=49> */
[----:B------:R-:W-:Y:S01]  /*1be00*/  ISETP.GT.AND P0, PT, R240, R231, PT ;  /* 0x000000e7f000720c */ /* 0x000fe20003f04270 */
        /* <DEDUP_REMOVED lines=285> */
.L_x_4001:
[----:B------:R-:W-:Y:S02]  /*1cfe0*/  R2UR UR4, R2 ;  /* 0x00000000020472ca */ /* 0x000fe400000e0000 */
[----:B------:R-:W-:Y:S11]  /*1cff0*/  R2UR UR5, R3 ;  /* 0x00000000030572ca */ /* 0x000ff600000e0000 */
[----:B------:R-:W-:Y:S02]  /*1d000*/  @!UPT UIADD3 URZ, URZ, URZ, URZ ;  /* 0x0000003f3f3ff290 */ /* 0x000fe4000fffe03f */
[----:B------:R-:W2:Y:S02]  /*1d010*/  LD.E R142, desc[UR4][R132.64+0x38] ;  /* 0x00003804848e7980 */ /* 0x000ea4000c101900 */
[----:B--2---:R-:W-:Y:S05]  /*1d020*/  IMAD.U32 R142, R142, -0x80, RZ ;  /* 0xffffff808e8e7824 */ /* 0x004fea00078e00ff */
[----:B------:R-:W-:Y:S02]  /*1d030*/  SHF.R.S32.HI R141, RZ, 0x1f, R142 ;  /* 0x0000001fff8d7819 */ /* 0x000fe4000001148e */
.L_x_4002:
[----:B------:R-:W-:Y:S05]  /*1d040*/  BSYNC B0 ;  /* 0x0000000000007941 */ /* 0x000fea0003800000 */
.L_x_4000:
        /* <DEDUP_REMOVED lines=52> */
.L_x_3999:
[----:B------:R-:W-:Y:S05]  /*1d390*/  BSYNC B1 ;  /* 0x0000000000017941 */ /* 0x000fea0003800000 */
.L_x_3998:
[----:B------:R-:W-:Y:S01]  /*1d3a0*/  R2UR UR4, R2 ;  /* 0x00000000020472ca */ /* 0x000fe200000e0000 */
[----:B------:R-:W-:Y:S01]  /*1d3b0*/  LDSM.16.MT88.4 R148, [R220+0xc000] ;  /* 0x00c00000dc94783b */ /* 0x000fe20000004200 */
[----:B------:R-:W-:Y:S02]  /*1d3c0*/  R2UR UR5, R3 ;  /* 0x00000000030572ca */ /* 0x000fe400000e0000 */
[----:B------:R-:W-:Y:S02]  /*1d3d0*/  FMNMX.FTZ R0, R6, R137, !PT ;  /* 0x0000008906007209 */ /* 0x000fe40007810000 */
[----:B------:R-:W-:Y:S02]  /*1d3e0*/  FMNMX.FTZ R134, R4, R135, !PT ;  /* 0x0000008704867209 */ /* 0x000fe40007810000 */
[----:B----4-:R-:W-:Y:S02]  /*1d3f0*/  FMNMX.FTZ R139, R7, R0, !PT ;  /* 0x00000000078b7209 */ /* 0x010fe40007810000 */
[----:B------:R-:W-:Y:S02]  /*1d400*/  FMNMX.FTZ R141, R5, R134, !PT ;  /* 0x00000086058d7209 */ /* 0x000fe40007810000 */
[----:B------:R-:W-:Y:S02]  /*1d410*/  FMNMX.FTZ R0, R10, R139, !PT ;  /* 0x0000008b0a007209 */ /* 0x000fe40007810000 */
[----:B------:R-:W-:Y:S01]  /*1d420*/  FMNMX.FTZ R134, R8, R141, !PT ;  /* 0x0000008d08867209 */ /* 0x000fe20007810000 */
[----:B------:R-:W2:Y:S01]  /*1d430*/  LD.E R3, desc[UR4][R132.64+0xdc] ;  /* 0x0000dc0484037980 */ /* 0x000ea2000c101900 */
        /* <DEDUP_REMOVED lines=59> */
[----:B------:R-:W3:Y:S01]  /*1d7f0*/  SHFL.BFLY PT, R134, R145, 0x2, 0x1f ;  /* 0x0c401f0091867f89 */ /* 0x000ee200000e0000 */
[----:B-1----:R-:W-:Y:S07]  /*1d800*/  FMNMX.FTZ R139, R141, R0, !PT ;  /* 0x000000008d8b7209 */ /* 0x002fee0007810000 */
[----:B------:R-:W1:Y:S01]  /*1d810*/  SHFL.BFLY PT, R0, R139, 0x1, 0x1f ;  /* 0x0c201f008b007f89 */ /* 0x000e6200000e0000 */
[----:B---3--:R-:W-:Y:S07]  /*1d820*/  FMNMX.FTZ R143, R145, R134, !PT ;  /* 0x00000086918f7209 */ /* 0x008fee0007810000 */
[----:B------:R-:W-:Y:S08]  /*1d830*/  LDSM.16.MT88.4 R144, [R221+0xc000] ;  /* 0x00c00000dd90783b */ /* 0x000ff00000004200 */
[----:B------:R-:W3:Y:S01]  /*1d840*/  SHFL.BFLY PT, R138, R143, 0x1, 0x1f ;  /* 0x0c201f008f8a7f89 */ /* 0x000ee200000e0000 */
[----:B-1----:R-:W-:Y:S05]  /*1d850*/  FMNMX.FTZ R0, R139, R0, !PT ;  /* 0x000000008b007209 */ /* 0x002fea0007810000 */
[----:B------:R-:W-:Y:S01]  /*1d860*/  FADD.FTZ R136, -R0, R137 ;  /* 0x0000008900887221 */ /* 0x000fe20000010100 */
[----:B---3--:R-:W-:Y:S02]  /*1d870*/  FMNMX.FTZ R2, R143, R138, !PT ;  /* 0x0000008a8f027209 */ /* 0x008fe40007810000 */
[----:B------:R-:W-:Y:S02]  /*1d880*/  LDSM.16.MT88.4 R140, [R222+0xc000] ;  /* 0x00c00000de8c783b */ /* 0x000fe40000004200 */
[C---:B------:R-:W-:Y:S01]  /*1d890*/  FSETP.NEU.FTZ.AND P0, PT, R2.reuse, -INF , PT ;  /* 0xff8000000200780b */ /* 0x040fe20003f1d000 */
[C---:B--2---:R-:W-:Y:S01]  /*1d8a0*/  FMUL.FTZ R134, R3.reuse, R136 ;  /* 0x0000008803867220 */ /* 0x044fe20000410000 */
[----:B------:R-:W-:Y:S01]  /*1d8b0*/  FADD.FTZ R136, -R2, R135 ;  /* 0x0000008702887221 */ /* 0x000fe20000010100 */
[C---:B------:R-:W-:Y:S01]  /*1d8c0*/  FMUL.FTZ R154, R3.reuse, R2 ;  /* 0x00000002039a7220 */ /* 0x040fe20000410000 */
[C---:B------:R-:W-:Y:S02]  /*1d8d0*/  FMUL.FTZ R152, R3.reuse, R0 ;  /* 0x0000000003987220 */ /* 0x040fe40000410000 */
[----:B------:R-:W-:Y:S01]  /*1d8e0*/  FMUL.FTZ R135, R3, R136 ;  /* 0x0000008803877220 */ /* 0x000fe20000410000 */
[----:B------:R-:W1:Y:S01]  /*1d8f0*/  MUFU.EX2 R134, R134 ;  /* 0x0000008600867308 */ /* 0x000e620000000800 */
[----:B------:R-:W2:Y:S01]  /*1d900*/  LDSM.16.MT88.4 R136, [R224+0xc000] ;  /* 0x00c00000e088783b */ /* 0x000ea20000004200 */
[----:B------:R-:W-:Y:S02]  /*1d910*/  FSEL R154, R154, RZ, P0 ;  /* 0x000000ff9a9a7208 */ /* 0x000fe40000000000 */
[----:B------:R-:W-:Y:S03]  /*1d920*/  FSETP.NEU.FTZ.AND P0, PT, R0, -INF , PT ;  /* 0xff8000000000780b */ /* 0x000fe60003f1d000 */
[-CC-:B------:R-:W-:Y:S01]  /*1d930*/  FFMA.FTZ R153, R8, R3.reuse, -R154.reuse ;  /* 0x0000000308997223 */ /* 0x180fe2000001089a */
[----:B------:R-:W-:Y:S01]  /*1d940*/  FSEL R152, R152, RZ, P0 ;  /* 0x000000ff98987208 */ /* 0x000fe20000000000 */
[-CC-:B------:R-:W-:Y:S01]  /*1d950*/  FFMA.FTZ R156, R9, R3.reuse, -R154.reuse ;  /* 0x00000003099c7223 */ /* 0x180fe2000001089a */
[-CC-:B------:R-:W-:Y:S01]  /*1d960*/  FFMA.FTZ R160, R4, R3.reuse, -R154.reuse ;  /* 0x0000000304a07223 */ /* 0x180fe2000001089a */
[-C--:B------:R-:W-:Y:S01]  /*1d970*/  FFMA.FTZ R157, R5, R3.reuse, -R154 ;  /* 0x00000003059d7223 */ /* 0x080fe2000001089a */
[----:B------:R-:W3:Y:S01]  /*1d980*/  MUFU.EX2 R135, R135 ;  /* 0x0000008700877308 */ /* 0x000ee20000000800 */
[-CC-:B------:R-:W-:Y:S01]  /*1d990*/  FFMA.FTZ R158, R10, R3.reuse, -R152.reuse ;  /* 0x000000030a9e7223 */ /* 0x180fe20000010898 */
[-CC-:B------:R-:W-:Y:S01]  /*1d9a0*/  FFMA.FTZ R155, R11, R3.reuse, -R152.reuse ;  /* 0x000000030b9b7223 */ /* 0x180fe20000010898 */
[-CC-:B------:R-:W-:Y:S01]  /*1d9b0*/  FFMA.FTZ R161, R6, R3.reuse, -R152.reuse ;  /* 0x0000000306a17223 */ /* 0x180fe20000010898 */
[----:B------:R-:W-:Y:S01]  /*1d9c0*/  FFMA.FTZ R159, R7, R3, -R152 ;  /* 0x00000003079f7223 */ /* 0x000fe20000010898 */
        /* <DEDUP_REMOVED lines=28> */
[----:B-1----:R-:W-:Y:S01]  /*1db90*/  F2FP.BF16.F32.PACK_AB R128, R157, R160 ;  /* 0x000000a09d80723e */ /* 0x002fe200000010ff */
[C---:B------:R-:W-:Y:S01]  /*1dba0*/  FMUL.FTZ R81, R135.reuse, R81 ;  /* 0x0000005187517220 */ /* 0x040fe20000410000 */
[C---:B------:R-:W-:Y:S01]  /*1dbb0*/  FMUL.FTZ R86, R134.reuse, R86 ;  /* 0x0000005686567220 */ /* 0x040fe20000410000 */
[----:B------:R-:W-:Y:S01]  /*1dbc0*/  FMUL.FTZ R87, R134, R87 ;  /* 0x0000005786577220 */ /* 0x000fe20000410000 */
[C---:B------:R-:W-:Y:S01]  /*1dbd0*/  FMUL.FTZ R84, R135.reuse, R84 ;  /* 0x0000005487547220 */ /* 0x040fe20000410000 */
[----:B------:R-:W-:Y:S01]  /*1dbe0*/  FMUL.FTZ R85, R135, R85 ;  /* 0x0000005587557220 */ /* 0x000fe20000410000 */
[-CC-:B------:R-:W-:Y:S03]  /*1dbf0*/  FFMA.FTZ R167, R20, R3.reuse, -R154.reuse ;  /* 0x0000000314a77223 */ /* 0x180fe6000001089a */
[----:B------:R-:W-:Y:S01]  /*1dc00*/  MUFU.EX2 R153, R153 ;  /* 0x0000009900997308 */ /* 0x000fe20000000800 */
[-C--:B------:R-:W-:Y:S01]  /*1dc10*/  FFMA.FTZ R166, R21, R3.reuse, -R154 ;  /* 0x0000000315a67223 */ /* 0x080fe2000001089a */
[-CC-:B------:R-:W-:Y:S01]  /*1dc20*/  FFMA.FTZ R170, R22, R3.reuse, -R152.reuse ;  /* 0x0000000316aa7223 */ /* 0x180fe20000010898 */
[-C--:B------:R-:W-:Y:S01]  /*1dc30*/  FFMA.FTZ R169, R23, R3.reuse, -R152 ;  /* 0x0000000317a97223 */ /* 0x080fe20000010898 */
[-C--:B------:R-:W-:Y:S01]  /*1dc40*/  FFMA.FTZ R171, R28, R3.reuse, -R154 ;  /* 0x000000031cab7223 */ /* 0x080fe2000001089a */
[----:B------:R-:W-:Y:S01]  /*1dc50*/  LDSM.16.MT88.4 R20, [R220+0x10800] ;  /* 0x01080000dc14783b */ /* 0x000fe20000004200 */
[-CC-:B------:R-:W-:Y:S01]  /*1dc60*/  FFMA.FTZ R172, R30, R3.reuse, -R152.reuse ;  /* 0x000000031eac7223 */ /* 0x180fe20000010898 */
[----:B------:R-:W-:Y:S03]  /*1dc70*/  FFMA.FTZ R173, R35, R3, -R152 ;  /* 0x0000000323ad7223 */ /* 0x000fe60000010898 */
[----:B------:R-:W1:Y:S01]  /*1dc80*/  MUFU.EX2 R156, R156 ;  /* 0x0000009c009c7308 */ /* 0x000e620000000800 */
[----:B----4-:R-:W-:Y:S01]  /*1dc90*/  F2FP.BF16.F32.PACK_AB R129, R159, R161 ;  /* 0x000000a19f81723e */ /* 0x010fe200000010ff */
[-CC-:B------:R-:W-:Y:S01]  /*1dca0*/  FFMA.FTZ R174, R40, R3.reuse, -R154.reuse ;  /* 0x0000000328ae7223 */ /* 0x180fe2000001089a */
[-C--:B------:R-:W-:Y:S01]  /*1dcb0*/  FFMA.FTZ R175, R41, R3.reuse, -R154 ;  /* 0x0000000329af7223 */ /* 0x080fe2000001089a */
[-CC-:B------:R-:W-:Y:S01]  /*1dcc0*/  FFMA.FTZ R176, R42, R3.reuse, -R152.reuse ;  /* 0x000000032ab07223 */ /* 0x180fe20000010898 */
[-C--:B------:R-:W-:Y:S01]  /*1dcd0*/  FFMA.FTZ R177, R43, R3.reuse, -R152 ;  /* 0x000000032bb17223 */ /* 0x080fe20000010898 */
[-CC-:B------:R-:W-:Y:S01]  /*1dce0*/  FFMA.FTZ R178, R48, R3.reuse, -R154.reuse ;  /* 0x0000000330b27223 */ /* 0x180fe2000001089a */
[----:B------:R-:W-:Y:S03]  /*1dcf0*/  LDSM.16.MT88.4 R40, [R224+0x12000] ;  /* 0x01200000e028783b */ /* 0x000fe60000004200 */
[----:B------:R-:W-:Y:S01]  /*1dd00*/  MUFU.EX2 R158, R158 ;  /* 0x0000009e009e7308 */ /* 0x000fe20000000800 */
[-C--:B------:R-:W-:Y:S01]  /*1dd10*/  FFMA.FTZ R179, R49, R3.reuse, -R154 ;  /* 0x0000000331b37223 */ /* 0x080fe2000001089a */
[-CC-:B------:R-:W-:Y:S01]  /*1dd20*/  FFMA.FTZ R180, R50, R3.reuse, -R152.reuse ;  /* 0x0000000332b47223 */ /* 0x180fe20000010898 */
[----:B------:R-:W-:Y:S01]  /*1dd30*/  FFMA.FTZ R181, R51, R3, -R152 ;  /* 0x0000000333b57223 */ /* 0x000fe20000010898 */
[C---:B------:R-:W-:Y:S01]  /*1dd40*/  FMUL.FTZ R90, R134.reuse, R90 ;  /* 0x0000005a865a7220 */ /* 0x040fe20000410000 */
[----:B------:R-:W-:Y:S01]  /*1dd50*/  FMUL.FTZ R91, R134, R91 ;  /* 0x0000005b865b7220 */ /* 0x000fe20000410000 */
[C---:B------:R-:W-:Y:S01]  /*1dd60*/  FMUL.FTZ R88, R135.reuse, R88 ;  /* 0x0000005887587220 */ /* 0x040fe20000410000 */
[----:B------:R-:W-:Y:S03]  /*1dd70*/  LDSM.16.MT88.4 R48, [R224+0x13000] ;  /* 0x01300000e030783b */ /* 0x000fe60000004200 */
[----:B------:R-:W4:Y:S01]  /*1dd80*/  MUFU.EX2 R155, R155 ;  /* 0x0000009b009b7308 */ /* 0x000f220000000800 */
[----:B-1----:R-:W-:Y:S01]  /*1dd90*/  F2FP.BF16.F32.PACK_AB R130, R156, R153 ;  /* 0x000000999c82723e */ /* 0x002fe200000010ff */
        /* <DEDUP_REMOVED lines=22> */
[C---:B--2---:R-:W-:Y:S01]  /*1df00*/  HMMA.16816.F32.BF16 R4, R128.reuse, R136, R4 ;  /* 0x000000888004723c */ /* 0x044fe20000041804 */
[----:B------:R-:W-:Y:S04]  /*1df10*/  MUFU.EX2 R167, R167 ;  /* 0x000000a700a77308 */ /* 0x000fe80000000800 */
[----:B------:R-:W-:Y:S01]  /*1df20*/  FMUL.FTZ R114, R134, R114 ;  /* 0x0000007286727220 */ /* 0x000fe20000410000 */
[C---:B------:R-:W-:Y:S01]  /*1df30*/  HMMA.16816.F32.BF16 R8, R128.reuse, R138, R8 ;  /* 0x0000008a8008723c */ /* 0x040fe20000041808 */
[----:B------:R-:W1:Y:S04]  /*1df40*/  LDSM.16.MT88.4 R136, [R222+0x10000] ;  /* 0x01000000de88783b */ /* 0x000e680000004200 */
[----:B------:R-:W2:Y:S01]  /*1df50*/  MUFU.EX2 R166, R166 ;  /* 0x000000a600a67308 */ /* 0x000ea20000000800 */
[----:B------:R-:W-:Y:S01]  /*1df60*/  ISETP.GT.AND P0, PT, R240, R231, PT ;  /* 0x000000e7f000720c */ /* 0x000fe20003f04270 */
[----:B------:R-:W-:Y:S01]  /*1df70*/  FMUL.FTZ R115, R134, R115 ;  /* 0x0000007386737220 */ /* 0x000fe20000410000 */
[C---:B------:R-:W-:Y:S03]  /*1df80*/  HMMA.16816.F32.BF16 R68, R128.reuse, R140, R68 ;  /* 0x0000008c8044723c */ /* 0x040fe60000041844 */
[C---:B------:R-:W-:Y:S03]  /*1df90*/  FMUL.FTZ R112, R135.reuse, R112 ;  /* 0x0000007087707220 */ /* 0x040fe60000410000 */
[C---:B------:R-:W-:Y:S01]  /*1dfa0*/  HMMA.16816.F32.BF16 R72, R128.reuse, R142, R72 ;  /* 0x0000008e8048723c */ /* 0x040fe20000041848 */
[----:B------:R-:W4:Y:S01]  /*1dfb0*/  LDSM.16.MT88.4 R140, [R221+0x10000] ;  /* 0x01000000dd8c783b */ /* 0x000f220000004200 */
[----:B------:R-:W-:Y:S03]  /*1dfc0*/  MUFU.EX2 R170, R170 ;  /* 0x000000aa00aa7308 */ /* 0x000fe60000000800 */
[C---:B------:R-:W-:Y:S01]  /*1dfd0*/  FMUL.FTZ R113, R135.reuse, R113 ;  /* 0x0000007187717220 */ /* 0x040fe20000410000 */
[C---:B------:R-:W-:Y:S06]  /*1dfe0*/  HMMA.16816.F32.BF16 R76, R128.reuse, R144, R76 ;  /* 0x00000090804c723c */ /* 0x040fec000004184c */
[----:B------:R-:W-:Y:S01]  /*1dff0*/  MUFU.EX2 R169, R169 ;  /* 0x000000a900a97308 */ /* 0x000fe20000000800 */
[--C-:B------:R-:W-:Y:S01]  /*1e000*/  FFMA.FTZ R168, R24, R3, -R154.reuse ;  /* 0x0000000318a87223 */ /* 0x100fe2000001089a */
[C---:B------:R-:W-:Y:S01]  /*1e010*/  HMMA.16816.F32.BF16 R80, R128.reuse, R146, R80 ;  /* 0x000000928050723c */ /* 0x040fe20000041850 */
[----:B------:R-:W-:Y:S02]  /*1e020*/  LDSM.16.MT88.4 R144, [R220+0xc800] ;  /* 0x00c80000dc90783b */ /* 0x000fe40000004200 */
[----:B--2---:R-:W-:Y:S03]  /*1e030*/  F2FP.BF16.F32.PACK_AB R24, R166, R167 ;  /* 0x000000a7a618723e */ /* 0x004fe600000010ff */
[C---:B------:R-:W-:Y:S02]  /*1e040*/  HMMA.16816.F32.BF16 R84, R128.reuse, R148, R84 ;  /* 0x000000948054723c */ /* 0x040fe40000041854 */
[----:B------:R-:W-:Y:S03]  /*1e050*/  MUFU.EX2 R168, R168 ;  /* 0x000000a800a87308 */ /* 0x000fe60000000800 */
[-CC-:B------:R-:W-:Y:S01]  /*1e060*/  FFMA.FTZ R163, R16, R3.reuse, -R154.reuse ;  /* 0x0000000310a37223 */ /* 0x180fe2000001089a */
[C---:B------:R-:W-:Y:S06]  /*1e070*/  HMMA.16816.F32.BF16 R88, R128.reuse, R150, R88 ;  /* 0x000000968058723c */ /* 0x040fec0000041858 */
[----:B------:R-:W-:Y:S01]  /*1e080*/  MUFU.EX2 R174, R174 ;  /* 0x000000ae00ae7308 */ /* 0x000fe20000000800 */
[-CC-:B------:R-:W-:Y:S01]  /*1e090*/  FFMA.FTZ R148, R12, R3.reuse, -R154.reuse ;  /* 0x000000030c947223 */ /* 0x180fe2000001089a */
[C---:B---3--:R-:W-:Y:S03]  /*1e0a0*/  HMMA.16816.F32.BF16 R92, R128.reuse, R124, R92 ;  /* 0x0000007c805c723c */ /* 0x048fe6000004185c */
[----:B------:R-:W-:Y:S03]  /*1e0b0*/  FMUL.FTZ R12, R135, R120 ;  /* 0x00000078870c7220 */ /* 0x000fe60000410000 */
[C---:B------:R-:W-:Y:S01]  /*1e0c0*/  HMMA.16816.F32.BF16 R96, R128.reuse, R126, R96 ;  /* 0x0000007e8060723c */ /* 0x040fe20000041860 */
[----:B------:R-:W2:Y:S01]  /*1e0d0*/  LDSM.16.MT88.4 R124, [R220+0x10000] ;  /* 0x01000000dc7c783b */ /* 0x000ea20000004200 */
[----:B------:R-:W-:Y:S03]  /*1e0e0*/  MUFU.EX2 R148, R148 ;  /* 0x0000009400947308 */ /* 0x000fe60000000800 */
[-C--:B------:R-:W-:Y:S01]  /*1e0f0*/  FFMA.FTZ R149, R13, R3.reuse, -R154 ;  /* 0x000000030d957223 */ /* 0x080fe2000001089a */
[-CC-:B------:R-:W-:Y:S01]  /*1e100*/  FFMA.FTZ R150, R14, R3.reuse, -R152.reuse ;  /* 0x000000030e967223 */ /* 0x180fe20000010898 */
[----:B------:R-:W-:Y:S01]  /*1e110*/  FFMA.FTZ R151, R15, R3, -R152 ;  /* 0x000000030f977223 */ /* 0x000fe20000010898 */
[C---:B------:R-:W-:Y:S04]  /*1e120*/  FMUL.FTZ R14, R134.reuse, R122 ;  /* 0x0000007a860e7220 */ /* 0x040fe80000410000 */
[----:B------:R-:W-:Y:S01]  /*1e130*/  MUFU.EX2 R163, R163 ;  /* 0x000000a300a37308 */ /* 0x000fe20000000800 */
[----:B------:R-:W-:Y:S01]  /*1e140*/  FMUL.FTZ R15, R134, R123 ;  /* 0x0000007b860f7220 */ /* 0x000fe20000410000 */
[C---:B------:R-:W-:Y:S01]  /*1e150*/  FMUL.FTZ R13, R135.reuse, R121 ;  /* 0x00000079870d7220 */ /* 0x040fe20000410000 */
[----:B------:R-:W-:Y:S01]  /*1e160*/  FMUL.FTZ R16, R135, R116 ;  /* 0x0000007487107220 */ /* 0x000fe20000410000 */
[----:B------:R-:W3:Y:S01]  /*1e170*/  LDSM.16.MT88.4 R120, [R224+0xc800] ;  /* 0x00c80000e078783b */ /* 0x000ee20000004200 */
[----:B------:R-:W-:Y:S01]  /*1e180*/  FFMA.FTZ R162, R17, R3, -R154 ;  /* 0x0000000311a27223 */ /* 0x000fe2000001089a */
[----:B------:R-:W-:Y:S01]  /*1e190*/  FMUL.FTZ R17, R135, R117 ;  /* 0x0000007587117220 */ /* 0x000fe20000410000 */
[-CC-:B------:R-:W-:Y:S01]  /*1e1a0*/  FFMA.FTZ R165, R18, R3.reuse, -R152.reuse ;  /* 0x0000000312a57223 */ /* 0x180fe20000010898 */
[C---:B------:R-:W-:Y:S01]  /*1e1b0*/  FMUL.FTZ R18, R134.reuse, R118 ;  /* 0x0000007686127220 */ /* 0x040fe20000410000 */
[C---:B-1----:R-:W-:Y:S01]  /*1e1c0*/  HMMA.16816.F32.BF16 R12, R128.reuse, R136, R12 ;  /* 0x00000088800c723c */ /* 0x042fe2000004180c */
[----:B------:R-:W1:Y:S02]  /*1e1d0*/  MUFU.EX2 R149, R149 ;  /* 0x0000009500957308 */ /* 0x000e640000000800 */
[----:B------:R-:W-:Y:S01]  /*1e1e0*/  FFMA.FTZ R164, R19, R3, -R152 ;  /* 0x0000000313a47223 */ /* 0x000fe20000010898 */
[----:B------:R-:W-:Y:S01]  /*1e1f0*/  FMUL.FTZ R19, R134, R119 ;  /* 0x0000007786137220 */ /* 0x000fe20000410000 */
[-CC-:B------:R-:W-:Y:S01]  /*1e200*/  FFMA.FTZ R52, R52, R3.reuse, -R154.reuse ;  /* 0x0000000334347223 */ /* 0x180fe2000001089a */
[C---:B------:R-:W-:Y:S01]  /*1e210*/  HMMA.16816.F32.BF16 R100, R128.reuse, R138, R100 ;  /* 0x0000008a8064723c */ /* 0x040fe20000041864 */
[----:B------:R-:W5:Y:S04]  /*1e220*/  LDSM.16.MT88.4 R136, [R222+0xc800] ;  /* 0x00c80000de88783b */ /* 0x000f680000004200 */
[----:B------:R-:W-:Y:S01]  /*1e230*/  MUFU.EX2 R150, R150 ;  /* 0x0000009600967308 */ /* 0x000fe20000000800 */
[-C--:B------:R-:W-:Y:S01]  /*1e240*/  FFMA.FTZ R53, R53, R3.reuse, -R154 ;  /* 0x0000000335357223 */ /* 0x080fe2000001089a */
[C---:B----4-:R-:W-:Y:S08]  /*1e250*/  HMMA.16816.F32.BF16 R104, R128.reuse, R140, R104 ;  /* 0x0000008c8068723c */ /* 0x050ff00000041868 */
[----:B------:R-:W4:Y:S01]  /*1e260*/  MUFU.EX2 R151, R151 ;  /* 0x0000009700977308 */ /* 0x000f220000000800 */
[C---:B------:R-:W-:Y:S01]  /*1e270*/  HMMA.16816.F32.BF16 R16, R128.reuse, R142, R16 ;  /* 0x0000008e8010723c */ /* 0x040fe20000041810 */
[----:B------:R-:W5:Y:S02]  /*1e280*/  LDSM.16.MT88.4 R140, [R221+0xc800] ;  /* 0x00c80000dd8c783b */ /* 0x000f640000004200 */
[----:B-1----:R-:W-:Y:S03]  /*1e290*/  F2FP.BF16.F32.PACK_AB R116, R149, R148 ;  /* 0x000000949574723e */ /* 0x002fe600000010ff */
[C---:B--2---:R-:W-:Y:S03]  /*1e2a0*/  HMMA.16816.F32.BF16 R108, R128.reuse, R124, R108 ;  /* 0x0000007c806c723c */ /* 0x044fe6000004186c */
[----:B------:R-:W1:Y:S02]  /*1e2b0*/  MUFU.EX2 R162, R162 ;  /* 0x000000a200a27308 */ /* 0x000e640000000800 */
[-CC-:B------:R-:W-:Y:S01]  /*1e2c0*/  FFMA.FTZ R54, R54, R3.reuse, -R152.reuse ;  /* 0x0000000336367223 */ /* 0x180fe20000010898 */
[----:B------:R-:W-:Y:S01]  /*1e2d0*/  HMMA.16816.F32.BF16 R112, R128, R126, R112 ;  /* 0x0000007e8070723c */ /* 0x000fe20000041870 */
[----:B------:R-:W-:Y:S06]  /*1e2e0*/  LDSM.16.MT88.4 R124, [R222+0x10800] ;  /* 0x01080000de7c783b */ /* 0x000fec0000004200 */
[----:B------:R-:W-:Y:S01]  /*1e2f0*/  MUFU.EX2 R165, R165 ;  /* 0x000000a500a57308 */ /* 0x000fe20000000800 */
[----:B----4-:R-:W-:Y:S03]  /*1e300*/  F2FP.BF16.F32.PACK_AB R117, R151, R150 ;  /* 0x000000969775723e */ /* 0x010fe600000010ff */
[-C--:B------:R-:W-:Y:S01]  /*1e310*/  FFMA.FTZ R55, R55, R3.reuse, -R152 ;  /* 0x0000000337377223 */ /* 0x080fe20000010898 */
[-CC-:B------:R-:W-:Y:S01]  /*1e320*/  FFMA.FTZ R56, R56, R3.reuse, -R154.reuse ;  /* 0x0000000338387223 */ /* 0x180fe2000001089a */
[----:B------:R-:W-:Y:S01]  /*1e330*/  FFMA.FTZ R57, R57, R3, -R154 ;  /* 0x0000000339397223 */ /* 0x000fe2000001089a */
[----:B------:R-:W-:Y:S03]  /*1e340*/  LDSM.16.MT88.4 R128, [R221+0x10800] ;  /* 0x01080000dd80783b */ /* 0x000fe60000004200 */
[----:B------:R-:W2:Y:S01]  /*1e350*/  MUFU.EX2 R164, R164 ;  /* 0x000000a400a47308 */ /* 0x000ea20000000800 */
[----:B-1----:R-:W-:Y:S01]  /*1e360*/  F2FP.BF16.F32.PACK_AB R118, R162, R163 ;  /* 0x000000a3a276723e */ /* 0x002fe200000010ff */
[-CC-:B------:R-:W-:Y:S01]  /*1e370*/  FFMA.FTZ R58, R58, R3.reuse, -R152.reuse ;  /* 0x000000033a3a7223 */ /* 0x180fe20000010898 */
[----:B------:R-:W-:Y:S01]  /*1e380*/  FFMA.FTZ R59, R59, R3, -R152 ;  /* 0x000000033b3b7223 */ /* 0x000fe20000010898 */
[----:B------:R-:W-:Y:S01]  /*1e390*/  FFMA.FTZ R161, R134, R251, R161 ;  /* 0x000000fb86a17223 */ /* 0x000fe200000100a1 */
[----:B------:R-:W-:Y:S01]  /*1e3a0*/  FFMA.FTZ R160, R135, R248, R160 ;  /* 0x000000f887a07223 */ /* 0x000fe200000100a0 */
[----:B------:R-:W-:Y:S01]  /*1e3b0*/  FFMA.FTZ R60, R60, R3, -R154 ;  /* 0x000000033c3c7223 */ /* 0x000fe2000001089a */
[----:B------:R-:W-:Y:S03]  /*1e3c0*/  MOV R135, R2 ;  /* 0x0000000200877202 */ /* 0x000fe60000000f00 */
[----:B------:R-:W-:Y:S01]  /*1e3d0*/  MUFU.EX2 R175, R175 ;  /* 0x000000af00af7308 */ /* 0x000fe20000000800 */
[----:B------:R-:W-:Y:S01]  /*1e3e0*/  FADD.FTZ R160, R157, R160 ;  /* 0x000000a09da07221 */ /* 0x000fe20000010000 */
[----:B------:R-:W-:Y:S04]  /*1e3f0*/  FADD.FTZ R161, R159, R161 ;  /* 0x000000a19fa17221 */ /* 0x000fe80000010000 */
[----:B------:R-:W-:Y:S04]  /*1e400*/  FADD.FTZ R158, R158, R161 ;  /* 0x000000a19e9e7221 */ /* 0x000fe80000010000 */
[----:B------:R-:W-:Y:S01]  /*1e410*/  MUFU.EX2 R176, R176 ;  /* 0x000000b000b07308 */ /* 0x000fe20000000800 */
[----:B--2---:R-:W-:Y:S01]  /*1e420*/  F2FP.BF16.F32.PACK_AB R119, R164, R165 ;  /* 0x000000a5a477723e */ /* 0x004fe200000010ff */
[----:B------:R-:W-:Y:S06]  /*1e430*/  FADD.FTZ R155, R155, R158 ;  /* 0x0000009e9b9b7221 */ /* 0x000fec0000010000 */
[C---:B---3--:R-:W-:Y:S02]  /*1e440*/  HMMA.16816.F32.BF16 R4, R116.reuse, R120, R4 ;  /* 0x000000787404723c */ /* 0x048fe40000041804 */
[----:B------:R-:W-:Y:S04]  /*1e450*/  MUFU.EX2 R177, R177 ;  /* 0x000000b100b17308 */ /* 0x000fe80000000800 */
[C---:B------:R-:W-:Y:S01]  /*1e460*/  HMMA.16816.F32.BF16 R8, R116.reuse, R122, R8 ;  /* 0x0000007a7408723c */ /* 0x040fe20000041808 */
[----:B------:R-:W1:Y:S05]  /*1e470*/  LDSM.16.MT88.4 R120, [R224+0x10800] ;  /* 0x01080000e078783b */ /* 0x000e6a0000004200 */
[----:B------:R-:W-:Y:S01]  /*1e480*/  MUFU.EX2 R178, R178 ;  /* 0x000000b200b27308 */ /* 0x000fe20000000800 */
[C---:B-----5:R-:W-:Y:S09]  /*1e490*/  HMMA.16816.F32.BF16 R68, R116.reuse, R136, R68 ;  /* 0x000000887444723c */ /* 0x060ff20000041844 */
[----:B------:R-:W-:Y:S01]  /*1e4a0*/  MUFU.EX2 R179, R179 ;  /* 0x000000b300b37308 */ /* 0x000fe20000000800 */
[C---:B------:R-:W-:Y:S01]  /*1e4b0*/  HMMA.16816.F32.BF16 R72, R116.reuse, R138, R72 ;  /* 0x0000008a7448723c */ /* 0x040fe20000041848 */
[----:B------:R-:W2:Y:S05]  /*1e4c0*/  LDSM.16.MT88.4 R136, [R224+0xd000] ;  /* 0x00d00000e088783b */ /* 0x000eaa0000004200 */
[C---:B------:R-:W-:Y:S03]  /*1e4d0*/  HMMA.16816.F32.BF16 R76, R116.reuse, R140, R76 ;  /* 0x0000008c744c723c */ /* 0x040fe6000004184c */
[----:B------:R-:W-:Y:S03]  /*1e4e0*/  MUFU.EX2 R180, R180 ;  /* 0x000000b400b47308 */ /* 0x000fe60000000800 */
[C---:B------:R-:W-:Y:S01]  /*1e4f0*/  HMMA.16816.F32.BF16 R80, R116.reuse, R142, R80 ;  /* 0x0000008e7450723c */ /* 0x040fe20000041850 */
[----:B------:R-:W3:Y:S06]  /*1e500*/  LDSM.16.MT88.4 R140, [R222+0xd000] ;  /* 0x00d00000de8c783b */ /* 0x000eec0000004200 */
[----:B------:R-:W-:Y:S01]  /*1e510*/  MUFU.EX2 R181, R181 ;  /* 0x000000b500b57308 */ /* 0x000fe20000000800 */
[C---:B------:R-:W-:Y:S09]  /*1e520*/  HMMA.16816.F32.BF16 R84, R116.reuse, R144, R84 ;  /* 0x000000907454723c */ /* 0x040ff20000041854 */
[----:B------:R-:W-:Y:S01]  /*1e530*/  MUFU.EX2 R52, R52 ;  /* 0x0000003400347308 */ /* 0x000fe20000000800 */
[C---:B------:R-:W-:Y:S03]  /*1e540*/  HMMA.16816.F32.BF16 R88, R116.reuse, R146, R88 ;  /* 0x000000927458723c */ /* 0x040fe60000041858 */
[-CC-:B------:R-:W-:Y:S03]  /*1e550*/  FFMA.FTZ R145, R25, R3.reuse, -R154.reuse ;  /* 0x0000000319917223 */ /* 0x180fe6000001089a */
[C---:B-1----:R-:W-:Y:S03]  /*1e560*/  HMMA.16816.F32.BF16 R92, R116.reuse, R120, R92 ;  /* 0x00000078745c723c */ /* 0x042fe6000004185c */
[----:B------:R-:W-:Y:S02]  /*1e570*/  MUFU.EX2 R53, R53 ;  /* 0x0000003500357308 */ /* 0x000fe40000000800 */
[----:B------:R-:W-:Y:S01]  /*1e580*/  F2FP.BF16.F32.PACK_AB R25, R169, R170 ;  /* 0x000000aaa919723e */ /* 0x000fe200000010ff */
[C---:B------:R-:W-:Y:S01]  /*1e590*/  HMMA.16816.F32.BF16 R96, R116.reuse, R122, R96 ;  /* 0x0000007a7460723c */ /* 0x040fe20000041860 */
[----:B------:R-:W1:Y:S06]  /*1e5a0*/  LDSM.16.MT88.4 R120, [R221+0xd000] ;  /* 0x00d00000dd78783b */ /* 0x000e6c0000004200 */
[----:B------:R-:W4:Y:S01]  /*1e5b0*/  MUFU.EX2 R145, R145 ;  /* 0x0000009100917308 */ /* 0x000f220000000800 */
[-C--:B------:R-:W-:Y:S01]  /*1e5c0*/  FFMA.FTZ R146, R29, R3.reuse, -R154 ;  /* 0x000000031d927223 */ /* 0x080fe2000001089a */
[C---:B------:R-:W-:Y:S03]  /*1e5d0*/  HMMA.16816.F32.BF16 R12, R116.reuse, R124, R12 ;  /* 0x0000007c740c723c */ /* 0x040fe6000004180c */
[-CC-:B------:R-:W-:Y:S03]  /*1e5e0*/  FFMA.FTZ R147, R26, R3.reuse, -R152.reuse ;  /* 0x000000031a937223 */ /* 0x180fe60000010898 */
[C---:B------:R-:W-:Y:S01]  /*1e5f0*/  HMMA.16816.F32.BF16 R100, R116.reuse, R126, R100 ;  /* 0x0000007e7464723c */ /* 0x040fe20000041864 */
[----:B------:R-:W-:Y:S01]  /*1e600*/  LDSM.16.MT88.4 R124, [R222+0x11000] ;  /* 0x01100000de7c783b */ /* 0x000fe20000004200 */
[----:B------:R-:W-:Y:S03]  /*1e610*/  MUFU.EX2 R54, R54 ;  /* 0x0000003600367308 */ /* 0x000fe60000000800 */
[--C-:B------:R-:W-:Y:S01]  /*1e620*/  FFMA.FTZ R144, R27, R3, -R152.reuse ;  /* 0x000000031b907223 */ /* 0x100fe20000010898 */
[C---:B------:R-:W-:Y:S06]  /*1e630*/  HMMA.16816.F32.BF16 R104, R116.reuse, R128, R104 ;  /* 0x000000807468723c */ /* 0x040fec0000041868 */
[----:B------:R-:W-:Y:S01]  /*1e640*/  MUFU.EX2 R147, R147 ;  /* 0x0000009300937308 */ /* 0x000fe20000000800 */
[----:B----4-:R-:W-:Y:S01]  /*1e650*/  F2FP.BF16.F32.PACK_AB R26, R145, R168 ;  /* 0x000000a8911a723e */ /* 0x010fe200000010ff */
[C---:B------:R-:W-:Y:S01]  /*1e660*/  HMMA.16816.F32.BF16 R16, R116.reuse, R130, R16 ;  /* 0x000000827410723c */ /* 0x040fe20000041810 */
[----:B------:R-:W-:Y:S05]  /*1e670*/  LDSM.16.MT88.4 R128, [R221+0x11000] ;  /* 0x01100000dd80783b */ /* 0x000fea0000004200 */
[C---:B------:R-:W-:Y:S02]  /*1e680*/  HMMA.16816.F32.BF16 R108, R116.reuse, R20, R108 ;  /* 0x00000014746c723c */ /* 0x040fe4000004186c */
[----:B------:R-:W4:Y:S04]  /*1e690*/  MUFU.EX2 R144, R144 ;  /* 0x0000009000907308 */ /* 0x000f280000000800 */
[----:B------:R-:W-:Y:S01]  /*1e6a0*/  HMMA.16816.F32.BF16 R112, R116, R22, R112 ;  /* 0x000000167470723c */ /* 0x000fe20000041870 */
[----:B------:R-:W5:Y:S05]  /*1e6b0*/  LDSM.16.MT88.4 R20, [R220+0xd000] ;  /* 0x00d00000dc14783b */ /* 0x000f6a0000004200 */
[----:B------:R-:W-:Y:S03]  /*1e6c0*/  MUFU.EX2 R55, R55 ;  /* 0x0000003700377308 */ /* 0x000fe60000000800 */
[----:B------:R-:W5:Y:S07]  /*1e6d0*/  LDSM.16.MT88.4 R116, [R224+0x11000] ;  /* 0x01100000e074783b */ /* 0x000f6e0000004200 */
[----:B------:R-:W-:Y:S01]  /*1e6e0*/  MUFU.EX2 R56, R56 ;  /* 0x0000003800387308 */ /* 0x000fe20000000800 */
[----:B----4-:R-:W-:Y:S07]  /*1e6f0*/  F2FP.BF16.F32.PACK_AB R27, R144, R147 ;  /* 0x00000093901b723e */ /* 0x010fee00000010ff */
[C---:B--2---:R-:W-:Y:S02]  /*1e700*/  HMMA.16816.F32.BF16 R4, R24.reuse, R136, R4 ;  /* 0x000000881804723c */ /* 0x044fe40000041804 */
[----:B------:R-:W-:Y:S04]  /*1e710*/  MUFU.EX2 R57, R57 ;  /* 0x0000003900397308 */ /* 0x000fe80000000800 */
[C---:B------:R-:W-:Y:S01]  /*1e720*/  HMMA.16816.F32.BF16 R8, R24.reuse, R138, R8 ;  /* 0x0000008a1808723c */ /* 0x040fe20000041808 */
[----:B------:R-:W-:Y:S05]  /*1e730*/  LDSM.16.MT88.4 R136, [R224+0xd800] ;  /* 0x00d80000e088783b */ /* 0x000fea0000004200 */
[----:B------:R-:W-:Y:S01]  /*1e740*/  MUFU.EX2 R58, R58 ;  /* 0x0000003a003a7308 */ /* 0x000fe20000000800 */
[C---:B---3--:R-:W-:Y:S09]  /*1e750*/  HMMA.16816.F32.BF16 R68, R24.reuse, R140, R68 ;  /* 0x0000008c1844723c */ /* 0x048ff20000041844 */
[----:B------:R-:W-:Y:S01]  /*1e760*/  MUFU.EX2 R59, R59 ;  /* 0x0000003b003b7308 */ /* 0x000fe20000000800 */
[C---:B------:R-:W-:Y:S03]  /*1e770*/  HMMA.16816.F32.BF16 R72, R24.reuse, R142, R72 ;  /* 0x0000008e1848723c */ /* 0x040fe60000041848 */
[-C--:B------:R-:W-:Y:S03]  /*1e780*/  FFMA.FTZ R141, R31, R3.reuse, -R152 ;  /* 0x000000031f8d7223 */ /* 0x080fe60000010898 */
[C---:B-1----:R-:W-:Y:S01]  /*1e790*/  HMMA.16816.F32.BF16 R76, R24.reuse, R120, R76 ;  /* 0x00000078184c723c */ /* 0x042fe2000004184c */
[----:B------:R-:W1:Y:S02]  /*1e7a0*/  LDSM.16.MT88.4 R28, [R220+0x11000] ;  /* 0x01100000dc1c783b */ /* 0x000e640000004200 */
[----:B------:R-:W-:Y:S02]  /*1e7b0*/  MUFU.EX2 R171, R171 ;  /* 0x000000ab00ab7308 */ /* 0x000fe40000000800 */
[-CC-:B------:R-:W-:Y:S01]  /*1e7c0*/  FFMA.FTZ R140, R32, R3.reuse, -R154.reuse ;  /* 0x00000003208c7223 */ /* 0x180fe2000001089a */
[C---:B------:R-:W-:Y:S03]  /*1e7d0*/  HMMA.16816.F32.BF16 R80, R24.reuse, R122, R80 ;  /* 0x0000007a1850723c */ /* 0x040fe60000041850 */
[----:B------:R-:W2:Y:S04]  /*1e7e0*/  LDSM.16.MT88.4 R120, [R222+0xd800] ;  /* 0x00d80000de78783b */ /* 0x000ea80000004200 */
[----:B------:R-:W3:Y:S01]  /*1e7f0*/  MUFU.EX2 R146, R146 ;  /* 0x0000009200927308 */ /* 0x000ee20000000800 */
[-C--:B------:R-:W-:Y:S01]  /*1e800*/  FFMA.FTZ R143, R33, R3.reuse, -R154 ;  /* 0x00000003218f7223 */ /* 0x080fe2000001089a */
[C---:B-----5:R-:W-:Y:S03]  /*1e810*/  HMMA.16816.F32.BF16 R84, R24.reuse, R20, R84 ;  /* 0x000000141854723c */ /* 0x060fe60000041854 */
[----:B------:R-:W-:Y:S03]  /*1e820*/  FFMA.FTZ R142, R34, R3, -R152 ;  /* 0x00000003228e7223 */ /* 0x000fe60000010898 */
[C---:B------:R-:W-:Y:S01]  /*1e830*/  HMMA.16816.F32.BF16 R88, R24.reuse, R22, R88 ;  /* 0x000000161858723c */ /* 0x040fe20000041858 */
[----:B------:R-:W4:Y:S01]  /*1e840*/  LDSM.16.MT88.4 R32, [R221+0xd800] ;  /* 0x00d80000dd20783b */ /* 0x000f220000004200 */
[----:B------:R-:W-:Y:S04]  /*1e850*/  MUFU.EX2 R172, R172 ;  /* 0x000000ac00ac7308 */ /* 0x000fe80000000800 */
[C---:B------:R-:W-:Y:S06]  /*1e860*/  HMMA.16816.F32.BF16 R92, R24.reuse, R116, R92 ;  /* 0x00000074185c723c */ /* 0x040fec000004185c */
[----:B------:R-:W5:Y:S01]  /*1e870*/  MUFU.EX2 R141, R141 ;  /* 0x0000008d008d7308 */ /* 0x000f620000000800 */
[----:B---3--:R-:W-:Y:S01]  /*1e880*/  F2FP.BF16.F32.PACK_AB R20, R146, R171 ;  /* 0x000000ab9214723e */ /* 0x008fe200000010ff */
[C---:B------:R-:W-:Y:S01]  /*1e890*/  HMMA.16816.F32.BF16 R96, R24.reuse, R118, R96 ;  /* 0x000000761860723c */ /* 0x040fe20000041860 */
[----:B------:R-:W3:Y:S05]  /*1e8a0*/  LDSM.16.MT88.4 R116, [R220+0xd800] ;  /* 0x00d80000dc74783b */ /* 0x000eea0000004200 */
[C---:B------:R-:W-:Y:S02]  /*1e8b0*/  HMMA.16816.F32.BF16 R12, R24.reuse, R124, R12 ;  /* 0x0000007c180c723c */ /* 0x040fe4000004180c */
[----:B------:R-:W-:Y:S04]  /*1e8c0*/  MUFU.EX2 R140, R140 ;  /* 0x0000008c008c7308 */ /* 0x000fe80000000800 */
[C---:B------:R-:W-:Y:S01]  /*1e8d0*/  HMMA.16816.F32.BF16 R100, R24.reuse, R126, R100 ;  /* 0x0000007e1864723c */ /* 0x040fe20000041864 */
[----:B------:R-:W-:Y:S05]  /*1e8e0*/  LDSM.16.MT88.4 R124, [R220+0x11800] ;  /* 0x01180000dc7c783b */ /* 0x000fea0000004200 */
[----:B------:R-:W2:Y:S01]  /*1e8f0*/  MUFU.EX2 R143, R143 ;  /* 0x0000008f008f7308 */ /* 0x000ea20000000800 */
[----:B-----5:R-:W-:Y:S01]  /*1e900*/  F2FP.BF16.F32.PACK_AB R21, R141, R172 ;  /* 0x000000ac8d15723e */ /* 0x020fe200000010ff */
[C---:B------:R-:W-:Y:S08]  /*1e910*/  HMMA.16816.F32.BF16 R104, R24.reuse, R128, R104 ;  /* 0x000000801868723c */ /* 0x040ff00000041868 */
[----:B------:R-:W-:Y:S01]  /*1e920*/  MUFU.EX2 R142, R142 ;  /* 0x0000008e008e7308 */ /* 0x000fe20000000800 */
[C---:B------:R-:W-:Y:S06]  /*1e930*/  HMMA.16816.F32.BF16 R16, R24.reuse, R130, R16 ;  /* 0x000000821810723c */ /* 0x040fec0000041810 */
[C---:B-1----:R-:W-:Y:S03]  /*1e940*/  HMMA.16816.F32.BF16 R108, R24.reuse, R28, R108 ;  /* 0x0000001c186c723c */ /* 0x042fe6000004186c */
[----:B------:R-:W1:Y:S02]  /*1e950*/  MUFU.EX2 R173, R173 ;  /* 0x000000ad00ad7308 */ /* 0x000e640000000800 */
[----:B--2---:R-:W-:Y:S01]  /*1e960*/  F2FP.BF16.F32.PACK_AB R22, R143, R140 ;  /* 0x0000008c8f16723e */ /* 0x004fe200000010ff */
[----:B------:R-:W-:Y:S01]  /*1e970*/  HMMA.16816.F32.BF16 R112, R24, R30, R112 ;  /* 0x0000001e1870723c */ /* 0x000fe20000041870 */
[----:B------:R-:W2:Y:S06]  /*1e980*/  LDSM.16.MT88.4 R24, [R224+0x11800] ;  /* 0x01180000e018783b */ /* 0x000eac0000004200 */
[----:B------:R-:W-:Y:S02]  /*1e990*/  MUFU.EX2 R60, R60 ;  /* 0x0000003c003c7308 */ /* 0x000fe40000000800 */
[----:B------:R-:W5:Y:S02]  /*1e9a0*/  LDSM.16.MT88.4 R28, [R222+0x11800] ;  /* 0x01180000de1c783b */ /* 0x000f640000004200 */
[----:B-1----:R-:W-:Y:S07]  /*1e9b0*/  F2FP.BF16.F32.PACK_AB R23, R173, R142 ;  /* 0x0000008ead17723e */ /* 0x002fee00000010ff */
[C---:B------:R-:W-:Y:S06]  /*1e9c0*/  HMMA.16816.F32.BF16 R4, R20.reuse, R136, R4 ;  /* 0x000000881404723c */ /* 0x040fec0000041804 */
[C---:B------:R-:W-:Y:S05]  /*1e9d0*/  HMMA.16816.F32.BF16 R8, R20.reuse, R138, R8 ;  /* 0x0000008a1408723c */ /* 0x040fea0000041808 */
[-CC-:B------:R-:W-:Y:S01]  /*1e9e0*/  FFMA.FTZ R137, R36, R3.reuse, -R154.reuse ;  /* 0x0000000324897223 */ /* 0x180fe2000001089a */
[C---:B------:R-:W-:Y:S05]  /*1e9f0*/  HMMA.16816.F32.BF16 R68, R20.reuse, R120, R68 ;  /* 0x000000781444723c */ /* 0x040fea0000041844 */
[-C--:B------:R-:W-:Y:S01]  /*1ea00*/  FFMA.FTZ R136, R37, R3.reuse, -R154 ;  /* 0x0000000325887223 */ /* 0x080fe2000001089a */
[C---:B------:R-:W-:Y:S01]  /*1ea10*/  HMMA.16816.F32.BF16 R72, R20.reuse, R122, R72 ;  /* 0x0000007a1448723c */ /* 0x040fe20000041848 */
[----:B------:R-:W1:Y:S01]  /*1ea20*/  LDSM.16.MT88.4 R120, [R221+0x11800] ;  /* 0x01180000dd78783b */ /* 0x000e620000004200 */
[----:B------:R-:W-:Y:S03]  /*1ea30*/  MUFU.EX2 R137, R137 ;  /* 0x0000008900897308 */ /* 0x000fe60000000800 */
[-CC-:B------:R-:W-:Y:S01]  /*1ea40*/  FFMA.FTZ R139, R38, R3.reuse, -R152.reuse ;  /* 0x00000003268b7223 */ /* 0x180fe20000010898 */
[C---:B----4-:R-:W-:Y:S06]  /*1ea50*/  HMMA.16816.F32.BF16 R76, R20.reuse, R32, R76 ;  /* 0x00000020144c723c */ /* 0x050fec000004184c */
[----:B------:R-:W4:Y:S01]  /*1ea60*/  MUFU.EX2 R136, R136 ;  /* 0x0000008800887308 */ /* 0x000f220000000800 */
[-C--:B------:R-:W-:Y:S01]  /*1ea70*/  FFMA.FTZ R138, R39, R3.reuse, -R152 ;  /* 0x00000003278a7223 */ /* 0x080fe20000010898 */
[C---:B------:R-:W-:Y:S01]  /*1ea80*/  HMMA.16816.F32.BF16 R80, R20.reuse, R34, R80 ;  /* 0x000000221450723c */ /* 0x040fe20000041850 */
[----:B------:R-:W4:Y:S05]  /*1ea90*/  LDSM.16.MT88.4 R32, [R224+0xe000] ;  /* 0x00e00000e020783b */ /* 0x000f2a0000004200 */
[C---:B---3--:R-:W-:Y:S02]  /*1eaa0*/  HMMA.16816.F32.BF16 R84, R20.reuse, R116, R84 ;  /* 0x000000741454723c */ /* 0x048fe40000041854 */
[----:B------:R-:W-:Y:S01]  /*1eab0*/  MUFU.EX2 R139, R139 ;  /* 0x0000008b008b7308 */ /* 0x000fe20000000800 */
[----:B------:R-:W3:Y:S03]  /*1eac0*/  LDSM.16.MT88.4 R36, [R222+0xe000] ;  /* 0x00e00000de24783b */ /* 0x000ee60000004200 */
[C---:B------:R-:W-:Y:S06]  /*1ead0*/  HMMA.16816.F32.BF16 R88, R20.reuse, R118, R88 ;  /* 0x000000761458723c */ /* 0x040fec0000041858 */
[----:B------:R-:W4:Y:S01]  /*1eae0*/  MUFU.EX2 R138, R138 ;  /* 0x0000008a008a7308 */ /* 0x000f220000000800 */
[----:B------:R-:W-:Y:S01]  /*1eaf0*/  LDSM.16.MT88.4 R116, [R222+0xe800] ;  /* 0x00e80000de74783b */ /* 0x000fe20000004200 */
[C---:B--2---:R-:W-:Y:S06]  /*1eb00*/  HMMA.16816.F32.BF16 R92, R20.reuse, R24, R92 ;  /* 0x00000018145c723c */ /* 0x044fec000004185c */
[C---:B------:R-:W-:Y:S01]  /*1eb10*/  HMMA.16816.F32.BF16 R96, R20.reuse, R26, R96 ;  /* 0x0000001a1460723c */ /* 0x040fe20000041860 */
[----:B------:R-:W2:Y:S05]  /*1eb20*/  LDSM.16.MT88.4 R24, [R221+0xe000] ;  /* 0x00e00000dd18783b */ /* 0x000eaa0000004200 */
[C---:B-----5:R-:W-:Y:S06]  /*1eb30*/  HMMA.16816.F32.BF16 R12, R20.reuse, R28, R12 ;  /* 0x0000001c140c723c */ /* 0x060fec000004180c */
[C---:B------:R-:W-:Y:S01]  /*1eb40*/  HMMA.16816.F32.BF16 R100, R20.reuse, R30, R100 ;  /* 0x0000001e1464723c */ /* 0x040fe20000041864 */
[----:B------:R-:W5:Y:S05]  /*1eb50*/  LDSM.16.MT88.4 R28, [R220+0xe000] ;  /* 0x00e00000dc1c783b */ /* 0x000f6a0000004200 */
[C---:B-1----:R-:W-:Y:S06]  /*1eb60*/  HMMA.16816.F32.BF16 R104, R20.reuse, R120, R104 ;  /* 0x000000781468723c */ /* 0x042fec0000041868 */
        /* <DEDUP_REMOVED lines=9> */
[----:B----4-:R-:W-:Y:S02]  /*1ec00*/  F2FP.BF16.F32.PACK_AB R20, R136, R137 ;  /* 0x000000898814723e */ /* 0x010fe400000010ff */
[----:B------:R-:W-:Y:S03]  /*1ec10*/  LDSM.16.MT88.4 R44, [R224+0xe800] ;  /* 0x00e80000e02c783b */ /* 0x000fe60000004200 */
[----:B------:R-:W1:Y:S01]  /*1ec20*/  MUFU.EX2 R121, R121 ;  /* 0x0000007900797308 */ /* 0x000e620000000800 */
[----:B------:R-:W-:Y:S02]  /*1ec30*/  F2FP.BF16.F32.PACK_AB R21, R138, R139 ;  /* 0x0000008b8a15723e */ /* 0x000fe400000010ff */
[----:B------:R-:W-:Y:S02]  /*1ec40*/  F2FP.BF16.F32.PACK_AB R22, R175, R174 ;  /* 0x000000aeaf16723e */ /* 0x000fe400000010ff */
[----:B------:R-:W-:Y:S05]  /*1ec50*/  F2FP.BF16.F32.PACK_AB R23, R177, R176 ;  /* 0x000000b0b117723e */ /* 0x000fea00000010ff */
[----:B------:R-:W-:Y:S02]  /*1ec60*/  MUFU.EX2 R122, R122 ;  /* 0x0000007a007a7308 */ /* 0x000fe40000000800 */
[C---:B------:R-:W-:Y:S08]  /*1ec70*/  HMMA.16816.F32.BF16 R4, R20.reuse, R32, R4 ;  /* 0x000000201404723c */ /* 0x040ff00000041804 */
[----:B------:R-:W4:Y:S01]  /*1ec80*/  MUFU.EX2 R123, R123 ;  /* 0x0000007b007b7308 */ /* 0x000f220000000800 */
[C---:B------:R-:W-:Y:S01]  /*1ec90*/  HMMA.16816.F32.BF16 R8, R20.reuse, R34, R8 ;  /* 0x000000221408723c */ /* 0x040fe20000041808 */
[----:B------:R-:W4:Y:S05]  /*1eca0*/  LDSM.16.MT88.4 R32, [R222+0x12000] ;  /* 0x01200000de20783b */ /* 0x000f2a0000004200 */
[C---:B---3--:R-:W-:Y:S06]  /*1ecb0*/  HMMA.16816.F32.BF16 R68, R20.reuse, R36, R68 ;  /* 0x000000241444723c */ /* 0x048fec0000041844 */
[C---:B------:R-:W-:Y:S01]  /*1ecc0*/  HMMA.16816.F32.BF16 R72, R20.reuse, R38, R72 ;  /* 0x000000261448723c */ /* 0x040fe20000041848 */
[----:B------:R-:W3:Y:S05]  /*1ecd0*/  LDSM.16.MT88.4 R36, [R221+0x12000] ;  /* 0x01200000dd24783b */ /* 0x000eea0000004200 */
[C---:B--2---:R-:W-:Y:S06]  /*1ece0*/  HMMA.16816.F32.BF16 R76, R20.reuse, R24, R76 ;  /* 0x00000018144c723c */ /* 0x044fec000004184c */
[C---:B------:R-:W-:Y:S01]  /*1ecf0*/  HMMA.16816.F32.BF16 R80, R20.reuse, R26, R80 ;  /* 0x0000001a1450723c */ /* 0x040fe20000041850 */
[----:B------:R-:W2:Y:S05]  /*1ed00*/  LDSM.16.MT88.4 R24, [R220+0x12000] ;  /* 0x01200000dc18783b */ /* 0x000eaa0000004200 */
[C---:B-----5:R-:W-:Y:S06]  /*1ed10*/  HMMA.16816.F32.BF16 R84, R20.reuse, R28, R84 ;  /* 0x0000001c1454723c */ /* 0x060fec0000041854 */
[C---:B------:R-:W-:Y:S05]  /*1ed20*/  HMMA.16816.F32.BF16 R88, R20.reuse, R30, R88 ;  /* 0x0000001e1458723c */ /* 0x040fea0000041858 */
[----:B-1----:R-:W-:Y:S01]  /*1ed30*/  F2FP.BF16.F32.PACK_AB R28, R121, R120 ;  /* 0x00000078791c723e */ /* 0x002fe200000010ff */
[C---:B------:R-:W-:Y:S05]  /*1ed40*/  HMMA.16816.F32.BF16 R92, R20.reuse, R40, R92 ;  /* 0x00000028145c723c */ /* 0x040fea000004185c */
[----:B----4-:R-:W-:Y:S01]  /*1ed50*/  F2FP.BF16.F32.PACK_AB R29, R123, R122 ;  /* 0x0000007a7b1d723e */ /* 0x010fe200000010ff */
[C---:B------:R-:W-:Y:S01]  /*1ed60*/  HMMA.16816.F32.BF16 R96, R20.reuse, R42, R96 ;  /* 0x0000002a1460723c */ /* 0x040fe20000041860 */
[----:B------:R-:W1:Y:S04]  /*1ed70*/  LDSM.16.MT88.4 R40, [R221+0xe800] ;  /* 0x00e80000dd28783b */ /* 0x000e680000004200 */
[----:B------:R-:W-:Y:S01]  /*1ed80*/  F2FP.BF16.F32.PACK_AB R30, R179, R178 ;  /* 0x000000b2b31e723e */ /* 0x000fe200000010ff */
[C---:B------:R-:W-:Y:S05]  /*1ed90*/  HMMA.16816.F32.BF16 R12, R20.reuse, R32, R12 ;  /* 0x00000020140c723c */ /* 0x040fea000004180c */
[----:B------:R-:W-:Y:S01]  /*1eda0*/  F2FP.BF16.F32.PACK_AB R31, R181, R180 ;  /* 0x000000b4b51f723e */ /* 0x000fe200000010ff */
[C---:B------:R-:W-:Y:S01]  /*1edb0*/  HMMA.16816.F32.BF16 R100, R20.reuse, R34, R100 ;  /* 0x000000221464723c */ /* 0x040fe20000041864 */
[----:B------:R-:W4:Y:S05]  /*1edc0*/  LDSM.16.MT88.4 R32, [R220+0xe800] ;  /* 0x00e80000dc20783b */ /* 0x000f2a0000004200 */
[C---:B---3--:R-:W-:Y:S06]  /*1edd0*/  HMMA.16816.F32.BF16 R104, R20.reuse, R36, R104 ;  /* 0x000000241468723c */ /* 0x048fec0000041868 */
[C---:B------:R-:W-:Y:S01]  /*1ede0*/  HMMA.16816.F32.BF16 R16, R20.reuse, R38, R16 ;  /* 0x000000261410723c */ /* 0x040fe20000041810 */
[----:B------:R-:W3:Y:S05]  /*1edf0*/  LDSM.16.MT88.4 R36, [R224+0x12800] ;  /* 0x01280000e024783b */ /* 0x000eea0000004200 */
[C---:B--2---:R-:W-:Y:S06]  /*1ee00*/  HMMA.16816.F32.BF16 R108, R20.reuse, R24, R108 ;  /* 0x00000018146c723c */ /* 0x044fec000004186c */
[----:B------:R-:W-:Y:S01]  /*1ee10*/  HMMA.16816.F32.BF16 R112, R20, R26, R112 ;  /* 0x0000001a1470723c */ /* 0x000fe20000041870 */
[----:B------:R-:W2:Y:S05]  /*1ee20*/  LDSM.16.MT88.4 R20, [R222+0x12800] ;  /* 0x01280000de14783b */ /* 0x000eaa0000004200 */
[C---:B------:R-:W-:Y:S03]  /*1ee30*/  HMMA.16816.F32.BF16 R4, R28.reuse, R44, R4 ;  /* 0x0000002c1c04723c */ /* 0x040fe60000041804 */
[----:B------:R-:W5:Y:S03]  /*1ee40*/  LDSM.16.MT88.4 R24, [R221+0x12800] ;  /* 0x01280000dd18783b */ /* 0x000f660000004200 */
[C---:B------:R-:W-:Y:S05]  /*1ee50*/  HMMA.16816.F32.BF16 R8, R28.reuse, R46, R8 ;  /* 0x0000002e1c08723c */ /* 0x040fea0000041808 */
[----:B------:R-:W-:Y:S01]  /*1ee60*/  LDSM.16.MT88.4 R44, [R221+0xf000] ;  /* 0x00f00000dd2c783b */ /* 0x000fe20000004200 */
        /* <DEDUP_REMOVED lines=9> */
[C---:B---3--:R-:W-:Y:S06]  /*1ef00*/  HMMA.16816.F32.BF16 R92, R28.reuse, R36, R92 ;  /* 0x000000241c5c723c */ /* 0x048fec000004185c */
[C---:B------:R-:W-:Y:S01]  /*1ef10*/  HMMA.16816.F32.BF16 R96, R28.reuse, R38, R96 ;  /* 0x000000261c60723c */ /* 0x040fe20000041860 */
[----:B------:R-:W3:Y:S05]  /*1ef20*/  LDSM.16.MT88.4 R36, [R224+0xf000] ;  /* 0x00f00000e024783b */ /* 0x000eea0000004200 */
[C---:B--2---:R-:W-:Y:S06]  /*1ef30*/  HMMA.16816.F32.BF16 R12, R28.reuse, R20, R12 ;  /* 0x000000141c0c723c */ /* 0x044fec000004180c */
[C---:B------:R-:W-:Y:S05]  /*1ef40*/  HMMA.16816.F32.BF16 R100, R28.reuse, R22, R100 ;  /* 0x000000161c64723c */ /* 0x040fea0000041864 */
[----:B------:R-:W-:Y:S01]  /*1ef50*/  F2FP.BF16.F32.PACK_AB R20, R53, R52 ;  /* 0x000000343514723e */ /* 0x000fe200000010ff */
[C---:B-----5:R-:W-:Y:S05]  /*1ef60*/  HMMA.16816.F32.BF16 R104, R28.reuse, R24, R104 ;  /* 0x000000181c68723c */ /* 0x060fea0000041868 */
[----:B------:R-:W-:Y:S01]  /*1ef70*/  F2FP.BF16.F32.PACK_AB R21, R55, R54 ;  /* 0x000000363715723e */ /* 0x000fe200000010ff */
[C---:B------:R-:W-:Y:S01]  /*1ef80*/  HMMA.16816.F32.BF16 R16, R28.reuse, R26, R16 ;  /* 0x0000001a1c10723c */ /* 0x040fe20000041810 */
[----:B------:R-:W2:Y:S04]  /*1ef90*/  LDSM.16.MT88.4 R24, [R220+0xf000] ;  /* 0x00f00000dc18783b */ /* 0x000ea80000004200 */
[----:B------:R-:W-:Y:S01]  /*1efa0*/  F2FP.BF16.F32.PACK_AB R22, R57, R56 ;  /* 0x000000383916723e */ /* 0x000fe200000010ff */
[C---:B-1----:R-:W-:Y:S05]  /*1efb0*/  HMMA.16816.F32.BF16 R108, R28.reuse, R32, R108 ;  /* 0x000000201c6c723c */ /* 0x042fea000004186c */
[----:B------:R-:W-:Y:S01]  /*1efc0*/  F2FP.BF16.F32.PACK_AB R23, R59, R58 ;  /* 0x0000003a3b17723e */ /* 0x000fe200000010ff */
[----:B------:R-:W-:Y:S01]  /*1efd0*/  HMMA.16816.F32.BF16 R112, R28, R34, R112 ;  /* 0x000000221c70723c */ /* 0x000fe20000041870 */
[----:B------:R-:W1:Y:S05]  /*1efe0*/  LDSM.16.MT88.4 R28, [R222+0x13000] ;  /* 0x01300000de1c783b */ /* 0x000e6a0000004200 */
        /* <DEDUP_REMOVED lines=17> */
[-C--:B------:R-:W-:Y:S01]  /*1f100*/  FFMA.FTZ R45, R61, R3.reuse, -R154 ;  /* 0x000000033d2d7223 */ /* 0x080fe2000001089a */
[C---:B------:R-:W-:Y:S03]  /*1f110*/  HMMA.16816.F32.BF16 R92, R20.reuse, R48, R92 ;  /* 0x00000030145c723c */ /* 0x040fe6000004185c */
[----:B------:R-:W4:Y:S02]  /*1f120*/  LDSM.16.MT88.4 R36, [R222+0xf800] ;  /* 0x00f80000de24783b */ /* 0x000f240000004200 */
[----:B------:R-:W5:Y:S01]  /*1f130*/  MUFU.EX2 R45, R45 ;  /* 0x0000002d002d7308 */ /* 0x000f620000000800 */
[C---:B------:R-:W-:Y:S05]  /*1f140*/  HMMA.16816.F32.BF16 R96, R20.reuse, R50, R96 ;  /* 0x000000321460723c */ /* 0x040fea0000041860 */
[-CC-:B------:R-:W-:Y:S01]  /*1f150*/  FFMA.FTZ R44, R62, R3.reuse, -R152.reuse ;  /* 0x000000033e2c7223 */ /* 0x180fe20000010898 */
[C---:B-1----:R-:W-:Y:S05]  /*1f160*/  HMMA.16816.F32.BF16 R12, R20.reuse, R28, R12 ;  /* 0x0000001c140c723c */ /* 0x042fea000004180c */
[----:B------:R-:W-:Y:S01]  /*1f170*/  MUFU.EX2 R44, R44 ;  /* 0x0000002c002c7308 */ /* 0x000fe20000000800 */
[C---:B------:R-:W-:Y:S05]  /*1f180*/  HMMA.16816.F32.BF16 R100, R20.reuse, R30, R100 ;  /* 0x0000001e1464723c */ /* 0x040fea0000041864 */
[-C--:B------:R-:W-:Y:S01]  /*1f190*/  FFMA.FTZ R47, R63, R3.reuse, -R152 ;  /* 0x000000033f2f7223 */ /* 0x080fe20000010898 */
[C---:B---3--:R-:W-:Y:S05]  /*1f1a0*/  HMMA.16816.F32.BF16 R104, R20.reuse, R32, R104 ;  /* 0x000000201468723c */ /* 0x048fea0000041868 */
[-C--:B------:R-:W-:Y:S01]  /*1f1b0*/  FFMA.FTZ R46, R64, R3.reuse, -R154 ;  /* 0x00000003402e7223 */ /* 0x080fe2000001089a */
[C---:B------:R-:W-:Y:S01]  /*1f1c0*/  HMMA.16816.F32.BF16 R16, R20.reuse, R34, R16 ;  /* 0x000000221410723c */ /* 0x040fe20000041810 */
[----:B------:R-:W1:Y:S01]  /*1f1d0*/  MUFU.EX2 R47, R47 ;  /* 0x0000002f002f7308 */ /* 0x000e620000000800 */
[----:B------:R-:W3:Y:S03]  /*1f1e0*/  LDSM.16.MT88.4 R32, [R221+0xf800] ;  /* 0x00f80000dd20783b */ /* 0x000ee60000004200 */
[-C--:B------:R-:W-:Y:S01]  /*1f1f0*/  FFMA.FTZ R48, R66, R3.reuse, -R152 ;  /* 0x0000000342307223 */ /* 0x080fe20000010898 */
[C---:B--2---:R-:W-:Y:S05]  /*1f200*/  HMMA.16816.F32.BF16 R108, R20.reuse, R24, R108 ;  /* 0x00000018146c723c */ /* 0x044fea000004186c */
[----:B------:R-:W-:Y:S01]  /*1f210*/  MUFU.EX2 R46, R46 ;  /* 0x0000002e002e7308 */ /* 0x000fe20000000800 */
[-C--:B------:R-:W-:Y:S01]  /*1f220*/  FFMA.FTZ R154, R65, R3.reuse, -R154 ;  /* 0x00000003419a7223 */ /* 0x080fe2000001089a */
[----:B------:R-:W-:Y:S01]  /*1f230*/  HMMA.16816.F32.BF16 R112, R20, R26, R112 ;  /* 0x0000001a1470723c */ /* 0x000fe20000041870 */
[----:B------:R-:W2:Y:S03]  /*1f240*/  LDSM.16.MT88.4 R20, [R224+0x13800] ;  /* 0x01380000e014783b */ /* 0x000ea60000004200 */
[----:B------:R-:W-:Y:S04]  /*1f250*/  FFMA.FTZ R152, R67, R3, -R152 ;  /* 0x0000000343987223 */ /* 0x000fe80000010898 */
[----:B------:R-:W4:Y:S03]  /*1f260*/  MUFU.EX2 R49, R154 ;  /* 0x0000009a00317308 */ /* 0x000f260000000800 */
[----:B------:R-:W-:Y:S01]  /*1f270*/  FADD.FTZ R148, R149, R148 ;  /* 0x0000009495947221 */ /* 0x000fe20000010000 */
[----:B-----5:R-:W-:Y:S02]  /*1f280*/  F2FP.BF16.F32.PACK_AB R28, R45, R60 ;  /* 0x0000003c2d1c723e */ /* 0x020fe400000010ff */
[----:B-1----:R-:W-:Y:S01]  /*1f290*/  F2FP.BF16.F32.PACK_AB R29, R47, R44 ;  /* 0x0000002c2f1d723e */ /* 0x002fe200000010ff */
[----:B------:R-:W-:Y:S01]  /*1f2a0*/  FADD.FTZ R163, R163, R148 ;  /* 0x00000094a3a37221 */ /* 0x000fe20000010000 */
[----:B------:R-:W-:Y:S02]  /*1f2b0*/  FADD.FTZ R165, R164, R165 ;  /* 0x000000a5a4a57221 */ /* 0x000fe40000010000 */
[----:B------:R-:W-:Y:S01]  /*1f2c0*/  MUFU.EX2 R48, R48 ;  /* 0x0000003000307308 */ /* 0x000fe20000000800 */
[----:B------:R-:W-:Y:S01]  /*1f2d0*/  FADD.FTZ R162, R162, R163 ;  /* 0x000000a3a2a27221 */ /* 0x000fe20000010000 */
[----:B------:R-:W-:Y:S03]  /*1f2e0*/  FADD.FTZ R170, R170, R165 ;  /* 0x000000a5aaaa7221 */ /* 0x000fe60000010000 */
[----:B------:R-:W-:Y:S01]  /*1f2f0*/  FADD.FTZ R51, R167, R162 ;  /* 0x000000a2a7337221 */ /* 0x000fe20000010000 */
[----:B------:R-:W-:Y:S04]  /*1f300*/  FADD.FTZ R170, R169, R170 ;  /* 0x000000aaa9aa7221 */ /* 0x000fe80000010000 */
        /* <DEDUP_REMOVED lines=19> */
[----:B------:R-:W4:Y:S02]  /*1f440*/  LDSM.16.MT88.4 R8, [R220+0x13800] ;  /* 0x01380000dc08783b */ /* 0x000f240000004200 */
        /* <DEDUP_REMOVED lines=17> */
[----:B------:R-:W-:Y:S01]  /*1f560*/  FADD.FTZ R120, R120, R175 ;  /* 0x000000af78787221 */ /* 0x000fe20000010000 */
[----:B------:R-:W-:Y:S04]  /*1f570*/  MOV R137, R0 ;  /* 0x0000000000897202 */ /* 0x000fe80000000f00 */
[----:B------:R-:W-:Y:S01]  /*1f580*/  FADD.FTZ R123, R123, R122 ;  /* 0x0000007a7b7b7221 */ /* 0x000fe20000010000 */
[----:B------:R-:W-:Y:S03]  /*1f590*/  FADD.FTZ R121, R121, R120 ;  /* 0x0000007879797221 */ /* 0x000fe60000010000 */
[----:B------:R-:W-:Y:S01]  /*1f5a0*/  FADD.FTZ R180, R180, R123 ;  /* 0x0000007bb4b47221 */ /* 0x000fe20000010000 */
[----:B------:R-:W-:Y:S02]  /*1f5b0*/  FADD.FTZ R178, R178, R121 ;  /* 0x00000079b2b27221 */ /* 0x000fe40000010000 */
        /* <DEDUP_REMOVED lines=9> */
[----:B------:R-:W-:Y:S01]  /*1f650*/  FADD.FTZ R53, R53, R52 ;  /* 0x0000003435357221 */ /* 0x000fe20000010000 */
[C---:B----4-:R-:W-:Y:S04]  /*1f660*/  HMMA.16816.F32.BF16 R108, R28.reuse, R8, R108 ;  /* 0x000000081c6c723c */ /* 0x050fe8000004186c */
        /* <DEDUP_REMOVED lines=14> */
.L_x_3994:
[----:B------:R-:W1:Y:S01]  /*1f750*/  S2R R11, SR_TID.X ;  /* 0x00000000000b7919 */ /* 0x000e620000002100 */
[----:B------:R-:W2:Y:S02]  /*1f760*/  LDC.64 R8, c[0x0][0x208] ;  /* 0x00008200ff087b82 */ /* 0x000ea40000000a00 */
[----:B--2---:R-:W-:Y:S02]  /*1f770*/  R2UR UR4, R8 ;  /* 0x00000000080472ca */ /* 0x004fe400000e0000 */
[----:B------:R-:W-:Y:S02]  /*1f780*/  R2UR UR5, R9 ;  /* 0x00000000090572ca */ /* 0x000fe400000e0000 */
[----:B-1----:R-:W-:-:S04]  /*1f790*/  SHF.R.S32.HI R4, RZ, 0x1f, R11 ;  /* 0x0000001fff047819 */ /* 0x002fc8000001140b */
[----:B------:R-:W-:-:S04]  /*1f7a0*/  LEA.HI R6, R4, R11, RZ, 0x5 ;  /* 0x0000000b04067211 */ /* 0x000fc800078f28ff */
[----:B------:R-:W-:-:S03]  /*1f7b0*/  LOP3.LUT R6, R6, 0xffffffe0, RZ, 0xc0, !PT ;  /* 0xffffffe006067812 */ /* 0x000fc600078ec0ff */
[----:B------:R1:W5:Y:S01]  /*1f7c0*/  LD.E R7, desc[UR4][R132.64+0xd8] ;  /* 0x0000d80484077980 */ /* 0x000362000c101900 */
[----:B------:R-:W-:Y:S01]  /*1f7d0*/  LEA.HI R5, R4, R11, RZ, 0x4 ;  /* 0x0000000b04057211 */ /* 0x000fe200078f20ff */
[----:B------:R-:W-:Y:S01]  /*1f7e0*/  UMOV UR4, 0xffffffff ;  /* 0xffffffff00047882 */ /* 0x000fe20000000000 */
[----:B------:R-:W-:Y:S02]  /*1f7f0*/  IMAD.IADD R6, R11, 0x1, -R6 ;  /* 0x000000010b067824 */ /* 0x000fe400078e0a06 */
[----:B------:R-:W-:Y:S02]  /*1f800*/  LOP3.LUT R4, R5, 0xfffffff0, RZ, 0xc0, !PT ;  /* 0xfffffff005047812 */ /* 0x000fe400078ec0ff */
[----:B------:R-:W-:Y:S02]  /*1f810*/  SHF.R.S32.HI R5, RZ, 0x4, R5 ;  /* 0x00000004ff057819 */ /* 0x000fe40000011405 */
[----:B------:R-:W-:Y:S01]  /*1f820*/  SHF.R.S32.HI R3, RZ, 0x1f, R6 ;  /* 0x0000001fff037819 */ /* 0x000fe20000011406 */
[----:B------:R-:W-:-:S03]  /*1f830*/  IMAD.IADD R4, R11, 0x1, -R4 ;  /* 0x000000010b047824 */ /* 0x000fc600078e0a04 */
[----:B------:R-:W-:-:S04]  /*1f840*/  LEA.HI R3, R3, R6, RZ, 0x2 ;  /* 0x0000000603037211 */ /* 0x000fc800078f10ff */
        /* <DEDUP_REMOVED lines=9> */
.L_x_4011:
        /* <DEDUP_REMOVED lines=21> */
[----:B------:R-:W-:Y:S01]  /*1fa30*/  FMUL.FTZ R125, R12, R125 ;  /* 0x0000007d0c7d7220 */ /* 0x000fe20000410000 */
[----:B------:R-:W-:Y:S01]  /*1fa40*/  LEA.HI R14, R14, R13, RZ, 0x5 ;  /* 0x0000000d0e0e7211 */ /* 0x000fe200078f28ff */
[C---:B------:R-:W-:Y:S01]  /*1fa50*/  FMUL.FTZ R68, R12.reuse, R68 ;  /* 0x000000440c447220 */ /* 0x040fe20000410000 */
[--C-:B------:R-:W-:Y:S01]  /*1fa60*/  SHF.R.S32.HI R16, RZ, 0x2, R15.reuse ;  /* 0x00000002ff107819 */ /* 0x100fe2000001140f */
[C---:B------:R-:W-:Y:S01]  /*1fa70*/  FMUL.FTZ R69, R12.reuse, R69 ;  /* 0x000000450c457220 */ /* 0x040fe20000410000 */
[----:B------:R-:W-:Y:S01]  /*1fa80*/  SHF.R.S32.HI R17, RZ, 0x1f, R15 ;  /* 0x0000001fff117819 */ /* 0x000fe2000001140f */
[C---:B------:R-:W-:Y:S01]  /*1fa90*/  FMUL.FTZ R72, R12.reuse, R72 ;  /* 0x000000480c487220 */ /* 0x040fe20000410000 */
[----:B------:R-:W-:Y:S01]  /*1faa0*/  LOP3.LUT R20, R15, 0x1ffffffc, RZ, 0xc0, !PT ;  /* 0x1ffffffc0f147812 */ /* 0x000fe200078ec0ff */
[C---:B------:R-:W-:Y:S01]  /*1fab0*/  FMUL.FTZ R73, R12.reuse, R73 ;  /* 0x000000490c497220 */ /* 0x040fe20000410000 */
[----:B------:R-:W-:Y:S01]  /*1fac0*/  LEA.HI R17, R17, R16, RZ, 0x3 ;  /* 0x0000001011117211 */ /* 0x000fe200078f18ff */
[C---:B------:R-:W-:Y:S01]  /*1fad0*/  FMUL.FTZ R76, R12.reuse, R76 ;  /* 0x0000004c0c4c7220 */ /* 0x040fe20000410000 */
[----:B------:R-:W-:Y:S01]  /*1fae0*/  SHF.R.S32.HI R15, RZ, 0x5, R14 ;  /* 0x00000005ff0f7819 */ /* 0x000fe2000001140e */
[C---:B------:R-:W-:Y:S01]  /*1faf0*/  FMUL.FTZ R77, R12.reuse, R77 ;  /* 0x0000004d0c4d7220 */ /* 0x040fe20000410000 */
[----:B------:R-:W-:Y:S01]  /*1fb00*/  LOP3.LUT R17, R17, 0xfffffff8, RZ, 0xc0, !PT ;  /* 0xfffffff811117812 */ /* 0x000fe200078ec0ff */
[----:B------:R-:W-:Y:S01]  /*1fb10*/  FMUL.FTZ R80, R12, R80 ;  /* 0x000000500c507220 */ /* 0x000fe20000410000 */
[----:B------:R-:W-:Y:S01]  /*1fb20*/  IADD3 R20, -R20, R13, RZ ;  /* 0x0000000d14147210 */ /* 0x000fe20007ffe1ff */
[----:B------:R-:W-:Y:S01]  /*1fb30*/  FMUL.FTZ R81, R12, R81 ;  /* 0x000000510c517220 */ /* 0x000fe20000410000 */
[----:B------:R-:W-:Y:S01]  /*1fb40*/  IADD3 R16, R16, -R17, RZ ;  /* 0x8000001110107210 */ /* 0x000fe20007ffe0ff */
[C---:B------:R-:W-:Y:S01]  /*1fb50*/  FMUL.FTZ R84, R12.reuse, R84 ;  /* 0x000000540c547220 */ /* 0x040fe20000410000 */
[----:B------:R-:W-:Y:S01]  /*1fb60*/  LEA R17, R15, R20, 0x9 ;  /* 0x000000140f117211 */ /* 0x000fe200078e48ff */
[----:B------:R-:W-:Y:S01]  /*1fb70*/  FMUL.FTZ R85, R12, R85 ;  /* 0x000000550c557220 */ /* 0x000fe20000410000 */
[----:B------:R-:W-:Y:S01]  /*1fb80*/  SHF.L.U32 R18, R16, 0x6, RZ ;  /* 0x0000000610127819 */ /* 0x000fe200000006ff */
[----:B------:R-:W-:Y:S01]  /*1fb90*/  FMUL.FTZ R88, R12, R88 ;  /* 0x000000580c587220 */ /* 0x000fe20000410000 */
[----:B------:R-:W-:Y:S01]  /*1fba0*/  LOP3.LUT R19, R16, 0x1, RZ, 0xc0, !PT ;  /* 0x0000000110137812 */ /* 0x000fe200078ec0ff */
[----:B------:R-:W-:Y:S01]  /*1fbb0*/  FMUL.FTZ R89, R12, R89 ;  /* 0x000000590c597220 */ /* 0x000fe20000410000 */
[----:B------:R-:W-:Y:S01]  /*1fbc0*/  LOP3.LUT R18, R18, 0x1c0, RZ, 0xc0, !PT ;  /* 0x000001c012127812 */ /* 0x000fe200078ec0ff */
[C---:B------:R-:W-:Y:S01]  /*1fbd0*/  FMUL.FTZ R92, R12.reuse, R92 ;  /* 0x0000005c0c5c7220 */ /* 0x040fe20000410000 */
[----:B------:R-:W-:Y:S01]  /*1fbe0*/  ISETP.NE.U32.AND P0, PT, R19, 0x1, PT ;  /* 0x000000011300780c */ /* 0x000fe20003f05070 */
[----:B------:R-:W-:Y:S01]  /*1fbf0*/  FMUL.FTZ R93, R12, R93 ;  /* 0x0000005d0c5d7220 */ /* 0x000fe20000410000 */
[----:B------:R-:W-:Y:S01]  /*1fc00*/  LEA.HI R18, R18, R18, RZ, 0x1d ;  /* 0x0000001212127211 */ /* 0x000fe200078fe8ff */
[C---:B------:R-:W-:Y:S01]  /*1fc10*/  FMUL.FTZ R96, R12.reuse, R96 ;  /* 0x000000600c607220 */ /* 0x040fe20000410000 */
[C---:B------:R-:W-:Y:S01]  /*1fc20*/  FMUL.FTZ R97, R12.reuse, R97 ;  /* 0x000000610c617220 */ /* 0x040fe20000410000 */
        /* <DEDUP_REMOVED lines=53> */
[----:B------:R-:W-:Y:S02]  /*1ff80*/  @P0 IADD3 R16, R17, 0x20, RZ ;  /* 0x0000002011100810 */ /* 0x000fe40007ffe0ff */
[----:B------:R-:W-:Y:S02]  /*1ff90*/  SEL R11, R11, 0xffffff80, !P2 ;  /* 0xffffff800b0b7807 */ /* 0x000fe40005000000 */
[C---:B------:R-:W-:Y:S01]  /*1ffa0*/  IADD3 R18, R17.reuse, R12, RZ ;  /* 0x0000000c11127210 */ /* 0x040fe20007ffe0ff */
        /* <DEDUP_REMOVED lines=32> */
[----:B------:R4:W-:Y:S04]  /*201b0*/  STS.64 [R21+0x4800], R110 ;  /* 0x0048006e15007388 */ /* 0x0009e80000000a00 */
[----:B------:R-:W-:Y:S04]  /*201c0*/  STS.64 [R11+0x4000], R112 ;  /* 0x004000700b007388 */ /* 0x000fe80000000a00 */
[----:B------:R4:W-:Y:S04]  /*201d0*/  STS.64 [R11+0x4800], R114 ;  /* 0x004800720b007388 */ /* 0x0009e80000000a00 */
[----:B-1----:R-:W4:Y:S04]  /*201e0*/  LD.E.64 R16, desc[UR10][R132.64+0xb0] ;  /* 0x0000b00a84107980 */ /* 0x002f28000c101b00 */
[----:B--2---:R-:W2:Y:S04]  /*201f0*/  LD.E R18, desc[UR12][R132.64+0x60] ;  /* 0x0000600c84127980 */ /* 0x004ea8000c101900 */
[----:B---3--:R-:W3:Y:S01]  /*20200*/  LD.E R19, desc[UR10][R132.64+0xcc] ;  /* 0x0000cc0a84137980 */ /* 0x008ee2000c101900 */
[----:B------:R-:W1:Y:S01]  /*20210*/  @P6 MUFU.LG2 R22, R10 ;  /* 0x0000000a00166308 */ /* 0x000e620000000c00 */
[----:B------:R-:W-:Y:S01]  /*20220*/  IMAD R12, R237, -0x40, R238 ;  /* 0xffffffc0ed0c7824 */ /* 0x000fe200078e02ee */
[----:B------:R-:W-:Y:S01]  /*20230*/  SHF.L.U32 R24, R5, 0x6, RZ ;  /* 0x0000000605187819 */ /* 0x000fe200000006ff */
[----:B------:R2:W5:Y:S01]  /*20240*/  LD.E.64 R80, desc[UR10][R132.64+0x78] ;  /* 0x0000780a84507980 */ /* 0x000562000c101b00 */
[----:B----4-:R-:W-:-:S02]  /*20250*/  LEA.HI R20, R4, R4, RZ, 0x1 ;  /* 0x0000000404147211 */ /* 0x010fc400078f08ff */
[----:B------:R-:W-:Y:S01]  /*20260*/  IADD3 R21, R5, 0x8, RZ ;  /* 0x0000000805157810 */ /* 0x000fe20007ffe0ff */
[----:B------:R4:W5:Y:S01]  /*20270*/  LD.E.64 R82, desc[UR10][R132.64+0xa8] ;  /* 0x0000a80a84527980 */ /* 0x000962000c101b00 */
[----:B------:R-:W-:Y:S01]  /*20280*/  LOP3.LUT R24, R24, 0x1c0, RZ, 0xc0, !PT ;  /* 0x000001c018187812 */ /* 0x000fe200078ec0ff */
[----:B------:R-:W-:Y:S01]  /*20290*/  BSSY B0, `(.L_x_4005) ;  /* 0x0000048000007945 */ /* 0x000fe20003800000 */
[----:B------:R-:W-:Y:S01]  /*202a0*/  BAR.SYNC.DEFER_BLOCKING 0x0 ;  /* 0x0000000000007b1d */ /* 0x000fe20000010000 */
[----:B------:R-:W-:Y:S02]  /*202b0*/  ISETP.GE.AND P0, PT, R21, R12, PT ;  /* 0x0000000c1500720c */ /* 0x000fe40003f06270 */
[C---:B------:R-:W-:Y:S02]  /*202c0*/  IADD3 R11, R5.reuse, 0x10, RZ ;  /* 0x00000010050b7810 */ /* 0x040fe40007ffe0ff */
[----:B------:R-:W-:Y:S01]  /*202d0*/  SHF.L.U32 R23, R20, 0x2, RZ ;  /* 0x0000000214177819 */ /* 0x000fe200000006ff */
[----:B-1----:R-:W-:Y:S01]  /*202e0*/  @P6 FMUL.FTZ R22, R22, 0.69314718246459960938 ;  /* 0x3f31721816166820 */ /* 0x002fe20000410000 */
[----:B------:R-:W-:-:S02]  /*202f0*/  IADD3 R21, R5, 0x18, RZ ;  /* 0x0000001805157810 */ /* 0x000fc40007ffe0ff */
[----:B------:R-:W-:Y:S02]  /*20300*/  ISETP.GE.AND P5, PT, R11, R12, PT ;  /* 0x0000000c0b00720c */ /* 0x000fe40003fa6270 */
[----:B------:R-:W-:Y:S01]  /*20310*/  MOV R11, 0xff800000 ;  /* 0xff800000000b7802 */ /* 0x000fe20000000f00 */
[----:B-----5:R-:W-:Y:S01]  /*20320*/  @P6 FFMA.FTZ R11, R7, R2, R22 ;  /* 0x00000002070b6223 */ /* 0x020fe20000010016 */
[----:B------:R-:W-:Y:S02]  /*20330*/  LOP3.LUT R23, R24, 0x38, R23, 0xf8, !PT ;  /* 0x0000003818177812 */ /* 0x000fe400078ef817 */
[----:B------:R-:W-:Y:S02]  /*20340*/  SHF.R.U32.HI R10, RZ, 0x3, R24 ;  /* 0x00000003ff0a7819 */ /* 0x000fe40000011618 */
[----:B------:R-:W-:Y:S01]  /*20350*/  ISETP.GE.AND P4, PT, R21, R12, PT ;  /* 0x0000000c1500720c */ /* 0x000fe20003f86270 */
[----:B------:R-:W1:Y:S01]  /*20360*/  @P3 MUFU.LG2 R24, R6 ;  /* 0x0000000600183308 */ /* 0x000e620000000c00 */
[----:B------:R-:W-:-:S02]  /*20370*/  LOP3.LUT R21, R20, 0xffffffe, RZ, 0xc0, !PT ;  /* 0x0ffffffe14157812 */ /* 0x000fc400078ec0ff */
[----:B------:R-:W-:Y:S02]  /*20380*/  SHF.R.S32.HI R2, RZ, 0x1f, R15 ;  /* 0x0000001fff027819 */ /* 0x000fe4000001140f */
[C---:B------:R-:W-:Y:S02]  /*20390*/  IADD3 R21, R4.reuse, -R21, RZ ;  /* 0x8000001504157210 */ /* 0x040fe40007ffe0ff */
[----:B------:R-:W-:Y:S02]  /*203a0*/  SHF.L.U32 R22, R4, 0x2, RZ ;  /* 0x0000000204167819 */ /* 0x000fe400000006ff */
[----:B------:R-:W-:Y:S02]  /*203b0*/  LEA.HI R2, R2, R15, RZ, 0x2 ;  /* 0x0000000f02027211 */ /* 0x000fe400078f10ff */
[----:B------:R-:W-:Y:S02]  /*203c0*/  SHF.L.U32 R4, R237, 0x6, RZ ;  /* 0x00000006ed047819 */ /* 0x000fe400000006ff */
[----:B------:R-:W-:-:S02]  /*203d0*/  LOP3.LUT R14, R14, 0xffffffe0, RZ, 0xc0, !PT ;  /* 0xffffffe00e0e7812 */ /* 0x000fc400078ec0ff */
[----:B------:R-:W-:Y:S02]  /*203e0*/  LOP3.LUT R10, R23, R10, RZ, 0x3c, !PT ;  /* 0x0000000a170a7212 */ /* 0x000fe400078e3cff */
[----:B------:R-:W-:Y:S01]  /*203f0*/  LOP3.LUT R2, R2, 0xffffffc, RZ, 0xc0, !PT ;  /* 0x0ffffffc02027812 */ /* 0x000fe200078ec0ff */
[----:B-1----:R-:W-:Y:S01]  /*20400*/  @P3 FMUL.FTZ R24, R24, 0.69314718246459960938 ;  /* 0x3f31721818183820 */ /* 0x002fe20000410000 */
[--C-:B------:R-:W-:Y:S02]  /*20410*/  SHF.R.S32.HI R23, RZ, 0x1f, R22.reuse ;  /* 0x0000001fff177819 */ /* 0x100fe40000011416 */
[----:B------:R-:W-:Y:S02]  /*20420*/  IADD3 R13, -R14, R13, RZ ;  /* 0x0000000d0e0d7210 */ /* 0x000fe40007ffe1ff */
[----:B------:R-:W-:Y:S01]  /*20430*/  IADD3 R14, R15, -R2, RZ ;  /* 0x800000020f0e7210 */ /* 0x000fe20007ffe0ff */
[----:B------:R-:W-:Y:S01]  /*20440*/  IMAD.WIDE R26, R5, 0x80, R22 ;  /* 0x00000080051a7825 */ /* 0x000fe200078e0216 */
[----:B------:R-:W-:-:S02]  /*20450*/  LEA R10, R21, R10, 0x2 ;  /* 0x0000000a150a7211 */ /* 0x000fc400078e10ff */
[----:B------:R-:W-:Y:S01]  /*20460*/  MOV R6, 0xff800000 ;  /* 0xff80000000067802 */ /* 0x000fe20000000f00 */
[----:B------:R-:W-:Y:S01]  /*20470*/  @P3 FFMA.FTZ R6, R7, R0, R24 ;  /* 0x0000000007063223 */ /* 0x000fe20000010018 */
[----:B------:R-:W-:Y:S02]  /*20480*/  LEA R10, R10, UR4, 0x2 ;  /* 0x000000040a0a7c11 */ /* 0x000fe4000f8e10ff */
[----:B------:R-:W-:Y:S02]  /*20490*/  LEA R7, R14, R3, 0x4 ;  /* 0x000000030e077211 */ /* 0x000fe400078e20ff */
[----:B------:R-:W-:Y:S01]  /*204a0*/  LOP3.LUT P2, RZ, R13, 0x3, RZ, 0xc0, !PT ;  /* 0x000000030dff7812 */ /* 0x000fe2000784c0ff */
[----:B------:R4:W1:Y:S04]  /*204b0*/  LDS.128 R20, [R10+0x800] ;  /* 0x000800000a147984 */ /* 0x0008680000000c00 */
[----:B------:R4:W1:Y:S04]  /*204c0*/  LDS.128 R76, [R10] ;  /* 0x000000000a4c7984 */ /* 0x0008680000000c00 */
        /* <DEDUP_REMOVED lines=12> */
[----:B------:R-:W-:-:S04]  /*20590*/  IMAD R16, R16, UR8, R241 ;  /* 0x0000000810107c24 */ /* 0x000fc8000f8e02f1 */
[----:B--2---:R-:W-:-:S04]  /*205a0*/  IMAD R16, R16, R18, R239 ;  /* 0x0000001210107224 */ /* 0x004fc800078e02ef */
[----:B------:R-:W-:-:S04]  /*205b0*/  IMAD R4, R17, R16, R4 ;  /* 0x0000001011047224 */ /* 0x000fc800078e0204 */
[----:B---3--:R-:W-:Y:S02]  /*205c0*/  IMAD R15, R4, R19, RZ ;  /* 0x00000013040f7224 */ /* 0x008fe400078e02ff */
[----:B------:R4:W2:Y:S03]  /*205d0*/  LDS.128 R16, [R10+0x4800] ;  /* 0x004800000a107984 */ /* 0x0008a60000000c00 */
[----:B------:R-:W-:-:S04]  /*205e0*/  IADD3 R2, P1, R26, R15, RZ ;  /* 0x0000000f1a027210 */ /* 0x000fc80007f3e0ff */
[----:B------:R-:W-:Y:S02]  /*205f0*/  LEA.HI.X.SX32 R3, R15, R27, 0x1, P1 ;  /* 0x0000001b0f037211 */ /* 0x000fe400008f0eff */
[----:B------:R4:W3:Y:S01]  /*20600*/  LDS.128 R24, [R10+0x7800] ;  /* 0x007800000a187984 */ /* 0x0008e20000000c00 */
[----:B-1----:R-:W-:Y:S06]  /*20610*/  @P2 BRA `(.L_x_4006) ;  /* 0x00000000003c2947 */ /* 0x002fec0003800000 */
[----:B------:R-:W-:Y:S01]  /*20620*/  IMAD R238, R237, -0x40, R238 ;  /* 0xffffffc0edee7824 */ /* 0x000fe200078e02ee */
[----:B------:R-:W-:Y:S01]  /*20630*/  SHF.R.S32.HI R0, RZ, 0x1f, R4 ;  /* 0x0000001fff007819 */ /* 0x000fe20000011404 */
[C---:B------:R-:W-:Y:S01]  /*20640*/  VIADD R13, R7.reuse, 0x8 ;  /* 0x00000008070d7836 */ /* 0x040fe20000000000 */
[----:B------:R-:W-:Y:S02]  /*20650*/  IADD3 R4, P1, R4, R7, RZ ;  /* 0x0000000704047210 */ /* 0x000fe40007f3e0ff */
[-C--:B------:R-:W-:Y:S02]  /*20660*/  ISETP.GE.AND P3, PT, R7, R238.reuse, PT ;  /* 0x000000ee0700720c */ /* 0x080fe40003f66270 */
[----:B------:R-:W-:Y:S02]  /*20670*/  ISETP.GE.AND P2, PT, R13, R238, PT ;  /* 0x000000ee0d00720c */ /* 0x000fe40003f46270 */
[----:B------:R-:W-:Y:S02]  /*20680*/  LEA.HI.X.SX32 R7, R7, R0, 0x1, P1 ;  /* 0x0000000007077211 */ /* 0x000fe400008f0eff */
[----:B------:R-:W-:-:S04]  /*20690*/  LEA R14, P1, R4, R82, 0x2 ;  /* 0x00000052040e7211 */ /* 0x000fc800078210ff */
[----:B------:R-:W-:-:S03]  /*206a0*/  LEA.HI.X R15, R4, R83, R7, 0x2, P1 ;  /* 0x00000053040f7211 */ /* 0x000fc600008f1407 */
[C---:B------:R-:W-:Y:S02]  /*206b0*/  @!P3 R2UR UR10, R8.reuse ;  /* 0x00000000080ab2ca */ /* 0x040fe400000e0000 */
[C---:B------:R-:W-:Y:S02]  /*206c0*/  @!P3 R2UR UR11, R9.reuse ;  /* 0x00000000090bb2ca */ /* 0x040fe400000e0000 */
[----:B------:R-:W-:Y:S02]  /*206d0*/  @!P2 R2UR UR4, R8 ;  /* 0x000000000804a2ca */ /* 0x000fe400000e0000 */
[----:B------:R-:W-:-:S09]  /*206e0*/  @!P2 R2UR UR5, R9 ;  /* 0x000000000905a2ca */ /* 0x000fd200000e0000 */
[----:B------:R1:W-:Y:S04]  /*206f0*/  @!P3 ST.E desc[UR10][R14.64], R11 ;  /* 0x0000000b0e00b985 */ /* 0x0003e8000c10190a */
[----:B------:R1:W-:Y:S02]  /*20700*/  @!P2 ST.E desc[UR4][R14.64+0x20], R6 ;  /* 0x000020060e00a985 */ /* 0x0003e4000c101904 */
.L_x_4006:
[----:B------:R-:W-:Y:S05]  /*20710*/  BSYNC B0 ;  /* 0x0000000000007941 */ /* 0x000fea0003800000 */
.L_x_4005:
[----:B-1----:R-:W-:Y:S01]  /*20720*/  LEA R14, P1, R2, R80, 0x2 ;  /* 0x00000050020e7211 */ /* 0x002fe200078210ff */
[C---:B------:R-:W-:Y:S01]  /*20730*/  VIADD R13, R5.reuse, 0x20 ;  /* 0x00000020050d7836 */ /* 0x040fe20000000000 */
[C---:B------:R-:W-:Y:S01]  /*20740*/  @!P0 R2UR UR10, R8.reuse ;  /* 0x00000000080a82ca */ /* 0x040fe200000e0000 */
[----:B------:R-:W-:Y:S01]  /*20750*/  VIADD R11, R5, 0x28 ;  /* 0x00000028050b7836 */ /* 0x000fe20000000000 */
[----:B------:R-:W-:Y:S01]  /*20760*/  @!P0 R2UR UR11, R9 ;  /* 0x00000000090b82ca */ /* 0x000fe200000e0000 */
[----:B------:R-:W-:Y:S01]  /*20770*/  VIADD R7, R5, 0x30 ;  /* 0x0000003005077836 */ /* 0x000fe20000000000 */
[----:B------:R-:W-:Y:S01]  /*20780*/  @!P0 R2UR UR4, R8 ;  /* 0x00000000080482ca */ /* 0x000fe200000e0000 */
[----:B------:R-:W-:Y:S01]  /*20790*/  IMAD.MOV.U32 R237, RZ, RZ, 0x0 ;  /* 0x00000000ffed7424 */ /* 0x000fe200078e00ff */
[----:B------:R-:W-:Y:S02]  /*207a0*/  @!P0 R2UR UR5, R9 ;  /* 0x00000000090582ca */ /* 0x000fe400000e0000 */
[----:B------:R-:W-:-:S02]  /*207b0*/  LEA.HI.X R15, R2, R81, R3, 0x2, P1 ;  /* 0x00000051020f7211 */ /* 0x000fc400008f1403 */
[CC--:B------:R-:W-:Y:S01]  /*207c0*/  ISETP.GE.AND P6, PT, R5.reuse, R12.reuse, PT ;  /* 0x0000000c0500720c */ /* 0x0c0fe20003fc6270 */
[----:B------:R-:W-:Y:S01]  /*207d0*/  VIADD R5, R5, 0x38 ;  /* 0x0000003805057836 */ /* 0x000fe20000000000 */
[-C--:B------:R-:W-:Y:S02]  /*207e0*/  ISETP.GE.AND P3, PT, R13, R12.reuse, PT ;  /* 0x0000000c0d00720c */ /* 0x080fe40003f66270 */
[-C--:B------:R-:W-:Y:S01]  /*207f0*/  ISETP.GE.AND P2, PT, R11, R12.reuse, PT ;  /* 0x0000000c0b00720c */ /* 0x080fe20003f46270 */
[----:B------:R-:W-:Y:S01]  /*20800*/  @!P0 ST.E.128 desc[UR10][R14.64+0x1000], R20 ;  /* 0x001000140e008985 */ /* 0x000fe2000c101d0a */
[----:B------:R-:W-:Y:S02]  /*20810*/  ISETP.GE.AND P1, PT, R7, R12, PT ;  /* 0x0000000c0700720c */ /* 0x000fe40003f26270 */
[----:B------:R-:W-:Y:S01]  /*20820*/  @!P5 R2UR UR26, R8 ;  /* 0x00000000081ad2ca */ /* 0x000fe200000e0000 */
[----:B--2---:R-:W-:Y:S01]  /*20830*/  @!P0 ST.E.128 desc[UR4][R14.64+0x1100], R16 ;  /* 0x001100100e008985 */ /* 0x004fe2000c101d04 */
[----:B------:R-:W-:-:S02]  /*20840*/  @!P5 R2UR UR27, R9 ;  /* 0x00000000091bd2ca */ /* 0x000fc400000e0000 */
[C---:B------:R-:W-:Y:S02]  /*20850*/  @!P5 R2UR UR24, R8.reuse ;  /* 0x000000000818d2ca */ /* 0x040fe400000e0000 */
[C---:B------:R-:W-:Y:S02]  /*20860*/  @!P6 R2UR UR28, R8.reuse ;  /* 0x00000000081ce2ca */ /* 0x040fe400000e0000 */
[C---:B------:R-:W-:Y:S02]  /*20870*/  @!P6 R2UR UR29, R9.reuse ;  /* 0x00000000091de2ca */ /* 0x040fe400000e0000 */
[C---:B------:R-:W-:Y:S02]  /*20880*/  @!P5 R2UR UR25, R9.reuse ;  /* 0x000000000919d2ca */ /* 0x040fe400000e0000 */
[C---:B------:R-:W-:Y:S02]  /*20890*/  @!P4 R2UR UR22, R8.reuse ;  /* 0x000000000816c2ca */ /* 0x040fe400000e0000 */
[----:B------:R-:W-:Y:S01]  /*208a0*/  @!P4 R2UR UR23, R9 ;  /* 0x000000000917c2ca */ /* 0x000fe200000e0000 */
[----:B------:R-:W-:Y:S01]  /*208b0*/  @!P5 ST.E.128 desc[UR26][R14.64+0x2000], R72 ;  /* 0x002000480e00d985 */ /* 0x000fe2000c101d1a */
[----:B------:R-:W-:-:S02]  /*208c0*/  @!P4 R2UR UR20, R8 ;  /* 0x000000000814c2ca */ /* 0x000fc400000e0000 */
[C---:B------:R-:W-:Y:S02]  /*208d0*/  @!P4 R2UR UR21, R9.reuse ;  /* 0x000000000915c2ca */ /* 0x040fe400000e0000 */
[C---:B------:R-:W-:Y:S01]  /*208e0*/  @!P3 R2UR UR18, R8.reuse ;  /* 0x000000000812b2ca */ /* 0x040fe200000e0000 */
[----:B------:R-:W-:Y:S01]  /*208f0*/  @!P6 ST.E.128 desc[UR28][R14.64+0x100], R48 ;  /* 0x000100300e00e985 */ /* 0x000fe2000c101d1c */
[C---:B------:R-:W-:Y:S02]  /*20900*/  @!P3 R2UR UR19, R9.reuse ;  /* 0x000000000913b2ca */ /* 0x040fe400000e0000 */
[C---:B------:R-:W-:Y:S01]  /*20910*/  @!P3 R2UR UR16, R8.reuse ;  /* 0x000000000810b2ca */ /* 0x040fe200000e0000 */
[----:B------:R-:W-:Y:S01]  /*20920*/  @!P5 ST.E.128 desc[UR24][R14.64+0x2100], R44 ;  /* 0x0021002c0e00d985 */ /* 0x000fe2000c101d18 */
[C---:B------:R-:W-:Y:S02]  /*20930*/  @!P3 R2UR UR17, R9.reuse ;  /* 0x000000000911b2ca */ /* 0x040fe400000e0000 */
[----:B------:R-:W-:Y:S01]  /*20940*/  @!P2 R2UR UR14, R8 ;  /* 0x00000000080ea2ca */ /* 0x000fe200000e0000 */
[----:B------:R-:W-:Y:S01]  /*20950*/  @!P4 ST.E.128 desc[UR22][R14.64+0x3000], R68 ;  /* 0x003000440e00c985 */ /* 0x000fe2000c101d16 */
[----:B------:R-:W-:-:S02]  /*20960*/  @!P2 R2UR UR15, R9 ;  /* 0x00000000090fa2ca */ /* 0x000fc400000e0000 */
        /* <DEDUP_REMOVED lines=12> */
[----:B------:R-:W-:Y:S01]  /*20a30*/  @!P6 R2UR UR30, R8 ;  /* 0x00000000081ee2ca */ /* 0x000fe200000e0000 */
[----:B------:R-:W-:Y:S01]  /*20a40*/  @!P2 ST.E.128 desc[UR12][R14.64+0x5100], R32 ;  /* 0x005100200e00a985 */ /* 0x000fe2000c101d0c */
[----:B------:R-:W-:Y:S02]  /*20a50*/  @!P6 R2UR UR31, R9 ;  /* 0x00000000091fe2ca */ /* 0x000fe400000e0000 */
[----:B------:R-:W-:Y:S01]  /*20a60*/  ISETP.GE.AND P0, PT, R5, R12, PT ;  /* 0x0000000c0500720c */ /* 0x000fe20003f06270 */
[----:B------:R-:W-:Y:S04]  /*20a70*/  @!P1 ST.E.128 desc[UR10][R14.64+0x6000], R56 ;  /* 0x006000380e009985 */ /* 0x000fe8000c101d0a */
[----:B------:R-:W-:Y:S04]  /*20a80*/  @!P1 ST.E.128 desc[UR4][R14.64+0x6100], R28 ;  /* 0x0061001c0e009985 */ /* 0x000fe8000c101d04 */
[----:B------:R-:W-:Y:S04]  /*20a90*/  @!P6 ST.E.64 desc[UR32][R14.64], R76 ;  /* 0x0000004c0e00e985 */ /* 0x000fe8000c101b20 */
[----:B------:R3:W-:Y:S02]  /*20aa0*/  @!P6 ST.E.64 desc[UR30][R14.64+0x8], R78 ;  /* 0x0000084e0e00e985 */ /* 0x0007e4000c101b1e */
[----:B---34-:R-:W-:Y:S05]  /*20ab0*/  @P0 RET.REL.NODEC R236 `(_ZN5flash24flash_fwd_splitkv_kernelI23Flash_fwd_kernel_traitsILi128ELi64ELi128ELi4ELb0ELb0EN7cutlass10bfloat16_tE19Flash_kernel_traitsILi128ELi64ELi128ELi4ES3_EELb1ELb0ELb0ELb0ELb1ELb0ELb1ELb1EEEvNS_16Flash_fwd_paramsE) ;  /* 0xfffffdf4ec500950 */ /* 0x018fea0003c3ffff */
[C---:B------:R-:W-:Y:S01]  /*20ac0*/  R2UR UR10, R8.reuse ;  /* 0x00000000080a72ca */ /* 0x040fe200000e0000 */
[----:B------:R-:W-:Y:S01]  /*20ad0*/  IMAD.MOV.U32 R237, RZ, RZ, 0x0 ;  /* 0x00000000ffed7424 */ /* 0x000fe200078e00ff */
[C---:B------:R-:W-:Y:S02]  /*20ae0*/  R2UR UR11, R9.reuse ;  /* 0x00000000090b72ca */ /* 0x040fe400000e0000 */
[----:B------:R-:W-:Y:S02]  /*20af0*/  R2UR UR4, R8 ;  /* 0x00000000080472ca */ /* 0x000fe400000e0000 */
[----:B------:R-:W-:-:S09]  /*20b00*/  R2UR UR5, R9 ;  /* 0x00000000090572ca */ /* 0x000fd200000e0000 */
[----:B------:R-:W-:Y:S04]  /*20b10*/  ST.E.128 desc[UR10][R14.64+0x7000], R52 ;  /* 0x007000340e007985 */ /* 0x000fe8000c101d0a */
[----:B------:R1:W-:Y:S02]  /*20b20*/  ST.E.128 desc[UR4][R14.64+0x7100], R24 ;  /* 0x007100180e007985 */ /* 0x0003e4000c101d04 */
[----:B-1----:R-:W-:Y:S05]  /*20b30*/  RET.REL.NODEC R236 `(_ZN5flash24flash_fwd_splitkv_kernelI23Flash_fwd_kernel_traitsILi128ELi64ELi128ELi4ELb0ELb0EN7cutlass10bfloat16_tE19Flash_kernel_traitsILi128ELi64ELi128ELi4ES3_EELb1ELb0ELb0ELb0ELb1ELb0ELb1ELb1EEEvNS_16Flash_fwd_paramsE) ;  /* 0xfffffdf4ec307950 */ /* 0x002fea0003c3ffff */
.L_x_4004:
[----:B------:R-:W-:Y:S01]  /*20b40*/  MOV R11, 0x2 ;  /* 0x00000002000b7802 */ /* 0x000fe20000000f00 */
[----:B------:R-:W-:Y:S01]  /*20b50*/  IMAD.MOV.U32 R6, RZ, RZ, 0x1f ;  /* 0x0000001fff067424 */ /* 0x000fe200078e00ff */
[----:B------:R-:W-:-:S07]  /*20b60*/  MOV R12, 0xffffffff ;  /* 0xffffffff000c7802 */ /* 0x000fce0000000f00 */
[----:B-1---5:R-:W-:Y:S05]  /*20b70*/  WARPSYNC.COLLECTIVE R12, `(.L_x_4007) ;  /* 0x000000000c087348 */ /* 0x022fea0003c00000 */
[----:B------:R2:W3:Y:S02]  /*20b80*/  SHFL.BFLY P0, R15, R248, R11, R6 ;  /* 0x0c00000bf80f7389 */ /* 0x0004e40000000006 */
[----:B-123-5:R-:W-:Y:S01]  /*20b90*/  ENDCOLLECTIVE ;  /* 0x000000000000791b */ /* 0x02efe20003800000 */
.L_x_4007:
[----:B------:R-:W-:Y:S02]  /*20ba0*/  IMAD.MOV.U32 R13, RZ, RZ, R15 ;  /* 0x000000ffff0d7224 */ /* 0x000fe400078e000f */
[----:B------:R-:W-:Y:S02]  /*20bb0*/  IMAD.MOV.U32 R11, RZ, RZ, 0x1 ;  /* 0x00000001ff0b7424 */ /* 0x000fe400078e00ff */
[----:B------:R-:W-:-:S05]  /*20bc0*/  FADD.FTZ R13, R13, R248 ;  /* 0x000000f80d0d7221 */ /* 0x000fca0000010000 */
[----:B------:R-:W-:-:S07]  /*20bd0*/  MOV R248, R13 ;  /* 0x0000000d00f87202 */ /* 0x000fce0000000f00 */
[----:B------:R-:W-:Y:S05]  /*20be0*/  WARPSYNC.COLLECTIVE R12, `(.L_x_4008) ;  /* 0x000000000c087348 */ /* 0x000fea0003c00000 */
[----:B------:R1:W2:Y:S02]  /*20bf0*/  SHFL.BFLY P0, R15, R248, R11, R6 ;  /* 0x0c00000bf80f7389 */ /* 0x0002a40000000006 */
[----:B-12---:R-:W-:Y:S01]  /*20c00*/  ENDCOLLECTIVE ;  /* 0x000000000000791b */ /* 0x006fe20003800000 */
.L_x_4008:
[----:B------:R-:W-:Y:S01]  /*20c10*/  MOV R248, R251 ;  /* 0x000000fb00f87202 */ /* 0x000fe20000000f00 */
[----:B------:R-:W-:Y:S01]  /*20c20*/  IMAD.MOV.U32 R11, RZ, RZ, 0x2 ;  /* 0x00000002ff0b7424 */ /* 0x000fe200078e00ff */
[----:B------:R-:W-:-:S07]  /*20c30*/  MOV R10, R15 ;  /* 0x0000000f000a7202 */ /* 0x000fce0000000f00 */
[----:B------:R-:W-:Y:S05]  /*20c40*/  WARPSYNC.COLLECTIVE R12, `(.L_x_4009) ;  /* 0x000000000c087348 */ /* 0x000fea0003c00000 */
[----:B------:R1:W2:Y:S02]  /*20c50*/  SHFL.BFLY P0, R15, R248, R11, R6 ;  /* 0x0c00000bf80f7389 */ /* 0x0002a40000000006 */
[----:B-12---:R-:W-:Y:S01]  /*20c60*/  ENDCOLLECTIVE ;  /* 0x000000000000791b */ /* 0x006fe20003800000 */
.L_x_4009:
[----:B------:R-:W-:Y:S01]  /*20c70*/  FADD.FTZ R10, R13, R10 ;  /* 0x0000000a0d0a7221 */ /* 0x000fe20000010000 */
[----:B------:R-:W-:Y:S01]  /*20c80*/  FADD.FTZ R14, R15, R251 ;  /* 0x000000fb0f0e7221 */ /* 0x000fe20000010000 */
[----:B------:R-:W-:-:S04]  /*20c90*/  MOV R11, 0x1 ;  /* 0x00000001000b7802 */ /* 0x000fc80000000f00 */
[----:B------:R-:W-:-:S07]  /*20ca0*/  MOV R248, R14 ;  /* 0x0000000e00f87202 */ /* 0x000fce0000000f00 */
[----:B------:R-:W-:Y:S05]  /*20cb0*/  WARPSYNC.COLLECTIVE R12, `(.L_x_4010) ;  /* 0x000000000c087348 */ /* 0x000fea0003c00000 */
[----:B------:R1:W2:Y:S02]  /*20cc0*/  SHFL.BFLY P0, R15, R248, R11, R6 ;  /* 0x0c00000bf80f7389 */ /* 0x0002a40000000006 */
[----:B-12---:R-:W-:Y:S01]  /*20cd0*/  ENDCOLLECTIVE ;  /* 0x000000000000791b */ /* 0x006fe20003800000 */
.L_x_4010:
[----:B------:R-:W-:Y:S05]  /*20ce0*/  BRA `(.L_x_4011) ;  /* 0xffffffe800fc7947 */ /* 0x000fea000383ffff */
.L_x_4012:
        /* <DEDUP_REMOVED lines=9> */
.L_x_8440:


//--------------------- .text._ZN5flash24flash_fwd_splitkv_kernelI23Flash_fwd_kernel_traitsILi128ELi64ELi128ELi4ELb0ELb0EN7cutlass10bfloat16_tE19Flash_kernel_traitsILi128ELi64ELi128ELi4ES3_EELb1ELb0ELb0ELb0ELb1ELb1ELb1ELb1EEEvNS_16Flash_fwd_paramsE --------------------------
	.section	.text._ZN5flash24flash_fwd_splitkv_kernelI23Flash_fwd_kernel_traitsILi128ELi64ELi128ELi4ELb0ELb0EN7cutlass10bfloat16_tE19Flash_kernel_traitsILi128ELi64ELi128ELi4ES3_EELb1ELb0ELb0ELb0ELb1ELb1ELb1ELb1EEEvNS_16Flash_fwd_paramsE,"ax",@progbits
	.align	128
        .global         _ZN5flash24flash_fwd_splitkv_kernelI23Flash_fwd_kernel_traitsILi128ELi64ELi128ELi4ELb0ELb0EN7cutlass10bfloat16_tE19Flash_kernel_traitsILi128ELi64ELi128ELi4ES3_EELb1ELb0ELb0ELb0ELb1ELb1ELb1ELb1EEEvNS_16Flash_fwd_paramsE
        .type           _ZN5flash24flash_fwd_splitkv_kernelI23Flash_fwd_kernel_traitsILi128ELi64ELi128ELi4ELb0ELb0EN7cutlass10bfloat16_tE19Flash_kernel_traitsILi128ELi64ELi128ELi4ES3_EELb1ELb0ELb0ELb0ELb1ELb1ELb1ELb1EEEvNS_16Flash_fwd_paramsE,@function
        .size           _ZN5flash24flash_fwd_splitkv_kernelI23Flash_fwd_kernel_traitsILi128ELi64ELi128ELi4ELb0ELb0EN7cutlass10bfloat16_tE19Flash_kernel_traitsILi128ELi64ELi128ELi4ES3_EELb1ELb0ELb0ELb0ELb1ELb1ELb1ELb1EEEvNS_16Flash_fwd_paramsE,(.L_x_8441 - _ZN5flash24flash_fwd_splitkv_kernelI23Flash_fwd_kernel_traitsILi128ELi64ELi128ELi4ELb0ELb0EN7cutlass10bfloat16_tE19Flash_kernel_traitsILi128ELi64ELi128ELi4ES3_EELb1ELb0ELb0ELb0ELb1ELb1ELb1ELb1EEEvNS_16Flash_fwd_paramsE)
        .other          _ZN5flash24flash_fwd_splitkv_kernelI23Flash_fwd_kernel_traitsILi128ELi64ELi128ELi4ELb0ELb0EN7cutlass10bfloat16_tE19Flash_kernel_traitsILi128ELi64ELi128ELi4ES3_EELb1ELb0ELb0ELb0ELb1ELb1ELb1ELb1EEEvNS_16Flash_fwd_paramsE,@"STO_CUDA_ENTRY STV_DEFAULT"
_ZN5flash24flash_fwd_splitkv_kernelI23Flash_fwd_kernel_traitsILi128ELi64ELi128ELi4ELb0ELb0EN7cutlass10bfloat16_tE19Flash_kernel_traitsILi128ELi64ELi128ELi4ES3_EELb1ELb0ELb0ELb0ELb1ELb1ELb1ELb1EEEvNS_16Flash_fwd_paramsE:
.text._ZN5flash24flash_fwd_splitkv_kernelI23Flash_fwd_kernel_traitsILi128ELi64ELi128ELi4ELb0ELb0EN7cutlass10bfloat16_tE19Flash_kernel_traitsILi128ELi64ELi128ELi4ES3_EELb1ELb0ELb0ELb0ELb1ELb1ELb1ELb1EEEvNS_16Flash_fwd_paramsE:
        /* <DEDUP_REMOVED lines=18> */
[----:B-1----:R-:W-:Y:S02]  /*0120*/  IMAD.HI.U32 R244, R4, UR4, RZ ;  /* 0x0000000404f47c27 */ /* 0x002fe4000f8e00ff */
[----:B------:R-:W1:Y:S02]  /*0130*/  LDC R4, c[0x0][0x10] ;  /* 0x00000400ff047b82 */ /* 0x000e640000000800 */
        /* <DEDUP_REMOVED lines=9> */
[----:B-1-34-:R-:W-:Y:S02]  /*01d0*/  IMAD R243, R0, R243, UR4 ;  /* 0x0000000400f37e24 */ /* 0x01afe4000f8e02f3 */
[----:B------:R-:W-:Y:S05]  /*01e0*/  CALL.REL.NOINC `($_ZN5flash24flash_fwd_splitkv_kernelI23Flash_fwd_kernel_traitsILi128ELi64ELi128ELi4ELb0ELb0EN7cutlass10bfloat16_tE19Flash_kernel_traitsILi128ELi64ELi128ELi4ES3_EELb1ELb0ELb0ELb0ELb1ELb1ELb1ELb1EEEvNS_16Flash_fwd_paramsE$_ZN5flash30compute_attn_1rowblock_splitkvI23Flash_fwd_kernel_traitsILi128ELi64ELi128ELi4ELb0ELb0EN7cutlass10bfloat16_tE19Flash_kernel_traitsILi128ELi64ELi128ELi4ES3_EELb1ELb0ELb0ELb0ELb1ELb1ELb1ELb1ENS_16Flash_fwd_paramsEEEvRKT8_iiiii) ;  /* 0x0000000000087944 */ /* 0x000fea0003c00000 */
[----:B------:R-:W-:Y:S05]  /*01f0*/  BSYNC B3 ;  /* 0x0000000000037941 */ /* 0x000fea0003800000 */
.L_x_4013:
[----:B------:R-:W-:Y:S05]  /*0200*/  EXIT ;  /* 0x000000000000794d */ /* 0x000fea0003800000 */
        .type           $_ZN5flash24flash_fwd_splitkv_kernelI23Flash_fwd_kernel_traitsILi128ELi64ELi128ELi4ELb0ELb0EN7cutlass10bfloat16_tE19Flash_kernel_traitsILi128ELi64ELi128ELi4ES3_EELb1ELb0ELb0ELb0ELb1ELb1ELb1ELb1EEEvNS_16Flash_fwd_paramsE$_ZN5flash30compute_attn_1rowblock_splitkvI23Flash_fwd_kernel_traitsILi128ELi64ELi128ELi4ELb0ELb0EN7cutlass10bfloat16_tE19Flash_kernel_traitsILi128ELi64ELi128ELi4ES3_EELb1ELb0ELb0ELb0ELb1ELb1ELb1ELb1ENS_16Flash_fwd_paramsEEEvRKT8_iiiii,@function
        .size           $_ZN5flash24flash_fwd_splitkv_kernelI23Flash_fwd_kernel_traitsILi128ELi64ELi128ELi4ELb0ELb0EN7cutlass10bfloat16_tE19Flash_kernel_traitsILi128ELi64ELi128ELi4ES3_EELb1ELb0ELb0ELb0ELb1ELb1ELb1ELb1EEEvNS_16Flash_fwd_paramsE$_ZN5flash30compute_attn_1rowblock_splitkvI23Flash_fwd_kernel_traitsILi128ELi64ELi128ELi4ELb0ELb0EN7cutlass10bfloat16_tE19Flash_kernel_traitsILi128ELi64ELi128ELi4ES3_EELb1ELb0ELb0ELb0ELb1ELb1ELb1ELb1ENS_16Flash_fwd_paramsEEEvRKT8_iiiii,(.L_x_8441 - $_ZN5flash24flash_fwd_splitkv_kernelI23Flash_fwd_kernel_traitsILi128ELi64ELi128ELi4ELb0ELb0EN7cutlass10bfloat16_tE19Flash_kernel_traitsILi128ELi64ELi128ELi4ES3_EELb1ELb0ELb0ELb0ELb1ELb1ELb1ELb1EEEvNS_16Flash_fwd_paramsE$_ZN5flash30compute_attn_1rowblock_splitkvI23Flash_fwd_kernel_traitsILi128ELi64ELi128ELi4ELb0ELb0EN7cutlass10bfloat16_tE19Flash_kernel_traitsILi128ELi64ELi128ELi4ES3_EELb1ELb0ELb0ELb0ELb1ELb1ELb1ELb1ENS_16Flash_fwd_paramsEEEvRKT8_iiiii)
$_ZN5flash24flash_fwd_splitkv_kernelI23Flash_fwd_kernel_traitsILi128ELi64ELi128ELi4ELb0ELb0EN7cutlass10bfloat16_tE19Flash_kernel_traitsILi128ELi64ELi128ELi4ES3_EELb1ELb0ELb0ELb0ELb1ELb1ELb1ELb1EEEvNS_16Flash_fwd_paramsE$_ZN5flash30compute_attn_1rowblock_splitkvI23Flash_fwd_kernel_traitsILi128ELi64ELi128ELi4ELb0ELb0EN7cutlass10bfloat16_tE19Flash_kernel_traitsILi128ELi64ELi128ELi4ES3_EELb1ELb0ELb0ELb0ELb1ELb1ELb1ELb1ENS_16Flash_fwd_paramsEEEvRKT8_iiiii:
        /* <DEDUP_REMOVED lines=27> */
.L_x_4015:
[----:B------:R-:W-:Y:S05]  /*03c0*/  BSYNC B0 ;  /* 0x0000000000007941 */ /* 0x000fea0003800000 */
.L_x_4014:
        /* <DEDUP_REMOVED lines=8> */
.L_x_4017:
[----:B------:R2:W5:Y:S02]  /*0450*/  LD.E R61, desc[UR6][R10.64+0xb8] ;  /* 0x0000b8060a3d7980 */ /* 0x000564000c101900 */
.L_x_4018:
[----:B------:R-:W-:Y:S05]  /*0460*/  BSYNC B0 ;  /* 0x0000000000007941 */ /* 0x000fea0003800000 */
.L_x_4016:
[----:B-1-3--:R-:W3:Y:S01]  /*0470*/  LD.E.64 R2, desc[UR6][R10.64+0xf8] ;  /* 0x0000f8060a027980 */ /* 0x00aee2000c101b00 */
[----:B------:R-:W-:Y:S01]  /*0480*/  BSSY B1, `(.L_x_4019) ;  /* 0x0000012000017945 */ /* 0x000fe20003800000 */
[----:B-----5:R-:W-:Y:S01]  /*0490*/  IMAD.IADD R61, R61, 0x1, -R14 ;  /* 0x000000013d3d7824 */ /* 0x020fe200078e0a0e */
[----:B---3--:R-:W-:-:S04]  /*04a0*/  ISETP.NE.U32.AND P0, PT, R2, RZ, PT ;  /* 0x000000ff0200720c */ /* 0x008fc80003f05070 */
[----:B------:R-:W-:-:S13]  /*04b0*/  ISETP.NE.AND.EX P0, PT, R3, RZ, PT, P0 ;  /* 0x000000ff0300720c */ /* 0x000fda0003f05300 */
[----:B------:R-:W-:Y:S05]  /*04c0*/  @!P0 BRA `(.L_x_4020) ;  /* 0x0000000000108947 */ /* 0x000fea0003800000 */
[----:B------:R-:W-:-:S06]  /*04d0*/  IMAD.WIDE R48, R244, 0x4, R2 ;  /* 0x00000004f4307825 */ /* 0x000fcc00078e0202 */
[----:B------:R-:W3:Y:S02]  /*04e0*/  LD.E R48, desc[UR6][R48.64] ;  /* 0x0000000630307980 */ /* 0x000ee4000c101900 */
[----:B---3--:R-:W-:Y:S01]  /*04f0*/  IADD3 R48, R48, -R14, RZ ;  /* 0x8000000e30307210 */ /* 0x008fe20007ffe0ff */
[----:B------:R-:W-:Y:S05]  /*0500*/  BRA `(.L_x_4021) ;  /* 0x0000000000247947 */ /* 0x000fea0003800000 */
.L_x_4020:
[----:B------:R-:W3:Y:S01]  /*0510*/  LD.E.64 R2, desc[UR6][R10.64+0x108] ;  /* 0x000108060a027980 */ /* 0x000ee2000c101b00 */
[----:B------:R-:W-:Y:S01]  /*0520*/  BSSY B0, `(.L_x_4022) ;  /* 0x0000006000007945 */ /* 0x000fe20003800000 */
[----:B------:R-:W-:Y:S01]  /*0530*/  IMAD.MOV.U32 R48, RZ, RZ, RZ ;  /* 0x000000ffff307224 */ /* 0x000fe200078e00ff */
[----:B---3--:R-:W-:-:S04]  /*0540*/  ISETP.NE.U32.AND P0, PT, R2, RZ, PT ;  /* 0x000000ff0200720c */ /* 0x008fc80003f05070 */
[----:B------:R-:W-:-:S13]  /*0550*/  ISETP.NE.AND.EX P0, PT, R3, RZ, PT, P0 ;  /* 0x000000ff0300720c */ /* 0x000fda0003f05300 */
[----:B------:R-:W-:Y:S05]  /*0560*/  @!P0 BRA `(.L_x_4023) ;  /* 0x0000000000048947 */ /* 0x000fea0003800000 */
[----:B------:R1:W5:Y:S02]  /*0570*/  LD.E R48, desc[UR6][R10.64+0xbc] ;  /* 0x0000bc060a307980 */ /* 0x000364000c101900 */
.L_x_4023:
[----:B------:R-:W-:Y:S05]  /*0580*/  BSYNC B0 ;  /* 0x0000000000007941 */ /* 0x000fea0003800000 */
.L_x_4022:
[----:B-----5:R-:W-:Y:S02]  /*0590*/  IADD3 R48, R61, R48, RZ ;  /* 0x000000303d307210 */ /* 0x020fe40007ffe0ff */
.L_x_4021:
[----:B------:R-:W-:Y:S05]  /*05a0*/  BSYNC B1 ;  /* 0x0000000000017941 */ /* 0x000fea0003800000 */
.L_x_4019:
[----:B------:R-:W-:Y:S01]  /*05b0*/  IMAD.SHL.U32 R52, R241, 0x40, RZ ;  /* 0x00000040f1347824 */ /* 0x000fe200078e00ff */
[----:B------:R-:W-:Y:S01]  /*05c0*/  MOV R2, R240 ;  /* 0x000000f000027202 */ /* 0x000fe20000000f00 */
[----:B------:R-:W-:-:S03]  /*05d0*/  IMAD.MOV.U32 R3, RZ, RZ, 0x0 ;  /* 0x00000000ff037424 */ /* 0x000fc600078e00ff */
[----:B------:R-:W-:-:S13]  /*05e0*/  ISETP.GT.AND P0, PT, R242, R52, PT ;  /* 0x00000034f200720c */ /* 0x000fda0003f04270 */
[----:B-12---:R-:W-:Y:S05]  /*05f0*/  @!P0 RET.REL.NODEC R2 `(_ZN5flash24flash_fwd_splitkv_kernelI23Flash_fwd_kernel_traitsILi128ELi64ELi128ELi4ELb0ELb0EN7cutlass10bfloat16_tE19Flash_kernel_traitsILi128ELi64ELi128ELi4ES3_EELb1ELb0ELb0ELb0ELb1ELb1ELb1ELb1EEEvNS_16Flash_fwd_paramsE) ;  /* 0xfffffff802808950 */ /* 0x006fea0003c3ffff */
        /* <DEDUP_REMOVED lines=51> */
[----:B------:R-:W-:-:S02]  /*0930*/  SHF.R.S32.HI R8, RZ, 0x1f, R49 ;  /* 0x0000001fff087819 */ /* 0x000fc40000011431 */
[----:B------:R-:W-:Y:S02]  /*0940*/  LOP3.LUT P6, RZ, R49, 0xf, RZ, 0xc0, !PT ;  /* 0x0000000f31ff7812 */ /* 0x000fe400078cc0ff */
[----:B------:R-:W-:-:S04]  /*0950*/  LEA.HI R8, R8, R49, RZ, 0x4 ;  /* 0x0000003108087211 */ /* 0x000fc800078f20ff */
[----:B------:R-:W-:Y:S02]  /*0960*/  LOP3.LUT R5, R8, 0x3ffffff0, RZ, 0xc0, !PT ;  /* 0x3ffffff008057812 */ /* 0x000fe400078ec0ff */
[----:B------:R-:W-:-:S03]  /*0970*/  SHF.R.S32.HI R8, RZ, 0x4, R8 ;  /* 0x00000004ff087819 */ /* 0x000fc60000011408 */
[----:B------:R-:W-:Y:S02]  /*0980*/  IMAD.IADD R5, R49, 0x1, -R5 ;  /* 0x0000000131057824 */ /* 0x000fe400078e0a05 */
[----:B------:R-:W-:Y:S02]  /*0990*/  VIADD R9, R8, 0x18 ;  /* 0x0000001808097836 */ /* 0x000fe40000000000 */
[----:B--2---:R-:W-:-:S04]  /*09a0*/  IMAD R2, R2, UR8, R244 ;  /* 0x0000000802027c24 */ /* 0x004fc8000f8e02f4 */
[----:B---3--:R-:W-:Y:S02]  /*09b0*/  IMAD R2, R2, R4, R243 ;  /* 0x0000000402027224 */ /* 0x008fe400078e02f3 */
[----:B------:R-:W-:Y:S02]  /*09c0*/  IMAD.SHL.U32 R4, R5, 0x4, RZ ;  /* 0x0000000405047824 */ /* 0x000fe400078e00ff */
[--C-:B------:R-:W-:Y:S02]  /*09d0*/  IMAD R2, R3, R2, R52.reuse ;  /* 0x0000000203027224 */ /* 0x100fe400078e0234 */
[----:B------:R-:W-:Y:S01]  /*09e0*/  IMAD.IADD R52, R242, 0x1, -R52 ;  /* 0x00000001f2347824 */ /* 0x000fe200078e0a34 */
[--C-:B------:R-:W-:Y:S01]  /*09f0*/  SHF.R.S32.HI R5, RZ, 0x1f, R4.reuse ;  /* 0x0000001fff057819 */ /* 0x100fe20000011404 */
[----:B----4-:R-:W-:Y:S02]  /*0a00*/  IMAD R0, R2, R0, RZ ;  /* 0x0000000002007224 */ /* 0x010fe400078e02ff */
[C---:B------:R-:W-:Y:S01]  /*0a10*/  VIADD R3, R8.reuse, 0x8 ;  /* 0x0000000808037836 */ /* 0x040fe20000000000 */
[----:B------:R-:W-:Y:S01]  /*0a20*/  ISETP.GE.AND P4, PT, R9, R52, PT ;  /* 0x000000340900720c */ /* 0x000fe20003f86270 */
[----:B------:R-:W-:Y:S01]  /*0a30*/  IMAD.WIDE R12, R8, 0x80, R4 ;  /* 0x00000080080c7825 */ /* 0x000fe200078e0204 */
[----:B------:R-:W-:-:S02]  /*0a40*/  SHF.R.S32.HI R5, RZ, 0x1f, R2 ;  /* 0x0000001fff057819 */ /* 0x000fc40000011402 */
[----:B------:R-:W-:Y:S02]  /*0a50*/  IADD3 R2, P0, R2, R8, RZ ;  /* 0x0000000802027210 */ /* 0x000fe40007f1e0ff */
[----:B------:R-:W-:Y:S02]  /*0a60*/  IADD3 R4, P2, R0, R12, RZ ;  /* 0x0000000c00047210 */ /* 0x000fe40007f5e0ff */
[----:B------:R-:W-:Y:S02]  /*0a70*/  LEA.HI.X.SX32 R5, R8, R5, 0x1, P0 ;  /* 0x0000000508057211 */ /* 0x000fe400000f0eff */
[----:B------:R-:W-:Y:S02]  /*0a80*/  LEA.HI.X.SX32 R0, R0, R13, 0x1, P2 ;  /* 0x0000000d00007211 */ /* 0x000fe400010f0eff */
[----:B-----5:R-:W-:Y:S02]  /*0a90*/  LEA R6, P3, R4, R6, 0x2 ;  /* 0x0000000604067211 */ /* 0x020fe400078610ff */
[----:B------:R-:W-:-:S02]  /*0aa0*/  ISETP.GE.AND P1, PT, R3, R52, PT ;  /* 0x000000340300720c */ /* 0x000fc40003f26270 */
[----:B------:R-:W-:Y:S01]  /*0ab0*/  LEA.HI.X R7, R4, R7, R0, 0x2, P3 ;  /* 0x0000000704077211 */ /* 0x000fe200018f1400 */
[C---:B------:R-:W-:Y:S01]  /*0ac0*/  VIADD R0, R8.reuse, 0x10 ;  /* 0x0000001008007836 */ /* 0x040fe20000000000 */
[CC--:B------:R-:W-:Y:S01]  /*0ad0*/  ISETP.GE.AND P2, PT, R8.reuse, R52.reuse, PT ;  /* 0x000000340800720c */ /* 0x0c0fe20003f46270 */
[C---:B------:R-:W-:Y:S01]  /*0ae0*/  VIADD R4, R8.reuse, 0x28 ;  /* 0x0000002808047836 */ /* 0x040fe20000000000 */
[----:B------:R-:W-:Y:S01]  /*0af0*/  ISETP.GE.OR P5, PT, R3, R52, P6 ;  /* 0x000000340300720c */ /* 0x000fe200037a6670 */
[----:B------:R-:W-:Y:S01]  /*0b00*/  VIADD R3, R8, 0x30 ;  /* 0x0000003008037836 */ /* 0x000fe20000000000 */
[C---:B------:R-:W-:Y:S01]  /*0b10*/  LEA R10, P0, R2.reuse, R10, 0x2 ;  /* 0x0000000a020a7211 */ /* 0x040fe200078010ff */
[----:B------:R-:W-:Y:S03]  /*0b20*/  @!P4 ST.E.128 desc[UR6][R6.64+0x3000], RZ ;  /* 0x003000ff0600c985 */ /* 0x000fe6000c101d06 */
[----:B------:R-:W-:Y:S01]  /*0b30*/  LEA.HI.X R11, R2, R11, R5, 0x2, P0 ;  /* 0x0000000b020b7211 */ /* 0x000fe200000f1405 */
[----:B------:R-:W-:Y:S01]  /*0b40*/  VIADD R5, R8, 0x20 ;  /* 0x0000002008057836 */ /* 0x000fe20000000000 */
[-C--:B------:R-:W-:Y:S01]  /*0b50*/  ISETP.GE.AND P0, PT, R0, R52.reuse, PT ;  /* 0x000000340000720c */ /* 0x080fe20003f06270 */
[----:B------:R-:W-:Y:S01]  /*0b60*/  VIADD R2, R8, 0x38 ;  /* 0x0000003808027836 */ /* 0x000fe20000000000 */
[----:B------:R-:W-:Y:S02]  /*0b70*/  @!P1 ST.E.128 desc[UR6][R6.64+0x1000], RZ ;  /* 0x001000ff06009985 */ /* 0x000fe4000c101d06 */
[----:B------:R-:W-:-:S02]  /*0b80*/  ISETP.GE.AND P3, PT, R5, R52, PT ;  /* 0x000000340500720c */ /* 0x000fc40003f66270 */
[----:B------:R-:W-:Y:S01]  /*0b90*/  @!P1 ST.E.128 desc[UR6][R6.64+0x1100], RZ ;  /* 0x001100ff06009985 */ /* 0x000fe2000c101d06 */
[----:B------:R-:W-:-:S03]  /*0ba0*/  ISETP.GE.AND P1, PT, R3, R52, PT ;  /* 0x000000340300720c */ /* 0x000fc60003f26270 */
        /* <DEDUP_REMOVED lines=12> */
[----:B------:R-:W-:Y:S04]  /*0c70*/  @!P3 ST.E.128 desc[UR6][R6.64+0x4000], RZ ;  /* 0x004000ff0600b985 */ /* 0x000fe8000c101d06 */
[----:B------:R-:W-:Y:S01]  /*0c80*/  @!P3 ST.E.128 desc[UR6][R6.64+0x4100], RZ ;  /* 0x004100ff0600b985 */ /* 0x000fe2000c101d06 */
[----:B------:R-:W-:-:S03]  /*0c90*/  ISETP.GE.OR P3, PT, R9, R52, P6 ;  /* 0x000000340900720c */ /* 0x000fc60003766670 */
[----:B------:R-:W-:Y:S04]  /*0ca0*/  @!P2 ST.E.128 desc[UR6][R6.64+0x5000], RZ ;  /* 0x005000ff0600a985 */ /* 0x000fe8000c101d06 */
[----:B------:R-:W-:Y:S01]  /*0cb0*/  @!P2 ST.E.128 desc[UR6][R6.64+0x5100], RZ ;  /* 0x005100ff0600a985 */ /* 0x000fe2000c101d06 */
[----:B------:R-:W-:-:S03]  /*0cc0*/  ISETP.GE.OR P2, PT, R5, R52, P6 ;  /* 0x000000340500720c */ /* 0x000fc60003746670 */
[----:B------:R-:W-:Y:S02]  /*0cd0*/  @!P0 ST.E.128 desc[UR6][R6.64+0x7000], RZ ;  /* 0x007000ff06008985 */ /* 0x000fe4000c101d06 */
[----:B------:R-:W-:Y:S02]  /*0ce0*/  @!P3 IMAD.MOV.U32 R5, RZ, RZ, -0x800000 ;  /* 0xff800000ff05b424 */ /* 0x000fe400078e00ff */
[----:B------:R1:W-:Y:S01]  /*0cf0*/  @!P0 ST.E.128 desc[UR6][R6.64+0x7100], RZ ;  /* 0x007100ff06008985 */ /* 0x0003e2000c101d06 */
[-C--:B------:R-:W-:Y:S01]  /*0d00*/  ISETP.GE.OR P0, PT, R3, R52.reuse, P6 ;  /* 0x000000340300720c */ /* 0x080fe20003706670 */
[----:B------:R-:W-:Y:S02]  /*0d10*/  @!P1 IMAD.MOV.U32 R3, RZ, RZ, -0x800000 ;  /* 0xff800000ff039424 */ /* 0x000fe400078e00ff */
[----:B------:R2:W-:Y:S01]  /*0d20*/  @!P5 ST.E desc[UR6][R10.64+0x20], R0 ;  /* 0x000020000a00d985 */ /* 0x0005e2000c101906 */
[-C--:B------:R-:W-:Y:S01]  /*0d30*/  ISETP.GE.OR P5, PT, R8, R52.reuse, P6 ;  /* 0x000000340800720c */ /* 0x080fe200037a6670 */
[----:B------:R-:W-:Y:S01]  /*0d40*/  @!P2 IMAD.MOV.U32 R4, RZ, RZ, -0x800000 ;  /* 0xff800000ff04a424 */ /* 0x000fe200078e00ff */
[----:B------:R-:W-:Y:S01]  /*0d50*/  ISETP.GE.OR P6, PT, R2, R52, P6 ;  /* 0x000000340200720c */ /* 0x000fe200037c6670 */
[----:B------:R3:W-:Y:S01]  /*0d60*/  @!P1 ST.E desc[UR6][R10.64+0xa0], R3 ;  /* 0x0000a0030a009985 */ /* 0x0007e2000c101906 */
[----:B------:R-:W-:-:S03]  /*0d70*/  IMAD.MOV.U32 R2, RZ, RZ, R240 ;  /* 0x000000ffff027224 */ /* 0x000fc600078e00f0 */
[----:B------:R-:W-:Y:S04]  /*0d80*/  @!P3 ST.E desc[UR6][R10.64+0x60], R5 ;  /* 0x000060050a00b985 */ /* 0x000fe8000c101906 */
[----:B------:R-:W-:Y:S02]  /*0d90*/  @!P2 ST.E desc[UR6][R10.64+0x80], R4 ;  /* 0x000080040a00a985 */ /* 0x000fe4000c101906 */
[----:B-1----:R-:W-:-:S05]  /*0da0*/  @!P5 IMAD.MOV.U32 R6, RZ, RZ, -0x800000 ;  /* 0xff800000ff06d424 */ /* 0x002fca00078e00ff */
[----:B------:R-:W-:Y:S01]  /*0db0*/  @!P5 ST.E desc[UR6][R10.64], R6 ;  /* 0x000000060a00d985 */ /* 0x000fe2000c101906 */
[----:B--2---:R-:W-:Y:S02]  /*0dc0*/  @!P4 IMAD.MOV.U32 R0, RZ, RZ, -0x800000 ;  /* 0xff800000ff00c424 */ /* 0x004fe400078e00ff */
[----:B---3--:R-:W-:-:S03]  /*0dd0*/  IMAD.MOV.U32 R3, RZ, RZ, 0x0 ;  /* 0x00000000ff037424 */ /* 0x008fc600078e00ff */
[----:B------:R1:W-:Y:S02]  /*0de0*/  @!P4 ST.E desc[UR6][R10.64+0x40], R0 ;  /* 0x000040000a00c985 */ /* 0x0003e4000c101906 */
[----:B-1----:R-:W-:-:S05]  /*0df0*/  @!P0 IMAD.MOV.U32 R0, RZ, RZ, -0x800000 ;  /* 0xff800000ff008424 */ /* 0x002fca00078e00ff */
[----:B------:R1:W-:Y:S02]  /*0e00*/  @!P0 ST.E desc[UR6][R10.64+0xc0], R0 ;  /* 0x0000c0000a008985 */ /* 0x0003e4000c101906 */
[----:B-1----:R-:W-:Y:S05]  /*0e10*/  @P6 RET.REL.NODEC R2 `(_ZN5flash24flash_fwd_splitkv_kernelI23Flash_fwd_kernel_traitsILi128ELi64ELi128ELi4ELb0ELb0EN7cutlass10bfloat16_tE19Flash_kernel_traitsILi128ELi64ELi128ELi4ES3_EELb1ELb0ELb0ELb0ELb1ELb1ELb1ELb1EEEvNS_16Flash_fwd_paramsE) ;  /* 0xfffffff002786950 */ /* 0x002fea0003c3ffff */
[----:B------:R-:W-:Y:S02]  /*0e20*/  MOV R0, 0xff800000 ;  /* 0xff80000000007802 */ /* 0x000fe40000000f00 */
[----:B------:R-:W-:-:S03]  /*0e30*/  MOV R241, 0x0 ;  /* 0x0000000000f17802 */ /* 0x000fc60000000f00 */
[----:B------:R1:W-:Y:S02]  /*0e40*/  ST.E desc[UR6][R10.64+0xe0], R0 ;  /* 0x0000e0000a007985 */ /* 0x0003e4000c101906 */
[----:B-1----:R-:W-:Y:S05]  /*0e50*/  RET.REL.NODEC R240 `(_ZN5flash24flash_fwd_splitkv_kernelI23Flash_fwd_kernel_traitsILi128ELi64ELi128ELi4ELb0ELb0EN7cutlass10bfloat16_tE19Flash_kernel_traitsILi128ELi64ELi128ELi4ES3_EELb1ELb0ELb0ELb0ELb1ELb1ELb1ELb1EEEvNS_16Flash_fwd_paramsE) ;  /* 0xfffffff0f0687950 */ /* 0x002fea0003c3ffff */
.L_x_4024:
        /* <DEDUP_REMOVED lines=97> */
[-C--:B------:R-:W-:Y:S02]  /*1470*/  IMAD R5, R17, R4.reuse, RZ ;  /* 0x0000000411057224 */ /* 0x080fe400078e02ff */
[----:B------:R-:W-:Y:S02]  /*1480*/  IMAD.IADD R23, R23, 0x1, R6 ;  /* 0x0000000117177824 */ /* 0x000fe400078e0206 */
[----:B------:R-:W-:Y:S02]  /*1490*/  IMAD R6, R21, R9, RZ ;  /* 0x0000000915067224 */ /* 0x000fe400078e02ff */
[----:B------:R-:W-:-:S04]  /*14a0*/  IMAD.WIDE.U32 R24, R16, R4, RZ ;  /* 0x0000000410187225 */ /* 0x000fc800078e00ff */
[----:B------:R-:W-:Y:S02]  /*14b0*/  IMAD R6, R20, R8, R6 ;  /* 0x0000000814067224 */ /* 0x000fe400078e0206 */
[----:B------:R-:W-:Y:S02]  /*14c0*/  IMAD R5, R16, R2, R5 ;  /* 0x0000000210057224 */ /* 0x000fe400078e0205 */
[----:B------:R-:W-:Y:S01]  /*14d0*/  IMAD.WIDE.U32 R20, R9, R20, R22 ;  /* 0x0000001409147225 */ /* 0x000fe200078e0016 */
[----:B------:R-:W-:-:S03]  /*14e0*/  MOV R14, R24 ;  /* 0x00000018000e7202 */ /* 0x000fc60000000f00 */
[----:B-----5:R-:W-:Y:S01]  /*14f0*/  IMAD.IADD R13, R25, 0x1, R5 ;  /* 0x00000001190d7824 */ /* 0x020fe200078e0205 */
[----:B------:R-:W-:Y:S02]  /*1500*/  IADD3 R4, R21, R6, RZ ;  /* 0x0000000615047210 */ /* 0x000fe40007ffe0ff */
[----:B------:R-:W-:Y:S01]  /*1510*/  MOV R5, R20 ;  /* 0x0000001400057202 */ /* 0x000fe20000000f00 */
[----:B------:R-:W-:Y:S05]  /*1520*/  BRA `(.L_x_4027) ;  /* 0x0000000400447947 */ /* 0x000fea0003800000 */
.L_x_4026:
        /* <DEDUP_REMOVED lines=27> */
[----:B-----5:R-:W-:Y:S01]  /*16e0*/  @!P3 SHF.R.S32.HI R4, RZ, 0x1f, R13 ;  /* 0x0000001fff04b819 */ /* 0x020fe2000001140d */
[----:B------:R-:W-:-:S04]  /*16f0*/  @P3 IMAD.IADD R7, R14, 0x1, R16 ;  /* 0x000000010e073824 */ /* 0x000fc800078e0210 */
[----:B------:R-:W-:Y:S02]  /*1700*/  @!P0 IADD3 R2, R2, -R3, RZ ;  /* 0x8000000302028210 */ /* 0x000fe40007ffe0ff */
[----:B------:R-:W-:Y:S01]  /*1710*/  @!P3 IADD3 R27, R27, R0, RZ ;  /* 0x000000001b1bb210 */ /* 0x000fe20007ffe0ff */
[----:B----4-:R-:W-:Y:S01]  /*1720*/  @!P3 IMAD R0, R25, R13, RZ ;  /* 0x0000000d1900b224 */ /* 0x010fe200078e02ff */
[----:B------:R-:W-:Y:S01]  /*1730*/  ISETP.GE.U32.AND P2, PT, R2, R3, PT ;  /* 0x000000030200720c */ /* 0x000fe20003f46070 */
[-C--:B------:R-:W-:Y:S02]  /*1740*/  @P3 IMAD R9, R45, R7.reuse, RZ ;  /* 0x000000072d093224 */ /* 0x080fe400078e02ff */
[----:B------:R-:W-:Y:S01]  /*1750*/  @!P3 IMAD R0, R24, R4, R0 ;  /* 0x000000041800b224 */ /* 0x000fe200078e0200 */
[----:B------:R-:W-:Y:S01]  /*1760*/  LOP3.LUT R4, R243, R6, RZ, 0x3c, !PT ;  /* 0x00000006f3047212 */ /* 0x000fe200078e3cff */
[----:B------:R-:W-:-:S04]  /*1770*/  @P3 IMAD.WIDE.U32 R30, R44, R7, RZ ;  /* 0x000000072c1e3225 */ /* 0x000fc800078e00ff */
[----:B------:R-:W-:Y:S01]  /*1780*/  @!P3 IMAD.WIDE.U32 R24, R24, R13, R26 ;  /* 0x0000000d1818b225 */ /* 0x000fe200078e001a */
[----:B------:R-:W-:Y:S02]  /*1790*/  ISETP.GE.AND P1, PT, R4, RZ, PT ;  /* 0x000000ff0400720c */ /* 0x000fe40003f26270 */
[----:B------:R-:W-:Y:S01]  /*17a0*/  @P3 IADD3 R9, R31, R9, RZ ;  /* 0x000000091f093210 */ /* 0x000fe20007ffe0ff */
[----:B------:R-:W-:Y:S01]  /*17b0*/  @!P0 VIADD R5, R5, 0x1 ;  /* 0x0000000105058836 */ /* 0x000fe20000000000 */
[----:B------:R-:W-:Y:S01]  /*17c0*/  ISETP.NE.AND P0, PT, R6, RZ, PT ;  /* 0x000000ff0600720c */ /* 0x000fe20003f05270 */
[----:B------:R-:W-:Y:S01]  /*17d0*/  @P3 IMAD.MOV.U32 R12, RZ, RZ, R30 ;  /* 0x000000ffff0c3224 */ /* 0x000fe200078e001e */
[----:B------:R-:W-:Y:S01]  /*17e0*/  @!P3 IADD3 R9, R25, R0, RZ ;  /* 0x000000001909b210 */ /* 0x000fe20007ffe0ff */
[----:B------:R-:W-:Y:S01]  /*17f0*/  @!P3 IMAD.MOV.U32 R12, RZ, RZ, R24 ;  /* 0x000000ffff0cb224 */ /* 0x000fe200078e0018 */
[----:B------:R-:W-:Y:S01]  /*1800*/  LEA R0, R39, 0xffffff80, 0x7 ;  /* 0xffffff8027007811 */ /* 0x000fe200078e38ff */
[----:B------:R-:W-:Y:S01]  /*1810*/  @!P3 IMAD R7, R47, R14, RZ ;  /* 0x0000000e2f07b224 */ /* 0x000fe200078e02ff */
[----:B------:R-:W-:-:S02]  /*1820*/  @!P3 SHF.R.S32.HI R2, RZ, 0x1f, R14 ;  /* 0x0000001fff02b819 */ /* 0x000fc4000001140e */
[----:B------:R-:W-:Y:S01]  /*1830*/  @P2 IADD3 R5, R5, 0x1, RZ ;  /* 0x0000000105052810 */ /* 0x000fe20007ffe0ff */
[----:B------:R-:W-:Y:S01]  /*1840*/  IMAD R8, R45, R0, RZ ;  /* 0x000000002d087224 */ /* 0x000fe200078e02ff */
[----:B------:R-:W-:Y:S01]  /*1850*/  SHF.R.S32.HI R3, RZ, 0x1f, R0 ;  /* 0x0000001fff037819 */ /* 0x000fe20000011400 */
[----:B------:R-:W-:Y:S01]  /*1860*/  @!P3 IMAD R2, R2, R46, R7 ;  /* 0x0000002e0202b224 */ /* 0x000fe200078e0207 */
[----:B------:R-:W-:Y:S01]  /*1870*/  MOV R26, R12 ;  /* 0x0000000c001a7202 */ /* 0x000fe20000000f00 */
[----:B------:R-:W-:Y:S01]  /*1880*/  @!P3 IMAD.WIDE.U32 R24, R46, R14, RZ ;  /* 0x0000000e2e18b225 */ /* 0x000fe200078e00ff */
[----:B------:R-:W-:Y:S02]  /*1890*/  MOV R27, R9 ;  /* 0x00000009001b7202 */ /* 0x000fe40000000f00 */
[----:B------:R-:W-:Y:S01]  /*18a0*/  MOV R9, R5 ;  /* 0x0000000500097202 */ /* 0x000fe20000000f00 */
[----:B------:R-:W-:Y:S01]  /*18b0*/  IMAD R8, R3, R44, R8 ;  /* 0x0000002c03087224 */ /* 0x000fe200078e0208 */
[----:B------:R-:W-:Y:S01]  /*18c0*/  @P3 IADD3 R14, R14, R16, RZ ;  /* 0x000000100e0e3210 */ /* 0x000fe20007ffe0ff */
[----:B------:R-:W-:Y:S01]  /*18d0*/  IMAD.WIDE.U32 R26, R44, R0, R26 ;  /* 0x000000002c1a7225 */ /* 0x000fe200078e001a */
[----:B------:R-:W-:-:S03]  /*18e0*/  @!P1 IADD3 R9, -R9, RZ, RZ ;  /* 0x000000ff09099210 */ /* 0x000fc60007ffe1ff */
[----:B------:R-:W-:Y:S01]  /*18f0*/  @!P3 IMAD.IADD R25, R25, 0x1, R2 ;  /* 0x000000011919b824 */ /* 0x000fe200078e0202 */
[----:B------:R-:W-:Y:S01]  /*1900*/  @!P3 SHF.R.S32.HI R2, RZ, 0x1f, R13 ;  /* 0x0000001fff02b819 */ /* 0x000fe2000001140d */
[----:B------:R-:W-:Y:S01]  /*1910*/  @!P3 IMAD R5, R23, R13, RZ ;  /* 0x0000000d1705b224 */ /* 0x000fe200078e02ff */
[----:B------:R-:W-:Y:S01]  /*1920*/  @!P0 LOP3.LUT R9, RZ, R6, RZ, 0x33, !PT ;  /* 0x00000006ff098212 */ /* 0x000fe200078e33ff */
[----:B------:R-:W-:Y:S01]  /*1930*/  @P3 IMAD R4, R47, R14, RZ ;  /* 0x0000000e2f043224 */ /* 0x000fe200078e02ff */
[----:B------:R-:W-:Y:S01]  /*1940*/  IADD3 R17, R27, R8, RZ ;  /* 0x000000081b117210 */ /* 0x000fe20007ffe0ff */
[----:B------:R-:W-:Y:S01]  /*1950*/  @P3 IMAD.WIDE.U32 R6, R46, R14, RZ ;  /* 0x0000000e2e063225 */ /* 0x000fe200078e00ff */
[----:B------:R-:W-:-:S03]  /*1960*/  SHF.R.S32.HI R8, RZ, 0x1f, R9 ;  /* 0x0000001fff087819 */ /* 0x000fc60000011409 */
[C---:B------:R-:W-:Y:S02]  /*1970*/  @!P3 IMAD R2, R22.reuse, R2, R5 ;  /* 0x000000021602b224 */ /* 0x040fe400078e0205 */
[----:B------:R-:W-:Y:S02]  /*1980*/  IMAD.MOV.U32 R16, RZ, RZ, R26 ;  /* 0x000000ffff107224 */ /* 0x000fe400078e001a */
[----:B------:R-:W-:Y:S02]  /*1990*/  IMAD R5, R21, R9, RZ ;  /* 0x0000000915057224 */ /* 0x000fe400078e02ff */
[----:B------:R-:W-:Y:S01]  /*19a0*/  @!P3 IMAD.WIDE.U32 R22, R22, R13, R24 ;  /* 0x0000000d1616b225 */ /* 0x000fe200078e0018 */
[----:B------:R-:W-:-:S03]  /*19b0*/  @P3 IADD3 R13, R7, R4, RZ ;  /* 0x00000004070d3210 */ /* 0x000fc60007ffe0ff */
[----:B------:R-:W-:-:S04]  /*19c0*/  IMAD.WIDE.U32 R16, R20, R9, R16 ;  /* 0x0000000914107225 */ /* 0x000fc800078e0010 */
[----:B------:R-:W-:Y:S01]  /*19d0*/  IMAD R4, R20, R8, R5 ;  /* 0x0000000814047224 */ /* 0x000fe200078e0205 */
[----:B------:R-:W-:Y:S01]  /*19e0*/  @!P3 IADD3 R13, R23, R2, RZ ;  /* 0x00000002170db210 */ /* 0x000fe20007ffe0ff */
[----:B------:R-:W-:Y:S01]  /*19f0*/  @P3 IMAD.MOV.U32 R14, RZ, RZ, R6 ;  /* 0x000000ffff0e3224 */ /* 0x000fe200078e0006 */
[----:B------:R-:W-:Y:S01]  /*1a00*/  @!P3 MOV R14, R22 ;  /* 0x00000016000eb202 */ /* 0x000fe20000000f00 */
[----:B------:R-:W-:Y:S01]  /*1a10*/  IMAD.MOV.U32 R5, RZ, RZ, R16 ;  /* 0x000000ffff057224 */ /* 0x000fe200078e0010 */
[----:B------:R-:W-:Y:S02]  /*1a20*/  IADD3 R4, R17, R4, RZ ;  /* 0x0000000411047210 */ /* 0x000fe40007ffe0ff */
[----:B-1----:R-:W-:Y:S02]  /*1a30*/  MOV R12, R0 ;  /* 0x00000000000c7202 */ /* 0x002fe40000000f00 */
.L_x_4027:
[----:B------:R-:W-:Y:S05]  /*1a40*/  BSYNC B0 ;  /* 0x0000000000007941 */ /* 0x000fea0003800000 */
.L_x_4025:
        /* <DEDUP_REMOVED lines=15> */
[-C--:B------:R-:W-:Y:S01]  /*1b40*/  IMAD R3, R3, R46.reuse, RZ ;  /* 0x0000002e03037224 */ /* 0x080fe200078e02ff */
[----:B------:R-:W-:Y:S02]  /*1b50*/  SHF.R.S32.HI R60, RZ, 0x1f, R244 ;  /* 0x0000001fff3c7819 */ /* 0x000fe400000114f4 */
[----:B------:R-:W-:Y:S01]  /*1b60*/  IADD3.X R27, R19, R13, RZ, P0, !PT ;  /* 0x0000000d131b7210 */ /* 0x000fe200007fe4ff */
[C---:B------:R-:W-:Y:S02]  /*1b70*/  IMAD R3, R12.reuse, R47, R3 ;  /* 0x0000002f0c037224 */ /* 0x040fe400078e0203 */
[----:B------:R-:W-:-:S04]  /*1b80*/  IMAD.WIDE.U32 R26, R12, R46, R26 ;  /* 0x0000002e0c1a7225 */ /* 0x000fc800078e001a */
[----:B------:R-:W-:Y:S01]  /*1b90*/  IMAD.IADD R27, R27, 0x1, R3 ;  /* 0x000000011b1b7824 */ /* 0x000fe200078e0203 */
[----:B------:R-:W-:Y:S01]  /*1ba0*/  SHF.R.S32.HI R14, RZ, 0x1f, R243 ;  /* 0x0000001fff0e7819 */ /* 0x000fe200000114f3 */
[----:B------:R-:W-:Y:S01]  /*1bb0*/  IMAD R12, R29, R9, RZ ;  /* 0x000000091d0c7224 */ /* 0x000fe200078e02ff */
[----:B------:R-:W-:Y:S01]  /*1bc0*/  SHF.R.S32.HI R160, RZ, 0x3, R160 ;  /* 0x00000003ffa07819 */ /* 0x000fe200000114a0 */
[----:B------:R-:W-:-:S04]  /*1bd0*/  IMAD.WIDE.U32 R26, R9, R28, R26 ;  /* 0x0000001c091a7225 */ /* 0x000fc800078e001a */
[----:B------:R-:W-:Y:S02]  /*1be0*/  IMAD R12, R8, R28, R12 ;  /* 0x0000001c080c7224 */ /* 0x000fe400078e020c */
[C---:B------:R-:W-:Y:S01]  /*1bf0*/  IMAD.SHL.U32 R159, R160.reuse, 0x40, RZ ;  /* 0x00000040a09f7824 */ /* 0x040fe200078e00ff */
[----:B------:R-:W-:Y:S01]  /*1c00*/  SHF.R.S32.HI R161, RZ, 0x1f, R160 ;  /* 0x0000001fffa17819 */ /* 0x000fe200000114a0 */
[----:B------:R-:W-:Y:S01]  /*1c10*/  IMAD R238, R47, R160, RZ ;  /* 0x000000a02fee7224 */ /* 0x000fe200078e02ff */
[----:B------:R-:W-:Y:S02]  /*1c20*/  IADD3 R27, R27, R12, RZ ;  /* 0x0000000c1b1b7210 */ /* 0x000fe40007ffe0ff */
[----:B------:R-:W-:Y:S01]  /*1c30*/  LOP3.LUT R159, R159, 0x1c0, RZ, 0xc0, !PT ;  /* 0x000001c09f9f7812 */ /* 0x000fe200078ec0ff */
[-C--:B------:R-:W-:Y:S02]  /*1c40*/  IMAD R238, R161, R46.reuse, R238 ;  /* 0x0000002ea1ee7224 */ /* 0x080fe400078e02ee */
[----:B------:R-:W-:-:S05]  /*1c50*/  IMAD.WIDE.U32 R26, R160, R46, R26 ;  /* 0x0000002ea01a7225 */ /* 0x000fca00078e001a */
[----:B------:R-:W-:Y:S01]  /*1c60*/  IADD3 R238, R27, R238, RZ ;  /* 0x000000ee1bee7210 */ /* 0x000fe20007ffe0ff */
[----:B------:R-:W-:Y:S01]  /*1c70*/  IMAD R236, R45, R160, RZ ;  /* 0x000000a02dec7224 */ /* 0x000fe200078e02ff */
[----:B------:R-:W-:-:S03]  /*1c80*/  LEA.HI R50, R54, R49, RZ, 0x5 ;  /* 0x0000003136327211 */ /* 0x000fc600078f28ff */
[----:B------:R-:W-:Y:S01]  /*1c90*/  IMAD R236, R161, R44, R236 ;  /* 0x0000002ca1ec7224 */ /* 0x000fe200078e02ec */
[----:B------:R-:W-:Y:S01]  /*1ca0*/  LOP3.LUT R51, R50, 0xffffffe0, RZ, 0xc0, !PT ;  /* 0xffffffe032337812 */ /* 0x000fe200078ec0ff */
[C---:B------:R-:W-:Y:S01]  /*1cb0*/  IMAD.SHL.U32 R57, R44.reuse, 0x10, RZ ;  /* 0x000000102c397824 */ /* 0x040fe200078e00ff */
[----:B------:R-:W-:Y:S01]  /*1cc0*/  SHF.L.U64.HI R58, R44, 0x4, R45 ;  /* 0x000000042c3a7819 */ /* 0x000fe2000001022d */
[C---:B------:R-:W-:Y:S01]  /*1cd0*/  IMAD.SHL.U32 R55, R46.reuse, 0x10, RZ ;  /* 0x000000102e377824 */ /* 0x040fe200078e00ff */
[----:B------:R-:W-:Y:S01]  /*1ce0*/  SHF.L.U64.HI R56, R46, 0x4, R47 ;  /* 0x000000042e387819 */ /* 0x000fe2000001022f */
[----:B------:R-:W-:Y:S01]  /*1cf0*/  IMAD.IADD R51, R49, 0x1, -R51 ;  /* 0x0000000131337824 */ /* 0x000fe200078e0a33 */
[----:B------:R-:W-:Y:S01]  /*1d00*/  SHF.R.S32.HI R50, RZ, 0x5, R50 ;  /* 0x00000005ff327819 */ /* 0x000fe20000011432 */
[----:B------:R-:W-:Y:S02]  /*1d10*/  IMAD.SHL.U32 R62, R53, 0x4, RZ ;  /* 0x00000004353e7824 */ /* 0x000fe400078e00ff */
[----:B--2---:R-:W-:-:S04]  /*1d20*/  @P1 IMAD.WIDE.U32 R30, R22, R15, RZ ;  /* 0x0000000f161e1225 */ /* 0x004fc800078e00ff */
[----:B------:R-:W-:Y:S02]  /*1d30*/  @P1 IMAD R15, R23, R15, RZ ;  /* 0x0000000f170f1224 */ /* 0x000fe400078e02ff */
[----:B---3--:R-:W-:-:S04]  /*1d40*/  @!P1 IMAD R13, R21, R244, RZ ;  /* 0x000000f4150d9224 */ /* 0x008fc800078e02ff */
[C---:B------:R-:W-:Y:S02]  /*1d50*/  @!P1 IMAD R13, R20.reuse, R60, R13 ;  /* 0x0000003c140d9224 */ /* 0x040fe400078e020d */
[----:B------:R-:W-:-:S04]  /*1d60*/  @!P1 IMAD.WIDE.U32 R20, R20, R244, RZ ;  /* 0x000000f414149225 */ /* 0x000fc800078e00ff */
[----:B------:R-:W-:Y:S02]  /*1d70*/  @P1 IMAD.MOV.U32 R3, RZ, RZ, R30 ;  /* 0x000000ffff031224 */ /* 0x000fe400078e001e */
[----:B------:R-:W-:Y:S01]  /*1d80*/  @!P1 IMAD.MOV.U32 R3, RZ, RZ, R20 ;  /* 0x000000ffff039224 */ /* 0x000fe200078e0014 */
[----:B------:R-:W-:Y:S02]  /*1d90*/  @P1 IADD3 R15, R31, R15, RZ ;  /* 0x0000000f1f0f1210 */ /* 0x000fe40007ffe0ff */
[----:B------:R-:W-:Y:S02]  /*1da0*/  @!P1 IADD3 R15, R21, R13, RZ ;  /* 0x0000000d150f9210 */ /* 0x000fe40007ffe0ff */
[----:B------:R-:W-:Y:S01]  /*1db0*/  IADD3 R30, P0, R18, R3, RZ ;  /* 0x00000003121e7210 */ /* 0x000fe20007f1e0ff */
[----:B------:R-:W-:-:S04]  /*1dc0*/  IMAD R3, R25, R243, RZ ;  /* 0x000000f319037224 */ /* 0x000fc800078e02ff */
[----:B------:R-:W-:Y:S02]  /*1dd0*/  IMAD.X R31, R19, 0x1, R15, P0 ;  /* 0x00000001131f7824 */ /* 0x000fe400000e060f */
[----:B------:R-:W-:Y:S02]  /*1de0*/  IMAD R3, R24, R14, R3 ;  /* 0x0000000e18037224 */ /* 0x000fe400078e0203 */
[----:B------:R-:W-:-:S05]  /*1df0*/  IMAD.WIDE.U32 R30, R243, R24, R30 ;  /* 0x00000018f31e7225 */ /* 0x000fca00078e001e */
[----:B------:R-:W-:Y:S02]  /*1e00*/  IADD3 R163, R31, R3, RZ ;  /* 0x000000031fa37210 */ /* 0x000fe40007ffe0ff */
[----:B------:R-:W-:Y:S02]  /*1e10*/  SHF.R.S32.HI R3, RZ, 0x1f, R61 ;  /* 0x0000001fff037819 */ /* 0x000fe4000001143d */
[----:B------:R-:W-:Y:S02]  /*1e20*/  IADD3 R14, P0, R18, R5, RZ ;  /* 0x00000005120e7210 */ /* 0x000fe40007f1e0ff */
[----:B------:R-:W-:Y:S02]  /*1e30*/  LEA.HI R3, R3, R61, RZ, 0x7 ;  /* 0x0000003d03037211 */ /* 0x000fe400078f38ff */
[----:B------:R-:W-:Y:S02]  /*1e40*/  LEA.HI R13, R54, R49, RZ, 0x6 ;  /* 0x00000031360d7211 */ /* 0x000fe400078f30ff */
[----:B------:R-:W-:-:S02]  /*1e50*/  LOP3.LUT R20, R159, 0x38, R18, 0xf8, !PT ;  /* 0x000000389f147812 */ /* 0x000fc400078ef812 */
[----:B------:R-:W-:Y:S01]  /*1e60*/  SHF.R.S32.HI R89, RZ, 0x7, R3 ;  /* 0x00000007ff597819 */ /* 0x000fe20000011403 */
[----:B------:R-:W-:Y:S01]  /*1e70*/  IMAD.X R15, R19, 0x1, R4, P0 ;  /* 0x00000001130f7824 */ /* 0x000fe200000e0604 */
[----:B------:R-:W-:Y:S01]  /*1e80*/  SHF.R.U32.HI R159, RZ, 0x3, R159 ;  /* 0x00000003ff9f7819 */ /* 0x000fe2000001169f */
[----:B------:R-:W-:Y:S01]  /*1e90*/  IMAD.SHL.U32 R13, R13, 0x8, RZ ;  /* 0x000000080d0d7824 */ /* 0x000fe200078e00ff */
[----:B----4-:R-:W-:Y:S02]  /*1ea0*/  LEA R239, P0, R26, R6, 0x1 ;  /* 0x000000061aef7211 */ /* 0x010fe400078008ff */
[----:B------:R-:W-:Y:S02]  /*1eb0*/  VIMNMX R89, R235, R89, !PT ;  /* 0x00000059eb597248 */ /* 0x000fe40007fe0100 */
[----:B------:R-:W-:Y:S02]  /*1ec0*/  LOP3.LUT R159, R20, R159, RZ, 0x3c, !PT ;  /* 0x0000009f149f7212 */ /* 0x000fe400078e3cff */
[----:B------:R-:W-:Y:S01]  /*1ed0*/  LEA.HI.X R238, R26, R7, R238, 0x1, P0 ;  /* 0x000000071aee7211 */ /* 0x000fe200000f0cee */
[--C-:B------:R-:W-:Y:S01]  /*1ee0*/  @P1 IMAD.MOV.U32 R166, RZ, RZ, R22.reuse ;  /* 0x000000ffffa61224 */ /* 0x100fe200078e0016 */
[----:B------:R-:W-:Y:S01]  /*1ef0*/  ISETP.GT.AND P0, PT, R39, R89, PT ;  /* 0x000000592700720c */ /* 0x000fe20003f04270 */
[----:B------:R-:W-:Y:S01]  /*1f00*/  @!P1 IMAD.MOV.U32 R166, RZ, RZ, R22 ;  /* 0x000000ffffa69224 */ /* 0x000fe200078e0016 */
[----:B------:R-:W-:Y:S01]  /*1f10*/  LOP3.LUT R159, R159, 0xfffffe00, R13, 0xf8, !PT ;  /* 0xfffffe009f9f7812 */ /* 0x000fe200078ef80d */
[----:B------:R-:W-:Y:S01]  /*1f20*/  IMAD.WIDE R12, R241, 0x40, R160 ;  /* 0x00000040f10c7825 */ /* 0x000fe200078e02a0 */
[----:B------:R-:W-:-:S03]  /*1f30*/  MOV R162, R30 ;  /* 0x0000001e00a27202 */ /* 0x000fc60000000f00 */
[--C-:B------:R-:W-:Y:S01]  /*1f40*/  @P1 IMAD.MOV.U32 R167, RZ, RZ, R23.reuse ;  /* 0x000000ffffa71224 */ /* 0x100fe200078e0017 */
[----:B------:R-:W-:Y:S01]  /*1f50*/  LEA.HI R54, R54, R49, RZ, 0x4 ;  /* 0x0000003136367211 */ /* 0x000fe200078f20ff */
[----:B------:R-:W-:Y:S02]  /*1f60*/  @!P1 IMAD.MOV.U32 R167, RZ, RZ, R23 ;  /* 0x000000ffffa79224 */ /* 0x000fe400078e0017 */
[----:B------:R-:W-:-:S04]  /*1f70*/  IMAD.WIDE.U32 R4, R160, R44, R14 ;  /* 0x0000002ca0047225 */ /* 0x000fc800078e000e */
[----:B------:R-:W-:Y:S01]  /*1f80*/  IMAD R164, R13, R166, RZ ;  /* 0x000000a60da47224 */ /* 0x000fe200078e02ff */
[----:B------:R-:W-:Y:S01]  /*1f90*/  LEA R237, P1, R4, R16, 0x1 ;  /* 0x0000001004ed7211 */ /* 0x000fe200078208ff */
[----:B------:R-:W-:Y:S01]  /*1fa0*/  IMAD.IADD R236, R5, 0x1, R236 ;  /* 0x0000000105ec7824 */ /* 0x000fe200078e02ec */
[----:B------:R-:W-:Y:S01]  /*1fb0*/  LOP3.LUT R59, R54, 0xfffffff0, RZ, 0xc0, !PT ;  /* 0xfffffff0363b7812 */ /* 0x000fe200078ec0ff */
[C---:B------:R-:W-:Y:S02]  /*1fc0*/  IMAD R164, R12.reuse, R167, R164 ;  /* 0x000000a70ca47224 */ /* 0x040fe400078e02a4 */
[----:B------:R-:W-:Y:S01]  /*1fd0*/  IMAD.WIDE.U32 R162, R12, R166, R162 ;  /* 0x000000a60ca27225 */ /* 0x000fe200078e00a2 */
[----:B------:R-:W-:Y:S02]  /*1fe0*/  LEA.HI.X R236, R4, R17, R236, 0x1, P1 ;  /* 0x0000001104ec7211 */ /* 0x000fe400008f0cec */
[----:B------:R-:W-:Y:S02]  /*1ff0*/  @!P4 MOV R2, RZ ;  /* 0x000000ff0002c202 */ /* 0x000fe40000000f00 */
[----:B------:R-:W-:-:S02]  /*2000*/  SHF.R.S32.HI R54, RZ, 0x4, R54 ;  /* 0x00000004ff367819 */ /* 0x000fc40000011436 */
[----:B------:R-:W-:Y:S02]  /*2010*/  IADD3 R59, -R59, R49, RZ ;  /* 0x000000313b3b7210 */ /* 0x000fe40007ffe1ff */
[----:B------:R-:W-:Y:S01]  /*2020*/  IADD3 R165, R163, R164, RZ ;  /* 0x000000a4a3a57210 */ /* 0x000fe20007ffe0ff */
        /* <DEDUP_REMOVED lines=12> */
[----:B-----5:R-:W-:Y:S01]  /*20f0*/  IMAD.IADD R2, R2, 0x1, R0 ;  /* 0x0000000102027824 */ /* 0x020fe200078e0200 */
        /* <DEDUP_REMOVED lines=40> */
[C---:B------:R-:W-:Y:S01]  /*2380*/  SHF.L.U64.HI R92, R194.reuse, 0x5, R195 ;  /* 0x00000005c25c7819 */ /* 0x040fe200000102c3 */
        /* <DEDUP_REMOVED lines=14> */
[----:B------:R-:W-:Y:S02]  /*2470*/  SHF.R.S32.HI R3, RZ, 0x1f, R0 ;  /* 0x0000001fff037819 */ /* 0x000fe40000011400 */
[----:B------:R-:W-:Y:S01]  /*2480*/  SHF.L.U64.HI R104, R178, 0x5, R179 ;  /* 0x00000005b2687819 */ /* 0x000fe200000102b3 */
[----:B------:R-:W-:Y:S01]  /*2490*/  IMAD.WIDE.U32 R32, R194, 0x30, R192 ;  /* 0x00000030c2207825 */ /* 0x000fe200078e00c0 */
[----:B------:R-:W-:-:S02]  /*24a0*/  SHF.L.U32 R105, R178, 0x5, RZ ;  /* 0x00000005b2697819 */ /* 0x000fc400000006ff */
[----:B------:R-:W-:Y:S01]  /*24b0*/  LEA.HI R140, R13, R13, RZ, 0x1 ;  /* 0x0000000d0d8c7211 */ /* 0x000fe200078f08ff */
[C---:B------:R-:W-:Y:S01]  /*24c0*/  IMAD R17, R178.reuse, R3, R17 ;  /* 0x00000003b2117224 */ /* 0x040fe200078e0211 */
        /* <DEDUP_REMOVED lines=15> */
[----:B------:R-:W-:Y:S01]  /*25c0*/  IMAD.WIDE.U32 R28, R194, R0, R28 ;  /* 0x00000000c21c7225 */ /* 0x000fe200078e001c */
        /* <DEDUP_REMOVED lines=17> */
[----:B------:R-:W-:Y:S02]  /*26e0*/  IMAD.MOV.U32 R16, RZ, RZ, R24 ;  /* 0x000000ffff107224 */ /* 0x000fe400078e0018 */
[----:B------:R-:W-:Y:S01]  /*26f0*/  IMAD R8, R12, R178, RZ ;  /* 0x000000b20c087224 */ /* 0x000fe200078e02ff */
[----:B------:R-:W-:Y:S01]  /*2700*/  IADD3.X R187, ~R92, R96, R27, P0, !PT ;  /* 0x000000605cbb7210 */ /* 0x000fe200007fe51b */
[----:B------:R-:W-:-:S04]  /*2710*/  IMAD.WIDE.U32 R112, R178, R0, R16 ;  /* 0x00000000b2707225 */ /* 0x000fc800078e0010 */
[----:B------:R-:W-:Y:S02]  /*2720*/  IMAD R3, R179, R0, R8 ;  /* 0x00000000b3037224 */ /* 0x000fe400078e0208 */
[----:B------:R-:W-:Y:S02]  /*2730*/  IMAD R114, R12, R194, RZ ;  /* 0x000000c20c727224 */ /* 0x000fe400078e02ff */
[----:B------:R-:W-:Y:S02]  /*2740*/  IMAD.MOV.U32 R12, RZ, RZ, R22 ;  /* 0x000000ffff0c7224 */ /* 0x000fe400078e0016 */
[----:B------:R-:W-:Y:S01]  /*2750*/  IMAD.IADD R3, R113, 0x1, R3 ;  /* 0x0000000171037824 */ /* 0x000fe200078e0203 */
[----:B------:R-:W-:Y:S01]  /*2760*/  LEA R113, P0, R112, R20, 0x1 ;  /* 0x0000001470717211 */ /* 0x000fe200078008ff */
        /* <DEDUP_REMOVED lines=24> */
[----:B------:R-:W-:Y:S01]  /*28f0*/  IMAD R144, R140, 0x50, RZ ;  /* 0x000000508c907824 */ /* 0x000fe200078e02ff */
        /* <DEDUP_REMOVED lines=10> */
[----:B------:R-:W-:Y:S01]  /*29a0*/  IADD3 R119, P2, R4, R119, RZ ;  /* 0x0000007704777210 */ /* 0x000fe20007f5e0ff */
[----:B------:R-:W-:Y:S01]  /*29b0*/  IMAD R111, R179, 0xe0, RZ ;  /* 0x000000e0b36f7824 */ /* 0x000fe200078e02ff */
[----:B------:R-:W-:Y:S01]  /*29c0*/  IADD3 R149, R158, 0x40, RZ ;  /* 0x000000409e957810 */ /* 0x000fe20007ffe0ff */
[----:B------:R-:W-:Y:S01]  /*29d0*/  IMAD.X R37, R7, 0x1, R9, P1 ;  /* 0x0000000107257824 */ /* 0x000fe200008e0609 */
[----:B------:R-:W-:Y:S01]  /*29e0*/  IADD3 R12, P0, R4, R12, RZ ;  /* 0x0000000c040c7210 */ /* 0x000fe20007f1e0ff */
[C---:B------:R-:W-:Y:S01]  /*29f0*/  IMAD.X R118, R5.reuse, 0x1, R118, P2 ;  /* 0x0000000105767824 */ /* 0x040fe200010e0676 */
[----:B------:R-:W-:Y:S01]  /*2a00*/  IADD3 R147, R158, R149, RZ ;  /* 0x000000959e937210 */ /* 0x000fe20007ffe0ff */
[----:B------:R-:W-:Y:S01]  /*2a10*/  IMAD.WIDE.U32 R184, R178, 0x60, RZ ;  /* 0x00000060b2b87825 */ /* 0x000fe200078e00ff */
[----:B------:R-:W-:-:S02]  /*2a20*/  IADD3.X R9, R5, R9, RZ, P0, !PT ;  /* 0x0000000905097210 */ /* 0x000fc400007fe4ff */
[----:B------:R-:W-:Y:S01]  /*2a30*/  IADD3 R80, P2, R78, 0x40, RZ ;  /* 0x000000404e507810 */ /* 0x000fe20007f5e0ff */
[----:B------:R-:W-:Y:S01]  /*2a40*/  IMAD.IADD R145, R158, 0x1, R147 ;  /* 0x000000019e917824 */ /* 0x000fe200078e0293 */
[----:B------:R-:W-:Y:S01]  /*2a50*/  IADD3 R78, P1, P0, R78, 0x40, R57 ;  /* 0x000000404e4e7810 */ /* 0x000fe2000783e039 */
[C---:B------:R-:W-:Y:S01]  /*2a60*/  IMAD.WIDE.U32 R182, R178.reuse, 0xa0, RZ ;  /* 0x000000a0b2b67825 */ /* 0x040fe200078e00ff */
[----:B------:R-:W-:Y:S02]  /*2a70*/  IADD3.X R79, RZ, R77, RZ, P2, !PT ;  /* 0x0000004dff4f7210 */ /* 0x000fe400017fe4ff */
[----:B------:R-:W-:Y:S01]  /*2a80*/  IADD3.X R77, R77, RZ, R58, P1, P0 ;  /* 0x000000ff4d4d7210 */ /* 0x000fe20000fe043a */
[----:B------:R-:W-:Y:S01]  /*2a90*/  IMAD.WIDE.U32 R180, R178, 0xc0, RZ ;  /* 0x000000c0b2b47825 */ /* 0x000fe200078e00ff */
[C---:B------:R-:W-:Y:S02]  /*2aa0*/  IADD3 R76, P0, R57.reuse, R78, RZ ;  /* 0x0000004e394c7210 */ /* 0x040fe40007f1e0ff */
        /* <DEDUP_REMOVED lines=21> */
[C---:B------:R-:W-:Y:S01]  /*2c00*/  SHF.L.U64.HI R107, R108.reuse, 0x1, R107 ;  /* 0x000000016c6b7819 */ /* 0x040fe2000001026b */
        /* <DEDUP_REMOVED lines=20> */
.L_x_4100:
[----:B------:R-:W-:Y:S01]  /*2d50*/  IMAD.SHL.U32 R16, R13, 0x80, RZ ;  /* 0x000000800d107824 */ /* 0x000fe200078e00ff */
[----:B------:R-:W-:Y:S01]  /*2d60*/  BSSY B2, `(.L_x_4029) ;  /* 0x0000a5b000027945 */ /* 0x000fe20003800000 */
[----:B------:R-:W-:Y:S02]  /*2d70*/  IMAD.MOV.U32 R2, RZ, RZ, R113 ;  /* 0x000000ffff027224 */ /* 0x000fe400078e0071 */
[----:B------:R-:W-:Y:S02]  /*2d80*/  VIADD R15, R16, 0xffffff80 ;  /* 0xffffff80100f7836 */ /* 0x000fe40000000000 */
[----:B------:R-:W-:Y:S02]  /*2d90*/  IMAD.MOV.U32 R3, RZ, RZ, R112 ;  /* 0x000000ffff037224 */ /* 0x000fe400078e0070 */
        /* <DEDUP_REMOVED lines=74> */
[----:B--2---:R1:W-:Y:S01]  /*3240*/  @P2 ST.E.128 desc[UR6][R20.64+0x80], R4 ;  /* 0x0000800414002985 */ /* 0x0043e2000c101d06 */
[----:B------:R-:W-:Y:S05]  /*3250*/  @P1 IADD3 R26, P2, R123, R170, RZ ;  /* 0x000000aa7b1a1210 */ /* 0x000fea0007f5e0ff */
[----:B------:R-:W-:Y:S01]  /*3260*/  @P1 IMAD.X R27, R122, 0x1, R63, P2 ;  /* 0x000000017a1b1824 */ /* 0x000fe200010e063f */
[----:B-1----:R-:W2:Y:S04]  /*3270*/  @P1 LD.E.128 R20, desc[UR6][R24.64] ;  /* 0x0000000618141980 */ /* 0x002ea8000c101d00 */
        /* <DEDUP_REMOVED lines=122> */
.L_x_4033:
[----:B------:R-:W-:Y:S05]  /*3a20*/  BSYNC B0 ;  /* 0x0000000000007941 */ /* 0x000fea0003800000 */
.L_x_4032:
        /* <DEDUP_REMOVED lines=118> */
.L_x_4035:
[----:B------:R-:W-:Y:S05]  /*4190*/  BSYNC B0 ;  /* 0x0000000000007941 */ /* 0x000fea0003800000 */
.L_x_4034:
[----:B------:R-:W-:Y:S04]  /*41a0*/  BSSY B0, `(.L_x_4036) ;  /* 0x000006a000007945 */ /* 0x000fe80003800000 */
[----:B------:R-:W-:Y:S05]  /*41b0*/  @!P1 BRA `(.L_x_4037) ;  /* 0x0000000400a09947 */ /* 0x000fea0003800000 */
[C---:B-12---:R-:W-:Y:S01]  /*41c0*/  LEA R20, P1, R93.reuse, R115, 0x1 ;  /* 0x000000735d147211 */ /* 0x046fe200078208ff */
        /* <DEDUP_REMOVED lines=103> */
.L_x_4037:
[----:B------:R-:W-:Y:S05]  /*4840*/  BSYNC B0 ;  /* 0x0000000000007941 */ /* 0x000fea0003800000 */
.L_x_4036:
        /* <DEDUP_REMOVED lines=112> */
.L_x_4039:
[----:B------:R-:W-:Y:S05]  /*4f50*/  BSYNC B0 ;  /* 0x0000000000007941 */ /* 0x000fea0003800000 */
.L_x_4038:
[----:B------:R-:W-:Y:S04]  /*4f60*/  BSSY B0, `(.L_x_4040) ;  /* 0x000006a000007945 */ /* 0x000fe80003800000 */
[----:B------:R-:W-:Y:S05]  /*4f70*/  @!P5 BRA `(.L_x_4041) ;  /* 0x0000000400a0d947 */ /* 0x000fea0003800000 */
[C---:B-1234-:R-:W-:Y:S01]  /*4f80*/  LEA R20, P1, R95.reuse, R115, 0x1 ;  /* 0x000000735f147211 */ /* 0x05efe200078208ff */
        /* <DEDUP_REMOVED lines=38> */
[----:B------:R-:W-:Y:S01]  /*51f0*/  @!P0 FMUL.FTZ R35, R7, R28 ;  /* 0x0000001c07238220 */ /* 0x000fe20000410000 */
        /* <DEDUP_REMOVED lines=64> */
.L_x_4041:
[----:B------:R-:W-:Y:S05]  /*5600*/  BSYNC B0 ;  /* 0x0000000000007941 */ /* 0x000fea0003800000 */
.L_x_4040:
        /* <DEDUP_REMOVED lines=112> */
.L_x_4043:
[----:B------:R-:W-:Y:S05]  /*5d10*/  BSYNC B0 ;  /* 0x0000000000007941 */ /* 0x000fea0003800000 */
.L_x_4042:
        /* <DEDUP_REMOVED lines=112> */
.L_x_4045:
[----:B------:R-:W-:Y:S05]  /*6420*/  BSYNC B0 ;  /* 0x0000000000007941 */ /* 0x000fea0003800000 */
.L_x_4044:
        /* <DEDUP_REMOVED lines=112> */
.L_x_4047:
[----:B------:R-:W-:Y:S05]  /*6b30*/  BSYNC B0 ;  /* 0x0000000000007941 */ /* 0x000fea0003800000 */
.L_x_4046:
        /* <DEDUP_REMOVED lines=9> */
.L_x_4031:
        /* <DEDUP_REMOVED lines=92> */
.L_x_4052:
[----:B------:R-:W-:Y:S05]  /*7190*/  BSYNC B0 ;  /* 0x0000000000007941 */ /* 0x000fea0003800000 */
.L_x_4051:
        /* <DEDUP_REMOVED lines=87> */
.L_x_4054:
[----:B------:R-:W-:Y:S05]  /*7710*/  BSYNC B0 ;  /* 0x0000000000007941 */ /* 0x000fea0003800000 */
.L_x_4053:
[----:B-----5:R3:W-:Y:S02]  /*7720*/  ST.E.128 desc[UR6][R198.64+0x80], R20 ;  /* 0x00008014c6007985 */ /* 0x0207e4000c101d06 */
.L_x_4050:
[----:B------:R-:W-:Y:S05]  /*7730*/  BSYNC B1 ;  /* 0x0000000000017941 */ /* 0x000fea0003800000 */
.L_x_4049:
[C---:B------:R-:W-:Y:S01]  /*7740*/  ISETP.GE.AND P0, PT, R157.reuse, R197, PT ;  /* 0x000000c59d00720c */ /* 0x040fe20003f06270 */
[----:B------:R-:W-:Y:S03]  /*7750*/  BSSY B1, `(.L_x_4055) ;  /* 0x00000bc000017945 */ /* 0x000fe60003800000 */
[----:B------:R-:W-:Y:S11]  /*7760*/  ISETP.GE.AND P0, PT, R157, R196, !P0 ;  /* 0x000000c49d00720c */ /* 0x000ff60004706270 */
[----:B------:R-:W-:Y:S02]  /*7770*/  @!UPT UIADD3 URZ, URZ, URZ, URZ ;  /* 0x0000003f3f3ff290 */ /* 0x000fe4000fffe03f */
[----:B------:R-:W-:Y:S05]  /*7780*/  @!P0 BRA `(.L_x_4056) ;  /* 0x0000000800e08947 */ /* 0x000fea0003800000 */
[C---:B------:R-:W-:Y:S01]  /*7790*/  LEA R4, P3, R91.reuse, R115, 0x1 ;  /* 0x000000735b047211 */ /* 0x040fe200078608ff */
        /* <DEDUP_REMOVED lines=91> */
.L_x_4058:
[----:B------:R-:W-:Y:S05]  /*7d50*/  BSYNC B0 ;  /* 0x0000000000007941 */ /* 0x000fea0003800000 */
.L_x_4057:
        /* <DEDUP_REMOVED lines=89> */
.L_x_4060:
[----:B------:R-:W-:Y:S05]  /*82f0*/  BSYNC B0 ;  /* 0x0000000000007941 */ /* 0x000fea0003800000 */
.L_x_4059:
[----:B-----5:R4:W-:Y:S02]  /*8300*/  ST.E.128 desc[UR6][R204.64], R20 ;  /* 0x00000014cc007985 */ /* 0x0209e4000c101d06 */
.L_x_4056:
[----:B------:R-:W-:Y:S05]  /*8310*/  BSYNC B1 ;  /* 0x0000000000017941 */ /* 0x000fea0003800000 */
.L_x_4055:
[C---:B------:R-:W-:Y:S01]  /*8320*/  ISETP.GE.AND P0, PT, R156.reuse, R197, PT ;  /* 0x000000c59c00720c */ /* 0x040fe20003f06270 */
[----:B------:R-:W-:Y:S03]  /*8330*/  BSSY B1, `(.L_x_4061) ;  /* 0x00000bc000017945 */ /* 0x000fe60003800000 */
[----:B------:R-:W-:Y:S11]  /*8340*/  ISETP.GE.AND P0, PT, R156, R196, !P0 ;  /* 0x000000c49c00720c */ /* 0x000ff60004706270 */
[----:B------:R-:W-:Y:S02]  /*8350*/  @!UPT UIADD3 URZ, URZ, URZ, URZ ;  /* 0x0000003f3f3ff290 */ /* 0x000fe4000fffe03f */
[----:B------:R-:W-:Y:S05]  /*8360*/  @!P0 BRA `(.L_x_4062) ;  /* 0x0000000800e08947 */ /* 0x000fea0003800000 */
[C---:B-1----:R-:W-:Y:S01]  /*8370*/  LEA R4, P3, R93.reuse, R115, 0x1 ;  /* 0x000000735d047211 */ /* 0x042fe200078608ff */
[----:B------:R-:W-:Y:S01]  /*8380*/  BSSY B0, `(.L_x_4063) ;  /* 0x000005b000007945 */ /* 0x000fe20003800000 */
[----:B------:R-:W-:Y:S02]  /*8390*/  ISETP.GE.AND P2, PT, R18, R17, PT ;  /* 0x000000111200720c */ /* 0x000fe40003f46270 */
[----:B------:R-:W-:Y:S02]  /*83a0*/  LEA.HI.X R5, R93, R114, R92, 0x1, P3 ;  /* 0x000000725d057211 */ /* 0x000fe400018f0c5c */
[C---:B--2-4-:R-:W-:Y:S02]  /*83b0*/  LEA R204, P1, R87.reuse, R121, 0x1 ;  /* 0x0000007957cc7211 */ /* 0x054fe400078208ff */
        /* <DEDUP_REMOVED lines=87> */
.L_x_4064:
[----:B------:R-:W-:Y:S05]  /*8930*/  BSYNC B0 ;  /* 0x0000000000007941 */ /* 0x000fea0003800000 */
.L_x_4063:
        /* <DEDUP_REMOVED lines=89> */
.L_x_4066:
[----:B------:R-:W-:Y:S05]  /*8ed0*/  BSYNC B0 ;  /* 0x0000000000007941 */ /* 0x000fea0003800000 */
.L_x_4065:
[----:B-----5:R3:W-:Y:S02]  /*8ee0*/  ST.E.128 desc[UR6][R204.64], R20 ;  /* 0x00000014cc007985 */ /* 0x0207e4000c101d06 */
.L_x_4062:
[----:B------:R-:W-:Y:S05]  /*8ef0*/  BSYNC B1 ;  /* 0x0000000000017941 */ /* 0x000fea0003800000 */
.L_x_4061:
        /* <DEDUP_REMOVED lines=103> */
.L_x_4070:
[----:B------:R-:W-:Y:S05]  /*9570*/  BSYNC B0 ;  /* 0x0000000000007941 */ /* 0x000fea0003800000 */
.L_x_4069:
        /* <DEDUP_REMOVED lines=89> */
.L_x_4072:
[----:B------:R-:W-:Y:S05]  /*9b10*/  BSYNC B0 ;  /* 0x0000000000007941 */ /* 0x000fea0003800000 */
.L_x_4071:
[----:B-----5:R3:W-:Y:S02]  /*9b20*/  ST.E.128 desc[UR6][R204.64], R20 ;  /* 0x00000014cc007985 */ /* 0x0207e4000c101d06 */
.L_x_4068:
[----:B------:R-:W-:Y:S05]  /*9b30*/  BSYNC B1 ;  /* 0x0000000000017941 */ /* 0x000fea0003800000 */
.L_x_4067:
        /* <DEDUP_REMOVED lines=9> */
[C---:B--234-:R-:W-:Y:S02]  /*9bd0*/  LEA R204, P1, R83.reuse, R121, 0x1 ;  /* 0x0000007953cc7211 */ /* 0x05cfe400078208ff */
        /* <DEDUP_REMOVED lines=87> */
.L_x_4076:
[----:B------:R-:W-:Y:S05]  /*a150*/  BSYNC B0 ;  /* 0x0000000000007941 */ /* 0x000fea0003800000 */
.L_x_4075:
        /* <DEDUP_REMOVED lines=89> */
.L_x_4078:
[----:B------:R-:W-:Y:S05]  /*a6f0*/  BSYNC B0 ;  /* 0x0000000000007941 */ /* 0x000fea0003800000 */
.L_x_4077:
[----:B-----5:R3:W-:Y:S02]  /*a700*/  ST.E.128 desc[UR6][R204.64], R20 ;  /* 0x00000014cc007985 */ /* 0x0207e4000c101d06 */
.L_x_4074:
[----:B------:R-:W-:Y:S05]  /*a710*/  BSYNC B1 ;  /* 0x0000000000017941 */ /* 0x000fea0003800000 */
.L_x_4073:
        /* <DEDUP_REMOVED lines=103> */
.L_x_4082:
[----:B------:R-:W-:Y:S05]  /*ad90*/  BSYNC B0 ;  /* 0x0000000000007941 */ /* 0x000fea0003800000 */
.L_x_4081:
        /* <DEDUP_REMOVED lines=89> */
.L_x_4084:
[----:B------:R-:W-:Y:S05]  /*b330*/  BSYNC B0 ;  /* 0x0000000000007941 */ /* 0x000fea0003800000 */
.L_x_4083:
[----:B-----5:R3:W-:Y:S02]  /*b340*/  ST.E.128 desc[UR6][R204.64], R20 ;  /* 0x00000014cc007985 */ /* 0x0207e4000c101d06 */
.L_x_4080:
[----:B------:R-:W-:Y:S05]  /*b350*/  BSYNC B1 ;  /* 0x0000000000017941 */ /* 0x000fea0003800000 */
.L_x_4079:
        /* <DEDUP_REMOVED lines=103> */
.L_x_4088:
[----:B------:R-:W-:Y:S05]  /*b9d0*/  BSYNC B0 ;  /* 0x0000000000007941 */ /* 0x000fea0003800000 */
.L_x_4087:
        /* <DEDUP_REMOVED lines=89> */
.L_x_4090:
[----:B------:R-:W-:Y:S05]  /*bf70*/  BSYNC B0 ;  /* 0x0000000000007941 */ /* 0x000fea0003800000 */
.L_x_4089:
[----:B-----5:R3:W-:Y:S02]  /*bf80*/  ST.E.128 desc[UR6][R204.64], R20 ;  /* 0x00000014cc007985 */ /* 0x0207e4000c101d06 */
.L_x_4086:
[----:B------:R-:W-:Y:S05]  /*bf90*/  BSYNC B1 ;  /* 0x0000000000017941 */ /* 0x000fea0003800000 */
.L_x_4085:
        /* <DEDUP_REMOVED lines=103> */
.L_x_4094:
[----:B------:R-:W-:Y:S05]  /*c610*/  BSYNC B0 ;  /* 0x0000000000007941 */ /* 0x000fea0003800000 */
.L_x_4093:
        /* <DEDUP_REMOVED lines=89> */
.L_x_4096:
[----:B------:R-:W-:Y:S05]  /*cbb0*/  BSYNC B0 ;  /* 0x0000000000007941 */ /* 0x000fea0003800000 */
.L_x_4095:
[----:B-----5:R3:W-:Y:S02]  /*cbc0*/  ST.E.128 desc[UR6][R202.64], R32 ;  /* 0x00000020ca007985 */ /* 0x0207e4000c101d06 */
.L_x_4092:
[----:B------:R-:W-:Y:S05]  /*cbd0*/  BSYNC B1 ;  /* 0x0000000000017941 */ /* 0x000fea0003800000 */
.L_x_4091:
        /* <DEDUP_REMOVED lines=11> */
.L_x_4030:
[--C-:B------:R-:W-:Y:S01]  /*cc90*/  @P0 IMAD.MOV.U32 R20, RZ, RZ, R115.reuse ;  /* 0x000000ffff140224 */ /* 0x100fe200078e0073 */
        /* <DEDUP_REMOVED lines=103> */
.L_x_4048:
[----:B------:R-:W-:Y:S05]  /*d310*/  BSYNC B2 ;  /* 0x0000000000027941 */ /* 0x000fea0003800000 */
.L_x_4029:
        /* <DEDUP_REMOVED lines=91> */
.L_x_4098:
        /* <DEDUP_REMOVED lines=12> */
.L_x_4099:
[----:B------:R-:W-:Y:S05]  /*d990*/  BSYNC B0 ;  /* 0x0000000000007941 */ /* 0x000fea0003800000 */
.L_x_4097:
[----:B------:R-:W-:Y:S04]  /*d9a0*/  IADD3 R13, R13, -0x1, RZ ;  /* 0xffffffff0d0d7810 */ /* 0x000fe80007ffe0ff */
[----:B------:R-:W-:Y:S11]  /*d9b0*/  ISETP.GT.AND P0, PT, R13, R89, PT ;  /* 0x000000590d00720c */ /* 0x000ff60003f04270 */
[----:B------:R-:W-:Y:S02]  /*d9c0*/  @!UPT UIADD3 URZ, URZ, URZ, URZ ;  /* 0x0000003f3f3ff290 */ /* 0x000fe4000fffe03f */
[----:B------:R-:W-:Y:S05]  /*d9d0*/  @P0 BRA `(.L_x_4100) ;  /* 0xffffff5000dc0947 */ /* 0x000fea000383ffff */
.L_x_4028:
[----:B------:R-:W-:Y:S05]  /*d9e0*/  WARPSYNC.ALL ;  /* 0x0000000000007948 */ /* 0x000fea0003800000 */
[----:B------:R-:W-:Y:S06]  /*d9f0*/  BAR.SYNC.DEFER_BLOCKING 0x0 ;  /* 0x0000000000007b1d */ /* 0x000fec0000010000 */
[----:B------:R-:W2:Y:S02]  /*da00*/  LD.E R0, desc[UR6][R10.64+0xd0] ;  /* 0x0000d0060a007980 */ /* 0x000ea4000c101900 */
[----:B------:R-:W1:Y:S01]  /*da10*/  S2UR UR4, SR_CgaCtaId ;  /* 0x00000000000479c3 */ /* 0x000e620000008800 */
[----:B------:R-:W-:Y:S01]  /*da20*/  UMOV UR5, 0x400 ;  /* 0x0000040000057882 */ /* 0x000fe20000000000 */
[----:B------:R-:W-:Y:S01]  /*da30*/  BSSY B2, `(.L_x_4101) ;  /* 0x0000502000027945 */ /* 0x000fe20003800000 */
[C---:B-----5:R-:W-:Y:S01]  /*da40*/  SHF.L.U64.HI R2, R166.reuse, 0x4, R167 ;  /* 0x00000004a6027819 */ /* 0x060fe200000102a7 */
[----:B------:R-:W-:Y:S01]  /*da50*/  IMAD.SHL.U32 R4, R166, 0x10, RZ ;  /* 0x00000010a6047824 */ /* 0x000fe200078e00ff */
[----:B-1----:R-:W-:-:S06]  /*da60*/  ULEA UR4, UR4, UR5, 0x18 ;  /* 0x0000000504047291 */ /* 0x002fcc000f8ec03f */
[----:B------:R-:W-:Y:S02]  /*da70*/  LEA R245, R159, UR4, 0x1 ;  /* 0x000000049ff57c11 */ /* 0x000fe4000f8e08ff */
[----:B--2---:R-:W-:-:S13]  /*da80*/  ISETP.NE.AND P0, PT, R0, RZ, PT ;  /* 0x000000ff0000720c */ /* 0x004fda0003f05270 */
[----:B------:R-:W-:Y:S05]  /*da90*/  @!P0 BRA `(.L_x_4102) ;  /* 0x0000004c005c8947 */ /* 0x000fea0003800000 */
[----:B---34-:R-:W2:Y:S04]  /*daa0*/  LD.E.64 R6, desc[UR6][R10.64+0xf0] ;  /* 0x0000f0060a067980 */ /* 0x018ea8000c101b00 */
        /* <DEDUP_REMOVED lines=10> */
[----:B------:R-:W-:Y:S02]  /*db50*/  LEA.HI R12, R0, R0, RZ, 0x1 ;  /* 0x00000000000c7211 */ /* 0x000fe400078f08ff */
[----:B------:R-:W-:Y:S02]  /*db60*/  LEA R5, P0, R166, R162, 0x5 ;  /* 0x000000a2a6057211 */ /* 0x000fe400078028ff */
[----:B---3--:R-:W-:Y:S01]  /*db70*/  ISETP.NE.AND P4, PT, R3, RZ, PT ;  /* 0x000000ff0300720c */ /* 0x008fe20003f85270 */
[----:B------:R-:W-:Y:S01]  /*db80*/  IMAD.MOV.U32 R164, RZ, RZ, R162 ;  /* 0x000000ffffa47224 */ /* 0x000fe200078e00a2 */
[----:B------:R-:W-:Y:S01]  /*db90*/  LEA R40, P2, R162, R168, 0x1 ;  /* 0x000000a8a2287211 */ /* 0x000fe200078408ff */
[----:B------:R-:W-:-:S03]  /*dba0*/  IMAD R7, R167, 0x30, RZ ;  /* 0x00000030a7077824 */ /* 0x000fc600078e02ff */
[--C-:B------:R-:W-:Y:S01]  /*dbb0*/  LEA.HI.X R41, R162, R169, R165.reuse, 0x1, P2 ;  /* 0x000000a9a2297211 */ /* 0x100fe200010f0ca5 */
[----:B-1----:R-:W-:Y:S01]  /*dbc0*/  IMAD.X R8, R2, 0x1, R165, P1 ;  /* 0x0000000102087824 */ /* 0x002fe200008e06a5 */
[----:B------:R-:W-:Y:S02]  /*dbd0*/  SHF.R.S32.HI R2, RZ, 0x1, R12 ;  /* 0x00000001ff027819 */ /* 0x000fe4000001140c */
[----:B------:R-:W-:Y:S02]  /*dbe0*/  LEA.HI.X R9, R166, R165, R167, 0x5, P0 ;  /* 0x000000a5a6097211 */ /* 0x000fe400000f2ca7 */
[C---:B------:R-:W-:Y:S01]  /*dbf0*/  LEA R34, P0, R5.reuse, R168, 0x1 ;  /* 0x000000a805227211 */ /* 0x040fe200078008ff */
        /* <DEDUP_REMOVED lines=76> */
.L_x_4107:
[----:B------:R-:W-:Y:S05]  /*e0c0*/  BSYNC B0 ;  /* 0x0000000000007941 */ /* 0x000fea0003800000 */
.L_x_4106:
        /* <DEDUP_REMOVED lines=49> */
.L_x_4109:
[----:B------:R-:W-:Y:S05]  /*e3e0*/  BSYNC B0 ;  /* 0x0000000000007941 */ /* 0x000fea0003800000 */
.L_x_4108:
[----:B-----5:R3:W-:Y:S02]  /*e3f0*/  STS.128 [R245+0x2000], R12 ;  /* 0x0020000cf5007388 */ /* 0x0207e40000000c00 */
.L_x_4105:
[----:B------:R-:W-:Y:S05]  /*e400*/  BSYNC B1 ;  /* 0x0000000000017941 */ /* 0x000fea0003800000 */
.L_x_4104:
        /* <DEDUP_REMOVED lines=59> */
.L_x_4113:
[----:B------:R-:W-:Y:S05]  /*e7c0*/  BSYNC B0 ;  /* 0x0000000000007941 */ /* 0x000fea0003800000 */
.L_x_4112:
        /* <DEDUP_REMOVED lines=12> */
[----:B-1-3--:R-:W-:Y:S02]  /*e890*/  LOP3.LUT R36, R14, 0xffff0000, RZ, 0xc0, !PT ;  /* 0xffff00000e247812 */ /* 0x00afe400078ec0ff */
        /* <DEDUP_REMOVED lines=35> */
.L_x_4115:
[----:B------:R-:W-:Y:S05]  /*ead0*/  BSYNC B0 ;  /* 0x0000000000007941 */ /* 0x000fea0003800000 */
.L_x_4114:
[----:B-----5:R4:W-:Y:S02]  /*eae0*/  STS.128 [R245+0x2800], R12 ;  /* 0x0028000cf5007388 */ /* 0x0209e40000000c00 */
.L_x_4111:
[----:B------:R-:W-:Y:S05]  /*eaf0*/  BSYNC B1 ;  /* 0x0000000000017941 */ /* 0x000fea0003800000 */
.L_x_4110:
        /* <DEDUP_REMOVED lines=9> */
[C---:B------:R-:W-:Y:S01]  /*eb90*/  IMAD.SHL.U32 R42, R5.reuse, 0x2, RZ ;  /* 0x00000002052a7824 */ /* 0x040fe200078e00ff */
[----:B------:R-:W-:Y:S02]  /*eba0*/  ISETP.GE.AND P0, PT, R18, R0, PT ;  /* 0x000000001200720c */ /* 0x000fe40003f06270 */
[----:B------:R-:W-:Y:S02]  /*ebb0*/  SHF.L.U64.HI R4, R5, 0x1, R4 ;  /* 0x0000000105047819 */ /* 0x000fe40000010204 */
[-C--:B-12--5:R-:W-:Y:S02]  /*ebc0*/  IADD3 R40, P2, R30, R42.reuse, RZ ;  /* 0x0000002a1e287210 */ /* 0x0a6fe40007f5e0ff */
        /* <DEDUP_REMOVED lines=47> */
.L_x_4119:
[----:B------:R-:W-:Y:S05]  /*eec0*/  BSYNC B0 ;  /* 0x0000000000007941 */ /* 0x000fea0003800000 */
.L_x_4118:
        /* <DEDUP_REMOVED lines=48> */
.L_x_4121:
[----:B------:R-:W-:Y:S05]  /*f1d0*/  BSYNC B0 ;  /* 0x0000000000007941 */ /* 0x000fea0003800000 */
.L_x_4120:
[----:B-----5:R2:W-:Y:S02]  /*f1e0*/  STS.128 [R245+0x3000], R12 ;  /* 0x0030000cf5007388 */ /* 0x0205e40000000c00 */
.L_x_4117:
[----:B------:R-:W-:Y:S05]  /*f1f0*/  BSYNC B1 ;  /* 0x0000000000017941 */ /* 0x000fea0003800000 */
.L_x_4116:
        /* <DEDUP_REMOVED lines=59> */
.L_x_4124:
[----:B------:R-:W-:Y:S05]  /*f5b0*/  BSYNC B0 ;  /* 0x0000000000007941 */ /* 0x000fea0003800000 */
.L_x_4123:
        /* <DEDUP_REMOVED lines=48> */
.L_x_4126:
[----:B------:R-:W-:Y:S05]  /*f8c0*/  BSYNC B0 ;  /* 0x0000000000007941 */ /* 0x000fea0003800000 */
.L_x_4125:
[----:B-----5:R2:W-:Y:S01]  /*f8d0*/  STS.128 [R245+0x3800], R12 ;  /* 0x0038000cf5007388 */ /* 0x0205e20000000c00 */
[----:B------:R-:W-:Y:S05]  /*f8e0*/  BRA `(.L_x_4122) ;  /* 0x0000003000587947 */ /* 0x000fea0003800000 */
.L_x_4103:
        /* <DEDUP_REMOVED lines=89> */
.L_x_4130:
[----:B------:R-:W-:Y:S05]  /*fe80*/  BSYNC B0 ;  /* 0x0000000000007941 */ /* 0x000fea0003800000 */
.L_x_4129:
        /* <DEDUP_REMOVED lines=89> */
.L_x_4132:
[----:B------:R-:W-:Y:S05]  /*10420*/  BSYNC B0 ;  /* 0x0000000000007941 */ /* 0x000fea0003800000 */
.L_x_4131:
[----:B-----5:R3:W-:Y:S02]  /*10430*/  STS.128 [R245+0x2000], R24 ;  /* 0x00200018f5007388 */ /* 0x0207e40000000c00 */
.L_x_4128:
[----:B------:R-:W-:Y:S05]  /*10440*/  BSYNC B1 ;  /* 0x0000000000017941 */ /* 0x000fea0003800000 */
.L_x_4127:
        /* <DEDUP_REMOVED lines=30> */
[C---:B-12---:R-:W-:Y:S01]  /*10630*/  IMAD.U32 R40, R24.reuse, 0x10000, RZ ;  /* 0x0001000018287824 */ /* 0x046fe200078e00ff */
[----:B------:R-:W-:Y:S01]  /*10640*/  LOP3.LUT R38, R24, 0xffff0000, RZ, 0xc0, !PT ;  /* 0xffff000018267812 */ /* 0x000fe200078ec0ff */
[C---:B------:R-:W-:Y:S01]  /*10650*/  IMAD.U32 R42, R25.reuse, 0x10000, RZ ;  /* 0x00010000192a7824 */ /* 0x040fe200078e00ff */
        /* <DEDUP_REMOVED lines=61> */
.L_x_4136:
[----:B------:R-:W-:Y:S05]  /*10a30*/  BSYNC B0 ;  /* 0x0000000000007941 */ /* 0x000fea0003800000 */
.L_x_4135:
        /* <DEDUP_REMOVED lines=29> */
[----:B---34-:R-:W-:Y:S01]  /*10c10*/  IMAD.U32 R36, R24, 0x10000, RZ ;  /* 0x0001000018247824 */ /* 0x018fe200078e00ff */
[----:B------:R-:W-:Y:S01]  /*10c20*/  SHF.L.U32 R38, R25, 0x10, RZ ;  /* 0x0000001019267819 */ /* 0x000fe200000006ff */
        /* <DEDUP_REMOVED lines=61> */
.L_x_4138:
[----:B------:R-:W-:Y:S05]  /*11000*/  BSYNC B0 ;  /* 0x0000000000007941 */ /* 0x000fea0003800000 */
.L_x_4137:
[----:B-----5:R1:W-:Y:S02]  /*11010*/  STS.128 [R245+0x2800], R24 ;  /* 0x00280018f5007388 */ /* 0x0203e40000000c00 */
.L_x_4134:
[----:B------:R-:W-:Y:S05]  /*11020*/  BSYNC B1 ;  /* 0x0000000000017941 */ /* 0x000fea0003800000 */
.L_x_4133:
        /* <DEDUP_REMOVED lines=31> */
[C---:B----4-:R-:W-:Y:S01]  /*11220*/  IMAD.U32 R37, R24.reuse, 0x10000, RZ ;  /* 0x0001000018257824 */ /* 0x050fe200078e00ff */
[----:B------:R-:W-:Y:S01]  /*11230*/  LOP3.LUT R36, R24, 0xffff0000, RZ, 0xc0, !PT ;  /* 0xffff000018247812 */ /* 0x000fe200078ec0ff */
[----:B------:R-:W-:Y:S01]  /*11240*/  IMAD.U32 R38, R26, 0x10000, RZ ;  /* 0x000100001a267824 */ /* 0x000fe200078e00ff */
[C---:B------:R-:W-:Y:S02]  /*11250*/  LOP3.LUT R24, R25.reuse, 0xffff0000, RZ, 0xc0, !PT ;  /* 0xffff000019187812 */ /* 0x040fe400078ec0ff */
[----:B--2---:R-:W-:Y:S02]  /*11260*/  SHF.L.U32 R40, R25, 0x10, RZ ;  /* 0x0000001019287819 */ /* 0x004fe400000006ff */
[C---:B------:R-:W-:Y:S02]  /*11270*/  LOP3.LUT R25, R27.reuse, 0xffff0000, RZ, 0xc0, !PT ;  /* 0xffff00001b197812 */ /* 0x040fe400078ec0ff */
[----:B------:R-:W-:-:S02]  /*11280*/  SHF.L.U32 R42, R27, 0x10, RZ ;  /* 0x000000101b2a7819 */ /* 0x000fc400000006ff */
        /* <DEDUP_REMOVED lines=57> */
.L_x_4142:
[----:B------:R-:W-:Y:S05]  /*11620*/  BSYNC B0 ;  /* 0x0000000000007941 */ /* 0x000fea0003800000 */
.L_x_4141:
[----:B-----5:R3:W-:Y:S04]  /*11630*/  STS.128 [R245+0x1000], R24 ;  /* 0x00100018f5007388 */ /* 0x0207e80000000c00 */
[----:B---3--:R3:W5:Y:S01]  /*11640*/  LD.E.128 R24, desc[UR6][R34.64+0x80] ;  /* 0x0000800622187980 */ /* 0x008762000c101d00 */
[----:B------:R-:W-:Y:S01]  /*11650*/  IADD3 R4, R18, 0x40, RZ ;  /* 0x0000004012047810 */ /* 0x000fe20007ffe0ff */
[----:B------:R-:W-:Y:S03]  /*11660*/  BSSY B0, `(.L_x_4143) ;  /* 0x0000059000007945 */ /* 0x000fe60003800000 */
[----:B------:R-:W-:-:S13]  /*11670*/  ISETP.GE.AND P0, PT, R4, R0, PT ;  /* 0x000000000400720c */ /* 0x000fda0003f06270 */
[----:B------:R-:W-:Y:S05]  /*11680*/  @P0 BRA `(.L_x_4144) ;  /* 0x0000000400580947 */ /* 0x000fea0003800000 */
[-C--:B------:R-:W-:Y:S01]  /*11690*/  ISETP.GE.AND P0, PT, R4, R2.reuse, PT ;  /* 0x000000020400720c */ /* 0x080fe20003f06270 */
[----:B------:R-:W-:Y:S01]  /*116a0*/  IMAD.MOV.U32 R5, RZ, RZ, RZ ;  /* 0x000000ffff057224 */ /* 0x000fe200078e00ff */
[----:B------:R-:W-:Y:S01]  /*116b0*/  LEA R20, R2, 0x40, 0x5 ;  /* 0x0000004002147811 */ /* 0x000fe200078e28ff */
[----:B------:R-:W-:Y:S01]  /*116c0*/  IMAD.MOV.U32 R22, RZ, RZ, RZ ;  /* 0x000000ffff167224 */ /* 0x000fe200078e00ff */
[----:B------:R-:W-:Y:S02]  /*116d0*/  MOV R4, R2 ;  /* 0x0000000200047202 */ /* 0x000fe40000000f00 */
[----:B------:R-:W-:-:S04]  /*116e0*/  IADD3 R21, P1, R20, R9, RZ ;  /* 0x0000000914157210 */ /* 0x000fc80007f3e0ff */
[----:B------:R-:W-:-:S03]  /*116f0*/  LEA.HI.X.SX32 R20, R20, R16, 0x1, P1 ;  /* 0x0000001014147211 */ /* 0x000fc600008f0eff */
[--C-:B------:R-:W-:Y:S01]  /*11700*/  @P0 IMAD.MOV R5, RZ, RZ, -R2.reuse ;  /* 0x000000ffff050224 */ /* 0x100fe200078e0a02 */
[----:B------:R-:W-:Y:S01]  /*11710*/  @P0 IADD3 R22, -R2, RZ, RZ ;  /* 0x000000ff02160210 */ /* 0x000fe20007ffe1ff */
[----:B------:R-:W-:-:S03]  /*11720*/  @P0 IMAD.MOV R4, RZ, RZ, -R2 ;  /* 0x000000ffff040224 */ /* 0x000fc600078e0a02 */
[----:B------:R-:W-:-:S04]  /*11730*/  IADD3 R6, P1, R5, R21, RZ ;  /* 0x0000001505067210 */ /* 0x000fc80007f3e0ff */
[----:B------:R-:W-:Y:S02]  /*11740*/  LEA.HI.X.SX32 R5, R5, R20, 0x1, P1 ;  /* 0x0000001405057211 */ /* 0x000fe400008f0eff */
[----:B------:R-:W-:-:S04]  /*11750*/  LEA R12, P1, R6, R28, 0x1 ;  /* 0x0000001c060c7211 */ /* 0x000fc800078208ff */
[----:B------:R-:W-:Y:S01]  /*11760*/  LEA.HI.X R13, R6, R29, R5, 0x1, P1 ;  /* 0x0000001d060d7211 */ /* 0x000fe200008f0c05 */
[----:B------:R-:W-:Y:S01]  /*11770*/  IMAD.WIDE R4, R4, 0x2, R34 ;  /* 0x0000000204047825 */ /* 0x000fe200078e0222 */
[----:B------:R-:W-:-:S04]  /*11780*/  IADD3 R21, P1, R22, R21, RZ ;  /* 0x0000001516157210 */ /* 0x000fc80007f3e0ff */
[----:B------:R-:W2:Y:S01]  /*11790*/  LD.E.128 R12, desc[UR6][R12.64] ;  /* 0x000000060c0c7980 */ /* 0x000ea2000c101d00 */
[----:B------:R-:W-:Y:S02]  /*117a0*/  LEA.HI.X.SX32 R20, R22, R20, 0x1, P1 ;  /* 0x0000001416147211 */ /* 0x000fe400008f0eff */
[C---:B------:R-:W-:Y:S01]  /*117b0*/  LEA R22, P1, R21.reuse, R30, 0x1 ;  /* 0x0000001e15167211 */ /* 0x040fe200078208ff */
[----:B------:R-:W2:Y:S03]  /*117c0*/  LD.E.128 R4, desc[UR6][R4.64+0x80] ;  /* 0x0000800604047980 */ /* 0x000ea6000c101d00 */
[----:B------:R-:W-:-:S06]  /*117d0*/  LEA.HI.X R23, R21, R31, R20, 0x1, P1 ;  /* 0x0000001f15177211 */ /* 0x000fcc00008f0c14 */
[----:B------:R-:W2:Y:S01]  /*117e0*/  LD.E.128 R20, desc[UR6][R22.64] ;  /* 0x0000000616147980 */ /* 0x000ea2000c101d00 */
[C---:B-1-3-5:R-:W-:Y:S01]  /*117f0*/  IMAD.U32 R35, R24.reuse, 0x10000, RZ ;  /* 0x0001000018237824 */ /* 0x06afe200078e00ff */
[----:B------:R-:W-:Y:S01]  /*11800*/  LOP3.LUT R34, R24, 0xffff0000, RZ, 0xc0, !PT ;  /* 0xffff000018227812 */ /* 0x000fe200078ec0ff */
[C---:B----4-:R-:W-:Y:S01]  /*11810*/  IMAD.U32 R37, R25.reuse, 0x10000, RZ ;  /* 0x0001000019257824 */ /* 0x050fe200078e00ff */
[----:B------:R-:W-:Y:S01]  /*11820*/  LOP3.LUT R24, R25, 0xffff0000, RZ, 0xc0, !PT ;  /* 0xffff000019187812 */ /* 0x000fe200078ec0ff */
[C---:B--2---:R-:W-:Y:S01]  /*11830*/  IMAD.U32 R40, R27.reuse, 0x10000, RZ ;  /* 0x000100001b287824 */ /* 0x044fe200078e00ff */
[----:B------:R-:W-:Y:S02]  /*11840*/  LOP3.LUT R25, R27, 0xffff0000, RZ, 0xc0, !PT ;  /* 0xffff00001b197812 */ /* 0x000fe400078ec0ff */
[C---:B------:R-:W-:Y:S02]  /*11850*/  SHF.L.U32 R36, R26.reuse, 0x10, RZ ;  /* 0x000000101a247819 */ /* 0x040fe400000006ff */
[----:B------:R-:W-:Y:S01]  /*11860*/  LOP3.LUT R26, R26, 0xffff0000, RZ, 0xc0, !PT ;  /* 0xffff00001a1a7812 */ /* 0x000fe200078ec0ff */
[C---:B------:R-:W-:Y:S01]  /*11870*/  IMAD.U32 R38, R12.reuse, 0x10000, RZ ;  /* 0x000100000c267824 */ /* 0x040fe200078e00ff */
        /* <DEDUP_REMOVED lines=55> */
.L_x_4144:
[----:B------:R-:W-:Y:S05]  /*11bf0*/  BSYNC B0 ;  /* 0x0000000000007941 */ /* 0x000fea0003800000 */
.L_x_4143:
[----:B-----5:R1:W-:Y:S02]  /*11c00*/  STS.128 [R245+0x3000], R24 ;  /* 0x00300018f5007388 */ /* 0x0203e40000000c00 */
.L_x_4140:
[----:B------:R-:W-:Y:S05]  /*11c10*/  BSYNC B1 ;  /* 0x0000000000017941 */ /* 0x000fea0003800000 */
.L_x_4139:
        /* <DEDUP_REMOVED lines=30> */
[C---:B------:R-:W-:Y:S01]  /*11e00*/  LOP3.LUT R8, R25.reuse, 0xffff0000, RZ, 0xc0, !PT ;  /* 0xffff000019087812 */ /* 0x040fe200078ec0ff */
[----:B------:R-:W-:Y:S01]  /*11e10*/  IMAD.U32 R35, R24, 0x10000, RZ ;  /* 0x0001000018237824 */ /* 0x000fe200078e00ff */
[----:B----4-:R-:W-:Y:S01]  /*11e20*/  SHF.L.U32 R37, R25, 0x10, RZ ;  /* 0x0000001019257819 */ /* 0x010fe200000006ff */
[----:B------:R-:W-:Y:S01]  /*11e30*/  IMAD.U32 R36, R26, 0x10000, RZ ;  /* 0x000100001a247824 */ /* 0x000fe200078e00ff */
[C---:B------:R-:W-:Y:S02]  /*11e40*/  LOP3.LUT R25, R27.reuse, 0xffff0000, RZ, 0xc0, !PT ;  /* 0xffff00001b197812 */ /* 0x040fe400078ec0ff */
[----:B--2---:R-:W-:Y:S02]  /*11e50*/  SHF.L.U32 R40, R27, 0x10, RZ ;  /* 0x000000101b287819 */ /* 0x004fe400000006ff */
[----:B------:R-:W-:Y:S02]  /*11e60*/  LOP3.LUT R24, R24, 0xffff0000, RZ, 0xc0, !PT ;  /* 0xffff000018187812 */ /* 0x000fe400078ec0ff */
        /* <DEDUP_REMOVED lines=57> */
.L_x_4146:
[----:B------:R-:W-:Y:S05]  /*12200*/  BSYNC B0 ;  /* 0x0000000000007941 */ /* 0x000fea0003800000 */
.L_x_4145:
        /* <DEDUP_REMOVED lines=93> */
.L_x_4148:
[----:B------:R-:W-:Y:S05]  /*127e0*/  BSYNC B0 ;  /* 0x0000000000007941 */ /* 0x000fea0003800000 */
.L_x_4147:
[----:B-----5:R1:W-:Y:S01]  /*127f0*/  STS.128 [R245+0x3800], R4 ;  /* 0x00380004f5007388 */ /* 0x0203e20000000c00 */
[----:B------:R-:W-:Y:S05]  /*12800*/  BRA `(.L_x_4122) ;  /* 0x0000000000907947 */ /* 0x000fea0003800000 */
.L_x_4102:
[----:B------:R-:W-:Y:S02]  /*12810*/  IMAD.IADD R0, R242, 0x1, -R52 ;  /* 0x00000001f2007824 */ /* 0x000fe400078e0a34 */
[C---:B------:R-:W-:Y:S02]  /*12820*/  VIADD R3, R160.reuse, 0x10 ;  /* 0x00000010a0037836 */ /* 0x040fe40000000000 */
[C---:B---3--:R-:W-:Y:S01]  /*12830*/  VIADD R34, R160.reuse, 0x30 ;  /* 0x00000030a0227836 */ /* 0x048fe20000000000 */
        /* <DEDUP_REMOVED lines=33> */
.L_x_4122:
[----:B------:R-:W-:Y:S05]  /*12a50*/  BSYNC B2 ;  /* 0x0000000000027941 */ /* 0x000fea0003800000 */
.L_x_4101:
[----:B------:R-:W-:Y:S02]  /*12a60*/  VIADD R248, R39, 0xffffffff ;  /* 0xffffffff27f87836 */ /* 0x000fe40000000000 */
[----:B-1----:R-:W-:Y:S02]  /*12a70*/  VIADD R6, R160, 0x50 ;  /* 0x00000050a0067836 */ /* 0x002fe40000000000 */
[----:B------:R-:W-:-:S04]  /*12a80*/  IMAD.SHL.U32 R2, R248, 0x80, RZ ;  /* 0x00000080f8027824 */ /* 0x000fc800078e00ff */
[----:B------:R-:W-:-:S05]  /*12a90*/  IMAD.IADD R0, R48, 0x1, -R2 ;  /* 0x0000000130007824 */ /* 0x000fca00078e0a02 */
[-C--:B------:R-:W-:Y:S02]  /*12aa0*/  ISETP.GE.AND P5, PT, R3, R0.reuse, PT ;  /* 0x000000000300720c */ /* 0x080fe40003fa6270 */
[-C--:B------:R-:W-:Y:S02]  /*12ab0*/  ISETP.GE.AND P2, PT, R160, R0.reuse, PT ;  /* 0x00000000a000720c */ /* 0x080fe40003f46270 */
[-C--:B------:R-:W-:Y:S02]  /*12ac0*/  ISETP.GE.AND P1, PT, R17, R0.reuse, PT ;  /* 0x000000001100720c */ /* 0x080fe40003f26270 */
[-C--:B------:R-:W-:Y:S02]  /*12ad0*/  ISETP.GE.AND P6, PT, R34, R0.reuse, PT ;  /* 0x000000002200720c */ /* 0x080fe40003fc6270 */
[----:B------:R-:W-:-:S05]  /*12ae0*/  ISETP.GE.AND P4, PT, R6, R0, PT ;  /* 0x000000000600720c */ /* 0x000fca0003f86270 */
[CC--:B------:R-:W-:Y:S02]  /*12af0*/  @!P5 LEA R8, P0, R57.reuse, R237.reuse, 0x1 ;  /* 0x000000ed3908d211 */ /* 0x0c0fe400078008ff */
[--C-:B------:R-:W-:Y:S02]  /*12b00*/  @!P2 IMAD.MOV.U32 R4, RZ, RZ, R237.reuse ;  /* 0x000000ffff04a224 */ /* 0x100fe400078e00ed */
[----:B------:R-:W-:Y:S01]  /*12b10*/  @!P2 IMAD.MOV.U32 R5, RZ, RZ, R236 ;  /* 0x000000ffff05a224 */ /* 0x000fe200078e00ec */
[-C--:B------:R-:W-:Y:S01]  /*12b20*/  @!P5 LEA.HI.X R9, R57, R236.reuse, R58, 0x1, P0 ;  /* 0x000000ec3909d211 */ /* 0x080fe200000f0c3a */
[--C-:B------:R-:W-:Y:S01]  /*12b30*/  @!P6 IMAD.MOV.U32 R20, RZ, RZ, R237.reuse ;  /* 0x000000ffff14e224 */ /* 0x100fe200078e00ed */
[C---:B--234-:R-:W-:Y:S01]  /*12b40*/  @!P1 LEA R12, P0, R44.reuse, R237, 0x6 ;  /* 0x000000ed2c0c9211 */ /* 0x05cfe200078030ff */
[----:B------:R-:W-:Y:S01]  /*12b50*/  @!P6 IMAD.MOV.U32 R21, RZ, RZ, R236 ;  /* 0x000000ffff15e224 */ /* 0x000fe200078e00ec */
[----:B------:R-:W-:Y:S01]  /*12b60*/  @!PT LDS RZ, [RZ] ;  /* 0x00000000fffff984 */ /* 0x000fe20000000800 */
[----:B------:R-:W-:Y:S01]  /*12b70*/  @!PT LDS RZ, [RZ] ;  /* 0x00000000fffff984 */ /* 0x000fe20000000800 */
[----:B------:R-:W-:Y:S01]  /*12b80*/  @!PT LDS RZ, [RZ] ;  /* 0x00000000fffff984 */ /* 0x000fe20000000800 */
[----:B------:R-:W-:Y:S01]  /*12b90*/  @!P2 LDGSTS.E.BYPASS.LTC128B.128 [R245+0x4000], desc[UR6][R4.64] ;  /* 0x0400000004f5afae */ /* 0x000fe2000b901d46 */
[----:B------:R-:W-:Y:S01]  /*12ba0*/  @!P4 IMAD.MOV.U32 R14, RZ, RZ, R237 ;  /* 0x000000ffff0ec224 */ /* 0x000fe200078e00ed */
[C---:B------:R-:W-:Y:S01]  /*12bb0*/  @!P1 LEA.HI.X R13, R44.reuse, R236, R45, 0x6, P0 ;  /* 0x000000ec2c0d9211 */ /* 0x040fe200000f342d */
[----:B------:R-:W-:Y:S01]  /*12bc0*/  @!P6 IMAD.WIDE.U32 R22, R44, 0x60, R20 ;  /* 0x000000602c16e825 */ /* 0x000fe200078e0014 */
[----:B------:R1:W-:Y:S01]  /*12bd0*/  @!P2 LDGSTS.E.BYPASS.LTC128B.128 [R245+0x8000], desc[UR6][R4.64+0x80] ;  /* 0x0800008004f5afae */ /* 0x0003e2000b901d46 */
[----:B------:R-:W-:-:S02]  /*12be0*/  ISETP.GE.AND P0, PT, R3, R0, PT ;  /* 0x000000000300720c */ /* 0x000fc40003f06270 */
[----:B------:R-:W-:Y:S01]  /*12bf0*/  VIADD R3, R160, 0x40 ;  /* 0x00000040a0037836 */ /* 0x000fe20000000000 */
[----:B------:R-:W-:Y:S01]  /*12c00*/  @!P5 LDGSTS.E.BYPASS.LTC128B.128 [R245+0x4800], desc[UR6][R8.64] ;  /* 0x0480000008f5dfae */ /* 0x000fe2000b901d46 */
[----:B------:R-:W-:-:S03]  /*12c10*/  @!P4 IMAD.MOV.U32 R15, RZ, RZ, R236 ;  /* 0x000000ffff0fc224 */ /* 0x000fc600078e00ec */
[----:B------:R2:W-:Y:S01]  /*12c20*/  @!P5 LDGSTS.E.BYPASS.LTC128B.128 [R245+0x8800], desc[UR6][R8.64+0x80] ;  /* 0x0880008008f5dfae */ /* 0x0005e2000b901d46 */
[----:B------:R-:W-:Y:S01]  /*12c30*/  ISETP.GE.AND P5, PT, R3, R0, PT ;  /* 0x000000000300720c */ /* 0x000fe20003fa6270 */
[----:B------:R-:W-:Y:S02]  /*12c40*/  @!P4 IMAD.WIDE.U32 R20, R44, 0xa0, R14 ;  /* 0x000000a02c14c825 */ /* 0x000fe400078e000e */
[----:B------:R-:W-:Y:S04]  /*12c50*/  @!P1 LDGSTS.E.BYPASS.LTC128B.128 [R245+0x5000], desc[UR6][R12.64] ;  /* 0x050000000cf59fae */ /* 0x000fe8000b901d46 */
[----:B------:R3:W-:Y:S01]  /*12c60*/  @!P1 LDGSTS.E.BYPASS.LTC128B.128 [R245+0x9000], desc[UR6][R12.64+0x80] ;  /* 0x090000800cf59fae */ /* 0x0007e2000b901d46 */
[C---:B-1----:R-:W-:Y:S02]  /*12c70*/  VIADD R5, R160.reuse, 0x60 ;  /* 0x00000060a0057836 */ /* 0x042fe40000000000 */
[----:B------:R-:W-:-:S03]  /*12c80*/  VIADD R4, R160, 0x70 ;  /* 0x00000070a0047836 */ /* 0x000fc60000000000 */
[-C--:B------:R-:W-:Y:S02]  /*12c90*/  ISETP.GE.AND P3, PT, R5, R0.reuse, PT ;  /* 0x000000000500720c */ /* 0x080fe40003f66270 */
[----:B------:R-:W-:Y:S01]  /*12ca0*/  ISETP.GE.AND P2, PT, R4, R0, PT ;  /* 0x000000000400720c */ /* 0x000fe20003f46270 */
[----:B--2---:R-:W-:-:S04]  /*12cb0*/  @!P4 IMAD R9, R45, 0xa0, RZ ;  /* 0x000000a02d09c824 */ /* 0x004fc800078e02ff */
[----:B------:R-:W-:Y:S02]  /*12cc0*/  @!P4 IMAD.IADD R21, R9, 0x1, R21 ;  /* 0x000000010915c824 */ /* 0x000fe400078e0215 */
[----:B---3--:R-:W-:-:S04]  /*12cd0*/  @!P6 IMAD R12, R45, 0x60, RZ ;  /* 0x000000602d0ce824 */ /* 0x008fc800078e02ff */
[----:B------:R-:W-:Y:S02]  /*12ce0*/  @!P3 IMAD.MOV.U32 R18, RZ, RZ, R237 ;  /* 0x000000ffff12b224 */ /* 0x000fe400078e00ed */
[--C-:B------:R-:W-:Y:S02]  /*12cf0*/  @!P3 IMAD.MOV.U32 R19, RZ, RZ, R236.reuse ;  /* 0x000000ffff13b224 */ /* 0x100fe400078e00ec */
[----:B------:R-:W-:Y:S01]  /*12d00*/  @!P6 IMAD.IADD R23, R12, 0x1, R23 ;  /* 0x000000010c17e824 */ /* 0x000fe200078e0217 */
[C---:B------:R-:W-:Y:S01]  /*12d10*/  @!P5 LEA R12, P1, R44.reuse, R237, 0x7 ;  /* 0x000000ed2c0cd211 */ /* 0x040fe200078238ff */
[----:B------:R-:W-:Y:S02]  /*12d20*/  @!P2 IMAD.MOV.U32 R14, RZ, RZ, R237 ;  /* 0x000000ffff0ea224 */ /* 0x000fe400078e00ed */
[----:B------:R-:W-:Y:S01]  /*12d30*/  @!P2 IMAD.MOV.U32 R15, RZ, RZ, R236 ;  /* 0x000000ffff0fa224 */ /* 0x000fe200078e00ec */
[C---:B------:R-:W-:Y:S01]  /*12d40*/  @!P5 LEA.HI.X R13, R44.reuse, R236, R45, 0x7, P1 ;  /* 0x000000ec2c0dd211 */ /* 0x040fe200008f3c2d */
[----:B------:R-:W-:Y:S01]  /*12d50*/  @!P3 IMAD R8, R45, 0xc0, RZ ;  /* 0x000000c02d08b824 */ /* 0x000fe200078e02ff */
[----:B------:R-:W-:Y:S01]  /*12d60*/  @!P6 LDGSTS.E.BYPASS.LTC128B.128 [R245+0x5800], desc[UR6][R22.64] ;  /* 0x0580000016f5efae */ /* 0x000fe2000b901d46 */
[----:B------:R-:W-:Y:S01]  /*12d70*/  @!P3 IMAD.WIDE.U32 R18, R44, 0xc0, R18 ;  /* 0x000000c02c12b825 */ /* 0x000fe200078e0012 */
[----:B------:R-:W-:-:S02]  /*12d80*/  ISETP.GE.AND P1, PT, R4, R0, PT ;  /* 0x000000000400720c */ /* 0x000fc40003f26270 */
[----:B------:R-:W-:Y:S01]  /*12d90*/  @!P6 LDGSTS.E.BYPASS.LTC128B.128 [R245+0x9800], desc[UR6][R22.64+0x80] ;  /* 0x0980008016f5efae */ /* 0x000fe2000b901d46 */
[----:B------:R-:W-:Y:S01]  /*12da0*/  @!P2 IMAD R7, R45, 0xe0, RZ ;  /* 0x000000e02d07a824 */ /* 0x000fe200078e02ff */
[-C--:B------:R-:W-:Y:S01]  /*12db0*/  ISETP.GE.AND P6, PT, R160, R0.reuse, PT ;  /* 0x00000000a000720c */ /* 0x080fe20003fc6270 */
[----:B------:R-:W-:Y:S01]  /*12dc0*/  @!P2 IMAD.WIDE.U32 R14, R44, 0xe0, R14 ;  /* 0x000000e02c0ea825 */ /* 0x000fe200078e000e */
[----:B------:R-:W-:Y:S03]  /*12dd0*/  @!P5 LDGSTS.E.BYPASS.LTC128B.128 [R245+0x6000], desc[UR6][R12.64] ;  /* 0x060000000cf5dfae */ /* 0x000fe6000b901d46 */
[----:B------:R-:W-:Y:S01]  /*12de0*/  @!P3 IMAD.IADD R9, R8, 0x1, R19 ;  /* 0x000000010809b824 */ /* 0x000fe200078e0213 */
[----:B------:R1:W-:Y:S01]  /*12df0*/  @!P5 LDGSTS.E.BYPASS.LTC128B.128 [R245+0xa000], desc[UR6][R12.64+0x80] ;  /* 0x0a0000800cf5dfae */ /* 0x0003e2000b901d46 */
[----:B------:R-:W-:Y:S01]  /*12e00*/  @!P3 IMAD.MOV.U32 R8, RZ, RZ, R18 ;  /* 0x000000ffff08b224 */ /* 0x000fe200078e0012 */
[----:B------:R-:W-:Y:S01]  /*12e10*/  ISETP.GE.AND P5, PT, R34, R0, PT ;  /* 0x000000002200720c */ /* 0x000fe20003fa6270 */
[----:B------:R-:W-:Y:S01]  /*12e20*/  @!P2 IMAD.IADD R15, R7, 0x1, R15 ;  /* 0x00000001070fa824 */ /* 0x000fe200078e020f */
[----:B------:R-:W-:Y:S01]  /*12e30*/  @!P4 LDGSTS.E.BYPASS.LTC128B.128 [R245+0x6800], desc[UR6][R20.64] ;  /* 0x0680000014f5cfae */ /* 0x000fe2000b901d46 */
[----:B------:R-:W-:-:S03]  /*12e40*/  LEA.HI R7, R54, R54, RZ, 0x1 ;  /* 0x0000003636077211 */ /* 0x000fc600078f08ff */
[----:B------:R-:W-:Y:S01]  /*12e50*/  @!P4 LDGSTS.E.BYPASS.LTC128B.128 [R245+0xa800], desc[UR6][R20.64+0x80] ;  /* 0x0a80008014f5cfae */ /* 0x000fe2000b901d46 */
[----:B------:R-:W-:-:S03]  /*12e60*/  LOP3.LUT R7, R7, 0xfffffffe, RZ, 0xc0, !PT ;  /* 0xfffffffe07077812 */ /* 0x000fc600078ec0ff */
[----:B------:R-:W-:Y:S02]  /*12e70*/  @!P3 LDGSTS.E.BYPASS.LTC128B.128 [R245+0x7000], desc[UR6][R8.64] ;  /* 0x0700000008f5bfae */ /* 0x000fe4000b901d46 */
[----:B------:R-:W-:Y:S01]  /*12e80*/  IMAD.IADD R54, R54, 0x1, -R7 ;  /* 0x0000000136367824 */ /* 0x000fe200078e0a07 */
[----:B------:R-:W-:Y:S01]  /*12e90*/  SHF.R.S32.HI R7, RZ, 0x1f, R59 ;  /* 0x0000001fff077819 */ /* 0x000fe2000001143b */
[----:B------:R2:W-:Y:S01]  /*12ea0*/  @!P3 LDGSTS.E.BYPASS.LTC128B.128 [R245+0xb000], desc[UR6][R8.64+0x80] ;  /* 0x0b00008008f5bfae */ /* 0x0005e2000b901d46 */
[-C--:B------:R-:W-:Y:S02]  /*12eb0*/  ISETP.GE.AND P3, PT, R6, R0.reuse, PT ;  /* 0x000000000600720c */ /* 0x080fe40003f66270 */
[----:B------:R-:W-:Y:S01]  /*12ec0*/  LEA.HI R6, R7, R59, RZ, 0x3 ;  /* 0x0000003b07067211 */ /* 0x000fe200078f18ff */
[----:B------:R-:W-:Y:S03]  /*12ed0*/  @!P2 LDGSTS.E.BYPASS.LTC128B.128 [R245+0x7800], desc[UR6][R14.64] ;  /* 0x078000000ef5afae */ /* 0x000fe6000b901d46 */
[----:B------:R-:W-:Y:S01]  /*12ee0*/  LOP3.LUT R4, R6, 0xfffffff8, RZ, 0xc0, !PT ;  /* 0xfffffff806047812 */ /* 0x000fe200078ec0ff */
[----:B------:R3:W-:Y:S01]  /*12ef0*/  @!P2 LDGSTS.E.BYPASS.LTC128B.128 [R245+0xb800], desc[UR6][R14.64+0x80] ;  /* 0x0b8000800ef5afae */ /* 0x0007e2000b901d46 */
[----:B------:R-:W-:Y:S01]  /*12f00*/  ISETP.GE.AND P2, PT, R5, R0, PT ;  /* 0x000000000500720c */ /* 0x000fe20003f46270 */
[----:B-1----:R-:W-:-:S02]  /*12f10*/  @!P6 IMAD.MOV.U32 R12, RZ, RZ, R239 ;  /* 0x000000ffff0ce224 */ /* 0x002fc400078e00ef */
[----:B------:R-:W0:Y:S01]  /*12f20*/  LDGDEPBAR ;  /* 0x00000000000079af */ /* 0x000e220000000000 */
[----:B------:R-:W-:-:S03]  /*12f30*/  @!P6 IMAD.MOV.U32 R13, RZ, RZ, R238 ;  /* 0x000000ffff0de224 */ /* 0x000fc600078e00ee */
[----:B------:R-:W4:Y:S01]  /*12f40*/  LD.E R7, desc[UR6][R10.64+0x188] ;  /* 0x000188060a077980 */ /* 0x000f22000c101900 */
[----:B--2---:R-:W-:-:S04]  /*12f50*/  @!P0 LEA R8, P4, R55, R239, 0x1 ;  /* 0x000000ef37088211 */ /* 0x004fc800078808ff */
[----:B------:R-:W-:Y:S01]  /*12f60*/  @!P0 LEA.HI.X R9, R55, R238, R56, 0x1, P4 ;  /* 0x000000ee37098211 */ /* 0x000fe200020f0c38 */
[----:B------:R-:W-:-:S04]  /*12f70*/  DEPBAR.LE SB0, 0x0 ;  /* 0x000080000000791a */ /* 0x000fc80000000000 */
[----:B------:R-:W-:Y:S01]  /*12f80*/  BAR.SYNC.DEFER_BLOCKING 0x0 ;  /* 0x0000000000007b1d */ /* 0x000fe20000010000 */
[-C--:B------:R-:W-:Y:S01]  /*12f90*/  ISETP.GE.AND P4, PT, R3, R0.reuse, PT ;  /* 0x000000000300720c */ /* 0x080fe20003f86270 */
[--C-:B------:R-:W-:Y:S02]  /*12fa0*/  @!P3 IMAD.MOV.U32 R16, RZ, RZ, R239.reuse ;  /* 0x000000ffff10b224 */ /* 0x100fe400078e00ef */
[----:B---3--:R-:W-:Y:S02]  /*12fb0*/  @!P2 IMAD.MOV.U32 R14, RZ, RZ, R239 ;  /* 0x000000ffff0ea224 */ /* 0x008fe400078e00ef */
[----:B------:R-:W-:Y:S02]  /*12fc0*/  @!P2 IMAD.MOV.U32 R15, RZ, RZ, R238 ;  /* 0x000000ffff0fa224 */ /* 0x000fe400078e00ee */
[----:B------:R-:W-:Y:S01]  /*12fd0*/  @!P3 IMAD R5, R47, 0xa0, RZ ;  /* 0x000000a02f05b824 */ /* 0x000fe200078e02ff */
[----:B------:R-:W-:Y:S04]  /*12fe0*/  @P6 STS.128 [R245+0xc000], RZ ;  /* 0x00c000fff5006388 */ /* 0x000fe80000000c00 */
[----:B------:R-:W-:Y:S04]  /*12ff0*/  @P6 STS.128 [R245+0x10000], RZ ;  /* 0x010000fff5006388 */ /* 0x000fe80000000c00 */
[----:B------:R-:W-:Y:S01]  /*13000*/  @!PT LDS RZ, [RZ] ;  /* 0x00000000fffff984 */ /* 0x000fe20000000800 */
[----:B------:R-:W-:Y:S01]  /*13010*/  @!PT LDS RZ, [RZ] ;  /* 0x00000000fffff984 */ /* 0x000fe20000000800 */
[----:B------:R-:W-:Y:S01]  /*13020*/  @!PT LDS RZ, [RZ] ;  /* 0x00000000fffff984 */ /* 0x000fe20000000800 */
[----:B------:R-:W-:Y:S04]  /*13030*/  @!P6 LDGSTS.E.BYPASS.LTC128B.128 [R245+0xc000], desc[UR6][R12.64] ;  /* 0x0c0000000cf5efae */ /* 0x000fe8000b901d46 */
[----:B------:R1:W-:Y:S01]  /*13040*/  @!P6 LDGSTS.E.BYPASS.LTC128B.128 [R245+0x10000], desc[UR6][R12.64+0x80] ;  /* 0x100000800cf5efae */ /* 0x0003e2000b901d46 */
[----:B------:R-:W-:-:S03]  /*13050*/  ISETP.GE.AND P6, PT, R17, R0, PT ;  /* 0x000000001100720c */ /* 0x000fc60003fc6270 */
[----:B------:R-:W-:Y:S01]  /*13060*/  @P0 STS.128 [R245+0xc800], RZ ;  /* 0x00c800fff5000388 */ /* 0x000fe20000000c00 */
[----:B------:R-:W-:-:S03]  /*13070*/  @!P3 IMAD.MOV.U32 R17, RZ, RZ, R238 ;  /* 0x000000ffff11b224 */ /* 0x000fc600078e00ee */
[----:B------:R-:W-:Y:S04]  /*13080*/  @P0 STS.128 [R245+0x10800], RZ ;  /* 0x010800fff5000388 */ /* 0x000fe80000000c00 */
[----:B------:R-:W-:Y:S01]  /*13090*/  @!PT LDS RZ, [RZ] ;  /* 0x00000000fffff984 */ /* 0x000fe20000000800 */
[----:B------:R-:W-:Y:S01]  /*130a0*/  @!PT LDS RZ, [RZ] ;  /* 0x00000000fffff984 */ /* 0x000fe20000000800 */
[----:B------:R-:W-:Y:S01]  /*130b0*/  @!PT LDS RZ, [RZ] ;  /* 0x00000000fffff984 */ /* 0x000fe20000000800 */
[----:B------:R-:W-:Y:S04]  /*130c0*/  @!P0 LDGSTS.E.BYPASS.LTC128B.128 [R245+0xc800], desc[UR6][R8.64] ;  /* 0x0c80000008f58fae */ /* 0x000fe8000b901d46 */
[----:B------:R2:W-:Y:S01]  /*130d0*/  @!P0 LDGSTS.E.BYPASS.LTC128B.128 [R245+0x10800], desc[UR6][R8.64+0x80] ;  /* 0x1080008008f58fae */ /* 0x0005e2000b901d46 */
[----:B------:R-:W-:Y:S02]  /*130e0*/  IMAD.IADD R0, R59, 0x1, -R4 ;  /* 0x000000013b007824 */ /* 0x000fe400078e0a04 */
[----:B------:R-:W-:-:S04]  /*130f0*/  @!P3 IMAD.WIDE.U32 R16, R46, 0xa0, R16 ;  /* 0x000000a02e10b825 */ /* 0x000fc800078e0010 */
[----:B-1----:R-:W-:Y:S02]  /*13100*/  @!P5 IMAD.MOV.U32 R12, RZ, RZ, R239 ;  /* 0x000000ffff0cd224 */ /* 0x002fe400078e00ef */
[----:B------:R-:W-:Y:S02]  /*13110*/  @!P5 IMAD.MOV.U32 R13, RZ, RZ, R238 ;  /* 0x000000ffff0dd224 */ /* 0x000fe400078e00ee */
[----:B------:R-:W-:-:S04]  /*13120*/  @!P5 IMAD.WIDE.U32 R18, R46, 0x60, R12 ;  /* 0x000000602e12d825 */ /* 0x000fc800078e000c */
[C---:B------:R-:W-:Y:S02]  /*13130*/  @!P2 IMAD R4, R47.reuse, 0xc0, RZ ;  /* 0x000000c02f04a824 */ /* 0x040fe400078e02ff */
[----:B--2---:R-:W-:Y:S02]  /*13140*/  @!P5 IMAD R8, R47, 0x60, RZ ;  /* 0x000000602f08d824 */ /* 0x004fe400078e02ff */
[----:B------:R-:W-:-:S04]  /*13150*/  @!P2 IMAD.WIDE.U32 R14, R46, 0xc0, R14 ;  /* 0x000000c02e0ea825 */ /* 0x000fc800078e000e */
[----:B------:R-:W-:Y:S01]  /*13160*/  @!P5 IMAD.IADD R19, R8, 0x1, R19 ;  /* 0x000000010813d824 */ /* 0x000fe200078e0213 */
[-C--:B------:R-:W-:Y:S01]  /*13170*/  @!P6 LEA R8, P0, R46, R239.reuse, 0x6 ;  /* 0x000000ef2e08e211 */ /* 0x080fe200078030ff */
[----:B------:R-:W-:Y:S02]  /*13180*/  @!P3 IMAD.IADD R17, R5, 0x1, R17 ;  /* 0x000000010511b824 */ /* 0x000fe400078e0211 */
[----:B------:R-:W-:Y:S01]  /*13190*/  @!P2 IMAD.IADD R5, R4, 0x1, R15 ;  /* 0x000000010405a824 */ /* 0x000fe200078e020f */
[C---:B------:R-:W-:Y:S01]  /*131a0*/  @!P6 LEA.HI.X R9, R46.reuse, R238, R47, 0x6, P0 ;  /* 0x000000ee2e09e211 */ /* 0x040fe200000f342f */
[----:B------:R-:W-:Y:S01]  /*131b0*/  @!P2 IMAD.MOV.U32 R4, RZ, RZ, R14 ;  /* 0x000000ffff04a224 */ /* 0x000fe200078e000e */
[----:B------:R-:W-:Y:S01]  /*131c0*/  @!P4 LEA R14, P0, R46, R239, 0x7 ;  /* 0x000000ef2e0ec211 */ /* 0x000fe200078038ff */
[----:B------:R-:W-:Y:S01]  /*131d0*/  @P6 STS.128 [R245+0xd000], RZ ;  /* 0x00d000fff5006388 */ /* 0x000fe20000000c00 */
[----:B------:R-:W-:-:S03]  /*131e0*/  @!P1 IMAD.MOV.U32 R12, RZ, RZ, R239 ;  /* 0x000000ffff0c9224 */ /* 0x000fc600078e00ef */
[----:B------:R-:W-:Y:S01]  /*131f0*/  @P6 STS.128 [R245+0x11000], RZ ;  /* 0x011000fff5006388 */ /* 0x000fe20000000c00 */
[----:B------:R-:W-:Y:S01]  /*13200*/  @!P4 LEA.HI.X R15, R46, R238, R47, 0x7, P0 ;  /* 0x000000ee2e0fc211 */ /* 0x000fe200000f3c2f */
[----:B------:R-:W-:Y:S02]  /*13210*/  @!P1 IMAD.MOV.U32 R13, RZ, RZ, R238 ;  /* 0x000000ffff0d9224 */ /* 0x000fe400078e00ee */
[----:B------:R-:W-:Y:S01]  /*13220*/  @!PT LDS RZ, [RZ] ;  /* 0x00000000fffff984 */ /* 0x000fe20000000800 */
[----:B------:R-:W-:Y:S01]  /*13230*/  @!PT LDS RZ, [RZ] ;  /* 0x00000000fffff984 */ /* 0x000fe20000000800 */
[----:B------:R-:W-:Y:S01]  /*13240*/  @!PT LDS RZ, [RZ] ;  /* 0x00000000fffff984 */ /* 0x000fe20000000800 */
[----:B------:R-:W-:Y:S04]  /*13250*/  @!P6 LDGSTS.E.BYPASS.LTC128B.128 [R245+0xd000], desc[UR6][R8.64] ;  /* 0x0d00000008f5efae */ /* 0x000fe8000b901d46 */
[----:B------:R1:W-:Y:S04]  /*13260*/  @!P6 LDGSTS.E.BYPASS.LTC128B.128 [R245+0x11000], desc[UR6][R8.64+0x80] ;  /* 0x1100008008f5efae */ /* 0x0003e8000b901d46 */
[----:B------:R-:W-:Y:S04]  /*13270*/  @P5 STS.128 [R245+0xd800], RZ ;  /* 0x00d800fff5005388 */ /* 0x000fe80000000c00 */
[----:B------:R-:W-:Y:S01]  /*13280*/  @P5 STS.128 [R245+0x11800], RZ ;  /* 0x011800fff5005388 */ /* 0x000fe20000000c00 */
[----:B------:R-:W-:-:S03]  /*13290*/  @!P1 IMAD R3, R47, 0xe0, RZ ;  /* 0x000000e02f039824 */ /* 0x000fc600078e02ff */
[----:B------:R-:W-:Y:S01]  /*132a0*/  @!PT LDS RZ, [RZ] ;  /* 0x00000000fffff984 */ /* 0x000fe20000000800 */
[----:B------:R-:W-:Y:S01]  /*132b0*/  @!PT LDS RZ, [RZ] ;  /* 0x00000000fffff984 */ /* 0x000fe20000000800 */
[----:B------:R-:W-:Y:S01]  /*132c0*/  @!PT LDS RZ, [RZ] ;  /* 0x00000000fffff984 */ /* 0x000fe20000000800 */
[----:B------:R-:W-:Y:S01]  /*132d0*/  @!P5 LDGSTS.E.BYPASS.LTC128B.128 [R245+0xd800], desc[UR6][R18.64] ;  /* 0x0d80000012f5dfae */ /* 0x000fe2000b901d46 */
[----:B------:R-:W-:-:S03]  /*132e0*/  @!P1 IMAD.WIDE.U32 R12, R46, 0xe0, R12 ;  /* 0x000000e02e0c9825 */ /* 0x000fc600078e000c */
[----:B------:R-:W-:Y:S04]  /*132f0*/  @!P5 LDGSTS.E.BYPASS.LTC128B.128 [R245+0x11800], desc[UR6][R18.64+0x80] ;  /* 0x1180008012f5dfae */ /* 0x000fe8000b901d46 */
[----:B------:R-:W-:Y:S04]  /*13300*/  @P4 STS.128 [R245+0xe000], RZ ;  /* 0x00e000fff5004388 */ /* 0x000fe80000000c00 */
[----:B------:R-:W-:Y:S04]  /*13310*/  @P4 STS.128 [R245+0x12000], RZ ;  /* 0x012000fff5004388 */ /* 0x000fe80000000c00 */
[----:B------:R-:W-:Y:S01]  /*13320*/  @!PT LDS RZ, [RZ] ;  /* 0x00000000fffff984 */ /* 0x000fe20000000800 */
[----:B------:R-:W-:Y:S01]  /*13330*/  @!PT LDS RZ, [RZ] ;  /* 0x00000000fffff984 */ /* 0x000fe20000000800 */
[----:B------:R-:W-:Y:S01]  /*13340*/  @!PT LDS RZ, [RZ] ;  /* 0x00000000fffff984 */ /* 0x000fe20000000800 */
[----:B------:R-:W-:Y:S01]  /*13350*/  @!P4 LDGSTS.E.BYPASS.LTC128B.128 [R245+0xe000], desc[UR6][R14.64] ;  /* 0x0e0000000ef5cfae */ /* 0x000fe2000b901d46 */
[----:B------:R-:W-:-:S03]  /*13360*/  @!P1 IMAD.IADD R13, R3, 0x1, R13 ;  /* 0x00000001030d9824 */ /* 0x000fc600078e020d */
        /* <DEDUP_REMOVED lines=13> */
[----:B------:R-:W-:Y:S01]  /*13440*/  @!P2 LDGSTS.E.BYPASS.LTC128B.128 [R245+0xf000], desc[UR6][R4.64] ;  /* 0x0f00000004f5afae */ /* 0x000fe2000b901d46 */
[----:B-1----:R-:W-:-:S03]  /*13450*/  IMAD.SHL.U32 R8, R6, 0x40, RZ ;  /* 0x0000004006087824 */ /* 0x002fc600078e00ff */
        /* <DEDUP_REMOVED lines=8> */
[----:B------:R-:W3:Y:S01]  /*134e0*/  LD.E R6, desc[UR6][R10.64+0x18c] ;  /* 0x00018c060a067980 */ /* 0x000ee2000c101900 */
[----:B------:R-:W-:-:S02]  /*134f0*/  IMAD.SHL.U32 R3, R53, 0x40, RZ ;  /* 0x0000004035037824 */ /* 0x000fc400078e00ff */
[----:B------:R-:W-:Y:S02]  /*13500*/  IMAD.SHL.U32 R160, R160, 0x8, RZ ;  /* 0x00000008a0a07824 */ /* 0x000fe400078e00ff */
[----:B-1----:R-:W-:Y:S01]  /*13510*/  IMAD.SHL.U32 R4, R0, 0x40, RZ ;  /* 0x0000004000047824 */ /* 0x002fe200078e00ff */
[----:B------:R-:W-:Y:S01]  /*13520*/  LOP3.LUT R3, R3, 0x1c0, RZ, 0xc0, !PT ;  /* 0x000001c003037812 */ /* 0x000fe200078ec0ff */
[----:B------:R-:W-:Y:S01]  /*13530*/  IMAD.SHL.U32 R5, R54, 0x8, RZ ;  /* 0x0000000836057824 */ /* 0x000fe200078e00ff */
[----:B------:R-:W-:Y:S01]  /*13540*/  LOP3.LUT R8, R8, 0xfffffe00, RZ, 0xc0, !PT ;  /* 0xfffffe0008087812 */ /* 0x000fe200078ec0ff */
[----:B------:R-:W0:Y:S01]  /*13550*/  LDGDEPBAR ;  /* 0x00000000000079af */ /* 0x000e220000000000 */
[----:B------:R-:W-:Y:S02]  /*13560*/  LOP3.LUT R4, R4, 0x1c0, RZ, 0xc0, !PT ;  /* 0x000001c004047812 */ /* 0x000fe400078ec0ff */
[----:B------:R-:W-:Y:S02]  /*13570*/  LOP3.LUT R160, R3, 0x8, R160, 0xf8, !PT ;  /* 0x0000000803a07812 */ /* 0x000fe400078ef8a0 */
[----:B------:R-:W-:-:S02]  /*13580*/  LOP3.LUT R5, R4, 0x8, R5, 0xf8, !PT ;  /* 0x0000000804057812 */ /* 0x000fc400078ef805 */
        /* <DEDUP_REMOVED lines=8> */
[----:B------:R-:W-:Y:S01]  /*13610*/  LEA R233, R233, UR4, 0x1 ;  /* 0x00000004e9e97c11 */ /* 0x000fe2000f8e08ff */
[----:B------:R-:W-:Y:S01]  /*13620*/  IMAD.MOV.U32 R4, RZ, RZ, 0x10 ;  /* 0x00000010ff047424 */ /* 0x000fe200078e00ff */
[----:B------:R-:W-:Y:S01]  /*13630*/  R2P PR, R0, 0x6 ;  /* 0x0000000600007804 */ /* 0x000fe20000000000 */
[----:B------:R-:W-:Y:S01]  /*13640*/  LDSM.16.M88.4 R88, [R234] ;  /* 0x00000000ea58783b */ /* 0x000fe20000000200 */
[----:B------:R-:W-:-:S03]  /*13650*/  IMAD.MOV.U32 R3, RZ, RZ, 0x20 ;  /* 0x00000020ff037424 */ /* 0x000fc600078e00ff */
[----:B------:R-:W1:Y:S01]  /*13660*/  LDSM.16.M88.4 R56, [R233+0x4000] ;  /* 0x00400000e938783b */ /* 0x000e620000000200 */
[----:B------:R-:W-:Y:S02]  /*13670*/  SEL R4, R4, 0xfffffff0, !P1 ;  /* 0xfffffff004047807 */ /* 0x000fe40004800000 */
[----:B------:R-:W-:Y:S01]  /*13680*/  SEL R3, R3, 0xffffffe0, !P2 ;  /* 0xffffffe003037807 */ /* 0x000fe20005000000 */
[----:B------:R-:W-:Y:S01]  /*13690*/  VIADD R231, R233, 0x4020 ;  /* 0x00004020e9e77836 */ /* 0x000fe20000000000 */
[----:B------:R-:W-:Y:S01]  /*136a0*/  R2P PR, R53, 0x6 ;  /* 0x0000000635007804 */ /* 0x000fe20000000000 */
[----:B------:R-:W-:Y:S01]  /*136b0*/  VIADD R0, R233, 0x4000 ;  /* 0x00004000e9007836 */ /* 0x000fe20000000000 */
[----:B------:R-:W2:Y:S01]  /*136c0*/  LDSM.16.M88.4 R32, [R233+0x4800] ;  /* 0x00480000e920783b */ /* 0x000ea20000000200 */
[----:B------:R-:W-:-:S03]  /*136d0*/  IMAD R232, R4, 0x2, R234 ;  /* 0x0000000204e87824 */ /* 0x000fc600078e02ea */
[----:B------:R-:W2:Y:S04]  /*136e0*/  LDSM.16.M88.4 R136, [R233+0x6000] ;  /* 0x00600000e988783b */ /* 0x000ea80000000200 */
[----:B------:R-:W-:Y:S03]  /*136f0*/  LDSM.16.M88.4 R124, [R232] ;  /* 0x00000000e87c783b */ /* 0x000fe60000000200 */
[----:B------:R-:W-:Y:S01]  /*13700*/  @P1 VIADD R231, R0, 0xffffffe0 ;  /* 0xffffffe000e71836 */ /* 0x000fe20000000000 */
[----:B------:R-:W-:Y:S04]  /*13710*/  LDSM.16.M88.4 R24, [R233+0x5000] ;  /* 0x00500000e918783b */ /* 0x000fe80000000200 */
[----:B------:R-:W4:Y:S01]  /*13720*/  LDSM.16.M88.4 R132, [R231] ;  /* 0x00000000e784783b */ /* 0x000f220000000200 */
[----:B------:R-:W-:-:S03]  /*13730*/  IMAD.MOV.U32 R0, RZ, RZ, 0x40 ;  /* 0x00000040ff007424 */ /* 0x000fc600078e00ff */
[----:B------:R-:W4:Y:S02]  /*13740*/  LDSM.16.M88.4 R16, [R233+0x5800] ;  /* 0x00580000e910783b */ /* 0x000f240000000200 */
[----:B------:R-:W-:Y:S02]  /*13750*/  SEL R0, R0, 0xffffffc0, !P2 ;  /* 0xffffffc000007807 */ /* 0x000fe40005000000 */
[----:B------:R-:W4:Y:S01]  /*13760*/  LDSM.16.M88.4 R96, [R233+0x7000] ;  /* 0x00700000e960783b */ /* 0x000f220000000200 */
[----:B------:R-:W-:Y:S02]  /*13770*/  IMAD R230, R3, 0x2, R234 ;  /* 0x0000000203e67824 */ /* 0x000fe400078e02ea */
[----:B------:R-:W-:Y:S01]  /*13780*/  IMAD.IADD R227, R233, 0x1, R0 ;  /* 0x00000001e9e37824 */ /* 0x000fe200078e0200 */
[----:B------:R-:W4:Y:S04]  /*13790*/  LDSM.16.M88.4 R104, [R233+0x6800] ;  /* 0x00680000e968783b */ /* 0x000f280000000200 */
[----:B------:R-:W4:Y:S01]  /*137a0*/  LDSM.16.M88.4 R140, [R233+0x7800] ;  /* 0x00780000e98c783b */ /* 0x000f220000000200 */
[C---:B-1----:R-:W-:Y:S03]  /*137b0*/  HMMA.16816.F32.BF16 R60, R88.reuse, R56, RZ ;  /* 0x00000038583c723c */ /* 0x042fe600000418ff */
[----:B------:R-:W1:Y:S03]  /*137c0*/  LDSM.16.M88.4 R72, [R231+0x800] ;  /* 0x00080000e748783b */ /* 0x000e660000000200 */
[C---:B------:R-:W-:Y:S01]  /*137d0*/  HMMA.16816.F32.BF16 R56, R88.reuse, R58, RZ ;  /* 0x0000003a5838723c */ /* 0x040fe200000418ff */
[----:B------:R-:W1:Y:S04]  /*137e0*/  LDSM.16.M88.4 R128, [R231+0x2000] ;  /* 0x00200000e780783b */ /* 0x000e680000000200 */
[----:B------:R-:W-:Y:S04]  /*137f0*/  LDSM.16.M88.4 R84, [R230] ;  /* 0x00000000e654783b */ /* 0x000fe80000000200 */
[----:B------:R-:W1:Y:S04]  /*13800*/  LDSM.16.M88.4 R80, [R227+0x4000] ;  /* 0x00400000e350783b */ /* 0x000e680000000200 */
[----:B------:R-:W1:Y:S01]  /*13810*/  LDSM.16.M88.4 R68, [R231+0x1000] ;  /* 0x00100000e744783b */ /* 0x000e620000000200 */
[C---:B--2---:R-:W-:Y:S03]  /*13820*/  HMMA.16816.F32.BF16 R40, R88.reuse, R32, RZ ;  /* 0x000000205828723c */ /* 0x044fe600000418ff */
[----:B------:R-:W2:Y:S03]  /*13830*/  LDSM.16.M88.4 R64, [R231+0x1800] ;  /* 0x00180000e740783b */ /* 0x000ea60000000200 */
[C---:B------:R-:W-:Y:S01]  /*13840*/  HMMA.16816.F32.BF16 R12, R88.reuse, R136, RZ ;  /* 0x00000088580c723c */ /* 0x040fe200000418ff */
[----:B------:R-:W2:Y:S04]  /*13850*/  LDSM.16.M88.4 R116, [R231+0x3000] ;  /* 0x00300000e774783b */ /* 0x000ea80000000200 */
[----:B------:R-:W2:Y:S01]  /*13860*/  LDSM.16.M88.4 R120, [R231+0x2800] ;  /* 0x00280000e778783b */ /* 0x000ea20000000200 */
[C---:B------:R-:W-:Y:S03]  /*13870*/  HMMA.16816.F32.BF16 R32, R88.reuse, R34, RZ ;  /* 0x000000225820723c */ /* 0x040fe600000418ff */
[----:B------:R-:W2:Y:S03]  /*13880*/  LDSM.16.M88.4 R112, [R231+0x3800] ;  /* 0x00380000e770783b */ /* 0x000ea60000000200 */
[----:B------:R-:W-:Y:S01]  /*13890*/  HMMA.16816.F32.BF16 R136, R88, R138, RZ ;  /* 0x0000008a5888723c */ /* 0x000fe200000418ff */
[----:B------:R-:W2:Y:S05]  /*138a0*/  LDSM.16.M88.4 R76, [R227+0x4800] ;  /* 0x00480000e34c783b */ /* 0x000eaa0000000200 */
[C---:B----4-:R-:W-:Y:S06]  /*138b0*/  HMMA.16816.F32.BF16 R60, R124.reuse, R132, R60 ;  /* 0x000000847c3c723c */ /* 0x050fec000004183c */
[----:B------:R-:W-:Y:S06]  /*138c0*/  HMMA.16816.F32.BF16 R56, R124, R134, R56 ;  /* 0x000000867c38723c */ /* 0x000fec0000041838 */
[C---:B-----5:R-:W-:Y:S06]  /*138d0*/  HMMA.16816.F32.BF16 R28, R88.reuse, R24, RZ ;  /* 0x00000018581c723c */ /* 0x060fec00000418ff */
[----:B------:R-:W-:Y:S01]  /*138e0*/  HMMA.16816.F32.BF16 R24, R88, R26, RZ ;  /* 0x0000001a5818723c */ /* 0x000fe200000418ff */
[----:B------:R-:W-:-:S05]  /*138f0*/  IMAD R229, R3, 0x2, R232 ;  /* 0x0000000203e57824 */ /* 0x000fca00078e02e8 */
[C---:B------:R-:W-:Y:S01]  /*13900*/  HMMA.16816.F32.BF16 R20, R88.reuse, R16, RZ ;  /* 0x000000105814723c */ /* 0x040fe200000418ff */
[----:B------:R-:W-:Y:S01]  /*13910*/  IMAD.IADD R216, R0, 0x1, R231 ;  /* 0x0000000100d87824 */ /* 0x000fe200078e02e7 */
[----:B------:R-:W-:Y:S04]  /*13920*/  LDSM.16.M88.4 R132, [R229] ;  /* 0x00000000e584783b */ /* 0x000fe80000000200 */
        /* <DEDUP_REMOVED lines=10> */
[----:B------:R-:W-:Y:S05]  /*139d0*/  LDSM.16.M88.4 R72, [R227+0x5000] ;  /* 0x00500000e348783b */ /* 0x000fea0000000200 */
[C---:B------:R-:W-:Y:S06]  /*139e0*/  HMMA.16816.F32.BF16 R12, R124.reuse, R128, R12 ;  /* 0x000000807c0c723c */ /* 0x040fec000004180c */
[----:B------:R-:W-:Y:S01]  /*139f0*/  HMMA.16816.F32.BF16 R136, R124, R130, R136 ;  /* 0x000000827c88723c */ /* 0x000fe20000041888 */
[----:B------:R-:W1:Y:S05]  /*13a00*/  LDSM.16.M88.4 R128, [R216] ;  /* 0x00000000d880783b */ /* 0x000e6a0000000200 */
[C---:B------:R-:W-:Y:S06]  /*13a10*/  HMMA.16816.F32.BF16 R60, R84.reuse, R80, R60 ;  /* 0x00000050543c723c */ /* 0x040fec000004183c */
[----:B------:R-:W-:Y:S01]  /*13a20*/  HMMA.16816.F32.BF16 R56, R84, R82, R56 ;  /* 0x000000525438723c */ /* 0x000fe20000041838 */
[----:B------:R-:W4:Y:S05]  /*13a30*/  LDSM.16.M88.4 R80, [R227+0x7000] ;  /* 0x00700000e350783b */ /* 0x000f2a0000000200 */
[C---:B------:R-:W-:Y:S06]  /*13a40*/  HMMA.16816.F32.BF16 R28, R124.reuse, R68, R28 ;  /* 0x000000447c1c723c */ /* 0x040fec000004181c */
[C---:B------:R-:W-:Y:S01]  /*13a50*/  HMMA.16816.F32.BF16 R24, R124.reuse, R70, R24 ;  /* 0x000000467c18723c */ /* 0x040fe20000041818 */
[----:B------:R-:W3:Y:S05]  /*13a60*/  LDSM.16.M88.4 R68, [R227+0x5800] ;  /* 0x00580000e344783b */ /* 0x000eea0000000200 */
        /* <DEDUP_REMOVED lines=15> */
[----:B------:R-:W2:Y:S01]  /*13b60*/  LDSM.16.M88.4 R76, [R233+0x8000] ;  /* 0x00800000e94c783b */ /* 0x000ea20000000200 */
[----:B-1----:R-:W-:Y:S06]  /*13b70*/  HMMA.16816.F32.BF16 R60, R132, R128, R60 ;  /* 0x00000080843c723c */ /* 0x002fec000004183c */
[C---:B----4-:R-:W-:Y:S06]  /*13b80*/  HMMA.16816.F32.BF16 R100, R84.reuse, R80, R100 ;  /* 0x000000505464723c */ /* 0x050fec0000041864 */
[----:B------:R-:W-:Y:S01]  /*13b90*/  HMMA.16816.F32.BF16 R96, R84, R82, R96 ;  /* 0x000000525460723c */ /* 0x000fe20000041860 */
[----:B------:R-:W1:Y:S05]  /*13ba0*/  LDSM.16.M88.4 R80, [R233+0x8800] ;  /* 0x00880000e950783b */ /* 0x000e6a0000000200 */
[----:B------:R-:W-:Y:S01]  /*13bb0*/  HMMA.16816.F32.BF16 R56, R132, R130, R56 ;  /* 0x000000828438723c */ /* 0x000fe20000041838 */
[----:B------:R-:W-:Y:S05]  /*13bc0*/  LDSM.16.M88.4 R128, [R233+0x9000] ;  /* 0x00900000e980783b */ /* 0x000fea0000000200 */
        /* <DEDUP_REMOVED lines=9> */
[C---:B------:R-:W-:Y:S06]  /*13c60*/  HMMA.16816.F32.BF16 R40, R132.reuse, R116, R40 ;  /* 0x000000748428723c */ /* 0x040fec0000041828 */
[----:B------:R-:W-:Y:S01]  /*13c70*/  HMMA.16816.F32.BF16 R124, R132, R118, R124 ;  /* 0x00000076847c723c */ /* 0x000fe2000004187c */
[----:B------:R-:W-:Y:S05]  /*13c80*/  LDSM.16.M88.4 R116, [R216+0x2000] ;  /* 0x00200000d874783b */ /* 0x000fea0000000200 */
        /* <DEDUP_REMOVED lines=11> */
[C---:B-1----:R-:W-:Y:S06]  /*13d40*/  HMMA.16816.F32.BF16 R40, R32.reuse, R80, R40 ;  /* 0x000000502028723c */ /* 0x042fec0000041828 */
[----:B------:R-:W-:Y:S01]  /*13d50*/  HMMA.16816.F32.BF16 R124, R32, R82, R124 ;  /* 0x00000052207c723c */ /* 0x000fe2000004187c */
[----:B------:R-:W-:Y:S05]  /*13d60*/  LDSM.16.M88.4 R80, [R216+0x4800] ;  /* 0x00480000d850783b */ /* 0x000fea0000000200 */
[C---:B---3--:R-:W-:Y:S06]  /*13d70*/  HMMA.16816.F32.BF16 R60, R68.reuse, R72, R60 ;  /* 0x00000048443c723c */ /* 0x048fec000004183c */
[----:B------:R-:W-:Y:S01]  /*13d80*/  HMMA.16816.F32.BF16 R56, R68, R74, R56 ;  /* 0x0000004a4438723c */ /* 0x000fe20000041838 */
[----:B------:R-:W1:Y:S05]  /*13d90*/  LDSM.16.M88.4 R72, [R227+0x8800] ;  /* 0x00880000e348783b */ /* 0x000e6a0000000200 */
[C---:B--2---:R-:W-:Y:S06]  /*13da0*/  HMMA.16816.F32.BF16 R20, R132.reuse, R64, R20 ;  /* 0x000000408414723c */ /* 0x044fec0000041814 */
[----:B------:R-:W-:Y:S01]  /*13db0*/  HMMA.16816.F32.BF16 R120, R132, R66, R16 ;  /* 0x000000428478723c */ /* 0x000fe20000041810 */
[----:B------:R-:W-:Y:S04]  /*13dc0*/  LDSM.16.M88.4 R16, [R229+0x2000] ;  /* 0x00200000e510783b */ /* 0x000fe80000000200 */
[----:B------:R-:W2:Y:S01]  /*13dd0*/  LDSM.16.M88.4 R64, [R216+0x4000] ;  /* 0x00400000d840783b */ /* 0x000ea20000000200 */
[C---:B----4-:R-:W-:Y:S06]  /*13de0*/  HMMA.16816.F32.BF16 R40, R68.reuse, R76, R40 ;  /* 0x0000004c4428723c */ /* 0x050fec0000041828 */
[----:B------:R-:W-:Y:S01]  /*13df0*/  HMMA.16816.F32.BF16 R124, R68, R78, R124 ;  /* 0x0000004e447c723c */ /* 0x000fe2000004187c */
[----:B------:R-:W3:Y:S05]  /*13e00*/  LDSM.16.M88.4 R76, [R231+0x5000] ;  /* 0x00500000e74c783b */ /* 0x000eea0000000200 */
[C---:B------:R-:W-:Y:S06]  /*13e10*/  HMMA.16816.F32.BF16 R60, R24.reuse, R84, R60 ;  /* 0x00000054183c723c */ /* 0x040fec000004183c */
[----:B------:R-:W-:Y:S01]  /*13e20*/  HMMA.16816.F32.BF16 R56, R24, R86, R56 ;  /* 0x000000561838723c */ /* 0x000fe20000041838 */
[----:B------:R-:W-:Y:S05]  /*13e30*/  LDSM.16.M88.4 R84, [R216+0x2800] ;  /* 0x00280000d854783b */ /* 0x000fea0000000200 */
[----:B------:R-:W-:Y:S06]  /*13e40*/  HMMA.16816.F32.BF16 R28, R32, R128, R28 ;  /* 0x00000080201c723c */ /* 0x000fec000004181c */
[C---:B-1----:R-:W-:Y:S06]  /*13e50*/  HMMA.16816.F32.BF16 R40, R24.reuse, R72, R40 ;  /* 0x000000481828723c */ /* 0x042fec0000041828 */
[----:B------:R-:W-:Y:S01]  /*13e60*/  HMMA.16816.F32.BF16 R124, R24, R74, R124 ;  /* 0x0000004a187c723c */ /* 0x000fe2000004187c */
[----:B------:R-:W1:Y:S05]  /*13e70*/  LDSM.16.M88.4 R72, [R227+0x9000] ;  /* 0x00900000e348783b */ /* 0x000e6a0000000200 */
[C---:B--2---:R-:W-:Y:S06]  /*13e80*/  HMMA.16816.F32.BF16 R60, R16.reuse, R64, R60 ;  /* 0x00000040103c723c */ /* 0x044fec000004183c */
[----:B------:R-:W-:Y:S01]  /*13e90*/  HMMA.16816.F32.BF16 R56, R16, R66, R56 ;  /* 0x000000421038723c */ /* 0x000fe20000041838 */
[----:B------:R-:W2:Y:S05]  /*13ea0*/  LDSM.16.M88.4 R64, [R233+0x9800] ;  /* 0x00980000e940783b */ /* 0x000eaa0000000200 */
[----:B---3--:R-:W-:Y:S06]  /*13eb0*/  HMMA.16816.F32.BF16 R28, R68, R76, R28 ;  /* 0x0000004c441c723c */ /* 0x008fec000004181c */
[----:B------:R-:W-:Y:S01]  /*13ec0*/  HMMA.16816.F32.BF16 R112, R32, R130, R112 ;  /* 0x000000822070723c */ /* 0x000fe20000041870 */
[----:B------:R-:W3:Y:S05]  /*13ed0*/  LDSM.16.M88.4 R128, [R216+0x5000] ;  /* 0x00500000d880783b */ /* 0x000eea0000000200 */
[----:B------:R-:W-:Y:S06]  /*13ee0*/  HMMA.16816.F32.BF16 R40, R16, R80, R40 ;  /* 0x000000501028723c */ /* 0x000fec0000041828 */
[----:B------:R-:W-:Y:S01]  /*13ef0*/  HMMA.16816.F32.BF16 R12, R132, R116, R12 ;  /* 0x00000074840c723c */ /* 0x000fe2000004180c */
[-C--:B------:R-:W-:Y:S01]  /*13f00*/  FMUL.FTZ R58, R58, R6.reuse ;  /* 0x000000063a3a7220 */ /* 0x080fe20000410000 */
[----:B------:R-:W-:-:S04]  /*13f10*/  FMUL.FTZ R59, R59, R6 ;  /* 0x000000063b3b7220 */ /* 0x000fc80000410000 */
[----:B------:R-:W-:Y:S01]  /*13f20*/  HMMA.16816.F32.BF16 R136, R132, R118, R136 ;  /* 0x000000768488723c */ /* 0x000fe20000041888 */
[----:B------:R-:W4:Y:S01]  /*13f30*/  LDSM.16.M88.4 R116, [R231+0x5800] ;  /* 0x00580000e774783b */ /* 0x000f220000000200 */
[-C--:B------:R-:W-:Y:S01]  /*13f40*/  FMUL.FTZ R0, R60, R6.reuse ;  /* 0x000000063c007220 */ /* 0x080fe20000410000 */
[-C--:B------:R-:W-:Y:S01]  /*13f50*/  FMUL.FTZ R9, R61, R6.reuse ;  /* 0x000000063d097220 */ /* 0x080fe20000410000 */
[-C--:B------:R-:W-:Y:S01]  /*13f60*/  FMUL.FTZ R37, R56, R6.reuse ;  /* 0x0000000638257220 */ /* 0x080fe20000410000 */
[-C--:B------:R-:W-:Y:S01]  /*13f70*/  FMUL.FTZ R38, R57, R6.reuse ;  /* 0x0000000639267220 */ /* 0x080fe20000410000 */
[----:B------:R-:W-:Y:S01]  /*13f80*/  MUFU.TANH R61, R58 ;  /* 0x0000003a003d7308 */ /* 0x000fe20000002400 */
[----:B-1----:R-:W-:Y:S07]  /*13f90*/  HMMA.16816.F32.BF16 R28, R24, R72, R28 ;  /* 0x00000048181c723c */ /* 0x002fee000004181c */
[----:B------:R1:W-:Y:S01]  /*13fa0*/  MUFU.TANH R60, R59 ;  /* 0x0000003b003c7308 */ /* 0x0003e20000002400 */
[C---:B--2---:R-:W-:Y:S01]  /*13fb0*/  HMMA.16816.F32.BF16 R20, R32.reuse, R64, R20 ;  /* 0x000000402014723c */ /* 0x044fe20000041814 */
[-C--:B------:R-:W-:Y:S01]  /*13fc0*/  FMUL.FTZ R40, R40, R6.reuse ;  /* 0x0000000628287220 */ /* 0x080fe20000410000 */
[-C--:B------:R-:W-:Y:S01]  /*13fd0*/  FMUL.FTZ R41, R41, R6.reuse ;  /* 0x0000000629297220 */ /* 0x080fe20000410000 */
[-C--:B------:R-:W-:Y:S01]  /*13fe0*/  FMUL.FTZ R42, R42, R6.reuse ;  /* 0x000000062a2a7220 */ /* 0x080fe20000410000 */
[----:B-1----:R-:W1:Y:S02]  /*13ff0*/  LDSM.16.M88.4 R56, [R233+0xa000] ;  /* 0x00a00000e938783b */ /* 0x002e640000000200 */
[----:B------:R-:W-:Y:S01]  /*14000*/  HMMA.16816.F32.BF16 R120, R32, R66, R120 ;  /* 0x000000422078723c */ /* 0x000fe20000041878 */
[-C--:B------:R-:W-:Y:S01]  /*14010*/  FMUL.FTZ R36, R63, R6.reuse ;  /* 0x000000063f247220 */ /* 0x080fe20000410000 */
[----:B------:R-:W-:Y:S01]  /*14020*/  MUFU.TANH R80, R41 ;  /* 0x0000002900507308 */ /* 0x000fe20000002400 */
[-C--:B------:R-:W-:Y:S01]  /*14030*/  FMUL.FTZ R81, R43, R6.reuse ;  /* 0x000000062b517220 */ /* 0x080fe20000410000 */
[----:B------:R-:W-:Y:S02]  /*14040*/  LDSM.16.M88.4 R64, [R231+0x6000] ;  /* 0x00600000e740783b */ /* 0x000fe40000000200 */
[----:B------:R-:W-:Y:S02]  /*14050*/  HMMA.16816.F32.BF16 R112, R68, R78, R112 ;  /* 0x0000004e4470723c */ /* 0x000fe40000041870 */
[----:B------:R-:W-:Y:S02]  /*14060*/  LDSM.16.M88.4 R76, [R216+0x3000] ;  /* 0x00300000d84c783b */ /* 0x000fe40000000200 */
[----:B------:R-:W-:Y:S02]  /*14070*/  MUFU.TANH R63, R40 ;  /* 0x00000028003f7308 */ /* 0x000fe40000002400 */
[C---:B------:R-:W-:Y:S06]  /*14080*/  HMMA.16816.F32.BF16 R124, R16.reuse, R82, R124 ;  /* 0x00000052107c723c */ /* 0x040fec000004187c */
[----:B------:R2:W-:Y:S01]  /*14090*/  MUFU.TANH R82, R42 ;  /* 0x0000002a00527308 */ /* 0x0005e20000002400 */
[----:B---3--:R-:W-:Y:S01]  /*140a0*/  HMMA.16816.F32.BF16 R28, R16, R128, R28 ;  /* 0x00000080101c723c */ /* 0x008fe2000004181c */
[----:B--2---:R-:W2:Y:S05]  /*140b0*/  LDSM.16.M88.4 R40, [R227+0x9800] ;  /* 0x00980000e328783b */ /* 0x004eaa0000000200 */
[C---:B----4-:R-:W-:Y:S06]  /*140c0*/  HMMA.16816.F32.BF16 R20, R68.reuse, R116, R20 ;  /* 0x000000744414723c */ /* 0x050fec0000041814 */
[----:B------:R-:W-:Y:S06]  /*140d0*/  HMMA.16816.F32.BF16 R120, R68, R118, R120 ;  /* 0x000000764478723c */ /* 0x000fec0000041878 */
[----:B------:R-:W-:Y:S06]  /*140e0*/  HMMA.16816.F32.BF16 R112, R24, R74, R112 ;  /* 0x0000004a1870723c */ /* 0x000fec0000041870 */
[----:B-1----:R-:W-:Y:S01]  /*140f0*/  HMMA.16816.F32.BF16 R72, R32, R56, R12 ;  /* 0x000000382048723c */ /* 0x002fe2000004180c */
[----:B------:R-:W1:Y:S01]  /*14100*/  LDSM.16.M88.4 R12, [R216+0x5800] ;  /* 0x00580000d80c783b */ /* 0x000e620000000200 */
[-C--:B------:R-:W-:Y:S01]  /*14110*/  FMUL.FTZ R28, R28, R6.reuse ;  /* 0x000000061c1c7220 */ /* 0x080fe20000410000 */
[-C--:B------:R-:W-:Y:S01]  /*14120*/  FMUL.FTZ R29, R29, R6.reuse ;  /* 0x000000061d1d7220 */ /* 0x080fe20000410000 */
[-C--:B------:R-:W-:Y:S01]  /*14130*/  FMUL.FTZ R30, R30, R6.reuse ;  /* 0x000000061e1e7220 */ /* 0x080fe20000410000 */
[-C--:B------:R-:W-:Y:S01]  /*14140*/  FMUL.FTZ R118, R31, R6.reuse ;  /* 0x000000061f767220 */ /* 0x080fe20000410000 */
[----:B------:R-:W-:Y:S01]  /*14150*/  HMMA.16816.F32.BF16 R104, R132, R86, R104 ;  /* 0x000000568468723c */ /* 0x000fe20000041868 */
[----:B------:R-:W-:Y:S08]  /*14160*/  MUFU.TANH R116, R28 ;  /* 0x0000001c00747308 */ /* 0x000ff00000002400 */
[----:B------:R-:W-:Y:S08]  /*14170*/  MUFU.TANH R87, R29 ;  /* 0x0000001d00577308 */ /* 0x000ff00000002400 */
[----:B------:R3:W-:Y:S01]  /*14180*/  MUFU.TANH R117, R30 ;  /* 0x0000001e00757308 */ /* 0x0007e20000002400 */
[----:B--2---:R-:W-:Y:S06]  /*14190*/  HMMA.16816.F32.BF16 R20, R24, R40, R20 ;  /* 0x000000281814723c */ /* 0x004fec0000041814 */
[----:B------:R-:W-:Y:S01]  /*141a0*/  HMMA.16816.F32.BF16 R136, R32, R58, R136 ;  /* 0x0000003a2088723c */ /* 0x000fe20000041888 */
[----:B------:R-:W-:Y:S04]  /*141b0*/  LDSM.16.M88.4 R56, [R216+0x3800] ;  /* 0x00380000d838783b */ /* 0x000fe80000000200 */
[----:B---3--:R-:W2:Y:S01]  /*141c0*/  LDSM.16.M88.4 R28, [R227+0xa000] ;  /* 0x00a00000e31c783b */ /* 0x008ea20000000200 */
[----:B------:R-:W-:Y:S03]  /*141d0*/  HMMA.16816.F32.BF16 R120, R24, R42, R120 ;  /* 0x0000002a1878723c */ /* 0x000fe60000041878 */
[----:B------:R-:W3:Y:S03]  /*141e0*/  LDSM.16.M88.4 R40, [R233+0xa800] ;  /* 0x00a80000e928783b */ /* 0x000ee60000000200 */
[----:B------:R-:W-:Y:S06]  /*141f0*/  HMMA.16816.F32.BF16 R72, R68, R64, R72 ;  /* 0x000000404448723c */ /* 0x000fec0000041848 */
[----:B------:R-:W-:Y:S06]  /*14200*/  HMMA.16816.F32.BF16 R108, R132, R84, R108 ;  /* 0x00000054846c723c */ /* 0x000fec000004186c */
[C---:B------:R-:W-:Y:S06]  /*14210*/  HMMA.16816.F32.BF16 R112, R16.reuse, R130, R112 ;  /* 0x000000821070723c */ /* 0x040fec0000041870 */
[----:B-1----:R-:W-:Y:S06]  /*14220*/  HMMA.16816.F32.BF16 R20, R16, R12, R20 ;  /* 0x0000000c1014723c */ /* 0x002fec0000041814 */
[----:B------:R-:W-:Y:S01]  /*14230*/  HMMA.16816.F32.BF16 R136, R68, R66, R136 ;  /* 0x000000424488723c */ /* 0x000fe20000041888 */
[----:B------:R-:W1:Y:S05]  /*14240*/  LDSM.16.M88.4 R64, [R231+0x6800] ;  /* 0x00680000e740783b */ /* 0x000e6a0000000200 */
[----:B--2---:R-:W-:Y:S07]  /*14250*/  HMMA.16816.F32.BF16 R72, R24, R28, R72 ;  /* 0x0000001c1848723c */ /* 0x004fee0000041848 */
[----:B------:R-:W-:Y:S01]  /*14260*/  SHF.R.S32.HI R28, RZ, 0x1f, R51 ;  /* 0x0000001fff1c7819 */ /* 0x000fe20000011433 */
[----:B---3--:R-:W-:Y:S03]  /*14270*/  HMMA.16816.F32.BF16 R108, R32, R40, R108 ;  /* 0x00000028206c723c */ /* 0x008fe6000004186c */
[----:B------:R-:W-:Y:S01]  /*14280*/  LEA.HI R28, R28, R51, RZ, 0x2 ;  /* 0x000000331c1c7211 */ /* 0x000fe200078f10ff */
[----:B------:R-:W-:-:S02]  /*14290*/  FMUL.FTZ R112, R112, R6 ;  /* 0x0000000670707220 */ /* 0x000fc40000410000 */
[----:B------:R-:W-:Y:S01]  /*142a0*/  HMMA.16816.F32.BF16 R104, R32, R42, R104 ;  /* 0x0000002a2068723c */ /* 0x000fe20000041868 */
[----:B------:R-:W-:Y:S01]  /*142b0*/  SHF.R.S32.HI R28, RZ, 0x2, R28 ;  /* 0x00000002ff1c7819 */ /* 0x000fe2000001141c */
[-C--:B------:R-:W-:Y:S01]  /*142c0*/  FMUL.FTZ R20, R20, R6.reuse ;  /* 0x0000000614147220 */ /* 0x080fe20000410000 */
[-C--:B------:R-:W-:Y:S01]  /*142d0*/  FMUL.FTZ R21, R21, R6.reuse ;  /* 0x0000000615157220 */ /* 0x080fe20000410000 */
[-C--:B------:R-:W-:Y:S01]  /*142e0*/  FMUL.FTZ R22, R22, R6.reuse ;  /* 0x0000000616167220 */ /* 0x080fe20000410000 */
[-C--:B------:R-:W-:Y:S01]  /*142f0*/  FMUL.FTZ R23, R23, R6.reuse ;  /* 0x0000000617177220 */ /* 0x080fe20000410000 */
[----:B------:R2:W-:Y:S01]  /*14300*/  MUFU.TANH R170, R112 ;  /* 0x0000007000aa7308 */ /* 0x0005e20000002400 */
[----:B------:R-:W-:Y:S01]  /*14310*/  IMAD R50, R50, 0x10, R28 ;  /* 0x0000001032327824 */ /* 0x000fe200078e021c */
[----:B------:R-:W-:Y:S01]  /*14320*/  HMMA.16816.F32.BF16 R92, R132, R56, R92 ;  /* 0x00000038845c723c */ /* 0x000fe2000004185c */
[----:B------:R-:W-:Y:S05]  /*14330*/  LDSM.16.M88.4 R40, [R231+0x7000] ;  /* 0x00700000e728783b */ /* 0x000fea0000000200 */
[----:B------:R-:W-:Y:S01]  /*14340*/  HMMA.16816.F32.BF16 R120, R16, R14, R120 ;  /* 0x0000000e1078723c */ /* 0x000fe20000041878 */
[----:B------:R-:W-:Y:S01]  /*14350*/  MUFU.TANH R144, R20 ;  /* 0x0000001400907308 */ /* 0x000fe20000002400 */
[----:B------:R-:W3:Y:S01]  /*14360*/  LDSM.16.M88.4 R12, [R227+0xa800] ;  /* 0x00a80000e30c783b */ /* 0x000ee20000000200 */
[----:B------:R-:W-:Y:S01]  /*14370*/  IADD3 R52, R50, 0x1, R52 ;  /* 0x0000000132347810 */ /* 0x000fe20007ffe034 */
[-C--:B--2---:R-:W-:Y:S01]  /*14380*/  FMUL.FTZ R112, R113, R6.reuse ;  /* 0x0000000671707220 */ /* 0x084fe20000410000 */
[----:B------:R-:W-:-:S04]  /*14390*/  FMUL.FTZ R113, R114, R6 ;  /* 0x0000000672717220 */ /* 0x000fc80000410000 */
[----:B------:R-:W-:Y:S01]  /*143a0*/  MUFU.TANH R145, R21 ;  /* 0x0000001500917308 */ /* 0x000fe20000002400 */
[----:B------:R-:W-:-:S07]  /*143b0*/  IADD3 R52, R48, R52, -R242 ;  /* 0x0000003430347210 */ /* 0x000fce0007ffe8f2 */
[----:B------:R-:W-:Y:S08]  /*143c0*/  MUFU.TANH R114, R22 ;  /* 0x0000001600727308 */ /* 0x000ff00000002400 */
[----:B------:R2:W-:Y:S01]  /*143d0*/  MUFU.TANH R57, R23 ;  /* 0x0000001700397308 */ /* 0x0005e20000002400 */
[----:B------:R-:W-:Y:S01]  /*143e0*/  IMAD.IADD R7, R7, 0x1, R52 ;  /* 0x0000000107077824 */ /* 0x000fe200078e0234 */
[----:B-1----:R-:W-:Y:S01]  /*143f0*/  HMMA.16816.F32.BF16 R108, R68, R64, R108 ;  /* 0x00000040446c723c */ /* 0x002fe2000004186c */
[----:B------:R-:W-:Y:S01]  /*14400*/  LOP3.LUT R5, R5, R8, RZ, 0xfc, !PT ;  /* 0x0000000805057212 */ /* 0x000fe200078efcff */
[----:B------:R-:W-:Y:S04]  /*14410*/  LDSM.16.M88.4 R52, [R227+0xb000] ;  /* 0x00b00000e334783b */ /* 0x000fe80000000200 */
[----:B--2---:R-:W1:Y:S01]  /*14420*/  LDSM.16.M88.4 R20, [R233+0xb000] ;  /* 0x00b00000e914783b */ /* 0x004e620000000200 */
[----:B------:R-:W-:Y:S01]  /*14430*/  HMMA.16816.F32.BF16 R100, R132, R76, R100 ;  /* 0x0000004c8464723c */ /* 0x000fe20000041864 */
[----:B------:R-:W-:Y:S01]  /*14440*/  IMAD.SHL.U32 R64, R49, 0x2, RZ ;  /* 0x0000000231407824 */ /* 0x000fe200078e00ff */
[----:B------:R-:W-:-:S02]  /*14450*/  VIMNMX R196, R7, R48, PT ;  /* 0x0000003007c47248 */ /* 0x000fc40003fe0100 */
[----:B------:R-:W-:Y:S02]  /*14460*/  VIADDMNMX R197, R7, 0x8, R48, PT ;  /* 0x0000000807c57846 */ /* 0x000fe40003800130 */
[----:B------:R-:W-:Y:S01]  /*14470*/  HMMA.16816.F32.BF16 R96, R132, R78, R96 ;  /* 0x0000004e8460723c */ /* 0x000fe20000041860 */
[----:B------:R-:W2:Y:S05]  /*14480*/  LDSM.16.M88.4 R48, [R233+0xb800] ;  /* 0x00b80000e930783b */ /* 0x000eaa0000000200 */
[----:B------:R-:W-:Y:S06]  /*14490*/  HMMA.16816.F32.BF16 R104, R68, R66, R104 ;  /* 0x000000424468723c */ /* 0x000fec0000041868 */
[----:B------:R-:W-:Y:S01]  /*144a0*/  HMMA.16816.F32.BF16 R136, R24, R30, R136 ;  /* 0x0000001e1888723c */ /* 0x000fe20000041888 */
[----:B------:R-:W4:Y:S01]  /*144b0*/  LDSM.16.M88.4 R28, [R216+0x6800] ;  /* 0x00680000d81c783b */ /* 0x000f220000000200 */
[----:B------:R-:W-:Y:S01]  /*144c0*/  LOP3.LUT R64, R64, 0x6, RZ, 0xc0, !PT ;  /* 0x0000000640407812 */ /* 0x000fe200078ec0ff */
[----:B------:R-:W-:Y:S02]  /*144d0*/  MUFU.TANH R36, R36 ;  /* 0x0000002400247308 */ /* 0x000fe40000002400 */
[----:B------:R-:W-:Y:S01]  /*144e0*/  LDSM.16.M88.4 R76, [R216+0x6000] ;  /* 0x00600000d84c783b */ /* 0x000fe20000000200 */
[----:B------:R-:W-:Y:S01]  /*144f0*/  HMMA.16816.F32.BF16 R88, R132, R58, R88 ;  /* 0x0000003a8458723c */ /* 0x000fe20000041858 */
[----:B------:R-:W-:-:S05]  /*14500*/  IMAD.IADD R64, R2, 0x1, R64 ;  /* 0x0000000102407824 */ /* 0x000fca00078e0240 */
[----:B---3--:R-:W-:Y:S01]  /*14510*/  HMMA.16816.F32.BF16 R108, R24, R12, R108 ;  /* 0x0000000c186c723c */ /* 0x008fe2000004186c */
[----:B------:R-:W3:Y:S01]  /*14520*/  MUFU.TANH R37, R37 ;  /* 0x0000002500257308 */ /* 0x000ee20000002400 */
[----:B------:R-:W-:-:S04]  /*14530*/  VIADD R7, R64, 0x8 ;  /* 0x0000000840077836 */ /* 0x000fc80000000000 */
[----:B------:R-:W-:Y:S06]  /*14540*/  HMMA.16816.F32.BF16 R104, R24, R14, R104 ;  /* 0x0000000e1868723c */ /* 0x000fec0000041868 */
[C---:B-1----:R-:W-:Y:S06]  /*14550*/  HMMA.16816.F32.BF16 R100, R32.reuse, R20, R100 ;  /* 0x000000142064723c */ /* 0x042fec0000041864 */
[----:B------:R-:W-:Y:S01]  /*14560*/  HMMA.16816.F32.BF16 R96, R32, R22, R96 ;  /* 0x000000162060723c */ /* 0x000fe20000041860 */
[----:B------:R-:W1:Y:S01]  /*14570*/  LDSM.16.M88.4 R20, [R231+0x7800] ;  /* 0x00780000e714783b */ /* 0x000e620000000200 */
[----:B------:R-:W4:Y:S01]  /*14580*/  MUFU.TANH R38, R38 ;  /* 0x0000002600267308 */ /* 0x000f220000002400 */
[----:B------:R-:W-:-:S02]  /*14590*/  ISETP.GE.AND P5, PT, R7, R196, PT ;  /* 0x000000c40700720c */ /* 0x000fc40003fa6270 */
[-C--:B------:R-:W-:Y:S01]  /*145a0*/  ISETP.GE.AND P2, PT, R7, R197.reuse, PT ;  /* 0x000000c50700720c */ /* 0x080fe20003f46270 */
[C---:B------:R-:W-:Y:S01]  /*145b0*/  VIADD R7, R64.reuse, 0x9 ;  /* 0x0000000940077836 */ /* 0x040fe20000000000 */
[C---:B--2---:R-:W-:Y:S01]  /*145c0*/  HMMA.16816.F32.BF16 R88, R32.reuse, R50, R88 ;  /* 0x000000322058723c */ /* 0x044fe20000041858 */
[----:B------:R-:W-:Y:S02]  /*145d0*/  VIADD R8, R64, 0x1 ;  /* 0x0000000140087836 */ /* 0x000fe40000000000 */
[----:B------:R-:W2:Y:S01]  /*145e0*/  MUFU.TANH R9, R9 ;  /* 0x0000000900097308 */ /* 0x000ea20000002400 */
[C---:B------:R-:W-:Y:S01]  /*145f0*/  ISETP.GE.AND P6, PT, R7.reuse, R196, PT ;  /* 0x000000c40700720c */ /* 0x040fe20003fc6270 */
[-C--:B------:R-:W-:Y:S01]  /*14600*/  FMUL.FTZ R83, R124, R6.reuse ;  /* 0x000000067c537220 */ /* 0x080fe20000410000 */
[-C--:B------:R-:W-:Y:S01]  /*14610*/  ISETP.GE.AND P3, PT, R7, R197.reuse, PT ;  /* 0x000000c50700720c */ /* 0x080fe20003f66270 */
[----:B------:R-:W-:Y:S01]  /*14620*/  VIADD R7, R64, 0x11 ;  /* 0x0000001140077836 */ /* 0x000fe20000000000 */
[-C--:B------:R-:W-:Y:S01]  /*14630*/  ISETP.GE.AND P1, PT, R8, R197.reuse, PT ;  /* 0x000000c50800720c */ /* 0x080fe20003f26270 */
[----:B------:R-:W-:Y:S01]  /*14640*/  HMMA.16816.F32.BF16 R92, R32, R48, R92 ;  /* 0x00000030205c723c */ /* 0x000fe2000004185c */
[----:B---3--:R-:W-:Y:S01]  /*14650*/  FSEL R59, R37, -INF , !P5 ;  /* 0xff800000253b7808 */ /* 0x008fe20006800000 */
[-C--:B------:R-:W-:Y:S01]  /*14660*/  FMUL.FTZ R84, R125, R6.reuse ;  /* 0x000000067d547220 */ /* 0x080fe20000410000 */
[----:B------:R-:W-:Y:S01]  /*14670*/  FSEL R65, R36, -INF , !P1 ;  /* 0xff80000024417808 */ /* 0x000fe20004800000 */
[----:B------:R-:W-:Y:S01]  /*14680*/  FMUL.FTZ R85, R126, R6 ;  /* 0x000000067e557220 */ /* 0x000fe20000410000 */
[CC--:B------:R-:W-:Y:S01]  /*14690*/  ISETP.GE.AND P1, PT, R7.reuse, R196.reuse, PT ;  /* 0x000000c40700720c */ /* 0x0c0fe20003f26270 */
[C---:B----4-:R-:W-:Y:S01]  /*146a0*/  HMMA.16816.F32.BF16 R108, R16.reuse, R28, R108 ;  /* 0x0000001c106c723c */ /* 0x050fe2000004186c */
[-C--:B------:R-:W-:Y:S01]  /*146b0*/  ISETP.GE.AND P5, PT, R7, R197.reuse, PT ;  /* 0x000000c50700720c */ /* 0x080fe20003fa6270 */
[----:B------:R-:W-:Y:S01]  /*146c0*/  VIADD R7, R64, 0x18 ;  /* 0x0000001840077836 */ /* 0x000fe20000000000 */
[-C--:B------:R-:W-:Y:S01]  /*146d0*/  ISETP.GE.AND P4, PT, R8, R196.reuse, PT ;  /* 0x000000c40800720c */ /* 0x080fe20003f86270 */
[----:B------:R-:W-:Y:S01]  /*146e0*/  VIADD R8, R64, 0x10 ;  /* 0x0000001040087836 */ /* 0x000fe20000000000 */
[----:B------:R-:W-:Y:S01]  /*146f0*/  FSEL R66, R61, -INF , !P2 ;  /* 0xff8000003d427808 */ /* 0x000fe20005000000 */
[----:B------:R-:W-:Y:S01]  /*14700*/  HMMA.16816.F32.BF16 R104, R16, R30, R104 ;  /* 0x0000001e1068723c */ /* 0x000fe20000041868 */
[----:B------:R-:W3:Y:S01]  /*14710*/  LDSM.16.M88.4 R28, [R227+0xb800] ;  /* 0x00b80000e31c783b */ /* 0x000ee20000000200 */
[----:B------:R-:W-:Y:S01]  /*14720*/  FSEL R61, R38, -INF , !P6 ;  /* 0xff800000263d7808 */ /* 0x000fe20007000000 */
[----:B------:R-:W4:Y:S01]  /*14730*/  MUFU.TANH R81, R81 ;  /* 0x0000005100517308 */ /* 0x000f220000002400 */
[----:B------:R-:W-:Y:S01]  /*14740*/  ISETP.GE.AND P2, PT, R7, R196, PT ;  /* 0x000000c40700720c */ /* 0x000fe20003f46270 */
[----:B------:R-:W-:Y:S01]  /*14750*/  FMUL.FTZ R86, R127, R6 ;  /* 0x000000067f567220 */ /* 0x000fe20000410000 */
[C---:B------:R-:W-:Y:S01]  /*14760*/  HMMA.16816.F32.BF16 R100, R68.reuse, R40, R100 ;  /* 0x000000284464723c */ /* 0x040fe20000041864 */
[----:B------:R-:W-:Y:S01]  /*14770*/  ISETP.GE.AND P6, PT, R7, R197, PT ;  /* 0x000000c50700720c */ /* 0x000fe20003fc6270 */
[----:B------:R-:W-:Y:S01]  /*14780*/  VIADD R7, R64, 0x19 ;  /* 0x0000001940077836 */ /* 0x000fe20000000000 */
[----:B------:R-:W-:Y:S01]  /*14790*/  ISETP.GE.AND P0, PT, R8, R196, PT ;  /* 0x000000c40800720c */ /* 0x000fe20003f06270 */
[----:B------:R-:W3:Y:S01]  /*147a0*/  LDSM.16.M88.4 R12, [R216+0x7000] ;  /* 0x00700000d80c783b */ /* 0x000ee20000000200 */
[----:B------:R-:W4:Y:S01]  /*147b0*/  MUFU.TANH R83, R83 ;  /* 0x0000005300537308 */ /* 0x000f220000002400 */
[----:B------:R-:W-:Y:S01]  /*147c0*/  FSEL R60, R60, -INF , !P3 ;  /* 0xff8000003c3c7808 */ /* 0x000fe20005800000 */
[----:B------:R-:W-:Y:S01]  /*147d0*/  HMMA.16816.F32.BF16 R96, R68, R42, R96 ;  /* 0x0000002a4460723c */ /* 0x000fe20000041860 */
[----:B------:R-:W-:-:S05]  /*147e0*/  FSEL R56, R63, -INF , !P0 ;  /* 0xff8000003f387808 */ /* 0x000fca0004000000 */
[----:B------:R-:W-:Y:S01]  /*147f0*/  MUFU.TANH R84, R84 ;  /* 0x0000005400547308 */ /* 0x000fe20000002400 */
[----:B--2---:R-:W-:Y:S02]  /*14800*/  FSEL R58, R9, -INF , !P4 ;  /* 0xff800000093a7808 */ /* 0x004fe40006000000 */
[----:B------:R-:W-:-:S05]  /*14810*/  ISETP.GE.AND P3, PT, R7, R196, PT ;  /* 0x000000c40700720c */ /* 0x000fca0003f66270 */
[----:B------:R-:W2:Y:S01]  /*14820*/  MUFU.TANH R85, R85 ;  /* 0x0000005500557308 */ /* 0x000ea20000002400 */
[-C--:B------:R-:W-:Y:S01]  /*14830*/  ISETP.GE.AND P0, PT, R7, R197.reuse, PT ;  /* 0x000000c50700720c */ /* 0x080fe20003f06270 */
[----:B------:R-:W-:Y:S01]  /*14840*/  VIADD R7, R64, 0x20 ;  /* 0x0000002040077836 */ /* 0x000fe20000000000 */
[----:B------:R-:W-:Y:S02]  /*14850*/  ISETP.GE.AND P4, PT, R8, R197, PT ;  /* 0x000000c50800720c */ /* 0x000fe40003f86270 */
[----:B------:R-:W-:-:S03]  /*14860*/  FSEL R80, R80, -INF , !P1 ;  /* 0xff80000050507808 */ /* 0x000fc60004800000 */
[----:B------:R-:W3:Y:S01]  /*14870*/  MUFU.TANH R86, R86 ;  /* 0x0000005600567308 */ /* 0x000ee20000002400 */
[----:B------:R-:W-:Y:S02]  /*14880*/  FSEL R82, R82, -INF , !P4 ;  /* 0xff80000052527808 */ /* 0x000fe40006000000 */
[C---:B------:R-:W-:Y:S02]  /*14890*/  ISETP.GE.AND P4, PT, R7.reuse, R196, PT ;  /* 0x000000c40700720c */ /* 0x040fe40003f86270 */
[----:B------:R-:W-:Y:S01]  /*148a0*/  ISETP.GE.AND P1, PT, R7, R197, PT ;  /* 0x000000c50700720c */ /* 0x000fe20003f26270 */
[C---:B------:R-:W-:Y:S01]  /*148b0*/  VIADD R7, R64.reuse, 0x21 ;  /* 0x0000002140077836 */ /* 0x040fe20000000000 */
[----:B-1----:R-:W-:Y:S01]  /*148c0*/  HMMA.16816.F32.BF16 R88, R68, R22, R88 ;  /* 0x000000164458723c */ /* 0x002fe20000041858 */
[----:B------:R-:W-:Y:S01]  /*148d0*/  VIADD R8, R64, 0x28 ;  /* 0x0000002840087836 */ /* 0x000fe20000000000 */
[----:B----4-:R-:W-:Y:S02]  /*148e0*/  FSEL R81, R81, -INF , !P5 ;  /* 0xff80000051517808 */ /* 0x010fe40006800000 */
[----:B------:R-:W-:-:S02]  /*148f0*/  FSEL R83, R83, -INF , !P2 ;  /* 0xff80000053537808 */ /* 0x000fc40005000000 */
[----:B------:R-:W-:Y:S01]  /*14900*/  HMMA.16816.F32.BF16 R72, R16, R76, R72 ;  /* 0x0000004c1048723c */ /* 0x000fe20000041848 */
[CC--:B------:R-:W-:Y:S02]  /*14910*/  ISETP.GE.AND P5, PT, R7.reuse, R196.reuse, PT ;  /* 0x000000c40700720c */ /* 0x0c0fe40003fa6270 */
[-C--:B------:R-:W-:Y:S01]  /*14920*/  ISETP.GE.AND P2, PT, R7, R197.reuse, PT ;  /* 0x000000c50700720c */ /* 0x080fe20003f46270 */
[----:B------:R-:W1:Y:S01]  /*14930*/  MUFU.TANH R118, R118 ;  /* 0x0000007600767308 */ /* 0x000e620000002400 */
[----:B--2---:R-:W-:Y:S01]  /*14940*/  FSEL R85, R85, -INF , !P6 ;  /* 0xff80000055557808 */ /* 0x004fe20007000000 */
[----:B------:R-:W-:Y:S01]  /*14950*/  HMMA.16816.F32.BF16 R92, R68, R20, R92 ;  /* 0x00000014445c723c */ /* 0x000fe2000004185c */
[----:B------:R-:W-:Y:S01]  /*14960*/  FSEL R7, R84, -INF , !P3 ;  /* 0xff80000054077808 */ /* 0x000fe20005800000 */
[----:B------:R-:W2:Y:S01]  /*14970*/  LDSM.16.M88.4 R20, [R216+0x7800] ;  /* 0x00780000d814783b */ /* 0x000ea20000000200 */
[C---:B------:R-:W-:Y:S01]  /*14980*/  ISETP.GE.AND P6, PT, R8.reuse, R196, PT ;  /* 0x000000c40800720c */ /* 0x040fe20003fc6270 */
[----:B------:R-:W-:Y:S01]  /*14990*/  FMUL.FTZ R115, R115, R6 ;  /* 0x0000000673737220 */ /* 0x000fe20000410000 */
[----:B------:R-:W-:Y:S01]  /*149a0*/  ISETP.GE.AND P3, PT, R8, R197, PT ;  /* 0x000000c50800720c */ /* 0x000fe20003f66270 */
[----:B------:R-:W-:Y:S01]  /*149b0*/  VIADD R8, R64, 0x29 ;  /* 0x0000002940087836 */ /* 0x000fe20000000000 */
[----:B------:R-:W-:Y:S01]  /*149c0*/  HMMA.16816.F32.BF16 R100, R24, R52, R100 ;  /* 0x000000341864723c */ /* 0x000fe20000041864 */
[----:B---3--:R-:W-:Y:S01]  /*149d0*/  FSEL R51, R86, -INF , !P0 ;  /* 0xff80000056337808 */ /* 0x008fe20004000000 */
[----:B------:R-:W-:Y:S01]  /*149e0*/  MUFU.TANH R112, R112 ;  /* 0x0000007000707308 */ /* 0x000fe20000002400 */
[----:B------:R-:W-:-:S03]  /*149f0*/  FSEL R49, R116, -INF , !P4 ;  /* 0xff80000074317808 */ /* 0x000fc60006000000 */
[----:B------:R-:W-:Y:S01]  /*14a00*/  HMMA.16816.F32.BF16 R136, R16, R78, R136 ;  /* 0x0000004e1088723c */ /* 0x000fe20000041888 */
[----:B------:R-:W-:-:S03]  /*14a10*/  ISETP.GE.AND P0, PT, R8, R196, PT ;  /* 0x000000c40800720c */ /* 0x000fc60003f06270 */
[----:B------:R-:W3:Y:S01]  /*14a20*/  MUFU.TANH R113, R113 ;  /* 0x0000007100717308 */ /* 0x000ee20000002400 */
[----:B------:R-:W-:Y:S01]  /*14a30*/  ISETP.GE.AND P4, PT, R8, R197, PT ;  /* 0x000000c50800720c */ /* 0x000fe20003f86270 */
[----:B------:R-:W-:Y:S01]  /*14a40*/  VIADD R8, R64, 0x30 ;  /* 0x0000003040087836 */ /* 0x000fe20000000000 */
[----:B------:R-:W-:Y:S01]  /*14a50*/  HMMA.16816.F32.BF16 R96, R24, R54, R96 ;  /* 0x000000361860723c */ /* 0x000fe20000041860 */
[----:B------:R-:W-:Y:S01]  /*14a60*/  FSEL R38, R117, -INF , !P1 ;  /* 0xff80000075267808 */ /* 0x000fe20004800000 */
[----:B------:R-:W-:Y:S01]  /*14a70*/  FMUL.FTZ R120, R120, R6 ;  /* 0x0000000678787220 */ /* 0x000fe20000410000 */
[----:B------:R-:W-:-:S03]  /*14a80*/  FSEL R37, R87, -INF , !P5 ;  /* 0xff80000057257808 */ /* 0x000fc60006800000 */
[C---:B------:R-:W-:Y:S01]  /*14a90*/  HMMA.16816.F32.BF16 R88, R24.reuse, R30, R88 ;  /* 0x0000001e1858723c */ /* 0x040fe20000041858 */
[----:B------:R-:W4:Y:S01]  /*14aa0*/  MUFU.TANH R169, R115 ;  /* 0x0000007300a97308 */ /* 0x000f220000002400 */
[C---:B------:R-:W-:Y:S01]  /*14ab0*/  ISETP.GE.AND P1, PT, R8.reuse, R196, PT ;  /* 0x000000c40800720c */ /* 0x040fe20003f26270 */
[-C--:B------:R-:W-:Y:S01]  /*14ac0*/  FMUL.FTZ R123, R123, R6.reuse ;  /* 0x000000067b7b7220 */ /* 0x080fe20000410000 */
[-C--:B------:R-:W-:Y:S01]  /*14ad0*/  ISETP.GE.AND P5, PT, R8, R197.reuse, PT ;  /* 0x000000c50800720c */ /* 0x080fe20003fa6270 */
[----:B------:R-:W-:Y:S01]  /*14ae0*/  VIADD R8, R64, 0x31 ;  /* 0x0000003140087836 */ /* 0x000fe20000000000 */
[----:B-1----:R-:W-:Y:S01]  /*14af0*/  FSEL R48, R118, -INF , !P2 ;  /* 0xff80000076307808 */ /* 0x002fe20005000000 */
[----:B------:R-:W-:Y:S01]  /*14b00*/  FMUL.FTZ R72, R72, R6 ;  /* 0x0000000648487220 */ /* 0x000fe20000410000 */
[----:B------:R-:W-:Y:S01]  /*14b10*/  FSEL R170, R170, -INF , !P6 ;  /* 0xff800000aaaa7808 */ /* 0x000fe20007000000 */
[----:B------:R-:W-:Y:S01]  /*14b20*/  HMMA.16816.F32.BF16 R92, R24, R28, R92 ;  /* 0x0000001c185c723c */ /* 0x000fe2000004185c */
[C---:B------:R-:W-:Y:S01]  /*14b30*/  ISETP.GE.AND P2, PT, R8.reuse, R196, PT ;  /* 0x000000c40800720c */ /* 0x040fe20003f46270 */
[-C--:B------:R-:W-:Y:S01]  /*14b40*/  FMUL.FTZ R121, R121, R6.reuse ;  /* 0x0000000679797220 */ /* 0x080fe20000410000 */
[-C--:B------:R-:W-:Y:S01]  /*14b50*/  ISETP.GE.AND P6, PT, R8, R197.reuse, PT ;  /* 0x000000c50800720c */ /* 0x080fe20003fc6270 */
[----:B------:R-:W-:Y:S01]  /*14b60*/  VIADD R8, R64, 0x38 ;  /* 0x0000003840087836 */ /* 0x000fe20000000000 */
[----:B------:R-:W1:Y:S01]  /*14b70*/  MUFU.TANH R146, R120 ;  /* 0x0000007800927308 */ /* 0x000e620000002400 */
[----:B---3--:R-:W-:Y:S01]  /*14b80*/  FSEL R50, R113, -INF , !P3 ;  /* 0xff80000071327808 */ /* 0x008fe20005800000 */
[-C--:B------:R-:W-:Y:S01]  /*14b90*/  FMUL.FTZ R122, R122, R6.reuse ;  /* 0x000000067a7a7220 */ /* 0x080fe20000410000 */
[----:B------:R-:W-:Y:S01]  /*14ba0*/  FSEL R36, R112, -INF , !P0 ;  /* 0xff80000070247808 */ /* 0x000fe20004000000 */
[----:B------:R-:W-:Y:S01]  /*14bb0*/  FMUL.FTZ R73, R73, R6 ;  /* 0x0000000649497220 */ /* 0x000fe20000410000 */
[----:B------:R-:W-:Y:S01]  /*14bc0*/  ISETP.GE.AND P3, PT, R8, R196, PT ;  /* 0x000000c40800720c */ /* 0x000fe20003f66270 */
[-C--:B------:R-:W-:Y:S01]  /*14bd0*/  FMUL.FTZ R74, R74, R6.reuse ;  /* 0x000000064a4a7220 */ /* 0x080fe20000410000 */
[-C--:B------:R-:W-:Y:S01]  /*14be0*/  ISETP.GE.AND P0, PT, R8, R197.reuse, PT ;  /* 0x000000c50800720c */ /* 0x080fe20003f06270 */
[----:B------:R-:W-:Y:S01]  /*14bf0*/  VIADD R8, R64, 0x39 ;  /* 0x0000003940087836 */ /* 0x000fe20000000000 */
[----:B------:R-:W3:Y:S01]  /*14c00*/  MUFU.TANH R149, R123 ;  /* 0x0000007b00957308 */ /* 0x000ee20000002400 */
[C---:B------:R-:W-:Y:S01]  /*14c10*/  HMMA.16816.F32.BF16 R100, R16.reuse, R12, R100 ;  /* 0x0000000c1064723c */ /* 0x040fe20000041864 */
[----:B----4-:R-:W-:Y:S01]  /*14c20*/  FSEL R169, R169, -INF , !P4 ;  /* 0xff800000a9a97808 */ /* 0x010fe20006000000 */
[-C--:B------:R-:W-:Y:S01]  /*14c30*/  FMUL.FTZ R75, R75, R6.reuse ;  /* 0x000000064b4b7220 */ /* 0x080fe20000410000 */
[----:B------:R-:W-:Y:S01]  /*14c40*/  FSEL R144, R144, -INF , !P1 ;  /* 0xff80000090907808 */ /* 0x000fe20004800000 */
[-C--:B------:R-:W-:Y:S01]  /*14c50*/  FMUL.FTZ R108, R108, R6.reuse ;  /* 0x000000066c6c7220 */ /* 0x080fe20000410000 */
[-C--:B------:R-:W-:Y:S01]  /*14c60*/  FMUL.FTZ R109, R109, R6.reuse ;  /* 0x000000066d6d7220 */ /* 0x080fe20000410000 */
[----:B------:R-:W-:Y:S01]  /*14c70*/  FMUL.FTZ R110, R110, R6 ;  /* 0x000000066e6e7220 */ /* 0x000fe20000410000 */
[----:B------:R-:W4:Y:S01]  /*14c80*/  MUFU.TANH R160, R72 ;  /* 0x0000004800a07308 */ /* 0x000f220000002400 */
[C---:B------:R-:W-:Y:S01]  /*14c90*/  ISETP.GE.AND P4, PT, R8.reuse, R196, PT ;  /* 0x000000c40800720c */ /* 0x040fe20003f86270 */
[----:B------:R-:W-:Y:S01]  /*14ca0*/  FMUL.FTZ R41, R111, R6 ;  /* 0x000000066f297220 */ /* 0x000fe20000410000 */
[----:B------:R-:W-:Y:S01]  /*14cb0*/  ISETP.GE.AND P1, PT, R8, R197, PT ;  /* 0x000000c50800720c */ /* 0x000fe20003f26270 */
[C---:B------:R-:W-:Y:S01]  /*14cc0*/  VIADD R8, R64.reuse, 0x40 ;  /* 0x0000004040087836 */ /* 0x040fe20000000000 */
[----:B------:R-:W-:Y:S01]  /*14cd0*/  HMMA.16816.F32.BF16 R96, R16, R14, R96 ;  /* 0x0000000e1060723c */ /* 0x000fe20000041860 */
[----:B------:R-:W-:-:S02]  /*14ce0*/  VIADD R13, R64, 0x41 ;  /* 0x00000041400d7836 */ /* 0x000fc40000000000 */
[-C--:B------:R-:W-:Y:S01]  /*14cf0*/  FMUL.FTZ R105, R105, R6.reuse ;  /* 0x0000000669697220 */ /* 0x080fe20000410000 */
[----:B------:R-:W-:Y:S01]  /*14d00*/  MUFU.TANH R147, R121 ;  /* 0x0000007900937308 */ /* 0x000fe20000002400 */
[-C--:B------:R-:W-:Y:S01]  /*14d10*/  FMUL.FTZ R136, R136, R6.reuse ;  /* 0x0000000688887220 */ /* 0x080fe20000410000 */
[-C--:B------:R-:W-:Y:S01]  /*14d20*/  FMUL.FTZ R137, R137, R6.reuse ;  /* 0x0000000689897220 */ /* 0x080fe20000410000 */
[-C--:B------:R-:W-:Y:S01]  /*14d30*/  FMUL.FTZ R138, R138, R6.reuse ;  /* 0x000000068a8a7220 */ /* 0x080fe20000410000 */
[----:B------:R-:W-:Y:S01]  /*14d40*/  FSEL R9, R114, -INF , !P5 ;  /* 0xff80000072097808 */ /* 0x000fe20006800000 */
[-C--:B------:R-:W-:Y:S01]  /*14d50*/  FMUL.FTZ R107, R107, R6.reuse ;  /* 0x000000066b6b7220 */ /* 0x080fe20000410000 */
[----:B------:R-:W-:Y:S01]  /*14d60*/  FMUL.FTZ R104, R104, R6 ;  /* 0x0000000668687220 */ /* 0x000fe20000410000 */
[----:B------:R-:W-:-:S04]  /*14d70*/  DEPBAR.LE SB0, 0x0 ;  /* 0x000080000000791a */ /* 0x000fc80000000000 */
[----:B------:R-:W4:Y:S01]  /*14d80*/  MUFU.TANH R164, R122 ;  /* 0x0000007a00a47308 */ /* 0x000f220000002400 */
[----:B------:R-:W-:Y:S02]  /*14d90*/  FSEL R145, R145, -INF , !P2 ;  /* 0xff80000091917808 */ /* 0x000fe40005000000 */
[----:B------:R-:W-:-:S05]  /*14da0*/  ISETP.GE.AND P5, PT, R8, R196, PT ;  /* 0x000000c40800720c */ /* 0x000fca0003fa6270 */
[----:B------:R-:W-:Y:S01]  /*14db0*/  MUFU.TANH R161, R73 ;  /* 0x0000004900a17308 */ /* 0x000fe20000002400 */
[----:B------:R-:W-:Y:S01]  /*14dc0*/  ISETP.GE.AND P2, PT, R8, R197, PT ;  /* 0x000000c50800720c */ /* 0x000fe20003f46270 */
[----:B------:R-:W-:Y:S01]  /*14dd0*/  FMUL.FTZ R40, R139, R6 ;  /* 0x000000068b287220 */ /* 0x000fe20000410000 */
[----:B------:R-:W-:-:S05]  /*14de0*/  FSEL R8, R57, -INF , !P6 ;  /* 0xff80000039087808 */ /* 0x000fca0007000000 */
[----:B------:R-:W4:Y:S01]  /*14df0*/  MUFU.TANH R155, R74 ;  /* 0x0000004a009b7308 */ /* 0x000f220000002400 */
[----:B-1----:R-:W-:Y:S02]  /*14e00*/  FSEL R146, R146, -INF , !P3 ;  /* 0xff80000092927808 */ /* 0x002fe40005800000 */
[C---:B------:R-:W-:Y:S02]  /*14e10*/  ISETP.GE.AND P6, PT, R13.reuse, R196, PT ;  /* 0x000000c40d00720c */ /* 0x040fe40003fc6270 */
[----:B------:R-:W-:Y:S01]  /*14e20*/  ISETP.GE.AND P3, PT, R13, R197, PT ;  /* 0x000000c50d00720c */ /* 0x000fe20003f66270 */
[----:B------:R-:W-:Y:S02]  /*14e30*/  VIADD R13, R64, 0x49 ;  /* 0x00000049400d7836 */ /* 0x000fe40000000000 */
[----:B------:R-:W1:Y:S01]  /*14e40*/  MUFU.TANH R157, R75 ;  /* 0x0000004b009d7308 */ /* 0x000e620000002400 */
[----:B--2---:R-:W-:Y:S01]  /*14e50*/  HMMA.16816.F32.BF16 R88, R16, R22, R88 ;  /* 0x000000161058723c */ /* 0x004fe20000041858 */
[----:B---3--:R-:W-:-:S06]  /*14e60*/  FSEL R149, R149, -INF , !P1 ;  /* 0xff80000095957808 */ /* 0x008fcc0004800000 */
[----:B------:R-:W2:Y:S01]  /*14e70*/  MUFU.TANH R162, R136 ;  /* 0x0000008800a27308 */ /* 0x000ea20000002400 */
[----:B----4-:R-:W-:Y:S01]  /*14e80*/  FSEL R160, R160, -INF , !P5 ;  /* 0xff800000a0a07808 */ /* 0x010fe20006800000 */
[----:B------:R-:W-:-:S06]  /*14e90*/  FMUL.FTZ R12, R106, R6 ;  /* 0x000000066a0c7220 */ /* 0x000fcc0000410000 */
[----:B------:R-:W-:Y:S01]  /*14ea0*/  MUFU.TANH R163, R137 ;  /* 0x0000008900a37308 */ /* 0x000fe20000002400 */
[----:B------:R-:W-:-:S07]  /*14eb0*/  ISETP.GE.AND P1, PT, R13, R196, PT ;  /* 0x000000c40d00720c */ /* 0x000fce0003f26270 */
[----:B------:R-:W3:Y:S01]  /*14ec0*/  MUFU.TANH R159, R138 ;  /* 0x0000008a009f7308 */ /* 0x000ee20000002400 */
[----:B------:R-:W-:Y:S01]  /*14ed0*/  ISETP.GE.AND P5, PT, R13, R197, PT ;  /* 0x000000c50d00720c */ /* 0x000fe20003fa6270 */
[C---:B------:R-:W-:Y:S02]  /*14ee0*/  VIADD R14, R64.reuse, 0x48 ;  /* 0x00000048400e7836 */ /* 0x040fe40000000000 */
[----:B------:R-:W-:Y:S01]  /*14ef0*/  VIADD R13, R64, 0x50 ;  /* 0x00000050400d7836 */ /* 0x000fe20000000000 */
[----:B------:R-:W-:Y:S03]  /*14f00*/  HMMA.16816.F32.BF16 R92, R16, R20, R92 ;  /* 0x00000014105c723c */ /* 0x000fe6000004185c */
[----:B------:R-:W4:Y:S01]  /*14f10*/  MUFU.TANH R40, R40 ;  /* 0x0000002800287308 */ /* 0x000f220000002400 */
[----:B------:R-:W-:Y:S02]  /*14f20*/  FSEL R164, R164, -INF , !P0 ;  /* 0xff800000a4a47808 */ /* 0x000fe40004000000 */
[----:B------:R-:W-:-:S05]  /*14f30*/  FSEL R147, R147, -INF , !P4 ;  /* 0xff80000093937808 */ /* 0x000fca0006000000 */
[----:B------:R-:W4:Y:S01]  /*14f40*/  MUFU.TANH R171, R108 ;  /* 0x0000006c00ab7308 */ /* 0x000f220000002400 */
[----:B------:R-:W-:Y:S02]  /*14f50*/  FSEL R155, R155, -INF , !P2 ;  /* 0xff8000009b9b7808 */ /* 0x000fe40005000000 */
[----:B------:R-:W-:-:S05]  /*14f60*/  FSEL R161, R161, -INF , !P6 ;  /* 0xff800000a1a17808 */ /* 0x000fca0007000000 */
[----:B------:R-:W-:Y:S01]  /*14f70*/  MUFU.TANH R168, R109 ;  /* 0x0000006d00a87308 */ /* 0x000fe20000002400 */
[----:B------:R-:W-:-:S07]  /*14f80*/  ISETP.GE.AND P0, PT, R14, R196, PT ;  /* 0x000000c40e00720c */ /* 0x000fce0003f06270 */
[----:B------:R-:W4:Y:S01]  /*14f90*/  MUFU.TANH R42, R110 ;  /* 0x0000006e002a7308 */ /* 0x000f220000002400 */
[-C--:B------:R-:W-:Y:S01]  /*14fa0*/  ISETP.GE.AND P4, PT, R14, R197.reuse, PT ;  /* 0x000000c50e00720c */ /* 0x080fe20003f86270 */
[----:B------:R-:W-:Y:S01]  /*14fb0*/  FMUL.FTZ R101, R101, R6 ;  /* 0x0000000665657220 */ /* 0x000fe20000410000 */
[C---:B------:R-:W-:Y:S01]  /*14fc0*/  ISETP.GE.AND P2, PT, R13.reuse, R196, PT ;  /* 0x000000c40d00720c */ /* 0x040fe20003f46270 */
[----:B------:R-:W-:Y:S01]  /*14fd0*/  FMUL.FTZ R102, R102, R6 ;  /* 0x0000000666667220 */ /* 0x000fe20000410000 */
[----:B------:R-:W-:Y:S01]  /*14fe0*/  ISETP.GE.AND P6, PT, R13, R197, PT ;  /* 0x000000c50d00720c */ /* 0x000fe20003fc6270 */
[C---:B------:R-:W-:Y:S02]  /*14ff0*/  VIADD R14, R64.reuse, 0x51 ;  /* 0x00000051400e7836 */ /* 0x040fe40000000000 */
[----:B------:R-:W4:Y:S01]  /*15000*/  MUFU.TANH R41, R41 ;  /* 0x0000002900297308 */ /* 0x000f220000002400 */
[----:B------:R-:W-:Y:S01]  /*15010*/  VIADD R13, R64, 0x58 ;  /* 0x00000058400d7836 */ /* 0x000fe20000000000 */
[----:B-1----:R-:W-:-:S06]  /*15020*/  FSEL R157, R157, -INF , !P3 ;  /* 0xff8000009d9d7808 */ /* 0x002fcc0005800000 */
[----:B------:R-:W-:Y:S01]  /*15030*/  MUFU.TANH R166, R105 ;  /* 0x0000006900a67308 */ /* 0x000fe20000002400 */
[----:B--2---:R-:W-:Y:S02]  /*15040*/  FSEL R162, R162, -INF , !P0 ;  /* 0xff800000a2a27808 */ /* 0x004fe40004000000 */
[----:B---3--:R-:W-:-:S05]  /*15050*/  FSEL R159, R159, -INF , !P4 ;  /* 0xff8000009f9f7808 */ /* 0x008fca0006000000 */
[----:B------:R-:W1:Y:S01]  /*15060*/  MUFU.TANH R12, R12 ;  /* 0x0000000c000c7308 */ /* 0x000e620000002400 */
[----:B------:R-:W-:Y:S01]  /*15070*/  FSEL R163, R163, -INF , !P1 ;  /* 0xff800000a3a37808 */ /* 0x000fe20004800000 */
[----:B------:R-:W-:Y:S01]  /*15080*/  FMUL.FTZ R97, R97, R6 ;  /* 0x0000000661617220 */ /* 0x000fe20000410000 */
[----:B------:R-:W-:Y:S01]  /*15090*/  ISETP.GE.AND P3, PT, R14, R196, PT ;  /* 0x000000c40e00720c */ /* 0x000fe20003f66270 */
[----:B------:R-:W-:Y:S01]  /*150a0*/  FMUL.FTZ R98, R98, R6 ;  /* 0x0000000662627220 */ /* 0x000fe20000410000 */
[-C--:B------:R-:W-:Y:S01]  /*150b0*/  ISETP.GE.AND P0, PT, R14, R197.reuse, PT ;  /* 0x000000c50e00720c */ /* 0x080fe20003f06270 */
[C---:B------:R-:W-:Y:S01]  /*150c0*/  VIADD R14, R64.reuse, 0x59 ;  /* 0x00000059400e7836 */ /* 0x040fe20000000000 */
[C---:B------:R-:W-:Y:S01]  /*150d0*/  ISETP.GE.AND P4, PT, R13.reuse, R196, PT ;  /* 0x000000c40d00720c */ /* 0x040fe20003f86270 */
[----:B------:R-:W-:Y:S01]  /*150e0*/  MUFU.TANH R152, R101 ;  /* 0x0000006500987308 */ /* 0x000fe20000002400 */
[----:B------:R-:W-:Y:S01]  /*150f0*/  ISETP.GE.AND P1, PT, R13, R197, PT ;  /* 0x000000c50d00720c */ /* 0x000fe20003f26270 */
[----:B------:R-:W-:-:S06]  /*15100*/  VIADD R13, R64, 0x60 ;  /* 0x00000060400d7836 */ /* 0x000fcc0000000000 */
[----:B------:R-:W2:Y:S01]  /*15110*/  MUFU.TANH R158, R102 ;  /* 0x00000066009e7308 */ /* 0x000ea20000002400 */
[----:B----4-:R-:W-:Y:S02]  /*15120*/  FSEL R43, R40, -INF , !P5 ;  /* 0xff800000282b7808 */ /* 0x010fe40006800000 */
[----:B------:R-:W-:-:S05]  /*15130*/  FSEL R171, R171, -INF , !P2 ;  /* 0xff800000abab7808 */ /* 0x000fca0005000000 */
[----:B------:R-:W3:Y:S01]  /*15140*/  MUFU.TANH R165, R107 ;  /* 0x0000006b00a57308 */ /* 0x000ee20000002400 */
[----:B------:R-:W-:Y:S02]  /*15150*/  FSEL R42, R42, -INF , !P6 ;  /* 0xff8000002a2a7808 */ /* 0x000fe40007000000 */
[----:B------:R-:W-:Y:S02]  /*15160*/  FSEL R168, R168, -INF , !P3 ;  /* 0xff800000a8a87808 */ /* 0x000fe40005800000 */
[CC--:B------:R-:W-:Y:S02]  /*15170*/  ISETP.GE.AND P5, PT, R14.reuse, R196.reuse, PT ;  /* 0x000000c40e00720c */ /* 0x0c0fe40003fa6270 */
[-C--:B------:R-:W-:Y:S01]  /*15180*/  ISETP.GE.AND P2, PT, R14, R197.reuse, PT ;  /* 0x000000c50e00720c */ /* 0x080fe20003f46270 */
[----:B------:R-:W-:Y:S01]  /*15190*/  MUFU.TANH R150, R97 ;  /* 0x0000006100967308 */ /* 0x000fe20000002400 */
[C---:B------:R-:W-:Y:S01]  /*151a0*/  ISETP.GE.AND P6, PT, R13.reuse, R196, PT ;  /* 0x000000c40d00720c */ /* 0x040fe20003fc6270 */
[C---:B------:R-:W-:Y:S01]  /*151b0*/  VIADD R14, R64.reuse, 0x61 ;  /* 0x00000061400e7836 */ /* 0x040fe20000000000 */
[----:B------:R-:W-:Y:S01]  /*151c0*/  ISETP.GE.AND P3, PT, R13, R197, PT ;  /* 0x000000c50d00720c */ /* 0x000fe20003f66270 */
[----:B------:R-:W-:-:S04]  /*151d0*/  VIADD R13, R64, 0x68 ;  /* 0x00000068400d7836 */ /* 0x000fc80000000000 */
[----:B------:R-:W4:Y:S01]  /*151e0*/  MUFU.TANH R154, R98 ;  /* 0x00000062009a7308 */ /* 0x000f220000002400 */
[-C--:B------:R-:W-:Y:S01]  /*151f0*/  FMUL.FTZ R100, R100, R6.reuse ;  /* 0x0000000664647220 */ /* 0x080fe20000410000 */
[----:B------:R-:W-:Y:S01]  /*15200*/  FMUL.FTZ R88, R88, R6 ;  /* 0x0000000658587220 */ /* 0x000fe20000410000 */
[----:B------:R-:W-:Y:S02]  /*15210*/  FSEL R41, R41, -INF , !P0 ;  /* 0xff80000029297808 */ /* 0x000fe40004000000 */
[----:B-1----:R-:W-:Y:S01]  /*15220*/  FSEL R40, R12, -INF , !P1 ;  /* 0xff8000000c287808 */ /* 0x002fe20004800000 */
[----:B------:R-:W-:Y:S01]  /*15230*/  VIADD R12, R64, 0x70 ;  /* 0x00000070400c7836 */ /* 0x000fe20000000000 */
[----:B------:R-:W-:Y:S02]  /*15240*/  FSEL R166, R166, -INF , !P5 ;  /* 0xff800000a6a67808 */ /* 0x000fe40006800000 */
[-C--:B------:R-:W-:Y:S02]  /*15250*/  ISETP.GE.AND P0, PT, R14, R196.reuse, PT ;  /* 0x000000c40e00720c */ /* 0x080fe40003f06270 */
[----:B------:R-:W-:-:S02]  /*15260*/  ISETP.GE.AND P1, PT, R13, R196, PT ;  /* 0x000000c40d00720c */ /* 0x000fc40003f26270 */
[----:B------:R-:W-:Y:S01]  /*15270*/  ISETP.GE.AND P5, PT, R13, R197, PT ;  /* 0x000000c50d00720c */ /* 0x000fe20003fa6270 */
[----:B------:R-:W-:Y:S01]  /*15280*/  VIADD R13, R64, 0x69 ;  /* 0x00000069400d7836 */ /* 0x000fe20000000000 */
[----:B------:R-:W1:Y:S01]  /*15290*/  MUFU.TANH R153, R100 ;  /* 0x0000006400997308 */ /* 0x000e620000002400 */
[-C--:B------:R-:W-:Y:S01]  /*152a0*/  FMUL.FTZ R99, R99, R6.reuse ;  /* 0x0000000663637220 */ /* 0x080fe20000410000 */
[-C--:B------:R-:W-:Y:S01]  /*152b0*/  FMUL.FTZ R92, R92, R6.reuse ;  /* 0x000000065c5c7220 */ /* 0x080fe20000410000 */
[-C--:B------:R-:W-:Y:S01]  /*152c0*/  FMUL.FTZ R103, R103, R6.reuse ;  /* 0x0000000667677220 */ /* 0x080fe20000410000 */
[----:B------:R-:W-:Y:S01]  /*152d0*/  FMUL.FTZ R96, R96, R6 ;  /* 0x0000000660607220 */ /* 0x000fe20000410000 */
[----:B--2---:R-:W-:-:S03]  /*152e0*/  FSEL R158, R158, -INF , !P3 ;  /* 0xff8000009e9e7808 */ /* 0x004fc60005800000 */
[----:B------:R-:W2:Y:S01]  /*152f0*/  MUFU.TANH R138, R88 ;  /* 0x00000058008a7308 */ /* 0x000ea20000002400 */
[----:B------:R-:W-:Y:S02]  /*15300*/  FSEL R152, R152, -INF , !P0 ;  /* 0xff80000098987808 */ /* 0x000fe40004000000 */
[----:B---3--:R-:W-:Y:S02]  /*15310*/  FSEL R165, R165, -INF , !P2 ;  /* 0xff800000a5a57808 */ /* 0x008fe40005000000 */
[----:B------:R-:W-:-:S03]  /*15320*/  ISETP.GE.AND P3, PT, R12, R196, PT ;  /* 0x000000c40c00720c */ /* 0x000fc60003f66270 */
[----:B------:R-:W3:Y:S01]  /*15330*/  MUFU.TANH R167, R104 ;  /* 0x0000006800a77308 */ /* 0x000ee20000002400 */
[----:B------:R-:W-:Y:S01]  /*15340*/  ISETP.GE.AND P0, PT, R12, R197, PT ;  /* 0x000000c50c00720c */ /* 0x000fe20003f06270 */
[----:B------:R-:W-:Y:S01]  /*15350*/  VIADD R12, R64, 0x78 ;  /* 0x00000078400c7836 */ /* 0x000fe20000000000 */
[----:B------:R-:W-:Y:S01]  /*15360*/  ISETP.GE.AND P2, PT, R13, R196, PT ;  /* 0x000000c40d00720c */ /* 0x000fe20003f46270 */
[-C--:B------:R-:W-:Y:S01]  /*15370*/  FMUL.FTZ R93, R93, R6.reuse ;  /* 0x000000065d5d7220 */ /* 0x080fe20000410000 */
[-C--:B------:R-:W-:Y:S01]  /*15380*/  FMUL.FTZ R94, R94, R6.reuse ;  /* 0x000000065e5e7220 */ /* 0x080fe20000410000 */
[----:B------:R-:W-:Y:S02]  /*15390*/  FMUL.FTZ R95, R95, R6 ;  /* 0x000000065f5f7220 */ /* 0x000fe40000410000 */
[----:B------:R-:W3:Y:S01]  /*153a0*/  MUFU.TANH R148, R99 ;  /* 0x0000006300947308 */ /* 0x000ee20000002400 */
[----:B----4-:R-:W-:Y:S02]  /*153b0*/  FSEL R154, R154, -INF , !P5 ;  /* 0xff8000009a9a7808 */ /* 0x010fe40006800000 */
[----:B------:R-:W-:-:S05]  /*153c0*/  FSEL R150, R150, -INF , !P2 ;  /* 0xff80000096967808 */ /* 0x000fca0005000000 */
[----:B------:R-:W4:Y:S01]  /*153d0*/  MUFU.TANH R140, R92 ;  /* 0x0000005c008c7308 */ /* 0x000f220000002400 */
[C---:B------:R-:W-:Y:S02]  /*153e0*/  ISETP.GE.AND P5, PT, R12.reuse, R196, PT ;  /* 0x000000c40c00720c */ /* 0x040fe40003fa6270 */
[----:B------:R-:W-:Y:S01]  /*153f0*/  ISETP.GE.AND P2, PT, R12, R197, PT ;  /* 0x000000c50c00720c */ /* 0x000fe20003f46270 */
[----:B------:R-:W-:-:S04]  /*15400*/  FMUL.FTZ R12, R62, R6 ;  /* 0x000000063e0c7220 */ /* 0x000fc80000410000 */
[----:B------:R-:W4:Y:S01]  /*15410*/  MUFU.TANH R156, R103 ;  /* 0x00000067009c7308 */ /* 0x000f220000002400 */
[-C--:B------:R-:W-:Y:S01]  /*15420*/  FMUL.FTZ R89, R89, R6.reuse ;  /* 0x0000000659597220 */ /* 0x080fe20000410000 */
[----:B------:R-:W-:-:S06]  /*15430*/  FMUL.FTZ R90, R90, R6 ;  /* 0x000000065a5a7220 */ /* 0x000fcc0000410000 */
[----:B------:R-:W4:Y:S01]  /*15440*/  MUFU.TANH R151, R96 ;  /* 0x0000006000977308 */ /* 0x000f220000002400 */
[----:B------:R-:W-:Y:S01]  /*15450*/  FMUL.FTZ R91, R91, R6 ;  /* 0x000000065b5b7220 */ /* 0x000fe20000410000 */
[----:B-1----:R-:W-:-:S06]  /*15460*/  FSEL R153, R153, -INF , !P6 ;  /* 0xff80000099997808 */ /* 0x002fcc0007000000 */
[----:B------:R-:W-:Y:S01]  /*15470*/  MUFU.TANH R139, R93 ;  /* 0x0000005d008b7308 */ /* 0x000fe20000002400 */
[----:B--2---:R-:W-:-:S07]  /*15480*/  FSEL R138, R138, -INF , !P5 ;  /* 0xff8000008a8a7808 */ /* 0x004fce0006800000 */
[----:B------:R-:W1:Y:S01]  /*15490*/  MUFU.TANH R143, R94 ;  /* 0x0000005e008f7308 */ /* 0x000e620000002400 */
[----:B---3--:R-:W-:-:S07]  /*154a0*/  FSEL R167, R167, -INF , !P4 ;  /* 0xff800000a7a77808 */ /* 0x008fce0006000000 */
[----:B------:R-:W2:Y:S01]  /*154b0*/  MUFU.TANH R142, R95 ;  /* 0x0000005f008e7308 */ /* 0x000ea20000002400 */
[----:B------:R-:W-:Y:S01]  /*154c0*/  ISETP.GE.AND P6, PT, R13, R197, PT ;  /* 0x000000c50d00720c */ /* 0x000fe20003fc6270 */
[----:B------:R-:W-:Y:S01]  /*154d0*/  VIADD R13, R64, 0x71 ;  /* 0x00000071400d7836 */ /* 0x000fe20000000000 */
[----:B------:R-:W-:Y:S02]  /*154e0*/  ISETP.GT.AND P5, PT, R248, R235, PT ;  /* 0x000000ebf800720c */ /* 0x000fe40003fa4270 */
[----:B------:R-:W-:-:S03]  /*154f0*/  ISETP.GE.AND P4, PT, R14, R197, PT ;  /* 0x000000c50e00720c */ /* 0x000fc60003f86270 */
[----:B------:R-:W-:Y:S01]  /*15500*/  MUFU.TANH R0, R0 ;  /* 0x0000000000007308 */ /* 0x000fe20000002400 */
[----:B------:R-:W-:-:S07]  /*15510*/  FSEL R148, R148, -INF , !P6 ;  /* 0xff80000094947808 */ /* 0x000fce0007000000 */
[----:B------:R-:W-:Y:S01]  /*15520*/  MUFU.TANH R12, R12 ;  /* 0x0000000c000c7308 */ /* 0x000fe20000002400 */
[----:B----4-:R-:W-:-:S07]  /*15530*/  FSEL R140, R140, -INF , !P3 ;  /* 0xff8000008c8c7808 */ /* 0x010fce0005800000 */
[----:B------:R-:W-:Y:S01]  /*15540*/  MUFU.TANH R136, R89 ;  /* 0x0000005900887308 */ /* 0x000fe20000002400 */
[----:B------:R-:W-:-:S07]  /*15550*/  FSEL R156, R156, -INF , !P4 ;  /* 0xff8000009c9c7808 */ /* 0x000fce0006000000 */
[----:B------:R-:W3:Y:S01]  /*15560*/  MUFU.TANH R141, R90 ;  /* 0x0000005a008d7308 */ /* 0x000ee20000002400 */
[----:B------:R-:W-:-:S07]  /*15570*/  FSEL R151, R151, -INF , !P1 ;  /* 0xff80000097977808 */ /* 0x000fce0004800000 */
[----:B------:R-:W4:Y:S01]  /*15580*/  MUFU.TANH R133, R91 ;  /* 0x0000005b00857308 */ /* 0x000f220000002400 */
[CC--:B------:R-:W-:Y:S02]  /*15590*/  ISETP.GE.AND P6, PT, R64.reuse, R196.reuse, PT ;  /* 0x000000c44000720c */ /* 0x0c0fe40003fc6270 */
[CC--:B------:R-:W-:Y:S01]  /*155a0*/  ISETP.GE.AND P3, PT, R64.reuse, R197.reuse, PT ;  /* 0x000000c54000720c */ /* 0x0c0fe20003f66270 */
[----:B------:R-:W-:Y:S01]  /*155b0*/  VIADD R64, R64, 0x79 ;  /* 0x0000007940407836 */ /* 0x000fe20000000000 */
[C---:B------:R-:W-:Y:S02]  /*155c0*/  ISETP.GE.AND P4, PT, R13.reuse, R196, PT ;  /* 0x000000c40d00720c */ /* 0x040fe40003f86270 */
[----:B------:R-:W-:Y:S02]  /*155d0*/  ISETP.GE.AND P1, PT, R13, R197, PT ;  /* 0x000000c50d00720c */ /* 0x000fe40003f26270 */
[----:B-1----:R-:W-:Y:S02]  /*155e0*/  FSEL R143, R143, -INF , !P0 ;  /* 0xff8000008f8f7808 */ /* 0x002fe40004000000 */
[----:B------:R-:W-:-:S02]  /*155f0*/  FSEL R139, R139, -INF , !P4 ;  /* 0xff8000008b8b7808 */ /* 0x000fc40006000000 */
[----:B--2---:R-:W-:Y:S01]  /*15600*/  FSEL R142, R142, -INF , !P1 ;  /* 0xff8000008e8e7808 */ /* 0x004fe20004800000 */
[----:B------:R-:W-:Y:S01]  /*15610*/  BSSY B1, `(.L_x_4149) ;  /* 0x0000086000017945 */ /* 0x000fe20003800000 */
[----:B------:R-:W-:Y:S02]  /*15620*/  ISETP.NE.U32.AND P0, PT, R246, RZ, PT ;  /* 0x000000fff600720c */ /* 0x000fe40003f05070 */
[C---:B------:R-:W-:Y:S02]  /*15630*/  ISETP.GE.AND P4, PT, R64.reuse, R196, PT ;  /* 0x000000c44000720c */ /* 0x040fe40003f86270 */
[----:B------:R-:W-:Y:S01]  /*15640*/  ISETP.GE.AND P1, PT, R64, R197, PT ;  /* 0x000000c54000720c */ /* 0x000fe20003f26270 */
[----:B------:R-:W-:Y:S01]  /*15650*/  VIADD R223, R231, 0x800 ;  /* 0x00000800e7df7836 */ /* 0x000fe20000000000 */
[----:B------:R-:W-:Y:S01]  /*15660*/  ISETP.NE.AND.EX P0, PT, R247, RZ, PT, P0 ;  /* 0x000000fff700720c */ /* 0x000fe20003f05300 */
[----:B------:R-:W-:Y:S01]  /*15670*/  VIADD R222, R231, 0x1000 ;  /* 0x00001000e7de7836 */ /* 0x000fe20000000000 */
[----:B---3--:R-:W-:Y:S01]  /*15680*/  FSEL R141, R141, -INF , !P2 ;  /* 0xff8000008d8d7808 */ /* 0x008fe20005000000 */
        /* <DEDUP_REMOVED lines=82> */
.L_x_4152:
[----:B------:R-:W2:Y:S02]  /*15bb0*/  LD.E R14, desc[UR6][R10.64+0x38] ;  /* 0x000038060a0e7980 */ /* 0x000ea4000c101900 */
[----:B--2---:R-:W-:-:S04]  /*15bc0*/  LEA R14, -R14, RZ, 0x7 ;  /* 0x000000ff0e0e7211 */ /* 0x004fc800078e39ff */
[----:B------:R-:W-:Y:S02]  /*15bd0*/  SHF.R.S32.HI R13, RZ, 0x1f, R14 ;  /* 0x0000001fff0d7819 */ /* 0x000fe4000001140e */
.L_x_4153:
[----:B------:R-:W-:Y:S05]  /*15be0*/  BSYNC B0 ;  /* 0x0000000000007941 */ /* 0x000fea0003800000 */
.L_x_4151:
[----:B------:R-:W-:Y:S01]  /*15bf0*/  IMAD.SHL.U32 R0, R44, 0x20, RZ ;  /* 0x000000202c007824 */ /* 0x000fe200078e00ff */
[----:B------:R-:W-:Y:S02]  /*15c00*/  LEA R237, P2, R14, R237, 0x1 ;  /* 0x000000ed0eed7211 */ /* 0x000fe400078408ff */
        /* <DEDUP_REMOVED lines=38> */
.L_x_4150:
[----:B------:R-:W-:Y:S05]  /*15e70*/  BSYNC B1 ;  /* 0x0000000000017941 */ /* 0x000fea0003800000 */
.L_x_4149:
        /* <DEDUP_REMOVED lines=79> */
[----:B------:R-:W-:Y:S04]  /*16370*/  LDSM.16.MT88.4 R100, [R224+0xc000] ;  /* 0x00c00000e064783b */ /* 0x000fe80000004200 */
[----:B------:R-:W-:Y:S04]  /*16380*/  LDSM.16.MT88.4 R76, [R225+0x10000] ;  /* 0x01000000e14c783b */ /* 0x000fe80000004200 */
[----:B------:R-:W-:Y:S01]  /*16390*/  LDSM.16.MT88.4 R32, [R224+0x10000] ;  /* 0x01000000e020783b */ /* 0x000fe20000004200 */
        /* <DEDUP_REMOVED lines=13> */
[----:B------:R-:W-:Y:S01]  /*16470*/  LDSM.16.MT88.4 R12, [R226+0xc800] ;  /* 0x00c80000e20c783b */ /* 0x000fe20000004200 */
        /* <DEDUP_REMOVED lines=13> */
[-CC-:B------:R-:W-:Y:S01]  /*16550*/  FFMA.FTZ R53, R51, R135.reuse, -R134.reuse ;  /* 0x0000008733357223 */ /* 0x180fe20000010886 */
[----:B------:R-:W2:Y:S01]  /*16560*/  LDSM.16.MT88.4 R84, [R226+0x10000] ;  /* 0x01000000e254783b */ /* 0x000ea20000004200 */
[-CC-:B------:R-:W-:Y:S01]  /*16570*/  FFMA.FTZ R51, R38, R135.reuse, -R134.reuse ;  /* 0x0000008726337223 */ /* 0x180fe20000010886 */
[-CC-:B------:R-:W-:Y:S01]  /*16580*/  FFMA.FTZ R38, R50, R135.reuse, -R134.reuse ;  /* 0x0000008732267223 */ /* 0x180fe20000010886 */
[-CC-:B------:R-:W-:Y:S01]  /*16590*/  FFMA.FTZ R50, R37, R135.reuse, -R137.reuse ;  /* 0x0000008725327223 */ /* 0x180fe20000010889 */
[----:B------:R-:W3:Y:S01]  /*165a0*/  LDSM.16.MT88.4 R4, [R228+0x10800] ;  /* 0x01080000e404783b */ /* 0x000ee20000004200 */
        /* <DEDUP_REMOVED lines=9> */
[----:B------:R-:W5:Y:S01]  /*16640*/  MUFU.EX2 R62, R62 ;  /* 0x0000003e003e7308 */ /* 0x000f620000000800 */
        /* <DEDUP_REMOVED lines=16> */
[----:B-----5:R-:W-:Y:S01]  /*16750*/  F2FP.BF16.F32.PACK_AB R71, R62, R64 ;  /* 0x000000403e47723e */ /* 0x020fe200000010ff */
[-CC-:B------:R-:W-:Y:S01]  /*16760*/  FFMA.FTZ R169, R42, R135.reuse, -R134.reuse ;  /* 0x000000872aa97223 */ /* 0x180fe20000010886 */
[-CC-:B------:R-:W-:Y:S01]  /*16770*/  FFMA.FTZ R170, R41, R135.reuse, -R134.reuse ;  /* 0x0000008729aa7223 */ /* 0x180fe20000010886 */
[-CC-:B------:R-:W-:Y:S01]  /*16780*/  FFMA.FTZ R172, R40, R135.reuse, -R134.reuse ;  /* 0x0000008728ac7223 */ /* 0x180fe20000010886 */
[-CC-:B------:R-:W-:Y:S01]  /*16790*/  FFMA.FTZ R171, R171, R135.reuse, -R137.reuse ;  /* 0x00000087abab7223 */ /* 0x180fe20000010889 */
[-CC-:B------:R-:W-:Y:S01]  /*167a0*/  FFMA.FTZ R168, R168, R135.reuse, -R137.reuse ;  /* 0x00000087a8a87223 */ /* 0x180fe20000010889 */
[-CC-:B------:R-:W-:Y:S01]  /*167b0*/  FFMA.FTZ R167, R167, R135.reuse, -R137.reuse ;  /* 0x00000087a7a77223 */ /* 0x180fe20000010889 */
[----:B------:R-:W5:Y:S01]  /*167c0*/  MUFU.EX2 R63, R63 ;  /* 0x0000003f003f7308 */ /* 0x000f620000000800 */
[-CC-:B------:R-:W-:Y:S01]  /*167d0*/  FFMA.FTZ R166, R166, R135.reuse, -R137.reuse ;  /* 0x00000087a6a67223 */ /* 0x180fe20000010889 */
[-CC-:B------:R-:W-:Y:S01]  /*167e0*/  FFMA.FTZ R165, R165, R135.reuse, -R134.reuse ;  /* 0x00000087a5a57223 */ /* 0x180fe20000010886 */
[----:B------:R-:W-:Y:S01]  /*167f0*/  LDSM.16.MT88.4 R40, [R228+0x12000] ;  /* 0x01200000e428783b */ /* 0x000fe20000004200 */
[-CC-:B------:R-:W-:Y:S01]  /*16800*/  FFMA.FTZ R158, R158, R135.reuse, -R134.reuse ;  /* 0x000000879e9e7223 */ /* 0x180fe20000010886 */
[-CC-:B------:R-:W-:Y:S01]  /*16810*/  FFMA.FTZ R156, R156, R135.reuse, -R134.reuse ;  /* 0x000000879c9c7223 */ /* 0x180fe20000010886 */
[-CC-:B------:R-:W-:Y:S01]  /*16820*/  FFMA.FTZ R154, R154, R135.reuse, -R134.reuse ;  /* 0x000000879a9a7223 */ /* 0x180fe20000010886 */
[--C-:B------:R-:W-:Y:S01]  /*16830*/  FFMA.FTZ R153, R153, R135, -R137.reuse ;  /* 0x0000008799997223 */ /* 0x100fe20000010889 */
[----:B------:R-:W4:Y:S01]  /*16840*/  MUFU.EX2 R61, R61 ;  /* 0x0000003d003d7308 */ /* 0x000f220000000800 */
        /* <DEDUP_REMOVED lines=9> */
[----:B-----5:R-:W-:Y:S01]  /*168e0*/  FADD.FTZ R65, R63, R65 ;  /* 0x000000413f417221 */ /* 0x020fe20000010000 */
[----:B------:R-:W-:Y:S01]  /*168f0*/  FADD.FTZ R67, R64, R67 ;  /* 0x0000004340437221 */ /* 0x000fe20000010000 */
[-CC-:B------:R-:W-:Y:S01]  /*16900*/  FFMA.FTZ R138, R138, R135.reuse, -R137.reuse ;  /* 0x000000878a8a7223 */ /* 0x180fe20000010889 */
[-C--:B------:R-:W-:Y:S01]  /*16910*/  FFMA.FTZ R136, R136, R135.reuse, -R137 ;  /* 0x0000008788887223 */ /* 0x080fe20000010889 */
[----:B------:R-:W-:Y:S01]  /*16920*/  FFMA.FTZ R133, R133, R135, -R134 ;  /* 0x0000008785857223 */ /* 0x000fe20000010886 */
[----:B------:R-:W-:Y:S01]  /*16930*/  FADD.FTZ R67, R62, R67 ;  /* 0x000000433e437221 */ /* 0x000fe20000010000 */
[----:B------:R-:W5:Y:S01]  /*16940*/  MUFU.EX2 R59, R59 ;  /* 0x0000003b003b7308 */ /* 0x000f620000000800 */
[C---:B----4-:R-:W-:Y:S01]  /*16950*/  F2FP.BF16.F32.PACK_AB R70, R61.reuse, R63 ;  /* 0x0000003f3d46723e */ /* 0x050fe200000010ff */
[----:B------:R-:W-:-:S06]  /*16960*/  FADD.FTZ R61, R61, R65 ;  /* 0x000000413d3d7221 */ /* 0x000fcc0000010000 */
[----:B------:R-:W-:Y:S01]  /*16970*/  HMMA.16816.F32.BF16 R120, R68, R116, RZ ;  /* 0x000000744478723c */ /* 0x000fe200000418ff */
[----:B------:R-:W4:Y:S01]  /*16980*/  MUFU.EX2 R55, R55 ;  /* 0x0000003700377308 */ /* 0x000f220000000800 */
[----:B-1----:R-:W-:-:S04]  /*16990*/  FADD.FTZ R67, R58, R67 ;  /* 0x000000433a437221 */ /* 0x002fc80000010000 */
        /* <DEDUP_REMOVED lines=17> */
[C---:B--2---:R-:W-:Y:S06]  /*16ab0*/  HMMA.16816.F32.BF16 R88, R68.reuse, R84, RZ ;  /* 0x000000544458723c */ /* 0x044fec00000418ff */
[----:B------:R-:W-:Y:S01]  /*16ac0*/  HMMA.16816.F32.BF16 R92, R68, R94, RZ ;  /* 0x0000005e445c723c */ /* 0x000fe200000418ff */
[----:B------:R-:W2:Y:S01]  /*16ad0*/  MUFU.EX2 R51, R51 ;  /* 0x0000003300337308 */ /* 0x000ea20000000800 */
        /* <DEDUP_REMOVED lines=10> */
[----:B--2---:R-:W-:-:S05]  /*16b80*/  FADD.FTZ R59, R51, R59 ;  /* 0x0000003b333b7221 */ /* 0x004fca0000010000 */
        /* <DEDUP_REMOVED lines=49> */
[----:B-----5:R-:W-:Y:S01]  /*16ea0*/  F2FP.BF16.F32.PACK_AB R30, R37, R49 ;  /* 0x00000031251e723e */ /* 0x020fe200000010ff */
        /* <DEDUP_REMOVED lines=17> */
[C---:B----4-:R-:W-:Y:S06]  /*16fc0*/  HMMA.16816.F32.BF16 R96, R28.reuse, R16, R96 ;  /* 0x000000101c60723c */ /* 0x050fec0000041860 */
[C---:B------:R-:W-:Y:S01]  /*16fd0*/  HMMA.16816.F32.BF16 R92, R28.reuse, R18, R92 ;  /* 0x000000121c5c723c */ /* 0x040fe2000004185c */
[----:B------:R-:W4:Y:S01]  /*16fe0*/  LDSM.16.MT88.4 R16, [R226+0xd800] ;  /* 0x00d80000e210783b */ /* 0x000f220000004200 */
[----:B------:R-:W5:Y:S04]  /*16ff0*/  MUFU.EX2 R164, R164 ;  /* 0x000000a400a47308 */ /* 0x000f680000000800 */
[C---:B------:R-:W-:Y:S01]  /*17000*/  HMMA.16816.F32.BF16 R124, R28.reuse, R26, R124 ;  /* 0x0000001a1c7c723c */ /* 0x040fe2000004187c */
[----:B------:R-:W3:Y:S03]  /*17010*/  LDSM.16.MT88.4 R24, [R228+0xd800] ;  /* 0x00d80000e418783b */ /* 0x000ee60000004200 */
[----:B------:R-:W-:Y:S02]  /*17020*/  MUFU.EX2 R169, R169 ;  /* 0x000000a900a97308 */ /* 0x000fe40000000800 */
[C---:B-1----:R-:W-:Y:S06]  /*17030*/  HMMA.16816.F32.BF16 R88, R28.reuse, R4, R88 ;  /* 0x000000041c58723c */ /* 0x042fec0000041858 */
[C---:B------:R-:W-:Y:S01]  /*17040*/  HMMA.16816.F32.BF16 R84, R28.reuse, R6, R84 ;  /* 0x000000061c54723c */ /* 0x040fe20000041854 */
[----:B------:R-:W1:Y:S01]  /*17050*/  LDSM.16.MT88.4 R4, [R225+0xd800] ;  /* 0x00d80000e104783b */ /* 0x000e620000004200 */
[----:B------:R-:W-:Y:S04]  /*17060*/  MUFU.EX2 R170, R170 ;  /* 0x000000aa00aa7308 */ /* 0x000fe80000000800 */
[C---:B--2---:R-:W-:Y:S04]  /*17070*/  HMMA.16816.F32.BF16 R80, R28.reuse, R12, R80 ;  /* 0x0000000c1c50723c */ /* 0x044fe80000041850 */
        /* <DEDUP_REMOVED lines=16> */
[----:B------:R-:W2:Y:S02]  /*17180*/  MUFU.EX2 R168, R168 ;  /* 0x000000a800a87308 */ /* 0x000ea40000000800 */
[----:B----4-:R-:W-:Y:S01]  /*17190*/  HMMA.16816.F32.BF16 R120, R12, R16, R120 ;  /* 0x000000100c78723c */ /* 0x010fe20000041878 */
[----:B------:R-:W-:Y:S01]  /*171a0*/  FADD.FTZ R146, R147, R146 ;  /* 0x0000009293927221 */ /* 0x000fe20000010000 */
[----:B------:R-:W-:-:S04]  /*171b0*/  FADD.FTZ R3, R149, R3 ;  /* 0x0000000395037221 */ /* 0x000fc80000010000 */
[C---:B------:R-:W-:Y:S01]  /*171c0*/  HMMA.16816.F32.BF16 R116, R12.reuse, R18, R116 ;  /* 0x000000120c74723c */ /* 0x040fe20000041874 */
[----:B------:R-:W4:Y:S01]  /*171d0*/  LDSM.16.MT88.4 R16, [R225+0x11800] ;  /* 0x01180000e110783b */ /* 0x000f220000004200 */
[----:B------:R-:W-:Y:S04]  /*171e0*/  MUFU.EX2 R167, R167 ;  /* 0x000000a700a77308 */ /* 0x000fe80000000800 */
[C---:B---3--:R-:W-:Y:S04]  /*171f0*/  HMMA.16816.F32.BF16 R128, R12.reuse, R24, R128 ;  /* 0x000000180c80723c */ /* 0x048fe80000041880 */
[----:B------:R-:W3:Y:S02]  /*17200*/  MUFU.EX2 R166, R166 ;  /* 0x000000a600a67308 */ /* 0x000ee40000000800 */
[----:B------:R-:W-:Y:S01]  /*17210*/  HMMA.16816.F32.BF16 R124, R12, R26, R124 ;  /* 0x0000001a0c7c723c */ /* 0x000fe2000004187c */
[----:B------:R-:W5:Y:S05]  /*17220*/  LDSM.16.MT88.4 R24, [R226+0x11800] ;  /* 0x01180000e218783b */ /* 0x000f6a0000004200 */
[C---:B------:R-:W-:Y:S01]  /*17230*/  HMMA.16816.F32.BF16 R72, R28.reuse, R32, R72 ;  /* 0x000000201c48723c */ /* 0x040fe20000041848 */
[----:B------:R-:W3:Y:S05]  /*17240*/  MUFU.EX2 R165, R165 ;  /* 0x000000a500a57308 */ /* 0x000eea0000000800 */
[----:B------:R-:W-:Y:S01]  /*17250*/  HMMA.16816.F32.BF16 R68, R28, R34, R68 ;  /* 0x000000221c44723c */ /* 0x000fe20000041844 */
[----:B------:R-:W2:Y:S02]  /*17260*/  LDSM.16.MT88.4 R32, [R228+0x11800] ;  /* 0x01180000e420783b */ /* 0x000ea40000004200 */
[----:B------:R-:W-:Y:S02]  /*17270*/  MUFU.EX2 R158, R158 ;  /* 0x0000009e009e7308 */ /* 0x000fe40000000800 */
[----:B------:R-:W-:Y:S01]  /*17280*/  LDSM.16.MT88.4 R28, [R224+0x11800] ;  /* 0x01180000e01c783b */ /* 0x000fe20000004200 */
[C---:B-1----:R-:W-:Y:S05]  /*17290*/  HMMA.16816.F32.BF16 R112, R12.reuse, R4, R112 ;  /* 0x000000040c70723c */ /* 0x042fea0000041870 */
        /* <DEDUP_REMOVED lines=8> */
[C---:B------:R-:W-:Y:S05]  /*17320*/  HMMA.16816.F32.BF16 R104, R12.reuse, R20, R104 ;  /* 0x000000140c68723c */ /* 0x040fea0000041868 */
[----:B------:R-:W3:Y:S01]  /*17330*/  MUFU.EX2 R152, R152 ;  /* 0x0000009800987308 */ /* 0x000ee20000000800 */
        /* <DEDUP_REMOVED lines=10> */
[----:B--2---:R-:W-:Y:S01]  /*173e0*/  HMMA.16816.F32.BF16 R96, R12, R32, R96 ;  /* 0x000000200c60723c */ /* 0x004fe20000041860 */
[----:B------:R-:W-:Y:S01]  /*173f0*/  F2FP.BF16.F32.PACK_AB R26, R163, R162 ;  /* 0x000000a2a31a723e */ /* 0x000fe200000010ff */
[----:B------:R-:W-:Y:S01]  /*17400*/  FADD.FTZ R160, R161, R160 ;  /* 0x000000a0a1a07221 */ /* 0x000fe20000010000 */
[----:B------:R-:W-:Y:S01]  /*17410*/  F2FP.BF16.F32.PACK_AB R27, R164, R159 ;  /* 0x0000009fa41b723e */ /* 0x000fe200000010ff */
[----:B------:R-:W-:-:S02]  /*17420*/  FADD.FTZ R155, R157, R155 ;  /* 0x0000009b9d9b7221 */ /* 0x000fc40000010000 */
[----:B------:R-:W-:Y:S01]  /*17430*/  HMMA.16816.F32.BF16 R92, R12, R34, R92 ;  /* 0x000000220c5c723c */ /* 0x000fe2000004185c */
[----:B------:R-:W2:Y:S01]  /*17440*/  LDSM.16.MT88.4 R32, [R226+0x12000] ;  /* 0x01200000e220783b */ /* 0x000ea20000004200 */
[----:B------:R-:W5:Y:S01]  /*17450*/  MUFU.EX2 R148, R148 ;  /* 0x0000009400947308 */ /* 0x000f620000000800 */
        /* <DEDUP_REMOVED lines=11> */
[----:B------:R-:W5:Y:S02]  /*17510*/  LDSM.16.MT88.4 R12, [R224+0xe000] ;  /* 0x00e00000e00c783b */ /* 0x000f640000004200 */
[----:B------:R-:W-:Y:S02]  /*17520*/  MUFU.EX2 R136, R136 ;  /* 0x0000008800887308 */ /* 0x000fe40000000800 */
[----:B------:R-:W-:Y:S01]  /*17530*/  LDSM.16.MT88.4 R28, [R224+0x12000] ;  /* 0x01200000e01c783b */ /* 0x000fe20000004200 */
[C---:B----4-:R-:W-:Y:S05]  /*17540*/  HMMA.16816.F32.BF16 R112, R24.reuse, R16, R112 ;  /* 0x000000101870723c */ /* 0x050fea0000041870 */
[----:B------:R-:W-:Y:S01]  /*17550*/  MUFU.EX2 R133, R133 ;  /* 0x0000008500857308 */ /* 0x000fe20000000800 */
[C---:B------:R-:W-:Y:S01]  /*17560*/  HMMA.16816.F32.BF16 R108, R24.reuse, R18, R108 ;  /* 0x00000012186c723c */ /* 0x040fe2000004186c */
[----:B------:R-:W4:Y:S05]  /*17570*/  LDSM.16.MT88.4 R16, [R226+0xe800] ;  /* 0x00e80000e210783b */ /* 0x000f2a0000004200 */
[C---:B---3--:R-:W-:Y:S06]  /*17580*/  HMMA.16816.F32.BF16 R120, R24.reuse, R20, R120 ;  /* 0x000000141878723c */ /* 0x048fec0000041878 */
        /* <DEDUP_REMOVED lines=110> */
[----:B------:R-:W-:Y:S03]  /*17c70*/  STL [R1], R201 ;  /* 0x000000c901007387 */ /* 0x000fe60000100800 */
        /* <DEDUP_REMOVED lines=87> */
.L_x_4156:
[----:B------:R-:W2:Y:S02]  /*181f0*/  LD.E R6, desc[UR6][R10.64+0x40] ;  /* 0x000040060a067980 */ /* 0x000ea4000c101900 */
[----:B--2---:R-:W-:-:S04]  /*18200*/  LEA R6, -R6, RZ, 0x7 ;  /* 0x000000ff06067211 */ /* 0x004fc800078e39ff */
[----:B------:R-:W-:Y:S02]  /*18210*/  SHF.R.S32.HI R5, RZ, 0x1f, R6 ;  /* 0x0000001fff057819 */ /* 0x000fe40000011406 */
.L_x_4157:
[----:B------:R-:W-:Y:S05]  /*18220*/  BSYNC B0 ;  /* 0x0000000000007941 */ /* 0x000fea0003800000 */
.L_x_4155:
        /* <DEDUP_REMOVED lines=32> */
[----:B------:R-:W-:Y:S02]  /*18430*/  LDGSTS.E.BYPASS.LTC128B.128 [R245+0xe800], desc[UR6][R8.64] ;  /* 0x0e80000008f57fae */ /* 0x000fe4000b901d46 */
[----:B------:R-:W-:Y:S02]  /*18440*/  IMAD.X R7, R9, 0x1, R4, P2 ;  /* 0x0000000109077824 */ /* 0x000fe400010e0604 */
[----:B------:R-:W-:Y:S01]  /*18450*/  LDGSTS.E.BYPASS.LTC128B.128 [R245+0x12800], desc[UR6][R8.64+0x80] ;  /* 0x1280008008f57fae */ /* 0x000fe2000b901d46 */
[----:B-----5:R-:W-:-:S03]  /*18460*/  IADD3 R12, P1, R6, R3, RZ ;  /* 0x00000003060c7210 */ /* 0x020fc60007f3e0ff */
[----:B------:R-:W-:Y:S02]  /*18470*/  LDGSTS.E.BYPASS.LTC128B.128 [R245+0xf000], desc[UR6][R6.64] ;  /* 0x0f00000006f57fae */ /* 0x000fe4000b901d46 */
[----:B------:R-:W-:Y:S02]  /*18480*/  IMAD.X R13, R7, 0x1, R4, P1 ;  /* 0x00000001070d7824 */ /* 0x000fe400008e0604 */
[----:B------:R2:W-:Y:S04]  /*18490*/  LDGSTS.E.BYPASS.LTC128B.128 [R245+0x13000], desc[UR6][R6.64+0x80] ;  /* 0x1300008006f57fae */ /* 0x0005e8000b901d46 */
[----:B------:R-:W-:Y:S04]  /*184a0*/  LDGSTS.E.BYPASS.LTC128B.128 [R245+0xf800], desc[UR6][R12.64] ;  /* 0x0f8000000cf57fae */ /* 0x000fe8000b901d46 */
[----:B------:R3:W-:Y:S04]  /*184b0*/  LDGSTS.E.BYPASS.LTC128B.128 [R245+0x13800], desc[UR6][R12.64+0x80] ;  /* 0x138000800cf57fae */ /* 0x0007e8000b901d46 */
[----:B-1----:R-:W4:Y:S01]  /*184c0*/  LD.E R3, desc[UR4][R198.64+0x18c] ;  /* 0x00018c04c6037980 */ /* 0x002f22000c101900 */
[----:B------:R-:W-:Y:S03]  /*184d0*/  BSSY B1, `(.L_x_4158) ;  /* 0x000025d000017945 */ /* 0x000fe60003800000 */
[----:B------:R-:W-:Y:S04]  /*184e0*/  LDSM.16.M88.4 R172, [R234] ;  /* 0x00000000eaac783b */ /* 0x000fe80000000200 */
[----:B------:R-:W1:Y:S04]  /*184f0*/  LDSM.16.M88.4 R28, [R233+0x4800] ;  /* 0x00480000e91c783b */ /* 0x000e680000000200 */
[----:B------:R-:W5:Y:S04]  /*18500*/  LDSM.16.M88.4 R156, [R233+0x5000] ;  /* 0x00500000e99c783b */ /* 0x000f680000000200 */
[----:B--2---:R-:W2:Y:S04]  /*18510*/  LDSM.16.M88.4 R4, [R233+0x4000] ;  /* 0x00400000e904783b */ /* 0x004ea80000000200 */
[----:B------:R-:W2:Y:S04]  /*18520*/  LDSM.16.M88.4 R140, [R233+0x6000] ;  /* 0x00600000e98c783b */ /* 0x000ea80000000200 */
[----:B------:R-:W-:Y:S04]  /*18530*/  LDSM.16.M88.4 R16, [R232] ;  /* 0x00000000e810783b */ /* 0x000fe80000000200 */
[----:B------:R-:W2:Y:S04]  /*18540*/  LDSM.16.M88.4 R160, [R231] ;  /* 0x00000000e7a0783b */ /* 0x000ea80000000200 */
[----:B------:R-:W2:Y:S04]  /*18550*/  LDSM.16.M88.4 R148, [R233+0x5800] ;  /* 0x00580000e994783b */ /* 0x000ea80000000200 */
[----:B------:R-:W2:Y:S04]  /*18560*/  LDSM.16.M88.4 R132, [R233+0x6800] ;  /* 0x00680000e984783b */ /* 0x000ea80000000200 */
[----:B------:R-:W2:Y:S04]  /*18570*/  LDSM.16.M88.4 R60, [R233+0x7000] ;  /* 0x00700000e93c783b */ /* 0x000ea80000000200 */
[----:B------:R-:W2:Y:S04]  /*18580*/  LDSM.16.M88.4 R168, [R233+0x7800] ;  /* 0x00780000e9a8783b */ /* 0x000ea80000000200 */
[----:B------:R-:W2:Y:S01]  /*18590*/  LDSM.16.M88.4 R52, [R223] ;  /* 0x00000000df34783b */ /* 0x000ea20000000200 */
[C---:B-1----:R-:W-:Y:S03]  /*185a0*/  HMMA.16816.F32.BF16 R32, R172.reuse, R28, RZ ;  /* 0x0000001cac20723c */ /* 0x042fe600000418ff */
[----:B------:R-:W1:Y:S03]  /*185b0*/  LDSM.16.M88.4 R40, [R222] ;  /* 0x00000000de28783b */ /* 0x000e660000000200 */
[C---:B-----5:R-:W-:Y:S01]  /*185c0*/  HMMA.16816.F32.BF16 R48, R172.reuse, R156, RZ ;  /* 0x0000009cac30723c */ /* 0x060fe200000418ff */
[----:B---3--:R-:W3:Y:S04]  /*185d0*/  LDSM.16.M88.4 R12, [R220] ;  /* 0x00000000dc0c783b */ /* 0x008ee80000000200 */
[----:B------:R-:W-:Y:S01]  /*185e0*/  LDSM.16.M88.4 R184, [R230] ;  /* 0x00000000e6b8783b */ /* 0x000fe20000000200 */
[C---:B--2---:R-:W-:Y:S03]  /*185f0*/  HMMA.16816.F32.BF16 R8, R172.reuse, R4, RZ ;  /* 0x00000004ac08723c */ /* 0x044fe600000418ff */
[----:B------:R-:W2:Y:S03]  /*18600*/  LDSM.16.M88.4 R164, [R227+0x4000] ;  /* 0x00400000e3a4783b */ /* 0x000ea60000000200 */
[C---:B------:R-:W-:Y:S01]  /*18610*/  HMMA.16816.F32.BF16 R4, R172.reuse, R6, RZ ;  /* 0x00000006ac04723c */ /* 0x040fe200000418ff */
[----:B------:R-:W5:Y:S04]  /*18620*/  LDSM.16.M88.4 R36, [R221] ;  /* 0x00000000dd24783b */ /* 0x000f680000000200 */
[----:B------:R-:W5:Y:S01]  /*18630*/  LDSM.16.M88.4 R56, [R219] ;  /* 0x00000000db38783b */ /* 0x000f620000000200 */
[C---:B------:R-:W-:Y:S03]  /*18640*/  HMMA.16816.F32.BF16 R144, R172.reuse, R140, RZ ;  /* 0x0000008cac90723c */ /* 0x040fe600000418ff */
[----:B------:R-:W5:Y:S03]  /*18650*/  LDSM.16.M88.4 R24, [R218] ;  /* 0x00000000da18783b */ /* 0x000f660000000200 */
[C---:B------:R-:W-:Y:S01]  /*18660*/  HMMA.16816.F32.BF16 R28, R172.reuse, R30, RZ ;  /* 0x0000001eac1c723c */ /* 0x040fe200000418ff */
[----:B------:R-:W5:Y:S04]  /*18670*/  LDSM.16.M88.4 R20, [R217] ;  /* 0x00000000d914783b */ /* 0x000f680000000200 */
[----:B------:R-:W-:Y:S01]  /*18680*/  LDSM.16.M88.4 R188, [R216+0x1000] ;  /* 0x00100000d8bc783b */ /* 0x000fe20000000200 */
[C---:B------:R-:W-:Y:S03]  /*18690*/  HMMA.16816.F32.BF16 R156, R172.reuse, R158, RZ ;  /* 0x0000009eac9c723c */ /* 0x040fe600000418ff */
[----:B------:R-:W-:Y:S03]  /*186a0*/  LDSM.16.M88.4 R180, [R227+0x7800] ;  /* 0x00780000e3b4783b */ /* 0x000fe60000000200 */
[----:B------:R-:W-:Y:S01]  /*186b0*/  HMMA.16816.F32.BF16 R140, R172, R142, RZ ;  /* 0x0000008eac8c723c */ /* 0x000fe200000418ff */
[----:B------:R-:W0:Y:S05]  /*186c0*/  LDGDEPBAR ;  /* 0x00000000000079af */ /* 0x000e2a0000000000 */
[C---:B------:R-:W-:Y:S06]  /*186d0*/  HMMA.16816.F32.BF16 R4, R16.reuse, R162, R4 ;  /* 0x000000a21004723c */ /* 0x040fec0000041804 */
[----:B------:R-:W-:Y:S01]  /*186e0*/  HMMA.16816.F32.BF16 R8, R16, R160, R8 ;  /* 0x000000a01008723c */ /* 0x000fe20000041808 */
[----:B------:R-:W-:Y:S05]  /*186f0*/  LDSM.16.M88.4 R160, [R216] ;  /* 0x00000000d8a0783b */ /* 0x000fea0000000200 */
        /* <DEDUP_REMOVED lines=9> */
[C---:B------:R-:W-:Y:S06]  /*18790*/  HMMA.16816.F32.BF16 R32, R16.reuse, R52, R32 ;  /* 0x000000341020723c */ /* 0x040fec0000041820 */
[C---:B------:R-:W-:Y:S01]  /*187a0*/  HMMA.16816.F32.BF16 R28, R16.reuse, R54, R28 ;  /* 0x00000036101c723c */ /* 0x040fe2000004181c */
[----:B------:R-:W5:Y:S05]  /*187b0*/  LDSM.16.M88.4 R52, [R227+0x4800] ;  /* 0x00480000e334783b */ /* 0x000f6a0000000200 */
[C---:B-1----:R-:W-:Y:S06]  /*187c0*/  HMMA.16816.F32.BF16 R48, R16.reuse, R40, R48 ;  /* 0x000000281030723c */ /* 0x042fec0000041830 */
[C---:B------:R-:W-:Y:S01]  /*187d0*/  HMMA.16816.F32.BF16 R156, R16.reuse, R42, R156 ;  /* 0x0000002a109c723c */ /* 0x040fe2000004189c */
[----:B------:R-:W1:Y:S05]  /*187e0*/  LDSM.16.M88.4 R40, [R227+0x5000] ;  /* 0x00500000e328783b */ /* 0x000e6a0000000200 */
[C---:B---3--:R-:W-:Y:S06]  /*187f0*/  HMMA.16816.F32.BF16 R144, R16.reuse, R12, R144 ;  /* 0x0000000c1090723c */ /* 0x048fec0000041890 */
[----:B------:R-:W-:Y:S01]  /*18800*/  HMMA.16816.F32.BF16 R140, R16, R14, R140 ;  /* 0x0000000e108c723c */ /* 0x000fe2000004188c */
[----:B------:R-:W3:Y:S05]  /*18810*/  LDSM.16.M88.4 R12, [R227+0x5800] ;  /* 0x00580000e30c783b */ /* 0x000eea0000000200 */
[C---:B--2---:R-:W-:Y:S06]  /*18820*/  HMMA.16816.F32.BF16 R4, R184.reuse, R166, R4 ;  /* 0x000000a6b804723c */ /* 0x044fec0000041804 */
[----:B------:R-:W-:Y:S01]  /*18830*/  HMMA.16816.F32.BF16 R8, R184, R164, R8 ;  /* 0x000000a4b808723c */ /* 0x000fe20000041808 */
[----:B------:R-:W-:Y:S05]  /*18840*/  LDSM.16.M88.4 R164, [R216+0x1800] ;  /* 0x00180000d8a4783b */ /* 0x000fea0000000200 */
        /* <DEDUP_REMOVED lines=12> */
[----:B------:R-:W5:Y:S01]  /*18910*/  LDSM.16.M88.4 R20, [R227+0x6800] ;  /* 0x00680000e314783b */ /* 0x000f620000000200 */
[C---:B------:R-:W-:Y:S06]  /*18920*/  HMMA.16816.F32.BF16 R4, R168.reuse, R162, R4 ;  /* 0x000000a2a804723c */ /* 0x040fec0000041804 */
[----:B------:R-:W-:Y:S01]  /*18930*/  HMMA.16816.F32.BF16 R8, R168, R160, R8 ;  /* 0x000000a0a808723c */ /* 0x000fe20000041808 */
[----:B------:R-:W-:Y:S05]  /*18940*/  LDSM.16.M88.4 R160, [R227+0x8000] ;  /* 0x00800000e3a0783b */ /* 0x000fea0000000200 */
        /* <DEDUP_REMOVED lines=9> */
[C---:B--2---:R-:W-:Y:S06]  /*189e0*/  HMMA.16816.F32.BF16 R4, R56.reuse, R18, R4 ;  /* 0x000000123804723c */ /* 0x044fec0000041804 */
[----:B------:R-:W-:Y:S01]  /*189f0*/  HMMA.16816.F32.BF16 R8, R56, R16, R8 ;  /* 0x000000103808723c */ /* 0x000fe20000041808 */
[----:B------:R-:W-:Y:S05]  /*18a00*/  LDSM.16.M88.4 R16, [R229+0x2000] ;  /* 0x00200000e510783b */ /* 0x000fea0000000200 */
[C---:B-----5:R-:W-:Y:S06]  /*18a10*/  HMMA.16816.F32.BF16 R136, R184.reuse, R20, R136 ;  /* 0x00000014b888723c */ /* 0x060fec0000041888 */
[C---:B------:R-:W-:Y:S01]  /*18a20*/  HMMA.16816.F32.BF16 R132, R184.reuse, R22, R132 ;  /* 0x00000016b884723c */ /* 0x040fe20000041884 */
[----:B------:R-:W2:Y:S05]  /*18a30*/  LDSM.16.M88.4 R20, [R233+0x8800] ;  /* 0x00880000e914783b */ /* 0x000eaa0000000200 */
[C---:B------:R-:W-:Y:S06]  /*18a40*/  HMMA.16816.F32.BF16 R64, R184.reuse, R24, R64 ;  /* 0x00000018b840723c */ /* 0x040fec0000041840 */
[----:B------:R-:W-:Y:S01]  /*18a50*/  HMMA.16816.F32.BF16 R60, R184, R26, R60 ;  /* 0x0000001ab83c723c */ /* 0x000fe2000004183c */
[----:B------:R-:W3:Y:S05]  /*18a60*/  LDSM.16.M88.4 R24, [R230+0x2000] ;  /* 0x00200000e618783b */ /* 0x000eea0000000200 */
[----:B-1----:R-:W-:Y:S06]  /*18a70*/  HMMA.16816.F32.BF16 R28, R168, R14, R28 ;  /* 0x0000000ea81c723c */ /* 0x002fec000004181c */
[C---:B------:R-:W-:Y:S06]  /*18a80*/  HMMA.16816.F32.BF16 R4, R40.reuse, R54, R4 ;  /* 0x000000362804723c */ /* 0x040fec0000041804 */
[----:B------:R-:W-:Y:S01]  /*18a90*/  HMMA.16816.F32.BF16 R8, R40, R52, R8 ;  /* 0x000000342808723c */ /* 0x000fe20000041808 */
[----:B------:R-:W-:Y:S05]  /*18aa0*/  LDSM.16.M88.4 R52, [R233+0x9000] ;  /* 0x00900000e934783b */ /* 0x000fea0000000200 */
[C---:B------:R-:W-:Y:S06]  /*18ab0*/  HMMA.16816.F32.BF16 R144, R184.reuse, R36, R144 ;  /* 0x00000024b890723c */ /* 0x040fec0000041890 */
[----:B------:R-:W-:Y:S01]  /*18ac0*/  HMMA.16816.F32.BF16 R140, R184, R38, R140 ;  /* 0x00000026b88c723c */ /* 0x000fe2000004188c */
[----:B------:R-:W1:Y:S05]  /*18ad0*/  LDSM.16.M88.4 R36, [R214] ;  /* 0x00000000d624783b */ /* 0x000e6a0000000200 */
[----:B------:R-:W-:Y:S01]  /*18ae0*/  HMMA.16816.F32.BF16 R32, R168, R12, R32 ;  /* 0x0000000ca820723c */ /* 0x000fe20000041820 */
[----:B------:R-:W5:Y:S05]  /*18af0*/  LDSM.16.M88.4 R12, [R216+0x4000] ;  /* 0x00400000d80c783b */ /* 0x000f6a0000000200 */
[----:B--2---:R-:W-:Y:S06]  /*18b00*/  HMMA.16816.F32.BF16 R28, R56, R22, R28 ;  /* 0x00000016381c723c */ /* 0x004fec000004181c */
[C---:B---3--:R-:W-:Y:S06]  /*18b10*/  HMMA.16816.F32.BF16 R4, R24.reuse, R162, R4 ;  /* 0x000000a21804723c */ /* 0x048fec0000041804 */
[----:B------:R-:W-:Y:S01]  /*18b20*/  HMMA.16816.F32.BF16 R8, R24, R160, R8 ;  /* 0x000000a01808723c */ /* 0x000fe20000041808 */
[----:B------:R-:W-:Y:S05]  /*18b30*/  LDSM.16.M88.4 R160, [R216+0x2000] ;  /* 0x00200000d8a0783b */ /* 0x000fea0000000200 */
[----:B------:R-:W-:Y:S06]  /*18b40*/  HMMA.16816.F32.BF16 R48, R168, R188, R48 ;  /* 0x000000bca830723c */ /* 0x000fec0000041830 */
[----:B------:R-:W-:Y:S01]  /*18b50*/  HMMA.16816.F32.BF16 R32, R56, R20, R32 ;  /* 0x000000143820723c */ /* 0x000fe20000041820 */
[----:B------:R-:W2:Y:S05]  /*18b60*/  LDSM.16.M88.4 R20, [R227+0x8800] ;  /* 0x00880000e314783b */ /* 0x000eaa0000000200 */
[----:B------:R-:W-:Y:S01]  /*18b70*/  HMMA.16816.F32.BF16 R192, R184, R180, R176 ;  /* 0x000000b4b8c0723c */ /* 0x000fe200000418b0 */
[----:B------:R-:W3:Y:S05]  /*18b80*/  LDSM.16.M88.4 R176, [R213] ;  /* 0x00000000d5b0783b */ /* 0x000eea0000000200 */
[----:B-1----:R-:W-:Y:S06]  /*18b90*/  HMMA.16816.F32.BF16 R28, R40, R38, R28 ;  /* 0x00000026281c723c */ /* 0x002fec000004181c */
[C---:B-----5:R-:W-:Y:S06]  /*18ba0*/  HMMA.16816.F32.BF16 R4, R16.reuse, R14, R4 ;  /* 0x0000000e1004723c */ /* 0x060fec0000041804 */
[----:B------:R-:W-:Y:S01]  /*18bb0*/  HMMA.16816.F32.BF16 R8, R16, R12, R8 ;  /* 0x0000000c1008723c */ /* 0x000fe20000041808 */
[----:B------:R-:W-:Y:S05]  /*18bc0*/  LDSM.16.M88.4 R12, [R233+0x9800] ;  /* 0x00980000e90c783b */ /* 0x000fea0000000200 */
[----:B------:R-:W-:Y:S06]  /*18bd0*/  HMMA.16816.F32.BF16 R48, R56, R52, R48 ;  /* 0x000000343830723c */ /* 0x000fec0000041830 */
[C---:B------:R-:W-:Y:S06]  /*18be0*/  HMMA.16816.F32.BF16 R152, R168.reuse, R164, R152 ;  /* 0x000000a4a898723c */ /* 0x040fec0000041898 */
[----:B------:R-:W-:Y:S01]  /*18bf0*/  HMMA.16816.F32.BF16 R164, R168, R166, R148 ;  /* 0x000000a6a8a4723c */ /* 0x000fe20000041894 */
[----:B------:R-:W1:Y:S01]  /*18c00*/  LDSM.16.M88.4 R148, [R216+0x4800] ;  /* 0x00480000d894783b */ /* 0x000e620000000200 */
[-C--:B----4-:R-:W-:Y:S01]  /*18c10*/  FMUL.FTZ R4, R4, R3.reuse ;  /* 0x0000000304047220 */ /* 0x090fe20000410000 */
[-C--:B------:R-:W-:Y:S01]  /*18c20*/  FMUL.FTZ R5, R5, R3.reuse ;  /* 0x0000000305057220 */ /* 0x080fe20000410000 */
[-C--:B------:R-:W-:Y:S01]  /*18c30*/  FMUL.FTZ R6, R6, R3.reuse ;  /* 0x0000000306067220 */ /* 0x080fe20000410000 */
[-C--:B------:R-:W-:Y:S01]  /*18c40*/  FMUL.FTZ R7, R7, R3.reuse ;  /* 0x0000000307077220 */ /* 0x080fe20000410000 */
[----:B------:R-:W-:Y:S01]  /*18c50*/  HMMA.16816.F32.BF16 R32, R40, R36, R32 ;  /* 0x000000242820723c */ /* 0x000fe20000041820 */
[----:B------:R-:W4:Y:S01]  /*18c60*/  LDSM.16.M88.4 R36, [R227+0x9000] ;  /* 0x00900000e324783b */ /* 0x000f220000000200 */
[-C--:B------:R-:W-:Y:S01]  /*18c70*/  FMUL.FTZ R8, R8, R3.reuse ;  /* 0x0000000308087220 */ /* 0x080fe20000410000 */
[-C--:B------:R-:W-:Y:S01]  /*18c80*/  FMUL.FTZ R9, R9, R3.reuse ;  /* 0x0000000309097220 */ /* 0x080fe20000410000 */
[-C--:B------:R-:W-:Y:S01]  /*18c90*/  FMUL.FTZ R10, R10, R3.reuse ;  /* 0x000000030a0a7220 */ /* 0x080fe20000410000 */
[-C--:B------:R-:W-:Y:S01]  /*18ca0*/  FMUL.FTZ R11, R11, R3.reuse ;  /* 0x000000030b0b7220 */ /* 0x080fe20000410000 */
[----:B------:R-:W-:Y:S01]  /*18cb0*/  HMMA.16816.F32.BF16 R156, R168, R190, R156 ;  /* 0x000000bea89c723c */ /* 0x000fe2000004189c */
[----:B------:R-:W-:Y:S05]  /*18cc0*/  MUFU.TANH R181, R7 ;  /* 0x0000000700b57308 */ /* 0x000fea0000002400 */
[----:B--2---:R-:W-:Y:S03]  /*18cd0*/  HMMA.16816.F32.BF16 R28, R24, R22, R28 ;  /* 0x00000016181c723c */ /* 0x004fe6000004181c */
[----:B------:R-:W-:Y:S03]  /*18ce0*/  MUFU.TANH R180, R8 ;  /* 0x0000000800b47308 */ /* 0x000fe60000002400 */
[----:B------:R-:W-:Y:S05]  /*18cf0*/  HMMA.16816.F32.BF16 R144, R168, R160, R144 ;  /* 0x000000a0a890723c */ /* 0x000fea0000041890 */
[----:B------:R-:W2:Y:S01]  /*18d00*/  MUFU.TANH R161, R4 ;  /* 0x0000000400a17308 */ /* 0x000ea20000002400 */
[----:B---3--:R-:W-:Y:S06]  /*18d10*/  HMMA.16816.F32.BF16 R48, R40, R176, R48 ;  /* 0x000000b02830723c */ /* 0x008fec0000041830 */
[----:B------:R-:W-:Y:S01]  /*18d20*/  HMMA.16816.F32.BF16 R140, R168, R162, R140 ;  /* 0x000000a2a88c723c */ /* 0x000fe2000004188c */
[----:B------:R-:W-:Y:S05]  /*18d30*/  MUFU.TANH R176, R5 ;  /* 0x0000000500b07308 */ /* 0x000fea0000002400 */
[----:B------:R-:W-:Y:S01]  /*18d40*/  HMMA.16816.F32.BF16 R156, R56, R54, R156 ;  /* 0x00000036389c723c */ /* 0x000fe2000004189c */
[----:B------:R-:W3:Y:S02]  /*18d50*/  LDSM.16.M88.4 R52, [R216+0x5000] ;  /* 0x00500000d834783b */ /* 0x000ee40000000200 */
[----:B------:R5:W2:Y:S03]  /*18d60*/  MUFU.TANH R177, R6 ;  /* 0x0000000600b17308 */ /* 0x000aa60000002400 */
[----:B------:R-:W-:Y:S01]  /*18d70*/  HMMA.16816.F32.BF16 R32, R24, R20, R32 ;  /* 0x000000141820723c */ /* 0x000fe20000041820 */
[----:B------:R-:W2:Y:S04]  /*18d80*/  LDSM.16.M88.4 R20, [R212] ;  /* 0x00000000d414783b */ /* 0x000ea80000000200 */
[----:B------:R-:W2:Y:S01]  /*18d90*/  MUFU.TANH R160, R9 ;  /* 0x0000000900a07308 */ /* 0x000ea20000002400 */
[----:B-1----:R-:W-:Y:S06]  /*18da0*/  HMMA.16816.F32.BF16 R28, R16, R150, R28 ;  /* 0x00000096101c723c */ /* 0x002fec000004181c */
[----:B----4-:R-:W-:Y:S01]  /*18db0*/  HMMA.16816.F32.BF16 R48, R24, R36, R48 ;  /* 0x000000241830723c */ /* 0x010fe20000041830 */
[----:B------:R-:W-:Y:S01]  /*18dc0*/  MUFU.TANH R163, R10 ;  /* 0x0000000a00a37308 */ /* 0x000fe20000002400 */
[----:B-----5:R-:W1:Y:S04]  /*18dd0*/  LDSM.16.M88.4 R4, [R233+0xa000] ;  /* 0x00a00000e904783b */ /* 0x020e680000000200 */
[C---:B------:R-:W-:Y:S03]  /*18de0*/  HMMA.16816.F32.BF16 R152, R56.reuse, R12, R152 ;  /* 0x0000000c3898723c */ /* 0x040fe60000041898 */
[----:B------:R4:W5:Y:S03]  /*18df0*/  MUFU.TANH R162, R11 ;  /* 0x0000000b00a27308 */ /* 0x0009660000002400 */
[----:B------:R-:W-:Y:S01]  /*18e00*/  HMMA.16816.F32.BF16 R164, R56, R14, R164 ;  /* 0x0000000e38a4723c */ /* 0x000fe200000418a4 */
[----:B------:R-:W-:Y:S05]  /*18e10*/  LDSM.16.M88.4 R12, [R211] ;  /* 0x00000000d30c783b */ /* 0x000fea0000000200 */
[----:B------:R-:W-:Y:S01]  /*18e20*/  HMMA.16816.F32.BF16 R32, R16, R148, R32 ;  /* 0x000000941020723c */ /* 0x000fe20000041820 */
[-C--:B------:R-:W-:Y:S01]  /*18e30*/  FMUL.FTZ R28, R28, R3.reuse ;  /* 0x000000031c1c7220 */ /* 0x080fe20000410000 */
[-C--:B------:R-:W-:Y:S01]  /*18e40*/  FMUL.FTZ R29, R29, R3.reuse ;  /* 0x000000031d1d7220 */ /* 0x080fe20000410000 */
[-C--:B------:R-:W-:Y:S01]  /*18e50*/  FMUL.FTZ R30, R30, R3.reuse ;  /* 0x000000031e1e7220 */ /* 0x080fe20000410000 */
[----:B------:R-:W-:-:S02]  /*18e60*/  FMUL.FTZ R31, R31, R3 ;  /* 0x000000031f1f7220 */ /* 0x000fc40000410000 */
[----:B------:R-:W-:Y:S01]  /*18e70*/  HMMA.16816.F32.BF16 R172, R184, R182, R172 ;  /* 0x000000b6b8ac723c */ /* 0x000fe200000418ac */
[----:B------:R-:W-:Y:S01]  /*18e80*/  MUFU.TANH R184, R30 ;  /* 0x0000001e00b87308 */ /* 0x000fe20000002400 */
[----:B----4-:R-:W4:Y:S04]  /*18e90*/  LDSM.16.M88.4 R8, [R216+0x2800] ;  /* 0x00280000d808783b */ /* 0x010f280000000200 */
[----:B---3--:R-:W-:Y:S03]  /*18ea0*/  HMMA.16816.F32.BF16 R48, R16, R52, R48 ;  /* 0x000000341030723c */ /* 0x008fe60000041830 */
[----:B------:R-:W-:Y:S03]  /*18eb0*/  MUFU.TANH R52, R28 ;  /* 0x0000001c00347308 */ /* 0x000fe60000002400 */
[----:B--2---:R-:W-:Y:S05]  /*18ec0*/  HMMA.16816.F32.BF16 R152, R40, R20, R152 ;  /* 0x000000142898723c */ /* 0x004fea0000041898 */
[----:B------:R-:W-:Y:S01]  /*18ed0*/  MUFU.TANH R53, R29 ;  /* 0x0000001d00357308 */ /* 0x000fe20000002400 */
[----:B-1----:R-:W-:Y:S01]  /*18ee0*/  HMMA.16816.F32.BF16 R144, R56, R4, R144 ;  /* 0x000000043890723c */ /* 0x002fe20000041890 */
[-C--:B------:R-:W-:Y:S01]  /*18ef0*/  FMUL.FTZ R32, R32, R3.reuse ;  /* 0x0000000320207220 */ /* 0x080fe20000410000 */
[-C--:B------:R-:W-:Y:S01]  /*18f00*/  FMUL.FTZ R33, R33, R3.reuse ;  /* 0x0000000321217220 */ /* 0x080fe20000410000 */
[-C--:B------:R-:W-:Y:S01]  /*18f10*/  FMUL.FTZ R34, R34, R3.reuse ;  /* 0x0000000322227220 */ /* 0x080fe20000410000 */
[----:B------:R-:W-:-:S02]  /*18f20*/  FMUL.FTZ R35, R35, R3 ;  /* 0x0000000323237220 */ /* 0x000fc40000410000 */
[----:B------:R-:W-:Y:S01]  /*18f30*/  HMMA.16816.F32.BF16 R140, R56, R6, R140 ;  /* 0x00000006388c723c */ /* 0x000fe2000004188c */
[----:B------:R1:W-:Y:S01]  /*18f40*/  MUFU.TANH R185, R31 ;  /* 0x0000001f00b97308 */ /* 0x0003e20000002400 */
[----:B------:R-:W2:Y:S04]  /*18f50*/  LDSM.16.M88.4 R4, [R233+0xa800] ;  /* 0x00a80000e904783b */ /* 0x000ea80000000200 */
[C---:B------:R-:W-:Y:S01]  /*18f60*/  HMMA.16816.F32.BF16 R164, R40.reuse, R22, R164 ;  /* 0x0000001628a4723c */ /* 0x040fe200000418a4 */
[----:B------:R-:W3:Y:S01]  /*18f70*/  LDSM.16.M88.4 R20, [R216+0x3000] ;  /* 0x00300000d814783b */ /* 0x000ee20000000200 */
[-C--:B------:R-:W-:Y:S01]  /*18f80*/  FMUL.FTZ R48, R48, R3.reuse ;  /* 0x0000000330307220 */ /* 0x080fe20000410000 */
[----:B------:R-:W5:Y:S01]  /*18f90*/  MUFU.TANH R182, R32 ;  /* 0x0000002000b67308 */ /* 0x000f620000002400 */
[-C--:B------:R-:W-:Y:S01]  /*18fa0*/  FMUL.FTZ R50, R50, R3.reuse ;  /* 0x0000000332327220 */ /* 0x080fe20000410000 */
[-C--:B------:R-:W-:Y:S01]  /*18fb0*/  FMUL.FTZ R49, R49, R3.reuse ;  /* 0x0000000331317220 */ /* 0x080fe20000410000 */
[----:B------:R-:W-:Y:S05]  /*18fc0*/  HMMA.16816.F32.BF16 R156, R40, R178, R156 ;  /* 0x000000b2289c723c */ /* 0x000fea000004189c */
[----:B------:R-:W-:Y:S01]  /*18fd0*/  MUFU.TANH R178, R33 ;  /* 0x0000002100b27308 */ /* 0x000fe20000002400 */
[----:B----4-:R-:W-:Y:S01]  /*18fe0*/  HMMA.16816.F32.BF16 R148, R168, R8, R136 ;  /* 0x00000008a894723c */ /* 0x010fe20000041888 */
[----:B------:R-:W4:Y:S04]  /*18ff0*/  LDSM.16.M88.4 R136, [R227+0x9800] ;  /* 0x00980000e388783b */ /* 0x000f280000000200 */
[----:B-1----:R-:W1:Y:S01]  /*19000*/  LDSM.16.M88.4 R28, [R227+0xa000] ;  /* 0x00a00000e31c783b */ /* 0x002e620000000200 */
[C---:B------:R-:W-:Y:S01]  /*19010*/  HMMA.16816.F32.BF16 R144, R40.reuse, R12, R144 ;  /* 0x0000000c2890723c */ /* 0x040fe20000041890 */
[----:B------:R-:W5:Y:S05]  /*19020*/  MUFU.TANH R183, R34 ;  /* 0x0000002200b77308 */ /* 0x000f6a0000002400 */
[----:B------:R-:W-:Y:S01]  /*19030*/  HMMA.16816.F32.BF16 R140, R40, R14, R140 ;  /* 0x0000000e288c723c */ /* 0x000fe2000004188c */
[----:B------:R-:W5:Y:S02]  /*19040*/  LDSM.16.M88.4 R12, [R210] ;  /* 0x00000000d20c783b */ /* 0x000f640000000200 */
[----:B------:R3:W5:Y:S03]  /*19050*/  MUFU.TANH R179, R35 ;  /* 0x0000002300b37308 */ /* 0x0007660000002400 */
[----:B------:R-:W-:Y:S01]  /*19060*/  HMMA.16816.F32.BF16 R132, R168, R10, R132 ;  /* 0x0000000aa884723c */ /* 0x000fe20000041884 */
[----:B------:R-:W-:Y:S04]  /*19070*/  LDSM.16.M88.4 R8, [R216+0x6000] ;  /* 0x00600000d808783b */ /* 0x000fe80000000200 */
[----:B------:R-:W5:Y:S01]  /*19080*/  MUFU.TANH R48, R48 ;  /* 0x0000003000307308 */ /* 0x000f620000002400 */
[----:B--2---:R-:W-:Y:S06]  /*19090*/  HMMA.16816.F32.BF16 R148, R56, R4, R148 ;  /* 0x000000043894723c */ /* 0x004fec0000041894 */
[----:B------:R-:W-:Y:S01]  /*190a0*/  HMMA.16816.F32.BF16 R156, R24, R38, R156 ;  /* 0x00000026189c723c */ /* 0x000fe2000004189c */
[----:B------:R-:W-:Y:S01]  /*190b0*/  LDSM.16.M88.4 R36, [R216+0x3800] ;  /* 0x00380000d824783b */ /* 0x000fe20000000200 */
[----:B------:R-:W-:Y:S03]  /*190c0*/  MUFU.TANH R49, R49 ;  /* 0x0000003100317308 */ /* 0x000fe60000002400 */
[----:B---3--:R-:W2:Y:S01]  /*190d0*/  LDSM.16.M88.4 R32, [R216+0x5800] ;  /* 0x00580000d820783b */ /* 0x008ea20000000200 */
[----:B------:R-:W-:Y:S06]  /*190e0*/  HMMA.16816.F32.BF16 R64, R168, R20, R64 ;  /* 0x00000014a840723c */ /* 0x000fec0000041840 */
[C---:B----4-:R-:W-:Y:S06]  /*190f0*/  HMMA.16816.F32.BF16 R152, R24.reuse, R136, R152 ;  /* 0x000000881898723c */ /* 0x050fec0000041898 */
[C---:B-1----:R-:W-:Y:S06]  /*19100*/  HMMA.16816.F32.BF16 R144, R24.reuse, R28, R144 ;  /* 0x0000001c1890723c */ /* 0x042fec0000041890 */
[----:B------:R-:W-:Y:S01]  /*19110*/  HMMA.16816.F32.BF16 R140, R24, R30, R140 ;  /* 0x0000001e188c723c */ /* 0x000fe2000004188c */
[----:B------:R-:W-:Y:S05]  /*19120*/  LDSM.16.M88.4 R28, [R209] ;  /* 0x00000000d11c783b */ /* 0x000fea0000000200 */
[----:B------:R-:W-:Y:S01]  /*19130*/  HMMA.16816.F32.BF16 R60, R168, R22, R60 ;  /* 0x00000016a83c723c */ /* 0x000fe2000004183c */
[----:B------:R-:W1:Y:S05]  /*19140*/  LDSM.16.M88.4 R20, [R233+0xb000] ;  /* 0x00b00000e914783b */ /* 0x000e6a0000000200 */
[----:B------:R-:W-:Y:S01]  /*19150*/  HMMA.16816.F32.BF16 R132, R56, R6, R132 ;  /* 0x000000063884723c */ /* 0x000fe20000041884 */
[----:B------:R-:W3:Y:S05]  /*19160*/  LDSM.16.M88.4 R4, [R227+0xa800] ;  /* 0x00a80000e304783b */ /* 0x000eea0000000200 */
[----:B-----5:R-:W-:Y:S06]  /*19170*/  HMMA.16816.F32.BF16 R148, R40, R12, R148 ;  /* 0x0000000c2894723c */ /* 0x020fec0000041894 */
[C---:B--2---:R-:W-:Y:S01]  /*19180*/  HMMA.16816.F32.BF16 R152, R16.reuse, R32, R152 ;  /* 0x000000201098723c */ /* 0x044fe20000041898 */
[----:B------:R-:W2:Y:S05]  /*19190*/  S2R R32, SR_TID.X ;  /* 0x0000000000207919 */ /* 0x000eaa0000002100 */
[C---:B------:R-:W-:Y:S06]  /*191a0*/  HMMA.16816.F32.BF16 R144, R16.reuse, R8, R144 ;  /* 0x000000081090723c */ /* 0x040fec0000041890 */
[----:B------:R-:W-:Y:S01]  /*191b0*/  HMMA.16816.F32.BF16 R140, R16, R10, R140 ;  /* 0x0000000a108c723c */ /* 0x000fe2000004188c */
[----:B------:R-:W4:Y:S05]  /*191c0*/  LDSM.16.M88.4 R8, [R233+0xb800] ;  /* 0x00b80000e908783b */ /* 0x000f2a0000000200 */
[----:B------:R-:W-:Y:S01]  /*191d0*/  HMMA.16816.F32.BF16 R132, R40, R14, R132 ;  /* 0x0000000e2884723c */ /* 0x000fe20000041884 */
[----:B------:R-:W5:Y:S05]  /*191e0*/  LDSM.16.M88.4 R12, [R216+0x6800] ;  /* 0x00680000d80c783b */ /* 0x000f6a0000000200 */
[----:B------:R-:W-:Y:S06]  /*191f0*/  HMMA.16816.F32.BF16 R192, R168, R36, R192 ;  /* 0x00000024a8c0723c */ /* 0x000fec00000418c0 */
[----:B-1----:R-:W-:Y:S01]  /*19200*/  HMMA.16816.F32.BF16 R64, R56, R20, R64 ;  /* 0x000000143840723c */ /* 0x002fe20000041840 */
[-C--:B------:R-:W-:Y:S01]  /*19210*/  FMUL.FTZ R144, R144, R3.reuse ;  /* 0x0000000390907220 */ /* 0x080fe20000410000 */
[----:B------:R-:W-:Y:S01]  /*19220*/  FMUL.FTZ R146, R146, R3 ;  /* 0x0000000392927220 */ /* 0x000fe20000410000 */
[----:B--2---:R-:W-:-:S02]  /*19230*/  IMAD.SHL.U32 R32, R32, 0x2, RZ ;  /* 0x0000000220207824 */ /* 0x004fc400078e00ff */
[-C--:B------:R-:W-:Y:S01]  /*19240*/  FMUL.FTZ R145, R145, R3.reuse ;  /* 0x0000000391917220 */ /* 0x080fe20000410000 */
[-C--:B------:R-:W-:Y:S01]  /*19250*/  FMUL.FTZ R147, R147, R3.reuse ;  /* 0x0000000393937220 */ /* 0x080fe20000410000 */
[C---:B---3--:R-:W-:Y:S01]  /*19260*/  HMMA.16816.F32.BF16 R148, R24.reuse, R4, R148 ;  /* 0x000000041894723c */ /* 0x048fe20000041894 */
[-C--:B------:R-:W-:Y:S01]  /*19270*/  FMUL.FTZ R140, R140, R3.reuse ;  /* 0x000000038c8c7220 */ /* 0x080fe20000410000 */
[----:B------:R-:W-:Y:S01]  /*19280*/  LOP3.LUT R32, R32, 0x6, RZ, 0xc0, !PT ;  /* 0x0000000620207812 */ /* 0x000fe200078ec0ff */
[-C--:B------:R-:W-:Y:S01]  /*19290*/  FMUL.FTZ R141, R141, R3.reuse ;  /* 0x000000038d8d7220 */ /* 0x080fe20000410000 */
[----:B------:R-:W-:Y:S01]  /*192a0*/  MUFU.TANH R144, R144 ;  /* 0x0000009000907308 */ /* 0x000fe20000002400 */
[-C--:B------:R-:W-:Y:S01]  /*192b0*/  FMUL.FTZ R142, R142, R3.reuse ;  /* 0x000000038e8e7220 */ /* 0x080fe20000410000 */
[----:B------:R-:W-:Y:S01]  /*192c0*/  HMMA.16816.F32.BF16 R132, R24, R6, R132 ;  /* 0x000000061884723c */ /* 0x000fe20000041884 */
[----:B------:R-:W1:Y:S01]  /*192d0*/  LDSM.16.M88.4 R4, [R227+0xb000] ;  /* 0x00b00000e304783b */ /* 0x000e620000000200 */
[----:B------:R-:W-:-:S04]  /*192e0*/  FMUL.FTZ R143, R143, R3 ;  /* 0x000000038f8f7220 */ /* 0x000fc80000410000 */
[----:B------:R-:W-:Y:S01]  /*192f0*/  HMMA.16816.F32.BF16 R172, R168, R38, R172 ;  /* 0x00000026a8ac723c */ /* 0x000fe200000418ac */
[----:B------:R2:W-:Y:S05]  /*19300*/  MUFU.TANH R170, R140 ;  /* 0x0000008c00aa7308 */ /* 0x0005ea0000002400 */
[C---:B------:R-:W-:Y:S01]  /*19310*/  HMMA.16816.F32.BF16 R60, R56.reuse, R22, R60 ;  /* 0x00000016383c723c */ /* 0x040fe2000004183c */
[----:B------:R-:W3:Y:S02]  /*19320*/  LDSM.16.M88.4 R20, [R208] ;  /* 0x00000000d014783b */ /* 0x000ee40000000200 */
[----:B------:R5:W-:Y:S03]  /*19330*/  MUFU.TANH R169, R141 ;  /* 0x0000008d00a97308 */ /* 0x000be60000002400 */
[----:B----4-:R-:W-:Y:S05]  /*19340*/  HMMA.16816.F32.BF16 R192, R56, R8, R192 ;  /* 0x0000000838c0723c */ /* 0x010fea00000418c0 */
[----:B------:R-:W-:Y:S01]  /*19350*/  MUFU.TANH R146, R146 ;  /* 0x0000009200927308 */ /* 0x000fe20000002400 */
[----:B--2---:R-:W-:Y:S01]  /*19360*/  IMAD R140, R248, 0x80, R32 ;  /* 0x00000080f88c7824 */ /* 0x004fe200078e0220 */
[----:B------:R-:W-:Y:S03]  /*19370*/  HMMA.16816.F32.BF16 R64, R40, R28, R64 ;  /* 0x0000001c2840723c */ /* 0x000fe60000041840 */
[----:B------:R-:W-:-:S02]  /*19380*/  VIADD R9, R140, 0x8 ;  /* 0x000000088c097836 */ /* 0x000fc40000000000 */
[C---:B------:R-:W-:Y:S01]  /*19390*/  VIADD R8, R140.reuse, 0x9 ;  /* 0x000000098c087836 */ /* 0x040fe20000000000 */
[----:B-----5:R-:W-:Y:S01]  /*193a0*/  HMMA.16816.F32.BF16 R148, R16, R12, R148 ;  /* 0x0000000c1094723c */ /* 0x020fe20000041894 */
[C---:B------:R-:W-:Y:S01]  /*193b0*/  VIADD R28, R140.reuse, 0x11 ;  /* 0x000000118c1c7836 */ /* 0x040fe20000000000 */
[CC--:B------:R-:W-:Y:S01]  /*193c0*/  ISETP.GE.AND P4, PT, R9.reuse, R196.reuse, PT ;  /* 0x000000c40900720c */ /* 0x0c0fe20003f86270 */
[----:B------:R-:W-:Y:S01]  /*193d0*/  MUFU.TANH R168, R143 ;  /* 0x0000008f00a87308 */ /* 0x000fe20000002400 */
[-C--:B------:R-:W-:Y:S02]  /*193e0*/  ISETP.GE.AND P1, PT, R9, R197.reuse, PT ;  /* 0x000000c50900720c */ /* 0x080fe40003f26270 */
[----:B------:R-:W-:Y:S01]  /*193f0*/  FSEL R141, R161, -INF , !P4 ;  /* 0xff800000a18d7808 */ /* 0x000fe20006000000 */
[----:B------:R-:W-:Y:S01]  /*19400*/  VIADD R12, R140, 0x1 ;  /* 0x000000018c0c7836 */ /* 0x000fe20000000000 */
[----:B------:R-:W-:Y:S01]  /*19410*/  FSEL R186, R177, -INF , !P1 ;  /* 0xff800000b1ba7808 */ /* 0x000fe20004800000 */
[----:B------:R-:W-:Y:S01]  /*19420*/  HMMA.16816.F32.BF16 R164, R24, R138, R164 ;  /* 0x0000008a18a4723c */ /* 0x000fe200000418a4 */
[CC--:B------:R-:W-:Y:S01]  /*19430*/  ISETP.GE.AND P4, PT, R28.reuse, R196.reuse, PT ;  /* 0x000000c41c00720c */ /* 0x0c0fe20003f86270 */
[----:B------:R-:W-:Y:S01]  /*19440*/  MUFU.TANH R145, R145 ;  /* 0x0000009100917308 */ /* 0x000fe20000002400 */
[-C--:B------:R-:W-:Y:S01]  /*19450*/  ISETP.GE.AND P1, PT, R28, R197.reuse, PT ;  /* 0x000000c51c00720c */ /* 0x080fe20003f26270 */
[----:B------:R-:W-:Y:S01]  /*19460*/  VIADD R28, R140, 0x18 ;  /* 0x000000188c1c7836 */ /* 0x000fe20000000000 */
[CC--:B------:R-:W-:Y:S01]  /*19470*/  ISETP.GE.AND P5, PT, R12.reuse, R196.reuse, PT ;  /* 0x000000c40c00720c */ /* 0x0c0fe20003fa6270 */
[----:B------:R-:W-:Y:S01]  /*19480*/  HMMA.16816.F32.BF16 R60, R40, R30, R60 ;  /* 0x0000001e283c723c */ /* 0x000fe2000004183c */
[----:B------:R-:W-:Y:S01]  /*19490*/  ISETP.GE.AND P2, PT, R12, R197, PT ;  /* 0x000000c50c00720c */ /* 0x000fe20003f46270 */
[----:B------:R-:W-:Y:S01]  /*194a0*/  VIADD R12, R140, 0x10 ;  /* 0x000000108c0c7836 */ /* 0x000fe20000000000 */
[-C--:B------:R-:W-:Y:S01]  /*194b0*/  ISETP.GE.AND P6, PT, R8, R196.reuse, PT ;  /* 0x000000c40800720c */ /* 0x080fe20003fc6270 */
[----:B------:R-:W-:Y:S01]  /*194c0*/  FMUL.FTZ R138, R152, R3 ;  /* 0x00000003988a7220 */ /* 0x000fe20000410000 */
[----:B------:R-:W-:Y:S01]  /*194d0*/  ISETP.GE.AND P3, PT, R8, R197, PT ;  /* 0x000000c50800720c */ /* 0x000fe20003f66270 */
[----:B------:R-:W-:Y:S01]  /*194e0*/  HMMA.16816.F32.BF16 R172, R56, R10, R172 ;  /* 0x0000000a38ac723c */ /* 0x000fe200000418ac */
[----:B------:R-:W-:Y:S01]  /*194f0*/  FSEL R177, R176, -INF , !P6 ;  /* 0xff800000b0b17808 */ /* 0x000fe20007000000 */
[-C--:B------:R-:W-:Y:S01]  /*19500*/  FMUL.FTZ R152, R154, R3.reuse ;  /* 0x000000039a987220 */ /* 0x080fe20000410000 */
[----:B------:R-:W-:Y:S01]  /*19510*/  FSEL R181, R181, -INF , !P3 ;  /* 0xff800000b5b57808 */ /* 0x000fe20005800000 */
[----:B------:R-:W-:Y:S01]  /*19520*/  MUFU.TANH R138, R138 ;  /* 0x0000008a008a7308 */ /* 0x000fe20000002400 */
[----:B------:R-:W-:Y:S01]  /*19530*/  FSEL R8, R160, -INF , !P5 ;  /* 0xff800000a0087808 */ /* 0x000fe20006800000 */
[----:B------:R-:W-:Y:S01]  /*19540*/  HMMA.16816.F32.BF16 R156, R16, R54, R156 ;  /* 0x00000036109c723c */ /* 0x000fe2000004189c */
[----:B------:R-:W-:Y:S01]  /*19550*/  FSEL R9, R162, -INF , !P2 ;  /* 0xff800000a2097808 */ /* 0x000fe20005000000 */
[-C--:B------:R-:W-:Y:S01]  /*19560*/  FMUL.FTZ R139, R153, R3.reuse ;  /* 0x00000003998b7220 */ /* 0x080fe20000410000 */
[CC--:B------:R-:W-:Y:S01]  /*19570*/  ISETP.GE.AND P6, PT, R28.reuse, R196.reuse, PT ;  /* 0x000000c41c00720c */ /* 0x0c0fe20003fc6270 */
[----:B------:R-:W-:Y:S01]  /*19580*/  FMUL.FTZ R153, R155, R3 ;  /* 0x000000039b997220 */ /* 0x000fe20000410000 */
[-C--:B------:R-:W-:Y:S01]  /*19590*/  ISETP.GE.AND P3, PT, R28, R197.reuse, PT ;  /* 0x000000c51c00720c */ /* 0x080fe20003f66270 */
[----:B------:R-:W-:Y:S01]  /*195a0*/  VIADD R28, R140, 0x19 ;  /* 0x000000198c1c7836 */ /* 0x000fe20000000000 */
[CC--:B------:R-:W-:Y:S01]  /*195b0*/  ISETP.GE.AND P5, PT, R12.reuse, R196.reuse, PT ;  /* 0x000000c40c00720c */ /* 0x0c0fe20003fa6270 */
[----:B------:R2:W4:Y:S01]  /*195c0*/  MUFU.TANH R55, R50 ;  /* 0x0000003200377308 */ /* 0x0005220000002400 */
[----:B------:R-:W-:Y:S01]  /*195d0*/  ISETP.GE.AND P2, PT, R12, R197, PT ;  /* 0x000000c50c00720c */ /* 0x000fe20003f46270 */
[----:B-1----:R-:W-:Y:S01]  /*195e0*/  HMMA.16816.F32.BF16 R64, R24, R4, R64 ;  /* 0x000000041840723c */ /* 0x002fe20000041840 */
[----:B------:R-:W-:Y:S01]  /*195f0*/  FSEL R182, R182, -INF , !P5 ;  /* 0xff800000b6b67808 */ /* 0x000fe20006800000 */
[----:B------:R-:W-:Y:S01]  /*19600*/  VIADD R11, R140, 0x31 ;  /* 0x000000318c0b7836 */ /* 0x000fe20000000000 */
[----:B------:R-:W-:Y:S01]  /*19610*/  FSEL R183, R183, -INF , !P2 ;  /* 0xff800000b7b77808 */ /* 0x000fe20005000000 */
[----:B------:R-:W-:Y:S01]  /*19620*/  FMUL.FTZ R149, R149, R3 ;  /* 0x0000000395957220 */ /* 0x000fe20000410000 */
[CC--:B------:R-:W-:Y:S01]  /*19630*/  ISETP.GE.AND P5, PT, R28.reuse, R196.reuse, PT ;  /* 0x000000c41c00720c */ /* 0x0c0fe20003fa6270 */
[----:B---3--:R-:W-:Y:S01]  /*19640*/  HMMA.16816.F32.BF16 R192, R40, R20, R192 ;  /* 0x0000001428c0723c */ /* 0x008fe200000418c0 */
[-C--:B------:R-:W-:Y:S01]  /*19650*/  ISETP.GE.AND P2, PT, R28, R197.reuse, PT ;  /* 0x000000c51c00720c */ /* 0x080fe20003f46270 */
[----:B------:R-:W-:Y:S01]  /*19660*/  VIADD R4, R140, 0x20 ;  /* 0x000000208c047836 */ /* 0x000fe20000000000 */
[----:B------:R-:W1:Y:S01]  /*19670*/  LDSM.16.M88.4 R28, [R227+0xb800] ;  /* 0x00b80000e31c783b */ /* 0x000e620000000200 */
[----:B------:R-:W-:Y:S01]  /*19680*/  FSEL R178, R178, -INF , !P4 ;  /* 0xff800000b2b27808 */ /* 0x000fe20006000000 */
[----:B------:R-:W-:Y:S01]  /*19690*/  VIADD R5, R140, 0x28 ;  /* 0x000000288c057836 */ /* 0x000fe20000000000 */
[----:B------:R-:W-:Y:S01]  /*196a0*/  FSEL R179, R179, -INF , !P1 ;  /* 0xff800000b3b37808 */ /* 0x000fe20004800000 */
[C---:B------:R-:W-:Y:S01]  /*196b0*/  HMMA.16816.F32.BF16 R132, R16.reuse, R14, R132 ;  /* 0x0000000e1084723c */ /* 0x040fe20000041884 */
[CC--:B------:R-:W-:Y:S01]  /*196c0*/  ISETP.GE.AND P4, PT, R4.reuse, R196.reuse, PT ;  /* 0x000000c40400720c */ /* 0x0c0fe20003f86270 */
[----:B------:R-:W3:Y:S01]  /*196d0*/  LDSM.16.M88.4 R12, [R216+0x7000] ;  /* 0x00700000d80c783b */ /* 0x000ee20000000200 */
[----:B------:R-:W-:Y:S01]  /*196e0*/  ISETP.GE.AND P1, PT, R4, R197, PT ;  /* 0x000000c50400720c */ /* 0x000fe20003f26270 */
[----:B------:R-:W-:Y:S01]  /*196f0*/  VIADD R4, R140, 0x21 ;  /* 0x000000218c047836 */ /* 0x000fe20000000000 */
[----:B------:R-:W-:Y:S01]  /*19700*/  FSEL R39, R52, -INF , !P6 ;  /* 0xff80000034277808 */ /* 0x000fe20007000000 */
[----:B------:R-:W-:Y:S01]  /*19710*/  HMMA.16816.F32.BF16 R164, R16, R34, R164 ;  /* 0x0000002210a4723c */ /* 0x000fe200000418a4 */
[----:B------:R-:W-:Y:S01]  /*19720*/  FSEL R184, R184, -INF , !P3 ;  /* 0xff800000b8b87808 */ /* 0x000fe20005800000 */
[-C--:B--2---:R-:W-:Y:S01]  /*19730*/  FMUL.FTZ R50, R51, R3.reuse ;  /* 0x0000000333327220 */ /* 0x084fe20000410000 */
[CC--:B------:R-:W-:Y:S01]  /*19740*/  ISETP.GE.AND P6, PT, R4.reuse, R196.reuse, PT ;  /* 0x000000c40400720c */ /* 0x0c0fe20003fc6270 */
[----:B------:R-:W-:Y:S01]  /*19750*/  FMUL.FTZ R54, R157, R3 ;  /* 0x000000039d367220 */ /* 0x000fe20000410000 */
[----:B------:R-:W-:Y:S01]  /*19760*/  ISETP.GE.AND P3, PT, R4, R197, PT ;  /* 0x000000c50400720c */ /* 0x000fe20003f66270 */
[----:B------:R-:W-:Y:S01]  /*19770*/  VIADD R4, R140, 0x29 ;  /* 0x000000298c047836 */ /* 0x000fe20000000000 */
[----:B------:R-:W-:Y:S01]  /*19780*/  FSEL R38, R53, -INF , !P5 ;  /* 0xff80000035267808 */ /* 0x000fe20006800000 */
[----:B------:R-:W-:Y:S01]  /*19790*/  HMMA.16816.F32.BF16 R60, R24, R6, R60 ;  /* 0x00000006183c723c */ /* 0x000fe2000004183c */
[----:B------:R-:W-:Y:S01]  /*197a0*/  FSEL R185, R185, -INF , !P2 ;  /* 0xff800000b9b97808 */ /* 0x000fe20005000000 */
[----:B------:R-:W2:Y:S01]  /*197b0*/  MUFU.TANH R50, R50 ;  /* 0x0000003200327308 */ /* 0x000ea20000002400 */
[----:B------:R-:W-:Y:S01]  /*197c0*/  FSEL R32, R48, -INF , !P4 ;  /* 0xff80000030207808 */ /* 0x000fe20006000000 */
[-C--:B------:R-:W-:Y:S01]  /*197d0*/  FMUL.FTZ R137, R159, R3.reuse ;  /* 0x000000039f897220 */ /* 0x080fe20000410000 */
[----:B----4-:R-:W-:Y:S01]  /*197e0*/  FSEL R35, R55, -INF , !P1 ;  /* 0xff80000037237808 */ /* 0x010fe20004800000 */
[----:B------:R-:W-:Y:S01]  /*197f0*/  HMMA.16816.F32.BF16 R20, R40, R22, R172 ;  /* 0x000000162814723c */ /* 0x000fe200000418ac */
[CC--:B------:R-:W-:Y:S01]  /*19800*/  ISETP.GE.AND P5, PT, R5.reuse, R196.reuse, PT ;  /* 0x000000c40500720c */ /* 0x0c0fe20003fa6270 */
[----:B------:R-:W-:Y:S01]  /*19810*/  FMUL.FTZ R51, R156, R3 ;  /* 0x000000039c337220 */ /* 0x000fe20000410000 */
[----:B------:R-:W-:Y:S01]  /*19820*/  ISETP.GE.AND P2, PT, R5, R197, PT ;  /* 0x000000c50500720c */ /* 0x000fe20003f46270 */
[----:B------:R-:W-:Y:S01]  /*19830*/  FMUL.FTZ R136, R158, R3 ;  /* 0x000000039e887220 */ /* 0x000fe20000410000 */
[C---:B------:R-:W-:Y:S01]  /*19840*/  ISETP.GE.AND P4, PT, R4.reuse, R196, PT ;  /* 0x000000c40400720c */ /* 0x040fe20003f86270 */
[----:B------:R-:W4:Y:S01]  /*19850*/  MUFU.TANH R152, R152 ;  /* 0x0000009800987308 */ /* 0x000f220000002400 */
[----:B------:R-:W-:Y:S01]  /*19860*/  ISETP.GE.AND P1, PT, R4, R197, PT ;  /* 0x000000c50400720c */ /* 0x000fe20003f26270 */
[-C--:B------:R-:W-:Y:S01]  /*19870*/  FMUL.FTZ R151, R151, R3.reuse ;  /* 0x0000000397977220 */ /* 0x080fe20000410000 */
[----:B------:R-:W5:Y:S01]  /*19880*/  LDSM.16.M88.4 R4, [R216+0x7800] ;  /* 0x00780000d804783b */ /* 0x000f620000000200 */
[-C--:B------:R-:W-:Y:S01]  /*19890*/  FMUL.FTZ R164, R164, R3.reuse ;  /* 0x00000003a4a47220 */ /* 0x080fe20000410000 */
[-C--:B------:R-:W-:Y:S01]  /*198a0*/  FMUL.FTZ R154, R166, R3.reuse ;  /* 0x00000003a69a7220 */ /* 0x080fe20000410000 */
[-C--:B------:R-:W-:Y:S01]  /*198b0*/  FMUL.FTZ R156, R165, R3.reuse ;  /* 0x00000003a59c7220 */ /* 0x080fe20000410000 */
[-C--:B------:R-:W-:Y:S01]  /*198c0*/  FMUL.FTZ R167, R167, R3.reuse ;  /* 0x00000003a7a77220 */ /* 0x080fe20000410000 */
[----:B------:R-:W-:Y:S01]  /*198d0*/  MUFU.TANH R54, R54 ;  /* 0x0000003600367308 */ /* 0x000fe20000002400 */
[----:B------:R-:W-:Y:S01]  /*198e0*/  FSEL R33, R49, -INF , !P6 ;  /* 0xff80000031217808 */ /* 0x000fe20007000000 */
[----:B-1----:R-:W-:Y:S01]  /*198f0*/  HMMA.16816.F32.BF16 R192, R24, R28, R192 ;  /* 0x0000001c18c0723c */ /* 0x002fe200000418c0 */
[----:B--2---:R-:W-:Y:S01]  /*19900*/  FSEL R37, R50, -INF , !P3 ;  /* 0xff80000032257808 */ /* 0x004fe20005800000 */
[-C--:B------:R-:W-:Y:S01]  /*19910*/  FMUL.FTZ R148, R148, R3.reuse ;  /* 0x0000000394947220 */ /* 0x080fe20000410000 */
[-C--:B------:R-:W-:Y:S01]  /*19920*/  FMUL.FTZ R150, R150, R3.reuse ;  /* 0x0000000396967220 */ /* 0x080fe20000410000 */
[-C--:B------:R-:W-:Y:S01]  /*19930*/  FMUL.FTZ R10, R135, R3.reuse ;  /* 0x00000003870a7220 */ /* 0x080fe20000410000 */
[-C--:B------:R-:W-:Y:S01]  /*19940*/  FMUL.FTZ R133, R133, R3.reuse ;  /* 0x0000000385857220 */ /* 0x080fe20000410000 */
[----:B------:R-:W1:Y:S01]  /*19950*/  MUFU.TANH R137, R137 ;  /* 0x0000008900897308 */ /* 0x000e620000002400 */
[----:B---3--:R-:W-:Y:S01]  /*19960*/  HMMA.16816.F32.BF16 R64, R16, R12, R64 ;  /* 0x0000000c1040723c */ /* 0x008fe20000041840 */
[-C--:B------:R-:W-:Y:S01]  /*19970*/  FMUL.FTZ R132, R132, R3.reuse ;  /* 0x0000000384847220 */ /* 0x080fe20000410000 */
[----:B------:R-:W-:Y:S01]  /*19980*/  FMUL.FTZ R134, R134, R3 ;  /* 0x0000000386867220 */ /* 0x000fe20000410000 */
[----:B------:R-:W-:-:S04]  /*19990*/  DEPBAR.LE SB0, 0x0 ;  /* 0x000080000000791a */ /* 0x000fc80000000000 */
[----:B------:R-:W-:Y:S01]  /*199a0*/  HMMA.16816.F32.BF16 R20, R24, R30, R20 ;  /* 0x0000001e1814723c */ /* 0x000fe20000041814 */
[----:B------:R-:W2:Y:S01]  /*199b0*/  MUFU.TANH R51, R51 ;  /* 0x0000003300337308 */ /* 0x000ea20000002400 */
[----:B------:R-:W-:-:S04]  /*199c0*/  VIADD R13, R140, 0x30 ;  /* 0x000000308c0d7836 */ /* 0x000fc80000000000 */
[C---:B------:R-:W-:Y:S01]  /*199d0*/  HMMA.16816.F32.BF16 R60, R16.reuse, R14, R60 ;  /* 0x0000000e103c723c */ /* 0x040fe2000004183c */
[CC--:B------:R-:W-:Y:S02]  /*199e0*/  ISETP.GE.AND P6, PT, R13.reuse, R196.reuse, PT ;  /* 0x000000c40d00720c */ /* 0x0c0fe40003fc6270 */
[----:B------:R-:W3:Y:S01]  /*199f0*/  MUFU.TANH R136, R136 ;  /* 0x0000008800887308 */ /* 0x000ee20000002400 */
[-C--:B------:R-:W-:Y:S01]  /*19a00*/  ISETP.GE.AND P3, PT, R13, R197.reuse, PT ;  /* 0x000000c50d00720c */ /* 0x080fe20003f66270 */
[----:B------:R-:W-:Y:S01]  /*19a10*/  VIADD R13, R140, 0x39 ;  /* 0x000000398c0d7836 */ /* 0x000fe20000000000 */
[----:B------:R-:W-:Y:S01]  /*19a20*/  FSEL R155, R138, -INF , !P6 ;  /* 0xff8000008a9b7808 */ /* 0x000fe20007000000 */
[----:B------:R-:W-:Y:S01]  /*19a30*/  VIADD R14, R140, 0x38 ;  /* 0x000000388c0e7836 */ /* 0x000fe20000000000 */
[----:B----4-:R-:W-:Y:S02]  /*19a40*/  FSEL R152, R152, -INF , !P3 ;  /* 0xff80000098987808 */ /* 0x010fe40005800000 */
[----:B-1----:R-:W-:Y:S01]  /*19a50*/  FSEL R143, R137, -INF , !P1 ;  /* 0xff800000898f7808 */ /* 0x002fe20004800000 */
[----:B------:R-:W-:Y:S01]  /*19a60*/  MUFU.TANH R164, R164 ;  /* 0x000000a400a47308 */ /* 0x000fe20000002400 */
[CC--:B------:R-:W-:Y:S01]  /*19a70*/  ISETP.GE.AND P6, PT, R13.reuse, R196.reuse, PT ;  /* 0x000000c40d00720c */ /* 0x0c0fe20003fc6270 */
[C---:B-----5:R-:W-:Y:S01]  /*19a80*/  HMMA.16816.F32.BF16 R192, R16.reuse, R4, R192 ;  /* 0x0000000410c0723c */ /* 0x060fe200000418c0 */
[----:B------:R-:W-:Y:S01]  /*19a90*/  ISETP.GE.AND P3, PT, R13, R197, PT ;  /* 0x000000c50d00720c */ /* 0x000fe20003f66270 */
[----:B------:R-:W-:Y:S01]  /*19aa0*/  VIADD R13, R140, 0x41 ;  /* 0x000000418c0d7836 */ /* 0x000fe20000000000 */
[----:B--2---:R-:W-:Y:S01]  /*19ab0*/  FSEL R34, R51, -INF , !P5 ;  /* 0xff80000033227808 */ /* 0x004fe20006800000 */
[----:B------:R-:W-:Y:S01]  /*19ac0*/  FMUL.FTZ R66, R66, R3 ;  /* 0x0000000342427220 */ /* 0x000fe20000410000 */
[----:B------:R-:W-:Y:S01]  /*19ad0*/  ISETP.GE.AND P1, PT, R14, R197, PT ;  /* 0x000000c50e00720c */ /* 0x000fe20003f26270 */
[----:B------:R-:W1:Y:S01]  /*19ae0*/  MUFU.TANH R154, R154 ;  /* 0x0000009a009a7308 */ /* 0x000e620000002400 */
[----:B------:R-:W-:Y:S01]  /*19af0*/  HMMA.16816.F32.BF16 R20, R16, R6, R20 ;  /* 0x000000061014723c */ /* 0x000fe20000041814 */
[----:B---3--:R-:W-:Y:S01]  /*19b00*/  FSEL R36, R136, -INF , !P2 ;  /* 0xff80000088247808 */ /* 0x008fe20005000000 */
[----:B------:R-:W-:Y:S01]  /*19b10*/  VIADD R5, R140, 0x48 ;  /* 0x000000488c057836 */ /* 0x000fe20000000000 */
[C---:B------:R-:W-:Y:S01]  /*19b20*/  ISETP.GE.AND P5, PT, R11.reuse, R196, PT ;  /* 0x000000c40b00720c */ /* 0x040fe20003fa6270 */
[----:B------:R-:W-:Y:S01]  /*19b30*/  FMUL.FTZ R64, R64, R3 ;  /* 0x0000000340407220 */ /* 0x000fe20000410000 */
[----:B------:R-:W-:Y:S01]  /*19b40*/  ISETP.GE.AND P2, PT, R11, R197, PT ;  /* 0x000000c50b00720c */ /* 0x000fe20003f46270 */
[----:B------:R-:W-:Y:S01]  /*19b50*/  FMUL.FTZ R11, R65, R3 ;  /* 0x00000003410b7220 */ /* 0x000fe20000410000 */
[----:B------:R-:W2:Y:S01]  /*19b60*/  MUFU.TANH R139, R139 ;  /* 0x0000008b008b7308 */ /* 0x000ea20000002400 */
[----:B------:R-:W-:-:S02]  /*19b70*/  VIADD R7, R140, 0x60 ;  /* 0x000000608c077836 */ /* 0x000fc40000000000 */
[-C--:B------:R-:W-:Y:S01]  /*19b80*/  FMUL.FTZ R67, R67, R3.reuse ;  /* 0x0000000343437220 */ /* 0x080fe20000410000 */
[----:B------:R-:W-:Y:S02]  /*19b90*/  VIADD R6, R140, 0x61 ;  /* 0x000000618c067836 */ /* 0x000fe40000000000 */
[-C--:B------:R-:W-:Y:S01]  /*19ba0*/  FMUL.FTZ R61, R61, R3.reuse ;  /* 0x000000033d3d7220 */ /* 0x080fe20000410000 */
[-C--:B------:R-:W-:Y:S01]  /*19bb0*/  FMUL.FTZ R63, R63, R3.reuse ;  /* 0x000000033f3f7220 */ /* 0x080fe20000410000 */
[-C--:B------:R-:W-:Y:S01]  /*19bc0*/  FMUL.FTZ R60, R60, R3.reuse ;  /* 0x000000033c3c7220 */ /* 0x080fe20000410000 */
[-C--:B------:R-:W-:Y:S01]  /*19bd0*/  FMUL.FTZ R62, R62, R3.reuse ;  /* 0x000000033e3e7220 */ /* 0x080fe20000410000 */
[----:B------:R-:W3:Y:S01]  /*19be0*/  MUFU.TANH R153, R153 ;  /* 0x0000009900997308 */ /* 0x000ee20000002400 */
[----:B-1----:R-:W-:Y:S01]  /*19bf0*/  FSEL R154, R154, -INF , !P1 ;  /* 0xff8000009a9a7808 */ /* 0x002fe20004800000 */
[----:B------:R-:W-:Y:S01]  /*19c00*/  FMUL.FTZ R138, R194, R3 ;  /* 0x00000003c28a7220 */ /* 0x000fe20000410000 */
[----:B------:R-:W-:Y:S01]  /*19c10*/  ISETP.GE.AND P1, PT, R13, R197, PT ;  /* 0x000000c50d00720c */ /* 0x000fe20003f26270 */
[----:B------:R-:W-:-:S04]  /*19c20*/  FMUL.FTZ R137, R195, R3 ;  /* 0x00000003c3897220 */ /* 0x000fc80000410000 */
[----:B------:R-:W1:Y:S01]  /*19c30*/  MUFU.TANH R156, R156 ;  /* 0x0000009c009c7308 */ /* 0x000e620000002400 */
[----:B--2---:R-:W-:Y:S01]  /*19c40*/  FSEL R176, R139, -INF , !P5 ;  /* 0xff8000008bb07808 */ /* 0x004fe20006800000 */
[-C--:B------:R-:W-:Y:S01]  /*19c50*/  FMUL.FTZ R20, R20, R3.reuse ;  /* 0x0000000314147220 */ /* 0x080fe20000410000 */
[-C--:B------:R-:W-:Y:S01]  /*19c60*/  FMUL.FTZ R21, R21, R3.reuse ;  /* 0x0000000315157220 */ /* 0x080fe20000410000 */
[-C--:B------:R-:W-:Y:S01]  /*19c70*/  FMUL.FTZ R22, R22, R3.reuse ;  /* 0x0000000316167220 */ /* 0x080fe20000410000 */
[----:B------:R-:W-:-:S03]  /*19c80*/  FMUL.FTZ R23, R23, R3 ;  /* 0x0000000317177220 */ /* 0x000fc60000410000 */
[----:B------:R-:W2:Y:S01]  /*19c90*/  MUFU.TANH R167, R167 ;  /* 0x000000a700a77308 */ /* 0x000ea20000002400 */
[----:B---3--:R-:W-:-:S07]  /*19ca0*/  FSEL R153, R153, -INF , !P2 ;  /* 0xff80000099997808 */ /* 0x008fce0005000000 */
[----:B------:R3:W4:Y:S01]  /*19cb0*/  MUFU.TANH R157, R142 ;  /* 0x0000008e009d7308 */ /* 0x0007220000002400 */
[----:B-1----:R-:W-:Y:S02]  /*19cc0*/  FSEL R166, R156, -INF , !P6 ;  /* 0xff8000009ca67808 */ /* 0x002fe40007000000 */
[----:B------:R-:W-:-:S04]  /*19cd0*/  ISETP.GE.AND P6, PT, R5, R196, PT ;  /* 0x000000c40500720c */ /* 0x000fc80003fc6270 */
[----:B------:R-:W-:Y:S01]  /*19ce0*/  FSEL R170, R170, -INF , !P6 ;  /* 0xff800000aaaa7808 */ /* 0x000fe20007000000 */
[----:B------:R-:W1:Y:S01]  /*19cf0*/  MUFU.TANH R147, R147 ;  /* 0x0000009300937308 */ /* 0x000e620000002400 */
[----:B--2---:R-:W-:Y:S02]  /*19d00*/  FSEL R167, R167, -INF , !P3 ;  /* 0xff800000a7a77808 */ /* 0x004fe40005800000 */
[----:B------:R-:W-:-:S05]  /*19d10*/  ISETP.GE.AND P3, PT, R5, R197, PT ;  /* 0x000000c50500720c */ /* 0x000fca0003f66270 */
[----:B------:R-:W2:Y:S01]  /*19d20*/  MUFU.TANH R159, R149 ;  /* 0x00000095009f7308 */ /* 0x000ea20000002400 */
[----:B---3--:R-:W-:Y:S02]  /*19d30*/  FSEL R142, R54, -INF , !P4 ;  /* 0xff800000368e7808 */ /* 0x008fe40006000000 */
[-C--:B------:R-:W-:Y:S01]  /*19d40*/  ISETP.GE.AND P4, PT, R14, R196.reuse, PT ;  /* 0x000000c40e00720c */ /* 0x080fe20003f86270 */
[----:B------:R-:W-:Y:S01]  /*19d50*/  VIADD R14, R140, 0x40 ;  /* 0x000000408c0e7836 */ /* 0x000fe20000000000 */
[----:B----4-:R-:W-:Y:S02]  /*19d60*/  FSEL R175, R157, -INF , !P3 ;  /* 0xff8000009daf7808 */ /* 0x010fe40005800000 */
[----:B------:R-:W-:Y:S01]  /*19d70*/  FSEL R164, R164, -INF , !P4 ;  /* 0xff800000a4a47808 */ /* 0x000fe20006000000 */
[----:B------:R-:W3:Y:S01]  /*19d80*/  MUFU.TANH R162, R151 ;  /* 0x0000009700a27308 */ /* 0x000ee20000002400 */
[-C--:B------:R-:W-:Y:S01]  /*19d90*/  ISETP.GE.AND P4, PT, R13, R196.reuse, PT ;  /* 0x000000c40d00720c */ /* 0x080fe20003f86270 */
[----:B------:R-:W-:Y:S01]  /*19da0*/  VIADD R13, R140, 0x49 ;  /* 0x000000498c0d7836 */ /* 0x000fe20000000000 */
[----:B------:R-:W-:-:S02]  /*19db0*/  ISETP.GE.AND P5, PT, R14, R196, PT ;  /* 0x000000c40e00720c */ /* 0x000fc40003fa6270 */
[-C--:B------:R-:W-:Y:S01]  /*19dc0*/  ISETP.GE.AND P2, PT, R14, R197.reuse, PT ;  /* 0x000000c50e00720c */ /* 0x080fe20003f46270 */
[----:B------:R-:W-:Y:S01]  /*19dd0*/  VIADD R14, R140, 0x50 ;  /* 0x000000508c0e7836 */ /* 0x000fe20000000000 */
[----:B------:R-:W-:Y:S01]  /*19de0*/  FSEL R173, R144, -INF , !P5 ;  /* 0xff80000090ad7808 */ /* 0x000fe20006800000 */
[----:B------:R-:W4:Y:S01]  /*19df0*/  MUFU.TANH R160, R148 ;  /* 0x0000009400a07308 */ /* 0x000f220000002400 */
[----:B------:R-:W-:Y:S02]  /*19e00*/  FSEL R172, R146, -INF , !P2 ;  /* 0xff80000092ac7808 */ /* 0x000fe40005000000 */
[C---:B------:R-:W-:Y:S02]  /*19e10*/  ISETP.GE.AND P5, PT, R13.reuse, R196, PT ;  /* 0x000000c40d00720c */ /* 0x040fe40003fa6270 */
[----:B------:R-:W-:Y:S01]  /*19e20*/  ISETP.GE.AND P2, PT, R13, R197, PT ;  /* 0x000000c50d00720c */ /* 0x000fe20003f46270 */
[----:B------:R-:W-:Y:S01]  /*19e30*/  VIADD R13, R140, 0x51 ;  /* 0x000000518c0d7836 */ /* 0x000fe20000000000 */
[----:B------:R-:W-:Y:S01]  /*19e40*/  FSEL R171, R145, -INF , !P4 ;  /* 0xff80000091ab7808 */ /* 0x000fe20006000000 */
[----:B------:R-:W5:Y:S01]  /*19e50*/  MUFU.TANH R165, R150 ;  /* 0x0000009600a57308 */ /* 0x000f620000002400 */
[----:B-1----:R-:W-:-:S02]  /*19e60*/  FSEL R174, R147, -INF , !P1 ;  /* 0xff80000093ae7808 */ /* 0x002fc40004800000 */
[CC--:B------:R-:W-:Y:S02]  /*19e70*/  ISETP.GE.AND P6, PT, R13.reuse, R196.reuse, PT ;  /* 0x000000c40d00720c */ /* 0x0c0fe40003fc6270 */
[-C--:B------:R-:W-:Y:S01]  /*19e80*/  ISETP.GE.AND P3, PT, R13, R197.reuse, PT ;  /* 0x000000c50d00720c */ /* 0x080fe20003f66270 */
[----:B------:R-:W-:Y:S01]  /*19e90*/  VIADD R13, R140, 0x59 ;  /* 0x000000598c0d7836 */ /* 0x000fe20000000000 */
[C---:B------:R-:W-:Y:S01]  /*19ea0*/  ISETP.GE.AND P4, PT, R14.reuse, R196, PT ;  /* 0x000000c40e00720c */ /* 0x040fe20003f86270 */
[----:B------:R-:W1:Y:S01]  /*19eb0*/  MUFU.TANH R12, R133 ;  /* 0x00000085000c7308 */ /* 0x000e620000002400 */
[----:B------:R-:W-:Y:S01]  /*19ec0*/  ISETP.GE.AND P1, PT, R14, R197, PT ;  /* 0x000000c50e00720c */ /* 0x000fe20003f26270 */
[----:B------:R-:W-:Y:S01]  /*19ed0*/  VIADD R14, R140, 0x58 ;  /* 0x000000588c0e7836 */ /* 0x000fe20000000000 */
[----:B--2---:R-:W-:Y:S02]  /*19ee0*/  FSEL R159, R159, -INF , !P6 ;  /* 0xff8000009f9f7808 */ /* 0x004fe40007000000 */
[----:B---3--:R-:W-:-:S02]  /*19ef0*/  FSEL R162, R162, -INF , !P3 ;  /* 0xff800000a2a27808 */ /* 0x008fc40005800000 */
[----:B----4-:R-:W-:Y:S01]  /*19f00*/  FSEL R160, R160, -INF , !P4 ;  /* 0xff800000a0a07808 */ /* 0x010fe20006000000 */
[----:B------:R-:W2:Y:S01]  /*19f10*/  MUFU.TANH R10, R10 ;  /* 0x0000000a000a7308 */ /* 0x000ea20000002400 */
[----:B-----5:R-:W-:Y:S02]  /*19f20*/  FSEL R165, R165, -INF , !P1 ;  /* 0xff800000a5a57808 */ /* 0x020fe40004800000 */
[CC--:B------:R-:W-:Y:S02]  /*19f30*/  ISETP.GE.AND P6, PT, R7.reuse, R196.reuse, PT ;  /* 0x000000c40700720c */ /* 0x0c0fe40003fc6270 */
[----:B------:R-:W-:Y:S01]  /*19f40*/  ISETP.GE.AND P3, PT, R7, R197, PT ;  /* 0x000000c50700720c */ /* 0x000fe20003f66270 */
[----:B------:R-:W-:Y:S01]  /*19f50*/  VIADD R7, R140, 0x68 ;  /* 0x000000688c077836 */ /* 0x000fe20000000000 */
[----:B------:R-:W-:Y:S01]  /*19f60*/  FSEL R169, R169, -INF , !P5 ;  /* 0xff800000a9a97808 */ /* 0x000fe20006800000 */
[----:B------:R3:W4:Y:S01]  /*19f70*/  MUFU.TANH R158, R132 ;  /* 0x00000084009e7308 */ /* 0x0007220000002400 */
[----:B------:R-:W-:-:S02]  /*19f80*/  ISETP.GE.AND P4, PT, R13, R196, PT ;  /* 0x000000c40d00720c */ /* 0x000fc40003f86270 */
[-C--:B------:R-:W-:Y:S02]  /*19f90*/  ISETP.GE.AND P1, PT, R13, R197.reuse, PT ;  /* 0x000000c50d00720c */ /* 0x080fe40003f26270 */
[-C--:B------:R-:W-:Y:S02]  /*19fa0*/  ISETP.GE.AND P5, PT, R14, R196.reuse, PT ;  /* 0x000000c40e00720c */ /* 0x080fe40003fa6270 */
[----:B-1----:R-:W-:Y:S01]  /*19fb0*/  FSEL R157, R12, -INF , !P4 ;  /* 0xff8000000c9d7808 */ /* 0x002fe20006000000 */
[----:B------:R-:W1:Y:S01]  /*19fc0*/  MUFU.TANH R11, R11 ;  /* 0x0000000b000b7308 */ /* 0x000e620000002400 */
[----:B--2---:R-:W-:Y:S02]  /*19fd0*/  FSEL R156, R10, -INF , !P1 ;  /* 0xff8000000a9c7808 */ /* 0x004fe40004800000 */
[C---:B------:R-:W-:Y:S02]  /*19fe0*/  ISETP.GE.AND P4, PT, R7.reuse, R196, PT ;  /* 0x000000c40700720c */ /* 0x040fe40003f86270 */
[----:B------:R-:W-:Y:S01]  /*19ff0*/  ISETP.GE.AND P1, PT, R7, R197, PT ;  /* 0x000000c50700720c */ /* 0x000fe20003f26270 */
[----:B------:R-:W-:Y:S01]  /*1a000*/  VIADD R7, R140, 0x70 ;  /* 0x000000708c077836 */ /* 0x000fe20000000000 */
[----:B------:R-:W-:Y:S01]  /*1a010*/  FSEL R168, R168, -INF , !P2 ;  /* 0xff800000a8a87808 */ /* 0x000fe20005000000 */
[----:B------:R-:W2:Y:S01]  /*1a020*/  MUFU.TANH R161, R134 ;  /* 0x0000008600a17308 */ /* 0x000ea20000002400 */
[----:B---3--:R-:W-:Y:S01]  /*1a030*/  FMUL.FTZ R132, R192, R3 ;  /* 0x00000003c0847220 */ /* 0x008fe20000410000 */
[----:B----4-:R-:W-:-:S02]  /*1a040*/  FSEL R158, R158, -INF , !P5 ;  /* 0xff8000009e9e7808 */ /* 0x010fc40006800000 */
[-C--:B------:R-:W-:Y:S02]  /*1a050*/  ISETP.GE.AND P5, PT, R6, R196.reuse, PT ;  /* 0x000000c40600720c */ /* 0x080fe40003fa6270 */
[----:B------:R-:W-:Y:S02]  /*1a060*/  ISETP.GE.AND P2, PT, R14, R197, PT ;  /* 0x000000c50e00720c */ /* 0x000fe40003f46270 */
        /* <DEDUP_REMOVED lines=8> */
[----:B---3--:R-:W-:-:S07]  /*1a0f0*/  FSEL R132, R132, -INF , !P5 ;  /* 0xff80000084847808 */ /* 0x008fce0006800000 */
[----:B------:R-:W-:Y:S01]  /*1a100*/  MUFU.TANH R66, R20 ;  /* 0x0000001400427308 */ /* 0x000fe20000002400 */
[----:B-1----:R-:W-:Y:S02]  /*1a110*/  FSEL R151, R151, -INF , !P3 ;  /* 0xff80000097977808 */ /* 0x002fe40005800000 */
[----:B------:R-:W-:-:S05]  /*1a120*/  ISETP.GE.AND P3, PT, R6, R197, PT ;  /* 0x000000c50600720c */ /* 0x000fca0003f66270 */
[----:B------:R1:W3:Y:S01]  /*1a130*/  MUFU.TANH R150, R67 ;  /* 0x0000004300967308 */ /* 0x0002e20000002400 */
[----:B--2---:R-:W-:Y:S02]  /*1a140*/  FSEL R148, R148, -INF , !P6 ;  /* 0xff80000094947808 */ /* 0x004fe40007000000 */
[----:B------:R-:W-:Y:S01]  /*1a150*/  ISETP.GE.AND P6, PT, R6, R196, PT ;  /* 0x000000c40600720c */ /* 0x000fe20003fc6270 */
[----:B------:R-:W-:-:S04]  /*1a160*/  VIADD R6, R140, 0x71 ;  /* 0x000000718c067836 */ /* 0x000fc80000000000 */
[----:B------:R-:W2:Y:S08]  /*1a170*/  MUFU.TANH R5, R61 ;  /* 0x0000003d00057308 */ /* 0x000eb00000002400 */
[----:B------:R-:W4:Y:S01]  /*1a180*/  MUFU.TANH R144, R63 ;  /* 0x0000003f00907308 */ /* 0x000f220000002400 */
[----:B-1----:R-:W-:Y:S01]  /*1a190*/  FMUL.FTZ R67, R193, R3 ;  /* 0x00000003c1437220 */ /* 0x002fe20000410000 */
[----:B------:R-:W-:Y:S01]  /*1a1a0*/  VIADD R3, R140, 0x78 ;  /* 0x000000788c037836 */ /* 0x000fe20000000000 */
[----:B---3--:R-:W-:-:S02]  /*1a1b0*/  FSEL R150, R150, -INF , !P2 ;  /* 0xff80000096967808 */ /* 0x008fc40005000000 */
[----:B------:R-:W-:Y:S02]  /*1a1c0*/  ISETP.GE.AND P2, PT, R7, R197, PT ;  /* 0x000000c50700720c */ /* 0x000fe40003f46270 */
[-C--:B------:R-:W-:Y:S01]  /*1a1d0*/  ISETP.GE.AND P5, PT, R3, R196.reuse, PT ;  /* 0x000000c40300720c */ /* 0x080fe20003fa6270 */
[----:B------:R-:W1:Y:S01]  /*1a1e0*/  MUFU.TANH R4, R60 ;  /* 0x0000003c00047308 */ /* 0x000e620000002400 */
[----:B--2---:R-:W-:Y:S02]  /*1a1f0*/  FSEL R145, R5, -INF , !P6 ;  /* 0xff80000005917808 */ /* 0x004fe40007000000 */
[----:B------:R-:W-:Y:S02]  /*1a200*/  FSEL R66, R66, -INF , !P5 ;  /* 0xff80000042427808 */ /* 0x000fe40006800000 */
[----:B------:R-:W-:Y:S02]  /*1a210*/  ISETP.GT.AND P5, PT, R248, R235, PT ;  /* 0x000000ebf800720c */ /* 0x000fe40003fa4270 */
[----:B------:R-:W-:Y:S01]  /*1a220*/  ISETP.GE.AND P6, PT, R140, R196, PT ;  /* 0x000000c48c00720c */ /* 0x000fe20003fc6270 */
[----:B------:R-:W2:Y:S01]  /*1a230*/  MUFU.TANH R149, R62 ;  /* 0x0000003e00957308 */ /* 0x000ea20000002400 */
[----:B----4-:R-:W-:-:S02]  /*1a240*/  FSEL R144, R144, -INF , !P3 ;  /* 0xff80000090907808 */ /* 0x010fc40005800000 */
[C---:B------:R-:W-:Y:S01]  /*1a250*/  ISETP.GE.AND P3, PT, R140.reuse, R197, PT ;  /* 0x000000c58c00720c */ /* 0x040fe20003f66270 */
[----:B------:R-:W-:Y:S01]  /*1a260*/  VIADD R140, R140, 0x79 ;  /* 0x000000798c8c7836 */ /* 0x000fe20000000000 */
[----:B------:R-:W-:Y:S02]  /*1a270*/  FSEL R180, R180, -INF , !P6 ;  /* 0xff800000b4b47808 */ /* 0x000fe40007000000 */
        /* <DEDUP_REMOVED lines=85> */
[----:B------:R-:W-:Y:S05]  /*1a7d0*/  BRA `(.L_x_4162) ;  /* 0x00000000000c7947 */ /* 0x000fea0003800000 */
.L_x_4161:
[----:B------:R-:W2:Y:S02]  /*1a7e0*/  LD.E R6, desc[UR4][R198.64+0x38] ;  /* 0x00003804c6067980 */ /* 0x000ea4000c101900 */
[----:B--2---:R-:W-:-:S04]  /*1a7f0*/  LEA R6, -R6, RZ, 0x7 ;  /* 0x000000ff06067211 */ /* 0x004fc800078e39ff */
[----:B------:R-:W-:Y:S02]  /*1a800*/  SHF.R.S32.HI R5, RZ, 0x1f, R6 ;  /* 0x0000001fff057819 */ /* 0x000fe40000011406 */
.L_x_4162:
[----:B------:R-:W-:Y:S05]  /*1a810*/  BSYNC B0 ;  /* 0x0000000000007941 */ /* 0x000fea0003800000 */
.L_x_4160:
[----:B------:R-:W-:Y:S01]  /*1a820*/  IMAD.SHL.U32 R3, R44, 0x20, RZ ;  /* 0x000000202c037824 */ /* 0x000fe200078e00ff */
[----:B------:R-:W-:Y:S02]  /*1a830*/  LEA R237, P1, R6, R237, 0x1 ;  /* 0x000000ed06ed7211 */ /* 0x000fe400078208ff */
[----:B------:R-:W-:Y:S02]  /*1a840*/  SHF.L.U64.HI R4, R44, 0x5, R45 ;  /* 0x000000052c047819 */ /* 0x000fe4000001022d */
[-C--:B------:R-:W-:Y:S02]  /*1a850*/  IADD3 R10, P0, R237, R3.reuse, RZ ;  /* 0x00000003ed0a7210 */ /* 0x080fe40007f1e0ff */
        /* <DEDUP_REMOVED lines=36> */
.L_x_4159:
[----:B------:R-:W-:Y:S05]  /*1aaa0*/  BSYNC B1 ;  /* 0x0000000000017941 */ /* 0x000fea0003800000 */
.L_x_4158:
        /* <DEDUP_REMOVED lines=111> */
[----:B------:R-:W-:Y:S01]  /*1b1a0*/  LDSM.16.MT88.4 R36, [R224+0x10800] ;  /* 0x01080000e024783b */ /* 0x000fe20000004200 */
        /* <DEDUP_REMOVED lines=9> */
[-C--:B------:R-:W-:Y:S01]  /*1b240*/  FFMA.FTZ R154, R154, R60.reuse, -R59 ;  /* 0x0000003c9a9a7223 */ /* 0x080fe2000001083b */
[----:B------:R-:W3:Y:S01]  /*1b250*/  MUFU.EX2 R3, R3 ;  /* 0x0000000300037308 */ /* 0x000ee20000000800 */
[----:B--2---:R-:W-:Y:S01]  /*1b260*/  F2FP.BF16.F32.PACK_AB R13, R41, R51 ;  /* 0x00000033290d723e */ /* 0x004fe200000010ff */
        /* <DEDUP_REMOVED lines=14> */
[----:B------:R-:W2:Y:S01]  /*1b350*/  MUFU.EX2 R43, R43 ;  /* 0x0000002b002b7308 */ /* 0x000ea20000000800 */
[----:B---3--:R-:W-:Y:S01]  /*1b360*/  F2FP.BF16.F32.PACK_AB R15, R3, R40 ;  /* 0x00000028030f723e */ /* 0x008fe200000010ff */
        /* <DEDUP_REMOVED lines=14> */
[----:B------:R-:W3:Y:S01]  /*1b450*/  MUFU.EX2 R0, R0 ;  /* 0x0000000000007308 */ /* 0x000ee20000000800 */
[----:B--2---:R-:W-:Y:S01]  /*1b460*/  F2FP.BF16.F32.PACK_AB R12, R43, R48 ;  /* 0x000000302b0c723e */ /* 0x004fe200000010ff */
[-CC-:B------:R-:W-:Y:S01]  /*1b470*/  FFMA.FTZ R146, R146, R60.reuse, -R65.reuse ;  /* 0x0000003c92927223 */ /* 0x180fe20000010841 */
[-C--:B------:R-:W-:Y:S01]  /*1b480*/  FFMA.FTZ R145, R145, R60.reuse, -R65 ;  /* 0x0000003c91917223 */ /* 0x080fe20000010841 */
[-CC-:B------:R-:W-:Y:S01]  /*1b490*/  FFMA.FTZ R144, R144, R60.reuse, -R59.reuse ;  /* 0x0000003c90907223 */ /* 0x180fe2000001083b */
[-CC-:B------:R-:W-:Y:S01]  /*1b4a0*/  FFMA.FTZ R138, R138, R60.reuse, -R59.reuse ;  /* 0x0000003c8a8a7223 */ /* 0x180fe2000001083b */
[-CC-:B------:R-:W-:Y:S01]  /*1b4b0*/  FFMA.FTZ R137, R137, R60.reuse, -R59.reuse ;  /* 0x0000003c89897223 */ /* 0x180fe2000001083b */
[-C--:B------:R-:W-:Y:S01]  /*1b4c0*/  FFMA.FTZ R136, R136, R60.reuse, -R59 ;  /* 0x0000003c88887223 */ /* 0x080fe2000001083b */
[----:B------:R2:W4:Y:S01]  /*1b4d0*/  MUFU.EX2 R52, R8 ;  /* 0x0000000800347308 */ /* 0x0005220000000800 */
[----:B------:R-:W-:-:S07]  /*1b4e0*/  FFMA.FTZ R132, R132, R60, -R65 ;  /* 0x0000003c84847223 */ /* 0x000fce0000010841 */
        /* <DEDUP_REMOVED lines=111> */
[----:B------:R-:W-:-:S03]  /*1bbe0*/  F2FP.BF16.F32.PACK_AB R5, R53, R54 ;  /* 0x000000363505723e */ /* 0x000fc600000010ff */
        /* <DEDUP_REMOVED lines=274> */
[----:B------:R3:W-:Y:S04]  /*1cd10*/  STL [R1], R2 ;  /* 0x0000000201007387 */ /* 0x0007e80000100800 */
        /* <DEDUP_REMOVED lines=21> */
.L_x_4154:
[----:B------:R-:W-:Y:S05]  /*1ce70*/  @!P5 BRA `(.L_x_4163) ;  /* 0x0000004800a8d947 */ /* 0x000fea0003800000 */
[C---:B------:R-:W-:Y:S01]  /*1ce80*/  SHF.L.U64.HI R249, R46.reuse, 0x5, R47 ;  /* 0x000000052ef97819 */ /* 0x040fe2000001022f */
[----:B------:R-:W-:Y:S01]  /*1ce90*/  IMAD.SHL.U32 R250, R46, 0x20, RZ ;  /* 0x000000202efa7824 */ /* 0x000fe200078e00ff */
[C---:B------:R-:W-:Y:S01]  /*1cea0*/  SHF.L.U64.HI R251, R44.reuse, 0x5, R45 ;  /* 0x000000052cfb7819 */ /* 0x040fe2000001022d */
[----:B------:R-:W-:Y:S01]  /*1ceb0*/  IMAD.SHL.U32 R252, R44, 0x20, RZ ;  /* 0x000000202cfc7824 */ /* 0x000fe200078e00ff */
[----:B------:R-:W-:Y:S01]  /*1cec0*/  MOV R135, R0 ;  /* 0x0000000000877202 */ /* 0x000fe20000000f00 */
[----:B------:R-:W-:Y:S02]  /*1ced0*/  IMAD.MOV.U32 R134, RZ, RZ, R2 ;  /* 0x000000ffff867224 */ /* 0x000fe400078e0002 */
.L_x_4172:
[----:B-1----:R-:W1:Y:S01]  /*1cee0*/  LDC.64 R138, c[0x0][0x198] ;  /* 0x00006600ff8a7b82 */ /* 0x002e620000000a00 */
        /* <DEDUP_REMOVED lines=80> */
.L_x_4165:
[----:B--2---:R-:W-:Y:S02]  /*1d3f0*/  R2UR UR4, R136 ;  /* 0x00000000880472ca */ /* 0x004fe400000e0000 */
[----:B------:R-:W-:Y:S11]  /*1d400*/  R2UR UR5, R137 ;  /* 0x00000000890572ca */ /* 0x000ff600000e0000 */
[----:B------:R-:W-:Y:S02]  /*1d410*/  @!UPT UIADD3 URZ, URZ, URZ, URZ ;  /* 0x0000003f3f3ff290 */ /* 0x000fe4000fffe03f */
[----:B-1----:R-:W2:Y:S02]  /*1d420*/  LD.E R8, desc[UR4][R138.64+0x40] ;  /* 0x000040048a087980 */ /* 0x002ea4000c101900 */
[----:B--2---:R-:W-:Y:S05]  /*1d430*/  IMAD.U32 R8, R8, -0x80, RZ ;  /* 0xffffff8008087824 */ /* 0x004fea00078e00ff */
[----:B------:R-:W-:Y:S02]  /*1d440*/  SHF.R.S32.HI R2, RZ, 0x1f, R8 ;  /* 0x0000001fff027819 */ /* 0x000fe40000011408 */
.L_x_4166:
[----:B------:R-:W-:Y:S05]  /*1d450*/  BSYNC B0 ;  /* 0x0000000000007941 */ /* 0x000fea0003800000 */
.L_x_4164:
        /* <DEDUP_REMOVED lines=8> */
[----:B------:R-:W-:Y:S02]  /*1d4e0*/  MOV R3, R238 ;  /* 0x000000ee00037202 */ /* 0x000fe40000000f00 */
        /* <DEDUP_REMOVED lines=42> */
[----:B------:R-:W-:Y:S03]  /*1d790*/  ISETP.GT.AND P0, PT, R248, R235, PT ;  /* 0x000000ebf800720c */ /* 0x000fe60003f04270 */
        /* <DEDUP_REMOVED lines=391> */
[----:B----4-:R-:W-:Y:S02]  /*1f010*/  LEA.HI.X.SX32 R15, R7, R247, 0x2, P1 ;  /* 0x000000f7070f7211 */ /* 0x010fe400008f16ff */
[C---:B------:R-:W-:Y:S02]  /*1f020*/  LEA R4, P0, R9.reuse, R246, 0x2 ;  /* 0x000000f609047211 */ /* 0x040fe400078010ff */
[C---:B------:R-:W-:Y:S01]  /*1f030*/  IADD3 R7, R9.reuse, -R7, RZ ;  /* 0x8000000709077210 */ /* 0x040fe20007ffe0ff */
[----:B------:R-:W3:Y:S01]  /*1f040*/  LD.E R0, desc[UR12][R14.64] ;  /* 0x0000000c0e007980 */ /* 0x000ee2000c101900 */
[----:B------:R-:W-:Y:S03]  /*1f050*/  LEA.HI.X.SX32 R5, R9, R247, 0x2, P0 ;  /* 0x000000f709057211 */ /* 0x000fe600000f16ff */
[----:B------:R-:W-:Y:S02]  /*1f060*/  IMAD R10, R10, R7, -0x80 ;  /* 0xffffff800a0a7424 */ /* 0x000fe400078e0207 */
[----:B------:R1:W3:Y:S04]  /*1f070*/  LD.E R2, desc[UR14][R4.64] ;  /* 0x0000000e04027980 */ /* 0x0002e8000c101900 */
[----:B------:R-:W4:Y:S01]  /*1f080*/  LD.E.64 R14, desc[UR10][R138.64+0x20] ;  /* 0x0000200a8a0e7980 */ /* 0x000f22000c101b00 */
[----:B-1----:R-:W-:Y:S01]  /*1f090*/  SHF.R.S32.HI R5, RZ, 0x1f, R10 ;  /* 0x0000001fff057819 */ /* 0x002fe2000001140a */
        /* <DEDUP_REMOVED lines=11> */
.L_x_4170:
[----:B------:R-:W-:Y:S02]  /*1f150*/  R2UR UR4, R136 ;  /* 0x00000000880472ca */ /* 0x000fe400000e0000 */
[----:B------:R-:W-:Y:S11]  /*1f160*/  R2UR UR5, R137 ;  /* 0x00000000890572ca */ /* 0x000ff600000e0000 */
[----:B------:R-:W-:Y:S02]  /*1f170*/  @!UPT UIADD3 URZ, URZ, URZ, URZ ;  /* 0x0000003f3f3ff290 */ /* 0x000fe4000fffe03f */
[----:B------:R-:W2:Y:S02]  /*1f180*/  LD.E R10, desc[UR4][R138.64+0x38] ;  /* 0x000038048a0a7980 */ /* 0x000ea4000c101900 */
[----:B--2---:R-:W-:Y:S05]  /*1f190*/  IMAD.U32 R10, R10, -0x80, RZ ;  /* 0xffffff800a0a7824 */ /* 0x004fea00078e00ff */
[----:B------:R-:W-:Y:S02]  /*1f1a0*/  SHF.R.S32.HI R2, RZ, 0x1f, R10 ;  /* 0x0000001fff027819 */ /* 0x000fe4000001140a */
.L_x_4171:
[----:B------:R-:W-:Y:S05]  /*1f1b0*/  BSYNC B0 ;  /* 0x0000000000007941 */ /* 0x000fea0003800000 */
.L_x_4169:
[----:B------:R-:W-:Y:S02]  /*1f1c0*/  LEA R237, P0, R10, R237, 0x1 ;  /* 0x000000ed0aed7211 */ /* 0x000fe400078008ff */
[----:B------:R-:W-:Y:S02]  /*1f1d0*/  R2UR UR10, R136 ;  /* 0x00000000880a72ca */ /* 0x000fe400000e0000 */
[C---:B------:R-:W-:Y:S01]  /*1f1e0*/  R2UR UR11, R137.reuse ;  /* 0x00000000890b72ca */ /* 0x040fe200000e0000 */
[----:B------:R-:W-:Y:S01]  /*1f1f0*/  IMAD.MOV.U32 R4, RZ, RZ, R237 ;  /* 0x000000ffff047224 */ /* 0x000fe200078e00ed */
[----:B------:R-:W-:Y:S02]  /*1f200*/  LEA.HI.X R236, R10, R236, R2, 0x1, P0 ;  /* 0x000000ec0aec7211 */ /* 0x000fe400000f0c02 */
[C---:B------:R-:W-:Y:S02]  /*1f210*/  R2UR UR4, R136.reuse ;  /* 0x00000000880472ca */ /* 0x040fe400000e0000 */
[C---:B------:R-:W-:Y:S01]  /*1f220*/  R2UR UR5, R137.reuse ;  /* 0x00000000890572ca */ /* 0x040fe200000e0000 */
[----:B------:R-:W-:Y:S01]  /*1f230*/  IMAD.MOV.U32 R5, RZ, RZ, R236 ;  /* 0x000000ffff057224 */ /* 0x000fe200078e00ec */
[C---:B------:R-:W-:Y:S02]  /*1f240*/  R2UR UR18, R136.reuse ;  /* 0x00000000881272ca */ /* 0x040fe400000e0000 */
[----:B------:R-:W-:Y:S02]  /*1f250*/  R2UR UR19, R137 ;  /* 0x00000000891372ca */ /* 0x000fe400000e0000 */
[-C--:B------:R-:W-:Y:S01]  /*1f260*/  IADD3 R8, P0, R237, R252.reuse, RZ ;  /* 0x000000fced087210 */ /* 0x080fe20007f1e0ff */
[----:B------:R-:W-:Y:S01]  /*1f270*/  @!PT LDS RZ, [RZ] ;  /* 0x00000000fffff984 */ /* 0x000fe20000000800 */
[----:B------:R-:W-:Y:S01]  /*1f280*/  @!PT LDS RZ, [RZ] ;  /* 0x00000000fffff984 */ /* 0x000fe20000000800 */
[----:B------:R-:W-:Y:S01]  /*1f290*/  @!PT LDS RZ, [RZ] ;  /* 0x00000000fffff984 */ /* 0x000fe20000000800 */
[----:B------:R-:W-:Y:S01]  /*1f2a0*/  LDGSTS.E.BYPASS.LTC128B.128 [R245+0x4000], desc[UR10][R4.64] ;  /* 0x0400000004f57fae */ /* 0x000fe2000b901d4a */
[----:B------:R-:W-:Y:S02]  /*1f2b0*/  R2UR UR16, R136 ;  /* 0x00000000881072ca */ /* 0x000fe400000e0000 */
[C---:B------:R-:W-:Y:S01]  /*1f2c0*/  R2UR UR17, R137.reuse ;  /* 0x00000000891172ca */ /* 0x040fe200000e0000 */
[--C-:B------:R-:W-:Y:S01]  /*1f2d0*/  IMAD.X R9, R236, 0x1, R251.reuse, P0 ;  /* 0x00000001ec097824 */ /* 0x100fe200000e06fb */
[----:B------:R-:W-:Y:S01]  /*1f2e0*/  R2UR UR14, R136 ;  /* 0x00000000880e72ca */ /* 0x000fe200000e0000 */
[----:B------:R2:W-:Y:S01]  /*1f2f0*/  LDGSTS.E.BYPASS.LTC128B.128 [R245+0x8000], desc[UR4][R4.64+0x80] ;  /* 0x0800008004f57fae */ /* 0x0005e2000b901d44 */
[C---:B------:R-:W-:Y:S02]  /*1f300*/  R2UR UR15, R137.reuse ;  /* 0x00000000890f72ca */ /* 0x040fe400000e0000 */
[-C--:B------:R-:W-:Y:S01]  /*1f310*/  IADD3 R6, P0, R8, R252.reuse, RZ ;  /* 0x000000fc08067210 */ /* 0x080fe20007f1e0ff */
[----:B------:R-:W-:Y:S01]  /*1f320*/  LDGSTS.E.BYPASS.LTC128B.128 [R245+0x4800], desc[UR18][R8.64] ;  /* 0x0480000008f57fae */ /* 0x000fe2000b901d52 */
[C---:B------:R-:W-:Y:S02]  /*1f330*/  R2UR UR12, R136.reuse ;  /* 0x00000000880c72ca */ /* 0x040fe400000e0000 */
[----:B------:R-:W-:Y:S01]  /*1f340*/  R2UR UR13, R137 ;  /* 0x00000000890d72ca */ /* 0x000fe200000e0000 */
[--C-:B------:R-:W-:Y:S01]  /*1f350*/  IMAD.X R7, R9, 0x1, R251.reuse, P0 ;  /* 0x0000000109077824 */ /* 0x100fe200000e06fb */
[C---:B------:R-:W-:Y:S01]  /*1f360*/  R2UR UR22, R136.reuse ;  /* 0x00000000881672ca */ /* 0x040fe200000e0000 */
[----:B------:R3:W-:Y:S01]  /*1f370*/  LDGSTS.E.BYPASS.LTC128B.128 [R245+0x8800], desc[UR16][R8.64+0x80] ;  /* 0x0880008008f57fae */ /* 0x0007e2000b901d50 */
[C---:B------:R-:W-:Y:S02]  /*1f380*/  R2UR UR23, R137.reuse ;  /* 0x00000000891772ca */ /* 0x040fe400000e0000 */
[----:B------:R-:W-:Y:S01]  /*1f390*/  R2UR UR20, R136 ;  /* 0x00000000881472ca */ /* 0x000fe200000e0000 */
[----:B------:R-:W-:Y:S01]  /*1f3a0*/  LDGSTS.E.BYPASS.LTC128B.128 [R245+0x5000], desc[UR14][R6.64] ;  /* 0x0500000006f57fae */ /* 0x000fe2000b901d4e */
[----:B------:R-:W-:Y:S05]  /*1f3b0*/  R2UR UR21, R137 ;  /* 0x00000000891572ca */ /* 0x000fea00000e0000 */
[----:B------:R5:W-:Y:S01]  /*1f3c0*/  LDGSTS.E.BYPASS.LTC128B.128 [R245+0x9000], desc[UR12][R6.64+0x80] ;  /* 0x0900008006f57fae */ /* 0x000be2000b901d4c */
[-C--:B--2---:R-:W-:Y:S05]  /*1f3d0*/  IADD3 R4, P0, R6, R252.reuse, RZ ;  /* 0x000000fc06047210 */ /* 0x084fea0007f1e0ff */
[--C-:B------:R-:W-:Y:S05]  /*1f3e0*/  IMAD.X R5, R7, 0x1, R251.reuse, P0 ;  /* 0x0000000107057824 */ /* 0x100fea00000e06fb */
[----:B------:R-:W-:Y:S01]  /*1f3f0*/  LDGSTS.E.BYPASS.LTC128B.128 [R245+0x5800], desc[UR10][R4.64] ;  /* 0x0580000004f57fae */ /* 0x000fe2000b901d4a */
[-C--:B---3--:R-:W-:Y:S03]  /*1f400*/  IADD3 R8, P0, R4, R252.reuse, RZ ;  /* 0x000000fc04087210 */ /* 0x088fe60007f1e0ff */
[----:B------:R2:W-:Y:S02]  /*1f410*/  LDGSTS.E.BYPASS.LTC128B.128 [R245+0x9800], desc[UR4][R4.64+0x80] ;  /* 0x0980008004f57fae */ /* 0x0005e4000b901d44 */
[--C-:B------:R-:W-:Y:S01]  /*1f420*/  IMAD.X R9, R5, 0x1, R251.reuse, P0 ;  /* 0x0000000105097824 */ /* 0x100fe200000e06fb */
[-C--:B-----5:R-:W-:Y:S04]  /*1f430*/  IADD3 R6, P0, R8, R252.reuse, RZ ;  /* 0x000000fc08067210 */ /* 0x0a0fe80007f1e0ff */
[----:B------:R3:W-:Y:S04]  /*1f440*/  LDGSTS.E.BYPASS.LTC128B.128 [R245+0x6000], desc[UR22][R8.64] ;  /* 0x0600000008f57fae */ /* 0x0007e8000b901d56 */
[----:B------:R3:W-:Y:S01]  /*1f450*/  LDGSTS.E.BYPASS.LTC128B.128 [R245+0xa000], desc[UR20][R8.64+0x80] ;  /* 0x0a00008008f57fae */ /* 0x0007e2000b901d54 */
[--C-:B------:R-:W-:Y:S05]  /*1f460*/  IMAD.X R7, R9, 0x1, R251.reuse, P0 ;  /* 0x0000000109077824 */ /* 0x100fea00000e06fb */
[----:B------:R3:W-:Y:S04]  /*1f470*/  LDGSTS.E.BYPASS.LTC128B.128 [R245+0x6800], desc[UR18][R6.64] ;  /* 0x0680000006f57fae */ /* 0x0007e8000b901d52 */
[----:B------:R3:W-:Y:S01]  /*1f480*/  LDGSTS.E.BYPASS.LTC128B.128 [R245+0xa800], desc[UR16][R6.64+0x80] ;  /* 0x0a80008006f57fae */ /* 0x0007e2000b901d50 */
[-C--:B--2---:R-:W-:Y:S05]  /*1f490*/  IADD3 R4, P0, R6, R252.reuse, RZ ;  /* 0x000000fc06047210 */ /* 0x084fea0007f1e0ff */
[--C-:B------:R-:W-:Y:S01]  /*1f4a0*/  IMAD.X R5, R7, 0x1, R251.reuse, P0 ;  /* 0x0000000107057824 */ /* 0x100fe200000e06fb */
[----:B------:R-:W-:Y:S04]  /*1f4b0*/  IADD3 R10, P0, R4, R252, RZ ;  /* 0x000000fc040a7210 */ /* 0x000fe80007f1e0ff */
[----:B------:R3:W-:Y:S01]  /*1f4c0*/  LDGSTS.E.BYPASS.LTC128B.128 [R245+0x7000], desc[UR14][R4.64] ;  /* 0x0700000004f57fae */ /* 0x0007e2000b901d4e */
[----:B------:R-:W-:Y:S03]  /*1f4d0*/  IMAD.X R11, R5, 0x1, R251, P0 ;  /* 0x00000001050b7824 */ /* 0x000fe600000e06fb */
[----:B------:R3:W-:Y:S04]  /*1f4e0*/  LDGSTS.E.BYPASS.LTC128B.128 [R245+0xb000], desc[UR12][R4.64+0x80] ;  /* 0x0b00008004f57fae */ /* 0x0007e8000b901d4c */
[----:B------:R3:W-:Y:S04]  /*1f4f0*/  LDGSTS.E.BYPASS.LTC128B.128 [R245+0x7800], desc[UR10][R10.64] ;  /* 0x078000000af57fae */ /* 0x0007e8000b901d4a */
[----:B------:R3:W-:Y:S04]  /*1f500*/  LDGSTS.E.BYPASS.LTC128B.128 [R245+0xb800], desc[UR4][R10.64+0x80] ;  /* 0x0b8000800af57fae */ /* 0x0007e8000b901d44 */
[----:B------:R-:W0:Y:S02]  /*1f510*/  LDGDEPBAR ;  /* 0x00000000000079af */ /* 0x000e240000000000 */
.L_x_4168:
[----:B------:R-:W-:Y:S05]  /*1f520*/  BSYNC B1 ;  /* 0x0000000000017941 */ /* 0x000fea0003800000 */
.L_x_4167:
[----:B------:R-:W-:Y:S01]  /*1f530*/  R2UR UR4, R136 ;  /* 0x00000000880472ca */ /* 0x000fe200000e0000 */
[----:B-1--4-:R-:W-:Y:S01]  /*1f540*/  LDSM.16.MT88.4 R12, [R228+0xc000] ;  /* 0x00c00000e40c783b */ /* 0x012fe20000004200 */
[----:B------:R-:W-:Y:S02]  /*1f550*/  R2UR UR5, R137 ;  /* 0x00000000890572ca */ /* 0x000fe400000e0000 */
[----:B------:R-:W-:Y:S02]  /*1f560*/  FMNMX.FTZ R0, R146, R135, !PT ;  /* 0x0000008792007209 */ /* 0x000fe40007810000 */
[----:B---3--:R-:W-:Y:S02]  /*1f570*/  FMNMX.FTZ R4, R149, R134, !PT ;  /* 0x0000008695047209 */ /* 0x008fe40007810000 */
[----:B------:R-:W-:Y:S01]  /*1f580*/  FMNMX.FTZ R0, R145, R0, !PT ;  /* 0x0000000091007209 */ /* 0x000fe20007810000 */
[----:B------:R-:W-:Y:S01]  /*1f590*/  LDSM.16.MT88.4 R20, [R226+0xc000] ;  /* 0x00c00000e214783b */ /* 0x000fe20000004200 */
[----:B------:R-:W-:Y:S02]  /*1f5a0*/  FMNMX.FTZ R4, R148, R4, !PT ;  /* 0x0000000494047209 */ /* 0x000fe40007810000 */
[----:B------:R-:W-:Y:S02]  /*1f5b0*/  FMNMX.FTZ R0, R205, R0, !PT ;  /* 0x00000000cd007209 */ /* 0x000fe40007810000 */
        /* <DEDUP_REMOVED lines=119> */
[----:B------:R-:W-:Y:S01]  /*1fd30*/  FMUL.FTZ R33, R135, R101 ;  /* 0x0000006587217220 */ /* 0x000fe20000410000 */
        /* <DEDUP_REMOVED lines=14> */
[----:B------:R-:W-:Y:S01]  /*1fe20*/  FMUL.FTZ R55, R134, R83 ;  /* 0x0000005386377220 */ /* 0x000fe20000410000 */
[C---:B------:R-:W-:Y:S01]  /*1fe30*/  FMUL.FTZ R52, R135.reuse, R80 ;  /* 0x0000005087347220 */ /* 0x040fe20000410000 */
        /* <DEDUP_REMOVED lines=17> */
[----:B------:R-:W3:Y:S01]  /*1ff50*/  MUFU.EX2 R138, R138 ;  /* 0x0000008a008a7308 */ /* 0x000ee20000000800 */
[----:B-----5:R-:W-:Y:S01]  /*1ff60*/  F2FP.BF16.F32.PACK_AB R130, R139, R145 ;  /* 0x000000918b82723e */ /* 0x020fe200000010ff */
        /* <DEDUP_REMOVED lines=14> */
[----:B------:R-:W-:Y:S01]  /*20050*/  MUFU.EX2 R109, R109 ;  /* 0x0000006d006d7308 */ /* 0x000fe20000000800 */
[----:B---3--:R-:W-:Y:S01]  /*20060*/  F2FP.BF16.F32.PACK_AB R131, R138, R146 ;  /* 0x000000928a83723e */ /* 0x008fe200000010ff */
        /* <DEDUP_REMOVED lines=58> */
[----:B------:R-:W3:Y:S01]  /*20410*/  MUFU.EX2 R104, R104 ;  /* 0x0000006800687308 */ /* 0x000ee20000000800 */
        /* <DEDUP_REMOVED lines=18> */
[----:B------:R-:W2:Y:S01]  /*20540*/  LDSM.16.MT88.4 R84, [R226+0xc800] ;  /* 0x00c80000e254783b */ /* 0x000ea20000004200 */
[----:B------:R-:W2:Y:S02]  /*20550*/  MUFU.EX2 R115, R115 ;  /* 0x0000007300737308 */ /* 0x000ea40000000800 */
[----:B------:R-:W-:Y:S01]  /*20560*/  FMUL.FTZ R57, R135, R77 ;  /* 0x0000004d87397220 */ /* 0x000fe20000410000 */
[-CC-:B------:R-:W-:Y:S01]  /*20570*/  FFMA.FTZ R155, R155, R132.reuse, -R137.reuse ;  /* 0x000000849b9b7223 */ /* 0x180fe20000010889 */
[-CC-:B------:R-:W-:Y:S01]  /*20580*/  FFMA.FTZ R154, R154, R132.reuse, -R137.reuse ;  /* 0x000000849a9a7223 */ /* 0x180fe20000010889 */
        /* <DEDUP_REMOVED lines=8> */
[----:B------:R-:W2:Y:S01]  /*20610*/  LDSM.16.MT88.4 R76, [R228+0x10800] ;  /* 0x01080000e44c783b */ /* 0x000ea20000004200 */
[----:B------:R-:W2:Y:S02]  /*20620*/  MUFU.EX2 R122, R122 ;  /* 0x0000007a007a7308 */ /* 0x000ea40000000800 */
[----:B---3--:R-:W-:Y:S01]  /*20630*/  F2FP.BF16.F32.PACK_AB R68, R104, R105 ;  /* 0x000000696844723e */ /* 0x008fe200000010ff */
[----:B------:R-:W-:Y:S01]  /*20640*/  FMUL.FTZ R65, R135, R69 ;  /* 0x0000004587417220 */ /* 0x000fe20000410000 */
[C---:B------:R-:W-:Y:S03]  /*20650*/  HMMA.16816.F32.BF16 R56, R128.reuse, R66, R56 ;  /* 0x000000428038723c */ /* 0x040fe60000041838 */
[----:B-----5:R-:W-:Y:S03]  /*20660*/  F2FP.BF16.F32.PACK_AB R69, R107, R106 ;  /* 0x0000006a6b45723e */ /* 0x020fe600000010ff */
[----:B------:R-:W3:Y:S01]  /*20670*/  MUFU.EX2 R169, R169 ;  /* 0x000000a900a97308 */ /* 0x000ee20000000800 */
[----:B------:R-:W-:Y:S01]  /*20680*/  FFMA.FTZ R144, R144, R132, -R137 ;  /* 0x0000008490907223 */ /* 0x000fe20000010889 */
[C---:B-1----:R-:W-:Y:S03]  /*20690*/  HMMA.16816.F32.BF16 R60, R128.reuse, R88, R60 ;  /* 0x00000058803c723c */ /* 0x042fe6000004183c */
[C---:B------:R-:W-:Y:S01]  /*206a0*/  FMUL.FTZ R66, R134.reuse, R70 ;  /* 0x0000004686427220 */ /* 0x040fe20000410000 */
[----:B------:R-:W-:Y:S01]  /*206b0*/  FMUL.FTZ R67, R134, R71 ;  /* 0x0000004786437220 */ /* 0x000fe20000410000 */
[----:B------:R-:W-:Y:S03]  /*206c0*/  F2FP.BF16.F32.PACK_AB R70, R109, R108 ;  /* 0x0000006c6d46723e */ /* 0x000fe600000010ff */
[----:B------:R-:W-:Y:S03]  /*206d0*/  MUFU.EX2 R173, R173 ;  /* 0x000000ad00ad7308 */ /* 0x000fe60000000800 */
[----:B------:R-:W-:Y:S01]  /*206e0*/  F2FP.BF16.F32.PACK_AB R71, R110, R111 ;  /* 0x0000006f6e47723e */ /* 0x000fe200000010ff */
[----:B----4-:R-:W-:Y:S01]  /*206f0*/  FFMA.FTZ R151, R135, R200, R151 ;  /* 0x000000c887977223 */ /* 0x010fe20000010097 */
[----:B------:R-:W-:Y:S01]  /*20700*/  HMMA.16816.F32.BF16 R64, R128, R90, R64 ;  /* 0x0000005a8040723c */ /* 0x000fe20000041840 */
[----:B------:R-:W-:Y:S04]  /*20710*/  LDSM.16.MT88.4 R88, [R224+0x10800] ;  /* 0x01080000e058783b */ /* 0x000fe80000004200 */
[----:B------:R-:W1:Y:S01]  /*20720*/  MUFU.EX2 R177, R177 ;  /* 0x000000b100b17308 */ /* 0x000e620000000800 */
[-CC-:B------:R-:W-:Y:S01]  /*20730*/  FFMA.FTZ R135, R141, R132.reuse, -R137.reuse ;  /* 0x000000848d877223 */ /* 0x180fe20000010889 */
[----:B------:R-:W-:Y:S01]  /*20740*/  FFMA.FTZ R137, R140, R132, -R137 ;  /* 0x000000848c897223 */ /* 0x000fe20000010889 */
[C---:B--2---:R-:W-:Y:S07]  /*20750*/  HMMA.16816.F32.BF16 R4, R68.reuse, R80, R4 ;  /* 0x000000504404723c */ /* 0x044fee0000041804 */
[----:B------:R-:W-:Y:S01]  /*20760*/  MUFU.EX2 R174, R174 ;  /* 0x000000ae00ae7308 */ /* 0x000fe20000000800 */
[C---:B------:R-:W-:Y:S01]  /*20770*/  HMMA.16816.F32.BF16 R8, R68.reuse, R82, R8 ;  /* 0x000000524408723c */ /* 0x040fe20000041808 */
[----:B------:R-:W2:Y:S02]  /*20780*/  LDSM.16.MT88.4 R80, [R226+0x10800] ;  /* 0x01080000e250783b */ /* 0x000ea40000004200 */
        /* <DEDUP_REMOVED lines=11> */
[----:B------:R-:W3:Y:S02]  /*20840*/  LDSM.16.MT88.4 R92, [R228+0xd000] ;  /* 0x00d00000e45c783b */ /* 0x000ee40000004200 */
        /* <DEDUP_REMOVED lines=10> */
[----:B------:R-:W1:Y:S01]  /*208f0*/  LDSM.16.MT88.4 R76, [R225+0xd000] ;  /* 0x00d00000e14c783b */ /* 0x000e620000004200 */
[----:B------:R-:W-:Y:S03]  /*20900*/  MUFU.EX2 R180, R180 ;  /* 0x000000b400b47308 */ /* 0x000fe60000000800 */
[----:B------:R-:W-:Y:S01]  /*20910*/  F2FP.BF16.F32.PACK_AB R74, R115, R114 ;  /* 0x00000072734a723e */ /* 0x000fe200000010ff */
[C---:B--2---:R-:W-:Y:S06]  /*20920*/  HMMA.16816.F32.BF16 R44, R68.reuse, R80, R44 ;  /* 0x00000050442c723c */ /* 0x044fec000004182c */
[----:B------:R-:W2:Y:S01]  /*20930*/  MUFU.EX2 R178, R178 ;  /* 0x000000b200b27308 */ /* 0x000ea20000000800 */
        /* <DEDUP_REMOVED lines=14> */
[----:B------:R-:W2:Y:S02]  /*20a20*/  LDSM.16.MT88.4 R68, [R228+0x11000] ;  /* 0x01100000e444783b */ /* 0x000ea40000004200 */
[----:B------:R-:W-:Y:S03]  /*20a30*/  FADD.FTZ R151, R145, R151 ;  /* 0x0000009791977221 */ /* 0x000fe60000010000 */
[C---:B---3--:R-:W-:Y:S03]  /*20a40*/  HMMA.16816.F32.BF16 R4, R72.reuse, R92, R4 ;  /* 0x0000005c4804723c */ /* 0x048fe60000041804 */
[----:B------:R-:W3:Y:S01]  /*20a50*/  MUFU.EX2 R171, R171 ;  /* 0x000000ab00ab7308 */ /* 0x000ee20000000800 */
[----:B------:R-:W5:Y:S01]  /*20a60*/  LDSM.16.MT88.4 R88, [R225+0x11000] ;  /* 0x01100000e158783b */ /* 0x000f620000004200 */
[----:B------:R-:W-:Y:S01]  /*20a70*/  FADD.FTZ R139, R139, R151 ;  /* 0x000000978b8b7221 */ /* 0x000fe20000010000 */
[C---:B------:R-:W-:Y:S07]  /*20a80*/  HMMA.16816.F32.BF16 R8, R72.reuse, R94, R8 ;  /* 0x0000005e4808723c */ /* 0x040fee0000041808 */
[----:B------:R-:W3:Y:S01]  /*20a90*/  MUFU.EX2 R167, R167 ;  /* 0x000000a700a77308 */ /* 0x000ee20000000800 */
[----:B------:R-:W3:Y:S01]  /*20aa0*/  LDSM.16.MT88.4 R92, [R224+0x11000] ;  /* 0x01100000e05c783b */ /* 0x000ee20000004200 */
[C---:B------:R-:W-:Y:S08]  /*20ab0*/  HMMA.16816.F32.BF16 R12, R72.reuse, R96, R12 ;  /* 0x00000060480c723c */ /* 0x040ff0000004180c */
[----:B------:R-:W3:Y:S01]  /*20ac0*/  MUFU.EX2 R166, R166 ;  /* 0x000000a600a67308 */ /* 0x000ee20000000800 */
[C---:B------:R-:W-:Y:S01]  /*20ad0*/  HMMA.16816.F32.BF16 R16, R72.reuse, R98, R16 ;  /* 0x000000624810723c */ /* 0x040fe20000041810 */
[----:B------:R-:W-:Y:S02]  /*20ae0*/  LDSM.16.MT88.4 R96, [R226+0xe000] ;  /* 0x00e00000e260783b */ /* 0x000fe40000004200 */
[----:B------:R-:W-:Y:S03]  /*20af0*/  FADD.FTZ R139, R105, R139 ;  /* 0x0000008b698b7221 */ /* 0x000fe60000010000 */
[C---:B-1----:R-:W-:Y:S03]  /*20b00*/  HMMA.16816.F32.BF16 R20, R72.reuse, R76, R20 ;  /* 0x0000004c4814723c */ /* 0x042fe60000041814 */
[----:B------:R-:W-:Y:S02]  /*20b10*/  MUFU.EX2 R165, R165 ;  /* 0x000000a500a57308 */ /* 0x000fe40000000800 */
[----:B------:R-:W-:Y:S01]  /*20b20*/  FADD.FTZ R139, R104, R139 ;  /* 0x0000008b688b7221 */ /* 0x000fe20000010000 */
[C---:B------:R-:W-:Y:S01]  /*20b30*/  HMMA.16816.F32.BF16 R24, R72.reuse, R78, R24 ;  /* 0x0000004e4818723c */ /* 0x040fe20000041818 */
[----:B------:R-:W1:Y:S06]  /*20b40*/  LDSM.16.MT88.4 R76, [R228+0xd800] ;  /* 0x00d80000e44c783b */ /* 0x000e6c0000004200 */
        /* <DEDUP_REMOVED lines=8> */
[C---:B--2---:R-:W-:Y:S03]  /*20bd0*/  HMMA.16816.F32.BF16 R36, R72.reuse, R68, R36 ;  /* 0x000000444824723c */ /* 0x044fe60000041824 */
[----:B------:R-:W-:Y:S03]  /*20be0*/  LDSM.16.MT88.4 R108, [R225+0xf800] ;  /* 0x00f80000e16c783b */ /* 0x000fe60000004200 */
[----:B------:R-:W2:Y:S01]  /*20bf0*/  MUFU.EX2 R162, R162 ;  /* 0x000000a200a27308 */ /* 0x000ea20000000800 */
[----:B------:R-:W-:Y:S01]  /*20c00*/  FADD.FTZ R107, R120, R107 ;  /* 0x0000006b786b7221 */ /* 0x000fe20000010000 */
[C---:B------:R-:W-:Y:S03]  /*20c10*/  HMMA.16816.F32.BF16 R40, R72.reuse, R70, R40 ;  /* 0x000000464828723c */ /* 0x040fe60000041828 */
[----:B------:R-:W-:Y:S03]  /*20c20*/  F2FP.BF16.F32.PACK_AB R68, R169, R168 ;  /* 0x000000a8a944723e */ /* 0x000fe600000010ff */
[C---:B------:R-:W-:Y:S02]  /*20c30*/  HMMA.16816.F32.BF16 R44, R72.reuse, R84, R44 ;  /* 0x00000054482c723c */ /* 0x040fe4000004182c */
[----:B------:R-:W-:Y:S03]  /*20c40*/  MUFU.EX2 R161, R161 ;  /* 0x000000a100a17308 */ /* 0x000fe60000000800 */
[----:B------:R-:W-:Y:S01]  /*20c50*/  F2FP.BF16.F32.PACK_AB R69, R177, R173 ;  /* 0x000000adb145723e */ /* 0x000fe200000010ff */
[C---:B------:R-:W-:Y:S01]  /*20c60*/  HMMA.16816.F32.BF16 R48, R72.reuse, R86, R48 ;  /* 0x000000564830723c */ /* 0x040fe20000041830 */
[----:B------:R-:W2:Y:S05]  /*20c70*/  LDSM.16.MT88.4 R84, [R225+0xd800] ;  /* 0x00d80000e154783b */ /* 0x000eaa0000004200 */
        /* <DEDUP_REMOVED lines=8> */
[C---:B---3--:R-:W-:Y:S06]  /*20d00*/  HMMA.16816.F32.BF16 R60, R72.reuse, R92, R60 ;  /* 0x0000005c483c723c */ /* 0x048fec000004183c */
[----:B------:R-:W-:Y:S01]  /*20d10*/  MUFU.EX2 R136, R136 ;  /* 0x0000008800887308 */ /* 0x000fe20000000800 */
[----:B------:R-:W-:Y:S01]  /*20d20*/  FADD.FTZ R139, R113, R139 ;  /* 0x0000008b718b7221 */ /* 0x000fe20000010000 */
[----:B------:R-:W-:Y:S01]  /*20d30*/  HMMA.16816.F32.BF16 R64, R72, R94, R64 ;  /* 0x0000005e4840723c */ /* 0x000fe20000041840 */
[----:B------:R-:W3:Y:S02]  /*20d40*/  LDSM.16.MT88.4 R72, [R224+0xd800] ;  /* 0x00d80000e048783b */ /* 0x000ee40000004200 */
[----:B------:R-:W-:Y:S03]  /*20d50*/  FADD.FTZ R112, R112, R139 ;  /* 0x0000008b70707221 */ /* 0x000fe60000010000 */
[C---:B-1----:R-:W-:Y:S02]  /*20d60*/  HMMA.16816.F32.BF16 R4, R68.reuse, R76, R4 ;  /* 0x0000004c4404723c */ /* 0x042fe40000041804 */
[----:B------:R-:W1:Y:S01]  /*20d70*/  MUFU.EX2 R159, R159 ;  /* 0x0000009f009f7308 */ /* 0x000e620000000800 */
[----:B------:R-:W-:Y:S02]  /*20d80*/  LDSM.16.MT88.4 R92, [R224+0x11800] ;  /* 0x01180000e05c783b */ /* 0x000fe40000004200 */
[----:B------:R-:W-:Y:S01]  /*20d90*/  FADD.FTZ R112, R114, R112 ;  /* 0x0000007072707221 */ /* 0x000fe20000010000 */
[C---:B------:R-:W-:Y:S06]  /*20da0*/  HMMA.16816.F32.BF16 R8, R68.reuse, R78, R8 ;  /* 0x0000004e4408723c */ /* 0x040fec0000041808 */
[----:B------:R-:W5:Y:S01]  /*20db0*/  MUFU.EX2 R158, R158 ;  /* 0x0000009e009e7308 */ /* 0x000f620000000800 */
[----:B------:R-:W1:Y:S01]  /*20dc0*/  LDSM.16.MT88.4 R76, [R228+0x11800] ;  /* 0x01180000e44c783b */ /* 0x000e620000004200 */
[C---:B----4-:R-:W-:Y:S08]  /*20dd0*/  HMMA.16816.F32.BF16 R12, R68.reuse, R80, R12 ;  /* 0x00000050440c723c */ /* 0x050ff0000004180c */
[----:B------:R-:W-:Y:S01]  /*20de0*/  MUFU.EX2 R157, R157 ;  /* 0x0000009d009d7308 */ /* 0x000fe20000000800 */
[C---:B------:R-:W-:Y:S01]  /*20df0*/  HMMA.16816.F32.BF16 R16, R68.reuse, R82, R16 ;  /* 0x000000524410723c */ /* 0x040fe20000041810 */
[----:B------:R-:W4:Y:S02]  /*20e00*/  LDSM.16.MT88.4 R80, [R225+0x11800] ;  /* 0x01180000e150783b */ /* 0x000f240000004200 */
[----:B------:R-:W-:Y:S03]  /*20e10*/  FADD.FTZ R112, R115, R112 ;  /* 0x0000007073707221 */ /* 0x000fe60000010000 */
[C---:B--2---:R-:W-:Y:S03]  /*20e20*/  HMMA.16816.F32.BF16 R20, R68.reuse, R84, R20 ;  /* 0x000000544414723c */ /* 0x044fe60000041814 */
[----:B------:R-:W-:Y:S02]  /*20e30*/  MUFU.EX2 R156, R156 ;  /* 0x0000009c009c7308 */ /* 0x000fe40000000800 */
[----:B------:R-:W-:Y:S01]  /*20e40*/  FADD.FTZ R123, R122, R123 ;  /* 0x0000007b7a7b7221 */ /* 0x000fe20000010000 */
[C---:B------:R-:W-:Y:S01]  /*20e50*/  HMMA.16816.F32.BF16 R24, R68.reuse, R86, R24 ;  /* 0x000000564418723c */ /* 0x040fe20000041818 */
[----:B------:R-:W2:Y:S06]  /*20e60*/  LDSM.16.MT88.4 R84, [R228+0xe000] ;  /* 0x00e00000e454783b */ /* 0x000eac0000004200 */
[----:B------:R-:W5:Y:S01]  /*20e70*/  MUFU.EX2 R155, R155 ;  /* 0x0000009b009b7308 */ /* 0x000f620000000800 */
[----:B------:R-:W-:Y:S01]  /*20e80*/  FADD.FTZ R123, R173, R123 ;  /* 0x0000007bad7b7221 */ /* 0x000fe20000010000 */
[C---:B---3--:R-:W-:Y:S08]  /*20e90*/  HMMA.16816.F32.BF16 R28, R68.reuse, R72, R28 ;  /* 0x00000048441c723c */ /* 0x048ff0000004181c */
[----:B------:R-:W3:Y:S01]  /*20ea0*/  MUFU.EX2 R154, R154 ;  /* 0x0000009a009a7308 */ /* 0x000ee20000000800 */
        /* <DEDUP_REMOVED lines=11> */
[----:B------:R-:W-:Y:S02]  /*20f60*/  MUFU.EX2 R152, R152 ;  /* 0x0000009800987308 */ /* 0x000fe40000000800 */
[----:B------:R-:W-:Y:S01]  /*20f70*/  FADD.FTZ R112, R169, R112 ;  /* 0x00000070a9707221 */ /* 0x000fe20000010000 */
[C---:B------:R-:W-:Y:S07]  /*20f80*/  HMMA.16816.F32.BF16 R44, R68.reuse, R88, R44 ;  /* 0x00000058442c723c */ /* 0x040fee000004182c */
[----:B------:R-:W3:Y:S01]  /*20f90*/  MUFU.EX2 R147, R147 ;  /* 0x0000009300937308 */ /* 0x000ee20000000800 */
[----:B------:R-:W-:Y:S01]  /*20fa0*/  FADD.FTZ R112, R174, R112 ;  /* 0x00000070ae707221 */ /* 0x000fe20000010000 */
[C---:B------:R-:W-:Y:S01]  /*20fb0*/  HMMA.16816.F32.BF16 R48, R68.reuse, R90, R48 ;  /* 0x0000005a4430723c */ /* 0x040fe20000041830 */
[----:B------:R-:W-:Y:S02]  /*20fc0*/  LDSM.16.MT88.4 R88, [R224+0x12000] ;  /* 0x01200000e058783b */ /* 0x000fe40000004200 */
[----:B------:R-:W-:Y:S03]  /*20fd0*/  FADD.FTZ R112, R172, R112 ;  /* 0x00000070ac707221 */ /* 0x000fe60000010000 */
[C---:B----4-:R-:W-:Y:S02]  /*20fe0*/  HMMA.16816.F32.BF16 R52, R68.reuse, R80, R52 ;  /* 0x000000504434723c */ /* 0x050fe40000041834 */
[----:B------:R-:W4:Y:S03]  /*20ff0*/  MUFU.EX2 R144, R144 ;  /* 0x0000009000907308 */ /* 0x000f260000000800 */
[----:B------:R-:W-:Y:S01]  /*21000*/  FADD.FTZ R183, R183, R112 ;  /* 0x00000070b7b77221 */ /* 0x000fe20000010000 */
[C---:B------:R-:W-:Y:S01]  /*21010*/  HMMA.16816.F32.BF16 R56, R68.reuse, R82, R56 ;  /* 0x000000524438723c */ /* 0x040fe20000041838 */
[----:B------:R-:W-:Y:S05]  /*21020*/  LDSM.16.MT88.4 R80, [R226+0x12000] ;  /* 0x01200000e250783b */ /* 0x000fea0000004200 */
[----:B------:R-:W-:Y:S01]  /*21030*/  MUFU.EX2 R143, R143 ;  /* 0x0000008f008f7308 */ /* 0x000fe20000000800 */
[----:B------:R-:W-:Y:S01]  /*21040*/  FADD.FTZ R183, R181, R183 ;  /* 0x000000b7b5b77221 */ /* 0x000fe20000010000 */
[C---:B------:R-:W-:Y:S08]  /*21050*/  HMMA.16816.F32.BF16 R60, R68.reuse, R92, R60 ;  /* 0x0000005c443c723c */ /* 0x040ff0000004183c */
[----:B------:R-:W-:Y:S01]  /*21060*/  MUFU.EX2 R134, R142 ;  /* 0x0000008e00867308 */ /* 0x000fe20000000800 */
[----:B------:R-:W-:Y:S01]  /*21070*/  HMMA.16816.F32.BF16 R64, R68, R94, R64 ;  /* 0x0000005e4440723c */ /* 0x000fe20000041840 */
[----:B------:R-:W3:Y:S02]  /*21080*/  LDSM.16.MT88.4 R68, [R228+0x12000] ;  /* 0x01200000e444783b */ /* 0x000ee40000004200 */
[----:B------:R-:W-:Y:S03]  /*21090*/  FADD.FTZ R183, R176, R183 ;  /* 0x000000b7b0b77221 */ /* 0x000fe60000010000 */
[C---:B--2---:R-:W-:Y:S03]  /*210a0*/  HMMA.16816.F32.BF16 R4, R72.reuse, R84, R4 ;  /* 0x000000544804723c */ /* 0x044fe60000041804 */
[----:B------:R-:W2:Y:S01]  /*210b0*/  MUFU.EX2 R135, R135 ;  /* 0x0000008700877308 */ /* 0x000ea20000000800 */
[----:B------:R-:W-:Y:S01]  /*210c0*/  LDSM.16.MT88.4 R92, [R226+0xe800] ;  /* 0x00e80000e25c783b */ /* 0x000fe20000004200 */
[----:B------:R-:W-:Y:S01]  /*210d0*/  FADD.FTZ R183, R175, R183 ;  /* 0x000000b7afb77221 */ /* 0x000fe20000010000 */
[C---:B------:R-:W-:Y:S07]  /*210e0*/  HMMA.16816.F32.BF16 R8, R72.reuse, R86, R8 ;  /* 0x000000564808723c */ /* 0x040fee0000041808 */
[----:B------:R-:W2:Y:S01]  /*210f0*/  MUFU.EX2 R133, R133 ;  /* 0x0000008500857308 */ /* 0x000ea20000000800 */
        /* <DEDUP_REMOVED lines=15> */
[----:B-----5:R-:W-:Y:S01]  /*211f0*/  FADD.FTZ R183, R158, R183 ;  /* 0x000000b79eb77221 */ /* 0x020fe20000010000 */
        /* <DEDUP_REMOVED lines=20> */
[----:B------:R-:W-:Y:S02]  /*21340*/  LDSM.16.MT88.4 R88, [R226+0xf000] ;  /* 0x00f00000e258783b */ /* 0x000fe40000004200 */
[----:B--2---:R-:W-:Y:S01]  /*21350*/  FADD.FTZ R183, R135, R183 ;  /* 0x000000b787b77221 */ /* 0x004fe20000010000 */
        /* <DEDUP_REMOVED lines=34> */
[----:B------:R-:W3:Y:S04]  /*21580*/  LDSM.16.MT88.4 R68, [R226+0x13000] ;  /* 0x01300000e244783b */ /* 0x000ee80000004200 */
        /* <DEDUP_REMOVED lines=22> */
[C---:B------:R-:W-:Y:S06]  /*216f0*/  HMMA.16816.F32.BF16 R40, R72.reuse, R98, R40 ;  /* 0x000000624828723c */ /* 0x040fec0000041828 */
[C---:B---3--:R-:W-:Y:S06]  /*21700*/  HMMA.16816.F32.BF16 R44, R72.reuse, R68, R44 ;  /* 0x00000044482c723c */ /* 0x048fec000004182c */
[C---:B------:R-:W-:Y:S05]  /*21710*/  HMMA.16816.F32.BF16 R48, R72.reuse, R70, R48 ;  /* 0x000000464830723c */ /* 0x040fea0000041830 */
[----:B------:R-:W-:Y:S01]  /*21720*/  F2FP.BF16.F32.PACK_AB R68, R144, R147 ;  /* 0x000000939044723e */ /* 0x000fe200000010ff */
[C---:B--2---:R-:W-:Y:S05]  /*21730*/  HMMA.16816.F32.BF16 R52, R72.reuse, R80, R52 ;  /* 0x000000504834723c */ /* 0x044fea0000041834 */
[----:B------:R-:W-:Y:S01]  /*21740*/  F2FP.BF16.F32.PACK_AB R69, R134, R143 ;  /* 0x0000008f8645723e */ /* 0x000fe200000010ff */
[C---:B------:R-:W-:Y:S05]  /*21750*/  HMMA.16816.F32.BF16 R56, R72.reuse, R82, R56 ;  /* 0x000000524838723c */ /* 0x040fea0000041838 */
[----:B------:R-:W-:Y:S01]  /*21760*/  F2FP.BF16.F32.PACK_AB R70, R137, R135 ;  /* 0x000000878946723e */ /* 0x000fe200000010ff */
[C---:B-1----:R-:W-:Y:S05]  /*21770*/  HMMA.16816.F32.BF16 R60, R72.reuse, R76, R60 ;  /* 0x0000004c483c723c */ /* 0x042fea000004183c */
[C---:B------:R-:W-:Y:S01]  /*21780*/  F2FP.BF16.F32.PACK_AB R71, R136.reuse, R133 ;  /* 0x000000858847723e */ /* 0x040fe200000010ff */
        /* <DEDUP_REMOVED lines=20> */
[----:B------:R-:W-:Y:S05]  /*218d0*/  HMMA.16816.F32.BF16 R68, R68, R6, R64 ;  /* 0x000000064444723c */ /* 0x000fea0000041840 */
[----:B------:R-:W-:Y:S05]  /*218e0*/  FADD.FTZ R4, R136, R177 ;  /* 0x000000b188047221 */ /* 0x000fea0000010000 */
[----:B------:R1:W-:Y:S04]  /*218f0*/  STL [R1], R4 ;  /* 0x0000000401007387 */ /* 0x0003e80000100800 */
[----:B------:R1:W-:Y:S01]  /*21900*/  STL [R1+0x4], R3 ;  /* 0x0000040301007387 */ /* 0x0003e20000100800 */
[----:B------:R-:W-:Y:S09]  /*21910*/  @P0 BRA `(.L_x_4172) ;  /* 0xffffffb400700947 */ /* 0x000ff2000383ffff */
.L_x_4163:
[----:B------:R2:W5:Y:S04]  /*21920*/  LDL R18, [R1+0x4] ;  /* 0x0000040001127983 */ /* 0x0005680000100800 */
[----:B------:R2:W5:Y:S01]  /*21930*/  LDL R17, [R1] ;  /* 0x0000000001117983 */ /* 0x0005620000100800 */
[----:B------:R-:W3:Y:S01]  /*21940*/  LDC.64 R10, c[0x0][0x208] ;  /* 0x00008200ff0a7b82 */ /* 0x000ee20000000a00 */
[----:B------:R-:W1:Y:S07]  /*21950*/  S2R R7, SR_TID.X ;  /* 0x0000000000077919 */ /* 0x000e6e0000002100 */
[----:B------:R-:W4:Y:S01]  /*21960*/  LDC.64 R8, c[0x0][0x198] ;  /* 0x00006600ff087b82 */ /* 0x000f220000000a00 */
[----:B---3--:R-:W-:-:S02]  /*21970*/  R2UR UR4, R10 ;  /* 0x000000000a0472ca */ /* 0x008fc400000e0000 */
[----:B------:R-:W-:Y:S02]  /*21980*/  R2UR UR5, R11 ;  /* 0x000000000b0572ca */ /* 0x000fe400000e0000 */
[----:B-1----:R-:W-:-:S04]  /*21990*/  SHF.R.S32.HI R3, RZ, 0x1f, R7 ;  /* 0x0000001fff037819 */ /* 0x002fc80000011407 */
[----:B------:R-:W-:-:S07]  /*219a0*/  LEA.HI R12, R3, R7, RZ, 0x5 ;  /* 0x00000007030c7211 */ /* 0x000fce00078f28ff */
[----:B----4-:R2:W5:Y:S01]  /*219b0*/  LD.E R6, desc[UR4][R8.64+0xd8] ;  /* 0x0000d80408067980 */ /* 0x010562000c101900 */
[----:B------:R-:W-:Y:S01]  /*219c0*/  LEA.HI R3, R3, R7, RZ, 0x4 ;  /* 0x0000000703037211 */ /* 0x000fe200078f20ff */
[----:B------:R-:W-:Y:S01]  /*219d0*/  UMOV UR4, 0xffffffff ;  /* 0xffffffff00047882 */ /* 0x000fe20000000000 */
[----:B------:R-:W-:Y:S02]  /*219e0*/  LOP3.LUT R12, R12, 0xffffffe0, RZ, 0xc0, !PT ;  /* 0xffffffe00c0c7812 */ /* 0x000fe400078ec0ff */
[----:B------:R-:W-:Y:S02]  /*219f0*/  LOP3.LUT R5, R3, 0xfffffff0, RZ, 0xc0, !PT ;  /* 0xfffffff003057812 */ /* 0x000fe400078ec0ff */
[----:B------:R-:W-:Y:S01]  /*21a00*/  SHF.R.S32.HI R3, RZ, 0x4, R3 ;  /* 0x00000004ff037819 */ /* 0x000fe20000011403 */
[C---:B------:R-:W-:Y:S02]  /*21a10*/  IMAD.IADD R12, R7.reuse, 0x1, -R12 ;  /* 0x00000001070c7824 */ /* 0x040fe400078e0a0c */
[----:B------:R-:W-:-:S03]  /*21a20*/  IMAD.IADD R5, R7, 0x1, -R5 ;  /* 0x0000000107057824 */ /* 0x000fc600078e0a05 */
[----:B------:R-:W-:-:S04]  /*21a30*/  SHF.R.S32.HI R4, RZ, 0x1f, R12 ;  /* 0x0000001fff047819 */ /* 0x000fc8000001140c */
[----:B------:R-:W-:-:S04]  /*21a40*/  LEA.HI R4, R4, R12, RZ, 0x2 ;  /* 0x0000000c04047211 */ /* 0x000fc800078f10ff */
[----:B------:R-:W-:Y:S01]  /*21a50*/  SHF.R.S32.HI R4, RZ, 0x2, R4 ;  /* 0x00000002ff047819 */ /* 0x000fe20000011404 */
[----:B------:R-:W-:Y:S06]  /*21a60*/  BRA.DIV UR4, `(.L_x_4173) ;  /* 0x0000001204b87947 */ /* 0x000fec000b800000 */
[----:B-----5:R-:W1:Y:S04]  /*21a70*/  SHFL.BFLY PT, R16, R18, 0x2, 0x1f ;  /* 0x0c401f0012107f89 */ /* 0x020e6800000e0000 */
[----:B------:R-:W3:Y:S01]  /*21a80*/  SHFL.BFLY PT, R14, R17, 0x2, 0x1f ;  /* 0x0c401f00110e7f89 */ /* 0x000ee200000e0000 */
[----:B-1----:R-:W-:Y:S01]  /*21a90*/  FADD.FTZ R16, R16, R18 ;  /* 0x0000001210107221 */ /* 0x002fe20000010000 */
[----:B---3--:R-:W-:-:S04]  /*21aa0*/  FADD.FTZ R14, R14, R17 ;  /* 0x000000110e0e7221 */ /* 0x008fc80000010000 */
[----:B------:R-:W1:Y:S04]  /*21ab0*/  SHFL.BFLY PT, R15, R16, 0x1, 0x1f ;  /* 0x0c201f00100f7f89 */ /* 0x000e6800000e0000 */
[----:B------:R3:W4:Y:S01]  /*21ac0*/  SHFL.BFLY PT, R7, R14, 0x1, 0x1f ;  /* 0x0c201f000e077f89 */ /* 0x00072200000e0000 */
[----:B-1----:R-:W-:-:S07]  /*21ad0*/  FADD.FTZ R12, R16, R15 ;  /* 0x0000000f100c7221 */ /* 0x002fce0000010000 */
.L_x_4180:
[----:B------:R-:W1:Y:S01]  /*21ae0*/  S2R R15, SR_TID.X ;  /* 0x00000000000f7919 */ /* 0x000e620000002100 */
[----:B----4-:R-:W-:Y:S01]  /*21af0*/  FADD.FTZ R7, R14, R7 ;  /* 0x000000070e077221 */ /* 0x010fe20000010000 */
[----:B------:R-:W-:Y:S01]  /*21b00*/  FSETP.NE.FTZ.AND P6, PT, R12, RZ, PT ;  /* 0x000000ff0c00720b */ /* 0x000fe20003fd5000 */
[----:B------:R-:W4:Y:S01]  /*21b10*/  S2UR UR4, SR_CgaCtaId ;  /* 0x00000000000479c3 */ /* 0x000f220000008800 */
[----:B---3--:R-:W-:-:S07]  /*21b20*/  MOV R14, 0x3f800000 ;  /* 0x3f800000000e7802 */ /* 0x008fce0000000f00 */
[----:B------:R-:W-:Y:S01]  /*21b30*/  BAR.SYNC.DEFER_BLOCKING 0x0 ;  /* 0x0000000000007b1d */ /* 0x000fe20000010000 */
[----:B------:R-:W-:Y:S02]  /*21b40*/  FSETP.NE.FTZ.AND P3, PT, R7, RZ, PT ;  /* 0x000000ff0700720b */ /* 0x000fe40003f75000 */
[----:B------:R-:W-:Y:S02]  /*21b50*/  MOV R13, 0x3f800000 ;  /* 0x3f800000000d7802 */ /* 0x000fe40000000f00 */
[C---:B------:R-:W-:Y:S01]  /*21b60*/  R2UR UR10, R10.reuse ;  /* 0x000000000a0a72ca */ /* 0x040fe200000e0000 */
[----:B------:R-:W-:Y:S01]  /*21b70*/  UMOV UR5, 0x400 ;  /* 0x0000040000057882 */ /* 0x000fe20000000000 */
[C---:B------:R-:W-:Y:S02]  /*21b80*/  R2UR UR11, R11.reuse ;  /* 0x000000000b0b72ca */ /* 0x040fe400000e0000 */
[----:B------:R-:W-:Y:S01]  /*21b90*/  R2UR UR12, R10 ;  /* 0x000000000a0c72ca */ /* 0x000fe200000e0000 */
[----:B------:R-:W3:Y:S01]  /*21ba0*/  @P6 MUFU.RCP R14, R12 ;  /* 0x0000000c000e6308 */ /* 0x000ee20000001000 */
[----:B------:R-:W-:-:S07]  /*21bb0*/  R2UR UR13, R11 ;  /* 0x000000000b0d72ca */ /* 0x000fce00000e0000 */
[----:B------:R-:W2:Y:S01]  /*21bc0*/  @P3 MUFU.RCP R13, R7 ;  /* 0x00000007000d3308 */ /* 0x000ea20000001000 */
[----:B----4-:R-:W-:Y:S01]  /*21bd0*/  ULEA UR4, UR4, UR5, 0x18 ;  /* 0x0000000504047291 */ /* 0x010fe2000f8ec03f */
[----:B-1----:R-:W-:Y:S01]  /*21be0*/  SHF.R.S32.HI R16, RZ, 0x1f, R15 ;  /* 0x0000001fff107819 */ /* 0x002fe2000001140f */
[C---:B---3--:R-:W-:Y:S01]  /*21bf0*/  FMUL.FTZ R128, R14.reuse, R128 ;  /* 0x000000800e807220 */ /* 0x048fe20000410000 */
        /* <DEDUP_REMOVED lines=10> */
[C---:B------:R-:W-:Y:S01]  /*21ca0*/  FMUL.FTZ R117, R14.reuse, R117 ;  /* 0x000000750e757220 */ /* 0x040fe20000410000 */
[C---:B------:R-:W-:Y:S01]  /*21cb0*/  FMUL.FTZ R112, R14.reuse, R112 ;  /* 0x000000700e707220 */ /* 0x040fe20000410000 */
[----:B------:R-:W-:Y:S01]  /*21cc0*/  LEA.HI R19, R19, R18, RZ, 0x3 ;  /* 0x0000001213137211 */ /* 0x000fe200078f18ff */
[C---:B------:R-:W-:Y:S01]  /*21cd0*/  FMUL.FTZ R113, R14.reuse, R113 ;  /* 0x000000710e717220 */ /* 0x040fe20000410000 */
[C---:B------:R-:W-:Y:S01]  /*21ce0*/  FMUL.FTZ R108, R14.reuse, R108 ;  /* 0x0000006c0e6c7220 */ /* 0x040fe20000410000 */
[C---:B------:R-:W-:Y:S01]  /*21cf0*/  FMUL.FTZ R109, R14.reuse, R109 ;  /* 0x0000006d0e6d7220 */ /* 0x040fe20000410000 */
[----:B------:R-:W-:Y:S01]  /*21d00*/  LOP3.LUT R19, R19, 0xfffffff8, RZ, 0xc0, !PT ;  /* 0xfffffff813137812 */ /* 0x000fe200078ec0ff */
[C---:B------:R-:W-:Y:S01]  /*21d10*/  FMUL.FTZ R104, R14.reuse, R104 ;  /* 0x000000680e687220 */ /* 0x040fe20000410000 */
[C---:B------:R-:W-:Y:S01]  /*21d20*/  FMUL.FTZ R105, R14.reuse, R105 ;  /* 0x000000690e697220 */ /* 0x040fe20000410000 */
[----:B------:R-:W-:Y:S01]  /*21d30*/  FMUL.FTZ R100, R14, R100 ;  /* 0x000000640e647220 */ /* 0x000fe20000410000 */
[----:B------:R-:W-:Y:S01]  /*21d40*/  IADD3 R18, R18, -R19, RZ ;  /* 0x8000001312127210 */ /* 0x000fe20007ffe0ff */
[C---:B------:R-:W-:Y:S01]  /*21d50*/  FMUL.FTZ R101, R14.reuse, R101 ;  /* 0x000000650e657220 */ /* 0x040fe20000410000 */
[----:B------:R-:W-:Y:S01]  /*21d60*/  LOP3.LUT R19, R17, 0x1ffffffc, RZ, 0xc0, !PT ;  /* 0x1ffffffc11137812 */ /* 0x000fe200078ec0ff */
[----:B------:R-:W-:Y:S01]  /*21d70*/  FMUL.FTZ R96, R14, R96 ;  /* 0x000000600e607220 */ /* 0x000fe20000410000 */
[----:B------:R-:W-:Y:S01]  /*21d80*/  SHF.L.U32 R20, R18, 0x6, RZ ;  /* 0x0000000612147819 */ /* 0x000fe200000006ff */
[C---:B------:R-:W-:Y:S01]  /*21d90*/  FMUL.FTZ R97, R14.reuse, R97 ;  /* 0x000000610e617220 */ /* 0x040fe20000410000 */
[----:B------:R-:W-:Y:S01]  /*21da0*/  SHF.R.S32.HI R17, RZ, 0x5, R16 ;  /* 0x00000005ff117819 */ /* 0x000fe20000011410 */
[C---:B------:R-:W-:Y:S01]  /*21db0*/  FMUL.FTZ R92, R14.reuse, R92 ;  /* 0x0000005c0e5c7220 */ /* 0x040fe20000410000 */
[----:B------:R-:W-:Y:S01]  /*21dc0*/  IADD3 R19, -R19, R15, RZ ;  /* 0x0000000f13137210 */ /* 0x000fe20007ffe1ff */
[----:B------:R-:W-:Y:S01]  /*21dd0*/  FMUL.FTZ R93, R14, R93 ;  /* 0x0000005d0e5d7220 */ /* 0x000fe20000410000 */
[----:B------:R-:W-:Y:S01]  /*21de0*/  LOP3.LUT R20, R20, 0x1c0, RZ, 0xc0, !PT ;  /* 0x000001c014147812 */ /* 0x000fe200078ec0ff */
[----:B------:R-:W-:Y:S01]  /*21df0*/  FMUL.FTZ R88, R14, R88 ;  /* 0x000000580e587220 */ /* 0x000fe20000410000 */
[----:B------:R-:W-:Y:S01]  /*21e00*/  LOP3.LUT R21, R18, 0x1, RZ, 0xc0, !PT ;  /* 0x0000000112157812 */ /* 0x000fe200078ec0ff */
[C---:B------:R-:W-:Y:S01]  /*21e10*/  FMUL.FTZ R89, R14.reuse, R89 ;  /* 0x000000590e597220 */ /* 0x040fe20000410000 */
[----:B------:R-:W-:Y:S01]  /*21e20*/  LEA R19, R17, R19, 0x9 ;  /* 0x0000001311137211 */ /* 0x000fe200078e48ff */
[----:B------:R-:W-:Y:S01]  /*21e30*/  FMUL.FTZ R84, R14, R84 ;  /* 0x000000540e547220 */ /* 0x000fe20000410000 */
[----:B------:R-:W-:Y:S01]  /*21e40*/  LEA.HI R20, R20, R20, RZ, 0x1d ;  /* 0x0000001414147211 */ /* 0x000fe200078fe8ff */
[C---:B------:R-:W-:Y:S01]  /*21e50*/  FMUL.FTZ R85, R14.reuse, R85 ;  /* 0x000000550e557220 */ /* 0x040fe20000410000 */
[----:B------:R-:W-:Y:S01]  /*21e60*/  ISETP.NE.U32.AND P0, PT, R21, 0x1, PT ;  /* 0x000000011500780c */ /* 0x000fe20003f05070 */
[C---:B------:R-:W-:Y:S01]  /*21e70*/  FMUL.FTZ R80, R14.reuse, R80 ;  /* 0x000000500e507220 */ /* 0x040fe20000410000 */
[----:B------:R-:W-:Y:S01]  /*21e80*/  LEA R19, R19, R20, 0x1 ;  /* 0x0000001413137211 */ /* 0x000fe200078e08ff */
        /* <DEDUP_REMOVED lines=9> */
[C---:B--2---:R-:W-:Y:S01]  /*21f20*/  FMUL.FTZ R131, R13.reuse, R131 ;  /* 0x000000830d837220 */ /* 0x044fe20000410000 */
        /* <DEDUP_REMOVED lines=69> */
[----:B------:R4:W-:Y:S04]  /*22380*/  STS.64 [R22+0x4000], R76 ;  /* 0x0040004c16007388 */ /* 0x0009e80000000a00 */
[----:B------:R4:W-:Y:S04]  /*22390*/  STS.64 [R22+0x4800], R78 ;  /* 0x0048004e16007388 */ /* 0x0009e80000000a00 */
[----:B------:R-:W-:Y:S04]  /*223a0*/  STS.64 [R23+0x4000], R72 ;  /* 0x0040004817007388 */ /* 0x000fe80000000a00 */
[----:B------:R-:W-:Y:S04]  /*223b0*/  STS.64 [R23+0x4800], R74 ;  /* 0x0048004a17007388 */ /* 0x000fe80000000a00 */
[----:B------:R-:W-:Y:S04]  /*223c0*/  STS.64 [R13+0x4000], R68 ;  /* 0x004000440d007388 */ /* 0x000fe80000000a00 */
[----:B------:R4:W-:Y:S04]  /*223d0*/  STS.64 [R13+0x4800], R70 ;  /* 0x004800460d007388 */ /* 0x0009e80000000a00 */
[----:B-1----:R-:W4:Y:S04]  /*223e0*/  LD.E.64 R18, desc[UR10][R8.64+0xb0] ;  /* 0x0000b00a08127980 */ /* 0x002f28000c101b00 */
[----:B--2---:R-:W2:Y:S01]  /*223f0*/  LD.E R14, desc[UR12][R8.64+0x60] ;  /* 0x0000600c080e7980 */ /* 0x004ea2000c101900 */
[----:B---3--:R-:W-:-:S03]  /*22400*/  SHF.L.U32 R21, R3, 0x6, RZ ;  /* 0x0000000603157819 */ /* 0x008fc600000006ff */
[----:B----4-:R-:W5:Y:S04]  /*22410*/  LD.E.64 R76, desc[UR10][R8.64+0x78] ;  /* 0x0000780a084c7980 */ /* 0x010f68000c101b00 */
[----:B------:R-:W5:Y:S04]  /*22420*/  LD.E.64 R78, desc[UR10][R8.64+0xa8] ;  /* 0x0000a80a084e7980 */ /* 0x000f68000c101b00 */
[----:B------:R1:W3:Y:S01]  /*22430*/  LD.E R13, desc[UR10][R8.64+0xcc] ;  /* 0x0000cc0a080d7980 */ /* 0x0002e2000c101900 */
[----:B------:R4:W1:Y:S01]  /*22440*/  @P6 MUFU.LG2 R23, R12 ;  /* 0x0000000c00176308 */ /* 0x0008620000000c00 */
[----:B------:R-:W-:-:S02]  /*22450*/  LOP3.LUT R21, R21, 0x1c0, RZ, 0xc0, !PT ;  /* 0x000001c015157812 */ /* 0x000fc400078ec0ff */
[----:B------:R-:W-:Y:S02]  /*22460*/  SHF.L.U32 R72, R241, 0x6, RZ ;  /* 0x00000006f1487819 */ /* 0x000fe400000006ff */
[----:B----4-:R-:W-:-:S04]  /*22470*/  LEA.HI R12, R5, R5, RZ, 0x1 ;  /* 0x00000005050c7211 */ /* 0x010fc800078f08ff */
[----:B------:R-:W-:Y:S01]  /*22480*/  SHF.L.U32 R22, R12, 0x2, RZ ;  /* 0x000000020c167819 */ /* 0x000fe200000006ff */
[----:B-1----:R-:W-:Y:S01]  /*22490*/  IMAD R8, R241, -0x40, R242 ;  /* 0xffffffc0f1087824 */ /* 0x002fe200078e02f2 */
[----:B------:R-:W-:Y:S02]  /*224a0*/  IADD3 R9, R3, 0x10, RZ ;  /* 0x0000001003097810 */ /* 0x000fe40007ffe0ff */
[----:B------:R-:W-:Y:S01]  /*224b0*/  LOP3.LUT R22, R21, 0x38, R22, 0xf8, !PT ;  /* 0x0000003815167812 */ /* 0x000fe200078ef816 */
[----:B------:R-:W-:Y:S01]  /*224c0*/  @P6 FMUL.FTZ R23, R23, 0.69314718246459960938 ;  /* 0x3f31721817176820 */ /* 0x000fe20000410000 */
[----:B------:R-:W-:Y:S01]  /*224d0*/  SHF.R.U32.HI R21, RZ, 0x3, R21 ;  /* 0x00000003ff157819 */ /* 0x000fe20000011615 */
[----:B------:R-:W1:Y:S01]  /*224e0*/  @P3 MUFU.LG2 R7, R7 ;  /* 0x0000000700073308 */ /* 0x000e620000000c00 */
[----:B------:R-:W-:Y:S02]  /*224f0*/  ISETP.GE.AND P5, PT, R9, R8, PT ;  /* 0x000000080900720c */ /* 0x000fe40003fa6270 */
[----:B------:R-:W-:Y:S01]  /*22500*/  MOV R9, 0xff800000 ;  /* 0xff80000000097802 */ /* 0x000fe20000000f00 */
[----:B------:R-:W-:Y:S01]  /*22510*/  @P6 FFMA.FTZ R9, R6, R2, R23 ;  /* 0x0000000206096223 */ /* 0x000fe20000010017 */
[----:B------:R-:W-:-:S02]  /*22520*/  LOP3.LUT R21, R22, R21, RZ, 0x3c, !PT ;  /* 0x0000001516157212 */ /* 0x000fc400078e3cff */
[----:B------:R-:W-:Y:S02]  /*22530*/  SHF.L.U32 R22, R5, 0x2, RZ ;  /* 0x0000000205167819 */ /* 0x000fe400000006ff */
[----:B------:R-:W-:Y:S02]  /*22540*/  SHF.R.S32.HI R2, RZ, 0x1f, R17 ;  /* 0x0000001fff027819 */ /* 0x000fe40000011411 */
[----:B------:R-:W-:Y:S02]  /*22550*/  LOP3.LUT R12, R12, 0xffffffe, RZ, 0xc0, !PT ;  /* 0x0ffffffe0c0c7812 */ /* 0x000fe400078ec0ff */
[----:B------:R-:W-:Y:S02]  /*22560*/  IADD3 R20, R3, 0x8, RZ ;  /* 0x0000000803147810 */ /* 0x000fe40007ffe0ff */
[----:B------:R-:W-:Y:S02]  /*22570*/  SHF.R.S32.HI R23, RZ, 0x1f, R22 ;  /* 0x0000001fff177819 */ /* 0x000fe40000011416 */
[----:B------:R-:W-:-:S02]  /*22580*/  LEA.HI R2, R2, R17, RZ, 0x2 ;  /* 0x0000001102027211 */ /* 0x000fc400078f10ff */
[----:B------:R-:W-:Y:S02]  /*22590*/  IADD3 R12, R5, -R12, RZ ;  /* 0x8000000c050c7210 */ /* 0x000fe40007ffe0ff */
[-C--:B------:R-:W-:Y:S01]  /*225a0*/  ISETP.GE.AND P0, PT, R20, R8.reuse, PT ;  /* 0x000000081400720c */ /* 0x080fe20003f06270 */
[C---:B------:R-:W-:Y:S01]  /*225b0*/  IMAD.WIDE R22, R3.reuse, 0x80, R22 ;  /* 0x0000008003167825 */ /* 0x040fe200078e0216 */
[----:B------:R-:W-:Y:S02]  /*225c0*/  IADD3 R20, R3, 0x18, RZ ;  /* 0x0000001803147810 */ /* 0x000fe40007ffe0ff */
[----:B------:R-:W-:Y:S02]  /*225d0*/  LOP3.LUT R16, R16, 0xffffffe0, RZ, 0xc0, !PT ;  /* 0xffffffe010107812 */ /* 0x000fe400078ec0ff */
[----:B------:R-:W-:Y:S02]  /*225e0*/  LOP3.LUT R2, R2, 0xffffffc, RZ, 0xc0, !PT ;  /* 0x0ffffffc02027812 */ /* 0x000fe400078ec0ff */
[----:B------:R-:W-:Y:S01]  /*225f0*/  LEA R12, R12, R21, 0x2 ;  /* 0x000000150c0c7211 */ /* 0x000fe200078e10ff */
[----:B-1----:R-:W-:Y:S01]  /*22600*/  @P3 FMUL.FTZ R7, R7, 0.69314718246459960938 ;  /* 0x3f31721807073820 */ /* 0x002fe20000410000 */
[----:B------:R-:W-:Y:S01]  /*22610*/  BAR.SYNC.DEFER_BLOCKING 0x0 ;  /* 0x0000000000007b1d */ /* 0x000fe20000010000 */
[----:B------:R-:W-:-:S02]  /*22620*/  ISETP.GE.AND P4, PT, R20, R8, PT ;  /* 0x000000081400720c */ /* 0x000fc40003f86270 */
[----:B------:R-:W-:Y:S02]  /*22630*/  IADD3 R20, -R16, R15, RZ ;  /* 0x0000000f10147210 */ /* 0x000fe40007ffe1ff */
[----:B------:R-:W-:Y:S02]  /*22640*/  IADD3 R74, R17, -R2, RZ ;  /* 0x80000002114a7210 */ /* 0x000fe40007ffe0ff */
[----:B------:R-:W-:Y:S02]  /*22650*/  LEA R75, R12, UR4, 0x2 ;  /* 0x000000040c4b7c11 */ /* 0x000fe4000f8e10ff */
[----:B------:R-:W-:Y:S01]  /*22660*/  MOV R73, 0xff800000 ;  /* 0xff80000000497802 */ /* 0x000fe20000000f00 */
[----:B------:R-:W-:Y:S01]  /*22670*/  @P3 FFMA.FTZ R73, R6, R0, R7 ;  /* 0x0000000006493223 */ /* 0x000fe20000010007 */
[----:B------:R-:W-:Y:S02]  /*22680*/  LOP3.LUT P2, RZ, R20, 0x3, RZ, 0xc0, !PT ;  /* 0x0000000314ff7812 */ /* 0x000fe4000784c0ff */
[----:B------:R-:W-:Y:S01]  /*22690*/  LEA R74, R74, R4, 0x4 ;  /* 0x000000044a4a7211 */ /* 0x000fe200078e20ff */
[----:B------:R1:W4:Y:S04]  /*226a0*/  LDS.128 R68, [R75] ;  /* 0x000000004b447984 */ /* 0x0003280000000c00 */
        /* <DEDUP_REMOVED lines=13> */
[----:B--2---:R-:W-:-:S04]  /*22780*/  IMAD R14, R18, R14, R243 ;  /* 0x0000000e120e7224 */ /* 0x004fc800078e02f3 */
[----:B------:R-:W-:Y:S02]  /*22790*/  IMAD R72, R19, R14, R72 ;  /* 0x0000000e13487224 */ /* 0x000fe400078e0248 */
[----:B------:R2:W1:Y:S02]  /*227a0*/  LDS.128 R16, [R75+0x800] ;  /* 0x000800004b107984 */ /* 0x0004640000000c00 */
[----:B---3--:R-:W-:Y:S02]  /*227b0*/  IMAD R5, R72, R13, RZ ;  /* 0x0000000d48057224 */ /* 0x008fe400078e02ff */
[----:B------:R2:W3:Y:S03]  /*227c0*/  LDS.128 R12, [R75+0x4800] ;  /* 0x004800004b0c7984 */ /* 0x0004e60000000c00 */
[----:B------:R-:W-:-:S04]  /*227d0*/  IADD3 R2, P1, R22, R5, RZ ;  /* 0x0000000516027210 */ /* 0x000fc80007f3e0ff */
[----:B------:R-:W-:Y:S02]  /*227e0*/  LEA.HI.X.SX32 R0, R5, R23, 0x1, P1 ;  /* 0x0000001705007211 */ /* 0x000fe400008f0eff */
[----:B------:R2:W1:Y:S04]  /*227f0*/  LDS.128 R20, [R75+0x7000] ;  /* 0x007000004b147984 */ /* 0x0004680000000c00 */
[----:B------:R2:W1:Y:S01]  /*22800*/  LDS.128 R4, [R75+0x7800] ;  /* 0x007800004b047984 */ /* 0x0004620000000c00 */
[----:B----4-:R-:W-:Y:S05]  /*22810*/  @P2 BRA `(.L_x_4175) ;  /* 0x00000000003c2947 */ /* 0x010fea0003800000 */
[----:B------:R-:W-:Y:S02]  /*22820*/  IMAD R241, R241, -0x40, R242 ;  /* 0xffffffc0f1f17824 */ /* 0x000fe400078e02f2 */
[----:B-12---:R-:W-:-:S03]  /*22830*/  VIADD R75, R74, 0x8 ;  /* 0x000000084a4b7836 */ /* 0x006fc60000000000 */
        /* <DEDUP_REMOVED lines=13> */
.L_x_4175:
[----:B------:R-:W-:Y:S05]  /*22910*/  BSYNC B0 ;  /* 0x0000000000007941 */ /* 0x000fea0003800000 */
.L_x_4174:
[----:B----45:R-:W-:Y:S01]  /*22920*/  LEA R74, P1, R2, R76, 0x2 ;  /* 0x0000004c024a7211 */ /* 0x030fe200078210ff */
[C---:B------:R-:W-:Y:S01]  /*22930*/  VIADD R73, R3.reuse, 0x20 ;  /* 0x0000002003497836 */ /* 0x040fe20000000000 */
[C---:B------:R-:W-:Y:S01]  /*22940*/  @!P0 R2UR UR10, R10.reuse ;  /* 0x000000000a0a82ca */ /* 0x040fe200000e0000 */
[----:B------:R-:W-:Y:S01]  /*22950*/  VIADD R72, R3, 0x28 ;  /* 0x0000002803487836 */ /* 0x000fe20000000000 */
[----:B------:R-:W-:Y:S01]  /*22960*/  @!P0 R2UR UR11, R11 ;  /* 0x000000000b0b82ca */ /* 0x000fe200000e0000 */
[----:B------:R-:W-:Y:S01]  /*22970*/  VIADD R9, R3, 0x30 ;  /* 0x0000003003097836 */ /* 0x000fe20000000000 */
[----:B------:R-:W-:Y:S02]  /*22980*/  @!P0 R2UR UR4, R10 ;  /* 0x000000000a0482ca */ /* 0x000fe400000e0000 */
[----:B------:R-:W-:Y:S02]  /*22990*/  @!P0 R2UR UR5, R11 ;  /* 0x000000000b0582ca */ /* 0x000fe400000e0000 */
[----:B-12---:R-:W-:Y:S01]  /*229a0*/  LEA.HI.X R75, R2, R77, R0, 0x2, P1 ;  /* 0x0000004d024b7211 */ /* 0x006fe200008f1400 */
[----:B------:R-:W-:Y:S01]  /*229b0*/  IMAD.MOV.U32 R2, RZ, RZ, R240 ;  /* 0x000000ffff027224 */ /* 0x000fe200078e00f0 */
[CC--:B------:R-:W-:Y:S01]  /*229c0*/  ISETP.GE.AND P6, PT, R3.reuse, R8.reuse, PT ;  /* 0x000000080300720c */ /* 0x0c0fe20003fc6270 */
[----:B------:R-:W-:Y:S01]  /*229d0*/  VIADD R3, R3, 0x38 ;  /* 0x0000003803037836 */ /* 0x000fe20000000000 */
[----:B------:R-:W-:-:S02]  /*229e0*/  ISETP.GE.AND P3, PT, R73, R8, PT ;  /* 0x000000084900720c */ /* 0x000fc40003f66270 */
[-C--:B------:R-:W-:Y:S01]  /*229f0*/  ISETP.GE.AND P2, PT, R72, R8.reuse, PT ;  /* 0x000000084800720c */ /* 0x080fe20003f46270 */
[----:B------:R-:W-:Y:S01]  /*22a00*/  @!P0 ST.E.128 desc[UR10][R74.64+0x1000], R16 ;  /* 0x001000104a008985 */ /* 0x000fe2000c101d0a */
[----:B------:R-:W-:Y:S02]  /*22a10*/  ISETP.GE.AND P1, PT, R9, R8, PT ;  /* 0x000000080900720c */ /* 0x000fe40003f26270 */
[C---:B------:R-:W-:Y:S01]  /*22a20*/  @!P5 R2UR UR26, R10.reuse ;  /* 0x000000000a1ad2ca */ /* 0x040fe200000e0000 */
[----:B---3--:R-:W-:Y:S01]  /*22a30*/  @!P0 ST.E.128 desc[UR4][R74.64+0x1100], R12 ;  /* 0x0011000c4a008985 */ /* 0x008fe2000c101d04 */
[----:B------:R-:W-:Y:S02]  /*22a40*/  @!P5 R2UR UR27, R11 ;  /* 0x000000000b1bd2ca */ /* 0x000fe400000e0000 */
[C---:B------:R-:W-:Y:S02]  /*22a50*/  @!P5 R2UR UR24, R10.reuse ;  /* 0x000000000a18d2ca */ /* 0x040fe400000e0000 */
[----:B------:R-:W-:-:S02]  /*22a60*/  @!P6 R2UR UR28, R10 ;  /* 0x000000000a1ce2ca */ /* 0x000fc400000e0000 */
[C---:B------:R-:W-:Y:S02]  /*22a70*/  @!P6 R2UR UR29, R11.reuse ;  /* 0x000000000b1de2ca */ /* 0x040fe400000e0000 */
[C---:B------:R-:W-:Y:S02]  /*22a80*/  @!P5 R2UR UR25, R11.reuse ;  /* 0x000000000b19d2ca */ /* 0x040fe400000e0000 */
[C---:B------:R-:W-:Y:S02]  /*22a90*/  @!P4 R2UR UR22, R10.reuse ;  /* 0x000000000a16c2ca */ /* 0x040fe400000e0000 */
[C---:B------:R-:W-:Y:S01]  /*22aa0*/  @!P4 R2UR UR23, R11.reuse ;  /* 0x000000000b17c2ca */ /* 0x040fe200000e0000 */
[----:B------:R-:W-:Y:S01]  /*22ab0*/  @!P5 ST.E.128 desc[UR26][R74.64+0x2000], R64 ;  /* 0x002000404a00d985 */ /* 0x000fe2000c101d1a */
[----:B------:R-:W-:Y:S02]  /*22ac0*/  @!P4 R2UR UR20, R10 ;  /* 0x000000000a14c2ca */ /* 0x000fe400000e0000 */
        /* <DEDUP_REMOVED lines=26> */
[----:B------:R-:W-:Y:S01]  /*22c70*/  IMAD.MOV.U32 R3, RZ, RZ, 0x0 ;  /* 0x00000000ff037424 */ /* 0x000fe200078e00ff */
[----:B------:R-:W-:Y:S04]  /*22c80*/  @!P1 ST.E.128 desc[UR10][R74.64+0x6000], R48 ;  /* 0x006000304a009985 */ /* 0x000fe8000c101d0a */
[----:B------:R-:W-:Y:S04]  /*22c90*/  @!P1 ST.E.128 desc[UR4][R74.64+0x6100], R20 ;  /* 0x006100144a009985 */ /* 0x000fe8000c101d04 */
[----:B------:R-:W-:Y:S04]  /*22ca0*/  @!P6 ST.E.64 desc[UR32][R74.64], R68 ;  /* 0x000000444a00e985 */ /* 0x000fe8000c101b20 */
[----:B------:R1:W-:Y:S02]  /*22cb0*/  @!P6 ST.E.64 desc[UR30][R74.64+0x8], R70 ;  /* 0x000008464a00e985 */ /* 0x0003e4000c101b1e */
[----:B-1----:R-:W-:Y:S05]  /*22cc0*/  @P0 RET.REL.NODEC R2 `(_ZN5flash24flash_fwd_splitkv_kernelI23Flash_fwd_kernel_traitsILi128ELi64ELi128ELi4ELb0ELb0EN7cutlass10bfloat16_tE19Flash_kernel_traitsILi128ELi64ELi128ELi4ES3_EELb1ELb0ELb0ELb0ELb1ELb1ELb1ELb1EEEvNS_16Flash_fwd_paramsE) ;  /* 0xfffffdd002cc0950 */ /* 0x002fea0003c3ffff */
[C---:B------:R-:W-:Y:S01]  /*22cd0*/  R2UR UR10, R10.reuse ;  /* 0x000000000a0a72ca */ /* 0x040fe200000e0000 */
[----:B------:R-:W-:Y:S01]  /*22ce0*/  IMAD.MOV.U32 R241, RZ, RZ, 0x0 ;  /* 0x00000000fff17424 */ /* 0x000fe200078e00ff */
[C---:B------:R-:W-:Y:S02]  /*22cf0*/  R2UR UR11, R11.reuse ;  /* 0x000000000b0b72ca */ /* 0x040fe400000e0000 */
[----:B------:R-:W-:Y:S02]  /*22d00*/  R2UR UR4, R10 ;  /* 0x000000000a0472ca */ /* 0x000fe400000e0000 */
[----:B------:R-:W-:-:S09]  /*22d10*/  R2UR UR5, R11 ;  /* 0x000000000b0572ca */ /* 0x000fd200000e0000 */
[----:B------:R-:W-:Y:S04]  /*22d20*/  ST.E.128 desc[UR10][R74.64+0x7000], R44 ;  /* 0x0070002c4a007985 */ /* 0x000fe8000c101d0a */
[----:B------:R1:W-:Y:S02]  /*22d30*/  ST.E.128 desc[UR4][R74.64+0x7100], R4 ;  /* 0x007100044a007985 */ /* 0x0003e4000c101d04 */
[----:B-1----:R-:W-:Y:S05]  /*22d40*/  RET.REL.NODEC R240 `(_ZN5flash24flash_fwd_splitkv_kernelI23Flash_fwd_kernel_traitsILi128ELi64ELi128ELi4ELb0ELb0EN7cutlass10bfloat16_tE19Flash_kernel_traitsILi128ELi64ELi128ELi4ES3_EELb1ELb0ELb0ELb0ELb1ELb1ELb1ELb1EEEvNS_16Flash_fwd_paramsE) ;  /* 0xfffffdd0f0ac7950 */ /* 0x002fea0003c3ffff */
.L_x_4173:
[----:B------:R-:W-:Y:S01]  /*22d50*/  MOV R7, 0x1f ;  /* 0x0000001f00077802 */ /* 0x000fe20000000f00 */
[----:B------:R-:W-:Y:S01]  /*22d60*/  IMAD.MOV.U32 R12, RZ, RZ, 0x2 ;  /* 0x00000002ff0c7424 */ /* 0x000fe200078e00ff */
[----:B-----5:R-:W-:Y:S01]  /*22d70*/  MOV R14, R18 ;  /* 0x00000012000e7202 */ /* 0x020fe20000000f00 */
[----:B------:R-:W-:-:S07]  /*22d80*/  IMAD.MOV.U32 R13, RZ, RZ, -0x1 ;  /* 0xffffffffff0d7424 */ /* 0x000fce00078e00ff */
[----:B--2---:R-:W-:Y:S05]  /*22d90*/  WARPSYNC.COLLECTIVE R13, `(.L_x_4176) ;  /* 0x000000000d087348 */ /* 0x004fea0003c00000 */
[----:B------:R1:W3:Y:S02]  /*22da0*/  SHFL.BFLY P0, R7, R14, R12, R7 ;  /* 0x0c00000c0e077389 */ /* 0x0002e40000000007 */
[----:B-123--:R-:W-:Y:S01]  /*22db0*/  ENDCOLLECTIVE ;  /* 0x000000000000791b */ /* 0x00efe20003800000 */
.L_x_4176:
        /* <DEDUP_REMOVED lines=8> */
.L_x_4177:
[----:B------:R-:W-:Y:S01]  /*22e40*/  MOV R15, R7 ;  /* 0x00000007000f7202 */ /* 0x000fe20000000f00 */
[----:B------:R-:W-:Y:S01]  /*22e50*/  IMAD.MOV.U32 R14, RZ, RZ, R17 ;  /* 0x000000ffff0e7224 */ /* 0x000fe200078e0011 */
[----:B------:R-:W-:Y:S02]  /*22e60*/  MOV R7, 0x1f ;  /* 0x0000001f00077802 */ /* 0x000fe40000000f00 */
[----:B------:R-:W-:-:S07]  /*22e70*/  MOV R12, 0x2 ;  /* 0x00000002000c7802 */ /* 0x000fce0000000f00 */
[----:B------:R-:W-:Y:S05]  /*22e80*/  WARPSYNC.COLLECTIVE R13, `(.L_x_4178) ;  /* 0x000000000d087348 */ /* 0x000fea0003c00000 */
[----:B------:R1:W2:Y:S02]  /*22e90*/  SHFL.BFLY P0, R7, R14, R12, R7 ;  /* 0x0c00000c0e077389 */ /* 0x0002a40000000007 */
[----:B-12---:R-:W-:Y:S01]  /*22ea0*/  ENDCOLLECTIVE ;  /* 0x000000000000791b */ /* 0x006fe20003800000 */
.L_x_4178:
[----:B------:R-:W-:Y:S01]  /*22eb0*/  IMAD.MOV.U32 R14, RZ, RZ, R7 ;  /* 0x000000ffff0e7224 */ /* 0x000fe200078e0007 */
[----:B------:R-:W-:Y:S02]  /*22ec0*/  MOV R7, 0x1f ;  /* 0x0000001f00077802 */ /* 0x000fe40000000f00 */
[----:B------:R-:W-:Y:S01]  /*22ed0*/  MOV R12, 0x1 ;  /* 0x00000001000c7802 */ /* 0x000fe20000000f00 */
[----:B------:R-:W-:-:S07]  /*22ee0*/  FADD.FTZ R14, R14, R17 ;  /* 0x000000110e0e7221 */ /* 0x000fce0000010000 */
[----:B------:R-:W-:Y:S05]  /*22ef0*/  WARPSYNC.COLLECTIVE R13, `(.L_x_4179) ;  /* 0x000000000d087348 */ /* 0x000fea0003c00000 */
[----:B------:R1:W2:Y:S02]  /*22f00*/  SHFL.BFLY P0, R7, R14, R12, R7 ;  /* 0x0c00000c0e077389 */ /* 0x0002a40000000007 */
[----:B-12---:R-:W-:Y:S01]  /*22f10*/  ENDCOLLECTIVE ;  /* 0x000000000000791b */ /* 0x006fe20003800000 */
.L_x_4179:
[----:B------:R-:W-:Y:S01]  /*22f20*/  FADD.FTZ R12, R16, R15 ;  /* 0x0000000f100c7221 */ /* 0x000fe20000010000 */
[----:B------:R-:W-:Y:S06]  /*22f30*/  BRA `(.L_x_4180) ;  /* 0xffffffe800e87947 */ /* 0x000fec000383ffff */
.L_x_4181:
        /* <DEDUP_REMOVED lines=12> */
.L_x_8441:


//--------------------- .text._ZN5flash24flash_fwd_splitkv_kernelI23Flash_fwd_kernel_traitsILi128ELi64ELi128ELi4ELb0ELb0EN7cutlass10bfloat16_tE19Flash_kernel_traitsILi128ELi64ELi128ELi4ES3_EELb1ELb0ELb1ELb0ELb0ELb0ELb1ELb1EEEvNS_16Flash_fwd_paramsE --------------------------
	.section	.text._ZN5flash24flash_fwd_splitkv_kernelI23Flash_fwd_kernel_traitsILi128ELi64ELi128ELi4ELb0ELb0EN7cutlass10bfloat16_tE19Flash_kernel_traitsILi128ELi64ELi128ELi4ES3_EELb1ELb0ELb1ELb0ELb0ELb0ELb1ELb1EEEvNS_16Flash_fwd_paramsE,"ax",@progbits
	.align	128
        .global         _ZN5flash24flash_fwd_splitkv_kernelI23Flash_fwd_kernel_traitsILi128ELi64ELi128ELi4ELb0ELb0EN7cutlass10bfloat16_tE19Flash_kernel_traitsILi128ELi64ELi128ELi4ES3_EELb1ELb0ELb1ELb0ELb0ELb0ELb1ELb1EEEvNS_16Flash_fwd_paramsE
        .type           _ZN5flash24flash_fwd_splitkv_kernelI23Flash_fwd_kernel_traitsILi128ELi64ELi128ELi4ELb0ELb0EN7cutlass10bfloat16_tE19Flash_kernel_traitsILi128ELi64ELi128ELi4ES3_EELb1ELb0ELb1ELb0ELb0ELb0ELb1ELb1EEEvNS_16Flash_fwd_paramsE,@function
        .size           _ZN5flash24flash_fwd_splitkv_kernelI23Flash_fwd_kernel_traitsILi128ELi64ELi128ELi4ELb0ELb0EN7cutlass10bfloat16_tE19Flash_kernel_traitsILi128ELi64ELi128ELi4ES3_EELb1ELb0ELb1ELb0ELb0ELb0ELb1ELb1EEEvNS_16Flash_fwd_paramsE,(.L_x_8442 - _ZN5flash24flash_fwd_splitkv_kernelI23Flash_fwd_kernel_traitsILi128ELi64ELi128ELi4ELb0ELb0EN7cutlass10bfloat16_tE19Flash_kernel_traitsILi128ELi64ELi128ELi4ES3_EELb1ELb0ELb1ELb0ELb0ELb0ELb1ELb1EEEvNS_16Flash_fwd_paramsE)
        .other          _ZN5flash24flash_fwd_splitkv_kernelI23Flash_fwd_kernel_traitsILi128ELi64ELi128ELi4ELb0ELb0EN7cutlass10bfloat16_tE19Flash_kernel_traitsILi128ELi64ELi128ELi4ES3_EELb1ELb0ELb1ELb0ELb0ELb0ELb1ELb1EEEvNS_16Flash_fwd_paramsE,@"STO_CUDA_ENTRY STV_DEFAULT"
_ZN5flash24flash_fwd_splitkv_kernelI23Flash_fwd_kernel_traitsILi128ELi64ELi128ELi4ELb0ELb0EN7cutlass10bfloat16_tE19Flash_kernel_traitsILi128ELi64ELi128ELi4ES3_EELb1ELb0ELb1ELb0ELb0ELb0ELb1ELb1EEEvNS_16Flash_fwd_paramsE:
.text._ZN5flash24flash_fwd_splitkv_kernelI23Flash_fwd_kernel_traitsILi128ELi64ELi128ELi4ELb0ELb0EN7cutlass10bfloat16_tE19Flash_kernel_traitsILi128ELi64ELi128ELi4ES3_EELb1ELb0ELb1ELb0ELb0ELb0ELb1ELb1EEEvNS_16Flash_fwd_paramsE:
        /* <DEDUP_REMOVED lines=14> */
[----:B------:R-:W-:-:S03]  /*00e0*/  MOV R4, RZ ;  /* 0x000000ff00047202 */ /* 0x000fc60000000f00 */
[----:B------:R-:W-:-:S04]  /*00f0*/  IMAD R7, R0, R3, RZ ;  /* 0x0000000300077224 */ /* 0x000fc800078e02ff */
[----:B------:R-:W-:Y:S02]  /*0100*/  IMAD.HI.U32 R7, R5, R7, R4 ;  /* 0x0000000705077227 */ /* 0x000fe400078e0004 */
[----:B------:R-:W1:Y:S04]  /*0110*/  LDC R4, c[0x0][0x10] ;  /* 0x00000400ff047b82 */ /* 0x000e680000000800 */
        /* <DEDUP_REMOVED lines=11> */
[----:B------:R-:W-:Y:S05]  /*01d0*/  CALL.REL.NOINC `($_ZN5flash24flash_fwd_splitkv_kernelI23Flash_fwd_kernel_traitsILi128ELi64ELi128ELi4ELb0ELb0EN7cutlass10bfloat16_tE19Flash_kernel_traitsILi128ELi64ELi128ELi4ES3_EELb1ELb0ELb1ELb0ELb0ELb0ELb1ELb1EEEvNS_16Flash_fwd_paramsE$_ZN5flash30compute_attn_1rowblock_splitkvI23Flash_fwd_kernel_traitsILi128ELi64ELi128ELi4ELb0ELb0EN7cutlass10bfloat16_tE19Flash_kernel_traitsILi128ELi64ELi128ELi4ES3_EELb1ELb0ELb1ELb0ELb0ELb0ELb1ELb1ENS_16Flash_fwd_paramsEEEvRKT8_iiiii) ;  /* 0x0000000000087944 */ /* 0x000fea0003c00000 */
[----:B------:R-:W-:Y:S05]  /*01e0*/  BSYNC B4 ;  /* 0x0000000000047941 */ /* 0x000fea0003800000 */
.L_x_4182:
[----:B------:R-:W-:Y:S05]  /*01f0*/  EXIT ;  /* 0x000000000000794d */ /* 0x000fea0003800000 */
        .type           $_ZN5flash24flash_fwd_splitkv_kernelI23Flash_fwd_kernel_traitsILi128ELi64ELi128ELi4ELb0ELb0EN7cutlass10bfloat16_tE19Flash_kernel_traitsILi128ELi64ELi128ELi4ES3_EELb1ELb0ELb1ELb0ELb0ELb0ELb1ELb1EEEvNS_16Flash_fwd_paramsE$_ZN5flash30compute_attn_1rowblock_splitkvI23Flash_fwd_kernel_traitsILi128ELi64ELi128ELi4ELb0ELb0EN7cutlass10bfloat16_tE19Flash_kernel_traitsILi128ELi64ELi128ELi4ES3_EELb1ELb0ELb1ELb0ELb0ELb0ELb1ELb1ENS_16Flash_fwd_paramsEEEvRKT8_iiiii,@function
        .size           $_ZN5flash24flash_fwd_splitkv_kernelI23Flash_fwd_kernel_traitsILi128ELi64ELi128ELi4ELb0ELb0EN7cutlass10bfloat16_tE19Flash_kernel_traitsILi128ELi64ELi128ELi4ES3_EELb1ELb0ELb1ELb0ELb0ELb0ELb1ELb1EEEvNS_16Flash_fwd_paramsE$_ZN5flash30compute_attn_1rowblock_splitkvI23Flash_fwd_kernel_traitsILi128ELi64ELi128ELi4ELb0ELb0EN7cutlass10bfloat16_tE19Flash_kernel_traitsILi128ELi64ELi128ELi4ES3_EELb1ELb0ELb1ELb0ELb0ELb0ELb1ELb1ENS_16Flash_fwd_paramsEEEvRKT8_iiiii,(.L_x_8442 - $_ZN5flash24flash_fwd_splitkv_kernelI23Flash_fwd_kernel_traitsILi128ELi64ELi128ELi4ELb0ELb0EN7cutlass10bfloat16_tE19Flash_kernel_traitsILi128ELi64ELi128ELi4ES3_EELb1ELb0ELb1ELb0ELb0ELb0ELb1ELb1EEEvNS_16Flash_fwd_paramsE$_ZN5flash30compute_attn_1rowblock_splitkvI23Flash_fwd_kernel_traitsILi128ELi64ELi128ELi4ELb0ELb0EN7cutlass10bfloat16_tE19Flash_kernel_traitsILi128ELi64ELi128ELi4ES3_EELb1ELb0ELb1ELb0ELb0ELb0ELb1ELb1ENS_16Flash_fwd_paramsEEEvRKT8_iiiii)
$_ZN5flash24flash_fwd_splitkv_kernelI23Flash_fwd_kernel_traitsILi128ELi64ELi128ELi4ELb0ELb0EN7cutlass10bfloat16_tE19Flash_kernel_traitsILi128ELi64ELi128ELi4ES3_EELb1ELb0ELb1ELb0ELb0ELb0ELb1ELb1EEEvNS_16Flash_fwd_paramsE$_ZN5flash30compute_attn_1rowblock_splitkvI23Flash_fwd_kernel_traitsILi128ELi64ELi128ELi4ELb0ELb0EN7cutlass10bfloat16_tE19Flash_kernel_traitsILi128ELi64ELi128ELi4ES3_EELb1ELb0ELb1ELb0ELb0ELb0ELb1ELb1ENS_16Flash_fwd_paramsEEEvRKT8_iiiii:
        /* <DEDUP_REMOVED lines=27> */
.L_x_4184:
[----:B------:R-:W-:Y:S05]  /*03b0*/  BSYNC B0 ;  /* 0x0000000000007941 */ /* 0x000fea0003800000 */
.L_x_4183:
        /* <DEDUP_REMOVED lines=8> */
.L_x_4186:
[----:B------:R3:W5:Y:S02]  /*0440*/  LD.E R78, desc[UR6][R10.64+0xb8] ;  /* 0x0000b8060a4e7980 */ /* 0x000764000c101900 */
.L_x_4187:
[----:B------:R-:W-:Y:S05]  /*0450*/  BSYNC B0 ;  /* 0x0000000000007941 */ /* 0x000fea0003800000 */
.L_x_4185:
[----:B------:R-:W2:Y:S01]  /*0460*/  LD.E.64 R2, desc[UR6][R10.64+0xf8] ;  /* 0x0000f8060a027980 */ /* 0x000ea2000c101b00 */
        /* <DEDUP_REMOVED lines=9> */
.L_x_4189:
[----:B------:R-:W2:Y:S01]  /*0500*/  LD.E.64 R2, desc[UR6][R10.64+0x108] ;  /* 0x000108060a027980 */ /* 0x000ea2000c101b00 */
[----:B------:R-:W-:Y:S01]  /*0510*/  BSSY B0, `(.L_x_4191) ;  /* 0x0000006000007945 */ /* 0x000fe20003800000 */
[----:B------:R-:W-:Y:S01]  /*0520*/  IMAD.MOV.U32 R57, RZ, RZ, RZ ;  /* 0x000000ffff397224 */ /* 0x000fe200078e00ff */
[----:B--2---:R-:W-:-:S04]  /*0530*/  ISETP.NE.U32.AND P0, PT, R2, RZ, PT ;  /* 0x000000ff0200720c */ /* 0x004fc80003f05070 */
[----:B------:R-:W-:-:S13]  /*0540*/  ISETP.NE.AND.EX P0, PT, R3, RZ, PT, P0 ;  /* 0x000000ff0300720c */ /* 0x000fda0003f05300 */
[----:B------:R-:W-:Y:S05]  /*0550*/  @!P0 BRA `(.L_x_4192) ;  /* 0x0000000000048947 */ /* 0x000fea0003800000 */
[----:B------:R2:W5:Y:S02]  /*0560*/  LD.E R57, desc[UR6][R10.64+0xbc] ;  /* 0x0000bc060a397980 */ /* 0x000564000c101900 */
.L_x_4192:
[----:B------:R-:W-:Y:S05]  /*0570*/  BSYNC B0 ;  /* 0x0000000000007941 */ /* 0x000fea0003800000 */
.L_x_4191:
[----:B-----5:R-:W-:Y:S02]  /*0580*/  IADD3 R57, R78, R57, RZ ;  /* 0x000000394e397210 */ /* 0x020fe40007ffe0ff */
.L_x_4190:
[----:B------:R-:W-:Y:S05]  /*0590*/  BSYNC B1 ;  /* 0x0000000000017941 */ /* 0x000fea0003800000 */
.L_x_4188:
[----:B------:R-:W-:Y:S01]  /*05a0*/  IMAD.SHL.U32 R71, R237, 0x40, RZ ;  /* 0x00000040ed477824 */ /* 0x000fe200078e00ff */
[----:B------:R-:W-:Y:S01]  /*05b0*/  MOV R2, R238 ;  /* 0x000000ee00027202 */ /* 0x000fe20000000f00 */
[----:B------:R-:W-:-:S03]  /*05c0*/  IMAD.MOV.U32 R3, RZ, RZ, 0x0 ;  /* 0x00000000ff037424 */ /* 0x000fc600078e00ff */
[----:B------:R-:W-:-:S13]  /*05d0*/  ISETP.GT.AND P0, PT, R240, R71, PT ;  /* 0x00000047f000720c */ /* 0x000fda0003f04270 */
[----:B-1234-:R-:W-:Y:S05]  /*05e0*/  @!P0 RET.REL.NODEC R2 `(_ZN5flash24flash_fwd_splitkv_kernelI23Flash_fwd_kernel_traitsILi128ELi64ELi128ELi4ELb0ELb0EN7cutlass10bfloat16_tE19Flash_kernel_traitsILi128ELi64ELi128ELi4ES3_EELb1ELb0ELb1ELb0ELb0ELb0ELb1ELb1EEEvNS_16Flash_fwd_paramsE) ;  /* 0xfffffff802848950 */ /* 0x01efea0003c3ffff */
[----:B------:R-:W2:Y:S04]  /*05f0*/  LD.E R0, desc[UR6][R10.64+0xb8] ;  /* 0x0000b8060a007980 */ /* 0x000ea8000c101900 */
[----:B------:R-:W3:Y:S01]  /*0600*/  LD.E R6, desc[UR6][R10.64+0x188] ;  /* 0x000188060a067980 */ /* 0x000ee2000c101900 */
[----:B------:R-:W-:Y:S01]  /*0610*/  IABS R3, R4 ;  /* 0x0000000400037213 */ /* 0x000fe20000000000 */
[----:B------:R-:W1:Y:S03]  /*0620*/  S2R R59, SR_TID.X ;  /* 0x00000000003b7919 */ /* 0x000e660000002100 */
[----:B------:R-:W4:Y:S08]  /*0630*/  I2F.RP R2, R3 ;  /* 0x0000000300027306 */ /* 0x000f300000209400 */
[----:B----4-:R-:W4:Y:S02]  /*0640*/  MUFU.RCP R8, R2 ;  /* 0x0000000200087308 */ /* 0x010f240000001000 */
[----:B----4-:R-:W-:-:S06]  /*0650*/  VIADD R8, R8, 0xffffffe ;  /* 0x0ffffffe08087836 */ /* 0x010fcc0000000000 */
[----:B------:R4:W5:Y:S02]  /*0660*/  F2I.FTZ.U32.TRUNC.NTZ R9, R8 ;  /* 0x0000000800097305 */ /* 0x000964000021f000 */
[----:B----4-:R-:W-:Y:S02]  /*0670*/  IMAD.MOV.U32 R8, RZ, RZ, RZ ;  /* 0x000000ffff087224 */ /* 0x010fe400078e00ff */
[----:B--2---:R-:W-:-:S05]  /*0680*/  VIADD R0, R0, 0x7f ;  /* 0x0000007f00007836 */ /* 0x004fca0000000000 */
[----:B------:R-:W-:-:S04]  /*0690*/  SHF.R.S32.HI R7, RZ, 0x1f, R0 ;  /* 0x0000001fff077819 */ /* 0x000fc80000011400 */
[----:B------:R-:W-:Y:S01]  /*06a0*/  LEA.HI R7, R7, R0, RZ, 0x7 ;  /* 0x0000000007077211 */ /* 0x000fe200078f38ff */
[----:B-----5:R-:W-:-:S03]  /*06b0*/  IMAD.MOV R0, RZ, RZ, -R9 ;  /* 0x000000ffff007224 */ /* 0x020fc600078e0a09 */
[-C--:B------:R-:W-:Y:S01]  /*06c0*/  LEA.HI.SX32 R7, R7, R4.reuse, 0x19 ;  /* 0x0000000407077211 */ /* 0x080fe200078fcaff */
[----:B------:R-:W-:Y:S01]  /*06d0*/  IMAD R5, R0, R3, RZ ;  /* 0x0000000300057224 */ /* 0x000fe200078e02ff */
[----:B------:R-:W-:-:S03]  /*06e0*/  IABS R0, R4 ;  /* 0x0000000400007213 */ /* 0x000fc60000000000 */
[----:B------:R-:W-:Y:S02]  /*06f0*/  VIADD R7, R7, 0xffffffff ;  /* 0xffffffff07077836 */ /* 0x000fe40000000000 */
[----:B------:R-:W-:-:S03]  /*0700*/  IMAD.HI.U32 R5, R9, R5, R8 ;  /* 0x0000000509057227 */ /* 0x000fc600078e0008 */
[----:B------:R-:W-:Y:S01]  /*0710*/  IABS R2, R7 ;  /* 0x0000000700027213 */ /* 0x000fe20000000000 */
[----:B------:R-:W-:Y:S01]  /*0720*/  IMAD.MOV R0, RZ, RZ, -R0 ;  /* 0x000000ffff007224 */ /* 0x000fe200078e0a00 */
        /* <DEDUP_REMOVED lines=35> */
[----:B------:R-:W-:Y:S02]  /*0960*/  LOP3.LUT R4, R8, 0xfffffff0, RZ, 0xc0, !PT ;  /* 0xfffffff008047812 */ /* 0x000fe400078ec0ff */
[----:B------:R-:W-:-:S03]  /*0970*/  SHF.R.S32.HI R8, RZ, 0x4, R8 ;  /* 0x00000004ff087819 */ /* 0x000fc60000011408 */
[----:B------:R-:W-:-:S04]  /*0980*/  IMAD.IADD R4, R59, 0x1, -R4 ;  /* 0x000000013b047824 */ /* 0x000fc800078e0a04 */
[C---:B------:R-:W-:Y:S01]  /*0990*/  IMAD.SHL.U32 R14, R4.reuse, 0x4, RZ ;  /* 0x00000004040e7824 */ /* 0x040fe200078e00ff */
[----:B------:R-:W-:-:S04]  /*09a0*/  ISETP.NE.AND P6, PT, R4, RZ, PT ;  /* 0x000000ff0400720c */ /* 0x000fc80003fc5270 */
[----:B------:R-:W-:-:S03]  /*09b0*/  SHF.R.S32.HI R15, RZ, 0x1f, R14 ;  /* 0x0000001fff0f7819 */ /* 0x000fc6000001140e */
[----:B-1----:R-:W-:-:S04]  /*09c0*/  IMAD.WIDE R10, R8, 0x80, R14 ;  /* 0x00000080080a7825 */ /* 0x002fc800078e020e */
[----:B--2---:R-:W-:-:S04]  /*09d0*/  IMAD R2, R2, UR8, R239 ;  /* 0x0000000802027c24 */ /* 0x004fc8000f8e02ef */
[----:B---3--:R-:W-:-:S04]  /*09e0*/  IMAD R2, R2, R5, R242 ;  /* 0x0000000502027224 */ /* 0x008fc800078e02f2 */
[--C-:B------:R-:W-:Y:S02]  /*09f0*/  IMAD R3, R3, R2, R71.reuse ;  /* 0x0000000203037224 */ /* 0x100fe400078e0247 */
[----:B------:R-:W-:Y:S02]  /*0a00*/  IMAD.IADD R71, R240, 0x1, -R71 ;  /* 0x00000001f0477824 */ /* 0x000fe400078e0a47 */
[----:B----4-:R-:W-:Y:S02]  /*0a10*/  IMAD R0, R3, R0, RZ ;  /* 0x0000000003007224 */ /* 0x010fe400078e02ff */
[C---:B------:R-:W-:Y:S01]  /*0a20*/  VIADD R2, R8.reuse, 0x8 ;  /* 0x0000000808027836 */ /* 0x040fe20000000000 */
[-C--:B------:R-:W-:Y:S02]  /*0a30*/  ISETP.GE.AND P2, PT, R8, R71.reuse, PT ;  /* 0x000000470800720c */ /* 0x080fe40003f46270 */
[----:B------:R-:W-:Y:S02]  /*0a40*/  IADD3 R5, P0, R0, R10, RZ ;  /* 0x0000000a00057210 */ /* 0x000fe40007f1e0ff */
[----:B------:R-:W-:-:S02]  /*0a50*/  ISETP.GE.AND P5, PT, R2, R71, PT ;  /* 0x000000470200720c */ /* 0x000fc40003fa6270 */
[----:B------:R-:W-:Y:S02]  /*0a60*/  LEA.HI.X.SX32 R0, R0, R11, 0x1, P0 ;  /* 0x0000000b00007211 */ /* 0x000fe400000f0eff */
[----:B------:R-:W-:Y:S02]  /*0a70*/  LEA R4, P1, R5, R6, 0x2 ;  /* 0x0000000605047211 */ /* 0x000fe400078210ff */
[----:B------:R-:W-:Y:S02]  /*0a80*/  SHF.R.S32.HI R11, RZ, 0x1f, R3 ;  /* 0x0000001fff0b7819 */ /* 0x000fe40000011403 */
        /* <DEDUP_REMOVED lines=12> */
[----:B------:R-:W-:-:S12]  /*0b50*/  @P2 BRA `(.L_x_4195) ;  /* 0x0000000000102947 */ /* 0x000fd80003800000 */
[----:B-----5:R-:W-:-:S13]  /*0b60*/  ISETP.GE.AND P2, PT, R14, R9, PT ;  /* 0x000000090e00720c */ /* 0x020fda0003f46270 */
[----:B------:R1:W-:Y:S01]  /*0b70*/  @!P2 ST.E.128 desc[UR6][R4.64], RZ ;  /* 0x000000ff0400a985 */ /* 0x0003e2000c101d06 */
[----:B------:R-:W-:-:S13]  /*0b80*/  ISETP.GE.AND P2, PT, R0, R9, PT ;  /* 0x000000090000720c */ /* 0x000fda0003f46270 */
[----:B------:R1:W-:Y:S02]  /*0b90*/  @!P2 ST.E.128 desc[UR6][R4.64+0x100], RZ ;  /* 0x000100ff0400a985 */ /* 0x0003e4000c101d06 */
.L_x_4195:
[----:B------:R-:W-:Y:S05]  /*0ba0*/  BSYNC B0 ;  /* 0x0000000000007941 */ /* 0x000fea0003800000 */
.L_x_4194:
        /* <DEDUP_REMOVED lines=8> */
.L_x_4197:
[----:B------:R-:W-:Y:S05]  /*0c30*/  BSYNC B0 ;  /* 0x0000000000007941 */ /* 0x000fea0003800000 */
.L_x_4196:
        /* <DEDUP_REMOVED lines=8> */
.L_x_4199:
[----:B------:R-:W-:Y:S05]  /*0cc0*/  BSYNC B0 ;  /* 0x0000000000007941 */ /* 0x000fea0003800000 */
.L_x_4198:
        /* <DEDUP_REMOVED lines=8> */
.L_x_4201:
[----:B------:R-:W-:Y:S05]  /*0d50*/  BSYNC B0 ;  /* 0x0000000000007941 */ /* 0x000fea0003800000 */
.L_x_4200:
[----:B------:R-:W-:Y:S01]  /*0d60*/  BSSY B0, `(.L_x_4202) ;  /* 0x0000007000007945 */ /* 0x000fe20003800000 */
[----:B------:R-:W-:-:S03]  /*0d70*/  ISETP.GE.AND P1, PT, R2, R71, PT ;  /* 0x000000470200720c */ /* 0x000fc60003f26270 */
[----:B------:R-:W-:Y:S10]  /*0d80*/  @P5 BRA `(.L_x_4203) ;  /* 0x0000000000105947 */ /* 0x000ff40003800000 */
[----:B-----5:R-:W-:-:S13]  /*0d90*/  ISETP.GE.AND P5, PT, R14, R9, PT ;  /* 0x000000090e00720c */ /* 0x020fda0003fa6270 */
[----:B------:R1:W-:Y:S01]  /*0da0*/  @!P5 ST.E.128 desc[UR6][R4.64+0x4000], RZ ;  /* 0x004000ff0400d985 */ /* 0x0003e2000c101d06 */
[----:B------:R-:W-:-:S13]  /*0db0*/  ISETP.GE.AND P5, PT, R0, R9, PT ;  /* 0x000000090000720c */ /* 0x000fda0003fa6270 */
[----:B------:R1:W-:Y:S02]  /*0dc0*/  @!P5 ST.E.128 desc[UR6][R4.64+0x4100], RZ ;  /* 0x004100ff0400d985 */ /* 0x0003e4000c101d06 */
.L_x_4203:
[----:B------:R-:W-:Y:S05]  /*0dd0*/  BSYNC B0 ;  /* 0x0000000000007941 */ /* 0x000fea0003800000 */
.L_x_4202:
        /* <DEDUP_REMOVED lines=8> */
.L_x_4205:
[----:B------:R-:W-:Y:S05]  /*0e60*/  BSYNC B0 ;  /* 0x0000000000007941 */ /* 0x000fea0003800000 */
.L_x_4204:
[----:B------:R-:W-:Y:S01]  /*0e70*/  BSSY B0, `(.L_x_4206) ;  /* 0x0000007000007945 */ /* 0x000fe20003800000 */
[----:B------:R-:W-:-:S03]  /*0e80*/  ISETP.GE.AND P0, PT, R8, R71, PT ;  /* 0x000000470800720c */ /* 0x000fc60003f06270 */
[----:B------:R-:W-:Y:S10]  /*0e90*/  @P1 BRA `(.L_x_4207) ;  /* 0x0000000000101947 */ /* 0x000ff40003800000 */
[----:B-----5:R-:W-:-:S13]  /*0ea0*/  ISETP.GE.AND P1, PT, R14, R9, PT ;  /* 0x000000090e00720c */ /* 0x020fda0003f26270 */
[----:B------:R1:W-:Y:S01]  /*0eb0*/  @!P1 ST.E.128 desc[UR6][R4.64+0x6000], RZ ;  /* 0x006000ff04009985 */ /* 0x0003e2000c101d06 */
[----:B------:R-:W-:-:S13]  /*0ec0*/  ISETP.GE.AND P1, PT, R0, R9, PT ;  /* 0x000000090000720c */ /* 0x000fda0003f26270 */
[----:B------:R1:W-:Y:S02]  /*0ed0*/  @!P1 ST.E.128 desc[UR6][R4.64+0x6100], RZ ;  /* 0x006100ff04009985 */ /* 0x0003e4000c101d06 */
.L_x_4207:
[----:B------:R-:W-:Y:S05]  /*0ee0*/  BSYNC B0 ;  /* 0x0000000000007941 */ /* 0x000fea0003800000 */
.L_x_4206:
        /* <DEDUP_REMOVED lines=8> */
.L_x_4209:
[----:B------:R-:W-:Y:S05]  /*0f70*/  BSYNC B0 ;  /* 0x0000000000007941 */ /* 0x000fea0003800000 */
.L_x_4208:
[----:B------:R-:W-:Y:S01]  /*0f80*/  @!P5 ST.E desc[UR6][R6.64], R3 ;  /* 0x000000030600d985 */ /* 0x000fe2000c101906 */
[-C--:B------:R-:W-:Y:S01]  /*0f90*/  ISETP.GE.OR P0, PT, R10, R71.reuse, P6 ;  /* 0x000000470a00720c */ /* 0x080fe20003706670 */
[----:B------:R-:W-:Y:S01]  /*0fa0*/  @!P4 IMAD.MOV.U32 R17, RZ, RZ, -0x800000 ;  /* 0xff800000ff11c424 */ /* 0x000fe200078e00ff */
[-C--:B------:R-:W-:Y:S01]  /*0fb0*/  ISETP.GE.OR P5, PT, R2, R71.reuse, P6 ;  /* 0x000000470200720c */ /* 0x080fe200037a6670 */
[----:B------:R-:W-:Y:S01]  /*0fc0*/  @!P3 IMAD.MOV.U32 R15, RZ, RZ, -0x800000 ;  /* 0xff800000ff0fb424 */ /* 0x000fe200078e00ff */
[----:B------:R-:W-:Y:S01]  /*0fd0*/  ISETP.GE.OR P6, PT, R8, R71, P6 ;  /* 0x000000470800720c */ /* 0x000fe200037c6670 */
[----:B------:R-:W-:Y:S01]  /*0fe0*/  @!P1 IMAD.MOV.U32 R11, RZ, RZ, -0x800000 ;  /* 0xff800000ff0b9424 */ /* 0x000fe200078e00ff */
[----:B------:R-:W-:Y:S01]  /*0ff0*/  @!P2 MOV R13, 0xff800000 ;  /* 0xff800000000da802 */ /* 0x000fe20000000f00 */
[----:B------:R-:W-:Y:S01]  /*1000*/  @!P4 ST.E desc[UR6][R6.64+0x20], R17 ;  /* 0x000020110600c985 */ /* 0x000fe2000c101906 */
[----:B------:R-:W-:-:S03]  /*1010*/  MOV R239, 0x0 ;  /* 0x0000000000ef7802 */ /* 0x000fc60000000f00 */
[----:B------:R-:W-:Y:S02]  /*1020*/  @!P3 ST.E desc[UR6][R6.64+0x40], R15 ;  /* 0x0000400f0600b985 */ /* 0x000fe4000c101906 */
[----:B-----5:R-:W-:Y:S02]  /*1030*/  @!P0 MOV R9, 0xff800000 ;  /* 0xff80000000098802 */ /* 0x020fe40000000f00 */
[----:B-1234-:R-:W-:Y:S01]  /*1040*/  @!P5 IMAD.MOV.U32 R5, RZ, RZ, -0x800000 ;  /* 0xff800000ff05d424 */ /* 0x01efe200078e00ff */
[----:B------:R-:W-:Y:S04]  /*1050*/  @!P2 ST.E desc[UR6][R6.64+0x60], R13 ;  /* 0x0000600d0600a985 */ /* 0x000fe8000c101906 */
[----:B------:R-:W-:Y:S04]  /*1060*/  @!P1 ST.E desc[UR6][R6.64+0x80], R11 ;  /* 0x0000800b06009985 */ /* 0x000fe8000c101906 */
[----:B------:R-:W-:Y:S04]  /*1070*/  @!P0 ST.E desc[UR6][R6.64+0xa0], R9 ;  /* 0x0000a00906008985 */ /* 0x000fe8000c101906 */
[----:B------:R1:W-:Y:S02]  /*1080*/  @!P5 ST.E desc[UR6][R6.64+0xc0], R5 ;  /* 0x0000c0050600d985 */ /* 0x0003e4000c101906 */
[----:B-1----:R-:W-:Y:S05]  /*1090*/  @P6 RET.REL.NODEC R238 `(_ZN5flash24flash_fwd_splitkv_kernelI23Flash_fwd_kernel_traitsILi128ELi64ELi128ELi4ELb0ELb0EN7cutlass10bfloat16_tE19Flash_kernel_traitsILi128ELi64ELi128ELi4ES3_EELb1ELb0ELb1ELb0ELb0ELb0ELb1ELb1EEEvNS_16Flash_fwd_paramsE) ;  /* 0xffffffeceed86950 */ /* 0x002fea0003c3ffff */
[----:B------:R-:W-:Y:S02]  /*10a0*/  MOV R3, 0xff800000 ;  /* 0xff80000000037802 */ /* 0x000fe40000000f00 */
[----:B------:R-:W-:-:S03]  /*10b0*/  MOV R239, 0x0 ;  /* 0x0000000000ef7802 */ /* 0x000fc60000000f00 */
[----:B------:R1:W-:Y:S02]  /*10c0*/  ST.E desc[UR6][R6.64+0xe0], R3 ;  /* 0x0000e00306007985 */ /* 0x0003e4000c101906 */
[----:B-1----:R-:W-:Y:S05]  /*10d0*/  RET.REL.NODEC R238 `(_ZN5flash24flash_fwd_splitkv_kernelI23Flash_fwd_kernel_traitsILi128ELi64ELi128ELi4ELb0ELb0EN7cutlass10bfloat16_tE19Flash_kernel_traitsILi128ELi64ELi128ELi4ES3_EELb1ELb0ELb1ELb0ELb0ELb0ELb1ELb1EEEvNS_16Flash_fwd_paramsE) ;  /* 0xffffffeceec87950 */ /* 0x002fea0003c3ffff */
.L_x_4193:
        /* <DEDUP_REMOVED lines=33> */
[----:B-1----:R-:W-:-:S06]  /*12f0*/  VIADD R12, R12, 0xffffffe ;  /* 0x0ffffffe0c0c7836 */ /* 0x002fcc0000000000 */
[----:B------:R-:W1:Y:S01]  /*1300*/  F2I.FTZ.U32.TRUNC.NTZ R13, R12 ;  /* 0x0000000c000d7305 */ /* 0x000e62000021f000 */
[----:B------:R-:W-:Y:S01]  /*1310*/  IABS R0, R2 ;  /* 0x0000000200007213 */ /* 0x000fe20000000000 */
[----:B-1----:R-:W-:Y:S01]  /*1320*/  IMAD.MOV R3, RZ, RZ, -R13 ;  /* 0x000000ffff037224 */ /* 0x002fe200078e0a0d */
[----:B------:R-:W-:-:S03]  /*1330*/  MOV R12, RZ ;  /* 0x000000ff000c7202 */ /* 0x000fc60000000f00 */
[----:B------:R-:W-:Y:S01]  /*1340*/  IMAD R6, R3, R4, RZ ;  /* 0x0000000403067224 */ /* 0x000fe200078e02ff */
[----:B------:R-:W-:-:S03]  /*1350*/  IABS R3, R9 ;  /* 0x0000000900037213 */ /* 0x000fc60000000000 */
[----:B------:R-:W-:Y:S02]  /*1360*/  IMAD.HI.U32 R6, R13, R6, R12 ;  /* 0x000000060d067227 */ /* 0x000fe400078e000c */
[----:B------:R-:W2:Y:S02]  /*1370*/  LD.E.64 R12, desc[UR6][R10.64+0x28] ;  /* 0x000028060a0c7980 */ /* 0x000ea4000c101b00 */
[----:B------:R-:W-:Y:S02]  /*1380*/  IMAD.MOV R0, RZ, RZ, -R0 ;  /* 0x000000ffff007224 */ /* 0x000fe400078e0a00 */
[----:B------:R-:W-:-:S04]  /*1390*/  IMAD.HI.U32 R17, R6, R3, RZ ;  /* 0x0000000306117227 */ /* 0x000fc800078e00ff */
[----:B------:R-:W-:-:S05]  /*13a0*/  IMAD R3, R17, R0, R3 ;  /* 0x0000000011037224 */ /* 0x000fca00078e0203 */
[----:B------:R-:W-:Y:S02]  /*13b0*/  ISETP.GT.U32.AND P1, PT, R4, R3, PT ;  /* 0x000000030400720c */ /* 0x000fe40003f24070 */
[----:B------:R-:W-:-:S11]  /*13c0*/  LOP3.LUT R0, R9, R2, RZ, 0x3c, !PT ;  /* 0x0000000209007212 */ /* 0x000fd600078e3cff */
[----:B------:R-:W-:-:S04]  /*13d0*/  @!P1 IADD3 R3, R3, -R4, RZ ;  /* 0x8000000403039210 */ /* 0x000fc80007ffe0ff */
[----:B------:R-:W-:Y:S01]  /*13e0*/  ISETP.GE.U32.AND P2, PT, R3, R4, PT ;  /* 0x000000040300720c */ /* 0x000fe20003f46070 */
[----:B------:R-:W-:Y:S01]  /*13f0*/  @!P1 VIADD R17, R17, 0x1 ;  /* 0x0000000111119836 */ /* 0x000fe20000000000 */
[----:B------:R-:W-:Y:S02]  /*1400*/  ISETP.GE.AND P0, PT, R0, RZ, PT ;  /* 0x000000ff0000720c */ /* 0x000fe40003f06270 */
[----:B------:R-:W-:-:S09]  /*1410*/  ISETP.NE.AND P1, PT, R2, RZ, PT ;  /* 0x000000ff0200720c */ /* 0x000fd20003f25270 */
[----:B------:R-:W-:-:S05]  /*1420*/  @P2 IADD3 R17, R17, 0x1, RZ ;  /* 0x0000000111112810 */ /* 0x000fca0007ffe0ff */
[----:B------:R-:W-:Y:S01]  /*1430*/  @!P0 IMAD.MOV R17, RZ, RZ, -R17 ;  /* 0x000000ffff118224 */ /* 0x000fe200078e0a11 */
[----:B------:R-:W-:-:S05]  /*1440*/  @!P1 LOP3.LUT R17, RZ, R2, RZ, 0x33, !PT ;  /* 0x00000002ff119212 */ /* 0x000fca00078e33ff */
[----:B------:R-:W-:-:S05]  /*1450*/  IMAD.WIDE R20, R17, 0x4, R244 ;  /* 0x0000000411147825 */ /* 0x000fca00078e02f4 */
[----:B------:R1:W2:Y:S01]  /*1460*/  LD.E R3, desc[UR6][R20.64] ;  /* 0x0000000614037980 */ /* 0x0002a2000c101900 */
[----:B---3--:R-:W-:-:S04]  /*1470*/  IABS R4, R5 ;  /* 0x0000000500047213 */ /* 0x008fc80000000000 */
[----:B------:R-:W3:Y:S08]  /*1480*/  I2F.RP R8, R4 ;  /* 0x0000000400087306 */ /* 0x000ef00000209400 */
[----:B---3--:R-:W3:Y:S02]  /*1490*/  MUFU.RCP R6, R8 ;  /* 0x0000000800067308 */ /* 0x008ee40000001000 */
[----:B---3--:R-:W-:-:S06]  /*14a0*/  IADD3 R6, R6, 0xffffffe, RZ ;  /* 0x0ffffffe06067810 */ /* 0x008fcc0007ffe0ff */
[----:B------:R-:W3:Y:S01]  /*14b0*/  F2I.FTZ.U32.TRUNC.NTZ R29, R6 ;  /* 0x00000006001d7305 */ /* 0x000ee2000021f000 */
[----:B------:R-:W-:Y:S02]  /*14c0*/  MOV R28, RZ ;  /* 0x000000ff001c7202 */ /* 0x000fe40000000f00 */
[----:B------:R-:W-:Y:S01]  /*14d0*/  IABS R7, R5 ;  /* 0x0000000500077213 */ /* 0x000fe20000000000 */
[----:B---3--:R-:W-:-:S04]  /*14e0*/  IMAD.MOV R0, RZ, RZ, -R29 ;  /* 0x000000ffff007224 */ /* 0x008fc800078e0a1d */
[----:B-1----:R-:W-:Y:S01]  /*14f0*/  IMAD R21, R0, R4, RZ ;  /* 0x0000000400157224 */ /* 0x002fe200078e02ff */
[----:B------:R-:W-:-:S03]  /*1500*/  IABS R0, R242 ;  /* 0x000000f200007213 */ /* 0x000fc60000000000 */
[----:B------:R-:W-:-:S04]  /*1510*/  IMAD.HI.U32 R21, R29, R21, R28 ;  /* 0x000000151d157227 */ /* 0x000fc800078e001c */
[----:B------:R-:W-:Y:S02]  /*1520*/  IMAD.MOV R7, RZ, RZ, -R7 ;  /* 0x000000ffff077224 */ /* 0x000fe400078e0a07 */
[----:B------:R-:W-:-:S04]  /*1530*/  IMAD.HI.U32 R8, R21, R0, RZ ;  /* 0x0000000015087227 */ /* 0x000fc800078e00ff */
[----:B------:R-:W-:-:S05]  /*1540*/  IMAD R7, R8, R7, R0 ;  /* 0x0000000708077224 */ /* 0x000fca00078e0200 */
[----:B------:R-:W-:Y:S01]  /*1550*/  ISETP.GT.U32.AND P1, PT, R4, R7, PT ;  /* 0x000000070400720c */ /* 0x000fe20003f24070 */
[----:B------:R-:W-:-:S12]  /*1560*/  IMAD.MOV R17, RZ, RZ, -R17 ;  /* 0x000000ffff117224 */ /* 0x000fd800078e0a11 */
[----:B------:R-:W-:-:S04]  /*1570*/  @!P1 IADD3 R7, R7, -R4, RZ ;  /* 0x8000000407079210 */ /* 0x000fc80007ffe0ff */
[----:B------:R-:W-:Y:S02]  /*1580*/  ISETP.GE.U32.AND P2, PT, R7, R4, PT ;  /* 0x000000040700720c */ /* 0x000fe40003f46070 */
[----:B------:R-:W-:Y:S02]  /*1590*/  LOP3.LUT R4, R242, R5, RZ, 0x3c, !PT ;  /* 0x00000005f2047212 */ /* 0x000fe400078e3cff */
[----:B------:R-:W-:Y:S02]  /*15a0*/  @!P1 IADD3 R8, R8, 0x1, RZ ;  /* 0x0000000108089810 */ /* 0x000fe40007ffe0ff */
[----:B------:R-:W-:Y:S02]  /*15b0*/  ISETP.GE.AND P0, PT, R4, RZ, PT ;  /* 0x000000ff0400720c */ /* 0x000fe40003f06270 */
[----:B------:R-:W-:Y:S01]  /*15c0*/  ISETP.NE.AND P1, PT, R5, RZ, PT ;  /* 0x000000ff0500720c */ /* 0x000fe20003f25270 */
[----:B------:R-:W-:-:S04]  /*15d0*/  IMAD R2, R2, R17, R9 ;  /* 0x0000001102027224 */ /* 0x000fc800078e0209 */
[----:B------:R-:W-:Y:S01]  /*15e0*/  @P2 VIADD R8, R8, 0x1 ;  /* 0x0000000108082836 */ /* 0x000fe20000000000 */
[----:B------:R-:W-:Y:S01]  /*15f0*/  SHF.R.S32.HI R17, RZ, 0x1f, R2 ;  /* 0x0000001fff117819 */ /* 0x000fe20000011402 */
[----:B----4-:R-:W-:-:S04]  /*1600*/  IMAD R4, R67, R2, RZ ;  /* 0x0000000243047224 */ /* 0x010fc800078e02ff */
[----:B------:R-:W-:Y:S01]  /*1610*/  @!P0 IADD3 R8, -R8, RZ, RZ ;  /* 0x000000ff08088210 */ /* 0x000fe20007ffe1ff */
[----:B------:R-:W-:Y:S01]  /*1620*/  IMAD R4, R66, R17, R4 ;  /* 0x0000001142047224 */ /* 0x000fe200078e0204 */
[----:B------:R-:W-:Y:S02]  /*1630*/  @!P1 LOP3.LUT R8, RZ, R5, RZ, 0x33, !PT ;  /* 0x00000005ff089212 */ /* 0x000fe400078e33ff */
[----:B--2---:R-:W-:Y:S01]  /*1640*/  SHF.R.S32.HI R0, RZ, 0x1f, R3 ;  /* 0x0000001fff007819 */ /* 0x004fe20000011403 */
[----:B------:R-:W-:-:S04]  /*1650*/  IMAD R7, R25, R3, RZ ;  /* 0x0000000319077224 */ /* 0x000fc800078e02ff */
[C---:B------:R-:W-:Y:S02]  /*1660*/  IMAD R7, R24.reuse, R0, R7 ;  /* 0x0000000018077224 */ /* 0x040fe400078e0207 */
[----:B------:R-:W-:-:S04]  /*1670*/  IMAD.WIDE.U32 R24, R24, R3, RZ ;  /* 0x0000000318187225 */ /* 0x000fc800078e00ff */
[----:B------:R-:W-:Y:S01]  /*1680*/  IMAD.MOV.U32 R6, RZ, RZ, R24 ;  /* 0x000000ffff067224 */ /* 0x000fe200078e0018 */
[----:B------:R-:W-:Y:S01]  /*1690*/  IADD3 R7, R25, R7, RZ ;  /* 0x0000000719077210 */ /* 0x000fe20007ffe0ff */
[----:B------:R-:W-:Y:S02]  /*16a0*/  IMAD R5, R13, R3, RZ ;  /* 0x000000030d057224 */ /* 0x000fe400078e02ff */
[----:B------:R-:W-:Y:S01]  /*16b0*/  IMAD.WIDE.U32 R6, R2, R66, R6 ;  /* 0x0000004202067225 */ /* 0x000fe200078e0006 */
[----:B------:R-:W-:-:S03]  /*16c0*/  SHF.R.S32.HI R13, RZ, 0x1f, R8 ;  /* 0x0000001fff0d7819 */ /* 0x000fc60000011408 */
[----:B------:R-:W-:Y:S02]  /*16d0*/  IMAD.IADD R7, R7, 0x1, R4 ;  /* 0x0000000107077824 */ /* 0x000fe400078e0204 */
[----:B------:R-:W-:Y:S02]  /*16e0*/  IMAD R4, R19, R8, RZ ;  /* 0x0000000813047224 */ /* 0x000fe400078e02ff */
[C---:B------:R-:W-:Y:S02]  /*16f0*/  IMAD R5, R12.reuse, R0, R5 ;  /* 0x000000000c057224 */ /* 0x040fe400078e0205 */
[----:B------:R-:W-:-:S04]  /*1700*/  IMAD.WIDE.U32 R20, R12, R3, RZ ;  /* 0x000000030c147225 */ /* 0x000fc800078e00ff */
[----:B------:R-:W-:Y:S02]  /*1710*/  IMAD R0, R18, R13, R4 ;  /* 0x0000000d12007224 */ /* 0x000fe400078e0204 */
[----:B------:R-:W-:Y:S01]  /*1720*/  IMAD.WIDE.U32 R6, R8, R18, R6 ;  /* 0x0000001208067225 */ /* 0x000fe200078e0006 */
[----:B------:R-:W-:-:S03]  /*1730*/  MOV R4, R20 ;  /* 0x0000001400047202 */ /* 0x000fc60000000f00 */
[----:B------:R-:W-:Y:S01]  /*1740*/  IMAD.IADD R3, R21, 0x1, R5 ;  /* 0x0000000115037824 */ /* 0x000fe200078e0205 */
[----:B------:R-:W-:Y:S02]  /*1750*/  IADD3 R5, R7, R0, RZ ;  /* 0x0000000007057210 */ /* 0x000fe40007ffe0ff */
[----:B------:R-:W-:Y:S01]  /*1760*/  MOV R0, R6 ;  /* 0x0000000600007202 */ /* 0x000fe20000000f00 */
[----:B------:R-:W-:Y:S05]  /*1770*/  BRA `(.L_x_4212) ;  /* 0x0000000400407947 */ /* 0x000fea0003800000 */
.L_x_4211:
        /* <DEDUP_REMOVED lines=8> */
[----:B------:R-:W-:-:S02]  /*1800*/  IMAD.MOV.U32 R24, RZ, RZ, RZ ;  /* 0x000000ffff187224 */ /* 0x000fc400078e00ff */
[C-C-:B------:R-:W-:Y:S02]  /*1810*/  @P3 IMAD.IADD R6, R13.reuse, 0x1, R14.reuse ;  /* 0x000000010d063824 */ /* 0x140fe400078e020e */
[----:B------:R-:W-:Y:S01]  /*1820*/  @P3 IMAD.IADD R14, R13, 0x1, R14 ;  /* 0x000000010d0e3824 */ /* 0x000fe200078e020e */
        /* <DEDUP_REMOVED lines=18> */
[----:B-----5:R-:W-:-:S05]  /*1950*/  @!P3 SHF.R.S32.HI R9, RZ, 0x1f, R12 ;  /* 0x0000001fff09b819 */ /* 0x020fca000001140c */
[-C--:B------:R-:W-:Y:S02]  /*1960*/  @!P0 IADD3 R0, R0, -R3.reuse, RZ ;  /* 0x8000000300008210 */ /* 0x080fe40007ffe0ff */
[----:B------:R-:W-:Y:S02]  /*1970*/  @!P3 IADD3 R25, R25, R4, RZ ;  /* 0x000000041919b210 */ /* 0x000fe40007ffe0ff */
[----:B------:R-:W-:Y:S01]  /*1980*/  ISETP.GE.U32.AND P2, PT, R0, R3, PT ;  /* 0x000000030000720c */ /* 0x000fe20003f46070 */
[----:B----4-:R-:W-:Y:S01]  /*1990*/  @!P3 IMAD R4, R17, R12, RZ ;  /* 0x0000000c1104b224 */ /* 0x010fe200078e02ff */
[----:B------:R-:W-:Y:S01]  /*19a0*/  LOP3.LUT R0, R242, R5, RZ, 0x3c, !PT ;  /* 0x00000005f2007212 */ /* 0x000fe200078e3cff */
[----:B------:R-:W-:Y:S01]  /*19b0*/  @P3 IMAD.WIDE.U32 R28, R66, R6, RZ ;  /* 0x00000006421c3225 */ /* 0x000fe200078e00ff */
[----:B------:R-:W-:-:S03]  /*19c0*/  @!P0 IADD3 R2, R2, 0x1, RZ ;  /* 0x0000000102028810 */ /* 0x000fc60007ffe0ff */
[----:B------:R-:W-:Y:S01]  /*19d0*/  @!P3 IMAD R4, R16, R9, R4 ;  /* 0x000000091004b224 */ /* 0x000fe200078e0204 */
[----:B------:R-:W-:Y:S01]  /*19e0*/  ISETP.GE.AND P1, PT, R0, RZ, PT ;  /* 0x000000ff0000720c */ /* 0x000fe20003f26270 */
[----:B------:R-:W-:Y:S01]  /*19f0*/  @!P3 IMAD.WIDE.U32 R16, R16, R12, R24 ;  /* 0x0000000c1010b225 */ /* 0x000fe200078e0018 */
[----:B------:R-:W-:-:S03]  /*1a00*/  ISETP.NE.AND P0, PT, R5, RZ, PT ;  /* 0x000000ff0500720c */ /* 0x000fc60003f05270 */
[----:B------:R-:W-:Y:S01]  /*1a10*/  @P3 IMAD R7, R67, R6, RZ ;  /* 0x0000000643073224 */ /* 0x000fe200078e02ff */
[----:B------:R-:W-:Y:S02]  /*1a20*/  @P3 MOV R8, R28 ;  /* 0x0000001c00083202 */ /* 0x000fe40000000f00 */
[----:B------:R-:W-:Y:S01]  /*1a30*/  LEA R9, R55, 0xffffff80, 0x7 ;  /* 0xffffff8037097811 */ /* 0x000fe200078e38ff */
[----:B------:R-:W-:Y:S01]  /*1a40*/  @P3 IMAD.IADD R7, R29, 0x1, R7 ;  /* 0x000000011d073824 */ /* 0x000fe200078e0207 */
[----:B------:R-:W-:Y:S01]  /*1a50*/  @!P3 MOV R8, R16 ;  /* 0x000000100008b202 */ /* 0x000fe20000000f00 */
[----:B------:R-:W-:Y:S01]  /*1a60*/  @!P3 IMAD.IADD R7, R17, 0x1, R4 ;  /* 0x000000011107b824 */ /* 0x000fe200078e0204 */
[----:B------:R-:W-:Y:S01]  /*1a70*/  @P2 IADD3 R2, R2, 0x1, RZ ;  /* 0x0000000102022810 */ /* 0x000fe20007ffe0ff */
[----:B------:R-:W-:Y:S01]  /*1a80*/  @!P3 IMAD R4, R65, R13, RZ ;  /* 0x0000000d4104b224 */ /* 0x000fe200078e02ff */
[----:B------:R-:W-:Y:S01]  /*1a90*/  @!P3 SHF.R.S32.HI R3, RZ, 0x1f, R13 ;  /* 0x0000001fff03b819 */ /* 0x000fe2000001140d */
[----:B------:R-:W-:Y:S01]  /*1aa0*/  IMAD R6, R67, R9, RZ ;  /* 0x0000000943067224 */ /* 0x000fe200078e02ff */
[----:B------:R-:W-:Y:S01]  /*1ab0*/  SHF.R.S32.HI R17, RZ, 0x1f, R9 ;  /* 0x0000001fff117819 */ /* 0x000fe20000011409 */
[----:B------:R-:W-:Y:S01]  /*1ac0*/  IMAD.MOV.U32 R29, RZ, RZ, R7 ;  /* 0x000000ffff1d7224 */ /* 0x000fe200078e0007 */
[----:B------:R-:W-:-:S02]  /*1ad0*/  MOV R28, R8 ;  /* 0x00000008001c7202 */ /* 0x000fc40000000f00 */
[----:B------:R-:W-:Y:S01]  /*1ae0*/  MOV R8, R2 ;  /* 0x0000000200087202 */ /* 0x000fe20000000f00 */
[----:B------:R-:W-:Y:S01]  /*1af0*/  @!P3 IMAD.WIDE.U32 R24, R64, R13, RZ ;  /* 0x0000000d4018b225 */ /* 0x000fe200078e00ff */
[----:B------:R-:W-:Y:S02]  /*1b00*/  @!P3 SHF.R.S32.HI R13, RZ, 0x1f, R12 ;  /* 0x0000001fff0db819 */ /* 0x000fe4000001140c */
[----:B------:R-:W-:Y:S01]  /*1b10*/  @!P1 IADD3 R8, -R8, RZ, RZ ;  /* 0x000000ff08089210 */ /* 0x000fe20007ffe1ff */
[----:B------:R-:W-:Y:S01]  /*1b20*/  @!P3 IMAD R3, R3, R64, R4 ;  /* 0x000000400303b224 */ /* 0x000fe200078e0204 */
[----:B------:R-:W-:Y:S01]  /*1b30*/  @!P0 LOP3.LUT R8, RZ, R5, RZ, 0x33, !PT ;  /* 0x00000005ff088212 */ /* 0x000fe200078e33ff */
[----:B------:R-:W-:Y:S02]  /*1b40*/  IMAD R6, R17, R66, R6 ;  /* 0x0000004211067224 */ /* 0x000fe400078e0206 */
[----:B------:R-:W-:-:S04]  /*1b50*/  IMAD.WIDE.U32 R28, R66, R9, R28 ;  /* 0x00000009421c7225 */ /* 0x000fc800078e001c */
[----:B------:R-:W-:Y:S01]  /*1b60*/  @!P3 IMAD R0, R21, R12, RZ ;  /* 0x0000000c1500b224 */ /* 0x000fe200078e02ff */
[----:B------:R-:W-:Y:S01]  /*1b70*/  @!P3 IADD3 R25, R25, R3, RZ ;  /* 0x000000031919b210 */ /* 0x000fe20007ffe0ff */
[----:B------:R-:W-:Y:S01]  /*1b80*/  IMAD.IADD R7, R29, 0x1, R6 ;  /* 0x000000011d077824 */ /* 0x000fe200078e0206 */
[----:B------:R-:W-:Y:S01]  /*1b90*/  MOV R6, R28 ;  /* 0x0000001c00067202 */ /* 0x000fe20000000f00 */
[----:B------:R-:W-:Y:S01]  /*1ba0*/  @!P3 IMAD R0, R20, R13, R0 ;  /* 0x0000000d1400b224 */ /* 0x000fe200078e0200 */
[----:B------:R-:W-:Y:S01]  /*1bb0*/  SHF.R.S32.HI R13, RZ, 0x1f, R8 ;  /* 0x0000001fff0d7819 */ /* 0x000fe20000011408 */
[----:B------:R-:W-:Y:S02]  /*1bc0*/  IMAD R2, R19, R8, RZ ;  /* 0x0000000813027224 */ /* 0x000fe400078e02ff */
[-C--:B------:R-:W-:Y:S02]  /*1bd0*/  @P3 IMAD R3, R65, R14.reuse, RZ ;  /* 0x0000000e41033224 */ /* 0x080fe400078e02ff */
[----:B------:R-:W-:-:S04]  /*1be0*/  @P3 IMAD.WIDE.U32 R4, R64, R14, RZ ;  /* 0x0000000e40043225 */ /* 0x000fc800078e00ff */
[----:B------:R-:W-:-:S04]  /*1bf0*/  @!P3 IMAD.WIDE.U32 R20, R20, R12, R24 ;  /* 0x0000000c1414b225 */ /* 0x000fc800078e0018 */
[----:B------:R-:W-:-:S04]  /*1c00*/  IMAD.WIDE.U32 R6, R18, R8, R6 ;  /* 0x0000000812067225 */ /* 0x000fc800078e0006 */
[----:B------:R-:W-:Y:S02]  /*1c10*/  IMAD R2, R18, R13, R2 ;  /* 0x0000000d12027224 */ /* 0x000fe400078e0202 */
[----:B------:R-:W-:Y:S01]  /*1c20*/  @P3 IMAD.IADD R3, R5, 0x1, R3 ;  /* 0x0000000105033824 */ /* 0x000fe200078e0203 */
[----:B------:R-:W-:Y:S01]  /*1c30*/  @!P3 IADD3 R3, R21, R0, RZ ;  /* 0x000000001503b210 */ /* 0x000fe20007ffe0ff */
[----:B------:R-:W-:Y:S01]  /*1c40*/  IMAD.MOV.U32 R0, RZ, RZ, R6 ;  /* 0x000000ffff007224 */ /* 0x000fe200078e0006 */
[----:B------:R-:W-:Y:S02]  /*1c50*/  IADD3 R5, R7, R2, RZ ;  /* 0x0000000207057210 */ /* 0x000fe40007ffe0ff */
[----:B------:R-:W-:Y:S02]  /*1c60*/  @!P3 MOV R4, R20 ;  /* 0x000000140004b202 */ /* 0x000fe40000000f00 */
[----:B-1----:R-:W-:Y:S02]  /*1c70*/  MOV R2, R9 ;  /* 0x0000000900027202 */ /* 0x002fe40000000f00 */
.L_x_4212:
[----:B------:R-:W-:Y:S05]  /*1c80*/  BSYNC B0 ;  /* 0x0000000000007941 */ /* 0x000fea0003800000 */
.L_x_4210:
[----:B------:R-:W-:Y:S01]  /*1c90*/  ISETP.NE.AND P1, PT, R15, -0x1, PT ;  /* 0xffffffff0f00780c */ /* 0x000fe20003f25270 */
[----:B------:R-:W2:Y:S04]  /*1ca0*/  LD.E.64 R196, desc[UR6][R10.64+0x30] ;  /* 0x000030060ac47980 */ /* 0x000ea8000c101b00 */
[----:B------:R-:W3:Y:S04]  /*1cb0*/  LD.E R79, desc[UR6][R10.64+0xc0] ;  /* 0x0000c0060a4f7980 */ /* 0x000ee8000c101900 */
[----:B------:R-:W4:Y:S04]  /*1cc0*/  LD.E.64 R24, desc[UR6][R10.64+0x48] ;  /* 0x000048060a187980 */ /* 0x000f28000c101b00 */
[----:B------:R-:W2:Y:S04]  /*1cd0*/  @!P1 LD.E.64 R6, desc[UR6][R10.64+0x18] ;  /* 0x000018060a069980 */ /* 0x000ea8000c101b00 */
        /* <DEDUP_REMOVED lines=9> */
[----:B------:R-:W-:Y:S02]  /*1d70*/  IMAD.SHL.U32 R18, R70, 0x8, RZ ;  /* 0x0000000846127824 */ /* 0x000fe400078e00ff */
[----:B------:R-:W-:-:S03]  /*1d80*/  IMAD.SHL.U32 R12, R188, 0x40, RZ ;  /* 0x00000040bc0c7824 */ /* 0x000fc600078e00ff */
[----:B------:R-:W-:Y:S02]  /*1d90*/  IADD3 R28, P0, R18, R4, RZ ;  /* 0x00000004121c7210 */ /* 0x000fe40007f1e0ff */
[----:B------:R-:W-:Y:S01]  /*1da0*/  SHF.R.S32.HI R19, RZ, 0x1f, R18 ;  /* 0x0000001fff137819 */ /* 0x000fe20000011412 */
[----:B------:R-:W-:-:S04]  /*1db0*/  IMAD R4, R17, R64, RZ ;  /* 0x0000004011047224 */ /* 0x000fc800078e02ff */
[----:B------:R-:W-:Y:S01]  /*1dc0*/  IMAD.X R29, R19, 0x1, R3, P0 ;  /* 0x00000001131d7824 */ /* 0x000fe200000e0603 */
[----:B------:R-:W-:Y:S02]  /*1dd0*/  LOP3.LUT R3, R12, 0x1c0, RZ, 0xc0, !PT ;  /* 0x000001c00c037812 */ /* 0x000fe400078ec0ff */
[----:B------:R-:W-:Y:S02]  /*1de0*/  LEA.HI R72, R68, R59, RZ, 0x4 ;  /* 0x0000003b44487211 */ /* 0x000fe400078f20ff */
[----:B------:R-:W-:Y:S02]  /*1df0*/  LOP3.LUT R17, R3, 0x38, R18, 0xf8, !PT ;  /* 0x0000003803117812 */ /* 0x000fe400078ef812 */
[----:B------:R-:W-:Y:S01]  /*1e00*/  SHF.R.U32.HI R178, RZ, 0x3, R3 ;  /* 0x00000003ffb27819 */ /* 0x000fe20000011603 */
[----:B------:R-:W-:Y:S01]  /*1e10*/  IMAD R4, R2, R65, R4 ;  /* 0x0000004102047224 */ /* 0x000fe200078e0204 */
[----:B------:R-:W-:Y:S01]  /*1e20*/  LEA.HI R3, R68, R59, RZ, 0x6 ;  /* 0x0000003b44037211 */ /* 0x000fe200078f30ff */
[----:B------:R-:W-:Y:S01]  /*1e30*/  IMAD.WIDE.U32 R28, R2, R64, R28 ;  /* 0x00000040021c7225 */ /* 0x000fe200078e001c */
[----:B------:R-:W-:-:S02]  /*1e40*/  LOP3.LUT R2, R72, 0xfffffff0, RZ, 0xc0, !PT ;  /* 0xfffffff048027812 */ /* 0x000fc400078ec0ff */
[----:B------:R-:W-:Y:S01]  /*1e50*/  LOP3.LUT R178, R17, R178, RZ, 0x3c, !PT ;  /* 0x000000b211b27212 */ /* 0x000fe200078e3cff */
[----:B------:R-:W-:Y:S02]  /*1e60*/  IMAD.SHL.U32 R3, R3, 0x8, RZ ;  /* 0x0000000803037824 */ /* 0x000fe400078e00ff */
[----:B------:R-:W-:Y:S01]  /*1e70*/  IMAD.IADD R73, R59, 0x1, -R2 ;  /* 0x000000013b497824 */ /* 0x000fe200078e0a02 */
[----:B------:R-:W-:Y:S01]  /*1e80*/  IADD3 R29, R29, R4, RZ ;  /* 0x000000041d1d7210 */ /* 0x000fe20007ffe0ff */
[----:B-1----:R-:W-:Y:S01]  /*1e90*/  IMAD R22, R27, R8, RZ ;  /* 0x000000081b167224 */ /* 0x002fe200078e02ff */
[----:B------:R-:W-:Y:S02]  /*1ea0*/  LOP3.LUT R178, R178, 0xfffffe00, R3, 0xf8, !PT ;  /* 0xfffffe00b2b27812 */ /* 0x000fe400078ef803 */
[----:B------:R-:W-:Y:S02]  /*1eb0*/  SHF.R.S32.HI R2, RZ, 0x1f, R73 ;  /* 0x0000001fff027819 */ /* 0x000fe40000011449 */
[----:B------:R-:W-:Y:S01]  /*1ec0*/  SHF.R.S32.HI R74, RZ, 0x1f, R239 ;  /* 0x0000001fff4a7819 */ /* 0x000fe200000114ef */
[-C--:B------:R-:W-:Y:S01]  /*1ed0*/  IMAD R22, R13, R26.reuse, R22 ;  /* 0x0000001a0d167224 */ /* 0x080fe200078e0216 */
[----:B------:R-:W-:Y:S01]  /*1ee0*/  LEA.HI R75, R2, R73, RZ, 0x3 ;  /* 0x00000049024b7211 */ /* 0x000fe200078f18ff */
[----:B------:R-:W-:Y:S01]  /*1ef0*/  IMAD.WIDE.U32 R26, R8, R26, R28 ;  /* 0x0000001a081a7225 */ /* 0x000fe200078e001c */
[----:B------:R-:W-:-:S02]  /*1f00*/  SHF.R.S32.HI R185, RZ, 0x1f, R242 ;  /* 0x0000001fffb97819 */ /* 0x000fc400000114f2 */
[----:B------:R-:W-:Y:S01]  /*1f10*/  SHF.R.S32.HI R189, RZ, 0x1f, R188 ;  /* 0x0000001fffbd7819 */ /* 0x000fe200000114bc */
[----:B------:R-:W-:Y:S02]  /*1f20*/  IMAD.IADD R23, R27, 0x1, R22 ;  /* 0x000000011b177824 */ /* 0x000fe400078e0216 */
[----:B------:R-:W-:Y:S02]  /*1f30*/  IMAD.MOV.U32 R22, RZ, RZ, R26 ;  /* 0x000000ffff167224 */ /* 0x000fe400078e001a */
[----:B------:R-:W-:Y:S02]  /*1f40*/  IMAD R153, R65, R188, RZ ;  /* 0x000000bc41997224 */ /* 0x000fe400078e02ff */
[----:B------:R-:W-:-:S04]  /*1f50*/  IMAD.WIDE.U32 R22, R188, R64, R22 ;  /* 0x00000040bc167225 */ /* 0x000fc800078e0016 */
[----:B------:R-:W-:Y:S01]  /*1f60*/  IMAD R153, R189, R64, R153 ;  /* 0x00000040bd997224 */ /* 0x000fe200078e0299 */
[----:B------:R-:W-:-:S03]  /*1f70*/  LOP3.LUT R4, R75, 0xfffffff8, RZ, 0xc0, !PT ;  /* 0xfffffff84b047812 */ /* 0x000fc600078ec0ff */
[----:B------:R-:W-:Y:S01]  /*1f80*/  IMAD.IADD R153, R23, 0x1, R153 ;  /* 0x0000000117997824 */ /* 0x000fe200078e0299 */
[----:B------:R-:W-:Y:S01]  /*1f90*/  IADD3 R73, R73, -R4, RZ ;  /* 0x8000000449497210 */ /* 0x000fe20007ffe0ff */
[----:B------:R-:W-:-:S04]  /*1fa0*/  IMAD.WIDE R192, R237, 0x40, R188 ;  /* 0x00000040edc07825 */ /* 0x000fc800078e02bc */
[----:B------:R-:W-:Y:S01]  /*1fb0*/  IMAD R187, R67, R188, RZ ;  /* 0x000000bc43bb7224 */ /* 0x000fe200078e02ff */
[----:B------:R-:W-:-:S03]  /*1fc0*/  LEA.HI R68, R68, R59, RZ, 0x5 ;  /* 0x0000003b44447211 */ /* 0x000fc600078f28ff */
[----:B------:R-:W-:Y:S01]  /*1fd0*/  IMAD R187, R189, R66, R187 ;  /* 0x00000042bdbb7224 */ /* 0x000fe200078e02bb */
[----:B------:R-:W-:Y:S01]  /*1fe0*/  MOV R54, 0x20 ;  /* 0x0000002000367802 */ /* 0x000fe20000000f00 */
[----:B------:R-:W-:Y:S01]  /*1ff0*/  IMAD.MOV.U32 R56, RZ, RZ, 0x10 ;  /* 0x00000010ff387424 */ /* 0x000fe200078e00ff */
[C---:B------:R-:W-:Y:S01]  /*2000*/  SHF.L.U64.HI R233, R66.reuse, 0x4, R67 ;  /* 0x0000000442e97819 */ /* 0x040fe20000010243 */
[----:B------:R-:W-:Y:S01]  /*2010*/  IMAD.SHL.U32 R232, R66, 0x10, RZ ;  /* 0x0000001042e87824 */ /* 0x000fe200078e00ff */
[C---:B------:R-:W-:Y:S01]  /*2020*/  SHF.L.U64.HI R231, R64.reuse, 0x4, R65 ;  /* 0x0000000440e77819 */ /* 0x040fe20000010241 */
[----:B------:R-:W-:Y:S01]  /*2030*/  IMAD.SHL.U32 R230, R64, 0x10, RZ ;  /* 0x0000001040e67824 */ /* 0x000fe200078e00ff */
[----:B------:R-:W-:Y:S01]  /*2040*/  SHF.R.S32.HI R72, RZ, 0x4, R72 ;  /* 0x00000004ff487819 */ /* 0x000fe20000011448 */
[----:B------:R-:W-:Y:S02]  /*2050*/  IMAD.SHL.U32 R77, R70, 0x4, RZ ;  /* 0x00000004464d7824 */ /* 0x000fe400078e00ff */
[----:B--2---:R-:W-:-:S02]  /*2060*/  @!P1 IMAD R3, R7, R239, RZ ;  /* 0x000000ef07039224 */ /* 0x004fc400078e02ff */
[-C--:B------:R-:W-:Y:S02]  /*2070*/  @P1 IMAD R7, R197, R15.reuse, RZ ;  /* 0x0000000fc5071224 */ /* 0x080fe400078e02ff */
[----:B------:R-:W-:-:S04]  /*2080*/  @P1 IMAD.WIDE.U32 R14, R196, R15, RZ ;  /* 0x0000000fc40e1225 */ /* 0x000fc800078e00ff */
[C---:B------:R-:W-:Y:S02]  /*2090*/  @!P1 IMAD R3, R6.reuse, R74, R3 ;  /* 0x0000004a06039224 */ /* 0x040fe400078e0203 */
[----:B------:R-:W-:-:S04]  /*20a0*/  @!P1 IMAD.WIDE.U32 R28, R6, R239, RZ ;  /* 0x000000ef061c9225 */ /* 0x000fc800078e00ff */
[----:B------:R-:W-:Y:S01]  /*20b0*/  @P1 IMAD.MOV.U32 R2, RZ, RZ, R14 ;  /* 0x000000ffff021224 */ /* 0x000fe200078e000e */
[----:B------:R-:W-:Y:S01]  /*20c0*/  IADD3 R14, R18, 0x40, RZ ;  /* 0x00000040120e7810 */ /* 0x000fe20007ffe0ff */
[----:B------:R-:W-:Y:S02]  /*20d0*/  @P1 IMAD.IADD R7, R15, 0x1, R7 ;  /* 0x000000010f071824 */ /* 0x000fe400078e0207 */
[----:B------:R-:W-:Y:S02]  /*20e0*/  @!P1 IMAD.MOV.U32 R2, RZ, RZ, R28 ;  /* 0x000000ffff029224 */ /* 0x000fe400078e001c */
[----:B------:R-:W-:Y:S01]  /*20f0*/  @!P1 IMAD.IADD R7, R29, 0x1, R3 ;  /* 0x000000011d079824 */ /* 0x000fe200078e0203 */
[-C--:B---3--:R-:W-:Y:S01]  /*2100*/  ISETP.GE.AND P1, PT, R14, R79.reuse, PT ;  /* 0x0000004f0e00720c */ /* 0x088fe20003f26270 */
[----:B----4-:R-:W-:Y:S01]  /*2110*/  IMAD R3, R25, R242, RZ ;  /* 0x000000f219037224 */ /* 0x010fe200078e02ff */
[----:B------:R-:W-:Y:S02]  /*2120*/  ISETP.GE.AND P2, PT, R18, R79, PT ;  /* 0x0000004f1200720c */ /* 0x000fe40003f46270 */
[----:B------:R-:W-:-:S02]  /*2130*/  SEL R76, RZ, 0xffffffff, P1 ;  /* 0xffffffffff4c7807 */ /* 0x000fc40000800000 */
[----:B------:R-:W-:Y:S01]  /*2140*/  IADD3 R6, P0, R18, R2, RZ ;  /* 0x0000000212067210 */ /* 0x000fe20007f1e0ff */
[----:B------:R-:W-:Y:S01]  /*2150*/  IMAD R2, R24, R185, R3 ;  /* 0x000000b918027224 */ /* 0x000fe200078e0203 */
[----:B------:R-:W-:Y:S01]  /*2160*/  SEL R3, RZ, 0x1, P2 ;  /* 0x00000001ff037807 */ /* 0x000fe20001000000 */
[----:B------:R-:W-:-:S05]  /*2170*/  IMAD.SHL.U32 R76, R76, 0x2, RZ ;  /* 0x000000024c4c7824 */ /* 0x000fca00078e00ff */
[----:B------:R-:W-:Y:S02]  /*2180*/  LOP3.LUT R76, R76, 0x2, R3, 0xe2, !PT ;  /* 0x000000024c4c7812 */ /* 0x000fe400078ee203 */
[----:B------:R-:W-:Y:S01]  /*2190*/  SHF.R.S32.HI R3, RZ, 0x1f, R78 ;  /* 0x0000001fff037819 */ /* 0x000fe2000001144e */
[----:B------:R-:W-:Y:S01]  /*21a0*/  IMAD.X R7, R19, 0x1, R7, P0 ;  /* 0x0000000113077824 */ /* 0x000fe200000e0607 */
[C---:B------:R-:W-:Y:S02]  /*21b0*/  LEA R152, P0, R22.reuse, R20, 0x1 ;  /* 0x0000001416987211 */ /* 0x040fe400078008ff */
[----:B------:R-:W-:Y:S02]  /*21c0*/  LEA.HI R3, R3, R78, RZ, 0x7 ;  /* 0x0000004e03037211 */ /* 0x000fe400078f38ff */
[----:B------:R-:W-:Y:S02]  /*21d0*/  LEA.HI.X R153, R22, R21, R153, 0x1, P0 ;  /* 0x0000001516997211 */ /* 0x000fe400000f0c99 */
[----:B------:R-:W-:-:S02]  /*21e0*/  SHF.R.S32.HI R3, RZ, 0x7, R3 ;  /* 0x00000007ff037819 */ /* 0x000fc40000011403 */
[----:B------:R-:W-:Y:S02]  /*21f0*/  IADD3 R182, P0, R18, R0, RZ ;  /* 0x0000000012b67210 */ /* 0x000fe40007f1e0ff */
[----:B------:R-:W-:Y:S02]  /*2200*/  VIMNMX R98, R234, R3, !PT ;  /* 0x00000003ea627248 */ /* 0x000fe40007fe0100 */
[----:B------:R-:W-:Y:S02]  /*2210*/  R2P PR, R73, 0x6 ;  /* 0x0000000649007804 */ /* 0x000fe40000000000 */
[----:B------:R-:W-:Y:S01]  /*2220*/  ISETP.GT.AND P3, PT, R55, R98, PT ;  /* 0x000000623700720c */ /* 0x000fe20003f64270 */
[----:B------:R-:W-:Y:S02]  /*2230*/  IMAD.X R183, R19, 0x1, R5, P0 ;  /* 0x0000000113b77824 */ /* 0x000fe400000e0605 */
[----:B------:R-:W-:-:S04]  /*2240*/  IMAD.WIDE.U32 R24, R242, R24, R6 ;  /* 0x00000018f2187225 */ /* 0x000fc800078e0006 */
[----:B------:R-:W-:Y:S02]  /*2250*/  IMAD R195, R193, R196, RZ ;  /* 0x000000c4c1c37224 */ /* 0x000fe400078e02ff */
[----:B------:R-:W-:-:S04]  /*2260*/  IMAD.WIDE.U32 R182, R188, R66, R182 ;  /* 0x00000042bcb67225 */ /* 0x000fc800078e00b6 */
[----:B------:R-:W-:Y:S01]  /*2270*/  IMAD.IADD R25, R25, 0x1, R2 ;  /* 0x0000000119197824 */ /* 0x000fe200078e0202 */
[----:B------:R-:W-:Y:S01]  /*2280*/  LOP3.LUT R0, R68, 0xffffffe0, RZ, 0xc0, !PT ;  /* 0xffffffe044007812 */ /* 0x000fe200078ec0ff */
[----:B------:R-:W-:Y:S01]  /*2290*/  IMAD R195, R192, R197, R195 ;  /* 0x000000c5c0c37224 */ /* 0x000fe200078e02c3 */
[----:B------:R-:W-:Y:S01]  /*22a0*/  LEA R236, P0, R182, R190, 0x1 ;  /* 0x000000beb6ec7211 */ /* 0x000fe200078008ff */
[----:B------:R-:W-:Y:S02]  /*22b0*/  IMAD.IADD R187, R183, 0x1, R187 ;  /* 0x00000001b7bb7824 */ /* 0x000fe400078e02bb */
        /* <DEDUP_REMOVED lines=25> */
[----:B------:R-:W-:Y:S01]  /*2450*/  IMAD.WIDE.U32 R200, R64, 0xe0, RZ ;  /* 0x000000e040c87825 */ /* 0x000fe200078e00ff */
        /* <DEDUP_REMOVED lines=184> */
.L_x_4347:
        /* <DEDUP_REMOVED lines=19> */
.L_x_4215:
[----:B------:R-:W-:Y:S05]  /*3110*/  BSYNC B0 ;  /* 0x0000000000007941 */ /* 0x000fea0003800000 */
.L_x_4214:
        /* <DEDUP_REMOVED lines=12> */
.L_x_4217:
[----:B------:R-:W-:Y:S05]  /*31e0*/  BSYNC B0 ;  /* 0x0000000000007941 */ /* 0x000fea0003800000 */
.L_x_4216:
        /* <DEDUP_REMOVED lines=15> */
.L_x_4219:
[----:B------:R-:W-:Y:S05]  /*32e0*/  BSYNC B0 ;  /* 0x0000000000007941 */ /* 0x000fea0003800000 */
.L_x_4218:
        /* <DEDUP_REMOVED lines=13> */
.L_x_4221:
[----:B------:R-:W-:Y:S05]  /*33c0*/  BSYNC B0 ;  /* 0x0000000000007941 */ /* 0x000fea0003800000 */
.L_x_4220:
        /* <DEDUP_REMOVED lines=17> */
.L_x_4223:
[----:B------:R-:W-:Y:S05]  /*34e0*/  BSYNC B0 ;  /* 0x0000000000007941 */ /* 0x000fea0003800000 */
.L_x_4222:
        /* <DEDUP_REMOVED lines=12> */
.L_x_4225:
[----:B------:R-:W-:Y:S05]  /*35b0*/  BSYNC B0 ;  /* 0x0000000000007941 */ /* 0x000fea0003800000 */
.L_x_4224:
        /* <DEDUP_REMOVED lines=12> */
.L_x_4227:
[----:B------:R-:W-:Y:S05]  /*3680*/  BSYNC B0 ;  /* 0x0000000000007941 */ /* 0x000fea0003800000 */
.L_x_4226:
        /* <DEDUP_REMOVED lines=12> */
.L_x_4229:
[----:B------:R-:W-:Y:S05]  /*3750*/  BSYNC B0 ;  /* 0x0000000000007941 */ /* 0x000fea0003800000 */
.L_x_4228:
        /* <DEDUP_REMOVED lines=67> */
.L_x_4236:
[----:B------:R-:W-:Y:S05]  /*3b90*/  BSYNC B0 ;  /* 0x0000000000007941 */ /* 0x000fea0003800000 */
.L_x_4235:
        /* <DEDUP_REMOVED lines=49> */
.L_x_4234:
[----:B------:R-:W-:Y:S05]  /*3eb0*/  BSYNC B1 ;  /* 0x0000000000017941 */ /* 0x000fea0003800000 */
.L_x_4233:
        /* <DEDUP_REMOVED lines=64> */
.L_x_4240:
[----:B------:R-:W-:Y:S05]  /*42c0*/  BSYNC B0 ;  /* 0x0000000000007941 */ /* 0x000fea0003800000 */
.L_x_4239:
        /* <DEDUP_REMOVED lines=50> */
.L_x_4238:
[----:B------:R-:W-:Y:S05]  /*45f0*/  BSYNC B1 ;  /* 0x0000000000017941 */ /* 0x000fea0003800000 */
.L_x_4237:
        /* <DEDUP_REMOVED lines=64> */
.L_x_4244:
[----:B------:R-:W-:Y:S05]  /*4a00*/  BSYNC B0 ;  /* 0x0000000000007941 */ /* 0x000fea0003800000 */
.L_x_4243:
        /* <DEDUP_REMOVED lines=50> */
.L_x_4242:
[----:B------:R-:W-:Y:S05]  /*4d30*/  BSYNC B1 ;  /* 0x0000000000017941 */ /* 0x000fea0003800000 */
.L_x_4241:
        /* <DEDUP_REMOVED lines=66> */
.L_x_4248:
[----:B------:R-:W-:Y:S05]  /*5160*/  BSYNC B0 ;  /* 0x0000000000007941 */ /* 0x000fea0003800000 */
.L_x_4247:
        /* <DEDUP_REMOVED lines=50> */
.L_x_4246:
[----:B------:R-:W-:Y:S05]  /*5490*/  BSYNC B1 ;  /* 0x0000000000017941 */ /* 0x000fea0003800000 */
.L_x_4245:
        /* <DEDUP_REMOVED lines=64> */
.L_x_4252:
[----:B------:R-:W-:Y:S05]  /*58a0*/  BSYNC B0 ;  /* 0x0000000000007941 */ /* 0x000fea0003800000 */
.L_x_4251:
        /* <DEDUP_REMOVED lines=50> */
.L_x_4250:
[----:B------:R-:W-:Y:S05]  /*5bd0*/  BSYNC B1 ;  /* 0x0000000000017941 */ /* 0x000fea0003800000 */
.L_x_4249:
        /* <DEDUP_REMOVED lines=66> */
.L_x_4256:
[----:B------:R-:W-:Y:S05]  /*6000*/  BSYNC B0 ;  /* 0x0000000000007941 */ /* 0x000fea0003800000 */
.L_x_4255:
        /* <DEDUP_REMOVED lines=50> */
.L_x_4254:
[----:B------:R-:W-:Y:S05]  /*6330*/  BSYNC B1 ;  /* 0x0000000000017941 */ /* 0x000fea0003800000 */
.L_x_4253:
        /* <DEDUP_REMOVED lines=66> */
.L_x_4260:
[----:B------:R-:W-:Y:S05]  /*6760*/  BSYNC B0 ;  /* 0x0000000000007941 */ /* 0x000fea0003800000 */
.L_x_4259:
        /* <DEDUP_REMOVED lines=50> */
.L_x_4258:
[----:B------:R-:W-:Y:S05]  /*6a90*/  BSYNC B1 ;  /* 0x0000000000017941 */ /* 0x000fea0003800000 */
.L_x_4257:
        /* <DEDUP_REMOVED lines=66> */
.L_x_4264:
[----:B------:R-:W-:Y:S05]  /*6ec0*/  BSYNC B0 ;  /* 0x0000000000007941 */ /* 0x000fea0003800000 */
.L_x_4263:
        /* <DEDUP_REMOVED lines=50> */
.L_x_4262:
[----:B------:R-:W-:Y:S05]  /*71f0*/  BSYNC B1 ;  /* 0x0000000000017941 */ /* 0x000fea0003800000 */
.L_x_4261:
        /* <DEDUP_REMOVED lines=9> */
.L_x_4232:
        /* <DEDUP_REMOVED lines=89> */
.L_x_4271:
[----:B------:R-:W-:Y:S05]  /*7820*/  BSYNC B0 ;  /* 0x0000000000007941 */ /* 0x000fea0003800000 */
.L_x_4270:
[----:B-----5:R2:W-:Y:S02]  /*7830*/  ST.E.128 desc[UR6][R136.64], R48 ;  /* 0x0000003088007985 */ /* 0x0205e4000c101d06 */
.L_x_4269:
[----:B------:R-:W-:Y:S05]  /*7840*/  BSYNC B1 ;  /* 0x0000000000017941 */ /* 0x000fea0003800000 */
.L_x_4268:
        /* <DEDUP_REMOVED lines=86> */
.L_x_4273:
[----:B------:R-:W-:Y:S05]  /*7db0*/  BSYNC B0 ;  /* 0x0000000000007941 */ /* 0x000fea0003800000 */
.L_x_4272:
[----:B-----5:R3:W-:Y:S02]  /*7dc0*/  ST.E.128 desc[UR6][R136.64+0x80], R48 ;  /* 0x0000803088007985 */ /* 0x0207e4000c101d06 */
.L_x_4267:
[----:B------:R-:W-:Y:S05]  /*7dd0*/  BSYNC B2 ;  /* 0x0000000000027941 */ /* 0x000fea0003800000 */
.L_x_4266:
        /* <DEDUP_REMOVED lines=20> */
[----:B------:R-:W-:Y:S01]  /*7f20*/  IMAD.MOV.U32 R252, RZ, RZ, RZ ;  /* 0x000000fffffc7224 */ /* 0x000fe200078e00ff */
[----:B------:R-:W-:Y:S01]  /*7f30*/  SHF.R.S32.HI R52, RZ, 0x1, R52 ;  /* 0x00000001ff347819 */ /* 0x000fe20000011434 */
[----:B------:R-:W-:Y:S01]  /*7f40*/  IMAD.U32 R37, R48, 0x10000, RZ ;  /* 0x0001000030257824 */ /* 0x000fe200078e00ff */
[C---:B------:R-:W-:Y:S01]  /*7f50*/  LOP3.LUT R43, R49.reuse, 0xffff0000, RZ, 0xc0, !PT ;  /* 0xffff0000312b7812 */ /* 0x040fe200078ec0ff */
[----:B------:R-:W-:Y:S01]  /*7f60*/  IMAD.U32 R40, R49, 0x10000, RZ ;  /* 0x0001000031287824 */ /* 0x000fe200078e00ff */
[----:B------:R-:W-:Y:S01]  /*7f70*/  ISETP.GE.AND P1, PT, R18, R52, PT ;  /* 0x000000341200720c */ /* 0x000fe20003f26270 */
[--C-:B------:R-:W-:Y:S01]  /*7f80*/  IMAD.MOV.U32 R248, RZ, RZ, R52.reuse ;  /* 0x000000fffff87224 */ /* 0x100fe200078e0034 */
[C---:B------:R-:W-:Y:S01]  /*7f90*/  SHF.L.U32 R44, R50.reuse, 0x10, RZ ;  /* 0x00000010322c7819 */ /* 0x040fe200000006ff */
[C---:B------:R-:W-:Y:S01]  /*7fa0*/  IMAD.U32 R48, R51.reuse, 0x10000, RZ ;  /* 0x0001000033307824 */ /* 0x040fe200078e00ff */
[----:B------:R-:W-:Y:S02]  /*7fb0*/  LOP3.LUT R47, R50, 0xffff0000, RZ, 0xc0, !PT ;  /* 0xffff0000322f7812 */ /* 0x000fe400078ec0ff */
        /* <DEDUP_REMOVED lines=8> */
[C---:B--2---:R-:W-:Y:S02]  /*8040*/  LEA R250, P0, R249.reuse, R132, 0x1 ;  /* 0x00000084f9fa7211 */ /* 0x044fe400078008ff */
[----:B------:R-:W2:Y:S02]  /*8050*/  LD.E.128 R20, desc[UR6][R20.64] ;  /* 0x0000000614147980 */ /* 0x000ea4000c101d00 */
        /* <DEDUP_REMOVED lines=59> */
.L_x_4279:
[----:B------:R-:W-:Y:S05]  /*8410*/  BSYNC B0 ;  /* 0x0000000000007941 */ /* 0x000fea0003800000 */
.L_x_4278:
[----:B-----5:R4:W-:Y:S02]  /*8420*/  ST.E.128 desc[UR6][R246.64], R48 ;  /* 0x00000030f6007985 */ /* 0x0209e4000c101d06 */
.L_x_4277:
[----:B------:R-:W-:Y:S05]  /*8430*/  BSYNC B1 ;  /* 0x0000000000017941 */ /* 0x000fea0003800000 */
.L_x_4276:
        /* <DEDUP_REMOVED lines=28> */
[----:B------:R-:W-:Y:S02]  /*8600*/  LEA R20, P0, R248, R250, 0x1 ;  /* 0x000000faf8147211 */ /* 0x000fe400078008ff */
        /* <DEDUP_REMOVED lines=64> */
.L_x_4281:
[----:B------:R-:W-:Y:S05]  /*8a10*/  BSYNC B0 ;  /* 0x0000000000007941 */ /* 0x000fea0003800000 */
.L_x_4280:
[----:B-----5:R3:W-:Y:S02]  /*8a20*/  ST.E.128 desc[UR6][R246.64], R48 ;  /* 0x00000030f6007985 */ /* 0x0207e4000c101d06 */
.L_x_4275:
[----:B------:R-:W-:Y:S05]  /*8a30*/  BSYNC B2 ;  /* 0x0000000000027941 */ /* 0x000fea0003800000 */
.L_x_4274:
        /* <DEDUP_REMOVED lines=99> */
.L_x_4287:
[----:B------:R-:W-:Y:S05]  /*9070*/  BSYNC B0 ;  /* 0x0000000000007941 */ /* 0x000fea0003800000 */
.L_x_4286:
[----:B-----5:R3:W-:Y:S02]  /*9080*/  ST.E.128 desc[UR6][R246.64], R48 ;  /* 0x00000030f6007985 */ /* 0x0207e4000c101d06 */
.L_x_4285:
[----:B------:R-:W-:Y:S05]  /*9090*/  BSYNC B1 ;  /* 0x0000000000017941 */ /* 0x000fea0003800000 */
.L_x_4284:
        /* <DEDUP_REMOVED lines=93> */
.L_x_4289:
[----:B------:R-:W-:Y:S05]  /*9670*/  BSYNC B0 ;  /* 0x0000000000007941 */ /* 0x000fea0003800000 */
.L_x_4288:
[----:B-----5:R3:W-:Y:S02]  /*9680*/  ST.E.128 desc[UR6][R246.64], R48 ;  /* 0x00000030f6007985 */ /* 0x0207e4000c101d06 */
.L_x_4283:
[----:B------:R-:W-:Y:S05]  /*9690*/  BSYNC B2 ;  /* 0x0000000000027941 */ /* 0x000fea0003800000 */
.L_x_4282:
        /* <DEDUP_REMOVED lines=101> */
.L_x_4295:
[----:B------:R-:W-:Y:S05]  /*9cf0*/  BSYNC B0 ;  /* 0x0000000000007941 */ /* 0x000fea0003800000 */
.L_x_4294:
[----:B-----5:R3:W-:Y:S02]  /*9d00*/  ST.E.128 desc[UR6][R246.64], R48 ;  /* 0x00000030f6007985 */ /* 0x0207e4000c101d06 */
.L_x_4293:
[----:B------:R-:W-:Y:S05]  /*9d10*/  BSYNC B1 ;  /* 0x0000000000017941 */ /* 0x000fea0003800000 */
.L_x_4292:
        /* <DEDUP_REMOVED lines=93> */
.L_x_4297:
[----:B------:R-:W-:Y:S05]  /*a2f0*/  BSYNC B0 ;  /* 0x0000000000007941 */ /* 0x000fea0003800000 */
.L_x_4296:
[----:B-----5:R3:W-:Y:S02]  /*a300*/  ST.E.128 desc[UR6][R246.64], R48 ;  /* 0x00000030f6007985 */ /* 0x0207e4000c101d06 */
.L_x_4291:
[----:B------:R-:W-:Y:S05]  /*a310*/  BSYNC B2 ;  /* 0x0000000000027941 */ /* 0x000fea0003800000 */
.L_x_4290:
        /* <DEDUP_REMOVED lines=99> */
.L_x_4303:
[----:B------:R-:W-:Y:S05]  /*a950*/  BSYNC B0 ;  /* 0x0000000000007941 */ /* 0x000fea0003800000 */
.L_x_4302:
[----:B-----5:R3:W-:Y:S02]  /*a960*/  ST.E.128 desc[UR6][R246.64], R48 ;  /* 0x00000030f6007985 */ /* 0x0207e4000c101d06 */
.L_x_4301:
[----:B------:R-:W-:Y:S05]  /*a970*/  BSYNC B1 ;  /* 0x0000000000017941 */ /* 0x000fea0003800000 */
.L_x_4300:
        /* <DEDUP_REMOVED lines=93> */
.L_x_4305:
[----:B------:R-:W-:Y:S05]  /*af50*/  BSYNC B0 ;  /* 0x0000000000007941 */ /* 0x000fea0003800000 */
.L_x_4304:
[----:B-----5:R3:W-:Y:S02]  /*af60*/  ST.E.128 desc[UR6][R246.64], R48 ;  /* 0x00000030f6007985 */ /* 0x0207e4000c101d06 */
.L_x_4299:
[----:B------:R-:W-:Y:S05]  /*af70*/  BSYNC B2 ;  /* 0x0000000000027941 */ /* 0x000fea0003800000 */
.L_x_4298:
        /* <DEDUP_REMOVED lines=101> */
.L_x_4311:
[----:B------:R-:W-:Y:S05]  /*b5d0*/  BSYNC B0 ;  /* 0x0000000000007941 */ /* 0x000fea0003800000 */
.L_x_4310:
[----:B-----5:R3:W-:Y:S02]  /*b5e0*/  ST.E.128 desc[UR6][R246.64], R48 ;  /* 0x00000030f6007985 */ /* 0x0207e4000c101d06 */
.L_x_4309:
[----:B------:R-:W-:Y:S05]  /*b5f0*/  BSYNC B1 ;  /* 0x0000000000017941 */ /* 0x000fea0003800000 */
.L_x_4308:
        /* <DEDUP_REMOVED lines=93> */
.L_x_4313:
[----:B------:R-:W-:Y:S05]  /*bbd0*/  BSYNC B0 ;  /* 0x0000000000007941 */ /* 0x000fea0003800000 */
.L_x_4312:
[----:B-----5:R3:W-:Y:S02]  /*bbe0*/  ST.E.128 desc[UR6][R246.64], R48 ;  /* 0x00000030f6007985 */ /* 0x0207e4000c101d06 */
.L_x_4307:
[----:B------:R-:W-:Y:S05]  /*bbf0*/  BSYNC B2 ;  /* 0x0000000000027941 */ /* 0x000fea0003800000 */
.L_x_4306:
        /* <DEDUP_REMOVED lines=101> */
.L_x_4319:
[----:B------:R-:W-:Y:S05]  /*c250*/  BSYNC B0 ;  /* 0x0000000000007941 */ /* 0x000fea0003800000 */
.L_x_4318:
[----:B-----5:R3:W-:Y:S02]  /*c260*/  ST.E.128 desc[UR6][R246.64], R48 ;  /* 0x00000030f6007985 */ /* 0x0207e4000c101d06 */
.L_x_4317:
[----:B------:R-:W-:Y:S05]  /*c270*/  BSYNC B1 ;  /* 0x0000000000017941 */ /* 0x000fea0003800000 */
.L_x_4316:
        /* <DEDUP_REMOVED lines=93> */
.L_x_4321:
[----:B------:R-:W-:Y:S05]  /*c850*/  BSYNC B0 ;  /* 0x0000000000007941 */ /* 0x000fea0003800000 */
.L_x_4320:
[----:B-----5:R3:W-:Y:S02]  /*c860*/  ST.E.128 desc[UR6][R246.64], R48 ;  /* 0x00000030f6007985 */ /* 0x0207e4000c101d06 */
.L_x_4315:
[----:B------:R-:W-:Y:S05]  /*c870*/  BSYNC B2 ;  /* 0x0000000000027941 */ /* 0x000fea0003800000 */
.L_x_4314:
        /* <DEDUP_REMOVED lines=101> */
.L_x_4327:
[----:B------:R-:W-:Y:S05]  /*ced0*/  BSYNC B0 ;  /* 0x0000000000007941 */ /* 0x000fea0003800000 */
.L_x_4326:
[----:B-----5:R3:W-:Y:S02]  /*cee0*/  ST.E.128 desc[UR6][R48.64], R36 ;  /* 0x0000002430007985 */ /* 0x0207e4000c101d06 */
.L_x_4325:
[----:B------:R-:W-:Y:S05]  /*cef0*/  BSYNC B1 ;  /* 0x0000000000017941 */ /* 0x000fea0003800000 */
.L_x_4324:
        /* <DEDUP_REMOVED lines=93> */
.L_x_4329:
[----:B------:R-:W-:Y:S05]  /*d4d0*/  BSYNC B0 ;  /* 0x0000000000007941 */ /* 0x000fea0003800000 */
.L_x_4328:
[----:B-----5:R1:W-:Y:S02]  /*d4e0*/  ST.E.128 desc[UR6][R38.64], R20 ;  /* 0x0000001426007985 */ /* 0x0203e4000c101d06 */
.L_x_4323:
[----:B------:R-:W-:Y:S05]  /*d4f0*/  BSYNC B2 ;  /* 0x0000000000027941 */ /* 0x000fea0003800000 */
.L_x_4322:
[----:B---3--:R-:W3:Y:S02]  /*d500*/  LD.E R3, desc[UR6][R10.64+0xd0] ;  /* 0x0000d0060a037980 */ /* 0x008ee4000c101900 */
[----:B---3--:R-:W-:Y:S05]  /*d510*/  IMAD.U32 R3, R3, -0x40, RZ ;  /* 0xffffffc003037824 */ /* 0x008fea00078e00ff */
[C---:B------:R-:W-:Y:S02]  /*d520*/  LEA R134, P1, R3.reuse, R134, 0x1 ;  /* 0x0000008603867211 */ /* 0x040fe400078208ff */
[C---:B------:R-:W-:Y:S02]  /*d530*/  LEA R132, P0, R3.reuse, R132, 0x1 ;  /* 0x0000008403847211 */ /* 0x040fe400078008ff */
[C---:B------:R-:W-:Y:S02]  /*d540*/  LEA.HI.X.SX32 R135, R3.reuse, R135, 0x1, P1 ;  /* 0x0000008703877211 */ /* 0x040fe400008f0eff */
[----:B------:R-:W-:Y:S01]  /*d550*/  LEA.HI.X.SX32 R133, R3, R133, 0x1, P0 ;  /* 0x0000008503857211 */ /* 0x000fe200000f0eff */
[----:B------:R-:W-:Y:S05]  /*d560*/  BRA `(.L_x_4265) ;  /* 0x0000000800807947 */ /* 0x000fea0003800000 */
.L_x_4231:
        /* <DEDUP_REMOVED lines=18> */
.L_x_4331:
[----:B------:R-:W-:Y:S05]  /*d690*/  BSYNC B0 ;  /* 0x0000000000007941 */ /* 0x000fea0003800000 */
.L_x_4330:
        /* <DEDUP_REMOVED lines=20> */
.L_x_4333:
[----:B------:R-:W-:Y:S05]  /*d7e0*/  BSYNC B0 ;  /* 0x0000000000007941 */ /* 0x000fea0003800000 */
.L_x_4332:
        /* <DEDUP_REMOVED lines=28> */
.L_x_4335:
[----:B------:R-:W-:Y:S05]  /*d9b0*/  BSYNC B0 ;  /* 0x0000000000007941 */ /* 0x000fea0003800000 */
.L_x_4334:
        /* <DEDUP_REMOVED lines=18> */
.L_x_4337:
[----:B------:R-:W-:Y:S05]  /*dae0*/  BSYNC B0 ;  /* 0x0000000000007941 */ /* 0x000fea0003800000 */
.L_x_4336:
        /* <DEDUP_REMOVED lines=16> */
.L_x_4339:
[----:B------:R-:W-:Y:S05]  /*dbf0*/  BSYNC B0 ;  /* 0x0000000000007941 */ /* 0x000fea0003800000 */
.L_x_4338:
        /* <DEDUP_REMOVED lines=18> */
.L_x_4341:
[----:B------:R-:W-:Y:S05]  /*dd20*/  BSYNC B0 ;  /* 0x0000000000007941 */ /* 0x000fea0003800000 */
.L_x_4340:
        /* <DEDUP_REMOVED lines=18> */
.L_x_4343:
[----:B------:R-:W-:Y:S05]  /*de50*/  BSYNC B0 ;  /* 0x0000000000007941 */ /* 0x000fea0003800000 */
.L_x_4342:
        /* <DEDUP_REMOVED lines=17> */
.L_x_4265:
[----:B------:R-:W-:Y:S05]  /*df70*/  BSYNC B3 ;  /* 0x0000000000037941 */ /* 0x000fea0003800000 */
.L_x_4230:
        /* <DEDUP_REMOVED lines=89> */
.L_x_4345:
        /* <DEDUP_REMOVED lines=8> */
.L_x_4346:
[----:B------:R-:W-:Y:S05]  /*e590*/  BSYNC B0 ;  /* 0x0000000000007941 */ /* 0x000fea0003800000 */
.L_x_4344:
[----:B------:R-:W-:Y:S04]  /*e5a0*/  IADD3 R13, R13, -0x1, RZ ;  /* 0xffffffff0d0d7810 */ /* 0x000fe80007ffe0ff */
[----:B------:R-:W-:Y:S11]  /*e5b0*/  ISETP.GT.AND P0, PT, R13, R98, PT ;  /* 0x000000620d00720c */ /* 0x000ff60003f04270 */
[----:B------:R-:W-:Y:S02]  /*e5c0*/  @!UPT UIADD3 URZ, URZ, URZ, URZ ;  /* 0x0000003f3f3ff290 */ /* 0x000fe4000fffe03f */
[----:B------:R-:W-:Y:S05]  /*e5d0*/  @P0 BRA `(.L_x_4347) ;  /* 0xffffff4800800947 */ /* 0x000fea000383ffff */
.L_x_4213:
        /* <DEDUP_REMOVED lines=110> */
.L_x_4356:
[----:B------:R-:W-:Y:S05]  /*ecc0*/  BSYNC B0 ;  /* 0x0000000000007941 */ /* 0x000fea0003800000 */
.L_x_4355:
[----:B-----5:R3:W-:Y:S02]  /*ecd0*/  STS.128 [R241], R20 ;  /* 0x00000014f1007388 */ /* 0x0207e40000000c00 */
.L_x_4354:
[----:B------:R-:W-:Y:S05]  /*ece0*/  BSYNC B1 ;  /* 0x0000000000017941 */ /* 0x000fea0003800000 */
.L_x_4353:
        /* <DEDUP_REMOVED lines=45> */
.L_x_4358:
[----:B------:R-:W-:Y:S05]  /*efc0*/  BSYNC B0 ;  /* 0x0000000000007941 */ /* 0x000fea0003800000 */
.L_x_4357:
[----:B-----5:R1:W-:Y:S02]  /*efd0*/  STS.128 [R241+0x2000], R20 ;  /* 0x00200014f1007388 */ /* 0x0203e40000000c00 */
.L_x_4352:
[----:B------:R-:W-:Y:S05]  /*efe0*/  BSYNC B2 ;  /* 0x0000000000027941 */ /* 0x000fea0003800000 */
.L_x_4351:
        /* <DEDUP_REMOVED lines=59> */
.L_x_4364:
[----:B------:R-:W-:Y:S05]  /*f3a0*/  BSYNC B0 ;  /* 0x0000000000007941 */ /* 0x000fea0003800000 */
.L_x_4363:
[----:B-----5:R3:W-:Y:S02]  /*f3b0*/  STS.128 [R241+0x800], R20 ;  /* 0x00080014f1007388 */ /* 0x0207e40000000c00 */
.L_x_4362:
[----:B------:R-:W-:Y:S05]  /*f3c0*/  BSYNC B1 ;  /* 0x0000000000017941 */ /* 0x000fea0003800000 */
.L_x_4361:
        /* <DEDUP_REMOVED lines=45> */
.L_x_4366:
[----:B------:R-:W-:Y:S05]  /*f6a0*/  BSYNC B0 ;  /* 0x0000000000007941 */ /* 0x000fea0003800000 */
.L_x_4365:
[----:B-----5:R3:W-:Y:S02]  /*f6b0*/  STS.128 [R241+0x2800], R20 ;  /* 0x00280014f1007388 */ /* 0x0207e40000000c00 */
.L_x_4360:
[----:B------:R-:W-:Y:S05]  /*f6c0*/  BSYNC B2 ;  /* 0x0000000000027941 */ /* 0x000fea0003800000 */
.L_x_4359:
        /* <DEDUP_REMOVED lines=60> */
.L_x_4372:
[----:B------:R-:W-:Y:S05]  /*fa90*/  BSYNC B0 ;  /* 0x0000000000007941 */ /* 0x000fea0003800000 */
.L_x_4371:
[----:B-----5:R3:W-:Y:S02]  /*faa0*/  STS.128 [R241+0x1000], R20 ;  /* 0x00100014f1007388 */ /* 0x0207e40000000c00 */
.L_x_4370:
[----:B------:R-:W-:Y:S05]  /*fab0*/  BSYNC B1 ;  /* 0x0000000000017941 */ /* 0x000fea0003800000 */
.L_x_4369:
        /* <DEDUP_REMOVED lines=45> */
.L_x_4374:
[----:B------:R-:W-:Y:S05]  /*fd90*/  BSYNC B0 ;  /* 0x0000000000007941 */ /* 0x000fea0003800000 */
.L_x_4373:
[----:B-----5:R1:W-:Y:S02]  /*fda0*/  STS.128 [R241+0x3000], R40 ;  /* 0x00300028f1007388 */ /* 0x0203e40000000c00 */
.L_x_4368:
[----:B------:R-:W-:Y:S05]  /*fdb0*/  BSYNC B2 ;  /* 0x0000000000027941 */ /* 0x000fea0003800000 */
.L_x_4367:
        /* <DEDUP_REMOVED lines=59> */
.L_x_4379:
[----:B------:R-:W-:Y:S05]  /*10170*/  BSYNC B0 ;  /* 0x0000000000007941 */ /* 0x000fea0003800000 */
.L_x_4378:
[----:B-----5:R3:W-:Y:S02]  /*10180*/  STS.128 [R241+0x1800], R20 ;  /* 0x00180014f1007388 */ /* 0x0207e40000000c00 */
.L_x_4377:
[----:B------:R-:W-:Y:S05]  /*10190*/  BSYNC B1 ;  /* 0x0000000000017941 */ /* 0x000fea0003800000 */
.L_x_4376:
        /* <DEDUP_REMOVED lines=45> */
.L_x_4381:
[----:B------:R-:W-:Y:S05]  /*10470*/  BSYNC B0 ;  /* 0x0000000000007941 */ /* 0x000fea0003800000 */
.L_x_4380:
[----:B-----5:R1:W-:Y:S01]  /*10480*/  STS.128 [R241+0x3800], R36 ;  /* 0x00380024f1007388 */ /* 0x0203e20000000c00 */
[----:B------:R-:W-:Y:S05]  /*10490*/  BRA `(.L_x_4375) ;  /* 0x0000003400387947 */ /* 0x000fea0003800000 */
.L_x_4350:
        /* <DEDUP_REMOVED lines=89> */
.L_x_4387:
[----:B------:R-:W-:Y:S05]  /*10a30*/  BSYNC B0 ;  /* 0x0000000000007941 */ /* 0x000fea0003800000 */
.L_x_4386:
[----:B-----5:R3:W-:Y:S02]  /*10a40*/  STS.128 [R241], R32 ;  /* 0x00000020f1007388 */ /* 0x0207e40000000c00 */
.L_x_4385:
[----:B------:R-:W-:Y:S05]  /*10a50*/  BSYNC B1 ;  /* 0x0000000000017941 */ /* 0x000fea0003800000 */
.L_x_4384:
        /* <DEDUP_REMOVED lines=86> */
.L_x_4389:
[----:B------:R-:W-:Y:S05]  /*10fc0*/  BSYNC B0 ;  /* 0x0000000000007941 */ /* 0x000fea0003800000 */
.L_x_4388:
[----:B-----5:R1:W-:Y:S02]  /*10fd0*/  STS.128 [R241+0x2000], R32 ;  /* 0x00200020f1007388 */ /* 0x0203e40000000c00 */
.L_x_4383:
[----:B------:R-:W-:Y:S05]  /*10fe0*/  BSYNC B2 ;  /* 0x0000000000027941 */ /* 0x000fea0003800000 */
.L_x_4382:
        /* <DEDUP_REMOVED lines=94> */
.L_x_4395:
[----:B------:R-:W-:Y:S05]  /*115d0*/  BSYNC B0 ;  /* 0x0000000000007941 */ /* 0x000fea0003800000 */
.L_x_4394:
[----:B-----5:R3:W-:Y:S02]  /*115e0*/  STS.128 [R241+0x800], R32 ;  /* 0x00080020f1007388 */ /* 0x0207e40000000c00 */
.L_x_4393:
[----:B------:R-:W-:Y:S05]  /*115f0*/  BSYNC B1 ;  /* 0x0000000000017941 */ /* 0x000fea0003800000 */
.L_x_4392:
        /* <DEDUP_REMOVED lines=89> */
.L_x_4397:
[----:B------:R-:W-:Y:S05]  /*11b90*/  BSYNC B0 ;  /* 0x0000000000007941 */ /* 0x000fea0003800000 */
.L_x_4396:
[----:B-----5:R3:W-:Y:S02]  /*11ba0*/  STS.128 [R241+0x2800], R32 ;  /* 0x00280020f1007388 */ /* 0x0207e40000000c00 */
.L_x_4391:
[----:B------:R-:W-:Y:S05]  /*11bb0*/  BSYNC B2 ;  /* 0x0000000000027941 */ /* 0x000fea0003800000 */
.L_x_4390:
        /* <DEDUP_REMOVED lines=95> */
.L_x_4403:
[----:B------:R-:W-:Y:S05]  /*121b0*/  BSYNC B0 ;  /* 0x0000000000007941 */ /* 0x000fea0003800000 */
.L_x_4402:
[----:B-----5:R3:W-:Y:S02]  /*121c0*/  STS.128 [R241+0x1000], R32 ;  /* 0x00100020f1007388 */ /* 0x0207e40000000c00 */
.L_x_4401:
[----:B------:R-:W-:Y:S05]  /*121d0*/  BSYNC B1 ;  /* 0x0000000000017941 */ /* 0x000fea0003800000 */
.L_x_4400:
        /* <DEDUP_REMOVED lines=91> */
.L_x_4405:
[----:B------:R-:W-:Y:S05]  /*12790*/  BSYNC B0 ;  /* 0x0000000000007941 */ /* 0x000fea0003800000 */
.L_x_4404:
[----:B-----5:R1:W-:Y:S02]  /*127a0*/  STS.128 [R241+0x3000], R24 ;  /* 0x00300018f1007388 */ /* 0x0203e40000000c00 */
.L_x_4399:
[----:B------:R-:W-:Y:S05]  /*127b0*/  BSYNC B2 ;  /* 0x0000000000027941 */ /* 0x000fea0003800000 */
.L_x_4398:
        /* <DEDUP_REMOVED lines=95> */
.L_x_4409:
[----:B------:R-:W-:Y:S05]  /*12db0*/  BSYNC B0 ;  /* 0x0000000000007941 */ /* 0x000fea0003800000 */
.L_x_4408:
[----:B-----5:R1:W-:Y:S02]  /*12dc0*/  STS.128 [R241+0x1800], R20 ;  /* 0x00180014f1007388 */ /* 0x0203e40000000c00 */
.L_x_4407:
[----:B------:R-:W-:Y:S05]  /*12dd0*/  BSYNC B1 ;  /* 0x0000000000017941 */ /* 0x000fea0003800000 */
.L_x_4406:
        /* <DEDUP_REMOVED lines=92> */
.L_x_4411:
[----:B------:R-:W-:Y:S05]  /*133a0*/  BSYNC B0 ;  /* 0x0000000000007941 */ /* 0x000fea0003800000 */
.L_x_4410:
[----:B-----5:R1:W-:Y:S01]  /*133b0*/  STS.128 [R241+0x3800], R20 ;  /* 0x00380014f1007388 */ /* 0x0203e20000000c00 */
[----:B------:R-:W-:Y:S05]  /*133c0*/  BRA `(.L_x_4375) ;  /* 0x00000004006c7947 */ /* 0x000fea0003800000 */
.L_x_4349:
        /* <DEDUP_REMOVED lines=27> */
.L_x_4413:
[----:B------:R-:W-:Y:S05]  /*13580*/  BSYNC B0 ;  /* 0x0000000000007941 */ /* 0x000fea0003800000 */
.L_x_4412:
        /* <DEDUP_REMOVED lines=20> */
.L_x_4415:
[----:B------:R-:W-:Y:S05]  /*136d0*/  BSYNC B0 ;  /* 0x0000000000007941 */ /* 0x000fea0003800000 */
.L_x_4414:
        /* <DEDUP_REMOVED lines=20> */
.L_x_4417:
[----:B------:R-:W-:Y:S05]  /*13820*/  BSYNC B0 ;  /* 0x0000000000007941 */ /* 0x000fea0003800000 */
.L_x_4416:
        /* <DEDUP_REMOVED lines=21> */
.L_x_4375:
[----:B------:R-:W-:Y:S05]  /*13980*/  BSYNC B3 ;  /* 0x0000000000037941 */ /* 0x000fea0003800000 */
.L_x_4348:
[----:B------:R-:W-:Y:S01]  /*13990*/  VIADD R243, R55, 0xffffffff ;  /* 0xffffffff37f37836 */ /* 0x000fe20000000000 */
[----:B------:R-:W-:Y:S01]  /*139a0*/  BSSY B0, `(.L_x_4418) ;  /* 0x000001f000007945 */ /* 0x000fe20003800000 */
[----:B-----5:R-:W-:Y:S01]  /*139b0*/  VIADD R16, R188, 0x40 ;  /* 0x00000040bc107836 */ /* 0x020fe20000000000 */
[----:B------:R-:W-:Y:S01]  /*139c0*/  LOP3.LUT R246, R76, 0xff, RZ, 0xc0, !PT ;  /* 0x000000ff4cf67812 */ /* 0x000fe200078ec0ff */
[----:B--2-4-:R-:W-:Y:S02]  /*139d0*/  IMAD.SHL.U32 R2, R243, 0x80, RZ ;  /* 0x00000080f3027824 */ /* 0x014fe400078e00ff */
[C---:B-1-3--:R-:W-:Y:S02]  /*139e0*/  VIADD R8, R188.reuse, 0x50 ;  /* 0x00000050bc087836 */ /* 0x04afe40000000000 */
        /* <DEDUP_REMOVED lines=26> */
.L_x_4419:
[----:B------:R-:W-:Y:S05]  /*13b90*/  BSYNC B0 ;  /* 0x0000000000007941 */ /* 0x000fea0003800000 */
.L_x_4418:
        /* <DEDUP_REMOVED lines=21> */
.L_x_4421:
[----:B------:R-:W-:Y:S05]  /*13cf0*/  BSYNC B0 ;  /* 0x0000000000007941 */ /* 0x000fea0003800000 */
.L_x_4420:
        /* <DEDUP_REMOVED lines=25> */
.L_x_4423:
[----:B------:R-:W-:Y:S05]  /*13e90*/  BSYNC B0 ;  /* 0x0000000000007941 */ /* 0x000fea0003800000 */
.L_x_4422:
        /* <DEDUP_REMOVED lines=27> */
.L_x_4425:
[----:B------:R-:W-:Y:S05]  /*14050*/  BSYNC B0 ;  /* 0x0000000000007941 */ /* 0x000fea0003800000 */
.L_x_4424:
        /* <DEDUP_REMOVED lines=23> */
.L_x_4427:
[----:B------:R-:W-:Y:S05]  /*141d0*/  BSYNC B0 ;  /* 0x0000000000007941 */ /* 0x000fea0003800000 */
.L_x_4426:
        /* <DEDUP_REMOVED lines=27> */
.L_x_4429:
[----:B------:R-:W-:Y:S05]  /*14390*/  BSYNC B0 ;  /* 0x0000000000007941 */ /* 0x000fea0003800000 */
.L_x_4428:
        /* <DEDUP_REMOVED lines=27> */
.L_x_4431:
[----:B------:R-:W-:Y:S05]  /*14550*/  BSYNC B0 ;  /* 0x0000000000007941 */ /* 0x000fea0003800000 */
.L_x_4430:
        /* <DEDUP_REMOVED lines=27> */
.L_x_4433:
[----:B------:R-:W-:Y:S05]  /*14710*/  BSYNC B0 ;  /* 0x0000000000007941 */ /* 0x000fea0003800000 */
.L_x_4432:
[----:B-12-4-:R-:W2:Y:S04]  /*14720*/  LD.E.64 R22, desc[UR6][R10.64+0x1c0] ;  /* 0x0001c0060a167980 */ /* 0x016ea8000c101b00 */
[----:B---3--:R-:W3:Y:S01]  /*14730*/  LD.E.64 R18, desc[UR6][R10.64+0x1b8] ;  /* 0x0001b8060a127980 */ /* 0x008ee2000c101b00 */
[----:B------:R-:W-:Y:S01]  /*14740*/  IMAD.MOV.U32 R184, RZ, RZ, R242 ;  /* 0x000000ffffb87224 */ /* 0x000fe200078e00f2 */
[-C--:B------:R-:W-:Y:S02]  /*14750*/  ISETP.GE.AND P3, PT, R0, R3.reuse, PT ;  /* 0x000000030000720c */ /* 0x080fe40003f66270 */
[----:B------:R-:W0:Y:S01]  /*14760*/  LDGDEPBAR ;  /* 0x00000000000079af */ /* 0x000e220000000000 */
[-C--:B------:R-:W-:Y:S02]  /*14770*/  ISETP.GE.AND P4, PT, R8, R3.reuse, PT ;  /* 0x000000030800720c */ /* 0x080fe40003f86270 */
[----:B------:R-:W-:Y:S01]  /*14780*/  LEA.HI R7, R72, R72, RZ, 0x1 ;  /* 0x0000004848077211 */ /* 0x000fe200078f08ff */
[----:B------:R1:W5:Y:S01]  /*14790*/  LD.E R9, desc[UR6][R10.64+0xd8] ;  /* 0x0000d8060a097980 */ /* 0x000362000c101900 */
[----:B------:R-:W-:Y:S01]  /*147a0*/  BSSY B0, `(.L_x_4434) ;  /* 0x0000025000007945 */ /* 0x000fe20003800000 */
[----:B------:R-:W-:-:S02]  /*147b0*/  ISETP.GE.AND P0, PT, R6, R3, PT ;  /* 0x000000030600720c */ /* 0x000fc40003f06270 */
[----:B------:R1:W5:Y:S01]  /*147c0*/  LD.E R8, desc[UR6][R10.64+0x188] ;  /* 0x000188060a087980 */ /* 0x000362000c101900 */
[----:B------:R-:W-:Y:S01]  /*147d0*/  LOP3.LUT R7, R7, 0xfffffffe, RZ, 0xc0, !PT ;  /* 0xfffffffe07077812 */ /* 0x000fe200078ec0ff */
[----:B------:R-:W-:Y:S01]  /*147e0*/  IMAD.SHL.U32 R73, R73, 0x40, RZ ;  /* 0x0000004049497824 */ /* 0x000fe200078e00ff */
[-C--:B------:R-:W-:Y:S01]  /*147f0*/  ISETP.GE.AND P6, PT, R12, R3.reuse, PT ;  /* 0x000000030c00720c */ /* 0x080fe20003fc6270 */
[----:B------:R-:W-:Y:S01]  /*14800*/  IMAD.SHL.U32 R6, R70, 0x40, RZ ;  /* 0x0000004046067824 */ /* 0x000fe200078e00ff */
[----:B------:R-:W-:Y:S01]  /*14810*/  ISETP.GE.AND P5, PT, R16, R3, PT ;  /* 0x000000031000720c */ /* 0x000fe20003fa6270 */
[----:B------:R-:W-:Y:S02]  /*14820*/  IMAD.IADD R72, R72, 0x1, -R7 ;  /* 0x0000000148487824 */ /* 0x000fe400078e0a07 */
[----:B--2---:R-:W-:Y:S02]  /*14830*/  IMAD R5, R23, R239, RZ ;  /* 0x000000ef17057224 */ /* 0x004fe400078e02ff */
[----:B------:R-:W-:-:S04]  /*14840*/  IMAD.WIDE.U32 R20, R239, R22, R184 ;  /* 0x00000016ef147225 */ /* 0x000fc800078e00b8 */
[----:B------:R-:W-:Y:S01]  /*14850*/  IMAD R5, R22, R74, R5 ;  /* 0x0000004a16057224 */ /* 0x000fe200078e0205 */
[----:B---3--:R-:W-:-:S03]  /*14860*/  LEA R18, P1, R20, R18, 0x2 ;  /* 0x0000001214127211 */ /* 0x008fc600078210ff */
[----:B------:R-:W-:-:S05]  /*14870*/  IMAD.IADD R5, R21, 0x1, R5 ;  /* 0x0000000115057824 */ /* 0x000fca00078e0205 */
[----:B------:R-:W-:Y:S02]  /*14880*/  LEA.HI.X R19, R20, R19, R5, 0x2, P1 ;  /* 0x0000001314137211 */ /* 0x000fe400008f1405 */
[----:B------:R-:W-:-:S03]  /*14890*/  ISETP.GE.AND P1, PT, R188, R3, PT ;  /* 0x00000003bc00720c */ /* 0x000fc60003f26270 */
[----:B------:R1:W5:Y:S01]  /*148a0*/  LD.E R0, desc[UR6][R18.64] ;  /* 0x0000000612007980 */ /* 0x000362000c101900 */
        /* <DEDUP_REMOVED lines=20> */
.L_x_4435:
[----:B------:R-:W-:Y:S05]  /*149f0*/  BSYNC B0 ;  /* 0x0000000000007941 */ /* 0x000fea0003800000 */
.L_x_4434:
        /* <DEDUP_REMOVED lines=9> */
[----:B--2---:R-:W-:-:S03]  /*14a90*/  @P2 LEA R12, P1, R230, R152, 0x1 ;  /* 0x00000098e60c2211 */ /* 0x004fc600078208ff */
        /* <DEDUP_REMOVED lines=11> */
.L_x_4437:
[----:B------:R-:W-:Y:S05]  /*14b50*/  BSYNC B0 ;  /* 0x0000000000007941 */ /* 0x000fea0003800000 */
.L_x_4436:
[----:B------:R1:W-:Y:S01]  /*14b60*/  @P0 STS.128 [R241+0xd000], RZ ;  /* 0x00d000fff1000388 */ /* 0x0003e20000000c00 */
[----:B------:R-:W-:Y:S01]  /*14b70*/  LOP3.LUT R5, R6, 0x1c0, RZ, 0xc0, !PT ;  /* 0x000001c006057812 */ /* 0x000fe200078ec0ff */
[----:B------:R-:W-:Y:S01]  /*14b80*/  IMAD.SHL.U32 R188, R188, 0x8, RZ ;  /* 0x00000008bcbc7824 */ /* 0x000fe200078e00ff */
[----:B------:R-:W-:Y:S01]  /*14b90*/  LOP3.LUT R73, R73, 0x1c0, RZ, 0xc0, !PT ;  /* 0x000001c049497812 */ /* 0x000fe200078ec0ff */
[----:B------:R1:W-:Y:S01]  /*14ba0*/  @P0 STS.128 [R241+0x11000], RZ ;  /* 0x011000fff1000388 */ /* 0x0003e20000000c00 */
[----:B------:R-:W-:Y:S01]  /*14bb0*/  IMAD.SHL.U32 R6, R72, 0x8, RZ ;  /* 0x0000000848067824 */ /* 0x000fe200078e00ff */
[----:B------:R-:W-:Y:S01]  /*14bc0*/  BSSY B0, `(.L_x_4438) ;  /* 0x000001f000007945 */ /* 0x000fe20003800000 */
[----:B------:R-:W-:Y:S01]  /*14bd0*/  IMAD.SHL.U32 R53, R75, 0x40, RZ ;  /* 0x000000404b357824 */ /* 0x000fe200078e00ff */
[----:B------:R-:W-:Y:S02]  /*14be0*/  LOP3.LUT R188, R5, 0x8, R188, 0xf8, !PT ;  /* 0x0000000805bc7812 */ /* 0x000fe400078ef8bc */
[----:B------:R-:W-:-:S02]  /*14bf0*/  LOP3.LUT R6, R73, 0x8, R6, 0xf8, !PT ;  /* 0x0000000849067812 */ /* 0x000fc400078ef806 */
[----:B------:R-:W-:Y:S02]  /*14c00*/  LOP3.LUT R53, R53, 0xfffffe00, RZ, 0xc0, !PT ;  /* 0xfffffe0035357812 */ /* 0x000fe400078ec0ff */
[----:B------:R-:W-:Y:S02]  /*14c10*/  SHF.R.U32.HI R5, RZ, 0x3, R5 ;  /* 0x00000003ff057819 */ /* 0x000fe40000011605 */
[----:B------:R-:W-:Y:S01]  /*14c20*/  SHF.R.U32.HI R73, RZ, 0x3, R73 ;  /* 0x00000003ff497819 */ /* 0x000fe20000011649 */
[----:B------:R-:W-:Y:S01]  /*14c30*/  IMAD R229, R68, 0x400, R53 ;  /* 0x0000040044e57824 */ /* 0x000fe200078e0235 */
[----:B------:R-:W-:Y:S02]  /*14c40*/  ISETP.GE.AND P3, PT, R14, R3, PT ;  /* 0x000000030e00720c */ /* 0x000fe40003f66270 */
[----:B------:R-:W-:Y:S02]  /*14c50*/  LOP3.LUT R5, R188, R5, RZ, 0x3c, !PT ;  /* 0x00000005bc057212 */ /* 0x000fe400078e3cff */
[----:B------:R-:W-:Y:S01]  /*14c60*/  LOP3.LUT R52, R6, R73, RZ, 0x3c, !PT ;  /* 0x0000004906347212 */ /* 0x000fe200078e3cff */
[----:B------:R-:W-:Y:S08]  /*14c70*/  @P0 BRA `(.L_x_4439) ;  /* 0x00000000004c0947 */ /* 0x000ff00003800000 */
[C---:B------:R-:W-:Y:S02]  /*14c80*/  LOP3.LUT R6, R246.reuse, 0x1, RZ, 0xc0, !PT ;  /* 0x00000001f6067812 */ /* 0x040fe400078ec0ff */
[----:B------:R-:W-:Y:S02]  /*14c90*/  LOP3.LUT P1, RZ, R246, 0x2, RZ, 0xc0, !PT ;  /* 0x00000002f6ff7812 */ /* 0x000fe4000782c0ff */
[----:B------:R-:W-:Y:S01]  /*14ca0*/  ISETP.NE.U32.AND P2, PT, R6, 0x1, PT ;  /* 0x000000010600780c */ /* 0x000fe20003f45070 */
[C---:B------:R-:W-:Y:S01]  /*14cb0*/  IMAD.SHL.U32 R6, R64.reuse, 0x20, RZ ;  /* 0x0000002040067824 */ /* 0x040fe200078e00ff */
[----:B------:R-:W-:-:S11]  /*14cc0*/  SHF.L.U64.HI R7, R64, 0x5, R65 ;  /* 0x0000000540077819 */ /* 0x000fd60000010241 */
[----:B------:R-:W-:-:S04]  /*14cd0*/  @!P2 LEA R14, P0, R6, R152, 0x1 ;  /* 0x00000098060ea211 */ /* 0x000fc800078008ff */
[C---:B------:R-:W-:Y:S02]  /*14ce0*/  @!P2 LEA.HI.X R15, R6.reuse, R153, R7, 0x1, P0 ;  /* 0x00000099060fa211 */ /* 0x040fe400000f0c07 */
[----:B--2-4-:R-:W-:-:S03]  /*14cf0*/  @P1 LEA R12, P0, R6, R152, 0x1 ;  /* 0x00000098060c1211 */ /* 0x014fc600078008ff */
        /* <DEDUP_REMOVED lines=11> */
.L_x_4439:
[----:B------:R-:W-:Y:S05]  /*14db0*/  BSYNC B0 ;  /* 0x0000000000007941 */ /* 0x000fea0003800000 */
.L_x_4438:
        /* <DEDUP_REMOVED lines=14> */
[----:B--2-4-:R-:W-:-:S04]  /*14ea0*/  @!P2 IMAD.WIDE.U32 R12, R64, 0x60, R152 ;  /* 0x00000060400ca825 */ /* 0x014fc800078e0098 */
        /* <DEDUP_REMOVED lines=13> */
.L_x_4441:
[----:B------:R-:W-:Y:S05]  /*14f80*/  BSYNC B0 ;  /* 0x0000000000007941 */ /* 0x000fea0003800000 */
.L_x_4440:
        /* <DEDUP_REMOVED lines=9> */
[CC--:B--2---:R-:W-:Y:S02]  /*15020*/  @P2 LEA R6, P1, R3.reuse, R152.reuse, 0x1 ;  /* 0x0000009803062211 */ /* 0x0c4fe400078208ff */
[C---:B----4-:R-:W-:Y:S02]  /*15030*/  @!P5 LEA R12, P6, R3.reuse, R152, 0x1 ;  /* 0x00000098030cd211 */ /* 0x050fe400078c08ff */
        /* <DEDUP_REMOVED lines=12> */
.L_x_4443:
[----:B------:R-:W-:Y:S05]  /*15100*/  BSYNC B0 ;  /* 0x0000000000007941 */ /* 0x000fea0003800000 */
.L_x_4442:
        /* <DEDUP_REMOVED lines=23> */
.L_x_4445:
[----:B------:R-:W-:Y:S05]  /*15280*/  BSYNC B0 ;  /* 0x0000000000007941 */ /* 0x000fea0003800000 */
.L_x_4444:
        /* <DEDUP_REMOVED lines=23> */
.L_x_4447:
[----:B------:R-:W-:Y:S05]  /*15400*/  BSYNC B0 ;  /* 0x0000000000007941 */ /* 0x000fea0003800000 */
.L_x_4446:
        /* <DEDUP_REMOVED lines=8> */
[----:B--2---:R-:W-:-:S04]  /*15490*/  @!P1 IMAD.WIDE.U32 R6, R64, 0xe0, R152 ;  /* 0x000000e040069825 */ /* 0x004fc800078e0098 */
        /* <DEDUP_REMOVED lines=14> */
.L_x_4449:
[----:B------:R-:W-:Y:S05]  /*15580*/  BSYNC B0 ;  /* 0x0000000000007941 */ /* 0x000fea0003800000 */
.L_x_4448:
[----:B------:R-:W-:Y:S01]  /*15590*/  LDSM.16.M88.4 R80, [R229] ;  /* 0x00000000e550783b */ /* 0x000fe20000000200 */
[----:B------:R-:W-:Y:S01]  /*155a0*/  R2P PR, R70, 0x6 ;  /* 0x0000000646007804 */ /* 0x000fe20000000000 */
[C---:B------:R-:W-:Y:S01]  /*155b0*/  VIADD R3, R228.reuse, 0x4000 ;  /* 0x00004000e4037836 */ /* 0x040fe20000000000 */
[----:B-----5:R-:W3:Y:S01]  /*155c0*/  MUFU.RCP R9, R9 ;  /* 0x0000000900097308 */ /* 0x020ee20000001000 */
[----:B------:R-:W4:Y:S01]  /*155d0*/  LDSM.16.M88.4 R28, [R228+0x4800] ;  /* 0x00480000e41c783b */ /* 0x000f220000000200 */
[----:B------:R-:W-:Y:S01]  /*155e0*/  VIADD R226, R228, 0x4020 ;  /* 0x00004020e4e27836 */ /* 0x000fe20000000000 */
[----:B------:R-:W-:Y:S01]  /*155f0*/  BSSY B1, `(.L_x_4450) ;  /* 0x00002b5000017945 */ /* 0x000fe20003800000 */
[--C-:B------:R-:W-:Y:S01]  /*15600*/  IMAD R227, R56, 0x2, R229.reuse ;  /* 0x0000000238e37824 */ /* 0x100fe200078e02e5 */
[----:B------:R-:W1:Y:S01]  /*15610*/  LDSM.16.M88.4 R36, [R228+0x4000] ;  /* 0x00400000e424783b */ /* 0x000e620000000200 */
[C---:B------:R-:W-:Y:S02]  /*15620*/  IMAD R225, R54.reuse, 0x2, R229 ;  /* 0x0000000236e17824 */ /* 0x040fe400078e02e5 */
[----:B------:R-:W-:Y:S01]  /*15630*/  IMAD R224, R54, 0x2, R227 ;  /* 0x0000000236e07824 */ /* 0x000fe200078e02e3 */
[----:B------:R-:W1:Y:S01]  /*15640*/  LDSM.16.M88.4 R20, [R228+0x5000] ;  /* 0x00500000e414783b */ /* 0x000e620000000200 */
[----:B------:R-:W-:-:S02]  /*15650*/  IMAD.SHL.U32 R59, R59, 0x2, RZ ;  /* 0x000000023b3b7824 */ /* 0x000fc400078e00ff */
[----:B------:R-:W-:Y:S01]  /*15660*/  @P1 VIADD R226, R3, 0xffffffe0 ;  /* 0xffffffe003e21836 */ /* 0x000fe20000000000 */
[----:B--2---:R-:W2:Y:S01]  /*15670*/  LDSM.16.M88.4 R4, [R228+0x5800] ;  /* 0x00580000e404783b */ /* 0x004ea20000000200 */
[----:B------:R-:W-:Y:S02]  /*15680*/  IMAD.MOV.U32 R3, RZ, RZ, 0x40 ;  /* 0x00000040ff037424 */ /* 0x000fe400078e00ff */
[----:B------:R-:W-:Y:S01]  /*15690*/  VIADD R218, R226, 0x800 ;  /* 0x00000800e2da7836 */ /* 0x000fe20000000000 */
[----:B------:R-:W2:Y:S01]  /*156a0*/  LDSM.16.M88.4 R104, [R228+0x6000] ;  /* 0x00600000e468783b */ /* 0x000ea20000000200 */
[----:B---3--:R-:W-:Y:S01]  /*156b0*/  FMUL.FTZ R0, R0, R9 ;  /* 0x0000000900007220 */ /* 0x008fe20000410000 */
        /* <DEDUP_REMOVED lines=14> */
[----:B------:R-:W3:Y:S01]  /*157a0*/  LDSM.16.M88.4 R48, [R226+0x800] ;  /* 0x00080000e230783b */ /* 0x000ee20000000200 */
[C---:B------:R-:W-:Y:S02]  /*157b0*/  VIADD R209, R226.reuse, 0x4800 ;  /* 0x00004800e2d17836 */ /* 0x040fe40000000000 */
[C---:B------:R-:W-:Y:S01]  /*157c0*/  VIADD R208, R226.reuse, 0x5000 ;  /* 0x00005000e2d07836 */ /* 0x040fe20000000000 */
[C---:B----4-:R-:W-:Y:S01]  /*157d0*/  HMMA.16816.F32.BF16 R32, R80.reuse, R28, RZ ;  /* 0x0000001c5020723c */ /* 0x050fe200000418ff */
[----:B------:R-:W4:Y:S01]  /*157e0*/  LDSM.16.M88.4 R64, [R226] ;  /* 0x00000000e240783b */ /* 0x000f220000000200 */
[C---:B------:R-:W-:Y:S02]  /*157f0*/  VIADD R207, R226.reuse, 0x5800 ;  /* 0x00005800e2cf7836 */ /* 0x040fe40000000000 */
[C---:B------:R-:W-:Y:S01]  /*15800*/  VIADD R206, R226.reuse, 0x6000 ;  /* 0x00006000e2ce7836 */ /* 0x040fe20000000000 */
[----:B------:R-:W4:Y:S01]  /*15810*/  LDSM.16.M88.4 R12, [R226+0x1000] ;  /* 0x00100000e20c783b */ /* 0x000f220000000200 */
[----:B------:R-:W-:Y:S01]  /*15820*/  HMMA.16816.F32.BF16 R28, R80, R30, RZ ;  /* 0x0000001e501c723c */ /* 0x000fe200000418ff */
[----:B------:R-:W-:-:S02]  /*15830*/  VIADD R205, R226, 0x6800 ;  /* 0x00006800e2cd7836 */ /* 0x000fc40000000000 */
[----:B------:R-:W4:Y:S01]  /*15840*/  LDSM.16.M88.4 R112, [R226+0x1800] ;  /* 0x00180000e270783b */ /* 0x000f220000000200 */
[C---:B------:R-:W-:Y:S02]  /*15850*/  VIADD R204, R226.reuse, 0x7000 ;  /* 0x00007000e2cc7836 */ /* 0x040fe40000000000 */
[----:B-1----:R-:W-:Y:S01]  /*15860*/  HMMA.16816.F32.BF16 R40, R80, R36, RZ ;  /* 0x000000245028723c */ /* 0x002fe200000418ff */
[----:B------:R-:W-:Y:S01]  /*15870*/  LDSM.16.M88.4 R76, [R226+0x2800] ;  /* 0x00280000e24c783b */ /* 0x000fe20000000200 */
[----:B------:R-:W-:-:S03]  /*15880*/  VIADD R138, R226, 0x7800 ;  /* 0x00007800e28a7836 */ /* 0x000fc60000000000 */
[----:B------:R-:W-:Y:S01]  /*15890*/  LDSM.16.M88.4 R72, [R226+0x3800] ;  /* 0x00380000e248783b */ /* 0x000fe20000000200 */
[C---:B------:R-:W-:Y:S03]  /*158a0*/  HMMA.16816.F32.BF16 R24, R80.reuse, R20, RZ ;  /* 0x000000145018723c */ /* 0x040fe600000418ff */
[----:B------:R-:W-:Y:S03]  /*158b0*/  LDSM.16.M88.4 R124, [R222+0x5000] ;  /* 0x00500000de7c783b */ /* 0x000fe60000000200 */
[C---:B--2---:R-:W-:Y:S01]  /*158c0*/  HMMA.16816.F32.BF16 R16, R80.reuse, R4, RZ ;  /* 0x000000045010723c */ /* 0x044fe200000418ff */
[----:B------:R-:W-:Y:S04]  /*158d0*/  LDSM.16.M88.4 R120, [R222+0x5800] ;  /* 0x00580000de78783b */ /* 0x000fe80000000200 */
[----:B------:R-:W-:Y:S01]  /*158e0*/  LDSM.16.M88.4 R116, [R222+0x6000] ;  /* 0x00600000de74783b */ /* 0x000fe20000000200 */
[C---:B------:R-:W-:Y:S03]  /*158f0*/  HMMA.16816.F32.BF16 R108, R80.reuse, R104, RZ ;  /* 0x00000068506c723c */ /* 0x040fe600000418ff */
[----:B------:R-:W-:Y:S03]  /*15900*/  LDSM.16.M88.4 R128, [R225+0x2000] ;  /* 0x00200000e180783b */ /* 0x000fe60000000200 */
[C---:B---3--:R-:W-:Y:S01]  /*15910*/  HMMA.16816.F32.BF16 R100, R80.reuse, R96, RZ ;  /* 0x000000605064723c */ /* 0x048fe200000418ff */
        /* <DEDUP_REMOVED lines=36> */
[----:B------:R-:W4:Y:S01]  /*15b60*/  LDSM.16.M88.4 R72, [R211] ;  /* 0x00000000d348783b */ /* 0x000f220000000200 */
[C---:B---3--:R-:W-:Y:S06]  /*15b70*/  HMMA.16816.F32.BF16 R40, R12.reuse, R64, R40 ;  /* 0x000000400c28723c */ /* 0x048fec0000041828 */
[C---:B------:R-:W-:Y:S01]  /*15b80*/  HMMA.16816.F32.BF16 R36, R12.reuse, R66, R36 ;  /* 0x000000420c24723c */ /* 0x040fe20000041824 */
        /* <DEDUP_REMOVED lines=22> */
[----:B------:R-:W2:Y:S01]  /*15cf0*/  LDSM.16.M88.4 R76, [R211+0x3000] ;  /* 0x00300000d34c783b */ /* 0x000ea20000000200 */
[C---:B----4-:R-:W-:Y:S06]  /*15d00*/  HMMA.16816.F32.BF16 R40, R44.reuse, R72, R40 ;  /* 0x000000482c28723c */ /* 0x050fec0000041828 */
[C---:B------:R-:W-:Y:S01]  /*15d10*/  HMMA.16816.F32.BF16 R36, R44.reuse, R74, R36 ;  /* 0x0000004a2c24723c */ /* 0x040fe20000041824 */
[----:B------:R-:W4:Y:S05]  /*15d20*/  LDSM.16.M88.4 R72, [R211+0x3800] ;  /* 0x00380000d348783b */ /* 0x000f2a0000000200 */
[C---:B---3--:R-:W-:Y:S06]  /*15d30*/  HMMA.16816.F32.BF16 R32, R44.reuse, R64, R32 ;  /* 0x000000402c20723c */ /* 0x048fec0000041820 */
        /* <DEDUP_REMOVED lines=80> */
[----:B------:R-:W-:Y:S01]  /*16240*/  HMMA.16816.F32.BF16 R20, R128, R46, R20 ;  /* 0x0000002e8014723c */ /* 0x000fe20000041814 */
[----:B------:R-:W3:Y:S05]  /*16250*/  LDSM.16.M88.4 R44, [R211+0x6800] ;  /* 0x00680000d32c783b */ /* 0x000eea0000000200 */
[C---:B-1----:R-:W-:Y:S06]  /*16260*/  HMMA.16816.F32.BF16 R16, R12.reuse, R60, R16 ;  /* 0x0000003c0c10723c */ /* 0x042fec0000041810 */
[----:B------:R-:W-:Y:S06]  /*16270*/  HMMA.16816.F32.BF16 R60, R12, R62, R4 ;  /* 0x0000003e0c3c723c */ /* 0x000fec0000041804 */
[----:B------:R-:W-:Y:S01]  /*16280*/  HMMA.16816.F32.BF16 R100, R128, R120, R100 ;  /* 0x000000788064723c */ /* 0x000fe20000041864 */
[----:B------:R-:W-:-:S04]  /*16290*/  SHF.R.S32.HI R4, RZ, 0x1f, R69 ;  /* 0x0000001fff047819 */ /* 0x000fc80000011445 */
[----:B------:R-:W-:Y:S01]  /*162a0*/  LEA.HI R3, R4, R69, RZ, 0x2 ;  /* 0x0000004504037211 */ /* 0x000fe200078f10ff */
[C---:B------:R-:W-:Y:S01]  /*162b0*/  HMMA.16816.F32.BF16 R96, R128.reuse, R122, R96 ;  /* 0x0000007a8060723c */ /* 0x040fe20000041860 */
[----:B------:R-:W1:Y:S01]  /*162c0*/  LDSM.16.M88.4 R120, [R211+0x7000] ;  /* 0x00700000d378783b */ /* 0x000e620000000200 */
[----:B------:R-:W-:Y:S02]  /*162d0*/  LOP3.LUT R4, R52, R53, RZ, 0xfc, !PT ;  /* 0x0000003534047212 */ /* 0x000fe400078efcff */
[----:B------:R-:W-:Y:S02]  /*162e0*/  SHF.R.S32.HI R3, RZ, 0x2, R3 ;  /* 0x00000002ff037819 */ /* 0x000fe40000011403 */
[----:B------:R-:W-:Y:S03]  /*162f0*/  HMMA.16816.F32.BF16 R84, R128, R112, R84 ;  /* 0x000000708054723c */ /* 0x000fe60000041854 */
[----:B------:R-:W-:Y:S01]  /*16300*/  IMAD R68, R68, 0x10, R3 ;  /* 0x0000001044447824 */ /* 0x000fe200078e0203 */
[----:B------:R-:W-:-:S02]  /*16310*/  LOP3.LUT R3, R59, 0x6, RZ, 0xc0, !PT ;  /* 0x000000063b037812 */ /* 0x000fc400078ec0ff */
[----:B------:R-:W-:Y:S01]  /*16320*/  HMMA.16816.F32.BF16 R80, R128, R114, R80 ;  /* 0x000000728050723c */ /* 0x000fe20000041850 */
[----:B------:R-:W4:Y:S01]  /*16330*/  LDSM.16.M88.4 R112, [R211+0x7800] ;  /* 0x00780000d370783b */ /* 0x000f220000000200 */
[----:B------:R-:W-:Y:S01]  /*16340*/  IADD3 R68, R68, 0x1, R71 ;  /* 0x0000000144447810 */ /* 0x000fe20007ffe047 */
[----:B------:R-:W-:Y:S01]  /*16350*/  IMAD.IADD R3, R2, 0x1, R3 ;  /* 0x0000000102037824 */ /* 0x000fe200078e0203 */
[----:B------:R-:W-:-:S04]  /*16360*/  DEPBAR.LE SB0, 0x0 ;  /* 0x000080000000791a */ /* 0x000fc80000000000 */
[C---:B------:R-:W-:Y:S01]  /*16370*/  HMMA.16816.F32.BF16 R40, R12.reuse, R76, R40 ;  /* 0x0000004c0c28723c */ /* 0x040fe20000041828 */
[----:B------:R-:W-:Y:S01]  /*16380*/  IADD3 R5, R57, R68, -R240 ;  /* 0x0000004439057210 */ /* 0x000fe20007ffe8f0 */
[C---:B------:R-:W-:Y:S02]  /*16390*/  VIADD R6, R3.reuse, 0x9 ;  /* 0x0000000903067836 */ /* 0x040fe40000000000 */
[C---:B------:R-:W-:Y:S02]  /*163a0*/  VIADD R9, R3.reuse, 0x10 ;  /* 0x0000001003097836 */ /* 0x040fe40000000000 */
[----:B------:R-:W-:Y:S01]  /*163b0*/  HMMA.16816.F32.BF16 R36, R12, R78, R36 ;  /* 0x0000004e0c24723c */ /* 0x000fe20000041824 */
[----:B------:R-:W-:Y:S02]  /*163c0*/  IMAD.IADD R8, R8, 0x1, R5 ;  /* 0x0000000108087824 */ /* 0x000fe400078e0205 */
[----:B------:R-:W-:-:S03]  /*163d0*/  VIADD R5, R3, 0x1 ;  /* 0x0000000103057836 */ /* 0x000fc60000000000 */
[C---:B------:R-:W-:Y:S01]  /*163e0*/  HMMA.16816.F32.BF16 R104, R128.reuse, R126, R104 ;  /* 0x0000007e8068723c */ /* 0x040fe20000041868 */
[C---:B------:R-:W-:Y:S02]  /*163f0*/  VIMNMX R136, R8.reuse, R57, PT ;  /* 0x0000003908887248 */ /* 0x040fe40003fe0100 */
[----:B------:R-:W-:Y:S01]  /*16400*/  VIADDMNMX R137, R8, 0x8, R57, PT ;  /* 0x0000000808897846 */ /* 0x000fe20003800139 */
[----:B------:R-:W-:Y:S01]  /*16410*/  VIADD R8, R3, 0x8 ;  /* 0x0000000803087836 */ /* 0x000fe20000000000 */
[CC--:B------:R-:W-:Y:S01]  /*16420*/  ISETP.GE.AND P1, PT, R5.reuse, R136.reuse, PT ;  /* 0x000000880500720c */ /* 0x0c0fe20003f26270 */
[C---:B------:R-:W-:Y:S01]  /*16430*/  HMMA.16816.F32.BF16 R108, R128.reuse, R124, R108 ;  /* 0x0000007c806c723c */ /* 0x040fe2000004186c */
[----:B------:R-:W-:Y:S02]  /*16440*/  ISETP.GE.AND P0, PT, R5, R137, PT ;  /* 0x000000890500720c */ /* 0x000fe40003f06270 */
[----:B------:R-:W-:Y:S02]  /*16450*/  I2FP.F32.S32 R7, R5 ;  /* 0x0000000500077245 */ /* 0x000fe40000201400 */
[C---:B------:R-:W-:Y:S01]  /*16460*/  ISETP.GE.AND P6, PT, R6.reuse, R136, PT ;  /* 0x000000880600720c */ /* 0x040fe20003fc6270 */
[C---:B------:R-:W-:Y:S01]  /*16470*/  HMMA.16816.F32.BF16 R92, R128.reuse, R116, R92 ;  /* 0x00000074805c723c */ /* 0x040fe2000004185c */
[----:B------:R-:W-:Y:S01]  /*16480*/  ISETP.GE.AND P3, PT, R6, R137, PT ;  /* 0x000000890600720c */ /* 0x000fe20003f66270 */
[CC--:B------:R-:W-:Y:S01]  /*16490*/  FFMA.FTZ R41, R0.reuse, R7.reuse, R41 ;  /* 0x0000000700297223 */ /* 0x0c0fe20000010029 */
[----:B------:R-:W-:Y:S01]  /*164a0*/  I2FP.F32.S32 R5, R8 ;  /* 0x0000000800057245 */ /* 0x000fe20000201400 */
[----:B------:R-:W-:Y:S01]  /*164b0*/  FFMA.FTZ R43, R0, R7, R43 ;  /* 0x00000007002b7223 */ /* 0x000fe2000001002b */
[----:B------:R-:W-:Y:S01]  /*164c0*/  I2FP.F32.S32 R6, R6 ;  /* 0x0000000600067245 */ /* 0x000fe20000201400 */
[----:B------:R-:W-:Y:S01]  /*164d0*/  HMMA.16816.F32.BF16 R88, R128, R118, R88 ;  /* 0x000000768058723c */ /* 0x000fe20000041858 */
[----:B------:R-:W-:Y:S01]  /*164e0*/  ISETP.GE.AND P5, PT, R8, R136, PT ;  /* 0x000000880800720c */ /* 0x000fe20003fa6270 */
[CC--:B------:R-:W-:Y:S01]  /*164f0*/  FFMA.FTZ R36, R0.reuse, R5.reuse, R36 ;  /* 0x0000000500247223 */ /* 0x0c0fe20000010024 */
[C---:B------:R-:W-:Y:S01]  /*16500*/  FFMA.FTZ R38, R0.reuse, R5, R38 ;  /* 0x0000000500267223 */ /* 0x040fe20000010026 */
[CC--:B------:R-:W-:Y:S01]  /*16510*/  FFMA.FTZ R37, R0.reuse, R6.reuse, R37 ;  /* 0x0000000600257223 */ /* 0x0c0fe20000010025 */
[----:B------:R-:W-:Y:S01]  /*16520*/  FFMA.FTZ R39, R0, R6, R39 ;  /* 0x0000000600277223 */ /* 0x000fe20000010027 */
[C---:B------:R-:W-:Y:S01]  /*16530*/  HMMA.16816.F32.BF16 R32, R12.reuse, R72, R32 ;  /* 0x000000480c20723c */ /* 0x040fe20000041820 */
[C---:B------:R-:W-:Y:S01]  /*16540*/  VIADD R6, R3.reuse, 0x11 ;  /* 0x0000001103067836 */ /* 0x040fe20000000000 */
[----:B------:R-:W-:Y:S01]  /*16550*/  ISETP.GE.AND P2, PT, R8, R137, PT ;  /* 0x000000890800720c */ /* 0x000fe20003f46270 */
[----:B------:R-:W-:Y:S01]  /*16560*/  VIADD R7, R3, 0x18 ;  /* 0x0000001803077836 */ /* 0x000fe20000000000 */
[----:B------:R-:W-:Y:S01]  /*16570*/  FSEL R52, R41, -INF , !P1 ;  /* 0xff80000029347808 */ /* 0x000fe20004800000 */
[----:B------:R-:W-:Y:S01]  /*16580*/  VIADD R41, R3, 0x20 ;  /* 0x0000002003297836 */ /* 0x000fe20000000000 */
[----:B------:R-:W-:Y:S01]  /*16590*/  HMMA.16816.F32.BF16 R28, R12, R74, R28 ;  /* 0x0000004a0c1c723c */ /* 0x000fe2000004181c */
[----:B------:R-:W-:Y:S01]  /*165a0*/  FSEL R68, R43, -INF , !P0 ;  /* 0xff8000002b447808 */ /* 0x000fe20004000000 */
[----:B------:R-:W-:Y:S01]  /*165b0*/  VIADD R8, R3, 0x21 ;  /* 0x0000002103087836 */ /* 0x000fe20000000000 */
[----:B------:R-:W-:-:S02]  /*165c0*/  ISETP.GE.AND P4, PT, R9, R136, PT ;  /* 0x000000880900720c */ /* 0x000fc40003f86270 */
[----:B------:R-:W-:Y:S01]  /*165d0*/  ISETP.GE.AND P1, PT, R9, R137, PT ;  /* 0x000000890900720c */ /* 0x000fe20003f26270 */
[C---:B------:R-:W-:Y:S01]  /*165e0*/  HMMA.16816.F32.BF16 R24, R12.reuse, R64, R24 ;  /* 0x000000400c18723c */ /* 0x040fe20000041818 */
[-C--:B------:R-:W-:Y:S02]  /*165f0*/  ISETP.GE.AND P0, PT, R6, R136.reuse, PT ;  /* 0x000000880600720c */ /* 0x080fe40003f06270 */
[----:B------:R-:W-:Y:S01]  /*16600*/  FSEL R58, R38, -INF , !P2 ;  /* 0xff800000263a7808 */ /* 0x000fe20005000000 */
[----:B------:R-:W-:Y:S01]  /*16610*/  VIADD R38, R3, 0x51 ;  /* 0x0000005103267836 */ /* 0x000fe20000000000 */
[----:B------:R-:W-:Y:S01]  /*16620*/  I2FP.F32.S32 R9, R9 ;  /* 0x0000000900097245 */ /* 0x000fe20000201400 */
[----:B--2---:R-:W-:Y:S01]  /*16630*/  HMMA.16816.F32.BF16 R104, R12, R50, R104 ;  /* 0x000000320c68723c */ /* 0x004fe20000041868 */
[----:B------:R-:W-:-:S05]  /*16640*/  ISETP.GE.AND P2, PT, R7, R136, PT ;  /* 0x000000880700720c */ /* 0x000fca0003f46270 */
[C---:B------:R-:W-:Y:S01]  /*16650*/  HMMA.16816.F32.BF16 R108, R12.reuse, R48, R108 ;  /* 0x000000300c6c723c */ /* 0x040fe2000004186c */
[----:B------:R-:W-:Y:S01]  /*16660*/  FSEL R50, R36, -INF , !P5 ;  /* 0xff80000024327808 */ /* 0x000fe20006800000 */
[----:B------:R-:W-:Y:S01]  /*16670*/  FFMA.FTZ R5, R0, R9, R32 ;  /* 0x0000000900057223 */ /* 0x000fe20000010020 */
[----:B------:R-:W-:Y:S01]  /*16680*/  ISETP.GE.AND P5, PT, R6, R137, PT ;  /* 0x000000890600720c */ /* 0x000fe20003fa6270 */
[C---:B------:R-:W-:Y:S01]  /*16690*/  FFMA.FTZ R32, R0.reuse, R9, R34 ;  /* 0x0000000900207223 */ /* 0x040fe20000010022 */
[----:B------:R-:W-:Y:S01]  /*166a0*/  I2FP.F32.S32 R6, R6 ;  /* 0x0000000600067245 */ /* 0x000fe20000201400 */
[C---:B------:R-:W-:Y:S01]  /*166b0*/  HMMA.16816.F32.BF16 R20, R12.reuse, R66, R20 ;  /* 0x000000420c14723c */ /* 0x040fe20000041814 */
[----:B------:R-:W-:Y:S01]  /*166c0*/  FSEL R48, R37, -INF , !P6 ;  /* 0xff80000025307808 */ /* 0x000fe20007000000 */
[----:B------:R-:W-:Y:S01]  /*166d0*/  VIADD R9, R3, 0x28 ;  /* 0x0000002803097836 */ /* 0x000fe20000000000 */
[----:B------:R-:W-:Y:S01]  /*166e0*/  ISETP.GE.AND P6, PT, R7, R137, PT ;  /* 0x000000890700720c */ /* 0x000fe20003fc6270 */
[----:B------:R-:W-:Y:S01]  /*166f0*/  FFMA.FTZ R35, R0, R6, R35 ;  /* 0x0000000600237223 */ /* 0x000fe20000010023 */
[----:B------:R-:W-:Y:S01]  /*16700*/  I2FP.F32.S32 R7, R7 ;  /* 0x0000000700077245 */ /* 0x000fe20000201400 */
[----:B---3--:R-:W-:Y:S01]  /*16710*/  HMMA.16816.F32.BF16 R100, R12, R44, R100 ;  /* 0x0000002c0c64723c */ /* 0x008fe20000041864 */
[----:B------:R-:W-:-:S02]  /*16720*/  FSEL R34, R39, -INF , !P3 ;  /* 0xff80000027227808 */ /* 0x000fc40005800000 */
[----:B------:R-:W-:Y:S01]  /*16730*/  FSEL R32, R32, -INF , !P1 ;  /* 0xff80000020207808 */ /* 0x000fe20004800000 */
[----:B------:R-:W-:Y:S01]  /*16740*/  BAR.SYNC.DEFER_BLOCKING 0x0 ;  /* 0x0000000000007b1d */ /* 0x000fe20000010000 */
[----:B------:R-:W-:Y:S01]  /*16750*/  ISETP.GE.AND P1, PT, R41, R136, PT ;  /* 0x000000882900720c */ /* 0x000fe20003f26270 */
[C---:B------:R-:W-:Y:S06]  /*16760*/  HMMA.16816.F32.BF16 R96, R12.reuse, R46, R96 ;  /* 0x0000002e0c60723c */ /* 0x040fec0000041860 */
[C---:B-1----:R-:W-:Y:S06]  /*16770*/  HMMA.16816.F32.BF16 R92, R12.reuse, R120, R92 ;  /* 0x000000780c5c723c */ /* 0x042fec000004185c */
[C---:B------:R-:W-:Y:S06]  /*16780*/  HMMA.16816.F32.BF16 R88, R12.reuse, R122, R88 ;  /* 0x0000007a0c58723c */ /* 0x040fec0000041858 */
[C---:B----4-:R-:W-:Y:S06]  /*16790*/  HMMA.16816.F32.BF16 R84, R12.reuse, R112, R84 ;  /* 0x000000700c54723c */ /* 0x050fec0000041854 */
[----:B------:R-:W-:Y:S07]  /*167a0*/  HMMA.16816.F32.BF16 R80, R12, R114, R80 ;  /* 0x000000720c50723c */ /* 0x000fee0000041850 */
[C---:B------:R-:W-:Y:S01]  /*167b0*/  FFMA.FTZ R14, R0.reuse, R6, R33 ;  /* 0x00000006000e7223 */ /* 0x040fe20000010021 */
[----:B------:R-:W-:Y:S01]  /*167c0*/  FFMA.FTZ R12, R0, R7, R28 ;  /* 0x00000007000c7223 */ /* 0x000fe2000001001c */
[----:B------:R-:W-:-:S02]  /*167d0*/  VIADD R6, R3, 0x19 ;  /* 0x0000001903067836 */ /* 0x000fc40000000000 */
[----:B------:R-:W-:Y:S01]  /*167e0*/  FFMA.FTZ R7, R0, R7, R30 ;  /* 0x0000000700077223 */ /* 0x000fe2000001001e */
[----:B------:R-:W-:Y:S01]  /*167f0*/  FSEL R28, R5, -INF , !P4 ;  /* 0xff800000051c7808 */ /* 0x000fe20006000000 */
[----:B------:R-:W-:Y:S01]  /*16800*/  VIADD R5, R3, 0x30 ;  /* 0x0000003003057836 */ /* 0x000fe20000000000 */
[----:B------:R-:W-:Y:S02]  /*16810*/  FSEL R14, R14, -INF , !P0 ;  /* 0xff8000000e0e7808 */ /* 0x000fe40004000000 */
[C---:B------:R-:W-:Y:S02]  /*16820*/  ISETP.GE.AND P3, PT, R6.reuse, R136, PT ;  /* 0x000000880600720c */ /* 0x040fe40003f66270 */
[----:B------:R-:W-:Y:S02]  /*16830*/  ISETP.GE.AND P4, PT, R6, R137, PT ;  /* 0x000000890600720c */ /* 0x000fe40003f86270 */
[----:B------:R-:W-:Y:S02]  /*16840*/  FSEL R30, R35, -INF , !P5 ;  /* 0xff800000231e7808 */ /* 0x000fe40006800000 */
[----:B------:R-:W-:-:S02]  /*16850*/  FSEL R12, R12, -INF , !P2 ;  /* 0xff8000000c0c7808 */ /* 0x000fc40005000000 */
[----:B------:R-:W-:Y:S02]  /*16860*/  I2FP.F32.S32 R6, R6 ;  /* 0x0000000600067245 */ /* 0x000fe40000201400 */
[-C--:B------:R-:W-:Y:S02]  /*16870*/  ISETP.GE.AND P0, PT, R41, R137.reuse, PT ;  /* 0x000000892900720c */ /* 0x080fe40003f06270 */
[----:B------:R-:W-:Y:S01]  /*16880*/  ISETP.GE.AND P5, PT, R8, R136, PT ;  /* 0x000000880800720c */ /* 0x000fe20003fa6270 */
[-C--:B------:R-:W-:Y:S01]  /*16890*/  FFMA.FTZ R29, R0, R6.reuse, R29 ;  /* 0x00000006001d7223 */ /* 0x080fe2000001001d */
[----:B------:R-:W-:Y:S01]  /*168a0*/  ISETP.GE.AND P2, PT, R8, R137, PT ;  /* 0x000000890800720c */ /* 0x000fe20003f46270 */
[----:B------:R-:W-:Y:S01]  /*168b0*/  FFMA.FTZ R6, R0, R6, R31 ;  /* 0x0000000600067223 */ /* 0x000fe2000001001f */
[----:B------:R-:W-:Y:S02]  /*168c0*/  I2FP.F32.S32 R41, R41 ;  /* 0x0000002900297245 */ /* 0x000fe40000201400 */
[----:B------:R-:W-:-:S02]  /*168d0*/  I2FP.F32.S32 R8, R8 ;  /* 0x0000000800087245 */ /* 0x000fc40000201400 */
[----:B------:R-:W-:Y:S01]  /*168e0*/  FSEL R6, R6, -INF , !P4 ;  /* 0xff80000006067808 */ /* 0x000fe20006000000 */
[CC--:B------:R-:W-:Y:S01]  /*168f0*/  FFMA.FTZ R46, R0.reuse, R41.reuse, R24 ;  /* 0x00000029002e7223 */ /* 0x0c0fe20000010018 */
[C---:B------:R-:W-:Y:S01]  /*16900*/  FFMA.FTZ R41, R0.reuse, R41, R26 ;  /* 0x0000002900297223 */ /* 0x040fe2000001001a */
[CC--:B------:R-:W-:Y:S01]  /*16910*/  FFMA.FTZ R25, R0.reuse, R8.reuse, R25 ;  /* 0x0000000800197223 */ /* 0x0c0fe20000010019 */
[----:B------:R-:W-:Y:S01]  /*16920*/  FFMA.FTZ R27, R0, R8, R27 ;  /* 0x00000008001b7223 */ /* 0x000fe2000001001b */
[----:B------:R-:W-:Y:S01]  /*16930*/  VIADD R8, R3, 0x29 ;  /* 0x0000002903087836 */ /* 0x000fe20000000000 */
[----:B------:R-:W-:Y:S02]  /*16940*/  FSEL R46, R46, -INF , !P1 ;  /* 0xff8000002e2e7808 */ /* 0x000fe40004800000 */
[----:B------:R-:W-:Y:S02]  /*16950*/  FSEL R26, R7, -INF , !P6 ;  /* 0xff800000071a7808 */ /* 0x000fe40007000000 */
[----:B------:R-:W-:-:S02]  /*16960*/  ISETP.GE.AND P4, PT, R8, R136, PT ;  /* 0x000000880800720c */ /* 0x000fc40003f86270 */
[----:B------:R-:W-:Y:S02]  /*16970*/  ISETP.GE.AND P1, PT, R8, R137, PT ;  /* 0x000000890800720c */ /* 0x000fe40003f26270 */
[----:B------:R-:W-:Y:S02]  /*16980*/  FSEL R41, R41, -INF , !P0 ;  /* 0xff80000029297808 */ /* 0x000fe40004000000 */
[----:B------:R-:W-:Y:S02]  /*16990*/  FSEL R44, R25, -INF , !P5 ;  /* 0xff800000192c7808 */ /* 0x000fe40006800000 */
[----:B------:R-:W-:Y:S02]  /*169a0*/  I2FP.F32.S32 R7, R9 ;  /* 0x0000000900077245 */ /* 0x000fe40000201400 */
[----:B------:R-:W-:Y:S02]  /*169b0*/  I2FP.F32.S32 R8, R8 ;  /* 0x0000000800087245 */ /* 0x000fe40000201400 */
[C---:B------:R-:W-:Y:S01]  /*169c0*/  ISETP.GE.AND P0, PT, R5.reuse, R136, PT ;  /* 0x000000880500720c */ /* 0x040fe20003f06270 */
[C---:B------:R-:W-:Y:S01]  /*169d0*/  FFMA.FTZ R20, R0.reuse, R7, R20 ;  /* 0x0000000700147223 */ /* 0x040fe20000010014 */
[----:B------:R-:W-:Y:S01]  /*169e0*/  ISETP.GE.AND P5, PT, R5, R137, PT ;  /* 0x000000890500720c */ /* 0x000fe20003fa6270 */
[C---:B------:R-:W-:Y:S01]  /*169f0*/  FFMA.FTZ R23, R0.reuse, R8, R23 ;  /* 0x0000000800177223 */ /* 0x040fe20000010017 */
[----:B------:R-:W-:Y:S01]  /*16a00*/  I2FP.F32.S32 R5, R5 ;  /* 0x0000000500057245 */ /* 0x000fe20000201400 */
[C---:B------:R-:W-:Y:S01]  /*16a10*/  FFMA.FTZ R22, R0.reuse, R7, R22 ;  /* 0x0000000700167223 */ /* 0x040fe20000010016 */
[----:B------:R-:W-:Y:S01]  /*16a20*/  FSEL R24, R29, -INF , !P3 ;  /* 0xff8000001d187808 */ /* 0x000fe20005800000 */
[----:B------:R-:W-:Y:S01]  /*16a30*/  VIADD R7, R3, 0x40 ;  /* 0x0000004003077836 */ /* 0x000fe20000000000 */
[C---:B------:R-:W-:Y:S01]  /*16a40*/  ISETP.GE.AND P6, PT, R9.reuse, R136, PT ;  /* 0x000000880900720c */ /* 0x040fe20003fc6270 */
[C---:B------:R-:W-:Y:S01]  /*16a50*/  FFMA.FTZ R202, R0.reuse, R5, R16 ;  /* 0x0000000500ca7223 */ /* 0x040fe20000010010 */
[----:B------:R-:W-:Y:S01]  /*16a60*/  ISETP.GE.AND P3, PT, R9, R137, PT ;  /* 0x000000890900720c */ /* 0x000fe20003f66270 */
[C---:B------:R-:W-:Y:S01]  /*16a70*/  FFMA.FTZ R9, R0.reuse, R8, R21 ;  /* 0x0000000800097223 */ /* 0x040fe20000010015 */
[----:B------:R-:W-:Y:S01]  /*16a80*/  FFMA.FTZ R18, R0, R5, R18 ;  /* 0x0000000500127223 */ /* 0x000fe20000010012 */
[----:B------:R-:W-:Y:S01]  /*16a90*/  VIADD R8, R3, 0x31 ;  /* 0x0000003103087836 */ /* 0x000fe20000000000 */
[----:B------:R-:W-:Y:S01]  /*16aa0*/  FSEL R43, R27, -INF , !P2 ;  /* 0xff8000001b2b7808 */ /* 0x000fe20005000000 */
[C---:B------:R-:W-:Y:S01]  /*16ab0*/  VIADD R5, R3.reuse, 0x38 ;  /* 0x0000003803057836 */ /* 0x040fe20000000000 */
[----:B------:R-:W-:Y:S01]  /*16ac0*/  FSEL R37, R20, -INF , !P6 ;  /* 0xff80000014257808 */ /* 0x000fe20007000000 */
[----:B------:R-:W-:Y:S01]  /*16ad0*/  VIADD R16, R3, 0x39 ;  /* 0x0000003903107836 */ /* 0x000fe20000000000 */
[----:B------:R-:W-:-:S02]  /*16ae0*/  ISETP.GE.AND P2, PT, R8, R136, PT ;  /* 0x000000880800720c */ /* 0x000fc40003f46270 */
[----:B------:R-:W-:Y:S02]  /*16af0*/  ISETP.GE.AND P6, PT, R8, R137, PT ;  /* 0x000000890800720c */ /* 0x000fe40003fc6270 */
[----:B------:R-:W-:Y:S02]  /*16b00*/  FSEL R39, R22, -INF , !P3 ;  /* 0xff80000016277808 */ /* 0x000fe40005800000 */
[----:B------:R-:W-:Y:S02]  /*16b10*/  FSEL R9, R9, -INF , !P4 ;  /* 0xff80000009097808 */ /* 0x000fe40006000000 */
[----:B------:R-:W-:Y:S02]  /*16b20*/  FSEL R252, R23, -INF , !P1 ;  /* 0xff80000017fc7808 */ /* 0x000fe40004800000 */
[----:B------:R-:W-:Y:S02]  /*16b30*/  FSEL R202, R202, -INF , !P0 ;  /* 0xff800000caca7808 */ /* 0x000fe40004000000 */
[----:B------:R-:W-:-:S02]  /*16b40*/  I2FP.F32.S32 R8, R8 ;  /* 0x0000000800087245 */ /* 0x000fc40000201400 */
[C---:B------:R-:W-:Y:S02]  /*16b50*/  ISETP.GE.AND P3, PT, R5.reuse, R136, PT ;  /* 0x000000880500720c */ /* 0x040fe40003f66270 */
[-C--:B------:R-:W-:Y:S01]  /*16b60*/  ISETP.GE.AND P4, PT, R5, R137.reuse, PT ;  /* 0x000000890500720c */ /* 0x080fe20003f86270 */
[----:B------:R-:W-:Y:S01]  /*16b70*/  FFMA.FTZ R17, R0, R8, R17 ;  /* 0x0000000800117223 */ /* 0x000fe20000010011 */
[----:B------:R-:W-:Y:S01]  /*16b80*/  ISETP.GE.AND P1, PT, R16, R136, PT ;  /* 0x000000881000720c */ /* 0x000fe20003f26270 */
[----:B------:R-:W-:Y:S01]  /*16b90*/  FFMA.FTZ R8, R0, R8, R19 ;  /* 0x0000000800087223 */ /* 0x000fe20000010013 */
[----:B------:R-:W-:Y:S02]  /*16ba0*/  ISETP.GE.AND P0, PT, R16, R137, PT ;  /* 0x000000891000720c */ /* 0x000fe40003f06270 */
        /* <DEDUP_REMOVED lines=51> */
[-C--:B------:R-:W-:Y:S01]  /*16ee0*/  FFMA.FTZ R101, R0, R38.reuse, R101 ;  /* 0x0000002600657223 */ /* 0x080fe20000010065 */
[C---:B------:R-:W-:Y:S01]  /*16ef0*/  VIADD R7, R3.reuse, 0x58 ;  /* 0x0000005803077836 */ /* 0x040fe20000000000 */
[----:B------:R-:W-:Y:S01]  /*16f00*/  FSEL R196, R106, -INF , !P1 ;  /* 0xff8000006ac47808 */ /* 0x000fe20004800000 */
[----:B------:R-:W-:Y:S01]  /*16f10*/  VIADD R5, R3, 0x60 ;  /* 0x0000006003057836 */ /* 0x000fe20000000000 */
[----:B------:R-:W-:Y:S01]  /*16f20*/  FSEL R192, R105, -INF , !P0 ;  /* 0xff80000069c07808 */ /* 0x000fe20004000000 */
        /* <DEDUP_REMOVED lines=59> */
[----:B------:R-:W-:-:S02]  /*172e0*/  I2FP.F32.S32 R7, R7 ;  /* 0x0000000700077245 */ /* 0x000fc40000201400 */
[----:B------:R-:W-:Y:S02]  /*172f0*/  FSEL R168, R95, -INF , !P1 ;  /* 0xff8000005fa87808 */ /* 0x000fe40004800000 */
[----:B------:R-:W-:Y:S01]  /*17300*/  FSEL R160, R88, -INF , !P0 ;  /* 0xff80000058a07808 */ /* 0x000fe20004000000 */
[-C--:B------:R-:W-:Y:S01]  /*17310*/  FFMA.FTZ R84, R0, R7.reuse, R84 ;  /* 0x0000000700547223 */ /* 0x080fe20000010054 */
[----:B------:R-:W-:Y:S01]  /*17320*/  ISETP.GE.AND P1, PT, R16, R136, PT ;  /* 0x000000881000720c */ /* 0x000fe20003f26270 */
[----:B------:R-:W-:Y:S01]  /*17330*/  FFMA.FTZ R86, R0, R7, R86 ;  /* 0x0000000700567223 */ /* 0x000fe20000010056 */
[----:B------:R-:W-:Y:S02]  /*17340*/  ISETP.GE.AND P0, PT, R16, R137, PT ;  /* 0x000000891000720c */ /* 0x000fe40003f06270 */
[----:B------:R-:W-:Y:S02]  /*17350*/  FSEL R132, R80, -INF , !P5 ;  /* 0xff80000050847808 */ /* 0x000fe40006800000 */
[----:B------:R-:W-:-:S02]  /*17360*/  I2FP.F32.S32 R16, R16 ;  /* 0x0000001000107245 */ /* 0x000fc40000201400 */
[----:B------:R-:W-:Y:S02]  /*17370*/  ISETP.GT.AND P5, PT, R243, R234, PT ;  /* 0x000000eaf300720c */ /* 0x000fe40003fa4270 */
[----:B------:R-:W-:Y:S01]  /*17380*/  FSEL R154, R91, -INF , !P6 ;  /* 0xff8000005b9a7808 */ /* 0x000fe20007000000 */
[-C--:B------:R-:W-:Y:S01]  /*17390*/  FFMA.FTZ R85, R0, R16.reuse, R85 ;  /* 0x0000001000557223 */ /* 0x080fe20000010055 */
[----:B------:R-:W-:Y:S01]  /*173a0*/  FSEL R140, R84, -INF , !P3 ;  /* 0xff800000548c7808 */ /* 0x000fe20005800000 */
[----:B------:R-:W-:Y:S01]  /*173b0*/  FFMA.FTZ R87, R0, R16, R87 ;  /* 0x0000001000577223 */ /* 0x000fe20000010057 */
[C---:B------:R-:W-:Y:S02]  /*173c0*/  ISETP.GE.AND P6, PT, R3.reuse, R136, PT ;  /* 0x000000880300720c */ /* 0x040fe40003fc6270 */
[----:B------:R-:W-:Y:S02]  /*173d0*/  ISETP.GE.AND P3, PT, R3, R137, PT ;  /* 0x000000890300720c */ /* 0x000fe40003f66270 */
[----:B------:R-:W-:-:S02]  /*173e0*/  I2FP.F32.S32 R64, R5 ;  /* 0x0000000500407245 */ /* 0x000fc40000201400 */
[----:B------:R-:W-:Y:S02]  /*173f0*/  I2FP.F32.S32 R3, R3 ;  /* 0x0000000300037245 */ /* 0x000fe40000201400 */
[----:B------:R-:W-:Y:S01]  /*17400*/  FSEL R146, R86, -INF , !P4 ;  /* 0xff80000056927808 */ /* 0x000fe20006000000 */
[CC--:B------:R-:W-:Y:S01]  /*17410*/  FFMA.FTZ R81, R0.reuse, R64.reuse, R81 ;  /* 0x0000004000517223 */ /* 0x0c0fe20000010051 */
[----:B------:R-:W-:Y:S01]  /*17420*/  FSEL R134, R85, -INF , !P1 ;  /* 0xff80000055867808 */ /* 0x000fe20004800000 */
[CC--:B------:R-:W-:Y:S01]  /*17430*/  FFMA.FTZ R16, R0.reuse, R3.reuse, R40 ;  /* 0x0000000300107223 */ /* 0x0c0fe20000010028 */
[----:B------:R-:W-:Y:S01]  /*17440*/  FSEL R144, R87, -INF , !P0 ;  /* 0xff80000057907808 */ /* 0x000fe20004000000 */
[C---:B------:R-:W-:Y:S01]  /*17450*/  FFMA.FTZ R18, R0.reuse, R3, R42 ;  /* 0x0000000300127223 */ /* 0x040fe2000001002a */
[----:B------:R-:W-:Y:S01]  /*17460*/  FFMA.FTZ R64, R0, R64, R83 ;  /* 0x0000004000407223 */ /* 0x000fe20000010053 */
[C---:B------:R-:W-:Y:S02]  /*17470*/  ISETP.GE.AND P4, PT, R5.reuse, R136, PT ;  /* 0x000000880500720c */ /* 0x040fe40003f86270 */
[----:B------:R-:W-:-:S02]  /*17480*/  ISETP.GE.AND P1, PT, R5, R137, PT ;  /* 0x000000890500720c */ /* 0x000fc40003f26270 */
        /* <DEDUP_REMOVED lines=64> */
[----:B--2---:R-:W-:-:S04]  /*17890*/  IMAD R5, R61, R3, RZ ;  /* 0x000000033d057224 */ /* 0x004fc800078e02ff */
[----:B------:R-:W-:Y:S02]  /*178a0*/  IMAD R2, R60, R2, R5 ;  /* 0x000000023c027224 */ /* 0x000fe400078e0205 */
[----:B------:R-:W-:-:S04]  /*178b0*/  IMAD.WIDE.U32 R60, R3, R60, R62 ;  /* 0x0000003c033c7225 */ /* 0x000fc800078e003e */
[----:B------:R-:W-:Y:S01]  /*178c0*/  IMAD.MOV.U32 R3, RZ, RZ, R60 ;  /* 0x000000ffff037224 */ /* 0x000fe200078e003c */
[----:B------:R-:W-:Y:S01]  /*178d0*/  IADD3 R2, R61, R2, RZ ;  /* 0x000000023d027210 */ /* 0x000fe20007ffe0ff */
[----:B------:R-:W-:Y:S05]  /*178e0*/  BRA `(.L_x_4454) ;  /* 0x00000000000c7947 */ /* 0x000fea0003800000 */
.L_x_4453:
[----:B------:R-:W2:Y:S02]  /*178f0*/  LD.E R3, desc[UR6][R10.64+0x38] ;  /* 0x000038060a037980 */ /* 0x000ea4000c101900 */
[----:B--2---:R-:W-:-:S04]  /*17900*/  LEA R3, -R3, RZ, 0x7 ;  /* 0x000000ff03037211 */ /* 0x004fc800078e39ff */
[----:B------:R-:W-:Y:S02]  /*17910*/  SHF.R.S32.HI R2, RZ, 0x1f, R3 ;  /* 0x0000001fff027819 */ /* 0x000fe40000011403 */
.L_x_4454:
[----:B------:R-:W-:Y:S05]  /*17920*/  BSYNC B0 ;  /* 0x0000000000007941 */ /* 0x000fea0003800000 */
.L_x_4452:
        /* <DEDUP_REMOVED lines=129> */
.L_x_4451:
[----:B------:R-:W-:Y:S05]  /*18140*/  BSYNC B1 ;  /* 0x0000000000017941 */ /* 0x000fea0003800000 */
.L_x_4450:
        /* <DEDUP_REMOVED lines=18> */
[----:B------:R-:W-:-:S02]  /*18270*/  LEA R223, R4, UR4, 0x1 ;  /* 0x0000000404df7c11 */ /* 0x000fc4000f8e08ff */
[----:B------:R-:W-:Y:S02]  /*18280*/  FMNMX.FTZ R5, R39, R2, !PT ;  /* 0x0000000227057209 */ /* 0x000fe40007810000 */
[----:B------:R-:W-:Y:S01]  /*18290*/  FMNMX.FTZ R2, R44, R3, !PT ;  /* 0x000000032c027209 */ /* 0x000fe20007810000 */
[----:B------:R-:W-:Y:S01]  /*182a0*/  LDSM.16.MT88.4 R124, [R223+0xc000] ;  /* 0x00c00000df7c783b */ /* 0x000fe20000004200 */
[----:B------:R-:W-:Y:S02]  /*182b0*/  FMNMX.FTZ R5, R252, R5, !PT ;  /* 0x00000005fc057209 */ /* 0x000fe40007810000 */
[----:B------:R-:W-:Y:S01]  /*182c0*/  FMNMX.FTZ R2, R37, R2, !PT ;  /* 0x0000000225027209 */ /* 0x000fe20007810000 */
[----:B------:R-:W-:Y:S01]  /*182d0*/  LDSM.16.MT88.4 R96, [R223+0x10000] ;  /* 0x01000000df60783b */ /* 0x000fe20000004200 */
        /* <DEDUP_REMOVED lines=40> */
[-C--:B------:R-:W-:Y:S01]  /*18560*/  LEA R221, R56, R223.reuse, 0x1 ;  /* 0x000000df38dd7211 */ /* 0x080fe200078e08ff */
[----:B------:R-:W1:Y:S01]  /*18570*/  SHFL.BFLY PT, R5, R22, 0x2, 0x1f ;  /* 0x0c401f0016057f89 */ /* 0x000e6200000e0000 */
[----:B------:R-:W-:Y:S02]  /*18580*/  FMNMX.FTZ R7, R133, R2, !PT ;  /* 0x0000000285077209 */ /* 0x000fe40007810000 */
[C---:B------:R-:W-:Y:S01]  /*18590*/  LEA R220, R54.reuse, R223, 0x1 ;  /* 0x000000df36dc7211 */ /* 0x040fe200078e08ff */
[----:B------:R-:W-:Y:S01]  /*185a0*/  LDSM.16.MT88.4 R72, [R221+0xc000] ;  /* 0x00c00000dd48783b */ /* 0x000fe20000004200 */
[----:B------:R-:W-:-:S03]  /*185b0*/  LEA R219, R54, R221, 0x1 ;  /* 0x000000dd36db7211 */ /* 0x000fc600078e08ff */
[----:B------:R-:W3:Y:S04]  /*185c0*/  SHFL.BFLY PT, R20, R7, 0x2, 0x1f ;  /* 0x0c401f0007147f89 */ /* 0x000ee800000e0000 */
[----:B------:R-:W-:Y:S04]  /*185d0*/  LDSM.16.MT88.4 R80, [R220+0xc000] ;  /* 0x00c00000dc50783b */ /* 0x000fe80000004200 */
[----:B------:R-:W-:Y:S04]  /*185e0*/  LDSM.16.MT88.4 R104, [R221+0x10000] ;  /* 0x01000000dd68783b */ /* 0x000fe80000004200 */
[----:B------:R-:W-:Y:S01]  /*185f0*/  LDSM.16.MT88.4 R88, [R219+0xc000] ;  /* 0x00c00000db58783b */ /* 0x000fe20000004200 */
[----:B-1----:R-:W-:-:S03]  /*18600*/  FMNMX.FTZ R5, R22, R5, !PT ;  /* 0x0000000516057209 */ /* 0x002fc60007810000 */
[----:B------:R-:W-:Y:S04]  /*18610*/  LDSM.16.MT88.4 R116, [R220+0x10000] ;  /* 0x01000000dc74783b */ /* 0x000fe80000004200 */
        /* <DEDUP_REMOVED lines=20> */
[-CC-:B------:R-:W-:Y:S01]  /*18760*/  FFMA.FTZ R56, R48, R66.reuse, -R135.reuse ;  /* 0x0000004230387223 */ /* 0x180fe20000010887 */
[----:B------:R-:W-:Y:S01]  /*18770*/  MUFU.EX2 R65, R65 ;  /* 0x0000004100417308 */ /* 0x000fe20000000800 */
[-CC-:B------:R-:W-:Y:S01]  /*18780*/  FFMA.FTZ R52, R14, R66.reuse, -R135.reuse ;  /* 0x000000420e347223 */ /* 0x180fe20000010887 */
[-CC-:B------:R-:W-:Y:S01]  /*18790*/  FFMA.FTZ R50, R12, R66.reuse, -R135.reuse ;  /* 0x000000420c327223 */ /* 0x180fe20000010887 */
[-C--:B------:R-:W-:Y:S01]  /*187a0*/  FFMA.FTZ R57, R28, R66.reuse, -R135 ;  /* 0x000000421c397223 */ /* 0x080fe20000010887 */
[----:B------:R-:W1:Y:S01]  /*187b0*/  LDSM.16.MT88.4 R12, [R221+0xc800] ;  /* 0x00c80000dd0c783b */ /* 0x000e620000004200 */
[-CC-:B------:R-:W-:Y:S01]  /*187c0*/  FFMA.FTZ R53, R32, R66.reuse, -R67.reuse ;  /* 0x0000004220357223 */ /* 0x180fe20000010843 */
[-C--:B------:R-:W-:Y:S01]  /*187d0*/  FFMA.FTZ R51, R26, R66.reuse, -R67 ;  /* 0x000000421a337223 */ /* 0x080fe20000010843 */
[-C--:B------:R-:W-:Y:S01]  /*187e0*/  FFMA.FTZ R49, R24, R66.reuse, -R135 ;  /* 0x0000004218317223 */ /* 0x080fe20000010887 */
[----:B------:R-:W2:Y:S01]  /*187f0*/  MUFU.EX2 R62, R62 ;  /* 0x0000003e003e7308 */ /* 0x000ea20000000800 */
[----:B------:R-:W3:Y:S01]  /*18800*/  LDSM.16.MT88.4 R28, [R223+0xc800] ;  /* 0x00c80000df1c783b */ /* 0x000ee20000004200 */
[-CC-:B------:R-:W-:Y:S01]  /*18810*/  FFMA.FTZ R48, R6, R66.reuse, -R67.reuse ;  /* 0x0000004206307223 */ /* 0x180fe20000010843 */
[-CC-:B------:R-:W-:Y:S01]  /*18820*/  FFMA.FTZ R47, R41, R66.reuse, -R67.reuse ;  /* 0x00000042292f7223 */ /* 0x180fe20000010843 */
[-C--:B------:R-:W-:Y:S01]  /*18830*/  FFMA.FTZ R42, R43, R66.reuse, -R67 ;  /* 0x000000422b2a7223 */ /* 0x080fe20000010843 */
[----:B------:R-:W4:Y:S01]  /*18840*/  LDSM.16.MT88.4 R32, [R219+0x10000] ;  /* 0x01000000db20783b */ /* 0x000f220000004200 */
[-C--:B------:R-:W-:Y:S01]  /*18850*/  FFMA.FTZ R45, R44, R66.reuse, -R135 ;  /* 0x000000422c2d7223 */ /* 0x080fe20000010887 */
[-C--:B------:R-:W-:Y:S01]  /*18860*/  FFMA.FTZ R43, R39, R66.reuse, -R67 ;  /* 0x00000042272b7223 */ /* 0x080fe20000010843 */
[----:B------:R-:W-:Y:S01]  /*18870*/  MUFU.EX2 R61, R61 ;  /* 0x0000003d003d7308 */ /* 0x000fe20000000800 */
[----:B------:R-:W5:Y:S01]  /*18880*/  LDSM.16.MT88.4 R4, [R223+0x10800] ;  /* 0x01080000df04783b */ /* 0x000f620000004200 */
[-CC-:B------:R-:W-:Y:S01]  /*18890*/  FFMA.FTZ R46, R46, R66.reuse, -R135.reuse ;  /* 0x000000422e2e7223 */ /* 0x180fe20000010887 */
[-CC-:B------:R-:W-:Y:S01]  /*188a0*/  FFMA.FTZ R44, R37, R66.reuse, -R135.reuse ;  /* 0x00000042252c7223 */ /* 0x180fe20000010887 */
[-C--:B------:R-:W-:Y:S01]  /*188b0*/  FFMA.FTZ R41, R9, R66.reuse, -R135 ;  /* 0x0000004209297223 */ /* 0x080fe20000010887 */
[----:B------:R-:W-:Y:S01]  /*188c0*/  LDSM.16.MT88.4 R24, [R219+0xc800] ;  /* 0x00c80000db18783b */ /* 0x000fe20000004200 */
[-CC-:B------:R-:W-:Y:S01]  /*188d0*/  FFMA.FTZ R40, R252, R66.reuse, -R67.reuse ;  /* 0x00000042fc287223 */ /* 0x180fe20000010843 */
[-CC-:B------:R-:W-:Y:S01]  /*188e0*/  FFMA.FTZ R9, R250, R66.reuse, -R67.reuse ;  /* 0x00000042fa097223 */ /* 0x180fe20000010843 */
[----:B------:R-:W1:Y:S01]  /*188f0*/  MUFU.EX2 R58, R58 ;  /* 0x0000003a003a7308 */ /* 0x000e620000000800 */
[----:B--2---:R-:W-:Y:S01]  /*18900*/  F2FP.BF16.F32.PACK_AB R113, R62, R65 ;  /* 0x000000413e71723e */ /* 0x004fe200000010ff */
[-CC-:B------:R-:W-:Y:S01]  /*18910*/  FFMA.FTZ R8, R8, R66.reuse, -R67.reuse ;  /* 0x0000004208087223 */ /* 0x180fe20000010843 */
[-C--:B------:R-:W-:Y:S01]  /*18920*/  FFMA.FTZ R139, R248, R66.reuse, -R67 ;  /* 0x00000042f88b7223 */ /* 0x080fe20000010843 */
[-CC-:B------:R-:W-:Y:S01]  /*18930*/  FFMA.FTZ R141, R202, R66.reuse, -R135.reuse ;  /* 0x00000042ca8d7223 */ /* 0x180fe20000010887 */
[-CC-:B------:R-:W-:Y:S01]  /*18940*/  FFMA.FTZ R148, R148, R66.reuse, -R135.reuse ;  /* 0x0000004294947223 */ /* 0x180fe20000010887 */
[-CC-:B------:R-:W-:Y:S01]  /*18950*/  FFMA.FTZ R143, R200, R66.reuse, -R135.reuse ;  /* 0x00000042c88f7223 */ /* 0x180fe20000010887 */
[-C--:B------:R-:W-:Y:S01]  /*18960*/  FFMA.FTZ R150, R150, R66.reuse, -R135 ;  /* 0x0000004296967223 */ /* 0x080fe20000010887 */
[----:B------:R-:W-:Y:S01]  /*18970*/  MUFU.EX2 R60, R60 ;  /* 0x0000003c003c7308 */ /* 0x000fe20000000800 */
[-C--:B------:R-:W-:Y:S01]  /*18980*/  FFMA.FTZ R156, R156, R66.reuse, -R67 ;  /* 0x000000429c9c7223 */ /* 0x080fe20000010843 */
[-C--:B------:R-:W-:Y:S01]  /*18990*/  FFMA.FTZ R151, R176, R66.reuse, -R135 ;  /* 0x00000042b0977223 */ /* 0x080fe20000010887 */
[-CC-:B------:R-:W-:Y:S01]  /*189a0*/  FFMA.FTZ R145, R198, R66.reuse, -R67.reuse ;  /* 0x00000042c6917223 */ /* 0x180fe20000010843 */
[-CC-:B------:R-:W-:Y:S01]  /*189b0*/  FFMA.FTZ R170, R170, R66.reuse, -R67.reuse ;  /* 0x00000042aaaa7223 */ /* 0x180fe20000010843 */
[-C--:B------:R-:W-:Y:S01]  /*189c0*/  FFMA.FTZ R147, R196, R66.reuse, -R67 ;  /* 0x00000042c4937223 */ /* 0x080fe20000010843 */
[-CC-:B------:R-:W-:Y:S01]  /*189d0*/  FFMA.FTZ R149, R194, R66.reuse, -R135.reuse ;  /* 0x00000042c2957223 */ /* 0x180fe20000010887 */
[-CC-:B------:R-:W-:Y:S01]  /*189e0*/  FFMA.FTZ R174, R174, R66.reuse, -R135.reuse ;  /* 0x00000042aeae7223 */ /* 0x180fe20000010887 */
[----:B------:R-:W2:Y:S01]  /*189f0*/  MUFU.EX2 R63, R63 ;  /* 0x0000003f003f7308 */ /* 0x000ea20000000800 */
[----:B-1----:R-:W-:Y:S01]  /*18a00*/  F2FP.BF16.F32.PACK_AB R115, R58, R61 ;  /* 0x0000003d3a73723e */ /* 0x002fe200000010ff */
        /* <DEDUP_REMOVED lines=10> */
[-CC-:B------:R-:W-:Y:S01]  /*18ab0*/  FFMA.FTZ R180, R180, R66.reuse, -R67.reuse ;  /* 0x00000042b4b47223 */ /* 0x180fe20000010843 */
[----:B------:R-:W-:Y:S01]  /*18ac0*/  LDSM.16.MT88.4 R36, [R223+0x12000] ;  /* 0x01200000df24783b */ /* 0x000fe20000004200 */
[-CC-:B------:R-:W-:Y:S01]  /*18ad0*/  FFMA.FTZ R163, R172, R66.reuse, -R67.reuse ;  /* 0x00000042aca37223 */ /* 0x180fe20000010843 */
[--C-:B------:R-:W-:Y:S01]  /*18ae0*/  FFMA.FTZ R168, R168, R66, -R67.reuse ;  /* 0x00000042a8a87223 */ /* 0x100fe20000010843 */
[----:B------:R-:W1:Y:S01]  /*18af0*/  MUFU.EX2 R56, R56 ;  /* 0x0000003800387308 */ /* 0x000e620000000800 */
[----:B--2---:R-:W-:Y:S01]  /*18b00*/  F2FP.BF16.F32.PACK_AB R112, R63, R60 ;  /* 0x0000003c3f70723e */ /* 0x004fe200000010ff */
[-C--:B------:R-:W-:Y:S01]  /*18b10*/  FFMA.FTZ R165, R166, R66.reuse, -R67 ;  /* 0x00000042a6a57223 */ /* 0x080fe20000010843 */
[-CC-:B------:R-:W-:Y:S01]  /*18b20*/  FFMA.FTZ R164, R164, R66.reuse, -R135.reuse ;  /* 0x00000042a4a47223 */ /* 0x180fe20000010887 */
[-CC-:B------:R-:W-:Y:S01]  /*18b30*/  FFMA.FTZ R167, R162, R66.reuse, -R135.reuse ;  /* 0x00000042a2a77223 */ /* 0x180fe20000010887 */
[-CC-:B------:R-:W-:Y:S01]  /*18b40*/  FFMA.FTZ R160, R160, R66.reuse, -R135.reuse ;  /* 0x00000042a0a07223 */ /* 0x180fe20000010887 */
[-C--:B------:R-:W-:Y:S01]  /*18b50*/  FFMA.FTZ R169, R158, R66.reuse, -R135 ;  /* 0x000000429ea97223 */ /* 0x080fe20000010887 */
[-C--:B------:R-:W-:Y:S01]  /*18b60*/  FFMA.FTZ R154, R154, R66.reuse, -R67 ;  /* 0x000000429a9a7223 */ /* 0x080fe20000010843 */
[----:B------:R-:W-:Y:S01]  /*18b70*/  MUFU.EX2 R53, R53 ;  /* 0x0000003500357308 */ /* 0x000fe20000000800 */
[----:B------:R-:W-:Y:S01]  /*18b80*/  FADD.FTZ R62, R65, R62 ;  /* 0x0000003e413e7221 */ /* 0x000fe20000010000 */
[----:B------:R-:W-:Y:S01]  /*18b90*/  FADD.FTZ R60, R60, R63 ;  /* 0x0000003f3c3c7221 */ /* 0x000fe20000010000 */
[-CC-:B------:R-:W-:Y:S01]  /*18ba0*/  FFMA.FTZ R134, R134, R66.reuse, -R135.reuse ;  /* 0x0000004286867223 */ /* 0x180fe20000010887 */
[-CC-:B------:R-:W-:Y:S01]  /*18bb0*/  FFMA.FTZ R132, R132, R66.reuse, -R135.reuse ;  /* 0x0000004284847223 */ /* 0x180fe20000010887 */
[----:B------:R-:W-:Y:S01]  /*18bc0*/  FADD.FTZ R61, R61, R62 ;  /* 0x0000003e3d3d7221 */ /* 0x000fe20000010000 */
[-C--:B------:R-:W-:Y:S01]  /*18bd0*/  FFMA.FTZ R133, R133, R66.reuse, -R135 ;  /* 0x0000004285857223 */ /* 0x080fe20000010887 */
[----:B------:R-:W-:Y:S01]  /*18be0*/  FFMA.FTZ R247, R64, R66, -R67 ;  /* 0x0000004240f77223 */ /* 0x000fe20000010843 */
[----:B------:R-:W2:Y:S01]  /*18bf0*/  MUFU.EX2 R54, R54 ;  /* 0x0000003600367308 */ /* 0x000ea20000000800 */
[----:B-1----:R-:W-:Y:S01]  /*18c00*/  F2FP.BF16.F32.PACK_AB R114, R56, R59 ;  /* 0x0000003b3872723e */ /* 0x002fe200000010ff */
[----:B------:R-:W-:Y:S01]  /*18c10*/  FADD.FTZ R59, R59, R60 ;  /* 0x0000003c3b3b7221 */ /* 0x000fe20000010000 */
[----:B------:R-:W-:-:S03]  /*18c20*/  FADD.FTZ R58, R58, R61 ;  /* 0x0000003d3a3a7221 */ /* 0x000fc60000010000 */
        /* <DEDUP_REMOVED lines=17> */
[----:B------:R-:W-:Y:S03]  /*18d40*/  HMMA.16816.F32.BF16 R92, R112, R96, RZ ;  /* 0x00000060705c723c */ /* 0x000fe600000418ff */
[----:B------:R-:W-:-:S02]  /*18d50*/  FADD.FTZ R57, R52, R57 ;  /* 0x0000003934397221 */ /* 0x000fc40000010000 */
[----:B------:R-:W1:Y:S01]  /*18d60*/  MUFU.EX2 R48, R48 ;  /* 0x0000003000307308 */ /* 0x000e620000000800 */
[C---:B------:R-:W-:Y:S06]  /*18d70*/  HMMA.16816.F32.BF16 R100, R112.reuse, R104, RZ ;  /* 0x000000687064723c */ /* 0x040fec00000418ff */
        /* <DEDUP_REMOVED lines=9> */
[----:B------:R-:W-:Y:S03]  /*18e10*/  HMMA.16816.F32.BF16 R84, R112, R88, RZ ;  /* 0x000000587054723c */ /* 0x000fe600000418ff */
[----:B------:R-:W-:Y:S02]  /*18e20*/  FADD.FTZ R48, R48, R51 ;  /* 0x0000003330307221 */ /* 0x000fe40000010000 */
[----:B------:R-:W-:Y:S01]  /*18e30*/  MUFU.EX2 R43, R43 ;  /* 0x0000002b002b7308 */ /* 0x000fe20000000800 */
[C---:B------:R-:W-:Y:S06]  /*18e40*/  HMMA.16816.F32.BF16 R68, R16.reuse, R12, R68 ;  /* 0x0000000c1044723c */ /* 0x040fec0000041844 */
[C---:B------:R-:W-:Y:S01]  /*18e50*/  HMMA.16816.F32.BF16 R72, R16.reuse, R14, R72 ;  /* 0x0000000e1048723c */ /* 0x040fe20000041848 */
[----:B------:R-:W1:Y:S01]  /*18e60*/  LDSM.16.MT88.4 R12, [R221+0x10800] ;  /* 0x01080000dd0c783b */ /* 0x000e620000004200 */
[----:B------:R-:W-:Y:S04]  /*18e70*/  MUFU.EX2 R46, R46 ;  /* 0x0000002e002e7308 */ /* 0x000fe80000000800 */
[C---:B---3--:R-:W-:Y:S04]  /*18e80*/  HMMA.16816.F32.BF16 R128, R16.reuse, R28, R128 ;  /* 0x0000001c1080723c */ /* 0x048fe80000041880 */
[----:B------:R-:W2:Y:S02]  /*18e90*/  MUFU.EX2 R45, R45 ;  /* 0x0000002d002d7308 */ /* 0x000ea40000000800 */
[C---:B------:R-:W-:Y:S01]  /*18ea0*/  HMMA.16816.F32.BF16 R124, R16.reuse, R30, R124 ;  /* 0x0000001e107c723c */ /* 0x040fe2000004187c */
[----:B------:R-:W-:Y:S05]  /*18eb0*/  LDSM.16.MT88.4 R28, [R219+0x10800] ;  /* 0x01080000db1c783b */ /* 0x000fea0000004200 */
[C---:B------:R-:W-:Y:S01]  /*18ec0*/  HMMA.16816.F32.BF16 R76, R16.reuse, R20, R76 ;  /* 0x00000014104c723c */ /* 0x040fe2000004184c */
[----:B------:R-:W-:Y:S05]  /*18ed0*/  MUFU.EX2 R44, R44 ;  /* 0x0000002c002c7308 */ /* 0x000fea0000000800 */
[----:B------:R-:W-:Y:S01]  /*18ee0*/  HMMA.16816.F32.BF16 R80, R16, R22, R80 ;  /* 0x000000161050723c */ /* 0x000fe20000041850 */
[----:B------:R-:W3:Y:S02]  /*18ef0*/  LDSM.16.MT88.4 R20, [R220+0x10800] ;  /* 0x01080000dc14783b */ /* 0x000ee40000004200 */
[----:B------:R-:W2:Y:S03]  /*18f00*/  MUFU.EX2 R41, R41 ;  /* 0x0000002900297308 */ /* 0x000ea60000000800 */
[C---:B------:R-:W-:Y:S05]  /*18f10*/  HMMA.16816.F32.BF16 R120, R112.reuse, R116, RZ ;  /* 0x000000747078723c */ /* 0x040fea00000418ff */
[----:B------:R-:W2:Y:S01]  /*18f20*/  MUFU.EX2 R40, R40 ;  /* 0x0000002800287308 */ /* 0x000ea20000000800 */
[C---:B------:R-:W-:Y:S06]  /*18f30*/  HMMA.16816.F32.BF16 R88, R112.reuse, R90, RZ ;  /* 0x0000005a7058723c */ /* 0x040fec00000418ff */
[C---:B------:R-:W-:Y:S01]  /*18f40*/  HMMA.16816.F32.BF16 R116, R112.reuse, R118, RZ ;  /* 0x000000767074723c */ /* 0x040fe200000418ff */
[----:B------:R-:W-:Y:S05]  /*18f50*/  MUFU.EX2 R9, R9 ;  /* 0x0000000900097308 */ /* 0x000fea0000000800 */
[C---:B----4-:R-:W-:Y:S03]  /*18f60*/  HMMA.16816.F32.BF16 R108, R112.reuse, R32, RZ ;  /* 0x00000020706c723c */ /* 0x050fe600000418ff */
[----:B------:R-:W-:Y:S03]  /*18f70*/  MUFU.EX2 R8, R8 ;  /* 0x0000000800087308 */ /* 0x000fe60000000800 */
[----:B------:R-:W-:Y:S01]  /*18f80*/  HMMA.16816.F32.BF16 R112, R112, R34, RZ ;  /* 0x000000227070723c */ /* 0x000fe200000418ff */
[----:B------:R-:W-:Y:S04]  /*18f90*/  LDSM.16.MT88.4 R32, [R219+0x11000] ;  /* 0x01100000db20783b */ /* 0x000fe80000004200 */
[----:B------:R-:W-:Y:S01]  /*18fa0*/  MUFU.EX2 R139, R139 ;  /* 0x0000008b008b7308 */ /* 0x000fe20000000800 */
[C---:B-----5:R-:W-:Y:S06]  /*18fb0*/  HMMA.16816.F32.BF16 R92, R16.reuse, R4, R92 ;  /* 0x00000004105c723c */ /* 0x060fec000004185c */
[C---:B------:R-:W-:Y:S01]  /*18fc0*/  HMMA.16816.F32.BF16 R96, R16.reuse, R6, R96 ;  /* 0x000000061060723c */ /* 0x040fe20000041860 */
[----:B------:R-:W4:Y:S01]  /*18fd0*/  LDSM.16.MT88.4 R4, [R221+0xd000] ;  /* 0x00d00000dd04783b */ /* 0x000f220000004200 */
[----:B------:R-:W-:Y:S04]  /*18fe0*/  MUFU.EX2 R141, R141 ;  /* 0x0000008d008d7308 */ /* 0x000fe80000000800 */
[C---:B-1----:R-:W-:Y:S04]  /*18ff0*/  HMMA.16816.F32.BF16 R100, R16.reuse, R12, R100 ;  /* 0x0000000c1064723c */ /* 0x042fe80000041864 */
[----:B------:R-:W1:Y:S02]  /*19000*/  MUFU.EX2 R148, R148 ;  /* 0x0000009400947308 */ /* 0x000e640000000800 */
[C---:B------:R-:W-:Y:S01]  /*19010*/  HMMA.16816.F32.BF16 R104, R16.reuse, R14, R104 ;  /* 0x0000000e1068723c */ /* 0x040fe20000041868 */
[----:B------:R-:W5:Y:S05]  /*19020*/  LDSM.16.MT88.4 R12, [R220+0xd000] ;  /* 0x00d00000dc0c783b */ /* 0x000f6a0000004200 */
        /* <DEDUP_REMOVED lines=30> */
[----:B------:R-:W2:Y:S04]  /*19210*/  LDSM.16.MT88.4 R4, [R221+0x11000] ;  /* 0x01100000dd04783b */ /* 0x000ea80000004200 */
[----:B------:R-:W4:Y:S01]  /*19220*/  MUFU.EX2 R174, R174 ;  /* 0x000000ae00ae7308 */ /* 0x000f220000000800 */
[C---:B-----5:R-:W-:Y:S06]  /*19230*/  HMMA.16816.F32.BF16 R76, R28.reuse, R12, R76 ;  /* 0x0000000c1c4c723c */ /* 0x060fec000004184c */
[C---:B------:R-:W-:Y:S01]  /*19240*/  HMMA.16816.F32.BF16 R80, R28.reuse, R14, R80 ;  /* 0x0000000e1c50723c */ /* 0x040fe20000041850 */
[----:B------:R-:W5:Y:S01]  /*19250*/  LDSM.16.MT88.4 R12, [R220+0x11000] ;  /* 0x01100000dc0c783b */ /* 0x000f620000004200 */
[----:B------:R-:W-:Y:S04]  /*19260*/  MUFU.EX2 R151, R151 ;  /* 0x0000009700977308 */ /* 0x000fe80000000800 */
[C---:B-1----:R-:W-:Y:S04]  /*19270*/  HMMA.16816.F32.BF16 R128, R28.reuse, R24, R128 ;  /* 0x000000181c80723c */ /* 0x042fe80000041880 */
[----:B------:R-:W1:Y:S02]  /*19280*/  MUFU.EX2 R176, R176 ;  /* 0x000000b000b07308 */ /* 0x000e640000000800 */
[C---:B------:R-:W-:Y:S01]  /*19290*/  HMMA.16816.F32.BF16 R124, R28.reuse, R26, R124 ;  /* 0x0000001a1c7c723c */ /* 0x040fe2000004187c */
[----:B------:R-:W4:Y:S05]  /*192a0*/  LDSM.16.MT88.4 R24, [R223+0xd800] ;  /* 0x00d80000df18783b */ /* 0x000f2a0000004200 */
[C---:B---3--:R-:W-:Y:S01]  /*192b0*/  HMMA.16816.F32.BF16 R92, R28.reuse, R16, R92 ;  /* 0x000000101c5c723c */ /* 0x048fe2000004185c */
[----:B------:R-:W3:Y:S05]  /*192c0*/  MUFU.EX2 R178, R178 ;  /* 0x000000b200b27308 */ /* 0x000eea0000000800 */
[C---:B------:R-:W-:Y:S01]  /*192d0*/  HMMA.16816.F32.BF16 R96, R28.reuse, R18, R96 ;  /* 0x000000121c60723c */ /* 0x040fe20000041860 */
[----:B------:R-:W1:Y:S02]  /*192e0*/  LDSM.16.MT88.4 R16, [R221+0xd800] ;  /* 0x00d80000dd10783b */ /* 0x000e640000004200 */
[----:B------:R-:W-:Y:S03]  /*192f0*/  MUFU.EX2 R155, R155 ;  /* 0x0000009b009b7308 */ /* 0x000fe60000000800 */
[C---:B--2---:R-:W-:Y:S05]  /*19300*/  HMMA.16816.F32.BF16 R100, R28.reuse, R4, R100 ;  /* 0x000000041c64723c */ /* 0x044fea0000041864 */
[----:B------:R-:W-:Y:S01]  /*19310*/  MUFU.EX2 R188, R188 ;  /* 0x000000bc00bc7308 */ /* 0x000fe20000000800 */
[C---:B------:R-:W-:Y:S01]  /*19320*/  HMMA.16816.F32.BF16 R104, R28.reuse, R6, R104 ;  /* 0x000000061c68723c */ /* 0x040fe20000041868 */
[----:B------:R-:W2:Y:S05]  /*19330*/  LDSM.16.MT88.4 R4, [R220+0xd800] ;  /* 0x00d80000dc04783b */ /* 0x000eaa0000004200 */
        /* <DEDUP_REMOVED lines=14> */
[----:B------:R-:W5:Y:S01]  /*19420*/  LDSM.16.MT88.4 R20, [R219+0xd800] ;  /* 0x00d80000db14783b */ /* 0x000f620000004200 */
        /* <DEDUP_REMOVED lines=27> */
[----:B------:R-:W-:Y:S05]  /*195e0*/  LDSM.16.MT88.4 R20, [R221+0xe000] ;  /* 0x00e00000dd14783b */ /* 0x000fea0000004200 */
[C---:B---3--:R-:W-:Y:S01]  /*195f0*/  HMMA.16816.F32.BF16 R92, R12.reuse, R32, R92 ;  /* 0x000000200c5c723c */ /* 0x048fe2000004185c */
[----:B------:R-:W3:Y:S05]  /*19600*/  MUFU.EX2 R167, R167 ;  /* 0x000000a700a77308 */ /* 0x000eea0000000800 */
[C---:B------:R-:W-:Y:S01]  /*19610*/  HMMA.16816.F32.BF16 R96, R12.reuse, R34, R96 ;  /* 0x000000220c60723c */ /* 0x040fe20000041860 */
[----:B------:R-:W5:Y:S02]  /*19620*/  LDSM.16.MT88.4 R32, [R221+0x12000] ;  /* 0x01200000dd20783b */ /* 0x000f640000004200 */
        /* <DEDUP_REMOVED lines=8> */
[C---:B-1----:R-:W-:Y:S01]  /*196b0*/  HMMA.16816.F32.BF16 R120, R12.reuse, R16, R120 ;  /* 0x000000100c78723c */ /* 0x042fe20000041878 */
[----:B------:R-:W-:Y:S01]  /*196c0*/  F2FP.BF16.F32.PACK_AB R26, R176, R151 ;  /* 0x00000097b01a723e */ /* 0x000fe200000010ff */
[----:B------:R-:W1:Y:S01]  /*196d0*/  MUFU.EX2 R154, R154 ;  /* 0x0000009a009a7308 */ /* 0x000e620000000800 */
[----:B------:R-:W-:Y:S01]  /*196e0*/  F2FP.BF16.F32.PACK_AB R27, R178, R147 ;  /* 0x00000093b21b723e */ /* 0x000fe200000010ff */
[----:B------:R-:W-:Y:S01]  /*196f0*/  FADD.FTZ R170, R170, R145 ;  /* 0x00000091aaaa7221 */ /* 0x000fe20000010000 */
[----:B------:R-:W-:Y:S01]  /*19700*/  FADD.FTZ R174, R174, R149 ;  /* 0x00000095aeae7221 */ /* 0x000fe20000010000 */
[C---:B------:R-:W-:Y:S01]  /*19710*/  HMMA.16816.F32.BF16 R116, R12.reuse, R18, R116 ;  /* 0x000000120c74723c */ /* 0x040fe20000041874 */
[----:B------:R-:W3:Y:S01]  /*19720*/  LDSM.16.MT88.4 R16, [R220+0xe000] ;  /* 0x00e00000dc10783b */ /* 0x000ee20000004200 */
        /* <DEDUP_REMOVED lines=14> */
[C---:B-----5:R-:W-:Y:S01]  /*19810*/  HMMA.16816.F32.BF16 R100, R24.reuse, R32, R100 ;  /* 0x000000201864723c */ /* 0x060fe20000041864 */
[----:B------:R-:W-:Y:S05]  /*19820*/  MUFU.EX2 R247, R247 ;  /* 0x000000f700f77308 */ /* 0x000fea0000000800 */
[----:B------:R-:W-:Y:S01]  /*19830*/  HMMA.16816.F32.BF16 R104, R24, R34, R104 ;  /* 0x000000221868723c */ /* 0x000fe20000041868 */
[----:B------:R-:W-:Y:S01]  /*19840*/  F2FP.BF16.F32.PACK_AB R32, R186, R159 ;  /* 0x0000009fba20723e */ /* 0x000fe200000010ff */
        /* <DEDUP_REMOVED lines=16> */
[----:B------:R-:W3:Y:S05]  /*19950*/  LDSM.16.MT88.4 R12, [R220+0xe800] ;  /* 0x00e80000dc0c783b */ /* 0x000eea0000004200 */
        /* <DEDUP_REMOVED lines=9> */
[C---:B---3--:R-:W-:Y:S06]  /*199f0*/  HMMA.16816.F32.BF16 R76, R32.reuse, R12, R76 ;  /* 0x0000000c204c723c */ /* 0x048fec000004184c */
[C---:B------:R-:W-:Y:S01]  /*19a00*/  HMMA.16816.F32.BF16 R80, R32.reuse, R14, R80 ;  /* 0x0000000e2050723c */ /* 0x040fe20000041850 */
[----:B------:R-:W3:Y:S05]  /*19a10*/  LDSM.16.MT88.4 R12, [R220+0x12800] ;  /* 0x01280000dc0c783b */ /* 0x000eea0000004200 */
        /* <DEDUP_REMOVED lines=9> */
[----:B------:R-:W4:Y:S05]  /*19ab0*/  LDSM.16.MT88.4 R16, [R221+0xf000] ;  /* 0x00f00000dd10783b */ /* 0x000f2a0000004200 */
[C---:B---3--:R-:W-:Y:S06]  /*19ac0*/  HMMA.16816.F32.BF16 R120, R32.reuse, R12, R120 ;  /* 0x0000000c2078723c */ /* 0x048fec0000041878 */
[C---:B------:R-:W-:Y:S01]  /*19ad0*/  HMMA.16816.F32.BF16 R116, R32.reuse, R14, R116 ;  /* 0x0000000e2074723c */ /* 0x040fe20000041874 */
[----:B------:R-:W3:Y:S05]  /*19ae0*/  LDSM.16.MT88.4 R12, [R223+0x13000] ;  /* 0x01300000df0c783b */ /* 0x000eea0000004200 */
[C---:B------:R-:W-:Y:S06]  /*19af0*/  HMMA.16816.F32.BF16 R128, R32.reuse, R20, R128 ;  /* 0x000000142080723c */ /* 0x040fec0000041880 */
[C---:B------:R-:W-:Y:S01]  /*19b00*/  HMMA.16816.F32.BF16 R124, R32.reuse, R22, R124 ;  /* 0x00000016207c723c */ /* 0x040fe2000004187c */
[----:B------:R-:W5:Y:S05]  /*19b10*/  LDSM.16.MT88.4 R20, [R221+0x12800] ;  /* 0x01280000dd14783b */ /* 0x000f6a0000004200 */
        /* <DEDUP_REMOVED lines=9> */
[----:B-1----:R-:W-:Y:S01]  /*19bb0*/  F2FP.BF16.F32.PACK_AB R31, R154, R165 ;  /* 0x000000a59a1f723e */ /* 0x002fe200000010ff */
        /* <DEDUP_REMOVED lines=13> */
[----:B------:R-:W1:Y:S04]  /*19c90*/  LDSM.16.MT88.4 R4, [R220+0x13000] ;  /* 0x01300000dc04783b */ /* 0x000e680000004200 */
[----:B------:R-:W-:Y:S01]  /*19ca0*/  MUFU.EX2 R37, R37 ;  /* 0x0000002500257308 */ /* 0x000fe20000000800 */
[C---:B----4-:R-:W-:Y:S06]  /*19cb0*/  HMMA.16816.F32.BF16 R68, R28.reuse, R16, R68 ;  /* 0x000000101c44723c */ /* 0x050fec0000041844 */
[C---:B------:R-:W-:Y:S01]  /*19cc0*/  HMMA.16816.F32.BF16 R72, R28.reuse, R18, R72 ;  /* 0x000000121c48723c */ /* 0x040fe20000041848 */
[----:B------:R-:W2:Y:S01]  /*19cd0*/  LDSM.16.MT88.4 R16, [R221+0x13000] ;  /* 0x01300000dd10783b */ /* 0x000ea20000004200 */
[----:B------:R-:W-:Y:S04]  /*19ce0*/  MUFU.EX2 R38, R38 ;  /* 0x0000002600267308 */ /* 0x000fe80000000800 */
[C---:B---3--:R-:W-:Y:S04]  /*19cf0*/  HMMA.16816.F32.BF16 R92, R28.reuse, R12, R92 ;  /* 0x0000000c1c5c723c */ /* 0x048fe8000004185c */
[----:B------:R-:W3:Y:S02]  /*19d00*/  MUFU.EX2 R39, R39 ;  /* 0x0000002700277308 */ /* 0x000ee40000000800 */
[----:B------:R-:W-:Y:S01]  /*19d10*/  HMMA.16816.F32.BF16 R96, R28, R14, R96 ;  /* 0x0000000e1c60723c */ /* 0x000fe20000041860 */
[----:B------:R-:W4:Y:S05]  /*19d20*/  LDSM.16.MT88.4 R12, [R223+0xf800] ;  /* 0x00f80000df0c783b */ /* 0x000f2a0000004200 */
[C---:B-----5:R-:W-:Y:S06]  /*19d30*/  HMMA.16816.F32.BF16 R100, R32.reuse, R20, R100 ;  /* 0x000000142064723c */ /* 0x060fec0000041864 */
[----:B------:R-:W-:Y:S01]  /*19d40*/  HMMA.16816.F32.BF16 R104, R32, R22, R104 ;  /* 0x000000162068723c */ /* 0x000fe20000041868 */
[----:B------:R-:W5:Y:S04]  /*19d50*/  LDSM.16.MT88.4 R20, [R219+0xf000] ;  /* 0x00f00000db14783b */ /* 0x000f680000004200 */
[----:B------:R-:W-:Y:S01]  /*19d60*/  LDSM.16.MT88.4 R32, [R219+0x13000] ;  /* 0x01300000db20783b */ /* 0x000fe20000004200 */
[C---:B------:R-:W-:Y:S06]  /*19d70*/  HMMA.16816.F32.BF16 R128, R28.reuse, R24, R128 ;  /* 0x000000181c80723c */ /* 0x040fec0000041880 */
[C---:B------:R-:W-:Y:S01]  /*19d80*/  HMMA.16816.F32.BF16 R124, R28.reuse, R26, R124 ;  /* 0x0000001a1c7c723c */ /* 0x040fe2000004187c */
[----:B------:R-:W5:Y:S05]  /*19d90*/  LDSM.16.MT88.4 R24, [R221+0xf800] ;  /* 0x00f80000dd18783b */ /* 0x000f6a0000004200 */
[C---:B-1----:R-:W-:Y:S06]  /*19da0*/  HMMA.16816.F32.BF16 R120, R28.reuse, R4, R120 ;  /* 0x000000041c78723c */ /* 0x042fec0000041878 */
[----:B------:R-:W-:Y:S01]  /*19db0*/  HMMA.16816.F32.BF16 R116, R28, R6, R116 ;  /* 0x000000061c74723c */ /* 0x000fe20000041874 */
[----:B---3--:R-:W-:Y:S01]  /*19dc0*/  F2FP.BF16.F32.PACK_AB R4, R134, R39 ;  /* 0x000000278604723e */ /* 0x008fe200000010ff */
        /* <DEDUP_REMOVED lines=12> */
[----:B----4-:R-:W-:Y:S01]  /*19e90*/  HMMA.16816.F32.BF16 R128, R4, R12, R128 ;  /* 0x0000000c0480723c */ /* 0x010fe20000041880 */
        /* <DEDUP_REMOVED lines=54> */
[----:B------:R-:W-:Y:S02]  /*1a200*/  ISETP.GE.AND P3, PT, R14, RZ, PT ;  /* 0x000000ff0e00720c */ /* 0x000fe40003f66270 */
[----:B------:R-:W2:Y:S01]  /*1a210*/  LD.E.64 R14, desc[UR6][R10.64+0x28] ;  /* 0x000028060a0e7980 */ /* 0x000ea2000c101b00 */
        /* <DEDUP_REMOVED lines=21> */
[----:B------:R-:W-:Y:S01]  /*1a370*/  IMAD.WIDE R18, R6, 0x4, R244 ;  /* 0x0000000406127825 */ /* 0x000fe200078e02f4 */
        /* <DEDUP_REMOVED lines=17> */
.L_x_4457:
[----:B------:R-:W2:Y:S02]  /*1a490*/  LD.E R7, desc[UR6][R10.64+0x40] ;  /* 0x000040060a077980 */ /* 0x000ea4000c101900 */
[----:B--2---:R-:W-:-:S04]  /*1a4a0*/  LEA R7, -R7, RZ, 0x7 ;  /* 0x000000ff07077211 */ /* 0x004fc800078e39ff */
[----:B------:R-:W-:Y:S02]  /*1a4b0*/  SHF.R.S32.HI R4, RZ, 0x1f, R7 ;  /* 0x0000001fff047819 */ /* 0x000fe40000011407 */
.L_x_4458:
[----:B------:R-:W-:Y:S05]  /*1a4c0*/  BSYNC B0 ;  /* 0x0000000000007941 */ /* 0x000fea0003800000 */
.L_x_4456:
[C---:B------:R-:W-:Y:S01]  /*1a4d0*/  LOP3.LUT P4, RZ, R246.reuse, 0x1, RZ, 0xc0, !PT ;  /* 0x00000001f6ff7812 */ /* 0x040fe2000788c0ff */
[----:B------:R-:W1:Y:S01]  /*1a4e0*/  S2R R139, SR_TID.X ;  /* 0x00000000008b7919 */ /* 0x000e620000002100 */
[----:B------:R-:W-:Y:S01]  /*1a4f0*/  LOP3.LUT P1, RZ, R246, 0x2, RZ, 0xc0, !PT ;  /* 0x00000002f6ff7812 */ /* 0x000fe2000782c0ff */
[----:B------:R-:W-:Y:S01]  /*1a500*/  ULDC.64 UR4, c[0x0][0x208] ;  /* 0x0000820000047ab9 */ /* 0x000fe20000000a00 */
[C---:B------:R-:W-:Y:S01]  /*1a510*/  IADD3 R5, P2, R7.reuse, R230, RZ ;  /* 0x000000e607057210 */ /* 0x040fe20007f5e0ff */
[----:B------:R-:W-:Y:S01]  /*1a520*/  BSSY B1, `(.L_x_4459) ;  /* 0x0000317000017945 */ /* 0x000fe20003800000 */
[----:B------:R-:W-:-:S03]  /*1a530*/  LEA R188, P3, R7, R152, 0x1 ;  /* 0x0000009807bc7211 */ /* 0x000fc600078608ff */
[----:B------:R-:W-:Y:S01]  /*1a540*/  IMAD.X R6, R4, 0x1, R231, P2 ;  /* 0x0000000104067824 */ /* 0x000fe200010e06e7 */
[-C--:B------:R-:W-:Y:S02]  /*1a550*/  LEA.HI.X R189, R7, R153.reuse, R4, 0x1, P3 ;  /* 0x0000009907bd7211 */ /* 0x080fe400018f0c04 */
[C---:B------:R-:W-:Y:S02]  /*1a560*/  IADD3 R7, P3, R5.reuse, R230, RZ ;  /* 0x000000e605077210 */ /* 0x040fe40007f7e0ff */
[CC--:B------:R-:W-:Y:S01]  /*1a570*/  @P4 LEA R22, P5, R5.reuse, R152.reuse, 0x1 ;  /* 0x0000009805164211 */ /* 0x0c0fe200078a08ff */
[----:B------:R-:W-:Y:S01]  /*1a580*/  @P1 IMAD.MOV.U32 R28, RZ, RZ, R188 ;  /* 0x000000ffff1c1224 */ /* 0x000fe200078e00bc */
[CC--:B------:R-:W-:Y:S01]  /*1a590*/  @P1 LEA R14, P2, R5.reuse, R152.reuse, 0x1 ;  /* 0x00000098050e1211 */ /* 0x0c0fe200078408ff */
[----:B------:R-:W-:Y:S01]  /*1a5a0*/  @P1 IMAD.MOV.U32 R29, RZ, RZ, R189 ;  /* 0x000000ffff1d1224 */ /* 0x000fe200078e00bd */
[CCC-:B------:R-:W-:Y:S01]  /*1a5b0*/  @P4 LEA.HI.X R23, R5.reuse, R153.reuse, R6.reuse, 0x1, P5 ;  /* 0x0000009905174211 */ /* 0x1c0fe200028f0c06 */
[----:B------:R-:W-:Y:S01]  /*1a5c0*/  @!PT LDS RZ, [RZ] ;  /* 0x00000000fffff984 */ /* 0x000fe20000000800 */
[----:B------:R-:W-:Y:S01]  /*1a5d0*/  @!PT LDS RZ, [RZ] ;  /* 0x00000000fffff984 */ /* 0x000fe20000000800 */
[----:B------:R-:W-:Y:S01]  /*1a5e0*/  @!PT LDS RZ, [RZ] ;  /* 0x00000000fffff984 */ /* 0x000fe20000000800 */
[----:B------:R-:W-:Y:S01]  /*1a5f0*/  @P4 LDGSTS.E.BYPASS.LTC128B.128 [R241+0xc000], desc[UR6][R188.64] ;  /* 0x0c000000bcf14fae */ /* 0x000fe2000b901d46 */
        /* <DEDUP_REMOVED lines=15> */
[----:B------:R-:W-:Y:S01]  /*1a6f0*/  @P1 LEA R10, P2, R5, R152, 0x1 ;  /* 0x00000098050a1211 */ /* 0x000fe200078408ff */
        /* <DEDUP_REMOVED lines=38> */
[CC--:B--2---:R-:W-:Y:S01]  /*1a960*/  @P1 LEA R28, P3, R7.reuse, R152.reuse, 0x1 ;  /* 0x00000098071c1211 */ /* 0x0c4fe200078608ff */
        /* <DEDUP_REMOVED lines=60> */
[----:B------:R-:W4:Y:S04]  /*1ad30*/  LDSM.16.M88.4 R152, [R228+0x5800] ;  /* 0x00580000e498783b */ /* 0x000f280000000200 */
[----:B--2---:R-:W-:Y:S04]  /*1ad40*/  LDSM.16.M88.4 R28, [R227] ;  /* 0x00000000e31c783b */ /* 0x004fe80000000200 */
[----:B------:R-:W2:Y:S04]  /*1ad50*/  LDSM.16.M88.4 R40, [R226] ;  /* 0x00000000e228783b */ /* 0x000ea80000000200 */
[----:B------:R-:W5:Y:S04]  /*1ad60*/  LDSM.16.M88.4 R144, [R228+0x6000] ;  /* 0x00600000e490783b */ /* 0x000f680000000200 */
[----:B------:R-:W5:Y:S04]  /*1ad70*/  LDSM.16.M88.4 R12, [R228+0x4800] ;  /* 0x00480000e40c783b */ /* 0x000f680000000200 */
[----:B------:R-:W5:Y:S04]  /*1ad80*/  LDSM.16.M88.4 R4, [R228+0x5000] ;  /* 0x00500000e404783b */ /* 0x000f680000000200 */
[----:B------:R-:W5:Y:S04]  /*1ad90*/  LDSM.16.M88.4 R132, [R228+0x6800] ;  /* 0x00680000e484783b */ /* 0x000f680000000200 */
[----:B------:R-:W5:Y:S04]  /*1ada0*/  LDSM.16.M88.4 R60, [R228+0x7000] ;  /* 0x00700000e43c783b */ /* 0x000f680000000200 */
[----:B------:R-:W5:Y:S01]  /*1adb0*/  LDSM.16.M88.4 R44, [R228+0x7800] ;  /* 0x00780000e42c783b */ /* 0x000f620000000200 */
[C---:B-1----:R-:W-:Y:S03]  /*1adc0*/  HMMA.16816.F32.BF16 R24, R52.reuse, R20, RZ ;  /* 0x000000143418723c */ /* 0x042fe600000418ff */
[----:B------:R-:W1:Y:S04]  /*1add0*/  LDSM.16.M88.4 R36, [R216] ;  /* 0x00000000d824783b */ /* 0x000e680000000200 */
[----:B---3--:R-:W3:Y:S01]  /*1ade0*/  LDSM.16.M88.4 R32, [R215] ;  /* 0x00000000d720783b */ /* 0x008ee20000000200 */
[C---:B------:R-:W-:Y:S03]  /*1adf0*/  HMMA.16816.F32.BF16 R20, R52.reuse, R22, RZ ;  /* 0x000000163414723c */ /* 0x040fe600000418ff */
[----:B------:R-:W3:Y:S03]  /*1ae00*/  LDSM.16.M88.4 R168, [R218] ;  /* 0x00000000daa8783b */ /* 0x000ee60000000200 */
[C---:B----4-:R-:W-:Y:S01]  /*1ae10*/  HMMA.16816.F32.BF16 R156, R52.reuse, R152, RZ ;  /* 0x00000098349c723c */ /* 0x050fe200000418ff */
[----:B------:R-:W4:Y:S04]  /*1ae20*/  LDSM.16.M88.4 R164, [R217] ;  /* 0x00000000d9a4783b */ /* 0x000f280000000200 */
[----:B------:R-:W4:Y:S01]  /*1ae30*/  LDSM.16.M88.4 R160, [R214] ;  /* 0x00000000d6a0783b */ /* 0x000f220000000200 */
[----:B------:R-:W-:Y:S03]  /*1ae40*/  HMMA.16816.F32.BF16 R152, R52, R154, RZ ;  /* 0x0000009a3498723c */ /* 0x000fe600000418ff */
[----:B------:R-:W4:Y:S03]  /*1ae50*/  LDSM.16.M88.4 R48, [R213] ;  /* 0x00000000d530783b */ /* 0x000f260000000200 */
[C---:B--2---:R-:W-:Y:S01]  /*1ae60*/  HMMA.16816.F32.BF16 R24, R28.reuse, R40, R24 ;  /* 0x000000281c18723c */ /* 0x044fe20000041818 */
[----:B------:R-:W-:Y:S04]  /*1ae70*/  LDSM.16.M88.4 R176, [R222+0x4000] ;  /* 0x00400000deb0783b */ /* 0x000fe80000000200 */
[----:B------:R-:W-:Y:S01]  /*1ae80*/  LDSM.16.M88.4 R172, [R222+0x4800] ;  /* 0x00480000deac783b */ /* 0x000fe20000000200 */
[----:B------:R-:W-:Y:S03]  /*1ae90*/  HMMA.16816.F32.BF16 R20, R28, R42, R20 ;  /* 0x0000002a1c14723c */ /* 0x000fe60000041814 */
[----:B------:R-:W2:Y:S03]  /*1aea0*/  LDSM.16.M88.4 R40, [R212] ;  /* 0x00000000d428783b */ /* 0x000ea60000000200 */
[C---:B-----5:R-:W-:Y:S01]  /*1aeb0*/  HMMA.16816.F32.BF16 R148, R52.reuse, R144, RZ ;  /* 0x000000903494723c */ /* 0x060fe200000418ff */
        /* <DEDUP_REMOVED lines=33> */
[C---:B--2---:R-:W-:Y:S06]  /*1b0d0*/  HMMA.16816.F32.BF16 R56, R28.reuse, R40, R56 ;  /* 0x000000281c38723c */ /* 0x044fec0000041838 */
[----:B------:R-:W-:Y:S01]  /*1b0e0*/  HMMA.16816.F32.BF16 R52, R28, R42, R52 ;  /* 0x0000002a1c34723c */ /* 0x000fe20000041834 */
[----:B------:R-:W-:Y:S04]  /*1b0f0*/  LDSM.16.M88.4 R28, [R224] ;  /* 0x00000000e01c783b */ /* 0x000fe80000000200 */
[----:B------:R-:W2:Y:S01]  /*1b100*/  LDSM.16.M88.4 R40, [R211] ;  /* 0x00000000d328783b */ /* 0x000ea20000000200 */
[C---:B-----5:R-:W-:Y:S06]  /*1b110*/  HMMA.16816.F32.BF16 R24, R44.reuse, R176, R24 ;  /* 0x000000b02c18723c */ /* 0x060fec0000041818 */
[C---:B------:R-:W-:Y:S01]  /*1b120*/  HMMA.16816.F32.BF16 R20, R44.reuse, R178, R20 ;  /* 0x000000b22c14723c */ /* 0x040fe20000041814 */
[----:B------:R-:W-:Y:S05]  /*1b130*/  LDSM.16.M88.4 R176, [R222+0x9800] ;  /* 0x00980000deb0783b */ /* 0x000fea0000000200 */
        /* <DEDUP_REMOVED lines=46> */
[----:B------:R-:W-:Y:S01]  /*1b420*/  LDSM.16.M88.4 R40, [R210] ;  /* 0x00000000d228783b */ /* 0x000fe20000000200 */
[C---:B-1----:R-:W-:Y:S06]  /*1b430*/  HMMA.16816.F32.BF16 R24, R44.reuse, R36, R24 ;  /* 0x000000242c18723c */ /* 0x042fec0000041818 */
[C---:B------:R-:W-:Y:S01]  /*1b440*/  HMMA.16816.F32.BF16 R20, R44.reuse, R38, R20 ;  /* 0x000000262c14723c */ /* 0x040fe20000041814 */
[----:B------:R-:W1:Y:S05]  /*1b450*/  LDSM.16.M88.4 R36, [R227+0x2000] ;  /* 0x00200000e324783b */ /* 0x000e6a0000000200 */
[C---:B---3--:R-:W-:Y:S06]  /*1b460*/  HMMA.16816.F32.BF16 R156, R44.reuse, R32, R156 ;  /* 0x000000202c9c723c */ /* 0x048fec000004189c */
[C---:B------:R-:W-:Y:S01]  /*1b470*/  HMMA.16816.F32.BF16 R152, R44.reuse, R34, R152 ;  /* 0x000000222c98723c */ /* 0x040fe20000041898 */
[----:B------:R-:W3:Y:S05]  /*1b480*/  LDSM.16.M88.4 R32, [R208] ;  /* 0x00000000d020783b */ /* 0x000eea0000000200 */
[C---:B----4-:R-:W-:Y:S06]  /*1b490*/  HMMA.16816.F32.BF16 R8, R44.reuse, R164, R8 ;  /* 0x000000a42c08723c */ /* 0x050fec0000041808 */
[C---:B------:R-:W-:Y:S01]  /*1b4a0*/  HMMA.16816.F32.BF16 R4, R44.reuse, R166, R4 ;  /* 0x000000a62c04723c */ /* 0x040fe20000041804 */
[----:B------:R-:W-:Y:S05]  /*1b4b0*/  LDSM.16.M88.4 R164, [R209] ;  /* 0x00000000d1a4783b */ /* 0x000fea0000000200 */
[C---:B--2---:R-:W-:Y:S06]  /*1b4c0*/  HMMA.16816.F32.BF16 R64, R44.reuse, R28, R64 ;  /* 0x0000001c2c40723c */ /* 0x044fec0000041840 */
[C---:B------:R-:W-:Y:S01]  /*1b4d0*/  HMMA.16816.F32.BF16 R60, R44.reuse, R30, R60 ;  /* 0x0000001e2c3c723c */ /* 0x040fe2000004183c */
[----:B------:R-:W2:Y:S05]  /*1b4e0*/  LDSM.16.M88.4 R28, [R205] ;  /* 0x00000000cd1c783b */ /* 0x000eaa0000000200 */
[C---:B------:R-:W-:Y:S06]  /*1b4f0*/  HMMA.16816.F32.BF16 R140, R44.reuse, R48, R140 ;  /* 0x000000302c8c723c */ /* 0x040fec000004188c */
[C---:B------:R-:W-:Y:S01]  /*1b500*/  HMMA.16816.F32.BF16 R132, R44.reuse, R50, R132 ;  /* 0x000000322c84723c */ /* 0x040fe20000041884 */
[----:B------:R-:W4:Y:S05]  /*1b510*/  LDSM.16.M88.4 R48, [R206] ;  /* 0x00000000ce30783b */ /* 0x000f2a0000000200 */
[C---:B------:R-:W-:Y:S06]  /*1b520*/  HMMA.16816.F32.BF16 R16, R44.reuse, R172, R16 ;  /* 0x000000ac2c10723c */ /* 0x040fec0000041810 */
[C---:B------:R-:W-:Y:S01]  /*1b530*/  HMMA.16816.F32.BF16 R12, R44.reuse, R174, R12 ;  /* 0x000000ae2c0c723c */ /* 0x040fe2000004180c */
[----:B------:R-:W-:Y:S05]  /*1b540*/  LDSM.16.M88.4 R172, [R222+0xa000] ;  /* 0x00a00000deac783b */ /* 0x000fea0000000200 */
[C---:B------:R-:W-:Y:S06]  /*1b550*/  HMMA.16816.F32.BF16 R148, R44.reuse, R160, R148 ;  /* 0x000000a02c94723c */ /* 0x040fec0000041894 */
[C---:B------:R-:W-:Y:S01]  /*1b560*/  HMMA.16816.F32.BF16 R144, R44.reuse, R162, R144 ;  /* 0x000000a22c90723c */ /* 0x040fe20000041890 */
[----:B------:R-:W-:Y:S05]  /*1b570*/  LDSM.16.M88.4 R160, [R207] ;  /* 0x00000000cfa0783b */ /* 0x000fea0000000200 */
[C---:B------:R-:W-:Y:S06]  /*1b580*/  HMMA.16816.F32.BF16 R56, R44.reuse, R168, R56 ;  /* 0x000000a82c38723c */ /* 0x040fec0000041838 */
[----:B------:R-:W-:Y:S01]  /*1b590*/  HMMA.16816.F32.BF16 R52, R44, R170, R52 ;  /* 0x000000aa2c34723c */ /* 0x000fe20000041834 */
[----:B------:R-:W5:Y:S04]  /*1b5a0*/  LDSM.16.M88.4 R44, [R204] ;  /* 0x00000000cc2c783b */ /* 0x000f680000000200 */
[----:B------:R-:W-:Y:S01]  /*1b5b0*/  LDSM.16.M88.4 R168, [R222+0xa800] ;  /* 0x00a80000dea8783b */ /* 0x000fe20000000200 */
[C---:B-1----:R-:W-:Y:S06]  /*1b5c0*/  HMMA.16816.F32.BF16 R24, R36.reuse, R40, R24 ;  /* 0x000000282418723c */ /* 0x042fec0000041818 */
[C---:B------:R-:W-:Y:S01]  /*1b5d0*/  HMMA.16816.F32.BF16 R20, R36.reuse, R42, R20 ;  /* 0x0000002a2414723c */ /* 0x040fe20000041814 */
[----:B------:R-:W1:Y:S05]  /*1b5e0*/  LDSM.16.M88.4 R40, [R138] ;  /* 0x000000008a28783b */ /* 0x000e6a0000000200 */
[C---:B---3--:R-:W-:Y:S06]  /*1b5f0*/  HMMA.16816.F32.BF16 R8, R36.reuse, R32, R8 ;  /* 0x000000202408723c */ /* 0x048fec0000041808 */
[C---:B------:R-:W-:Y:S01]  /*1b600*/  HMMA.16816.F32.BF16 R4, R36.reuse, R34, R4 ;  /* 0x000000222404723c */ /* 0x040fe20000041804 */
[----:B------:R-:W3:Y:S05]  /*1b610*/  LDSM.16.M88.4 R32, [R222+0x8000] ;  /* 0x00800000de20783b */ /* 0x000eea0000000200 */
[C---:B--2---:R-:W-:Y:S06]  /*1b620*/  HMMA.16816.F32.BF16 R140, R36.reuse, R28, R140 ;  /* 0x0000001c248c723c */ /* 0x044fec000004188c */
[C---:B------:R-:W-:Y:S01]  /*1b630*/  HMMA.16816.F32.BF16 R132, R36.reuse, R30, R132 ;  /* 0x0000001e2484723c */ /* 0x040fe20000041884 */
[----:B------:R-:W2:Y:S05]  /*1b640*/  LDSM.16.M88.4 R28, [R222+0x9000] ;  /* 0x00900000de1c783b */ /* 0x000eaa0000000200 */
[C---:B----4-:R-:W-:Y:S06]  /*1b650*/  HMMA.16816.F32.BF16 R148, R36.reuse, R48, R148 ;  /* 0x000000302494723c */ /* 0x050fec0000041894 */
[C---:B------:R-:W-:Y:S01]  /*1b660*/  HMMA.16816.F32.BF16 R144, R36.reuse, R50, R144 ;  /* 0x000000322490723c */ /* 0x040fe20000041890 */
[----:B------:R-:W-:Y:S05]  /*1b670*/  LDSM.16.M88.4 R48, [R224+0x2000] ;  /* 0x00200000e030783b */ /* 0x000fea0000000200 */
        /* <DEDUP_REMOVED lines=10> */
[----:B------:R-:W-:Y:S01]  /*1b720*/  HMMA.16816.F32.BF16 R52, R36, R42, R52 ;  /* 0x0000002a2434723c */ /* 0x000fe20000041834 */
[----:B------:R-:W1:Y:S04]  /*1b730*/  LDSM.16.M88.4 R36, [R211+0x5000] ;  /* 0x00500000d324783b */ /* 0x000e680000000200 */
[----:B------:R-:W-:Y:S01]  /*1b740*/  LDSM.16.M88.4 R40, [R211+0x4800] ;  /* 0x00480000d328783b */ /* 0x000fe20000000200 */
[C---:B---3--:R-:W-:Y:S06]  /*1b750*/  HMMA.16816.F32.BF16 R24, R180.reuse, R32, R24 ;  /* 0x00000020b418723c */ /* 0x048fec0000041818 */
[C---:B------:R-:W-:Y:S01]  /*1b760*/  HMMA.16816.F32.BF16 R20, R180.reuse, R34, R20 ;  /* 0x00000022b414723c */ /* 0x040fe20000041814 */
[----:B------:R-:W3:Y:S05]  /*1b770*/  LDSM.16.M88.4 R32, [R211+0x5800] ;  /* 0x00580000d320783b */ /* 0x000eea0000000200 */
[C---:B--2---:R-:W-:Y:S06]  /*1b780*/  HMMA.16816.F32.BF16 R8, R180.reuse, R28, R8 ;  /* 0x0000001cb408723c */ /* 0x044fec0000041808 */
[C---:B------:R-:W-:Y:S01]  /*1b790*/  HMMA.16816.F32.BF16 R4, R180.reuse, R30, R4 ;  /* 0x0000001eb404723c */ /* 0x040fe20000041804 */
[----:B------:R-:W2:Y:S05]  /*1b7a0*/  LDSM.16.M88.4 R28, [R211+0x6000] ;  /* 0x00600000d31c783b */ /* 0x000eaa0000000200 */
[C---:B------:R-:W-:Y:S06]  /*1b7b0*/  HMMA.16816.F32.BF16 R156, R180.reuse, R176, R156 ;  /* 0x000000b0b49c723c */ /* 0x040fec000004189c */
[C---:B------:R-:W-:Y:S06]  /*1b7c0*/  HMMA.16816.F32.BF16 R16, R180.reuse, R184, R16 ;  /* 0x000000b8b410723c */ /* 0x040fec0000041810 */
[C---:B------:R-:W-:Y:S06]  /*1b7d0*/  HMMA.16816.F32.BF16 R12, R180.reuse, R186, R12 ;  /* 0x000000bab40c723c */ /* 0x040fec000004180c */
[----:B------:R-:W-:Y:S06]  /*1b7e0*/  HMMA.16816.F32.BF16 R148, R180, R172, R148 ;  /* 0x000000acb494723c */ /* 0x000fec0000041894 */
[C---:B----4-:R-:W-:Y:S06]  /*1b7f0*/  HMMA.16816.F32.BF16 R24, R48.reuse, R44, R24 ;  /* 0x0000002c3018723c */ /* 0x050fec0000041818 */
[----:B-1----:R-:W-:Y:S06]  /*1b800*/  HMMA.16816.F32.BF16 R8, R48, R36, R8 ;  /* 0x000000243008723c */ /* 0x002fec0000041808 */
[----:B------:R-:W-:Y:S01]  /*1b810*/  HMMA.16816.F32.BF16 R152, R180, R178, R152 ;  /* 0x000000b2b498723c */ /* 0x000fe20000041898 */
[----:B------:R-:W-:-:S05]  /*1b820*/  LOP3.LUT R36, R139, 0x6, RZ, 0xc0, !PT ;  /* 0x000000068b247812 */ /* 0x000fca00078ec0ff */
[----:B------:R-:W-:Y:S01]  /*1b830*/  IMAD R36, R243, 0x80, R36 ;  /* 0x00000080f3247824 */ /* 0x000fe200078e0224 */
[C---:B------:R-:W-:Y:S06]  /*1b840*/  HMMA.16816.F32.BF16 R20, R48.reuse, R46, R20 ;  /* 0x0000002e3014723c */ /* 0x040fec0000041814 */
[----:B---3--:R-:W-:Y:S06]  /*1b850*/  HMMA.16816.F32.BF16 R156, R48, R32, R156 ;  /* 0x00000020309c723c */ /* 0x008fec000004189c */
[----:B------:R-:W-:Y:S01]  /*1b860*/  HMMA.16816.F32.BF16 R144, R180, R174, R144 ;  /* 0x000000aeb490723c */ /* 0x000fe20000041890 */
[----:B------:R-:W-:-:S05]  /*1b870*/  VIADD R32, R36, 0x1 ;  /* 0x0000000124207836 */ /* 0x000fca0000000000 */
[----:B------:R-:W-:Y:S01]  /*1b880*/  I2FP.F32.S32 R37, R32 ;  /* 0x0000002000257245 */ /* 0x000fe20000201400 */
[C---:B------:R-:W-:Y:S01]  /*1b890*/  HMMA.16816.F32.BF16 R16, R48.reuse, R40, R16 ;  /* 0x000000283010723c */ /* 0x040fe20000041810 */
[C---:B------:R-:W-:Y:S02]  /*1b8a0*/  ISETP.GE.AND P5, PT, R32.reuse, R136, PT ;  /* 0x000000882000720c */ /* 0x040fe40003fa6270 */
[----:B------:R-:W-:Y:S01]  /*1b8b0*/  ISETP.GE.AND P4, PT, R32, R137, PT ;  /* 0x000000892000720c */ /* 0x000fe20003f86270 */
[CC--:B------:R-:W-:Y:S02]  /*1b8c0*/  FFMA.FTZ R27, R0.reuse, R37.reuse, R27 ;  /* 0x00000025001b7223 */ /* 0x0c0fe4000001001b */
[C---:B------:R-:W-:Y:S06]  /*1b8d0*/  HMMA.16816.F32.BF16 R12, R48.reuse, R42, R12 ;  /* 0x0000002a300c723c */ /* 0x040fec000004180c */
[----:B------:R-:W-:Y:S01]  /*1b8e0*/  HMMA.16816.F32.BF16 R4, R48, R38, R4 ;  /* 0x000000263004723c */ /* 0x000fe20000041804 */
[----:B------:R-:W-:-:S05]  /*1b8f0*/  FFMA.FTZ R43, R0, R37, R25 ;  /* 0x00000025002b7223 */ /* 0x000fca0000010019 */
[----:B--2---:R-:W-:Y:S01]  /*1b900*/  HMMA.16816.F32.BF16 R148, R48, R28, R148 ;  /* 0x0000001c3094723c */ /* 0x004fe20000041894 */
[----:B------:R-:W-:Y:S01]  /*1b910*/  VIADD R38, R36, 0x8 ;  /* 0x0000000824267836 */ /* 0x000fe20000000000 */
[----:B------:R-:W-:-:S04]  /*1b920*/  FSEL R43, R43, -INF , !P5 ;  /* 0xff8000002b2b7808 */ /* 0x000fc80006800000 */
[----:B------:R-:W-:Y:S01]  /*1b930*/  I2FP.F32.S32 R25, R38 ;  /* 0x0000002600197245 */ /* 0x000fe20000201400 */
[----:B------:R-:W-:Y:S01]  /*1b940*/  VIADD R28, R36, 0x9 ;  /* 0x00000009241c7836 */ /* 0x000fe20000000000 */
[C---:B------:R-:W-:Y:S01]  /*1b950*/  HMMA.16816.F32.BF16 R152, R48.reuse, R34, R152 ;  /* 0x000000223098723c */ /* 0x040fe20000041898 */
[----:B------:R-:W1:Y:S01]  /*1b960*/  LDSM.16.M88.4 R32, [R211+0x6800] ;  /* 0x00680000d320783b */ /* 0x000e620000000200 */
[-C--:B------:R-:W-:Y:S01]  /*1b970*/  ISETP.GE.AND P3, PT, R38, R136.reuse, PT ;  /* 0x000000882600720c */ /* 0x080fe20003f66270 */
[-C--:B------:R-:W-:Y:S01]  /*1b980*/  FFMA.FTZ R20, R0, R25.reuse, R20 ;  /* 0x0000001900147223 */ /* 0x080fe20000010014 */
[----:B------:R-:W-:Y:S01]  /*1b990*/  ISETP.GE.AND P2, PT, R28, R136, PT ;  /* 0x000000881c00720c */ /* 0x000fe20003f46270 */
[----:B------:R-:W-:Y:S01]  /*1b9a0*/  FFMA.FTZ R22, R0, R25, R22 ;  /* 0x0000001900167223 */ /* 0x000fe20000010016 */
[-C--:B------:R-:W-:Y:S01]  /*1b9b0*/  ISETP.GE.AND P5, PT, R28, R137.reuse, PT ;  /* 0x000000891c00720c */ /* 0x080fe20003fa6270 */
[----:B------:R-:W-:Y:S01]  /*1b9c0*/  VIADD R29, R36, 0x11 ;  /* 0x00000011241d7836 */ /* 0x000fe20000000000 */
[----:B------:R-:W-:Y:S01]  /*1b9d0*/  I2FP.F32.S32 R28, R28 ;  /* 0x0000001c001c7245 */ /* 0x000fe20000201400 */
[----:B------:R-:W-:Y:S01]  /*1b9e0*/  HMMA.16816.F32.BF16 R144, R48, R30, R144 ;  /* 0x0000001e3090723c */ /* 0x000fe20000041890 */
[----:B------:R-:W-:-:S02]  /*1b9f0*/  ISETP.GE.AND P6, PT, R38, R137, PT ;  /* 0x000000892600720c */ /* 0x000fc40003fc6270 */
[----:B------:R-:W-:Y:S01]  /*1ba00*/  FSEL R38, R27, -INF , !P4 ;  /* 0xff8000001b267808 */ /* 0x000fe20006000000 */
[CC--:B------:R-:W-:Y:S01]  /*1ba10*/  FFMA.FTZ R25, R0.reuse, R28.reuse, R21 ;  /* 0x0000001c00197223 */ /* 0x0c0fe20000010015 */
[----:B------:R-:W-:Y:S01]  /*1ba20*/  FFMA.FTZ R23, R0, R28, R23 ;  /* 0x0000001c00177223 */ /* 0x000fe20000010017 */
[----:B------:R-:W-:Y:S01]  /*1ba30*/  VIADD R28, R36, 0x10 ;  /* 0x00000010241c7836 */ /* 0x000fe20000000000 */
[----:B------:R-:W-:Y:S01]  /*1ba40*/  FSEL R30, R20, -INF , !P3 ;  /* 0xff800000141e7808 */ /* 0x000fe20005800000 */
[----:B------:R-:W-:Y:S01]  /*1ba50*/  VIADD R21, R36, 0x18 ;  /* 0x0000001824157836 */ /* 0x000fe20000000000 */
[----:B------:R-:W-:Y:S01]  /*1ba60*/  I2FP.F32.S32 R20, R29 ;  /* 0x0000001d00147245 */ /* 0x000fe20000201400 */
[----:B------:R-:W-:Y:S01]  /*1ba70*/  HMMA.16816.F32.BF16 R132, R180, R170, R132 ;  /* 0x000000aab484723c */ /* 0x000fe20000041884 */
[----:B------:R-:W-:Y:S02]  /*1ba80*/  I2FP.F32.S32 R27, R28 ;  /* 0x0000001c001b7245 */ /* 0x000fe40000201400 */
[----:B------:R-:W-:-:S02]  /*1ba90*/  ISETP.GE.AND P4, PT, R28, R136, PT ;  /* 0x000000881c00720c */ /* 0x000fc40003f86270 */
[----:B------:R-:W-:Y:S01]  /*1baa0*/  ISETP.GE.AND P3, PT, R28, R137, PT ;  /* 0x000000891c00720c */ /* 0x000fe20003f66270 */
[-C--:B------:R-:W-:Y:S01]  /*1bab0*/  FFMA.FTZ R18, R0, R27.reuse, R18 ;  /* 0x0000001b00127223 */ /* 0x080fe20000010012 */
[----:B------:R-:W-:Y:S01]  /*1bac0*/  FSEL R41, R22, -INF , !P6 ;  /* 0xff80000016297808 */ /* 0x000fe20007000000 */
[C---:B------:R-:W-:Y:S01]  /*1bad0*/  FFMA.FTZ R22, R0.reuse, R27, R16 ;  /* 0x0000001b00167223 */ /* 0x040fe20000010010 */
[----:B------:R-:W-:Y:S01]  /*1bae0*/  FSEL R28, R25, -INF , !P2 ;  /* 0xff800000191c7808 */ /* 0x000fe20005000000 */
[----:B------:R-:W-:Y:S01]  /*1baf0*/  FFMA.FTZ R25, R0, R20, R17 ;  /* 0x0000001400197223 */ /* 0x000fe20000010011 */
[----:B------:R-:W-:Y:S01]  /*1bb00*/  I2FP.F32.S32 R17, R21 ;  /* 0x0000001500117245 */ /* 0x000fe20000201400 */
[----:B------:R-:W-:Y:S01]  /*1bb10*/  VIADD R16, R36, 0x19 ;  /* 0x0000001924107836 */ /* 0x000fe20000000000 */
[----:B------:R-:W-:Y:S01]  /*1bb20*/  ISETP.GE.AND P6, PT, R29, R136, PT ;  /* 0x000000881d00720c */ /* 0x000fe20003fc6270 */
[----:B------:R-:W-:Y:S01]  /*1bb30*/  FFMA.FTZ R20, R0, R20, R19 ;  /* 0x0000001400147223 */ /* 0x000fe20000010013 */
[----:B------:R-:W-:Y:S01]  /*1bb40*/  FSEL R27, R22, -INF , !P4 ;  /* 0xff800000161b7808 */ /* 0x000fe20006000000 */
[CC--:B------:R-:W-:Y:S01]  /*1bb50*/  FFMA.FTZ R12, R0.reuse, R17.reuse, R12 ;  /* 0x00000011000c7223 */ /* 0x0c0fe2000001000c */
[----:B------:R-:W-:Y:S01]  /*1bb60*/  FSEL R45, R23, -INF , !P5 ;  /* 0xff800000172d7808 */ /* 0x000fe20006800000 */
[----:B------:R-:W-:Y:S01]  /*1bb70*/  FFMA.FTZ R14, R0, R17, R14 ;  /* 0x00000011000e7223 */ /* 0x000fe2000001000e */
[----:B------:R-:W-:Y:S01]  /*1bb80*/  FSEL R22, R18, -INF , !P3 ;  /* 0xff80000012167808 */ /* 0x000fe20005800000 */
[C---:B------:R-:W-:Y:S01]  /*1bb90*/  VIADD R17, R36.reuse, 0x20 ;  /* 0x0000002024117836 */ /* 0x040fe20000000000 */
[----:B------:R-:W-:Y:S01]  /*1bba0*/  FSEL R25, R25, -INF , !P6 ;  /* 0xff80000019197808 */ /* 0x000fe20007000000 */
[----:B------:R-:W-:Y:S01]  /*1bbb0*/  HMMA.16816.F32.BF16 R140, R180, R168, R140 ;  /* 0x000000a8b48c723c */ /* 0x000fe2000004188c */
[----:B------:R-:W-:Y:S01]  /*1bbc0*/  ISETP.GE.AND P2, PT, R29, R137, PT ;  /* 0x000000891d00720c */ /* 0x000fe20003f46270 */
[----:B------:R-:W-:Y:S01]  /*1bbd0*/  VIADD R19, R36, 0x28 ;  /* 0x0000002824137836 */ /* 0x000fe20000000000 */
[----:B------:R-:W-:-:S02]  /*1bbe0*/  ISETP.GE.AND P5, PT, R21, R136, PT ;  /* 0x000000881500720c */ /* 0x000fc40003fa6270 */
[C---:B------:R-:W-:Y:S01]  /*1bbf0*/  ISETP.GE.AND P3, PT, R16.reuse, R136, PT ;  /* 0x000000881000720c */ /* 0x040fe20003f66270 */
[----:B-1----:R-:W-:Y:S01]  /*1bc00*/  HMMA.16816.F32.BF16 R132, R48, R34, R132 ;  /* 0x000000223084723c */ /* 0x002fe20000041884 */
[-C--:B------:R-:W-:Y:S02]  /*1bc10*/  ISETP.GE.AND P6, PT, R16, R137.reuse, PT ;  /* 0x000000891000720c */ /* 0x080fe40003fc6270 */
[----:B------:R-:W-:Y:S02]  /*1bc20*/  I2FP.F32.S32 R16, R16 ;  /* 0x0000001000107245 */ /* 0x000fe40000201400 */
[----:B------:R-:W-:Y:S01]  /*1bc30*/  FSEL R20, R20, -INF , !P2 ;  /* 0xff80000014147808 */ /* 0x000fe20005000000 */
[C---:B------:R-:W-:Y:S01]  /*1bc40*/  HMMA.16816.F32.BF16 R52, R180.reuse, R162, R52 ;  /* 0x000000a2b434723c */ /* 0x040fe20000041834 */
        /* <DEDUP_REMOVED lines=8> */
[----:B------:R-:W-:-:S02]  /*1bcd0*/  ISETP.GE.AND P4, PT, R21, R137, PT ;  /* 0x000000891500720c */ /* 0x000fc40003f86270 */
[----:B------:R-:W-:Y:S01]  /*1bce0*/  FSEL R21, R13, -INF , !P3 ;  /* 0xff8000000d157808 */ /* 0x000fe20005800000 */
[CC--:B------:R-:W-:Y:S01]  /*1bcf0*/  FFMA.FTZ R37, R0.reuse, R17.reuse, R8 ;  /* 0x0000001100257223 */ /* 0x0c0fe20000010008 */
[----:B------:R-:W-:Y:S01]  /*1bd00*/  I2FP.F32.S32 R8, R16 ;  /* 0x0000001000087245 */ /* 0x000fe20000201400 */
[----:B------:R-:W-:Y:S01]  /*1bd10*/  FFMA.FTZ R10, R0, R17, R10 ;  /* 0x00000011000a7223 */ /* 0x000fe2000001000a */
[----:B------:R-:W-:Y:S01]  /*1bd20*/  FSEL R31, R14, -INF , !P4 ;  /* 0xff8000000e1f7808 */ /* 0x000fe20006000000 */
[----:B------:R-:W-:Y:S01]  /*1bd30*/  HMMA.16816.F32.BF16 R140, R48, R32, R140 ;  /* 0x00000020308c723c */ /* 0x000fe2000004188c */
[----:B------:R-:W-:Y:S01]  /*1bd40*/  ISETP.GE.AND P4, PT, R16, R136, PT ;  /* 0x000000881000720c */ /* 0x000fe20003f86270 */
[-C--:B------:R-:W-:Y:S01]  /*1bd50*/  FFMA.FTZ R9, R0, R8.reuse, R9 ;  /* 0x0000000800097223 */ /* 0x080fe20000010009 */
[-C--:B------:R-:W-:Y:S01]  /*1bd60*/  ISETP.GE.AND P3, PT, R16, R137.reuse, PT ;  /* 0x000000891000720c */ /* 0x080fe20003f66270 */
[----:B------:R-:W-:Y:S01]  /*1bd70*/  FFMA.FTZ R11, R0, R8, R11 ;  /* 0x00000008000b7223 */ /* 0x000fe2000001000b */
[C---:B------:R-:W-:Y:S01]  /*1bd80*/  VIADD R16, R36.reuse, 0x29 ;  /* 0x0000002924107836 */ /* 0x040fe20000000000 */
[----:B------:R-:W-:Y:S01]  /*1bd90*/  FSEL R29, R29, -INF , !P6 ;  /* 0xff8000001d1d7808 */ /* 0x000fe20007000000 */
[----:B------:R-:W-:Y:S01]  /*1bda0*/  VIADD R8, R36, 0x30 ;  /* 0x0000003024087836 */ /* 0x000fe20000000000 */
[----:B------:R-:W-:Y:S01]  /*1bdb0*/  FSEL R37, R37, -INF , !P2 ;  /* 0xff80000025257808 */ /* 0x000fe20005000000 */
[----:B------:R-:W-:Y:S01]  /*1bdc0*/  HMMA.16816.F32.BF16 R60, R180, R166, R60 ;  /* 0x000000a6b43c723c */ /* 0x000fe2000004183c */
[C---:B------:R-:W-:Y:S01]  /*1bdd0*/  ISETP.GE.AND P6, PT, R19.reuse, R136, PT ;  /* 0x000000881300720c */ /* 0x040fe20003fc6270 */
[----:B------:R-:W1:Y:S01]  /*1bde0*/  LDSM.16.M88.4 R12, [R211+0x7000] ;  /* 0x00700000d30c783b */ /* 0x000e620000000200 */
[----:B------:R-:W-:-:S02]  /*1bdf0*/  ISETP.GE.AND P2, PT, R19, R137, PT ;  /* 0x000000891300720c */ /* 0x000fc40003f46270 */
[----:B------:R-:W-:Y:S01]  /*1be00*/  FSEL R34, R10, -INF , !P5 ;  /* 0xff8000000a227808 */ /* 0x000fe20006800000 */
[----:B------:R-:W-:Y:S01]  /*1be10*/  HMMA.16816.F32.BF16 R56, R180, R160, R56 ;  /* 0x000000a0b438723c */ /* 0x000fe20000041838 */
[----:B------:R-:W-:Y:S02]  /*1be20*/  FSEL R35, R9, -INF , !P4 ;  /* 0xff80000009237808 */ /* 0x000fe40006000000 */
[----:B------:R-:W-:Y:S02]  /*1be30*/  I2FP.F32.S32 R19, R19 ;  /* 0x0000001300137245 */ /* 0x000fe40000201400 */
[----:B------:R-:W-:Y:S02]  /*1be40*/  I2FP.F32.S32 R10, R16 ;  /* 0x00000010000a7245 */ /* 0x000fe40000201400 */
[----:B------:R-:W-:Y:S01]  /*1be50*/  I2FP.F32.S32 R9, R8 ;  /* 0x0000000800097245 */ /* 0x000fe20000201400 */
[CC--:B------:R-:W-:Y:S01]  /*1be60*/  FFMA.FTZ R33, R0.reuse, R19.reuse, R4 ;  /* 0x0000001300217223 */ /* 0x0c0fe20000010004 */
[C---:B------:R-:W-:Y:S01]  /*1be70*/  FFMA.FTZ R6, R0.reuse, R19, R6 ;  /* 0x0000001300067223 */ /* 0x040fe20000010006 */
[----:B------:R-:W-:Y:S01]  /*1be80*/  FSEL R32, R11, -INF , !P3 ;  /* 0xff8000000b207808 */ /* 0x000fe20005800000 */
[CC--:B------:R-:W-:Y:S01]  /*1be90*/  FFMA.FTZ R162, R0.reuse, R10.reuse, R5 ;  /* 0x0000000a00a27223 */ /* 0x0c0fe20000010005 */
[C---:B------:R-:W-:Y:S01]  /*1bea0*/  FFMA.FTZ R7, R0.reuse, R10, R7 ;  /* 0x0000000a00077223 */ /* 0x040fe20000010007 */
[----:B------:R-:W-:Y:S01]  /*1beb0*/  FFMA.FTZ R156, R0, R9, R156 ;  /* 0x00000009009c7223 */ /* 0x000fe2000001009c */
[----:B------:R-:W-:Y:S01]  /*1bec0*/  VIADD R4, R36, 0x31 ;  /* 0x0000003124047836 */ /* 0x000fe20000000000 */
[-C--:B------:R-:W-:Y:S01]  /*1bed0*/  ISETP.GE.AND P5, PT, R16, R136.reuse, PT ;  /* 0x000000881000720c */ /* 0x080fe20003fa6270 */
[----:B------:R-:W-:Y:S01]  /*1bee0*/  VIADD R5, R36, 0x38 ;  /* 0x0000003824057836 */ /* 0x000fe20000000000 */
[----:B------:R-:W-:Y:S01]  /*1bef0*/  ISETP.GE.AND P4, PT, R16, R137, PT ;  /* 0x000000891000720c */ /* 0x000fe20003f86270 */
[----:B------:R-:W-:Y:S01]  /*1bf00*/  VIADD R10, R36, 0x41 ;  /* 0x00000041240a7836 */ /* 0x000fe20000000000 */
[----:B------:R-:W-:Y:S01]  /*1bf10*/  ISETP.GE.AND P3, PT, R8, R136, PT ;  /* 0x000000880800720c */ /* 0x000fe20003f66270 */
[----:B------:R-:W-:Y:S01]  /*1bf20*/  VIADD R11, R36, 0x48 ;  /* 0x00000048240b7836 */ /* 0x000fe20000000000 */
[----:B------:R-:W-:-:S02]  /*1bf30*/  FSEL R39, R6, -INF , !P2 ;  /* 0xff80000006277808 */ /* 0x000fc40005000000 */
[----:B------:R-:W-:Y:S02]  /*1bf40*/  FSEL R162, R162, -INF , !P5 ;  /* 0xff800000a2a27808 */ /* 0x000fe40006800000 */
[----:B------:R-:W-:Y:S02]  /*1bf50*/  FSEL R160, R7, -INF , !P4 ;  /* 0xff80000007a07808 */ /* 0x000fe40006000000 */
[----:B------:R-:W-:Y:S01]  /*1bf60*/  FSEL R181, R156, -INF , !P3 ;  /* 0xff8000009cb57808 */ /* 0x000fe20005800000 */
[----:B------:R-:W-:Y:S01]  /*1bf70*/  FFMA.FTZ R156, R0, R9, R158 ;  /* 0x00000009009c7223 */ /* 0x000fe2000001009e */
[-C--:B------:R-:W-:Y:S01]  /*1bf80*/  ISETP.GE.AND P2, PT, R4, R136.reuse, PT ;  /* 0x000000880400720c */ /* 0x080fe20003f46270 */
[----:B------:R-:W-:Y:S01]  /*1bf90*/  VIADD R9, R36, 0x40 ;  /* 0x0000004024097836 */ /* 0x000fe20000000000 */
[----:B------:R-:W-:Y:S02]  /*1bfa0*/  ISETP.GE.AND P5, PT, R4, R137, PT ;  /* 0x000000890400720c */ /* 0x000fe40003fa6270 */
[----:B------:R-:W-:-:S02]  /*1bfb0*/  ISETP.GE.AND P4, PT, R5, R136, PT ;  /* 0x000000880500720c */ /* 0x000fc40003f86270 */
[----:B------:R-:W-:Y:S01]  /*1bfc0*/  ISETP.GE.AND P3, PT, R5, R137, PT ;  /* 0x000000890500720c */ /* 0x000fe20003f66270 */
[C---:B-1----:R-:W-:Y:S01]  /*1bfd0*/  HMMA.16816.F32.BF16 R64, R48.reuse, R12, R64 ;  /* 0x0000000c3040723c */ /* 0x042fe20000041840 */
[----:B------:R-:W-:Y:S02]  /*1bfe0*/  I2FP.F32.S32 R4, R4 ;  /* 0x0000000400047245 */ /* 0x000fe40000201400 */
[----:B------:R-:W-:Y:S02]  /*1bff0*/  I2FP.F32.S32 R5, R5 ;  /* 0x0000000500057245 */ /* 0x000fe40000201400 */
[----:B------:R-:W-:Y:S01]  /*1c000*/  FSEL R33, R33, -INF , !P6 ;  /* 0xff80000021217808 */ /* 0x000fe20007000000 */
[-C--:B------:R-:W-:Y:S01]  /*1c010*/  FFMA.FTZ R157, R0, R4.reuse, R157 ;  /* 0x00000004009d7223 */ /* 0x080fe2000001009d */
[----:B------:R-:W-:Y:S01]  /*1c020*/  ISETP.GE.AND P6, PT, R8, R137, PT ;  /* 0x000000890800720c */ /* 0x000fe20003fc6270 */
[C---:B------:R-:W-:Y:S01]  /*1c030*/  FFMA.FTZ R159, R0.reuse, R4, R159 ;  /* 0x00000004009f7223 */ /* 0x040fe2000001009f */
[-C--:B------:R-:W-:Y:S01]  /*1c040*/  FFMA.FTZ R152, R0, R5.reuse, R152 ;  /* 0x0000000500987223 */ /* 0x080fe20000010098 */
[----:B------:R-:W-:Y:S01]  /*1c050*/  VIADD R8, R36, 0x39 ;  /* 0x0000003924087836 */ /* 0x000fe20000000000 */
[----:B------:R-:W-:Y:S01]  /*1c060*/  FSEL R156, R156, -INF , !P6 ;  /* 0xff8000009c9c7808 */ /* 0x000fe20007000000 */
[----:B------:R-:W-:Y:S01]  /*1c070*/  FFMA.FTZ R154, R0, R5, R154 ;  /* 0x00000005009a7223 */ /* 0x000fe2000001009a */
[----:B------:R-:W-:Y:S01]  /*1c080*/  FSEL R251, R157, -INF , !P2 ;  /* 0xff8000009dfb7808 */ /* 0x000fe20005000000 */
[----:B------:R-:W1:Y:S01]  /*1c090*/  LDSM.16.M88.4 R4, [R211+0x7800] ;  /* 0x00780000d304783b */ /* 0x000e620000000200 */
[----:B------:R-:W-:Y:S01]  /*1c0a0*/  FSEL R163, R159, -INF , !P5 ;  /* 0xff8000009fa37808 */ /* 0x000fe20006800000 */
[----:B------:R-:W-:Y:S01]  /*1c0b0*/  HMMA.16816.F32.BF16 R60, R48, R14, R60 ;  /* 0x0000000e303c723c */ /* 0x000fe2000004183c */
[----:B------:R-:W-:Y:S01]  /*1c0c0*/  FSEL R249, R152, -INF , !P4 ;  /* 0xff80000098f97808 */ /* 0x000fe20006000000 */
[----:B------:R-:W-:-:S04]  /*1c0d0*/  DEPBAR.LE SB0, 0x0 ;  /* 0x000080000000791a */ /* 0x000fc80000000000 */
[CC--:B------:R-:W-:Y:S01]  /*1c0e0*/  ISETP.GE.AND P6, PT, R8.reuse, R136.reuse, PT ;  /* 0x000000880800720c */ /* 0x0c0fe20003fc6270 */
[----:B------:R-:W-:Y:S01]  /*1c0f0*/  IMAD.MOV.U32 R152, RZ, RZ, R188 ;  /* 0x000000ffff987224 */ /* 0x000fe200078e00bc */
[----:B------:R-:W-:Y:S01]  /*1c100*/  BAR.SYNC.DEFER_BLOCKING 0x0 ;  /* 0x0000000000007b1d */ /* 0x000fe20000010000 */
[-C--:B------:R-:W-:Y:S02]  /*1c110*/  ISETP.GE.AND P2, PT, R8, R137.reuse, PT ;  /* 0x000000890800720c */ /* 0x080fe40003f46270 */
[C---:B------:R-:W-:Y:S02]  /*1c120*/  ISETP.GE.AND P5, PT, R9.reuse, R136, PT ;  /* 0x000000880900720c */ /* 0x040fe40003fa6270 */
[----:B------:R-:W-:Y:S02]  /*1c130*/  ISETP.GE.AND P4, PT, R9, R137, PT ;  /* 0x000000890900720c */ /* 0x000fe40003f86270 */
[----:B------:R-:W-:Y:S02]  /*1c140*/  I2FP.F32.S32 R8, R8 ;  /* 0x0000000800087245 */ /* 0x000fe40000201400 */
[----:B------:R-:W-:-:S02]  /*1c150*/  I2FP.F32.S32 R9, R9 ;  /* 0x0000000900097245 */ /* 0x000fc40000201400 */
[----:B------:R-:W-:Y:S01]  /*1c160*/  FSEL R154, R154, -INF , !P3 ;  /* 0xff8000009a9a7808 */ /* 0x000fe20005800000 */
[CC--:B------:R-:W-:Y:S01]  /*1c170*/  FFMA.FTZ R153, R0.reuse, R8.reuse, R153 ;  /* 0x0000000800997223 */ /* 0x0c0fe20000010099 */
[C---:B------:R-:W-:Y:S01]  /*1c180*/  FFMA.FTZ R155, R0.reuse, R8, R155 ;  /* 0x00000008009b7223 */ /* 0x040fe2000001009b */
[-C--:B------:R-:W-:Y:S01]  /*1c190*/  FFMA.FTZ R148, R0, R9.reuse, R148 ;  /* 0x0000000900947223 */ /* 0x080fe20000010094 */
[----:B------:R-:W-:Y:S01]  /*1c1a0*/  ISETP.GE.AND P3, PT, R10, R136, PT ;  /* 0x000000880a00720c */ /* 0x000fe20003f66270 */
[----:B------:R-:W-:Y:S01]  /*1c1b0*/  FFMA.FTZ R150, R0, R9, R150 ;  /* 0x0000000900967223 */ /* 0x000fe20000010096 */
[----:B------:R-:W-:Y:S01]  /*1c1c0*/  FSEL R183, R153, -INF , !P6 ;  /* 0xff80000099b77808 */ /* 0x000fe20007000000 */
[C---:B------:R-:W-:Y:S01]  /*1c1d0*/  VIADD R8, R36.reuse, 0x49 ;  /* 0x0000004924087836 */ /* 0x040fe20000000000 */
[----:B------:R-:W-:Y:S01]  /*1c1e0*/  FSEL R203, R155, -INF , !P2 ;  /* 0xff8000009bcb7808 */ /* 0x000fe20005000000 */
[----:B------:R-:W-:Y:S01]  /*1c1f0*/  VIADD R9, R36, 0x50 ;  /* 0x0000005024097836 */ /* 0x000fe20000000000 */
[----:B------:R-:W-:Y:S01]  /*1c200*/  FSEL R195, R148, -INF , !P5 ;  /* 0xff80000094c37808 */ /* 0x000fe20006800000 */
[----:B------:R-:W-:Y:S01]  /*1c210*/  IMAD.MOV.U32 R153, RZ, RZ, R189 ;  /* 0x000000ffff997224 */ /* 0x000fe200078e00bd */
[----:B------:R-:W-:-:S02]  /*1c220*/  ISETP.GE.AND P6, PT, R10, R137, PT ;  /* 0x000000890a00720c */ /* 0x000fc40003fc6270 */
[C---:B------:R-:W-:Y:S02]  /*1c230*/  ISETP.GE.AND P2, PT, R11.reuse, R136, PT ;  /* 0x000000880b00720c */ /* 0x040fe40003f46270 */
[----:B------:R-:W-:Y:S02]  /*1c240*/  ISETP.GE.AND P5, PT, R11, R137, PT ;  /* 0x000000890b00720c */ /* 0x000fe40003fa6270 */
[----:B------:R-:W-:Y:S01]  /*1c250*/  I2FP.F32.S32 R10, R10 ;  /* 0x0000000a000a7245 */ /* 0x000fe20000201400 */
[C---:B-1----:R-:W-:Y:S01]  /*1c260*/  HMMA.16816.F32.BF16 R56, R48.reuse, R4, R56 ;  /* 0x000000043038723c */ /* 0x042fe20000041838 */
[----:B------:R-:W-:Y:S02]  /*1c270*/  I2FP.F32.S32 R11, R11 ;  /* 0x0000000b000b7245 */ /* 0x000fe40000201400 */
[----:B------:R-:W-:Y:S01]  /*1c280*/  FSEL R201, R150, -INF , !P4 ;  /* 0xff80000096c97808 */ /* 0x000fe20006000000 */
[CC--:B------:R-:W-:Y:S01]  /*1c290*/  FFMA.FTZ R149, R0.reuse, R10.reuse, R149 ;  /* 0x0000000a00957223 */ /* 0x0c0fe20000010095 */
[C---:B------:R-:W-:Y:S01]  /*1c2a0*/  FFMA.FTZ R151, R0.reuse, R10, R151 ;  /* 0x0000000a00977223 */ /* 0x040fe20000010097 */
[-C--:B------:R-:W-:Y:S01]  /*1c2b0*/  FFMA.FTZ R144, R0, R11.reuse, R144 ;  /* 0x0000000b00907223 */ /* 0x080fe20000010090 */
[-C--:B------:R-:W-:Y:S01]  /*1c2c0*/  ISETP.GE.AND P4, PT, R8, R136.reuse, PT ;  /* 0x000000880800720c */ /* 0x080fe20003f86270 */
[----:B------:R-:W-:Y:S01]  /*1c2d0*/  FFMA.FTZ R146, R0, R11, R146 ;  /* 0x0000000b00927223 */ /* 0x000fe20000010092 */
[----:B------:R-:W-:Y:S01]  /*1c2e0*/  FSEL R193, R149, -INF , !P3 ;  /* 0xff80000095c17808 */ /* 0x000fe20005800000 */
[C---:B------:R-:W-:Y:S01]  /*1c2f0*/  VIADD R10, R36.reuse, 0x51 ;  /* 0x00000051240a7836 */ /* 0x040fe20000000000 */
[----:B------:R-:W-:Y:S01]  /*1c300*/  FSEL R199, R151, -INF , !P6 ;  /* 0xff80000097c77808 */ /* 0x000fe20007000000 */
[----:B------:R-:W-:Y:S01]  /*1c310*/  VIADD R4, R36, 0x59 ;  /* 0x0000005924047836 */ /* 0x000fe20000000000 */
[----:B------:R-:W-:Y:S01]  /*1c320*/  FSEL R191, R144, -INF , !P2 ;  /* 0xff80000090bf7808 */ /* 0x000fe20005000000 */
[----:B------:R-:W-:Y:S01]  /*1c330*/  VIADD R5, R36, 0x60 ;  /* 0x0000006024057836 */ /* 0x000fe20000000000 */
[----:B------:R-:W-:Y:S01]  /*1c340*/  ISETP.GE.AND P3, PT, R8, R137, PT ;  /* 0x000000890800720c */ /* 0x000fe20003f66270 */
[----:B------:R-:W-:Y:S01]  /*1c350*/  HMMA.16816.F32.BF16 R52, R48, R6, R52 ;  /* 0x000000063034723c */ /* 0x000fe20000041834 */
[----:B------:R-:W-:-:S02]  /*1c360*/  ISETP.GE.AND P6, PT, R9, R136, PT ;  /* 0x000000880900720c */ /* 0x000fc40003fc6270 */
[----:B------:R-:W-:Y:S02]  /*1c370*/  ISETP.GE.AND P2, PT, R9, R137, PT ;  /* 0x000000890900720c */ /* 0x000fe40003f46270 */
[----:B------:R-:W-:Y:S02]  /*1c380*/  I2FP.F32.S32 R8, R8 ;  /* 0x0000000800087245 */ /* 0x000fe40000201400 */
[----:B------:R-:W-:Y:S01]  /*1c390*/  I2FP.F32.S32 R9, R9 ;  /* 0x0000000900097245 */ /* 0x000fe20000201400 */
[----:B------:R-:W-:Y:S01]  /*1c3a0*/  VIADD R7, R36, 0x70 ;  /* 0x0000007024077836 */ /* 0x000fe20000000000 */
        /* <DEDUP_REMOVED lines=17> */
[CC--:B------:R-:W-:Y:S01]  /*1c4c0*/  FFMA.FTZ R141, R0.reuse, R10.reuse, R141 ;  /* 0x0000000a008d7223 */ /* 0x0c0fe2000001008d */
[C---:B------:R-:W-:Y:S01]  /*1c4d0*/  FFMA.FTZ R143, R0.reuse, R10, R143 ;  /* 0x0000000a008f7223 */ /* 0x040fe2000001008f */
[-C--:B------:R-:W-:Y:S01]  /*1c4e0*/  FFMA.FTZ R132, R0, R9.reuse, R132 ;  /* 0x0000000900847223 */ /* 0x080fe20000010084 */
[----:B------:R-:W-:Y:S01]  /*1c4f0*/  ISETP.GE.AND P2, PT, R4, R136, PT ;  /* 0x000000880400720c */ /* 0x000fe20003f46270 */
[----:B------:R-:W-:Y:S01]  /*1c500*/  FFMA.FTZ R134, R0, R9, R134 ;  /* 0x0000000900867223 */ /* 0x000fe20000010086 */
[----:B------:R-:W-:Y:S01]  /*1c510*/  FSEL R171, R141, -INF , !P5 ;  /* 0xff8000008dab7808 */ /* 0x000fe20006800000 */
[----:B------:R-:W-:Y:S01]  /*1c520*/  VIADD R9, R36, 0x68 ;  /* 0x0000006824097836 */ /* 0x000fe20000000000 */
[----:B------:R-:W-:-:S02]  /*1c530*/  FSEL R177, R143, -INF , !P4 ;  /* 0xff8000008fb17808 */ /* 0x000fc40006000000 */
[----:B------:R-:W-:Y:S02]  /*1c540*/  FSEL R167, R132, -INF , !P3 ;  /* 0xff80000084a77808 */ /* 0x000fe40005800000 */
        /* <DEDUP_REMOVED lines=15> */
[----:B------:R-:W-:-:S02]  /*1c640*/  FSEL R155, R64, -INF , !P4 ;  /* 0xff800000409b7808 */ /* 0x000fc40006000000 */
[-C--:B------:R-:W-:Y:S02]  /*1c650*/  ISETP.GE.AND P2, PT, R8, R137.reuse, PT ;  /* 0x000000890800720c */ /* 0x080fe40003f46270 */
        /* <DEDUP_REMOVED lines=8> */
[----:B------:R-:W-:Y:S01]  /*1c6e0*/  ISETP.GE.AND P3, PT, R5, R136, PT ;  /* 0x000000880500720c */ /* 0x000fe20003f66270 */
[----:B------:R-:W-:Y:S01]  /*1c6f0*/  FFMA.FTZ R62, R0, R9, R62 ;  /* 0x00000009003e7223 */ /* 0x000fe2000001003e */
[----:B------:R-:W-:-:S02]  /*1c700*/  FSEL R151, R65, -INF , !P6 ;  /* 0xff80000041977808 */ /* 0x000fc40007000000 */
[----:B------:R-:W-:Y:S02]  /*1c710*/  FSEL R159, R67, -INF , !P2 ;  /* 0xff800000439f7808 */ /* 0x000fe40005000000 */
[----:B------:R-:W-:Y:S02]  /*1c720*/  FSEL R149, R60, -INF , !P5 ;  /* 0xff8000003c957808 */ /* 0x000fe40006800000 */
        /* <DEDUP_REMOVED lines=12> */
[----:B------:R-:W1:Y:S01]  /*1c7f0*/  LDC.64 R6, c[0x0][0x198] ;  /* 0x00006600ff067b82 */ /* 0x000e620000000a00 */
[----:B------:R-:W-:-:S02]  /*1c800*/  FSEL R65, R56, -INF , !P2 ;  /* 0xff80000038417808 */ /* 0x000fc40005000000 */
[----:B------:R-:W-:Y:S02]  /*1c810*/  FSEL R139, R58, -INF , !P5 ;  /* 0xff8000003a8b7808 */ /* 0x000fe40006800000 */
[CC--:B------:R-:W-:Y:S02]  /*1c820*/  ISETP.GE.AND P2, PT, R5.reuse, R136.reuse, PT ;  /* 0x000000880500720c */ /* 0x0c0fe40003f46270 */
[----:B------:R-:W-:Y:S02]  /*1c830*/  ISETP.GE.AND P5, PT, R5, R137, PT ;  /* 0x000000890500720c */ /* 0x000fe40003fa6270 */
        /* <DEDUP_REMOVED lines=9> */
[----:B------:R-:W-:Y:S01]  /*1c8d0*/  FFMA.FTZ R59, R0, R4, R59 ;  /* 0x00000004003b7223 */ /* 0x000fe2000001003b */
[----:B------:R-:W-:Y:S01]  /*1c8e0*/  VIADD R4, R36, 0x79 ;  /* 0x0000007924047836 */ /* 0x000fe20000000000 */
[----:B------:R-:W-:Y:S01]  /*1c8f0*/  ISETP.GT.AND P5, PT, R243, R234, PT ;  /* 0x000000eaf300720c */ /* 0x000fe20003fa4270 */
[CC--:B------:R-:W-:Y:S01]  /*1c900*/  FFMA.FTZ R5, R0.reuse, R9.reuse, R24 ;  /* 0x0000000900057223 */ /* 0x0c0fe20000010018 */
[----:B------:R-:W-:Y:S01]  /*1c910*/  FSEL R145, R63, -INF , !P6 ;  /* 0xff8000003f917808 */ /* 0x000fe20007000000 */
[----:B------:R-:W-:Y:S01]  /*1c920*/  FFMA.FTZ R9, R0, R9, R26 ;  /* 0x0000000900097223 */ /* 0x000fe2000001001a */
[----:B------:R-:W-:Y:S02]  /*1c930*/  I2FP.F32.S32 R8, R4 ;  /* 0x0000000400087245 */ /* 0x000fe40000201400 */
[----:B------:R-:W-:-:S02]  /*1c940*/  FSEL R63, R57, -INF , !P4 ;  /* 0xff800000393f7808 */ /* 0x000fc40006000000 */
[----:B------:R-:W-:Y:S01]  /*1c950*/  FSEL R135, R59, -INF , !P3 ;  /* 0xff8000003b877808 */ /* 0x000fe20005800000 */
[-C--:B------:R-:W-:Y:S01]  /*1c960*/  FFMA.FTZ R53, R0, R8.reuse, R53 ;  /* 0x0000000800357223 */ /* 0x080fe20000010035 */
[----:B------:R-:W-:Y:S01]  /*1c970*/  FSEL R60, R52, -INF , !P2 ;  /* 0xff800000343c7808 */ /* 0x000fe20005000000 */
[----:B------:R-:W-:Y:S01]  /*1c980*/  FFMA.FTZ R55, R0, R8, R55 ;  /* 0x0000000800377223 */ /* 0x000fe20000010037 */
[-C--:B------:R-:W-:Y:S02]  /*1c990*/  ISETP.GE.AND P6, PT, R36, R136.reuse, PT ;  /* 0x000000882400720c */ /* 0x080fe40003fc6270 */
[----:B------:R-:W-:Y:S02]  /*1c9a0*/  ISETP.GE.AND P4, PT, R4, R136, PT ;  /* 0x000000880400720c */ /* 0x000fe40003f86270 */
[-C--:B------:R-:W-:Y:S02]  /*1c9b0*/  ISETP.GE.AND P3, PT, R36, R137.reuse, PT ;  /* 0x000000892400720c */ /* 0x080fe40003f66270 */
[----:B------:R-:W-:-:S02]  /*1c9c0*/  ISETP.GE.AND P2, PT, R4, R137, PT ;  /* 0x000000890400720c */ /* 0x000fc40003f46270 */
[----:B------:R-:W-:Y:S02]  /*1c9d0*/  FSEL R5, R5, -INF , !P6 ;  /* 0xff80000005057808 */ /* 0x000fe40007000000 */
[----:B------:R-:W-:Y:S02]  /*1c9e0*/  FSEL R9, R9, -INF , !P3 ;  /* 0xff80000009097808 */ /* 0x000fe40005800000 */
[----:B------:R-:W-:Y:S02]  /*1c9f0*/  FSEL R62, R53, -INF , !P4 ;  /* 0xff800000353e7808 */ /* 0x000fe40006000000 */
[----:B------:R-:W-:Y:S01]  /*1ca00*/  FSEL R55, R55, -INF , !P2 ;  /* 0xff80000037377808 */ /* 0x000fe20005000000 */
[----:B-1----:R-:W-:Y:S05]  /*1ca10*/  @!P5 BRA `(.L_x_4460) ;  /* 0x0000000c001cd947 */ /* 0x002fea0003800000 */
        /* <DEDUP_REMOVED lines=34> */
[----:B------:R-:W-:Y:S02]  /*1cc40*/  ISETP.GE.AND P0, PT, R14, RZ, PT ;  /* 0x000000ff0e00720c */ /* 0x000fe40003f06270 */
[----:B------:R-:W-:-:S02]  /*1cc50*/  ISETP.NE.AND P2, PT, R17, RZ, PT ;  /* 0x000000ff1100720c */ /* 0x000fc40003f45270 */
[----:B------:R-:W-:-:S05]  /*1cc60*/  LOP3.LUT R11, RZ, R17, RZ, 0x33, !PT ;  /* 0x00000011ff0b7212 */ /* 0x000fca00078e33ff */
[----:B------:R-:W-:Y:S02]  /*1cc70*/  @P6 IADD3 R15, R15, 0x1, RZ ;  /* 0x000000010f0f6810 */ /* 0x000fe40007ffe0ff */
[----:B------:R-:W-:-:S03]  /*1cc80*/  @P4 VIADD R13, R13, 0x1 ;  /* 0x000000010d0d4836 */ /* 0x000fc60000000000 */
[----:B------:R-:W-:Y:S02]  /*1cc90*/  @!P3 IMAD.MOV R15, RZ, RZ, -R15 ;  /* 0x000000ffff0fb224 */ /* 0x000fe400078e0a0f */
[----:B------:R-:W-:-:S03]  /*1cca0*/  MOV R8, R13 ;  /* 0x0000000d00087202 */ /* 0x000fc60000000f00 */
[----:B------:R-:W-:Y:S02]  /*1ccb0*/  SEL R13, R11, R15, !P2 ;  /* 0x0000000f0b0d7207 */ /* 0x000fe40005000000 */
[----:B------:R-:W-:Y:S01]  /*1ccc0*/  @!P0 IADD3 R8, -R8, RZ, RZ ;  /* 0x000000ff08088210 */ /* 0x000fe20007ffe1ff */
[----:B------:R-:W3:Y:S02]  /*1ccd0*/  LD.E.64 R14, desc[UR4][R6.64+0x38] ;  /* 0x00003804060e7980 */ /* 0x000ee4000c101b00 */
[----:B------:R-:W-:Y:S01]  /*1cce0*/  IMAD.WIDE R48, R13, 0x4, R244 ;  /* 0x000000040d307825 */ /* 0x000fe200078e02f4 */
[----:B------:R-:W-:-:S04]  /*1ccf0*/  SEL R8, R11, R8, !P2 ;  /* 0x000000080b087207 */ /* 0x000fc80005000000 */
[----:B------:R-:W4:Y:S01]  /*1cd00*/  LD.E R11, desc[UR4][R48.64] ;  /* 0x00000004300b7980 */ /* 0x000f22000c101900 */
[----:B------:R-:W-:-:S05]  /*1cd10*/  IMAD.WIDE R46, R8, 0x4, R244 ;  /* 0x00000004082e7825 */ /* 0x000fca00078e02f4 */
        /* <DEDUP_REMOVED lines=16> */
.L_x_4462:
[----:B------:R-:W2:Y:S02]  /*1ce20*/  LD.E R15, desc[UR4][R6.64+0x38] ;  /* 0x00003804060f7980 */ /* 0x000ea4000c101900 */
[----:B--2---:R-:W-:-:S04]  /*1ce30*/  LEA R15, -R15, RZ, 0x7 ;  /* 0x000000ff0f0f7211 */ /* 0x004fc800078e39ff */
[----:B------:R-:W-:Y:S02]  /*1ce40*/  SHF.R.S32.HI R8, RZ, 0x1f, R15 ;  /* 0x0000001fff087819 */ /* 0x000fe4000001140f */
.L_x_4463:
[----:B------:R-:W-:Y:S05]  /*1ce50*/  BSYNC B0 ;  /* 0x0000000000007941 */ /* 0x000fea0003800000 */
.L_x_4461:
        /* <DEDUP_REMOVED lines=73> */
[----:B------:R-:W-:-:S02]  /*1d2f0*/  @P1 LEA R10, P0, R11, R236, 0x1 ;  /* 0x000000ec0b0a1211 */ /* 0x000fc400078008ff */
[C---:B------:R-:W-:Y:S01]  /*1d300*/  IADD3 R4, P3, R11.reuse, R232, RZ ;  /* 0x000000e80b047210 */ /* 0x040fe20007f7e0ff */
[----:B------:R1:W-:Y:S01]  /*1d310*/  @P2 STS.128 [R241+0x5800], RZ ;  /* 0x005800fff1002388 */ /* 0x0003e20000000c00 */
[CCC-:B------:R-:W-:Y:S02]  /*1d320*/  @!P2 LEA.HI.X R137, R11.reuse, R235.reuse, R8.reuse, 0x1, P4 ;  /* 0x000000eb0b89a211 */ /* 0x1c0fe400020f0c08 */
[-C--:B------:R-:W-:Y:S01]  /*1d330*/  @P1 LEA.HI.X R11, R11, R235.reuse, R8, 0x1, P0 ;  /* 0x000000eb0b0b1211 */ /* 0x080fe200000f0c08 */
[----:B------:R-:W-:Y:S01]  /*1d340*/  @!PT LDS RZ, [RZ] ;  /* 0x00000000fffff984 */ /* 0x000fe20000000800 */
[----:B------:R-:W-:Y:S01]  /*1d350*/  @!PT LDS RZ, [RZ] ;  /* 0x00000000fffff984 */ /* 0x000fe20000000800 */
[----:B------:R-:W-:Y:S01]  /*1d360*/  @!PT LDS RZ, [RZ] ;  /* 0x00000000fffff984 */ /* 0x000fe20000000800 */
[----:B------:R1:W-:Y:S01]  /*1d370*/  @P1 LDGSTS.E.BYPASS.LTC128B.128 [R241+0x9800], desc[UR4][R14.64+0x80] ;  /* 0x098000800ef11fae */ /* 0x0003e2000b901d44 */
[----:B------:R-:W-:Y:S01]  /*1d380*/  IMAD.X R8, R8, 0x1, R233, P3 ;  /* 0x0000000108087824 */ /* 0x000fe200018e06e9 */
[CC--:B------:R-:W-:Y:S02]  /*1d390*/  @!P2 LEA R140, P3, R4.reuse, R236.reuse, 0x1 ;  /* 0x000000ec048ca211 */ /* 0x0c0fe400078608ff */
        /* <DEDUP_REMOVED lines=47> */
.L_x_4460:
[----:B------:R-:W-:Y:S05]  /*1d690*/  BSYNC B1 ;  /* 0x0000000000017941 */ /* 0x000fea0003800000 */
.L_x_4459:
[----:B-1----:R1:W2:Y:S01]  /*1d6a0*/  LD.E R57, desc[UR4][R6.64+0xdc] ;  /* 0x0000dc0406397980 */ /* 0x0022a2000c101900 */
[----:B------:R-:W-:Y:S02]  /*1d6b0*/  FMNMX.FTZ R11, R2, R9, !PT ;  /* 0x00000009020b7209 */ /* 0x000fe40007810000 */
[----:B------:R-:W-:Y:S01]  /*1d6c0*/  FMNMX.FTZ R8, R3, R5, !PT ;  /* 0x0000000503087209 */ /* 0x000fe20007810000 */
[----:B------:R-:W-:Y:S01]  /*1d6d0*/  LDSM.16.MT88.4 R16, [R221+0xc000] ;  /* 0x00c00000dd10783b */ /* 0x000fe20000004200 */
[----:B------:R-:W-:-:S04]  /*1d6e0*/  FMNMX.FTZ R4, R38, R11, !PT ;  /* 0x0000000b26047209 */ /* 0x000fc80007810000 */
[----:B------:R-:W-:-:S04]  /*1d6f0*/  FMNMX.FTZ R4, R41, R4, !PT ;  /* 0x0000000429047209 */ /* 0x000fc80007810000 */
[----:B------:R-:W-:-:S04]  /*1d700*/  FMNMX.FTZ R11, R45, R4, !PT ;  /* 0x000000042d0b7209 */ /* 0x000fc80007810000 */
[----:B------:R-:W-:-:S04]  /*1d710*/  FMNMX.FTZ R11, R22, R11, !PT ;  /* 0x0000000b160b7209 */ /* 0x000fc80007810000 */
[----:B------:R-:W-:Y:S02]  /*1d720*/  FMNMX.FTZ R4, R20, R11, !PT ;  /* 0x0000000b14047209 */ /* 0x000fe40007810000 */
[----:B------:R-:W-:Y:S02]  /*1d730*/  FMNMX.FTZ R11, R43, R8, !PT ;  /* 0x000000082b0b7209 */ /* 0x000fe40007810000 */
[----:B------:R-:W-:Y:S02]  /*1d740*/  FMNMX.FTZ R4, R31, R4, !PT ;  /* 0x000000041f047209 */ /* 0x000fe40007810000 */
[----:B------:R-:W-:Y:S02]  /*1d750*/  FMNMX.FTZ R11, R30, R11, !PT ;  /* 0x0000000b1e0b7209 */ /* 0x000fe40007810000 */
[----:B-1----:R-:W-:Y:S02]  /*1d760*/  FMNMX.FTZ R7, R29, R4, !PT ;  /* 0x000000041d077209 */ /* 0x002fe40007810000 */
        /* <DEDUP_REMOVED lines=63> */
[----:B------:R-:W-:-:S05]  /*1db60*/  FSEL R10, R47, RZ, P1 ;  /* 0x000000ff2f0a7208 */ /* 0x000fca0000800000 */
[----:B------:R-:W-:Y:S01]  /*1db70*/  FADD.FTZ R10, R3, -R10 ;  /* 0x8000000a030a7221 */ /* 0x000fe20000010000 */
[C---:B--2---:R-:W-:Y:S01]  /*1db80*/  FMUL.FTZ R56, R57.reuse, R46 ;  /* 0x0000002e39387220 */ /* 0x044fe20000410000 */
[C---:B------:R-:W-:Y:S02]  /*1db90*/  FMUL.FTZ R64, R57.reuse, R47 ;  /* 0x0000002f39407220 */ /* 0x040fe40000410000 */
[----:B------:R-:W-:Y:S02]  /*1dba0*/  FMUL.FTZ R3, R57, R10 ;  /* 0x0000000a39037220 */ /* 0x000fe40000410000 */
[----:B------:R-:W-:Y:S02]  /*1dbb0*/  FSEL R56, R56, RZ, P0 ;  /* 0x000000ff38387208 */ /* 0x000fe40000000000 */
[----:B------:R-:W-:Y:S02]  /*1dbc0*/  FSEL R64, R64, RZ, P1 ;  /* 0x000000ff40407208 */ /* 0x000fe40000800000 */
[----:B------:R-:W1:Y:S01]  /*1dbd0*/  MUFU.EX2 R3, R3 ;  /* 0x0000000300037308 */ /* 0x000e620000000800 */
        /* <DEDUP_REMOVED lines=10> */
[----:B------:R-:W2:Y:S01]  /*1dc80*/  LDSM.16.MT88.4 R4, [R223+0xc000] ;  /* 0x00c00000df04783b */ /* 0x000ea20000004200 */
[----:B------:R-:W-:Y:S01]  /*1dc90*/  MUFU.EX2 R48, R48 ;  /* 0x0000003000307308 */ /* 0x000fe20000000800 */
[----:B------:R-:W-:Y:S01]  /*1dca0*/  FMUL.FTZ R49, R57, R8 ;  /* 0x0000000839317220 */ /* 0x000fe20000410000 */
[--C-:B------:R-:W-:Y:S01]  /*1dcb0*/  FFMA.FTZ R53, R31, R57, -R56.reuse ;  /* 0x000000391f357223 */ /* 0x100fe20000010838 */
[----:B------:R-:W3:Y:S01]  /*1dcc0*/  LDSM.16.MT88.4 R8, [R220+0xc000] ;  /* 0x00c00000dc08783b */ /* 0x000ee20000004200 */
[-C--:B-1----:R-:W-:Y:S01]  /*1dcd0*/  FMUL.FTZ R128, R128, R3.reuse ;  /* 0x0000000380807220 */ /* 0x082fe20000410000 */
[-C--:B------:R-:W-:Y:S01]  /*1dce0*/  FMUL.FTZ R129, R129, R3.reuse ;  /* 0x0000000381817220 */ /* 0x080fe20000410000 */
[-C--:B------:R-:W-:Y:S01]  /*1dcf0*/  FMUL.FTZ R124, R124, R3.reuse ;  /* 0x000000037c7c7220 */ /* 0x080fe20000410000 */
        /* <DEDUP_REMOVED lines=20> */
[----:B------:R-:W-:Y:S01]  /*1de40*/  FMUL.FTZ R97, R97, R3 ;  /* 0x0000000361617220 */ /* 0x000fe20000410000 */
[-CC-:B------:R-:W-:Y:S01]  /*1de50*/  FFMA.FTZ R52, R29, R57.reuse, -R56.reuse ;  /* 0x000000391d347223 */ /* 0x180fe20000010838 */
[-CC-:B------:R-:W-:Y:S01]  /*1de60*/  FFMA.FTZ R51, R22, R57.reuse, -R56.reuse ;  /* 0x0000003916337223 */ /* 0x180fe20000010838 */
[----:B------:R-:W1:Y:S01]  /*1de70*/  LDSM.16.MT88.4 R28, [R219+0x10000] ;  /* 0x01000000db1c783b */ /* 0x000e620000004200 */
[-C--:B------:R-:W-:Y:S01]  /*1de80*/  FFMA.FTZ R50, R20, R57.reuse, -R56 ;  /* 0x0000003914327223 */ /* 0x080fe20000010838 */
[----:B------:R-:W-:Y:S01]  /*1de90*/  MUFU.EX2 R45, R45 ;  /* 0x0000002d002d7308 */ /* 0x000fe20000000800 */
[-CC-:B------:R-:W-:Y:S01]  /*1dea0*/  FFMA.FTZ R61, R27, R57.reuse, -R64.reuse ;  /* 0x000000391b3d7223 */ /* 0x180fe20000010840 */
[-CC-:B------:R-:W-:Y:S01]  /*1deb0*/  FFMA.FTZ R54, R25, R57.reuse, -R64.reuse ;  /* 0x0000003919367223 */ /* 0x180fe20000010840 */
[-CC-:B------:R-:W-:Y:S01]  /*1dec0*/  FFMA.FTZ R59, R23, R57.reuse, -R64.reuse ;  /* 0x00000039173b7223 */ /* 0x180fe20000010840 */
[----:B------:R-:W-:Y:S01]  /*1ded0*/  FFMA.FTZ R58, R21, R57, -R64 ;  /* 0x00000039153a7223 */ /* 0x000fe20000010840 */
[-C--:B------:R-:W-:Y:S01]  /*1dee0*/  FMUL.FTZ R100, R100, R3.reuse ;  /* 0x0000000364647220 */ /* 0x080fe20000410000 */
[-C--:B------:R-:W-:Y:S01]  /*1def0*/  FMUL.FTZ R101, R101, R3.reuse ;  /* 0x0000000365657220 */ /* 0x080fe20000410000 */
[----:B------:R-:W-:Y:S01]  /*1df00*/  FMUL.FTZ R104, R104, R3 ;  /* 0x0000000368687220 */ /* 0x000fe20000410000 */
[----:B------:R-:W5:Y:S01]  /*1df10*/  MUFU.EX2 R44, R44 ;  /* 0x0000002c002c7308 */ /* 0x000f620000000800 */
        /* <DEDUP_REMOVED lines=9> */
[----:B------:R-:W-:Y:S01]  /*1dfb0*/  LDSM.16.MT88.4 R24, [R221+0xc800] ;  /* 0x00c80000dd18783b */ /* 0x000fe20000004200 */
[-C--:B------:R-:W-:Y:S01]  /*1dfc0*/  FMUL.FTZ R112, R112, R3.reuse ;  /* 0x0000000370707220 */ /* 0x080fe20000410000 */
[----:B------:R-:W-:Y:S01]  /*1dfd0*/  FMUL.FTZ R113, R113, R3 ;  /* 0x0000000371717220 */ /* 0x000fe20000410000 */
[-C--:B------:R-:W-:Y:S01]  /*1dfe0*/  FFMA.FTZ R132, R39, R57.reuse, -R56 ;  /* 0x0000003927847223 */ /* 0x080fe20000010838 */
[----:B------:R-:W-:Y:S01]  /*1dff0*/  LDSM.16.MT88.4 R20, [R219+0xc800] ;  /* 0x00c80000db14783b */ /* 0x000fe20000004200 */
[----:B------:R-:W-:Y:S01]  /*1e000*/  FFMA.FTZ R134, R37, R57, -R64 ;  /* 0x0000003925867223 */ /* 0x000fe20000010840 */
[----:B------:R-:W4:Y:S01]  /*1e010*/  MUFU.EX2 R2, R2 ;  /* 0x0000000200027308 */ /* 0x000f220000000800 */
[----:B-----5:R-:W-:Y:S01]  /*1e020*/  F2FP.BF16.F32.PACK_AB R12, R44, R45 ;  /* 0x0000002d2c0c723e */ /* 0x020fe200000010ff */
[----:B------:R-:W-:Y:S01]  /*1e030*/  LDSM.16.MT88.4 R36, [R219+0x10800] ;  /* 0x01080000db24783b */ /* 0x000fe20000004200 */
[-CC-:B------:R-:W-:Y:S01]  /*1e040*/  FFMA.FTZ R66, R34, R57.reuse, -R56.reuse ;  /* 0x0000003922427223 */ /* 0x180fe20000010838 */
[-C--:B------:R-:W-:Y:S01]  /*1e050*/  FFMA.FTZ R67, R32, R57.reuse, -R56 ;  /* 0x0000003920437223 */ /* 0x080fe20000010838 */
[-CC-:B------:R-:W-:Y:S01]  /*1e060*/  FFMA.FTZ R137, R35, R57.reuse, -R64.reuse ;  /* 0x0000003923897223 */ /* 0x180fe20000010840 */
[-CC-:B------:R-:W-:Y:S01]  /*1e070*/  FFMA.FTZ R136, R33, R57.reuse, -R64.reuse ;  /* 0x0000003921887223 */ /* 0x180fe20000010840 */
[-C--:B------:R-:W-:Y:S01]  /*1e080*/  FFMA.FTZ R141, R162, R57.reuse, -R64 ;  /* 0x00000039a28d7223 */ /* 0x080fe20000010840 */
[----:B------:R-:W5:Y:S01]  /*1e090*/  MUFU.EX2 R49, R49 ;  /* 0x0000003100317308 */ /* 0x000f620000000800 */
[-C--:B------:R-:W-:Y:S01]  /*1e0a0*/  FFMA.FTZ R143, R160, R57.reuse, -R56 ;  /* 0x00000039a08f7223 */ /* 0x080fe20000010838 */
[----:B------:R-:W-:Y:S01]  /*1e0b0*/  LDSM.16.MT88.4 R32, [R223+0xd000] ;  /* 0x00d00000df20783b */ /* 0x000fe20000004200 */
[-C--:B------:R-:W-:Y:S01]  /*1e0c0*/  FFMA.FTZ R144, R181, R57.reuse, -R64 ;  /* 0x00000039b5907223 */ /* 0x080fe20000010840 */
[-CC-:B------:R-:W-:Y:S01]  /*1e0d0*/  FFMA.FTZ R140, R156, R57.reuse, -R56.reuse ;  /* 0x000000399c8c7223 */ /* 0x180fe20000010838 */
[-CC-:B------:R-:W-:Y:S01]  /*1e0e0*/  FFMA.FTZ R163, R163, R57.reuse, -R56.reuse ;  /* 0x00000039a3a37223 */ /* 0x180fe20000010838 */
[-C--:B------:R-:W-:Y:S01]  /*1e0f0*/  FFMA.FTZ R142, R154, R57.reuse, -R56 ;  /* 0x000000399a8e7223 */ /* 0x080fe20000010838 */
[--C-:B------:R-:W-:Y:S01]  /*1e100*/  FFMA.FTZ R181, R251, R57, -R64.reuse ;  /* 0x00000039fbb57223 */ /* 0x100fe20000010840 */
[----:B------:R-:W-:Y:S01]  /*1e110*/  MUFU.EX2 R51, R51 ;  /* 0x0000003300337308 */ /* 0x000fe20000000800 */
[----:B----4-:R-:W-:Y:S01]  /*1e120*/  F2FP.BF16.F32.PACK_AB R14, R2, R43 ;  /* 0x0000002b020e723e */ /* 0x010fe200000010ff */
[-CC-:B------:R-:W-:Y:S01]  /*1e130*/  FFMA.FTZ R146, R249, R57.reuse, -R64.reuse ;  /* 0x00000039f9927223 */ /* 0x180fe20000010840 */
[-C--:B------:R-:W-:Y:S01]  /*1e140*/  FFMA.FTZ R183, R183, R57.reuse, -R64 ;  /* 0x00000039b7b77223 */ /* 0x080fe20000010840 */
[-CC-:B------:R-:W-:Y:S01]  /*1e150*/  FFMA.FTZ R189, R203, R57.reuse, -R56.reuse ;  /* 0x00000039cbbd7223 */ /* 0x180fe20000010838 */
[-CC-:B------:R-:W-:Y:S01]  /*1e160*/  FFMA.FTZ R148, R201, R57.reuse, -R56.reuse ;  /* 0x00000039c9947223 */ /* 0x180fe20000010838 */
[-CC-:B------:R-:W-:Y:S01]  /*1e170*/  FFMA.FTZ R199, R199, R57.reuse, -R56.reuse ;  /* 0x00000039c7c77223 */ /* 0x180fe20000010838 */
[----:B------:R-:W-:Y:S01]  /*1e180*/  FFMA.FTZ R150, R197, R57, -R56 ;  /* 0x00000039c5967223 */ /* 0x000fe20000010838 */
[----:B------:R-:W-:Y:S01]  /*1e190*/  MUFU.EX2 R50, R50 ;  /* 0x0000003200327308 */ /* 0x000fe20000000800 */
        /* <DEDUP_REMOVED lines=46> */
[-CC-:B------:R-:W-:Y:S01]  /*1e480*/  FFMA.FTZ R156, R191, R57.reuse, -R64.reuse ;  /* 0x00000039bf9c7223 */ /* 0x180fe20000010840 */
[C---:B-1----:R-:W-:Y:S01]  /*1e490*/  HMMA.16816.F32.BF16 R108, R12.reuse, R28, R108 ;  /* 0x0000001c0c6c723c */ /* 0x042fe2000004186c */
[-C--:B------:R-:W-:Y:S01]  /*1e4a0*/  FFMA.FTZ R185, R185, R57.reuse, -R64 ;  /* 0x00000039b9b97223 */ /* 0x080fe20000010840 */
[----:B------:R-:W1:Y:S01]  /*1e4b0*/  MUFU.EX2 R54, R54 ;  /* 0x0000003600367308 */ /* 0x000e620000000800 */
[-C--:B------:R-:W-:Y:S01]  /*1e4c0*/  FFMA.FTZ R187, R187, R57.reuse, -R56 ;  /* 0x00000039bbbb7223 */ /* 0x080fe20000010838 */
[-C--:B------:R-:W-:Y:S01]  /*1e4d0*/  FFMA.FTZ R164, R167, R57.reuse, -R64 ;  /* 0x00000039a7a47223 */ /* 0x080fe20000010840 */
[-CC-:B------:R-:W-:Y:S01]  /*1e4e0*/  FFMA.FTZ R158, R179, R57.reuse, -R56.reuse ;  /* 0x00000039b39e7223 */ /* 0x180fe20000010838 */
[-CC-:B------:R-:W-:Y:S01]  /*1e4f0*/  FFMA.FTZ R177, R177, R57.reuse, -R56.reuse ;  /* 0x00000039b1b17223 */ /* 0x180fe20000010838 */
[-C--:B------:R-:W-:Y:S01]  /*1e500*/  FFMA.FTZ R160, R175, R57.reuse, -R56 ;  /* 0x00000039afa07223 */ /* 0x080fe20000010838 */
[C---:B--2---:R-:W-:Y:S01]  /*1e510*/  HMMA.16816.F32.BF16 R84, R12.reuse, R4, R84 ;  /* 0x000000040c54723c */ /* 0x044fe20000041854 */
[-CC-:B------:R-:W-:Y:S01]  /*1e520*/  FFMA.FTZ R162, R173, R57.reuse, -R64.reuse ;  /* 0x00000039ada27223 */ /* 0x180fe20000010840 */
[----:B------:R-:W-:Y:S01]  /*1e530*/  MUFU.EX2 R59, R59 ;  /* 0x0000003b003b7308 */ /* 0x000fe20000000800 */
[-CC-:B------:R-:W-:Y:S01]  /*1e540*/  FFMA.FTZ R171, R171, R57.reuse, -R64.reuse ;  /* 0x00000039abab7223 */ /* 0x180fe20000010840 */
[-C--:B------:R-:W-:Y:S01]  /*1e550*/  FFMA.FTZ R165, R165, R57.reuse, -R64 ;  /* 0x00000039a5a57223 */ /* 0x080fe20000010840 */
[-CC-:B------:R-:W-:Y:S01]  /*1e560*/  FFMA.FTZ R167, R169, R57.reuse, -R56.reuse ;  /* 0x00000039a9a77223 */ /* 0x180fe20000010838 */
[C---:B------:R-:W-:Y:S01]  /*1e570*/  HMMA.16816.F32.BF16 R88, R12.reuse, R6, R88 ;  /* 0x000000060c58723c */ /* 0x040fe20000041858 */
[----:B------:R-:W2:Y:S01]  /*1e580*/  LDSM.16.MT88.4 R4, [R220+0x10000] ;  /* 0x01000000dc04783b */ /* 0x000ea20000004200 */
[-CC-:B------:R-:W-:Y:S01]  /*1e590*/  FFMA.FTZ R161, R161, R57.reuse, -R56.reuse ;  /* 0x00000039a1a17223 */ /* 0x180fe20000010838 */
[-CC-:B------:R-:W-:Y:S01]  /*1e5a0*/  FFMA.FTZ R166, R159, R57.reuse, -R56.reuse ;  /* 0x000000399fa67223 */ /* 0x180fe20000010838 */
[----:B------:R-:W5:Y:S01]  /*1e5b0*/  MUFU.EX2 R58, R58 ;  /* 0x0000003a003a7308 */ /* 0x000f620000000800 */
[-C--:B------:R-:W-:Y:S01]  /*1e5c0*/  FFMA.FTZ R157, R157, R57.reuse, -R56 ;  /* 0x000000399d9d7223 */ /* 0x080fe20000010838 */
[C---:B----4-:R-:W-:Y:S01]  /*1e5d0*/  HMMA.16816.F32.BF16 R92, R12.reuse, R16, R92 ;  /* 0x000000100c5c723c */ /* 0x050fe2000004185c */
[-CC-:B------:R-:W-:Y:S01]  /*1e5e0*/  FFMA.FTZ R155, R155, R57.reuse, -R64.reuse ;  /* 0x000000399b9b7223 */ /* 0x180fe20000010840 */
[-CC-:B------:R-:W-:Y:S01]  /*1e5f0*/  FFMA.FTZ R168, R151, R57.reuse, -R64.reuse ;  /* 0x0000003997a87223 */ /* 0x180fe20000010840 */
[-CC-:B------:R-:W-:Y:S01]  /*1e600*/  FFMA.FTZ R149, R149, R57.reuse, -R64.reuse ;  /* 0x0000003995957223 */ /* 0x180fe20000010840 */
[-C--:B------:R-:W-:Y:S01]  /*1e610*/  FFMA.FTZ R170, R147, R57.reuse, -R64 ;  /* 0x0000003993aa7223 */ /* 0x080fe20000010840 */
[----:B------:R-:W-:Y:S01]  /*1e620*/  FFMA.FTZ R172, R145, R57, -R56 ;  /* 0x0000003991ac7223 */ /* 0x000fe20000010838 */
[C---:B------:R-:W-:Y:S01]  /*1e630*/  HMMA.16816.F32.BF16 R96, R12.reuse, R18, R96 ;  /* 0x000000120c60723c */ /* 0x040fe20000041860 */
[----:B------:R-:W4:Y:S01]  /*1e640*/  LDSM.16.MT88.4 R16, [R223+0xc800] ;  /* 0x00c80000df10783b */ /* 0x000f220000004200 */
[----:B------:R-:W-:Y:S01]  /*1e650*/  MUFU.EX2 R66, R66 ;  /* 0x0000004200427308 */ /* 0x000fe20000000800 */
[----:B------:R-:W-:Y:S01]  /*1e660*/  FFMA.FTZ R49, R247, R49, R48 ;  /* 0x00000031f7317223 */ /* 0x000fe20000010030 */
[----:B------:R-:W-:Y:S01]  /*1e670*/  FFMA.FTZ R3, R248, R3, R45 ;  /* 0x00000003f8037223 */ /* 0x000fe2000001002d */
[-CC-:B------:R-:W-:Y:S01]  /*1e680*/  FFMA.FTZ R139, R139, R57.reuse, -R56.reuse ;  /* 0x000000398b8b7223 */ /* 0x180fe20000010838 */
        /* <DEDUP_REMOVED lines=9> */
[----:B------:R-:W-:Y:S01]  /*1e720*/  FADD.FTZ R40, R40, R41 ;  /* 0x0000002928287221 */ /* 0x000fe20000010000 */
[-C--:B------:R-:W-:Y:S01]  /*1e730*/  FFMA.FTZ R133, R133, R57.reuse, -R56 ;  /* 0x0000003985857223 */ /* 0x080fe20000010838 */
[-C--:B------:R-:W-:Y:S01]  /*1e740*/  FFMA.FTZ R65, R65, R57.reuse, -R64 ;  /* 0x0000003941417223 */ /* 0x080fe20000010840 */
[----:B------:R-:W-:Y:S01]  /*1e750*/  MUFU.EX2 R132, R132 ;  /* 0x0000008400847308 */ /* 0x000fe20000000800 */
[----:B------:R-:W-:Y:S01]  /*1e760*/  FADD.FTZ R2, R2, R43 ;  /* 0x0000002b02027221 */ /* 0x000fe20000010000 */
[----:B------:R-:W-:-:S06]  /*1e770*/  FFMA.FTZ R55, R55, R57, -R56 ;  /* 0x0000003937377223 */ /* 0x000fcc0000010838 */
[----:B------:R-:W-:Y:S01]  /*1e780*/  MUFU.EX2 R134, R134 ;  /* 0x0000008600867308 */ /* 0x000fe20000000800 */
[C---:B--2---:R-:W-:Y:S07]  /*1e790*/  HMMA.16816.F32.BF16 R120, R12.reuse, R4, R120 ;  /* 0x000000040c78723c */ /* 0x044fee0000041878 */
[----:B------:R-:W2:Y:S01]  /*1e7a0*/  MUFU.EX2 R137, R137 ;  /* 0x0000008900897308 */ /* 0x000ea20000000800 */
[----:B------:R-:W-:Y:S01]  /*1e7b0*/  HMMA.16816.F32.BF16 R116, R12, R6, R116 ;  /* 0x000000060c74723c */ /* 0x000fe20000041874 */
[----:B-1----:R-:W-:Y:S01]  /*1e7c0*/  F2FP.BF16.F32.PACK_AB R4, R54, R61 ;  /* 0x0000003d3604723e */ /* 0x002fe200000010ff */
        /* <DEDUP_REMOVED lines=13> */
[----:B------:R-:W1:Y:S01]  /*1e8a0*/  MUFU.EX2 R141, R141 ;  /* 0x0000008d008d7308 */ /* 0x000e620000000800 */
        /* <DEDUP_REMOVED lines=30> */
[----:B--2---:R-:W-:Y:S01]  /*1ea90*/  F2FP.BF16.F32.PACK_AB R8, R137, R134 ;  /* 0x000000868908723e */ /* 0x004fe200000010ff */
[----:B------:R-:W-:Y:S01]  /*1eaa0*/  FADD.FTZ R134, R134, R3 ;  /* 0x0000000386867221 */ /* 0x000fe20000010000 */
[----:B------:R-:W-:Y:S01]  /*1eab0*/  F2FP.BF16.F32.PACK_AB R9, R67, R66 ;  /* 0x000000424309723e */ /* 0x000fe200000010ff */
[----:B------:R-:W-:Y:S01]  /*1eac0*/  FADD.FTZ R66, R66, R53 ;  /* 0x0000003542427221 */ /* 0x000fe20000010000 */
[----:B------:R-:W-:Y:S01]  /*1ead0*/  MOV R3, R47 ;  /* 0x0000002f00037202 */ /* 0x000fe20000000f00 */
[C---:B------:R-:W-:Y:S01]  /*1eae0*/  HMMA.16816.F32.BF16 R108, R4.reuse, R36, R108 ;  /* 0x00000024046c723c */ /* 0x040fe2000004186c */
[----:B-1----:R-:W-:Y:S01]  /*1eaf0*/  F2FP.BF16.F32.PACK_AB R10, R141, R136 ;  /* 0x000000888d0a723e */ /* 0x002fe200000010ff */
        /* <DEDUP_REMOVED lines=158> */
[----:B------:R-:W-:Y:S01]  /*1f4e0*/  FADD.FTZ R161, R161, R2 ;  /* 0x00000002a1a17221 */ /* 0x000fe20000010000 */
[----:B------:R-:W-:Y:S01]  /*1f4f0*/  MOV R2, R46 ;  /* 0x0000002e00027202 */ /* 0x000fe20000000f00 */
        /* <DEDUP_REMOVED lines=83> */
.L_x_4455:
[----:B------:R-:W-:Y:S05]  /*1fa30*/  @!P5 BRA `(.L_x_4464) ;  /* 0x0000005400a0d947 */ /* 0x000fea0003800000 */
[----:B------:R-:W-:Y:S02]  /*1fa40*/  MOV R135, R2 ;  /* 0x0000000200877202 */ /* 0x000fe40000000f00 */
[----:B------:R-:W-:-:S07]  /*1fa50*/  MOV R133, R3 ;  /* 0x0000000300857202 */ /* 0x000fce0000000f00 */
.L_x_4473:
        /* <DEDUP_REMOVED lines=19> */
[----:B-1----:R-:W2:Y:S02]  /*1fb90*/  LD.E R11, desc[UR4][R2.64+0x170] ;  /* 0x00017004020b7980 */ /* 0x002ea4000c101900 */
        /* <DEDUP_REMOVED lines=10> */
[-C--:B------:R-:W-:Y:S01]  /*1fc40*/  LOP3.LUT R12, R12, R11.reuse, RZ, 0x3c, !PT ;  /* 0x0000000b0c0c7212 */ /* 0x080fe200078e3cff */
        /* <DEDUP_REMOVED lines=22> */
[----:B------:R-:W-:Y:S02]  /*1fdb0*/  ISETP.NE.AND P2, PT, R11, RZ, PT ;  /* 0x000000ff0b00720c */ /* 0x000fe40003f45270 */
[----:B------:R-:W-:Y:S04]  /*1fdc0*/  LOP3.LUT R7, RZ, R11, RZ, 0x33, !PT ;  /* 0x0000000bff077212 */ /* 0x000fe800078e33ff */
        /* <DEDUP_REMOVED lines=26> */
.L_x_4466:
[----:B--2---:R-:W-:Y:S02]  /*1ff70*/  R2UR UR4, R136 ;  /* 0x00000000880472ca */ /* 0x004fe400000e0000 */
[----:B------:R-:W-:Y:S11]  /*1ff80*/  R2UR UR5, R137 ;  /* 0x00000000890572ca */ /* 0x000ff600000e0000 */
[----:B------:R-:W-:Y:S02]  /*1ff90*/  @!UPT UIADD3 URZ, URZ, URZ, URZ ;  /* 0x0000003f3f3ff290 */ /* 0x000fe4000fffe03f */
[----:B-1----:R-:W2:Y:S02]  /*1ffa0*/  LD.E R8, desc[UR4][R2.64+0x40] ;  /* 0x0000400402087980 */ /* 0x002ea4000c101900 */
[----:B--2---:R-:W-:Y:S05]  /*1ffb0*/  IMAD.U32 R8, R8, -0x80, RZ ;  /* 0xffffff8008087824 */ /* 0x004fea00078e00ff */
[----:B------:R-:W-:Y:S02]  /*1ffc0*/  SHF.R.S32.HI R6, RZ, 0x1f, R8 ;  /* 0x0000001fff067819 */ /* 0x000fe40000011408 */
.L_x_4467:
[----:B------:R-:W-:Y:S05]  /*1ffd0*/  BSYNC B0 ;  /* 0x0000000000007941 */ /* 0x000fea0003800000 */
.L_x_4465:
        /* <DEDUP_REMOVED lines=392> */
[----:B------:R-:W-:Y:S02]  /*21860*/  IMAD.HI.U32 R144, R147, R140, RZ ;  /* 0x0000008c93907227 */ /* 0x000fe400078e00ff */
[----:B------:R-:W3:Y:S02]  /*21870*/  LD.E.64 R146, desc[UR4][R2.64+0x38] ;  /* 0x0000380402927980 */ /* 0x000ee4000c101b00 */
        /* <DEDUP_REMOVED lines=39> */
.L_x_4471:
[----:B------:R-:W-:Y:S02]  /*21af0*/  R2UR UR4, R136 ;  /* 0x00000000880472ca */ /* 0x000fe400000e0000 */
[----:B------:R-:W-:Y:S11]  /*21b00*/  R2UR UR5, R137 ;  /* 0x00000000890572ca */ /* 0x000ff600000e0000 */
[----:B------:R-:W-:Y:S02]  /*21b10*/  @!UPT UIADD3 URZ, URZ, URZ, URZ ;  /* 0x0000003f3f3ff290 */ /* 0x000fe4000fffe03f */
[----:B------:R-:W2:Y:S02]  /*21b20*/  LD.E R142, desc[UR4][R2.64+0x38] ;  /* 0x00003804028e7980 */ /* 0x000ea4000c101900 */
[----:B--2---:R-:W-:Y:S05]  /*21b30*/  IMAD.U32 R142, R142, -0x80, RZ ;  /* 0xffffff808e8e7824 */ /* 0x004fea00078e00ff */
[----:B------:R-:W-:Y:S02]  /*21b40*/  SHF.R.S32.HI R134, RZ, 0x1f, R142 ;  /* 0x0000001fff867819 */ /* 0x000fe4000001148e */
.L_x_4472:
[----:B------:R-:W-:Y:S05]  /*21b50*/  BSYNC B0 ;  /* 0x0000000000007941 */ /* 0x000fea0003800000 */
.L_x_4470:
        /* <DEDUP_REMOVED lines=73> */
[CC--:B------:R-:W-:Y:S01]  /*21ff0*/  @P1 LEA R162, P4, R141.reuse, R236.reuse, 0x1 ;  /* 0x000000ec8da21211 */ /* 0x0c0fe200078808ff */
[----:B------:R-:W-:Y:S01]  /*22000*/  @!PT LDS RZ, [RZ] ;  /* 0x00000000fffff984 */ /* 0x000fe20000000800 */
[----:B------:R-:W-:Y:S01]  /*22010*/  @!PT LDS RZ, [RZ] ;  /* 0x00000000fffff984 */ /* 0x000fe20000000800 */
[----:B------:R-:W-:Y:S01]  /*22020*/  @!PT LDS RZ, [RZ] ;  /* 0x00000000fffff984 */ /* 0x000fe20000000800 */
[----:B------:R1:W-:Y:S01]  /*22030*/  @P1 LDGSTS.E.BYPASS.LTC128B.128 [R241+0x5800], desc[UR4][R148.64] ;  /* 0x0580000094f11fae */ /* 0x0003e2000b901d44 */
[--C-:B------:R-:W-:Y:S01]  /*22040*/  IMAD.X R134, R134, 0x1, R233.reuse, P3 ;  /* 0x0000000186867824 */ /* 0x100fe200018e06e9 */
[C---:B--2---:R-:W-:Y:S02]  /*22050*/  @P0 LEA R160, P3, R141.reuse, R236, 0x1 ;  /* 0x000000ec8da00211 */ /* 0x044fe400078608ff */
        /* <DEDUP_REMOVED lines=71> */
.L_x_4469:
[----:B------:R-:W-:Y:S05]  /*224d0*/  BSYNC B1 ;  /* 0x0000000000017941 */ /* 0x000fea0003800000 */
.L_x_4468:
[----:B------:R-:W-:Y:S01]  /*224e0*/  R2UR UR4, R136 ;  /* 0x00000000880472ca */ /* 0x000fe200000e0000 */
[----:B------:R-:W2:Y:S01]  /*224f0*/  S2R R134, SR_TID.X ;  /* 0x0000000000867919 */ /* 0x000ea20000002100 */
[----:B------:R-:W-:Y:S01]  /*22500*/  R2UR UR5, R137 ;  /* 0x00000000890572ca */ /* 0x000fe200000e0000 */
[----:B-1----:R-:W-:Y:S08]  /*22510*/  LDSM.16.MT88.4 R144, [R221+0xc000] ;  /* 0x00c00000dd90783b */ /* 0x002ff00000004200 */
[----:B------:R-:W-:Y:S08]  /*22520*/  LDSM.16.MT88.4 R148, [R220+0xc000] ;  /* 0x00c00000dc94783b */ /* 0x000ff00000004200 */
[----:B------:R1:W3:Y:S01]  /*22530*/  LD.E R132, desc[UR4][R2.64+0xdc] ;  /* 0x0000dc0402847980 */ /* 0x0002e2000c101900 */
[----:B--2---:R-:W-:Y:S04]  /*22540*/  SHF.L.U32 R134, R134, 0x1, RZ ;  /* 0x0000000186867819 */ /* 0x004fe800000006ff */
[----:B------:R-:W-:Y:S04]  /*22550*/  LOP3.LUT R134, R134, 0x6, RZ, 0xc0, !PT ;  /* 0x0000000686867812 */ /* 0x000fe800078ec0ff */
[----:B------:R-:W-:Y:S04]  /*22560*/  LEA R134, R243, R134, 0x7 ;  /* 0x00000086f3867211 */ /* 0x000fe800078e38ff */
[C---:B------:R-:W-:Y:S02]  /*22570*/  IADD3 R139, R134.reuse, 0x8, RZ ;  /* 0x00000008868b7810 */ /* 0x040fe40007ffe0ff */
[C---:B------:R-:W-:Y:S02]  /*22580*/  IADD3 R140, R134.reuse, 0x9, RZ ;  /* 0x00000009868c7810 */ /* 0x040fe40007ffe0ff */
[----:B-1----:R-:W-:Y:S02]  /*22590*/  I2FP.F32.S32 R3, R139 ;  /* 0x0000008b00037245 */ /* 0x002fe40000201400 */
        /* <DEDUP_REMOVED lines=9> */
[----:B------:R-:W-:Y:S02]  /*22630*/  IADD3 R139, R134, 0x10, RZ ;  /* 0x00000010868b7810 */ /* 0x000fe40007ffe0ff */
[----:B------:R-:W-:Y:S01]  /*22640*/  I2FP.F32.S32 R2, R2 ;  /* 0x0000000200027245 */ /* 0x000fe20000201400 */
[CC--:B------:R-:W-:Y:S01]  /*22650*/  FFMA.FTZ R18, R0.reuse, R3.reuse, R18 ;  /* 0x0000000300127223 */ /* 0x0c0fe20000010012 */
[----:B------:R-:W-:Y:S01]  /*22660*/  FFMA.FTZ R16, R0, R3, R16 ;  /* 0x0000000300107223 */ /* 0x000fe20000010010 */
[----:B------:R-:W-:Y:S02]  /*22670*/  I2FP.F32.S32 R140, R140 ;  /* 0x0000008c008c7245 */ /* 0x000fe40000201400 */
[----:B------:R-:W-:Y:S01]  /*22680*/  IADD3 R3, R134, 0x28, RZ ;  /* 0x0000002886037810 */ /* 0x000fe20007ffe0ff */
[CC--:B------:R-:W-:Y:S01]  /*22690*/  FFMA.FTZ R19, R0.reuse, R2.reuse, R19 ;  /* 0x0000000200137223 */ /* 0x0c0fe20000010013 */
[----:B------:R-:W-:Y:S01]  /*226a0*/  I2FP.F32.S32 R139, R139 ;  /* 0x0000008b008b7245 */ /* 0x000fe20000201400 */
[C---:B------:R-:W-:Y:S01]  /*226b0*/  FFMA.FTZ R17, R0.reuse, R2, R17 ;  /* 0x0000000200117223 */ /* 0x040fe20000010011 */
[----:B------:R-:W-:Y:S01]  /*226c0*/  I2FP.F32.S32 R3, R3 ;  /* 0x0000000300037245 */ /* 0x000fe20000201400 */
[-C--:B------:R-:W-:Y:S01]  /*226d0*/  FFMA.FTZ R15, R0, R140.reuse, R15 ;  /* 0x0000008c000f7223 */ /* 0x080fe2000001000f */
[----:B------:R-:W-:Y:S01]  /*226e0*/  IADD3 R2, R134, 0x29, RZ ;  /* 0x0000002986027810 */ /* 0x000fe20007ffe0ff */
[----:B------:R-:W-:Y:S01]  /*226f0*/  FFMA.FTZ R13, R0, R140, R13 ;  /* 0x0000008c000d7223 */ /* 0x000fe2000001000d */
[----:B------:R-:W-:Y:S01]  /*22700*/  IADD3 R140, R134, 0x21, RZ ;  /* 0x00000021868c7810 */ /* 0x000fe20007ffe0ff */
[CC--:B------:R-:W-:Y:S01]  /*22710*/  FFMA.FTZ R14, R0.reuse, R139.reuse, R14 ;  /* 0x0000008b000e7223 */ /* 0x0c0fe2000001000e */
[C---:B------:R-:W-:Y:S01]  /*22720*/  FFMA.FTZ R12, R0.reuse, R139, R12 ;  /* 0x0000008b000c7223 */ /* 0x040fe2000001000c */
[----:B------:R-:W-:Y:S01]  /*22730*/  I2FP.F32.S32 R2, R2 ;  /* 0x0000000200027245 */ /* 0x000fe20000201400 */
[-C--:B------:R-:W-:Y:S01]  /*22740*/  FFMA.FTZ R26, R0, R3.reuse, R26 ;  /* 0x00000003001a7223 */ /* 0x080fe2000001001a */
[----:B------:R-:W-:Y:S01]  /*22750*/  IADD3 R139, R134, 0x20, RZ ;  /* 0x00000020868b7810 */ /* 0x000fe20007ffe0ff */
        /* <DEDUP_REMOVED lines=10> */
[C---:B------:R-:W-:Y:S01]  /*22800*/  FFMA.FTZ R6, R0.reuse, R141, R6 ;  /* 0x0000008d00067223 */ /* 0x040fe20000010006 */
[----:B------:R-:W-:Y:S01]  /*22810*/  I2FP.F32.S32 R3, R3 ;  /* 0x0000000300037245 */ /* 0x000fe20000201400 */
[----:B------:R-:W-:Y:S01]  /*22820*/  FFMA.FTZ R4, R0, R141, R4 ;  /* 0x0000008d00047223 */ /* 0x000fe20000010004 */
[----:B------:R-:W-:Y:S01]  /*22830*/  IADD3 R2, R134, 0x39, RZ ;  /* 0x0000003986027810 */ /* 0x000fe20007ffe0ff */
[CC--:B------:R-:W-:Y:S01]  /*22840*/  FFMA.FTZ R22, R0.reuse, R139.reuse, R22 ;  /* 0x0000008b00167223 */ /* 0x0c0fe20000010016 */
[----:B------:R-:W-:Y:S01]  /*22850*/  I2FP.F32.S32 R142, R142 ;  /* 0x0000008e008e7245 */ /* 0x000fe20000201400 */
        /* <DEDUP_REMOVED lines=13> */
[----:B------:R-:W-:Y:S01]  /*22930*/  FMNMX.FTZ R140, R6, R135, !PT ;  /* 0x00000087068c7209 */ /* 0x000fe20007810000 */
[C---:B------:R-:W-:Y:S01]  /*22940*/  FFMA.FTZ R30, R0.reuse, R141, R30 ;  /* 0x0000008d001e7223 */ /* 0x040fe2000001001e */
[----:B------:R-:W-:Y:S01]  /*22950*/  I2FP.F32.S32 R139, R139 ;  /* 0x0000008b008b7245 */ /* 0x000fe20000201400 */
[----:B------:R-:W-:Y:S01]  /*22960*/  FFMA.FTZ R28, R0, R141, R28 ;  /* 0x0000008d001c7223 */ /* 0x000fe2000001001c */
[----:B------:R-:W-:Y:S01]  /*22970*/  FMNMX.FTZ R2, R4, R133, !PT ;  /* 0x0000008504027209 */ /* 0x000fe20007810000 */
[C---:B------:R-:W-:Y:S01]  /*22980*/  FFMA.FTZ R38, R0.reuse, R3, R38 ;  /* 0x0000000300267223 */ /* 0x040fe20000010026 */
[----:B------:R-:W-:Y:S01]  /*22990*/  FMNMX.FTZ R143, R7, R140, !PT ;  /* 0x0000008c078f7209 */ /* 0x000fe20007810000 */
[-C--:B------:R-:W-:Y:S01]  /*229a0*/  FFMA.FTZ R34, R0, R139.reuse, R34 ;  /* 0x0000008b00227223 */ /* 0x080fe20000010022 */
[----:B------:R-:W-:Y:S01]  /*229b0*/  IADD3 R141, R134, 0x41, RZ ;  /* 0x00000041868d7810 */ /* 0x000fe20007ffe0ff */
[C---:B------:R-:W-:Y:S01]  /*229c0*/  FFMA.FTZ R32, R0.reuse, R139, R32 ;  /* 0x0000008b00207223 */ /* 0x040fe20000010020 */
[----:B------:R-:W-:Y:S01]  /*229d0*/  FMNMX.FTZ R139, R5, R2, !PT ;  /* 0x00000002058b7209 */ /* 0x000fe20007810000 */
[----:B------:R-:W-:Y:S01]  /*229e0*/  FFMA.FTZ R36, R0, R3, R36 ;  /* 0x0000000300247223 */ /* 0x000fe20000010024 */
        /* <DEDUP_REMOVED lines=26> */
[----:B------:R-:W-:Y:S01]  /*22b90*/  FMNMX.FTZ R139, R23, R142, !PT ;  /* 0x0000008e178b7209 */ /* 0x000fe20007810000 */
[C---:B------:R-:W-:Y:S01]  /*22ba0*/  FFMA.FTZ R44, R0.reuse, R141, R44 ;  /* 0x0000008d002c7223 */ /* 0x040fe2000001002c */
        /* <DEDUP_REMOVED lines=47> */
[C---:B------:R-:W-:Y:S01]  /*22ea0*/  FFMA.FTZ R56, R0.reuse, R141, R56 ;  /* 0x0000008d00387223 */ /* 0x040fe20000010038 */
[----:B------:R-:W-:Y:S01]  /*22eb0*/  FMNMX.FTZ R141, R45, R140, !PT ;  /* 0x0000008c2d8d7209 */ /* 0x000fe20007810000 */
[-C--:B------:R-:W-:Y:S01]  /*22ec0*/  FFMA.FTZ R55, R0, R2.reuse, R55 ;  /* 0x0000000200377223 */ /* 0x080fe20000010037 */
[----:B------:R-:W-:Y:S01]  /*22ed0*/  FMNMX.FTZ R140, R50, R139, !PT ;  /* 0x0000008b328c7209 */ /* 0x000fe20007810000 */
[----:B------:R-:W-:Y:S01]  /*22ee0*/  FFMA.FTZ R53, R0, R2, R53 ;  /* 0x0000000200357223 */ /* 0x000fe20000010035 */
[----:B------:R-:W-:Y:S02]  /*22ef0*/  IADD3 R2, R134, 0x69, RZ ;  /* 0x0000006986027810 */ /* 0x000fe40007ffe0ff */
        /* <DEDUP_REMOVED lines=11> */
[----:B------:R-:W-:Y:S01]  /*22fb0*/  FMNMX.FTZ R143, R55, R140, !PT ;  /* 0x0000008c378f7209 */ /* 0x000fe20007810000 */
[----:B------:R-:W-:Y:S01]  /*22fc0*/  FFMA.FTZ R60, R0, R3, R60 ;  /* 0x00000003003c7223 */ /* 0x000fe2000001003c */
        /* <DEDUP_REMOVED lines=23> */
[----:B------:R-:W-:Y:S02]  /*23140*/  FMNMX.FTZ R139, R67, R134, !PT ;  /* 0x00000086438b7209 */ /* 0x000fe40007810000 */
[----:B------:R-:W-:Y:S03]  /*23150*/  FMNMX.FTZ R142, R65, R2, !PT ;  /* 0x00000002418e7209 */ /* 0x000fe60007810000 */
[----:B------:R-:W1:Y:S08]  /*23160*/  SHFL.BFLY PT, R2, R139, 0x2, 0x1f ;  /* 0x0c401f008b027f89 */ /* 0x000e7000000e0000 */
[----:B------:R-:W2:Y:S01]  /*23170*/  SHFL.BFLY PT, R3, R142, 0x2, 0x1f ;  /* 0x0c401f008e037f89 */ /* 0x000ea200000e0000 */
[----:B-1----:R-:W-:Y:S02]  /*23180*/  FMNMX.FTZ R137, R139, R2, !PT ;  /* 0x000000028b897209 */ /* 0x002fe40007810000 */
[----:B--2---:R-:W-:Y:S05]  /*23190*/  FMNMX.FTZ R140, R142, R3, !PT ;  /* 0x000000038e8c7209 */ /* 0x004fea0007810000 */
[----:B------:R-:W1:Y:S08]  /*231a0*/  SHFL.BFLY PT, R2, R137, 0x1, 0x1f ;  /* 0x0c201f0089027f89 */ /* 0x000e7000000e0000 */
[----:B------:R-:W2:Y:S01]  /*231b0*/  SHFL.BFLY PT, R3, R140, 0x1, 0x1f ;  /* 0x0c201f008c037f89 */ /* 0x000ea200000e0000 */
[----:B-1----:R-:W-:Y:S02]  /*231c0*/  FMNMX.FTZ R2, R137, R2, !PT ;  /* 0x0000000289027209 */ /* 0x002fe40007810000 */
[----:B--2---:R-:W-:Y:S03]  /*231d0*/  FMNMX.FTZ R3, R140, R3, !PT ;  /* 0x000000038c037209 */ /* 0x004fe60007810000 */
[----:B---3--:R-:W-:Y:S01]  /*231e0*/  FMUL.FTZ R159, R132, R2 ;  /* 0x00000002849f7220 */ /* 0x008fe20000410000 */
[C---:B------:R-:W-:Y:S01]  /*231f0*/  FADD.FTZ R135, -R2.reuse, R135 ;  /* 0x0000008702877221 */ /* 0x040fe20000010100 */
[----:B------:R-:W-:Y:S01]  /*23200*/  FSETP.NEU.FTZ.AND P0, PT, R2, -INF , PT ;  /* 0xff8000000200780b */ /* 0x000fe20003f1d000 */
[----:B------:R-:W1:Y:S01]  /*23210*/  LDSM.16.MT88.4 R140, [R223+0xc000] ;  /* 0x00c00000df8c783b */ /* 0x000e620000004200 */
[----:B------:R-:W-:Y:S01]  /*23220*/  FADD.FTZ R133, -R3, R133 ;  /* 0x0000008503857221 */ /* 0x000fe20000010100 */
[C---:B------:R-:W-:Y:S01]  /*23230*/  FMUL.FTZ R134, R132.reuse, R135 ;  /* 0x0000008784867220 */ /* 0x040fe20000410000 */
[----:B------:R-:W-:Y:S01]  /*23240*/  FSEL R159, R159, RZ, P0 ;  /* 0x000000ff9f9f7208 */ /* 0x000fe20000000000 */
[C---:B------:R-:W-:Y:S01]  /*23250*/  FMUL.FTZ R135, R132.reuse, R3 ;  /* 0x0000000384877220 */ /* 0x040fe20000410000 */
[----:B------:R-:W-:Y:S01]  /*23260*/  FSETP.NEU.FTZ.AND P0, PT, R3, -INF , PT ;  /* 0xff8000000300780b */ /* 0x000fe20003f1d000 */
[----:B------:R-:W-:Y:S02]  /*23270*/  FMUL.FTZ R136, R132, R133 ;  /* 0x0000008584887220 */ /* 0x000fe40000410000 */
[-CC-:B------:R-:W-:Y:S01]  /*23280*/  FFMA.FTZ R156, R10, R132.reuse, -R159.reuse ;  /* 0x000000840a9c7223 */ /* 0x180fe2000001089f */
[----:B------:R-:W-:Y:S01]  /*23290*/  FSEL R135, R135, RZ, P0 ;  /* 0x000000ff87877208 */ /* 0x000fe20000000000 */
        /* <DEDUP_REMOVED lines=9> */
[-C--:B------:R-:W-:Y:S01]  /*23330*/  FFMA.FTZ R170, R27, R132.reuse, -R159 ;  /* 0x000000841baa7223 */ /* 0x080fe2000001089f */
[-CC-:B------:R-:W-:Y:S03]  /*23340*/  FFMA.FTZ R174, R24, R132.reuse, -R135.reuse ;  /* 0x0000008418ae7223 */ /* 0x180fe60000010887 */
[----:B------:R-:W3:Y:S01]  /*23350*/  MUFU.EX2 R133, R136 ;  /* 0x0000008800857308 */ /* 0x000ee20000000800 */
        /* <DEDUP_REMOVED lines=37> */
[-CC-:B------:R-:W-:Y:S01]  /*235b0*/  FFMA.FTZ R183, R45, R132.reuse, -R135.reuse ;  /* 0x000000842db77223 */ /* 0x180fe20000010887 */
[-CC-:B------:R-:W-:Y:S03]  /*235c0*/  FFMA.FTZ R184, R48, R132.reuse, -R135.reuse ;  /* 0x0000008430b87223 */ /* 0x180fe60000010887 */
[----:B------:R-:W-:Y:S01]  /*235d0*/  MUFU.EX2 R160, R160 ;  /* 0x000000a000a07308 */ /* 0x000fe20000000800 */
[----:B------:R-:W-:Y:S01]  /*235e0*/  FFMA.FTZ R185, R49, R132, -R135 ;  /* 0x0000008431b97223 */ /* 0x000fe20000010887 */
[C---:B------:R-:W-:Y:S01]  /*235f0*/  FMUL.FTZ R86, R134.reuse, R86 ;  /* 0x0000005686567220 */ /* 0x040fe20000410000 */
[C---:B------:R-:W-:Y:S01]  /*23600*/  FMUL.FTZ R87, R134.reuse, R87 ;  /* 0x0000005786577220 */ /* 0x040fe20000410000 */
        /* <DEDUP_REMOVED lines=14> */
[----:B------:R-:W-:Y:S01]  /*236f0*/  FMUL.FTZ R99, R134, R99 ;  /* 0x0000006386637220 */ /* 0x000fe20000410000 */
[C---:B------:R-:W-:Y:S01]  /*23700*/  FMUL.FTZ R96, R133.reuse, R96 ;  /* 0x0000006085607220 */ /* 0x040fe20000410000 */
[----:B------:R-:W-:Y:S01]  /*23710*/  FMUL.FTZ R97, R133, R97 ;  /* 0x0000006185617220 */ /* 0x000fe20000410000 */
[--C-:B------:R-:W-:Y:S01]  /*23720*/  FFMA.FTZ R163, R14, R132, -R159.reuse ;  /* 0x000000840ea37223 */ /* 0x100fe2000001089f */
[C---:B------:R-:W-:Y:S01]  /*23730*/  FMUL.FTZ R14, R134.reuse, R122 ;  /* 0x0000007a860e7220 */ /* 0x040fe20000410000 */
[----:B------:R-:W-:Y:S03]  /*23740*/  FFMA.FTZ R162, R15, R132, -R159 ;  /* 0x000000840fa27223 */ /* 0x000fe6000001089f */
[----:B------:R-:W4:Y:S01]  /*23750*/  MUFU.EX2 R154, R154 ;  /* 0x0000009a009a7308 */ /* 0x000f220000000800 */
[----:B--2---:R-:W-:Y:S01]  /*23760*/  F2FP.BF16.F32.PACK_AB R128, R157, R160 ;  /* 0x000000a09d80723e */ /* 0x004fe200000010ff */
        /* <DEDUP_REMOVED lines=8> */
[C---:B------:R-:W-:Y:S01]  /*237f0*/  FMUL.FTZ R13, R133.reuse, R121 ;  /* 0x00000079850d7220 */ /* 0x040fe20000410000 */
[C---:B------:R-:W-:Y:S01]  /*23800*/  FMUL.FTZ R106, R134.reuse, R106 ;  /* 0x0000006a866a7220 */ /* 0x040fe20000410000 */
[----:B------:R-:W-:Y:S01]  /*23810*/  LDSM.16.MT88.4 R120, [R223+0xc800] ;  /* 0x00c80000df78783b */ /* 0x000fe20000004200 */
[----:B------:R-:W-:Y:S01]  /*23820*/  FMUL.FTZ R107, R134, R107 ;  /* 0x0000006b866b7220 */ /* 0x000fe20000410000 */
[C---:B------:R-:W-:Y:S01]  /*23830*/  FMUL.FTZ R104, R133.reuse, R104 ;  /* 0x0000006885687220 */ /* 0x040fe20000410000 */
[C---:B------:R-:W-:Y:S01]  /*23840*/  FMUL.FTZ R105, R133.reuse, R105 ;  /* 0x0000006985697220 */ /* 0x040fe20000410000 */
[----:B------:R-:W-:Y:S01]  /*23850*/  MUFU.EX2 R163, R163 ;  /* 0x000000a300a37308 */ /* 0x000fe20000000800 */
[----:B----4-:R-:W-:Y:S01]  /*23860*/  F2FP.BF16.F32.PACK_AB R130, R154, R155 ;  /* 0x0000009b9a82723e */ /* 0x010fe200000010ff */
[C---:B------:R-:W-:Y:S01]  /*23870*/  FMUL.FTZ R110, R134.reuse, R110 ;  /* 0x0000006e866e7220 */ /* 0x040fe20000410000 */
[C---:B------:R-:W-:Y:S01]  /*23880*/  FMUL.FTZ R111, R134.reuse, R111 ;  /* 0x0000006f866f7220 */ /* 0x040fe20000410000 */
[C---:B------:R-:W-:Y:S01]  /*23890*/  FMUL.FTZ R108, R133.reuse, R108 ;  /* 0x0000006c856c7220 */ /* 0x040fe20000410000 */
[C---:B------:R-:W-:Y:S01]  /*238a0*/  FMUL.FTZ R109, R133.reuse, R109 ;  /* 0x0000006d856d7220 */ /* 0x040fe20000410000 */
[C---:B------:R-:W-:Y:S01]  /*238b0*/  FMUL.FTZ R114, R134.reuse, R114 ;  /* 0x0000007286727220 */ /* 0x040fe20000410000 */
[----:B------:R-:W-:Y:S01]  /*238c0*/  FMUL.FTZ R115, R134, R115 ;  /* 0x0000007386737220 */ /* 0x000fe20000410000 */
[C---:B-1----:R-:W-:Y:S02]  /*238d0*/  HMMA.16816.F32.BF16 R4, R128.reuse, R140, R4 ;  /* 0x0000008c8004723c */ /* 0x042fe40000041804 */
[----:B------:R-:W-:Y:S03]  /*238e0*/  MUFU.EX2 R162, R162 ;  /* 0x000000a200a27308 */ /* 0x000fe60000000800 */
[----:B------:R-:W-:Y:S01]  /*238f0*/  FMUL.FTZ R112, R133, R112 ;  /* 0x0000007085707220 */ /* 0x000fe20000410000 */
[C---:B------:R-:W-:Y:S01]  /*23900*/  HMMA.16816.F32.BF16 R8, R128.reuse, R142, R8 ;  /* 0x0000008e8008723c */ /* 0x040fe20000041808 */
[----:B------:R-:W1:Y:S05]  /*23910*/  LDSM.16.MT88.4 R140, [R223+0x10000] ;  /* 0x01000000df8c783b */ /* 0x000e6a0000004200 */
[----:B------:R-:W-:Y:S01]  /*23920*/  MUFU.EX2 R166, R166 ;  /* 0x000000a600a67308 */ /* 0x000fe20000000800 */
[----:B------:R-:W-:Y:S01]  /*23930*/  ISETP.GT.AND P0, PT, R243, R234, PT ;  /* 0x000000eaf300720c */ /* 0x000fe20003f04270 */
[----:B------:R-:W-:Y:S01]  /*23940*/  FMUL.FTZ R113, R133, R113 ;  /* 0x0000007185717220 */ /* 0x000fe20000410000 */
[C---:B------:R-:W-:Y:S07]  /*23950*/  HMMA.16816.F32.BF16 R68, R128.reuse, R144, R68 ;  /* 0x000000908044723c */ /* 0x040fee0000041844 */
[----:B------:R-:W-:Y:S01]  /*23960*/  MUFU.EX2 R167, R167 ;  /* 0x000000a700a77308 */ /* 0x000fe20000000800 */
[C---:B------:R-:W-:Y:S01]  /*23970*/  HMMA.16816.F32.BF16 R72, R128.reuse, R146, R72 ;  /* 0x000000928048723c */ /* 0x040fe20000041848 */
[----:B------:R-:W2:Y:S02]  /*23980*/  LDSM.16.MT88.4 R144, [R221+0x10000] ;  /* 0x01000000dd90783b */ /* 0x000ea40000004200 */
[-CC-:B------:R-:W-:Y:S03]  /*23990*/  FFMA.FTZ R172, R22, R132.reuse, -R159.reuse ;  /* 0x0000008416ac7223 */ /* 0x180fe6000001089f */
[C---:B------:R-:W-:Y:S03]  /*239a0*/  HMMA.16816.F32.BF16 R76, R128.reuse, R148, R76 ;  /* 0x00000094804c723c */ /* 0x040fe6000004184c */
[----:B------:R-:W-:Y:S02]  /*239b0*/  MUFU.EX2 R173, R173 ;  /* 0x000000ad00ad7308 */ /* 0x000fe40000000800 */
[-C--:B------:R-:W-:Y:S01]  /*239c0*/  FFMA.FTZ R171, R23, R132.reuse, -R159 ;  /* 0x0000008417ab7223 */ /* 0x080fe2000001089f */
[C---:B------:R-:W-:Y:S01]  /*239d0*/  HMMA.16816.F32.BF16 R80, R128.reuse, R150, R80 ;  /* 0x000000968050723c */ /* 0x040fe20000041850 */
[----:B------:R-:W-:Y:S06]  /*239e0*/  LDSM.16.MT88.4 R148, [R220+0xc800] ;  /* 0x00c80000dc94783b */ /* 0x000fec0000004200 */
[----:B------:R-:W-:Y:S01]  /*239f0*/  MUFU.EX2 R172, R172 ;  /* 0x000000ac00ac7308 */ /* 0x000fe20000000800 */
[-CC-:B------:R-:W-:Y:S01]  /*23a00*/  FFMA.FTZ R177, R20, R132.reuse, -R135.reuse ;  /* 0x0000008414b17223 */ /* 0x180fe20000010887 */
[C---:B---3--:R-:W-:Y:S03]  /*23a10*/  HMMA.16816.F32.BF16 R84, R128.reuse, R124, R84 ;  /* 0x0000007c8054723c */ /* 0x048fe60000041854 */
[-C--:B------:R-:W-:Y:S03]  /*23a20*/  FFMA.FTZ R176, R21, R132.reuse, -R135 ;  /* 0x0000008415b07223 */ /* 0x080fe60000010887 */
[C---:B------:R-:W-:Y:S01]  /*23a30*/  HMMA.16816.F32.BF16 R88, R128.reuse, R126, R88 ;  /* 0x0000007e8058723c */ /* 0x040fe20000041858 */
[----:B------:R-:W3:Y:S01]  /*23a40*/  LDSM.16.MT88.4 R124, [R220+0x10000] ;  /* 0x01000000dc7c783b */ /* 0x000ee20000004200 */
[----:B------:R-:W4:Y:S03]  /*23a50*/  MUFU.EX2 R171, R171 ;  /* 0x000000ab00ab7308 */ /* 0x000f260000000800 */
[--C-:B------:R-:W-:Y:S01]  /*23a60*/  FFMA.FTZ R165, R18, R132, -R159.reuse ;  /* 0x0000008412a57223 */ /* 0x100fe2000001089f */
[C---:B-1----:R-:W-:Y:S06]  /*23a70*/  HMMA.16816.F32.BF16 R92, R128.reuse, R140, R92 ;  /* 0x0000008c805c723c */ /* 0x042fec000004185c */
[----:B------:R-:W1:Y:S01]  /*23a80*/  MUFU.EX2 R170, R170 ;  /* 0x000000aa00aa7308 */ /* 0x000e620000000800 */
[----:B------:R-:W-:Y:S01]  /*23a90*/  FMUL.FTZ R18, R134, R118 ;  /* 0x0000007686127220 */ /* 0x000fe20000410000 */
[C---:B------:R-:W-:Y:S01]  /*23aa0*/  HMMA.16816.F32.BF16 R96, R128.reuse, R142, R96 ;  /* 0x0000008e8060723c */ /* 0x040fe20000041860 */
[----:B------:R-:W5:Y:S02]  /*23ab0*/  LDSM.16.MT88.4 R140, [R219+0x10000] ;  /* 0x01000000db8c783b */ /* 0x000f640000004200 */
[----:B------:R-:W-:Y:S03]  /*23ac0*/  FFMA.FTZ R164, R19, R132, -R159 ;  /* 0x0000008413a47223 */ /* 0x000fe6000001089f */
[C---:B--2---:R-:W-:Y:S02]  /*23ad0*/  HMMA.16816.F32.BF16 R100, R128.reuse, R144, R100 ;  /* 0x000000908064723c */ /* 0x044fe40000041864 */
[----:B------:R-:W-:Y:S03]  /*23ae0*/  MUFU.EX2 R165, R165 ;  /* 0x000000a500a57308 */ /* 0x000fe60000000800 */
[----:B----4-:R-:W-:Y:S01]  /*23af0*/  F2FP.BF16.F32.PACK_AB R21, R171, R172 ;  /* 0x000000acab15723e */ /* 0x010fe200000010ff */
[C---:B------:R-:W-:Y:S01]  /*23b00*/  HMMA.16816.F32.BF16 R104, R128.reuse, R146, R104 ;  /* 0x000000928068723c */ /* 0x040fe20000041868 */
[----:B------:R-:W2:Y:S05]  /*23b10*/  LDSM.16.MT88.4 R144, [R221+0xc800] ;  /* 0x00c80000dd90783b */ /* 0x000eaa0000004200 */
[----:B------:R-:W4:Y:S01]  /*23b20*/  MUFU.EX2 R164, R164 ;  /* 0x000000a400a47308 */ /* 0x000f220000000800 */
[-CC-:B------:R-:W-:Y:S01]  /*23b30*/  FFMA.FTZ R168, R16, R132.reuse, -R135.reuse ;  /* 0x0000008410a87223 */ /* 0x180fe20000010887 */
[----:B------:R-:W-:Y:S03]  /*23b40*/  FFMA.FTZ R169, R17, R132, -R135 ;  /* 0x0000008411a97223 */ /* 0x000fe60000010887 */
[----:B------:R-:W-:Y:S01]  /*23b50*/  FMUL.FTZ R19, R134, R119 ;  /* 0x0000007786137220 */ /* 0x000fe20000410000 */
[C---:B------:R-:W-:Y:S01]  /*23b60*/  FMUL.FTZ R16, R133.reuse, R116 ;  /* 0x0000007485107220 */ /* 0x040fe20000410000 */
[----:B------:R-:W-:Y:S01]  /*23b70*/  FMUL.FTZ R17, R133, R117 ;  /* 0x0000007585117220 */ /* 0x000fe20000410000 */
[----:B------:R-:W-:Y:S02]  /*23b80*/  F2FP.BF16.F32.PACK_AB R117, R162, R163 ;  /* 0x000000a3a275723e */ /* 0x000fe400000010ff */
[----:B------:R-:W-:Y:S01]  /*23b90*/  MUFU.EX2 R168, R168 ;  /* 0x000000a800a87308 */ /* 0x000fe20000000800 */
[----:B------:R-:W-:Y:S01]  /*23ba0*/  F2FP.BF16.F32.PACK_AB R116, R167, R166 ;  /* 0x000000a6a774723e */ /* 0x000fe200000010ff */
[-CC-:B------:R-:W-:Y:S01]  /*23bb0*/  FFMA.FTZ R54, R54, R132.reuse, -R159.reuse ;  /* 0x0000008436367223 */ /* 0x180fe2000001089f */
[----:B-1----:R-:W-:Y:S01]  /*23bc0*/  F2FP.BF16.F32.PACK_AB R23, R170, R173 ;  /* 0x000000adaa17723e */ /* 0x002fe200000010ff */
[C---:B---3--:R-:W-:Y:S03]  /*23bd0*/  HMMA.16816.F32.BF16 R12, R128.reuse, R124, R12 ;  /* 0x0000007c800c723c */ /* 0x048fe6000004180c */
[----:B----4-:R-:W-:Y:S03]  /*23be0*/  F2FP.BF16.F32.PACK_AB R119, R164, R165 ;  /* 0x000000a5a477723e */ /* 0x010fe600000010ff */
[----:B------:R-:W1:Y:S01]  /*23bf0*/  MUFU.EX2 R169, R169 ;  /* 0x000000a900a97308 */ /* 0x000e620000000800 */
[----:B------:R-:W-:Y:S01]  /*23c00*/  FFMA.FTZ R55, R55, R132, -R159 ;  /* 0x0000008437377223 */ /* 0x000fe2000001089f */
[C---:B------:R-:W-:Y:S01]  /*23c10*/  HMMA.16816.F32.BF16 R16, R128.reuse, R126, R16 ;  /* 0x0000007e8010723c */ /* 0x040fe20000041810 */
[----:B------:R-:W3:Y:S02]  /*23c20*/  LDSM.16.MT88.4 R124, [R219+0xc800] ;  /* 0x00c80000db7c783b */ /* 0x000ee40000004200 */
[----:B------:R-:W-:Y:S03]  /*23c30*/  FFMA.FTZ R160, R133, R248, R160 ;  /* 0x000000f885a07223 */ /* 0x000fe600000100a0 */
[C---:B-----5:R-:W-:Y:S02]  /*23c40*/  HMMA.16816.F32.BF16 R108, R128.reuse, R140, R108 ;  /* 0x0000008c806c723c */ /* 0x060fe4000004186c */
[----:B------:R-:W-:Y:S03]  /*23c50*/  MUFU.EX2 R177, R177 ;  /* 0x000000b100b17308 */ /* 0x000fe60000000800 */
[----:B------:R-:W-:Y:S01]  /*23c60*/  FFMA.FTZ R161, R134, R247, R161 ;  /* 0x000000f786a17223 */ /* 0x000fe200000100a1 */
[----:B------:R-:W-:Y:S01]  /*23c70*/  HMMA.16816.F32.BF16 R112, R128, R142, R112 ;  /* 0x0000008e8070723c */ /* 0x000fe20000041870 */
[----:B------:R-:W-:Y:S05]  /*23c80*/  LDSM.16.MT88.4 R128, [R221+0x10800] ;  /* 0x01080000dd80783b */ /* 0x000fea0000004200 */
[----:B------:R-:W4:Y:S01]  /*23c90*/  MUFU.EX2 R176, R176 ;  /* 0x000000b000b07308 */ /* 0x000f220000000800 */
[----:B-1----:R-:W-:Y:S01]  /*23ca0*/  F2FP.BF16.F32.PACK_AB R118, R169, R168 ;  /* 0x000000a8a976723e */ /* 0x002fe200000010ff */
[----:B------:R-:W-:Y:S03]  /*23cb0*/  FADD.FTZ R161, R158, R161 ;  /* 0x000000a19ea17221 */ /* 0x000fe60000010000 */
[----:B------:R-:W-:Y:S01]  /*23cc0*/  MOV R133, R3 ;  /* 0x0000000300857202 */ /* 0x000fe20000000f00 */
[----:B------:R-:W-:Y:S01]  /*23cd0*/  FADD.FTZ R160, R157, R160 ;  /* 0x000000a09da07221 */ /* 0x000fe20000010000 */
[----:B------:R-:W-:Y:S03]  /*23ce0*/  LDSM.16.MT88.4 R140, [R220+0x10800] ;  /* 0x01080000dc8c783b */ /* 0x000fe60000004200 */
[----:B------:R-:W-:Y:S01]  /*23cf0*/  MUFU.EX2 R174, R174 ;  /* 0x000000ae00ae7308 */ /* 0x000fe20000000800 */
[C---:B------:R-:W-:Y:S05]  /*23d00*/  HMMA.16816.F32.BF16 R4, R116.reuse, R120, R4 ;  /* 0x000000787404723c */ /* 0x040fea0000041804 */
[----:B------:R-:W-:Y:S01]  /*23d10*/  FADD.FTZ R156, R156, R161 ;  /* 0x000000a19c9c7221 */ /* 0x000fe20000010000 */
[C---:B------:R-:W-:Y:S01]  /*23d20*/  HMMA.16816.F32.BF16 R8, R116.reuse, R122, R8 ;  /* 0x0000007a7408723c */ /* 0x040fe20000041808 */
[----:B------:R-:W1:Y:S02]  /*23d30*/  LDSM.16.MT88.4 R120, [R223+0x10800] ;  /* 0x01080000df78783b */ /* 0x000e640000004200 */
[----:B------:R-:W5:Y:S02]  /*23d40*/  MUFU.EX2 R175, R175 ;  /* 0x000000af00af7308 */ /* 0x000f640000000800 */
[----:B----4-:R-:W-:Y:S01]  /*23d50*/  F2FP.BF16.F32.PACK_AB R20, R176, R177 ;  /* 0x000000b1b014723e */ /* 0x010fe200000010ff */
[C---:B--2---:R-:W-:Y:S07]  /*23d60*/  HMMA.16816.F32.BF16 R68, R116.reuse, R144, R68 ;  /* 0x000000907444723c */ /* 0x044fee0000041844 */
[----:B------:R-:W-:Y:S01]  /*23d70*/  MUFU.EX2 R179, R179 ;  /* 0x000000b300b37308 */ /* 0x000fe20000000800 */
[----:B------:R-:W-:Y:S01]  /*23d80*/  FADD.FTZ R156, R139, R156 ;  /* 0x0000009c8b9c7221 */ /* 0x000fe20000010000 */
[C---:B------:R-:W-:Y:S01]  /*23d90*/  HMMA.16816.F32.BF16 R72, R116.reuse, R146, R72 ;  /* 0x000000927448723c */ /* 0x040fe20000041848 */
[----:B------:R-:W2:Y:S02]  /*23da0*/  LDSM.16.MT88.4 R144, [R219+0x10800] ;  /* 0x01080000db90783b */ /* 0x000ea40000004200 */
[----:B------:R-:W-:Y:S03]  /*23db0*/  FADD.FTZ R163, R163, R156 ;  /* 0x0000009ca3a37221 */ /* 0x000fe60000010000 */
[C---:B------:R-:W-:Y:S02]  /*23dc0*/  HMMA.16816.F32.BF16 R76, R116.reuse, R148, R76 ;  /* 0x00000094744c723c */ /* 0x040fe4000004184c */
[----:B------:R-:W-:Y:S03]  /*23dd0*/  MUFU.EX2 R178, R178 ;  /* 0x000000b200b27308 */ /* 0x000fe60000000800 */
[----:B-----5:R-:W-:Y:S01]  /*23de0*/  F2FP.BF16.F32.PACK_AB R22, R175, R174 ;  /* 0x000000aeaf16723e */ /* 0x020fe200000010ff */
[C---:B------:R-:W-:Y:S01]  /*23df0*/  HMMA.16816.F32.BF16 R80, R116.reuse, R150, R80 ;  /* 0x000000967450723c */ /* 0x040fe20000041850 */
[----:B------:R-:W-:Y:S05]  /*23e00*/  LDSM.16.MT88.4 R148, [R221+0xd000] ;  /* 0x00d00000dd94783b */ /* 0x000fea0000004200 */
[----:B------:R-:W-:Y:S01]  /*23e10*/  MUFU.EX2 R180, R180 ;  /* 0x000000b400b47308 */ /* 0x000fe20000000800 */
[----:B------:R-:W-:Y:S01]  /*23e20*/  FADD.FTZ R155, R155, R160 ;  /* 0x000000a09b9b7221 */ /* 0x000fe20000010000 */
[C---:B---3--:R-:W-:Y:S08]  /*23e30*/  HMMA.16816.F32.BF16 R84, R116.reuse, R124, R84 ;  /* 0x0000007c7454723c */ /* 0x048ff00000041854 */
        /* <DEDUP_REMOVED lines=11> */
[C---:B------:R-:W-:Y:S08]  /*23ef0*/  HMMA.16816.F32.BF16 R100, R116.reuse, R128, R100 ;  /* 0x000000807464723c */ /* 0x040ff00000041864 */
[----:B------:R-:W-:Y:S01]  /*23f00*/  MUFU.EX2 R184, R184 ;  /* 0x000000b800b87308 */ /* 0x000fe20000000800 */
[C---:B------:R-:W-:Y:S01]  /*23f10*/  HMMA.16816.F32.BF16 R104, R116.reuse, R130, R104 ;  /* 0x000000827468723c */ /* 0x040fe20000041868 */
[----:B------:R-:W-:Y:S02]  /*23f20*/  LDSM.16.MT88.4 R128, [R220+0x11000] ;  /* 0x01100000dc80783b */ /* 0x000fe40000004200 */
        /* <DEDUP_REMOVED lines=10> */
[----:B------:R-:W-:Y:S01]  /*23fd0*/  HMMA.16816.F32.BF16 R112, R116, R146, R112 ;  /* 0x000000927470723c */ /* 0x000fe20000041870 */
[----:B------:R-:W2:Y:S02]  /*23fe0*/  LDSM.16.MT88.4 R116, [R223+0x11000] ;  /* 0x01100000df74783b */ /* 0x000ea40000004200 */
[-CC-:B------:R-:W-:Y:S03]  /*23ff0*/  FFMA.FTZ R144, R30, R132.reuse, -R159.reuse ;  /* 0x000000841e907223 */ /* 0x180fe6000001089f */
[C---:B---3--:R-:W-:Y:S05]  /*24000*/  HMMA.16816.F32.BF16 R4, R20.reuse, R124, R4 ;  /* 0x0000007c1404723c */ /* 0x048fea0000041804 */
[-CC-:B------:R-:W-:Y:S01]  /*24010*/  FFMA.FTZ R147, R31, R132.reuse, -R159.reuse ;  /* 0x000000841f937223 */ /* 0x180fe2000001089f */
[C---:B------:R-:W-:Y:S01]  /*24020*/  HMMA.16816.F32.BF16 R8, R20.reuse, R126, R8 ;  /* 0x0000007e1408723c */ /* 0x040fe20000041808 */
[----:B------:R-:W3:Y:S01]  /*24030*/  LDSM.16.MT88.4 R124, [R221+0x11000] ;  /* 0x01100000dd7c783b */ /* 0x000ee20000004200 */
[----:B------:R-:W-:Y:S03]  /*24040*/  MUFU.EX2 R144, R144 ;  /* 0x0000009000907308 */ /* 0x000fe60000000800 */
[-CC-:B------:R-:W-:Y:S01]  /*24050*/  FFMA.FTZ R145, R34, R132.reuse, -R159.reuse ;  /* 0x0000008422917223 */ /* 0x180fe2000001089f */
[C---:B------:R-:W-:Y:S06]  /*24060*/  HMMA.16816.F32.BF16 R68, R20.reuse, R148, R68 ;  /* 0x000000941444723c */ /* 0x040fec0000041844 */
[----:B------:R-:W4:Y:S01]  /*24070*/  MUFU.EX2 R147, R147 ;  /* 0x0000009300937308 */ /* 0x000f220000000800 */
[-C--:B------:R-:W-:Y:S01]  /*24080*/  FFMA.FTZ R146, R35, R132.reuse, -R159 ;  /* 0x0000008423927223 */ /* 0x080fe2000001089f */
[C---:B------:R-:W-:Y:S03]  /*24090*/  HMMA.16816.F32.BF16 R72, R20.reuse, R150, R72 ;  /* 0x000000961448723c */ /* 0x040fe60000041848 */
[-CC-:B------:R-:W-:Y:S03]  /*240a0*/  FFMA.FTZ R148, R29, R132.reuse, -R135.reuse ;  /* 0x000000841d947223 */ /* 0x180fe60000010887 */
[C---:B------:R-:W-:Y:S02]  /*240b0*/  HMMA.16816.F32.BF16 R76, R20.reuse, R24, R76 ;  /* 0x00000018144c723c */ /* 0x040fe4000004184c */
[----:B------:R-:W-:Y:S03]  /*240c0*/  MUFU.EX2 R145, R145 ;  /* 0x0000009100917308 */ /* 0x000fe60000000800 */
[-CC-:B------:R-:W-:Y:S01]  /*240d0*/  FFMA.FTZ R151, R28, R132.reuse, -R135.reuse ;  /* 0x000000841c977223 */ /* 0x180fe20000010887 */
[C---:B------:R-:W-:Y:S01]  /*240e0*/  HMMA.16816.F32.BF16 R80, R20.reuse, R26, R80 ;  /* 0x0000001a1450723c */ /* 0x040fe20000041850 */
[----:B------:R-:W5:Y:S05]  /*240f0*/  LDSM.16.MT88.4 R28, [R223+0xd800] ;  /* 0x00d80000df1c783b */ /* 0x000f6a0000004200 */
[----:B------:R-:W3:Y:S01]  /*24100*/  MUFU.EX2 R146, R146 ;  /* 0x0000009200927308 */ /* 0x000ee20000000800 */
[-CC-:B------:R-:W-:Y:S01]  /*24110*/  FFMA.FTZ R149, R32, R132.reuse, -R135.reuse ;  /* 0x0000008420957223 */ /* 0x180fe20000010887 */
[C---:B-1----:R-:W-:Y:S03]  /*24120*/  HMMA.16816.F32.BF16 R84, R20.reuse, R120, R84 ;  /* 0x000000781454723c */ /* 0x042fe60000041854 */
[----:B------:R-:W-:Y:S03]  /*24130*/  FFMA.FTZ R150, R33, R132, -R135 ;  /* 0x0000008421967223 */ /* 0x000fe60000010887 */
        /* <DEDUP_REMOVED lines=11> */
[----:B------:R-:W-:Y:S03]  /*241f0*/  MUFU.EX2 R149, R149 ;  /* 0x0000009500957308 */ /* 0x000fe60000000800 */
[----:B------:R-:W-:Y:S01]  /*24200*/  FADD.FTZ R172, R172, R165 ;  /* 0x000000a5acac7221 */ /* 0x000fe20000010000 */
[C---:B------:R-:W-:Y:S01]  /*24210*/  HMMA.16816.F32.BF16 R104, R20.reuse, R126, R104 ;  /* 0x0000007e1468723c */ /* 0x040fe20000041868 */
[----:B------:R-:W-:Y:S05]  /*24220*/  LDSM.16.MT88.4 R124, [R219+0x11800] ;  /* 0x01180000db7c783b */ /* 0x000fea0000004200 */
[----:B------:R-:W3:Y:S01]  /*24230*/  MUFU.EX2 R150, R150 ;  /* 0x0000009600967308 */ /* 0x000ee20000000800 */
[----:B----4-:R-:W-:Y:S01]  /*24240*/  F2FP.BF16.F32.PACK_AB R24, R148, R151 ;  /* 0x000000979418723e */ /* 0x010fe200000010ff */
[C---:B------:R-:W-:Y:S03]  /*24250*/  HMMA.16816.F32.BF16 R12, R20.reuse, R128, R12 ;  /* 0x00000080140c723c */ /* 0x040fe6000004180c */
[----:B------:R-:W-:Y:S03]  /*24260*/  FADD.FTZ R168, R168, R167 ;  /* 0x000000a7a8a87221 */ /* 0x000fe60000010000 */
[C---:B------:R-:W-:Y:S05]  /*24270*/  HMMA.16816.F32.BF16 R16, R20.reuse, R130, R16 ;  /* 0x000000821410723c */ /* 0x040fea0000041810 */
[----:B------:R-:W-:Y:S01]  /*24280*/  FADD.FTZ R172, R171, R172 ;  /* 0x000000acabac7221 */ /* 0x000fe20000010000 */
[C---:B------:R-:W-:Y:S05]  /*24290*/  HMMA.16816.F32.BF16 R108, R20.reuse, R140, R108 ;  /* 0x0000008c146c723c */ /* 0x040fea000004186c */
[----:B---3--:R-:W-:Y:S01]  /*242a0*/  F2FP.BF16.F32.PACK_AB R26, R150, R149 ;  /* 0x00000095961a723e */ /* 0x008fe200000010ff */
[----:B------:R-:W-:Y:S01]  /*242b0*/  HMMA.16816.F32.BF16 R112, R20, R142, R112 ;  /* 0x0000008e1470723c */ /* 0x000fe20000041870 */
[----:B------:R-:W3:Y:S04]  /*242c0*/  LDSM.16.MT88.4 R20, [R219+0xd800] ;  /* 0x00d80000db14783b */ /* 0x000ee80000004200 */
[-CC-:B------:R-:W-:Y:S01]  /*242d0*/  FFMA.FTZ R140, R39, R132.reuse, -R159.reuse ;  /* 0x00000084278c7223 */ /* 0x180fe2000001089f */
[C---:B-----5:R-:W-:Y:S05]  /*242e0*/  HMMA.16816.F32.BF16 R4, R24.reuse, R28, R4 ;  /* 0x0000001c1804723c */ /* 0x060fea0000041804 */
[-CC-:B------:R-:W-:Y:S01]  /*242f0*/  FFMA.FTZ R143, R38, R132.reuse, -R159.reuse ;  /* 0x00000084268f7223 */ /* 0x180fe2000001089f */
[C---:B------:R-:W-:Y:S01]  /*24300*/  HMMA.16816.F32.BF16 R8, R24.reuse, R30, R8 ;  /* 0x0000001e1808723c */ /* 0x040fe20000041808 */
[----:B------:R-:W4:Y:S01]  /*24310*/  LDSM.16.MT88.4 R28, [R223+0x11800] ;  /* 0x01180000df1c783b */ /* 0x000f220000004200 */
[----:B------:R-:W-:Y:S03]  /*24320*/  MUFU.EX2 R140, R140 ;  /* 0x0000008c008c7308 */ /* 0x000fe60000000800 */
[-CC-:B------:R-:W-:Y:S01]  /*24330*/  FFMA.FTZ R141, R42, R132.reuse, -R159.reuse ;  /* 0x000000842a8d7223 */ /* 0x180fe2000001089f */
[C---:B-1----:R-:W-:Y:S03]  /*24340*/  HMMA.16816.F32.BF16 R68, R24.reuse, R120, R68 ;  /* 0x000000781844723c */ /* 0x042fe60000041844 */
[----:B------:R-:W-:Y:S03]  /*24350*/  LDSM.16.MT88.4 R36, [R221+0xe000] ;  /* 0x00e00000dd24783b */ /* 0x000fe60000004200 */
[----:B------:R-:W1:Y:S01]  /*24360*/  MUFU.EX2 R143, R143 ;  /* 0x0000008f008f7308 */ /* 0x000e620000000800 */
[----:B------:R-:W-:Y:S01]  /*24370*/  FFMA.FTZ R142, R43, R132, -R159 ;  /* 0x000000842b8e7223 */ /* 0x000fe2000001089f */
[C---:B------:R-:W-:Y:S03]  /*24380*/  HMMA.16816.F32.BF16 R72, R24.reuse, R122, R72 ;  /* 0x0000007a1848723c */ /* 0x040fe60000041848 */
[----:B------:R-:W5:Y:S03]  /*24390*/  LDSM.16.MT88.4 R120, [R220+0x11800] ;  /* 0x01180000dc78783b */ /* 0x000f660000004200 */
[C---:B--2---:R-:W-:Y:S02]  /*243a0*/  HMMA.16816.F32.BF16 R76, R24.reuse, R32, R76 ;  /* 0x00000020184c723c */ /* 0x044fe4000004184c */
[----:B------:R-:W-:Y:S03]  /*243b0*/  MUFU.EX2 R141, R141 ;  /* 0x0000008d008d7308 */ /* 0x000fe60000000800 */
[----:B------:R-:W-:Y:S01]  /*243c0*/  FADD.FTZ R168, R169, R168 ;  /* 0x000000a8a9a87221 */ /* 0x000fe20000010000 */
[C---:B------:R-:W-:Y:S01]  /*243d0*/  HMMA.16816.F32.BF16 R80, R24.reuse, R34, R80 ;  /* 0x000000221850723c */ /* 0x040fe20000041850 */
[----:B------:R-:W2:Y:S05]  /*243e0*/  LDSM.16.MT88.4 R32, [R223+0xe000] ;  /* 0x00e00000df20783b */ /* 0x000eaa0000004200 */
[----:B------:R-:W4:Y:S01]  /*243f0*/  MUFU.EX2 R142, R142 ;  /* 0x0000008e008e7308 */ /* 0x000f220000000800 */
[----:B------:R-:W-:Y:S01]  /*24400*/  FADD.FTZ R173, R173, R172 ;  /* 0x000000acadad7221 */ /* 0x000fe20000010000 */
[C---:B---3--:R-:W-:Y:S01]  /*24410*/  HMMA.16816.F32.BF16 R84, R24.reuse, R20, R84 ;  /* 0x000000141854723c */ /* 0x048fe20000041854 */
[----:B------:R-:W3:Y:S02]  /*24420*/  LDSM.16.MT88.4 R40, [R220+0xe000] ;  /* 0x00e00000dc28783b */ /* 0x000ee40000004200 */
[----:B------:R-:W-:Y:S03]  /*24430*/  FADD.FTZ R173, R170, R173 ;  /* 0x000000adaaad7221 */ /* 0x000fe60000010000 */
        /* <DEDUP_REMOVED lines=13> */
[-CC-:B------:R-:W-:Y:S01]  /*24510*/  FFMA.FTZ R120, R46, R132.reuse, -R159.reuse ;  /* 0x000000842e787223 */ /* 0x180fe2000001089f */
[C---:B------:R-:W-:Y:S05]  /*24520*/  HMMA.16816.F32.BF16 R108, R24.reuse, R124, R108 ;  /* 0x0000007c186c723c */ /* 0x040fea000004186c */
[-CC-:B------:R-:W-:Y:S01]  /*24530*/  FFMA.FTZ R121, R47, R132.reuse, -R159.reuse ;  /* 0x000000842f797223 */ /* 0x180fe2000001089f */
[----:B------:R-:W-:Y:S01]  /*24540*/  HMMA.16816.F32.BF16 R112, R24, R126, R112 ;  /* 0x0000007e1870723c */ /* 0x000fe20000041870 */
[----:B------:R-:W4:Y:S01]  /*24550*/  LDSM.16.MT88.4 R24, [R223+0x12000] ;  /* 0x01200000df18783b */ /* 0x000f220000004200 */
[----:B------:R-:W-:Y:S03]  /*24560*/  MUFU.EX2 R120, R120 ;  /* 0x0000007800787308 */ /* 0x000fe60000000800 */
[-CC-:B------:R-:W-:Y:S01]  /*24570*/  FFMA.FTZ R122, R50, R132.reuse, -R159.reuse ;  /* 0x00000084327a7223 */ /* 0x180fe2000001089f */
[C---:B--2---:R-:W-:Y:S03]  /*24580*/  HMMA.16816.F32.BF16 R4, R20.reuse, R32, R4 ;  /* 0x000000201404723c */ /* 0x044fe60000041804 */
[----:B------:R-:W-:Y:S03]  /*24590*/  LDSM.16.MT88.4 R44, [R221+0xe800] ;  /* 0x00e80000dd2c783b */ /* 0x000fe60000004200 */
[----:B------:R-:W2:Y:S01]  /*245a0*/  MUFU.EX2 R121, R121 ;  /* 0x0000007900797308 */ /* 0x000ea20000000800 */
[--C-:B------:R-:W-:Y:S01]  /*245b0*/  FFMA.FTZ R123, R51, R132, -R159.reuse ;  /* 0x00000084337b7223 */ /* 0x100fe2000001089f */
        /* <DEDUP_REMOVED lines=42> */
[-C--:B------:R-:W-:Y:S01]  /*24860*/  FFMA.FTZ R48, R58, R132.reuse, -R159 ;  /* 0x000000843a307223 */ /* 0x080fe2000001089f */
[C---:B--2---:R-:W-:Y:S05]  /*24870*/  HMMA.16816.F32.BF16 R92, R24.reuse, R32, R92 ;  /* 0x00000020185c723c */ /* 0x044fea000004185c */
[----:B------:R-:W-:Y:S01]  /*24880*/  MUFU.EX2 R48, R48 ;  /* 0x0000003000307308 */ /* 0x000fe20000000800 */
[C---:B------:R-:W-:Y:S01]  /*24890*/  HMMA.16816.F32.BF16 R96, R24.reuse, R34, R96 ;  /* 0x000000221860723c */ /* 0x040fe20000041860 */
[----:B------:R-:W2:Y:S04]  /*248a0*/  LDSM.16.MT88.4 R32, [R223+0xf000] ;  /* 0x00f00000df20783b */ /* 0x000ea80000004200 */
[-CC-:B------:R-:W-:Y:S01]  /*248b0*/  FFMA.FTZ R50, R52, R132.reuse, -R135.reuse ;  /* 0x0000008434327223 */ /* 0x180fe20000010887 */
[C---:B---3--:R-:W-:Y:S05]  /*248c0*/  HMMA.16816.F32.BF16 R100, R24.reuse, R20, R100 ;  /* 0x000000141864723c */ /* 0x048fea0000041864 */
[-C--:B------:R-:W-:Y:S01]  /*248d0*/  FFMA.FTZ R51, R53, R132.reuse, -R135 ;  /* 0x0000008435337223 */ /* 0x080fe20000010887 */
[C---:B------:R-:W-:Y:S01]  /*248e0*/  HMMA.16816.F32.BF16 R104, R24.reuse, R22, R104 ;  /* 0x000000161868723c */ /* 0x040fe20000041868 */
[----:B------:R-:W-:Y:S04]  /*248f0*/  MUFU.EX2 R50, R50 ;  /* 0x0000003200327308 */ /* 0x000fe80000000800 */
[-C--:B------:R-:W-:Y:S01]  /*24900*/  FFMA.FTZ R49, R59, R132.reuse, -R159 ;  /* 0x000000843b317223 */ /* 0x080fe2000001089f */
[C---:B-1----:R-:W-:Y:S05]  /*24910*/  HMMA.16816.F32.BF16 R12, R24.reuse, R28, R12 ;  /* 0x0000001c180c723c */ /* 0x042fea000004180c */
[----:B------:R-:W1:Y:S01]  /*24920*/  MUFU.EX2 R51, R51 ;  /* 0x0000003300337308 */ /* 0x000e620000000800 */
[-CC-:B------:R-:W-:Y:S01]  /*24930*/  FFMA.FTZ R52, R56, R132.reuse, -R135.reuse ;  /* 0x0000008438347223 */ /* 0x180fe20000010887 */
[C---:B------:R-:W-:Y:S01]  /*24940*/  HMMA.16816.F32.BF16 R16, R24.reuse, R30, R16 ;  /* 0x0000001e1810723c */ /* 0x040fe20000041810 */
[----:B------:R-:W3:Y:S03]  /*24950*/  LDSM.16.MT88.4 R28, [R219+0xf000] ;  /* 0x00f00000db1c783b */ /* 0x000ee60000004200 */
[----:B------:R-:W-:Y:S02]  /*24960*/  FFMA.FTZ R53, R57, R132, -R135 ;  /* 0x0000008439357223 */ /* 0x000fe40000010887 */
[C---:B------:R-:W-:Y:S02]  /*24970*/  HMMA.16816.F32.BF16 R108, R24.reuse, R36, R108 ;  /* 0x00000024186c723c */ /* 0x040fe4000004186c */
[----:B------:R-:W4:Y:S03]  /*24980*/  MUFU.EX2 R49, R49 ;  /* 0x0000003100317308 */ /* 0x000f260000000800 */
[----:B------:R-:W-:Y:S01]  /*24990*/  F2FP.BF16.F32.PACK_AB R21, R55, R54 ;  /* 0x000000363715723e */ /* 0x000fe200000010ff */
[----:B------:R-:W-:Y:S01]  /*249a0*/  HMMA.16816.F32.BF16 R112, R24, R38, R112 ;  /* 0x000000261870723c */ /* 0x000fe20000041870 */
[----:B------:R-:W5:Y:S05]  /*249b0*/  LDSM.16.MT88.4 R24, [R223+0x13000] ;  /* 0x01300000df18783b */ /* 0x000f6a0000004200 */
[----:B------:R-:W-:Y:S01]  /*249c0*/  MUFU.EX2 R52, R52 ;  /* 0x0000003400347308 */ /* 0x000fe20000000800 */
[----:B-1----:R-:W-:Y:S01]  /*249d0*/  F2FP.BF16.F32.PACK_AB R20, R51, R50 ;  /* 0x000000323314723e */ /* 0x002fe200000010ff */
[-C--:B------:R-:W-:Y:S03]  /*249e0*/  FFMA.FTZ R56, R62, R132.reuse, -R159 ;  /* 0x000000843e387223 */ /* 0x080fe6000001089f */
[----:B------:R-:W-:Y:S01]  /*249f0*/  FFMA.FTZ R57, R64, R132, -R135 ;  /* 0x0000008440397223 */ /* 0x000fe20000010887 */
[----:B------:R-:W-:Y:S01]  /*24a00*/  FADD.FTZ R59, R177, R168 ;  /* 0x000000a8b13b7221 */ /* 0x000fe20000010000 */
[----:B------:R-:W-:Y:S03]  /*24a10*/  LDSM.16.MT88.4 R36, [R220+0x13000] ;  /* 0x01300000dc24783b */ /* 0x000fe60000004200 */
[----:B------:R-:W1:Y:S01]  /*24a20*/  MUFU.EX2 R53, R53 ;  /* 0x0000003500357308 */ /* 0x000e620000000800 */
[----:B----4-:R-:W-:Y:S01]  /*24a30*/  F2FP.BF16.F32.PACK_AB R23, R49, R48 ;  /* 0x000000303117723e */ /* 0x010fe200000010ff */
[----:B------:R-:W-:Y:S04]  /*24a40*/  FADD.FTZ R59, R176, R59 ;  /* 0x0000003bb03b7221 */ /* 0x000fe80000010000 */
[----:B------:R-:W-:Y:S04]  /*24a50*/  FADD.FTZ R174, R174, R59 ;  /* 0x0000003baeae7221 */ /* 0x000fe80000010000 */
[----:B------:R-:W-:Y:S01]  /*24a60*/  MUFU.EX2 R56, R56 ;  /* 0x0000003800387308 */ /* 0x000fe20000000800 */
[----:B------:R-:W-:Y:S04]  /*24a70*/  FADD.FTZ R174, R175, R174 ;  /* 0x000000aeafae7221 */ /* 0x000fe80000010000 */
[----:B------:R-:W-:Y:S05]  /*24a80*/  FADD.FTZ R151, R151, R174 ;  /* 0x000000ae97977221 */ /* 0x000fea0000010000 */
[----:B------:R-:W-:Y:S01]  /*24a90*/  MUFU.EX2 R57, R57 ;  /* 0x0000003900397308 */ /* 0x000fe20000000800 */
[----:B-1----:R-:W-:Y:S01]  /*24aa0*/  F2FP.BF16.F32.PACK_AB R22, R53, R52 ;  /* 0x000000343516723e */ /* 0x002fe200000010ff */
[----:B------:R-:W-:Y:S04]  /*24ab0*/  FADD.FTZ R148, R148, R151 ;  /* 0x0000009794947221 */ /* 0x000fe80000010000 */
[----:B------:R-:W-:Y:S02]  /*24ac0*/  FADD.FTZ R149, R149, R148 ;  /* 0x0000009495957221 */ /* 0x000fe40000010000 */
        /* <DEDUP_REMOVED lines=13> */
[-CC-:B------:R-:W-:Y:S01]  /*24ba0*/  FFMA.FTZ R45, R63, R132.reuse, -R159.reuse ;  /* 0x000000843f2d7223 */ /* 0x180fe2000001089f */
[C---:B---3--:R-:W-:Y:S05]  /*24bb0*/  HMMA.16816.F32.BF16 R84, R20.reuse, R28, R84 ;  /* 0x0000001c1454723c */ /* 0x048fea0000041854 */
[----:B------:R-:W2:Y:S01]  /*24bc0*/  MUFU.EX2 R45, R45 ;  /* 0x0000002d002d7308 */ /* 0x000ea20000000800 */
[C---:B------:R-:W-:Y:S01]  /*24bd0*/  HMMA.16816.F32.BF16 R88, R20.reuse, R30, R88 ;  /* 0x0000001e1458723c */ /* 0x040fe20000041858 */
[----:B------:R-:W3:Y:S04]  /*24be0*/  LDSM.16.MT88.4 R28, [R219+0x13000] ;  /* 0x01300000db1c783b */ /* 0x000ee80000004200 */
[--C-:B------:R-:W-:Y:S01]  /*24bf0*/  FFMA.FTZ R44, R66, R132, -R159.reuse ;  /* 0x00000084422c7223 */ /* 0x100fe2000001089f */
[C---:B-----5:R-:W-:Y:S05]  /*24c00*/  HMMA.16816.F32.BF16 R92, R20.reuse, R24, R92 ;  /* 0x00000018145c723c */ /* 0x060fea000004185c */
[----:B------:R-:W-:Y:S01]  /*24c10*/  MUFU.EX2 R44, R44 ;  /* 0x0000002c002c7308 */ /* 0x000fe20000000800 */
[C---:B------:R-:W-:Y:S05]  /*24c20*/  HMMA.16816.F32.BF16 R96, R20.reuse, R26, R96 ;  /* 0x0000001a1460723c */ /* 0x040fea0000041860 */
[----:B--2---:R-:W-:Y:S01]  /*24c30*/  F2FP.BF16.F32.PACK_AB R25, R45, R56 ;  /* 0x000000382d19723e */ /* 0x004fe200000010ff */
[C---:B-1----:R-:W-:Y:S05]  /*24c40*/  HMMA.16816.F32.BF16 R100, R20.reuse, R32, R100 ;  /* 0x000000201464723c */ /* 0x042fea0000041864 */
[-C--:B------:R-:W-:Y:S01]  /*24c50*/  FFMA.FTZ R159, R67, R132.reuse, -R159 ;  /* 0x00000084439f7223 */ /* 0x080fe2000001089f */
[C---:B------:R-:W-:Y:S01]  /*24c60*/  HMMA.16816.F32.BF16 R104, R20.reuse, R34, R104 ;  /* 0x000000221468723c */ /* 0x040fe20000041868 */
[----:B------:R-:W1:Y:S04]  /*24c70*/  LDSM.16.MT88.4 R32, [R221+0xf800] ;  /* 0x00f80000dd20783b */ /* 0x000e680000004200 */
[-CC-:B------:R-:W-:Y:S01]  /*24c80*/  FFMA.FTZ R46, R60, R132.reuse, -R135.reuse ;  /* 0x000000843c2e7223 */ /* 0x180fe20000010887 */
[C---:B------:R-:W-:Y:S01]  /*24c90*/  HMMA.16816.F32.BF16 R12, R20.reuse, R36, R12 ;  /* 0x00000024140c723c */ /* 0x040fe2000004180c */
[----:B------:R-:W2:Y:S04]  /*24ca0*/  MUFU.EX2 R159, R159 ;  /* 0x0000009f009f7308 */ /* 0x000ea80000000800 */
[-CC-:B------:R-:W-:Y:S01]  /*24cb0*/  FFMA.FTZ R47, R61, R132.reuse, -R135.reuse ;  /* 0x000000843d2f7223 */ /* 0x180fe20000010887 */
[C---:B------:R-:W-:Y:S01]  /*24cc0*/  HMMA.16816.F32.BF16 R16, R20.reuse, R38, R16 ;  /* 0x000000261410723c */ /* 0x040fe20000041810 */
[----:B------:R-:W4:Y:S04]  /*24cd0*/  LDSM.16.MT88.4 R36, [R220+0xf800] ;  /* 0x00f80000dc24783b */ /* 0x000f280000004200 */
[----:B------:R-:W-:Y:S01]  /*24ce0*/  MUFU.EX2 R46, R46 ;  /* 0x0000002e002e7308 */ /* 0x000fe20000000800 */
[----:B------:R-:W-:Y:S01]  /*24cf0*/  FFMA.FTZ R135, R65, R132, -R135 ;  /* 0x0000008441877223 */ /* 0x000fe20000010887 */
[C---:B---3--:R-:W-:Y:S08]  /*24d00*/  HMMA.16816.F32.BF16 R108, R20.reuse, R28, R108 ;  /* 0x0000001c146c723c */ /* 0x048ff0000004186c */
[----:B------:R-:W3:Y:S01]  /*24d10*/  MUFU.EX2 R47, R47 ;  /* 0x0000002f002f7308 */ /* 0x000ee20000000800 */
[----:B------:R-:W-:Y:S01]  /*24d20*/  HMMA.16816.F32.BF16 R112, R20, R30, R112 ;  /* 0x0000001e1470723c */ /* 0x000fe20000041870 */
[----:B------:R-:W5:Y:S02]  /*24d30*/  LDSM.16.MT88.4 R20, [R223+0x13800] ;  /* 0x01380000df14783b */ /* 0x000f640000004200 */
[----:B--2---:R-:W-:Y:S01]  /*24d40*/  F2FP.BF16.F32.PACK_AB R27, R159, R44 ;  /* 0x0000002c9f1b723e */ /* 0x004fe200000010ff */
[----:B------:R-:W-:Y:S05]  /*24d50*/  FADD.FTZ R28, R144, R173 ;  /* 0x000000ad901c7221 */ /* 0x000fea0000010000 */
[----:B------:R-:W2:Y:S02]  /*24d60*/  MUFU.EX2 R248, R135 ;  /* 0x0000008700f87308 */ /* 0x000ea40000000800 */
[----:B------:R-:W-:Y:S01]  /*24d70*/  FADD.FTZ R182, R182, R181 ;  /* 0x000000b5b6b67221 */ /* 0x000fe20000010000 */
[----:B------:R-:W-:Y:S03]  /*24d80*/  FADD.FTZ R28, R147, R28 ;  /* 0x0000001c931c7221 */ /* 0x000fe60000010000 */
[----:B------:R-:W-:Y:S01]  /*24d90*/  FADD.FTZ R183, R183, R182 ;  /* 0x000000b6b7b77221 */ /* 0x000fe20000010000 */
[----:B------:R-:W-:Y:S01]  /*24da0*/  FADD.FTZ R145, R145, R28 ;  /* 0x0000001c91917221 */ /* 0x000fe20000010000 */
[----:B---3--:R-:W-:Y:S02]  /*24db0*/  F2FP.BF16.F32.PACK_AB R24, R47, R46 ;  /* 0x0000002e2f18723e */ /* 0x008fe400000010ff */
[----:B------:R-:W-:Y:S01]  /*24dc0*/  FADD.FTZ R184, R184, R183 ;  /* 0x000000b7b8b87221 */ /* 0x000fe20000010000 */
[----:B------:R-:W-:Y:S03]  /*24dd0*/  FADD.FTZ R146, R146, R145 ;  /* 0x0000009192927221 */ /* 0x000fe60000010000 */
[----:B------:R-:W-:Y:S01]  /*24de0*/  FADD.FTZ R185, R185, R184 ;  /* 0x000000b8b9b97221 */ /* 0x000fe20000010000 */
[----:B------:R-:W-:Y:S01]  /*24df0*/  FADD.FTZ R143, R143, R146 ;  /* 0x000000928f8f7221 */ /* 0x000fe20000010000 */
[----:B--2---:R-:W-:Y:S02]  /*24e00*/  F2FP.BF16.F32.PACK_AB R26, R248, R57 ;  /* 0x00000039f81a723e */ /* 0x004fe400000010ff */
[----:B------:R-:W-:Y:S01]  /*24e10*/  FADD.FTZ R50, R50, R185 ;  /* 0x000000b932327221 */ /* 0x000fe20000010000 */
[----:B------:R-:W-:Y:S01]  /*24e20*/  MOV R135, R2 ;  /* 0x0000000200877202 */ /* 0x000fe20000000f00 */
[----:B------:R-:W-:Y:S02]  /*24e30*/  FADD.FTZ R140, R140, R143 ;  /* 0x0000008f8c8c7221 */ /* 0x000fe40000010000 */
[----:B------:R-:W-:Y:S01]  /*24e40*/  FADD.FTZ R51, R51, R50 ;  /* 0x0000003233337221 */ /* 0x000fe20000010000 */
[C---:B------:R-:W-:Y:S01]  /*24e50*/  HMMA.16816.F32.BF16 R128, R24.reuse, R124, R4 ;  /* 0x0000007c1880723c */ /* 0x040fe20000041804 */
[----:B------:R-:W2:Y:S04]  /*24e60*/  LDSM.16.MT88.4 R4, [R221+0x13800] ;  /* 0x01380000dd04783b */ /* 0x000ea80000004200 */
[----:B------:R-:W-:Y:S01]  /*24e70*/  FADD.FTZ R141, R141, R140 ;  /* 0x0000008c8d8d7221 */ /* 0x000fe20000010000 */
[C---:B------:R-:W-:Y:S03]  /*24e80*/  HMMA.16816.F32.BF16 R124, R24.reuse, R126, R8 ;  /* 0x0000007e187c723c */ /* 0x040fe60000041808 */
[----:B------:R-:W3:Y:S02]  /*24e90*/  LDSM.16.MT88.4 R8, [R219+0x13800] ;  /* 0x01380000db08783b */ /* 0x000ee40000004200 */
[----:B------:R-:W-:Y:S01]  /*24ea0*/  FADD.FTZ R141, R142, R141 ;  /* 0x0000008d8e8d7221 */ /* 0x000fe20000010000 */
[C---:B-1----:R-:W-:Y:S05]  /*24eb0*/  HMMA.16816.F32.BF16 R68, R24.reuse, R32, R68 ;  /* 0x000000201844723c */ /* 0x042fea0000041844 */
        /* <DEDUP_REMOVED lines=25> */
[----:B------:R-:W-:Y:S05]  /*25050*/  HMMA.16816.F32.BF16 R112, R24, R10, R112 ;  /* 0x0000000a1870723c */ /* 0x000fea0000041870 */
[----:B------:R-:W-:Y:S01]  /*25060*/  FADD.FTZ R46, R47, R46 ;  /* 0x0000002e2f2e7221 */ /* 0x000fe20000010000 */
[----:B------:R-:W-:Y:S05]  /*25070*/  FADD.FTZ R44, R44, R45 ;  /* 0x0000002d2c2c7221 */ /* 0x000fea0000010000 */
[----:B------:R-:W-:Y:S01]  /*25080*/  FADD.FTZ R57, R57, R46 ;  /* 0x0000002e39397221 */ /* 0x000fe20000010000 */
[----:B------:R-:W-:Y:S03]  /*25090*/  FADD.FTZ R247, R159, R44 ;  /* 0x0000002c9ff77221 */ /* 0x000fe60000010000 */
[----:B------:R-:W-:Y:S01]  /*250a0*/  FADD.FTZ R248, R248, R57 ;  /* 0x00000039f8f87221 */ /* 0x000fe20000010000 */
[----:B------:R-:W-:Y:S08]  /*250b0*/  @P0 BRA `(.L_x_4473) ;  /* 0xffffffa800680947 */ /* 0x000ff0000383ffff */
.L_x_4464:
        /* <DEDUP_REMOVED lines=9> */
[----:B------:R-:W-:Y:S01]  /*25150*/  LEA.HI R4, R4, R13, RZ, 0x4 ;  /* 0x0000000d04047211 */ /* 0x000fe200078f20ff */
[----:B------:R-:W-:Y:S01]  /*25160*/  UMOV UR4, 0xffffffff ;  /* 0xffffffff00047882 */ /* 0x000fe20000000000 */
        /* <DEDUP_REMOVED lines=13> */
.L_x_4495:
        /* <DEDUP_REMOVED lines=144> */
[----:B-1----:R-:W4:Y:S04]  /*25b40*/  LD.E.64 R18, desc[UR12][R6.64+0xb0] ;  /* 0x0000b00c06127980 */ /* 0x002f28000c101b00 */
[----:B------:R-:W4:Y:S01]  /*25b50*/  LD.E R25, desc[UR10][R6.64+0x60] ;  /* 0x0000600a06197980 */ /* 0x000f22000c101900 */
[----:B--2---:R-:W-:Y:S01]  /*25b60*/  LEA.HI R13, R15, R14, RZ, 0x4 ;  /* 0x0000000e0f0d7211 */ /* 0x004fe200078f20ff */
[----:B------:R-:W1:Y:S02]  /*25b70*/  @P4 MUFU.LG2 R26, R11 ;  /* 0x0000000b001a4308 */ /* 0x000e640000000c00 */
[----:B------:R2:W5:Y:S01]  /*25b80*/  LD.E R12, desc[UR10][R6.64+0xcc] ;  /* 0x0000cc0a060c7980 */ /* 0x000562000c101900 */
[----:B------:R-:W-:-:S03]  /*25b90*/  LOP3.LUT R13, R13, 0xfffffff0, RZ, 0xc0, !PT ;  /* 0xfffffff00d0d7812 */ /* 0x000fc600078ec0ff */
[----:B------:R2:W5:Y:S01]  /*25ba0*/  LD.E.64 R80, desc[UR10][R6.64+0x78] ;  /* 0x0000780a06507980 */ /* 0x000562000c101b00 */
[----:B------:R-:W-:Y:S01]  /*25bb0*/  IADD3 R13, -R13, R14, RZ ;  /* 0x0000000e0d0d7210 */ /* 0x000fe20007ffe1ff */
[----:B------:R1:W2:Y:S02]  /*25bc0*/  @P3 MUFU.LG2 R27, R10 ;  /* 0x0000000a001b3308 */ /* 0x0002a40000000c00 */
[----:B------:R4:W5:Y:S01]  /*25bd0*/  LD.E.64 R82, desc[UR10][R6.64+0xa8] ;  /* 0x0000a80a06527980 */ /* 0x000962000c101b00 */
[----:B------:R-:W-:Y:S02]  /*25be0*/  LEA.HI R20, R13, R13, RZ, 0x1 ;  /* 0x0000000d0d147211 */ /* 0x000fe400078f08ff */
[----:B---3--:R-:W-:Y:S02]  /*25bf0*/  SHF.L.U32 R21, R0, 0x6, RZ ;  /* 0x0000000600157819 */ /* 0x008fe400000006ff */
[----:B------:R-:W-:Y:S02]  /*25c00*/  SHF.L.U32 R24, R20, 0x2, RZ ;  /* 0x0000000214187819 */ /* 0x000fe400000006ff */
[----:B------:R-:W-:Y:S01]  /*25c10*/  LOP3.LUT R21, R21, 0x1c0, RZ, 0xc0, !PT ;  /* 0x000001c015157812 */ /* 0x000fe200078ec0ff */
[----:B-1----:R-:W-:Y:S01]  /*25c20*/  @P4 FMUL.FTZ R22, R26, 0.69314718246459960938 ;  /* 0x3f3172181a164820 */ /* 0x002fe20000410000 */
[----:B------:R-:W-:-:S02]  /*25c30*/  LOP3.LUT R20, R20, 0xffffffe, RZ, 0xc0, !PT ;  /* 0x0ffffffe14147812 */ /* 0x000fc400078ec0ff */
[----:B------:R-:W-:Y:S02]  /*25c40*/  LOP3.LUT R23, R21, 0x38, R24, 0xf8, !PT ;  /* 0x0000003815177812 */ /* 0x000fe400078ef818 */
[----:B------:R-:W-:Y:S02]  /*25c50*/  SHF.R.U32.HI R10, RZ, 0x3, R21 ;  /* 0x00000003ff0a7819 */ /* 0x000fe40000011615 */
[----:B------:R-:W-:Y:S01]  /*25c60*/  SHF.R.S32.HI R21, RZ, 0x1f, R16 ;  /* 0x0000001fff157819 */ /* 0x000fe20000011410 */
[----:B--2---:R-:W-:Y:S01]  /*25c70*/  @P3 FMUL.FTZ R27, R27, 0.69314718246459960938 ;  /* 0x3f3172181b1b3820 */ /* 0x004fe20000410000 */
[----:B------:R-:W-:Y:S01]  /*25c80*/  MOV R15, 0xff800000 ;  /* 0xff800000000f7802 */ /* 0x000fe20000000f00 */
[----:B-----5:R-:W-:Y:S01]  /*25c90*/  @P4 FFMA.FTZ R15, R5, R3, R22 ;  /* 0x00000003050f4223 */ /* 0x020fe20000010016 */
[----:B------:R-:W-:Y:S02]  /*25ca0*/  LEA.HI R21, R21, R16, RZ, 0x2 ;  /* 0x0000001015157211 */ /* 0x000fe400078f10ff */
[----:B------:R-:W-:-:S02]  /*25cb0*/  LOP3.LUT R10, R23, R10, RZ, 0x3c, !PT ;  /* 0x0000000a170a7212 */ /* 0x000fc400078e3cff */
[----:B------:R-:W-:Y:S02]  /*25cc0*/  IADD3 R3, R13, -R20, RZ ;  /* 0x800000140d037210 */ /* 0x000fe40007ffe0ff */
[----:B------:R-:W-:Y:S01]  /*25cd0*/  MOV R11, 0xff800000 ;  /* 0xff800000000b7802 */ /* 0x000fe20000000f00 */
[----:B------:R-:W-:Y:S01]  /*25ce0*/  @P3 FFMA.FTZ R11, R5, R2, R27 ;  /* 0x00000002050b3223 */ /* 0x000fe2000001001b */
        /* <DEDUP_REMOVED lines=8> */
[----:B------:R-:W-:Y:S02]  /*25d70*/  LOP3.LUT P0, RZ, R17, 0x3, RZ, 0xc0, !PT ;  /* 0x0000000311ff7812 */ /* 0x000fe4000780c0ff */
[----:B------:R-:W-:-:S03]  /*25d80*/  LEA R4, R21, R4, 0x4 ;  /* 0x0000000415047211 */ /* 0x000fc600078e20ff */
[----:B------:R1:W2:Y:S04]  /*25d90*/  LDS.128 R76, [R2] ;  /* 0x00000000024c7984 */ /* 0x0002a80000000c00 */
[----:B------:R1:W3:Y:S04]  /*25da0*/  LDS.128 R72, [R2+0x800] ;  /* 0x0008000002487984 */ /* 0x0002e80000000c00 */
        /* <DEDUP_REMOVED lines=13> */
[----:B----4-:R-:W-:-:S04]  /*25e80*/  IMAD R18, R18, UR8, R239 ;  /* 0x0000000812127c24 */ /* 0x010fc8000f8e02ef */
[----:B------:R-:W-:Y:S02]  /*25e90*/  IMAD R5, R18, R25, R242 ;  /* 0x0000001912057224 */ /* 0x000fe400078e02f2 */
[----:B------:R4:W1:Y:S02]  /*25ea0*/  LDS.128 R24, [R2+0x6800] ;  /* 0x0068000002187984 */ /* 0x0008640000000c00 */
[----:B------:R-:W-:Y:S02]  /*25eb0*/  IMAD R5, R19, R5, R10 ;  /* 0x0000000513057224 */ /* 0x000fe400078e020a */
[----:B------:R4:W1:Y:S01]  /*25ec0*/  LDS.128 R16, [R2+0x7800] ;  /* 0x0078000002107984 */ /* 0x0008620000000c00 */
[----:B--23--:R-:W-:Y:S05]  /*25ed0*/  @P0 BRA `(.L_x_4476) ;  /* 0x00000000003c0947 */ /* 0x00cfea0003800000 */
[----:B------:R-:W-:Y:S02]  /*25ee0*/  IMAD R3, R237, -0x40, R240 ;  /* 0xffffffc0ed037824 */ /* 0x000fe400078e02f0 */
[----:B-1--4-:R-:W-:-:S03]  /*25ef0*/  VIADD R2, R4, 0x8 ;  /* 0x0000000804027836 */ /* 0x012fc60000000000 */
[-C--:B------:R-:W-:Y:S02]  /*25f00*/  ISETP.GE.AND P2, PT, R4, R3.reuse, PT ;  /* 0x000000030400720c */ /* 0x080fe40003f46270 */
        /* <DEDUP_REMOVED lines=12> */
.L_x_4476:
[----:B------:R-:W-:Y:S05]  /*25fd0*/  BSYNC B0 ;  /* 0x0000000000007941 */ /* 0x000fea0003800000 */
.L_x_4475:
[----:B------:R-:W-:Y:S01]  /*25fe0*/  IMAD.SHL.U32 R14, R13, 0x4, RZ ;  /* 0x000000040d0e7824 */ /* 0x000fe200078e00ff */
[----:B------:R-:W-:Y:S02]  /*25ff0*/  R2UR UR4, R8 ;  /* 0x00000000080472ca */ /* 0x000fe400000e0000 */
[----:B------:R-:W-:Y:S02]  /*26000*/  R2UR UR5, R9 ;  /* 0x00000000090572ca */ /* 0x000fe400000e0000 */
[----:B--2---:R-:W-:Y:S01]  /*26010*/  SHF.R.S32.HI R15, RZ, 0x1f, R14 ;  /* 0x0000001fff0f7819 */ /* 0x004fe2000001140e */
[----:B------:R-:W-:Y:S02]  /*26020*/  IMAD R237, R237, -0x40, R240 ;  /* 0xffffffc0eded7824 */ /* 0x000fe400078e02f0 */
[----:B------:R-:W-:Y:S02]  /*26030*/  VIADD R10, R0, 0x8 ;  /* 0x00000008000a7836 */ /* 0x000fe40000000000 */
[----:B------:R-:W-:-:S02]  /*26040*/  IMAD R12, R5, R12, RZ ;  /* 0x0000000c050c7224 */ /* 0x000fc400078e02ff */
[----:B------:R-:W-:Y:S01]  /*26050*/  IMAD.WIDE R82, R0, 0x80, R14 ;  /* 0x0000008000527825 */ /* 0x000fe200078e020e */
[----:B------:R-:W-:-:S03]  /*26060*/  ISETP.GE.AND P0, PT, R10, R237, PT ;  /* 0x000000ed0a00720c */ /* 0x000fc60003f06270 */
[----:B-1--4-:R-:W-:Y:S01]  /*26070*/  VIADD R2, R0, 0x18 ;  /* 0x0000001800027836 */ /* 0x012fe20000000000 */
[----:B------:R-:W-:Y:S01]  /*26080*/  IADD3 R10, P2, R82, R12, RZ ;  /* 0x0000000c520a7210 */ /* 0x000fe20007f5e0ff */
[----:B------:R-:W-:Y:S01]  /*26090*/  VIADD R4, R0, 0x10 ;  /* 0x0000001000047836 */ /* 0x000fe20000000000 */
[----:B------:R1:W5:Y:S01]  /*260a0*/  LD.E R6, desc[UR4][R6.64+0xc0] ;  /* 0x0000c00406067980 */ /* 0x000362000c101900 */
[----:B------:R-:W-:Y:S01]  /*260b0*/  BSSY B0, `(.L_x_4477) ;  /* 0x000001b000007945 */ /* 0x000fe20003800000 */
[----:B------:R-:W-:Y:S02]  /*260c0*/  LEA.HI.X.SX32 R3, R12, R83, 0x1, P2 ;  /* 0x000000530c037211 */ /* 0x000fe400010f0eff */
[----:B------:R-:W-:Y:S02]  /*260d0*/  LEA R12, P2, R10, R80, 0x2 ;  /* 0x000000500a0c7211 */ /* 0x000fe400078410ff */
[----:B------:R-:W-:Y:S01]  /*260e0*/  ISETP.GE.AND P6, PT, R2, R237, PT ;  /* 0x000000ed0200720c */ /* 0x000fe20003fc6270 */
[----:B------:R-:W-:Y:S01]  /*260f0*/  VIADD R2, R0, 0x20 ;  /* 0x0000002000027836 */ /* 0x000fe20000000000 */
[----:B------:R-:W-:Y:S01]  /*26100*/  LEA.HI.X R13, R10, R81, R3, 0x2, P2 ;  /* 0x000000510a0d7211 */ /* 0x000fe200010f1403 */
[----:B------:R-:W-:Y:S01]  /*26110*/  VIADD R3, R14, 0x40 ;  /* 0x000000400e037836 */ /* 0x000fe20000000000 */
[----:B------:R-:W-:-:S02]  /*26120*/  ISETP.GE.AND P2, PT, R0, R237, PT ;  /* 0x000000ed0000720c */ /* 0x000fc40003f46270 */
[-C--:B------:R-:W-:Y:S01]  /*26130*/  ISETP.GE.AND P1, PT, R4, R237.reuse, PT ;  /* 0x000000ed0400720c */ /* 0x080fe20003f26270 */
[----:B------:R-:W-:Y:S01]  /*26140*/  VIADD R4, R0, 0x28 ;  /* 0x0000002800047836 */ /* 0x000fe20000000000 */
[-C--:B------:R-:W-:Y:S01]  /*26150*/  ISETP.GE.AND P5, PT, R2, R237.reuse, PT ;  /* 0x000000ed0200720c */ /* 0x080fe20003fa6270 */
[C---:B------:R-:W-:Y:S02]  /*26160*/  VIADD R2, R0.reuse, 0x30 ;  /* 0x0000003000027836 */ /* 0x040fe40000000000 */
[----:B------:R-:W-:Y:S01]  /*26170*/  VIADD R0, R0, 0x38 ;  /* 0x0000003800007836 */ /* 0x000fe20000000000 */
[-C--:B------:R-:W-:Y:S02]  /*26180*/  ISETP.GE.AND P4, PT, R4, R237.reuse, PT ;  /* 0x000000ed0400720c */ /* 0x080fe40003f86270 */
[----:B------:R-:W-:-:S03]  /*26190*/  ISETP.GE.AND P3, PT, R2, R237, PT ;  /* 0x000000ed0200720c */ /* 0x000fc60003f66270 */
[----:B------:R-:W-:Y:S10]  /*261a0*/  @P2 BRA `(.L_x_4478) ;  /* 0x00000000002c2947 */ /* 0x000ff40003800000 */
[----:B-----5:R-:W-:-:S13]  /*261b0*/  ISETP.GE.AND P2, PT, R14, R6, PT ;  /* 0x000000060e00720c */ /* 0x020fda0003f46270 */
[C---:B------:R-:W-:Y:S02]  /*261c0*/  @!P2 R2UR UR10, R8.reuse ;  /* 0x00000000080aa2ca */ /* 0x040fe400000e0000 */
[C---:B------:R-:W-:Y:S02]  /*261d0*/  @!P2 R2UR UR11, R9.reuse ;  /* 0x00000000090ba2ca */ /* 0x040fe400000e0000 */
[----:B------:R-:W-:Y:S02]  /*261e0*/  @!P2 R2UR UR4, R8 ;  /* 0x000000000804a2ca */ /* 0x000fe400000e0000 */
[----:B------:R-:W-:-:S09]  /*261f0*/  @!P2 R2UR UR5, R9 ;  /* 0x000000000905a2ca */ /* 0x000fd200000e0000 */
[----:B------:R2:W-:Y:S04]  /*26200*/  @!P2 ST.E.64 desc[UR10][R12.64], R76 ;  /* 0x0000004c0c00a985 */ /* 0x0005e8000c101b0a */
[----:B------:R2:W-:Y:S01]  /*26210*/  @!P2 ST.E.64 desc[UR4][R12.64+0x8], R78 ;  /* 0x0000084e0c00a985 */ /* 0x0005e2000c101b04 */
[----:B------:R-:W-:-:S13]  /*26220*/  ISETP.GE.AND P2, PT, R3, R6, PT ;  /* 0x000000060300720c */ /* 0x000fda0003f46270 */
[----:B------:R-:W-:Y:S02]  /*26230*/  @!P2 R2UR UR4, R8 ;  /* 0x000000000804a2ca */ /* 0x000fe400000e0000 */
[----:B------:R-:W-:-:S13]  /*26240*/  @!P2 R2UR UR5, R9 ;  /* 0x000000000905a2ca */ /* 0x000fda00000e0000 */
[----:B------:R2:W-:Y:S02]  /*26250*/  @!P2 ST.E.128 desc[UR4][R12.64+0x100], R44 ;  /* 0x0001002c0c00a985 */ /* 0x0005e4000c101d04 */
.L_x_4478:
[----:B------:R-:W-:Y:S05]  /*26260*/  BSYNC B0 ;  /* 0x0000000000007941 */ /* 0x000fea0003800000 */
.L_x_4477:
        /* <DEDUP_REMOVED lines=10> */
[----:B------:R3:W-:Y:S02]  /*26310*/  @!P0 ST.E.128 desc[UR4][R12.64+0x1100], R40 ;  /* 0x001100280c008985 */ /* 0x0007e4000c101d04 */
.L_x_4480:
[----:B------:R-:W-:Y:S05]  /*26320*/  BSYNC B0 ;  /* 0x0000000000007941 */ /* 0x000fea0003800000 */
.L_x_4479:
        /* <DEDUP_REMOVED lines=8> */
[----:B------:R4:W-:Y:S04]  /*263b0*/  @!P1 ST.E.128 desc[UR10][R12.64+0x2000], R68 ;  /* 0x002000440c009985 */ /* 0x0009e8000c101d0a */
[----:B------:R4:W-:Y:S02]  /*263c0*/  @!P0 ST.E.128 desc[UR4][R12.64+0x2100], R36 ;  /* 0x002100240c008985 */ /* 0x0009e4000c101d04 */
.L_x_4482:
[----:B------:R-:W-:Y:S05]  /*263d0*/  BSYNC B0 ;  /* 0x0000000000007941 */ /* 0x000fea0003800000 */
.L_x_4481:
        /* <DEDUP_REMOVED lines=10> */
.L_x_4484:
[----:B------:R-:W-:Y:S05]  /*26480*/  BSYNC B0 ;  /* 0x0000000000007941 */ /* 0x000fea0003800000 */
.L_x_4483:
        /* <DEDUP_REMOVED lines=10> */
.L_x_4486:
[----:B------:R-:W-:Y:S05]  /*26530*/  BSYNC B0 ;  /* 0x0000000000007941 */ /* 0x000fea0003800000 */
.L_x_4485:
        /* <DEDUP_REMOVED lines=10> */
.L_x_4488:
[----:B------:R-:W-:Y:S05]  /*265e0*/  BSYNC B0 ;  /* 0x0000000000007941 */ /* 0x000fea0003800000 */
.L_x_4487:
        /* <DEDUP_REMOVED lines=10> */
.L_x_4490:
[----:B------:R-:W-:Y:S05]  /*26690*/  BSYNC B0 ;  /* 0x0000000000007941 */ /* 0x000fea0003800000 */
.L_x_4489:
[----:B------:R-:W-:-:S04]  /*266a0*/  MOV R239, 0x0 ;  /* 0x0000000000ef7802 */ /* 0x000fc80000000f00 */
[----:B-12345:R-:W-:Y:S05]  /*266b0*/  @P2 RET.REL.NODEC R238 `(_ZN5flash24flash_fwd_splitkv_kernelI23Flash_fwd_kernel_traitsILi128ELi64ELi128ELi4ELb0ELb0EN7cutlass10bfloat16_tE19Flash_kernel_traitsILi128ELi64ELi128ELi4ES3_EELb1ELb0ELb1ELb0ELb0ELb0ELb1ELb1EEEvNS_16Flash_fwd_paramsE) ;  /* 0xfffffd98ee502950 */ /* 0x03efea0003c3ffff */
[-C--:B------:R-:W-:Y:S01]  /*266c0*/  ISETP.GE.AND P1, PT, R14, R6.reuse, PT ;  /* 0x000000060e00720c */ /* 0x080fe20003f26270 */
[----:B------:R-:W-:Y:S01]  /*266d0*/  IMAD.MOV.U32 R239, RZ, RZ, 0x0 ;  /* 0x00000000ffef7424 */ /* 0x000fe200078e00ff */
[----:B------:R-:W-:-:S11]  /*266e0*/  ISETP.GE.AND P0, PT, R3, R6, PT ;  /* 0x000000060300720c */ /* 0x000fd60003f06270 */
[----:B------:R-:W-:Y:S02]  /*266f0*/  @!P1 R2UR UR4, R8 ;  /* 0x00000000080492ca */ /* 0x000fe400000e0000 */
[----:B------:R-:W-:-:S13]  /*26700*/  @!P1 R2UR UR5, R9 ;  /* 0x00000000090592ca */ /* 0x000fda00000e0000 */
[----:B------:R1:W-:Y:S02]  /*26710*/  @!P1 ST.E.128 desc[UR4][R12.64+0x7000], R48 ;  /* 0x007000300c009985 */ /* 0x0003e4000c101d04 */
[----:B-1----:R-:W-:Y:S05]  /*26720*/  @P0 RET.REL.NODEC R238 `(_ZN5flash24flash_fwd_splitkv_kernelI23Flash_fwd_kernel_traitsILi128ELi64ELi128ELi4ELb0ELb0EN7cutlass10bfloat16_tE19Flash_kernel_traitsILi128ELi64ELi128ELi4ES3_EELb1ELb0ELb1ELb0ELb0ELb0ELb1ELb1EEEvNS_16Flash_fwd_paramsE) ;  /* 0xfffffd98ee340950 */ /* 0x002fea0003c3ffff */
[----:B------:R-:W-:Y:S01]  /*26730*/  R2UR UR4, R8 ;  /* 0x00000000080472ca */ /* 0x000fe200000e0000 */
[----:B------:R-:W-:Y:S01]  /*26740*/  IMAD.MOV.U32 R239, RZ, RZ, 0x0 ;  /* 0x00000000ffef7424 */ /* 0x000fe200078e00ff */
[----:B------:R-:W-:-:S13]  /*26750*/  R2UR UR5, R9 ;  /* 0x00000000090572ca */ /* 0x000fda00000e0000 */
[----:B------:R1:W-:Y:S02]  /*26760*/  ST.E.128 desc[UR4][R12.64+0x7100], R16 ;  /* 0x007100100c007985 */ /* 0x0003e4000c101d04 */
[----:B-1----:R-:W-:Y:S05]  /*26770*/  RET.REL.NODEC R238 `(_ZN5flash24flash_fwd_splitkv_kernelI23Flash_fwd_kernel_traitsILi128ELi64ELi128ELi4ELb0ELb0EN7cutlass10bfloat16_tE19Flash_kernel_traitsILi128ELi64ELi128ELi4ES3_EELb1ELb0ELb1ELb0ELb0ELb0ELb1ELb1EEEvNS_16Flash_fwd_paramsE) ;  /* 0xfffffd98ee207950 */ /* 0x002fea0003c3ffff */
.L_x_4474:
[----:B------:R-:W-:Y:S01]  /*26780*/  MOV R13, 0x2 ;  /* 0x00000002000d7802 */ /* 0x000fe20000000f00 */
[----:B------:R-:W-:Y:S01]  /*26790*/  IMAD.MOV.U32 R10, RZ, RZ, 0x1f ;  /* 0x0000001fff0a7424 */ /* 0x000fe200078e00ff */
[----:B------:R-:W-:-:S07]  /*267a0*/  MOV R12, 0xffffffff ;  /* 0xffffffff000c7802 */ /* 0x000fce0000000f00 */
[----:B-1---5:R-:W-:Y:S05]  /*267b0*/  WARPSYNC.COLLECTIVE R12, `(.L_x_4491) ;  /* 0x000000000c087348 */ /* 0x022fea0003c00000 */
[----:B------:R2:W3:Y:S02]  /*267c0*/  SHFL.BFLY P0, R16, R248, R13, R10 ;  /* 0x0c00000df8107389 */ /* 0x0004e4000000000a */
[----:B-123-5:R-:W-:Y:S01]  /*267d0*/  ENDCOLLECTIVE ;  /* 0x000000000000791b */ /* 0x02efe20003800000 */
.L_x_4491:
[----:B------:R-:W-:Y:S02]  /*267e0*/  IMAD.MOV.U32 R11, RZ, RZ, R16 ;  /* 0x000000ffff0b7224 */ /* 0x000fe400078e0010 */
[----:B------:R-:W-:Y:S02]  /*267f0*/  IMAD.MOV.U32 R13, RZ, RZ, 0x1 ;  /* 0x00000001ff0d7424 */ /* 0x000fe400078e00ff */
[----:B------:R-:W-:-:S05]  /*26800*/  FADD.FTZ R14, R11, R248 ;  /* 0x000000f80b0e7221 */ /* 0x000fca0000010000 */
[----:B------:R-:W-:-:S07]  /*26810*/  MOV R248, R14 ;  /* 0x0000000e00f87202 */ /* 0x000fce0000000f00 */
[----:B------:R-:W-:Y:S05]  /*26820*/  WARPSYNC.COLLECTIVE R12, `(.L_x_4492) ;  /* 0x000000000c087348 */ /* 0x000fea0003c00000 */
[----:B------:R1:W2:Y:S02]  /*26830*/  SHFL.BFLY P0, R16, R248, R13, R10 ;  /* 0x0c00000df8107389 */ /* 0x0002a4000000000a */
[----:B-12---:R-:W-:Y:S01]  /*26840*/  ENDCOLLECTIVE ;  /* 0x000000000000791b */ /* 0x006fe20003800000 */
.L_x_4492:
[----:B------:R-:W-:Y:S01]  /*26850*/  MOV R248, R247 ;  /* 0x000000f700f87202 */ /* 0x000fe20000000f00 */
[----:B------:R-:W-:Y:S01]  /*26860*/  IMAD.MOV.U32 R13, RZ, RZ, 0x2 ;  /* 0x00000002ff0d7424 */ /* 0x000fe200078e00ff */
[----:B------:R-:W-:-:S07]  /*26870*/  MOV R11, R16 ;  /* 0x00000010000b7202 */ /* 0x000fce0000000f00 */
[----:B------:R-:W-:Y:S05]  /*26880*/  WARPSYNC.COLLECTIVE R12, `(.L_x_4493) ;  /* 0x000000000c087348 */ /* 0x000fea0003c00000 */
[----:B------:R1:W2:Y:S02]  /*26890*/  SHFL.BFLY P0, R16, R248, R13, R10 ;  /* 0x0c00000df8107389 */ /* 0x0002a4000000000a */
[----:B-12---:R-:W-:Y:S01]  /*268a0*/  ENDCOLLECTIVE ;  /* 0x000000000000791b */ /* 0x006fe20003800000 */
.L_x_4493:
[----:B------:R-:W-:Y:S01]  /*268b0*/  FADD.FTZ R11, R14, R11 ;  /* 0x0000000b0e0b7221 */ /* 0x000fe20000010000 */
[----:B------:R-:W-:Y:S01]  /*268c0*/  FADD.FTZ R15, R16, R247 ;  /* 0x000000f7100f7221 */ /* 0x000fe20000010000 */
[----:B------:R-:W-:-:S04]  /*268d0*/  MOV R13, 0x1 ;  /* 0x00000001000d7802 */ /* 0x000fc80000000f00 */
[----:B------:R-:W-:-:S07]  /*268e0*/  MOV R248, R15 ;  /* 0x0000000f00f87202 */ /* 0x000fce0000000f00 */
[----:B------:R-:W-:Y:S05]  /*268f0*/  WARPSYNC.COLLECTIVE R12, `(.L_x_4494) ;  /* 0x000000000c087348 */ /* 0x000fea0003c00000 */
[----:B------:R1:W2:Y:S02]  /*26900*/  SHFL.BFLY P0, R16, R248, R13, R10 ;  /* 0x0c00000df8107389 */ /* 0x0002a4000000000a */
[----:B-12---:R-:W-:Y:S01]  /*26910*/  ENDCOLLECTIVE ;  /* 0x000000000000791b */ /* 0x006fe20003800000 */
.L_x_4494:
[----:B------:R-:W-:Y:S05]  /*26920*/  BRA `(.L_x_4495) ;  /* 0xffffffe800447947 */ /* 0x000fea000383ffff */
.L_x_4496:
        /* <DEDUP_REMOVED lines=13> */
.L_x_8442:


//--------------------- .text._ZN5flash24flash_fwd_splitkv_kernelI23Flash_fwd_kernel_traitsILi128ELi64ELi128ELi4ELb0ELb0EN7cutlass10bfloat16_tE19Flash_kernel_traitsILi128ELi64ELi128ELi4ES3_EELb1ELb0ELb1ELb0ELb0ELb1ELb1ELb1EEEvNS_16Flash_fwd_paramsE --------------------------
	.section	.text._ZN5flash24flash_fwd_splitkv_kernelI23Flash_fwd_kernel_traitsILi128ELi64ELi128ELi4ELb0ELb0EN7cutlass10bfloat16_tE19Flash_kernel_traitsILi128ELi64ELi128ELi4ES3_EELb1ELb0ELb1ELb0ELb0ELb1ELb1ELb1EEEvNS_16Flash_fwd_paramsE,"ax",@progbits
	.align	128
        .global         _ZN5flash24flash_fwd_splitkv_kernelI23Flash_fwd_kernel_traitsILi128ELi64ELi128ELi4ELb0ELb0EN7cutlass10bfloat16_tE19Flash_kernel_traitsILi128ELi64ELi128ELi4ES3_EELb1ELb0ELb1ELb0ELb0ELb1ELb1ELb1EEEvNS_16Flash_fwd_paramsE
        .type           _ZN5flash24flash_fwd_splitkv_kernelI23Flash_fwd_kernel_traitsILi128ELi64ELi128ELi4ELb0ELb0EN7cutlass10bfloat16_tE19Flash_kernel_traitsILi128ELi64ELi128ELi4ES3_EELb1ELb0ELb1ELb0ELb0ELb1ELb1ELb1EEEvNS_16Flash_fwd_paramsE,@function
        .size           _ZN5flash24flash_fwd_splitkv_kernelI23Flash_fwd_kernel_traitsILi128ELi64ELi128ELi4ELb0ELb0EN7cutlass10bfloat16_tE19Flash_kernel_traitsILi128ELi64ELi128ELi4ES3_EELb1ELb0ELb1ELb0ELb0ELb1ELb1ELb1EEEvNS_16Flash_fwd_paramsE,(.L_x_8443 - _ZN5flash24flash_fwd_splitkv_kernelI23Flash_fwd_kernel_traitsILi128ELi64ELi128ELi4ELb0ELb0EN7cutlass10bfloat16_tE19Flash_kernel_traitsILi128ELi64ELi128ELi4ES3_EELb1ELb0ELb1ELb0ELb0ELb1ELb1ELb1EEEvNS_16Flash_fwd_paramsE)
        .other          _ZN5flash24flash_fwd_splitkv_kernelI23Flash_fwd_kernel_traitsILi128ELi64ELi128ELi4ELb0ELb0EN7cutlass10bfloat16_tE19Flash_kernel_traitsILi128ELi64ELi128ELi4ES3_EELb1ELb0ELb1ELb0ELb0ELb1ELb1ELb1EEEvNS_16Flash_fwd_paramsE,@"STO_CUDA_ENTRY STV_DEFAULT"
_ZN5flash24flash_fwd_splitkv_kernelI23Flash_fwd_kernel_traitsILi128ELi64ELi128ELi4ELb0ELb0EN7cutlass10bfloat16_tE19Flash_kernel_traitsILi128ELi64ELi128ELi4ES3_EELb1ELb0ELb1ELb0ELb0ELb1ELb1ELb1EEEvNS_16Flash_fwd_paramsE:
.text._ZN5flash24flash_fwd_splitkv_kernelI23Flash_fwd_kernel_traitsILi128ELi64ELi128ELi4ELb0ELb0EN7cutlass10bfloat16_tE19Flash_kernel_traitsILi128ELi64ELi128ELi4ES3_EELb1ELb0ELb1ELb0ELb0ELb1ELb1ELb1EEEvNS_16Flash_fwd_paramsE:
        /* <DEDUP_REMOVED lines=9> */
[----:B------:R-:W2:Y:S08]  /*0090*/  LDC R5, c[0x0][0x10] ;  /* 0x00000400ff057b82 */ /* 0x000eb00000000800 */
[----:B------:R-:W2:Y:S01]  /*00a0*/  LDC.64 R10, c[0x0][0x198] ;  /* 0x00006600ff0a7b82 */ /* 0x000ea20000000a00 */
[----:B-1----:R-:W1:Y:S02]  /*00b0*/  MUFU.RCP R2, R2 ;  /* 0x0000000200027308 */ /* 0x002e640000001000 */
[----:B-1----:R-:W-:-:S06]  /*00c0*/  VIADD R2, R2, 0xffffffe ;  /* 0x0ffffffe02027836 */ /* 0x002fcc0000000000 */
[----:B------:R-:W1:Y:S02]  /*00d0*/  F2I.FTZ.U32.TRUNC.NTZ R3, R2 ;  /* 0x0000000200037305 */ /* 0x000e64000021f000 */
[----:B-1----:R-:W-:-:S04]  /*00e0*/  IMAD.MOV R2, RZ, RZ, -R3 ;  /* 0x000000ffff027224 */ /* 0x002fc800078e0a03 */
        /* <DEDUP_REMOVED lines=13> */
[----:B--2-4-:R-:W-:Y:S02]  /*01c0*/  IMAD R244, R0, R244, UR4 ;  /* 0x0000000400f47e24 */ /* 0x014fe4000f8e02f4 */
[----:B------:R-:W-:Y:S05]  /*01d0*/  CALL.REL.NOINC `($_ZN5flash24flash_fwd_splitkv_kernelI23Flash_fwd_kernel_traitsILi128ELi64ELi128ELi4ELb0ELb0EN7cutlass10bfloat16_tE19Flash_kernel_traitsILi128ELi64ELi128ELi4ES3_EELb1ELb0ELb1ELb0ELb0ELb1ELb1ELb1EEEvNS_16Flash_fwd_paramsE$_ZN5flash30compute_attn_1rowblock_splitkvI23Flash_fwd_kernel_traitsILi128ELi64ELi128ELi4ELb0ELb0EN7cutlass10bfloat16_tE19Flash_kernel_traitsILi128ELi64ELi128ELi4ES3_EELb1ELb0ELb1ELb0ELb0ELb1ELb1ELb1ENS_16Flash_fwd_paramsEEEvRKT8_iiiii) ;  /* 0x0000000000087944 */ /* 0x000fea0003c00000 */
[----:B------:R-:W-:Y:S05]  /*01e0*/  BSYNC B4 ;  /* 0x0000000000047941 */ /* 0x000fea0003800000 */
.L_x_4497:
[----:B------:R-:W-:Y:S05]  /*01f0*/  EXIT ;  /* 0x000000000000794d */ /* 0x000fea0003800000 */
        .type           $_ZN5flash24flash_fwd_splitkv_kernelI23Flash_fwd_kernel_traitsILi128ELi64ELi128ELi4ELb0ELb0EN7cutlass10bfloat16_tE19Flash_kernel_traitsILi128ELi64ELi128ELi4ES3_EELb1ELb0ELb1ELb0ELb0ELb1ELb1ELb1EEEvNS_16Flash_fwd_paramsE$_ZN5flash30compute_attn_1rowblock_splitkvI23Flash_fwd_kernel_traitsILi128ELi64ELi128ELi4ELb0ELb0EN7cutlass10bfloat16_tE19Flash_kernel_traitsILi128ELi64ELi128ELi4ES3_EELb1ELb0ELb1ELb0ELb0ELb1ELb1ELb1ENS_16Flash_fwd_paramsEEEvRKT8_iiiii,@function
        .size           $_ZN5flash24flash_fwd_splitkv_kernelI23Flash_fwd_kernel_traitsILi128ELi64ELi128ELi4ELb0ELb0EN7cutlass10bfloat16_tE19Flash_kernel_traitsILi128ELi64ELi128ELi4ES3_EELb1ELb0ELb1ELb0ELb0ELb1ELb1ELb1EEEvNS_16Flash_fwd_paramsE$_ZN5flash30compute_attn_1rowblock_splitkvI23Flash_fwd_kernel_traitsILi128ELi64ELi128ELi4ELb0ELb0EN7cutlass10bfloat16_tE19Flash_kernel_traitsILi128ELi64ELi128ELi4ES3_EELb1ELb0ELb1ELb0ELb0ELb1ELb1ELb1ENS_16Flash_fwd_paramsEEEvRKT8_iiiii,(.L_x_8443 - $_ZN5flash24flash_fwd_splitkv_kernelI23Flash_fwd_kernel_traitsILi128ELi64ELi128ELi4ELb0ELb0EN7cutlass10bfloat16_tE19Flash_kernel_traitsILi128ELi64ELi128ELi4ES3_EELb1ELb0ELb1ELb0ELb0ELb1ELb1ELb1EEEvNS_16Flash_fwd_paramsE$_ZN5flash30compute_attn_1rowblock_splitkvI23Flash_fwd_kernel_traitsILi128ELi64ELi128ELi4ELb0ELb0EN7cutlass10bfloat16_tE19Flash_kernel_traitsILi128ELi64ELi128ELi4ES3_EELb1ELb0ELb1ELb0ELb0ELb1ELb1ELb1ENS_16Flash_fwd_paramsEEEvRKT8_iiiii)
$_ZN5flash24flash_fwd_splitkv_kernelI23Flash_fwd_kernel_traitsILi128ELi64ELi128ELi4ELb0ELb0EN7cutlass10bfloat16_tE19Flash_kernel_traitsILi128ELi64ELi128ELi4ES3_EELb1ELb0ELb1ELb0ELb0ELb1ELb1ELb1EEEvNS_16Flash_fwd_paramsE$_ZN5flash30compute_attn_1rowblock_splitkvI23Flash_fwd_kernel_traitsILi128ELi64ELi128ELi4ELb0ELb0EN7cutlass10bfloat16_tE19Flash_kernel_traitsILi128ELi64ELi128ELi4ES3_EELb1ELb0ELb1ELb0ELb0ELb1ELb1ELb1ENS_16Flash_fwd_paramsEEEvRKT8_iiiii:
        /* <DEDUP_REMOVED lines=27> */
.L_x_4499:
[----:B------:R-:W-:Y:S05]  /*03b0*/  BSYNC B0 ;  /* 0x0000000000007941 */ /* 0x000fea0003800000 */
.L_x_4498:
        /* <DEDUP_REMOVED lines=8> */
.L_x_4501:
[----:B------:R2:W5:Y:S02]  /*0440*/  LD.E R62, desc[UR6][R10.64+0xb8] ;  /* 0x0000b8060a3e7980 */ /* 0x000564000c101900 */
.L_x_4502:
[----:B------:R-:W-:Y:S05]  /*0450*/  BSYNC B0 ;  /* 0x0000000000007941 */ /* 0x000fea0003800000 */
.L_x_4500:
        /* <DEDUP_REMOVED lines=10> */
.L_x_4504:
[----:B------:R-:W3:Y:S01]  /*0500*/  LD.E.64 R2, desc[UR6][R10.64+0x108] ;  /* 0x000108060a027980 */ /* 0x000ee2000c101b00 */
[----:B------:R-:W-:Y:S01]  /*0510*/  BSSY B0, `(.L_x_4506) ;  /* 0x0000006000007945 */ /* 0x000fe20003800000 */
[----:B------:R-:W-:Y:S01]  /*0520*/  IMAD.MOV.U32 R52, RZ, RZ, RZ ;  /* 0x000000ffff347224 */ /* 0x000fe200078e00ff */
[----:B---3--:R-:W-:-:S04]  /*0530*/  ISETP.NE.U32.AND P0, PT, R2, RZ, PT ;  /* 0x000000ff0200720c */ /* 0x008fc80003f05070 */
[----:B------:R-:W-:-:S13]  /*0540*/  ISETP.NE.AND.EX P0, PT, R3, RZ, PT, P0 ;  /* 0x000000ff0300720c */ /* 0x000fda0003f05300 */
[----:B------:R-:W-:Y:S05]  /*0550*/  @!P0 BRA `(.L_x_4507) ;  /* 0x0000000000048947 */ /* 0x000fea0003800000 */
[----:B------:R1:W5:Y:S02]  /*0560*/  LD.E R52, desc[UR6][R10.64+0xbc] ;  /* 0x0000bc060a347980 */ /* 0x000364000c101900 */
.L_x_4507:
[----:B------:R-:W-:Y:S05]  /*0570*/  BSYNC B0 ;  /* 0x0000000000007941 */ /* 0x000fea0003800000 */
.L_x_4506:
[----:B-----5:R-:W-:Y:S02]  /*0580*/  IADD3 R52, R62, R52, RZ ;  /* 0x000000343e347210 */ /* 0x020fe40007ffe0ff */
.L_x_4505:
[----:B------:R-:W-:Y:S05]  /*0590*/  BSYNC B1 ;  /* 0x0000000000017941 */ /* 0x000fea0003800000 */
.L_x_4503:
[----:B------:R-:W-:Y:S01]  /*05a0*/  IMAD.SHL.U32 R55, R242, 0x40, RZ ;  /* 0x00000040f2377824 */ /* 0x000fe200078e00ff */
[----:B------:R-:W-:Y:S01]  /*05b0*/  MOV R2, R241 ;  /* 0x000000f100027202 */ /* 0x000fe20000000f00 */
[----:B------:R-:W-:-:S03]  /*05c0*/  IMAD.MOV.U32 R3, RZ, RZ, 0x0 ;  /* 0x00000000ff037424 */ /* 0x000fc600078e00ff */
[----:B------:R-:W-:-:S13]  /*05d0*/  ISETP.GT.AND P0, PT, R243, R55, PT ;  /* 0x00000037f300720c */ /* 0x000fda0003f04270 */
[----:B-12---:R-:W-:Y:S05]  /*05e0*/  @!P0 RET.REL.NODEC R2 `(_ZN5flash24flash_fwd_splitkv_kernelI23Flash_fwd_kernel_traitsILi128ELi64ELi128ELi4ELb0ELb0EN7cutlass10bfloat16_tE19Flash_kernel_traitsILi128ELi64ELi128ELi4ES3_EELb1ELb0ELb1ELb0ELb0ELb1ELb1ELb1EEEvNS_16Flash_fwd_paramsE) ;  /* 0xfffffff802848950 */ /* 0x006fea0003c3ffff */
        /* <DEDUP_REMOVED lines=64> */
[C---:B------:R-:W-:Y:S02]  /*09f0*/  VIADD R4, R8.reuse, 0x8 ;  /* 0x0000000808047836 */ /* 0x040fe40000000000 */
        /* <DEDUP_REMOVED lines=26> */
.L_x_4510:
[----:B------:R-:W-:Y:S05]  /*0ba0*/  BSYNC B0 ;  /* 0x0000000000007941 */ /* 0x000fea0003800000 */
.L_x_4509:
        /* <DEDUP_REMOVED lines=8> */
.L_x_4512:
[----:B------:R-:W-:Y:S05]  /*0c30*/  BSYNC B0 ;  /* 0x0000000000007941 */ /* 0x000fea0003800000 */
.L_x_4511:
        /* <DEDUP_REMOVED lines=8> */
.L_x_4514:
[----:B------:R-:W-:Y:S05]  /*0cc0*/  BSYNC B0 ;  /* 0x0000000000007941 */ /* 0x000fea0003800000 */
.L_x_4513:
        /* <DEDUP_REMOVED lines=8> */
.L_x_4516:
[----:B------:R-:W-:Y:S05]  /*0d50*/  BSYNC B0 ;  /* 0x0000000000007941 */ /* 0x000fea0003800000 */
.L_x_4515:
[----:B------:R-:W-:Y:S01]  /*0d60*/  BSSY B0, `(.L_x_4517) ;  /* 0x0000007000007945 */ /* 0x000fe20003800000 */
[----:B------:R-:W-:-:S03]  /*0d70*/  ISETP.GE.AND P1, PT, R2, R55, PT ;  /* 0x000000370200720c */ /* 0x000fc60003f26270 */
[----:B------:R-:W-:Y:S10]  /*0d80*/  @P5 BRA `(.L_x_4518) ;  /* 0x0000000000105947 */ /* 0x000ff40003800000 */
[----:B-----5:R-:W-:-:S13]  /*0d90*/  ISETP.GE.AND P5, PT, R14, R10, PT ;  /* 0x0000000a0e00720c */ /* 0x020fda0003fa6270 */
[----:B------:R1:W-:Y:S01]  /*0da0*/  @!P5 ST.E.128 desc[UR6][R6.64+0x4000], RZ ;  /* 0x004000ff0600d985 */ /* 0x0003e2000c101d06 */
[----:B------:R-:W-:-:S13]  /*0db0*/  ISETP.GE.AND P5, PT, R0, R10, PT ;  /* 0x0000000a0000720c */ /* 0x000fda0003fa6270 */
[----:B------:R1:W-:Y:S02]  /*0dc0*/  @!P5 ST.E.128 desc[UR6][R6.64+0x4100], RZ ;  /* 0x004100ff0600d985 */ /* 0x0003e4000c101d06 */
.L_x_4518:
[----:B------:R-:W-:Y:S05]  /*0dd0*/  BSYNC B0 ;  /* 0x0000000000007941 */ /* 0x000fea0003800000 */
.L_x_4517:
        /* <DEDUP_REMOVED lines=8> */
.L_x_4520:
[----:B------:R-:W-:Y:S05]  /*0e60*/  BSYNC B0 ;  /* 0x0000000000007941 */ /* 0x000fea0003800000 */
.L_x_4519:
[----:B------:R-:W-:Y:S01]  /*0e70*/  BSSY B0, `(.L_x_4521) ;  /* 0x0000007000007945 */ /* 0x000fe20003800000 */
[----:B------:R-:W-:-:S03]  /*0e80*/  ISETP.GE.AND P0, PT, R8, R55, PT ;  /* 0x000000370800720c */ /* 0x000fc60003f06270 */
[----:B------:R-:W-:Y:S10]  /*0e90*/  @P1 BRA `(.L_x_4522) ;  /* 0x0000000000101947 */ /* 0x000ff40003800000 */
[----:B-----5:R-:W-:-:S13]  /*0ea0*/  ISETP.GE.AND P1, PT, R14, R10, PT ;  /* 0x0000000a0e00720c */ /* 0x020fda0003f26270 */
[----:B------:R1:W-:Y:S01]  /*0eb0*/  @!P1 ST.E.128 desc[UR6][R6.64+0x6000], RZ ;  /* 0x006000ff06009985 */ /* 0x0003e2000c101d06 */
[----:B------:R-:W-:-:S13]  /*0ec0*/  ISETP.GE.AND P1, PT, R0, R10, PT ;  /* 0x0000000a0000720c */ /* 0x000fda0003f26270 */
[----:B------:R1:W-:Y:S02]  /*0ed0*/  @!P1 ST.E.128 desc[UR6][R6.64+0x6100], RZ ;  /* 0x006100ff06009985 */ /* 0x0003e4000c101d06 */
.L_x_4522:
[----:B------:R-:W-:Y:S05]  /*0ee0*/  BSYNC B0 ;  /* 0x0000000000007941 */ /* 0x000fea0003800000 */
.L_x_4521:
        /* <DEDUP_REMOVED lines=8> */
.L_x_4524:
[----:B------:R-:W-:Y:S05]  /*0f70*/  BSYNC B0 ;  /* 0x0000000000007941 */ /* 0x000fea0003800000 */
.L_x_4523:
        /* <DEDUP_REMOVED lines=18> */
[----:B-1---5:R-:W-:Y:S05]  /*10a0*/  @P6 RET.REL.NODEC R2 `(_ZN5flash24flash_fwd_splitkv_kernelI23Flash_fwd_kernel_traitsILi128ELi64ELi128ELi4ELb0ELb0EN7cutlass10bfloat16_tE19Flash_kernel_traitsILi128ELi64ELi128ELi4ES3_EELb1ELb0ELb1ELb0ELb0ELb1ELb1ELb1EEEvNS_16Flash_fwd_paramsE) ;  /* 0xffffffec02d46950 */ /* 0x022fea0003c3ffff */
[----:B------:R-:W-:Y:S02]  /*10b0*/  MOV R0, 0xff800000 ;  /* 0xff80000000007802 */ /* 0x000fe40000000f00 */
[----:B------:R-:W-:Y:S02]  /*10c0*/  MOV R2, R241 ;  /* 0x000000f100027202 */ /* 0x000fe40000000f00 */
[----:B------:R-:W-:Y:S01]  /*10d0*/  MOV R3, 0x0 ;  /* 0x0000000000037802 */ /* 0x000fe20000000f00 */
[----:B------:R1:W-:Y:S03]  /*10e0*/  ST.E desc[UR6][R4.64+0xe0], R0 ;  /* 0x0000e00004007985 */ /* 0x0003e6000c101906 */
[----:B-1----:R-:W-:Y:S05]  /*10f0*/  RET.REL.NODEC R2 `(_ZN5flash24flash_fwd_splitkv_kernelI23Flash_fwd_kernel_traitsILi128ELi64ELi128ELi4ELb0ELb0EN7cutlass10bfloat16_tE19Flash_kernel_traitsILi128ELi64ELi128ELi4ES3_EELb1ELb0ELb1ELb0ELb0ELb1ELb1ELb1EEEvNS_16Flash_fwd_paramsE) ;  /* 0xffffffec02c07950 */ /* 0x002fea0003c3ffff */
.L_x_4508:
        /* <DEDUP_REMOVED lines=87> */
[----:B------:R-:W-:-:S04]  /*1670*/  @!P1 LOP3.LUT R12, RZ, R6, RZ, 0x33, !PT ;  /* 0x00000006ff0c9212 */ /* 0x000fc800078e33ff */
[----:B------:R-:W-:Y:S02]  /*1680*/  SHF.R.S32.HI R9, RZ, 0x1f, R12 ;  /* 0x0000001fff097819 */ /* 0x000fe4000001140c */
[----:B--2---:R-:W-:Y:S01]  /*1690*/  SHF.R.S32.HI R0, RZ, 0x1f, R3 ;  /* 0x0000001fff007819 */ /* 0x004fe20000011403 */
[----:B----4-:R-:W-:-:S04]  /*16a0*/  IMAD R7, R21, R3, RZ ;  /* 0x0000000315077224 */ /* 0x010fc800078e02ff */
[C---:B------:R-:W-:Y:S02]  /*16b0*/  IMAD R7, R20.reuse, R0, R7 ;  /* 0x0000000014077224 */ /* 0x040fe400078e0207 */
[----:B------:R-:W-:-:S04]  /*16c0*/  IMAD.WIDE.U32 R20, R20, R3, RZ ;  /* 0x0000000314147225 */ /* 0x000fc800078e00ff */
[----:B------:R-:W-:Y:S02]  /*16d0*/  IMAD.IADD R21, R21, 0x1, R7 ;  /* 0x0000000115157824 */ /* 0x000fe400078e0207 */
[----:B------:R-:W-:Y:S02]  /*16e0*/  IMAD R7, R49, R5, RZ ;  /* 0x0000000531077224 */ /* 0x000fe400078e02ff */
[----:B------:R-:W-:-:S04]  /*16f0*/  IMAD.WIDE.U32 R20, R5, R48, R20 ;  /* 0x0000003005147225 */ /* 0x000fc800078e0014 */
[----:B------:R-:W-:Y:S02]  /*1700*/  IMAD R7, R48, R8, R7 ;  /* 0x0000000830077224 */ /* 0x000fe400078e0207 */
[-C--:B------:R-:W-:Y:S02]  /*1710*/  IMAD R6, R15, R3.reuse, RZ ;  /* 0x000000030f067224 */ /* 0x080fe400078e02ff */
[----:B------:R-:W-:Y:S02]  /*1720*/  IMAD.IADD R21, R21, 0x1, R7 ;  /* 0x0000000115157824 */ /* 0x000fe400078e0207 */
[----:B------:R-:W-:Y:S02]  /*1730*/  IMAD R7, R17, R12, RZ ;  /* 0x0000000c11077224 */ /* 0x000fe400078e02ff */
[----:B------:R-:W-:-:S04]  /*1740*/  IMAD.WIDE.U32 R22, R14, R3, RZ ;  /* 0x000000030e167225 */ /* 0x000fc800078e00ff */
[----:B------:R-:W-:Y:S02]  /*1750*/  IMAD R7, R16, R9, R7 ;  /* 0x0000000910077224 */ /* 0x000fe400078e0207 */
[----:B------:R-:W-:-:S04]  /*1760*/  IMAD.WIDE.U32 R20, R12, R16, R20 ;  /* 0x000000100c147225 */ /* 0x000fc800078e0014 */
[----:B------:R-:W-:Y:S01]  /*1770*/  IMAD R6, R14, R0, R6 ;  /* 0x000000000e067224 */ /* 0x000fe200078e0206 */
[----:B------:R-:W-:Y:S02]  /*1780*/  MOV R17, R22 ;  /* 0x0000001600117202 */ /* 0x000fe40000000f00 */
[----:B------:R-:W-:Y:S01]  /*1790*/  IADD3 R0, R21, R7, RZ ;  /* 0x0000000715007210 */ /* 0x000fe20007ffe0ff */
[----:B------:R-:W-:Y:S01]  /*17a0*/  IMAD.IADD R13, R23, 0x1, R6 ;  /* 0x00000001170d7824 */ /* 0x000fe200078e0206 */
[----:B------:R-:W-:Y:S01]  /*17b0*/  MOV R3, R20 ;  /* 0x0000001400037202 */ /* 0x000fe20000000f00 */
[----:B------:R-:W-:Y:S05]  /*17c0*/  BRA `(.L_x_4527) ;  /* 0x00000004004c7947 */ /* 0x000fea0003800000 */
.L_x_4526:
        /* <DEDUP_REMOVED lines=22> */
[----:B------:R-:W-:Y:S02]  /*1930*/  IMAD R0, R5, R0, R8 ;  /* 0x0000000005007224 */ /* 0x000fe400078e0208 */
[-C--:B---3--:R-:W-:Y:S01]  /*1940*/  @!P3 IMAD R2, R49, R15.reuse, RZ ;  /* 0x0000000f3102b224 */ /* 0x088fe200078e02ff */
[----:B------:R-:W-:Y:S02]  /*1950*/  @P3 IADD3 R8, R15, R16, RZ ;  /* 0x000000100f083210 */ /* 0x000fe40007ffe0ff */
[----:B------:R-:W-:Y:S01]  /*1960*/  ISETP.GT.U32.AND P0, PT, R3, R0, PT ;  /* 0x000000000300720c */ /* 0x000fe20003f04070 */
[----:B------:R-:W-:-:S04]  /*1970*/  @!P3 IMAD.WIDE.U32 R30, R48, R15, RZ ;  /* 0x0000000f301eb225 */ /* 0x000fc800078e00ff */
[----:B------:R-:W-:Y:S01]  /*1980*/  @!P3 IMAD R2, R7, R48, R2 ;  /* 0x000000300702b224 */ /* 0x000fe200078e0202 */
[----:B-----5:R-:W-:Y:S01]  /*1990*/  @!P3 SHF.R.S32.HI R7, RZ, 0x1f, R14 ;  /* 0x0000001fff07b819 */ /* 0x020fe2000001140e */
[-C--:B------:R-:W-:Y:S02]  /*19a0*/  @P3 IMAD R12, R49, R8.reuse, RZ ;  /* 0x00000008310c3224 */ /* 0x080fe400078e02ff */
[----:B------:R-:W-:Y:S01]  /*19b0*/  @P3 IMAD.WIDE.U32 R28, R48, R8, RZ ;  /* 0x00000008301c3225 */ /* 0x000fe200078e00ff */
[----:B------:R-:W-:-:S03]  /*19c0*/  @!P3 MOV R8, R30 ;  /* 0x0000001e0008b202 */ /* 0x000fc60000000f00 */
[----:B------:R-:W-:Y:S02]  /*19d0*/  @!P3 IMAD.IADD R9, R31, 0x1, R2 ;  /* 0x000000011f09b824 */ /* 0x000fe400078e0202 */
[-C--:B----4-:R-:W-:Y:S02]  /*19e0*/  @!P3 IMAD R2, R25, R14.reuse, RZ ;  /* 0x0000000e1902b224 */ /* 0x090fe400078e02ff */
[----:B------:R-:W-:-:S04]  /*19f0*/  @!P3 IMAD.WIDE.U32 R8, R24, R14, R8 ;  /* 0x0000000e1808b225 */ /* 0x000fc800078e0008 */
[----:B------:R-:W-:Y:S02]  /*1a00*/  @!P3 IMAD R2, R24, R7, R2 ;  /* 0x000000071802b224 */ /* 0x000fe400078e0202 */
[----:B------:R-:W-:Y:S01]  /*1a10*/  @!P0 IMAD.IADD R0, R0, 0x1, -R3 ;  /* 0x0000000100008824 */ /* 0x000fe200078e0a03 */
[----:B------:R-:W-:Y:S01]  /*1a20*/  @P3 MOV R13, R28 ;  /* 0x0000001c000d3202 */ /* 0x000fe20000000f00 */
[----:B------:R-:W-:Y:S01]  /*1a30*/  @P3 IMAD.IADD R12, R29, 0x1, R12 ;  /* 0x000000011d0c3824 */ /* 0x000fe200078e020c */
[----:B------:R-:W-:Y:S02]  /*1a40*/  @!P3 IADD3 R12, R9, R2, RZ ;  /* 0x00000002090cb210 */ /* 0x000fe40007ffe0ff */
[----:B------:R-:W-:Y:S02]  /*1a50*/  @!P3 MOV R13, R8 ;  /* 0x00000008000db202 */ /* 0x000fe40000000f00 */
[----:B------:R-:W-:Y:S02]  /*1a60*/  ISETP.GE.U32.AND P2, PT, R0, R3, PT ;  /* 0x000000030000720c */ /* 0x000fe40003f46070 */
[----:B------:R-:W-:-:S02]  /*1a70*/  LOP3.LUT R13, R13, R12, RZ, 0x3c, !PT ;  /* 0x0000000c0d0d7212 */ /* 0x000fc400078e3cff */
[----:B------:R-:W-:Y:S01]  /*1a80*/  LOP3.LUT R3, R244, R6, RZ, 0x3c, !PT ;  /* 0x00000006f4037212 */ /* 0x000fe200078e3cff */
[----:B------:R-:W-:Y:S01]  /*1a90*/  @!P0 VIADD R5, R5, 0x1 ;  /* 0x0000000105058836 */ /* 0x000fe20000000000 */
[----:B------:R-:W-:Y:S02]  /*1aa0*/  LOP3.LUT R12, R13, R12, RZ, 0x3c, !PT ;  /* 0x0000000c0d0c7212 */ /* 0x000fe400078e3cff */
[----:B------:R-:W-:Y:S02]  /*1ab0*/  ISETP.GE.AND P1, PT, R3, RZ, PT ;  /* 0x000000ff0300720c */ /* 0x000fe40003f26270 */
[----:B------:R-:W-:Y:S02]  /*1ac0*/  ISETP.NE.AND P0, PT, R6, RZ, PT ;  /* 0x000000ff0600720c */ /* 0x000fe40003f05270 */
[----:B------:R-:W-:Y:S02]  /*1ad0*/  LEA R2, R50, 0xffffff80, 0x7 ;  /* 0xffffff8032027811 */ /* 0x000fe400078e38ff */
[----:B------:R-:W-:Y:S01]  /*1ae0*/  LOP3.LUT R13, R13, R12, RZ, 0x3c, !PT ;  /* 0x0000000c0d0d7212 */ /* 0x000fe200078e3cff */
[----:B------:R-:W-:Y:S01]  /*1af0*/  @!P3 IMAD R7, R43, R15, RZ ;  /* 0x0000000f2b07b224 */ /* 0x000fe200078e02ff */
[----:B------:R-:W-:-:S02]  /*1b00*/  @!P3 SHF.R.S32.HI R0, RZ, 0x1f, R15 ;  /* 0x0000001fff00b819 */ /* 0x000fc4000001140f */
[----:B------:R-:W-:Y:S01]  /*1b10*/  @P2 IADD3 R5, R5, 0x1, RZ ;  /* 0x0000000105052810 */ /* 0x000fe20007ffe0ff */
[-C--:B------:R-:W-:Y:S01]  /*1b20*/  IMAD.WIDE.U32 R24, R48, R2.reuse, R12 ;  /* 0x0000000230187225 */ /* 0x080fe200078e000c */
[----:B------:R-:W-:Y:S02]  /*1b30*/  SHF.R.S32.HI R8, RZ, 0x1f, R2 ;  /* 0x0000001fff087819 */ /* 0x000fe40000011402 */
[----:B------:R-:W-:Y:S01]  /*1b40*/  MOV R12, R5 ;  /* 0x00000005000c7202 */ /* 0x000fe20000000f00 */
[----:B------:R-:W-:Y:S02]  /*1b50*/  IMAD R9, R49, R2, RZ ;  /* 0x0000000231097224 */ /* 0x000fe400078e02ff */
[----:B------:R-:W-:Y:S02]  /*1b60*/  @!P3 IMAD R0, R0, R42, R7 ;  /* 0x0000002a0000b224 */ /* 0x000fe400078e0207 */
[----:B------:R-:W-:-:S04]  /*1b70*/  @!P3 IMAD.WIDE.U32 R28, R42, R15, RZ ;  /* 0x0000000f2a1cb225 */ /* 0x000fc800078e00ff */
[----:B------:R-:W-:Y:S02]  /*1b80*/  IMAD R9, R8, R48, R9 ;  /* 0x0000003008097224 */ /* 0x000fe400078e0209 */
[----:B------:R-:W-:Y:S01]  /*1b90*/  @!P3 IMAD.IADD R17, R29, 0x1, R0 ;  /* 0x000000011d11b824 */ /* 0x000fe200078e0200 */
[----:B------:R-:W-:Y:S01]  /*1ba0*/  @!P3 SHF.R.S32.HI R0, RZ, 0x1f, R14 ;  /* 0x0000001fff00b819 */ /* 0x000fe2000001140e */
[----:B------:R-:W-:Y:S01]  /*1bb0*/  @!P1 IMAD.MOV R12, RZ, RZ, -R12 ;  /* 0x000000ffff0c9224 */ /* 0x000fe200078e0a0c */
[----:B------:R-:W-:Y:S01]  /*1bc0*/  @!P0 LOP3.LUT R12, RZ, R6, RZ, 0x33, !PT ;  /* 0x00000006ff0c8212 */ /* 0x000fe200078e33ff */
[----:B------:R-:W-:Y:S01]  /*1bd0*/  @!P3 IMAD R3, R23, R14, RZ ;  /* 0x0000000e1703b224 */ /* 0x000fe200078e02ff */
[----:B------:R-:W-:Y:S02]  /*1be0*/  @P3 IADD3 R15, R15, R16, RZ ;  /* 0x000000100f0f3210 */ /* 0x000fe40007ffe0ff */
[----:B------:R-:W-:Y:S01]  /*1bf0*/  IADD3 R25, R25, R9, RZ ;  /* 0x0000000919197210 */ /* 0x000fe20007ffe0ff */
[----:B------:R-:W-:Y:S01]  /*1c00*/  @!P3 IMAD R0, R22, R0, R3 ;  /* 0x000000001600b224 */ /* 0x000fe200078e0203 */
[----:B------:R-:W-:Y:S01]  /*1c10*/  @!P3 MOV R16, R28 ;  /* 0x0000001c0010b202 */ /* 0x000fe20000000f00 */
[----:B------:R-:W-:Y:S01]  /*1c20*/  IMAD R3, R21, R12, RZ ;  /* 0x0000000c15037224 */ /* 0x000fe200078e02ff */
[----:B------:R-:W-:Y:S01]  /*1c30*/  SHF.R.S32.HI R9, RZ, 0x1f, R12 ;  /* 0x0000001fff097819 */ /* 0x000fe2000001140c */
[----:B------:R-:W-:-:S02]  /*1c40*/  @P3 IMAD R13, R43, R15, RZ ;  /* 0x0000000f2b0d3224 */ /* 0x000fc400078e02ff */
[----:B------:R-:W-:-:S04]  /*1c50*/  @P3 IMAD.WIDE.U32 R6, R42, R15, RZ ;  /* 0x0000000f2a063225 */ /* 0x000fc800078e00ff */
[----:B------:R-:W-:-:S04]  /*1c60*/  @!P3 IMAD.WIDE.U32 R22, R22, R14, R16 ;  /* 0x0000000e1616b225 */ /* 0x000fc800078e0010 */
        /* <DEDUP_REMOVED lines=9> */
.L_x_4527:
[----:B------:R-:W-:Y:S05]  /*1d00*/  BSYNC B0 ;  /* 0x0000000000007941 */ /* 0x000fea0003800000 */
.L_x_4525:
        /* <DEDUP_REMOVED lines=14> */
[----:B-1----:R-:W-:Y:S02]  /*1df0*/  IMAD.SHL.U32 R18, R56, 0x8, RZ ;  /* 0x0000000838127824 */ /* 0x002fe400078e00ff */
[----:B------:R-:W-:-:S03]  /*1e00*/  IMAD.SHL.U32 R165, R172, 0x40, RZ ;  /* 0x00000040aca57824 */ /* 0x000fc600078e00ff */
[----:B------:R-:W-:Y:S02]  /*1e10*/  IADD3 R28, P0, R18, R17, RZ ;  /* 0x00000011121c7210 */ /* 0x000fe40007f1e0ff */
[----:B------:R-:W-:Y:S01]  /*1e20*/  SHF.R.S32.HI R19, RZ, 0x1f, R18 ;  /* 0x0000001fff137819 */ /* 0x000fe20000011412 */
[----:B-----5:R-:W-:Y:S01]  /*1e30*/  IMAD R8, R8, R42, RZ ;  /* 0x0000002a08087224 */ /* 0x020fe200078e02ff */
[----:B------:R-:W-:-:S03]  /*1e40*/  LOP3.LUT R165, R165, 0x1c0, RZ, 0xc0, !PT ;  /* 0x000001c0a5a57812 */ /* 0x000fc600078ec0ff */
[----:B------:R-:W-:Y:S02]  /*1e50*/  IMAD.X R29, R19, 0x1, R13, P0 ;  /* 0x00000001131d7824 */ /* 0x000fe400000e060d */
[C---:B------:R-:W-:Y:S02]  /*1e60*/  IMAD R8, R5.reuse, R43, R8 ;  /* 0x0000002b05087224 */ /* 0x040fe400078e0208 */
[----:B------:R-:W-:Y:S01]  /*1e70*/  IMAD.WIDE.U32 R28, R5, R42, R28 ;  /* 0x0000002a051c7225 */ /* 0x000fe200078e001c */
[----:B------:R-:W-:Y:S02]  /*1e80*/  LOP3.LUT R13, R165, 0x38, R18, 0xf8, !PT ;  /* 0x00000038a50d7812 */ /* 0x000fe400078ef812 */
[-C--:B------:R-:W-:Y:S01]  /*1e90*/  LEA.HI R57, R53, R51.reuse, RZ, 0x4 ;  /* 0x0000003335397211 */ /* 0x080fe200078f20ff */
[----:B------:R-:W-:Y:S01]  /*1ea0*/  IMAD R20, R27, R12, RZ ;  /* 0x0000000c1b147224 */ /* 0x000fe200078e02ff */
[----:B------:R-:W-:Y:S01]  /*1eb0*/  SHF.R.U32.HI R165, RZ, 0x3, R165 ;  /* 0x00000003ffa57819 */ /* 0x000fe200000116a5 */
[----:B------:R-:W-:Y:S01]  /*1ec0*/  IMAD.IADD R29, R29, 0x1, R8 ;  /* 0x000000011d1d7824 */ /* 0x000fe200078e0208 */
[----:B------:R-:W-:-:S02]  /*1ed0*/  LEA.HI R5, R53, R51, RZ, 0x6 ;  /* 0x0000003335057211 */ /* 0x000fc400078f30ff */
[----:B------:R-:W-:Y:S01]  /*1ee0*/  SHF.R.S32.HI R58, RZ, 0x1f, R245 ;  /* 0x0000001fff3a7819 */ /* 0x000fe200000114f5 */
[-C--:B------:R-:W-:Y:S01]  /*1ef0*/  IMAD R20, R9, R26.reuse, R20 ;  /* 0x0000001a09147224 */ /* 0x080fe200078e0214 */
[----:B------:R-:W-:Y:S01]  /*1f00*/  LOP3.LUT R59, R57, 0xfffffff0, RZ, 0xc0, !PT ;  /* 0xfffffff0393b7812 */ /* 0x000fe200078ec0ff */
[----:B------:R-:W-:Y:S01]  /*1f10*/  IMAD.WIDE.U32 R26, R12, R26, R28 ;  /* 0x0000001a0c1a7225 */ /* 0x000fe200078e001c */
[----:B------:R-:W-:Y:S02]  /*1f20*/  LOP3.LUT R165, R13, R165, RZ, 0x3c, !PT ;  /* 0x000000a50da57212 */ /* 0x000fe400078e3cff */
[----:B------:R-:W-:Y:S01]  /*1f30*/  SHF.L.U32 R5, R5, 0x3, RZ ;  /* 0x0000000305057819 */ /* 0x000fe200000006ff */
[----:B------:R-:W-:-:S03]  /*1f40*/  IMAD.IADD R59, R51, 0x1, -R59 ;  /* 0x00000001333b7824 */ /* 0x000fc600078e0a3b */
[----:B------:R-:W-:Y:S01]  /*1f50*/  LOP3.LUT R165, R165, 0xfffffe00, R5, 0xf8, !PT ;  /* 0xfffffe00a5a57812 */ /* 0x000fe200078ef805 */
[----:B------:R-:W-:Y:S01]  /*1f60*/  IMAD.IADD R21, R27, 0x1, R20 ;  /* 0x000000011b157824 */ /* 0x000fe200078e0214 */
[----:B------:R-:W-:Y:S01]  /*1f70*/  SHF.R.S32.HI R173, RZ, 0x1f, R172 ;  /* 0x0000001fffad7819 */ /* 0x000fe200000114ac */
[----:B------:R-:W-:Y:S01]  /*1f80*/  IMAD.MOV.U32 R20, RZ, RZ, R26 ;  /* 0x000000ffff147224 */ /* 0x000fe200078e001a */
[----:B------:R-:W-:Y:S01]  /*1f90*/  SHF.R.S32.HI R60, RZ, 0x1f, R59 ;  /* 0x0000001fff3c7819 */ /* 0x000fe2000001143b */
[----:B------:R-:W-:Y:S01]  /*1fa0*/  IMAD R140, R43, R172, RZ ;  /* 0x000000ac2b8c7224 */ /* 0x000fe200078e02ff */
[----:B------:R-:W-:Y:S01]  /*1fb0*/  SHF.R.S32.HI R82, RZ, 0x1f, R62 ;  /* 0x0000001fff527819 */ /* 0x000fe2000001143e */
[----:B------:R-:W-:Y:S01]  /*1fc0*/  IMAD.WIDE.U32 R20, R172, R42, R20 ;  /* 0x0000002aac147225 */ /* 0x000fe200078e0014 */
[----:B------:R-:W-:-:S03]  /*1fd0*/  LEA.HI R60, R60, R59, RZ, 0x3 ;  /* 0x0000003b3c3c7211 */ /* 0x000fc600078f18ff */
[----:B------:R-:W-:Y:S01]  /*1fe0*/  IMAD R140, R173, R42, R140 ;  /* 0x0000002aad8c7224 */ /* 0x000fe200078e028c */
[----:B------:R-:W-:Y:S02]  /*1ff0*/  SHF.R.S32.HI R169, RZ, 0x1f, R244 ;  /* 0x0000001fffa97819 */ /* 0x000fe400000114f4 */
[----:B------:R-:W-:Y:S01]  /*2000*/  LEA.HI R82, R82, R62, RZ, 0x7 ;  /* 0x0000003e52527211 */ /* 0x000fe200078f38ff */
[----:B------:R-:W-:Y:S01]  /*2010*/  IMAD.IADD R140, R21, 0x1, R140 ;  /* 0x00000001158c7824 */ /* 0x000fe200078e028c */
[----:B------:R-:W-:Y:S02]  /*2020*/  LOP3.LUT R13, R60, 0xfffffff8, RZ, 0xc0, !PT ;  /* 0xfffffff83c0d7812 */ /* 0x000fe400078ec0ff */
[----:B------:R-:W-:-:S03]  /*2030*/  SHF.R.S32.HI R82, RZ, 0x7, R82 ;  /* 0x00000007ff527819 */ /* 0x000fc60000011452 */
[----:B------:R-:W-:Y:S01]  /*2040*/  IMAD.IADD R59, R59, 0x1, -R13 ;  /* 0x000000013b3b7824 */ /* 0x000fe200078e0a0d */
[----:B------:R-:W-:Y:S01]  /*2050*/  VIMNMX R82, R238, R82, !PT ;  /* 0x00000052ee527248 */ /* 0x000fe20007fe0100 */
        /* <DEDUP_REMOVED lines=9> */
[C---:B------:R-:W-:Y:S01]  /*20f0*/  SHF.L.U64.HI R235, R42.reuse, 0x4, R43 ;  /* 0x000000042aeb7819 */ /* 0x040fe2000001022b */
[----:B------:R-:W-:Y:S01]  /*2100*/  IMAD.IADD R54, R51, 0x1, -R54 ;  /* 0x0000000133367824 */ /* 0x000fe200078e0a36 */
[----:B------:R-:W-:Y:S01]  /*2110*/  SHF.L.U32 R234, R42, 0x4, RZ ;  /* 0x000000042aea7819 */ /* 0x000fe200000006ff */
[----:B------:R-:W-:Y:S01]  /*2120*/  IMAD.SHL.U32 R63, R56, 0x4, RZ ;  /* 0x00000004383f7824 */ /* 0x000fe200078e00ff */
[----:B------:R-:W-:-:S02]  /*2130*/  SHF.R.S32.HI R57, RZ, 0x4, R57 ;  /* 0x00000004ff397819 */ /* 0x000fc40000011439 */
[----:B------:R-:W-:Y:S01]  /*2140*/  SHF.R.S32.HI R53, RZ, 0x5, R53 ;  /* 0x00000005ff357819 */ /* 0x000fe20000011435 */
[----:B--2---:R-:W-:-:S04]  /*2150*/  @P1 IMAD.WIDE.U32 R28, R14, R4, RZ ;  /* 0x000000040e1c1225 */ /* 0x004fc800078e00ff */
[----:B------:R-:W-:Y:S02]  /*2160*/  @P1 IMAD R5, R15, R4, RZ ;  /* 0x000000040f051224 */ /* 0x000fe400078e02ff */
[----:B---3--:R-:W-:-:S04]  /*2170*/  @!P1 IMAD R8, R25, R245, RZ ;  /* 0x000000f519089224 */ /* 0x008fc800078e02ff */
[C---:B------:R-:W-:Y:S02]  /*2180*/  @!P1 IMAD R8, R24.reuse, R58, R8 ;  /* 0x0000003a18089224 */ /* 0x040fe400078e0208 */
[----:B------:R-:W-:-:S04]  /*2190*/  @!P1 IMAD.WIDE.U32 R24, R24, R245, RZ ;  /* 0x000000f518189225 */ /* 0x000fc800078e00ff */
[----:B------:R-:W-:Y:S02]  /*21a0*/  @P1 IMAD.MOV.U32 R4, RZ, RZ, R28 ;  /* 0x000000ffff041224 */ /* 0x000fe400078e001c */
[----:B------:R-:W-:Y:S01]  /*21b0*/  @!P1 IMAD.MOV.U32 R4, RZ, RZ, R24 ;  /* 0x000000ffff049224 */ /* 0x000fe200078e0018 */
[----:B------:R-:W-:Y:S01]  /*21c0*/  @P1 IADD3 R5, R29, R5, RZ ;  /* 0x000000051d051210 */ /* 0x000fe20007ffe0ff */
[----:B------:R-:W-:-:S03]  /*21d0*/  @!P1 IMAD.IADD R5, R25, 0x1, R8 ;  /* 0x0000000119059824 */ /* 0x000fc600078e0208 */
[----:B------:R-:W-:Y:S01]  /*21e0*/  IADD3 R24, P0, R18, R4, RZ ;  /* 0x0000000412187210 */ /* 0x000fe20007f1e0ff */
[----:B------:R-:W-:Y:S01]  /*21f0*/  IMAD R4, R23, R244, RZ ;  /* 0x000000f417047224 */ /* 0x000fe200078e02ff */
[----:B------:R-:W-:Y:S01]  /*2200*/  @P1 MOV R180, R14 ;  /* 0x0000000e00b41202 */ /* 0x000fe20000000f00 */
[----:B------:R-:W-:Y:S02]  /*2210*/  @!P1 IMAD.MOV.U32 R180, RZ, RZ, R14 ;  /* 0x000000ffffb49224 */ /* 0x000fe400078e000e */
[----:B------:R-:W-:Y:S01]  /*2220*/  IMAD.X R25, R19, 0x1, R5, P0 ;  /* 0x0000000113197824 */ /* 0x000fe200000e0605 */
[----:B----4-:R-:W-:Y:S01]  /*2230*/  LEA R141, P0, R20, R6, 0x1 ;  /* 0x00000006148d7211 */ /* 0x010fe200078008ff */
[----:B------:R-:W-:Y:S02]  /*2240*/  VIADD R14, R18, 0x40 ;  /* 0x00000040120e7836 */ /* 0x000fe40000000000 */
[----:B------:R-:W-:Y:S01]  /*2250*/  @P1 IMAD.MOV.U32 R181, RZ, RZ, R15 ;  /* 0x000000ffffb51224 */ /* 0x000fe200078e000f */
[----:B------:R-:W-:Y:S01]  /*2260*/  @!P1 MOV R181, R15 ;  /* 0x0000000f00b59202 */ /* 0x000fe20000000f00 */
        /* <DEDUP_REMOVED lines=137> */
[-C--:B------:R-:W-:Y:S02]  /*2b00*/  IADD3 R210, P1, R79, R236.reuse, RZ ;  /* 0x000000ec4fd27210 */ /* 0x080fe40007f3e0ff */
        /* <DEDUP_REMOVED lines=89> */
.L_x_4662:
        /* <DEDUP_REMOVED lines=25> */
.L_x_4530:
[----:B------:R-:W-:Y:S05]  /*3230*/  BSYNC B0 ;  /* 0x0000000000007941 */ /* 0x000fea0003800000 */
.L_x_4529:
[----:B------:R-:W-:Y:S04]  /*3240*/  BSSY B0, `(.L_x_4531) ;  /* 0x000000c000007945 */ /* 0x000fe80003800000 */
[----:B------:R-:W-:Y:S05]  /*3250*/  @!P3 BRA `(.L_x_4532) ;  /* 0x000000000028b947 */ /* 0x000fea0003800000 */
[----:B------:R-:W-:Y:S02]  /*3260*/  ISETP.NE.AND P4, PT, R163, RZ, PT ;  /* 0x000000ffa300720c */ /* 0x000fe40003f85270 */
[----:B------:R-:W-:Y:S02]  /*3270*/  IADD3 R20, P3, R114, R104, RZ ;  /* 0x0000006872147210 */ /* 0x000fe40007f7e0ff */
[C---:B-1----:R-:W-:Y:S03]  /*3280*/  LEA R2, P5, R234.reuse, R125, 0x1 ;  /* 0x0000007dea027211 */ /* 0x042fe600078a08ff */
[----:B------:R-:W-:Y:S01]  /*3290*/  IMAD.X R21, R113, 0x1, R103, P3 ;  /* 0x0000000171157824 */ /* 0x000fe200018e0667 */
[----:B------:R-:W-:Y:S02]  /*32a0*/  ISETP.NE.AND P3, PT, R161, RZ, PT ;  /* 0x000000ffa100720c */ /* 0x000fe40003f65270 */
[----:B------:R-:W-:Y:S03]  /*32b0*/  LEA.HI.X R3, R234, R124, R235, 0x1, P5 ;  /* 0x0000007cea037211 */ /* 0x000fe600028f0ceb */
[----:B------:R-:W2:Y:S04]  /*32c0*/  @P4 LD.E.128 R4, desc[UR6][R20.64] ;  /* 0x0000000614044980 */ /* 0x000ea8000c101d00 */
[----:B--2---:R1:W-:Y:S04]  /*32d0*/  @P4 ST.E.128 desc[UR6][R2.64], R4 ;  /* 0x0000000402004985 */ /* 0x0043e8000c101d06 */
[----:B-1----:R-:W2:Y:S04]  /*32e0*/  @P3 LD.E.128 R4, desc[UR6][R20.64+0x80] ;  /* 0x0000800614043980 */ /* 0x002ea8000c101d00 */
[----:B--2---:R2:W-:Y:S02]  /*32f0*/  @P3 ST.E.128 desc[UR6][R2.64+0x80], R4 ;  /* 0x0000800402003985 */ /* 0x0045e4000c101d06 */
.L_x_4532:
[----:B------:R-:W-:Y:S05]  /*3300*/  BSYNC B0 ;  /* 0x0000000000007941 */ /* 0x000fea0003800000 */
.L_x_4531:
        /* <DEDUP_REMOVED lines=15> */
.L_x_4534:
[----:B------:R-:W-:Y:S05]  /*3400*/  BSYNC B0 ;  /* 0x0000000000007941 */ /* 0x000fea0003800000 */
.L_x_4533:
        /* <DEDUP_REMOVED lines=13> */
.L_x_4536:
[----:B------:R-:W-:Y:S05]  /*34e0*/  BSYNC B0 ;  /* 0x0000000000007941 */ /* 0x000fea0003800000 */
.L_x_4535:
        /* <DEDUP_REMOVED lines=17> */
.L_x_4538:
[----:B------:R-:W-:Y:S05]  /*3600*/  BSYNC B0 ;  /* 0x0000000000007941 */ /* 0x000fea0003800000 */
.L_x_4537:
        /* <DEDUP_REMOVED lines=12> */
.L_x_4540:
[----:B------:R-:W-:Y:S05]  /*36d0*/  BSYNC B0 ;  /* 0x0000000000007941 */ /* 0x000fea0003800000 */
.L_x_4539:
        /* <DEDUP_REMOVED lines=12> */
.L_x_4542:
[----:B------:R-:W-:Y:S05]  /*37a0*/  BSYNC B0 ;  /* 0x0000000000007941 */ /* 0x000fea0003800000 */
.L_x_4541:
        /* <DEDUP_REMOVED lines=12> */
.L_x_4544:
[----:B------:R-:W-:Y:S05]  /*3870*/  BSYNC B0 ;  /* 0x0000000000007941 */ /* 0x000fea0003800000 */
.L_x_4543:
        /* <DEDUP_REMOVED lines=71> */
.L_x_4551:
[----:B------:R-:W-:Y:S05]  /*3cf0*/  BSYNC B0 ;  /* 0x0000000000007941 */ /* 0x000fea0003800000 */
.L_x_4550:
        /* <DEDUP_REMOVED lines=52> */
.L_x_4549:
[----:B------:R-:W-:Y:S05]  /*4040*/  BSYNC B1 ;  /* 0x0000000000017941 */ /* 0x000fea0003800000 */
.L_x_4548:
        /* <DEDUP_REMOVED lines=64> */
.L_x_4555:
[----:B------:R-:W-:Y:S05]  /*4450*/  BSYNC B0 ;  /* 0x0000000000007941 */ /* 0x000fea0003800000 */
.L_x_4554:
        /* <DEDUP_REMOVED lines=50> */
.L_x_4553:
[----:B------:R-:W-:Y:S05]  /*4780*/  BSYNC B1 ;  /* 0x0000000000017941 */ /* 0x000fea0003800000 */
.L_x_4552:
        /* <DEDUP_REMOVED lines=64> */
.L_x_4559:
[----:B------:R-:W-:Y:S05]  /*4b90*/  BSYNC B0 ;  /* 0x0000000000007941 */ /* 0x000fea0003800000 */
.L_x_4558:
        /* <DEDUP_REMOVED lines=50> */
.L_x_4557:
[----:B------:R-:W-:Y:S05]  /*4ec0*/  BSYNC B1 ;  /* 0x0000000000017941 */ /* 0x000fea0003800000 */
.L_x_4556:
        /* <DEDUP_REMOVED lines=70> */
.L_x_4563:
[----:B------:R-:W-:Y:S05]  /*5330*/  BSYNC B0 ;  /* 0x0000000000007941 */ /* 0x000fea0003800000 */
.L_x_4562:
        /* <DEDUP_REMOVED lines=50> */
.L_x_4561:
[----:B------:R-:W-:Y:S05]  /*5660*/  BSYNC B1 ;  /* 0x0000000000017941 */ /* 0x000fea0003800000 */
.L_x_4560:
        /* <DEDUP_REMOVED lines=64> */
.L_x_4567:
[----:B------:R-:W-:Y:S05]  /*5a70*/  BSYNC B0 ;  /* 0x0000000000007941 */ /* 0x000fea0003800000 */
.L_x_4566:
        /* <DEDUP_REMOVED lines=50> */
.L_x_4565:
[----:B------:R-:W-:Y:S05]  /*5da0*/  BSYNC B1 ;  /* 0x0000000000017941 */ /* 0x000fea0003800000 */
.L_x_4564:
        /* <DEDUP_REMOVED lines=70> */
.L_x_4571:
[----:B------:R-:W-:Y:S05]  /*6210*/  BSYNC B0 ;  /* 0x0000000000007941 */ /* 0x000fea0003800000 */
.L_x_4570:
        /* <DEDUP_REMOVED lines=50> */
.L_x_4569:
[----:B------:R-:W-:Y:S05]  /*6540*/  BSYNC B1 ;  /* 0x0000000000017941 */ /* 0x000fea0003800000 */
.L_x_4568:
        /* <DEDUP_REMOVED lines=70> */
.L_x_4575:
[----:B------:R-:W-:Y:S05]  /*69b0*/  BSYNC B0 ;  /* 0x0000000000007941 */ /* 0x000fea0003800000 */
.L_x_4574:
        /* <DEDUP_REMOVED lines=50> */
.L_x_4573:
[----:B------:R-:W-:Y:S05]  /*6ce0*/  BSYNC B1 ;  /* 0x0000000000017941 */ /* 0x000fea0003800000 */
.L_x_4572:
        /* <DEDUP_REMOVED lines=70> */
.L_x_4579:
[----:B------:R-:W-:Y:S05]  /*7150*/  BSYNC B0 ;  /* 0x0000000000007941 */ /* 0x000fea0003800000 */
.L_x_4578:
        /* <DEDUP_REMOVED lines=50> */
.L_x_4577:
[----:B------:R-:W-:Y:S05]  /*7480*/  BSYNC B1 ;  /* 0x0000000000017941 */ /* 0x000fea0003800000 */
.L_x_4576:
        /* <DEDUP_REMOVED lines=9> */
.L_x_4547:
        /* <DEDUP_REMOVED lines=96> */
.L_x_4586:
[----:B------:R-:W-:Y:S05]  /*7b20*/  BSYNC B0 ;  /* 0x0000000000007941 */ /* 0x000fea0003800000 */
.L_x_4585:
[----:B-----5:R2:W-:Y:S02]  /*7b30*/  ST.E.128 desc[UR6][R216.64], R20 ;  /* 0x00000014d8007985 */ /* 0x0205e4000c101d06 */
.L_x_4584:
[----:B------:R-:W-:Y:S05]  /*7b40*/  BSYNC B1 ;  /* 0x0000000000017941 */ /* 0x000fea0003800000 */
.L_x_4583:
        /* <DEDUP_REMOVED lines=93> */
.L_x_4588:
[----:B------:R-:W-:Y:S05]  /*8120*/  BSYNC B0 ;  /* 0x0000000000007941 */ /* 0x000fea0003800000 */
.L_x_4587:
[----:B-----5:R2:W-:Y:S02]  /*8130*/  ST.E.128 desc[UR6][R216.64+0x80], R20 ;  /* 0x00008014d8007985 */ /* 0x0205e4000c101d06 */
.L_x_4582:
[----:B------:R-:W-:Y:S05]  /*8140*/  BSYNC B2 ;  /* 0x0000000000027941 */ /* 0x000fea0003800000 */
.L_x_4581:
        /* <DEDUP_REMOVED lines=13> */
[C---:B------:R-:W-:Y:S03]  /*8220*/  LEA R220, P0, R236.reuse, R123, 0x1 ;  /* 0x0000007becdc7211 */ /* 0x040fe600078008ff */
[----:B--2---:R1:W5:Y:S01]  /*8230*/  LD.E.128 R20, desc[UR6][R4.64] ;  /* 0x0000000604147980 */ /* 0x004362000c101d00 */
        /* <DEDUP_REMOVED lines=84> */
.L_x_4594:
[----:B------:R-:W-:Y:S05]  /*8780*/  BSYNC B0 ;  /* 0x0000000000007941 */ /* 0x000fea0003800000 */
.L_x_4593:
[----:B-----5:R2:W-:Y:S02]  /*8790*/  ST.E.128 desc[UR6][R220.64], R20 ;  /* 0x00000014dc007985 */ /* 0x0205e4000c101d06 */
.L_x_4592:
[----:B------:R-:W-:Y:S05]  /*87a0*/  BSYNC B1 ;  /* 0x0000000000017941 */ /* 0x000fea0003800000 */
.L_x_4591:
        /* <DEDUP_REMOVED lines=93> */
.L_x_4596:
[----:B------:R-:W-:Y:S05]  /*8d80*/  BSYNC B0 ;  /* 0x0000000000007941 */ /* 0x000fea0003800000 */
.L_x_4595:
[----:B-----5:R2:W-:Y:S02]  /*8d90*/  ST.E.128 desc[UR6][R220.64], R20 ;  /* 0x00000014dc007985 */ /* 0x0205e4000c101d06 */
.L_x_4590:
[----:B------:R-:W-:Y:S05]  /*8da0*/  BSYNC B2 ;  /* 0x0000000000027941 */ /* 0x000fea0003800000 */
.L_x_4589:
        /* <DEDUP_REMOVED lines=99> */
.L_x_4602:
[----:B------:R-:W-:Y:S05]  /*93e0*/  BSYNC B0 ;  /* 0x0000000000007941 */ /* 0x000fea0003800000 */
.L_x_4601:
[----:B-----5:R2:W-:Y:S02]  /*93f0*/  ST.E.128 desc[UR6][R220.64], R20 ;  /* 0x00000014dc007985 */ /* 0x0205e4000c101d06 */
.L_x_4600:
[----:B------:R-:W-:Y:S05]  /*9400*/  BSYNC B1 ;  /* 0x0000000000017941 */ /* 0x000fea0003800000 */
.L_x_4599:
        /* <DEDUP_REMOVED lines=93> */
.L_x_4604:
[----:B------:R-:W-:Y:S05]  /*99e0*/  BSYNC B0 ;  /* 0x0000000000007941 */ /* 0x000fea0003800000 */
.L_x_4603:
[----:B-----5:R2:W-:Y:S02]  /*99f0*/  ST.E.128 desc[UR6][R220.64], R20 ;  /* 0x00000014dc007985 */ /* 0x0205e4000c101d06 */
.L_x_4598:
[----:B------:R-:W-:Y:S05]  /*9a00*/  BSYNC B2 ;  /* 0x0000000000027941 */ /* 0x000fea0003800000 */
.L_x_4597:
        /* <DEDUP_REMOVED lines=105> */
.L_x_4610:
[----:B------:R-:W-:Y:S05]  /*a0a0*/  BSYNC B0 ;  /* 0x0000000000007941 */ /* 0x000fea0003800000 */
.L_x_4609:
[----:B-----5:R2:W-:Y:S02]  /*a0b0*/  ST.E.128 desc[UR6][R220.64], R20 ;  /* 0x00000014dc007985 */ /* 0x0205e4000c101d06 */
.L_x_4608:
[----:B------:R-:W-:Y:S05]  /*a0c0*/  BSYNC B1 ;  /* 0x0000000000017941 */ /* 0x000fea0003800000 */
.L_x_4607:
        /* <DEDUP_REMOVED lines=93> */
.L_x_4612:
[----:B------:R-:W-:Y:S05]  /*a6a0*/  BSYNC B0 ;  /* 0x0000000000007941 */ /* 0x000fea0003800000 */
.L_x_4611:
[----:B-----5:R2:W-:Y:S02]  /*a6b0*/  ST.E.128 desc[UR6][R220.64], R20 ;  /* 0x00000014dc007985 */ /* 0x0205e4000c101d06 */
.L_x_4606:
[----:B------:R-:W-:Y:S05]  /*a6c0*/  BSYNC B2 ;  /* 0x0000000000027941 */ /* 0x000fea0003800000 */
.L_x_4605:
        /* <DEDUP_REMOVED lines=99> */
.L_x_4618:
[----:B------:R-:W-:Y:S05]  /*ad00*/  BSYNC B0 ;  /* 0x0000000000007941 */ /* 0x000fea0003800000 */
.L_x_4617:
[----:B-----5:R2:W-:Y:S02]  /*ad10*/  ST.E.128 desc[UR6][R220.64], R20 ;  /* 0x00000014dc007985 */ /* 0x0205e4000c101d06 */
.L_x_4616:
[----:B------:R-:W-:Y:S05]  /*ad20*/  BSYNC B1 ;  /* 0x0000000000017941 */ /* 0x000fea0003800000 */
.L_x_4615:
        /* <DEDUP_REMOVED lines=93> */
.L_x_4620:
[----:B------:R-:W-:Y:S05]  /*b300*/  BSYNC B0 ;  /* 0x0000000000007941 */ /* 0x000fea0003800000 */
.L_x_4619:
[----:B-----5:R2:W-:Y:S02]  /*b310*/  ST.E.128 desc[UR6][R220.64], R20 ;  /* 0x00000014dc007985 */ /* 0x0205e4000c101d06 */
.L_x_4614:
[----:B------:R-:W-:Y:S05]  /*b320*/  BSYNC B2 ;  /* 0x0000000000027941 */ /* 0x000fea0003800000 */
.L_x_4613:
        /* <DEDUP_REMOVED lines=105> */
.L_x_4626:
[----:B------:R-:W-:Y:S05]  /*b9c0*/  BSYNC B0 ;  /* 0x0000000000007941 */ /* 0x000fea0003800000 */
.L_x_4625:
[----:B-----5:R2:W-:Y:S02]  /*b9d0*/  ST.E.128 desc[UR6][R220.64], R20 ;  /* 0x00000014dc007985 */ /* 0x0205e4000c101d06 */
.L_x_4624:
[----:B------:R-:W-:Y:S05]  /*b9e0*/  BSYNC B1 ;  /* 0x0000000000017941 */ /* 0x000fea0003800000 */
.L_x_4623:
        /* <DEDUP_REMOVED lines=93> */
.L_x_4628:
[----:B------:R-:W-:Y:S05]  /*bfc0*/  BSYNC B0 ;  /* 0x0000000000007941 */ /* 0x000fea0003800000 */
.L_x_4627:
[----:B-----5:R2:W-:Y:S02]  /*bfd0*/  ST.E.128 desc[UR6][R220.64], R20 ;  /* 0x00000014dc007985 */ /* 0x0205e4000c101d06 */
.L_x_4622:
[----:B------:R-:W-:Y:S05]  /*bfe0*/  BSYNC B2 ;  /* 0x0000000000027941 */ /* 0x000fea0003800000 */
.L_x_4621:
        /* <DEDUP_REMOVED lines=105> */
.L_x_4634:
[----:B------:R-:W-:Y:S05]  /*c680*/  BSYNC B0 ;  /* 0x0000000000007941 */ /* 0x000fea0003800000 */
.L_x_4633:
[----:B-----5:R2:W-:Y:S02]  /*c690*/  ST.E.128 desc[UR6][R220.64], R20 ;  /* 0x00000014dc007985 */ /* 0x0205e4000c101d06 */
.L_x_4632:
[----:B------:R-:W-:Y:S05]  /*c6a0*/  BSYNC B1 ;  /* 0x0000000000017941 */ /* 0x000fea0003800000 */
.L_x_4631:
        /* <DEDUP_REMOVED lines=93> */
.L_x_4636:
[----:B------:R-:W-:Y:S05]  /*cc80*/  BSYNC B0 ;  /* 0x0000000000007941 */ /* 0x000fea0003800000 */
.L_x_4635:
[----:B-----5:R2:W-:Y:S02]  /*cc90*/  ST.E.128 desc[UR6][R220.64], R20 ;  /* 0x00000014dc007985 */ /* 0x0205e4000c101d06 */
.L_x_4630:
[----:B------:R-:W-:Y:S05]  /*cca0*/  BSYNC B2 ;  /* 0x0000000000027941 */ /* 0x000fea0003800000 */
.L_x_4629:
        /* <DEDUP_REMOVED lines=105> */
.L_x_4642:
[----:B------:R-:W-:Y:S05]  /*d340*/  BSYNC B0 ;  /* 0x0000000000007941 */ /* 0x000fea0003800000 */
.L_x_4641:
[----:B-----5:R2:W-:Y:S02]  /*d350*/  ST.E.128 desc[UR6][R214.64], R20 ;  /* 0x00000014d6007985 */ /* 0x0205e4000c101d06 */
.L_x_4640:
[----:B------:R-:W-:Y:S05]  /*d360*/  BSYNC B1 ;  /* 0x0000000000017941 */ /* 0x000fea0003800000 */
.L_x_4639:
        /* <DEDUP_REMOVED lines=93> */
.L_x_4644:
[----:B------:R-:W-:Y:S05]  /*d940*/  BSYNC B0 ;  /* 0x0000000000007941 */ /* 0x000fea0003800000 */
.L_x_4643:
[----:B-----5:R2:W-:Y:S02]  /*d950*/  ST.E.128 desc[UR6][R214.64], R32 ;  /* 0x00000020d6007985 */ /* 0x0205e4000c101d06 */
.L_x_4638:
[----:B------:R-:W-:Y:S05]  /*d960*/  BSYNC B2 ;  /* 0x0000000000027941 */ /* 0x000fea0003800000 */
.L_x_4637:
        /* <DEDUP_REMOVED lines=11> */
.L_x_4546:
        /* <DEDUP_REMOVED lines=26> */
.L_x_4646:
[----:B------:R-:W-:Y:S05]  /*dbc0*/  BSYNC B0 ;  /* 0x0000000000007941 */ /* 0x000fea0003800000 */
.L_x_4645:
        /* <DEDUP_REMOVED lines=20> */
.L_x_4648:
[----:B------:R-:W-:Y:S05]  /*dd10*/  BSYNC B0 ;  /* 0x0000000000007941 */ /* 0x000fea0003800000 */
.L_x_4647:
        /* <DEDUP_REMOVED lines=28> */
.L_x_4650:
[----:B------:R-:W-:Y:S05]  /*dee0*/  BSYNC B0 ;  /* 0x0000000000007941 */ /* 0x000fea0003800000 */
.L_x_4649:
        /* <DEDUP_REMOVED lines=22> */
.L_x_4652:
[----:B------:R-:W-:Y:S05]  /*e050*/  BSYNC B0 ;  /* 0x0000000000007941 */ /* 0x000fea0003800000 */
.L_x_4651:
        /* <DEDUP_REMOVED lines=16> */
.L_x_4654:
[----:B------:R-:W-:Y:S05]  /*e160*/  BSYNC B0 ;  /* 0x0000000000007941 */ /* 0x000fea0003800000 */
.L_x_4653:
        /* <DEDUP_REMOVED lines=22> */
.L_x_4656:
[----:B------:R-:W-:Y:S05]  /*e2d0*/  BSYNC B0 ;  /* 0x0000000000007941 */ /* 0x000fea0003800000 */
.L_x_4655:
        /* <DEDUP_REMOVED lines=22> */
.L_x_4658:
[----:B------:R-:W-:Y:S05]  /*e440*/  BSYNC B0 ;  /* 0x0000000000007941 */ /* 0x000fea0003800000 */
.L_x_4657:
        /* <DEDUP_REMOVED lines=21> */
.L_x_4580:
[----:B------:R-:W-:Y:S05]  /*e5a0*/  BSYNC B3 ;  /* 0x0000000000037941 */ /* 0x000fea0003800000 */
.L_x_4545:
        /* <DEDUP_REMOVED lines=91> */
.L_x_4660:
        /* <DEDUP_REMOVED lines=12> */
.L_x_4661:
[----:B------:R-:W-:Y:S05]  /*ec20*/  BSYNC B0 ;  /* 0x0000000000007941 */ /* 0x000fea0003800000 */
.L_x_4659:
[----:B------:R-:W-:Y:S04]  /*ec30*/  IADD3 R13, R13, -0x1, RZ ;  /* 0xffffffff0d0d7810 */ /* 0x000fe80007ffe0ff */
[----:B------:R-:W-:Y:S11]  /*ec40*/  ISETP.GT.AND P0, PT, R13, R82, PT ;  /* 0x000000520d00720c */ /* 0x000ff60003f04270 */
[----:B------:R-:W-:Y:S02]  /*ec50*/  @!UPT UIADD3 URZ, URZ, URZ, URZ ;  /* 0x0000003f3f3ff290 */ /* 0x000fe4000fffe03f */
[----:B------:R-:W-:Y:S05]  /*ec60*/  @P0 BRA `(.L_x_4662) ;  /* 0xffffff44000c0947 */ /* 0x000fea000383ffff */
.L_x_4528:
        /* <DEDUP_REMOVED lines=31> */
[----:B---3--:R-:W-:Y:S02]  /*ee60*/  ISETP.NE.AND P4, PT, R2, RZ, PT ;  /* 0x000000ff0200720c */ /* 0x008fe40003f85270 */
[-C--:B------:R-:W-:Y:S01]  /*ee70*/  LEA.HI.X R45, R4, R183.reuse, R3, 0x1, P1 ;  /* 0x000000b7042d7211 */ /* 0x080fe200008f0c03 */
        /* <DEDUP_REMOVED lines=81> */
.L_x_4671:
[----:B------:R-:W-:Y:S05]  /*f390*/  BSYNC B0 ;  /* 0x0000000000007941 */ /* 0x000fea0003800000 */
.L_x_4670:
[----:B-----5:R3:W-:Y:S02]  /*f3a0*/  STS.128 [R248], R20 ;  /* 0x00000014f8007388 */ /* 0x0207e40000000c00 */
.L_x_4669:
[----:B------:R-:W-:Y:S05]  /*f3b0*/  BSYNC B1 ;  /* 0x0000000000017941 */ /* 0x000fea0003800000 */
.L_x_4668:
        /* <DEDUP_REMOVED lines=49> */
.L_x_4673:
[----:B------:R-:W-:Y:S05]  /*f6d0*/  BSYNC B0 ;  /* 0x0000000000007941 */ /* 0x000fea0003800000 */
.L_x_4672:
[----:B-----5:R1:W-:Y:S02]  /*f6e0*/  STS.128 [R248+0x2000], R20 ;  /* 0x00200014f8007388 */ /* 0x0203e40000000c00 */
.L_x_4667:
[----:B------:R-:W-:Y:S05]  /*f6f0*/  BSYNC B2 ;  /* 0x0000000000027941 */ /* 0x000fea0003800000 */
.L_x_4666:
        /* <DEDUP_REMOVED lines=63> */
.L_x_4679:
[----:B------:R-:W-:Y:S05]  /*faf0*/  BSYNC B0 ;  /* 0x0000000000007941 */ /* 0x000fea0003800000 */
.L_x_4678:
[----:B-----5:R3:W-:Y:S02]  /*fb00*/  STS.128 [R248+0x800], R20 ;  /* 0x00080014f8007388 */ /* 0x0207e40000000c00 */
.L_x_4677:
[----:B------:R-:W-:Y:S05]  /*fb10*/  BSYNC B1 ;  /* 0x0000000000017941 */ /* 0x000fea0003800000 */
.L_x_4676:
        /* <DEDUP_REMOVED lines=49> */
.L_x_4681:
[----:B------:R-:W-:Y:S05]  /*fe30*/  BSYNC B0 ;  /* 0x0000000000007941 */ /* 0x000fea0003800000 */
.L_x_4680:
[----:B-----5:R3:W-:Y:S02]  /*fe40*/  STS.128 [R248+0x2800], R20 ;  /* 0x00280014f8007388 */ /* 0x0207e40000000c00 */
.L_x_4675:
[----:B------:R-:W-:Y:S05]  /*fe50*/  BSYNC B2 ;  /* 0x0000000000027941 */ /* 0x000fea0003800000 */
.L_x_4674:
        /* <DEDUP_REMOVED lines=64> */
.L_x_4687:
[----:B------:R-:W-:Y:S05]  /*10260*/  BSYNC B0 ;  /* 0x0000000000007941 */ /* 0x000fea0003800000 */
.L_x_4686:
[----:B-----5:R3:W-:Y:S02]  /*10270*/  STS.128 [R248+0x1000], R20 ;  /* 0x00100014f8007388 */ /* 0x0207e40000000c00 */
.L_x_4685:
[----:B------:R-:W-:Y:S05]  /*10280*/  BSYNC B1 ;  /* 0x0000000000017941 */ /* 0x000fea0003800000 */
.L_x_4684:
        /* <DEDUP_REMOVED lines=49> */
.L_x_4689:
[----:B------:R-:W-:Y:S05]  /*105a0*/  BSYNC B0 ;  /* 0x0000000000007941 */ /* 0x000fea0003800000 */
.L_x_4688:
[----:B-----5:R1:W-:Y:S02]  /*105b0*/  STS.128 [R248+0x3000], R20 ;  /* 0x00300014f8007388 */ /* 0x0203e40000000c00 */
.L_x_4683:
[----:B------:R-:W-:Y:S05]  /*105c0*/  BSYNC B2 ;  /* 0x0000000000027941 */ /* 0x000fea0003800000 */
.L_x_4682:
        /* <DEDUP_REMOVED lines=63> */
.L_x_4694:
[----:B------:R-:W-:Y:S05]  /*109c0*/  BSYNC B0 ;  /* 0x0000000000007941 */ /* 0x000fea0003800000 */
.L_x_4693:
[----:B-----5:R3:W-:Y:S02]  /*109d0*/  STS.128 [R248+0x1800], R20 ;  /* 0x00180014f8007388 */ /* 0x0207e40000000c00 */
.L_x_4692:
[----:B------:R-:W-:Y:S05]  /*109e0*/  BSYNC B1 ;  /* 0x0000000000017941 */ /* 0x000fea0003800000 */
.L_x_4691:
        /* <DEDUP_REMOVED lines=47> */
.L_x_4696:
[----:B------:R-:W-:Y:S05]  /*10ce0*/  BSYNC B0 ;  /* 0x0000000000007941 */ /* 0x000fea0003800000 */
.L_x_4695:
[----:B-----5:R1:W-:Y:S01]  /*10cf0*/  STS.128 [R248+0x3800], R32 ;  /* 0x00380020f8007388 */ /* 0x0203e20000000c00 */
[----:B------:R-:W-:Y:S05]  /*10d00*/  BRA `(.L_x_4690) ;  /* 0x0000003400a47947 */ /* 0x000fea0003800000 */
.L_x_4665:
        /* <DEDUP_REMOVED lines=93> */
.L_x_4702:
[----:B------:R-:W-:Y:S05]  /*112e0*/  BSYNC B0 ;  /* 0x0000000000007941 */ /* 0x000fea0003800000 */
.L_x_4701:
[----:B-----5:R3:W-:Y:S02]  /*112f0*/  STS.128 [R248], R28 ;  /* 0x0000001cf8007388 */ /* 0x0207e40000000c00 */
.L_x_4700:
[----:B------:R-:W-:Y:S05]  /*11300*/  BSYNC B1 ;  /* 0x0000000000017941 */ /* 0x000fea0003800000 */
.L_x_4699:
        /* <DEDUP_REMOVED lines=90> */
.L_x_4704:
[----:B------:R-:W-:Y:S05]  /*118b0*/  BSYNC B0 ;  /* 0x0000000000007941 */ /* 0x000fea0003800000 */
.L_x_4703:
[----:B-----5:R1:W-:Y:S02]  /*118c0*/  STS.128 [R248+0x2000], R28 ;  /* 0x0020001cf8007388 */ /* 0x0203e40000000c00 */
.L_x_4698:
[----:B------:R-:W-:Y:S05]  /*118d0*/  BSYNC B2 ;  /* 0x0000000000027941 */ /* 0x000fea0003800000 */
.L_x_4697:
        /* <DEDUP_REMOVED lines=98> */
.L_x_4710:
[----:B------:R-:W-:Y:S05]  /*11f00*/  BSYNC B0 ;  /* 0x0000000000007941 */ /* 0x000fea0003800000 */
.L_x_4709:
[----:B-----5:R3:W-:Y:S02]  /*11f10*/  STS.128 [R248+0x800], R28 ;  /* 0x0008001cf8007388 */ /* 0x0207e40000000c00 */
.L_x_4708:
[----:B------:R-:W-:Y:S05]  /*11f20*/  BSYNC B1 ;  /* 0x0000000000017941 */ /* 0x000fea0003800000 */
.L_x_4707:
        /* <DEDUP_REMOVED lines=93> */
.L_x_4712:
[----:B------:R-:W-:Y:S05]  /*12500*/  BSYNC B0 ;  /* 0x0000000000007941 */ /* 0x000fea0003800000 */
.L_x_4711:
[----:B-----5:R3:W-:Y:S02]  /*12510*/  STS.128 [R248+0x2800], R28 ;  /* 0x0028001cf8007388 */ /* 0x0207e40000000c00 */
.L_x_4706:
[----:B------:R-:W-:Y:S05]  /*12520*/  BSYNC B2 ;  /* 0x0000000000027941 */ /* 0x000fea0003800000 */
.L_x_4705:
        /* <DEDUP_REMOVED lines=99> */
.L_x_4718:
[----:B------:R-:W-:Y:S05]  /*12b60*/  BSYNC B0 ;  /* 0x0000000000007941 */ /* 0x000fea0003800000 */
.L_x_4717:
[----:B-----5:R3:W-:Y:S02]  /*12b70*/  STS.128 [R248+0x1000], R28 ;  /* 0x0010001cf8007388 */ /* 0x0207e40000000c00 */
.L_x_4716:
[----:B------:R-:W-:Y:S05]  /*12b80*/  BSYNC B1 ;  /* 0x0000000000017941 */ /* 0x000fea0003800000 */
.L_x_4715:
        /* <DEDUP_REMOVED lines=92> */
.L_x_4720:
[----:B------:R-:W-:Y:S05]  /*13150*/  BSYNC B0 ;  /* 0x0000000000007941 */ /* 0x000fea0003800000 */
.L_x_4719:
[----:B-----5:R1:W-:Y:S02]  /*13160*/  STS.128 [R248+0x3000], R20 ;  /* 0x00300014f8007388 */ /* 0x0203e40000000c00 */
.L_x_4714:
[----:B------:R-:W-:Y:S05]  /*13170*/  BSYNC B2 ;  /* 0x0000000000027941 */ /* 0x000fea0003800000 */
.L_x_4713:
        /* <DEDUP_REMOVED lines=97> */
.L_x_4724:
[----:B------:R-:W-:Y:S05]  /*13790*/  BSYNC B0 ;  /* 0x0000000000007941 */ /* 0x000fea0003800000 */
.L_x_4723:
[----:B-----5:R1:W-:Y:S02]  /*137a0*/  STS.128 [R248+0x1800], R4 ;  /* 0x00180004f8007388 */ /* 0x0203e40000000c00 */
.L_x_4722:
[----:B------:R-:W-:Y:S05]  /*137b0*/  BSYNC B1 ;  /* 0x0000000000017941 */ /* 0x000fea0003800000 */
.L_x_4721:
        /* <DEDUP_REMOVED lines=96> */
.L_x_4726:
[----:B------:R-:W-:Y:S05]  /*13dc0*/  BSYNC B0 ;  /* 0x0000000000007941 */ /* 0x000fea0003800000 */
.L_x_4725:
[----:B-----5:R1:W-:Y:S01]  /*13dd0*/  STS.128 [R248+0x3800], R4 ;  /* 0x00380004f8007388 */ /* 0x0203e20000000c00 */
[----:B------:R-:W-:Y:S05]  /*13de0*/  BRA `(.L_x_4690) ;  /* 0x00000004006c7947 */ /* 0x000fea0003800000 */
.L_x_4664:
        /* <DEDUP_REMOVED lines=27> */
.L_x_4728:
[----:B------:R-:W-:Y:S05]  /*13fa0*/  BSYNC B0 ;  /* 0x0000000000007941 */ /* 0x000fea0003800000 */
.L_x_4727:
        /* <DEDUP_REMOVED lines=20> */
.L_x_4730:
[----:B------:R-:W-:Y:S05]  /*140f0*/  BSYNC B0 ;  /* 0x0000000000007941 */ /* 0x000fea0003800000 */
.L_x_4729:
        /* <DEDUP_REMOVED lines=20> */
.L_x_4732:
[----:B------:R-:W-:Y:S05]  /*14240*/  BSYNC B0 ;  /* 0x0000000000007941 */ /* 0x000fea0003800000 */
.L_x_4731:
        /* <DEDUP_REMOVED lines=21> */
.L_x_4690:
[----:B------:R-:W-:Y:S05]  /*143a0*/  BSYNC B3 ;  /* 0x0000000000037941 */ /* 0x000fea0003800000 */
.L_x_4663:
[----:B------:R-:W-:Y:S01]  /*143b0*/  VIADD R249, R50, 0xffffffff ;  /* 0xffffffff32f97836 */ /* 0x000fe20000000000 */
[----:B------:R-:W-:Y:S01]  /*143c0*/  BSSY B0, `(.L_x_4733) ;  /* 0x000001f000007945 */ /* 0x000fe20003800000 */
[C---:B-123--:R-:W-:Y:S01]  /*143d0*/  VIADD R6, R172.reuse, 0x40 ;  /* 0x00000040ac067836 */ /* 0x04efe20000000000 */
[----:B------:R-:W-:Y:S01]  /*143e0*/  LOP3.LUT R250, R61, 0xff, RZ, 0xc0, !PT ;  /* 0x000000ff3dfa7812 */ /* 0x000fe200078ec0ff */
[----:B----4-:R-:W-:Y:S02]  /*143f0*/  IMAD.SHL.U32 R2, R249, 0x80, RZ ;  /* 0x00000080f9027824 */ /* 0x010fe400078e00ff */
[----:B------:R-:W-:Y:S02]  /*14400*/  VIADD R3, R172, 0x50 ;  /* 0x00000050ac037836 */ /* 0x000fe40000000000 */
        /* <DEDUP_REMOVED lines=26> */
.L_x_4734:
[----:B------:R-:W-:Y:S05]  /*145b0*/  BSYNC B0 ;  /* 0x0000000000007941 */ /* 0x000fea0003800000 */
.L_x_4733:
        /* <DEDUP_REMOVED lines=21> */
.L_x_4736:
[----:B------:R-:W-:Y:S05]  /*14710*/  BSYNC B0 ;  /* 0x0000000000007941 */ /* 0x000fea0003800000 */
.L_x_4735:
        /* <DEDUP_REMOVED lines=25> */
.L_x_4738:
[----:B------:R-:W-:Y:S05]  /*148b0*/  BSYNC B0 ;  /* 0x0000000000007941 */ /* 0x000fea0003800000 */
.L_x_4737:
        /* <DEDUP_REMOVED lines=27> */
.L_x_4740:
[----:B------:R-:W-:Y:S05]  /*14a70*/  BSYNC B0 ;  /* 0x0000000000007941 */ /* 0x000fea0003800000 */
.L_x_4739:
        /* <DEDUP_REMOVED lines=23> */
.L_x_4742:
[----:B------:R-:W-:Y:S05]  /*14bf0*/  BSYNC B0 ;  /* 0x0000000000007941 */ /* 0x000fea0003800000 */
.L_x_4741:
        /* <DEDUP_REMOVED lines=27> */
.L_x_4744:
[----:B------:R-:W-:Y:S05]  /*14db0*/  BSYNC B0 ;  /* 0x0000000000007941 */ /* 0x000fea0003800000 */
.L_x_4743:
        /* <DEDUP_REMOVED lines=27> */
.L_x_4746:
[----:B------:R-:W-:Y:S05]  /*14f70*/  BSYNC B0 ;  /* 0x0000000000007941 */ /* 0x000fea0003800000 */
.L_x_4745:
        /* <DEDUP_REMOVED lines=27> */
.L_x_4748:
[----:B------:R-:W-:Y:S05]  /*15130*/  BSYNC B0 ;  /* 0x0000000000007941 */ /* 0x000fea0003800000 */
.L_x_4747:
[----:B-1--4-:R-:W4:Y:S04]  /*15140*/  LD.E.64 R18, desc[UR6][R10.64+0x1c0] ;  /* 0x0001c0060a127980 */ /* 0x012f28000c101b00 */
[----:B--23--:R-:W2:Y:S01]  /*15150*/  LD.E.64 R12, desc[UR6][R10.64+0x1b8] ;  /* 0x0001b8060a0c7980 */ /* 0x00cea2000c101b00 */
[----:B------:R-:W-:Y:S01]  /*15160*/  IMAD.MOV.U32 R168, RZ, RZ, R244 ;  /* 0x000000ffffa87224 */ /* 0x000fe200078e00f4 */
[----:B-----5:R-:W-:Y:S02]  /*15170*/  LEA.HI R8, R57, R57, RZ, 0x1 ;  /* 0x0000003939087211 */ /* 0x020fe400078f08ff */
[----:B------:R-:W0:Y:S01]  /*15180*/  LDGDEPBAR ;  /* 0x00000000000079af */ /* 0x000e220000000000 */
[-C--:B------:R-:W-:Y:S02]  /*15190*/  ISETP.GE.AND P3, PT, R9, R0.reuse, PT ;  /* 0x000000000900720c */ /* 0x080fe40003f66270 */
[----:B------:R-:W-:Y:S01]  /*151a0*/  LOP3.LUT R8, R8, 0xfffffffe, RZ, 0xc0, !PT ;  /* 0xfffffffe08087812 */ /* 0x000fe200078ec0ff */
[----:B------:R1:W5:Y:S01]  /*151b0*/  LD.E R9, desc[UR6][R10.64+0xd8] ;  /* 0x0000d8060a097980 */ /* 0x000362000c101900 */
[----:B------:R-:W-:-:S02]  /*151c0*/  ISETP.GE.AND P4, PT, R3, R0, PT ;  /* 0x000000000300720c */ /* 0x000fc40003f86270 */
[-C--:B------:R-:W-:Y:S01]  /*151d0*/  ISETP.GE.AND P0, PT, R15, R0.reuse, PT ;  /* 0x000000000f00720c */ /* 0x080fe20003f06270 */
[----:B------:R-:W-:Y:S01]  /*151e0*/  IMAD.IADD R57, R57, 0x1, -R8 ;  /* 0x0000000139397824 */ /* 0x000fe200078e0a08 */
[-C--:B------:R-:W-:Y:S01]  /*151f0*/  ISETP.GE.AND P6, PT, R36, R0.reuse, PT ;  /* 0x000000002400720c */ /* 0x080fe20003fc6270 */
[----:B------:R1:W5:Y:S01]  /*15200*/  LD.E R8, desc[UR6][R10.64+0x188] ;  /* 0x000188060a087980 */ /* 0x000362000c101900 */
[----:B------:R-:W-:Y:S01]  /*15210*/  BSSY B0, `(.L_x_4749) ;  /* 0x0000022000007945 */ /* 0x000fe20003800000 */
[----:B------:R-:W-:Y:S01]  /*15220*/  ISETP.GE.AND P5, PT, R6, R0, PT ;  /* 0x000000000600720c */ /* 0x000fe20003fa6270 */
[----:B------:R-:W-:Y:S02]  /*15230*/  IMAD.SHL.U32 R59, R59, 0x40, RZ ;  /* 0x000000403b3b7824 */ /* 0x000fe400078e00ff */
[----:B----4-:R-:W-:Y:S02]  /*15240*/  IMAD R7, R19, R245, RZ ;  /* 0x000000f513077224 */ /* 0x010fe400078e02ff */
[----:B------:R-:W-:-:S04]  /*15250*/  IMAD.WIDE.U32 R16, R245, R18, R168 ;  /* 0x00000012f5107225 */ /* 0x000fc800078e00a8 */
[----:B------:R-:W-:Y:S01]  /*15260*/  IMAD R7, R18, R58, R7 ;  /* 0x0000003a12077224 */ /* 0x000fe200078e0207 */
[----:B--2---:R-:W-:-:S03]  /*15270*/  LEA R12, P1, R16, R12, 0x2 ;  /* 0x0000000c100c7211 */ /* 0x004fc600078210ff */
[----:B------:R-:W-:-:S05]  /*15280*/  IMAD.IADD R7, R17, 0x1, R7 ;  /* 0x0000000111077824 */ /* 0x000fca00078e0207 */
[----:B------:R-:W-:Y:S02]  /*15290*/  LEA.HI.X R13, R16, R13, R7, 0x2, P1 ;  /* 0x0000000d100d7211 */ /* 0x000fe400008f1407 */
[----:B------:R-:W-:-:S03]  /*152a0*/  ISETP.GE.AND P1, PT, R172, R0, PT ;  /* 0x00000000ac00720c */ /* 0x000fc60003f26270 */
[----:B------:R1:W5:Y:S01]  /*152b0*/  LD.E R3, desc[UR6][R12.64] ;  /* 0x000000060c037980 */ /* 0x000362000c101900 */
[----:B------:R-:W-:-:S04]  /*152c0*/  DEPBAR.LE SB0, 0x0 ;  /* 0x000080000000791a */ /* 0x000fc80000000000 */
[----:B------:R-:W-:Y:S01]  /*152d0*/  BAR.SYNC.DEFER_BLOCKING 0x0 ;  /* 0x0000000000007b1d */ /* 0x000fe20000010000 */
[----:B------:R-:W-:-:S05]  /*152e0*/  IMAD.SHL.U32 R7, R56, 0x40, RZ ;  /* 0x0000004038077824 */ /* 0x000fca00078e00ff */
        /* <DEDUP_REMOVED lines=20> */
.L_x_4750:
[----:B------:R-:W-:Y:S05]  /*15430*/  BSYNC B0 ;  /* 0x0000000000007941 */ /* 0x000fea0003800000 */
.L_x_4749:
        /* <DEDUP_REMOVED lines=21> */
.L_x_4752:
[----:B------:R-:W-:Y:S05]  /*15590*/  BSYNC B0 ;  /* 0x0000000000007941 */ /* 0x000fea0003800000 */
.L_x_4751:
        /* <DEDUP_REMOVED lines=10> */
[----:B------:R-:W-:-:S02]  /*15640*/  LOP3.LUT R39, R39, 0xfffffe00, RZ, 0xc0, !PT ;  /* 0xfffffe0027277812 */ /* 0x000fc400078ec0ff */
[----:B------:R-:W-:Y:S02]  /*15650*/  SHF.R.U32.HI R7, RZ, 0x3, R7 ;  /* 0x00000003ff077819 */ /* 0x000fe40000011607 */
[----:B------:R-:W-:Y:S01]  /*15660*/  LOP3.LUT R5, R59, 0x8, R5, 0xf8, !PT ;  /* 0x000000083b057812 */ /* 0x000fe200078ef805 */
[----:B------:R-:W-:Y:S01]  /*15670*/  IMAD R233, R53, 0x400, R39 ;  /* 0x0000040035e97824 */ /* 0x000fe200078e0227 */
[----:B------:R-:W-:Y:S02]  /*15680*/  SHF.R.U32.HI R36, RZ, 0x3, R59 ;  /* 0x00000003ff247819 */ /* 0x000fe4000001163b */
        /* <DEDUP_REMOVED lines=8> */
[----:B--2-4-:R-:W-:-:S04]  /*15710*/  @!P2 LEA R14, P0, R5, R141, 0x1 ;  /* 0x0000008d050ea211 */ /* 0x014fc800078008ff */
        /* <DEDUP_REMOVED lines=13> */
.L_x_4754:
[----:B------:R-:W-:Y:S05]  /*157f0*/  BSYNC B0 ;  /* 0x0000000000007941 */ /* 0x000fea0003800000 */
.L_x_4753:
        /* <DEDUP_REMOVED lines=15> */
[----:B-12-4-:R-:W-:Y:S01]  /*158f0*/  @!P2 IMAD.MOV.U32 R12, RZ, RZ, R141 ;  /* 0x000000ffff0ca224 */ /* 0x016fe200078e008d */
        /* <DEDUP_REMOVED lines=17> */
.L_x_4756:
[----:B------:R-:W-:Y:S05]  /*15a10*/  BSYNC B0 ;  /* 0x0000000000007941 */ /* 0x000fea0003800000 */
.L_x_4755:
        /* <DEDUP_REMOVED lines=23> */
.L_x_4758:
[----:B------:R-:W-:Y:S05]  /*15b90*/  BSYNC B0 ;  /* 0x0000000000007941 */ /* 0x000fea0003800000 */
.L_x_4757:
        /* <DEDUP_REMOVED lines=10> */
[----:B--2-4-:R-:W-:Y:S01]  /*15c40*/  @!P2 IMAD.MOV.U32 R12, RZ, RZ, R141 ;  /* 0x000000ffff0ca224 */ /* 0x014fe200078e008d */
        /* <DEDUP_REMOVED lines=17> */
.L_x_4760:
[----:B------:R-:W-:Y:S05]  /*15d60*/  BSYNC B0 ;  /* 0x0000000000007941 */ /* 0x000fea0003800000 */
.L_x_4759:
        /* <DEDUP_REMOVED lines=28> */
.L_x_4762:
[----:B------:R-:W-:Y:S05]  /*15f30*/  BSYNC B0 ;  /* 0x0000000000007941 */ /* 0x000fea0003800000 */
.L_x_4761:
        /* <DEDUP_REMOVED lines=27> */
.L_x_4764:
[----:B------:R-:W-:Y:S05]  /*160f0*/  BSYNC B0 ;  /* 0x0000000000007941 */ /* 0x000fea0003800000 */
.L_x_4763:
[----:B------:R-:W-:Y:S01]  /*16100*/  LDSM.16.M88.4 R120, [R233] ;  /* 0x00000000e978783b */ /* 0x000fe20000000200 */
[----:B------:R-:W-:Y:S01]  /*16110*/  R2P PR, R56, 0x6 ;  /* 0x0000000638007804 */ /* 0x000fe20000000000 */
[C---:B------:R-:W-:Y:S02]  /*16120*/  VIADD R0, R232.reuse, 0x4000 ;  /* 0x00004000e8007836 */ /* 0x040fe40000000000 */
[----:B------:R-:W3:Y:S01]  /*16130*/  LDSM.16.M88.4 R16, [R232+0x4000] ;  /* 0x00400000e810783b */ /* 0x000ee20000000200 */
[----:B------:R-:W-:Y:S02]  /*16140*/  VIADD R230, R232, 0x4020 ;  /* 0x00004020e8e67836 */ /* 0x000fe40000000000 */
[----:B------:R-:W-:Y:S01]  /*16150*/  IMAD R231, R38, 0x2, R233 ;  /* 0x0000000226e77824 */ /* 0x000fe200078e02e9 */
[----:B------:R-:W3:Y:S04]  /*16160*/  LD.E R48, desc[UR6][R10.64+0x18c] ;  /* 0x00018c060a307980 */ /* 0x000ee8000c101900 */
[----:B------:R-:W3:Y:S02]  /*16170*/  LDSM.16.M88.4 R28, [R232+0x6000] ;  /* 0x00600000e81c783b */ /* 0x000ee40000000200 */
[----:B------:R-:W-:-:S02]  /*16180*/  @P1 VIADD R230, R0, 0xffffffe0 ;  /* 0xffffffe000e61836 */ /* 0x000fc40000000000 */
[----:B------:R-:W3:Y:S04]  /*16190*/  LDSM.16.M88.4 R80, [R232+0x4800] ;  /* 0x00480000e850783b */ /* 0x000ee80000000200 */
[----:B------:R-:W3:Y:S04]  /*161a0*/  LDSM.16.M88.4 R72, [R232+0x5000] ;  /* 0x00500000e848783b */ /* 0x000ee80000000200 */
[----:B------:R-:W3:Y:S04]  /*161b0*/  LDSM.16.M88.4 R64, [R232+0x5800] ;  /* 0x00580000e840783b */ /* 0x000ee80000000200 */
[----:B------:R-:W3:Y:S04]  /*161c0*/  LDSM.16.M88.4 R40, [R232+0x6800] ;  /* 0x00680000e828783b */ /* 0x000ee80000000200 */
[----:B------:R-:W3:Y:S04]  /*161d0*/  LDSM.16.M88.4 R128, [R232+0x7000] ;  /* 0x00700000e880783b */ /* 0x000ee80000000200 */
[----:B------:R-:W3:Y:S04]  /*161e0*/  LDSM.16.M88.4 R24, [R232+0x7800] ;  /* 0x00780000e818783b */ /* 0x000ee80000000200 */
[----:B-12-4-:R-:W-:Y:S04]  /*161f0*/  LDSM.16.M88.4 R12, [R231] ;  /* 0x00000000e70c783b */ /* 0x016fe80000000200 */
[----:B------:R-:W1:Y:S01]  /*16200*/  LDSM.16.M88.4 R4, [R230] ;  /* 0x00000000e604783b */ /* 0x000e620000000200 */
[C---:B---3--:R-:W-:Y:S03]  /*16210*/  HMMA.16816.F32.BF16 R20, R120.reuse, R16, RZ ;  /* 0x000000107814723c */ /* 0x048fe600000418ff */
[----:B------:R-:W2:Y:S03]  /*16220*/  LDSM.16.M88.4 R32, [R230+0x800] ;  /* 0x00080000e620783b */ /* 0x000ea60000000200 */
[C---:B------:R-:W-:Y:S01]  /*16230*/  HMMA.16816.F32.BF16 R16, R120.reuse, R18, RZ ;  /* 0x000000127810723c */ /* 0x040fe200000418ff */
[----:B------:R-:W-:Y:S01]  /*16240*/  IMAD.MOV.U32 R0, RZ, RZ, 0x40 ;  /* 0x00000040ff007424 */ /* 0x000fe200078e00ff */
[----:B------:R-:W-:Y:S04]  /*16250*/  LDSM.16.M88.4 R108, [R230+0x1000] ;  /* 0x00100000e66c783b */ /* 0x000fe80000000200 */
[C---:B------:R-:W-:Y:S01]  /*16260*/  HMMA.16816.F32.BF16 R60, R120.reuse, R28, RZ ;  /* 0x0000001c783c723c */ /* 0x040fe200000418ff */
[----:B------:R-:W-:Y:S01]  /*16270*/  IMAD R229, R37, 0x2, R233 ;  /* 0x0000000225e57824 */ /* 0x000fe200078e02e9 */
[----:B------:R-:W-:Y:S04]  /*16280*/  LDSM.16.M88.4 R148, [R233+0x2000] ;  /* 0x00200000e994783b */ /* 0x000fe80000000200 */
[----:B------:R-:W-:Y:S01]  /*16290*/  HMMA.16816.F32.BF16 R56, R120, R30, RZ ;  /* 0x0000001e7838723c */ /* 0x000fe200000418ff */
[----:B------:R-:W3:Y:S01]  /*162a0*/  LDSM.16.M88.4 R28, [R230+0x3000] ;  /* 0x00300000e61c783b */ /* 0x000ee20000000200 */
[----:B------:R-:W-:-:S03]  /*162b0*/  SEL R0, R0, 0xffffffc0, !P2 ;  /* 0xffffffc000007807 */ /* 0x000fc60005000000 */
[----:B------:R-:W4:Y:S01]  /*162c0*/  LDSM.16.M88.4 R104, [R230+0x1800] ;  /* 0x00180000e668783b */ /* 0x000f220000000200 */
[C---:B------:R-:W-:Y:S01]  /*162d0*/  HMMA.16816.F32.BF16 R84, R120.reuse, R80, RZ ;  /* 0x000000507854723c */ /* 0x040fe200000418ff */
[----:B------:R-:W-:Y:S02]  /*162e0*/  IMAD.IADD R226, R232, 0x1, R0 ;  /* 0x00000001e8e27824 */ /* 0x000fe400078e0200 */
[----:B------:R-:W4:Y:S03]  /*162f0*/  LDSM.16.M88.4 R100, [R230+0x2000] ;  /* 0x00200000e664783b */ /* 0x000f260000000200 */
[C---:B------:R-:W-:Y:S01]  /*16300*/  HMMA.16816.F32.BF16 R80, R120.reuse, R82, RZ ;  /* 0x000000527850723c */ /* 0x040fe200000418ff */
[----:B------:R-:W4:Y:S04]  /*16310*/  LDSM.16.M88.4 R96, [R230+0x2800] ;  /* 0x00280000e660783b */ /* 0x000f280000000200 */
[----:B------:R-:W4:Y:S01]  /*16320*/  LDSM.16.M88.4 R88, [R230+0x3800] ;  /* 0x00380000e658783b */ /* 0x000f220000000200 */
[C---:B------:R-:W-:Y:S03]  /*16330*/  HMMA.16816.F32.BF16 R76, R120.reuse, R72, RZ ;  /* 0x00000048784c723c */ /* 0x040fe600000418ff */
[----:B------:R-:W-:Y:S03]  /*16340*/  LDSM.16.M88.4 R92, [R226+0x4800] ;  /* 0x00480000e25c783b */ /* 0x000fe60000000200 */
[C---:B------:R-:W-:Y:S01]  /*16350*/  HMMA.16816.F32.BF16 R68, R120.reuse, R64, RZ ;  /* 0x000000407844723c */ /* 0x040fe200000418ff */
[----:B------:R-:W-:Y:S01]  /*16360*/  LEA R228, R37, R231, 0x1 ;  /* 0x000000e725e47211 */ /* 0x000fe200078e08ff */
[----:B------:R-:W-:Y:S04]  /*16370*/  LDSM.16.M88.4 R116, [R231+0x2000] ;  /* 0x00200000e774783b */ /* 0x000fe80000000200 */
[C---:B------:R-:W-:Y:S01]  /*16380*/  HMMA.16816.F32.BF16 R44, R120.reuse, R40, RZ ;  /* 0x00000028782c723c */ /* 0x040fe200000418ff */
        /* <DEDUP_REMOVED lines=10> */
[----:B------:R-:W-:Y:S01]  /*16430*/  HMMA.16816.F32.BF16 R120, R120, R26, RZ ;  /* 0x0000001a7878723c */ /* 0x000fe200000418ff */
        /* <DEDUP_REMOVED lines=12> */
[----:B------:R-:W-:Y:S01]  /*16500*/  IMAD.IADD R215, R0, 0x1, R230 ;  /* 0x0000000100d77824 */ /* 0x000fe200078e02e6 */
[----:B------:R-:W-:Y:S04]  /*16510*/  LDSM.16.M88.4 R108, [R230+0x5000] ;  /* 0x00500000e66c783b */ /* 0x000fe80000000200 */
        /* <DEDUP_REMOVED lines=31> */
[C---:B------:R-:W-:Y:S06]  /*16710*/  HMMA.16816.F32.BF16 R132, R24.reuse, R88, R132 ;  /* 0x000000581884723c */ /* 0x040fec0000041884 */
[C---:B------:R-:W-:Y:S01]  /*16720*/  HMMA.16816.F32.BF16 R128, R24.reuse, R90, R128 ;  /* 0x0000005a1880723c */ /* 0x040fe20000041880 */
[----:B------:R-:W-:Y:S05]  /*16730*/  LDSM.16.M88.4 R88, [R215+0x2000] ;  /* 0x00200000d758783b */ /* 0x000fea0000000200 */
[C---:B------:R-:W-:Y:S06]  /*16740*/  HMMA.16816.F32.BF16 R124, R24.reuse, R92, R124 ;  /* 0x0000005c187c723c */ /* 0x040fec000004187c */
[----:B------:R-:W-:Y:S01]  /*16750*/  HMMA.16816.F32.BF16 R120, R24, R94, R120 ;  /* 0x0000005e1878723c */ /* 0x000fe20000041878 */
[----:B------:R-:W1:Y:S04]  /*16760*/  LDSM.16.M88.4 R24, [R215+0x2800] ;  /* 0x00280000d718783b */ /* 0x000e680000000200 */
[----:B------:R-:W1:Y:S01]  /*16770*/  LDSM.16.M88.4 R92, [R232+0x8000] ;  /* 0x00800000e85c783b */ /* 0x000e620000000200 */
        /* <DEDUP_REMOVED lines=14> */
[----:B------:R-:W4:Y:S05]  /*16860*/  LDSM.16.M88.4 R4, [R232+0xa000] ;  /* 0x00a00000e804783b */ /* 0x000f2a0000000200 */
[C---:B------:R-:W-:Y:S06]  /*16870*/  HMMA.16816.F32.BF16 R16, R148.reuse, R94, R16 ;  /* 0x0000005e9410723c */ /* 0x040fec0000041810 */
[----:B------:R-:W-:Y:S01]  /*16880*/  HMMA.16816.F32.BF16 R20, R148, R92, R20 ;  /* 0x0000005c9414723c */ /* 0x000fe20000041814 */
[----:B------:R-:W-:Y:S05]  /*16890*/  LDSM.16.M88.4 R92, [R230+0x7000] ;  /* 0x00700000e65c783b */ /* 0x000fea0000000200 */
[C---:B------:R-:W-:Y:S06]  /*168a0*/  HMMA.16816.F32.BF16 R60, R96.reuse, R88, R60 ;  /* 0x00000058603c723c */ /* 0x040fec000004183c */
[----:B------:R-:W-:Y:S01]  /*168b0*/  HMMA.16816.F32.BF16 R56, R96, R90, R56 ;  /* 0x0000005a6038723c */ /* 0x000fe20000041838 */
[----:B------:R-:W-:Y:S05]  /*168c0*/  LDSM.16.M88.4 R88, [R232+0xa800] ;  /* 0x00a80000e858783b */ /* 0x000fea0000000200 */
[C---:B--2---:R-:W-:Y:S06]  /*168d0*/  HMMA.16816.F32.BF16 R84, R148.reuse, R32, R84 ;  /* 0x000000209454723c */ /* 0x044fec0000041854 */
[C---:B------:R-:W-:Y:S01]  /*168e0*/  HMMA.16816.F32.BF16 R80, R148.reuse, R34, R80 ;  /* 0x000000229450723c */ /* 0x040fe20000041850 */
[----:B------:R-:W-:Y:S05]  /*168f0*/  LDSM.16.M88.4 R32, [R229+0x2000] ;  /* 0x00200000e520783b */ /* 0x000fea0000000200 */
[C---:B---3--:R-:W-:Y:S06]  /*16900*/  HMMA.16816.F32.BF16 R76, R148.reuse, R28, R76 ;  /* 0x0000001c944c723c */ /* 0x048fec000004184c */
[----:B------:R-:W-:Y:S01]  /*16910*/  HMMA.16816.F32.BF16 R72, R148, R30, R72 ;  /* 0x0000001e9448723c */ /* 0x000fe20000041848 */
[----:B------:R-:W2:Y:S05]  /*16920*/  LDSM.16.M88.4 R28, [R226+0x8000] ;  /* 0x00800000e21c783b */ /* 0x000eaa0000000200 */
[C---:B------:R-:W-:Y:S06]  /*16930*/  HMMA.16816.F32.BF16 R132, R96.reuse, R104, R132 ;  /* 0x000000686084723c */ /* 0x040fec0000041884 */
[----:B------:R-:W-:Y:S01]  /*16940*/  HMMA.16816.F32.BF16 R128, R96, R106, R128 ;  /* 0x0000006a6080723c */ /* 0x000fe20000041880 */
[----:B------:R-:W-:Y:S05]  /*16950*/  LDSM.16.M88.4 R104, [R230+0x5800] ;  /* 0x00580000e668783b */ /* 0x000fea0000000200 */
[C---:B-1----:R-:W-:Y:S06]  /*16960*/  HMMA.16816.F32.BF16 R16, R116.reuse, R26, R16 ;  /* 0x0000001a7410723c */ /* 0x042fec0000041810 */
[----:B------:R-:W-:Y:S01]  /*16970*/  HMMA.16816.F32.BF16 R20, R116, R24, R20 ;  /* 0x000000187414723c */ /* 0x000fe20000041814 */
[----:B------:R-:W-:Y:S05]  /*16980*/  LDSM.16.M88.4 R24, [R226+0x8800] ;  /* 0x00880000e218783b */ /* 0x000fea0000000200 */
[C---:B------:R-:W-:Y:S06]  /*16990*/  HMMA.16816.F32.BF16 R68, R148.reuse, R12, R68 ;  /* 0x0000000c9444723c */ /* 0x040fec0000041844 */
[C---:B------:R-:W-:Y:S01]  /*169a0*/  HMMA.16816.F32.BF16 R64, R148.reuse, R14, R64 ;  /* 0x0000000e9440723c */ /* 0x040fe20000041840 */
[----:B------:R-:W-:Y:S05]  /*169b0*/  LDSM.16.M88.4 R12, [R228+0x2000] ;  /* 0x00200000e40c783b */ /* 0x000fea0000000200 */
[C---:B----4-:R-:W-:Y:S06]  /*169c0*/  HMMA.16816.F32.BF16 R60, R148.reuse, R4, R60 ;  /* 0x00000004943c723c */ /* 0x050fec000004183c */
[C---:B------:R-:W-:Y:S01]  /*169d0*/  HMMA.16816.F32.BF16 R56, R148.reuse, R6, R56 ;  /* 0x000000069438723c */ /* 0x040fe20000041838 */
[----:B------:R-:W1:Y:S05]  /*169e0*/  LDSM.16.M88.4 R4, [R215+0x4000] ;  /* 0x00400000d704783b */ /* 0x000e6a0000000200 */
[C---:B------:R-:W-:Y:S06]  /*169f0*/  HMMA.16816.F32.BF16 R132, R148.reuse, R144, R132 ;  /* 0x000000909484723c */ /* 0x040fec0000041884 */
[----:B------:R-:W-:Y:S06]  /*16a00*/  HMMA.16816.F32.BF16 R128, R148, R146, R128 ;  /* 0x000000929480723c */ /* 0x000fec0000041880 */
[C---:B--2---:R-:W-:Y:S06]  /*16a10*/  HMMA.16816.F32.BF16 R16, R32.reuse, R30, R16 ;  /* 0x0000001e2010723c */ /* 0x044fec0000041810 */
[----:B------:R-:W-:Y:S01]  /*16a20*/  HMMA.16816.F32.BF16 R20, R32, R28, R20 ;  /* 0x0000001c2014723c */ /* 0x000fe20000041814 */
[----:B------:R-:W-:Y:S05]  /*16a30*/  LDSM.16.M88.4 R28, [R226+0x9000] ;  /* 0x00900000e21c783b */ /* 0x000fea0000000200 */
[C---:B------:R-:W-:Y:S06]  /*16a40*/  HMMA.16816.F32.BF16 R132, R116.reuse, R92, R132 ;  /* 0x0000005c7484723c */ /* 0x040fec0000041884 */
[----:B------:R-:W-:Y:S01]  /*16a50*/  HMMA.16816.F32.BF16 R128, R116, R94, R128 ;  /* 0x0000005e7480723c */ /* 0x000fe20000041880 */
[----:B------:R-:W2:Y:S05]  /*16a60*/  LDSM.16.M88.4 R92, [R226+0x9800] ;  /* 0x00980000e25c783b */ /* 0x000eaa0000000200 */
[C---:B------:R-:W-:Y:S06]  /*16a70*/  HMMA.16816.F32.BF16 R124, R96.reuse, R100, R124 ;  /* 0x00000064607c723c */ /* 0x040fec000004187c */
[----:B------:R-:W-:Y:S01]  /*16a80*/  HMMA.16816.F32.BF16 R120, R96, R102, R120 ;  /* 0x000000666078723c */ /* 0x000fe20000041878 */
[----:B------:R-:W3:Y:S01]  /*16a90*/  LDSM.16.M88.4 R100, [R230+0x6000] ;  /* 0x00600000e664783b */ /* 0x000ee20000000200 */
[----:B-----5:R4:W3:Y:S03]  /*16aa0*/  MUFU.RCP R0, R9 ;  /* 0x0000000900007308 */ /* 0x0208e60000001000 */
[----:B------:R-:W-:Y:S01]  /*16ab0*/  LDSM.16.M88.4 R96, [R230+0x6800] ;  /* 0x00680000e660783b */ /* 0x000fe20000000200 */
[C---:B-1----:R-:W-:Y:S06]  /*16ac0*/  HMMA.16816.F32.BF16 R16, R12.reuse, R6, R16 ;  /* 0x000000060c10723c */ /* 0x042fec0000041810 */
[----:B------:R-:W-:Y:S01]  /*16ad0*/  HMMA.16816.F32.BF16 R20, R12, R4, R20 ;  /* 0x000000040c14723c */ /* 0x000fe20000041814 */
[----:B------:R-:W1:Y:S05]  /*16ae0*/  LDSM.16.M88.4 R4, [R226+0xa000] ;  /* 0x00a00000e204783b */ /* 0x000e6a0000000200 */
[C---:B------:R-:W-:Y:S06]  /*16af0*/  HMMA.16816.F32.BF16 R68, R116.reuse, R104, R68 ;  /* 0x000000687444723c */ /* 0x040fec0000041844 */
[C---:B------:R-:W-:Y:S06]  /*16b00*/  HMMA.16816.F32.BF16 R84, R116.reuse, R112, R84 ;  /* 0x000000707454723c */ /* 0x040fec0000041854 */
[----:B------:R-:W-:Y:S01]  /*16b10*/  HMMA.16816.F32.BF16 R80, R116, R114, R80 ;  /* 0x000000727450723c */ /* 0x000fe20000041850 */
[-C--:B------:R-:W-:Y:S01]  /*16b20*/  FMUL.FTZ R16, R16, R48.reuse ;  /* 0x0000003010107220 */ /* 0x080fe20000410000 */
[-C--:B------:R-:W-:Y:S01]  /*16b30*/  FMUL.FTZ R17, R17, R48.reuse ;  /* 0x0000003011117220 */ /* 0x080fe20000410000 */
[----:B------:R-:W-:-:S03]  /*16b40*/  FMUL.FTZ R18, R18, R48 ;  /* 0x0000003012127220 */ /* 0x000fc60000410000 */
[-C--:B----4-:R-:W-:Y:S01]  /*16b50*/  FMUL.FTZ R9, R21, R48.reuse ;  /* 0x0000003015097220 */ /* 0x090fe20000410000 */
[-C--:B------:R-:W-:Y:S01]  /*16b60*/  FMUL.FTZ R21, R23, R48.reuse ;  /* 0x0000003017157220 */ /* 0x080fe20000410000 */
[----:B------:R-:W-:Y:S04]  /*16b70*/  MUFU.TANH R49, R17 ;  /* 0x0000001100317308 */ /* 0x000fe80000002400 */
[----:B--2---:R-:W-:Y:S04]  /*16b80*/  HMMA.16816.F32.BF16 R68, R32, R92, R68 ;  /* 0x0000005c2044723c */ /* 0x004fe80000041844 */
[----:B------:R-:W-:Y:S03]  /*16b90*/  MUFU.TANH R23, R16 ;  /* 0x0000001000177308 */ /* 0x000fe60000002400 */
[----:B------:R-:W-:-:S05]  /*16ba0*/  FMUL.FTZ R93, R19, R48 ;  /* 0x00000030135d7220 */ /* 0x000fca0000410000 */
[----:B------:R2:W-:Y:S01]  /*16bb0*/  MUFU.TANH R92, R18 ;  /* 0x00000012005c7308 */ /* 0x0005e20000002400 */
[C---:B------:R-:W-:Y:S06]  /*16bc0*/  HMMA.16816.F32.BF16 R44, R148.reuse, R88, R44 ;  /* 0x00000058942c723c */ /* 0x040fec000004182c */
[----:B------:R-:W-:Y:S01]  /*16bd0*/  HMMA.16816.F32.BF16 R40, R148, R90, R40 ;  /* 0x0000005a9428723c */ /* 0x000fe20000041828 */
[----:B------:R-:W-:Y:S04]  /*16be0*/  LDSM.16.M88.4 R88, [R230+0x7800] ;  /* 0x00780000e658783b */ /* 0x000fe80000000200 */
[----:B--2---:R-:W2:Y:S01]  /*16bf0*/  LDSM.16.M88.4 R16, [R226+0xb000] ;  /* 0x00b00000e210783b */ /* 0x004ea20000000200 */
[C---:B---3--:R-:W-:Y:S06]  /*16c00*/  HMMA.16816.F32.BF16 R60, R116.reuse, R100, R60 ;  /* 0x00000064743c723c */ /* 0x048fec000004183c */
[C---:B------:R-:W-:Y:S01]  /*16c10*/  HMMA.16816.F32.BF16 R56, R116.reuse, R102, R56 ;  /* 0x000000667438723c */ /* 0x040fe20000041838 */
[----:B------:R-:W-:Y:S05]  /*16c20*/  LDSM.16.M88.4 R100, [R215+0x4800] ;  /* 0x00480000d764783b */ /* 0x000fea0000000200 */
[C---:B------:R-:W-:Y:S06]  /*16c30*/  HMMA.16816.F32.BF16 R76, R116.reuse, R108, R76 ;  /* 0x0000006c744c723c */ /* 0x040fec000004184c */
[----:B------:R-:W-:Y:S06]  /*16c40*/  HMMA.16816.F32.BF16 R72, R116, R110, R72 ;  /* 0x0000006e7448723c */ /* 0x000fec0000041848 */
[C---:B------:R-:W-:Y:S06]  /*16c50*/  HMMA.16816.F32.BF16 R84, R32.reuse, R24, R84 ;  /* 0x000000182054723c */ /* 0x040fec0000041854 */
[----:B------:R-:W-:Y:S01]  /*16c60*/  HMMA.16816.F32.BF16 R80, R32, R26, R80 ;  /* 0x0000001a2050723c */ /* 0x000fe20000041850 */
[----:B------:R-:W3:Y:S05]  /*16c70*/  LDSM.16.M88.4 R24, [R226+0xa800] ;  /* 0x00a80000e218783b */ /* 0x000eea0000000200 */
[C---:B------:R-:W-:Y:S06]  /*16c80*/  HMMA.16816.F32.BF16 R124, R148.reuse, R136, R124 ;  /* 0x00000088947c723c */ /* 0x040fec000004187c */
[----:B------:R-:W-:Y:S06]  /*16c90*/  HMMA.16816.F32.BF16 R120, R148, R138, R120 ;  /* 0x0000008a9478723c */ /* 0x000fec0000041878 */
[----:B------:R-:W-:Y:S06]  /*16ca0*/  HMMA.16816.F32.BF16 R64, R116, R106, R64 ;  /* 0x0000006a7440723c */ /* 0x000fec0000041840 */
[C---:B-1----:R-:W-:Y:S06]  /*16cb0*/  HMMA.16816.F32.BF16 R60, R32.reuse, R4, R60 ;  /* 0x00000004203c723c */ /* 0x042fec000004183c */
[----:B------:R-:W-:Y:S01]  /*16cc0*/  HMMA.16816.F32.BF16 R56, R32, R6, R56 ;  /* 0x000000062038723c */ /* 0x000fe20000041838 */
[----:B------:R-:W1:Y:S05]  /*16cd0*/  LDSM.16.M88.4 R4, [R215+0x5800] ;  /* 0x00580000d704783b */ /* 0x000e6a0000000200 */
[----:B------:R-:W-:Y:S06]  /*16ce0*/  HMMA.16816.F32.BF16 R44, R116, R96, R44 ;  /* 0x00000060742c723c */ /* 0x000fec000004182c */
[C---:B------:R-:W-:Y:S06]  /*16cf0*/  HMMA.16816.F32.BF16 R76, R32.reuse, R28, R76 ;  /* 0x0000001c204c723c */ /* 0x040fec000004184c */
[C---:B------:R-:W-:Y:S01]  /*16d00*/  HMMA.16816.F32.BF16 R72, R32.reuse, R30, R72 ;  /* 0x0000001e2048723c */ /* 0x040fe20000041848 */
[----:B------:R-:W4:Y:S05]  /*16d10*/  LDSM.16.M88.4 R28, [R215+0x5000] ;  /* 0x00500000d71c783b */ /* 0x000f2a0000000200 */
[C---:B--2---:R-:W-:Y:S06]  /*16d20*/  HMMA.16816.F32.BF16 R132, R32.reuse, R16, R132 ;  /* 0x000000102084723c */ /* 0x044fec0000041884 */
[----:B------:R-:W-:Y:S01]  /*16d30*/  HMMA.16816.F32.BF16 R128, R32, R18, R128 ;  /* 0x000000122080723c */ /* 0x000fe20000041880 */
[----:B------:R-:W2:Y:S05]  /*16d40*/  LDSM.16.M88.4 R16, [R215+0x6800] ;  /* 0x00680000d710783b */ /* 0x000eaa0000000200 */
[C---:B------:R-:W-:Y:S06]  /*16d50*/  HMMA.16816.F32.BF16 R124, R116.reuse, R88, R124 ;  /* 0x00000058747c723c */ /* 0x040fec000004187c */
[----:B------:R-:W-:Y:S01]  /*16d60*/  HMMA.16816.F32.BF16 R120, R116, R90, R120 ;  /* 0x0000005a7478723c */ /* 0x000fe20000041878 */
[----:B------:R-:W2:Y:S05]  /*16d70*/  LDSM.16.M88.4 R88, [R226+0xb800] ;  /* 0x00b80000e258783b */ /* 0x000eaa0000000200 */
[----:B------:R-:W-:Y:S06]  /*16d80*/  HMMA.16816.F32.BF16 R64, R32, R94, R64 ;  /* 0x0000005e2040723c */ /* 0x000fec0000041840 */
[----:B------:R-:W-:Y:S06]  /*16d90*/  HMMA.16816.F32.BF16 R40, R116, R98, R40 ;  /* 0x000000627428723c */ /* 0x000fec0000041828 */
[----:B---3--:R-:W-:Y:S06]  /*16da0*/  HMMA.16816.F32.BF16 R44, R32, R24, R44 ;  /* 0x00000018202c723c */ /* 0x008fec000004182c */
[C---:B-1----:R-:W-:Y:S06]  /*16db0*/  HMMA.16816.F32.BF16 R68, R12.reuse, R4, R68 ;  /* 0x000000040c44723c */ /* 0x042fec0000041844 */
[C---:B------:R-:W-:Y:S01]  /*16dc0*/  HMMA.16816.F32.BF16 R64, R12.reuse, R6, R64 ;  /* 0x000000060c40723c */ /* 0x040fe20000041840 */
[----:B------:R-:W-:Y:S05]  /*16dd0*/  LDSM.16.M88.4 R4, [R215+0x7800] ;  /* 0x00780000d704783b */ /* 0x000fea0000000200 */
[----:B----4-:R-:W-:Y:S06]  /*16de0*/  HMMA.16816.F32.BF16 R76, R12, R28, R76 ;  /* 0x0000001c0c4c723c */ /* 0x010fec000004184c */
[----:B------:R-:W-:Y:S01]  /*16df0*/  HMMA.16816.F32.BF16 R40, R32, R26, R40 ;  /* 0x0000001a2028723c */ /* 0x000fe20000041828 */
[----:B------:R-:W1:Y:S05]  /*16e00*/  LDSM.16.M88.4 R24, [R215+0x6000] ;  /* 0x00600000d718783b */ /* 0x000e6a0000000200 */
[C---:B------:R-:W-:Y:S01]  /*16e10*/  HMMA.16816.F32.BF16 R72, R12.reuse, R30, R72 ;  /* 0x0000001e0c48723c */ /* 0x040fe20000041848 */
[----:B------:R-:W3:Y:S05]  /*16e20*/  LDSM.16.M88.4 R28, [R215+0x7000] ;  /* 0x00700000d71c783b */ /* 0x000eea0000000200 */
[----:B--2---:R-:W-:Y:S06]  /*16e30*/  HMMA.16816.F32.BF16 R44, R12, R16, R44 ;  /* 0x000000100c2c723c */ /* 0x004fec000004182c */
[----:B------:R-:W-:Y:S01]  /*16e40*/  HMMA.16816.F32.BF16 R120, R32, R90, R120 ;  /* 0x0000005a2078723c */ /* 0x000fe20000041878 */
[----:B------:R-:W-:-:S05]  /*16e50*/  SHF.R.S32.HI R17, RZ, 0x1f, R54 ;  /* 0x0000001fff117819 */ /* 0x000fca0000011436 */
[----:B------:R-:W-:Y:S01]  /*16e60*/  HMMA.16816.F32.BF16 R84, R12, R100, R84 ;  /* 0x000000640c54723c */ /* 0x000fe20000041854 */
[----:B------:R-:W-:-:S05]  /*16e70*/  LEA.HI R54, R17, R54, RZ, 0x2 ;  /* 0x0000003611367211 */ /* 0x000fca00078f10ff */
[----:B------:R-:W-:Y:S01]  /*16e80*/  HMMA.16816.F32.BF16 R80, R12, R102, R80 ;  /* 0x000000660c50723c */ /* 0x000fe20000041850 */
[----:B------:R-:W-:Y:S01]  /*16e90*/  SHF.R.S32.HI R54, RZ, 0x2, R54 ;  /* 0x00000002ff367819 */ /* 0x000fe20000011436 */
[----:B------:R-:W-:-:S04]  /*16ea0*/  FMUL.FTZ R0, R3, R0 ;  /* 0x0000000003007220 */ /* 0x000fc80000410000 */
[----:B------:R-:W-:Y:S01]  /*16eb0*/  HMMA.16816.F32.BF16 R124, R32, R88, R124 ;  /* 0x00000058207c723c */ /* 0x000fe2000004187c */
[----:B------:R-:W-:Y:S01]  /*16ec0*/  IMAD R53, R53, 0x10, R54 ;  /* 0x0000001035357824 */ /* 0x000fe200078e0236 */
[----:B------:R-:W2:Y:S01]  /*16ed0*/  MUFU.TANH R9, R9 ;  /* 0x0000000900097308 */ /* 0x000ea20000002400 */
[----:B------:R-:W-:-:S07]  /*16ee0*/  IMAD.SHL.U32 R3, R51, 0x2, RZ ;  /* 0x0000000233037824 */ /* 0x000fce00078e00ff */
[----:B------:R-:W4:Y:S01]  /*16ef0*/  MUFU.TANH R21, R21 ;  /* 0x0000001500157308 */ /* 0x000f220000002400 */
[----:B------:R-:W-:Y:S01]  /*16f00*/  IADD3 R53, R53, 0x1, R55 ;  /* 0x0000000135357810 */ /* 0x000fe20007ffe037 */
[----:B------:R-:W-:Y:S01]  /*16f10*/  HMMA.16816.F32.BF16 R40, R12, R18, R40 ;  /* 0x000000120c28723c */ /* 0x000fe20000041828 */
[----:B------:R-:W-:-:S05]  /*16f20*/  LOP3.LUT R3, R3, 0x6, RZ, 0xc0, !PT ;  /* 0x0000000603037812 */ /* 0x000fca00078ec0ff */
[----:B------:R-:W4:Y:S01]  /*16f30*/  MUFU.TANH R93, R93 ;  /* 0x0000005d005d7308 */ /* 0x000f220000002400 */
[----:B------:R-:W-:Y:S01]  /*16f40*/  IADD3 R53, R52, R53, -R243 ;  /* 0x0000003534357210 */ /* 0x000fe20007ffe8f3 */
[----:B------:R-:W-:Y:S01]  /*16f50*/  IMAD.IADD R3, R2, 0x1, R3 ;  /* 0x0000000102037824 */ /* 0x000fe200078e0203 */
[C---:B-1----:R-:W-:Y:S01]  /*16f60*/  HMMA.16816.F32.BF16 R56, R12.reuse, R26, R56 ;  /* 0x0000001a0c38723c */ /* 0x042fe20000041838 */
[-C--:B------:R-:W-:Y:S01]  /*16f70*/  FMUL.FTZ R76, R76, R48.reuse ;  /* 0x000000304c4c7220 */ /* 0x080fe20000410000 */
[-C--:B------:R-:W-:Y:S01]  /*16f80*/  FMUL.FTZ R20, R20, R48.reuse ;  /* 0x0000003014147220 */ /* 0x080fe20000410000 */
[----:B------:R-:W-:Y:S02]  /*16f90*/  IMAD.IADD R138, R8, 0x1, R53 ;  /* 0x00000001088a7824 */ /* 0x000fe400078e0235 */
[-C--:B------:R-:W-:Y:S01]  /*16fa0*/  FMUL.FTZ R84, R84, R48.reuse ;  /* 0x0000003054547220 */ /* 0x080fe20000410000 */
[-C--:B------:R-:W-:Y:S01]  /*16fb0*/  FMUL.FTZ R69, R69, R48.reuse ;  /* 0x0000003045457220 */ /* 0x080fe20000410000 */
[C---:B------:R-:W-:Y:S01]  /*16fc0*/  HMMA.16816.F32.BF16 R120, R12.reuse, R6, R120 ;  /* 0x000000060c78723c */ /* 0x040fe20000041878 */
[----:B------:R-:W-:Y:S01]  /*16fd0*/  FMUL.FTZ R85, R85, R48 ;  /* 0x0000003055557220 */ /* 0x000fe20000410000 */
[----:B------:R-:W-:Y:S01]  /*16fe0*/  VIMNMX R136, R138, R52, PT ;  /* 0x000000348a887248 */ /* 0x000fe20003fe0100 */
[-C--:B------:R-:W-:Y:S01]  /*16ff0*/  FMUL.FTZ R86, R86, R48.reuse ;  /* 0x0000003056567220 */ /* 0x080fe20000410000 */
[----:B------:R-:W-:Y:S01]  /*17000*/  VIADDMNMX R138, R138, 0x8, R52, PT ;  /* 0x000000088a8a7846 */ /* 0x000fe20003800134 */
[----:B------:R-:W-:Y:S01]  /*17010*/  FMUL.FTZ R87, R87, R48 ;  /* 0x0000003057577220 */ /* 0x000fe20000410000 */
[----:B---3--:R-:W-:Y:S01]  /*17020*/  HMMA.16816.F32.BF16 R132, R12, R28, R132 ;  /* 0x0000001c0c84723c */ /* 0x008fe20000041884 */
[----:B------:R-:W-:-:S02]  /*17030*/  VIADD R6, R3, 0x1 ;  /* 0x0000000103067836 */ /* 0x000fc40000000000 */
[-C--:B------:R-:W-:Y:S01]  /*17040*/  FMUL.FTZ R80, R80, R48.reuse ;  /* 0x0000003050507220 */ /* 0x080fe20000410000 */
[C---:B------:R-:W-:Y:S01]  /*17050*/  IADD3 R27, R3.reuse, 0x8, RZ ;  /* 0x00000008031b7810 */ /* 0x040fe20007ffe0ff */
[-C--:B------:R-:W-:Y:S01]  /*17060*/  FMUL.FTZ R22, R22, R48.reuse ;  /* 0x0000003016167220 */ /* 0x080fe20000410000 */
[----:B------:R-:W-:Y:S01]  /*17070*/  FMUL.FTZ R66, R66, R48 ;  /* 0x0000003042427220 */ /* 0x000fe20000410000 */
[----:B------:R-:W-:Y:S01]  /*17080*/  HMMA.16816.F32.BF16 R60, R12, R24, R60 ;  /* 0x000000180c3c723c */ /* 0x000fe2000004183c */
[----:B------:R-:W-:Y:S01]  /*17090*/  VIADD R29, R3, 0x9 ;  /* 0x00000009031d7836 */ /* 0x000fe20000000000 */
[C---:B------:R-:W-:Y:S01]  /*170a0*/  ISETP.GE.AND P1, PT, R6.reuse, R136, PT ;  /* 0x000000880600720c */ /* 0x040fe20003f26270 */
[----:B------:R-:W1:Y:S01]  /*170b0*/  MUFU.TANH R84, R84 ;  /* 0x0000005400547308 */ /* 0x000e620000002400 */
[----:B------:R-:W-:Y:S01]  /*170c0*/  ISETP.GE.AND P0, PT, R6, R138, PT ;  /* 0x0000008a0600720c */ /* 0x000fe20003f06270 */
[----:B------:R-:W-:-:S04]  /*170d0*/  DEPBAR.LE SB0, 0x0 ;  /* 0x000080000000791a */ /* 0x000fc80000000000 */
[----:B------:R-:W-:Y:S02]  /*170e0*/  I2FP.F32.S32 R6, R6 ;  /* 0x0000000600067245 */ /* 0x000fe40000201400 */
[C---:B------:R-:W-:Y:S01]  /*170f0*/  ISETP.GE.AND P5, PT, R27.reuse, R136, PT ;  /* 0x000000881b00720c */ /* 0x040fe20003fa6270 */
[----:B------:R-:W3:Y:S01]  /*17100*/  MUFU.TANH R85, R85 ;  /* 0x0000005500557308 */ /* 0x000ee20000002400 */
[----:B------:R-:W-:Y:S02]  /*17110*/  ISETP.GE.AND P2, PT, R27, R138, PT ;  /* 0x0000008a1b00720c */ /* 0x000fe40003f46270 */
[----:B------:R-:W-:Y:S02]  /*17120*/  I2FP.F32.S32 R27, R27 ;  /* 0x0000001b001b7245 */ /* 0x000fe40000201400 */
[C---:B------:R-:W-:Y:S02]  /*17130*/  ISETP.GE.AND P6, PT, R29.reuse, R136, PT ;  /* 0x000000881d00720c */ /* 0x040fe40003fc6270 */
[----:B------:R-:W-:Y:S01]  /*17140*/  ISETP.GE.AND P3, PT, R29, R138, PT ;  /* 0x0000008a1d00720c */ /* 0x000fe20003f66270 */
[----:B------:R-:W3:Y:S01]  /*17150*/  MUFU.TANH R86, R86 ;  /* 0x0000005600567308 */ /* 0x000ee20000002400 */
[----:B------:R-:W-:Y:S01]  /*17160*/  I2FP.F32.S32 R29, R29 ;  /* 0x0000001d001d7245 */ /* 0x000fe20000201400 */
[CC--:B--2---:R-:W-:Y:S01]  /*17170*/  FFMA.FTZ R9, R0.reuse, R6.reuse, R9 ;  /* 0x0000000600097223 */ /* 0x0c4fe20000010009 */
[----:B----4-:R-:W-:Y:S01]  /*17180*/  FFMA.FTZ R21, R0, R6, R21 ;  /* 0x0000000600157223 */ /* 0x010fe20000010015 */
[----:B------:R-:W-:-:S04]  /*17190*/  FMUL.FTZ R81, R81, R48 ;  /* 0x0000003051517220 */ /* 0x000fc80000410000 */
[----:B------:R-:W2:Y:S01]  /*171a0*/  MUFU.TANH R87, R87 ;  /* 0x0000005700577308 */ /* 0x000ea20000002400 */
[-C--:B------:R-:W-:Y:S01]  /*171b0*/  FMUL.FTZ R82, R82, R48.reuse ;  /* 0x0000003052527220 */ /* 0x080fe20000410000 */
[----:B------:R-:W-:Y:S01]  /*171c0*/  FMUL.FTZ R83, R83, R48 ;  /* 0x0000003053537220 */ /* 0x000fe20000410000 */
[----:B------:R-:W-:Y:S01]  /*171d0*/  HMMA.16816.F32.BF16 R128, R12, R30, R128 ;  /* 0x0000001e0c80723c */ /* 0x000fe20000041880 */
[----:B------:R-:W-:-:S04]  /*171e0*/  FFMA.FTZ R6, R0, R27, R23 ;  /* 0x0000001b00067223 */ /* 0x000fc80000010017 */
[----:B------:R-:W4:Y:S01]  /*171f0*/  MUFU.TANH R80, R80 ;  /* 0x0000005000507308 */ /* 0x000f220000002400 */
[----:B------:R-:W-:Y:S01]  /*17200*/  HMMA.16816.F32.BF16 R124, R12, R4, R124 ;  /* 0x000000040c7c723c */ /* 0x000fe2000004187c */
[----:B------:R-:W-:Y:S02]  /*17210*/  VIADD R19, R3, 0x10 ;  /* 0x0000001003137836 */ /* 0x000fe40000000000 */
[C---:B------:R-:W-:Y:S01]  /*17220*/  FFMA.FTZ R27, R0.reuse, R27, R92 ;  /* 0x0000001b001b7223 */ /* 0x040fe2000001005c */
[----:B------:R-:W-:Y:S01]  /*17230*/  FFMA.FTZ R18, R0, R29, R49 ;  /* 0x0000001d00127223 */ /* 0x000fe20000010031 */
[-C--:B------:R-:W-:Y:S01]  /*17240*/  FMUL.FTZ R32, R77, R48.reuse ;  /* 0x000000304d207220 */ /* 0x080fe20000410000 */
[-C--:B------:R-:W-:Y:S01]  /*17250*/  FMUL.FTZ R33, R78, R48.reuse ;  /* 0x000000304e217220 */ /* 0x080fe20000410000 */
[----:B------:R-:W-:Y:S02]  /*17260*/  VIADD R15, R3, 0x11 ;  /* 0x00000011030f7836 */ /* 0x000fe40000000000 */
[----:B------:R-:W-:Y:S01]  /*17270*/  FMUL.FTZ R34, R79, R48 ;  /* 0x000000304f227220 */ /* 0x000fe20000410000 */
[----:B------:R-:W-:Y:S01]  /*17280*/  VIADD R14, R3, 0x18 ;  /* 0x00000018030e7836 */ /* 0x000fe20000000000 */
[----:B------:R-:W-:-:S02]  /*17290*/  FSEL R23, R9, -INF , !P1 ;  /* 0xff80000009177808 */ /* 0x000fc40004800000 */
[----:B------:R-:W-:Y:S01]  /*172a0*/  FSEL R28, R21, -INF , !P0 ;  /* 0xff800000151c7808 */ /* 0x000fe20004000000 */
[----:B------:R-:W-:Y:S01]  /*172b0*/  MUFU.TANH R81, R81 ;  /* 0x0000005100517308 */ /* 0x000fe20000002400 */
[C---:B------:R-:W-:Y:S02]  /*172c0*/  ISETP.GE.AND P4, PT, R19.reuse, R136, PT ;  /* 0x000000881300720c */ /* 0x040fe40003f86270 */
[----:B------:R-:W-:Y:S02]  /*172d0*/  ISETP.GE.AND P1, PT, R19, R138, PT ;  /* 0x0000008a1300720c */ /* 0x000fe40003f26270 */
[----:B------:R-:W-:Y:S02]  /*172e0*/  FSEL R21, R6, -INF , !P5 ;  /* 0xff80000006157808 */ /* 0x000fe40006800000 */
[----:B------:R-:W-:Y:S01]  /*172f0*/  I2FP.F32.S32 R19, R19 ;  /* 0x0000001300137245 */ /* 0x000fe20000201400 */
[----:B------:R-:W4:Y:S01]  /*17300*/  MUFU.TANH R82, R82 ;  /* 0x0000005200527308 */ /* 0x000f220000002400 */
[----:B------:R-:W-:-:S02]  /*17310*/  ISETP.GE.AND P0, PT, R15, R136, PT ;  /* 0x000000880f00720c */ /* 0x000fc40003f06270 */
[----:B------:R-:W-:Y:S02]  /*17320*/  ISETP.GE.AND P5, PT, R15, R138, PT ;  /* 0x0000008a0f00720c */ /* 0x000fe40003fa6270 */
[----:B------:R-:W-:Y:S02]  /*17330*/  FSEL R27, R27, -INF , !P2 ;  /* 0xff8000001b1b7808 */ /* 0x000fe40005000000 */
[----:B------:R-:W-:Y:S01]  /*17340*/  FSEL R18, R18, -INF , !P6 ;  /* 0xff80000012127808 */ /* 0x000fe20007000000 */
[----:B------:R-:W4:Y:S01]  /*17350*/  MUFU.TANH R83, R83 ;  /* 0x0000005300537308 */ /* 0x000f220000002400 */
[----:B------:R-:W-:Y:S02]  /*17360*/  I2FP.F32.S32 R15, R15 ;  /* 0x0000000f000f7245 */ /* 0x000fe40000201400 */
[C---:B------:R-:W-:Y:S02]  /*17370*/  ISETP.GE.AND P2, PT, R14.reuse, R136, PT ;  /* 0x000000880e00720c */ /* 0x040fe40003f46270 */
[----:B------:R-:W-:-:S02]  /*17380*/  ISETP.GE.AND P6, PT, R14, R138, PT ;  /* 0x0000008a0e00720c */ /* 0x000fc40003fc6270 */
[----:B------:R-:W-:Y:S01]  /*17390*/  I2FP.F32.S32 R14, R14 ;  /* 0x0000000e000e7245 */ /* 0x000fe20000201400 */
[----:B------:R-:W4:Y:S01]  /*173a0*/  MUFU.TANH R76, R76 ;  /* 0x0000004c004c7308 */ /* 0x000f220000002400 */
[----:B------:R-:W-:Y:S01]  /*173b0*/  LOP3.LUT R4, R36, R39, RZ, 0xfc, !PT ;  /* 0x0000002724047212 */ /* 0x000fe200078efcff */
[----:B------:R-:W-:Y:S01]  /*173c0*/  FMUL.FTZ R39, R42, R48 ;  /* 0x000000302a277220 */ /* 0x000fe20000410000 */
[C---:B------:R-:W-:Y:S01]  /*173d0*/  FFMA.FTZ R29, R0.reuse, R29, R93 ;  /* 0x0000001d001d7223 */ /* 0x040fe2000001005d */
[----:B-1----:R-:W-:-:S04]  /*173e0*/  FFMA.FTZ R13, R0, R19, R84 ;  /* 0x00000013000d7223 */ /* 0x002fc80000010054 */
[----:B------:R-:W1:Y:S01]  /*173f0*/  MUFU.TANH R32, R32 ;  /* 0x0000002000207308 */ /* 0x000e620000002400 */
[-C--:B------:R-:W-:Y:S01]  /*17400*/  FMUL.FTZ R24, R72, R48.reuse ;  /* 0x0000003048187220 */ /* 0x080fe20000410000 */
[----:B---3--:R-:W-:Y:S01]  /*17410*/  FFMA.FTZ R12, R0, R15, R85 ;  /* 0x0000000f000c7223 */ /* 0x008fe20000010055 */
[----:B------:R-:W-:Y:S02]  /*17420*/  VIADD R42, R3, 0x19 ;  /* 0x00000019032a7836 */ /* 0x000fe40000000000 */
[----:B------:R-:W-:-:S03]  /*17430*/  FMUL.FTZ R16, R74, R48 ;  /* 0x000000304a107220 */ /* 0x000fc60000410000 */
[----:B------:R-:W3:Y:S01]  /*17440*/  MUFU.TANH R33, R33 ;  /* 0x0000002100217308 */ /* 0x000ee20000002400 */
[C---:B------:R-:W-:Y:S01]  /*17450*/  FFMA.FTZ R19, R0.reuse, R19, R86 ;  /* 0x0000001300137223 */ /* 0x040fe20000010056 */
[C---:B--2---:R-:W-:Y:S01]  /*17460*/  FFMA.FTZ R15, R0.reuse, R15, R87 ;  /* 0x0000000f000f7223 */ /* 0x044fe20000010057 */
[----:B----4-:R-:W-:-:S05]  /*17470*/  FFMA.FTZ R7, R0, R14, R80 ;  /* 0x0000000e00077223 */ /* 0x010fca0000010050 */
[----:B------:R-:W2:Y:S01]  /*17480*/  MUFU.TANH R34, R34 ;  /* 0x0000002200227308 */ /* 0x000ea20000002400 */
[-C--:B------:R-:W-:Y:S01]  /*17490*/  FMUL.FTZ R25, R73, R48.reuse ;  /* 0x0000003049197220 */ /* 0x080fe20000410000 */
[-C--:B------:R-:W-:Y:S01]  /*174a0*/  FMUL.FTZ R26, R68, R48.reuse ;  /* 0x00000030441a7220 */ /* 0x080fe20000410000 */
[-C--:B------:R-:W-:Y:S01]  /*174b0*/  FMUL.FTZ R36, R43, R48.reuse ;  /* 0x000000302b247220 */ /* 0x080fe20000410000 */
[C---:B------:R-:W-:Y:S01]  /*174c0*/  VIADD R9, R3.reuse, 0x20 ;  /* 0x0000002003097836 */ /* 0x040fe20000000000 */
[----:B------:R-:W-:Y:S01]  /*174d0*/  IADD3 R43, R3, 0x21, RZ ;  /* 0x00000021032b7810 */ /* 0x000fe20007ffe0ff */
[-C--:B------:R-:W-:Y:S01]  /*174e0*/  FMUL.FTZ R17, R75, R48.reuse ;  /* 0x000000304b117220 */ /* 0x080fe20000410000 */
[----:B------:R-:W-:Y:S01]  /*174f0*/  FMUL.FTZ R30, R70, R48 ;  /* 0x00000030461e7220 */ /* 0x000fe20000410000 */
[----:B------:R-:W-:Y:S02]  /*17500*/  FSEL R29, R29, -INF , !P3 ;  /* 0xff8000001d1d7808 */ /* 0x000fe40005800000 */
[----:B------:R-:W-:Y:S01]  /*17510*/  FSEL R13, R13, -INF , !P4 ;  /* 0xff8000000d0d7808 */ /* 0x000fe20006000000 */
[----:B------:R-:W-:Y:S01]  /*17520*/  MUFU.TANH R24, R24 ;  /* 0x0000001800187308 */ /* 0x000fe20000002400 */
[----:B------:R-:W-:-:S02]  /*17530*/  ISETP.GE.AND P3, PT, R42, R136, PT ;  /* 0x000000882a00720c */ /* 0x000fc40003f66270 */
[----:B------:R-:W-:Y:S02]  /*17540*/  ISETP.GE.AND P4, PT, R42, R138, PT ;  /* 0x0000008a2a00720c */ /* 0x000fe40003f86270 */
[----:B------:R-:W-:Y:S02]  /*17550*/  I2FP.F32.S32 R42, R42 ;  /* 0x0000002a002a7245 */ /* 0x000fe40000201400 */
[----:B------:R-:W-:Y:S01]  /*17560*/  FSEL R19, R19, -INF , !P1 ;  /* 0xff80000013137808 */ /* 0x000fe20004800000 */
[----:B------:R-:W-:Y:S01]  /*17570*/  MUFU.TANH R16, R16 ;  /* 0x0000001000107308 */ /* 0x000fe20000002400 */
[----:B------:R-:W-:Y:S02]  /*17580*/  FSEL R12, R12, -INF , !P0 ;  /* 0xff8000000c0c7808 */ /* 0x000fe40004000000 */
[----:B------:R-:W-:Y:S02]  /*17590*/  FSEL R15, R15, -INF , !P5 ;  /* 0xff8000000f0f7808 */ /* 0x000fe40006800000 */
[----:B------:R-:W-:-:S02]  /*175a0*/  FSEL R7, R7, -INF , !P2 ;  /* 0xff80000007077808 */ /* 0x000fc40005000000 */
[C---:B------:R-:W-:Y:S01]  /*175b0*/  ISETP.GE.AND P1, PT, R9.reuse, R136, PT ;  /* 0x000000880900720c */ /* 0x040fe20003f26270 */
[----:B------:R-:W4:Y:S01]  /*175c0*/  MUFU.TANH R25, R25 ;  /* 0x0000001900197308 */ /* 0x000f220000002400 */
[----:B------:R-:W-:Y:S02]  /*175d0*/  ISETP.GE.AND P0, PT, R9, R138, PT ;  /* 0x0000008a0900720c */ /* 0x000fe40003f06270 */
[C---:B------:R-:W-:Y:S02]  /*175e0*/  ISETP.GE.AND P5, PT, R43.reuse, R136, PT ;  /* 0x000000882b00720c */ /* 0x040fe40003fa6270 */
[----:B------:R-:W-:Y:S02]  /*175f0*/  ISETP.GE.AND P2, PT, R43, R138, PT ;  /* 0x0000008a2b00720c */ /* 0x000fe40003f46270 */
[----:B------:R-:W-:Y:S01]  /*17600*/  I2FP.F32.S32 R9, R9 ;  /* 0x0000000900097245 */ /* 0x000fe20000201400 */
[----:B------:R-:W4:Y:S01]  /*17610*/  MUFU.TANH R26, R26 ;  /* 0x0000001a001a7308 */ /* 0x000f220000002400 */
[----:B------:R-:W-:Y:S01]  /*17620*/  I2FP.F32.S32 R43, R43 ;  /* 0x0000002b002b7245 */ /* 0x000fe20000201400 */
[----:B------:R-:W-:Y:S01]  /*17630*/  FMUL.FTZ R5, R44, R48 ;  /* 0x000000302c057220 */ /* 0x000fe20000410000 */
[C---:B------:R-:W-:Y:S01]  /*17640*/  FFMA.FTZ R14, R0.reuse, R14, R82 ;  /* 0x0000000e000e7223 */ /* 0x040fe20000010052 */
[CC--:B------:R-:W-:Y:S01]  /*17650*/  FFMA.FTZ R6, R0.reuse, R42.reuse, R81 ;  /* 0x0000002a00067223 */ /* 0x0c0fe20000010051 */
[----:B------:R-:W-:Y:S01]  /*17660*/  FFMA.FTZ R83, R0, R42, R83 ;  /* 0x0000002a00537223 */ /* 0x000fe20000010053 */
[----:B------:R-:W-:-:S02]  /*17670*/  FMUL.FTZ R44, R47, R48 ;  /* 0x000000302f2c7220 */ /* 0x000fc40000410000 */
[----:B------:R-:W-:Y:S01]  /*17680*/  MUFU.TANH R17, R17 ;  /* 0x0000001100117308 */ /* 0x000fe20000002400 */
[----:B------:R-:W-:Y:S02]  /*17690*/  VIADD R42, R3, 0x28 ;  /* 0x00000028032a7836 */ /* 0x000fe40000000000 */
[C---:B------:R-:W-:Y:S01]  /*176a0*/  FFMA.FTZ R47, R0.reuse, R9, R76 ;  /* 0x00000009002f7223 */ /* 0x040fe2000001004c */
[----:B-1----:R-:W-:Y:S01]  /*176b0*/  FFMA.FTZ R54, R0, R43, R32 ;  /* 0x0000002b00367223 */ /* 0x002fe20000010020 */
[----:B------:R-:W-:-:S03]  /*176c0*/  FMUL.FTZ R46, R46, R48 ;  /* 0x000000302e2e7220 */ /* 0x000fc60000410000 */
[----:B------:R-:W1:Y:S01]  /*176d0*/  MUFU.TANH R30, R30 ;  /* 0x0000001e001e7308 */ /* 0x000e620000002400 */
[C---:B---3--:R-:W-:Y:S01]  /*176e0*/  FFMA.FTZ R9, R0.reuse, R9, R33 ;  /* 0x0000000900097223 */ /* 0x048fe20000010021 */
[----:B--2---:R-:W-:Y:S01]  /*176f0*/  FFMA.FTZ R43, R0, R43, R34 ;  /* 0x0000002b002b7223 */ /* 0x004fe20000010022 */
[----:B------:R-:W-:Y:S02]  /*17700*/  VIADD R49, R3, 0x29 ;  /* 0x0000002903317836 */ /* 0x000fe40000000000 */
[-C--:B------:R-:W-:Y:S01]  /*17710*/  FMUL.FTZ R31, R71, R48.reuse ;  /* 0x00000030471f7220 */ /* 0x080fe20000410000 */
[-C--:B------:R-:W-:Y:S01]  /*17720*/  FMUL.FTZ R35, R64, R48.reuse ;  /* 0x0000003040237220 */ /* 0x080fe20000410000 */
[-C--:B------:R-:W-:Y:S01]  /*17730*/  FMUL.FTZ R52, R65, R48.reuse ;  /* 0x0000003041347220 */ /* 0x080fe20000410000 */
[-C--:B------:R-:W-:Y:S01]  /*17740*/  FMUL.FTZ R53, R67, R48.reuse ;  /* 0x0000003043357220 */ /* 0x080fe20000410000 */
[----:B------:R-:W-:Y:S01]  /*17750*/  FMUL.FTZ R45, R45, R48 ;  /* 0x000000302d2d7220 */ /* 0x000fe20000410000 */
[----:B------:R-:W-:-:S02]  /*17760*/  VIADD R34, R3, 0x30 ;  /* 0x0000003003227836 */ /* 0x000fc40000000000 */
        /* <DEDUP_REMOVED lines=26> */
[----:B------:R-:W-:Y:S01]  /*17910*/  FSEL R14, R14, -INF , !P6 ;  /* 0xff8000000e0e7808 */ /* 0x000fe20007000000 */
[----:B------:R2:W-:Y:S01]  /*17920*/  MUFU.TANH R48, R5 ;  /* 0x0000000500307308 */ /* 0x0005e20000002400 */
[----:B------:R-:W-:-:S02]  /*17930*/  FSEL R6, R6, -INF , !P3 ;  /* 0xff80000006067808 */ /* 0x000fc40005800000 */
[C---:B------:R-:W-:Y:S02]  /*17940*/  ISETP.GE.AND P6, PT, R42.reuse, R136, PT ;  /* 0x000000882a00720c */ /* 0x040fe40003fc6270 */
[----:B------:R-:W-:Y:S02]  /*17950*/  ISETP.GE.AND P3, PT, R42, R138, PT ;  /* 0x0000008a2a00720c */ /* 0x000fe40003f66270 */
[----:B------:R-:W-:Y:S01]  /*17960*/  I2FP.F32.S32 R42, R42 ;  /* 0x0000002a002a7245 */ /* 0x000fe20000201400 */
[----:B------:R3:W-:Y:S01]  /*17970*/  MUFU.TANH R33, R46 ;  /* 0x0000002e00217308 */ /* 0x0007e20000002400 */
[----:B------:R-:W-:Y:S02]  /*17980*/  FSEL R47, R47, -INF , !P1 ;  /* 0xff8000002f2f7808 */ /* 0x000fe40004800000 */
[----:B------:R-:W-:-:S05]  /*17990*/  ISETP.GE.AND P1, PT, R49, R138, PT ;  /* 0x0000008a3100720c */ /* 0x000fca0003f26270 */
[----:B------:R4:W-:Y:S01]  /*179a0*/  MUFU.TANH R32, R45 ;  /* 0x0000002d00207308 */ /* 0x0009e20000002400 */
[----:B--2---:R-:W-:Y:S02]  /*179b0*/  FSEL R5, R83, -INF , !P4 ;  /* 0xff80000053057808 */ /* 0x004fe40006000000 */
[----:B------:R-:W-:Y:S02]  /*179c0*/  ISETP.GE.AND P4, PT, R49, R136, PT ;  /* 0x000000883100720c */ /* 0x000fe40003f86270 */
[----:B------:R-:W-:-:S03]  /*179d0*/  I2FP.F32.S32 R49, R49 ;  /* 0x0000003100317245 */ /* 0x000fc60000201400 */
[----:B------:R-:W2:Y:S01]  /*179e0*/  MUFU.TANH R8, R69 ;  /* 0x0000004500087308 */ /* 0x000ea20000002400 */
[----:B---3--:R-:W-:Y:S02]  /*179f0*/  FSEL R46, R9, -INF , !P0 ;  /* 0xff800000092e7808 */ /* 0x008fe40004000000 */
[----:B------:R-:W-:Y:S02]  /*17a00*/  I2FP.F32.S32 R9, R34 ;  /* 0x0000002200097245 */ /* 0x000fe40000201400 */
[----:B------:R-:W-:-:S03]  /*17a10*/  ISETP.GE.AND P0, PT, R34, R136, PT ;  /* 0x000000882200720c */ /* 0x000fc60003f06270 */
[----:B------:R-:W3:Y:S01]  /*17a20*/  MUFU.TANH R31, R31 ;  /* 0x0000001f001f7308 */ /* 0x000ee20000002400 */
[----:B----4-:R-:W-:Y:S02]  /*17a30*/  FSEL R45, R54, -INF , !P5 ;  /* 0xff800000362d7808 */ /* 0x010fe40006800000 */
[----:B------:R-:W-:Y:S01]  /*17a40*/  ISETP.GE.AND P5, PT, R34, R138, PT ;  /* 0x0000008a2200720c */ /* 0x000fe20003fa6270 */
[----:B------:R-:W-:-:S04]  /*17a50*/  FFMA.FTZ R25, R0, R49, R25 ;  /* 0x0000003100197223 */ /* 0x000fc80000010019 */
[----:B------:R-:W4:Y:S01]  /*17a60*/  MUFU.TANH R35, R35 ;  /* 0x0000002300237308 */ /* 0x000f220000002400 */
[----:B------:R-:W-:Y:S01]  /*17a70*/  FFMA.FTZ R146, R0, R9, R26 ;  /* 0x0000000900927223 */ /* 0x000fe2000001001a */
[----:B------:R-:W-:-:S06]  /*17a80*/  VIADD R26, R3, 0x31 ;  /* 0x00000031031a7836 */ /* 0x000fcc0000000000 */
[----:B------:R-:W-:Y:S01]  /*17a90*/  MUFU.TANH R52, R52 ;  /* 0x0000003400347308 */ /* 0x000fe20000002400 */
[----:B-1----:R-:W-:-:S07]  /*17aa0*/  FFMA.FTZ R9, R0, R9, R30 ;  /* 0x0000000900097223 */ /* 0x002fce000001001e */
[----:B------:R-:W1:Y:S01]  /*17ab0*/  MUFU.TANH R51, R66 ;  /* 0x0000004200337308 */ /* 0x000e620000002400 */
[----:B------:R-:W-:-:S07]  /*17ac0*/  VIADD R30, R3, 0x39 ;  /* 0x00000039031e7836 */ /* 0x000fce0000000000 */
[----:B------:R-:W1:Y:S08]  /*17ad0*/  MUFU.TANH R53, R53 ;  /* 0x0000003500357308 */ /* 0x000e700000002400 */
[----:B------:R2:W-:Y:S01]  /*17ae0*/  MUFU.TANH R34, R44 ;  /* 0x0000002c00227308 */ /* 0x0005e20000002400 */
[----:B------:R-:W-:Y:S02]  /*17af0*/  FSEL R43, R43, -INF , !P2 ;  /* 0xff8000002b2b7808 */ /* 0x000fe40005000000 */
[----:B------:R-:W-:Y:S01]  /*17b00*/  ISETP.GE.AND P2, PT, R26, R136, PT ;  /* 0x000000881a00720c */ /* 0x000fe20003f46270 */
[CC--:B--2---:R-:W-:Y:S01]  /*17b10*/  FFMA.FTZ R44, R0.reuse, R42.reuse, R24 ;  /* 0x0000002a002c7223 */ /* 0x0c4fe20000010018 */
[----:B------:R-:W-:-:S03]  /*17b20*/  FFMA.FTZ R42, R0, R42, R16 ;  /* 0x0000002a002a7223 */ /* 0x000fc60000010010 */
[----:B------:R2:W-:Y:S01]  /*17b30*/  MUFU.TANH R16, R40 ;  /* 0x0000002800107308 */ /* 0x0005e20000002400 */
[----:B------:R-:W-:Y:S01]  /*17b40*/  FFMA.FTZ R24, R0, R49, R17 ;  /* 0x0000003100187223 */ /* 0x000fe20000010011 */
[----:B------:R-:W-:Y:S02]  /*17b50*/  FSEL R44, R44, -INF , !P6 ;  /* 0xff8000002c2c7808 */ /* 0x000fe40007000000 */
[----:B------:R-:W-:Y:S02]  /*17b60*/  FSEL R42, R42, -INF , !P3 ;  /* 0xff8000002a2a7808 */ /* 0x000fe40005800000 */
[----:B------:R-:W-:Y:S02]  /*17b70*/  ISETP.GE.AND P6, PT, R26, R138, PT ;  /* 0x0000008a1a00720c */ /* 0x000fe40003fc6270 */
[----:B------:R3:W-:Y:S01]  /*17b80*/  MUFU.TANH R17, R41 ;  /* 0x0000002900117308 */ /* 0x0007e20000002400 */
[----:B------:R-:W-:Y:S01]  /*17b90*/  I2FP.F32.S32 R26, R26 ;  /* 0x0000001a001a7245 */ /* 0x000fe20000201400 */
[----:B--2---:R-:W-:-:S06]  /*17ba0*/  VIADD R40, R3, 0x38 ;  /* 0x0000003803287836 */ /* 0x004fcc0000000000 */
[----:B------:R-:W2:Y:S01]  /*17bb0*/  MUFU.TANH R60, R60 ;  /* 0x0000003c003c7308 */ /* 0x000ea20000002400 */
[C---:B------:R-:W-:Y:S02]  /*17bc0*/  ISETP.GE.AND P3, PT, R40.reuse, R136, PT ;  /* 0x000000882800720c */ /* 0x040fe40003f66270 */
[----:B---3--:R-:W-:Y:S02]  /*17bd0*/  FSEL R41, R25, -INF , !P4 ;  /* 0xff80000019297808 */ /* 0x008fe40006000000 */
[----:B------:R-:W-:Y:S02]  /*17be0*/  ISETP.GE.AND P4, PT, R40, R138, PT ;  /* 0x0000008a2800720c */ /* 0x000fe40003f86270 */
[----:B------:R-:W-:Y:S01]  /*17bf0*/  I2FP.F32.S32 R25, R40 ;  /* 0x0000002800197245 */ /* 0x000fe20000201400 */
[----:B------:R-:W-:Y:S01]  /*17c00*/  MUFU.TANH R61, R61 ;  /* 0x0000003d003d7308 */ /* 0x000fe20000002400 */
[----:B------:R-:W-:Y:S02]  /*17c10*/  FSEL R40, R24, -INF , !P1 ;  /* 0xff80000018287808 */ /* 0x000fe40004800000 */
[----:B------:R-:W-:Y:S01]  /*17c20*/  I2FP.F32.S32 R24, R30 ;  /* 0x0000001e00187245 */ /* 0x000fe20000201400 */
[----:B------:R-:W-:-:S04]  /*17c30*/  FFMA.FTZ R147, R0, R26, R8 ;  /* 0x0000001a00937223 */ /* 0x000fc80000010008 */
[----:B------:R-:W3:Y:S01]  /*17c40*/  MUFU.TANH R62, R62 ;  /* 0x0000003e003e7308 */ /* 0x000ee20000002400 */
[C---:B------:R-:W-:Y:S01]  /*17c50*/  FFMA.FTZ R8, R0.reuse, R26, R31 ;  /* 0x0000001a00087223 */ /* 0x040fe2000001001f */
[CC--:B----4-:R-:W-:Y:S01]  /*17c60*/  FFMA.FTZ R35, R0.reuse, R25.reuse, R35 ;  /* 0x0000001900237223 */ /* 0x0d0fe20000010023 */
[----:B-1----:R-:W-:-:S05]  /*17c70*/  FFMA.FTZ R51, R0, R25, R51 ;  /* 0x0000001900337223 */ /* 0x002fca0000010033 */
[----:B------:R-:W1:Y:S01]  /*17c80*/  MUFU.TANH R63, R63 ;  /* 0x0000003f003f7308 */ /* 0x000e620000002400 */
[CC--:B------:R-:W-:Y:S01]  /*17c90*/  FFMA.FTZ R52, R0.reuse, R24.reuse, R52 ;  /* 0x0000001800347223 */ /* 0x0c0fe20000010034 */
[----:B------:R-:W-:-:S06]  /*17ca0*/  FFMA.FTZ R53, R0, R24, R53 ;  /* 0x0000001800357223 */ /* 0x000fcc0000010035 */
[----:B------:R-:W4:Y:S01]  /*17cb0*/  MUFU.TANH R56, R56 ;  /* 0x0000003800387308 */ /* 0x000f220000002400 */
[----:B------:R-:W-:Y:S01]  /*17cc0*/  ISETP.GE.AND P1, PT, R30, R136, PT ;  /* 0x000000881e00720c */ /* 0x000fe20003f26270 */
[----:B------:R-:W-:-:S06]  /*17cd0*/  VIADD R25, R3, 0x41 ;  /* 0x0000004103197836 */ /* 0x000fcc0000000000 */
[----:B------:R-:W4:Y:S01]  /*17ce0*/  MUFU.TANH R58, R58 ;  /* 0x0000003a003a7308 */ /* 0x000f220000002400 */
[C---:B------:R-:W-:Y:S01]  /*17cf0*/  VIADD R24, R3.reuse, 0x48 ;  /* 0x0000004803187836 */ /* 0x040fe20000000000 */
[----:B------:R-:W-:Y:S02]  /*17d00*/  IADD3 R26, R3, 0x40, RZ ;  /* 0x00000040031a7810 */ /* 0x000fe40007ffe0ff */
[----:B------:R-:W-:Y:S02]  /*17d10*/  FSEL R9, R9, -INF , !P5 ;  /* 0xff80000009097808 */ /* 0x000fe40006800000 */
[----:B------:R-:W-:Y:S02]  /*17d20*/  FSEL R147, R147, -INF , !P2 ;  /* 0xff80000093937808 */ /* 0x000fe40005000000 */
[----:B------:R-:W-:Y:S02]  /*17d30*/  FSEL R8, R8, -INF , !P6 ;  /* 0xff80000008087808 */ /* 0x000fe40007000000 */
[----:B------:R-:W-:-:S02]  /*17d40*/  FSEL R148, R35, -INF , !P3 ;  /* 0xff80000023947808 */ /* 0x000fc40005800000 */
[----:B------:R-:W-:Y:S02]  /*17d50*/  FSEL R145, R51, -INF , !P4 ;  /* 0xff80000033917808 */ /* 0x000fe40006000000 */
[----:B------:R-:W-:Y:S01]  /*17d60*/  FSEL R149, R52, -INF , !P1 ;  /* 0xff80000034957808 */ /* 0x000fe20004800000 */
[----:B------:R-:W4:Y:S01]  /*17d70*/  MUFU.TANH R59, R59 ;  /* 0x0000003b003b7308 */ /* 0x000f220000002400 */
[C---:B------:R-:W-:Y:S02]  /*17d80*/  ISETP.GE.AND P5, PT, R26.reuse, R136, PT ;  /* 0x000000881a00720c */ /* 0x040fe40003fa6270 */
[----:B------:R-:W-:Y:S02]  /*17d90*/  ISETP.GE.AND P2, PT, R26, R138, PT ;  /* 0x0000008a1a00720c */ /* 0x000fe40003f46270 */
[C---:B------:R-:W-:Y:S02]  /*17da0*/  ISETP.GE.AND P6, PT, R25.reuse, R136, PT ;  /* 0x000000881900720c */ /* 0x040fe40003fc6270 */
[----:B------:R-:W-:-:S02]  /*17db0*/  ISETP.GE.AND P3, PT, R25, R138, PT ;  /* 0x0000008a1900720c */ /* 0x000fc40003f66270 */
[C---:B------:R-:W-:Y:S02]  /*17dc0*/  ISETP.GE.AND P4, PT, R24.reuse, R136, PT ;  /* 0x000000881800720c */ /* 0x040fe40003f86270 */
[----:B------:R-:W-:Y:S01]  /*17dd0*/  ISETP.GE.AND P1, PT, R24, R138, PT ;  /* 0x0000008a1800720c */ /* 0x000fe20003f26270 */
[----:B------:R-:W4:Y:S01]  /*17de0*/  MUFU.TANH R57, R57 ;  /* 0x0000003900397308 */ /* 0x000f220000002400 */
[----:B------:R-:W-:Y:S02]  /*17df0*/  I2FP.F32.S32 R26, R26 ;  /* 0x0000001a001a7245 */ /* 0x000fe40000201400 */
[----:B------:R-:W-:Y:S02]  /*17e00*/  I2FP.F32.S32 R25, R25 ;  /* 0x0000001900197245 */ /* 0x000fe40000201400 */
[----:B------:R-:W-:Y:S01]  /*17e10*/  I2FP.F32.S32 R24, R24 ;  /* 0x0000001800187245 */ /* 0x000fe20000201400 */
[-C--:B--2---:R-:W-:Y:S01]  /*17e20*/  FFMA.FTZ R60, R0, R26.reuse, R60 ;  /* 0x0000001a003c7223 */ /* 0x084fe2000001003c */
[----:B------:R-:W-:Y:S01]  /*17e30*/  FSEL R146, R146, -INF , !P0 ;  /* 0xff80000092927808 */ /* 0x000fe20004000000 */
[C---:B---3--:R-:W-:Y:S01]  /*17e40*/  FFMA.FTZ R62, R0.reuse, R26, R62 ;  /* 0x0000001a003e7223 */ /* 0x048fe2000001003e */
[CC--:B------:R-:W-:Y:S01]  /*17e50*/  FFMA.FTZ R61, R0.reuse, R25.reuse, R61 ;  /* 0x00000019003d7223 */ /* 0x0c0fe2000001003d */
[C---:B-1----:R-:W-:Y:S01]  /*17e60*/  FFMA.FTZ R63, R0.reuse, R25, R63 ;  /* 0x00000019003f7223 */ /* 0x042fe2000001003f */
[CC--:B----4-:R-:W-:Y:S01]  /*17e70*/  FFMA.FTZ R56, R0.reuse, R24.reuse, R56 ;  /* 0x0000001800387223 */ /* 0x0d0fe20000010038 */
[----:B------:R-:W-:Y:S01]  /*17e80*/  FFMA.FTZ R58, R0, R24, R58 ;  /* 0x00000018003a7223 */ /* 0x000fe2000001003a */
[----:B------:R-:W-:Y:S01]  /*17e90*/  ISETP.GE.AND P0, PT, R30, R138, PT ;  /* 0x0000008a1e00720c */ /* 0x000fe20003f06270 */
        /* <DEDUP_REMOVED lines=8> */
[----:B------:R-:W-:Y:S01]  /*17f20*/  FSEL R164, R56, -INF , !P4 ;  /* 0xff80000038a47808 */ /* 0x000fe20006000000 */
[----:B------:R-:W1:Y:S01]  /*17f30*/  MUFU.TANH R36, R36 ;  /* 0x0000002400247308 */ /* 0x000e620000002400 */
[C---:B------:R-:W-:Y:S02]  /*17f40*/  ISETP.GE.AND P0, PT, R26.reuse, R136, PT ;  /* 0x000000881a00720c */ /* 0x040fe40003f06270 */
[----:B------:R-:W-:Y:S02]  /*17f50*/  ISETP.GE.AND P5, PT, R26, R138, PT ;  /* 0x0000008a1a00720c */ /* 0x000fe40003fa6270 */
[C---:B------:R-:W-:Y:S02]  /*17f60*/  ISETP.GE.AND P2, PT, R25.reuse, R136, PT ;  /* 0x000000881900720c */ /* 0x040fe40003f46270 */
[----:B------:R-:W-:Y:S01]  /*17f70*/  ISETP.GE.AND P6, PT, R25, R138, PT ;  /* 0x0000008a1900720c */ /* 0x000fe20003fc6270 */
[----:B------:R-:W2:Y:S01]  /*17f80*/  MUFU.TANH R132, R132 ;  /* 0x0000008400847308 */ /* 0x000ea20000002400 */
[----:B------:R-:W-:-:S02]  /*17f90*/  ISETP.GE.AND P3, PT, R24, R136, PT ;  /* 0x000000881800720c */ /* 0x000fc40003f66270 */
[----:B------:R-:W-:Y:S02]  /*17fa0*/  ISETP.GE.AND P4, PT, R24, R138, PT ;  /* 0x0000008a1800720c */ /* 0x000fe40003f86270 */
[----:B------:R-:W-:Y:S02]  /*17fb0*/  I2FP.F32.S32 R26, R26 ;  /* 0x0000001a001a7245 */ /* 0x000fe40000201400 */
[----:B------:R-:W-:Y:S01]  /*17fc0*/  I2FP.F32.S32 R25, R25 ;  /* 0x0000001900197245 */ /* 0x000fe20000201400 */
[----:B------:R-:W3:Y:S01]  /*17fd0*/  MUFU.TANH R134, R134 ;  /* 0x0000008600867308 */ /* 0x000ee20000002400 */
        /* <DEDUP_REMOVED lines=10> */
[----:B------:R-:W-:-:S02]  /*18080*/  FSEL R166, R59, -INF , !P5 ;  /* 0xff8000003ba67808 */ /* 0x000fc40006800000 */
[----:B------:R-:W-:Y:S02]  /*18090*/  FSEL R173, R48, -INF , !P2 ;  /* 0xff80000030ad7808 */ /* 0x000fe40005000000 */
[----:B------:R-:W-:Y:S02]  /*180a0*/  FSEL R171, R33, -INF , !P6 ;  /* 0xff80000021ab7808 */ /* 0x000fe40007000000 */
[----:B------:R-:W-:Y:S01]  /*180b0*/  FSEL R170, R32, -INF , !P3 ;  /* 0xff80000020aa7808 */ /* 0x000fe20005800000 */
[----:B------:R-:W-:Y:S01]  /*180c0*/  MUFU.TANH R129, R129 ;  /* 0x0000008100817308 */ /* 0x000fe20000002400 */
[C---:B------:R-:W-:Y:S02]  /*180d0*/  ISETP.GE.AND P5, PT, R26.reuse, R136, PT ;  /* 0x000000881a00720c */ /* 0x040fe40003fa6270 */
[----:B------:R-:W-:Y:S02]  /*180e0*/  ISETP.GE.AND P2, PT, R26, R138, PT ;  /* 0x0000008a1a00720c */ /* 0x000fe40003f46270 */
[----:B------:R-:W-:-:S02]  /*180f0*/  ISETP.GE.AND P6, PT, R24, R136, PT ;  /* 0x000000881800720c */ /* 0x000fc40003fc6270 */
[----:B------:R-:W-:Y:S01]  /*18100*/  ISETP.GE.AND P3, PT, R24, R138, PT ;  /* 0x0000008a1800720c */ /* 0x000fe20003f66270 */
[----:B------:R-:W4:Y:S01]  /*18110*/  MUFU.TANH R130, R130 ;  /* 0x0000008200827308 */ /* 0x000f220000002400 */
[----:B------:R-:W-:Y:S02]  /*18120*/  FSEL R161, R58, -INF , !P1 ;  /* 0xff8000003aa17808 */ /* 0x000fe40004800000 */
[----:B------:R-:W-:Y:S02]  /*18130*/  FSEL R165, R57, -INF , !P0 ;  /* 0xff80000039a57808 */ /* 0x000fe40004000000 */
[----:B------:R-:W-:Y:S02]  /*18140*/  I2FP.F32.S32 R26, R26 ;  /* 0x0000001a001a7245 */ /* 0x000fe40000201400 */
[----:B------:R-:W-:Y:S01]  /*18150*/  I2FP.F32.S32 R24, R24 ;  /* 0x0000001800187245 */ /* 0x000fe20000201400 */
[----:B------:R-:W4:Y:S01]  /*18160*/  MUFU.TANH R133, R133 ;  /* 0x0000008500857308 */ /* 0x000f220000002400 */
[----:B------:R-:W-:-:S02]  /*18170*/  ISETP.GE.AND P1, PT, R25, R136, PT ;  /* 0x000000881900720c */ /* 0x000fc40003f26270 */
[----:B------:R-:W-:Y:S02]  /*18180*/  ISETP.GE.AND P0, PT, R25, R138, PT ;  /* 0x0000008a1900720c */ /* 0x000fe40003f06270 */
[----:B------:R-:W-:-:S03]  /*18190*/  I2FP.F32.S32 R25, R25 ;  /* 0x0000001900197245 */ /* 0x000fc60000201400 */
[----:B------:R-:W4:Y:S01]  /*181a0*/  MUFU.TANH R135, R135 ;  /* 0x0000008700877308 */ /* 0x000f220000002400 */
[C---:B-1----:R-:W-:Y:S01]  /*181b0*/  FFMA.FTZ R167, R0.reuse, R26, R36 ;  /* 0x0000001a00a77223 */ /* 0x042fe20000010024 */
[CC--:B--2---:R-:W-:Y:S01]  /*181c0*/  FFMA.FTZ R132, R0.reuse, R24.reuse, R132 ;  /* 0x0000001800847223 */ /* 0x0c4fe20000010084 */
[C---:B---3--:R-:W-:Y:S01]  /*181d0*/  FFMA.FTZ R134, R0.reuse, R24, R134 ;  /* 0x0000001800867223 */ /* 0x048fe20000010086 */
[----:B------:R-:W-:-:S04]  /*181e0*/  FFMA.FTZ R17, R0, R26, R17 ;  /* 0x0000001a00117223 */ /* 0x000fc80000010011 */
[----:B------:R-:W1:Y:S01]  /*181f0*/  MUFU.TANH R39, R39 ;  /* 0x0000002700277308 */ /* 0x000e620000002400 */
[C---:B------:R-:W-:Y:S02]  /*18200*/  VIADD R24, R3.reuse, 0x69 ;  /* 0x0000006903187836 */ /* 0x040fe40000000000 */
[----:B------:R-:W-:Y:S01]  /*18210*/  FFMA.FTZ R16, R0, R25, R16 ;  /* 0x0000001900107223 */ /* 0x000fe20000010010 */
[----:B------:R-:W-:-:S04]  /*18220*/  VIADD R26, R3, 0x68 ;  /* 0x00000068031a7836 */ /* 0x000fc80000000000 */
[----:B------:R-:W2:Y:S01]  /*18230*/  MUFU.TANH R131, R131 ;  /* 0x0000008300837308 */ /* 0x000ea20000002400 */
[----:B------:R-:W-:Y:S01]  /*18240*/  VIADD R30, R3, 0x61 ;  /* 0x00000061031e7836 */ /* 0x000fe20000000000 */
[----:B------:R-:W-:Y:S02]  /*18250*/  FSEL R167, R167, -INF , !P2 ;  /* 0xff800000a7a77808 */ /* 0x000fe40005000000 */
[----:B------:R-:W-:-:S04]  /*18260*/  FSEL R155, R132, -INF , !P6 ;  /* 0xff800000849b7808 */ /* 0x000fc80007000000 */
[----:B------:R-:W3:Y:S01]  /*18270*/  MUFU.TANH R128, R128 ;  /* 0x0000008000807308 */ /* 0x000ee20000002400 */
[----:B------:R-:W-:Y:S02]  /*18280*/  FSEL R168, R17, -INF , !P5 ;  /* 0xff80000011a87808 */ /* 0x000fe40006800000 */
[C---:B------:R-:W-:Y:S02]  /*18290*/  ISETP.GE.AND P2, PT, R24.reuse, R136, PT ;  /* 0x000000881800720c */ /* 0x040fe40003f46270 */
[----:B------:R-:W-:Y:S02]  /*182a0*/  ISETP.GE.AND P6, PT, R24, R138, PT ;  /* 0x0000008a1800720c */ /* 0x000fe40003fc6270 */
[----:B------:R-:W-:Y:S01]  /*182b0*/  FSEL R169, R16, -INF , !P1 ;  /* 0xff80000010a97808 */ /* 0x000fe20004800000 */
[----:B------:R-:W3:Y:S01]  /*182c0*/  MUFU.TANH R120, R120 ;  /* 0x0000007800787308 */ /* 0x000ee20000002400 */
[----:B------:R-:W-:Y:S02]  /*182d0*/  I2FP.F32.S32 R17, R26 ;  /* 0x0000001a00117245 */ /* 0x000fe40000201400 */
[----:B------:R-:W-:-:S02]  /*182e0*/  I2FP.F32.S32 R24, R24 ;  /* 0x0000001800187245 */ /* 0x000fc40000201400 */
[----:B------:R-:W-:Y:S01]  /*182f0*/  I2FP.F32.S32 R16, R30 ;  /* 0x0000001e00107245 */ /* 0x000fe20000201400 */
[C---:B----4-:R-:W-:Y:S02]  /*18300*/  FFMA.FTZ R130, R0.reuse, R17, R130 ;  /* 0x0000001100827223 */ /* 0x050fe40000010082 */
[----:B------:R-:W4:Y:S01]  /*18310*/  MUFU.TANH R124, R124 ;  /* 0x0000007c007c7308 */ /* 0x000f220000002400 */
[----:B------:R-:W-:Y:S01]  /*18320*/  FFMA.FTZ R129, R0, R24, R129 ;  /* 0x0000001800817223 */ /* 0x000fe20000010081 */
[----:B------:R-:W-:Y:S01]  /*18330*/  ISETP.GE.AND P5, PT, R26, R138, PT ;  /* 0x0000008a1a00720c */ /* 0x000fe20003fa6270 */
[CC--:B------:R-:W-:Y:S01]  /*18340*/  FFMA.FTZ R133, R0.reuse, R16.reuse, R133 ;  /* 0x0000001000857223 */ /* 0x0c0fe20000010085 */
[C---:B------:R-:W-:Y:S01]  /*18350*/  FFMA.FTZ R135, R0.reuse, R16, R135 ;  /* 0x0000001000877223 */ /* 0x040fe20000010087 */
[----:B-1----:R-:W-:Y:S01]  /*18360*/  FFMA.FTZ R25, R0, R25, R39 ;  /* 0x0000001900197223 */ /* 0x002fe20000010027 */
[C---:B------:R-:W-:Y:S02]  /*18370*/  IADD3 R16, R3.reuse, 0x78, RZ ;  /* 0x0000007803107810 */ /* 0x040fe40007ffe0ff */
[----:B------:R-:W1:Y:S01]  /*18380*/  MUFU.TANH R122, R122 ;  /* 0x0000007a007a7308 */ /* 0x000e620000002400 */
[----:B------:R-:W-:Y:S01]  /*18390*/  FSEL R39, R34, -INF , !P4 ;  /* 0xff80000022277808 */ /* 0x000fe20006000000 */
[----:B--2---:R-:W-:Y:S01]  /*183a0*/  FFMA.FTZ R131, R0, R24, R131 ;  /* 0x0000001800837223 */ /* 0x004fe20000010083 */
[----:B------:R-:W-:Y:S01]  /*183b0*/  ISETP.GE.AND P4, PT, R30, R136, PT ;  /* 0x000000881e00720c */ /* 0x000fe20003f86270 */
[----:B------:R-:W-:Y:S01]  /*183c0*/  VIADD R24, R3, 0x70 ;  /* 0x0000007003187836 */ /* 0x000fe20000000000 */
[----:B------:R-:W-:-:S03]  /*183d0*/  FSEL R156, R130, -INF , !P5 ;  /* 0xff800000829c7808 */ /* 0x000fc60006800000 */
[----:B------:R-:W-:Y:S01]  /*183e0*/  MUFU.TANH R125, R125 ;  /* 0x0000007d007d7308 */ /* 0x000fe20000002400 */
[----:B------:R-:W-:Y:S02]  /*183f0*/  FSEL R152, R129, -INF , !P2 ;  /* 0xff80000081987808 */ /* 0x000fe40005000000 */
[C---:B------:R-:W-:Y:S02]  /*18400*/  ISETP.GE.AND P5, PT, R16.reuse, R136, PT ;  /* 0x000000881000720c */ /* 0x040fe40003fa6270 */
[----:B------:R-:W-:-:S03]  /*18410*/  ISETP.GE.AND P2, PT, R16, R138, PT ;  /* 0x0000008a1000720c */ /* 0x000fc60003f46270 */
[----:B------:R-:W2:Y:S01]  /*18420*/  MUFU.TANH R126, R126 ;  /* 0x0000007e007e7308 */ /* 0x000ea20000002400 */
[----:B------:R-:W-:Y:S01]  /*18430*/  I2FP.F32.S32 R16, R16 ;  /* 0x0000001000107245 */ /* 0x000fe20000201400 */
[----:B---3--:R-:W-:Y:S01]  /*18440*/  FFMA.FTZ R128, R0, R17, R128 ;  /* 0x0000001100807223 */ /* 0x008fe20000010080 */
[----:B------:R-:W-:Y:S01]  /*18450*/  FSEL R36, R25, -INF , !P0 ;  /* 0xff80000019247808 */ /* 0x000fe20004000000 */
[----:B------:R-:W-:Y:S01]  /*18460*/  VIADD R17, R3, 0x71 ;  /* 0x0000007103117836 */ /* 0x000fe20000000000 */
[----:B------:R-:W-:-:S03]  /*18470*/  FSEL R160, R134, -INF , !P3 ;  /* 0xff80000086a07808 */ /* 0x000fc60005800000 */
[----:B------:R-:W3:Y:S01]  /*18480*/  MUFU.TANH R127, R127 ;  /* 0x0000007f007f7308 */ /* 0x000ee20000002400 */
[----:B------:R-:W-:Y:S02]  /*18490*/  FSEL R154, R133, -INF , !P4 ;  /* 0xff800000859a7808 */ /* 0x000fe40006000000 */
[----:B------:R-:W-:Y:S02]  /*184a0*/  ISETP.GE.AND P1, PT, R30, R138, PT ;  /* 0x0000008a1e00720c */ /* 0x000fe40003f26270 */
[-C--:B------:R-:W-:Y:S02]  /*184b0*/  ISETP.GE.AND P0, PT, R26, R136.reuse, PT ;  /* 0x000000881a00720c */ /* 0x080fe40003f06270 */
[C---:B------:R-:W-:Y:S01]  /*184c0*/  ISETP.GE.AND P3, PT, R24.reuse, R136, PT ;  /* 0x000000881800720c */ /* 0x040fe20003f66270 */
[----:B------:R-:W3:Y:S01]  /*184d0*/  MUFU.TANH R20, R20 ;  /* 0x0000001400147308 */ /* 0x000ee20000002400 */
[----:B------:R-:W-:Y:S02]  /*184e0*/  ISETP.GE.AND P4, PT, R24, R138, PT ;  /* 0x0000008a1800720c */ /* 0x000fe40003f86270 */
[----:B------:R-:W-:Y:S01]  /*184f0*/  I2FP.F32.S32 R24, R24 ;  /* 0x0000001800187245 */ /* 0x000fe20000201400 */
[----:B------:R-:W-:Y:S01]  /*18500*/  FFMA.FTZ R120, R0, R16, R120 ;  /* 0x0000001000787223 */ /* 0x000fe20000010078 */
[----:B------:R-:W-:-:S03]  /*18510*/  FSEL R158, R135, -INF , !P1 ;  /* 0xff800000879e7808 */ /* 0x000fc60004800000 */
[----:B------:R-:W3:Y:S01]  /*18520*/  MUFU.TANH R22, R22 ;  /* 0x0000001600167308 */ /* 0x000ee20000002400 */
[----:B------:R-:W-:Y:S01]  /*18530*/  FSEL R153, R128, -INF , !P0 ;  /* 0xff80000080997808 */ /* 0x000fe20004000000 */
[----:B----4-:R-:W-:Y:S01]  /*18540*/  FFMA.FTZ R124, R0, R24, R124 ;  /* 0x00000018007c7223 */ /* 0x010fe2000001007c */
[C---:B------:R-:W-:Y:S02]  /*18550*/  ISETP.GE.AND P1, PT, R17.reuse, R136, PT ;  /* 0x000000881100720c */ /* 0x040fe40003f26270 */
[----:B------:R-:W-:-:S03]  /*18560*/  ISETP.GE.AND P0, PT, R17, R138, PT ;  /* 0x0000008a1100720c */ /* 0x000fc60003f06270 */
[----:B------:R-:W4:Y:S01]  /*18570*/  MUFU.TANH R121, R121 ;  /* 0x0000007900797308 */ /* 0x000f220000002400 */
[----:B------:R-:W-:Y:S01]  /*18580*/  I2FP.F32.S32 R17, R17 ;  /* 0x0000001100117245 */ /* 0x000fe20000201400 */
[----:B-1----:R-:W-:-:S06]  /*18590*/  FFMA.FTZ R142, R0, R16, R122 ;  /* 0x00000010008e7223 */ /* 0x002fcc000001007a */
[----:B------:R-:W1:Y:S01]  /*185a0*/  MUFU.TANH R65, R123 ;  /* 0x0000007b00417308 */ /* 0x000e620000002400 */
[----:B------:R-:W-:Y:S01]  /*185b0*/  FSEL R134, R120, -INF , !P5 ;  /* 0xff80000078867808 */ /* 0x000fe20006800000 */
[----:B------:R-:W-:Y:S01]  /*185c0*/  VIADD R16, R3, 0x79 ;  /* 0x0000007903107836 */ /* 0x000fe20000000000 */
[----:B------:R-:W-:Y:S01]  /*185d0*/  ISETP.GT.AND P5, PT, R249, R238, PT ;  /* 0x000000eef900720c */ /* 0x000fe20003fa4270 */
[C---:B--2---:R-:W-:Y:S01]  /*185e0*/  FFMA.FTZ R126, R0.reuse, R24, R126 ;  /* 0x00000018007e7223 */ /* 0x044fe2000001007e */
[-C--:B------:R-:W-:Y:S01]  /*185f0*/  FFMA.FTZ R125, R0, R17.reuse, R125 ;  /* 0x00000011007d7223 */ /* 0x080fe2000001007d */
[----:B------:R-:W-:Y:S02]  /*18600*/  FSEL R150, R131, -INF , !P6 ;  /* 0xff80000083967808 */ /* 0x000fe40007000000 */
[----:B------:R-:W-:Y:S01]  /*18610*/  FSEL R139, R124, -INF , !P3 ;  /* 0xff8000007c8b7808 */ /* 0x000fe20005800000 */
[----:B---3--:R-:W-:Y:S01]  /*18620*/  FFMA.FTZ R127, R0, R17, R127 ;  /* 0x00000011007f7223 */ /* 0x008fe2000001007f */
[----:B------:R-:W-:-:S02]  /*18630*/  ISETP.GE.AND P6, PT, R3, R136, PT ;  /* 0x000000880300720c */ /* 0x000fc40003fc6270 */
[----:B------:R-:W-:Y:S02]  /*18640*/  ISETP.GE.AND P3, PT, R3, R138, PT ;  /* 0x0000008a0300720c */ /* 0x000fe40003f66270 */
[----:B------:R-:W-:Y:S02]  /*18650*/  I2FP.F32.S32 R3, R3 ;  /* 0x0000000300037245 */ /* 0x000fe40000201400 */
[----:B------:R-:W-:Y:S02]  /*18660*/  I2FP.F32.S32 R17, R16 ;  /* 0x0000001000117245 */ /* 0x000fe40000201400 */
[----:B------:R-:W-:Y:S02]  /*18670*/  FSEL R144, R126, -INF , !P4 ;  /* 0xff8000007e907808 */ /* 0x000fe40006000000 */
[----:B------:R-:W-:Y:S02]  /*18680*/  FSEL R135, R125, -INF , !P1 ;  /* 0xff8000007d877808 */ /* 0x000fe40004800000 */
[----:B------:R-:W-:-:S02]  /*18690*/  ISETP.GE.AND P4, PT, R16, R136, PT ;  /* 0x000000881000720c */ /* 0x000fc40003f86270 */
[----:B------:R-:W-:Y:S01]  /*186a0*/  ISETP.GE.AND P1, PT, R16, R138, PT ;  /* 0x0000008a1000720c */ /* 0x000fe20003f26270 */
[CC--:B------:R-:W-:Y:S01]  /*186b0*/  FFMA.FTZ R16, R0.reuse, R3.reuse, R20 ;  /* 0x0000000300107223 */ /* 0x0c0fe20000010014 */
[----:B------:R-:W-:Y:S01]  /*186c0*/  FSEL R143, R127, -INF , !P0 ;  /* 0xff8000007f8f7808 */ /* 0x000fe20004000000 */
[C---:B------:R-:W-:Y:S01]  /*186d0*/  FFMA.FTZ R3, R0.reuse, R3, R22 ;  /* 0x0000000300037223 */ /* 0x040fe20000010016 */
[CC--:B----4-:R-:W-:Y:S01]  /*186e0*/  FFMA.FTZ R132, R0.reuse, R17.reuse, R121 ;  /* 0x0000001100847223 */ /* 0x0d0fe20000010079 */
[----:B-1----:R-:W-:Y:S01]  /*186f0*/  FFMA.FTZ R65, R0, R17, R65 ;  /* 0x0000001100417223 */ /* 0x002fe20000010041 */
[----:B------:R-:W-:Y:S01]  /*18700*/  ISETP.NE.U32.AND P0, PT, R246, RZ, PT ;  /* 0x000000fff600720c */ /* 0x000fe20003f05070 */
[----:B------:R-:W-:Y:S01]  /*18710*/  BSSY B1, `(.L_x_4765) ;  /* 0x00000dd000017945 */ /* 0x000fe20003800000 */
[C---:B------:R-:W-:Y:S01]  /*18720*/  VIADD R222, R230.reuse, 0x800 ;  /* 0x00000800e6de7836 */ /* 0x040fe20000000000 */
[C---:B------:R-:W-:Y:S01]  /*18730*/  IADD3 R218, R230.reuse, 0x2800, RZ ;  /* 0x00002800e6da7810 */ /* 0x040fe20007ffe0ff */
[C---:B------:R-:W-:Y:S01]  /*18740*/  VIADD R221, R230.reuse, 0x1000 ;  /* 0x00001000e6dd7836 */ /* 0x040fe20000000000 */
[----:B------:R-:W-:Y:S01]  /*18750*/  ISETP.NE.AND.EX P0, PT, R247, RZ, PT, P0 ;  /* 0x000000fff700720c */ /* 0x000fe20003f05300 */
[C---:B------:R-:W-:Y:S01]  /*18760*/  VIADD R220, R230.reuse, 0x1800 ;  /* 0x00001800e6dc7836 */ /* 0x040fe20000000000 */
[C---:B------:R-:W-:Y:S01]  /*18770*/  IADD3 R211, R230.reuse, 0x5800, RZ ;  /* 0x00005800e6d37810 */ /* 0x040fe20007ffe0ff */
        /* <DEDUP_REMOVED lines=81> */
.L_x_4768:
[----:B------:R-:W2:Y:S02]  /*18c90*/  LD.E R20, desc[UR6][R10.64+0x38] ;  /* 0x000038060a147980 */ /* 0x000ea4000c101900 */
[----:B--2---:R-:W-:-:S04]  /*18ca0*/  LEA R20, -R20, RZ, 0x7 ;  /* 0x000000ff14147211 */ /* 0x004fc800078e39ff */
[----:B------:R-:W-:Y:S02]  /*18cb0*/  SHF.R.S32.HI R17, RZ, 0x1f, R20 ;  /* 0x0000001fff117819 */ /* 0x000fe40000011414 */
.L_x_4769:
[----:B------:R-:W-:Y:S05]  /*18cc0*/  BSYNC B0 ;  /* 0x0000000000007941 */ /* 0x000fea0003800000 */
.L_x_4767:
        /* <DEDUP_REMOVED lines=129> */
.L_x_4766:
[----:B------:R-:W-:Y:S05]  /*194e0*/  BSYNC B1 ;  /* 0x0000000000017941 */ /* 0x000fea0003800000 */
.L_x_4765:
        /* <DEDUP_REMOVED lines=80> */
[----:B------:R-:W-:Y:S01]  /*199f0*/  LDSM.16.MT88.4 R32, [R223+0x10000] ;  /* 0x01000000df20783b */ /* 0x000fe20000004200 */
[----:B-1----:R-:W-:-:S04]  /*19a00*/  FMNMX.FTZ R2, R22, R2, !PT ;  /* 0x0000000216027209 */ /* 0x002fc80007810000 */
        /* <DEDUP_REMOVED lines=13> */
[----:B------:R-:W-:Y:S01]  /*19ae0*/  LDSM.16.MT88.4 R28, [R227+0xc800] ;  /* 0x00c80000e31c783b */ /* 0x000fe20000004200 */
[----:B------:R-:W-:Y:S01]  /*19af0*/  FSEL R133, R133, RZ, P1 ;  /* 0x000000ff85857208 */ /* 0x000fe20000800000 */
[-CC-:B------:R-:W-:Y:S01]  /*19b00*/  FFMA.FTZ R54, R19, R67.reuse, -R66.reuse ;  /* 0x0000004313367223 */ /* 0x180fe20000010842 */
[-CC-:B------:R-:W-:Y:S01]  /*19b10*/  FFMA.FTZ R48, R5, R67.reuse, -R66.reuse ;  /* 0x0000004305307223 */ /* 0x180fe20000010842 */
[----:B------:R-:W-:Y:S01]  /*19b20*/  LDSM.16.MT88.4 R24, [R223+0xc800] ;  /* 0x00c80000df18783b */ /* 0x000fe20000004200 */
[----:B------:R-:W1:Y:S01]  /*19b30*/  MUFU.EX2 R63, R63 ;  /* 0x0000003f003f7308 */ /* 0x000e620000000800 */
[-CC-:B------:R-:W-:Y:S01]  /*19b40*/  FFMA.FTZ R61, R16, R67.reuse, -R133.reuse ;  /* 0x00000043103d7223 */ /* 0x180fe20000010885 */
[-CC-:B------:R-:W-:Y:S01]  /*19b50*/  FFMA.FTZ R62, R23, R67.reuse, -R133.reuse ;  /* 0x00000043173e7223 */ /* 0x180fe20000010885 */
[-CC-:B------:R-:W-:Y:S01]  /*19b60*/  FFMA.FTZ R59, R21, R67.reuse, -R133.reuse ;  /* 0x00000043153b7223 */ /* 0x180fe20000010885 */
[-CC-:B------:R-:W-:Y:S01]  /*19b70*/  FFMA.FTZ R57, R18, R67.reuse, -R133.reuse ;  /* 0x0000004312397223 */ /* 0x180fe20000010885 */
[-CC-:B------:R-:W-:Y:S01]  /*19b80*/  FFMA.FTZ R56, R13, R67.reuse, -R133.reuse ;  /* 0x000000430d387223 */ /* 0x180fe20000010885 */
[-CC-:B------:R-:W-:Y:S01]  /*19b90*/  FFMA.FTZ R53, R12, R67.reuse, -R133.reuse ;  /* 0x000000430c357223 */ /* 0x180fe20000010885 */
[----:B------:R-:W-:Y:S01]  /*19ba0*/  LDSM.16.MT88.4 R20, [R224+0xc800] ;  /* 0x00c80000e014783b */ /* 0x000fe20000004200 */
[----:B------:R-:W-:Y:S01]  /*19bb0*/  MUFU.EX2 R60, R60 ;  /* 0x0000003c003c7308 */ /* 0x000fe20000000800 */
[-CC-:B------:R-:W-:Y:S01]  /*19bc0*/  FFMA.FTZ R52, R7, R67.reuse, -R133.reuse ;  /* 0x0000004307347223 */ /* 0x180fe20000010885 */
[-CC-:B------:R-:W-:Y:S01]  /*19bd0*/  FFMA.FTZ R49, R6, R67.reuse, -R133.reuse ;  /* 0x0000004306317223 */ /* 0x180fe20000010885 */
[----:B------:R-:W2:Y:S01]  /*19be0*/  LDSM.16.MT88.4 R12, [R225+0xc800] ;  /* 0x00c80000e10c783b */ /* 0x000ea20000004200 */
[-CC-:B------:R-:W-:Y:S01]  /*19bf0*/  FFMA.FTZ R46, R46, R67.reuse, -R66.reuse ;  /* 0x000000432e2e7223 */ /* 0x180fe20000010842 */
[-CC-:B------:R-:W-:Y:S01]  /*19c00*/  FFMA.FTZ R43, R43, R67.reuse, -R66.reuse ;  /* 0x000000432b2b7223 */ /* 0x180fe20000010842 */
[-CC-:B------:R-:W-:Y:S01]  /*19c10*/  FFMA.FTZ R42, R42, R67.reuse, -R66.reuse ;  /* 0x000000432a2a7223 */ /* 0x180fe20000010842 */
[----:B------:R-:W3:Y:S01]  /*19c20*/  LDSM.16.MT88.4 R4, [R227+0x10800] ;  /* 0x01080000e304783b */ /* 0x000ee20000004200 */
        /* <DEDUP_REMOVED lines=36> */
[-CC-:B------:R-:W-:Y:S01]  /*19e70*/  FFMA.FTZ R167, R167, R67.reuse, -R66.reuse ;  /* 0x00000043a7a77223 */ /* 0x180fe20000010842 */
        /* <DEDUP_REMOVED lines=8> */
[-C--:B------:R-:W-:Y:S01]  /*19f00*/  FFMA.FTZ R152, R152, R67.reuse, -R133 ;  /* 0x0000004398987223 */ /* 0x080fe20000010885 */
[----:B------:R-:W-:Y:S01]  /*19f10*/  FFMA.FTZ R150, R150, R67, -R66 ;  /* 0x0000004396967223 */ /* 0x000fe20000010842 */
[----:B------:R-:W-:Y:S01]  /*19f20*/  FADD.FTZ R63, R64, R63 ;  /* 0x0000003f403f7221 */ /* 0x000fe20000010000 */
[----:B------:R-:W4:Y:S01]  /*19f30*/  MUFU.EX2 R55, R55 ;  /* 0x0000003700377308 */ /* 0x000f220000000800 */
[----:B-----5:R-:W-:Y:S01]  /*19f40*/  F2FP.BF16.F32.PACK_AB R70, R57, R59 ;  /* 0x0000003b3946723e */ /* 0x020fe200000010ff */
[----:B------:R-:W-:Y:S01]  /*19f50*/  FADD.FTZ R61, R61, R62 ;  /* 0x0000003e3d3d7221 */ /* 0x000fe20000010000 */
[----:B------:R-:W-:Y:S01]  /*19f60*/  FADD.FTZ R63, R60, R63 ;  /* 0x0000003f3c3f7221 */ /* 0x000fe20000010000 */
[-CC-:B------:R-:W-:Y:S01]  /*19f70*/  FFMA.FTZ R135, R135, R67.reuse, -R133.reuse ;  /* 0x0000004387877223 */ /* 0x180fe20000010885 */
[-C--:B------:R-:W-:Y:S01]  /*19f80*/  FFMA.FTZ R134, R134, R67.reuse, -R133 ;  /* 0x0000004386867223 */ /* 0x080fe20000010885 */
[----:B------:R-:W-:Y:S01]  /*19f90*/  FADD.FTZ R61, R59, R61 ;  /* 0x0000003d3b3d7221 */ /* 0x000fe20000010000 */
[-C--:B------:R-:W-:Y:S01]  /*19fa0*/  FFMA.FTZ R251, R132, R67.reuse, -R133 ;  /* 0x0000004384fb7223 */ /* 0x080fe20000010885 */
[----:B------:R-:W-:Y:S01]  /*19fb0*/  HMMA.16816.F32.BF16 R120, R68, R116, RZ ;  /* 0x000000744478723c */ /* 0x000fe200000418ff */
[----:B------:R-:W5:Y:S01]  /*19fc0*/  MUFU.EX2 R51, R51 ;  /* 0x0000003300337308 */ /* 0x000f620000000800 */
[----:B------:R-:W-:Y:S01]  /*19fd0*/  FFMA.FTZ R252, R65, R67, -R66 ;  /* 0x0000004341fc7223 */ /* 0x000fe20000010842 */
[----:B------:R-:W-:Y:S01]  /*19fe0*/  FADD.FTZ R63, R58, R63 ;  /* 0x0000003f3a3f7221 */ /* 0x000fe20000010000 */
[----:B------:R-:W-:-:S02]  /*19ff0*/  FADD.FTZ R57, R57, R61 ;  /* 0x0000003d39397221 */ /* 0x000fc40000010000 */
[C---:B------:R-:W-:Y:S01]  /*1a000*/  HMMA.16816.F32.BF16 R116, R68.reuse, R118, RZ ;  /* 0x000000764474723c */ /* 0x040fe200000418ff */
[----:B-1----:R-:W-:Y:S02]  /*1a010*/  FADD.FTZ R63, R54, R63 ;  /* 0x0000003f363f7221 */ /* 0x002fe40000010000 */
        /* <DEDUP_REMOVED lines=386> */
.L_x_4772:
[----:B------:R-:W2:Y:S02]  /*1b840*/  LD.E R5, desc[UR6][R10.64+0x40] ;  /* 0x000040060a057980 */ /* 0x000ea4000c101900 */
[----:B--2---:R-:W-:-:S04]  /*1b850*/  LEA R5, -R5, RZ, 0x7 ;  /* 0x000000ff05057211 */ /* 0x004fc800078e39ff */
[----:B------:R-:W-:Y:S02]  /*1b860*/  SHF.R.S32.HI R6, RZ, 0x1f, R5 ;  /* 0x0000001fff067819 */ /* 0x000fe40000011405 */
.L_x_4773:
[----:B------:R-:W-:Y:S05]  /*1b870*/  BSYNC B0 ;  /* 0x0000000000007941 */ /* 0x000fea0003800000 */
.L_x_4771:
[C---:B------:R-:W-:Y:S01]  /*1b880*/  LOP3.LUT P4, RZ, R250.reuse, 0x1, RZ, 0xc0, !PT ;  /* 0x00000001faff7812 */ /* 0x040fe2000788c0ff */
[----:B------:R-:W1:Y:S01]  /*1b890*/  LDC.64 R188, c[0x0][0x198] ;  /* 0x00006600ffbc7b82 */ /* 0x000e620000000a00 */
[----:B------:R-:W-:Y:S01]  /*1b8a0*/  LOP3.LUT P1, RZ, R250, 0x2, RZ, 0xc0, !PT ;  /* 0x00000002faff7812 */ /* 0x000fe2000782c0ff */
[----:B------:R-:W-:Y:S01]  /*1b8b0*/  ULDC.64 UR4, c[0x0][0x208] ;  /* 0x0000820000047ab9 */ /* 0x000fe20000000a00 */
        /* <DEDUP_REMOVED lines=37> */
[--C-:B------:R-:W-:Y:S01]  /*1bb10*/  IMAD.X R6, R6, 0x1, R235.reuse, P3 ;  /* 0x0000000106067824 */ /* 0x100fe200018e06eb */
        /* <DEDUP_REMOVED lines=13> */
[CC--:B--2---:R-:W-:Y:S01]  /*1bbf0*/  @P1 LEA R24, P2, R4.reuse, R141.reuse, 0x1 ;  /* 0x0000008d04181211 */ /* 0x0c4fe200078408ff */
        /* <DEDUP_REMOVED lines=74> */
[----:B-1----:R-:W4:Y:S01]  /*1c0a0*/  LD.E R139, desc[UR4][R188.64+0x18c] ;  /* 0x00018c04bc8b7980 */ /* 0x002f22000c101900 */
[----:B------:R-:W-:Y:S03]  /*1c0b0*/  BSSY B1, `(.L_x_4774) ;  /* 0x000031a000017945 */ /* 0x000fe60003800000 */
[----:B------:R-:W-:Y:S04]  /*1c0c0*/  LDSM.16.M88.4 R148, [R233] ;  /* 0x00000000e994783b */ /* 0x000fe80000000200 */
[----:B------:R-:W1:Y:S04]  /*1c0d0*/  LDSM.16.M88.4 R44, [R232+0x4000] ;  /* 0x00400000e82c783b */ /* 0x000e680000000200 */
[----:B------:R-:W5:Y:S04]  /*1c0e0*/  LDSM.16.M88.4 R36, [R232+0x4800] ;  /* 0x00480000e824783b */ /* 0x000f680000000200 */
[----:B--2---:R-:W3:Y:S04]  /*1c0f0*/  LDSM.16.M88.4 R28, [R232+0x5000] ;  /* 0x00500000e81c783b */ /* 0x004ee80000000200 */
[----:B------:R-:W2:Y:S04]  /*1c100*/  LDSM.16.M88.4 R20, [R232+0x5800] ;  /* 0x00580000e814783b */ /* 0x000ea80000000200 */
[----:B------:R-:W2:Y:S04]  /*1c110*/  LDSM.16.M88.4 R12, [R232+0x6000] ;  /* 0x00600000e80c783b */ /* 0x000ea80000000200 */
[----:B------:R-:W2:Y:S04]  /*1c120*/  LDSM.16.M88.4 R164, [R232+0x6800] ;  /* 0x00680000e8a4783b */ /* 0x000ea80000000200 */
[----:B------:R-:W2:Y:S04]  /*1c130*/  LDSM.16.M88.4 R156, [R232+0x7000] ;  /* 0x00700000e89c783b */ /* 0x000ea80000000200 */
[----:B------:R-:W2:Y:S04]  /*1c140*/  LDSM.16.M88.4 R4, [R232+0x7800] ;  /* 0x00780000e804783b */ /* 0x000ea80000000200 */
[----:B------:R-:W-:Y:S04]  /*1c150*/  LDSM.16.M88.4 R52, [R231] ;  /* 0x00000000e734783b */ /* 0x000fe80000000200 */
[----:B------:R-:W2:Y:S04]  /*1c160*/  LDSM.16.M88.4 R180, [R230] ;  /* 0x00000000e6b4783b */ /* 0x000ea80000000200 */
[----:B------:R-:W2:Y:S01]  /*1c170*/  LDSM.16.M88.4 R176, [R222] ;  /* 0x00000000deb0783b */ /* 0x000ea20000000200 */
[C---:B-1----:R-:W-:Y:S03]  /*1c180*/  HMMA.16816.F32.BF16 R48, R148.reuse, R44, RZ ;  /* 0x0000002c9430723c */ /* 0x042fe600000418ff */
[----:B------:R-:W1:Y:S03]  /*1c190*/  LDSM.16.M88.4 R172, [R221] ;  /* 0x00000000ddac783b */ /* 0x000e660000000200 */
[C---:B------:R-:W-:Y:S01]  /*1c1a0*/  HMMA.16816.F32.BF16 R44, R148.reuse, R46, RZ ;  /* 0x0000002e942c723c */ /* 0x040fe200000418ff */
[----:B------:R-:W1:Y:S04]  /*1c1b0*/  LDSM.16.M88.4 R144, [R220] ;  /* 0x00000000dc90783b */ /* 0x000e680000000200 */
[----:B------:R-:W1:Y:S01]  /*1c1c0*/  LDSM.16.M88.4 R140, [R219] ;  /* 0x00000000db8c783b */ /* 0x000e620000000200 */
[C---:B-----5:R-:W-:Y:S03]  /*1c1d0*/  HMMA.16816.F32.BF16 R40, R148.reuse, R36, RZ ;  /* 0x000000249428723c */ /* 0x060fe600000418ff */
[----:B------:R-:W5:Y:S03]  /*1c1e0*/  LDSM.16.M88.4 R132, [R218] ;  /* 0x00000000da84783b */ /* 0x000f660000000200 */
[C---:B---3--:R-:W-:Y:S01]  /*1c1f0*/  HMMA.16816.F32.BF16 R32, R148.reuse, R28, RZ ;  /* 0x0000001c9420723c */ /* 0x048fe200000418ff */
[----:B------:R-:W3:Y:S04]  /*1c200*/  LDSM.16.M88.4 R60, [R217] ;  /* 0x00000000d93c783b */ /* 0x000ee80000000200 */
[----:B------:R-:W-:Y:S01]  /*1c210*/  LDSM.16.M88.4 R64, [R229] ;  /* 0x00000000e540783b */ /* 0x000fe20000000200 */
[C---:B--2---:R-:W-:Y:S03]  /*1c220*/  HMMA.16816.F32.BF16 R24, R148.reuse, R20, RZ ;  /* 0x000000149418723c */ /* 0x044fe600000418ff */
[----:B------:R-:W2:Y:S03]  /*1c230*/  LDSM.16.M88.4 R8, [R226+0x4000] ;  /* 0x00400000e208783b */ /* 0x000ea60000000200 */
[C---:B------:R-:W-:Y:S01]  /*1c240*/  HMMA.16816.F32.BF16 R16, R148.reuse, R12, RZ ;  /* 0x0000000c9410723c */ /* 0x040fe200000418ff */
[----:B------:R-:W-:Y:S04]  /*1c250*/  LDSM.16.M88.4 R56, [R216] ;  /* 0x00000000d838783b */ /* 0x000fe80000000200 */
[----:B------:R-:W-:Y:S01]  /*1c260*/  LDSM.16.M88.4 R184, [R228] ;  /* 0x00000000e4b8783b */ /* 0x000fe20000000200 */
        /* <DEDUP_REMOVED lines=14> */
[----:B------:R-:W2:Y:S05]  /*1c350*/  LDSM.16.M88.4 R180, [R226+0x5000] ;  /* 0x00500000e2b4783b */ /* 0x000eaa0000000200 */
[C---:B------:R-:W-:Y:S06]  /*1c360*/  HMMA.16816.F32.BF16 R40, R52.reuse, R176, R40 ;  /* 0x000000b03428723c */ /* 0x040fec0000041828 */
        /* <DEDUP_REMOVED lines=8> */
[C---:B------:R-:W-:Y:S06]  /*1c3f0*/  HMMA.16816.F32.BF16 R16, R52.reuse, R140, R16 ;  /* 0x0000008c3410723c */ /* 0x040fec0000041810 */
[C---:B------:R-:W-:Y:S01]  /*1c400*/  HMMA.16816.F32.BF16 R12, R52.reuse, R142, R12 ;  /* 0x0000008e340c723c */ /* 0x040fe2000004180c */
[----:B------:R-:W1:Y:S05]  /*1c410*/  LDSM.16.M88.4 R140, [R226+0x7000] ;  /* 0x00700000e28c783b */ /* 0x000e6a0000000200 */
[C---:B-----5:R-:W-:Y:S06]  /*1c420*/  HMMA.16816.F32.BF16 R168, R52.reuse, R132, R168 ;  /* 0x0000008434a8723c */ /* 0x060fec00000418a8 */
[C---:B------:R-:W-:Y:S01]  /*1c430*/  HMMA.16816.F32.BF16 R164, R52.reuse, R134, R164 ;  /* 0x0000008634a4723c */ /* 0x040fe200000418a4 */
[----:B------:R-:W-:Y:S05]  /*1c440*/  LDSM.16.M88.4 R132, [R226+0x7800] ;  /* 0x00780000e284783b */ /* 0x000fea0000000200 */
[C---:B---3--:R-:W-:Y:S06]  /*1c450*/  HMMA.16816.F32.BF16 R160, R52.reuse, R60, R160 ;  /* 0x0000003c34a0723c */ /* 0x048fec00000418a0 */
[----:B------:R-:W-:Y:S01]  /*1c460*/  HMMA.16816.F32.BF16 R156, R52, R62, R156 ;  /* 0x0000003e349c723c */ /* 0x000fe2000004189c */
[----:B------:R-:W3:Y:S05]  /*1c470*/  LDSM.16.M88.4 R60, [R215] ;  /* 0x00000000d73c783b */ /* 0x000eea0000000200 */
        /* <DEDUP_REMOVED lines=8> */
[----:B------:R-:W4:Y:S05]  /*1c500*/  LDSM.16.M88.4 R180, [R215+0x2800] ;  /* 0x00280000d7b4783b */ /* 0x000f2a0000000200 */
        /* <DEDUP_REMOVED lines=15> */
[----:B------:R-:W1:Y:S05]  /*1c600*/  LDSM.16.M88.4 R140, [R232+0x8000] ;  /* 0x00800000e88c783b */ /* 0x000e6a0000000200 */
[C---:B---3--:R-:W-:Y:S06]  /*1c610*/  HMMA.16816.F32.BF16 R48, R184.reuse, R60, R48 ;  /* 0x0000003cb830723c */ /* 0x048fec0000041830 */
[C---:B------:R-:W-:Y:S01]  /*1c620*/  HMMA.16816.F32.BF16 R44, R184.reuse, R62, R44 ;  /* 0x0000003eb82c723c */ /* 0x040fe2000004182c */
[----:B------:R-:W-:Y:S05]  /*1c630*/  LDSM.16.M88.4 R60, [R232+0x9800] ;  /* 0x00980000e83c783b */ /* 0x000fea0000000200 */
[C---:B--2---:R-:W-:Y:S06]  /*1c640*/  HMMA.16816.F32.BF16 R24, R184.reuse, R8, R24 ;  /* 0x00000008b818723c */ /* 0x044fec0000041818 */
[C---:B------:R-:W-:Y:S01]  /*1c650*/  HMMA.16816.F32.BF16 R20, R184.reuse, R10, R20 ;  /* 0x0000000ab814723c */ /* 0x040fe20000041814 */
[----:B------:R-:W-:Y:S05]  /*1c660*/  LDSM.16.M88.4 R8, [R231+0x2000] ;  /* 0x00200000e708783b */ /* 0x000fea0000000200 */
[C---:B-----5:R-:W-:Y:S06]  /*1c670*/  HMMA.16816.F32.BF16 R16, R184.reuse, R4, R16 ;  /* 0x00000004b810723c */ /* 0x060fec0000041810 */
[----:B------:R-:W-:Y:S01]  /*1c680*/  HMMA.16816.F32.BF16 R12, R184, R6, R12 ;  /* 0x00000006b80c723c */ /* 0x000fe2000004180c */
[----:B------:R-:W2:Y:S05]  /*1c690*/  LDSM.16.M88.4 R4, [R214] ;  /* 0x00000000d604783b */ /* 0x000eaa0000000200 */
[C---:B------:R-:W-:Y:S06]  /*1c6a0*/  HMMA.16816.F32.BF16 R152, R64.reuse, R132, R152 ;  /* 0x000000844098723c */ /* 0x040fec0000041898 */
[----:B------:R-:W-:Y:S01]  /*1c6b0*/  HMMA.16816.F32.BF16 R148, R64, R134, R148 ;  /* 0x000000864094723c */ /* 0x000fe20000041894 */
[----:B------:R-:W-:Y:S04]  /*1c6c0*/  LDSM.16.M88.4 R132, [R232+0x8800] ;  /* 0x00880000e884783b */ /* 0x000fe80000000200 */
[----:B------:R-:W-:Y:S01]  /*1c6d0*/  LDSM.16.M88.4 R64, [R232+0x9000] ;  /* 0x00900000e840783b */ /* 0x000fe20000000200 */
[C---:B----4-:R-:W-:Y:S06]  /*1c6e0*/  HMMA.16816.F32.BF16 R168, R184.reuse, R180, R168 ;  /* 0x000000b4b8a8723c */ /* 0x050fec00000418a8 */
[C---:B------:R-:W-:Y:S06]  /*1c6f0*/  HMMA.16816.F32.BF16 R164, R184.reuse, R182, R164 ;  /* 0x000000b6b8a4723c */ /* 0x040fec00000418a4 */
[C---:B------:R-:W-:Y:S06]  /*1c700*/  HMMA.16816.F32.BF16 R40, R184.reuse, R56, R40 ;  /* 0x00000038b828723c */ /* 0x040fec0000041828 */
[C---:B------:R-:W-:Y:S01]  /*1c710*/  HMMA.16816.F32.BF16 R36, R184.reuse, R58, R36 ;  /* 0x0000003ab824723c */ /* 0x040fe20000041824 */
[----:B------:R-:W3:Y:S05]  /*1c720*/  LDSM.16.M88.4 R56, [R232+0xa000] ;  /* 0x00a00000e838783b */ /* 0x000eea0000000200 */
[C---:B------:R-:W-:Y:S06]  /*1c730*/  HMMA.16816.F32.BF16 R160, R184.reuse, R176, R160 ;  /* 0x000000b0b8a0723c */ /* 0x040fec00000418a0 */
[----:B------:R-:W-:Y:S01]  /*1c740*/  HMMA.16816.F32.BF16 R156, R184, R178, R156 ;  /* 0x000000b2b89c723c */ /* 0x000fe2000004189c */
[----:B------:R-:W4:Y:S05]  /*1c750*/  LDSM.16.M88.4 R176, [R232+0xb000] ;  /* 0x00b00000e8b0783b */ /* 0x000f2a0000000200 */
[C---:B-1----:R-:W-:Y:S06]  /*1c760*/  HMMA.16816.F32.BF16 R48, R144.reuse, R140, R48 ;  /* 0x0000008c9030723c */ /* 0x042fec0000041830 */
[----:B------:R-:W-:Y:S01]  /*1c770*/  HMMA.16816.F32.BF16 R180, R144, R142, R44 ;  /* 0x0000008e90b4723c */ /* 0x000fe2000004182c */
[----:B------:R-:W-:Y:S04]  /*1c780*/  LDSM.16.M88.4 R140, [R229+0x2000] ;  /* 0x00200000e58c783b */ /* 0x000fe80000000200 */
[----:B------:R-:W-:Y:S01]  /*1c790*/  LDSM.16.M88.4 R44, [R226+0x8000] ;  /* 0x00800000e22c783b */ /* 0x000fe20000000200 */
[C---:B------:R-:W-:Y:S06]  /*1c7a0*/  HMMA.16816.F32.BF16 R32, R184.reuse, R52, R32 ;  /* 0x00000034b820723c */ /* 0x040fec0000041820 */
[C---:B------:R-:W-:Y:S01]  /*1c7b0*/  HMMA.16816.F32.BF16 R28, R184.reuse, R54, R28 ;  /* 0x00000036b81c723c */ /* 0x040fe2000004181c */
[----:B------:R-:W1:Y:S05]  /*1c7c0*/  LDSM.16.M88.4 R52, [R232+0xa800] ;  /* 0x00a80000e834783b */ /* 0x000e6a0000000200 */
[C---:B------:R-:W-:Y:S06]  /*1c7d0*/  HMMA.16816.F32.BF16 R152, R184.reuse, R172, R152 ;  /* 0x000000acb898723c */ /* 0x040fec0000041898 */
[----:B------:R-:W-:Y:S01]  /*1c7e0*/  HMMA.16816.F32.BF16 R148, R184, R174, R148 ;  /* 0x000000aeb894723c */ /* 0x000fe20000041894 */
[----:B------:R-:W5:Y:S04]  /*1c7f0*/  LDSM.16.M88.4 R172, [R232+0xb800] ;  /* 0x00b80000e8ac783b */ /* 0x000f680000000200 */
[----:B------:R-:W-:Y:S01]  /*1c800*/  LDSM.16.M88.4 R184, [R210] ;  /* 0x00000000d2b8783b */ /* 0x000fe20000000200 */
[C---:B--2---:R-:W-:Y:S06]  /*1c810*/  HMMA.16816.F32.BF16 R48, R8.reuse, R4, R48 ;  /* 0x000000040830723c */ /* 0x044fec0000041830 */
[----:B------:R-:W-:Y:S01]  /*1c820*/  HMMA.16816.F32.BF16 R180, R8, R6, R180 ;  /* 0x0000000608b4723c */ /* 0x000fe200000418b4 */
[----:B------:R-:W2:Y:S05]  /*1c830*/  LDSM.16.M88.4 R4, [R208] ;  /* 0x00000000d004783b */ /* 0x000eaa0000000200 */
[C---:B---3--:R-:W-:Y:S06]  /*1c840*/  HMMA.16816.F32.BF16 R16, R144.reuse, R56, R16 ;  /* 0x000000389010723c */ /* 0x048fec0000041810 */
[C---:B------:R-:W-:Y:S01]  /*1c850*/  HMMA.16816.F32.BF16 R12, R144.reuse, R58, R12 ;  /* 0x0000003a900c723c */ /* 0x040fe2000004180c */
[----:B------:R-:W3:Y:S05]  /*1c860*/  LDSM.16.M88.4 R56, [R211] ;  /* 0x00000000d338783b */ /* 0x000eea0000000200 */
[C---:B----4-:R-:W-:Y:S06]  /*1c870*/  HMMA.16816.F32.BF16 R160, R144.reuse, R176, R160 ;  /* 0x000000b090a0723c */ /* 0x050fec00000418a0 */
[C---:B------:R-:W-:Y:S01]  /*1c880*/  HMMA.16816.F32.BF16 R156, R144.reuse, R178, R156 ;  /* 0x000000b2909c723c */ /* 0x040fe2000004189c */
[----:B------:R-:W-:Y:S05]  /*1c890*/  LDSM.16.M88.4 R176, [R137] ;  /* 0x0000000089b0783b */ /* 0x000fea0000000200 */
        /* <DEDUP_REMOVED lines=8> */
[----:B------:R-:W4:Y:S05]  /*1c920*/  LDSM.16.M88.4 R64, [R213] ;  /* 0x00000000d540783b */ /* 0x000f2a0000000200 */
[C---:B------:R-:W-:Y:S06]  /*1c930*/  HMMA.16816.F32.BF16 R24, R144.reuse, R60, R24 ;  /* 0x0000003c9018723c */ /* 0x040fec0000041818 */
[C---:B------:R-:W-:Y:S01]  /*1c940*/  HMMA.16816.F32.BF16 R20, R144.reuse, R62, R20 ;  /* 0x0000003e9014723c */ /* 0x040fe20000041814 */
[----:B------:R-:W4:Y:S05]  /*1c950*/  LDSM.16.M88.4 R60, [R212] ;  /* 0x00000000d43c783b */ /* 0x000f2a0000000200 */
[C---:B-----5:R-:W-:Y:S06]  /*1c960*/  HMMA.16816.F32.BF16 R152, R144.reuse, R172, R152 ;  /* 0x000000ac9098723c */ /* 0x060fec0000041898 */
[----:B------:R-:W-:Y:S01]  /*1c970*/  HMMA.16816.F32.BF16 R148, R144, R174, R148 ;  /* 0x000000ae9094723c */ /* 0x000fe20000041894 */
[----:B------:R-:W5:Y:S04]  /*1c980*/  LDSM.16.M88.4 R144, [R209] ;  /* 0x00000000d190783b */ /* 0x000f680000000200 */
[----:B------:R-:W-:Y:S01]  /*1c990*/  LDSM.16.M88.4 R172, [R226+0x8800] ;  /* 0x00880000e2ac783b */ /* 0x000fe20000000200 */
[C---:B--2---:R-:W-:Y:S06]  /*1c9a0*/  HMMA.16816.F32.BF16 R160, R8.reuse, R4, R160 ;  /* 0x0000000408a0723c */ /* 0x044fec00000418a0 */
[----:B------:R-:W-:Y:S01]  /*1c9b0*/  HMMA.16816.F32.BF16 R156, R8, R6, R156 ;  /* 0x00000006089c723c */ /* 0x000fe2000004189c */
[----:B------:R-:W2:Y:S05]  /*1c9c0*/  LDSM.16.M88.4 R4, [R226+0x9800] ;  /* 0x00980000e204783b */ /* 0x000eaa0000000200 */
[----:B------:R-:W-:Y:S06]  /*1c9d0*/  HMMA.16816.F32.BF16 R48, R140, R44, R48 ;  /* 0x0000002c8c30723c */ /* 0x000fec0000041830 */
[C---:B---3--:R-:W-:Y:S06]  /*1c9e0*/  HMMA.16816.F32.BF16 R24, R8.reuse, R56, R24 ;  /* 0x000000380818723c */ /* 0x048fec0000041818 */
[----:B------:R-:W-:Y:S06]  /*1c9f0*/  HMMA.16816.F32.BF16 R20, R8, R58, R20 ;  /* 0x0000003a0814723c */ /* 0x000fec0000041814 */
[----:B------:R-:W-:Y:S01]  /*1ca00*/  HMMA.16816.F32.BF16 R180, R140, R46, R180 ;  /* 0x0000002e8cb4723c */ /* 0x000fe200000418b4 */
[----:B------:R-:W3:Y:S05]  /*1ca10*/  LDSM.16.M88.4 R44, [R226+0x9000] ;  /* 0x00900000e22c783b */ /* 0x000eea0000000200 */
[----:B-1----:R-:W-:Y:S06]  /*1ca20*/  HMMA.16816.F32.BF16 R48, R132, R52, R48 ;  /* 0x000000348430723c */ /* 0x002fec0000041830 */
[C---:B----4-:R-:W-:Y:S06]  /*1ca30*/  HMMA.16816.F32.BF16 R40, R8.reuse, R64, R40 ;  /* 0x000000400828723c */ /* 0x050fec0000041828 */
[C---:B------:R-:W-:Y:S06]  /*1ca40*/  HMMA.16816.F32.BF16 R16, R8.reuse, R184, R16 ;  /* 0x000000b80810723c */ /* 0x040fec0000041810 */
[C---:B------:R-:W-:Y:S06]  /*1ca50*/  HMMA.16816.F32.BF16 R36, R8.reuse, R66, R36 ;  /* 0x000000420824723c */ /* 0x040fec0000041824 */
[C---:B------:R-:W-:Y:S01]  /*1ca60*/  HMMA.16816.F32.BF16 R32, R8.reuse, R60, R32 ;  /* 0x0000003c0820723c */ /* 0x040fe20000041820 */
[-C--:B------:R-:W-:Y:S01]  /*1ca70*/  FMUL.FTZ R48, R48, R139.reuse ;  /* 0x0000008b30307220 */ /* 0x080fe20000410000 */
[-C--:B------:R-:W-:Y:S01]  /*1ca80*/  FMUL.FTZ R49, R49, R139.reuse ;  /* 0x0000008b31317220 */ /* 0x080fe20000410000 */
[-C--:B------:R-:W-:Y:S01]  /*1ca90*/  FMUL.FTZ R50, R50, R139.reuse ;  /* 0x0000008b32327220 */ /* 0x080fe20000410000 */
[-C--:B------:R-:W-:Y:S01]  /*1caa0*/  FMUL.FTZ R51, R51, R139.reuse ;  /* 0x0000008b33337220 */ /* 0x080fe20000410000 */
[----:B------:R-:W-:Y:S01]  /*1cab0*/  MUFU.TANH R52, R48 ;  /* 0x0000003000347308 */ /* 0x000fe20000002400 */
[C---:B------:R-:W-:Y:S06]  /*1cac0*/  HMMA.16816.F32.BF16 R28, R8.reuse, R62, R28 ;  /* 0x0000003e081c723c */ /* 0x040fec000004181c */
[C---:B------:R-:W-:Y:S01]  /*1cad0*/  HMMA.16816.F32.BF16 R184, R8.reuse, R186, R12 ;  /* 0x000000ba08b8723c */ /* 0x040fe2000004180c */
[----:B------:R-:W-:Y:S01]  /*1cae0*/  LDSM.16.M88.4 R12, [R215+0x4800] ;  /* 0x00480000d70c783b */ /* 0x000fe20000000200 */
[----:B------:R-:W-:Y:S04]  /*1caf0*/  MUFU.TANH R53, R50 ;  /* 0x0000003200357308 */ /* 0x000fe80000002400 */
[C---:B-----5:R-:W-:Y:S06]  /*1cb00*/  HMMA.16816.F32.BF16 R168, R8.reuse, R144, R168 ;  /* 0x0000009008a8723c */ /* 0x060fec00000418a8 */
[C---:B------:R-:W-:Y:S06]  /*1cb10*/  HMMA.16816.F32.BF16 R164, R8.reuse, R146, R164 ;  /* 0x0000009208a4723c */ /* 0x040fec00000418a4 */
[C---:B------:R-:W-:Y:S06]  /*1cb20*/  HMMA.16816.F32.BF16 R152, R8.reuse, R176, R152 ;  /* 0x000000b00898723c */ /* 0x040fec0000041898 */
[----:B------:R-:W-:Y:S01]  /*1cb30*/  HMMA.16816.F32.BF16 R148, R8, R178, R148 ;  /* 0x000000b20894723c */ /* 0x000fe20000041894 */
[----:B------:R-:W1:Y:S05]  /*1cb40*/  LDSM.16.M88.4 R8, [R226+0xa000] ;  /* 0x00a00000e208783b */ /* 0x000e6a0000000200 */
[C---:B--2---:R-:W-:Y:S06]  /*1cb50*/  HMMA.16816.F32.BF16 R24, R140.reuse, R4, R24 ;  /* 0x000000048c18723c */ /* 0x044fec0000041818 */
[----:B------:R-:W-:Y:S01]  /*1cb60*/  HMMA.16816.F32.BF16 R20, R140, R6, R20 ;  /* 0x000000068c14723c */ /* 0x000fe20000041814 */
[----:B------:R-:W2:Y:S05]  /*1cb70*/  LDSM.16.M88.4 R4, [R226+0xb000] ;  /* 0x00b00000e204783b */ /* 0x000eaa0000000200 */
[----:B------:R-:W-:Y:S01]  /*1cb80*/  HMMA.16816.F32.BF16 R180, R132, R54, R180 ;  /* 0x0000003684b4723c */ /* 0x000fe200000418b4 */
[----:B------:R-:W4:Y:S05]  /*1cb90*/  MUFU.TANH R54, R49 ;  /* 0x0000003100367308 */ /* 0x000f2a0000002400 */
[C---:B------:R-:W-:Y:S03]  /*1cba0*/  HMMA.16816.F32.BF16 R40, R140.reuse, R172, R40 ;  /* 0x000000ac8c28723c */ /* 0x040fe60000041828 */
[----:B------:R5:W4:Y:S03]  /*1cbb0*/  MUFU.TANH R55, R51 ;  /* 0x0000003300377308 */ /* 0x000b260000002400 */
[C---:B------:R-:W-:Y:S06]  /*1cbc0*/  HMMA.16816.F32.BF16 R36, R140.reuse, R174, R36 ;  /* 0x000000ae8c24723c */ /* 0x040fec0000041824 */
[C---:B---3--:R-:W-:Y:S06]  /*1cbd0*/  HMMA.16816.F32.BF16 R32, R140.reuse, R44, R32 ;  /* 0x0000002c8c20723c */ /* 0x048fec0000041820 */
[C---:B-1----:R-:W-:Y:S01]  /*1cbe0*/  HMMA.16816.F32.BF16 R16, R140.reuse, R8, R16 ;  /* 0x000000088c10723c */ /* 0x042fe20000041810 */
[-C--:B------:R-:W-:Y:S01]  /*1cbf0*/  FMUL.FTZ R56, R180, R139.reuse ;  /* 0x0000008bb4387220 */ /* 0x080fe20000410000 */
[----:B-----5:R-:W1:Y:S01]  /*1cc00*/  LDSM.16.M88.4 R48, [R226+0xa800] ;  /* 0x00a80000e230783b */ /* 0x020e620000000200 */
[-C--:B------:R-:W-:Y:S01]  /*1cc10*/  FMUL.FTZ R58, R182, R139.reuse ;  /* 0x0000008bb63a7220 */ /* 0x080fe20000410000 */
[-C--:B------:R-:W-:Y:S01]  /*1cc20*/  FMUL.FTZ R57, R181, R139.reuse ;  /* 0x0000008bb5397220 */ /* 0x080fe20000410000 */
[-C--:B------:R-:W-:Y:S01]  /*1cc30*/  FMUL.FTZ R59, R183, R139.reuse ;  /* 0x0000008bb73b7220 */ /* 0x080fe20000410000 */
[----:B------:R-:W-:Y:S01]  /*1cc40*/  HMMA.16816.F32.BF16 R184, R140, R10, R184 ;  /* 0x0000000a8cb8723c */ /* 0x000fe200000418b8 */
[----:B------:R-:W3:Y:S01]  /*1cc50*/  LDSM.16.M88.4 R8, [R226+0xb800] ;  /* 0x00b80000e208783b */ /* 0x000ee20000000200 */
[----:B------:R-:W5:Y:S04]  /*1cc60*/  MUFU.TANH R56, R56 ;  /* 0x0000003800387308 */ /* 0x000f680000002400 */
[----:B------:R-:W-:Y:S04]  /*1cc70*/  HMMA.16816.F32.BF16 R40, R132, R12, R40 ;  /* 0x0000000c8428723c */ /* 0x000fe80000041828 */
[----:B------:R-:W5:Y:S02]  /*1cc80*/  MUFU.TANH R58, R58 ;  /* 0x0000003a003a7308 */ /* 0x000f640000002400 */
[C---:B--2---:R-:W-:Y:S06]  /*1cc90*/  HMMA.16816.F32.BF16 R160, R140.reuse, R4, R160 ;  /* 0x000000048ca0723c */ /* 0x044fec00000418a0 */
[----:B------:R-:W-:Y:S01]  /*1cca0*/  HMMA.16816.F32.BF16 R156, R140, R6, R156 ;  /* 0x000000068c9c723c */ /* 0x000fe2000004189c */
[----:B------:R-:W2:Y:S01]  /*1ccb0*/  LDSM.16.M88.4 R4, [R215+0x6800] ;  /* 0x00680000d704783b */ /* 0x000ea20000000200 */
[----:B------:R-:W5:Y:S04]  /*1ccc0*/  MUFU.TANH R57, R57 ;  /* 0x0000003900397308 */ /* 0x000f680000002400 */
[----:B------:R-:W-:Y:S01]  /*1ccd0*/  HMMA.16816.F32.BF16 R36, R132, R14, R36 ;  /* 0x0000000e8424723c */ /* 0x000fe20000041824 */
[----:B------:R-:W4:Y:S03]  /*1cce0*/  LDSM.16.M88.4 R12, [R215+0x5800] ;  /* 0x00580000d70c783b */ /* 0x000f260000000200 */
[----:B------:R-:W5:Y:S02]  /*1ccf0*/  MUFU.TANH R59, R59 ;  /* 0x0000003b003b7308 */ /* 0x000f640000002400 */
[-C--:B------:R-:W-:Y:S01]  /*1cd00*/  FMUL.FTZ R40, R40, R139.reuse ;  /* 0x0000008b28287220 */ /* 0x080fe20000410000 */
[-C--:B------:R-:W-:Y:S01]  /*1cd10*/  FMUL.FTZ R41, R41, R139.reuse ;  /* 0x0000008b29297220 */ /* 0x080fe20000410000 */
[-C--:B------:R-:W-:Y:S01]  /*1cd20*/  FMUL.FTZ R42, R42, R139.reuse ;  /* 0x0000008b2a2a7220 */ /* 0x080fe20000410000 */
[-C--:B------:R-:W-:Y:S01]  /*1cd30*/  FMUL.FTZ R43, R43, R139.reuse ;  /* 0x0000008b2b2b7220 */ /* 0x080fe20000410000 */
[C---:B------:R-:W-:Y:S01]  /*1cd40*/  HMMA.16816.F32.BF16 R28, R140.reuse, R46, R28 ;  /* 0x0000002e8c1c723c */ /* 0x040fe2000004181c */
[----:B------:R-:W5:Y:S01]  /*1cd50*/  LDSM.16.M88.4 R44, [R215+0x5000] ;  /* 0x00500000d72c783b */ /* 0x000f620000000200 */
[----:B------:R-:W5:Y:S04]  /*1cd60*/  MUFU.TANH R60, R40 ;  /* 0x00000028003c7308 */ /* 0x000f680000002400 */
[C---:B-1----:R-:W-:Y:S04]  /*1cd70*/  HMMA.16816.F32.BF16 R164, R140.reuse, R50, R164 ;  /* 0x000000328ca4723c */ /* 0x042fe800000418a4 */
[----:B------:R-:W-:Y:S02]  /*1cd80*/  MUFU.TANH R61, R41 ;  /* 0x00000029003d7308 */ /* 0x000fe40000002400 */
[C---:B------:R-:W-:Y:S02]  /*1cd90*/  HMMA.16816.F32.BF16 R168, R140.reuse, R48, R168 ;  /* 0x000000308ca8723c */ /* 0x040fe400000418a8 */
[-C--:B------:R-:W-:Y:S01]  /*1cda0*/  FMUL.FTZ R36, R36, R139.reuse ;  /* 0x0000008b24247220 */ /* 0x080fe20000410000 */
[-C--:B------:R-:W-:Y:S01]  /*1cdb0*/  FMUL.FTZ R37, R37, R139.reuse ;  /* 0x0000008b25257220 */ /* 0x080fe20000410000 */
[-C--:B------:R-:W-:Y:S01]  /*1cdc0*/  FMUL.FTZ R38, R38, R139.reuse ;  /* 0x0000008b26267220 */ /* 0x080fe20000410000 */
[----:B------:R-:W-:Y:S01]  /*1cdd0*/  FMUL.FTZ R39, R39, R139 ;  /* 0x0000008b27277220 */ /* 0x000fe20000410000 */
[----:B------:R-:W1:Y:S01]  /*1cde0*/  MUFU.TANH R62, R42 ;  /* 0x0000002a003e7308 */ /* 0x000e620000002400 */
[C---:B---3--:R-:W-:Y:S06]  /*1cdf0*/  HMMA.16816.F32.BF16 R152, R140.reuse, R8, R152 ;  /* 0x000000088c98723c */ /* 0x048fec0000041898 */
[----:B------:R-:W-:Y:S01]  /*1ce00*/  HMMA.16816.F32.BF16 R148, R140, R10, R148 ;  /* 0x0000000a8c94723c */ /* 0x000fe20000041894 */
[----:B------:R3:W1:Y:S01]  /*1ce10*/  MUFU.TANH R48, R43 ;  /* 0x0000002b00307308 */ /* 0x0006620000002400 */
[----:B------:R-:W1:Y:S04]  /*1ce20*/  LDSM.16.M88.4 R8, [R215+0x7000] ;  /* 0x00700000d708783b */ /* 0x000e680000000200 */
[----:B--2---:R-:W-:Y:S01]  /*1ce30*/  HMMA.16816.F32.BF16 R164, R132, R6, R164 ;  /* 0x0000000684a4723c */ /* 0x004fe200000418a4 */
[----:B------:R-:W2:Y:S01]  /*1ce40*/  S2R R7, SR_TID.X ;  /* 0x0000000000077919 */ /* 0x000ea20000002100 */
[----:B------:R-:W-:Y:S01]  /*1ce50*/  IMAD.MOV.U32 R141, RZ, RZ, R190 ;  /* 0x000000ffff8d7224 */ /* 0x000fe200078e00be */
[----:B------:R-:W1:Y:S01]  /*1ce60*/  MUFU.TANH R36, R36 ;  /* 0x0000002400247308 */ /* 0x000e620000002400 */
[----:B------:R-:W-:-:S02]  /*1ce70*/  IMAD.MOV.U32 R140, RZ, RZ, R191 ;  /* 0x000000ffff8c7224 */ /* 0x000fc400078e00bf */
[C---:B----4-:R-:W-:Y:S05]  /*1ce80*/  HMMA.16816.F32.BF16 R24, R132.reuse, R12, R24 ;  /* 0x0000000c8418723c */ /* 0x050fea0000041818 */
[----:B------:R-:W-:Y:S01]  /*1ce90*/  MUFU.TANH R37, R37 ;  /* 0x0000002500257308 */ /* 0x000fe20000002400 */
[----:B---3--:R-:W3:Y:S01]  /*1cea0*/  LDSM.16.M88.4 R40, [R215+0x6000] ;  /* 0x00600000d728783b */ /* 0x008ee20000000200 */
[----:B------:R-:W-:Y:S03]  /*1ceb0*/  HMMA.16816.F32.BF16 R20, R132, R14, R20 ;  /* 0x0000000e8414723c */ /* 0x000fe60000041814 */
[----:B------:R-:W4:Y:S01]  /*1cec0*/  LDSM.16.M88.4 R12, [R215+0x7800] ;  /* 0x00780000d70c783b */ /* 0x000f220000000200 */
[----:B------:R-:W-:-:S04]  /*1ced0*/  DEPBAR.LE SB0, 0x0 ;  /* 0x000080000000791a */ /* 0x000fc80000000000 */
[C---:B-----5:R-:W-:Y:S01]  /*1cee0*/  HMMA.16816.F32.BF16 R32, R132.reuse, R44, R32 ;  /* 0x0000002c8420723c */ /* 0x060fe20000041820 */
[----:B------:R-:W5:Y:S02]  /*1cef0*/  MUFU.TANH R38, R38 ;  /* 0x0000002600267308 */ /* 0x000f640000002400 */
[-C--:B------:R-:W-:Y:S01]  /*1cf00*/  FMUL.FTZ R164, R164, R139.reuse ;  /* 0x0000008ba4a47220 */ /* 0x080fe20000410000 */
[-C--:B------:R-:W-:Y:S01]  /*1cf10*/  FMUL.FTZ R166, R166, R139.reuse ;  /* 0x0000008ba6a67220 */ /* 0x080fe20000410000 */
[-C--:B------:R-:W-:Y:S01]  /*1cf20*/  FMUL.FTZ R167, R167, R139.reuse ;  /* 0x0000008ba7a77220 */ /* 0x080fe20000410000 */
[C---:B------:R-:W-:Y:S01]  /*1cf30*/  HMMA.16816.F32.BF16 R28, R132.reuse, R46, R28 ;  /* 0x0000002e841c723c */ /* 0x040fe2000004181c */
[-C--:B------:R-:W-:Y:S02]  /*1cf40*/  FMUL.FTZ R165, R165, R139.reuse ;  /* 0x0000008ba5a57220 */ /* 0x080fe40000410000 */
[-C--:B------:R-:W-:Y:S01]  /*1cf50*/  FMUL.FTZ R27, R27, R139.reuse ;  /* 0x0000008b1b1b7220 */ /* 0x080fe20000410000 */
[----:B------:R-:W5:Y:S01]  /*1cf60*/  MUFU.TANH R39, R39 ;  /* 0x0000002700277308 */ /* 0x000f620000002400 */
[-C--:B------:R-:W-:Y:S01]  /*1cf70*/  FMUL.FTZ R6, R25, R139.reuse ;  /* 0x0000008b19067220 */ /* 0x080fe20000410000 */
[----:B--2---:R-:W-:Y:S01]  /*1cf80*/  IMAD.SHL.U32 R7, R7, 0x2, RZ ;  /* 0x0000000207077824 */ /* 0x004fe200078e00ff */
[C---:B------:R-:W-:Y:S03]  /*1cf90*/  HMMA.16816.F32.BF16 R168, R132.reuse, R4, R168 ;  /* 0x0000000484a8723c */ /* 0x040fe600000418a8 */
[-C--:B------:R-:W-:Y:S01]  /*1cfa0*/  FMUL.FTZ R23, R23, R139.reuse ;  /* 0x0000008b17177220 */ /* 0x080fe20000410000 */
[-C--:B------:R-:W-:Y:S01]  /*1cfb0*/  FMUL.FTZ R22, R22, R139.reuse ;  /* 0x0000008b16167220 */ /* 0x080fe20000410000 */
[-C--:B------:R-:W-:Y:S01]  /*1cfc0*/  FMUL.FTZ R20, R20, R139.reuse ;  /* 0x0000008b14147220 */ /* 0x080fe20000410000 */
[----:B-1----:R-:W-:Y:S01]  /*1cfd0*/  HMMA.16816.F32.BF16 R160, R132, R8, R160 ;  /* 0x0000000884a0723c */ /* 0x002fe200000418a0 */
[----:B------:R-:W-:Y:S01]  /*1cfe0*/  MUFU.TANH R49, R23 ;  /* 0x0000001700317308 */ /* 0x000fe20000002400 */
[-C--:B------:R-:W-:Y:S01]  /*1cff0*/  FMUL.FTZ R5, R24, R139.reuse ;  /* 0x0000008b18057220 */ /* 0x080fe20000410000 */
[----:B------:R-:W-:-:S02]  /*1d000*/  FMUL.FTZ R21, R21, R139 ;  /* 0x0000008b15157220 */ /* 0x000fc40000410000 */
[-C--:B------:R-:W-:Y:S01]  /*1d010*/  FMUL.FTZ R32, R32, R139.reuse ;  /* 0x0000008b20207220 */ /* 0x080fe20000410000 */
[C---:B------:R-:W-:Y:S01]  /*1d020*/  HMMA.16816.F32.BF16 R156, R132.reuse, R10, R156 ;  /* 0x0000000a849c723c */ /* 0x040fe2000004189c */
[----:B------:R-:W-:Y:S01]  /*1d030*/  LOP3.LUT R9, R7, 0x6, RZ, 0xc0, !PT ;  /* 0x0000000607097812 */ /* 0x000fe200078ec0ff */
[-C--:B------:R-:W-:Y:S01]  /*1d040*/  FMUL.FTZ R33, R33, R139.reuse ;  /* 0x0000008b21217220 */ /* 0x080fe20000410000 */
[----:B------:R-:W-:Y:S01]  /*1d050*/  MUFU.TANH R47, R22 ;  /* 0x00000016002f7308 */ /* 0x000fe20000002400 */
[-C--:B------:R-:W-:Y:S01]  /*1d060*/  FMUL.FTZ R34, R34, R139.reuse ;  /* 0x0000008b22227220 */ /* 0x080fe20000410000 */
[-C--:B------:R-:W-:Y:S01]  /*1d070*/  FMUL.FTZ R35, R35, R139.reuse ;  /* 0x0000008b23237220 */ /* 0x080fe20000410000 */
[C---:B---3--:R-:W-:Y:S01]  /*1d080*/  HMMA.16816.F32.BF16 R16, R132.reuse, R40, R16 ;  /* 0x000000288410723c */ /* 0x048fe20000041810 */
[----:B------:R-:W-:Y:S02]  /*1d090*/  IMAD R9, R249, 0x80, R9 ;  /* 0x00000080f9097824 */ /* 0x000fe400078e0209 */
[-C--:B------:R-:W-:Y:S01]  /*1d0a0*/  FMUL.FTZ R11, R26, R139.reuse ;  /* 0x0000008b1a0b7220 */ /* 0x080fe20000410000 */
[-C--:B------:R-:W-:Y:S01]  /*1d0b0*/  FMUL.FTZ R29, R29, R139.reuse ;  /* 0x0000008b1d1d7220 */ /* 0x080fe20000410000 */
[----:B------:R-:W-:Y:S01]  /*1d0c0*/  FMUL.FTZ R30, R30, R139 ;  /* 0x0000008b1e1e7220 */ /* 0x000fe20000410000 */
[C---:B------:R-:W-:Y:S01]  /*1d0d0*/  VIADD R26, R9.reuse, 0x11 ;  /* 0x00000011091a7836 */ /* 0x040fe20000000000 */
[----:B----4-:R-:W-:Y:S01]  /*1d0e0*/  HMMA.16816.F32.BF16 R152, R132, R12, R152 ;  /* 0x0000000c8498723c */ /* 0x010fe20000041898 */
[C---:B------:R-:W-:Y:S01]  /*1d0f0*/  VIADD R25, R9.reuse, 0x18 ;  /* 0x0000001809197836 */ /* 0x040fe20000000000 */
[----:B------:R-:W1:Y:S01]  /*1d100*/  MUFU.TANH R32, R32 ;  /* 0x0000002000207308 */ /* 0x000e620000002400 */
[----:B------:R-:W-:-:S02]  /*1d110*/  VIADD R24, R9, 0x19 ;  /* 0x0000001909187836 */ /* 0x000fc40000000000 */
[-C--:B------:R-:W-:Y:S01]  /*1d120*/  FMUL.FTZ R28, R28, R139.reuse ;  /* 0x0000008b1c1c7220 */ /* 0x080fe20000410000 */
[C---:B------:R-:W-:Y:S01]  /*1d130*/  VIADD R143, R9.reuse, 0x29 ;  /* 0x00000029098f7836 */ /* 0x040fe20000000000 */
[C---:B------:R-:W-:Y:S01]  /*1d140*/  HMMA.16816.F32.BF16 R148, R132.reuse, R14, R148 ;  /* 0x0000000e8494723c */ /* 0x040fe20000041894 */
[----:B------:R-:W-:Y:S02]  /*1d150*/  VIADD R13, R9, 0x1 ;  /* 0x00000001090d7836 */ /* 0x000fe40000000000 */
[-C--:B------:R-:W-:Y:S01]  /*1d160*/  FMUL.FTZ R4, R31, R139.reuse ;  /* 0x0000008b1f047220 */ /* 0x080fe20000410000 */
[-C--:B------:R-:W-:Y:S01]  /*1d170*/  FMUL.FTZ R46, R161, R139.reuse ;  /* 0x0000008ba12e7220 */ /* 0x080fe20000410000 */
[----:B------:R2:W-:Y:S01]  /*1d180*/  MUFU.TANH R15, R27 ;  /* 0x0000001b000f7308 */ /* 0x0005e20000002400 */
[----:B------:R-:W-:Y:S01]  /*1d190*/  FMUL.FTZ R45, R163, R139 ;  /* 0x0000008ba32d7220 */ /* 0x000fe20000410000 */
[----:B------:R-:W-:Y:S01]  /*1d1a0*/  ISETP.GE.AND P5, PT, R13, R136, PT ;  /* 0x000000880d00720c */ /* 0x000fe20003fa6270 */
[----:B------:R-:W-:Y:S01]  /*1d1b0*/  VIADD R14, R9, 0x9 ;  /* 0x00000009090e7836 */ /* 0x000fe20000000000 */
[----:B------:R-:W-:Y:S01]  /*1d1c0*/  ISETP.GE.AND P4, PT, R13, R138, PT ;  /* 0x0000008a0d00720c */ /* 0x000fe20003f86270 */
[----:B------:R-:W-:Y:S01]  /*1d1d0*/  HMMA.16816.F32.BF16 R184, R132, R42, R184 ;  /* 0x0000002a84b8723c */ /* 0x000fe200000418b8 */
[----:B------:R-:W-:Y:S01]  /*1d1e0*/  I2FP.F32.S32 R13, R13 ;  /* 0x0000000d000d7245 */ /* 0x000fe20000201400 */
[-C--:B------:R-:W-:Y:S01]  /*1d1f0*/  FMUL.FTZ R168, R168, R139.reuse ;  /* 0x0000008ba8a87220 */ /* 0x080fe20000410000 */
[-C--:B------:R-:W-:Y:S01]  /*1d200*/  FMUL.FTZ R8, R17, R139.reuse ;  /* 0x0000008b11087220 */ /* 0x080fe20000410000 */
[----:B------:R-:W-:Y:S01]  /*1d210*/  FMUL.FTZ R12, R18, R139 ;  /* 0x0000008b120c7220 */ /* 0x000fe20000410000 */
[----:B------:R-:W-:Y:S01]  /*1d220*/  ISETP.GE.AND P2, PT, R14, R136, PT ;  /* 0x000000880e00720c */ /* 0x000fe20003f46270 */
[C---:B------:R-:W-:Y:S01]  /*1d230*/  FFMA.FTZ R7, R0.reuse, R13, R54 ;  /* 0x0000000d00077223 */ /* 0x040fe20000010036 */
[----:B------:R3:W-:Y:S01]  /*1d240*/  MUFU.TANH R51, R8 ;  /* 0x0000000800337308 */ /* 0x0007e20000002400 */
[----:B------:R-:W-:Y:S01]  /*1d250*/  FMUL.FTZ R10, R19, R139 ;  /* 0x0000008b130a7220 */ /* 0x000fe20000410000 */
[----:B------:R-:W-:Y:S01]  /*1d260*/  FFMA.FTZ R13, R0, R13, R55 ;  /* 0x0000000d000d7223 */ /* 0x000fe20000010037 */
[-C--:B------:R-:W-:Y:S01]  /*1d270*/  FMUL.FTZ R41, R153, R139.reuse ;  /* 0x0000008b99297220 */ /* 0x080fe20000410000 */
[----:B------:R-:W-:Y:S01]  /*1d280*/  FSEL R7, R7, -INF , !P5 ;  /* 0xff80000007077808 */ /* 0x000fe20006800000 */
[C---:B--2---:R-:W-:Y:S01]  /*1d290*/  VIADD R27, R9.reuse, 0x10 ;  /* 0x00000010091b7836 */ /* 0x044fe20000000000 */
[----:B------:R-:W-:Y:S01]  /*1d2a0*/  ISETP.GE.AND P5, PT, R14, R138, PT ;  /* 0x0000008a0e00720c */ /* 0x000fe20003fa6270 */
[----:B------:R-:W-:Y:S01]  /*1d2b0*/  VIADD R153, R9, 0x31 ;  /* 0x0000003109997836 */ /* 0x000fe20000000000 */
[----:B------:R-:W-:Y:S01]  /*1d2c0*/  I2FP.F32.S32 R14, R14 ;  /* 0x0000000e000e7245 */ /* 0x000fe20000201400 */
[----:B------:R2:W-:Y:S01]  /*1d2d0*/  MUFU.TANH R54, R12 ;  /* 0x0000000c00367308 */ /* 0x0005e20000002400 */
[----:B------:R-:W-:Y:S01]  /*1d2e0*/  FSEL R13, R13, -INF , !P4 ;  /* 0xff8000000d0d7808 */ /* 0x000fe20006000000 */
[-C--:B------:R-:W-:Y:S01]  /*1d2f0*/  FMUL.FTZ R16, R16, R139.reuse ;  /* 0x0000008b10107220 */ /* 0x080fe20000410000 */
[----:B------:R-:W-:Y:S01]  /*1d300*/  ISETP.GE.AND P4, PT, R27, R136, PT ;  /* 0x000000881b00720c */ /* 0x000fe20003f86270 */
[-C--:B------:R-:W-:Y:S01]  /*1d310*/  FMUL.FTZ R42, R152, R139.reuse ;  /* 0x0000008b982a7220 */ /* 0x080fe20000410000 */
[-C--:B------:R-:W-:Y:S01]  /*1d320*/  FMUL.FTZ R40, R154, R139.reuse ;  /* 0x0000008b9a287220 */ /* 0x080fe20000410000 */
[----:B------:R-:W-:Y:S01]  /*1d330*/  FMUL.FTZ R171, R171, R139 ;  /* 0x0000008babab7220 */ /* 0x000fe20000410000 */
[C---:B------:R-:W-:Y:S01]  /*1d340*/  VIADD R174, R9.reuse, 0x48 ;  /* 0x0000004809ae7836 */ /* 0x040fe20000000000 */
[----:B------:R4:W-:Y:S01]  /*1d350*/  MUFU.TANH R55, R10 ;  /* 0x0000000a00377308 */ /* 0x0009e20000002400 */
[----:B---3--:R-:W-:-:S02]  /*1d360*/  VIADD R8, R9, 0x8 ;  /* 0x0000000809087836 */ /* 0x008fc40000000000 */
[-C--:B------:R-:W-:Y:S01]  /*1d370*/  FMUL.FTZ R184, R184, R139.reuse ;  /* 0x0000008bb8b87220 */ /* 0x080fe20000410000 */
[-C--:B------:R-:W-:Y:S01]  /*1d380*/  FMUL.FTZ R185, R185, R139.reuse ;  /* 0x0000008bb9b97220 */ /* 0x080fe20000410000 */
[-C--:B------:R-:W-:Y:S01]  /*1d390*/  FMUL.FTZ R186, R186, R139.reuse ;  /* 0x0000008bbaba7220 */ /* 0x080fe20000410000 */
[-C--:B------:R-:W-:Y:S01]  /*1d3a0*/  FMUL.FTZ R187, R187, R139.reuse ;  /* 0x0000008bbbbb7220 */ /* 0x080fe20000410000 */
[C---:B------:R-:W-:Y:S01]  /*1d3b0*/  ISETP.GE.AND P3, PT, R8.reuse, R136, PT ;  /* 0x000000880800720c */ /* 0x040fe20003f66270 */
[-C--:B------:R-:W-:Y:S01]  /*1d3c0*/  FMUL.FTZ R169, R169, R139.reuse ;  /* 0x0000008ba9a97220 */ /* 0x080fe20000410000 */
[----:B------:R-:W-:Y:S01]  /*1d3d0*/  ISETP.GE.AND P6, PT, R8, R138, PT ;  /* 0x0000008a0800720c */ /* 0x000fe20003fc6270 */
[----:B------:R-:W-:Y:S01]  /*1d3e0*/  MUFU.TANH R33, R33 ;  /* 0x0000002100217308 */ /* 0x000fe20000002400 */
[----:B------:R-:W-:Y:S01]  /*1d3f0*/  I2FP.F32.S32 R8, R8 ;  /* 0x0000000800087245 */ /* 0x000fe20000201400 */
[-C--:B------:R-:W-:Y:S01]  /*1d400*/  FMUL.FTZ R170, R170, R139.reuse ;  /* 0x0000008baaaa7220 */ /* 0x080fe20000410000 */
[-C--:B------:R-:W-:Y:S01]  /*1d410*/  FMUL.FTZ R162, R162, R139.reuse ;  /* 0x0000008ba2a27220 */ /* 0x080fe20000410000 */
[-C--:B------:R-:W-:Y:S01]  /*1d420*/  FMUL.FTZ R43, R159, R139.reuse ;  /* 0x0000008b9f2b7220 */ /* 0x080fe20000410000 */
[-C--:B------:R-:W-:Y:S01]  /*1d430*/  FMUL.FTZ R158, R158, R139.reuse ;  /* 0x0000008b9e9e7220 */ /* 0x080fe20000410000 */
[CC--:B------:R-:W-:Y:S01]  /*1d440*/  FFMA.FTZ R56, R0.reuse, R8.reuse, R56 ;  /* 0x0000000800387223 */ /* 0x0c0fe20000010038 */
[C---:B--2---:R-:W-:Y:S01]  /*1d450*/  FFMA.FTZ R12, R0.reuse, R8, R58 ;  /* 0x00000008000c7223 */ /* 0x044fe2000001003a */
[CC--:B------:R-:W-:Y:S01]  /*1d460*/  FFMA.FTZ R8, R0.reuse, R14.reuse, R57 ;  /* 0x0000000e00087223 */ /* 0x0c0fe20000010039 */
[----:B------:R-:W-:Y:S01]  /*1d470*/  FFMA.FTZ R14, R0, R14, R59 ;  /* 0x0000000e000e7223 */ /* 0x000fe2000001003b */
[----:B------:R-:W2:Y:S01]  /*1d480*/  MUFU.TANH R34, R34 ;  /* 0x0000002200227308 */ /* 0x000ea20000002400 */
[----:B----4-:R-:W-:Y:S01]  /*1d490*/  FSEL R10, R56, -INF , !P3 ;  /* 0xff800000380a7808 */ /* 0x010fe20005800000 */
[-C--:B------:R-:W-:Y:S01]  /*1d4a0*/  FMUL.FTZ R160, R160, R139.reuse ;  /* 0x0000008ba0a07220 */ /* 0x080fe20000410000 */
[----:B------:R-:W-:Y:S01]  /*1d4b0*/  ISETP.GE.AND P3, PT, R27, R138, PT ;  /* 0x0000008a1b00720c */ /* 0x000fe20003f66270 */
[-C--:B------:R-:W-:Y:S01]  /*1d4c0*/  FMUL.FTZ R156, R156, R139.reuse ;  /* 0x0000008b9c9c7220 */ /* 0x080fe20000410000 */
[----:B------:R-:W-:Y:S01]  /*1d4d0*/  FSEL R12, R12, -INF , !P6 ;  /* 0xff8000000c0c7808 */ /* 0x000fe20007000000 */
[----:B------:R-:W-:Y:S01]  /*1d4e0*/  FMUL.FTZ R157, R157, R139 ;  /* 0x0000008b9d9d7220 */ /* 0x000fe20000410000 */
[----:B------:R-:W-:Y:S01]  /*1d4f0*/  FSEL R8, R8, -INF , !P2 ;  /* 0xff80000008087808 */ /* 0x000fe20005000000 */
[----:B------:R-:W-:Y:S01]  /*1d500*/  MUFU.TANH R19, R20 ;  /* 0x0000001400137308 */ /* 0x000fe20000002400 */
[----:B------:R-:W-:Y:S01]  /*1d510*/  I2FP.F32.S32 R27, R27 ;  /* 0x0000001b001b7245 */ /* 0x000fe20000201400 */
[-C--:B------:R-:W-:Y:S01]  /*1d520*/  FMUL.FTZ R31, R155, R139.reuse ;  /* 0x0000008b9b1f7220 */ /* 0x080fe20000410000 */
[----:B------:R-:W-:Y:S01]  /*1d530*/  ISETP.GE.AND P6, PT, R26, R136, PT ;  /* 0x000000881a00720c */ /* 0x000fe20003fc6270 */
[----:B------:R-:W-:Y:S01]  /*1d540*/  FMUL.FTZ R18, R148, R139 ;  /* 0x0000008b94127220 */ /* 0x000fe20000410000 */
[----:B------:R-:W-:Y:S01]  /*1d550*/  ISETP.GE.AND P2, PT, R26, R138, PT ;  /* 0x0000008a1a00720c */ /* 0x000fe20003f46270 */
[CC--:B------:R-:W-:Y:S01]  /*1d560*/  FFMA.FTZ R23, R0.reuse, R27.reuse, R60 ;  /* 0x0000001b00177223 */ /* 0x0c0fe2000001003c */
[----:B------:R-:W-:Y:S01]  /*1d570*/  I2FP.F32.S32 R26, R26 ;  /* 0x0000001a001a7245 */ /* 0x000fe20000201400 */
[----:B------:R-:W-:Y:S01]  /*1d580*/  FFMA.FTZ R27, R0, R27, R62 ;  /* 0x0000001b001b7223 */ /* 0x000fe2000001003e */
[----:B------:R-:W-:Y:S01]  /*1d590*/  FSEL R14, R14, -INF , !P5 ;  /* 0xff8000000e0e7808 */ /* 0x000fe20006800000 */
[----:B------:R3:W-:Y:S01]  /*1d5a0*/  MUFU.TANH R44, R21 ;  /* 0x00000015002c7308 */ /* 0x0007e20000002400 */
[----:B------:R-:W-:Y:S01]  /*1d5b0*/  FSEL R23, R23, -INF , !P4 ;  /* 0xff80000017177808 */ /* 0x000fe20006000000 */
[CC--:B------:R-:W-:Y:S01]  /*1d5c0*/  FFMA.FTZ R22, R0.reuse, R26.reuse, R61 ;  /* 0x0000001a00167223 */ /* 0x0c0fe2000001003d */
[----:B------:R-:W-:Y:S01]  /*1d5d0*/  FSEL R27, R27, -INF , !P3 ;  /* 0xff8000001b1b7808 */ /* 0x000fe20005800000 */
[----:B------:R-:W-:Y:S01]  /*1d5e0*/  FFMA.FTZ R26, R0, R26, R48 ;  /* 0x0000001a001a7223 */ /* 0x000fe20000010030 */
[----:B------:R-:W-:Y:S01]  /*1d5f0*/  ISETP.GE.AND P5, PT, R25, R136, PT ;  /* 0x000000881900720c */ /* 0x000fe20003fa6270 */
[----:B------:R-:W-:Y:S01]  /*1d600*/  VIADD R48, R9, 0x30 ;  /* 0x0000003009307836 */ /* 0x000fe20000000000 */
[----:B------:R-:W-:Y:S01]  /*1d610*/  FSEL R22, R22, -INF , !P6 ;  /* 0xff80000016167808 */ /* 0x000fe20007000000 */
[----:B------:R-:W4:Y:S01]  /*1d620*/  MUFU.TANH R35, R35 ;  /* 0x0000002300237308 */ /* 0x000f220000002400 */
[----:B------:R-:W-:Y:S01]  /*1d630*/  ISETP.GE.AND P4, PT, R25, R138, PT ;  /* 0x0000008a1900720c */ /* 0x000fe20003f86270 */
[----:B------:R-:W-:Y:S01]  /*1d640*/  FMUL.FTZ R17, R149, R139 ;  /* 0x0000008b95117220 */ /* 0x000fe20000410000 */
[----:B------:R-:W-:-:S02]  /*1d650*/  ISETP.GE.AND P3, PT, R24, R136, PT ;  /* 0x000000881800720c */ /* 0x000fc40003f66270 */
[----:B------:R-:W-:Y:S02]  /*1d660*/  ISETP.GE.AND P6, PT, R24, R138, PT ;  /* 0x0000008a1800720c */ /* 0x000fe40003fc6270 */
[----:B------:R-:W-:Y:S01]  /*1d670*/  I2FP.F32.S32 R25, R25 ;  /* 0x0000001900197245 */ /* 0x000fe20000201400 */
[----:B------:R-:W-:Y:S01]  /*1d680*/  MUFU.TANH R29, R29 ;  /* 0x0000001d001d7308 */ /* 0x000fe20000002400 */
[----:B------:R-:W-:Y:S02]  /*1d690*/  I2FP.F32.S32 R24, R24 ;  /* 0x0000001800187245 */ /* 0x000fe40000201400 */
[----:B------:R-:W-:Y:S01]  /*1d6a0*/  FSEL R26, R26, -INF , !P2 ;  /* 0xff8000001a1a7808 */ /* 0x000fe20005000000 */
[CC--:B---3--:R-:W-:Y:S01]  /*1d6b0*/  FFMA.FTZ R21, R0.reuse, R25.reuse, R36 ;  /* 0x0000001900157223 */ /* 0x0c8fe20000010024 */
[C---:B-----5:R-:W-:Y:S01]  /*1d6c0*/  FFMA.FTZ R25, R0.reuse, R25, R38 ;  /* 0x0000001900197223 */ /* 0x060fe20000010026 */
[CC--:B------:R-:W-:Y:S01]  /*1d6d0*/  FFMA.FTZ R20, R0.reuse, R24.reuse, R37 ;  /* 0x0000001800147223 */ /* 0x0c0fe20000010025 */
[----:B------:R-:W-:Y:S01]  /*1d6e0*/  FFMA.FTZ R24, R0, R24, R39 ;  /* 0x0000001800187223 */ /* 0x000fe20000010027 */
[C---:B------:R-:W-:Y:S01]  /*1d6f0*/  VIADD R36, R9.reuse, 0x20 ;  /* 0x0000002009247836 */ /* 0x040fe20000000000 */
[----:B------:R-:W3:Y:S01]  /*1d700*/  MUFU.TANH R30, R30 ;  /* 0x0000001e001e7308 */ /* 0x000ee20000002400 */
[----:B------:R-:W-:Y:S01]  /*1d710*/  VIADD R39, R9, 0x21 ;  /* 0x0000002109277836 */ /* 0x000fe20000000000 */
[----:B------:R-:W-:-:S02]  /*1d720*/  FSEL R25, R25, -INF , !P4 ;  /* 0xff80000019197808 */ /* 0x000fc40006000000 */
[----:B------:R-:W-:Y:S02]  /*1d730*/  FSEL R20, R20, -INF , !P3 ;  /* 0xff80000014147808 */ /* 0x000fe40005800000 */
[----:B------:R-:W-:Y:S02]  /*1d740*/  I2FP.F32.S32 R37, R36 ;  /* 0x0000002400257245 */ /* 0x000fe40000201400 */
[C---:B------:R-:W-:Y:S01]  /*1d750*/  ISETP.GE.AND P4, PT, R39.reuse, R136, PT ;  /* 0x000000882700720c */ /* 0x040fe20003f86270 */
[----:B------:R-:W5:Y:S01]  /*1d760*/  MUFU.TANH R28, R28 ;  /* 0x0000001c001c7308 */ /* 0x000f620000002400 */
[----:B------:R-:W-:Y:S01]  /*1d770*/  ISETP.GE.AND P3, PT, R39, R138, PT ;  /* 0x0000008a2700720c */ /* 0x000fe20003f66270 */
[C---:B-1----:R-:W-:Y:S01]  /*1d780*/  FFMA.FTZ R32, R0.reuse, R37, R32 ;  /* 0x0000002500207223 */ /* 0x042fe20000010020 */
[----:B------:R-:W-:Y:S01]  /*1d790*/  I2FP.F32.S32 R39, R39 ;  /* 0x0000002700277245 */ /* 0x000fe20000201400 */
[----:B--2---:R-:W-:Y:S01]  /*1d7a0*/  FFMA.FTZ R37, R0, R37, R34 ;  /* 0x0000002500257223 */ /* 0x004fe20000010022 */
[----:B------:R-:W-:-:S02]  /*1d7b0*/  FSEL R21, R21, -INF , !P5 ;  /* 0xff80000015157808 */ /* 0x000fc40006800000 */
[----:B------:R-:W-:Y:S01]  /*1d7c0*/  ISETP.GE.AND P2, PT, R36, R136, PT ;  /* 0x000000882400720c */ /* 0x000fe20003f46270 */
[-C--:B------:R-:W-:Y:S01]  /*1d7d0*/  FFMA.FTZ R33, R0, R39.reuse, R33 ;  /* 0x0000002700217223 */ /* 0x080fe20000010021 */
[----:B------:R-:W-:Y:S01]  /*1d7e0*/  ISETP.GE.AND P5, PT, R36, R138, PT ;  /* 0x0000008a2400720c */ /* 0x000fe20003fa6270 */
[----:B------:R-:W-:Y:S01]  /*1d7f0*/  VIADD R36, R9, 0x28 ;  /* 0x0000002809247836 */ /* 0x000fe20000000000 */
[----:B------:R-:W1:Y:S01]  /*1d800*/  MUFU.TANH R5, R5 ;  /* 0x0000000500057308 */ /* 0x000e620000002400 */
[----:B------:R-:W-:Y:S01]  /*1d810*/  FSEL R24, R24, -INF , !P6 ;  /* 0xff80000018187808 */ /* 0x000fe20007000000 */
[----:B----4-:R-:W-:Y:S01]  /*1d820*/  FFMA.FTZ R35, R0, R39, R35 ;  /* 0x0000002700237223 */ /* 0x010fe20000010023 */
[----:B------:R-:W-:Y:S02]  /*1d830*/  FSEL R34, R32, -INF , !P2 ;  /* 0xff80000020227808 */ /* 0x000fe40005000000 */
[----:B------:R-:W-:Y:S02]  /*1d840*/  FSEL R37, R37, -INF , !P5 ;  /* 0xff80000025257808 */ /* 0x000fe40006800000 */
[----:B------:R-:W-:Y:S01]  /*1d850*/  FSEL R33, R33, -INF , !P4 ;  /* 0xff80000021217808 */ /* 0x000fe20006000000 */
[----:B------:R-:W2:Y:S01]  /*1d860*/  MUFU.TANH R11, R11 ;  /* 0x0000000b000b7308 */ /* 0x000ea20000002400 */
[----:B------:R-:W-:-:S02]  /*1d870*/  ISETP.GE.AND P6, PT, R36, R136, PT ;  /* 0x000000882400720c */ /* 0x000fc40003fc6270 */
[----:B------:R-:W-:Y:S02]  /*1d880*/  ISETP.GE.AND P2, PT, R36, R138, PT ;  /* 0x0000008a2400720c */ /* 0x000fe40003f46270 */
[C---:B------:R-:W-:Y:S02]  /*1d890*/  ISETP.GE.AND P5, PT, R143.reuse, R136, PT ;  /* 0x000000888f00720c */ /* 0x040fe40003fa6270 */
[----:B------:R-:W-:Y:S01]  /*1d8a0*/  ISETP.GE.AND P4, PT, R143, R138, PT ;  /* 0x0000008a8f00720c */ /* 0x000fe20003f86270 */
[----:B------:R-:W-:Y:S01]  /*1d8b0*/  MUFU.TANH R6, R6 ;  /* 0x0000000600067308 */ /* 0x000fe20000002400 */
[----:B------:R-:W-:Y:S02]  /*1d8c0*/  I2FP.F32.S32 R36, R36 ;  /* 0x0000002400247245 */ /* 0x000fe40000201400 */
[----:B------:R-:W-:-:S03]  /*1d8d0*/  I2FP.F32.S32 R143, R143 ;  /* 0x0000008f008f7245 */ /* 0x000fc60000201400 */
[CC--:B---3--:R-:W-:Y:S01]  /*1d8e0*/  FFMA.FTZ R30, R0.reuse, R36.reuse, R30 ;  /* 0x00000024001e7223 */ /* 0x0c8fe2000001001e */
[C---:B-----5:R-:W-:Y:S01]  /*1d8f0*/  FFMA.FTZ R32, R0.reuse, R36, R28 ;  /* 0x0000002400207223 */ /* 0x060fe2000001001c */
[----:B------:R-:W3:Y:S01]  /*1d900*/  MUFU.TANH R4, R4 ;  /* 0x0000000400047308 */ /* 0x000ee20000002400 */
[----:B------:R-:W-:Y:S01]  /*1d910*/  FFMA.FTZ R142, R0, R143, R29 ;  /* 0x0000008f008e7223 */ /* 0x000fe2000001001d */
[----:B------:R-:W-:Y:S02]  /*1d920*/  FSEL R36, R35, -INF , !P3 ;  /* 0xff80000023247808 */ /* 0x000fe40005800000 */
[----:B------:R-:W-:Y:S02]  /*1d930*/  I2FP.F32.S32 R29, R48 ;  /* 0x00000030001d7245 */ /* 0x000fe40000201400 */
[----:B------:R-:W-:Y:S01]  /*1d940*/  FSEL R35, R30, -INF , !P2 ;  /* 0xff8000001e237808 */ /* 0x000fe20005000000 */
[----:B------:R-:W-:Y:S01]  /*1d950*/  VIADD R30, R9, 0x38 ;  /* 0x00000038091e7836 */ /* 0x000fe20000000000 */
[----:B------:R-:W-:Y:S01]  /*1d960*/  FSEL R142, R142, -INF , !P5 ;  /* 0xff8000008e8e7808 */ /* 0x000fe20006800000 */
[CC--:B-1----:R-:W-:Y:S01]  /*1d970*/  FFMA.FTZ R161, R0.reuse, R29.reuse, R5 ;  /* 0x0000001d00a17223 */ /* 0x0c2fe20000010005 */
[C---:B------:R-:W-:Y:S01]  /*1d980*/  ISETP.GE.AND P2, PT, R153.reuse, R136, PT ;  /* 0x000000889900720c */ /* 0x040fe20003f46270 */
[----:B--2---:R-:W-:Y:S01]  /*1d990*/  FFMA.FTZ R11, R0, R29, R11 ;  /* 0x0000001d000b7223 */ /* 0x004fe2000001000b */
[-C--:B------:R-:W-:Y:S01]  /*1d9a0*/  ISETP.GE.AND P5, PT, R153, R138.reuse, PT ;  /* 0x0000008a9900720c */ /* 0x080fe20003fa6270 */
[----:B------:R-:W-:Y:S01]  /*1d9b0*/  VIADD R29, R9, 0x39 ;  /* 0x00000039091d7836 */ /* 0x000fe20000000000 */
[----:B------:R-:W-:Y:S01]  /*1d9c0*/  I2FP.F32.S32 R153, R153 ;  /* 0x0000009900997245 */ /* 0x000fe20000201400 */
[----:B------:R1:W2:Y:S01]  /*1d9d0*/  MUFU.TANH R50, R16 ;  /* 0x0000001000327308 */ /* 0x0002a20000002400 */
[----:B------:R-:W-:Y:S01]  /*1d9e0*/  FSEL R32, R32, -INF , !P6 ;  /* 0xff80000020207808 */ /* 0x000fe20007000000 */
[----:B---3--:R-:W-:Y:S01]  /*1d9f0*/  FFMA.FTZ R143, R0, R143, R4 ;  /* 0x0000008f008f7223 */ /* 0x008fe20000010004 */
[----:B------:R-:W-:Y:S01]  /*1da00*/  ISETP.GE.AND P6, PT, R48, R138, PT ;  /* 0x0000008a3000720c */ /* 0x000fe20003fc6270 */
[CC--:B------:R-:W-:Y:S01]  /*1da10*/  FFMA.FTZ R163, R0.reuse, R153.reuse, R6 ;  /* 0x0000009900a37223 */ /* 0x0c0fe20000010006 */
[----:B------:R-:W-:Y:S01]  /*1da20*/  FFMA.FTZ R153, R0, R153, R15 ;  /* 0x0000009900997223 */ /* 0x000fe2000001000f */
[----:B------:R-:W-:-:S02]  /*1da30*/  I2FP.F32.S32 R15, R30 ;  /* 0x0000001e000f7245 */ /* 0x000fc40000201400 */
[----:B------:R-:W-:Y:S01]  /*1da40*/  FSEL R152, R11, -INF , !P6 ;  /* 0xff8000000b987808 */ /* 0x000fe20007000000 */
[----:B------:R3:W-:Y:S01]  /*1da50*/  MUFU.TANH R4, R164 ;  /* 0x000000a400047308 */ /* 0x0007e20000002400 */
[----:B------:R-:W-:Y:S01]  /*1da60*/  I2FP.F32.S32 R11, R29 ;  /* 0x0000001d000b7245 */ /* 0x000fe20000201400 */
[----:B------:R-:W-:Y:S01]  /*1da70*/  FFMA.FTZ R47, R0, R15, R47 ;  /* 0x0000000f002f7223 */ /* 0x000fe2000001002f */
[-C--:B------:R-:W-:Y:S02]  /*1da80*/  ISETP.GE.AND P3, PT, R48, R136.reuse, PT ;  /* 0x000000883000720c */ /* 0x080fe40003f66270 */
[----:B------:R-:W-:Y:S01]  /*1da90*/  FSEL R163, R163, -INF , !P2 ;  /* 0xff800000a3a37808 */ /* 0x000fe20005000000 */
[CC--:B------:R-:W-:Y:S01]  /*1daa0*/  FFMA.FTZ R44, R0.reuse, R11.reuse, R44 ;  /* 0x0000000b002c7223 */ /* 0x0c0fe2000001002c */
[----:B------:R-:W-:Y:S01]  /*1dab0*/  FSEL R143, R143, -INF , !P4 ;  /* 0xff8000008f8f7808 */ /* 0x000fe20006000000 */
[----:B------:R4:W-:Y:S01]  /*1dac0*/  MUFU.TANH R6, R166 ;  /* 0x000000a600067308 */ /* 0x0009e20000002400 */
[C---:B------:R-:W-:Y:S01]  /*1dad0*/  ISETP.GE.AND P6, PT, R29.reuse, R136, PT ;  /* 0x000000881d00720c */ /* 0x040fe20003fc6270 */
[----:B------:R-:W-:Y:S01]  /*1dae0*/  FFMA.FTZ R49, R0, R11, R49 ;  /* 0x0000000b00317223 */ /* 0x000fe20000010031 */
[----:B------:R-:W-:Y:S01]  /*1daf0*/  ISETP.GE.AND P2, PT, R29, R138, PT ;  /* 0x0000008a1d00720c */ /* 0x000fe20003f46270 */
[----:B------:R-:W-:Y:S01]  /*1db00*/  VIADD R29, R9, 0x40 ;  /* 0x00000040091d7836 */ /* 0x000fe20000000000 */
[----:B------:R-:W-:Y:S01]  /*1db10*/  ISETP.GE.AND P4, PT, R30, R136, PT ;  /* 0x000000881e00720c */ /* 0x000fe20003f86270 */
[----:B-1----:R-:W-:Y:S01]  /*1db20*/  FMUL.FTZ R16, R150, R139 ;  /* 0x0000008b96107220 */ /* 0x002fe20000410000 */
[----:B------:R-:W-:Y:S01]  /*1db30*/  FSEL R161, R161, -INF , !P3 ;  /* 0xff800000a1a17808 */ /* 0x000fe20005800000 */
[----:B------:R-:W-:Y:S01]  /*1db40*/  MUFU.TANH R184, R184 ;  /* 0x000000b800b87308 */ /* 0x000fe20000002400 */
[----:B---3--:R-:W-:Y:S01]  /*1db50*/  FFMA.FTZ R164, R0, R15, R19 ;  /* 0x0000000f00a47223 */ /* 0x008fe20000010013 */
[----:B------:R-:W-:Y:S01]  /*1db60*/  ISETP.GE.AND P3, PT, R30, R138, PT ;  /* 0x0000008a1e00720c */ /* 0x000fe20003f66270 */
[----:B------:R-:W-:Y:S01]  /*1db70*/  VIADD R19, R9, 0x41 ;  /* 0x0000004109137836 */ /* 0x000fe20000000000 */
[----:B------:R-:W-:Y:S01]  /*1db80*/  FSEL R153, R153, -INF , !P5 ;  /* 0xff80000099997808 */ /* 0x000fe20006800000 */
[----:B------:R-:W-:Y:S01]  /*1db90*/  FMUL.FTZ R139, R151, R139 ;  /* 0x0000008b978b7220 */ /* 0x000fe20000410000 */
[----:B------:R-:W-:-:S02]  /*1dba0*/  FSEL R164, R164, -INF , !P4 ;  /* 0xff800000a4a47808 */ /* 0x000fc40006000000 */
[C---:B------:R-:W-:Y:S01]  /*1dbb0*/  ISETP.GE.AND P5, PT, R29.reuse, R136, PT ;  /* 0x000000881d00720c */ /* 0x040fe20003fa6270 */
[----:B------:R-:W-:Y:S01]  /*1dbc0*/  MUFU.TANH R185, R185 ;  /* 0x000000b900b97308 */ /* 0x000fe20000002400 */
[----:B------:R-:W-:Y:S02]  /*1dbd0*/  ISETP.GE.AND P4, PT, R29, R138, PT ;  /* 0x0000008a1d00720c */ /* 0x000fe40003f86270 */
[----:B------:R-:W-:Y:S02]  /*1dbe0*/  FSEL R154, R47, -INF , !P3 ;  /* 0xff8000002f9a7808 */ /* 0x000fe40005800000 */
[----:B----4-:R-:W-:Y:S02]  /*1dbf0*/  FSEL R166, R44, -INF , !P6 ;  /* 0xff8000002ca67808 */ /* 0x010fe40007000000 */
[----:B------:R-:W-:Y:S01]  /*1dc00*/  I2FP.F32.S32 R29, R29 ;  /* 0x0000001d001d7245 */ /* 0x000fe20000201400 */
[----:B------:R-:W-:Y:S01]  /*1dc10*/  MUFU.TANH R186, R186 ;  /* 0x000000ba00ba7308 */ /* 0x000fe20000002400 */
[----:B------:R-:W-:-:S02]  /*1dc20*/  ISETP.GE.AND P3, PT, R19, R136, PT ;  /* 0x000000881300720c */ /* 0x000fc40003f66270 */
[-C--:B------:R-:W-:Y:S01]  /*1dc30*/  ISETP.GE.AND P6, PT, R19, R138.reuse, PT ;  /* 0x0000008a1300720c */ /* 0x080fe20003fc6270 */
[C---:B--2---:R-:W-:Y:S01]  /*1dc40*/  FFMA.FTZ R50, R0.reuse, R29, R50 ;  /* 0x0000001d00327223 */ /* 0x044fe20000010032 */
[----:B------:R-:W-:Y:S01]  /*1dc50*/  I2FP.F32.S32 R19, R19 ;  /* 0x0000001300137245 */ /* 0x000fe20000201400 */
[----:B------:R-:W-:Y:S01]  /*1dc60*/  FFMA.FTZ R54, R0, R29, R54 ;  /* 0x0000001d00367223 */ /* 0x000fe20000010036 */
[----:B------:R-:W-:Y:S01]  /*1dc70*/  VIADD R29, R9, 0x49 ;  /* 0x00000049091d7836 */ /* 0x000fe20000000000 */
[----:B------:R1:W-:Y:S01]  /*1dc80*/  MUFU.TANH R15, R167 ;  /* 0x000000a7000f7308 */ /* 0x0003e20000002400 */
[----:B------:R-:W-:Y:S01]  /*1dc90*/  FSEL R175, R50, -INF , !P5 ;  /* 0xff80000032af7808 */ /* 0x000fe20006800000 */
[-C--:B------:R-:W-:Y:S01]  /*1dca0*/  FFMA.FTZ R51, R0, R19.reuse, R51 ;  /* 0x0000001300337223 */ /* 0x080fe20000010033 */
[----:B------:R-:W-:Y:S01]  /*1dcb0*/  ISETP.GE.AND P5, PT, R174, R138, PT ;  /* 0x0000008aae00720c */ /* 0x000fe20003fa6270 */
[----:B------:R-:W-:-:S03]  /*1dcc0*/  FFMA.FTZ R55, R0, R19, R55 ;  /* 0x0000001300377223 */ /* 0x000fc60000010037 */
[----:B------:R-:W-:Y:S01]  /*1dcd0*/  FSEL R173, R51, -INF , !P3 ;  /* 0xff80000033ad7808 */ /* 0x000fe20005800000 */
[----:B------:R2:W-:Y:S01]  /*1dce0*/  MUFU.TANH R28, R171 ;  /* 0x000000ab001c7308 */ /* 0x0005e20000002400 */
[----:B------:R-:W-:Y:S02]  /*1dcf0*/  ISETP.GE.AND P3, PT, R29, R138, PT ;  /* 0x0000008a1d00720c */ /* 0x000fe40003f66270 */
[----:B------:R-:W-:-:S05]  /*1dd00*/  FSEL R172, R55, -INF , !P6 ;  /* 0xff80000037ac7808 */ /* 0x000fca0007000000 */
[----:B------:R-:W-:Y:S01]  /*1dd10*/  MUFU.TANH R168, R168 ;  /* 0x000000a800a87308 */ /* 0x000fe20000002400 */
[----:B-1----:R-:W-:Y:S02]  /*1dd20*/  FSEL R167, R49, -INF , !P2 ;  /* 0xff80000031a77808 */ /* 0x002fe40005000000 */
[----:B------:R-:W-:Y:S02]  /*1dd30*/  ISETP.GE.AND P2, PT, R174, R136, PT ;  /* 0x00000088ae00720c */ /* 0x000fe40003f46270 */
[----:B------:R-:W-:-:S03]  /*1dd40*/  I2FP.F32.S32 R174, R174 ;  /* 0x000000ae00ae7245 */ /* 0x000fc60000201400 */
[----:B------:R-:W1:Y:S01]  /*1dd50*/  MUFU.TANH R187, R187 ;  /* 0x000000bb00bb7308 */ /* 0x000e620000002400 */
[----:B--2---:R-:W-:Y:S02]  /*1dd60*/  FSEL R171, R54, -INF , !P4 ;  /* 0xff80000036ab7808 */ /* 0x004fe40006000000 */
[----:B------:R-:W-:Y:S02]  /*1dd70*/  ISETP.GE.AND P4, PT, R29, R136, PT ;  /* 0x000000881d00720c */ /* 0x000fe40003f86270 */
[----:B------:R-:W-:-:S03]  /*1dd80*/  I2FP.F32.S32 R29, R29 ;  /* 0x0000001d001d7245 */ /* 0x000fc60000201400 */
[----:B------:R2:W-:Y:S08]  /*1dd90*/  MUFU.TANH R38, R169 ;  /* 0x000000a900267308 */ /* 0x0005f00000002400 */
[----:B------:R3:W4:Y:S01]  /*1dda0*/  MUFU.TANH R39, R170 ;  /* 0x000000aa00277308 */ /* 0x0007220000002400 */
[----:B-1----:R-:W-:-:S07]  /*1ddb0*/  FFMA.FTZ R187, R0, R29, R187 ;  /* 0x0000001d00bb7223 */ /* 0x002fce00000100bb */
[----:B------:R1:W5:Y:S01]  /*1ddc0*/  MUFU.TANH R5, R165 ;  /* 0x000000a500057308 */ /* 0x0003620000002400 */
[----:B--2---:R-:W-:-:S05]  /*1ddd0*/  FFMA.FTZ R169, R0, R29, R185 ;  /* 0x0000001d00a97223 */ /* 0x004fca00000100b9 */
[----:B------:R-:W-:Y:S02]  /*1dde0*/  FSEL R169, R169, -INF , !P4 ;  /* 0xff800000a9a97808 */ /* 0x000fe40006000000 */
[----:B------:R2:W-:Y:S01]  /*1ddf0*/  MUFU.TANH R19, R162 ;  /* 0x000000a200137308 */ /* 0x0005e20000002400 */
[CC--:B---3--:R-:W-:Y:S01]  /*1de00*/  FFMA.FTZ R170, R0.reuse, R174.reuse, R184 ;  /* 0x000000ae00aa7223 */ /* 0x0c8fe200000100b8 */
[----:B------:R-:W-:-:S04]  /*1de10*/  FFMA.FTZ R174, R0, R174, R186 ;  /* 0x000000ae00ae7223 */ /* 0x000fc800000100ba */
[----:B------:R-:W-:Y:S02]  /*1de20*/  FSEL R170, R170, -INF , !P2 ;  /* 0xff800000aaaa7808 */ /* 0x000fe40005000000 */
[----:B------:R-:W-:Y:S01]  /*1de30*/  FSEL R174, R174, -INF , !P5 ;  /* 0xff800000aeae7808 */ /* 0x000fe20006800000 */
[----:B-1----:R-:W-:Y:S01]  /*1de40*/  VIADD R165, R9, 0x50 ;  /* 0x0000005009a57836 */ /* 0x002fe20000000000 */
[----:B------:R1:W3:Y:S04]  /*1de50*/  MUFU.TANH R11, R160 ;  /* 0x000000a0000b7308 */ /* 0x0002e80000002400 */
[C---:B------:R-:W-:Y:S02]  /*1de60*/  ISETP.GE.AND P6, PT, R165.reuse, R136, PT ;  /* 0x00000088a500720c */ /* 0x040fe40003fc6270 */
[----:B------:R-:W-:Y:S01]  /*1de70*/  ISETP.GE.AND P2, PT, R165, R138, PT ;  /* 0x0000008aa500720c */ /* 0x000fe20003f46270 */
[C---:B--2---:R-:W-:Y:S01]  /*1de80*/  VIADD R162, R9.reuse, 0x51 ;  /* 0x0000005109a27836 */ /* 0x044fe20000000000 */
[----:B------:R-:W-:Y:S01]  /*1de90*/  I2FP.F32.S32 R165, R165 ;  /* 0x000000a500a57245 */ /* 0x000fe20000201400 */
[----:B------:R-:W2:Y:S03]  /*1dea0*/  MUFU.TANH R46, R46 ;  /* 0x0000002e002e7308 */ /* 0x000ea60000002400 */
[----:B------:R-:W-:Y:S01]  /*1deb0*/  ISETP.GE.AND P5, PT, R162, R136, PT ;  /* 0x00000088a200720c */ /* 0x000fe20003fa6270 */
[-C--:B------:R-:W-:Y:S01]  /*1dec0*/  FFMA.FTZ R159, R0, R165.reuse, R168 ;  /* 0x000000a5009f7223 */ /* 0x080fe200000100a8 */
[----:B------:R-:W-:Y:S01]  /*1ded0*/  ISETP.GE.AND P4, PT, R162, R138, PT ;  /* 0x0000008aa200720c */ /* 0x000fe20003f86270 */
[C---:B----4-:R-:W-:Y:S01]  /*1dee0*/  FFMA.FTZ R165, R0.reuse, R165, R39 ;  /* 0x000000a500a57223 */ /* 0x050fe20000010027 */
[----:B------:R-:W-:Y:S01]  /*1def0*/  I2FP.F32.S32 R162, R162 ;  /* 0x000000a200a27245 */ /* 0x000fe20000201400 */
[----:B------:R-:W-:Y:S01]  /*1df00*/  VIADD R39, R9, 0x58 ;  /* 0x0000005809277836 */ /* 0x000fe20000000000 */
[----:B------:R-:W-:Y:S01]  /*1df10*/  FSEL R168, R187, -INF , !P3 ;  /* 0xff800000bba87808 */ /* 0x000fe20005800000 */
[----:B------:R-:W4:Y:S01]  /*1df20*/  MUFU.TANH R45, R45 ;  /* 0x0000002d002d7308 */ /* 0x000f220000002400 */
[----:B------:R-:W-:Y:S01]  /*1df30*/  FSEL R159, R159, -INF , !P6 ;  /* 0xff8000009f9f7808 */ /* 0x000fe20007000000 */
[----:B------:R-:W-:Y:S01]  /*1df40*/  FFMA.FTZ R44, R0, R162, R38 ;  /* 0x000000a2002c7223 */ /* 0x000fe20000010026 */
[----:B------:R-:W-:-:S02]  /*1df50*/  VIADD R38, R9, 0x59 ;  /* 0x0000005909267836 */ /* 0x000fc40000000000 */
[----:B------:R-:W-:Y:S01]  /*1df60*/  FFMA.FTZ R162, R0, R162, R28 ;  /* 0x000000a200a27223 */ /* 0x000fe2000001001c */
[----:B------:R-:W-:Y:S02]  /*1df70*/  FSEL R165, R165, -INF , !P2 ;  /* 0xff800000a5a57808 */ /* 0x000fe40005000000 */
[C---:B------:R-:W-:Y:S01]  /*1df80*/  ISETP.GE.AND P3, PT, R39.reuse, R136, PT ;  /* 0x000000882700720c */ /* 0x040fe20003f66270 */
[----:B------:R5:W-:Y:S01]  /*1df90*/  MUFU.TANH R28, R158 ;  /* 0x0000009e001c7308 */ /* 0x000be20000002400 */
[----:B------:R-:W-:Y:S02]  /*1dfa0*/  ISETP.GE.AND P6, PT, R39, R138, PT ;  /* 0x0000008a2700720c */ /* 0x000fe40003fc6270 */
[----:B------:R-:W-:Y:S02]  /*1dfb0*/  ISETP.GE.AND P2, PT, R38, R136, PT ;  /* 0x000000882600720c */ /* 0x000fe40003f46270 */
[----:B------:R-:W-:Y:S02]  /*1dfc0*/  I2FP.F32.S32 R39, R39 ;  /* 0x0000002700277245 */ /* 0x000fe40000201400 */
[----:B------:R-:W-:Y:S01]  /*1dfd0*/  FSEL R162, R162, -INF , !P4 ;  /* 0xff800000a2a27808 */ /* 0x000fe20006000000 */
[----:B------:R3:W4:Y:S02]  /*1dfe0*/  MUFU.TANH R29, R156 ;  /* 0x0000009c001d7308 */ /* 0x0007240000002400 */
[----:B------:R-:W-:-:S05]  /*1dff0*/  FFMA.FTZ R6, R0, R39, R6 ;  /* 0x0000002700067223 */ /* 0x000fca0000010006 */
[----:B-1----:R-:W-:Y:S01]  /*1e000*/  FSEL R160, R6, -INF , !P6 ;  /* 0xff80000006a07808 */ /* 0x002fe20007000000 */
[----:B------:R1:W4:Y:S01]  /*1e010*/  MUFU.TANH R30, R157 ;  /* 0x0000009d001e7308 */ /* 0x0003220000002400 */
[----:B-----5:R-:W-:Y:S02]  /*1e020*/  FSEL R158, R44, -INF , !P5 ;  /* 0xff8000002c9e7808 */ /* 0x020fe40006800000 */
[----:B------:R-:W-:Y:S02]  /*1e030*/  ISETP.GE.AND P5, PT, R38, R138, PT ;  /* 0x0000008a2600720c */ /* 0x000fe40003fa6270 */
[----:B------:R-:W-:-:S03]  /*1e040*/  I2FP.F32.S32 R38, R38 ;  /* 0x0000002600267245 */ /* 0x000fc60000201400 */
[----:B------:R-:W5:Y:S02]  /*1e050*/  MUFU.TANH R43, R43 ;  /* 0x0000002b002b7308 */ /* 0x000f640000002400 */
[CC--:B---3--:R-:W-:Y:S01]  /*1e060*/  FFMA.FTZ R156, R0.reuse, R38.reuse, R5 ;  /* 0x00000026009c7223 */ /* 0x0c8fe20000010005 */
[C---:B------:R-:W-:Y:S02]  /*1e070*/  VIADD R5, R9.reuse, 0x61 ;  /* 0x0000006109057836 */ /* 0x040fe40000000000 */
[----:B------:R-:W-:Y:S02]  /*1e080*/  FFMA.FTZ R15, R0, R38, R15 ;  /* 0x00000026000f7223 */ /* 0x000fe4000001000f */
[----:B------:R-:W-:Y:S01]  /*1e090*/  FSEL R156, R156, -INF , !P2 ;  /* 0xff8000009c9c7808 */ /* 0x000fe20005000000 */
[----:B------:R-:W3:Y:S01]  /*1e0a0*/  MUFU.TANH R42, R42 ;  /* 0x0000002a002a7308 */ /* 0x000ee20000002400 */
[----:B-1----:R-:W-:Y:S01]  /*1e0b0*/  FFMA.FTZ R157, R0, R39, R4 ;  /* 0x00000027009d7223 */ /* 0x002fe20000010004 */
[----:B------:R-:W-:Y:S01]  /*1e0c0*/  VIADD R4, R9, 0x60 ;  /* 0x0000006009047836 */ /* 0x000fe20000000000 */
[----:B------:R-:W-:-:S02]  /*1e0d0*/  ISETP.GE.AND P6, PT, R5, R136, PT ;  /* 0x000000880500720c */ /* 0x000fc40003fc6270 */
[----:B------:R-:W-:Y:S02]  /*1e0e0*/  ISETP.GE.AND P2, PT, R5, R138, PT ;  /* 0x0000008a0500720c */ /* 0x000fe40003f46270 */
[----:B------:R-:W-:Y:S01]  /*1e0f0*/  FSEL R157, R157, -INF , !P3 ;  /* 0xff8000009d9d7808 */ /* 0x000fe20005800000 */
[----:B------:R-:W-:Y:S01]  /*1e100*/  MUFU.TANH R41, R41 ;  /* 0x0000002900297308 */ /* 0x000fe20000002400 */
[C---:B------:R-:W-:Y:S02]  /*1e110*/  ISETP.GE.AND P4, PT, R4.reuse, R136, PT ;  /* 0x000000880400720c */ /* 0x040fe40003f86270 */
[----:B------:R-:W-:Y:S02]  /*1e120*/  ISETP.GE.AND P3, PT, R4, R138, PT ;  /* 0x0000008a0400720c */ /* 0x000fe40003f66270 */
[----:B------:R-:W-:Y:S02]  /*1e130*/  I2FP.F32.S32 R4, R4 ;  /* 0x0000000400047245 */ /* 0x000fe40000201400 */
[----:B------:R-:W-:Y:S01]  /*1e140*/  I2FP.F32.S32 R5, R5 ;  /* 0x0000000500057245 */ /* 0x000fe20000201400 */
[----:B------:R-:W1:Y:S01]  /*1e150*/  MUFU.TANH R40, R40 ;  /* 0x0000002800287308 */ /* 0x000e620000002400 */
[----:B------:R-:W-:Y:S01]  /*1e160*/  FSEL R155, R15, -INF , !P5 ;  /* 0xff8000000f9b7808 */ /* 0x000fe20006800000 */
[CC--:B------:R-:W-:Y:S01]  /*1e170*/  FFMA.FTZ R11, R0.reuse, R4.reuse, R11 ;  /* 0x00000004000b7223 */ /* 0x0c0fe2000001000b */
[C---:B------:R-:W-:Y:S01]  /*1e180*/  FFMA.FTZ R19, R0.reuse, R4, R19 ;  /* 0x0000000400137223 */ /* 0x040fe20000010013 */
[CC--:B--2---:R-:W-:Y:S01]  /*1e190*/  FFMA.FTZ R46, R0.reuse, R5.reuse, R46 ;  /* 0x00000005002e7223 */ /* 0x0c4fe2000001002e */
[----:B----4-:R-:W-:Y:S01]  /*1e1a0*/  FFMA.FTZ R45, R0, R5, R45 ;  /* 0x00000005002d7223 */ /* 0x010fe2000001002d */
[----:B------:R-:W-:Y:S01]  /*1e1b0*/  VIADD R4, R9, 0x68 ;  /* 0x0000006809047836 */ /* 0x000fe20000000000 */
[----:B------:R-:W-:Y:S01]  /*1e1c0*/  FSEL R148, R11, -INF , !P4 ;  /* 0xff8000000b947808 */ /* 0x000fe20006000000 */
[----:B------:R-:W-:Y:S01]  /*1e1d0*/  VIADD R5, R9, 0x69 ;  /* 0x0000006909057836 */ /* 0x000fe20000000000 */
[----:B------:R-:W-:Y:S01]  /*1e1e0*/  FSEL R151, R19, -INF , !P3 ;  /* 0xff80000013977808 */ /* 0x000fe20005800000 */
[----:B------:R-:W2:Y:S01]  /*1e1f0*/  MUFU.TANH R31, R31 ;  /* 0x0000001f001f7308 */ /* 0x000ea20000002400 */
[----:B------:R-:W-:-:S02]  /*1e200*/  FSEL R147, R46, -INF , !P6 ;  /* 0xff8000002e937808 */ /* 0x000fc40007000000 */
[C---:B------:R-:W-:Y:S02]  /*1e210*/  ISETP.GE.AND P5, PT, R4.reuse, R136, PT ;  /* 0x000000880400720c */ /* 0x040fe40003fa6270 */
[----:B------:R-:W-:Y:S02]  /*1e220*/  ISETP.GE.AND P4, PT, R4, R138, PT ;  /* 0x0000008a0400720c */ /* 0x000fe40003f86270 */
[C---:B------:R-:W-:Y:S01]  /*1e230*/  ISETP.GE.AND P3, PT, R5.reuse, R136, PT ;  /* 0x000000880500720c */ /* 0x040fe20003f66270 */
[----:B------:R-:W4:Y:S01]  /*1e240*/  MUFU.TANH R16, R16 ;  /* 0x0000001000107308 */ /* 0x000f220000002400 */
[----:B------:R-:W-:Y:S01]  /*1e250*/  BAR.SYNC.DEFER_BLOCKING 0x0 ;  /* 0x0000000000007b1d */ /* 0x000fe20000010000 */
[----:B------:R-:W-:Y:S02]  /*1e260*/  ISETP.GE.AND P6, PT, R5, R138, PT ;  /* 0x0000008a0500720c */ /* 0x000fe40003fc6270 */
[----:B------:R-:W-:Y:S02]  /*1e270*/  I2FP.F32.S32 R4, R4 ;  /* 0x0000000400047245 */ /* 0x000fe40000201400 */
[----:B------:R-:W-:-:S02]  /*1e280*/  I2FP.F32.S32 R5, R5 ;  /* 0x0000000500057245 */ /* 0x000fc40000201400 */
[----:B------:R-:W-:Y:S01]  /*1e290*/  FSEL R150, R45, -INF , !P2 ;  /* 0xff8000002d967808 */ /* 0x000fe20005000000 */
[CC--:B------:R-:W-:Y:S01]  /*1e2a0*/  FFMA.FTZ R29, R0.reuse, R4.reuse, R29 ;  /* 0x00000004001d7223 */ /* 0x0c0fe2000001001d */
[C---:B------:R-:W-:Y:S01]  /*1e2b0*/  FFMA.FTZ R28, R0.reuse, R4, R28 ;  /* 0x00000004001c7223 */ /* 0x040fe2000001001c */
[CC--:B------:R-:W-:Y:S01]  /*1e2c0*/  FFMA.FTZ R30, R0.reuse, R5.reuse, R30 ;  /* 0x00000005001e7223 */ /* 0x0c0fe2000001001e */
[----:B-----5:R-:W-:Y:S01]  /*1e2d0*/  FFMA.FTZ R43, R0, R5, R43 ;  /* 0x00000005002b7223 */ /* 0x020fe2000001002b */
[----:B------:R-:W-:Y:S01]  /*1e2e0*/  VIADD R4, R9, 0x70 ;  /* 0x0000007009047836 */ /* 0x000fe20000000000 */
[----:B------:R-:W-:Y:S01]  /*1e2f0*/  FSEL R146, R29, -INF , !P5 ;  /* 0xff8000001d927808 */ /* 0x000fe20006800000 */
[----:B------:R-:W-:Y:S01]  /*1e300*/  VIADD R5, R9, 0x71 ;  /* 0x0000007109057836 */ /* 0x000fe20000000000 */
[----:B------:R-:W-:Y:S01]  /*1e310*/  FSEL R149, R28, -INF , !P4 ;  /* 0xff8000001c957808 */ /* 0x000fe20006000000 */
[----:B------:R-:W5:Y:S01]  /*1e320*/  MUFU.TANH R18, R18 ;  /* 0x0000001200127308 */ /* 0x000f620000002400 */
[----:B------:R-:W-:-:S02]  /*1e330*/  FSEL R145, R30, -INF , !P3 ;  /* 0xff8000001e917808 */ /* 0x000fc40005800000 */
[C---:B------:R-:W-:Y:S02]  /*1e340*/  ISETP.GE.AND P2, PT, R4.reuse, R136, PT ;  /* 0x000000880400720c */ /* 0x040fe40003f46270 */
[----:B------:R-:W-:Y:S02]  /*1e350*/  ISETP.GE.AND P5, PT, R4, R138, PT ;  /* 0x0000008a0400720c */ /* 0x000fe40003fa6270 */
[C---:B------:R-:W-:Y:S01]  /*1e360*/  ISETP.GE.AND P4, PT, R5.reuse, R136, PT ;  /* 0x000000880500720c */ /* 0x040fe20003f86270 */
[----:B------:R-:W5:Y:S01]  /*1e370*/  MUFU.TANH R17, R17 ;  /* 0x0000001100117308 */ /* 0x000f620000002400 */
[----:B------:R-:W-:Y:S02]  /*1e380*/  ISETP.GE.AND P3, PT, R5, R138, PT ;  /* 0x0000008a0500720c */ /* 0x000fe40003f66270 */
[----:B------:R-:W-:Y:S02]  /*1e390*/  I2FP.F32.S32 R4, R4 ;  /* 0x0000000400047245 */ /* 0x000fe40000201400 */
[----:B------:R-:W-:-:S02]  /*1e3a0*/  I2FP.F32.S32 R5, R5 ;  /* 0x0000000500057245 */ /* 0x000fc40000201400 */
[----:B------:R-:W-:Y:S01]  /*1e3b0*/  FSEL R144, R43, -INF , !P6 ;  /* 0xff8000002b907808 */ /* 0x000fe20007000000 */
[CC--:B---3--:R-:W-:Y:S01]  /*1e3c0*/  FFMA.FTZ R42, R0.reuse, R4.reuse, R42 ;  /* 0x00000004002a7223 */ /* 0x0c8fe2000001002a */
[C---:B-1----:R-:W-:Y:S01]  /*1e3d0*/  FFMA.FTZ R40, R0.reuse, R4, R40 ;  /* 0x0000000400287223 */ /* 0x042fe20000010028 */
[CC--:B------:R-:W-:Y:S01]  /*1e3e0*/  FFMA.FTZ R41, R0.reuse, R5.reuse, R41 ;  /* 0x0000000500297223 */ /* 0x0c0fe20000010029 */
[----:B--2---:R-:W-:Y:S01]  /*1e3f0*/  FFMA.FTZ R31, R0, R5, R31 ;  /* 0x00000005001f7223 */ /* 0x004fe2000001001f */
[C---:B------:R-:W-:Y:S01]  /*1e400*/  VIADD R5, R9.reuse, 0x78 ;  /* 0x0000007809057836 */ /* 0x040fe20000000000 */
[----:B------:R-:W-:Y:S01]  /*1e410*/  FSEL R65, R42, -INF , !P2 ;  /* 0xff8000002a417808 */ /* 0x000fe20005000000 */
[----:B------:R-:W1:Y:S01]  /*1e420*/  MUFU.TANH R139, R139 ;  /* 0x0000008b008b7308 */ /* 0x000e620000002400 */
[----:B------:R-:W-:Y:S01]  /*1e430*/  FSEL R135, R40, -INF , !P5 ;  /* 0xff80000028877808 */ /* 0x000fe20006800000 */
[----:B------:R-:W-:Y:S01]  /*1e440*/  VIADD R4, R9, 0x79 ;  /* 0x0000007909047836 */ /* 0x000fe20000000000 */
[----:B------:R-:W-:-:S02]  /*1e450*/  ISETP.GE.AND P2, PT, R5, R136, PT ;  /* 0x000000880500720c */ /* 0x000fc40003f46270 */
[----:B------:R-:W-:Y:S02]  /*1e460*/  ISETP.GE.AND P5, PT, R5, R138, PT ;  /* 0x0000008a0500720c */ /* 0x000fe40003fa6270 */
[----:B------:R-:W-:Y:S02]  /*1e470*/  I2FP.F32.S32 R5, R5 ;  /* 0x0000000500057245 */ /* 0x000fe40000201400 */
[----:B------:R-:W-:Y:S02]  /*1e480*/  FSEL R134, R31, -INF , !P3 ;  /* 0xff8000001f867808 */ /* 0x000fe40005800000 */
[C---:B------:R-:W-:Y:S01]  /*1e490*/  ISETP.GE.AND P6, PT, R9.reuse, R136, PT ;  /* 0x000000880900720c */ /* 0x040fe20003fc6270 */
[CC--:B----4-:R-:W-:Y:S01]  /*1e4a0*/  FFMA.FTZ R16, R0.reuse, R5.reuse, R16 ;  /* 0x0000000500107223 */ /* 0x0d0fe20000010010 */
[----:B-----5:R-:W-:Y:S01]  /*1e4b0*/  FFMA.FTZ R18, R0, R5, R18 ;  /* 0x0000000500127223 */ /* 0x020fe20000010012 */
[----:B------:R-:W-:Y:S02]  /*1e4c0*/  ISETP.GE.AND P3, PT, R9, R138, PT ;  /* 0x0000008a0900720c */ /* 0x000fe40003f66270 */
[----:B------:R-:W-:-:S02]  /*1e4d0*/  I2FP.F32.S32 R9, R9 ;  /* 0x0000000900097245 */ /* 0x000fc40000201400 */
[----:B------:R-:W-:Y:S02]  /*1e4e0*/  FSEL R132, R16, -INF , !P5 ;  /* 0xff80000010847808 */ /* 0x000fe40006800000 */
[----:B------:R-:W-:Y:S01]  /*1e4f0*/  ISETP.GT.AND P5, PT, R249, R238, PT ;  /* 0x000000eef900720c */ /* 0x000fe20003fa4270 */
[-C--:B------:R-:W-:Y:S01]  /*1e500*/  FFMA.FTZ R5, R0, R9.reuse, R53 ;  /* 0x0000000900057223 */ /* 0x080fe20000010035 */
[----:B------:R-:W-:Y:S02]  /*1e510*/  I2FP.F32.S32 R6, R4 ;  /* 0x0000000400067245 */ /* 0x000fe40000201400 */
[----:B------:R-:W-:Y:S02]  /*1e520*/  FSEL R64, R41, -INF , !P4 ;  /* 0xff80000029407808 */ /* 0x000fe40006000000 */
[----:B------:R-:W-:Y:S01]  /*1e530*/  FSEL R62, R18, -INF , !P2 ;  /* 0xff800000123e7808 */ /* 0x000fe20005000000 */
[----:B------:R-:W-:Y:S01]  /*1e540*/  FFMA.FTZ R17, R0, R6, R17 ;  /* 0x0000000600117223 */ /* 0x000fe20000010011 */
[----:B------:R-:W-:Y:S01]  /*1e550*/  ISETP.GE.AND P4, PT, R4, R136, PT ;  /* 0x000000880400720c */ /* 0x000fe20003f86270 */
[----:B-1----:R-:W-:Y:S01]  /*1e560*/  FFMA.FTZ R54, R0, R6, R139 ;  /* 0x0000000600367223 */ /* 0x002fe2000001008b */
[----:B------:R-:W-:Y:S01]  /*1e570*/  ISETP.GE.AND P2, PT, R4, R138, PT ;  /* 0x0000008a0400720c */ /* 0x000fe20003f46270 */
[----:B------:R-:W-:Y:S01]  /*1e580*/  FFMA.FTZ R4, R0, R9, R52 ;  /* 0x0000000900047223 */ /* 0x000fe20000010034 */
[----:B------:R-:W-:-:S02]  /*1e590*/  FSEL R5, R5, -INF , !P3 ;  /* 0xff80000005057808 */ /* 0x000fc40005800000 */
        /* <DEDUP_REMOVED lines=65> */
[----:B------:R-:W-:-:S04]  /*1e9b0*/  IMAD R15, R18, R15, R9 ;  /* 0x0000000f120f7224 */ /* 0x000fc800078e0209 */
[----:B------:R-:W-:Y:S01]  /*1e9c0*/  IMAD.IADD R15, R17, 0x1, R15 ;  /* 0x00000001110f7824 */ /* 0x000fe200078e020f */
[----:B------:R-:W-:Y:S05]  /*1e9d0*/  BRA `(.L_x_4778) ;  /* 0x00000000000c7947 */ /* 0x000fea0003800000 */
.L_x_4777:
[----:B------:R-:W2:Y:S02]  /*1e9e0*/  LD.E R16, desc[UR4][R188.64+0x38] ;  /* 0x00003804bc107980 */ /* 0x000ea4000c101900 */
[----:B--2---:R-:W-:-:S04]  /*1e9f0*/  LEA R16, -R16, RZ, 0x7 ;  /* 0x000000ff10107211 */ /* 0x004fc800078e39ff */
[----:B------:R-:W-:Y:S02]  /*1ea00*/  SHF.R.S32.HI R15, RZ, 0x1f, R16 ;  /* 0x0000001fff0f7819 */ /* 0x000fe40000011410 */
.L_x_4778:
[----:B------:R-:W-:Y:S05]  /*1ea10*/  BSYNC B0 ;  /* 0x0000000000007941 */ /* 0x000fea0003800000 */
.L_x_4776:
        /* <DEDUP_REMOVED lines=131> */
.L_x_4775:
[----:B------:R-:W-:Y:S05]  /*1f250*/  BSYNC B1 ;  /* 0x0000000000017941 */ /* 0x000fea0003800000 */
.L_x_4774:
[----:B-1----:R-:W2:Y:S01]  /*1f260*/  LD.E R57, desc[UR4][R188.64+0xdc] ;  /* 0x0000dc04bc397980 */ /* 0x002ea2000c101900 */
        /* <DEDUP_REMOVED lines=76> */
[----:B------:R-:W-:-:S05]  /*1f730*/  FSEL R9, R46, RZ, P0 ;  /* 0x000000ff2e097208 */ /* 0x000fca0000000000 */
[----:B------:R-:W-:Y:S01]  /*1f740*/  FADD.FTZ R9, R2, -R9 ;  /* 0x8000000902097221 */ /* 0x000fe20000010000 */
[C---:B--2---:R-:W-:Y:S01]  /*1f750*/  FMUL.FTZ R56, R57.reuse, R46 ;  /* 0x0000002e39387220 */ /* 0x044fe20000410000 */
[C---:B------:R-:W-:Y:S02]  /*1f760*/  FMUL.FTZ R63, R57.reuse, R47 ;  /* 0x0000002f393f7220 */ /* 0x040fe40000410000 */
[----:B------:R-:W-:Y:S02]  /*1f770*/  FMUL.FTZ R9, R57, R9 ;  /* 0x0000000939097220 */ /* 0x000fe40000410000 */
[----:B------:R-:W-:Y:S02]  /*1f780*/  FSEL R56, R56, RZ, P0 ;  /* 0x000000ff38387208 */ /* 0x000fe40000000000 */
[----:B------:R-:W1:Y:S01]  /*1f790*/  MUFU.EX2 R49, R9 ;  /* 0x0000000900317308 */ /* 0x000e620000000800 */
[----:B------:R-:W-:Y:S02]  /*1f7a0*/  FSEL R63, R63, RZ, P1 ;  /* 0x000000ff3f3f7208 */ /* 0x000fe40000800000 */
[-CC-:B------:R-:W-:Y:S01]  /*1f7b0*/  FFMA.FTZ R48, R5, R57.reuse, -R56.reuse ;  /* 0x0000003905307223 */ /* 0x180fe20000010838 */
[----:B------:R-:W-:-:S02]  /*1f7c0*/  FFMA.FTZ R42, R13, R57, -R56 ;  /* 0x000000390d2a7223 */ /* 0x000fc40000010838 */
[-CC-:B------:R-:W-:Y:S01]  /*1f7d0*/  FFMA.FTZ R45, R4, R57.reuse, -R63.reuse ;  /* 0x00000039042d7223 */ /* 0x180fe2000001083f */
[-CC-:B------:R-:W-:Y:S01]  /*1f7e0*/  FFMA.FTZ R44, R7, R57.reuse, -R63.reuse ;  /* 0x00000039072c7223 */ /* 0x180fe2000001083f */
[-CC-:B------:R-:W-:Y:S01]  /*1f7f0*/  FFMA.FTZ R2, R8, R57.reuse, -R63.reuse ;  /* 0x0000003908027223 */ /* 0x180fe2000001083f */
[----:B------:R-:W2:Y:S01]  /*1f800*/  LDSM.16.MT88.4 R4, [R227+0xc000] ;  /* 0x00c00000e304783b */ /* 0x000ea20000004200 */
[----:B------:R-:W-:Y:S01]  /*1f810*/  FSEL R8, R47, RZ, P1 ;  /* 0x000000ff2f087208 */ /* 0x000fe20000800000 */
[-CC-:B------:R-:W-:Y:S01]  /*1f820*/  FFMA.FTZ R41, R12, R57.reuse, -R56.reuse ;  /* 0x000000390c297223 */ /* 0x180fe20000010838 */
[-C--:B------:R-:W-:Y:S01]  /*1f830*/  FFMA.FTZ R40, R14, R57.reuse, -R56 ;  /* 0x000000390e287223 */ /* 0x080fe20000010838 */
[-CC-:B------:R-:W-:Y:S01]  /*1f840*/  FFMA.FTZ R43, R10, R57.reuse, -R63.reuse ;  /* 0x000000390a2b7223 */ /* 0x180fe2000001083f */
[----:B------:R-:W-:Y:S01]  /*1f850*/  MUFU.EX2 R48, R48 ;  /* 0x0000003000307308 */ /* 0x000fe20000000800 */
[----:B------:R-:W-:Y:S01]  /*1f860*/  FADD.FTZ R8, R3, -R8 ;  /* 0x8000000803087221 */ /* 0x000fe20000010000 */
[--C-:B------:R-:W-:Y:S01]  /*1f870*/  FFMA.FTZ R51, R27, R57, -R56.reuse ;  /* 0x000000391b337223 */ /* 0x100fe20000010838 */
[-C--:B-1----:R-:W-:Y:S01]  /*1f880*/  FMUL.FTZ R130, R130, R49.reuse ;  /* 0x0000003182827220 */ /* 0x082fe20000410000 */
[-C--:B------:R-:W-:Y:S01]  /*1f890*/  FMUL.FTZ R131, R131, R49.reuse ;  /* 0x0000003183837220 */ /* 0x080fe20000410000 */
[----:B------:R-:W-:Y:S01]  /*1f8a0*/  FMUL.FTZ R3, R57, R8 ;  /* 0x0000000839037220 */ /* 0x000fe20000410000 */
[-C--:B------:R-:W-:Y:S01]  /*1f8b0*/  FMUL.FTZ R126, R126, R49.reuse ;  /* 0x000000317e7e7220 */ /* 0x080fe20000410000 */
[----:B------:R-:W1:Y:S01]  /*1f8c0*/  LDSM.16.MT88.4 R8, [R224+0xc000] ;  /* 0x00c00000e008783b */ /* 0x000e620000004200 */
        /* <DEDUP_REMOVED lines=20> */
[----:B------:R-:W-:Y:S01]  /*1fa10*/  FMUL.FTZ R95, R95, R49 ;  /* 0x000000315f5f7220 */ /* 0x000fe20000410000 */
[-CC-:B------:R-:W-:Y:S01]  /*1fa20*/  FFMA.FTZ R50, R26, R57.reuse, -R56.reuse ;  /* 0x000000391a327223 */ /* 0x180fe20000010838 */
[-CC-:B------:R-:W-:Y:S01]  /*1fa30*/  FFMA.FTZ R53, R25, R57.reuse, -R56.reuse ;  /* 0x0000003919357223 */ /* 0x180fe20000010838 */
[-CC-:B------:R-:W-:Y:S01]  /*1fa40*/  FFMA.FTZ R52, R24, R57.reuse, -R56.reuse ;  /* 0x0000003918347223 */ /* 0x180fe20000010838 */
[----:B------:R-:W-:Y:S01]  /*1fa50*/  MUFU.EX2 R45, R45 ;  /* 0x0000002d002d7308 */ /* 0x000fe20000000800 */
[-CC-:B------:R-:W-:Y:S01]  /*1fa60*/  FFMA.FTZ R60, R23, R57.reuse, -R63.reuse ;  /* 0x00000039173c7223 */ /* 0x180fe2000001083f */
[-CC-:B------:R-:W-:Y:S01]  /*1fa70*/  FFMA.FTZ R55, R22, R57.reuse, -R63.reuse ;  /* 0x0000003916377223 */ /* 0x180fe2000001083f */
[-CC-:B------:R-:W-:Y:S01]  /*1fa80*/  FFMA.FTZ R59, R21, R57.reuse, -R63.reuse ;  /* 0x00000039153b7223 */ /* 0x180fe2000001083f */
[--C-:B------:R-:W-:Y:S01]  /*1fa90*/  FFMA.FTZ R58, R20, R57, -R63.reuse ;  /* 0x00000039143a7223 */ /* 0x100fe2000001083f */
        /* <DEDUP_REMOVED lines=16> */
[-CC-:B------:R-:W-:Y:S01]  /*1fba0*/  FFMA.FTZ R66, R37, R57.reuse, -R56.reuse ;  /* 0x0000003925427223 */ /* 0x180fe20000010838 */
[----:B------:R-:W-:Y:S01]  /*1fbb0*/  LDSM.16.MT88.4 R20, [R223+0xc800] ;  /* 0x00c80000df14783b */ /* 0x000fe20000004200 */
[--C-:B------:R-:W-:Y:S01]  /*1fbc0*/  FFMA.FTZ R67, R36, R57, -R56.reuse ;  /* 0x0000003924437223 */ /* 0x100fe20000010838 */
[----:B------:R-:W4:Y:S01]  /*1fbd0*/  MUFU.EX2 R2, R2 ;  /* 0x0000000200027308 */ /* 0x000f220000000800 */
[----:B---3--:R-:W-:Y:S01]  /*1fbe0*/  F2FP.BF16.F32.PACK_AB R12, R44, R45 ;  /* 0x0000002d2c0c723e */ /* 0x008fe200000010ff */
[----:B------:R-:W-:Y:S01]  /*1fbf0*/  LDSM.16.MT88.4 R36, [R223+0x10800] ;  /* 0x01080000df24783b */ /* 0x000fe20000004200 */
[-CC-:B------:R-:W-:Y:S01]  /*1fc00*/  FFMA.FTZ R133, R35, R57.reuse, -R56.reuse ;  /* 0x0000003923857223 */ /* 0x180fe20000010838 */
[-CC-:B------:R-:W-:Y:S01]  /*1fc10*/  FFMA.FTZ R136, R34, R57.reuse, -R63.reuse ;  /* 0x0000003922887223 */ /* 0x180fe2000001083f */
[-CC-:B------:R-:W-:Y:S01]  /*1fc20*/  FFMA.FTZ R138, R33, R57.reuse, -R63.reuse ;  /* 0x00000039218a7223 */ /* 0x180fe2000001083f */
[-CC-:B------:R-:W-:Y:S01]  /*1fc30*/  FFMA.FTZ R139, R32, R57.reuse, -R63.reuse ;  /* 0x00000039208b7223 */ /* 0x180fe2000001083f */
[-CC-:B------:R-:W-:Y:S01]  /*1fc40*/  FFMA.FTZ R142, R142, R57.reuse, -R63.reuse ;  /* 0x000000398e8e7223 */ /* 0x180fe2000001083f */
[----:B------:R-:W3:Y:S01]  /*1fc50*/  MUFU.EX2 R3, R3 ;  /* 0x0000000300037308 */ /* 0x000ee20000000800 */
        /* <DEDUP_REMOVED lines=8> */
[----:B----4-:R-:W-:Y:S01]  /*1fce0*/  F2FP.BF16.F32.PACK_AB R14, R2, R43 ;  /* 0x0000002b020e723e */ /* 0x010fe200000010ff */
[-CC-:B------:R-:W-:Y:S01]  /*1fcf0*/  FFMA.FTZ R164, R164, R57.reuse, -R63.reuse ;  /* 0x00000039a4a47223 */ /* 0x180fe2000001083f */
[-CC-:B------:R-:W-:Y:S01]  /*1fd00*/  FFMA.FTZ R166, R166, R57.reuse, -R63.reuse ;  /* 0x00000039a6a67223 */ /* 0x180fe2000001083f */
[-CC-:B------:R-:W-:Y:S01]  /*1fd10*/  FFMA.FTZ R167, R167, R57.reuse, -R56.reuse ;  /* 0x00000039a7a77223 */ /* 0x180fe20000010838 */
[-CC-:B------:R-:W-:Y:S01]  /*1fd20*/  FFMA.FTZ R171, R171, R57.reuse, -R56.reuse ;  /* 0x00000039abab7223 */ /* 0x180fe20000010838 */
[-CC-:B------:R-:W-:Y:S01]  /*1fd30*/  FFMA.FTZ R172, R172, R57.reuse, -R56.reuse ;  /* 0x00000039acac7223 */ /* 0x180fe20000010838 */
[--C-:B------:R-:W-:Y:S01]  /*1fd40*/  FFMA.FTZ R174, R174, R57, -R56.reuse ;  /* 0x00000039aeae7223 */ /* 0x100fe20000010838 */
        /* <DEDUP_REMOVED lines=33> */
[C---:B-1----:R-:W-:Y:S01]  /*1ff60*/  HMMA.16816.F32.BF16 R112, R12.reuse, R8, R112 ;  /* 0x000000080c70723c */ /* 0x042fe20000041870 */
[----:B------:R-:W-:Y:S01]  /*1ff70*/  MUFU.EX2 R52, R52 ;  /* 0x0000003400347308 */ /* 0x000fe20000000800 */
[-C--:B------:R-:W-:Y:S01]  /*1ff80*/  FMUL.FTZ R81, R81, R3.reuse ;  /* 0x0000000351517220 */ /* 0x080fe20000410000 */
[-C--:B------:R-:W-:Y:S01]  /*1ff90*/  FMUL.FTZ R76, R76, R3.reuse ;  /* 0x000000034c4c7220 */ /* 0x080fe20000410000 */
[-C--:B------:R-:W-:Y:S01]  /*1ffa0*/  FMUL.FTZ R77, R77, R3.reuse ;  /* 0x000000034d4d7220 */ /* 0x080fe20000410000 */
[-C--:B------:R-:W-:Y:S01]  /*1ffb0*/  FMUL.FTZ R72, R72, R3.reuse ;  /* 0x0000000348487220 */ /* 0x080fe20000410000 */
[C---:B------:R-:W-:Y:S01]  /*1ffc0*/  HMMA.16816.F32.BF16 R108, R12.reuse, R10, R108 ;  /* 0x0000000a0c6c723c */ /* 0x040fe2000004186c */
[----:B------:R-:W1:Y:S01]  /*1ffd0*/  LDSM.16.MT88.4 R8, [R225+0x10000] ;  /* 0x01000000e108783b */ /* 0x000e620000004200 */
[-C--:B------:R-:W-:Y:S01]  /*1ffe0*/  FMUL.FTZ R73, R73, R3.reuse ;  /* 0x0000000349497220 */ /* 0x080fe20000410000 */
[----:B------:R-:W-:Y:S01]  /*1fff0*/  MUFU.EX2 R60, R60 ;  /* 0x0000003c003c7308 */ /* 0x000fe20000000800 */
[-C--:B------:R-:W-:Y:S01]  /*20000*/  FMUL.FTZ R68, R68, R3.reuse ;  /* 0x0000000344447220 */ /* 0x080fe20000410000 */
[----:B------:R-:W-:Y:S01]  /*20010*/  FMUL.FTZ R69, R69, R3 ;  /* 0x0000000345457220 */ /* 0x000fe20000410000 */
[-CC-:B------:R-:W-:Y:S01]  /*20020*/  FFMA.FTZ R175, R175, R57.reuse, -R63.reuse ;  /* 0x00000039afaf7223 */ /* 0x180fe2000001083f */
[-CC-:B------:R-:W-:Y:S01]  /*20030*/  FFMA.FTZ R173, R173, R57.reuse, -R63.reuse ;  /* 0x00000039adad7223 */ /* 0x180fe2000001083f */
[-CC-:B------:R-:W-:Y:S01]  /*20040*/  FFMA.FTZ R170, R170, R57.reuse, -R63.reuse ;  /* 0x00000039aaaa7223 */ /* 0x180fe2000001083f */
[C---:B------:R-:W-:Y:S01]  /*20050*/  HMMA.16816.F32.BF16 R72, R12.reuse, R28, R72 ;  /* 0x0000001c0c48723c */ /* 0x040fe20000041848 */
[-CC-:B------:R-:W-:Y:S01]  /*20060*/  FFMA.FTZ R169, R169, R57.reuse, -R63.reuse ;  /* 0x00000039a9a97223 */ /* 0x180fe2000001083f */
[----:B------:R-:W4:Y:S01]  /*20070*/  MUFU.EX2 R55, R55 ;  /* 0x0000003700377308 */ /* 0x000f220000000800 */
[-CC-:B------:R-:W-:Y:S01]  /*20080*/  FFMA.FTZ R168, R168, R57.reuse, -R56.reuse ;  /* 0x00000039a8a87223 */ /* 0x180fe20000010838 */
[-CC-:B------:R-:W-:Y:S01]  /*20090*/  FFMA.FTZ R165, R165, R57.reuse, -R56.reuse ;  /* 0x00000039a5a57223 */ /* 0x180fe20000010838 */
[-CC-:B------:R-:W-:Y:S01]  /*200a0*/  FFMA.FTZ R162, R162, R57.reuse, -R56.reuse ;  /* 0x00000039a2a27223 */ /* 0x180fe20000010838 */
[-CC-:B------:R-:W-:Y:S01]  /*200b0*/  FFMA.FTZ R160, R160, R57.reuse, -R56.reuse ;  /* 0x00000039a0a07223 */ /* 0x180fe20000010838 */
[-CC-:B------:R-:W-:Y:S01]  /*200c0*/  FFMA.FTZ R159, R159, R57.reuse, -R63.reuse ;  /* 0x000000399f9f7223 */ /* 0x180fe2000001083f */
[C---:B--2---:R-:W-:Y:S01]  /*200d0*/  HMMA.16816.F32.BF16 R104, R12.reuse, R4, R104 ;  /* 0x000000040c68723c */ /* 0x044fe20000041868 */
[-CC-:B------:R-:W-:Y:S01]  /*200e0*/  FFMA.FTZ R158, R158, R57.reuse, -R63.reuse ;  /* 0x000000399e9e7223 */ /* 0x180fe2000001083f */
[----:B------:R-:W-:Y:S01]  /*200f0*/  MUFU.EX2 R59, R59 ;  /* 0x0000003b003b7308 */ /* 0x000fe20000000800 */
[-CC-:B------:R-:W-:Y:S01]  /*20100*/  FFMA.FTZ R157, R157, R57.reuse, -R63.reuse ;  /* 0x000000399d9d7223 */ /* 0x180fe2000001083f */
[-CC-:B------:R-:W-:Y:S01]  /*20110*/  FFMA.FTZ R156, R156, R57.reuse, -R63.reuse ;  /* 0x000000399c9c7223 */ /* 0x180fe2000001083f */
[-CC-:B------:R-:W-:Y:S01]  /*20120*/  FFMA.FTZ R155, R155, R57.reuse, -R56.reuse ;  /* 0x000000399b9b7223 */ /* 0x180fe20000010838 */
[C---:B------:R-:W-:Y:S01]  /*20130*/  HMMA.16816.F32.BF16 R100, R12.reuse, R6, R100 ;  /* 0x000000060c64723c */ /* 0x040fe20000041864 */
[----:B------:R-:W2:Y:S01]  /*20140*/  LDSM.16.MT88.4 R4, [R224+0x10000] ;  /* 0x01000000e004783b */ /* 0x000ea20000004200 */
[-CC-:B------:R-:W-:Y:S01]  /*20150*/  FFMA.FTZ R151, R151, R57.reuse, -R56.reuse ;  /* 0x0000003997977223 */ /* 0x180fe20000010838 */
[-CC-:B------:R-:W-:Y:S01]  /*20160*/  FFMA.FTZ R150, R150, R57.reuse, -R56.reuse ;  /* 0x0000003996967223 */ /* 0x180fe20000010838 */
[----:B------:R-:W2:Y:S01]  /*20170*/  MUFU.EX2 R58, R58 ;  /* 0x0000003a003a7308 */ /* 0x000ea20000000800 */
[-CC-:B------:R-:W-:Y:S01]  /*20180*/  FFMA.FTZ R149, R149, R57.reuse, -R56.reuse ;  /* 0x0000003995957223 */ /* 0x180fe20000010838 */
[C---:B---3--:R-:W-:Y:S01]  /*20190*/  HMMA.16816.F32.BF16 R96, R12.reuse, R16, R96 ;  /* 0x000000100c60723c */ /* 0x048fe20000041860 */
[-CC-:B------:R-:W-:Y:S01]  /*201a0*/  FFMA.FTZ R148, R148, R57.reuse, -R63.reuse ;  /* 0x0000003994947223 */ /* 0x180fe2000001083f */
[-CC-:B------:R-:W-:Y:S01]  /*201b0*/  FFMA.FTZ R147, R147, R57.reuse, -R63.reuse ;  /* 0x0000003993937223 */ /* 0x180fe2000001083f */
[-CC-:B------:R-:W-:Y:S01]  /*201c0*/  FFMA.FTZ R146, R146, R57.reuse, -R63.reuse ;  /* 0x0000003992927223 */ /* 0x180fe2000001083f */
[-C--:B------:R-:W-:Y:S01]  /*201d0*/  FFMA.FTZ R145, R145, R57.reuse, -R63 ;  /* 0x0000003991917223 */ /* 0x080fe2000001083f */
[----:B------:R-:W-:Y:S01]  /*201e0*/  FFMA.FTZ R144, R144, R57, -R56 ;  /* 0x0000003990907223 */ /* 0x000fe20000010838 */
[C---:B------:R-:W-:Y:S01]  /*201f0*/  HMMA.16816.F32.BF16 R92, R12.reuse, R18, R92 ;  /* 0x000000120c5c723c */ /* 0x040fe2000004185c */
[----:B------:R-:W3:Y:S01]  /*20200*/  LDSM.16.MT88.4 R16, [R227+0xc800] ;  /* 0x00c80000e310783b */ /* 0x000ee20000004200 */
[----:B------:R-:W3:Y:S01]  /*20210*/  MUFU.EX2 R66, R66 ;  /* 0x0000004200427308 */ /* 0x000ee20000000800 */
[----:B------:R-:W-:Y:S01]  /*20220*/  FFMA.FTZ R48, R252, R49, R48 ;  /* 0x00000031fc307223 */ /* 0x000fe20000010030 */
[----:B------:R-:W-:Y:S01]  /*20230*/  FFMA.FTZ R3, R251, R3, R45 ;  /* 0x00000003fb037223 */ /* 0x000fe2000001002d */
[-C--:B------:R-:W-:Y:S01]  /*20240*/  FFMA.FTZ R135, R135, R57.reuse, -R56 ;  /* 0x0000003987877223 */ /* 0x080fe20000010838 */
[C---:B-1----:R-:W-:Y:S01]  /*20250*/  HMMA.16816.F32.BF16 R88, R12.reuse, R8, R88 ;  /* 0x000000080c58723c */ /* 0x042fe20000041858 */
[----:B------:R-:W-:Y:S01]  /*20260*/  FADD.FTZ R48, R42, R48 ;  /* 0x000000302a307221 */ /* 0x000fe20000010000 */
[----:B------:R-:W-:Y:S01]  /*20270*/  FADD.FTZ R3, R44, R3 ;  /* 0x000000032c037221 */ /* 0x000fe20000010000 */
[-C--:B------:R-:W-:Y:S01]  /*20280*/  FFMA.FTZ R134, R134, R57.reuse, -R56 ;  /* 0x0000003986867223 */ /* 0x080fe20000010838 */
[----:B------:R-:W-:Y:S01]  /*20290*/  MUFU.EX2 R67, R67 ;  /* 0x0000004300437308 */ /* 0x000fe20000000800 */
[----:B------:R-:W-:Y:S01]  /*202a0*/  FADD.FTZ R48, R41, R48 ;  /* 0x0000003029307221 */ /* 0x000fe20000010000 */
[----:B------:R-:W-:Y:S01]  /*202b0*/  HMMA.16816.F32.BF16 R84, R12, R10, R84 ;  /* 0x0000000a0c54723c */ /* 0x000fe20000041854 */
[----:B------:R-:W1:Y:S01]  /*202c0*/  LDSM.16.MT88.4 R8, [R224+0xc800] ;  /* 0x00c80000e008783b */ /* 0x000e620000004200 */
[----:B------:R-:W-:Y:S01]  /*202d0*/  FADD.FTZ R3, R43, R3 ;  /* 0x000000032b037221 */ /* 0x000fe20000010000 */
[----:B------:R-:W-:Y:S01]  /*202e0*/  FADD.FTZ R48, R40, R48 ;  /* 0x0000003028307221 */ /* 0x000fe20000010000 */
[-C--:B------:R-:W-:Y:S01]  /*202f0*/  FFMA.FTZ R132, R132, R57.reuse, -R56 ;  /* 0x0000003984847223 */ /* 0x080fe20000010838 */
[----:B------:R-:W-:Y:S01]  /*20300*/  FFMA.FTZ R65, R65, R57, -R63 ;  /* 0x0000003941417223 */ /* 0x000fe2000001083f */
[----:B------:R-:W-:Y:S01]  /*20310*/  MUFU.EX2 R133, R133 ;  /* 0x0000008500857308 */ /* 0x000fe20000000800 */
[----:B------:R-:W-:Y:S01]  /*20320*/  FADD.FTZ R3, R2, R3 ;  /* 0x0000000302037221 */ /* 0x000fe20000010000 */
[----:B-----5:R-:W-:Y:S01]  /*20330*/  FADD.FTZ R48, R51, R48 ;  /* 0x0000003033307221 */ /* 0x020fe20000010000 */
[----:B------:R-:W-:-:S03]  /*20340*/  MOV R2, R46 ;  /* 0x0000002e00027202 */ /* 0x000fc60000000f00 */
[----:B----4-:R-:W-:Y:S02]  /*20350*/  FADD.FTZ R48, R50, R48 ;  /* 0x0000003032307221 */ /* 0x010fe40000010000 */
[----:B------:R-:W4:Y:S01]  /*20360*/  MUFU.EX2 R136, R136 ;  /* 0x0000008800887308 */ /* 0x000f220000000800 */
[C---:B--2---:R-:W-:Y:S07]  /*20370*/  HMMA.16816.F32.BF16 R80, R12.reuse, R4, R80 ;  /* 0x000000040c50723c */ /* 0x044fee0000041850 */
[----:B------:R-:W2:Y:S01]  /*20380*/  MUFU.EX2 R138, R138 ;  /* 0x0000008a008a7308 */ /* 0x000ea20000000800 */
        /* <DEDUP_REMOVED lines=19> */
[----:B------:R-:W5:Y:S01]  /*204c0*/  LDSM.16.MT88.4 R16, [R227+0x10800] ;  /* 0x01080000e310783b */ /* 0x000f620000004200 */
[----:B----4-:R-:W-:Y:S02]  /*204d0*/  FADD.FTZ R58, R136, R58 ;  /* 0x0000003a883a7221 */ /* 0x010fe40000010000 */
[----:B------:R-:W4:Y:S02]  /*204e0*/  MUFU.EX2 R143, R143 ;  /* 0x0000008f008f7308 */ /* 0x000f240000000800 */
[C---:B-1----:R-:W-:Y:S06]  /*204f0*/  HMMA.16816.F32.BF16 R112, R4.reuse, R8, R112 ;  /* 0x000000080470723c */ /* 0x042fec0000041870 */
[C---:B------:R-:W-:Y:S01]  /*20500*/  HMMA.16816.F32.BF16 R108, R4.reuse, R10, R108 ;  /* 0x0000000a046c723c */ /* 0x040fe2000004186c */
[----:B------:R-:W1:Y:S01]  /*20510*/  LDSM.16.MT88.4 R8, [R224+0x10800] ;  /* 0x01080000e008783b */ /* 0x000e620000004200 */
        /* <DEDUP_REMOVED lines=19> */
[C---:B-1----:R-:W-:Y:S05]  /*20650*/  HMMA.16816.F32.BF16 R80, R4.reuse, R8, R80 ;  /* 0x000000080450723c */ /* 0x042fea0000041850 */
[----:B------:R-:W1:Y:S01]  /*20660*/  MUFU.EX2 R167, R167 ;  /* 0x000000a700a77308 */ /* 0x000e620000000800 */
[----:B------:R-:W-:Y:S01]  /*20670*/  HMMA.16816.F32.BF16 R76, R4, R10, R76 ;  /* 0x0000000a044c723c */ /* 0x000fe2000004184c */
[C---:B--2---:R-:W-:Y:S01]  /*20680*/  F2FP.BF16.F32.PACK_AB R8, R138.reuse, R136 ;  /* 0x000000888a08723e */ /* 0x044fe200000010ff */
[----:B------:R-:W-:Y:S01]  /*20690*/  FADD.FTZ R138, R138, R58 ;  /* 0x0000003a8a8a7221 */ /* 0x000fe20000010000 */
[C---:B------:R-:W-:Y:S01]  /*206a0*/  F2FP.BF16.F32.PACK_AB R9, R67.reuse, R66 ;  /* 0x000000424309723e */ /* 0x040fe200000010ff */
[----:B------:R-:W-:-:S02]  /*206b0*/  FADD.FTZ R67, R67, R53 ;  /* 0x0000003543437221 */ /* 0x000fc40000010000 */
[C---:B------:R-:W-:Y:S01]  /*206c0*/  HMMA.16816.F32.BF16 R72, R4.reuse, R36, R72 ;  /* 0x000000240448723c */ /* 0x040fe20000041848 */
[C---:B---3--:R-:W-:Y:S01]  /*206d0*/  F2FP.BF16.F32.PACK_AB R10, R142.reuse, R139 ;  /* 0x0000008b8e0a723e */ /* 0x048fe200000010ff */
[----:B------:R-:W2:Y:S01]  /*206e0*/  MUFU.EX2 R171, R171 ;  /* 0x000000ab00ab7308 */ /* 0x000ea20000000800 */
        /* <DEDUP_REMOVED lines=13> */
[----:B------:R-:W3:Y:S01]  /*207c0*/  LDSM.16.MT88.4 R24, [R225+0x11000] ;  /* 0x01100000e118783b */ /* 0x000ee20000004200 */
[----:B------:R-:W-:Y:S04]  /*207d0*/  MUFU.EX2 R174, R174 ;  /* 0x000000ae00ae7308 */ /* 0x000fe80000000800 */
[C---:B------:R-:W-:Y:S04]  /*207e0*/  HMMA.16816.F32.BF16 R112, R8.reuse, R20, R112 ;  /* 0x000000140870723c */ /* 0x040fe80000041870 */
[----:B------:R-:W4:Y:S02]  /*207f0*/  MUFU.EX2 R175, R175 ;  /* 0x000000af00af7308 */ /* 0x000f240000000800 */
[C---:B------:R-:W-:Y:S01]  /*20800*/  HMMA.16816.F32.BF16 R108, R8.reuse, R22, R108 ;  /* 0x00000016086c723c */ /* 0x040fe2000004186c */
[----:B------:R-:W1:Y:S05]  /*20810*/  LDSM.16.MT88.4 R20, [R224+0x11000] ;  /* 0x01100000e014783b */ /* 0x000e6a0000004200 */
        /* <DEDUP_REMOVED lines=8> */
[----:B------:R-:W2:Y:S05]  /*208a0*/  LDSM.16.MT88.4 R28, [R225+0xd800] ;  /* 0x00d80000e11c783b */ /* 0x000eaa0000004200 */
[C---:B------:R-:W-:Y:S01]  /*208b0*/  HMMA.16816.F32.BF16 R128, R8.reuse, R32, R128 ;  /* 0x000000200880723c */ /* 0x040fe20000041880 */
[----:B------:R-:W5:Y:S05]  /*208c0*/  MUFU.EX2 R168, R168 ;  /* 0x000000a800a87308 */ /* 0x000f6a0000000800 */
[C---:B------:R-:W-:Y:S01]  /*208d0*/  HMMA.16816.F32.BF16 R124, R8.reuse, R34, R124 ;  /* 0x00000022087c723c */ /* 0x040fe2000004187c */
[----:B------:R-:W5:Y:S02]  /*208e0*/  LDSM.16.MT88.4 R32, [R227+0xd800] ;  /* 0x00d80000e320783b */ /* 0x000f640000004200 */
[----:B------:R-:W5:Y:S03]  /*208f0*/  MUFU.EX2 R165, R165 ;  /* 0x000000a500a57308 */ /* 0x000f660000000800 */
        /* <DEDUP_REMOVED lines=9> */
[C---:B------:R-:W-:Y:S05]  /*20990*/  HMMA.16816.F32.BF16 R72, R8.reuse, R12, R72 ;  /* 0x0000000c0848723c */ /* 0x040fea0000041848 */
[----:B------:R-:W-:Y:S01]  /*209a0*/  MUFU.EX2 R158, R158 ;  /* 0x0000009e009e7308 */ /* 0x000fe20000000800 */
[----:B------:R-:W-:Y:S01]  /*209b0*/  HMMA.16816.F32.BF16 R4, R8, R14, R4 ;  /* 0x0000000e0804723c */ /* 0x000fe20000041804 */
[----:B------:R-:W-:Y:S01]  /*209c0*/  F2FP.BF16.F32.PACK_AB R12, R163, R161 ;  /* 0x000000a1a30c723e */ /* 0x000fe200000010ff */
[----:B------:R-:W1:Y:S01]  /*209d0*/  LDSM.16.MT88.4 R8, [R224+0x11800] ;  /* 0x01180000e008783b */ /* 0x000e620000004200 */
        /* <DEDUP_REMOVED lines=10> */
[----:B--2---:R-:W-:Y:S01]  /*20a80*/  HMMA.16816.F32.BF16 R120, R12, R28, R120 ;  /* 0x0000001c0c78723c */ /* 0x004fe20000041878 */
[----:B------:R-:W-:Y:S01]  /*20a90*/  MUFU.EX2 R156, R156 ;  /* 0x0000009c009c7308 */ /* 0x000fe20000000800 */
[----:B------:R-:W-:Y:S01]  /*20aa0*/  FADD.FTZ R167, R171, R167 ;  /* 0x000000a7aba77221 */ /* 0x000fe20000010000 */
[----:B----4-:R-:W-:-:S03]  /*20ab0*/  FADD.FTZ R166, R175, R166 ;  /* 0x000000a6afa67221 */ /* 0x010fc60000010000 */
        /* <DEDUP_REMOVED lines=43> */
[----:B------:R-:W2:Y:S02]  /*20d70*/  LDSM.16.MT88.4 R16, [R224+0x12000] ;  /* 0x01200000e010783b */ /* 0x000ea40000004200 */
[----:B------:R-:W4:Y:S03]  /*20d80*/  MUFU.EX2 R134, R134 ;  /* 0x0000008600867308 */ /* 0x000f260000000800 */
[C---:B-----5:R-:W-:Y:S05]  /*20d90*/  HMMA.16816.F32.BF16 R72, R12.reuse, R32, R72 ;  /* 0x000000200c48723c */ /* 0x060fea0000041848 */
[----:B------:R-:W-:Y:S01]  /*20da0*/  MUFU.EX2 R132, R132 ;  /* 0x0000008400847308 */ /* 0x000fe20000000800 */
[----:B------:R-:W-:Y:S01]  /*20db0*/  HMMA.16816.F32.BF16 R4, R12, R34, R4 ;  /* 0x000000220c04723c */ /* 0x000fe20000041804 */
[----:B------:R-:W5:Y:S04]  /*20dc0*/  LDSM.16.MT88.4 R32, [R227+0x12000] ;  /* 0x01200000e320783b */ /* 0x000f680000004200 */
[----:B------:R-:W-:Y:S01]  /*20dd0*/  LDSM.16.MT88.4 R12, [R223+0x12000] ;  /* 0x01200000df0c783b */ /* 0x000fe20000004200 */
[----:B---3--:R-:W-:Y:S01]  /*20de0*/  HMMA.16816.F32.BF16 R128, R8, R24, R128 ;  /* 0x000000180880723c */ /* 0x008fe20000041880 */
[----:B------:R-:W3:Y:S01]  /*20df0*/  MUFU.EX2 R65, R65 ;  /* 0x0000004100417308 */ /* 0x000ee20000000800 */
        /* <DEDUP_REMOVED lines=8> */
[----:B------:R-:W3:Y:S05]  /*20e80*/  LDSM.16.MT88.4 R20, [R225+0xe800] ;  /* 0x00e80000e114783b */ /* 0x000eea0000004200 */
[C---:B--2---:R-:W-:Y:S06]  /*20e90*/  HMMA.16816.F32.BF16 R80, R8.reuse, R16, R80 ;  /* 0x000000100850723c */ /* 0x044fec0000041850 */
[C---:B------:R-:W-:Y:S01]  /*20ea0*/  HMMA.16816.F32.BF16 R76, R8.reuse, R18, R76 ;  /* 0x00000012084c723c */ /* 0x040fe2000004184c */
[----:B------:R-:W2:Y:S05]  /*20eb0*/  LDSM.16.MT88.4 R16, [R224+0xe800] ;  /* 0x00e80000e010783b */ /* 0x000eaa0000004200 */
        /* <DEDUP_REMOVED lines=59> */
[C---:B---3--:R-:W-:Y:S06]  /*21270*/  HMMA.16816.F32.BF16 R128, R8.reuse, R20, R128 ;  /* 0x000000140880723c */ /* 0x048fec0000041880 */
[C---:B------:R-:W-:Y:S01]  /*21280*/  HMMA.16816.F32.BF16 R124, R8.reuse, R22, R124 ;  /* 0x00000016087c723c */ /* 0x040fe2000004187c */
[----:B------:R-:W1:Y:S05]  /*21290*/  LDSM.16.MT88.4 R20, [R227+0x13000] ;  /* 0x01300000e314783b */ /* 0x000e6a0000004200 */
[C---:B--2---:R-:W-:Y:S06]  /*212a0*/  HMMA.16816.F32.BF16 R120, R8.reuse, R16, R120 ;  /* 0x000000100878723c */ /* 0x044fec0000041878 */
        /* <DEDUP_REMOVED lines=53> */
.L_x_4770:
[----:B------:R-:W-:Y:S05]  /*21600*/  @!P5 BRA `(.L_x_4779) ;  /* 0x0000005c00c4d947 */ /* 0x000fea0003800000 */
[----:B------:R-:W-:Y:S02]  /*21610*/  MOV R135, R2 ;  /* 0x0000000200877202 */ /* 0x000fe40000000f00 */
[----:B------:R-:W-:-:S07]  /*21620*/  MOV R133, R3 ;  /* 0x0000000300857202 */ /* 0x000fce0000000f00 */
.L_x_4788:
        /* <DEDUP_REMOVED lines=81> */
.L_x_4781:
[----:B-1----:R-:W-:Y:S02]  /*21b40*/  R2UR UR4, R138 ;  /* 0x000000008a0472ca */ /* 0x002fe400000e0000 */
[----:B------:R-:W-:Y:S11]  /*21b50*/  R2UR UR5, R139 ;  /* 0x000000008b0572ca */ /* 0x000ff600000e0000 */
[----:B------:R-:W-:Y:S02]  /*21b60*/  @!UPT UIADD3 URZ, URZ, URZ, URZ ;  /* 0x0000003f3f3ff290 */ /* 0x000fe4000fffe03f */
[----:B--2---:R-:W2:Y:S02]  /*21b70*/  LD.E R8, desc[UR4][R2.64+0x40] ;  /* 0x0000400402087980 */ /* 0x004ea4000c101900 */
[----:B--2---:R-:W-:Y:S05]  /*21b80*/  IMAD.U32 R8, R8, -0x80, RZ ;  /* 0xffffff8008087824 */ /* 0x004fea00078e00ff */
[----:B------:R-:W-:Y:S02]  /*21b90*/  SHF.R.S32.HI R5, RZ, 0x1f, R8 ;  /* 0x0000001fff057819 */ /* 0x000fe40000011408 */
.L_x_4782:
[----:B------:R-:W-:Y:S05]  /*21ba0*/  BSYNC B0 ;  /* 0x0000000000007941 */ /* 0x000fea0003800000 */
.L_x_4780:
[C---:B------:R-:W-:Y:S01]  /*21bb0*/  LOP3.LUT P3, RZ, R250.reuse, 0x1, RZ, 0xc0, !PT ;  /* 0x00000001faff7812 */ /* 0x040fe2000786c0ff */
[----:B------:R-:W-:Y:S01]  /*21bc0*/  BSSY B1, `(.L_x_4783) ;  /* 0x00002d6000017945 */ /* 0x000fe20003800000 */
[----:B------:R-:W-:Y:S02]  /*21bd0*/  LOP3.LUT P2, RZ, R250, 0x2, RZ, 0xc0, !PT ;  /* 0x00000002faff7812 */ /* 0x000fe4000784c0ff */
[C---:B------:R-:W-:Y:S02]  /*21be0*/  LEA R196, P1, R8.reuse, R141, 0x1 ;  /* 0x0000008d08c47211 */ /* 0x040fe400078208ff */
[C---:B------:R-:W-:Y:S02]  /*21bf0*/  IADD3 R4, P0, R8.reuse, R234, RZ ;  /* 0x000000ea08047210 */ /* 0x040fe40007f1e0ff */
[----:B------:R-:W-:Y:S02]  /*21c00*/  LEA.HI.X R197, R8, R140, R5, 0x1, P1 ;  /* 0x0000008c08c57211 */ /* 0x000fe400008f0c05 */
[----:B------:R-:W-:Y:S03]  /*21c10*/  IADD3.X R5, R5, R235, RZ, P0, !PT ;  /* 0x000000eb05057210 */ /* 0x000fe600007fe4ff */
[C---:B------:R-:W-:Y:S02]  /*21c20*/  @P3 R2UR UR10, R138.reuse ;  /* 0x000000008a0a32ca */ /* 0x040fe400000e0000 */
[C---:B------:R-:W-:Y:S01]  /*21c30*/  @P3 R2UR UR11, R139.reuse ;  /* 0x000000008b0b32ca */ /* 0x040fe200000e0000 */
[----:B------:R-:W-:Y:S01]  /*21c40*/  @P2 IMAD.MOV.U32 R7, RZ, RZ, R197 ;  /* 0x000000ffff072224 */ /* 0x000fe200078e00c5 */
        /* <DEDUP_REMOVED lines=19> */
[C---:B------:R-:W-:Y:S02]  /*21d80*/  @P3 R2UR UR4, R138.reuse ;  /* 0x000000008a0432ca */ /* 0x040fe400000e0000 */
[C---:B------:R-:W-:Y:S02]  /*21d90*/  @P3 R2UR UR5, R139.reuse ;  /* 0x000000008b0532ca */ /* 0x040fe400000e0000 */
[----:B------:R-:W-:Y:S01]  /*21da0*/  @!P2 STS.128 [R248+0x10000], RZ ;  /* 0x010000fff800a388 */ /* 0x000fe20000000c00 */
[C---:B------:R-:W-:Y:S02]  /*21db0*/  @P3 R2UR UR13, R139.reuse ;  /* 0x000000008b0d32ca */ /* 0x040fe400000e0000 */
[C---:B------:R-:W-:Y:S02]  /*21dc0*/  @P2 R2UR UR10, R138.reuse ;  /* 0x000000008a0a22ca */ /* 0x040fe400000e0000 */
[C---:B------:R-:W-:Y:S02]  /*21dd0*/  @P2 R2UR UR11, R139.reuse ;  /* 0x000000008b0b22ca */ /* 0x040fe400000e0000 */
[----:B------:R-:W-:Y:S02]  /*21de0*/  @P2 R2UR UR16, R138 ;  /* 0x000000008a1022ca */ /* 0x000fe400000e0000 */
[----:B------:R-:W-:Y:S02]  /*21df0*/  @P2 R2UR UR17, R139 ;  /* 0x000000008b1122ca */ /* 0x000fe400000e0000 */
        /* <DEDUP_REMOVED lines=8> */
[----:B------:R-:W-:Y:S01]  /*21e80*/  @P2 LDGSTS.E.BYPASS.LTC128B.128 [R248+0x10800], desc[UR14][R12.64+0x80] ;  /* 0x108000800cf82fae */ /* 0x000fe2000b901d4e */
[----:B-1----:R-:W-:Y:S04]  /*21e90*/  IADD3 R6, P1, R4, R234, RZ ;  /* 0x000000ea04067210 */ /* 0x002fe80007f3e0ff */
[----:B------:R-:W-:Y:S01]  /*21ea0*/  @!P2 STS.128 [R248+0x10800], RZ ;  /* 0x010800fff800a388 */ /* 0x000fe20000000c00 */
[C---:B------:R-:W-:Y:S02]  /*21eb0*/  @P3 LEA R16, P4, R6.reuse, R141, 0x1 ;  /* 0x0000008d06103211 */ /* 0x040fe400078808ff */
[----:B------:R-:W-:Y:S02]  /*21ec0*/  IADD3.X R5, R5, R235, RZ, P1, !PT ;  /* 0x000000eb05057210 */ /* 0x000fe40000ffe4ff */
[CC--:B------:R-:W-:Y:S02]  /*21ed0*/  @P2 LEA R10, P0, R6.reuse, R141.reuse, 0x1 ;  /* 0x0000008d060a2211 */ /* 0x0c0fe400078008ff */
[C-C-:B------:R-:W-:Y:S02]  /*21ee0*/  @P3 LEA.HI.X R17, R6.reuse, R140, R5.reuse, 0x1, P4 ;  /* 0x0000008c06113211 */ /* 0x140fe400020f0c05 */
[C---:B------:R-:W-:Y:S02]  /*21ef0*/  IADD3 R4, P1, R6.reuse, R234, RZ ;  /* 0x000000ea06047210 */ /* 0x040fe40007f3e0ff */
[----:B------:R-:W-:Y:S01]  /*21f00*/  @P2 LEA.HI.X R11, R6, R140, R5, 0x1, P0 ;  /* 0x0000008c060b2211 */ /* 0x000fe200000f0c05 */
[----:B------:R-:W-:Y:S01]  /*21f10*/  @!PT LDS RZ, [RZ] ;  /* 0x00000000fffff984 */ /* 0x000fe20000000800 */
[----:B------:R-:W-:Y:S01]  /*21f20*/  @!PT LDS RZ, [RZ] ;  /* 0x00000000fffff984 */ /* 0x000fe20000000800 */
[----:B------:R-:W-:Y:S01]  /*21f30*/  @!PT LDS RZ, [RZ] ;  /* 0x00000000fffff984 */ /* 0x000fe20000000800 */
[----:B------:R-:W-:Y:S01]  /*21f40*/  @P3 LDGSTS.E.BYPASS.LTC128B.128 [R248+0xd000], desc[UR12][R16.64] ;  /* 0x0d00000010f83fae */ /* 0x000fe2000b901d4c */
[CC--:B------:R-:W-:Y:S01]  /*21f50*/  @P3 LEA R14, P4, R4.reuse, R141.reuse, 0x1 ;  /* 0x0000008d040e3211 */ /* 0x0c0fe200078808ff */
[----:B------:R-:W-:Y:S01]  /*21f60*/  IMAD.X R5, R5, 0x1, R235, P1 ;  /* 0x0000000105057824 */ /* 0x000fe200008e06eb */
[CC--:B------:R-:W-:Y:S02]  /*21f70*/  @P2 LEA R8, P0, R4.reuse, R141.reuse, 0x1 ;  /* 0x0000008d04082211 */ /* 0x0c0fe400078008ff */
[----:B------:R-:W-:Y:S01]  /*21f80*/  @!P3 STS.128 [R248+0xd000], RZ ;  /* 0x00d000fff800b388 */ /* 0x000fe20000000c00 */
[C---:B------:R-:W-:Y:S02]  /*21f90*/  IADD3 R6, P1, R4.reuse, R234, RZ ;  /* 0x000000ea04067210 */ /* 0x040fe40007f3e0ff */
[CCC-:B------:R-:W-:Y:S02]  /*21fa0*/  @P3 LEA.HI.X R15, R4.reuse, R140.reuse, R5.reuse, 0x1, P4 ;  /* 0x0000008c040f3211 */ /* 0x1c0fe400020f0c05 */
[----:B------:R-:W-:Y:S01]  /*21fb0*/  @!PT LDS RZ, [RZ] ;  /* 0x00000000fffff984 */ /* 0x000fe20000000800 */
[----:B------:R-:W-:Y:S01]  /*21fc0*/  @!PT LDS RZ, [RZ] ;  /* 0x00000000fffff984 */ /* 0x000fe20000000800 */
[----:B------:R-:W-:Y:S01]  /*21fd0*/  @!PT LDS RZ, [RZ] ;  /* 0x00000000fffff984 */ /* 0x000fe20000000800 */
[----:B------:R-:W-:Y:S01]  /*21fe0*/  @P2 LDGSTS.E.BYPASS.LTC128B.128 [R248+0x11000], desc[UR10][R10.64+0x80] ;  /* 0x110000800af82fae */ /* 0x000fe2000b901d4a */
[-C--:B------:R-:W-:Y:S02]  /*21ff0*/  @P2 LEA.HI.X R9, R4, R140.reuse, R5, 0x1, P0 ;  /* 0x0000008c04092211 */ /* 0x080fe400000f0c05 */
[C---:B------:R-:W-:Y:S02]  /*22000*/  @P3 LEA R20, P4, R6.reuse, R141, 0x1 ;  /* 0x0000008d06143211 */ /* 0x040fe400078808ff */
[----:B------:R-:W-:Y:S01]  /*22010*/  @!P2 STS.128 [R248+0x11000], RZ ;  /* 0x011000fff800a388 */ /* 0x000fe20000000c00 */
[----:B------:R-:W-:Y:S02]  /*22020*/  IADD3.X R5, R5, R235, RZ, P1, !PT ;  /* 0x000000eb05057210 */ /* 0x000fe40000ffe4ff */
[CC--:B--2---:R-:W-:Y:S02]  /*22030*/  @P2 LEA R18, P0, R6.reuse, R141.reuse, 0x1 ;  /* 0x0000008d06122211 */ /* 0x0c4fe400078008ff */
[----:B------:R-:W-:Y:S01]  /*22040*/  @!PT LDS RZ, [RZ] ;  /* 0x00000000fffff984 */ /* 0x000fe20000000800 */
[----:B------:R-:W-:Y:S01]  /*22050*/  @!PT LDS RZ, [RZ] ;  /* 0x00000000fffff984 */ /* 0x000fe20000000800 */
[----:B------:R-:W-:Y:S01]  /*22060*/  @!PT LDS RZ, [RZ] ;  /* 0x00000000fffff984 */ /* 0x000fe20000000800 */
[----:B------:R-:W-:Y:S01]  /*22070*/  @P3 LDGSTS.E.BYPASS.LTC128B.128 [R248+0xd800], desc[UR4][R14.64] ;  /* 0x0d8000000ef83fae */ /* 0x000fe2000b901d44 */
[C-C-:B------:R-:W-:Y:S02]  /*22080*/  @P3 LEA.HI.X R21, R6.reuse, R140, R5.reuse, 0x1, P4 ;  /* 0x0000008c06153211 */ /* 0x140fe400020f0c05 */
[C---:B------:R-:W-:Y:S02]  /*22090*/  IADD3 R4, P1, R6.reuse, R234, RZ ;  /* 0x000000ea06047210 */ /* 0x040fe40007f3e0ff */
[----:B------:R-:W-:Y:S01]  /*220a0*/  @!P3 STS.128 [R248+0xd800], RZ ;  /* 0x00d800fff800b388 */ /* 0x000fe20000000c00 */
[-C--:B------:R-:W-:Y:S02]  /*220b0*/  @P2 LEA.HI.X R19, R6, R140.reuse, R5, 0x1, P0 ;  /* 0x0000008c06132211 */ /* 0x080fe400000f0c05 */
[CC--:B------:R-:W-:Y:S02]  /*220c0*/  @P3 LEA R24, P4, R4.reuse, R141.reuse, 0x1 ;  /* 0x0000008d04183211 */ /* 0x0c0fe400078808ff */
[----:B------:R-:W-:Y:S01]  /*220d0*/  @!PT LDS RZ, [RZ] ;  /* 0x00000000fffff984 */ /* 0x000fe20000000800 */
[----:B------:R-:W-:Y:S01]  /*220e0*/  @!PT LDS RZ, [RZ] ;  /* 0x00000000fffff984 */ /* 0x000fe20000000800 */
[----:B------:R-:W-:Y:S01]  /*220f0*/  @!PT LDS RZ, [RZ] ;  /* 0x00000000fffff984 */ /* 0x000fe20000000800 */
[----:B------:R1:W-:Y:S01]  /*22100*/  @P2 LDGSTS.E.BYPASS.LTC128B.128 [R248+0x11800], desc[UR14][R8.64+0x80] ;  /* 0x1180008008f82fae */ /* 0x0003e2000b901d4e */
[----:B------:R-:W-:Y:S01]  /*22110*/  IMAD.X R5, R5, 0x1, R235, P1 ;  /* 0x0000000105057824 */ /* 0x000fe200008e06eb */
[-C--:B------:R-:W-:Y:S03]  /*22120*/  @P2 LEA R22, P1, R4, R141.reuse, 0x1 ;  /* 0x0000008d04162211 */ /* 0x080fe600078208ff */
[----:B------:R-:W-:Y:S01]  /*22130*/  @!P2 STS.128 [R248+0x11800], RZ ;  /* 0x011800fff800a388 */ /* 0x000fe20000000c00 */
[----:B------:R-:W-:Y:S02]  /*22140*/  @P3 R2UR UR14, R138 ;  /* 0x000000008a0e32ca */ /* 0x000fe400000e0000 */
[CCC-:B------:R-:W-:Y:S02]  /*22150*/  @P3 LEA.HI.X R25, R4.reuse, R140.reuse, R5.reuse, 0x1, P4 ;  /* 0x0000008c04193211 */ /* 0x1c0fe400020f0c05 */
[----:B------:R-:W-:Y:S01]  /*22160*/  @!PT LDS RZ, [RZ] ;  /* 0x00000000fffff984 */ /* 0x000fe20000000800 */
[----:B------:R-:W-:Y:S01]  /*22170*/  @!PT LDS RZ, [RZ] ;  /* 0x00000000fffff984 */ /* 0x000fe20000000800 */
[----:B------:R-:W-:Y:S01]  /*22180*/  @!PT LDS RZ, [RZ] ;  /* 0x00000000fffff984 */ /* 0x000fe20000000800 */
[----:B------:R-:W-:Y:S01]  /*22190*/  @P3 LDGSTS.E.BYPASS.LTC128B.128 [R248+0xe000], desc[UR12][R20.64] ;  /* 0x0e00000014f83fae */ /* 0x000fe2000b901d4c */
[C---:B------:R-:W-:Y:S02]  /*221a0*/  @P2 LEA.HI.X R23, R4.reuse, R140, R5, 0x1, P1 ;  /* 0x0000008c04172211 */ /* 0x040fe400008f0c05 */
[----:B------:R-:W-:Y:S02]  /*221b0*/  @P3 R2UR UR15, R139 ;  /* 0x000000008b0f32ca */ /* 0x000fe400000e0000 */
[----:B------:R-:W-:Y:S01]  /*221c0*/  @!P3 STS.128 [R248+0xe000], RZ ;  /* 0x00e000fff800b388 */ /* 0x000fe20000000c00 */
[----:B------:R-:W-:Y:S02]  /*221d0*/  IADD3 R6, P0, R4, R234, RZ ;  /* 0x000000ea04067210 */ /* 0x000fe40007f1e0ff */
[----:B------:R-:W-:Y:S02]  /*221e0*/  @P2 R2UR UR12, R138 ;  /* 0x000000008a0c22ca */ /* 0x000fe400000e0000 */
[----:B------:R-:W-:Y:S01]  /*221f0*/  @!PT LDS RZ, [RZ] ;  /* 0x00000000fffff984 */ /* 0x000fe20000000800 */
[----:B------:R-:W-:Y:S01]  /*22200*/  @!PT LDS RZ, [RZ] ;  /* 0x00000000fffff984 */ /* 0x000fe20000000800 */
[----:B------:R-:W-:Y:S01]  /*22210*/  @!PT LDS RZ, [RZ] ;  /* 0x00000000fffff984 */ /* 0x000fe20000000800 */
[----:B------:R2:W-:Y:S01]  /*22220*/  @P2 LDGSTS.E.BYPASS.LTC128B.128 [R248+0x12000], desc[UR10][R18.64+0x80] ;  /* 0x1200008012f82fae */ /* 0x0005e2000b901d4a */
[C---:B------:R-:W-:Y:S02]  /*22230*/  @P3 LEA R30, P6, R6.reuse, R141, 0x1 ;  /* 0x0000008d061e3211 */ /* 0x040fe400078c08ff */
[----:B------:R-:W-:Y:S02]  /*22240*/  IADD3.X R5, R5, R235, RZ, P0, !PT ;  /* 0x000000eb05057210 */ /* 0x000fe400007fe4ff */
[----:B------:R-:W-:Y:S01]  /*22250*/  @!P2 STS.128 [R248+0x12000], RZ ;  /* 0x012000fff800a388 */ /* 0x000fe20000000c00 */
[C---:B------:R-:W-:Y:S02]  /*22260*/  @P2 R2UR UR13, R139.reuse ;  /* 0x000000008b0d22ca */ /* 0x040fe400000e0000 */
[C-C-:B------:R-:W-:Y:S02]  /*22270*/  @P3 LEA.HI.X R31, R6.reuse, R140, R5.reuse, 0x1, P6 ;  /* 0x0000008c061f3211 */ /* 0x140fe400030f0c05 */
[----:B------:R-:W-:Y:S01]  /*22280*/  @!PT LDS RZ, [RZ] ;  /* 0x00000000fffff984 */ /* 0x000fe20000000800 */
[----:B------:R-:W-:Y:S01]  /*22290*/  @!PT LDS RZ, [RZ] ;  /* 0x00000000fffff984 */ /* 0x000fe20000000800 */
[----:B------:R-:W-:Y:S01]  /*222a0*/  @!PT LDS RZ, [RZ] ;  /* 0x00000000fffff984 */ /* 0x000fe20000000800 */
[----:B------:R-:W-:Y:S01]  /*222b0*/  @P3 LDGSTS.E.BYPASS.LTC128B.128 [R248+0xe800], desc[UR4][R24.64] ;  /* 0x0e80000018f83fae */ /* 0x000fe2000b901d44 */
[CC--:B------:R-:W-:Y:S02]  /*222c0*/  @P2 LEA R26, P1, R6.reuse, R141.reuse, 0x1 ;  /* 0x0000008d061a2211 */ /* 0x0c0fe400078208ff */
[C---:B------:R-:W-:Y:S02]  /*222d0*/  IADD3 R4, P5, R6.reuse, R234, RZ ;  /* 0x000000ea06047210 */ /* 0x040fe40007fbe0ff */
[----:B------:R-:W-:Y:S01]  /*222e0*/  @!P3 STS.128 [R248+0xe800], RZ ;  /* 0x00e800fff800b388 */ /* 0x000fe20000000c00 */
[-C--:B------:R-:W-:Y:S02]  /*222f0*/  @P2 LEA.HI.X R27, R6, R140.reuse, R5, 0x1, P1 ;  /* 0x0000008c061b2211 */ /* 0x080fe400008f0c05 */
[----:B------:R-:W-:Y:S02]  /*22300*/  @P3 R2UR UR10, R138 ;  /* 0x000000008a0a32ca */ /* 0x000fe400000e0000 */
[----:B------:R-:W-:Y:S01]  /*22310*/  @!PT LDS RZ, [RZ] ;  /* 0x00000000fffff984 */ /* 0x000fe20000000800 */
[----:B------:R-:W-:Y:S01]  /*22320*/  @!PT LDS RZ, [RZ] ;  /* 0x00000000fffff984 */ /* 0x000fe20000000800 */
[----:B------:R-:W-:Y:S01]  /*22330*/  @!PT LDS RZ, [RZ] ;  /* 0x00000000fffff984 */ /* 0x000fe20000000800 */
[----:B------:R-:W-:Y:S01]  /*22340*/  @P2 LDGSTS.E.BYPASS.LTC128B.128 [R248+0x12800], desc[UR16][R22.64+0x80] ;  /* 0x1280008016f82fae */ /* 0x000fe2000b901d50 */
[----:B------:R-:W-:Y:S01]  /*22350*/  @P3 R2UR UR11, R139 ;  /* 0x000000008b0b32ca */ /* 0x000fe200000e0000 */
[----:B------:R-:W-:Y:S01]  /*22360*/  IMAD.X R7, R5, 0x1, R235, P5 ;  /* 0x0000000105077824 */ /* 0x000fe200028e06eb */
[-C--:B------:R-:W-:Y:S02]  /*22370*/  @P3 LEA R28, P4, R4, R141.reuse, 0x1 ;  /* 0x0000008d041c3211 */ /* 0x080fe400078808ff */
[----:B------:R-:W-:Y:S01]  /*22380*/  @!P2 STS.128 [R248+0x12800], RZ ;  /* 0x012800fff800a388 */ /* 0x000fe20000000c00 */
[----:B------:R-:W-:Y:S02]  /*22390*/  @P2 R2UR UR4, R138 ;  /* 0x000000008a0422ca */ /* 0x000fe400000e0000 */
[CCC-:B------:R-:W-:Y:S02]  /*223a0*/  @P3 LEA.HI.X R29, R4.reuse, R140.reuse, R7.reuse, 0x1, P4 ;  /* 0x0000008c041d3211 */ /* 0x1c0fe400020f0c07 */
[----:B------:R-:W-:Y:S01]  /*223b0*/  @!PT LDS RZ, [RZ] ;  /* 0x00000000fffff984 */ /* 0x000fe20000000800 */
[----:B------:R-:W-:Y:S01]  /*223c0*/  @!PT LDS RZ, [RZ] ;  /* 0x00000000fffff984 */ /* 0x000fe20000000800 */
[----:B------:R-:W-:Y:S01]  /*223d0*/  @!PT LDS RZ, [RZ] ;  /* 0x00000000fffff984 */ /* 0x000fe20000000800 */
[----:B------:R-:W-:Y:S01]  /*223e0*/  @P3 LDGSTS.E.BYPASS.LTC128B.128 [R248+0xf000], desc[UR14][R30.64] ;  /* 0x0f0000001ef83fae */ /* 0x000fe2000b901d4e */
[----:B------:R-:W-:Y:S02]  /*223f0*/  @P2 R2UR UR5, R139 ;  /* 0x000000008b0522ca */ /* 0x000fe400000e0000 */
[C---:B------:R-:W-:Y:S02]  /*22400*/  @P2 LEA R32, P0, R4.reuse, R141, 0x1 ;  /* 0x0000008d04202211 */ /* 0x040fe400078008ff */
[----:B------:R-:W-:Y:S02]  /*22410*/  @!P3 STS.128 [R248+0xf000], RZ ;  /* 0x00f000fff800b388 */ /* 0x000fe40000000c00 */
[----:B------:R-:W-:Y:S03]  /*22420*/  @P2 LEA.HI.X R33, R4, R140, R7, 0x1, P0 ;  /* 0x0000008c04212211 */ /* 0x000fe600000f0c07 */
[----:B------:R-:W-:Y:S01]  /*22430*/  @!PT LDS RZ, [RZ] ;  /* 0x00000000fffff984 */ /* 0x000fe20000000800 */
[----:B------:R-:W-:Y:S01]  /*22440*/  @!PT LDS RZ, [RZ] ;  /* 0x00000000fffff984 */ /* 0x000fe20000000800 */
[----:B------:R-:W-:Y:S01]  /*22450*/  @!PT LDS RZ, [RZ] ;  /* 0x00000000fffff984 */ /* 0x000fe20000000800 */
[----:B------:R3:W-:Y:S01]  /*22460*/  @P2 LDGSTS.E.BYPASS.LTC128B.128 [R248+0x13000], desc[UR12][R26.64+0x80] ;  /* 0x130000801af82fae */ /* 0x0007e2000b901d4c */
[----:B------:R-:W-:Y:S04]  /*22470*/  ISETP.GT.AND P0, PT, R249, R238, PT ;  /* 0x000000eef900720c */ /* 0x000fe80003f04270 */
[----:B------:R-:W-:Y:S05]  /*22480*/  @!P2 STS.128 [R248+0x13000], RZ ;  /* 0x013000fff800a388 */ /* 0x000fea0000000c00 */
        /* <DEDUP_REMOVED lines=14> */
[----:B--2---:R-:W2:Y:S05]  /*22570*/  LDSM.16.M88.4 R16, [R232+0x4800] ;  /* 0x00480000e810783b */ /* 0x004eaa0000000200 */
[----:B---3--:R-:W3:Y:S05]  /*22580*/  LDSM.16.M88.4 R24, [R232+0x5000] ;  /* 0x00500000e818783b */ /* 0x008eea0000000200 */
[----:B----4-:R-:W4:Y:S05]  /*22590*/  LDSM.16.M88.4 R32, [R232+0x5800] ;  /* 0x00580000e820783b */ /* 0x010f2a0000000200 */
        /* <DEDUP_REMOVED lines=9> */
[C---:B--2---:R-:W-:Y:S02]  /*22630*/  HMMA.16816.F32.BF16 R12, R64.reuse, R16, RZ ;  /* 0x00000010400c723c */ /* 0x044fe400000418ff */
[----:B------:R-:W2:Y:S04]  /*22640*/  LDSM.16.M88.4 R152, [R222] ;  /* 0x00000000de98783b */ /* 0x000ea80000000200 */
[C---:B------:R-:W-:Y:S01]  /*22650*/  HMMA.16816.F32.BF16 R16, R64.reuse, R18, RZ ;  /* 0x000000124010723c */ /* 0x040fe200000418ff */
[----:B------:R-:W2:Y:S05]  /*22660*/  LDSM.16.M88.4 R156, [R221] ;  /* 0x00000000dd9c783b */ /* 0x000eaa0000000200 */
[C---:B---3--:R-:W-:Y:S01]  /*22670*/  HMMA.16816.F32.BF16 R20, R64.reuse, R24, RZ ;  /* 0x000000184014723c */ /* 0x048fe200000418ff */
[----:B------:R-:W3:Y:S05]  /*22680*/  LDSM.16.M88.4 R160, [R220] ;  /* 0x00000000dca0783b */ /* 0x000eea0000000200 */
        /* <DEDUP_REMOVED lines=23> */
[C---:B-1----:R-:W-:Y:S06]  /*22800*/  HMMA.16816.F32.BF16 R4, R144.reuse, R148, R4 ;  /* 0x000000949004723c */ /* 0x042fec0000041804 */
[C---:B------:R-:W-:Y:S01]  /*22810*/  HMMA.16816.F32.BF16 R8, R144.reuse, R150, R8 ;  /* 0x000000969008723c */ /* 0x040fe20000041808 */
[----:B------:R-:W1:Y:S05]  /*22820*/  LDSM.16.M88.4 R148, [R217] ;  /* 0x00000000d994783b */ /* 0x000e6a0000000200 */
        /* <DEDUP_REMOVED lines=18> */
[C---:B--2---:R-:W-:Y:S06]  /*22950*/  HMMA.16816.F32.BF16 R60, R144.reuse, R152, R60 ;  /* 0x00000098903c723c */ /* 0x044fec000004183c */
[----:B------:R-:W-:Y:S01]  /*22960*/  HMMA.16816.F32.BF16 R64, R144, R154, R64 ;  /* 0x0000009a9040723c */ /* 0x000fe20000041840 */
[----:B------:R-:W1:Y:S05]  /*22970*/  LDSM.16.M88.4 R144, [R226+0x6000] ;  /* 0x00600000e290783b */ /* 0x000e6a0000000200 */
[C---:B------:R-:W-:Y:S01]  /*22980*/  HMMA.16816.F32.BF16 R4, R168.reuse, R172, R4 ;  /* 0x000000aca804723c */ /* 0x040fe20000041804 */
[----:B------:R-:W2:Y:S05]  /*22990*/  LDSM.16.M88.4 R152, [R226+0x7000] ;  /* 0x00700000e298783b */ /* 0x000eaa0000000200 */
[C---:B------:R-:W-:Y:S01]  /*229a0*/  HMMA.16816.F32.BF16 R8, R168.reuse, R174, R8 ;  /* 0x000000aea808723c */ /* 0x040fe20000041808 */
[----:B------:R-:W-:Y:S05]  /*229b0*/  LDSM.16.M88.4 R172, [R215] ;  /* 0x00000000d7ac783b */ /* 0x000fea0000000200 */
        /* <DEDUP_REMOVED lines=19> */
[----:B------:R-:W-:Y:S01]  /*22af0*/  HMMA.16816.F32.BF16 R64, R168, R158, R64 ;  /* 0x0000009ea840723c */ /* 0x000fe20000041840 */
[----:B------:R-:W-:Y:S05]  /*22b00*/  LDSM.16.M88.4 R156, [R232+0x8000] ;  /* 0x00800000e89c783b */ /* 0x000fea0000000200 */
[C---:B------:R-:W-:Y:S01]  /*22b10*/  HMMA.16816.F32.BF16 R4, R164.reuse, R172, R4 ;  /* 0x000000aca404723c */ /* 0x040fe20000041804 */
[----:B------:R-:W-:Y:S05]  /*22b20*/  LDSM.16.M88.4 R168, [R232+0x9000] ;  /* 0x00900000e8a8783b */ /* 0x000fea0000000200 */
        /* <DEDUP_REMOVED lines=8> */
[C---:B-----5:R-:W-:Y:S06]  /*22bb0*/  HMMA.16816.F32.BF16 R28, R164.reuse, R140, R28 ;  /* 0x0000008ca41c723c */ /* 0x060fec000004181c */
        /* <DEDUP_REMOVED lines=13> */
[----:B------:R-:W-:Y:S05]  /*22c90*/  LDSM.16.M88.4 R152, [R231+0x2000] ;  /* 0x00200000e798783b */ /* 0x000fea0000000200 */
[C---:B---3--:R-:W-:Y:S01]  /*22ca0*/  HMMA.16816.F32.BF16 R4, R140.reuse, R156, R4 ;  /* 0x0000009c8c04723c */ /* 0x048fe20000041804 */
        /* <DEDUP_REMOVED lines=36> */
[----:B------:R-:W-:Y:S01]  /*22ef0*/  IMAD.MOV.U32 R169, RZ, RZ, R197 ;  /* 0x000000ffffa97224 */ /* 0x000fe200078e00c5 */
[C---:B-1----:R-:W-:Y:S05]  /*22f00*/  HMMA.16816.F32.BF16 R36, R152.reuse, R140, R36 ;  /* 0x0000008c9824723c */ /* 0x042fea0000041824 */
[----:B------:R-:W-:Y:S01]  /*22f10*/  MOV R168, R196 ;  /* 0x000000c400a87202 */ /* 0x000fe20000000f00 */
[C---:B------:R-:W-:Y:S01]  /*22f20*/  HMMA.16816.F32.BF16 R40, R152.reuse, R142, R40 ;  /* 0x0000008e9828723c */ /* 0x040fe20000041828 */
[----:B------:R-:W1:Y:S05]  /*22f30*/  LDSM.16.M88.4 R196, [R226+0xb800] ;  /* 0x00b80000e2c4783b */ /* 0x000e6a0000000200 */
[----:B------:R-:W4:Y:S01]  /*22f40*/  LDSM.16.M88.4 R140, [R215+0x4800] ;  /* 0x00480000d78c783b */ /* 0x000f220000000200 */
        /* <DEDUP_REMOVED lines=20> */
[C---:B-1----:R-:W-:Y:S06]  /*23090*/  HMMA.16816.F32.BF16 R60, R176.reuse, R196, R60 ;  /* 0x000000c4b03c723c */ /* 0x042fec000004183c */
[----:B------:R-:W-:Y:S05]  /*230a0*/  HMMA.16816.F32.BF16 R64, R176, R198, R64 ;  /* 0x000000c6b040723c */ /* 0x000fea0000041840 */
[----:B------:R-:W-:Y:S01]  /*230b0*/  MOV R196, R168 ;  /* 0x000000a800c47202 */ /* 0x000fe20000000f00 */
[C---:B------:R-:W-:Y:S05]  /*230c0*/  HMMA.16816.F32.BF16 R4, R200.reuse, R204, R4 ;  /* 0x000000ccc804723c */ /* 0x040fea0000041804 */
[----:B------:R-:W-:Y:S01]  /*230d0*/  IMAD.MOV.U32 R197, RZ, RZ, R169 ;  /* 0x000000ffffc57224 */ /* 0x000fe200078e00a9 */
[C---:B------:R-:W-:Y:S06]  /*230e0*/  HMMA.16816.F32.BF16 R8, R200.reuse, R206, R8 ;  /* 0x000000cec808723c */ /* 0x040fec0000041808 */
[C---:B----4-:R-:W-:Y:S06]  /*230f0*/  HMMA.16816.F32.BF16 R12, R200.reuse, R140, R12 ;  /* 0x0000008cc80c723c */ /* 0x050fec000004180c */
[C---:B------:R-:W-:Y:S05]  /*23100*/  HMMA.16816.F32.BF16 R16, R200.reuse, R142, R16 ;  /* 0x0000008ec810723c */ /* 0x040fea0000041810 */
[----:B------:R-:W-:Y:S01]  /*23110*/  MOV R141, R196 ;  /* 0x000000c4008d7202 */ /* 0x000fe20000000f00 */
        /* <DEDUP_REMOVED lines=8> */
[-C--:B------:R-:W-:Y:S01]  /*231a0*/  FMUL.FTZ R11, R11, R132.reuse ;  /* 0x000000840b0b7220 */ /* 0x080fe20000410000 */
[----:B------:R-:W-:Y:S04]  /*231b0*/  IMAD.MOV.U32 R140, RZ, RZ, R197 ;  /* 0x000000ffff8c7224 */ /* 0x000fe800078e00c5 */
[----:B------:R-:W2:Y:S01]  /*231c0*/  MUFU.TANH R146, R5 ;  /* 0x0000000500927308 */ /* 0x000ea20000002400 */
[-C--:B------:R-:W-:Y:S01]  /*231d0*/  FMUL.FTZ R12, R12, R132.reuse ;  /* 0x000000840c0c7220 */ /* 0x080fe20000410000 */
[-C--:B------:R-:W-:Y:S02]  /*231e0*/  FMUL.FTZ R14, R14, R132.reuse ;  /* 0x000000840e0e7220 */ /* 0x080fe40000410000 */
[-C--:B------:R-:W-:Y:S01]  /*231f0*/  FMUL.FTZ R16, R16, R132.reuse ;  /* 0x0000008410107220 */ /* 0x080fe20000410000 */
[-C--:B------:R-:W-:Y:S05]  /*23200*/  FMUL.FTZ R18, R18, R132.reuse ;  /* 0x0000008412127220 */ /* 0x080fea0000410000 */
[----:B------:R-:W3:Y:S10]  /*23210*/  MUFU.TANH R147, R6 ;  /* 0x0000000600937308 */ /* 0x000ef40000002400 */
[----:B------:R4:W1:Y:S10]  /*23220*/  MUFU.TANH R148, R7 ;  /* 0x0000000700947308 */ /* 0x0008740000002400 */
[----:B------:R-:W1:Y:S10]  /*23230*/  MUFU.TANH R149, R8 ;  /* 0x0000000800957308 */ /* 0x000e740000002400 */
[----:B------:R-:W1:Y:S01]  /*23240*/  MUFU.TANH R151, R9 ;  /* 0x0000000900977308 */ /* 0x000e620000002400 */
[----:B----4-:R-:W4:Y:S09]  /*23250*/  LDSM.16.M88.4 R4, [R215+0x5000] ;  /* 0x00500000d704783b */ /* 0x010f320000000200 */
[----:B------:R-:W1:Y:S10]  /*23260*/  MUFU.TANH R152, R10 ;  /* 0x0000000a00987308 */ /* 0x000e740000002400 */
[----:B------:R5:W1:Y:S10]  /*23270*/  MUFU.TANH R153, R11 ;  /* 0x0000000b00997308 */ /* 0x000a740000002400 */
[----:B------:R2:W1:Y:S10]  /*23280*/  MUFU.TANH R142, R12 ;  /* 0x0000000c008e7308 */ /* 0x0004740000002400 */
[----:B------:R-:W1:Y:S01]  /*23290*/  MUFU.TANH R14, R14 ;  /* 0x0000000e000e7308 */ /* 0x000e620000002400 */
[----:B-----5:R-:W5:Y:S09]  /*232a0*/  LDSM.16.M88.4 R8, [R215+0x5800] ;  /* 0x00580000d708783b */ /* 0x020f720000000200 */
[----:B------:R-:W1:Y:S01]  /*232b0*/  MUFU.TANH R16, R16 ;  /* 0x0000001000107308 */ /* 0x000e620000002400 */
[C---:B----4-:R-:W-:Y:S03]  /*232c0*/  HMMA.16816.F32.BF16 R20, R200.reuse, R4, R20 ;  /* 0x00000004c814723c */ /* 0x050fe60000041814 */
[-C--:B--2---:R-:W-:Y:S01]  /*232d0*/  FMUL.FTZ R12, R13, R132.reuse ;  /* 0x000000840d0c7220 */ /* 0x084fe20000410000 */
[-C--:B------:R-:W-:Y:S01]  /*232e0*/  FMUL.FTZ R13, R15, R132.reuse ;  /* 0x000000840f0d7220 */ /* 0x080fe20000410000 */
[-C--:B------:R-:W-:Y:S01]  /*232f0*/  FMUL.FTZ R15, R17, R132.reuse ;  /* 0x00000084110f7220 */ /* 0x080fe20000410000 */
[C---:B------:R-:W-:Y:S03]  /*23300*/  HMMA.16816.F32.BF16 R24, R200.reuse, R6, R24 ;  /* 0x00000006c818723c */ /* 0x040fe60000041818 */
[----:B------:R-:W2:Y:S01]  /*23310*/  MUFU.TANH R18, R18 ;  /* 0x0000001200127308 */ /* 0x000ea20000002400 */
[----:B------:R-:W4:Y:S01]  /*23320*/  LDSM.16.M88.4 R4, [R215+0x6000] ;  /* 0x00600000d704783b */ /* 0x000f220000000200 */
[-C--:B------:R-:W-:Y:S08]  /*23330*/  FMUL.FTZ R17, R19, R132.reuse ;  /* 0x0000008413117220 */ /* 0x080ff00000410000 */
[----:B------:R-:W1:Y:S10]  /*23340*/  MUFU.TANH R12, R12 ;  /* 0x0000000c000c7308 */ /* 0x000e740000002400 */
[----:B------:R-:W1:Y:S01]  /*23350*/  MUFU.TANH R13, R13 ;  /* 0x0000000d000d7308 */ /* 0x000e620000002400 */
[-C--:B------:R-:W-:Y:S01]  /*23360*/  FMUL.FTZ R20, R20, R132.reuse ;  /* 0x0000008414147220 */ /* 0x080fe20000410000 */
[-C--:B------:R-:W-:Y:S01]  /*23370*/  FMUL.FTZ R21, R21, R132.reuse ;  /* 0x0000008415157220 */ /* 0x080fe20000410000 */
[-C--:B------:R-:W-:Y:S01]  /*23380*/  FMUL.FTZ R22, R22, R132.reuse ;  /* 0x0000008416167220 */ /* 0x080fe20000410000 */
[-C--:B------:R-:W-:Y:S01]  /*23390*/  FMUL.FTZ R23, R23, R132.reuse ;  /* 0x0000008417177220 */ /* 0x080fe20000410000 */
[-C--:B------:R-:W-:Y:S05]  /*233a0*/  FMUL.FTZ R24, R24, R132.reuse ;  /* 0x0000008418187220 */ /* 0x080fea0000410000 */
[----:B------:R-:W1:Y:S01]  /*233b0*/  MUFU.TANH R15, R15 ;  /* 0x0000000f000f7308 */ /* 0x000e620000002400 */
[C---:B-----5:R-:W-:Y:S03]  /*233c0*/  HMMA.16816.F32.BF16 R28, R200.reuse, R8, R28 ;  /* 0x00000008c81c723c */ /* 0x060fe6000004181c */
[-C--:B------:R-:W-:Y:S01]  /*233d0*/  FMUL.FTZ R25, R25, R132.reuse ;  /* 0x0000008419197220 */ /* 0x080fe20000410000 */
[-C--:B------:R-:W-:Y:S01]  /*233e0*/  FMUL.FTZ R26, R26, R132.reuse ;  /* 0x000000841a1a7220 */ /* 0x080fe20000410000 */
[-C--:B------:R-:W-:Y:S01]  /*233f0*/  FMUL.FTZ R27, R27, R132.reuse ;  /* 0x000000841b1b7220 */ /* 0x080fe20000410000 */
[C---:B------:R-:W-:Y:S03]  /*23400*/  HMMA.16816.F32.BF16 R32, R200.reuse, R10, R32 ;  /* 0x0000000ac820723c */ /* 0x040fe60000041820 */
[----:B------:R-:W1:Y:S01]  /*23410*/  MUFU.TANH R17, R17 ;  /* 0x0000001100117308 */ /* 0x000e620000002400 */
[----:B------:R-:W5:Y:S09]  /*23420*/  LDSM.16.M88.4 R8, [R215+0x6800] ;  /* 0x00680000d708783b */ /* 0x000f720000000200 */
[----:B------:R1:W1:Y:S01]  /*23430*/  MUFU.TANH R191, R20 ;  /* 0x0000001400bf7308 */ /* 0x0002620000002400 */
[C---:B----4-:R-:W-:Y:S06]  /*23440*/  HMMA.16816.F32.BF16 R36, R200.reuse, R4, R36 ;  /* 0x00000004c824723c */ /* 0x050fec0000041824 */
[C---:B------:R-:W-:Y:S03]  /*23450*/  HMMA.16816.F32.BF16 R40, R200.reuse, R6, R40 ;  /* 0x00000006c828723c */ /* 0x040fe60000041828 */
[----:B------:R4:W1:Y:S01]  /*23460*/  MUFU.TANH R190, R21 ;  /* 0x0000001500be7308 */ /* 0x0008620000002400 */
        /* <DEDUP_REMOVED lines=93> */
[----:B------:R-:W1:Y:S10]  /*23a40*/  MUFU.TANH R4, R4 ;  /* 0x0000000400047308 */ /* 0x000e740000002400 */
[----:B------:R4:W1:Y:S10]  /*23a50*/  MUFU.TANH R136, R66 ;  /* 0x0000004200887308 */ /* 0x0008740000002400 */
[----:B------:R4:W1:Y:S01]  /*23a60*/  MUFU.TANH R134, R67 ;  /* 0x0000004300867308 */ /* 0x0008620000002400 */
        /* <DEDUP_REMOVED lines=16> */
[----:B----4-:R-:W2:Y:S01]  /*23b70*/  LD.E R21, desc[UR4][R2.64+0x170] ;  /* 0x0001700402157980 */ /* 0x010ea2000c101900 */
[----:B------:R-:W-:Y:S02]  /*23b80*/  R2UR UR10, R138 ;  /* 0x000000008a0a72ca */ /* 0x000fe400000e0000 */
[----:B------:R-:W-:Y:S11]  /*23b90*/  R2UR UR11, R139 ;  /* 0x000000008b0b72ca */ /* 0x000ff600000e0000 */
[----:B------:R-:W-:Y:S02]  /*23ba0*/  @!UPT UIADD3 URZ, URZ, URZ, URZ ;  /* 0x0000003f3f3ff290 */ /* 0x000fe4000fffe03f */
[----:B------:R-:W3:Y:S01]  /*23bb0*/  LD.E.64 R24, desc[UR10][R2.64+0x20] ;  /* 0x0000200a02187980 */ /* 0x000ee2000c101b00 */
[-C--:B--2---:R-:W-:Y:S02]  /*23bc0*/  IABS R10, R21.reuse ;  /* 0x00000015000a7213 */ /* 0x084fe40000000000 */
[-C--:B------:R-:W-:Y:S02]  /*23bd0*/  IABS R8, R21.reuse ;  /* 0x0000001500087213 */ /* 0x080fe40000000000 */
[----:B------:R-:W2:Y:S01]  /*23be0*/  I2F.RP R22, R10 ;  /* 0x0000000a00167306 */ /* 0x000ea20000209400 */
[-C--:B------:R-:W-:Y:S02]  /*23bf0*/  LOP3.LUT R19, R19, R21.reuse, RZ, 0x3c, !PT ;  /* 0x0000001513137212 */ /* 0x080fe400078e3cff */
[----:B------:R-:W-:Y:S01]  /*23c00*/  IMAD.MOV R8, RZ, RZ, -R8 ;  /* 0x000000ffff087224 */ /* 0x000fe200078e0a08 */
[----:B------:R-:W-:Y:S02]  /*23c10*/  LOP3.LUT R6, R6, R21, RZ, 0x3c, !PT ;  /* 0x0000001506067212 */ /* 0x000fe400078e3cff */
[----:B------:R-:W-:Y:S04]  /*23c20*/  ISETP.GE.AND P0, PT, R19, RZ, PT ;  /* 0x000000ff1300720c */ /* 0x000fe80003f06270 */
[----:B--2---:R-:W2:Y:S02]  /*23c30*/  MUFU.RCP R22, R22 ;  /* 0x0000001600167308 */ /* 0x004ea40000001000 */
[----:B--2---:R-:W-:Y:S08]  /*23c40*/  VIADD R22, R22, 0xffffffe ;  /* 0x0ffffffe16167836 */ /* 0x004ff00000000000 */
        /* <DEDUP_REMOVED lines=47> */
.L_x_4786:
[----:B------:R-:W-:Y:S02]  /*23f40*/  R2UR UR4, R138 ;  /* 0x000000008a0472ca */ /* 0x000fe400000e0000 */
[----:B------:R-:W-:Y:S11]  /*23f50*/  R2UR UR5, R139 ;  /* 0x000000008b0572ca */ /* 0x000ff600000e0000 */
[----:B------:R-:W-:Y:S02]  /*23f60*/  @!UPT UIADD3 URZ, URZ, URZ, URZ ;  /* 0x0000003f3f3ff290 */ /* 0x000fe4000fffe03f */
[----:B------:R-:W2:Y:S02]  /*23f70*/  LD.E R10, desc[UR4][R2.64+0x38] ;  /* 0x00003804020a7980 */ /* 0x000ea4000c101900 */
[----:B--2---:R-:W-:Y:S05]  /*23f80*/  IMAD.U32 R10, R10, -0x80, RZ ;  /* 0xffffff800a0a7824 */ /* 0x004fea00078e00ff */
[----:B------:R-:W-:Y:S02]  /*23f90*/  SHF.R.S32.HI R7, RZ, 0x1f, R10 ;  /* 0x0000001fff077819 */ /* 0x000fe4000001140a */
.L_x_4787:
[----:B------:R-:W-:Y:S05]  /*23fa0*/  BSYNC B0 ;  /* 0x0000000000007941 */ /* 0x000fea0003800000 */
.L_x_4785:
[C---:B------:R-:W-:Y:S02]  /*23fb0*/  LOP3.LUT P1, RZ, R250.reuse, 0x1, RZ, 0xc0, !PT ;  /* 0x00000001faff7812 */ /* 0x040fe4000782c0ff */
[----:B------:R-:W-:Y:S02]  /*23fc0*/  LOP3.LUT P0, RZ, R250, 0x2, RZ, 0xc0, !PT ;  /* 0x00000002faff7812 */ /* 0x000fe4000780c0ff */
[C---:B----4-:R-:W-:Y:S02]  /*23fd0*/  LEA R28, P3, R10.reuse, R240, 0x1 ;  /* 0x000000f00a1c7211 */ /* 0x050fe400078608ff */
        /* <DEDUP_REMOVED lines=33> */
[----:B-1----:R-:W-:Y:S02]  /*241f0*/  @P0 LEA R20, P2, R8, R240, 0x1 ;  /* 0x000000f008140211 */ /* 0x002fe400078408ff */
[----:B------:R-:W-:Y:S01]  /*24200*/  @P0 R2UR UR16, R138 ;  /* 0x000000008a1002ca */ /* 0x000fe200000e0000 */
[----:B------:R-:W-:Y:S01]  /*24210*/  @!PT LDS RZ, [RZ] ;  /* 0x00000000fffff984 */ /* 0x000fe20000000800 */
[----:B------:R-:W-:Y:S01]  /*24220*/  @!PT LDS RZ, [RZ] ;  /* 0x00000000fffff984 */ /* 0x000fe20000000800 */
[----:B------:R-:W-:Y:S01]  /*24230*/  @!PT LDS RZ, [RZ] ;  /* 0x00000000fffff984 */ /* 0x000fe20000000800 */
[----:B------:R1:W-:Y:S01]  /*24240*/  @P1 LDGSTS.E.BYPASS.LTC128B.128 [R248+0x4800], desc[UR4][R30.64] ;  /* 0x048000001ef81fae */ /* 0x0003e2000b901d44 */
[CC--:B------:R-:W-:Y:S02]  /*24250*/  @P0 LEA.HI.X R21, R8.reuse, R239.reuse, R7, 0x1, P2 ;  /* 0x000000ef08150211 */ /* 0x0c0fe400010f0c07 */
        /* <DEDUP_REMOVED lines=28> */
[CC--:B-1----:R-:W-:Y:S01]  /*24420*/  @P0 LEA R30, P2, R8.reuse, R240.reuse, 0x1 ;  /* 0x000000f0081e0211 */ /* 0x0c2fe200078408ff */
        /* <DEDUP_REMOVED lines=79> */
.L_x_4784:
[----:B------:R-:W-:Y:S05]  /*24920*/  BSYNC B1 ;  /* 0x0000000000017941 */ /* 0x000fea0003800000 */
.L_x_4783:
[----:B------:R-:W-:Y:S01]  /*24930*/  R2UR UR4, R138 ;  /* 0x000000008a0472ca */ /* 0x000fe200000e0000 */
[----:B------:R-:W3:Y:S01]  /*24940*/  S2R R6, SR_TID.X ;  /* 0x0000000000067919 */ /* 0x000ee20000002100 */
[----:B------:R-:W-:Y:S01]  /*24950*/  R2UR UR5, R139 ;  /* 0x000000008b0572ca */ /* 0x000fe200000e0000 */
[----:B-12-4-:R-:W-:Y:S08]  /*24960*/  LDSM.16.MT88.4 R20, [R225+0xc000] ;  /* 0x00c00000e114783b */ /* 0x016ff00000004200 */
[----:B------:R-:W-:Y:S08]  /*24970*/  LDSM.16.MT88.4 R28, [R224+0xc000] ;  /* 0x00c00000e01c783b */ /* 0x000ff00000004200 */
[----:B------:R3:W2:Y:S04]  /*24980*/  LD.E R132, desc[UR4][R2.64+0xdc] ;  /* 0x0000dc0402847980 */ /* 0x0006a8000c101900 */
[----:B------:R-:W-:Y:S08]  /*24990*/  LDSM.16.MT88.4 R36, [R223+0xc000] ;  /* 0x00c00000df24783b */ /* 0x000ff00000004200 */
[----:B------:R-:W-:Y:S08]  /*249a0*/  LDSM.16.MT88.4 R48, [R227+0x10000] ;  /* 0x01000000e330783b */ /* 0x000ff00000004200 */
[----:B------:R-:W-:Y:S08]  /*249b0*/  LDSM.16.MT88.4 R56, [R225+0x10000] ;  /* 0x01000000e138783b */ /* 0x000ff00000004200 */
[----:B------:R-:W-:Y:S01]  /*249c0*/  LDSM.16.MT88.4 R64, [R224+0x10000] ;  /* 0x01000000e040783b */ /* 0x000fe20000004200 */
[----:B---3--:R-:W-:Y:S04]  /*249d0*/  SHF.L.U32 R2, R6, 0x1, RZ ;  /* 0x0000000106027819 */ /* 0x008fe800000006ff */
[----:B------:R-:W-:Y:S04]  /*249e0*/  LOP3.LUT R2, R2, 0x6, RZ, 0xc0, !PT ;  /* 0x0000000602027812 */ /* 0x000fe800078ec0ff */
[----:B------:R-:W-:Y:S04]  /*249f0*/  LEA R2, R249, R2, 0x7 ;  /* 0x00000002f9027211 */ /* 0x000fe800078e38ff */
[C---:B------:R-:W-:Y:S02]  /*24a00*/  IADD3 R3, R2.reuse, 0x1, RZ ;  /* 0x0000000102037810 */ /* 0x040fe40007ffe0ff */
        /* <DEDUP_REMOVED lines=9> */
[C---:B------:R-:W-:Y:S01]  /*24aa0*/  FFMA.FTZ R52, R0.reuse, R52, R12 ;  /* 0x0000003400347223 */ /* 0x040fe2000001000c */
[C---:B------:R-:W-:Y:S01]  /*24ab0*/  FFMA.FTZ R194, R0.reuse, R11, R194 ;  /* 0x0000000b00c27223 */ /* 0x040fe200000100c2 */
[----:B------:R-:W-:Y:S01]  /*24ac0*/  I2FP.F32.S32 R3, R3 ;  /* 0x0000000300037245 */ /* 0x000fe20000201400 */
[----:B------:R-:W-:Y:S01]  /*24ad0*/  FFMA.FTZ R190, R0, R11, R190 ;  /* 0x0000000b00be7223 */ /* 0x000fe200000100be */
[----:B------:R-:W-:Y:S02]  /*24ae0*/  I2FP.F32.S32 R8, R2 ;  /* 0x0000000200087245 */ /* 0x000fe40000201400 */
[----:B------:R-:W-:Y:S01]  /*24af0*/  IADD3 R12, R2, 0x30, RZ ;  /* 0x00000030020c7810 */ /* 0x000fe20007ffe0ff */
[-C--:B------:R-:W-:Y:S01]  /*24b00*/  FFMA.FTZ R193, R0, R3.reuse, R193 ;  /* 0x0000000300c17223 */ /* 0x080fe200000100c1 */
[----:B------:R-:W-:Y:S01]  /*24b10*/  IADD3 R11, R2, 0x38, RZ ;  /* 0x00000038020b7810 */ /* 0x000fe20007ffe0ff */
[----:B------:R-:W-:Y:S01]  /*24b20*/  FFMA.FTZ R189, R0, R3, R189 ;  /* 0x0000000300bd7223 */ /* 0x000fe200000100bd */
[----:B------:R-:W-:Y:S01]  /*24b30*/  IADD3 R6, R2, 0x8, RZ ;  /* 0x0000000802067810 */ /* 0x000fe20007ffe0ff */
[C---:B------:R-:W-:Y:S01]  /*24b40*/  FFMA.FTZ R147, R0.reuse, R8, R147 ;  /* 0x0000000800937223 */ /* 0x040fe20000010093 */
[----:B------:R-:W-:Y:S01]  /*24b50*/  I2FP.F32.S32 R12, R12 ;  /* 0x0000000c000c7245 */ /* 0x000fe20000201400 */
[----:B------:R-:W-:Y:S01]  /*24b60*/  FFMA.FTZ R8, R0, R8, R145 ;  /* 0x0000000800087223 */ /* 0x000fe20000010091 */
[----:B------:R-:W-:Y:S02]  /*24b70*/  I2FP.F32.S32 R11, R11 ;  /* 0x0000000b000b7245 */ /* 0x000fe40000201400 */
[----:B------:R-:W-:Y:S01]  /*24b80*/  IADD3 R3, R2, 0x31, RZ ;  /* 0x0000003102037810 */ /* 0x000fe20007ffe0ff */
[C---:B------:R-:W-:Y:S01]  /*24b90*/  FFMA.FTZ R170, R0.reuse, R12, R170 ;  /* 0x0000000c00aa7223 */ /* 0x040fe200000100aa */
        /* <DEDUP_REMOVED lines=8> */
[----:B------:R-:W-:Y:S01]  /*24c20*/  FMNMX.FTZ R11, R147, R135, !PT ;  /* 0x00000087930b7209 */ /* 0x000fe20007810000 */
[-C--:B------:R-:W-:Y:S01]  /*24c30*/  FFMA.FTZ R175, R0, R3.reuse, R175 ;  /* 0x0000000300af7223 */ /* 0x080fe200000100af */
[----:B------:R-:W-:Y:S01]  /*24c40*/  IADD3 R53, R2, 0x10, RZ ;  /* 0x0000001002357810 */ /* 0x000fe20007ffe0ff */
[C---:B------:R-:W-:Y:S01]  /*24c50*/  FFMA.FTZ R176, R0.reuse, R3, R176 ;  /* 0x0000000300b07223 */ /* 0x040fe200000100b0 */
[----:B------:R-:W-:Y:S01]  /*24c60*/  I2FP.F32.S32 R7, R7 ;  /* 0x0000000700077245 */ /* 0x000fe20000201400 */
[----:B------:R-:W-:Y:S01]  /*24c70*/  FFMA.FTZ R6, R0, R6, R149 ;  /* 0x0000000600067223 */ /* 0x000fe20000010095 */
[----:B------:R-:W-:Y:S02]  /*24c80*/  I2FP.F32.S32 R3, R12 ;  /* 0x0000000c00037245 */ /* 0x000fe40000201400 */
[----:B------:R-:W-:Y:S01]  /*24c90*/  FMNMX.FTZ R11, R148, R11, !PT ;  /* 0x0000000b940b7209 */ /* 0x000fe20007810000 */
[----:B------:R-:W-:Y:S01]  /*24ca0*/  FFMA.FTZ R153, R0, R7, R153 ;  /* 0x0000000700997223 */ /* 0x000fe20000010099 */
[----:B------:R-:W-:Y:S01]  /*24cb0*/  FMNMX.FTZ R12, R8, R133, !PT ;  /* 0x00000085080c7209 */ /* 0x000fe20007810000 */
[C---:B------:R-:W-:Y:S01]  /*24cc0*/  FFMA.FTZ R7, R0.reuse, R7, R151 ;  /* 0x0000000700077223 */ /* 0x040fe20000010097 */
[----:B------:R-:W-:Y:S01]  /*24cd0*/  I2FP.F32.S32 R53, R53 ;  /* 0x0000003500357245 */ /* 0x000fe20000201400 */
[C---:B------:R-:W-:Y:S01]  /*24ce0*/  FFMA.FTZ R184, R0.reuse, R3, R184 ;  /* 0x0000000300b87223 */ /* 0x040fe200000100b8 */
[----:B------:R-:W-:Y:S01]  /*24cf0*/  FMNMX.FTZ R11, R9, R11, !PT ;  /* 0x0000000b090b7209 */ /* 0x000fe20007810000 */
[----:B------:R-:W-:Y:S01]  /*24d00*/  FFMA.FTZ R187, R0, R3, R187 ;  /* 0x0000000300bb7223 */ /* 0x000fe200000100bb */
        /* <DEDUP_REMOVED lines=10> */
[CC--:B------:R-:W-:Y:S01]  /*24db0*/  FFMA.FTZ R40, R0.reuse, R61.reuse, R18 ;  /* 0x0000003d00287223 */ /* 0x0c0fe20000010012 */
[----:B------:R-:W-:Y:S01]  /*24dc0*/  I2FP.F32.S32 R60, R60 ;  /* 0x0000003c003c7245 */ /* 0x000fe20000201400 */
[----:B------:R-:W-:Y:S01]  /*24dd0*/  FFMA.FTZ R61, R0, R61, R16 ;  /* 0x0000003d003d7223 */ /* 0x000fe20000010010 */
[----:B------:R-:W-:Y:S02]  /*24de0*/  IADD3 R10, R2, 0x20, RZ ;  /* 0x00000020020a7810 */ /* 0x000fe40007ffe0ff */
[----:B------:R-:W-:Y:S01]  /*24df0*/  FMNMX.FTZ R11, R41, R11, !PT ;  /* 0x0000000b290b7209 */ /* 0x000fe20007810000 */
[C---:B------:R-:W-:Y:S01]  /*24e00*/  FFMA.FTZ R54, R0.reuse, R60, R17 ;  /* 0x0000003c00367223 */ /* 0x040fe20000010011 */
        /* <DEDUP_REMOVED lines=45> */
[C---:B------:R-:W-:Y:S02]  /*250e0*/  IADD3 R13, R2.reuse, 0x50, RZ ;  /* 0x00000050020d7810 */ /* 0x040fe40007ffe0ff */
[----:B------:R-:W-:Y:S01]  /*250f0*/  IADD3 R3, R2, 0x51, RZ ;  /* 0x0000005102037810 */ /* 0x000fe20007ffe0ff */
[-C--:B------:R-:W-:Y:S01]  /*25100*/  FFMA.FTZ R185, R0, R10.reuse, R185 ;  /* 0x0000000a00b97223 */ /* 0x080fe200000100b9 */
[----:B------:R-:W-:Y:S01]  /*25110*/  FMNMX.FTZ R11, R182, R11, !PT ;  /* 0x0000000bb60b7209 */ /* 0x000fe20007810000 */
[C---:B------:R-:W-:Y:S01]  /*25120*/  FFMA.FTZ R180, R0.reuse, R10, R180 ;  /* 0x0000000a00b47223 */ /* 0x040fe200000100b4 */
[----:B------:R-:W-:Y:S02]  /*25130*/  FMNMX.FTZ R12, R187, R12, !PT ;  /* 0x0000000cbb0c7209 */ /* 0x000fe40007810000 */
[----:B------:R-:W-:Y:S02]  /*25140*/  I2FP.F32.S32 R13, R13 ;  /* 0x0000000d000d7245 */ /* 0x000fe40000201400 */
[----:B------:R-:W-:Y:S02]  /*25150*/  I2FP.F32.S32 R3, R3 ;  /* 0x0000000300037245 */ /* 0x000fe40000201400 */
[----:B------:R-:W-:Y:S01]  /*25160*/  FMNMX.FTZ R11, R183, R11, !PT ;  /* 0x0000000bb70b7209 */ /* 0x000fe20007810000 */
[----:B------:R-:W-:Y:S01]  /*25170*/  FFMA.FTZ R172, R0, R13, R172 ;  /* 0x0000000d00ac7223 */ /* 0x000fe200000100ac */
[----:B------:R-:W-:Y:S01]  /*25180*/  IADD3 R10, R2, 0x58, RZ ;  /* 0x00000058020a7810 */ /* 0x000fe20007ffe0ff */
[-C--:B------:R-:W-:Y:S01]  /*25190*/  FFMA.FTZ R166, R0, R3.reuse, R166 ;  /* 0x0000000300a67223 */ /* 0x080fe200000100a6 */
[----:B------:R-:W-:Y:S01]  /*251a0*/  FMNMX.FTZ R12, R186, R12, !PT ;  /* 0x0000000cba0c7209 */ /* 0x000fe20007810000 */
[C---:B------:R-:W-:Y:S01]  /*251b0*/  FFMA.FTZ R171, R0.reuse, R3, R171 ;  /* 0x0000000300ab7223 */ /* 0x040fe200000100ab */
[----:B------:R-:W-:Y:S01]  /*251c0*/  I2FP.F32.S32 R10, R10 ;  /* 0x0000000a000a7245 */ /* 0x000fe20000201400 */
[----:B------:R-:W-:Y:S01]  /*251d0*/  FFMA.FTZ R167, R0, R13, R167 ;  /* 0x0000000d00a77223 */ /* 0x000fe200000100a7 */
[----:B------:R-:W-:Y:S02]  /*251e0*/  IADD3 R3, R2, 0x60, RZ ;  /* 0x0000006002037810 */ /* 0x000fe40007ffe0ff */
[----:B------:R-:W-:Y:S01]  /*251f0*/  FMNMX.FTZ R11, R185, R11, !PT ;  /* 0x0000000bb90b7209 */ /* 0x000fe20007810000 */
[C---:B------:R-:W-:Y:S01]  /*25200*/  FFMA.FTZ R165, R0.reuse, R10, R165 ;  /* 0x0000000a00a57223 */ /* 0x040fe200000100a5 */
        /* <DEDUP_REMOVED lines=31> */
[----:B------:R-:W-:Y:S01]  /*25400*/  FMNMX.FTZ R12, R164, R12, !PT ;  /* 0x0000000ca40c7209 */ /* 0x000fe20007810000 */
[----:B------:R-:W-:Y:S01]  /*25410*/  FFMA.FTZ R157, R0, R13, R157 ;  /* 0x0000000d009d7223 */ /* 0x000fe2000001009d */
[----:B------:R-:W-:Y:S01]  /*25420*/  FMNMX.FTZ R3, R162, R3, !PT ;  /* 0x00000003a2037209 */ /* 0x000fe20007810000 */
[C---:B------:R-:W-:Y:S01]  /*25430*/  FFMA.FTZ R144, R0.reuse, R10, R144 ;  /* 0x0000000a00907223 */ /* 0x040fe20000010090 */
[----:B------:R-:W-:Y:S01]  /*25440*/  FMNMX.FTZ R11, R159, R12, !PT ;  /* 0x0000000c9f0b7209 */ /* 0x000fe20007810000 */
[----:B------:R-:W-:Y:S01]  /*25450*/  FFMA.FTZ R155, R0, R10, R155 ;  /* 0x0000000a009b7223 */ /* 0x000fe2000001009b */
[----:B------:R-:W-:Y:S01]  /*25460*/  IADD3 R10, R2, 0x71, RZ ;  /* 0x00000071020a7810 */ /* 0x000fe20007ffe0ff */
[----:B------:R-:W-:Y:S01]  /*25470*/  LDSM.16.MT88.4 R12, [R227+0xc000] ;  /* 0x00c00000e30c783b */ /* 0x000fe20000004200 */
        /* <DEDUP_REMOVED lines=11> */
[----:B------:R-:W-:Y:S01]  /*25530*/  FFMA.FTZ R136, R0, R139, R136 ;  /* 0x0000008b00887223 */ /* 0x000fe20000010088 */
        /* <DEDUP_REMOVED lines=17> */
[----:B------:R-:W3:Y:S01]  /*25650*/  SHFL.BFLY PT, R4, R5, 0x1, 0x1f ;  /* 0x0c201f0005047f89 */ /* 0x000ee200000e0000 */
[----:B-1----:R-:W-:Y:S04]  /*25660*/  FMNMX.FTZ R2, R3, R2, !PT ;  /* 0x0000000203027209 */ /* 0x002fe80007810000 */
[----:B------:R-:W-:Y:S01]  /*25670*/  FSETP.NEU.FTZ.AND P0, PT, R2, -INF , PT ;  /* 0xff8000000200780b */ /* 0x000fe20003f1d000 */
[----:B--2---:R-:W-:Y:S01]  /*25680*/  FMUL.FTZ R151, R132, R2 ;  /* 0x0000000284977220 */ /* 0x004fe20000410000 */
[----:B---3--:R-:W-:Y:S01]  /*25690*/  FMNMX.FTZ R3, R5, R4, !PT ;  /* 0x0000000405037209 */ /* 0x008fe20007810000 */
[----:B------:R-:W-:Y:S03]  /*256a0*/  FADD.FTZ R4, -R2, R135 ;  /* 0x0000008702047221 */ /* 0x000fe60000010100 */
[----:B------:R-:W-:Y:S01]  /*256b0*/  FSEL R151, R151, RZ, P0 ;  /* 0x000000ff97977208 */ /* 0x000fe20000000000 */
[C---:B------:R-:W-:Y:S01]  /*256c0*/  FMUL.FTZ R142, R132.reuse, R3 ;  /* 0x00000003848e7220 */ /* 0x040fe20000410000 */
[C---:B------:R-:W-:Y:S01]  /*256d0*/  FSETP.NEU.FTZ.AND P0, PT, R3.reuse, -INF , PT ;  /* 0xff8000000300780b */ /* 0x040fe20003f1d000 */
[----:B------:R-:W-:Y:S01]  /*256e0*/  FADD.FTZ R5, -R3, R133 ;  /* 0x0000008503057221 */ /* 0x000fe20000010100 */
[----:B------:R-:W-:Y:S01]  /*256f0*/  FMUL.FTZ R4, R132, R4 ;  /* 0x0000000484047220 */ /* 0x000fe20000410000 */
[-CC-:B------:R-:W-:Y:S01]  /*25700*/  FFMA.FTZ R154, R147, R132.reuse, -R151.reuse ;  /* 0x00000084939a7223 */ /* 0x180fe20000010897 */
[----:B------:R-:W-:Y:S01]  /*25710*/  FSEL R142, R142, RZ, P0 ;  /* 0x000000ff8e8e7208 */ /* 0x000fe20000000000 */
[-CC-:B------:R-:W-:Y:S01]  /*25720*/  FFMA.FTZ R145, R153, R132.reuse, -R151.reuse ;  /* 0x0000008499917223 */ /* 0x180fe20000010897 */
[-CC-:B------:R-:W-:Y:S01]  /*25730*/  FFMA.FTZ R152, R148, R132.reuse, -R151.reuse ;  /* 0x0000008494987223 */ /* 0x180fe20000010897 */
[-CC-:B------:R-:W-:Y:S01]  /*25740*/  FFMA.FTZ R147, R9, R132.reuse, -R151.reuse ;  /* 0x0000008409937223 */ /* 0x180fe20000010897 */
[----:B------:R-:W-:Y:S01]  /*25750*/  FMUL.FTZ R5, R132, R5 ;  /* 0x0000000584057220 */ /* 0x000fe20000410000 */
[-CC-:B------:R-:W-:Y:S01]  /*25760*/  FFMA.FTZ R149, R146, R132.reuse, -R142.reuse ;  /* 0x0000008492957223 */ /* 0x180fe2000001088e */
[-CC-:B------:R-:W-:Y:S01]  /*25770*/  FFMA.FTZ R153, R8, R132.reuse, -R142.reuse ;  /* 0x0000008408997223 */ /* 0x180fe2000001088e */
        /* <DEDUP_REMOVED lines=25> */
[----:B------:R-:W-:Y:S03]  /*25910*/  FMUL.FTZ R26, R135, R110 ;  /* 0x0000006e871a7220 */ /* 0x000fe60000410000 */
[----:B------:R-:W1:Y:S01]  /*25920*/  MUFU.EX2 R152, R152 ;  /* 0x0000009800987308 */ /* 0x000e620000000800 */
[C---:B--2---:R-:W-:Y:S01]  /*25930*/  FMUL.FTZ R4, R133.reuse, R128 ;  /* 0x0000008085047220 */ /* 0x044fe20000410000 */
[C---:B------:R-:W-:Y:S01]  /*25940*/  FMUL.FTZ R5, R133.reuse, R129 ;  /* 0x0000008185057220 */ /* 0x040fe20000410000 */
[C---:B------:R-:W-:Y:S01]  /*25950*/  FMUL.FTZ R8, R133.reuse, R124 ;  /* 0x0000007c85087220 */ /* 0x040fe20000410000 */
[C---:B------:R-:W-:Y:S01]  /*25960*/  FMUL.FTZ R9, R133.reuse, R125 ;  /* 0x0000007d85097220 */ /* 0x040fe20000410000 */
[C---:B------:R-:W-:Y:S01]  /*25970*/  FMUL.FTZ R16, R133.reuse, R116 ;  /* 0x0000007485107220 */ /* 0x040fe20000410000 */
[----:B------:R-:W-:Y:S01]  /*25980*/  FMUL.FTZ R17, R133, R117 ;  /* 0x0000007585117220 */ /* 0x000fe20000410000 */
[----:B------:R-:W-:Y:S03]  /*25990*/  FMUL.FTZ R27, R135, R111 ;  /* 0x0000006f871b7220 */ /* 0x000fe60000410000 */
[----:B------:R-:W-:Y:S01]  /*259a0*/  MUFU.EX2 R147, R147 ;  /* 0x0000009300937308 */ /* 0x000fe20000000800 */
[C---:B------:R-:W-:Y:S01]  /*259b0*/  FMUL.FTZ R24, R133.reuse, R108 ;  /* 0x0000006c85187220 */ /* 0x040fe20000410000 */
[----:B------:R-:W-:Y:S01]  /*259c0*/  FMUL.FTZ R25, R133, R109 ;  /* 0x0000006d85197220 */ /* 0x000fe20000410000 */
[C---:B------:R-:W-:Y:S01]  /*259d0*/  FMUL.FTZ R34, R135.reuse, R102 ;  /* 0x0000006687227220 */ /* 0x040fe20000410000 */
[----:B------:R-:W-:Y:S01]  /*259e0*/  FMUL.FTZ R35, R135, R103 ;  /* 0x0000006787237220 */ /* 0x000fe20000410000 */
[C---:B------:R-:W-:Y:S01]  /*259f0*/  FMUL.FTZ R32, R133.reuse, R100 ;  /* 0x0000006485207220 */ /* 0x040fe20000410000 */
[----:B------:R-:W-:Y:S01]  /*25a00*/  FMUL.FTZ R33, R133, R101 ;  /* 0x0000006585217220 */ /* 0x000fe20000410000 */
[----:B------:R-:W-:Y:S03]  /*25a10*/  LDSM.16.MT88.4 R124, [R227+0xf800] ;  /* 0x00f80000e37c783b */ /* 0x000fe60000004200 */
[----:B------:R-:W2:Y:S01]  /*25a20*/  MUFU.EX2 R145, R145 ;  /* 0x0000009100917308 */ /* 0x000ea20000000800 */
[----:B-1----:R-:W-:Y:S01]  /*25a30*/  F2FP.BF16.F32.PACK_AB R129, R152, R154 ;  /* 0x0000009a9881723e */ /* 0x002fe200000010ff */
[C---:B------:R-:W-:Y:S01]  /*25a40*/  FMUL.FTZ R43, R135.reuse, R95 ;  /* 0x0000005f872b7220 */ /* 0x040fe20000410000 */
[C---:B------:R-:W-:Y:S01]  /*25a50*/  FMUL.FTZ R46, R135.reuse, R90 ;  /* 0x0000005a872e7220 */ /* 0x040fe20000410000 */
[----:B------:R-:W-:Y:S01]  /*25a60*/  FMUL.FTZ R47, R135, R91 ;  /* 0x0000005b872f7220 */ /* 0x000fe20000410000 */
[C---:B------:R-:W-:Y:S01]  /*25a70*/  FMUL.FTZ R44, R133.reuse, R88 ;  /* 0x00000058852c7220 */ /* 0x040fe20000410000 */
[----:B------:R-:W-:Y:S01]  /*25a80*/  FMUL.FTZ R45, R133, R89 ;  /* 0x00000059852d7220 */ /* 0x000fe20000410000 */
[----:B------:R-:W-:Y:S03]  /*25a90*/  LDSM.16.MT88.4 R100, [R224+0xe000] ;  /* 0x00e00000e064783b */ /* 0x000fe60000004200 */
[----:B------:R-:W-:Y:S01]  /*25aa0*/  MUFU.EX2 R153, R153 ;  /* 0x0000009900997308 */ /* 0x000fe20000000800 */
[C---:B------:R-:W-:Y:S01]  /*25ab0*/  FMUL.FTZ R55, R135.reuse, R83 ;  /* 0x0000005387377220 */ /* 0x040fe20000410000 */
[C---:B------:R-:W-:Y:S01]  /*25ac0*/  FMUL.FTZ R62, R135.reuse, R74 ;  /* 0x0000004a873e7220 */ /* 0x040fe20000410000 */
[----:B------:R-:W-:Y:S01]  /*25ad0*/  FMUL.FTZ R63, R135, R75 ;  /* 0x0000004b873f7220 */ /* 0x000fe20000410000 */
[-CC-:B------:R-:W-:Y:S01]  /*25ae0*/  FFMA.FTZ R108, R53, R132.reuse, -R142.reuse ;  /* 0x00000084356c7223 */ /* 0x180fe2000001088e */
[----:B------:R-:W-:Y:S01]  /*25af0*/  FMUL.FTZ R53, R133, R81 ;  /* 0x0000005185357220 */ /* 0x000fe20000410000 */
[--C-:B------:R-:W-:Y:S01]  /*25b00*/  FFMA.FTZ R109, R52, R132, -R142.reuse ;  /* 0x00000084346d7223 */ /* 0x100fe2000001088e */
[----:B------:R-:W1:Y:S03]  /*25b10*/  LDSM.16.MT88.4 R88, [R223+0x10000] ;  /* 0x01000000df58783b */ /* 0x000e660000004200 */
[----:B------:R-:W3:Y:S01]  /*25b20*/  MUFU.EX2 R149, R149 ;  /* 0x0000009500957308 */ /* 0x000ee20000000800 */
[----:B--2---:R-:W-:Y:S01]  /*25b30*/  F2FP.BF16.F32.PACK_AB R131, R145, R147 ;  /* 0x000000939183723e */ /* 0x004fe200000010ff */
[----:B------:R-:W-:Y:S01]  /*25b40*/  FMUL.FTZ R52, R133, R80 ;  /* 0x0000005085347220 */ /* 0x000fe20000410000 */
[-CC-:B------:R-:W-:Y:S01]  /*25b50*/  FFMA.FTZ R110, R61, R132.reuse, -R142.reuse ;  /* 0x000000843d6e7223 */ /* 0x180fe2000001088e */
[C---:B------:R-:W-:Y:S01]  /*25b60*/  FMUL.FTZ R61, R133.reuse, R73 ;  /* 0x00000049853d7220 */ /* 0x040fe20000410000 */
[--C-:B------:R-:W-:Y:S01]  /*25b70*/  FFMA.FTZ R111, R60, R132, -R142.reuse ;  /* 0x000000843c6f7223 */ /* 0x100fe2000001088e */
[----:B------:R-:W-:Y:S01]  /*25b80*/  FMUL.FTZ R60, R133, R72 ;  /* 0x00000048853c7220 */ /* 0x000fe20000410000 */
        /* <DEDUP_REMOVED lines=9> */
[----:B------:R-:W2:Y:S01]  /*25c20*/  MUFU.EX2 R146, R146 ;  /* 0x0000009200927308 */ /* 0x000ea20000000800 */
[----:B---3--:R-:W-:Y:S01]  /*25c30*/  F2FP.BF16.F32.PACK_AB R128, R149, R153 ;  /* 0x000000999580723e */ /* 0x008fe200000010ff */
[-CC-:B------:R-:W-:Y:S01]  /*25c40*/  FFMA.FTZ R159, R159, R132.reuse, -R142.reuse ;  /* 0x000000849f9f7223 */ /* 0x180fe2000001088e */
[-CC-:B------:R-:W-:Y:S01]  /*25c50*/  FFMA.FTZ R158, R158, R132.reuse, -R142.reuse ;  /* 0x000000849e9e7223 */ /* 0x180fe2000001088e */
[-CC-:B------:R-:W-:Y:S01]  /*25c60*/  FFMA.FTZ R157, R157, R132.reuse, -R142.reuse ;  /* 0x000000849d9d7223 */ /* 0x180fe2000001088e */
[-CC-:B------:R-:W-:Y:S01]  /*25c70*/  FFMA.FTZ R156, R156, R132.reuse, -R142.reuse ;  /* 0x000000849c9c7223 */ /* 0x180fe2000001088e */
[-CC-:B------:R-:W-:Y:S01]  /*25c80*/  FFMA.FTZ R172, R172, R132.reuse, -R151.reuse ;  /* 0x00000084acac7223 */ /* 0x180fe20000010897 */
[-CC-:B------:R-:W-:Y:S03]  /*25c90*/  FFMA.FTZ R171, R171, R132.reuse, -R151.reuse ;  /* 0x00000084abab7223 */ /* 0x180fe60000010897 */
[----:B------:R-:W3:Y:S01]  /*25ca0*/  MUFU.EX2 R108, R108 ;  /* 0x0000006c006c7308 */ /* 0x000ee20000000800 */
[-CC-:B------:R-:W-:Y:S01]  /*25cb0*/  FFMA.FTZ R169, R169, R132.reuse, -R151.reuse ;  /* 0x00000084a9a97223 */ /* 0x180fe20000010897 */
[-C--:B------:R-:W-:Y:S01]  /*25cc0*/  FFMA.FTZ R168, R168, R132.reuse, -R151 ;  /* 0x00000084a8a87223 */ /* 0x080fe20000010897 */
[-CC-:B------:R-:W-:Y:S01]  /*25cd0*/  FFMA.FTZ R167, R167, R132.reuse, -R142.reuse ;  /* 0x00000084a7a77223 */ /* 0x180fe2000001088e */
[-CC-:B------:R-:W-:Y:S01]  /*25ce0*/  FFMA.FTZ R166, R166, R132.reuse, -R142.reuse ;  /* 0x00000084a6a67223 */ /* 0x180fe2000001088e */
[-CC-:B------:R-:W-:Y:S01]  /*25cf0*/  FFMA.FTZ R165, R165, R132.reuse, -R142.reuse ;  /* 0x00000084a5a57223 */ /* 0x180fe2000001088e */
[----:B------:R-:W-:Y:S01]  /*25d00*/  FFMA.FTZ R164, R164, R132, -R142 ;  /* 0x00000084a4a47223 */ /* 0x000fe2000001088e */
[----:B------:R-:W-:Y:S03]  /*25d10*/  FFMA.FTZ R153, R133, R251, R153 ;  /* 0x000000fb85997223 */ /* 0x000fe60000010099 */
[----:B------:R-:W4:Y:S01]  /*25d20*/  MUFU.EX2 R109, R109 ;  /* 0x0000006d006d7308 */ /* 0x000f220000000800 */
[----:B--2---:R-:W-:Y:S01]  /*25d30*/  F2FP.BF16.F32.PACK_AB R130, R146, R148 ;  /* 0x000000949282723e */ /* 0x004fe200000010ff */
[-C--:B------:R-:W-:Y:S01]  /*25d40*/  FFMA.FTZ R155, R155, R132.reuse, -R151 ;  /* 0x000000849b9b7223 */ /* 0x080fe20000010897 */
[----:B------:R-:W-:Y:S01]  /*25d50*/  FADD.FTZ R153, R149, R153 ;  /* 0x0000009995997221 */ /* 0x000fe20000010000 */
[--C-:B------:R-:W-:Y:S01]  /*25d60*/  FFMA.FTZ R150, R150, R132, -R151.reuse ;  /* 0x0000008496967223 */ /* 0x100fe20000010897 */
[----:B------:R-:W-:Y:S01]  /*25d70*/  ISETP.GT.AND P0, PT, R249, R238, PT ;  /* 0x000000eef900720c */ /* 0x000fe20003f04270 */
[----:B------:R-:W-:Y:S01]  /*25d80*/  FFMA.FTZ R136, R136, R132, -R151 ;  /* 0x0000008488887223 */ /* 0x000fe20000010897 */
[----:B------:R-:W-:Y:S01]  /*25d90*/  FADD.FTZ R148, R148, R153 ;  /* 0x0000009994947221 */ /* 0x000fe20000010000 */
[C---:B------:R-:W-:Y:S02]  /*25da0*/  HMMA.16816.F32.BF16 R4, R128.reuse, R12, R4 ;  /* 0x0000000c8004723c */ /* 0x040fe40000041804 */
[----:B------:R-:W2:Y:S03]  /*25db0*/  MUFU.EX2 R110, R110 ;  /* 0x0000006e006e7308 */ /* 0x000ea60000000800 */
[----:B------:R-:W-:Y:S01]  /*25dc0*/  FADD.FTZ R148, R146, R148 ;  /* 0x0000009492947221 */ /* 0x000fe20000010000 */
[C---:B------:R-:W-:Y:S06]  /*25dd0*/  HMMA.16816.F32.BF16 R8, R128.reuse, R14, R8 ;  /* 0x0000000e8008723c */ /* 0x040fec0000041808 */
[----:B------:R-:W5:Y:S01]  /*25de0*/  MUFU.EX2 R111, R111 ;  /* 0x0000006f006f7308 */ /* 0x000f620000000800 */
[C---:B------:R-:W-:Y:S01]  /*25df0*/  FMUL.FTZ R12, R133.reuse, R120 ;  /* 0x00000078850c7220 */ /* 0x040fe20000410000 */
[----:B------:R-:W-:Y:S03]  /*25e00*/  FMUL.FTZ R13, R133, R121 ;  /* 0x00000079850d7220 */ /* 0x000fe60000410000 */
[C---:B------:R-:W-:Y:S01]  /*25e10*/  FMUL.FTZ R14, R135.reuse, R122 ;  /* 0x0000007a870e7220 */ /* 0x040fe20000410000 */
[----:B------:R-:W-:Y:S01]  /*25e20*/  FMUL.FTZ R15, R135, R123 ;  /* 0x0000007b870f7220 */ /* 0x000fe20000410000 */
[----:B---3--:R-:W-:Y:S03]  /*25e30*/  FADD.FTZ R148, R108, R148 ;  /* 0x000000946c947221 */ /* 0x008fe60000010000 */
[----:B------:R-:W-:Y:S01]  /*25e40*/  MUFU.EX2 R170, R170 ;  /* 0x000000aa00aa7308 */ /* 0x000fe20000000800 */
[-CC-:B------:R-:W-:Y:S01]  /*25e50*/  FFMA.FTZ R123, R191, R132.reuse, -R142.reuse ;  /* 0x00000084bf7b7223 */ /* 0x180fe2000001088e */
[-C--:B------:R-:W-:Y:S01]  /*25e60*/  FFMA.FTZ R122, R190, R132.reuse, -R142 ;  /* 0x00000084be7a7223 */ /* 0x080fe2000001088e */
[C---:B------:R-:W-:Y:S03]  /*25e70*/  HMMA.16816.F32.BF16 R12, R128.reuse, R20, R12 ;  /* 0x00000014800c723c */ /* 0x040fe6000004180c */
[----:B----4-:R-:W-:Y:S01]  /*25e80*/  FADD.FTZ R148, R109, R148 ;  /* 0x000000946d947221 */ /* 0x010fe20000010000 */
[----:B------:R-:W-:Y:S03]  /*25e90*/  FFMA.FTZ R120, R189, R132, -R142 ;  /* 0x00000084bd787223 */ /* 0x000fe6000001088e */
[----:B------:R-:W-:Y:S01]  /*25ea0*/  MUFU.EX2 R123, R123 ;  /* 0x0000007b007b7308 */ /* 0x000fe20000000800 */
[C---:B------:R-:W-:Y:S03]  /*25eb0*/  HMMA.16816.F32.BF16 R16, R128.reuse, R22, R16 ;  /* 0x000000168010723c */ /* 0x040fe60000041810 */
[C---:B------:R-:W-:Y:S01]  /*25ec0*/  FMUL.FTZ R20, R133.reuse, R112 ;  /* 0x0000007085147220 */ /* 0x040fe20000410000 */
[----:B------:R-:W-:Y:S03]  /*25ed0*/  FMUL.FTZ R21, R133, R113 ;  /* 0x0000007185157220 */ /* 0x000fe60000410000 */
[C---:B------:R-:W-:Y:S01]  /*25ee0*/  FMUL.FTZ R22, R135.reuse, R114 ;  /* 0x0000007287167220 */ /* 0x040fe20000410000 */
[----:B------:R-:W-:Y:S01]  /*25ef0*/  FMUL.FTZ R23, R135, R115 ;  /* 0x0000007387177220 */ /* 0x000fe20000410000 */
[----:B------:R-:W-:Y:S02]  /*25f00*/  MUFU.EX2 R122, R122 ;  /* 0x0000007a007a7308 */ /* 0x000fe40000000800 */
[----:B--2---:R-:W-:Y:S01]  /*25f10*/  FADD.FTZ R148, R110, R148 ;  /* 0x000000946e947221 */ /* 0x004fe20000010000 */
[-CC-:B------:R-:W-:Y:S01]  /*25f20*/  FFMA.FTZ R114, R195, R132.reuse, -R151.reuse ;  /* 0x00000084c3727223 */ /* 0x180fe20000010897 */
[-CC-:B------:R-:W-:Y:S01]  /*25f30*/  FFMA.FTZ R113, R194, R132.reuse, -R151.reuse ;  /* 0x00000084c2717223 */ /* 0x180fe20000010897 */
[-CC-:B------:R-:W-:Y:S01]  /*25f40*/  FFMA.FTZ R115, R193, R132.reuse, -R151.reuse ;  /* 0x00000084c1737223 */ /* 0x180fe20000010897 */
[C---:B------:R-:W-:Y:S04]  /*25f50*/  HMMA.16816.F32.BF16 R20, R128.reuse, R28, R20 ;  /* 0x0000001c8014723c */ /* 0x040fe80000041814 */
[----:B------:R-:W-:Y:S01]  /*25f60*/  MUFU.EX2 R120, R120 ;  /* 0x0000007800787308 */ /* 0x000fe20000000800 */
[----:B-----5:R-:W-:Y:S01]  /*25f70*/  FADD.FTZ R148, R111, R148 ;  /* 0x000000946f947221 */ /* 0x020fe20000010000 */
[-CC-:B------:R-:W-:Y:S01]  /*25f80*/  FFMA.FTZ R112, R192, R132.reuse, -R151.reuse ;  /* 0x00000084c0707223 */ /* 0x180fe20000010897 */
[--C-:B------:R-:W-:Y:S01]  /*25f90*/  FFMA.FTZ R121, R188, R132, -R142.reuse ;  /* 0x00000084bc797223 */ /* 0x100fe2000001088e */
[C---:B------:R-:W-:Y:S06]  /*25fa0*/  HMMA.16816.F32.BF16 R24, R128.reuse, R30, R24 ;  /* 0x0000001e8018723c */ /* 0x040fec0000041818 */
[----:B------:R-:W-:Y:S01]  /*25fb0*/  MUFU.EX2 R114, R114 ;  /* 0x0000007200727308 */ /* 0x000fe20000000800 */
[C---:B------:R-:W-:Y:S01]  /*25fc0*/  FMUL.FTZ R28, R133.reuse, R104 ;  /* 0x00000068851c7220 */ /* 0x040fe20000410000 */
[----:B------:R-:W-:Y:S03]  /*25fd0*/  FMUL.FTZ R29, R133, R105 ;  /* 0x00000069851d7220 */ /* 0x000fe60000410000 */
[C---:B------:R-:W-:Y:S01]  /*25fe0*/  FMUL.FTZ R30, R135.reuse, R106 ;  /* 0x0000006a871e7220 */ /* 0x040fe20000410000 */
[C---:B------:R-:W-:Y:S01]  /*25ff0*/  FMUL.FTZ R31, R135.reuse, R107 ;  /* 0x0000006b871f7220 */ /* 0x040fe20000410000 */
[--C-:B------:R-:W-:Y:S01]  /*26000*/  FFMA.FTZ R105, R42, R132, -R151.reuse ;  /* 0x000000842a697223 */ /* 0x100fe20000010897 */
[----:B------:R-:W-:Y:S01]  /*26010*/  FMUL.FTZ R42, R135, R94 ;  /* 0x0000005e872a7220 */ /* 0x000fe20000410000 */
[-CC-:B------:R-:W-:Y:S01]  /*26020*/  FFMA.FTZ R104, R41, R132.reuse, -R151.reuse ;  /* 0x0000008429687223 */ /* 0x180fe20000010897 */
[C---:B------:R-:W-:Y:S03]  /*26030*/  FMUL.FTZ R41, R133.reuse, R93 ;  /* 0x0000005d85297220 */ /* 0x040fe60000410000 */
[C---:B------:R-:W-:Y:S01]  /*26040*/  HMMA.16816.F32.BF16 R28, R128.reuse, R36, R28 ;  /* 0x00000024801c723c */ /* 0x040fe2000004181c */
[----:B------:R-:W-:Y:S02]  /*26050*/  MUFU.EX2 R113, R113 ;  /* 0x0000007100717308 */ /* 0x000fe40000000800 */
[--C-:B------:R-:W-:Y:S01]  /*26060*/  FFMA.FTZ R107, R40, R132, -R151.reuse ;  /* 0x00000084286b7223 */ /* 0x100fe20000010897 */
[C---:B------:R-:W-:Y:S01]  /*26070*/  FMUL.FTZ R40, R133.reuse, R92 ;  /* 0x0000005c85287220 */ /* 0x040fe20000410000 */
[--C-:B------:R-:W-:Y:S01]  /*26080*/  FFMA.FTZ R106, R54, R132, -R151.reuse ;  /* 0x00000084366a7223 */ /* 0x100fe20000010897 */
[C---:B------:R-:W-:Y:S01]  /*26090*/  HMMA.16816.F32.BF16 R32, R128.reuse, R38, R32 ;  /* 0x000000268020723c */ /* 0x040fe20000041820 */
[----:B------:R-:W-:Y:S04]  /*260a0*/  LDSM.16.MT88.4 R92, [R224+0xc800] ;  /* 0x00c80000e05c783b */ /* 0x000fe80000004200 */
[----:B------:R-:W-:Y:S01]  /*260b0*/  MUFU.EX2 R105, R105 ;  /* 0x0000006900697308 */ /* 0x000fe20000000800 */
[C---:B------:R-:W-:Y:S01]  /*260c0*/  FMUL.FTZ R36, R133.reuse, R96 ;  /* 0x0000006085247220 */ /* 0x040fe20000410000 */
[----:B------:R-:W-:Y:S01]  /*260d0*/  FMUL.FTZ R37, R133, R97 ;  /* 0x0000006185257220 */ /* 0x000fe20000410000 */
[C---:B------:R-:W-:Y:S03]  /*260e0*/  FMUL.FTZ R38, R135.reuse, R98 ;  /* 0x0000006287267220 */ /* 0x040fe60000410000 */
[C---:B------:R-:W-:Y:S02]  /*260f0*/  FMUL.FTZ R39, R135.reuse, R99 ;  /* 0x0000006387277220 */ /* 0x040fe40000410000 */
[----:B------:R-:W-:Y:S01]  /*26100*/  LDSM.16.MT88.4 R96, [R225+0xd000] ;  /* 0x00d00000e160783b */ /* 0x000fe20000004200 */
[----:B------:R-:W-:Y:S01]  /*26110*/  FMUL.FTZ R54, R135, R82 ;  /* 0x0000005287367220 */ /* 0x000fe20000410000 */
[----:B------:R-:W2:Y:S01]  /*26120*/  MUFU.EX2 R104, R104 ;  /* 0x0000006800687308 */ /* 0x000ea20000000800 */
[-CC-:B------:R-:W-:Y:S01]  /*26130*/  FFMA.FTZ R144, R144, R132.reuse, -R142.reuse ;  /* 0x0000008490907223 */ /* 0x180fe2000001088e */
[-CC-:B------:R-:W-:Y:S01]  /*26140*/  FFMA.FTZ R143, R143, R132.reuse, -R142.reuse ;  /* 0x000000848f8f7223 */ /* 0x180fe2000001088e */
[C---:B------:R-:W-:Y:S03]  /*26150*/  HMMA.16816.F32.BF16 R36, R128.reuse, R48, R36 ;  /* 0x000000308024723c */ /* 0x040fe60000041824 */
[----:B------:R-:W3:Y:S01]  /*26160*/  LDSM.16.MT88.4 R80, [R227+0xc800] ;  /* 0x00c80000e350783b */ /* 0x000ee20000004200 */
[----:B------:R-:W-:Y:S03]  /*26170*/  FFMA.FTZ R139, R139, R132, -R142 ;  /* 0x000000848b8b7223 */ /* 0x000fe6000001088e */
[----:B------:R-:W-:Y:S01]  /*26180*/  MUFU.EX2 R107, R107 ;  /* 0x0000006b006b7308 */ /* 0x000fe20000000800 */
[C---:B------:R-:W-:Y:S03]  /*26190*/  HMMA.16816.F32.BF16 R40, R128.reuse, R50, R40 ;  /* 0x000000328028723c */ /* 0x040fe60000041828 */
[----:B------:R-:W-:Y:S03]  /*261a0*/  FMUL.FTZ R48, R133, R84 ;  /* 0x0000005485307220 */ /* 0x000fe60000410000 */
[C---:B------:R-:W-:Y:S03]  /*261b0*/  HMMA.16816.F32.BF16 R44, R128.reuse, R56, R44 ;  /* 0x00000038802c723c */ /* 0x040fe6000004182c */
[----:B------:R-:W4:Y:S02]  /*261c0*/  MUFU.EX2 R106, R106 ;  /* 0x0000006a006a7308 */ /* 0x000f240000000800 */
[C---:B------:R-:W-:Y:S01]  /*261d0*/  FMUL.FTZ R50, R135.reuse, R86 ;  /* 0x0000005687327220 */ /* 0x040fe20000410000 */
[----:B------:R-:W-:Y:S01]  /*261e0*/  FMUL.FTZ R51, R135, R87 ;  /* 0x0000005787337220 */ /* 0x000fe20000410000 */
[C---:B------:R-:W-:Y:S01]  /*261f0*/  FMUL.FTZ R49, R133.reuse, R85 ;  /* 0x0000005585317220 */ /* 0x040fe20000410000 */
[C---:B------:R-:W-:Y:S01]  /*26200*/  FMUL.FTZ R56, R133.reuse, R76 ;  /* 0x0000004c85387220 */ /* 0x040fe20000410000 */
[----:B------:R-:W5:Y:S04]  /*26210*/  LDSM.16.MT88.4 R84, [R225+0xc800] ;  /* 0x00c80000e154783b */ /* 0x000f680000004200 */
[----:B------:R-:W-:Y:S01]  /*26220*/  MUFU.EX2 R115, R115 ;  /* 0x0000007300737308 */ /* 0x000fe20000000800 */
[----:B------:R-:W-:Y:S01]  /*26230*/  FMUL.FTZ R57, R133, R77 ;  /* 0x0000004d85397220 */ /* 0x000fe20000410000 */
[C---:B------:R-:W-:Y:S01]  /*26240*/  FFMA.FTZ R154, R135.reuse, R252, R154 ;  /* 0x000000fc879a7223 */ /* 0x040fe2000001009a */
[-C--:B------:R-:W-:Y:S01]  /*26250*/  FFMA.FTZ R151, R134, R132.reuse, -R151 ;  /* 0x0000008486977223 */ /* 0x080fe20000010897 */
[C---:B------:R-:W-:Y:S03]  /*26260*/  HMMA.16816.F32.BF16 R48, R128.reuse, R58, R48 ;  /* 0x0000003a8030723c */ /* 0x040fe60000041830 */
[----:B------:R-:W-:Y:S03]  /*26270*/  FFMA.FTZ R142, R138, R132, -R142 ;  /* 0x000000848a8e7223 */ /* 0x000fe6000001088e */
[----:B------:R-:W5:Y:S01]  /*26280*/  MUFU.EX2 R112, R112 ;  /* 0x0000007000707308 */ /* 0x000f620000000800 */
[----:B------:R-:W-:Y:S01]  /*26290*/  FADD.FTZ R154, R152, R154 ;  /* 0x0000009a989a7221 */ /* 0x000fe20000010000 */
[C---:B------:R-:W-:Y:S03]  /*262a0*/  HMMA.16816.F32.BF16 R52, R128.reuse, R64, R52 ;  /* 0x000000408034723c */ /* 0x040fe60000041834 */
[C---:B------:R-:W-:Y:S01]  /*262b0*/  FMUL.FTZ R58, R135.reuse, R78 ;  /* 0x0000004e873a7220 */ /* 0x040fe20000410000 */
[----:B------:R-:W-:Y:S03]  /*262c0*/  FMUL.FTZ R59, R135, R79 ;  /* 0x0000004f873b7220 */ /* 0x000fe60000410000 */
[----:B------:R-:W-:Y:S01]  /*262d0*/  FMUL.FTZ R64, R133, R68 ;  /* 0x0000004485407220 */ /* 0x000fe20000410000 */
[----:B------:R-:W5:Y:S01]  /*262e0*/  LDSM.16.MT88.4 R76, [R227+0x10800] ;  /* 0x01080000e34c783b */ /* 0x000f620000004200 */
[----:B------:R-:W5:Y:S02]  /*262f0*/  MUFU.EX2 R121, R121 ;  /* 0x0000007900797308 */ /* 0x000f640000000800 */
[----:B------:R-:W-:Y:S01]  /*26300*/  F2FP.BF16.F32.PACK_AB R68, R109, R108 ;  /* 0x0000006c6d44723e */ /* 0x000fe200000010ff */
[----:B------:R-:W-:Y:S01]  /*26310*/  FMUL.FTZ R65, R133, R69 ;  /* 0x0000004585417220 */ /* 0x000fe20000410000 */
[C---:B------:R-:W-:Y:S03]  /*26320*/  HMMA.16816.F32.BF16 R56, R128.reuse, R66, R56 ;  /* 0x000000428038723c */ /* 0x040fe60000041838 */
[----:B--2---:R-:W-:Y:S03]  /*26330*/  F2FP.BF16.F32.PACK_AB R69, R104, R105 ;  /* 0x000000696845723e */ /* 0x004fe600000010ff */
[----:B------:R-:W-:Y:S01]  /*26340*/  MUFU.EX2 R175, R175 ;  /* 0x000000af00af7308 */ /* 0x000fe20000000800 */
[----:B------:R-:W-:Y:S01]  /*26350*/  FADD.FTZ R154, R147, R154 ;  /* 0x0000009a939a7221 */ /* 0x000fe20000010000 */
[C---:B-1----:R-:W-:Y:S03]  /*26360*/  HMMA.16816.F32.BF16 R60, R128.reuse, R88, R60 ;  /* 0x00000058803c723c */ /* 0x042fe6000004183c */
[C---:B------:R-:W-:Y:S01]  /*26370*/  FMUL.FTZ R66, R135.reuse, R70 ;  /* 0x0000004687427220 */ /* 0x040fe20000410000 */
[----:B------:R-:W-:Y:S01]  /*26380*/  FMUL.FTZ R67, R135, R71 ;  /* 0x0000004787437220 */ /* 0x000fe20000410000 */
[----:B----4-:R-:W-:Y:S03]  /*26390*/  F2FP.BF16.F32.PACK_AB R71, R106, R107 ;  /* 0x0000006b6a47723e */ /* 0x010fe600000010ff */
[----:B------:R-:W-:Y:S03]  /*263a0*/  MUFU.EX2 R173, R173 ;  /* 0x000000ad00ad7308 */ /* 0x000fe60000000800 */
[----:B------:R-:W-:Y:S01]  /*263b0*/  F2FP.BF16.F32.PACK_AB R70, R111, R110 ;  /* 0x0000006e6f46723e */ /* 0x000fe200000010ff */
[----:B------:R-:W-:Y:S01]  /*263c0*/  FADD.FTZ R154, R145, R154 ;  /* 0x0000009a919a7221 */ /* 0x000fe20000010000 */
[----:B------:R-:W-:Y:S01]  /*263d0*/  HMMA.16816.F32.BF16 R64, R128, R90, R64 ;  /* 0x0000005a8040723c */ /* 0x000fe20000041840 */
[----:B------:R-:W-:Y:S04]  /*263e0*/  LDSM.16.MT88.4 R88, [R223+0x10800] ;  /* 0x01080000df58783b */ /* 0x000fe80000004200 */
[----:B------:R-:W-:Y:S01]  /*263f0*/  MUFU.EX2 R174, R174 ;  /* 0x000000ae00ae7308 */ /* 0x000fe20000000800 */
[----:B------:R-:W-:Y:S01]  /*26400*/  FADD.FTZ R154, R105, R154 ;  /* 0x0000009a699a7221 */ /* 0x000fe20000010000 */
[----:B------:R-:W-:Y:S01]  /*26410*/  FADD.FTZ R148, R123, R148 ;  /* 0x000000947b947221 */ /* 0x000fe20000010000 */
[C---:B---3--:R-:W-:Y:S01]  /*26420*/  HMMA.16816.F32.BF16 R4, R68.reuse, R80, R4 ;  /* 0x000000504404723c */ /* 0x048fe20000041804 */
[----:B------:R-:W-:Y:S06]  /*26430*/  LDSM.16.MT88.4 R108, [R224+0xf800] ;  /* 0x00f80000e06c783b */ /* 0x000fec0000004200 */
[----:B------:R-:W1:Y:S01]  /*26440*/  MUFU.EX2 R178, R178 ;  /* 0x000000b200b27308 */ /* 0x000e620000000800 */
[C---:B------:R-:W-:Y:S01]  /*26450*/  HMMA.16816.F32.BF16 R8, R68.reuse, R82, R8 ;  /* 0x000000524408723c */ /* 0x040fe20000041808 */
[----:B------:R-:W2:Y:S05]  /*26460*/  LDSM.16.MT88.4 R80, [R225+0x10800] ;  /* 0x01080000e150783b */ /* 0x000eaa0000004200 */
[C---:B-----5:R-:W-:Y:S03]  /*26470*/  HMMA.16816.F32.BF16 R12, R68.reuse, R84, R12 ;  /* 0x00000054440c723c */ /* 0x060fe6000004180c */
[----:B------:R-:W3:Y:S02]  /*26480*/  MUFU.EX2 R176, R176 ;  /* 0x000000b000b07308 */ /* 0x000ee40000000800 */
[----:B------:R-:W-:Y:S01]  /*26490*/  FADD.FTZ R104, R104, R154 ;  /* 0x0000009a68687221 */ /* 0x000fe20000010000 */
[C---:B------:R-:W-:Y:S01]  /*264a0*/  HMMA.16816.F32.BF16 R16, R68.reuse, R86, R16 ;  /* 0x000000564410723c */ /* 0x040fe20000041810 */
[----:B------:R-:W4:Y:S06]  /*264b0*/  LDSM.16.MT88.4 R84, [R224+0x10800] ;  /* 0x01080000e054783b */ /* 0x000f2c0000004200 */
[----:B------:R-:W-:Y:S01]  /*264c0*/  MUFU.EX2 R177, R177 ;  /* 0x000000b100b17308 */ /* 0x000fe20000000800 */
[----:B------:R-:W-:Y:S01]  /*264d0*/  FADD.FTZ R104, R107, R104 ;  /* 0x000000686b687221 */ /* 0x000fe20000010000 */
[C---:B------:R-:W-:Y:S08]  /*264e0*/  HMMA.16816.F32.BF16 R20, R68.reuse, R92, R20 ;  /* 0x0000005c4414723c */ /* 0x040ff00000041814 */
[----:B------:R-:W5:Y:S01]  /*264f0*/  MUFU.EX2 R179, R179 ;  /* 0x000000b300b37308 */ /* 0x000f620000000800 */
[C---:B------:R-:W-:Y:S01]  /*26500*/  HMMA.16816.F32.BF16 R24, R68.reuse, R94, R24 ;  /* 0x0000005e4418723c */ /* 0x040fe20000041818 */
[----:B------:R-:W1:Y:S02]  /*26510*/  LDSM.16.MT88.4 R92, [R227+0xd000] ;  /* 0x00d00000e35c783b */ /* 0x000e640000004200 */
[----:B------:R-:W-:Y:S03]  /*26520*/  FADD.FTZ R104, R106, R104 ;  /* 0x000000686a687221 */ /* 0x000fe60000010000 */
[C---:B------:R-:W-:Y:S03]  /*26530*/  HMMA.16816.F32.BF16 R28, R68.reuse, R72, R28 ;  /* 0x00000048441c723c */ /* 0x040fe6000004181c */
[----:B------:R-:W5:Y:S02]  /*26540*/  MUFU.EX2 R184, R184 ;  /* 0x000000b800b87308 */ /* 0x000f640000000800 */
[----:B------:R-:W-:Y:S01]  /*26550*/  FADD.FTZ R104, R114, R104 ;  /* 0x0000006872687221 */ /* 0x000fe20000010000 */
[C---:B------:R-:W-:Y:S07]  /*26560*/  HMMA.16816.F32.BF16 R32, R68.reuse, R74, R32 ;  /* 0x0000004a4420723c */ /* 0x040fee0000041820 */
[----:B------:R-:W5:Y:S01]  /*26570*/  MUFU.EX2 R182, R182 ;  /* 0x000000b600b67308 */ /* 0x000f620000000800 */
[----:B------:R-:W-:Y:S01]  /*26580*/  F2FP.BF16.F32.PACK_AB R73, R113, R114 ;  /* 0x000000727149723e */ /* 0x000fe200000010ff */
[C---:B------:R-:W-:Y:S03]  /*26590*/  HMMA.16816.F32.BF16 R36, R68.reuse, R76, R36 ;  /* 0x0000004c4424723c */ /* 0x040fe60000041824 */
[----:B------:R-:W-:Y:S03]  /*265a0*/  F2FP.BF16.F32.PACK_AB R75, R112, R115 ;  /* 0x00000073704b723e */ /* 0x000fe600000010ff */
[C---:B------:R-:W-:Y:S01]  /*265b0*/  HMMA.16816.F32.BF16 R40, R68.reuse, R78, R40 ;  /* 0x0000004e4428723c */ /* 0x040fe20000041828 */
[----:B------:R-:W3:Y:S01]  /*265c0*/  LDSM.16.MT88.4 R76, [R224+0xd000] ;  /* 0x00d00000e04c783b */ /* 0x000ee20000004200 */
[----:B------:R-:W-:Y:S03]  /*265d0*/  MUFU.EX2 R183, R183 ;  /* 0x000000b700b77308 */ /* 0x000fe60000000800 */
[C---:B------:R-:W-:Y:S01]  /*265e0*/  F2FP.BF16.F32.PACK_AB R72, R122.reuse, R123 ;  /* 0x0000007b7a48723e */ /* 0x040fe200000010ff */
[C---:B--2---:R-:W-:Y:S06]  /*265f0*/  HMMA.16816.F32.BF16 R44, R68.reuse, R80, R44 ;  /* 0x00000050442c723c */ /* 0x044fec000004182c */
[----:B------:R-:W2:Y:S01]  /*26600*/  MUFU.EX2 R185, R185 ;  /* 0x000000b900b97308 */ /* 0x000ea20000000800 */
[C---:B------:R-:W-:Y:S01]  /*26610*/  F2FP.BF16.F32.PACK_AB R74, R121.reuse, R120 ;  /* 0x00000078794a723e */ /* 0x040fe200000010ff */
[C---:B------:R-:W-:Y:S01]  /*26620*/  HMMA.16816.F32.BF16 R48, R68.reuse, R82, R48 ;  /* 0x000000524430723c */ /* 0x040fe20000041830 */
[----:B------:R-:W5:Y:S02]  /*26630*/  LDSM.16.MT88.4 R80, [R223+0xd000] ;  /* 0x00d00000df50783b */ /* 0x000f640000004200 */
[----:B------:R-:W-:Y:S03]  /*26640*/  FADD.FTZ R122, R122, R148 ;  /* 0x000000947a7a7221 */ /* 0x000fe60000010000 */
[C---:B----4-:R-:W-:Y:S02]  /*26650*/  HMMA.16816.F32.BF16 R52, R68.reuse, R84, R52 ;  /* 0x000000544434723c */ /* 0x050fe40000041834 */
[----:B------:R-:W-:Y:S03]  /*26660*/  MUFU.EX2 R187, R187 ;  /* 0x000000bb00bb7308 */ /* 0x000fe60000000800 */
[----:B------:R-:W-:Y:S01]  /*26670*/  FADD.FTZ R122, R120, R122 ;  /* 0x0000007a787a7221 */ /* 0x000fe20000010000 */
[C---:B------:R-:W-:Y:S01]  /*26680*/  HMMA.16816.F32.BF16 R56, R68.reuse, R86, R56 ;  /* 0x000000564438723c */ /* 0x040fe20000041838 */
[----:B------:R-:W-:Y:S05]  /*26690*/  LDSM.16.MT88.4 R84, [R225+0x11000] ;  /* 0x01100000e154783b */ /* 0x000fea0000004200 */
[----:B------:R-:W4:Y:S01]  /*266a0*/  MUFU.EX2 R186, R186 ;  /* 0x000000ba00ba7308 */ /* 0x000f220000000800 */
[----:B------:R-:W-:Y:S01]  /*266b0*/  FADD.FTZ R122, R121, R122 ;  /* 0x0000007a797a7221 */ /* 0x000fe20000010000 */
[C---:B------:R-:W-:Y:S08]  /*266c0*/  HMMA.16816.F32.BF16 R60, R68.reuse, R88, R60 ;  /* 0x00000058443c723c */ /* 0x040ff0000004183c */
[----:B------:R-:W-:Y:S01]  /*266d0*/  MUFU.EX2 R181, R181 ;  /* 0x000000b500b57308 */ /* 0x000fe20000000800 */
[----:B------:R-:W-:Y:S01]  /*266e0*/  HMMA.16816.F32.BF16 R64, R68, R90, R64 ;  /* 0x0000005a4440723c */ /* 0x000fe20000041840 */
[----:B------:R-:W2:Y:S02]  /*266f0*/  LDSM.16.MT88.4 R68, [R227+0x11000] ;  /* 0x01100000e344783b */ /* 0x000ea40000004200 */
[----:B------:R-:W-:Y:S03]  /*26700*/  FADD.FTZ R104, R113, R104 ;  /* 0x0000006871687221 */ /* 0x000fe60000010000 */
[C---:B-1----:R-:W-:Y:S03]  /*26710*/  HMMA.16816.F32.BF16 R4, R72.reuse, R92, R4 ;  /* 0x0000005c4804723c */ /* 0x042fe60000041804 */
[----:B------:R-:W1:Y:S01]  /*26720*/  MUFU.EX2 R180, R180 ;  /* 0x000000b400b47308 */ /* 0x000e620000000800 */
[----:B------:R-:W4:Y:S01]  /*26730*/  LDSM.16.MT88.4 R88, [R224+0x11000] ;  /* 0x01100000e058783b */ /* 0x000f220000004200 */
[----:B------:R-:W-:Y:S01]  /*26740*/  FADD.FTZ R122, R178, R122 ;  /* 0x0000007ab27a7221 */ /* 0x000fe20000010000 */
[C---:B------:R-:W-:Y:S07]  /*26750*/  HMMA.16816.F32.BF16 R8, R72.reuse, R94, R8 ;  /* 0x0000005e4808723c */ /* 0x040fee0000041808 */
[----:B------:R-:W-:Y:S01]  /*26760*/  MUFU.EX2 R163, R163 ;  /* 0x000000a300a37308 */ /* 0x000fe20000000800 */
[----:B------:R-:W1:Y:S01]  /*26770*/  LDSM.16.MT88.4 R92, [R223+0x11000] ;  /* 0x01100000df5c783b */ /* 0x000e620000004200 */
[C---:B------:R-:W-:Y:S08]  /*26780*/  HMMA.16816.F32.BF16 R12, R72.reuse, R96, R12 ;  /* 0x00000060480c723c */ /* 0x040ff0000004180c */
[----:B------:R-:W-:Y:S01]  /*26790*/  MUFU.EX2 R162, R162 ;  /* 0x000000a200a27308 */ /* 0x000fe20000000800 */
[C---:B------:R-:W-:Y:S01]  /*267a0*/  HMMA.16816.F32.BF16 R16, R72.reuse, R98, R16 ;  /* 0x000000624810723c */ /* 0x040fe20000041810 */
[----:B------:R-:W-:Y:S02]  /*267b0*/  LDSM.16.MT88.4 R96, [R225+0xe000] ;  /* 0x00e00000e160783b */ /* 0x000fe40000004200 */
[----:B------:R-:W-:Y:S03]  /*267c0*/  FADD.FTZ R115, R115, R104 ;  /* 0x0000006873737221 */ /* 0x000fe60000010000 */
[C---:B---3--:R-:W-:Y:S03]  /*267d0*/  HMMA.16816.F32.BF16 R20, R72.reuse, R76, R20 ;  /* 0x0000004c4814723c */ /* 0x048fe60000041814 */
[----:B------:R-:W-:Y:S02]  /*267e0*/  MUFU.EX2 R161, R161 ;  /* 0x000000a100a17308 */ /* 0x000fe40000000800 */
[----:B------:R-:W-:Y:S01]  /*267f0*/  FADD.FTZ R115, R112, R115 ;  /* 0x0000007370737221 */ /* 0x000fe20000010000 */
[C---:B------:R-:W-:Y:S01]  /*26800*/  HMMA.16816.F32.BF16 R24, R72.reuse, R78, R24 ;  /* 0x0000004e4818723c */ /* 0x040fe20000041818 */
[----:B------:R-:W3:Y:S06]  /*26810*/  LDSM.16.MT88.4 R76, [R227+0xd800] ;  /* 0x00d80000e34c783b */ /* 0x000eec0000004200 */
[----:B------:R-:W-:Y:S01]  /*26820*/  MUFU.EX2 R160, R160 ;  /* 0x000000a000a07308 */ /* 0x000fe20000000800 */
[----:B------:R-:W-:Y:S01]  /*26830*/  FADD.FTZ R115, R170, R115 ;  /* 0x00000073aa737221 */ /* 0x000fe20000010000 */
[C---:B-----5:R-:W-:Y:S08]  /*26840*/  HMMA.16816.F32.BF16 R28, R72.reuse, R80, R28 ;  /* 0x00000050481c723c */ /* 0x060ff0000004181c */
[----:B------:R-:W-:Y:S01]  /*26850*/  MUFU.EX2 R159, R159 ;  /* 0x0000009f009f7308 */ /* 0x000fe20000000800 */
[C---:B------:R-:W-:Y:S01]  /*26860*/  HMMA.16816.F32.BF16 R32, R72.reuse, R82, R32 ;  /* 0x000000524820723c */ /* 0x040fe20000041820 */
[----:B------:R-:W5:Y:S05]  /*26870*/  LDSM.16.MT88.4 R80, [R225+0xd800] ;  /* 0x00d80000e150783b */ /* 0x000f6a0000004200 */
[C---:B--2---:R-:W-:Y:S03]  /*26880*/  HMMA.16816.F32.BF16 R36, R72.reuse, R68, R36 ;  /* 0x000000444824723c */ /* 0x044fe60000041824 */
[----:B------:R-:W-:Y:S03]  /*26890*/  MUFU.EX2 R158, R158 ;  /* 0x0000009e009e7308 */ /* 0x000fe60000000800 */
[C---:B------:R-:W-:Y:S07]  /*268a0*/  HMMA.16816.F32.BF16 R40, R72.reuse, R70, R40 ;  /* 0x000000464828723c */ /* 0x040fee0000041828 */
[----:B------:R-:W-:Y:S01]  /*268b0*/  MUFU.EX2 R157, R157 ;  /* 0x0000009d009d7308 */ /* 0x000fe20000000800 */
[----:B------:R-:W-:Y:S01]  /*268c0*/  F2FP.BF16.F32.PACK_AB R69, R175, R170 ;  /* 0x000000aaaf45723e */ /* 0x000fe200000010ff */
[C---:B------:R-:W-:Y:S03]  /*268d0*/  HMMA.16816.F32.BF16 R44, R72.reuse, R84, R44 ;  /* 0x00000054482c723c */ /* 0x040fe6000004182c */
[----:B------:R-:W-:Y:S03]  /*268e0*/  F2FP.BF16.F32.PACK_AB R71, R174, R173 ;  /* 0x000000adae47723e */ /* 0x000fe600000010ff */
[C---:B------:R-:W-:Y:S01]  /*268f0*/  HMMA.16816.F32.BF16 R48, R72.reuse, R86, R48 ;  /* 0x000000564830723c */ /* 0x040fe20000041830 */
[----:B------:R-:W2:Y:S01]  /*26900*/  LDSM.16.MT88.4 R84, [R224+0xd800] ;  /* 0x00d80000e054783b */ /* 0x000ea20000004200 */
[----:B------:R-:W-:Y:S03]  /*26910*/  MUFU.EX2 R156, R156 ;  /* 0x0000009c009c7308 */ /* 0x000fe60000000800 */
[C---:B------:R-:W-:Y:S01]  /*26920*/  F2FP.BF16.F32.PACK_AB R68, R176.reuse, R178 ;  /* 0x000000b2b044723e */ /* 0x040fe200000010ff */
[C---:B----4-:R-:W-:Y:S06]  /*26930*/  HMMA.16816.F32.BF16 R52, R72.reuse, R88, R52 ;  /* 0x000000584834723c */ /* 0x050fec0000041834 */
[----:B------:R-:W-:Y:S01]  /*26940*/  MUFU.EX2 R172, R172 ;  /* 0x000000ac00ac7308 */ /* 0x000fe20000000800 */
[----:B------:R-:W-:Y:S01]  /*26950*/  F2FP.BF16.F32.PACK_AB R70, R179, R177 ;  /* 0x000000b1b346723e */ /* 0x000fe200000010ff */
[C---:B------:R-:W-:Y:S01]  /*26960*/  HMMA.16816.F32.BF16 R56, R72.reuse, R90, R56 ;  /* 0x0000005a4838723c */ /* 0x040fe20000041838 */
[----:B------:R-:W-:Y:S02]  /*26970*/  LDSM.16.MT88.4 R88, [R225+0x11800] ;  /* 0x01180000e158783b */ /* 0x000fe40000004200 */
[----:B------:R-:W-:Y:S03]  /*26980*/  FADD.FTZ R176, R176, R122 ;  /* 0x0000007ab0b07221 */ /* 0x000fe60000010000 */
[C---:B-1----:R-:W-:Y:S02]  /*26990*/  HMMA.16816.F32.BF16 R60, R72.reuse, R92, R60 ;  /* 0x0000005c483c723c */ /* 0x042fe4000004183c */
[----:B------:R-:W-:Y:S03]  /*269a0*/  MUFU.EX2 R171, R171 ;  /* 0x000000ab00ab7308 */ /* 0x000fe60000000800 */
[----:B------:R-:W-:Y:S01]  /*269b0*/  FADD.FTZ R175, R175, R115 ;  /* 0x00000073afaf7221 */ /* 0x000fe20000010000 */
[----:B------:R-:W-:Y:S01]  /*269c0*/  HMMA.16816.F32.BF16 R64, R72, R94, R64 ;  /* 0x0000005e4840723c */ /* 0x000fe20000041840 */
[----:B------:R-:W1:Y:S05]  /*269d0*/  LDSM.16.MT88.4 R72, [R223+0xd800] ;  /* 0x00d80000df48783b */ /* 0x000e6a0000004200 */
[----:B------:R-:W-:Y:S01]  /*269e0*/  MUFU.EX2 R169, R169 ;  /* 0x000000a900a97308 */ /* 0x000fe20000000800 */
[----:B------:R-:W-:Y:S01]  /*269f0*/  FADD.FTZ R175, R173, R175 ;  /* 0x000000afadaf7221 */ /* 0x000fe20000010000 */
[C---:B---3--:R-:W-:Y:S01]  /*26a00*/  HMMA.16816.F32.BF16 R4, R68.reuse, R76, R4 ;  /* 0x0000004c4404723c */ /* 0x048fe20000041804 */
[----:B------:R-:W-:Y:S07]  /*26a10*/  LDSM.16.MT88.4 R92, [R223+0x11800] ;  /* 0x01180000df5c783b */ /* 0x000fee0000004200 */
[----:B------:R-:W-:Y:S01]  /*26a20*/  MUFU.EX2 R168, R168 ;  /* 0x000000a800a87308 */ /* 0x000fe20000000800 */
[C---:B------:R-:W-:Y:S01]  /*26a30*/  HMMA.16816.F32.BF16 R8, R68.reuse, R78, R8 ;  /* 0x0000004e4408723c */ /* 0x040fe20000041808 */
[----:B------:R-:W3:Y:S05]  /*26a40*/  LDSM.16.MT88.4 R76, [R227+0x11800] ;  /* 0x01180000e34c783b */ /* 0x000eea0000004200 */
[C---:B-----5:R-:W-:Y:S03]  /*26a50*/  HMMA.16816.F32.BF16 R12, R68.reuse, R80, R12 ;  /* 0x00000050440c723c */ /* 0x060fe6000004180c */
[----:B------:R-:W-:Y:S02]  /*26a60*/  MUFU.EX2 R167, R167 ;  /* 0x000000a700a77308 */ /* 0x000fe40000000800 */
[----:B------:R-:W-:Y:S01]  /*26a70*/  FADD.FTZ R176, R177, R176 ;  /* 0x000000b0b1b07221 */ /* 0x000fe20000010000 */
[C---:B------:R-:W-:Y:S01]  /*26a80*/  HMMA.16816.F32.BF16 R16, R68.reuse, R82, R16 ;  /* 0x000000524410723c */ /* 0x040fe20000041810 */
[----:B------:R-:W4:Y:S06]  /*26a90*/  LDSM.16.MT88.4 R80, [R224+0x11800] ;  /* 0x01180000e050783b */ /* 0x000f2c0000004200 */
[----:B------:R-:W-:Y:S01]  /*26aa0*/  MUFU.EX2 R166, R166 ;  /* 0x000000a600a67308 */ /* 0x000fe20000000800 */
[----:B------:R-:W-:Y:S01]  /*26ab0*/  FADD.FTZ R175, R174, R175 ;  /* 0x000000afaeaf7221 */ /* 0x000fe20000010000 */
[C---:B--2---:R-:W-:Y:S08]  /*26ac0*/  HMMA.16816.F32.BF16 R20, R68.reuse, R84, R20 ;  /* 0x000000544414723c */ /* 0x044ff00000041814 */
[----:B------:R-:W-:Y:S01]  /*26ad0*/  MUFU.EX2 R165, R165 ;  /* 0x000000a500a57308 */ /* 0x000fe20000000800 */
[C---:B------:R-:W-:Y:S01]  /*26ae0*/  HMMA.16816.F32.BF16 R24, R68.reuse, R86, R24 ;  /* 0x000000564418723c */ /* 0x040fe20000041818 */
[----:B------:R-:W2:Y:S02]  /*26af0*/  LDSM.16.MT88.4 R84, [R227+0xe000] ;  /* 0x00e00000e354783b */ /* 0x000ea40000004200 */
[----:B------:R-:W-:Y:S03]  /*26b00*/  FADD.FTZ R176, R179, R176 ;  /* 0x000000b0b3b07221 */ /* 0x000fe60000010000 */
[C---:B-1----:R-:W-:Y:S03]  /*26b10*/  HMMA.16816.F32.BF16 R28, R68.reuse, R72, R28 ;  /* 0x00000048441c723c */ /* 0x042fe6000004181c */
[----:B------:R-:W-:Y:S02]  /*26b20*/  MUFU.EX2 R164, R164 ;  /* 0x000000a400a47308 */ /* 0x000fe40000000800 */
[----:B------:R-:W-:Y:S01]  /*26b30*/  FADD.FTZ R175, R184, R175 ;  /* 0x000000afb8af7221 */ /* 0x000fe20000010000 */
[C---:B------:R-:W-:Y:S07]  /*26b40*/  HMMA.16816.F32.BF16 R32, R68.reuse, R74, R32 ;  /* 0x0000004a4420723c */ /* 0x040fee0000041820 */
[----:B------:R-:W-:Y:S01]  /*26b50*/  MUFU.EX2 R155, R155 ;  /* 0x0000009b009b7308 */ /* 0x000fe20000000800 */
[C---:B------:R-:W-:Y:S03]  /*26b60*/  F2FP.BF16.F32.PACK_AB R73, R182.reuse, R184 ;  /* 0x000000b8b649723e */ /* 0x040fe600000010ff */
[----:B------:R-:W-:Y:S01]  /*26b70*/  FADD.FTZ R175, R182, R175 ;  /* 0x000000afb6af7221 */ /* 0x000fe20000010000 */
[----:B------:R-:W-:Y:S01]  /*26b80*/  F2FP.BF16.F32.PACK_AB R75, R185, R183 ;  /* 0x000000b7b94b723e */ /* 0x000fe200000010ff */
[C---:B---3--:R-:W-:Y:S04]  /*26b90*/  HMMA.16816.F32.BF16 R36, R68.reuse, R76, R36 ;  /* 0x0000004c4424723c */ /* 0x048fe80000041824 */
[----:B------:R-:W1:Y:S01]  /*26ba0*/  MUFU.EX2 R150, R150 ;  /* 0x0000009600967308 */ /* 0x000e620000000800 */
[----:B------:R-:W-:Y:S01]  /*26bb0*/  F2FP.BF16.F32.PACK_AB R72, R186, R187 ;  /* 0x000000bbba48723e */ /* 0x000fe200000010ff */
[----:B------:R-:W-:Y:S01]  /*26bc0*/  FADD.FTZ R187, R187, R176 ;  /* 0x000000b0bbbb7221 */ /* 0x000fe20000010000 */
[----:B------:R-:W-:Y:S01]  /*26bd0*/  F2FP.BF16.F32.PACK_AB R74, R180, R181 ;  /* 0x000000b5b44a723e */ /* 0x000fe200000010ff */
[C---:B------:R-:W-:Y:S01]  /*26be0*/  HMMA.16816.F32.BF16 R40, R68.reuse, R78, R40 ;  /* 0x0000004e4428723c */ /* 0x040fe20000041828 */
[----:B------:R-:W3:Y:S05]  /*26bf0*/  LDSM.16.MT88.4 R76, [R223+0xe000] ;  /* 0x00e00000df4c783b */ /* 0x000eea0000004200 */
[----:B------:R-:W-:Y:S01]  /*26c00*/  MUFU.EX2 R136, R136 ;  /* 0x0000008800887308 */ /* 0x000fe20000000800 */
[----:B------:R-:W-:Y:S01]  /*26c10*/  FADD.FTZ R187, R186, R187 ;  /* 0x000000bbbabb7221 */ /* 0x000fe20000010000 */
[C---:B------:R-:W-:Y:S03]  /*26c20*/  HMMA.16816.F32.BF16 R44, R68.reuse, R88, R44 ;  /* 0x00000058442c723c */ /* 0x040fe6000004182c */
[----:B------:R-:W-:Y:S03]  /*26c30*/  FADD.FTZ R175, R183, R175 ;  /* 0x000000afb7af7221 */ /* 0x000fe60000010000 */
[C---:B------:R-:W-:Y:S01]  /*26c40*/  HMMA.16816.F32.BF16 R48, R68.reuse, R90, R48 ;  /* 0x0000005a4430723c */ /* 0x040fe20000041830 */
[----:B------:R-:W-:Y:S01]  /*26c50*/  LDSM.16.MT88.4 R88, [R223+0x12000] ;  /* 0x01200000df58783b */ /* 0x000fe20000004200 */
[----:B------:R-:W5:Y:S03]  /*26c60*/  MUFU.EX2 R151, R151 ;  /* 0x0000009700977308 */ /* 0x000f660000000800 */
[----:B-1----:R-:W-:Y:S01]  /*26c70*/  F2FP.BF16.F32.PACK_AB R133, R150, R155 ;  /* 0x0000009b9685723e */ /* 0x002fe200000010ff */
[C---:B----4-:R-:W-:Y:S06]  /*26c80*/  HMMA.16816.F32.BF16 R52, R68.reuse, R80, R52 ;  /* 0x000000504434723c */ /* 0x050fec0000041834 */
[----:B------:R-:W-:Y:S01]  /*26c90*/  MUFU.EX2 R144, R144 ;  /* 0x0000009000907308 */ /* 0x000fe20000000800 */
[----:B------:R-:W-:Y:S01]  /*26ca0*/  FADD.FTZ R187, R181, R187 ;  /* 0x000000bbb5bb7221 */ /* 0x000fe20000010000 */
[C---:B------:R-:W-:Y:S01]  /*26cb0*/  HMMA.16816.F32.BF16 R56, R68.reuse, R82, R56 ;  /* 0x000000524438723c */ /* 0x040fe20000041838 */
[----:B------:R-:W-:Y:S02]  /*26cc0*/  LDSM.16.MT88.4 R80, [R225+0x12000] ;  /* 0x01200000e150783b */ /* 0x000fe40000004200 */
[----:B------:R-:W-:Y:S03]  /*26cd0*/  FADD.FTZ R175, R185, R175 ;  /* 0x000000afb9af7221 */ /* 0x000fe60000010000 */
[C---:B------:R-:W-:Y:S02]  /*26ce0*/  HMMA.16816.F32.BF16 R60, R68.reuse, R92, R60 ;  /* 0x0000005c443c723c */ /* 0x040fe4000004183c */
[----:B------:R-:W1:Y:S03]  /*26cf0*/  MUFU.EX2 R143, R143 ;  /* 0x0000008f008f7308 */ /* 0x000e660000000800 */
[----:B-----5:R-:W-:Y:S01]  /*26d00*/  F2FP.BF16.F32.PACK_AB R135, R151, R136 ;  /* 0x000000889787723e */ /* 0x020fe200000010ff */
[----:B------:R-:W-:Y:S01]  /*26d10*/  HMMA.16816.F32.BF16 R64, R68, R94, R64 ;  /* 0x0000005e4440723c */ /* 0x000fe20000041840 */
[----:B------:R-:W4:Y:S05]  /*26d20*/  LDSM.16.MT88.4 R68, [R227+0x12000] ;  /* 0x01200000e344783b */ /* 0x000f2a0000004200 */
[----:B------:R-:W-:Y:S01]  /*26d30*/  MUFU.EX2 R139, R139 ;  /* 0x0000008b008b7308 */ /* 0x000fe20000000800 */
[----:B------:R-:W-:Y:S01]  /*26d40*/  FADD.FTZ R187, R180, R187 ;  /* 0x000000bbb4bb7221 */ /* 0x000fe20000010000 */
[C---:B--2---:R-:W-:Y:S01]  /*26d50*/  HMMA.16816.F32.BF16 R4, R72.reuse, R84, R4 ;  /* 0x000000544804723c */ /* 0x044fe20000041804 */
[----:B------:R-:W-:Y:S07]  /*26d60*/  LDSM.16.MT88.4 R92, [R225+0xe800] ;  /* 0x00e80000e15c783b */ /* 0x000fee0000004200 */
[----:B------:R-:W2:Y:S01]  /*26d70*/  MUFU.EX2 R142, R142 ;  /* 0x0000008e008e7308 */ /* 0x000ea20000000800 */
[C---:B------:R-:W-:Y:S01]  /*26d80*/  HMMA.16816.F32.BF16 R8, R72.reuse, R86, R8 ;  /* 0x000000564808723c */ /* 0x040fe20000041808 */
[----:B------:R-:W5:Y:S05]  /*26d90*/  LDSM.16.MT88.4 R84, [R224+0x12000] ;  /* 0x01200000e054783b */ /* 0x000f6a0000004200 */
[C---:B------:R-:W-:Y:S05]  /*26da0*/  HMMA.16816.F32.BF16 R12, R72.reuse, R96, R12 ;  /* 0x00000060480c723c */ /* 0x040fea000004180c */
[----:B-1----:R-:W-:Y:S01]  /*26db0*/  F2FP.BF16.F32.PACK_AB R132, R143, R144 ;  /* 0x000000908f84723e */ /* 0x002fe200000010ff */
[C---:B------:R-:W-:Y:S01]  /*26dc0*/  HMMA.16816.F32.BF16 R16, R72.reuse, R98, R16 ;  /* 0x000000624810723c */ /* 0x040fe20000041810 */
[----:B------:R-:W-:Y:S04]  /*26dd0*/  LDSM.16.MT88.4 R96, [R224+0xe800] ;  /* 0x00e80000e060783b */ /* 0x000fe80000004200 */
[----:B--2---:R-:W-:Y:S01]  /*26de0*/  F2FP.BF16.F32.PACK_AB R134, R142, R139 ;  /* 0x0000008b8e86723e */ /* 0x004fe200000010ff */
        /* <DEDUP_REMOVED lines=8> */
[----:B------:R-:W1:Y:S04]  /*26e70*/  LDSM.16.MT88.4 R76, [R227+0xe800] ;  /* 0x00e80000e34c783b */ /* 0x000e680000004200 */
        /* <DEDUP_REMOVED lines=56> */
[----:B------:R-:W-:Y:S01]  /*27200*/  HMMA.16816.F32.BF16 R64, R68, R86, R64 ;  /* 0x000000564440723c */ /* 0x000fe20000041840 */
[----:B------:R-:W4:Y:S04]  /*27210*/  LDSM.16.MT88.4 R84, [R227+0x13000] ;  /* 0x01300000e354783b */ /* 0x000f280000004200 */
[----:B------:R-:W-:Y:S01]  /*27220*/  FADD.FTZ R252, R151, R175 ;  /* 0x000000af97fc7221 */ /* 0x000fe20000010000 */
[----:B------:R-:W-:Y:S01]  /*27230*/  FADD.FTZ R251, R142, R187 ;  /* 0x000000bb8efb7221 */ /* 0x000fe20000010000 */
[----:B------:R-:W-:Y:S04]  /*27240*/  F2FP.BF16.F32.PACK_AB R69, R162, R163 ;  /* 0x000000a3a245723e */ /* 0x000fe800000010ff */
[----:B------:R-:W-:Y:S02]  /*27250*/  F2FP.BF16.F32.PACK_AB R71, R160, R161 ;  /* 0x000000a1a047723e */ /* 0x000fe400000010ff */
[----:B------:R-:W-:Y:S02]  /*27260*/  F2FP.BF16.F32.PACK_AB R68, R158, R159 ;  /* 0x0000009f9e44723e */ /* 0x000fe400000010ff */
[----:B------:R-:W-:Y:S07]  /*27270*/  F2FP.BF16.F32.PACK_AB R70, R156, R157 ;  /* 0x0000009d9c46723e */ /* 0x000fee00000010ff */
[C---:B--2---:R-:W-:Y:S06]  /*27280*/  HMMA.16816.F32.BF16 R4, R68.reuse, R80, R4 ;  /* 0x000000504404723c */ /* 0x044fec0000041804 */
[C---:B------:R-:W-:Y:S01]  /*27290*/  HMMA.16816.F32.BF16 R8, R68.reuse, R82, R8 ;  /* 0x000000524408723c */ /* 0x040fe20000041808 */
[----:B------:R-:W2:Y:S05]  /*272a0*/  LDSM.16.MT88.4 R80, [R225+0x13000] ;  /* 0x01300000e150783b */ /* 0x000eaa0000004200 */
[C---:B------:R-:W-:Y:S06]  /*272b0*/  HMMA.16816.F32.BF16 R12, R68.reuse, R88, R12 ;  /* 0x00000058440c723c */ /* 0x040fec000004180c */
[C---:B------:R-:W-:Y:S06]  /*272c0*/  HMMA.16816.F32.BF16 R16, R68.reuse, R90, R16 ;  /* 0x0000005a4410723c */ /* 0x040fec0000041810 */
        /* <DEDUP_REMOVED lines=8> */
[----:B------:R-:W4:Y:S05]  /*27350*/  LDSM.16.MT88.4 R84, [R225+0x13800] ;  /* 0x01380000e154783b */ /* 0x000f2a0000004200 */
[C---:B--2---:R-:W-:Y:S06]  /*27360*/  HMMA.16816.F32.BF16 R44, R68.reuse, R80, R44 ;  /* 0x00000050442c723c */ /* 0x044fec000004182c */
[C---:B------:R-:W-:Y:S06]  /*27370*/  HMMA.16816.F32.BF16 R48, R68.reuse, R82, R48 ;  /* 0x000000524430723c */ /* 0x040fec0000041830 */
[C---:B---3--:R-:W-:Y:S06]  /*27380*/  HMMA.16816.F32.BF16 R52, R68.reuse, R72, R52 ;  /* 0x000000484434723c */ /* 0x048fec0000041834 */
[C---:B------:R-:W-:Y:S06]  /*27390*/  HMMA.16816.F32.BF16 R56, R68.reuse, R74, R56 ;  /* 0x0000004a4438723c */ /* 0x040fec0000041838 */
[C---:B-1----:R-:W-:Y:S06]  /*273a0*/  HMMA.16816.F32.BF16 R60, R68.reuse, R76, R60 ;  /* 0x0000004c443c723c */ /* 0x042fec000004183c */
[----:B------:R-:W-:Y:S01]  /*273b0*/  HMMA.16816.F32.BF16 R64, R68, R78, R64 ;  /* 0x0000004e4440723c */ /* 0x000fe20000041840 */
[----:B------:R-:W1:Y:S05]  /*273c0*/  LDSM.16.MT88.4 R76, [R224+0x13800] ;  /* 0x01380000e04c783b */ /* 0x000e6a0000004200 */
[C---:B------:R-:W-:Y:S03]  /*273d0*/  HMMA.16816.F32.BF16 R128, R132.reuse, R124, R4 ;  /* 0x0000007c8480723c */ /* 0x040fe60000041804 */
[----:B------:R-:W2:Y:S03]  /*273e0*/  LDSM.16.MT88.4 R68, [R223+0x13800] ;  /* 0x01380000df44783b */ /* 0x000ea60000004200 */
        /* <DEDUP_REMOVED lines=18> */
[----:B------:R-:W-:Y:S11]  /*27510*/  @P0 BRA `(.L_x_4788) ;  /* 0xffffffa000440947 */ /* 0x000ff6000383ffff */
.L_x_4779:
        /* <DEDUP_REMOVED lines=24> */
.L_x_4810:
        /* <DEDUP_REMOVED lines=146> */
[----:B------:R-:W1:Y:S01]  /*27fc0*/  @P4 MUFU.LG2 R25, R11 ;  /* 0x0000000b00194308 */ /* 0x000e620000000c00 */
[----:B------:R-:W-:-:S07]  /*27fd0*/  LEA.HI R15, R15, R14, RZ, 0x4 ;  /* 0x0000000e0f0f7211 */ /* 0x000fce00078f20ff */
[----:B------:R1:W1:Y:S01]  /*27fe0*/  @P3 MUFU.LG2 R24, R10 ;  /* 0x0000000a00183308 */ /* 0x0002620000000c00 */
[----:B------:R-:W-:Y:S01]  /*27ff0*/  LOP3.LUT R17, R17, 0xffffffe0, RZ, 0xc0, !PT ;  /* 0xffffffe011117812 */ /* 0x000fe200078ec0ff */
[----:B---3--:R3:W5:Y:S01]  /*28000*/  LD.E.64 R80, desc[UR10][R6.64+0x78] ;  /* 0x0000780a06507980 */ /* 0x008762000c101b00 */
[----:B----4-:R-:W-:-:S03]  /*28010*/  SHF.L.U32 R21, R4, 0x6, RZ ;  /* 0x0000000604157819 */ /* 0x010fc600000006ff */
[----:B------:R3:W5:Y:S01]  /*28020*/  LD.E R12, desc[UR10][R6.64+0xcc] ;  /* 0x0000cc0a060c7980 */ /* 0x000762000c101900 */
[----:B-1----:R-:W-:Y:S02]  /*28030*/  LOP3.LUT R10, R15, 0xfffffff0, RZ, 0xc0, !PT ;  /* 0xfffffff00f0a7812 */ /* 0x002fe400078ec0ff */
[----:B------:R-:W-:-:S04]  /*28040*/  SHF.R.S32.HI R15, RZ, 0x1f, R16 ;  /* 0x0000001fff0f7819 */ /* 0x000fc80000011410 */
[----:B------:R-:W-:Y:S01]  /*28050*/  LEA.HI R15, R15, R16, RZ, 0x2 ;  /* 0x000000100f0f7211 */ /* 0x000fe200078f10ff */
[----:B------:R-:W-:Y:S01]  /*28060*/  @P4 FMUL.FTZ R25, R25, 0.69314718246459960938 ;  /* 0x3f31721819194820 */ /* 0x000fe20000410000 */
[----:B------:R-:W-:Y:S02]  /*28070*/  IADD3 R10, -R10, R14, RZ ;  /* 0x0000000e0a0a7210 */ /* 0x000fe40007ffe1ff */
[----:B------:R-:W-:Y:S02]  /*28080*/  LOP3.LUT R15, R15, 0xffffffc, RZ, 0xc0, !PT ;  /* 0x0ffffffc0f0f7812 */ /* 0x000fe400078ec0ff */
[----:B------:R-:W-:Y:S01]  /*28090*/  MOV R11, 0xff800000 ;  /* 0xff800000000b7802 */ /* 0x000fe20000000f00 */
[----:B-----5:R-:W-:Y:S01]  /*280a0*/  @P4 FFMA.FTZ R11, R5, R3, R25 ;  /* 0x00000003050b4223 */ /* 0x020fe20000010019 */
[----:B------:R-:W-:Y:S02]  /*280b0*/  LEA.HI R23, R10, R10, RZ, 0x1 ;  /* 0x0000000a0a177211 */ /* 0x000fe400078f08ff */
[----:B------:R-:W-:-:S02]  /*280c0*/  IADD3 R17, -R17, R14, RZ ;  /* 0x0000000e11117210 */ /* 0x000fc40007ffe1ff */
[----:B------:R-:W-:Y:S02]  /*280d0*/  IADD3 R3, R16, -R15, RZ ;  /* 0x8000000f10037210 */ /* 0x000fe40007ffe0ff */
        /* <DEDUP_REMOVED lines=8> */
[----:B------:R-:W-:Y:S02]  /*28160*/  LOP3.LUT R21, R22, R21, RZ, 0x3c, !PT ;  /* 0x0000001516157212 */ /* 0x000fe400078e3cff */
[----:B------:R-:W-:Y:S01]  /*28170*/  MOV R13, 0xff800000 ;  /* 0xff800000000d7802 */ /* 0x000fe20000000f00 */
[----:B------:R-:W-:Y:S01]  /*28180*/  @P3 FFMA.FTZ R13, R5, R2, R24 ;  /* 0x00000002050d3223 */ /* 0x000fe20000010018 */
[----:B------:R-:W-:Y:S02]  /*28190*/  LEA R2, R23, R21, 0x2 ;  /* 0x0000001517027211 */ /* 0x000fe400078e10ff */
        /* <DEDUP_REMOVED lines=19> */
[----:B------:R-:W-:Y:S01]  /*282d0*/  LEA R3, R3, R0, 0x4 ;  /* 0x0000000003037211 */ /* 0x000fe200078e20ff */
[----:B------:R-:W-:-:S04]  /*282e0*/  IMAD R18, R18, UR8, R245 ;  /* 0x0000000812127c24 */ /* 0x000fc8000f8e02f5 */
[----:B--2---:R-:W-:Y:S02]  /*282f0*/  IMAD R18, R18, R20, R244 ;  /* 0x0000001412127224 */ /* 0x004fe400078e02f4 */
[----:B------:R3:W2:Y:S02]  /*28300*/  LDS.128 R20, [R2+0x7000] ;  /* 0x0070000002147984 */ /* 0x0006a40000000c00 */
[----:B------:R-:W-:Y:S02]  /*28310*/  IMAD R5, R19, R18, R5 ;  /* 0x0000001213057224 */ /* 0x000fe400078e0205 */
[----:B------:R3:W1:Y:S01]  /*28320*/  LDS.128 R16, [R2+0x7800] ;  /* 0x0078000002107984 */ /* 0x0006620000000c00 */
[----:B----4-:R-:W-:Y:S05]  /*28330*/  @P0 BRA `(.L_x_4791) ;  /* 0x00000000003c0947 */ /* 0x010fea0003800000 */
[----:B------:R-:W-:Y:S02]  /*28340*/  IMAD R0, R242, -0x40, R243 ;  /* 0xffffffc0f2007824 */ /* 0x000fe400078e02f3 */
[----:B---3--:R-:W-:-:S03]  /*28350*/  VIADD R2, R3, 0x8 ;  /* 0x0000000803027836 */ /* 0x008fc60000000000 */
        /* <DEDUP_REMOVED lines=13> */
.L_x_4791:
[----:B------:R-:W-:Y:S05]  /*28430*/  BSYNC B0 ;  /* 0x0000000000007941 */ /* 0x000fea0003800000 */
.L_x_4790:
[----:B------:R-:W-:Y:S01]  /*28440*/  IMAD.SHL.U32 R10, R10, 0x4, RZ ;  /* 0x000000040a0a7824 */ /* 0x000fe200078e00ff */
[----:B------:R-:W-:Y:S02]  /*28450*/  R2UR UR4, R8 ;  /* 0x00000000080472ca */ /* 0x000fe400000e0000 */
[----:B------:R-:W-:Y:S02]  /*28460*/  R2UR UR5, R9 ;  /* 0x00000000090572ca */ /* 0x000fe400000e0000 */
[--C-:B----4-:R-:W-:Y:S01]  /*28470*/  SHF.R.S32.HI R11, RZ, 0x1f, R10.reuse ;  /* 0x0000001fff0b7819 */ /* 0x110fe2000001140a */
[----:B------:R-:W-:Y:S02]  /*28480*/  IMAD R12, R5, R12, RZ ;  /* 0x0000000c050c7224 */ /* 0x000fe400078e02ff */
[----:B-----5:R-:W-:-:S04]  /*28490*/  IMAD.WIDE R14, R4, 0x80, R10 ;  /* 0x00000080040e7825 */ /* 0x020fc800078e020a */
[----:B------:R-:W-:Y:S02]  /*284a0*/  IMAD R242, R242, -0x40, R243 ;  /* 0xffffffc0f2f27824 */ /* 0x000fe400078e02f3 */
[----:B------:R-:W-:Y:S01]  /*284b0*/  VIADD R3, R4, 0x8 ;  /* 0x0000000804037836 */ /* 0x000fe20000000000 */
[----:B------:R-:W-:Y:S01]  /*284c0*/  IADD3 R5, P2, R14, R12, RZ ;  /* 0x0000000c0e057210 */ /* 0x000fe20007f5e0ff */
[C---:B------:R-:W-:Y:S01]  /*284d0*/  VIADD R0, R4.reuse, 0x18 ;  /* 0x0000001804007836 */ /* 0x040fe20000000000 */
[----:B---3--:R3:W5:Y:S01]  /*284e0*/  LD.E R6, desc[UR4][R6.64+0xc0] ;  /* 0x0000c00406067980 */ /* 0x008762000c101900 */
[----:B------:R-:W-:Y:S01]  /*284f0*/  VIADD R2, R4, 0x10 ;  /* 0x0000001004027836 */ /* 0x000fe20000000000 */
[----:B------:R-:W-:Y:S01]  /*28500*/  ISETP.GE.AND P0, PT, R3, R242, PT ;  /* 0x000000f20300720c */ /* 0x000fe20003f06270 */
[----:B------:R-:W-:Y:S01]  /*28510*/  BSSY B0, `(.L_x_4792) ;  /* 0x000001b000007945 */ /* 0x000fe20003800000 */
[----:B------:R-:W-:Y:S02]  /*28520*/  LEA.HI.X.SX32 R3, R12, R15, 0x1, P2 ;  /* 0x0000000f0c037211 */ /* 0x000fe400010f0eff */
[----:B------:R-:W-:-:S02]  /*28530*/  LEA R12, P2, R5, R80, 0x2 ;  /* 0x00000050050c7211 */ /* 0x000fc400078410ff */
[-C--:B------:R-:W-:Y:S01]  /*28540*/  ISETP.GE.AND P6, PT, R0, R242.reuse, PT ;  /* 0x000000f20000720c */ /* 0x080fe20003fc6270 */
        /* <DEDUP_REMOVED lines=23> */
.L_x_4793:
[----:B------:R-:W-:Y:S05]  /*286c0*/  BSYNC B0 ;  /* 0x0000000000007941 */ /* 0x000fea0003800000 */
.L_x_4792:
        /* <DEDUP_REMOVED lines=11> */
.L_x_4795:
[----:B------:R-:W-:Y:S05]  /*28780*/  BSYNC B0 ;  /* 0x0000000000007941 */ /* 0x000fea0003800000 */
.L_x_4794:
        /* <DEDUP_REMOVED lines=10> */
.L_x_4797:
[----:B------:R-:W-:Y:S05]  /*28830*/  BSYNC B0 ;  /* 0x0000000000007941 */ /* 0x000fea0003800000 */
.L_x_4796:
        /* <DEDUP_REMOVED lines=10> */
.L_x_4799:
[----:B------:R-:W-:Y:S05]  /*288e0*/  BSYNC B0 ;  /* 0x0000000000007941 */ /* 0x000fea0003800000 */
.L_x_4798:
        /* <DEDUP_REMOVED lines=10> */
.L_x_4801:
[----:B------:R-:W-:Y:S05]  /*28990*/  BSYNC B0 ;  /* 0x0000000000007941 */ /* 0x000fea0003800000 */
.L_x_4800:
        /* <DEDUP_REMOVED lines=10> */
.L_x_4803:
[----:B------:R-:W-:Y:S05]  /*28a40*/  BSYNC B0 ;  /* 0x0000000000007941 */ /* 0x000fea0003800000 */
.L_x_4802:
        /* <DEDUP_REMOVED lines=10> */
.L_x_4805:
[----:B------:R-:W-:Y:S05]  /*28af0*/  BSYNC B0 ;  /* 0x0000000000007941 */ /* 0x000fea0003800000 */
.L_x_4804:
[----:B------:R-:W-:Y:S02]  /*28b00*/  MOV R2, R241 ;  /* 0x000000f100027202 */ /* 0x000fe40000000f00 */
[----:B------:R-:W-:-:S04]  /*28b10*/  MOV R3, 0x0 ;  /* 0x0000000000037802 */ /* 0x000fc80000000f00 */
[----:B-12345:R-:W-:Y:S05]  /*28b20*/  @P2 RET.REL.NODEC R2 `(_ZN5flash24flash_fwd_splitkv_kernelI23Flash_fwd_kernel_traitsILi128ELi64ELi128ELi4ELb0ELb0EN7cutlass10bfloat16_tE19Flash_kernel_traitsILi128ELi64ELi128ELi4ES3_EELb1ELb0ELb1ELb0ELb0ELb1ELb1ELb1EEEvNS_16Flash_fwd_paramsE) ;  /* 0xfffffd7402342950 */ /* 0x03efea0003c3ffff */
[-C--:B------:R-:W-:Y:S01]  /*28b30*/  ISETP.GE.AND P1, PT, R10, R6.reuse, PT ;  /* 0x000000060a00720c */ /* 0x080fe20003f26270 */
[----:B------:R-:W-:Y:S01]  /*28b40*/  IMAD.MOV.U32 R2, RZ, RZ, R241 ;  /* 0x000000ffff027224 */ /* 0x000fe200078e00f1 */
[----:B------:R-:W-:Y:S01]  /*28b50*/  ISETP.GE.AND P0, PT, R0, R6, PT ;  /* 0x000000060000720c */ /* 0x000fe20003f06270 */
[----:B------:R-:W-:-:S10]  /*28b60*/  IMAD.MOV.U32 R3, RZ, RZ, 0x0 ;  /* 0x00000000ff037424 */ /* 0x000fd400078e00ff */
[----:B------:R-:W-:Y:S02]  /*28b70*/  @!P1 R2UR UR4, R8 ;  /* 0x00000000080492ca */ /* 0x000fe400000e0000 */
[----:B------:R-:W-:-:S13]  /*28b80*/  @!P1 R2UR UR5, R9 ;  /* 0x00000000090592ca */ /* 0x000fda00000e0000 */
[----:B------:R1:W-:Y:S02]  /*28b90*/  @!P1 ST.E.128 desc[UR4][R12.64+0x7000], R48 ;  /* 0x007000300c009985 */ /* 0x0003e4000c101d04 */
[----:B-1----:R-:W-:Y:S05]  /*28ba0*/  @P0 RET.REL.NODEC R2 `(_ZN5flash24flash_fwd_splitkv_kernelI23Flash_fwd_kernel_traitsILi128ELi64ELi128ELi4ELb0ELb0EN7cutlass10bfloat16_tE19Flash_kernel_traitsILi128ELi64ELi128ELi4ES3_EELb1ELb0ELb1ELb0ELb0ELb1ELb1ELb1EEEvNS_16Flash_fwd_paramsE) ;  /* 0xfffffd7402140950 */ /* 0x002fea0003c3ffff */
[----:B------:R-:W-:Y:S01]  /*28bb0*/  R2UR UR4, R8 ;  /* 0x00000000080472ca */ /* 0x000fe200000e0000 */
[----:B------:R-:W-:Y:S01]  /*28bc0*/  IMAD.MOV.U32 R2, RZ, RZ, R241 ;  /* 0x000000ffff027224 */ /* 0x000fe200078e00f1 */
[----:B------:R-:W-:Y:S01]  /*28bd0*/  R2UR UR5, R9 ;  /* 0x00000000090572ca */ /* 0x000fe200000e0000 */
[----:B------:R-:W-:-:S12]  /*28be0*/  IMAD.MOV.U32 R3, RZ, RZ, 0x0 ;  /* 0x00000000ff037424 */ /* 0x000fd800078e00ff */
[----:B------:R1:W-:Y:S02]  /*28bf0*/  ST.E.128 desc[UR4][R12.64+0x7100], R16 ;  /* 0x007100100c007985 */ /* 0x0003e4000c101d04 */
[----:B-1----:R-:W-:Y:S05]  /*28c00*/  RET.REL.NODEC R2 `(_ZN5flash24flash_fwd_splitkv_kernelI23Flash_fwd_kernel_traitsILi128ELi64ELi128ELi4ELb0ELb0EN7cutlass10bfloat16_tE19Flash_kernel_traitsILi128ELi64ELi128ELi4ES3_EELb1ELb0ELb1ELb0ELb0ELb1ELb1ELb1EEEvNS_16Flash_fwd_paramsE) ;  /* 0xfffffd7002fc7950 */ /* 0x002fea0003c3ffff */
.L_x_4789:
[----:B------:R-:W-:Y:S01]  /*28c10*/  MOV R10, 0x1f ;  /* 0x0000001f000a7802 */ /* 0x000fe20000000f00 */
[----:B------:R-:W-:Y:S01]  /*28c20*/  IMAD.MOV.U32 R11, RZ, RZ, 0x2 ;  /* 0x00000002ff0b7424 */ /* 0x000fe200078e00ff */
[----:B------:R-:W-:Y:S01]  /*28c30*/  MOV R13, R251 ;  /* 0x000000fb000d7202 */ /* 0x000fe20000000f00 */
[----:B------:R-:W-:-:S07]  /*28c40*/  IMAD.MOV.U32 R12, RZ, RZ, -0x1 ;  /* 0xffffffffff0c7424 */ /* 0x000fce00078e00ff */
[----:B-1---5:R-:W-:Y:S05]  /*28c50*/  WARPSYNC.COLLECTIVE R12, `(.L_x_4806) ;  /* 0x000000000c087348 */ /* 0x022fea0003c00000 */
[----:B------:R2:W3:Y:S02]  /*28c60*/  SHFL.BFLY P0, R10, R13, R11, R10 ;  /* 0x0c00000b0d0a7389 */ /* 0x0004e4000000000a */
[----:B-123-5:R-:W-:Y:S01]  /*28c70*/  ENDCOLLECTIVE ;  /* 0x000000000000791b */ /* 0x02efe20003800000 */
.L_x_4806:
        /* <DEDUP_REMOVED lines=8> */
.L_x_4807:
[----:B------:R-:W-:Y:S01]  /*28d00*/  MOV R14, R10 ;  /* 0x0000000a000e7202 */ /* 0x000fe20000000f00 */
[----:B------:R-:W-:Y:S01]  /*28d10*/  IMAD.MOV.U32 R13, RZ, RZ, R252 ;  /* 0x000000ffff0d7224 */ /* 0x000fe200078e00fc */
[----:B------:R-:W-:Y:S02]  /*28d20*/  MOV R10, 0x1f ;  /* 0x0000001f000a7802 */ /* 0x000fe40000000f00 */
[----:B------:R-:W-:-:S07]  /*28d30*/  MOV R11, 0x2 ;  /* 0x00000002000b7802 */ /* 0x000fce0000000f00 */
[----:B------:R-:W-:Y:S05]  /*28d40*/  WARPSYNC.COLLECTIVE R12, `(.L_x_4808) ;  /* 0x000000000c087348 */ /* 0x000fea0003c00000 */
[----:B------:R1:W2:Y:S02]  /*28d50*/  SHFL.BFLY P0, R10, R13, R11, R10 ;  /* 0x0c00000b0d0a7389 */ /* 0x0002a4000000000a */
[----:B-12---:R-:W-:Y:S01]  /*28d60*/  ENDCOLLECTIVE ;  /* 0x000000000000791b */ /* 0x006fe20003800000 */
.L_x_4808:
[----:B------:R-:W-:Y:S01]  /*28d70*/  FADD.FTZ R252, R10, R252 ;  /* 0x000000fc0afc7221 */ /* 0x000fe20000010000 */
[----:B------:R-:W-:Y:S02]  /*28d80*/  MOV R10, 0x1f ;  /* 0x0000001f000a7802 */ /* 0x000fe40000000f00 */
[----:B------:R-:W-:Y:S01]  /*28d90*/  MOV R11, 0x1 ;  /* 0x00000001000b7802 */ /* 0x000fe20000000f00 */
[----:B------:R-:W-:-:S07]  /*28da0*/  IMAD.MOV.U32 R13, RZ, RZ, R252 ;  /* 0x000000ffff0d7224 */ /* 0x000fce00078e00fc */
[----:B------:R-:W-:Y:S05]  /*28db0*/  WARPSYNC.COLLECTIVE R12, `(.L_x_4809) ;  /* 0x000000000c087348 */ /* 0x000fea0003c00000 */
[----:B------:R1:W2:Y:S02]  /*28dc0*/  SHFL.BFLY P0, R10, R13, R11, R10 ;  /* 0x0c00000b0d0a7389 */ /* 0x0002a4000000000a */
[----:B-12---:R-:W-:Y:S01]  /*28dd0*/  ENDCOLLECTIVE ;  /* 0x000000000000791b */ /* 0x006fe20003800000 */
.L_x_4809:
[----:B------:R-:W-:Y:S01]  /*28de0*/  FADD.FTZ R11, R251, R14 ;  /* 0x0000000efb0b7221 */ /* 0x000fe20000010000 */
[----:B------:R-:W-:Y:S06]  /*28df0*/  BRA `(.L_x_4810) ;  /* 0xffffffe800287947 */ /* 0x000fec000383ffff */
.L_x_4811:
        /* <DEDUP_REMOVED lines=16> */
.L_x_8443:


//--------------------- .text._ZN5flash32flash_fwd_splitkv_combine_kernelI23Flash_fwd_kernel_traitsILi128ELi64ELi64ELi4ELb0ELb0EN7cutlass10bfloat16_tE19Flash_kernel_traitsILi128ELi64ELi64ELi4ES3_EELi4ELi7ELb0EEEvNS_16Flash_fwd_paramsE --------------------------
	.section	.text._ZN5flash32flash_fwd_splitkv_combine_kernelI23Flash_fwd_kernel_traitsILi128ELi64ELi64ELi4ELb0ELb0EN7cutlass10bfloat16_tE19Flash_kernel_traitsILi128ELi64ELi64ELi4ES3_EELi4ELi7ELb0EEEvNS_16Flash_fwd_paramsE,"ax",@progbits
	.align	128
        .global         _ZN5flash32flash_fwd_splitkv_combine_kernelI23Flash_fwd_kernel_traitsILi128ELi64ELi64ELi4ELb0ELb0EN7cutlass10bfloat16_tE19Flash_kernel_traitsILi128ELi64ELi64ELi4ES3_EELi4ELi7ELb0EEEvNS_16Flash_fwd_paramsE
        .type           _ZN5flash32flash_fwd_splitkv_combine_kernelI23Flash_fwd_kernel_traitsILi128ELi64ELi64ELi4ELb0ELb0EN7cutlass10bfloat16_tE19Flash_kernel_traitsILi128ELi64ELi64ELi4ES3_EELi4ELi7ELb0EEEvNS_16Flash_fwd_paramsE,@function
        .size           _ZN5flash32flash_fwd_splitkv_combine_kernelI23Flash_fwd_kernel_traitsILi128ELi64ELi64ELi4ELb0ELb0EN7cutlass10bfloat16_tE19Flash_kernel_traitsILi128ELi64ELi64ELi4ES3_EELi4ELi7ELb0EEEvNS_16Flash_fwd_paramsE,(.L_x_8444 - _ZN5flash32flash_fwd_splitkv_combine_kernelI23Flash_fwd_kernel_traitsILi128ELi64ELi64ELi4ELb0ELb0EN7cutlass10bfloat16_tE19Flash_kernel_traitsILi128ELi64ELi64ELi4ES3_EELi4ELi7ELb0EEEvNS_16Flash_fwd_paramsE)
        .other          _ZN5flash32flash_fwd_splitkv_combine_kernelI23Flash_fwd_kernel_traitsILi128ELi64ELi64ELi4ELb0ELb0EN7cutlass10bfloat16_tE19Flash_kernel_traitsILi128ELi64ELi64ELi4ES3_EELi4ELi7ELb0EEEvNS_16Flash_fwd_paramsE,@"STO_CUDA_ENTRY STV_DEFAULT"
_ZN5flash32flash_fwd_splitkv_combine_kernelI23Flash_fwd_kernel_traitsILi128ELi64ELi64ELi4ELb0ELb0EN7cutlass10bfloat16_tE19Flash_kernel_traitsILi128ELi64ELi64ELi4ES3_EELi4ELi7ELb0EEEvNS_16Flash_fwd_paramsE:
.text._ZN5flash32flash_fwd_splitkv_combine_kernelI23Flash_fwd_kernel_traitsILi128ELi64ELi64ELi4ELb0ELb0EN7cutlass10bfloat16_tE19Flash_kernel_traitsILi128ELi64ELi64ELi4ES3_EELi4ELi7ELb0EEEvNS_16Flash_fwd_paramsE:
        /* <DEDUP_REMOVED lines=23> */
[----:B------:R-:W-:Y:S05]  /*0170*/  CALL.REL.NOINC `($__internal_14_$__cuda_sm20_div_s64) ;  /* 0x0000004400e47944 */ /* 0x000fea0003c00000 */
[----:B------:R-:W-:Y:S05]  /*0180*/  BRA `(.L_x_4813) ;  /* 0x00000000004c7947 */ /* 0x000fea0003800000 */
.L_x_4812:
        /* <DEDUP_REMOVED lines=19> */
.L_x_4813:
        /* <DEDUP_REMOVED lines=12> */
[----:B------:R-:W-:Y:S05]  /*0380*/  CALL.REL.NOINC `($__internal_14_$__cuda_sm20_div_s64) ;  /* 0x0000004400607944 */ /* 0x000fea0003c00000 */
[----:B------:R-:W-:Y:S02]  /*0390*/  MOV R6, R20 ;  /* 0x0000001400067202 */ /* 0x000fe40000000f00 */
[----:B------:R-:W-:Y:S01]  /*03a0*/  MOV R7, R21 ;  /* 0x0000001500077202 */ /* 0x000fe20000000f00 */
[----:B------:R-:W-:Y:S05]  /*03b0*/  BRA `(.L_x_4816) ;  /* 0x00000000004c7947 */ /* 0x000fea0003800000 */
.L_x_4815:
        /* <DEDUP_REMOVED lines=19> */
.L_x_4816:
[----:B------:R-:W-:Y:S05]  /*04f0*/  BSYNC B0 ;  /* 0x0000000000007941 */ /* 0x000fea0003800000 */
.L_x_4814:
        /* <DEDUP_REMOVED lines=53> */
[----:B------:R-:W-:Y:S02]  /*0850*/  MOV R32, R20 ;  /* 0x0000001400207202 */ /* 0x000fe40000000f00 */
[----:B------:R-:W-:Y:S01]  /*0860*/  MOV R33, R21 ;  /* 0x0000001500217202 */ /* 0x000fe20000000f00 */
[----:B------:R-:W-:Y:S05]  /*0870*/  BRA `(.L_x_4819) ;  /* 0x00000000004c7947 */ /* 0x000fea0003800000 */
.L_x_4818:
        /* <DEDUP_REMOVED lines=19> */
.L_x_4819:
[----:B------:R-:W-:Y:S05]  /*09b0*/  BSYNC B0 ;  /* 0x0000000000007941 */ /* 0x000fea0003800000 */
.L_x_4817:
        /* <DEDUP_REMOVED lines=105> */
.L_x_4821:
        /* <DEDUP_REMOVED lines=19> */
.L_x_4822:
[----:B------:R-:W-:Y:S05]  /*1180*/  BSYNC B0 ;  /* 0x0000000000007941 */ /* 0x000fea0003800000 */
.L_x_4820:
        /* <DEDUP_REMOVED lines=113> */
[----:B------:R-:W-:Y:S05]  /*18a0*/  CALL.REL.NOINC `($__internal_14_$__cuda_sm20_div_s64) ;  /* 0x0000003000187944 */ /* 0x000fea0003c00000 */
[----:B------:R-:W-:Y:S02]  /*18b0*/  MOV R40, R20 ;  /* 0x0000001400287202 */ /* 0x000fe40000000f00 */
[----:B------:R-:W-:Y:S01]  /*18c0*/  MOV R41, R21 ;  /* 0x0000001500297202 */ /* 0x000fe20000000f00 */
[----:B------:R-:W-:Y:S05]  /*18d0*/  BRA `(.L_x_4825) ;  /* 0x00000000004c7947 */ /* 0x000fea0003800000 */
.L_x_4824:
        /* <DEDUP_REMOVED lines=19> */
.L_x_4825:
[----:B------:R-:W-:Y:S05]  /*1a10*/  BSYNC B0 ;  /* 0x0000000000007941 */ /* 0x000fea0003800000 */
.L_x_4823:
        /* <DEDUP_REMOVED lines=171> */
[----:B------:R-:W-:Y:S05]  /*24d0*/  CALL.REL.NOINC `($__internal_14_$__cuda_sm20_div_s64) ;  /* 0x00000024000c7944 */ /* 0x000fea0003c00000 */
        /* <DEDUP_REMOVED lines=9> */
.L_x_4830:
        /* <DEDUP_REMOVED lines=22> */
.L_x_4831:
[----:B------:R-:W-:Y:S05]  /*26d0*/  BSYNC B0 ;  /* 0x0000000000007941 */ /* 0x000fea0003800000 */
.L_x_4829:
        /* <DEDUP_REMOVED lines=19> */
.L_x_4833:
        /* <DEDUP_REMOVED lines=22> */
.L_x_4834:
[----:B------:R-:W-:Y:S05]  /*2970*/  BSYNC B0 ;  /* 0x0000000000007941 */ /* 0x000fea0003800000 */
.L_x_4832:
        /* <DEDUP_REMOVED lines=11> */
[----:B------:R-:W-:Y:S05]  /*2a30*/  CALL.REL.NOINC `($__internal_14_$__cuda_sm20_div_s64) ;  /* 0x0000001c00b47944 */ /* 0x000fea0003c00000 */
[----:B------:R-:W-:-:S04]  /*2a40*/  IADD3 R19, P0, RZ, -R20, RZ ;  /* 0x80000014ff137210 */ /* 0x000fc80007f1e0ff */
[----:B------:R-:W-:Y:S01]  /*2a50*/  IADD3.X R18, RZ, ~R21, RZ, P0, !PT ;  /* 0x80000015ff127210 */ /* 0x000fe200007fe4ff */
[----:B------:R-:W-:-:S04]  /*2a60*/  IMAD.WIDE.U32 R42, R5, R19, R42 ;  /* 0x00000013052a7225 */ /* 0x000fc800078e002a */
[----:B------:R-:W-:-:S04]  /*2a70*/  IMAD R18, R18, R5, RZ ;  /* 0x0000000512127224 */ /* 0x000fc800078e02ff */
[----:B------:R-:W-:-:S05]  /*2a80*/  IMAD R4, R4, R19, R18 ;  /* 0x0000001304047224 */ /* 0x000fca00078e0212 */
[----:B------:R-:W-:Y:S01]  /*2a90*/  IADD3 R4, R43, R4, RZ ;  /* 0x000000042b047210 */ /* 0x000fe20007ffe0ff */
[----:B------:R-:W-:Y:S05]  /*2aa0*/  BRA `(.L_x_4837) ;  /* 0x0000000000587947 */ /* 0x000fea0003800000 */
.L_x_4836:
        /* <DEDUP_REMOVED lines=22> */
.L_x_4837:
[----:B------:R-:W-:Y:S05]  /*2c10*/  BSYNC B0 ;  /* 0x0000000000007941 */ /* 0x000fea0003800000 */
.L_x_4835:
        /* <DEDUP_REMOVED lines=38> */
[----:B------:R-:W-:Y:S05]  /*2e80*/  CALL.REL.NOINC `($__internal_14_$__cuda_sm20_div_s64) ;  /* 0x0000001800a07944 */ /* 0x000fea0003c00000 */
        /* <DEDUP_REMOVED lines=12> */
.L_x_4839:
        /* <DEDUP_REMOVED lines=23> */
.L_x_4840:
[----:B------:R-:W-:Y:S05]  /*30c0*/  BSYNC B0 ;  /* 0x0000000000007941 */ /* 0x000fea0003800000 */
.L_x_4838:
        /* <DEDUP_REMOVED lines=18> */
.L_x_4842:
        /* <DEDUP_REMOVED lines=22> */
.L_x_4843:
[----:B------:R-:W-:Y:S05]  /*3350*/  BSYNC B0 ;  /* 0x0000000000007941 */ /* 0x000fea0003800000 */
.L_x_4841:
        /* <DEDUP_REMOVED lines=22> */
.L_x_4845:
        /* <DEDUP_REMOVED lines=23> */
.L_x_4846:
[----:B------:R-:W-:Y:S05]  /*3630*/  BSYNC B0 ;  /* 0x0000000000007941 */ /* 0x000fea0003800000 */
.L_x_4844:
        /* <DEDUP_REMOVED lines=39> */
.L_x_4848:
        /* <DEDUP_REMOVED lines=23> */
.L_x_4849:
[----:B------:R-:W-:Y:S05]  /*3a20*/  BSYNC B0 ;  /* 0x0000000000007941 */ /* 0x000fea0003800000 */
.L_x_4847:
        /* <DEDUP_REMOVED lines=29> */
.L_x_4851:
        /* <DEDUP_REMOVED lines=23> */
.L_x_4852:
[----:B------:R-:W-:Y:S05]  /*3d70*/  BSYNC B0 ;  /* 0x0000000000007941 */ /* 0x000fea0003800000 */
.L_x_4850:
        /* <DEDUP_REMOVED lines=21> */
.L_x_4828:
[----:B------:R-:W-:Y:S02]  /*3ed0*/  ULDC.64 UR4, c[0x0][0x2b0] ;  /* 0x0000ac0000047ab9 */ /* 0x000fe40000000a00 */
[----:B------:R-:W-:-:S04]  /*3ee0*/  LEA R2, P0, R38, UR4, 0x2 ;  /* 0x0000000426027c11 */ /* 0x000fc8000f8010ff */
[----:B------:R-:W-:-:S05]  /*3ef0*/  LEA.HI.X R3, R38, UR5, R39, 0x2, P0 ;  /* 0x0000000526037c11 */ /* 0x000fca00080f1427 */
[----:B------:R0:W-:Y:S04]  /*3f00*/  STG.E desc[UR8][R2.64], R29 ;  /* 0x0000001d02007986 */ /* 0x0001e8000c101908 */
.L_x_4827:
[----:B------:R-:W-:Y:S05]  /*3f10*/  BSYNC B1 ;  /* 0x0000000000017941 */ /* 0x000fea0003800000 */
.L_x_4826:
        /* <DEDUP_REMOVED lines=54> */
.L_x_4856:
        /* <DEDUP_REMOVED lines=10> */
.L_x_4855:
[----:B------:R-:W-:Y:S05]  /*4320*/  BSYNC B0 ;  /* 0x0000000000007941 */ /* 0x000fea0003800000 */
.L_x_4854:
        /* <DEDUP_REMOVED lines=8> */
.L_x_4853:
        /* <DEDUP_REMOVED lines=86> */
        .weak           $__internal_14_$__cuda_sm20_div_s64
        .type           $__internal_14_$__cuda_sm20_div_s64,@function
        .size           $__internal_14_$__cuda_sm20_div_s64,(.L_x_8444 - $__internal_14_$__cuda_sm20_div_s64)
$__internal_14_$__cuda_sm20_div_s64:
        /* <DEDUP_REMOVED lines=83> */
[----:B------:R-:W-:Y:S05]  /*4e40*/  RET.REL.NODEC R22 `(_ZN5flash32flash_fwd_splitkv_combine_kernelI23Flash_fwd_kernel_traitsILi128ELi64ELi64ELi4ELb0ELb0EN7cutlass10bfloat16_tE19Flash_kernel_traitsILi128ELi64ELi64ELi4ES3_EELi4ELi7ELb0EEEvNS_16Flash_fwd_paramsE) ;  /* 0xffffffb0166c7950 */ /* 0x000fea0003c3ffff */
.L_x_4857:
        /* <DEDUP_REMOVED lines=11> */
.L_x_8444:


//--------------------- .text._ZN5flash32flash_fwd_splitkv_combine_kernelI23Flash_fwd_kernel_traitsILi128ELi64ELi64ELi4ELb0ELb0EN7cutlass10bfloat16_tE19Flash_kernel_traitsILi128ELi64ELi64ELi4ES3_EELi4ELi6ELb0EEEvNS_16Flash_fwd_paramsE --------------------------
	.section	.text._ZN5flash32flash_fwd_splitkv_combine_kernelI23Flash_fwd_kernel_traitsILi128ELi64ELi64ELi4ELb0ELb0EN7cutlass10bfloat16_tE19Flash_kernel_traitsILi128ELi64ELi64ELi4ES3_EELi4ELi6ELb0EEEvNS_16Flash_fwd_paramsE,"ax",@progbits
	.align	128
        .global         _ZN5flash32flash_fwd_splitkv_combine_kernelI23Flash_fwd_kernel_traitsILi128ELi64ELi64ELi4ELb0ELb0EN7cutlass10bfloat16_tE19Flash_kernel_traitsILi128ELi64ELi64ELi4ES3_EELi4ELi6ELb0EEEvNS_16Flash_fwd_paramsE
        .type           _ZN5flash32flash_fwd_splitkv_combine_kernelI23Flash_fwd_kernel_traitsILi128ELi64ELi64ELi4ELb0ELb0EN7cutlass10bfloat16_tE19Flash_kernel_traitsILi128ELi64ELi64ELi4ES3_EELi4ELi6ELb0EEEvNS_16Flash_fwd_paramsE,@function
        .size           _ZN5flash32flash_fwd_splitkv_combine_kernelI23Flash_fwd_kernel_traitsILi128ELi64ELi64ELi4ELb0ELb0EN7cutlass10bfloat16_tE19Flash_kernel_traitsILi128ELi64ELi64ELi4ES3_EELi4ELi6ELb0EEEvNS_16Flash_fwd_paramsE,(.L_x_8445 - _ZN5flash32flash_fwd_splitkv_combine_kernelI23Flash_fwd_kernel_traitsILi128ELi64ELi64ELi4ELb0ELb0EN7cutlass10bfloat16_tE19Flash_kernel_traitsILi128ELi64ELi64ELi4ES3_EELi4ELi6ELb0EEEvNS_16Flash_fwd_paramsE)
        .other          _ZN5flash32flash_fwd_splitkv_combine_kernelI23Flash_fwd_kernel_traitsILi128ELi64ELi64ELi4ELb0ELb0EN7cutlass10bfloat16_tE19Flash_kernel_traitsILi128ELi64ELi64ELi4ES3_EELi4ELi6ELb0EEEvNS_16Flash_fwd_paramsE,@"STO_CUDA_ENTRY STV_DEFAULT"
_ZN5flash32flash_fwd_splitkv_combine_kernelI23Flash_fwd_kernel_traitsILi128ELi64ELi64ELi4ELb0ELb0EN7cutlass10bfloat16_tE19Flash_kernel_traitsILi128ELi64ELi64ELi4ES3_EELi4ELi6ELb0EEEvNS_16Flash_fwd_paramsE:
.text._ZN5flash32flash_fwd_splitkv_combine_kernelI23Flash_fwd_kernel_traitsILi128ELi64ELi64ELi4ELb0ELb0EN7cutlass10bfloat16_tE19Flash_kernel_traitsILi128ELi64ELi64ELi4ES3_EELi4ELi6ELb0EEEvNS_16Flash_fwd_paramsE:
        /* <DEDUP_REMOVED lines=23> */
[----:B------:R-:W-:Y:S05]  /*0170*/  CALL.REL.NOINC `($__internal_15_$__cuda_sm20_div_s64) ;  /* 0x0000004400007944 */ /* 0x000fea0003c00000 */
[----:B------:R-:W-:Y:S05]  /*0180*/  BRA `(.L_x_4859) ;  /* 0x00000000004c7947 */ /* 0x000fea0003800000 */
.L_x_4858:
        /* <DEDUP_REMOVED lines=19> */
.L_x_4859:
        /* <DEDUP_REMOVED lines=12> */
[----:B------:R-:W-:Y:S05]  /*0380*/  CALL.REL.NOINC `($__internal_15_$__cuda_sm20_div_s64) ;  /* 0x00000040007c7944 */ /* 0x000fea0003c00000 */
[----:B------:R-:W-:Y:S02]  /*0390*/  MOV R8, R22 ;  /* 0x0000001600087202 */ /* 0x000fe40000000f00 */
[----:B------:R-:W-:Y:S01]  /*03a0*/  MOV R9, R23 ;  /* 0x0000001700097202 */ /* 0x000fe20000000f00 */
[----:B------:R-:W-:Y:S05]  /*03b0*/  BRA `(.L_x_4862) ;  /* 0x00000000004c7947 */ /* 0x000fea0003800000 */
.L_x_4861:
        /* <DEDUP_REMOVED lines=19> */
.L_x_4862:
[----:B------:R-:W-:Y:S05]  /*04f0*/  BSYNC B0 ;  /* 0x0000000000007941 */ /* 0x000fea0003800000 */
.L_x_4860:
        /* <DEDUP_REMOVED lines=42> */
.L_x_4864:
        /* <DEDUP_REMOVED lines=19> */
.L_x_4865:
[----:B------:R-:W-:Y:S05]  /*08d0*/  BSYNC B0 ;  /* 0x0000000000007941 */ /* 0x000fea0003800000 */
.L_x_4863:
        /* <DEDUP_REMOVED lines=72> */
[----:B------:R-:W-:Y:S05]  /*0d60*/  CALL.REL.NOINC `($__internal_15_$__cuda_sm20_div_s64) ;  /* 0x0000003800047944 */ /* 0x000fea0003c00000 */
[----:B------:R-:W-:Y:S02]  /*0d70*/  MOV R38, R22 ;  /* 0x0000001600267202 */ /* 0x000fe40000000f00 */
[----:B------:R-:W-:Y:S01]  /*0d80*/  MOV R39, R23 ;  /* 0x0000001700277202 */ /* 0x000fe20000000f00 */
[----:B------:R-:W-:Y:S05]  /*0d90*/  BRA `(.L_x_4868) ;  /* 0x00000000004c7947 */ /* 0x000fea0003800000 */
.L_x_4867:
        /* <DEDUP_REMOVED lines=19> */
.L_x_4868:
[----:B------:R-:W-:Y:S05]  /*0ed0*/  BSYNC B0 ;  /* 0x0000000000007941 */ /* 0x000fea0003800000 */
.L_x_4866:
        /* <DEDUP_REMOVED lines=41> */
.L_x_4870:
        /* <DEDUP_REMOVED lines=19> */
.L_x_4871:
[----:B------:R-:W-:Y:S05]  /*12a0*/  BSYNC B0 ;  /* 0x0000000000007941 */ /* 0x000fea0003800000 */
.L_x_4869:
        /* <DEDUP_REMOVED lines=245> */
[----:B------:R-:W-:Y:S05]  /*2200*/  CALL.REL.NOINC `($__internal_15_$__cuda_sm20_div_s64) ;  /* 0x0000002000dc7944 */ /* 0x000fea0003c00000 */
        /* <DEDUP_REMOVED lines=9> */
.L_x_4876:
        /* <DEDUP_REMOVED lines=22> */
.L_x_4877:
[----:B------:R-:W-:Y:S05]  /*2400*/  BSYNC B0 ;  /* 0x0000000000007941 */ /* 0x000fea0003800000 */
.L_x_4875:
        /* <DEDUP_REMOVED lines=19> */
.L_x_4879:
        /* <DEDUP_REMOVED lines=22> */
.L_x_4880:
[----:B------:R-:W-:Y:S05]  /*26a0*/  BSYNC B0 ;  /* 0x0000000000007941 */ /* 0x000fea0003800000 */
.L_x_4878:
        /* <DEDUP_REMOVED lines=11> */
[----:B------:R-:W-:Y:S05]  /*2760*/  CALL.REL.NOINC `($__internal_15_$__cuda_sm20_div_s64) ;  /* 0x0000001c00847944 */ /* 0x000fea0003c00000 */
[----:B------:R-:W-:-:S04]  /*2770*/  IADD3 R19, P0, RZ, -R22, RZ ;  /* 0x80000016ff137210 */ /* 0x000fc80007f1e0ff */
[----:B------:R-:W-:Y:S01]  /*2780*/  IADD3.X R18, RZ, ~R23, RZ, P0, !PT ;  /* 0x80000017ff127210 */ /* 0x000fe200007fe4ff */
[----:B------:R-:W-:-:S04]  /*2790*/  IMAD.WIDE.U32 R42, R5, R19, R42 ;  /* 0x00000013052a7225 */ /* 0x000fc800078e002a */
[----:B------:R-:W-:-:S04]  /*27a0*/  IMAD R18, R18, R5, RZ ;  /* 0x0000000512127224 */ /* 0x000fc800078e02ff */
[----:B------:R-:W-:-:S05]  /*27b0*/  IMAD R4, R4, R19, R18 ;  /* 0x0000001304047224 */ /* 0x000fca00078e0212 */
[----:B------:R-:W-:Y:S01]  /*27c0*/  IADD3 R4, R43, R4, RZ ;  /* 0x000000042b047210 */ /* 0x000fe20007ffe0ff */
[----:B------:R-:W-:Y:S05]  /*27d0*/  BRA `(.L_x_4883) ;  /* 0x0000000000587947 */ /* 0x000fea0003800000 */
.L_x_4882:
        /* <DEDUP_REMOVED lines=22> */
.L_x_4883:
[----:B------:R-:W-:Y:S05]  /*2940*/  BSYNC B0 ;  /* 0x0000000000007941 */ /* 0x000fea0003800000 */
.L_x_4881:
        /* <DEDUP_REMOVED lines=38> */
[----:B------:R-:W-:Y:S05]  /*2bb0*/  CALL.REL.NOINC `($__internal_15_$__cuda_sm20_div_s64) ;  /* 0x0000001800707944 */ /* 0x000fea0003c00000 */
        /* <DEDUP_REMOVED lines=12> */
.L_x_4885:
        /* <DEDUP_REMOVED lines=23> */
.L_x_4886:
[----:B------:R-:W-:Y:S05]  /*2df0*/  BSYNC B0 ;  /* 0x0000000000007941 */ /* 0x000fea0003800000 */
.L_x_4884:
        /* <DEDUP_REMOVED lines=18> */
.L_x_4888:
        /* <DEDUP_REMOVED lines=22> */
.L_x_4889:
[----:B------:R-:W-:Y:S05]  /*3080*/  BSYNC B0 ;  /* 0x0000000000007941 */ /* 0x000fea0003800000 */
.L_x_4887:
        /* <DEDUP_REMOVED lines=22> */
.L_x_4891:
        /* <DEDUP_REMOVED lines=23> */
.L_x_4892:
[----:B------:R-:W-:Y:S05]  /*3360*/  BSYNC B0 ;  /* 0x0000000000007941 */ /* 0x000fea0003800000 */
.L_x_4890:
        /* <DEDUP_REMOVED lines=39> */
.L_x_4894:
        /* <DEDUP_REMOVED lines=23> */
.L_x_4895:
[----:B------:R-:W-:Y:S05]  /*3750*/  BSYNC B0 ;  /* 0x0000000000007941 */ /* 0x000fea0003800000 */
.L_x_4893:
        /* <DEDUP_REMOVED lines=29> */
.L_x_4897:
        /* <DEDUP_REMOVED lines=23> */
.L_x_4898:
[----:B------:R-:W-:Y:S05]  /*3aa0*/  BSYNC B0 ;  /* 0x0000000000007941 */ /* 0x000fea0003800000 */
.L_x_4896:
        /* <DEDUP_REMOVED lines=21> */
.L_x_4874:
[----:B------:R-:W-:Y:S02]  /*3c00*/  ULDC.64 UR4, c[0x0][0x2b0] ;  /* 0x0000ac0000047ab9 */ /* 0x000fe40000000a00 */
[----:B------:R-:W-:-:S04]  /*3c10*/  LEA R2, P0, R36, UR4, 0x2 ;  /* 0x0000000424027c11 */ /* 0x000fc8000f8010ff */
[----:B------:R-:W-:-:S05]  /*3c20*/  LEA.HI.X R3, R36, UR5, R37, 0x2, P0 ;  /* 0x0000000524037c11 */ /* 0x000fca00080f1425 */
[----:B------:R0:W-:Y:S04]  /*3c30*/  STG.E desc[UR8][R2.64], R30 ;  /* 0x0000001e02007986 */ /* 0x0001e8000c101908 */
.L_x_4873:
[----:B------:R-:W-:Y:S05]  /*3c40*/  BSYNC B1 ;  /* 0x0000000000017941 */ /* 0x000fea0003800000 */
.L_x_4872:
        /* <DEDUP_REMOVED lines=42> */
.L_x_4902:
        /* <DEDUP_REMOVED lines=10> */
.L_x_4901:
[----:B------:R-:W-:Y:S05]  /*3f90*/  BSYNC B0 ;  /* 0x0000000000007941 */ /* 0x000fea0003800000 */
.L_x_4900:
        /* <DEDUP_REMOVED lines=8> */
.L_x_4899:
        /* <DEDUP_REMOVED lines=86> */
        .weak           $__internal_15_$__cuda_sm20_div_s64
        .type           $__internal_15_$__cuda_sm20_div_s64,@function
        .size           $__internal_15_$__cuda_sm20_div_s64,(.L_x_8445 - $__internal_15_$__cuda_sm20_div_s64)
$__internal_15_$__cuda_sm20_div_s64:
        /* <DEDUP_REMOVED lines=83> */
[----:B------:R-:W-:Y:S05]  /*4ab0*/  RET.REL.NODEC R20 `(_ZN5flash32flash_fwd_splitkv_combine_kernelI23Flash_fwd_kernel_traitsILi128ELi64ELi64ELi4ELb0ELb0EN7cutlass10bfloat16_tE19Flash_kernel_traitsILi128ELi64ELi64ELi4ES3_EELi4ELi6ELb0EEEvNS_16Flash_fwd_paramsE) ;  /* 0xffffffb414507950 */ /* 0x000fea0003c3ffff */
.L_x_4903:
        /* <DEDUP_REMOVED lines=12> */
.L_x_8445:


//--------------------- .text._ZN5flash32flash_fwd_splitkv_combine_kernelI23Flash_fwd_kernel_traitsILi128ELi64ELi64ELi4ELb0ELb0EN7cutlass10bfloat16_tE19Flash_kernel_traitsILi128ELi64ELi64ELi4ES3_EELi4ELi5ELb0EEEvNS_16Flash_fwd_paramsE --------------------------
	.section	.text._ZN5flash32flash_fwd_splitkv_combine_kernelI23Flash_fwd_kernel_traitsILi128ELi64ELi64ELi4ELb0ELb0EN7cutlass10bfloat16_tE19Flash_kernel_traitsILi128ELi64ELi64ELi4ES3_EELi4ELi5ELb0EEEvNS_16Flash_fwd_paramsE,"ax",@progbits
	.align	128
        .global         _ZN5flash32flash_fwd_splitkv_combine_kernelI23Flash_fwd_kernel_traitsILi128ELi64ELi64ELi4ELb0ELb0EN7cutlass10bfloat16_tE19Flash_kernel_traitsILi128ELi64ELi64ELi4ES3_EELi4ELi5ELb0EEEvNS_16Flash_fwd_paramsE
        .type           _ZN5flash32flash_fwd_splitkv_combine_kernelI23Flash_fwd_kernel_traitsILi128ELi64ELi64ELi4ELb0ELb0EN7cutlass10bfloat16_tE19Flash_kernel_traitsILi128ELi64ELi64ELi4ES3_EELi4ELi5ELb0EEEvNS_16Flash_fwd_paramsE,@function
        .size           _ZN5flash32flash_fwd_splitkv_combine_kernelI23Flash_fwd_kernel_traitsILi128ELi64ELi64ELi4ELb0ELb0EN7cutlass10bfloat16_tE19Flash_kernel_traitsILi128ELi64ELi64ELi4ES3_EELi4ELi5ELb0EEEvNS_16Flash_fwd_paramsE,(.L_x_8446 - _ZN5flash32flash_fwd_splitkv_combine_kernelI23Flash_fwd_kernel_traitsILi128ELi64ELi64ELi4ELb0ELb0EN7cutlass10bfloat16_tE19Flash_kernel_traitsILi128ELi64ELi64ELi4ES3_EELi4ELi5ELb0EEEvNS_16Flash_fwd_paramsE)
        .other          _ZN5flash32flash_fwd_splitkv_combine_kernelI23Flash_fwd_kernel_traitsILi128ELi64ELi64ELi4ELb0ELb0EN7cutlass10bfloat16_tE19Flash_kernel_traitsILi128ELi64ELi64ELi4ES3_EELi4ELi5ELb0EEEvNS_16Flash_fwd_paramsE,@"STO_CUDA_ENTRY STV_DEFAULT"
_ZN5flash32flash_fwd_splitkv_combine_kernelI23Flash_fwd_kernel_traitsILi128ELi64ELi64ELi4ELb0ELb0EN7cutlass10bfloat16_tE19Flash_kernel_traitsILi128ELi64ELi64ELi4ES3_EELi4ELi5ELb0EEEvNS_16Flash_fwd_paramsE:
.text._ZN5flash32flash_fwd_splitkv_combine_kernelI23Flash_fwd_kernel_traitsILi128ELi64ELi64ELi4ELb0ELb0EN7cutlass10bfloat16_tE19Flash_kernel_traitsILi128ELi64ELi64ELi4ES3_EELi4ELi5ELb0EEEvNS_16Flash_fwd_paramsE:
        /* <DEDUP_REMOVED lines=23> */
[----:B------:R-:W-:Y:S05]  /*0170*/  CALL.REL.NOINC `($__internal_16_$__cuda_sm20_div_s64) ;  /* 0x0000004400047944 */ /* 0x000fea0003c00000 */
[----:B------:R-:W-:Y:S05]  /*0180*/  BRA `(.L_x_4905) ;  /* 0x00000000004c7947 */ /* 0x000fea0003800000 */
.L_x_4904:
        /* <DEDUP_REMOVED lines=19> */
.L_x_4905:
        /* <DEDUP_REMOVED lines=13> */
[----:B------:R-:W-:Y:S05]  /*0390*/  CALL.REL.NOINC `($__internal_16_$__cuda_sm20_div_s64) ;  /* 0x00000040007c7944 */ /* 0x000fea0003c00000 */
[----:B------:R-:W-:Y:S02]  /*03a0*/  MOV R8, R20 ;  /* 0x0000001400087202 */ /* 0x000fe40000000f00 */
[----:B------:R-:W-:Y:S01]  /*03b0*/  MOV R9, R21 ;  /* 0x0000001500097202 */ /* 0x000fe20000000f00 */
[----:B------:R-:W-:Y:S05]  /*03c0*/  BRA `(.L_x_4908) ;  /* 0x00000000004c7947 */ /* 0x000fea0003800000 */
.L_x_4907:
        /* <DEDUP_REMOVED lines=19> */
.L_x_4908:
[----:B------:R-:W-:Y:S05]  /*0500*/  BSYNC B0 ;  /* 0x0000000000007941 */ /* 0x000fea0003800000 */
.L_x_4906:
        /* <DEDUP_REMOVED lines=43> */
.L_x_4910:
        /* <DEDUP_REMOVED lines=19> */
.L_x_4911:
[----:B------:R-:W-:Y:S05]  /*08f0*/  BSYNC B0 ;  /* 0x0000000000007941 */ /* 0x000fea0003800000 */
.L_x_4909:
        /* <DEDUP_REMOVED lines=74> */
[----:B------:R-:W-:Y:S02]  /*0da0*/  MOV R32, R20 ;  /* 0x0000001400207202 */ /* 0x000fe40000000f00 */
[----:B------:R-:W-:Y:S01]  /*0db0*/  MOV R33, R21 ;  /* 0x0000001500217202 */ /* 0x000fe20000000f00 */
[----:B------:R-:W-:Y:S05]  /*0dc0*/  BRA `(.L_x_4914) ;  /* 0x00000000004c7947 */ /* 0x000fea0003800000 */
.L_x_4913:
        /* <DEDUP_REMOVED lines=19> */
.L_x_4914:
[----:B------:R-:W-:Y:S05]  /*0f00*/  BSYNC B0 ;  /* 0x0000000000007941 */ /* 0x000fea0003800000 */
.L_x_4912:
        /* <DEDUP_REMOVED lines=43> */
.L_x_4916:
        /* <DEDUP_REMOVED lines=19> */
.L_x_4917:
[----:B------:R-:W-:Y:S05]  /*12f0*/  BSYNC B0 ;  /* 0x0000000000007941 */ /* 0x000fea0003800000 */
.L_x_4915:
        /* <DEDUP_REMOVED lines=67> */
.L_x_4919:
[----:B------:R-:W-:Y:S05]  /*1730*/  BSYNC B0 ;  /* 0x0000000000007941 */ /* 0x000fea0003800000 */
.L_x_4918:
        /* <DEDUP_REMOVED lines=14> */
.L_x_4921:
[----:B------:R-:W-:Y:S05]  /*1820*/  BSYNC B0 ;  /* 0x0000000000007941 */ /* 0x000fea0003800000 */
.L_x_4920:
        /* <DEDUP_REMOVED lines=162> */
.L_x_4926:
        /* <DEDUP_REMOVED lines=22> */
.L_x_4927:
[----:B------:R-:W-:Y:S05]  /*23b0*/  BSYNC B0 ;  /* 0x0000000000007941 */ /* 0x000fea0003800000 */
.L_x_4925:
[----:B------:R-:W-:Y:S01]  /*23c0*/  LOP3.LUT R19, R17, R0, RZ, 0xfc, !PT ;  /* 0x0000000011137212 */ /* 0x000fe200078efcff */
[----:B------:R-:W-:Y:S03]  /*23d0*/  BSSY B0, `(.L_x_4928) ;  /* 0x0000028000007945 */ /* 0x000fe60003800000 */
[----:B------:R-:W-:-:S13]  /*23e0*/  ISETP.NE.U32.AND P0, PT, R19, RZ, PT ;  /* 0x000000ff1300720c */ /* 0x000fda0003f05070 */
[----:B------:R-:W-:Y:S05]  /*23f0*/  @!P0 BRA `(.L_x_4929) ;  /* 0x00000000003c8947 */ /* 0x000fea0003800000 */
[----:B------:R-:W-:Y:S01]  /*2400*/  IMAD.MOV.U32 R24, RZ, RZ, R25 ;  /* 0x000000ffff187224 */ /* 0x000fe200078e0019 */
[----:B------:R-:W-:Y:S02]  /*2410*/  MOV R23, R0 ;  /* 0x0000000000177202 */ /* 0x000fe40000000f00 */
[----:B------:R-:W-:Y:S02]  /*2420*/  MOV R22, 0x2440 ;  /* 0x0000244000167802 */ /* 0x000fe40000000f00 */
[----:B------:R-:W-:Y:S05]  /*2430*/  CALL.REL.NOINC `($__internal_16_$__cuda_sm20_div_s64) ;  /* 0x0000002000547944 */ /* 0x000fea0003c00000 */
        /* <DEDUP_REMOVED lines=11> */
.L_x_4929:
        /* <DEDUP_REMOVED lines=22> */
.L_x_4930:
[----:B------:R-:W-:Y:S05]  /*2650*/  BSYNC B0 ;  /* 0x0000000000007941 */ /* 0x000fea0003800000 */
.L_x_4928:
        /* <DEDUP_REMOVED lines=11> */
[----:B------:R-:W-:Y:S05]  /*2710*/  CALL.REL.NOINC `($__internal_16_$__cuda_sm20_div_s64) ;  /* 0x0000001c009c7944 */ /* 0x000fea0003c00000 */
[----:B------:R-:W-:-:S04]  /*2720*/  IADD3 R17, P0, RZ, -R20, RZ ;  /* 0x80000014ff117210 */ /* 0x000fc80007f1e0ff */
[----:B------:R-:W-:Y:S01]  /*2730*/  IADD3.X R18, RZ, ~R21, RZ, P0, !PT ;  /* 0x80000015ff127210 */ /* 0x000fe200007fe4ff */
[----:B------:R-:W-:-:S04]  /*2740*/  IMAD.WIDE.U32 R36, R5, R17, R36 ;  /* 0x0000001105247225 */ /* 0x000fc800078e0024 */
[----:B------:R-:W-:-:S04]  /*2750*/  IMAD R18, R18, R5, RZ ;  /* 0x0000000512127224 */ /* 0x000fc800078e02ff */
[----:B------:R-:W-:-:S05]  /*2760*/  IMAD R4, R4, R17, R18 ;  /* 0x0000001104047224 */ /* 0x000fca00078e0212 */
[----:B------:R-:W-:Y:S01]  /*2770*/  IADD3 R4, R37, R4, RZ ;  /* 0x0000000425047210 */ /* 0x000fe20007ffe0ff */
[----:B------:R-:W-:Y:S05]  /*2780*/  BRA `(.L_x_4933) ;  /* 0x0000000000587947 */ /* 0x000fea0003800000 */
.L_x_4932:
        /* <DEDUP_REMOVED lines=22> */
.L_x_4933:
[----:B------:R-:W-:Y:S05]  /*28f0*/  BSYNC B0 ;  /* 0x0000000000007941 */ /* 0x000fea0003800000 */
.L_x_4931:
        /* <DEDUP_REMOVED lines=38> */
[----:B------:R-:W-:Y:S05]  /*2b60*/  CALL.REL.NOINC `($__internal_16_$__cuda_sm20_div_s64) ;  /* 0x0000001800887944 */ /* 0x000fea0003c00000 */
        /* <DEDUP_REMOVED lines=12> */
.L_x_4935:
        /* <DEDUP_REMOVED lines=23> */
.L_x_4936:
[----:B------:R-:W-:Y:S05]  /*2da0*/  BSYNC B0 ;  /* 0x0000000000007941 */ /* 0x000fea0003800000 */
.L_x_4934:
        /* <DEDUP_REMOVED lines=19> */
.L_x_4938:
        /* <DEDUP_REMOVED lines=22> */
.L_x_4939:
[----:B------:R-:W-:Y:S05]  /*3040*/  BSYNC B0 ;  /* 0x0000000000007941 */ /* 0x000fea0003800000 */
.L_x_4937:
        /* <DEDUP_REMOVED lines=20> */
.L_x_4941:
        /* <DEDUP_REMOVED lines=23> */
.L_x_4942:
[----:B------:R-:W-:Y:S05]  /*3300*/  BSYNC B0 ;  /* 0x0000000000007941 */ /* 0x000fea0003800000 */
.L_x_4940:
        /* <DEDUP_REMOVED lines=39> */
.L_x_4944:
        /* <DEDUP_REMOVED lines=23> */
.L_x_4945:
[----:B------:R-:W-:Y:S05]  /*36f0*/  BSYNC B0 ;  /* 0x0000000000007941 */ /* 0x000fea0003800000 */
.L_x_4943:
        /* <DEDUP_REMOVED lines=26> */
.L_x_4947:
        /* <DEDUP_REMOVED lines=23> */
.L_x_4948:
[----:B------:R-:W-:Y:S05]  /*3a10*/  BSYNC B0 ;  /* 0x0000000000007941 */ /* 0x000fea0003800000 */
.L_x_4946:
        /* <DEDUP_REMOVED lines=21> */
.L_x_4924:
[----:B------:R-:W-:Y:S02]  /*3b70*/  ULDC.64 UR4, c[0x0][0x2b0] ;  /* 0x0000ac0000047ab9 */ /* 0x000fe40000000a00 */
[----:B------:R-:W-:-:S04]  /*3b80*/  LEA R2, P0, R30, UR4, 0x2 ;  /* 0x000000041e027c11 */ /* 0x000fc8000f8010ff */
[----:B------:R-:W-:-:S05]  /*3b90*/  LEA.HI.X R3, R30, UR5, R31, 0x2, P0 ;  /* 0x000000051e037c11 */ /* 0x000fca00080f141f */
[----:B------:R0:W-:Y:S04]  /*3ba0*/  STG.E desc[UR8][R2.64], R28 ;  /* 0x0000001c02007986 */ /* 0x0001e8000c101908 */
.L_x_4923:
[----:B------:R-:W-:Y:S05]  /*3bb0*/  BSYNC B1 ;  /* 0x0000000000017941 */ /* 0x000fea0003800000 */
.L_x_4922:
        /* <DEDUP_REMOVED lines=20> */
.L_x_4950:
[----:B------:R-:W-:Y:S05]  /*3d00*/  BSYNC B0 ;  /* 0x0000000000007941 */ /* 0x000fea0003800000 */
.L_x_4949:
        /* <DEDUP_REMOVED lines=31> */
.L_x_4954:
        /* <DEDUP_REMOVED lines=10> */
.L_x_4953:
[----:B------:R-:W-:Y:S05]  /*3fa0*/  BSYNC B0 ;  /* 0x0000000000007941 */ /* 0x000fea0003800000 */
.L_x_4952:
        /* <DEDUP_REMOVED lines=8> */
.L_x_4951:
        /* <DEDUP_REMOVED lines=86> */
        .weak           $__internal_16_$__cuda_sm20_div_s64
        .type           $__internal_16_$__cuda_sm20_div_s64,@function
        .size           $__internal_16_$__cuda_sm20_div_s64,(.L_x_8446 - $__internal_16_$__cuda_sm20_div_s64)
$__internal_16_$__cuda_sm20_div_s64:
        /* <DEDUP_REMOVED lines=83> */
[----:B------:R-:W-:Y:S06]  /*4ac0*/  RET.REL.NODEC R26 `(_ZN5flash32flash_fwd_splitkv_combine_kernelI23Flash_fwd_kernel_traitsILi128ELi64ELi64ELi4ELb0ELb0EN7cutlass10bfloat16_tE19Flash_kernel_traitsILi128ELi64ELi64ELi4ES3_EELi4ELi5ELb0EEEvNS_16Flash_fwd_paramsE) ;  /* 0xffffffb41a4c7950 */ /* 0x000fec0003c3ffff */
.L_x_4955:
        /* <DEDUP_REMOVED lines=11> */
.L_x_8446:


//--------------------- .text._ZN5flash32flash_fwd_splitkv_combine_kernelI23Flash_fwd_kernel_traitsILi128ELi64ELi64ELi4ELb0ELb0EN7cutlass10bfloat16_tE19Flash_kernel_traitsILi128ELi64ELi64ELi4ES3_EELi4ELi4ELb0EEEvNS_16Flash_fwd_paramsE --------------------------
	.section	.text._ZN5flash32flash_fwd_splitkv_combine_kernelI23Flash_fwd_kernel_traitsILi128ELi64ELi64ELi4ELb0ELb0EN7cutlass10bfloat16_tE19Flash_kernel_traitsILi128ELi64ELi64ELi4ES3_EELi4ELi4ELb0EEEvNS_16Flash_fwd_paramsE,"ax",@progbits
	.align	128
        .global         _ZN5flash32flash_fwd_splitkv_combine_kernelI23Flash_fwd_kernel_traitsILi128ELi64ELi64ELi4ELb0ELb0EN7cutlass10bfloat16_tE19Flash_kernel_traitsILi128ELi64ELi64ELi4ES3_EELi4ELi4ELb0EEEvNS_16Flash_fwd_paramsE
        .type           _ZN5flash32flash_fwd_splitkv_combine_kernelI23Flash_fwd_kernel_traitsILi128ELi64ELi64ELi4ELb0ELb0EN7cutlass10bfloat16_tE19Flash_kernel_traitsILi128ELi64ELi64ELi4ES3_EELi4ELi4ELb0EEEvNS_16Flash_fwd_paramsE,@function
        .size           _ZN5flash32flash_fwd_splitkv_combine_kernelI23Flash_fwd_kernel_traitsILi128ELi64ELi64ELi4ELb0ELb0EN7cutlass10bfloat16_tE19Flash_kernel_traitsILi128ELi64ELi64ELi4ES3_EELi4ELi4ELb0EEEvNS_16Flash_fwd_paramsE,(.L_x_8447 - _ZN5flash32flash_fwd_splitkv_combine_kernelI23Flash_fwd_kernel_traitsILi128ELi64ELi64ELi4ELb0ELb0EN7cutlass10bfloat16_tE19Flash_kernel_traitsILi128ELi64ELi64ELi4ES3_EELi4ELi4ELb0EEEvNS_16Flash_fwd_paramsE)
        .other          _ZN5flash32flash_fwd_splitkv_combine_kernelI23Flash_fwd_kernel_traitsILi128ELi64ELi64ELi4ELb0ELb0EN7cutlass10bfloat16_tE19Flash_kernel_traitsILi128ELi64ELi64ELi4ES3_EELi4ELi4ELb0EEEvNS_16Flash_fwd_paramsE,@"STO_CUDA_ENTRY STV_DEFAULT"
_ZN5flash32flash_fwd_splitkv_combine_kernelI23Flash_fwd_kernel_traitsILi128ELi64ELi64ELi4ELb0ELb0EN7cutlass10bfloat16_tE19Flash_kernel_traitsILi128ELi64ELi64ELi4ES3_EELi4ELi4ELb0EEEvNS_16Flash_fwd_paramsE:
.text._ZN5flash32flash_fwd_splitkv_combine_kernelI23Flash_fwd_kernel_traitsILi128ELi64ELi64ELi4ELb0ELb0EN7cutlass10bfloat16_tE19Flash_kernel_traitsILi128ELi64ELi64ELi4ES3_EELi4ELi4ELb0EEEvNS_16Flash_fwd_paramsE:
        /* <DEDUP_REMOVED lines=23> */
[----:B------:R-:W-:Y:S05]  /*0170*/  CALL.REL.NOINC `($__internal_17_$__cuda_sm20_div_s64) ;  /* 0x0000004400047944 */ /* 0x000fea0003c00000 */
[----:B------:R-:W-:Y:S05]  /*0180*/  BRA `(.L_x_4957) ;  /* 0x00000000004c7947 */ /* 0x000fea0003800000 */
.L_x_4956:
        /* <DEDUP_REMOVED lines=19> */
.L_x_4957:
        /* <DEDUP_REMOVED lines=13> */
[----:B------:R-:W-:Y:S05]  /*0390*/  CALL.REL.NOINC `($__internal_17_$__cuda_sm20_div_s64) ;  /* 0x00000040007c7944 */ /* 0x000fea0003c00000 */
[----:B------:R-:W-:Y:S02]  /*03a0*/  MOV R8, R20 ;  /* 0x0000001400087202 */ /* 0x000fe40000000f00 */
[----:B------:R-:W-:Y:S01]  /*03b0*/  MOV R9, R21 ;  /* 0x0000001500097202 */ /* 0x000fe20000000f00 */
[----:B------:R-:W-:Y:S05]  /*03c0*/  BRA `(.L_x_4960) ;  /* 0x00000000004c7947 */ /* 0x000fea0003800000 */
.L_x_4959:
        /* <DEDUP_REMOVED lines=19> */
.L_x_4960:
[----:B------:R-:W-:Y:S05]  /*0500*/  BSYNC B0 ;  /* 0x0000000000007941 */ /* 0x000fea0003800000 */
.L_x_4958:
        /* <DEDUP_REMOVED lines=43> */
.L_x_4962:
        /* <DEDUP_REMOVED lines=19> */
.L_x_4963:
[----:B------:R-:W-:Y:S05]  /*08f0*/  BSYNC B0 ;  /* 0x0000000000007941 */ /* 0x000fea0003800000 */
.L_x_4961:
        /* <DEDUP_REMOVED lines=74> */
[----:B------:R-:W-:Y:S02]  /*0da0*/  MOV R32, R20 ;  /* 0x0000001400207202 */ /* 0x000fe40000000f00 */
[----:B------:R-:W-:Y:S01]  /*0db0*/  MOV R33, R21 ;  /* 0x0000001500217202 */ /* 0x000fe20000000f00 */
[----:B------:R-:W-:Y:S05]  /*0dc0*/  BRA `(.L_x_4966) ;  /* 0x00000000004c7947 */ /* 0x000fea0003800000 */
.L_x_4965:
        /* <DEDUP_REMOVED lines=19> */
.L_x_4966:
[----:B------:R-:W-:Y:S05]  /*0f00*/  BSYNC B0 ;  /* 0x0000000000007941 */ /* 0x000fea0003800000 */
.L_x_4964:
        /* <DEDUP_REMOVED lines=43> */
.L_x_4968:
        /* <DEDUP_REMOVED lines=19> */
.L_x_4969:
[----:B------:R-:W-:Y:S05]  /*12f0*/  BSYNC B0 ;  /* 0x0000000000007941 */ /* 0x000fea0003800000 */
.L_x_4967:
        /* <DEDUP_REMOVED lines=67> */
.L_x_4971:
[----:B------:R-:W-:Y:S05]  /*1730*/  BSYNC B0 ;  /* 0x0000000000007941 */ /* 0x000fea0003800000 */
.L_x_4970:
        /* <DEDUP_REMOVED lines=14> */
.L_x_4973:
[----:B------:R-:W-:Y:S05]  /*1820*/  BSYNC B0 ;  /* 0x0000000000007941 */ /* 0x000fea0003800000 */
.L_x_4972:
        /* <DEDUP_REMOVED lines=158> */
.L_x_4978:
        /* <DEDUP_REMOVED lines=22> */
.L_x_4979:
[----:B------:R-:W-:Y:S05]  /*2370*/  BSYNC B0 ;  /* 0x0000000000007941 */ /* 0x000fea0003800000 */
.L_x_4977:
[----:B------:R-:W-:Y:S01]  /*2380*/  LOP3.LUT R19, R17, R0, RZ, 0xfc, !PT ;  /* 0x0000000011137212 */ /* 0x000fe200078efcff */
[----:B------:R-:W-:Y:S03]  /*2390*/  BSSY B0, `(.L_x_4980) ;  /* 0x0000028000007945 */ /* 0x000fe60003800000 */
[----:B------:R-:W-:-:S13]  /*23a0*/  ISETP.NE.U32.AND P0, PT, R19, RZ, PT ;  /* 0x000000ff1300720c */ /* 0x000fda0003f05070 */
[----:B------:R-:W-:Y:S05]  /*23b0*/  @!P0 BRA `(.L_x_4981) ;  /* 0x00000000003c8947 */ /* 0x000fea0003800000 */
[----:B------:R-:W-:Y:S01]  /*23c0*/  IMAD.MOV.U32 R24, RZ, RZ, R25 ;  /* 0x000000ffff187224 */ /* 0x000fe200078e0019 */
[----:B------:R-:W-:Y:S02]  /*23d0*/  MOV R23, R0 ;  /* 0x0000000000177202 */ /* 0x000fe40000000f00 */
[----:B------:R-:W-:Y:S02]  /*23e0*/  MOV R22, 0x2400 ;  /* 0x0000240000167802 */ /* 0x000fe40000000f00 */
[----:B------:R-:W-:Y:S05]  /*23f0*/  CALL.REL.NOINC `($__internal_17_$__cuda_sm20_div_s64) ;  /* 0x0000002000647944 */ /* 0x000fea0003c00000 */
        /* <DEDUP_REMOVED lines=11> */
.L_x_4981:
        /* <DEDUP_REMOVED lines=22> */
.L_x_4982:
[----:B------:R-:W-:Y:S05]  /*2610*/  BSYNC B0 ;  /* 0x0000000000007941 */ /* 0x000fea0003800000 */
.L_x_4980:
        /* <DEDUP_REMOVED lines=11> */
[----:B------:R-:W-:Y:S05]  /*26d0*/  CALL.REL.NOINC `($__internal_17_$__cuda_sm20_div_s64) ;  /* 0x0000001c00ac7944 */ /* 0x000fea0003c00000 */
[----:B------:R-:W-:-:S04]  /*26e0*/  IADD3 R17, P0, RZ, -R20, RZ ;  /* 0x80000014ff117210 */ /* 0x000fc80007f1e0ff */
[----:B------:R-:W-:Y:S01]  /*26f0*/  IADD3.X R18, RZ, ~R21, RZ, P0, !PT ;  /* 0x80000015ff127210 */ /* 0x000fe200007fe4ff */
[----:B------:R-:W-:-:S04]  /*2700*/  IMAD.WIDE.U32 R36, R5, R17, R36 ;  /* 0x0000001105247225 */ /* 0x000fc800078e0024 */
[----:B------:R-:W-:-:S04]  /*2710*/  IMAD R18, R18, R5, RZ ;  /* 0x0000000512127224 */ /* 0x000fc800078e02ff */
[----:B------:R-:W-:-:S05]  /*2720*/  IMAD R4, R4, R17, R18 ;  /* 0x0000001104047224 */ /* 0x000fca00078e0212 */
[----:B------:R-:W-:Y:S01]  /*2730*/  IADD3 R4, R37, R4, RZ ;  /* 0x0000000425047210 */ /* 0x000fe20007ffe0ff */
[----:B------:R-:W-:Y:S05]  /*2740*/  BRA `(.L_x_4985) ;  /* 0x0000000000587947 */ /* 0x000fea0003800000 */
.L_x_4984:
        /* <DEDUP_REMOVED lines=22> */
.L_x_4985:
[----:B------:R-:W-:Y:S05]  /*28b0*/  BSYNC B0 ;  /* 0x0000000000007941 */ /* 0x000fea0003800000 */
.L_x_4983:
        /* <DEDUP_REMOVED lines=38> */
[----:B------:R-:W-:Y:S05]  /*2b20*/  CALL.REL.NOINC `($__internal_17_$__cuda_sm20_div_s64) ;  /* 0x0000001800987944 */ /* 0x000fea0003c00000 */
        /* <DEDUP_REMOVED lines=12> */
.L_x_4987:
        /* <DEDUP_REMOVED lines=23> */
.L_x_4988:
[----:B------:R-:W-:Y:S05]  /*2d60*/  BSYNC B0 ;  /* 0x0000000000007941 */ /* 0x000fea0003800000 */
.L_x_4986:
        /* <DEDUP_REMOVED lines=19> */
.L_x_4990:
        /* <DEDUP_REMOVED lines=22> */
.L_x_4991:
[----:B------:R-:W-:Y:S05]  /*3000*/  BSYNC B0 ;  /* 0x0000000000007941 */ /* 0x000fea0003800000 */
.L_x_4989:
        /* <DEDUP_REMOVED lines=20> */
.L_x_4993:
        /* <DEDUP_REMOVED lines=23> */
.L_x_4994:
[----:B------:R-:W-:Y:S05]  /*32c0*/  BSYNC B0 ;  /* 0x0000000000007941 */ /* 0x000fea0003800000 */
.L_x_4992:
        /* <DEDUP_REMOVED lines=39> */
.L_x_4996:
        /* <DEDUP_REMOVED lines=23> */
.L_x_4997:
[----:B------:R-:W-:Y:S05]  /*36b0*/  BSYNC B0 ;  /* 0x0000000000007941 */ /* 0x000fea0003800000 */
.L_x_4995:
        /* <DEDUP_REMOVED lines=26> */
.L_x_4999:
        /* <DEDUP_REMOVED lines=23> */
.L_x_5000:
[----:B------:R-:W-:Y:S05]  /*39d0*/  BSYNC B0 ;  /* 0x0000000000007941 */ /* 0x000fea0003800000 */
.L_x_4998:
        /* <DEDUP_REMOVED lines=21> */
.L_x_4976:
[----:B------:R-:W-:Y:S02]  /*3b30*/  ULDC.64 UR4, c[0x0][0x2b0] ;  /* 0x0000ac0000047ab9 */ /* 0x000fe40000000a00 */
[----:B------:R-:W-:-:S04]  /*3b40*/  LEA R2, P0, R30, UR4, 0x2 ;  /* 0x000000041e027c11 */ /* 0x000fc8000f8010ff */
[----:B------:R-:W-:-:S05]  /*3b50*/  LEA.HI.X R3, R30, UR5, R31, 0x2, P0 ;  /* 0x000000051e037c11 */ /* 0x000fca00080f141f */
[----:B------:R0:W-:Y:S04]  /*3b60*/  STG.E desc[UR8][R2.64], R28 ;  /* 0x0000001c02007986 */ /* 0x0001e8000c101908 */
.L_x_4975:
[----:B------:R-:W-:Y:S05]  /*3b70*/  BSYNC B1 ;  /* 0x0000000000017941 */ /* 0x000fea0003800000 */
.L_x_4974:
        /* <DEDUP_REMOVED lines=20> */
.L_x_5002:
[----:B------:R-:W-:Y:S05]  /*3cc0*/  BSYNC B0 ;  /* 0x0000000000007941 */ /* 0x000fea0003800000 */
.L_x_5001:
        /* <DEDUP_REMOVED lines=34> */
.L_x_5006:
        /* <DEDUP_REMOVED lines=11> */
.L_x_5005:
[----:B------:R-:W-:Y:S05]  /*3fa0*/  BSYNC B0 ;  /* 0x0000000000007941 */ /* 0x000fea0003800000 */
.L_x_5004:
        /* <DEDUP_REMOVED lines=8> */
.L_x_5003:
        /* <DEDUP_REMOVED lines=86> */
        .weak           $__internal_17_$__cuda_sm20_div_s64
        .type           $__internal_17_$__cuda_sm20_div_s64,@function
        .size           $__internal_17_$__cuda_sm20_div_s64,(.L_x_8447 - $__internal_17_$__cuda_sm20_div_s64)
$__internal_17_$__cuda_sm20_div_s64:
        /* <DEDUP_REMOVED lines=83> */
[----:B------:R-:W-:Y:S06]  /*4ac0*/  RET.REL.NODEC R26 `(_ZN5flash32flash_fwd_splitkv_combine_kernelI23Flash_fwd_kernel_traitsILi128ELi64ELi64ELi4ELb0ELb0EN7cutlass10bfloat16_tE19Flash_kernel_traitsILi128ELi64ELi64ELi4ES3_EELi4ELi4ELb0EEEvNS_16Flash_fwd_paramsE) ;  /* 0xffffffb41a4c7950 */ /* 0x000fec0003c3ffff */
.L_x_5007:
        /* <DEDUP_REMOVED lines=11> */
.L_x_8447:


//--------------------- .text._ZN5flash32flash_fwd_splitkv_combine_kernelI23Flash_fwd_kernel_traitsILi128ELi64ELi64ELi4ELb0ELb0EN7cutlass10bfloat16_tE19Flash_kernel_traitsILi128ELi64ELi64ELi4ES3_EELi4ELi3ELb0EEEvNS_16Flash_fwd_paramsE --------------------------
	.section	.text._ZN5flash32flash_fwd_splitkv_combine_kernelI23Flash_fwd_kernel_traitsILi128ELi64ELi64ELi4ELb0ELb0EN7cutlass10bfloat16_tE19Flash_kernel_traitsILi128ELi64ELi64ELi4ES3_EELi4ELi3ELb0EEEvNS_16Flash_fwd_paramsE,"ax",@progbits
	.align	128
        .global         _ZN5flash32flash_fwd_splitkv_combine_kernelI23Flash_fwd_kernel_traitsILi128ELi64ELi64ELi4ELb0ELb0EN7cutlass10bfloat16_tE19Flash_kernel_traitsILi128ELi64ELi64ELi4ES3_EELi4ELi3ELb0EEEvNS_16Flash_fwd_paramsE
        .type           _ZN5flash32flash_fwd_splitkv_combine_kernelI23Flash_fwd_kernel_traitsILi128ELi64ELi64ELi4ELb0ELb0EN7cutlass10bfloat16_tE19Flash_kernel_traitsILi128ELi64ELi64ELi4ES3_EELi4ELi3ELb0EEEvNS_16Flash_fwd_paramsE,@function
        .size           _ZN5flash32flash_fwd_splitkv_combine_kernelI23Flash_fwd_kernel_traitsILi128ELi64ELi64ELi4ELb0ELb0EN7cutlass10bfloat16_tE19Flash_kernel_traitsILi128ELi64ELi64ELi4ES3_EELi4ELi3ELb0EEEvNS_16Flash_fwd_paramsE,(.L_x_8448 - _ZN5flash32flash_fwd_splitkv_combine_kernelI23Flash_fwd_kernel_traitsILi128ELi64ELi64ELi4ELb0ELb0EN7cutlass10bfloat16_tE19Flash_kernel_traitsILi128ELi64ELi64ELi4ES3_EELi4ELi3ELb0EEEvNS_16Flash_fwd_paramsE)
        .other          _ZN5flash32flash_fwd_splitkv_combine_kernelI23Flash_fwd_kernel_traitsILi128ELi64ELi64ELi4ELb0ELb0EN7cutlass10bfloat16_tE19Flash_kernel_traitsILi128ELi64ELi64ELi4ES3_EELi4ELi3ELb0EEEvNS_16Flash_fwd_paramsE,@"STO_CUDA_ENTRY STV_DEFAULT"
_ZN5flash32flash_fwd_splitkv_combine_kernelI23Flash_fwd_kernel_traitsILi128ELi64ELi64ELi4ELb0ELb0EN7cutlass10bfloat16_tE19Flash_kernel_traitsILi128ELi64ELi64ELi4ES3_EELi4ELi3ELb0EEEvNS_16Flash_fwd_paramsE:
.text._ZN5flash32flash_fwd_splitkv_combine_kernelI23Flash_fwd_kernel_traitsILi128ELi64ELi64ELi4ELb0ELb0EN7cutlass10bfloat16_tE19Flash_kernel_traitsILi128ELi64ELi64ELi4ES3_EELi4ELi3ELb0EEEvNS_16Flash_fwd_paramsE:
        /* <DEDUP_REMOVED lines=23> */
[----:B------:R-:W-:Y:S05]  /*0170*/  CALL.REL.NOINC `($__internal_18_$__cuda_sm20_div_s64) ;  /* 0x0000004000f47944 */ /* 0x000fea0003c00000 */
[----:B------:R-:W-:Y:S05]  /*0180*/  BRA `(.L_x_5009) ;  /* 0x00000000004c7947 */ /* 0x000fea0003800000 */
.L_x_5008:
        /* <DEDUP_REMOVED lines=19> */
.L_x_5009:
        /* <DEDUP_REMOVED lines=13> */
[----:B------:R-:W-:Y:S05]  /*0390*/  CALL.REL.NOINC `($__internal_18_$__cuda_sm20_div_s64) ;  /* 0x00000040006c7944 */ /* 0x000fea0003c00000 */
[----:B------:R-:W-:Y:S02]  /*03a0*/  MOV R8, R20 ;  /* 0x0000001400087202 */ /* 0x000fe40000000f00 */
[----:B------:R-:W-:Y:S01]  /*03b0*/  MOV R9, R21 ;  /* 0x0000001500097202 */ /* 0x000fe20000000f00 */
[----:B------:R-:W-:Y:S05]  /*03c0*/  BRA `(.L_x_5012) ;  /* 0x00000000004c7947 */ /* 0x000fea0003800000 */
.L_x_5011:
        /* <DEDUP_REMOVED lines=19> */
.L_x_5012:
[----:B------:R-:W-:Y:S05]  /*0500*/  BSYNC B0 ;  /* 0x0000000000007941 */ /* 0x000fea0003800000 */
.L_x_5010:
        /* <DEDUP_REMOVED lines=43> */
.L_x_5014:
        /* <DEDUP_REMOVED lines=19> */
.L_x_5015:
[----:B------:R-:W-:Y:S05]  /*08f0*/  BSYNC B0 ;  /* 0x0000000000007941 */ /* 0x000fea0003800000 */
.L_x_5013:
        /* <DEDUP_REMOVED lines=74> */
[----:B------:R-:W-:Y:S02]  /*0da0*/  MOV R32, R20 ;  /* 0x0000001400207202 */ /* 0x000fe40000000f00 */
[----:B------:R-:W-:Y:S01]  /*0db0*/  MOV R33, R21 ;  /* 0x0000001500217202 */ /* 0x000fe20000000f00 */
[----:B------:R-:W-:Y:S05]  /*0dc0*/  BRA `(.L_x_5018) ;  /* 0x00000000004c7947 */ /* 0x000fea0003800000 */
.L_x_5017:
        /* <DEDUP_REMOVED lines=19> */
.L_x_5018:
[----:B------:R-:W-:Y:S05]  /*0f00*/  BSYNC B0 ;  /* 0x0000000000007941 */ /* 0x000fea0003800000 */
.L_x_5016:
        /* <DEDUP_REMOVED lines=43> */
.L_x_5020:
        /* <DEDUP_REMOVED lines=19> */
.L_x_5021:
[----:B------:R-:W-:Y:S05]  /*12f0*/  BSYNC B0 ;  /* 0x0000000000007941 */ /* 0x000fea0003800000 */
.L_x_5019:
        /* <DEDUP_REMOVED lines=67> */
.L_x_5023:
[----:B------:R-:W-:Y:S05]  /*1730*/  BSYNC B0 ;  /* 0x0000000000007941 */ /* 0x000fea0003800000 */
.L_x_5022:
        /* <DEDUP_REMOVED lines=14> */
.L_x_5025:
[----:B------:R-:W-:Y:S05]  /*1820*/  BSYNC B0 ;  /* 0x0000000000007941 */ /* 0x000fea0003800000 */
.L_x_5024:
        /* <DEDUP_REMOVED lines=154> */
.L_x_5030:
        /* <DEDUP_REMOVED lines=22> */
.L_x_5031:
[----:B------:R-:W-:Y:S05]  /*2330*/  BSYNC B0 ;  /* 0x0000000000007941 */ /* 0x000fea0003800000 */
.L_x_5029:
[----:B------:R-:W-:Y:S01]  /*2340*/  LOP3.LUT R19, R17, R0, RZ, 0xfc, !PT ;  /* 0x0000000011137212 */ /* 0x000fe200078efcff */
[----:B------:R-:W-:Y:S03]  /*2350*/  BSSY B0, `(.L_x_5032) ;  /* 0x0000028000007945 */ /* 0x000fe60003800000 */
[----:B------:R-:W-:-:S13]  /*2360*/  ISETP.NE.U32.AND P0, PT, R19, RZ, PT ;  /* 0x000000ff1300720c */ /* 0x000fda0003f05070 */
[----:B------:R-:W-:Y:S05]  /*2370*/  @!P0 BRA `(.L_x_5033) ;  /* 0x00000000003c8947 */ /* 0x000fea0003800000 */
[----:B------:R-:W-:Y:S01]  /*2380*/  IMAD.MOV.U32 R24, RZ, RZ, R25 ;  /* 0x000000ffff187224 */ /* 0x000fe200078e0019 */
[----:B------:R-:W-:Y:S02]  /*2390*/  MOV R23, R0 ;  /* 0x0000000000177202 */ /* 0x000fe40000000f00 */
[----:B------:R-:W-:Y:S02]  /*23a0*/  MOV R22, 0x23c0 ;  /* 0x000023c000167802 */ /* 0x000fe40000000f00 */
[----:B------:R-:W-:Y:S05]  /*23b0*/  CALL.REL.NOINC `($__internal_18_$__cuda_sm20_div_s64) ;  /* 0x0000002000647944 */ /* 0x000fea0003c00000 */
        /* <DEDUP_REMOVED lines=11> */
.L_x_5033:
        /* <DEDUP_REMOVED lines=22> */
.L_x_5034:
[----:B------:R-:W-:Y:S05]  /*25d0*/  BSYNC B0 ;  /* 0x0000000000007941 */ /* 0x000fea0003800000 */
.L_x_5032:
        /* <DEDUP_REMOVED lines=11> */
[----:B------:R-:W-:Y:S05]  /*2690*/  CALL.REL.NOINC `($__internal_18_$__cuda_sm20_div_s64) ;  /* 0x0000001c00ac7944 */ /* 0x000fea0003c00000 */
[----:B------:R-:W-:-:S04]  /*26a0*/  IADD3 R17, P0, RZ, -R20, RZ ;  /* 0x80000014ff117210 */ /* 0x000fc80007f1e0ff */
[----:B------:R-:W-:Y:S01]  /*26b0*/  IADD3.X R18, RZ, ~R21, RZ, P0, !PT ;  /* 0x80000015ff127210 */ /* 0x000fe200007fe4ff */
[----:B------:R-:W-:-:S04]  /*26c0*/  IMAD.WIDE.U32 R36, R5, R17, R36 ;  /* 0x0000001105247225 */ /* 0x000fc800078e0024 */
[----:B------:R-:W-:-:S04]  /*26d0*/  IMAD R18, R18, R5, RZ ;  /* 0x0000000512127224 */ /* 0x000fc800078e02ff */
[----:B------:R-:W-:-:S05]  /*26e0*/  IMAD R4, R4, R17, R18 ;  /* 0x0000001104047224 */ /* 0x000fca00078e0212 */
[----:B------:R-:W-:Y:S01]  /*26f0*/  IADD3 R4, R37, R4, RZ ;  /* 0x0000000425047210 */ /* 0x000fe20007ffe0ff */
[----:B------:R-:W-:Y:S05]  /*2700*/  BRA `(.L_x_5037) ;  /* 0x0000000000587947 */ /* 0x000fea0003800000 */
.L_x_5036:
        /* <DEDUP_REMOVED lines=22> */
.L_x_5037:
[----:B------:R-:W-:Y:S05]  /*2870*/  BSYNC B0 ;  /* 0x0000000000007941 */ /* 0x000fea0003800000 */
.L_x_5035:
        /* <DEDUP_REMOVED lines=38> */
[----:B------:R-:W-:Y:S05]  /*2ae0*/  CALL.REL.NOINC `($__internal_18_$__cuda_sm20_div_s64) ;  /* 0x0000001800987944 */ /* 0x000fea0003c00000 */
        /* <DEDUP_REMOVED lines=12> */
.L_x_5039:
        /* <DEDUP_REMOVED lines=23> */
.L_x_5040:
[----:B------:R-:W-:Y:S05]  /*2d20*/  BSYNC B0 ;  /* 0x0000000000007941 */ /* 0x000fea0003800000 */
.L_x_5038:
        /* <DEDUP_REMOVED lines=19> */
.L_x_5042:
        /* <DEDUP_REMOVED lines=22> */
.L_x_5043:
[----:B------:R-:W-:Y:S05]  /*2fc0*/  BSYNC B0 ;  /* 0x0000000000007941 */ /* 0x000fea0003800000 */
.L_x_5041:
        /* <DEDUP_REMOVED lines=20> */
.L_x_5045:
        /* <DEDUP_REMOVED lines=23> */
.L_x_5046:
[----:B------:R-:W-:Y:S05]  /*3280*/  BSYNC B0 ;  /* 0x0000000000007941 */ /* 0x000fea0003800000 */
.L_x_5044:
        /* <DEDUP_REMOVED lines=39> */
.L_x_5048:
        /* <DEDUP_REMOVED lines=23> */
.L_x_5049:
[----:B------:R-:W-:Y:S05]  /*3670*/  BSYNC B0 ;  /* 0x0000000000007941 */ /* 0x000fea0003800000 */
.L_x_5047:
        /* <DEDUP_REMOVED lines=26> */
.L_x_5051:
        /* <DEDUP_REMOVED lines=23> */
.L_x_5052:
[----:B------:R-:W-:Y:S05]  /*3990*/  BSYNC B0 ;  /* 0x0000000000007941 */ /* 0x000fea0003800000 */
.L_x_5050:
        /* <DEDUP_REMOVED lines=21> */
.L_x_5028:
[----:B------:R-:W-:Y:S02]  /*3af0*/  ULDC.64 UR4, c[0x0][0x2b0] ;  /* 0x0000ac0000047ab9 */ /* 0x000fe40000000a00 */
[----:B------:R-:W-:-:S04]  /*3b00*/  LEA R2, P0, R30, UR4, 0x2 ;  /* 0x000000041e027c11 */ /* 0x000fc8000f8010ff */
[----:B------:R-:W-:-:S05]  /*3b10*/  LEA.HI.X R3, R30, UR5, R31, 0x2, P0 ;  /* 0x000000051e037c11 */ /* 0x000fca00080f141f */
[----:B------:R0:W-:Y:S04]  /*3b20*/  STG.E desc[UR8][R2.64], R28 ;  /* 0x0000001c02007986 */ /* 0x0001e8000c101908 */
.L_x_5027:
[----:B------:R-:W-:Y:S05]  /*3b30*/  BSYNC B1 ;  /* 0x0000000000017941 */ /* 0x000fea0003800000 */
.L_x_5026:
        /* <DEDUP_REMOVED lines=20> */
.L_x_5054:
[----:B------:R-:W-:Y:S05]  /*3c80*/  BSYNC B0 ;  /* 0x0000000000007941 */ /* 0x000fea0003800000 */
.L_x_5053:
        /* <DEDUP_REMOVED lines=34> */
.L_x_5058:
        /* <DEDUP_REMOVED lines=11> */
.L_x_5057:
[----:B------:R-:W-:Y:S05]  /*3f60*/  BSYNC B0 ;  /* 0x0000000000007941 */ /* 0x000fea0003800000 */
.L_x_5056:
        /* <DEDUP_REMOVED lines=8> */
.L_x_5055:
        /* <DEDUP_REMOVED lines=86> */
        .weak           $__internal_18_$__cuda_sm20_div_s64
        .type           $__internal_18_$__cuda_sm20_div_s64,@function
        .size           $__internal_18_$__cuda_sm20_div_s64,(.L_x_8448 - $__internal_18_$__cuda_sm20_div_s64)
$__internal_18_$__cuda_sm20_div_s64:
        /* <DEDUP_REMOVED lines=83> */
[----:B------:R-:W-:Y:S06]  /*4a80*/  RET.REL.NODEC R26 `(_ZN5flash32flash_fwd_splitkv_combine_kernelI23Flash_fwd_kernel_traitsILi128ELi64ELi64ELi4ELb0ELb0EN7cutlass10bfloat16_tE19Flash_kernel_traitsILi128ELi64ELi64ELi4ES3_EELi4ELi3ELb0EEEvNS_16Flash_fwd_paramsE) ;  /* 0xffffffb41a5c7950 */ /* 0x000fec0003c3ffff */
.L_x_5059:
        /* <DEDUP_REMOVED lines=15> */
.L_x_8448:


//--------------------- .text._ZN5flash32flash_fwd_splitkv_combine_kernelI23Flash_fwd_kernel_traitsILi128ELi64ELi64ELi4ELb0ELb0EN7cutlass10bfloat16_tE19Flash_kernel_traitsILi128ELi64ELi64ELi4ES3_EELi4ELi2ELb0EEEvNS_16Flash_fwd_paramsE --------------------------
	.section	.text._ZN5flash32flash_fwd_splitkv_combine_kernelI23Flash_fwd_kernel_traitsILi128ELi64ELi64ELi4ELb0ELb0EN7cutlass10bfloat16_tE19Flash_kernel_traitsILi128ELi64ELi64ELi4ES3_EELi4ELi2ELb0EEEvNS_16Flash_fwd_paramsE,"ax",@progbits
	.align	128
        .global         _ZN5flash32flash_fwd_splitkv_combine_kernelI23Flash_fwd_kernel_traitsILi128ELi64ELi64ELi4ELb0ELb0EN7cutlass10bfloat16_tE19Flash_kernel_traitsILi128ELi64ELi64ELi4ES3_EELi4ELi2ELb0EEEvNS_16Flash_fwd_paramsE
        .type           _ZN5flash32flash_fwd_splitkv_combine_kernelI23Flash_fwd_kernel_traitsILi128ELi64ELi64ELi4ELb0ELb0EN7cutlass10bfloat16_tE19Flash_kernel_traitsILi128ELi64ELi64ELi4ES3_EELi4ELi2ELb0EEEvNS_16Flash_fwd_paramsE,@function
        .size           _ZN5flash32flash_fwd_splitkv_combine_kernelI23Flash_fwd_kernel_traitsILi128ELi64ELi64ELi4ELb0ELb0EN7cutlass10bfloat16_tE19Flash_kernel_traitsILi128ELi64ELi64ELi4ES3_EELi4ELi2ELb0EEEvNS_16Flash_fwd_paramsE,(.L_x_8449 - _ZN5flash32flash_fwd_splitkv_combine_kernelI23Flash_fwd_kernel_traitsILi128ELi64ELi64ELi4ELb0ELb0EN7cutlass10bfloat16_tE19Flash_kernel_traitsILi128ELi64ELi64ELi4ES3_EELi4ELi2ELb0EEEvNS_16Flash_fwd_paramsE)
        .other          _ZN5flash32flash_fwd_splitkv_combine_kernelI23Flash_fwd_kernel_traitsILi128ELi64ELi64ELi4ELb0ELb0EN7cutlass10bfloat16_tE19Flash_kernel_traitsILi128ELi64ELi64ELi4ES3_EELi4ELi2ELb0EEEvNS_16Flash_fwd_paramsE,@"STO_CUDA_ENTRY STV_DEFAULT"
_ZN5flash32flash_fwd_splitkv_combine_kernelI23Flash_fwd_kernel_traitsILi128ELi64ELi64ELi4ELb0ELb0EN7cutlass10bfloat16_tE19Flash_kernel_traitsILi128ELi64ELi64ELi4ES3_EELi4ELi2ELb0EEEvNS_16Flash_fwd_paramsE:
.text._ZN5flash32flash_fwd_splitkv_combine_kernelI23Flash_fwd_kernel_traitsILi128ELi64ELi64ELi4ELb0ELb0EN7cutlass10bfloat16_tE19Flash_kernel_traitsILi128ELi64ELi64ELi4ES3_EELi4ELi2ELb0EEEvNS_16Flash_fwd_paramsE:
        /* <DEDUP_REMOVED lines=23> */
[----:B------:R-:W-:Y:S05]  /*0170*/  CALL.REL.NOINC `($__internal_19_$__cuda_sm20_div_s64) ;  /* 0x0000004000787944 */ /* 0x000fea0003c00000 */
[----:B------:R-:W-:Y:S02]  /*0180*/  MOV R22, R0 ;  /* 0x0000000000167202 */ /* 0x000fe40000000f00 */
[----:B------:R-:W-:Y:S01]  /*0190*/  MOV R23, R25 ;  /* 0x0000001900177202 */ /* 0x000fe20000000f00 */
[----:B------:R-:W-:Y:S06]  /*01a0*/  BRA `(.L_x_5061) ;  /* 0x00000000004c7947 */ /* 0x000fec0003800000 */
.L_x_5060:
        /* <DEDUP_REMOVED lines=19> */
.L_x_5061:
        /* <DEDUP_REMOVED lines=11> */
[----:B------:R-:W-:Y:S05]  /*0390*/  CALL.REL.NOINC `($__internal_19_$__cuda_sm20_div_s64) ;  /* 0x0000003c00f07944 */ /* 0x000fea0003c00000 */
[----:B------:R-:W-:Y:S02]  /*03a0*/  MOV R8, R0 ;  /* 0x0000000000087202 */ /* 0x000fe40000000f00 */
[----:B------:R-:W-:Y:S01]  /*03b0*/  MOV R9, R25 ;  /* 0x0000001900097202 */ /* 0x000fe20000000f00 */
[----:B------:R-:W-:Y:S05]  /*03c0*/  BRA `(.L_x_5064) ;  /* 0x00000000004c7947 */ /* 0x000fea0003800000 */
.L_x_5063:
        /* <DEDUP_REMOVED lines=19> */
.L_x_5064:
[----:B------:R-:W-:Y:S05]  /*0500*/  BSYNC B0 ;  /* 0x0000000000007941 */ /* 0x000fea0003800000 */
.L_x_5062:
        /* <DEDUP_REMOVED lines=43> */
[----:B------:R-:W-:Y:S05]  /*07c0*/  BRA `(.L_x_5067) ;  /* 0x00000000004c7947 */ /* 0x000fea0003800000 */
.L_x_5066:
        /* <DEDUP_REMOVED lines=19> */
.L_x_5067:
[----:B------:R-:W-:Y:S05]  /*0900*/  BSYNC B0 ;  /* 0x0000000000007941 */ /* 0x000fea0003800000 */
.L_x_5065:
        /* <DEDUP_REMOVED lines=71> */
[----:B------:R-:W-:Y:S05]  /*0d80*/  CALL.REL.NOINC `($__internal_19_$__cuda_sm20_div_s64) ;  /* 0x0000003400747944 */ /* 0x000fea0003c00000 */
[----:B------:R-:W-:Y:S02]  /*0d90*/  MOV R38, R0 ;  /* 0x0000000000267202 */ /* 0x000fe40000000f00 */
[----:B------:R-:W-:Y:S01]  /*0da0*/  MOV R39, R25 ;  /* 0x0000001900277202 */ /* 0x000fe20000000f00 */
[----:B------:R-:W-:Y:S05]  /*0db0*/  BRA `(.L_x_5070) ;  /* 0x00000000004c7947 */ /* 0x000fea0003800000 */
.L_x_5069:
        /* <DEDUP_REMOVED lines=19> */
.L_x_5070:
[----:B------:R-:W-:Y:S05]  /*0ef0*/  BSYNC B0 ;  /* 0x0000000000007941 */ /* 0x000fea0003800000 */
.L_x_5068:
        /* <DEDUP_REMOVED lines=40> */
[----:B------:R-:W-:Y:S01]  /*1180*/  MOV R24, R0 ;  /* 0x0000000000187202 */ /* 0x000fe20000000f00 */
[----:B------:R-:W-:Y:S05]  /*1190*/  BRA `(.L_x_5073) ;  /* 0x00000000004c7947 */ /* 0x000fea0003800000 */
.L_x_5072:
        /* <DEDUP_REMOVED lines=19> */
.L_x_5073:
[----:B------:R-:W-:Y:S05]  /*12d0*/  BSYNC B0 ;  /* 0x0000000000007941 */ /* 0x000fea0003800000 */
.L_x_5071:
        /* <DEDUP_REMOVED lines=69> */
.L_x_5075:
[----:B------:R-:W-:Y:S05]  /*1730*/  BSYNC B0 ;  /* 0x0000000000007941 */ /* 0x000fea0003800000 */
.L_x_5074:
        /* <DEDUP_REMOVED lines=149> */
.L_x_5080:
        /* <DEDUP_REMOVED lines=22> */
.L_x_5081:
[----:B------:R-:W-:Y:S05]  /*21f0*/  BSYNC B0 ;  /* 0x0000000000007941 */ /* 0x000fea0003800000 */
.L_x_5079:
[----:B------:R-:W-:Y:S01]  /*2200*/  LOP3.LUT R0, R23, R2, RZ, 0xfc, !PT ;  /* 0x0000000217007212 */ /* 0x000fe200078efcff */
[----:B------:R-:W-:Y:S03]  /*2210*/  BSSY B0, `(.L_x_5082) ;  /* 0x0000027000007945 */ /* 0x000fe60003800000 */
[----:B------:R-:W-:-:S13]  /*2220*/  ISETP.NE.U32.AND P0, PT, R0, RZ, PT ;  /* 0x000000ff0000720c */ /* 0x000fda0003f05070 */
[----:B------:R-:W-:Y:S05]  /*2230*/  @!P0 BRA `(.L_x_5083) ;  /* 0x0000000000388947 */ /* 0x000fea0003800000 */
[----:B------:R-:W-:Y:S01]  /*2240*/  IMAD.MOV.U32 R24, RZ, RZ, R37 ;  /* 0x000000ffff187224 */ /* 0x000fe200078e0025 */
[----:B------:R-:W-:Y:S02]  /*2250*/  MOV R5, R2 ;  /* 0x0000000200057202 */ /* 0x000fe40000000f00 */
[----:B------:R-:W-:Y:S02]  /*2260*/  MOV R22, 0x2280 ;  /* 0x0000228000167802 */ /* 0x000fe40000000f00 */
[----:B------:R-:W-:Y:S05]  /*2270*/  CALL.REL.NOINC `($__internal_19_$__cuda_sm20_div_s64) ;  /* 0x0000002000387944 */ /* 0x000fea0003c00000 */
        /* <DEDUP_REMOVED lines=10> */
.L_x_5083:
        /* <DEDUP_REMOVED lines=22> */
.L_x_5084:
[----:B------:R-:W-:Y:S05]  /*2480*/  BSYNC B0 ;  /* 0x0000000000007941 */ /* 0x000fea0003800000 */
.L_x_5082:
        /* <DEDUP_REMOVED lines=12> */
[----:B------:R-:W-:Y:S05]  /*2550*/  CALL.REL.NOINC `($__internal_19_$__cuda_sm20_div_s64) ;  /* 0x0000001c00807944 */ /* 0x000fea0003c00000 */
        /* <DEDUP_REMOVED lines=12> */
.L_x_5086:
        /* <DEDUP_REMOVED lines=22> */
.L_x_5087:
[----:B------:R-:W-:Y:S05]  /*2780*/  BSYNC B0 ;  /* 0x0000000000007941 */ /* 0x000fea0003800000 */
.L_x_5085:
        /* <DEDUP_REMOVED lines=37> */
[----:B------:R-:W-:Y:S05]  /*29e0*/  CALL.REL.NOINC `($__internal_19_$__cuda_sm20_div_s64) ;  /* 0x00000018005c7944 */ /* 0x000fea0003c00000 */
        /* <DEDUP_REMOVED lines=11> */
.L_x_5089:
        /* <DEDUP_REMOVED lines=23> */
.L_x_5090:
[----:B------:R-:W-:Y:S05]  /*2c10*/  BSYNC B0 ;  /* 0x0000000000007941 */ /* 0x000fea0003800000 */
.L_x_5088:
        /* <DEDUP_REMOVED lines=19> */
.L_x_5092:
        /* <DEDUP_REMOVED lines=22> */
.L_x_5093:
[----:B------:R-:W-:Y:S05]  /*2eb0*/  BSYNC B0 ;  /* 0x0000000000007941 */ /* 0x000fea0003800000 */
.L_x_5091:
        /* <DEDUP_REMOVED lines=21> */
.L_x_5095:
        /* <DEDUP_REMOVED lines=23> */
.L_x_5096:
[----:B------:R-:W-:Y:S05]  /*3180*/  BSYNC B0 ;  /* 0x0000000000007941 */ /* 0x000fea0003800000 */
.L_x_5094:
        /* <DEDUP_REMOVED lines=39> */
.L_x_5098:
        /* <DEDUP_REMOVED lines=23> */
.L_x_5099:
[----:B------:R-:W-:Y:S05]  /*3570*/  BSYNC B0 ;  /* 0x0000000000007941 */ /* 0x000fea0003800000 */
.L_x_5097:
        /* <DEDUP_REMOVED lines=27> */
.L_x_5101:
        /* <DEDUP_REMOVED lines=23> */
.L_x_5102:
[----:B------:R-:W-:Y:S05]  /*38a0*/  BSYNC B0 ;  /* 0x0000000000007941 */ /* 0x000fea0003800000 */
.L_x_5100:
        /* <DEDUP_REMOVED lines=21> */
.L_x_5078:
[----:B------:R-:W-:Y:S02]  /*3a00*/  ULDC.64 UR4, c[0x0][0x2b0] ;  /* 0x0000ac0000047ab9 */ /* 0x000fe40000000a00 */
[----:B------:R-:W-:-:S04]  /*3a10*/  LEA R2, P0, R32, UR4, 0x2 ;  /* 0x0000000420027c11 */ /* 0x000fc8000f8010ff */
[----:B------:R-:W-:-:S05]  /*3a20*/  LEA.HI.X R3, R32, UR5, R33, 0x2, P0 ;  /* 0x0000000520037c11 */ /* 0x000fca00080f1421 */
[----:B------:R1:W-:Y:S04]  /*3a30*/  STG.E desc[UR8][R2.64], R28 ;  /* 0x0000001c02007986 */ /* 0x0003e8000c101908 */
.L_x_5077:
[----:B------:R-:W-:Y:S05]  /*3a40*/  BSYNC B1 ;  /* 0x0000000000017941 */ /* 0x000fea0003800000 */
.L_x_5076:
        /* <DEDUP_REMOVED lines=42> */
.L_x_5106:
        /* <DEDUP_REMOVED lines=10> */
.L_x_5105:
[----:B------:R-:W-:Y:S05]  /*3d90*/  BSYNC B0 ;  /* 0x0000000000007941 */ /* 0x000fea0003800000 */
.L_x_5104:
        /* <DEDUP_REMOVED lines=8> */
.L_x_5103:
        /* <DEDUP_REMOVED lines=84> */
        .weak           $__internal_19_$__cuda_sm20_div_s64
        .type           $__internal_19_$__cuda_sm20_div_s64,@function
        .size           $__internal_19_$__cuda_sm20_div_s64,(.L_x_8449 - $__internal_19_$__cuda_sm20_div_s64)
$__internal_19_$__cuda_sm20_div_s64:
        /* <DEDUP_REMOVED lines=83> */
[----:B------:R-:W-:Y:S05]  /*4890*/  RET.REL.NODEC R20 `(_ZN5flash32flash_fwd_splitkv_combine_kernelI23Flash_fwd_kernel_traitsILi128ELi64ELi64ELi4ELb0ELb0EN7cutlass10bfloat16_tE19Flash_kernel_traitsILi128ELi64ELi64ELi4ES3_EELi4ELi2ELb0EEEvNS_16Flash_fwd_paramsE) ;  /* 0xffffffb414d87950 */ /* 0x000fea0003c3ffff */
.L_x_5107:
        /* <DEDUP_REMOVED lines=14> */
.L_x_8449:


//--------------------- .text._ZN5flash32flash_fwd_splitkv_combine_kernelI23Flash_fwd_kernel_traitsILi128ELi64ELi64ELi4ELb0ELb0EN7cutlass10bfloat16_tE19Flash_kernel_traitsILi128ELi64ELi64ELi4ES3_EELi4ELi1ELb0EEEvNS_16Flash_fwd_paramsE --------------------------
	.section	.text._ZN5flash32flash_fwd_splitkv_combine_kernelI23Flash_fwd_kernel_traitsILi128ELi64ELi64ELi4ELb0ELb0EN7cutlass10bfloat16_tE19Flash_kernel_traitsILi128ELi64ELi64ELi4ES3_EELi4ELi1ELb0EEEvNS_16Flash_fwd_paramsE,"ax",@progbits
	.align	128
        .global         _ZN5flash32flash_fwd_splitkv_combine_kernelI23Flash_fwd_kernel_traitsILi128ELi64ELi64ELi4ELb0ELb0EN7cutlass10bfloat16_tE19Flash_kernel_traitsILi128ELi64ELi64ELi4ES3_EELi4ELi1ELb0EEEvNS_16Flash_fwd_paramsE
        .type           _ZN5flash32flash_fwd_splitkv_combine_kernelI23Flash_fwd_kernel_traitsILi128ELi64ELi64ELi4ELb0ELb0EN7cutlass10bfloat16_tE19Flash_kernel_traitsILi128ELi64ELi64ELi4ES3_EELi4ELi1ELb0EEEvNS_16Flash_fwd_paramsE,@function
        .size           _ZN5flash32flash_fwd_splitkv_combine_kernelI23Flash_fwd_kernel_traitsILi128ELi64ELi64ELi4ELb0ELb0EN7cutlass10bfloat16_tE19Flash_kernel_traitsILi128ELi64ELi64ELi4ES3_EELi4ELi1ELb0EEEvNS_16Flash_fwd_paramsE,(.L_x_8450 - _ZN5flash32flash_fwd_splitkv_combine_kernelI23Flash_fwd_kernel_traitsILi128ELi64ELi64ELi4ELb0ELb0EN7cutlass10bfloat16_tE19Flash_kernel_traitsILi128ELi64ELi64ELi4ES3_EELi4ELi1ELb0EEEvNS_16Flash_fwd_paramsE)
        .other          _ZN5flash32flash_fwd_splitkv_combine_kernelI23Flash_fwd_kernel_traitsILi128ELi64ELi64ELi4ELb0ELb0EN7cutlass10bfloat16_tE19Flash_kernel_traitsILi128ELi64ELi64ELi4ES3_EELi4ELi1ELb0EEEvNS_16Flash_fwd_paramsE,@"STO_CUDA_ENTRY STV_DEFAULT"
_ZN5flash32flash_fwd_splitkv_combine_kernelI23Flash_fwd_kernel_traitsILi128ELi64ELi64ELi4ELb0ELb0EN7cutlass10bfloat16_tE19Flash_kernel_traitsILi128ELi64ELi64ELi4ES3_EELi4ELi1ELb0EEEvNS_16Flash_fwd_paramsE:
.text._ZN5flash32flash_fwd_splitkv_combine_kernelI23Flash_fwd_kernel_traitsILi128ELi64ELi64ELi4ELb0ELb0EN7cutlass10bfloat16_tE19Flash_kernel_traitsILi128ELi64ELi64ELi4ES3_EELi4ELi1ELb0EEEvNS_16Flash_fwd_paramsE:
        /* <DEDUP_REMOVED lines=23> */
[----:B------:R-:W-:Y:S05]  /*0170*/  CALL.REL.NOINC `($__internal_20_$__cuda_sm20_div_s64) ;  /* 0x0000004000f87944 */ /* 0x000fea0003c00000 */
[----:B------:R-:W-:Y:S02]  /*0180*/  MOV R8, R0 ;  /* 0x0000000000087202 */ /* 0x000fe40000000f00 */
[----:B------:R-:W-:Y:S01]  /*0190*/  MOV R9, R23 ;  /* 0x0000001700097202 */ /* 0x000fe20000000f00 */
[----:B------:R-:W-:Y:S06]  /*01a0*/  BRA `(.L_x_5109) ;  /* 0x00000000004c7947 */ /* 0x000fec0003800000 */
.L_x_5108:
        /* <DEDUP_REMOVED lines=19> */
.L_x_5109:
        /* <DEDUP_REMOVED lines=13> */
[----:B------:R-:W-:Y:S05]  /*03b0*/  CALL.REL.NOINC `($__internal_20_$__cuda_sm20_div_s64) ;  /* 0x0000004000687944 */ /* 0x000fea0003c00000 */
[----:B------:R-:W-:Y:S02]  /*03c0*/  MOV R10, R0 ;  /* 0x00000000000a7202 */ /* 0x000fe40000000f00 */
[----:B------:R-:W-:Y:S01]  /*03d0*/  MOV R11, R23 ;  /* 0x00000017000b7202 */ /* 0x000fe20000000f00 */
[----:B------:R-:W-:Y:S05]  /*03e0*/  BRA `(.L_x_5112) ;  /* 0x00000000004c7947 */ /* 0x000fea0003800000 */
.L_x_5111:
        /* <DEDUP_REMOVED lines=19> */
.L_x_5112:
[----:B------:R-:W-:Y:S05]  /*0520*/  BSYNC B0 ;  /* 0x0000000000007941 */ /* 0x000fea0003800000 */
.L_x_5110:
        /* <DEDUP_REMOVED lines=44> */
[----:B------:R-:W-:Y:S05]  /*07f0*/  BRA `(.L_x_5115) ;  /* 0x00000000004c7947 */ /* 0x000fea0003800000 */
.L_x_5114:
        /* <DEDUP_REMOVED lines=19> */
.L_x_5115:
[----:B------:R-:W-:Y:S05]  /*0930*/  BSYNC B0 ;  /* 0x0000000000007941 */ /* 0x000fea0003800000 */
.L_x_5113:
        /* <DEDUP_REMOVED lines=78> */
.L_x_5117:
        /* <DEDUP_REMOVED lines=19> */
.L_x_5118:
[----:B------:R-:W-:Y:S05]  /*0f50*/  BSYNC B0 ;  /* 0x0000000000007941 */ /* 0x000fea0003800000 */
.L_x_5116:
        /* <DEDUP_REMOVED lines=43> */
.L_x_5120:
        /* <DEDUP_REMOVED lines=20> */
.L_x_5121:
[----:B------:R-:W-:Y:S05]  /*1350*/  BSYNC B0 ;  /* 0x0000000000007941 */ /* 0x000fea0003800000 */
.L_x_5119:
        /* <DEDUP_REMOVED lines=72> */
.L_x_5123:
[----:B------:R-:W-:Y:S05]  /*17e0*/  BSYNC B0 ;  /* 0x0000000000007941 */ /* 0x000fea0003800000 */
.L_x_5122:
        /* <DEDUP_REMOVED lines=16> */
.L_x_5125:
[----:B------:R-:W-:Y:S05]  /*18f0*/  BSYNC B0 ;  /* 0x0000000000007941 */ /* 0x000fea0003800000 */
.L_x_5124:
        /* <DEDUP_REMOVED lines=141> */
.L_x_5130:
        /* <DEDUP_REMOVED lines=23> */
.L_x_5131:
[----:B------:R-:W-:Y:S05]  /*2340*/  BSYNC B0 ;  /* 0x0000000000007941 */ /* 0x000fea0003800000 */
.L_x_5129:
        /* <DEDUP_REMOVED lines=22> */
.L_x_5133:
        /* <DEDUP_REMOVED lines=22> */
.L_x_5134:
[----:B------:R-:W-:Y:S05]  /*2610*/  BSYNC B0 ;  /* 0x0000000000007941 */ /* 0x000fea0003800000 */
.L_x_5132:
        /* <DEDUP_REMOVED lines=22> */
.L_x_5136:
        /* <DEDUP_REMOVED lines=22> */
.L_x_5137:
[----:B------:R-:W-:Y:S05]  /*28e0*/  BSYNC B0 ;  /* 0x0000000000007941 */ /* 0x000fea0003800000 */
.L_x_5135:
        /* <DEDUP_REMOVED lines=33> */
[----:B------:R-:W-:Y:S05]  /*2b00*/  CALL.REL.NOINC `($__internal_20_$__cuda_sm20_div_s64) ;  /* 0x0000001800947944 */ /* 0x000fea0003c00000 */
        /* <DEDUP_REMOVED lines=11> */
.L_x_5139:
        /* <DEDUP_REMOVED lines=23> */
.L_x_5140:
[----:B------:R-:W-:Y:S05]  /*2d30*/  BSYNC B0 ;  /* 0x0000000000007941 */ /* 0x000fea0003800000 */
.L_x_5138:
        /* <DEDUP_REMOVED lines=20> */
.L_x_5142:
        /* <DEDUP_REMOVED lines=23> */
.L_x_5143:
[----:B------:R-:W-:Y:S05]  /*2ff0*/  BSYNC B0 ;  /* 0x0000000000007941 */ /* 0x000fea0003800000 */
.L_x_5141:
        /* <DEDUP_REMOVED lines=19> */
.L_x_5145:
        /* <DEDUP_REMOVED lines=23> */
.L_x_5146:
[----:B------:R-:W-:Y:S05]  /*32a0*/  BSYNC B0 ;  /* 0x0000000000007941 */ /* 0x000fea0003800000 */
.L_x_5144:
        /* <DEDUP_REMOVED lines=26> */
[----:B------:R-:W-:Y:S05]  /*3450*/  CALL.REL.NOINC `($__internal_20_$__cuda_sm20_div_s64) ;  /* 0x0000001000407944 */ /* 0x000fea0003c00000 */
        /* <DEDUP_REMOVED lines=12> */
.L_x_5148:
        /* <DEDUP_REMOVED lines=23> */
.L_x_5149:
[----:B------:R-:W-:Y:S05]  /*3690*/  BSYNC B0 ;  /* 0x0000000000007941 */ /* 0x000fea0003800000 */
.L_x_5147:
        /* <DEDUP_REMOVED lines=28> */
.L_x_5151:
        /* <DEDUP_REMOVED lines=23> */
.L_x_5152:
[----:B------:R-:W-:Y:S05]  /*39d0*/  BSYNC B0 ;  /* 0x0000000000007941 */ /* 0x000fea0003800000 */
.L_x_5150:
        /* <DEDUP_REMOVED lines=21> */
.L_x_5128:
[----:B------:R-:W-:Y:S02]  /*3b30*/  ULDC.64 UR4, c[0x0][0x2b0] ;  /* 0x0000ac0000047ab9 */ /* 0x000fe40000000a00 */
[----:B------:R-:W-:-:S04]  /*3b40*/  LEA R2, P0, R38, UR4, 0x2 ;  /* 0x0000000426027c11 */ /* 0x000fc8000f8010ff */
[----:B------:R-:W-:-:S05]  /*3b50*/  LEA.HI.X R3, R38, UR5, R39, 0x2, P0 ;  /* 0x0000000526037c11 */ /* 0x000fca00080f1427 */
[----:B------:R0:W-:Y:S04]  /*3b60*/  STG.E desc[UR8][R2.64], R29 ;  /* 0x0000001d02007986 */ /* 0x0001e8000c101908 */
.L_x_5127:
[----:B------:R-:W-:Y:S05]  /*3b70*/  BSYNC B1 ;  /* 0x0000000000017941 */ /* 0x000fea0003800000 */
.L_x_5126:
        /* <DEDUP_REMOVED lines=18> */
.L_x_5154:
[----:B------:R-:W-:Y:S05]  /*3ca0*/  BSYNC B0 ;  /* 0x0000000000007941 */ /* 0x000fea0003800000 */
.L_x_5153:
        /* <DEDUP_REMOVED lines=34> */
.L_x_5158:
        /* <DEDUP_REMOVED lines=12> */
.L_x_5157:
[----:B------:R-:W-:Y:S05]  /*3f90*/  BSYNC B0 ;  /* 0x0000000000007941 */ /* 0x000fea0003800000 */
.L_x_5156:
        /* <DEDUP_REMOVED lines=8> */
.L_x_5155:
        /* <DEDUP_REMOVED lines=84> */
        .weak           $__internal_20_$__cuda_sm20_div_s64
        .type           $__internal_20_$__cuda_sm20_div_s64,@function
        .size           $__internal_20_$__cuda_sm20_div_s64,(.L_x_8450 - $__internal_20_$__cuda_sm20_div_s64)
$__internal_20_$__cuda_sm20_div_s64:
        /* <DEDUP_REMOVED lines=83> */
[----:B------:R-:W-:Y:S06]  /*4a90*/  RET.REL.NODEC R20 `(_ZN5flash32flash_fwd_splitkv_combine_kernelI23Flash_fwd_kernel_traitsILi128ELi64ELi64ELi4ELb0ELb0EN7cutlass10bfloat16_tE19Flash_kernel_traitsILi128ELi64ELi64ELi4ES3_EELi4ELi1ELb0EEEvNS_16Flash_fwd_paramsE) ;  /* 0xffffffb414587950 */ /* 0x000fec0003c3ffff */
.L_x_5159:
        /* <DEDUP_REMOVED lines=14> */
.L_x_8450:


//--------------------- .text._ZN5flash32flash_fwd_splitkv_combine_kernelI23Flash_fwd_kernel_traitsILi128ELi64ELi64ELi4ELb0ELb0EN7cutlass10bfloat16_tE19Flash_kernel_traitsILi128ELi64ELi64ELi4ES3_EELi4ELi7ELb1EEEvNS_16Flash_fwd_paramsE --------------------------
	.section	.text._ZN5flash32flash_fwd_splitkv_combine_kernelI23Flash_fwd_kernel_traitsILi128ELi64ELi64ELi4ELb0ELb0EN7cutlass10bfloat16_tE19Flash_kernel_traitsILi128ELi64ELi64ELi4ES3_EELi4ELi7ELb1EEEvNS_16Flash_fwd_paramsE,"ax",@progbits
	.align	128
        .global         _ZN5flash32flash_fwd_splitkv_combine_kernelI23Flash_fwd_kernel_traitsILi128ELi64ELi64ELi4ELb0ELb0EN7cutlass10bfloat16_tE19Flash_kernel_traitsILi128ELi64ELi64ELi4ES3_EELi4ELi7ELb1EEEvNS_16Flash_fwd_paramsE
        .type           _ZN5flash32flash_fwd_splitkv_combine_kernelI23Flash_fwd_kernel_traitsILi128ELi64ELi64ELi4ELb0ELb0EN7cutlass10bfloat16_tE19Flash_kernel_traitsILi128ELi64ELi64ELi4ES3_EELi4ELi7ELb1EEEvNS_16Flash_fwd_paramsE,@function
        .size           _ZN5flash32flash_fwd_splitkv_combine_kernelI23Flash_fwd_kernel_traitsILi128ELi64ELi64ELi4ELb0ELb0EN7cutlass10bfloat16_tE19Flash_kernel_traitsILi128ELi64ELi64ELi4ES3_EELi4ELi7ELb1EEEvNS_16Flash_fwd_paramsE,(.L_x_8451 - _ZN5flash32flash_fwd_splitkv_combine_kernelI23Flash_fwd_kernel_traitsILi128ELi64ELi64ELi4ELb0ELb0EN7cutlass10bfloat16_tE19Flash_kernel_traitsILi128ELi64ELi64ELi4ES3_EELi4ELi7ELb1EEEvNS_16Flash_fwd_paramsE)
        .other          _ZN5flash32flash_fwd_splitkv_combine_kernelI23Flash_fwd_kernel_traitsILi128ELi64ELi64ELi4ELb0ELb0EN7cutlass10bfloat16_tE19Flash_kernel_traitsILi128ELi64ELi64ELi4ES3_EELi4ELi7ELb1EEEvNS_16Flash_fwd_paramsE,@"STO_CUDA_ENTRY STV_DEFAULT"
_ZN5flash32flash_fwd_splitkv_combine_kernelI23Flash_fwd_kernel_traitsILi128ELi64ELi64ELi4ELb0ELb0EN7cutlass10bfloat16_tE19Flash_kernel_traitsILi128ELi64ELi64ELi4ES3_EELi4ELi7ELb1EEEvNS_16Flash_fwd_paramsE:
.text._ZN5flash32flash_fwd_splitkv_combine_kernelI23Flash_fwd_kernel_traitsILi128ELi64ELi64ELi4ELb0ELb0EN7cutlass10bfloat16_tE19Flash_kernel_traitsILi128ELi64ELi64ELi4ES3_EELi4ELi7ELb1EEEvNS_16Flash_fwd_paramsE:
        /* <DEDUP_REMOVED lines=23> */
[----:B------:R-:W-:Y:S05]  /*0170*/  CALL.REL.NOINC `($__internal_21_$__cuda_sm20_div_s64) ;  /* 0x0000004800c87944 */ /* 0x000fea0003c00000 */
[----:B------:R-:W-:Y:S05]  /*0180*/  BRA `(.L_x_5161) ;  /* 0x00000000004c7947 */ /* 0x000fea0003800000 */
.L_x_5160:
        /* <DEDUP_REMOVED lines=19> */
.L_x_5161:
        /* <DEDUP_REMOVED lines=12> */
[----:B------:R-:W-:Y:S05]  /*0380*/  CALL.REL.NOINC `($__internal_21_$__cuda_sm20_div_s64) ;  /* 0x0000004800447944 */ /* 0x000fea0003c00000 */
[----:B------:R-:W-:Y:S02]  /*0390*/  MOV R6, R20 ;  /* 0x0000001400067202 */ /* 0x000fe40000000f00 */
[----:B------:R-:W-:Y:S01]  /*03a0*/  MOV R7, R21 ;  /* 0x0000001500077202 */ /* 0x000fe20000000f00 */
[----:B------:R-:W-:Y:S05]  /*03b0*/  BRA `(.L_x_5164) ;  /* 0x00000000004c7947 */ /* 0x000fea0003800000 */
.L_x_5163:
        /* <DEDUP_REMOVED lines=19> */
.L_x_5164:
[----:B------:R-:W-:Y:S05]  /*04f0*/  BSYNC B0 ;  /* 0x0000000000007941 */ /* 0x000fea0003800000 */
.L_x_5162:
        /* <DEDUP_REMOVED lines=53> */
[----:B------:R-:W-:Y:S02]  /*0850*/  MOV R32, R20 ;  /* 0x0000001400207202 */ /* 0x000fe40000000f00 */
[----:B------:R-:W-:Y:S01]  /*0860*/  MOV R33, R21 ;  /* 0x0000001500217202 */ /* 0x000fe20000000f00 */
[----:B------:R-:W-:Y:S05]  /*0870*/  BRA `(.L_x_5167) ;  /* 0x00000000004c7947 */ /* 0x000fea0003800000 */
.L_x_5166:
        /* <DEDUP_REMOVED lines=19> */
.L_x_5167:
[----:B------:R-:W-:Y:S05]  /*09b0*/  BSYNC B0 ;  /* 0x0000000000007941 */ /* 0x000fea0003800000 */
.L_x_5165:
        /* <DEDUP_REMOVED lines=105> */
.L_x_5169:
        /* <DEDUP_REMOVED lines=19> */
.L_x_5170:
[----:B------:R-:W-:Y:S05]  /*1180*/  BSYNC B0 ;  /* 0x0000000000007941 */ /* 0x000fea0003800000 */
.L_x_5168:
        /* <DEDUP_REMOVED lines=113> */
[----:B------:R-:W-:Y:S05]  /*18a0*/  CALL.REL.NOINC `($__internal_21_$__cuda_sm20_div_s64) ;  /* 0x0000003000fc7944 */ /* 0x000fea0003c00000 */
[----:B------:R-:W-:Y:S02]  /*18b0*/  MOV R40, R20 ;  /* 0x0000001400287202 */ /* 0x000fe40000000f00 */
[----:B------:R-:W-:Y:S01]  /*18c0*/  MOV R41, R21 ;  /* 0x0000001500297202 */ /* 0x000fe20000000f00 */
[----:B------:R-:W-:Y:S05]  /*18d0*/  BRA `(.L_x_5173) ;  /* 0x00000000004c7947 */ /* 0x000fea0003800000 */
.L_x_5172:
        /* <DEDUP_REMOVED lines=19> */
.L_x_5173:
[----:B------:R-:W-:Y:S05]  /*1a10*/  BSYNC B0 ;  /* 0x0000000000007941 */ /* 0x000fea0003800000 */
.L_x_5171:
        /* <DEDUP_REMOVED lines=171> */
[----:B------:R-:W-:Y:S05]  /*24d0*/  CALL.REL.NOINC `($__internal_21_$__cuda_sm20_div_s64) ;  /* 0x0000002400f07944 */ /* 0x000fea0003c00000 */
        /* <DEDUP_REMOVED lines=9> */
.L_x_5178:
        /* <DEDUP_REMOVED lines=22> */
.L_x_5179:
[----:B------:R-:W-:Y:S05]  /*26d0*/  BSYNC B0 ;  /* 0x0000000000007941 */ /* 0x000fea0003800000 */
.L_x_5177:
        /* <DEDUP_REMOVED lines=19> */
.L_x_5181:
        /* <DEDUP_REMOVED lines=22> */
.L_x_5182:
[----:B------:R-:W-:Y:S05]  /*2970*/  BSYNC B0 ;  /* 0x0000000000007941 */ /* 0x000fea0003800000 */
.L_x_5180:
        /* <DEDUP_REMOVED lines=11> */
[----:B------:R-:W-:Y:S05]  /*2a30*/  CALL.REL.NOINC `($__internal_21_$__cuda_sm20_div_s64) ;  /* 0x0000002000987944 */ /* 0x000fea0003c00000 */
[----:B------:R-:W-:-:S04]  /*2a40*/  IADD3 R19, P0, RZ, -R20, RZ ;  /* 0x80000014ff137210 */ /* 0x000fc80007f1e0ff */
[----:B------:R-:W-:Y:S01]  /*2a50*/  IADD3.X R18, RZ, ~R21, RZ, P0, !PT ;  /* 0x80000015ff127210 */ /* 0x000fe200007fe4ff */
[----:B------:R-:W-:-:S04]  /*2a60*/  IMAD.WIDE.U32 R42, R5, R19, R42 ;  /* 0x00000013052a7225 */ /* 0x000fc800078e002a */
[----:B------:R-:W-:-:S04]  /*2a70*/  IMAD R18, R18, R5, RZ ;  /* 0x0000000512127224 */ /* 0x000fc800078e02ff */
[----:B------:R-:W-:-:S05]  /*2a80*/  IMAD R4, R4, R19, R18 ;  /* 0x0000001304047224 */ /* 0x000fca00078e0212 */
[----:B------:R-:W-:Y:S01]  /*2a90*/  IADD3 R4, R43, R4, RZ ;  /* 0x000000042b047210 */ /* 0x000fe20007ffe0ff */
[----:B------:R-:W-:Y:S05]  /*2aa0*/  BRA `(.L_x_5185) ;  /* 0x0000000000587947 */ /* 0x000fea0003800000 */
.L_x_5184:
        /* <DEDUP_REMOVED lines=22> */
.L_x_5185:
[----:B------:R-:W-:Y:S05]  /*2c10*/  BSYNC B0 ;  /* 0x0000000000007941 */ /* 0x000fea0003800000 */
.L_x_5183:
        /* <DEDUP_REMOVED lines=38> */
[----:B------:R-:W-:Y:S05]  /*2e80*/  CALL.REL.NOINC `($__internal_21_$__cuda_sm20_div_s64) ;  /* 0x0000001c00847944 */ /* 0x000fea0003c00000 */
        /* <DEDUP_REMOVED lines=12> */
.L_x_5187:
        /* <DEDUP_REMOVED lines=23> */
.L_x_5188:
[----:B------:R-:W-:Y:S05]  /*30c0*/  BSYNC B0 ;  /* 0x0000000000007941 */ /* 0x000fea0003800000 */
.L_x_5186:
        /* <DEDUP_REMOVED lines=18> */
.L_x_5190:
        /* <DEDUP_REMOVED lines=22> */
.L_x_5191:
[----:B------:R-:W-:Y:S05]  /*3350*/  BSYNC B0 ;  /* 0x0000000000007941 */ /* 0x000fea0003800000 */
.L_x_5189:
        /* <DEDUP_REMOVED lines=22> */
.L_x_5193:
        /* <DEDUP_REMOVED lines=23> */
.L_x_5194:
[----:B------:R-:W-:Y:S05]  /*3630*/  BSYNC B0 ;  /* 0x0000000000007941 */ /* 0x000fea0003800000 */
.L_x_5192:
        /* <DEDUP_REMOVED lines=39> */
.L_x_5196:
        /* <DEDUP_REMOVED lines=23> */
.L_x_5197:
[----:B------:R-:W-:Y:S05]  /*3a20*/  BSYNC B0 ;  /* 0x0000000000007941 */ /* 0x000fea0003800000 */
.L_x_5195:
        /* <DEDUP_REMOVED lines=29> */
.L_x_5199:
        /* <DEDUP_REMOVED lines=23> */
.L_x_5200:
[----:B------:R-:W-:Y:S05]  /*3d70*/  BSYNC B0 ;  /* 0x0000000000007941 */ /* 0x000fea0003800000 */
.L_x_5198:
        /* <DEDUP_REMOVED lines=21> */
.L_x_5176:
[----:B------:R-:W-:Y:S02]  /*3ed0*/  ULDC.64 UR4, c[0x0][0x2b0] ;  /* 0x0000ac0000047ab9 */ /* 0x000fe40000000a00 */
[----:B------:R-:W-:-:S04]  /*3ee0*/  LEA R2, P0, R38, UR4, 0x2 ;  /* 0x0000000426027c11 */ /* 0x000fc8000f8010ff */
[----:B------:R-:W-:-:S05]  /*3ef0*/  LEA.HI.X R3, R38, UR5, R39, 0x2, P0 ;  /* 0x0000000526037c11 */ /* 0x000fca00080f1427 */
[----:B------:R0:W-:Y:S04]  /*3f00*/  STG.E desc[UR8][R2.64], R29 ;  /* 0x0000001d02007986 */ /* 0x0001e8000c101908 */
.L_x_5175:
[----:B------:R-:W-:Y:S05]  /*3f10*/  BSYNC B1 ;  /* 0x0000000000017941 */ /* 0x000fea0003800000 */
.L_x_5174:
        /* <DEDUP_REMOVED lines=59> */
.L_x_5203:
        /* <DEDUP_REMOVED lines=37> */
.L_x_5202:
        /* <DEDUP_REMOVED lines=25> */
.L_x_5204:
[----:B------:R-:W-:-:S13]  /*46b0*/  ISETP.GT.OR P4, PT, R13, UR5, P4 ;  /* 0x000000050d007c0c */ /* 0x000fda000a784670 */
[----:B------:R-:W-:Y:S05]  /*46c0*/  @!P4 BRA `(.L_x_5201) ;  /* 0x000000000028c947 */ /* 0x000fea0003800000 */
[----:B------:R-:W0:Y:S01]  /*46d0*/  LDS R6, [R6] ;  /* 0x0000000006067984 */ /* 0x000e220000000800 */
[----:B------:R-:W-:Y:S01]  /*46e0*/  ISETP.GE.AND P0, PT, R7, R16, PT ;  /* 0x000000100700720c */ /* 0x000fe20003f06270 */
[----:B------:R-:W-:-:S12]  /*46f0*/  BSSY B0, `(.L_x_5205) ;  /* 0x0000003000007945 */ /* 0x000fd80003800000 */
[----:B------:R-:W-:Y:S05]  /*4700*/  @P0 BRA `(.L_x_5206) ;  /* 0x0000000000040947 */ /* 0x000fea0003800000 */
[----:B------:R1:W5:Y:S02]  /*4710*/  LDG.E.128 R8, desc[UR8][R24.64] ;  /* 0x0000000818087981 */ /* 0x000364000c1e1d00 */
.L_x_5206:
[----:B------:R-:W-:Y:S05]  /*4720*/  BSYNC B0 ;  /* 0x0000000000007941 */ /* 0x000fea0003800000 */
.L_x_5205:
[C---:B0----5:R-:W-:Y:S01]  /*4730*/  FFMA.FTZ R5, R6.reuse, R8, R5 ;  /* 0x0000000806057223 */ /* 0x061fe20000010005 */
[C---:B------:R-:W-:Y:S01]  /*4740*/  FFMA.FTZ R2, R6.reuse, R9, R2 ;  /* 0x0000000906027223 */ /* 0x040fe20000010002 */
[C---:B------:R-:W-:Y:S01]  /*4750*/  FFMA.FTZ R3, R6.reuse, R10, R3 ;  /* 0x0000000a06037223 */ /* 0x040fe20000010003 */
[----:B------:R-:W-:Y:S01]  /*4760*/  FFMA.FTZ R0, R6, R11, R0 ;  /* 0x0000000b06007223 */ /* 0x000fe20000010000 */
.L_x_5201:
        /* <DEDUP_REMOVED lines=83> */
        .weak           $__internal_21_$__cuda_sm20_div_s64
        .type           $__internal_21_$__cuda_sm20_div_s64,@function
        .size           $__internal_21_$__cuda_sm20_div_s64,(.L_x_8451 - $__internal_21_$__cuda_sm20_div_s64)
$__internal_21_$__cuda_sm20_div_s64:
        /* <DEDUP_REMOVED lines=83> */
[----:B------:R-:W-:Y:S05]  /*51d0*/  RET.REL.NODEC R22 `(_ZN5flash32flash_fwd_splitkv_combine_kernelI23Flash_fwd_kernel_traitsILi128ELi64ELi64ELi4ELb0ELb0EN7cutlass10bfloat16_tE19Flash_kernel_traitsILi128ELi64ELi64ELi4ES3_EELi4ELi7ELb1EEEvNS_16Flash_fwd_paramsE) ;  /* 0xffffffac16887950 */ /* 0x000fea0003c3ffff */
.L_x_5207:
        /* <DEDUP_REMOVED lines=10> */
.L_x_8451:


//--------------------- .text._ZN5flash32flash_fwd_splitkv_combine_kernelI23Flash_fwd_kernel_traitsILi128ELi64ELi64ELi4ELb0ELb0EN7cutlass10bfloat16_tE19Flash_kernel_traitsILi128ELi64ELi64ELi4ES3_EELi4ELi6ELb1EEEvNS_16Flash_fwd_paramsE --------------------------
	.section	.text._ZN5flash32flash_fwd_splitkv_combine_kernelI23Flash_fwd_kernel_traitsILi128ELi64ELi64ELi4ELb0ELb0EN7cutlass10bfloat16_tE19Flash_kernel_traitsILi128ELi64ELi64ELi4ES3_EELi4ELi6ELb1EEEvNS_16Flash_fwd_paramsE,"ax",@progbits
	.align	128
        .global         _ZN5flash32flash_fwd_splitkv_combine_kernelI23Flash_fwd_kernel_traitsILi128ELi64ELi64ELi4ELb0ELb0EN7cutlass10bfloat16_tE19Flash_kernel_traitsILi128ELi64ELi64ELi4ES3_EELi4ELi6ELb1EEEvNS_16Flash_fwd_paramsE
        .type           _ZN5flash32flash_fwd_splitkv_combine_kernelI23Flash_fwd_kernel_traitsILi128ELi64ELi64ELi4ELb0ELb0EN7cutlass10bfloat16_tE19Flash_kernel_traitsILi128ELi64ELi64ELi4ES3_EELi4ELi6ELb1EEEvNS_16Flash_fwd_paramsE,@function
        .size           _ZN5flash32flash_fwd_splitkv_combine_kernelI23Flash_fwd_kernel_traitsILi128ELi64ELi64ELi4ELb0ELb0EN7cutlass10bfloat16_tE19Flash_kernel_traitsILi128ELi64ELi64ELi4ES3_EELi4ELi6ELb1EEEvNS_16Flash_fwd_paramsE,(.L_x_8452 - _ZN5flash32flash_fwd_splitkv_combine_kernelI23Flash_fwd_kernel_traitsILi128ELi64ELi64ELi4ELb0ELb0EN7cutlass10bfloat16_tE19Flash_kernel_traitsILi128ELi64ELi64ELi4ES3_EELi4ELi6ELb1EEEvNS_16Flash_fwd_paramsE)
        .other          _ZN5flash32flash_fwd_splitkv_combine_kernelI23Flash_fwd_kernel_traitsILi128ELi64ELi64ELi4ELb0ELb0EN7cutlass10bfloat16_tE19Flash_kernel_traitsILi128ELi64ELi64ELi4ES3_EELi4ELi6ELb1EEEvNS_16Flash_fwd_paramsE,@"STO_CUDA_ENTRY STV_DEFAULT"
_ZN5flash32flash_fwd_splitkv_combine_kernelI23Flash_fwd_kernel_traitsILi128ELi64ELi64ELi4ELb0ELb0EN7cutlass10bfloat16_tE19Flash_kernel_traitsILi128ELi64ELi64ELi4ES3_EELi4ELi6ELb1EEEvNS_16Flash_fwd_paramsE:
.text._ZN5flash32flash_fwd_splitkv_combine_kernelI23Flash_fwd_kernel_traitsILi128ELi64ELi64ELi4ELb0ELb0EN7cutlass10bfloat16_tE19Flash_kernel_traitsILi128ELi64ELi64ELi4ES3_EELi4ELi6ELb1EEEvNS_16Flash_fwd_paramsE:
        /* <DEDUP_REMOVED lines=23> */
[----:B------:R-:W-:Y:S05]  /*0170*/  CALL.REL.NOINC `($__internal_22_$__cuda_sm20_div_s64) ;  /* 0x0000004400e47944 */ /* 0x000fea0003c00000 */
[----:B------:R-:W-:Y:S05]  /*0180*/  BRA `(.L_x_5209) ;  /* 0x00000000004c7947 */ /* 0x000fea0003800000 */
.L_x_5208:
        /* <DEDUP_REMOVED lines=19> */
.L_x_5209:
        /* <DEDUP_REMOVED lines=12> */
[----:B------:R-:W-:Y:S05]  /*0380*/  CALL.REL.NOINC `($__internal_22_$__cuda_sm20_div_s64) ;  /* 0x0000004400607944 */ /* 0x000fea0003c00000 */
[----:B------:R-:W-:Y:S02]  /*0390*/  MOV R8, R22 ;  /* 0x0000001600087202 */ /* 0x000fe40000000f00 */
[----:B------:R-:W-:Y:S01]  /*03a0*/  MOV R9, R23 ;  /* 0x0000001700097202 */ /* 0x000fe20000000f00 */
[----:B------:R-:W-:Y:S05]  /*03b0*/  BRA `(.L_x_5212) ;  /* 0x00000000004c7947 */ /* 0x000fea0003800000 */
.L_x_5211:
        /* <DEDUP_REMOVED lines=19> */
.L_x_5212:
[----:B------:R-:W-:Y:S05]  /*04f0*/  BSYNC B0 ;  /* 0x0000000000007941 */ /* 0x000fea0003800000 */
.L_x_5210:
        /* <DEDUP_REMOVED lines=42> */
.L_x_5214:
        /* <DEDUP_REMOVED lines=19> */
.L_x_5215:
[----:B------:R-:W-:Y:S05]  /*08d0*/  BSYNC B0 ;  /* 0x0000000000007941 */ /* 0x000fea0003800000 */
.L_x_5213:
        /* <DEDUP_REMOVED lines=72> */
[----:B------:R-:W-:Y:S05]  /*0d60*/  CALL.REL.NOINC `($__internal_22_$__cuda_sm20_div_s64) ;  /* 0x0000003800e87944 */ /* 0x000fea0003c00000 */
[----:B------:R-:W-:Y:S02]  /*0d70*/  MOV R38, R22 ;  /* 0x0000001600267202 */ /* 0x000fe40000000f00 */
[----:B------:R-:W-:Y:S01]  /*0d80*/  MOV R39, R23 ;  /* 0x0000001700277202 */ /* 0x000fe20000000f00 */
[----:B------:R-:W-:Y:S05]  /*0d90*/  BRA `(.L_x_5218) ;  /* 0x00000000004c7947 */ /* 0x000fea0003800000 */
.L_x_5217:
        /* <DEDUP_REMOVED lines=19> */
.L_x_5218:
[----:B------:R-:W-:Y:S05]  /*0ed0*/  BSYNC B0 ;  /* 0x0000000000007941 */ /* 0x000fea0003800000 */
.L_x_5216:
        /* <DEDUP_REMOVED lines=41> */
.L_x_5220:
        /* <DEDUP_REMOVED lines=19> */
.L_x_5221:
[----:B------:R-:W-:Y:S05]  /*12a0*/  BSYNC B0 ;  /* 0x0000000000007941 */ /* 0x000fea0003800000 */
.L_x_5219:
        /* <DEDUP_REMOVED lines=245> */
[----:B------:R-:W-:Y:S05]  /*2200*/  CALL.REL.NOINC `($__internal_22_$__cuda_sm20_div_s64) ;  /* 0x0000002400c07944 */ /* 0x000fea0003c00000 */
        /* <DEDUP_REMOVED lines=9> */
.L_x_5226:
        /* <DEDUP_REMOVED lines=22> */
.L_x_5227:
[----:B------:R-:W-:Y:S05]  /*2400*/  BSYNC B0 ;  /* 0x0000000000007941 */ /* 0x000fea0003800000 */
.L_x_5225:
        /* <DEDUP_REMOVED lines=19> */
.L_x_5229:
        /* <DEDUP_REMOVED lines=22> */
.L_x_5230:
[----:B------:R-:W-:Y:S05]  /*26a0*/  BSYNC B0 ;  /* 0x0000000000007941 */ /* 0x000fea0003800000 */
.L_x_5228:
        /* <DEDUP_REMOVED lines=11> */
[----:B------:R-:W-:Y:S05]  /*2760*/  CALL.REL.NOINC `($__internal_22_$__cuda_sm20_div_s64) ;  /* 0x0000002000687944 */ /* 0x000fea0003c00000 */
[----:B------:R-:W-:-:S04]  /*2770*/  IADD3 R19, P0, RZ, -R22, RZ ;  /* 0x80000016ff137210 */ /* 0x000fc80007f1e0ff */
[----:B------:R-:W-:Y:S01]  /*2780*/  IADD3.X R18, RZ, ~R23, RZ, P0, !PT ;  /* 0x80000017ff127210 */ /* 0x000fe200007fe4ff */
[----:B------:R-:W-:-:S04]  /*2790*/  IMAD.WIDE.U32 R42, R5, R19, R42 ;  /* 0x00000013052a7225 */ /* 0x000fc800078e002a */
[----:B------:R-:W-:-:S04]  /*27a0*/  IMAD R18, R18, R5, RZ ;  /* 0x0000000512127224 */ /* 0x000fc800078e02ff */
[----:B------:R-:W-:-:S05]  /*27b0*/  IMAD R4, R4, R19, R18 ;  /* 0x0000001304047224 */ /* 0x000fca00078e0212 */
[----:B------:R-:W-:Y:S01]  /*27c0*/  IADD3 R4, R43, R4, RZ ;  /* 0x000000042b047210 */ /* 0x000fe20007ffe0ff */
[----:B------:R-:W-:Y:S05]  /*27d0*/  BRA `(.L_x_5233) ;  /* 0x0000000000587947 */ /* 0x000fea0003800000 */
.L_x_5232:
        /* <DEDUP_REMOVED lines=22> */
.L_x_5233:
[----:B------:R-:W-:Y:S05]  /*2940*/  BSYNC B0 ;  /* 0x0000000000007941 */ /* 0x000fea0003800000 */
.L_x_5231:
        /* <DEDUP_REMOVED lines=38> */
[----:B------:R-:W-:Y:S05]  /*2bb0*/  CALL.REL.NOINC `($__internal_22_$__cuda_sm20_div_s64) ;  /* 0x0000001c00547944 */ /* 0x000fea0003c00000 */
        /* <DEDUP_REMOVED lines=12> */
.L_x_5235:
        /* <DEDUP_REMOVED lines=23> */
.L_x_5236:
[----:B------:R-:W-:Y:S05]  /*2df0*/  BSYNC B0 ;  /* 0x0000000000007941 */ /* 0x000fea0003800000 */
.L_x_5234:
        /* <DEDUP_REMOVED lines=18> */
.L_x_5238:
        /* <DEDUP_REMOVED lines=22> */
.L_x_5239:
[----:B------:R-:W-:Y:S05]  /*3080*/  BSYNC B0 ;  /* 0x0000000000007941 */ /* 0x000fea0003800000 */
.L_x_5237:
        /* <DEDUP_REMOVED lines=22> */
.L_x_5241:
        /* <DEDUP_REMOVED lines=23> */
.L_x_5242:
[----:B------:R-:W-:Y:S05]  /*3360*/  BSYNC B0 ;  /* 0x0000000000007941 */ /* 0x000fea0003800000 */
.L_x_5240:
        /* <DEDUP_REMOVED lines=39> */
.L_x_5244:
        /* <DEDUP_REMOVED lines=23> */
.L_x_5245:
[----:B------:R-:W-:Y:S05]  /*3750*/  BSYNC B0 ;  /* 0x0000000000007941 */ /* 0x000fea0003800000 */
.L_x_5243:
        /* <DEDUP_REMOVED lines=29> */
.L_x_5247:
        /* <DEDUP_REMOVED lines=23> */
.L_x_5248:
[----:B------:R-:W-:Y:S05]  /*3aa0*/  BSYNC B0 ;  /* 0x0000000000007941 */ /* 0x000fea0003800000 */
.L_x_5246:
        /* <DEDUP_REMOVED lines=21> */
.L_x_5224:
[----:B------:R-:W-:Y:S02]  /*3c00*/  ULDC.64 UR4, c[0x0][0x2b0] ;  /* 0x0000ac0000047ab9 */ /* 0x000fe40000000a00 */
[----:B------:R-:W-:-:S04]  /*3c10*/  LEA R2, P0, R36, UR4, 0x2 ;  /* 0x0000000424027c11 */ /* 0x000fc8000f8010ff */
[----:B------:R-:W-:-:S05]  /*3c20*/  LEA.HI.X R3, R36, UR5, R37, 0x2, P0 ;  /* 0x0000000524037c11 */ /* 0x000fca00080f1425 */
[----:B------:R0:W-:Y:S04]  /*3c30*/  STG.E desc[UR8][R2.64], R30 ;  /* 0x0000001e02007986 */ /* 0x0001e8000c101908 */
.L_x_5223:
[----:B------:R-:W-:Y:S05]  /*3c40*/  BSYNC B1 ;  /* 0x0000000000017941 */ /* 0x000fea0003800000 */
.L_x_5222:
        /* <DEDUP_REMOVED lines=47> */
.L_x_5251:
        /* <DEDUP_REMOVED lines=37> */
.L_x_5250:
        /* <DEDUP_REMOVED lines=25> */
.L_x_5252:
[----:B------:R-:W-:-:S13]  /*4320*/  ISETP.GT.OR P4, PT, R13, UR5, P4 ;  /* 0x000000050d007c0c */ /* 0x000fda000a784670 */
[----:B------:R-:W-:Y:S05]  /*4330*/  @!P4 BRA `(.L_x_5249) ;  /* 0x000000000028c947 */ /* 0x000fea0003800000 */
[----:B------:R-:W0:Y:S01]  /*4340*/  LDS R6, [R6] ;  /* 0x0000000006067984 */ /* 0x000e220000000800 */
[----:B------:R-:W-:Y:S01]  /*4350*/  ISETP.GE.AND P0, PT, R7, R16, PT ;  /* 0x000000100700720c */ /* 0x000fe20003f06270 */
[----:B------:R-:W-:-:S12]  /*4360*/  BSSY B0, `(.L_x_5253) ;  /* 0x0000003000007945 */ /* 0x000fd80003800000 */
[----:B------:R-:W-:Y:S05]  /*4370*/  @P0 BRA `(.L_x_5254) ;  /* 0x0000000000040947 */ /* 0x000fea0003800000 */
[----:B------:R1:W5:Y:S02]  /*4380*/  LDG.E.128 R8, desc[UR8][R24.64] ;  /* 0x0000000818087981 */ /* 0x000364000c1e1d00 */
.L_x_5254:
[----:B------:R-:W-:Y:S05]  /*4390*/  BSYNC B0 ;  /* 0x0000000000007941 */ /* 0x000fea0003800000 */
.L_x_5253:
[C---:B0----5:R-:W-:Y:S01]  /*43a0*/  FFMA.FTZ R5, R6.reuse, R8, R5 ;  /* 0x0000000806057223 */ /* 0x061fe20000010005 */
[C---:B------:R-:W-:Y:S01]  /*43b0*/  FFMA.FTZ R2, R6.reuse, R9, R2 ;  /* 0x0000000906027223 */ /* 0x040fe20000010002 */
[C---:B------:R-:W-:Y:S01]  /*43c0*/  FFMA.FTZ R3, R6.reuse, R10, R3 ;  /* 0x0000000a06037223 */ /* 0x040fe20000010003 */
[----:B------:R-:W-:Y:S01]  /*43d0*/  FFMA.FTZ R0, R6, R11, R0 ;  /* 0x0000000b06007223 */ /* 0x000fe20000010000 */
.L_x_5249:
        /* <DEDUP_REMOVED lines=83> */
        .weak           $__internal_22_$__cuda_sm20_div_s64
        .type           $__internal_22_$__cuda_sm20_div_s64,@function
        .size           $__internal_22_$__cuda_sm20_div_s64,(.L_x_8452 - $__internal_22_$__cuda_sm20_div_s64)
$__internal_22_$__cuda_sm20_div_s64:
        /* <DEDUP_REMOVED lines=83> */
[----:B------:R-:W-:Y:S05]  /*4e40*/  RET.REL.NODEC R20 `(_ZN5flash32flash_fwd_splitkv_combine_kernelI23Flash_fwd_kernel_traitsILi128ELi64ELi64ELi4ELb0ELb0EN7cutlass10bfloat16_tE19Flash_kernel_traitsILi128ELi64ELi64ELi4ES3_EELi4ELi6ELb1EEEvNS_16Flash_fwd_paramsE) ;  /* 0xffffffb0146c7950 */ /* 0x000fea0003c3ffff */
.L_x_5255:
        /* <DEDUP_REMOVED lines=11> */
.L_x_8452:


//--------------------- .text._ZN5flash32flash_fwd_splitkv_combine_kernelI23Flash_fwd_kernel_traitsILi128ELi64ELi64ELi4ELb0ELb0EN7cutlass10bfloat16_tE19Flash_kernel_traitsILi128ELi64ELi64ELi4ES3_EELi4ELi5ELb1EEEvNS_16Flash_fwd_paramsE --------------------------
	.section	.text._ZN5flash32flash_fwd_splitkv_combine_kernelI23Flash_fwd_kernel_traitsILi128ELi64ELi64ELi4ELb0ELb0EN7cutlass10bfloat16_tE19Flash_kernel_traitsILi128ELi64ELi64ELi4ES3_EELi4ELi5ELb1EEEvNS_16Flash_fwd_paramsE,"ax",@progbits
	.align	128
        .global         _ZN5flash32flash_fwd_splitkv_combine_kernelI23Flash_fwd_kernel_traitsILi128ELi64ELi64ELi4ELb0ELb0EN7cutlass10bfloat16_tE19Flash_kernel_traitsILi128ELi64ELi64ELi4ES3_EELi4ELi5ELb1EEEvNS_16Flash_fwd_paramsE
        .type           _ZN5flash32flash_fwd_splitkv_combine_kernelI23Flash_fwd_kernel_traitsILi128ELi64ELi64ELi4ELb0ELb0EN7cutlass10bfloat16_tE19Flash_kernel_traitsILi128ELi64ELi64ELi4ES3_EELi4ELi5ELb1EEEvNS_16Flash_fwd_paramsE,@function
        .size           _ZN5flash32flash_fwd_splitkv_combine_kernelI23Flash_fwd_kernel_traitsILi128ELi64ELi64ELi4ELb0ELb0EN7cutlass10bfloat16_tE19Flash_kernel_traitsILi128ELi64ELi64ELi4ES3_EELi4ELi5ELb1EEEvNS_16Flash_fwd_paramsE,(.L_x_8453 - _ZN5flash32flash_fwd_splitkv_combine_kernelI23Flash_fwd_kernel_traitsILi128ELi64ELi64ELi4ELb0ELb0EN7cutlass10bfloat16_tE19Flash_kernel_traitsILi128ELi64ELi64ELi4ES3_EELi4ELi5ELb1EEEvNS_16Flash_fwd_paramsE)
        .other          _ZN5flash32flash_fwd_splitkv_combine_kernelI23Flash_fwd_kernel_traitsILi128ELi64ELi64ELi4ELb0ELb0EN7cutlass10bfloat16_tE19Flash_kernel_traitsILi128ELi64ELi64ELi4ES3_EELi4ELi5ELb1EEEvNS_16Flash_fwd_paramsE,@"STO_CUDA_ENTRY STV_DEFAULT"
_ZN5flash32flash_fwd_splitkv_combine_kernelI23Flash_fwd_kernel_traitsILi128ELi64ELi64ELi4ELb0ELb0EN7cutlass10bfloat16_tE19Flash_kernel_traitsILi128ELi64ELi64ELi4ES3_EELi4ELi5ELb1EEEvNS_16Flash_fwd_paramsE:
.text._ZN5flash32flash_fwd_splitkv_combine_kernelI23Flash_fwd_kernel_traitsILi128ELi64ELi64ELi4ELb0ELb0EN7cutlass10bfloat16_tE19Flash_kernel_traitsILi128ELi64ELi64ELi4ES3_EELi4ELi5ELb1EEEvNS_16Flash_fwd_paramsE:
        /* <DEDUP_REMOVED lines=23> */
[----:B------:R-:W-:Y:S05]  /*0170*/  CALL.REL.NOINC `($__internal_23_$__cuda_sm20_div_s64) ;  /* 0x0000004400e87944 */ /* 0x000fea0003c00000 */
[----:B------:R-:W-:Y:S05]  /*0180*/  BRA `(.L_x_5257) ;  /* 0x00000000004c7947 */ /* 0x000fea0003800000 */
.L_x_5256:
        /* <DEDUP_REMOVED lines=19> */
.L_x_5257:
        /* <DEDUP_REMOVED lines=13> */
[----:B------:R-:W-:Y:S05]  /*0390*/  CALL.REL.NOINC `($__internal_23_$__cuda_sm20_div_s64) ;  /* 0x0000004400607944 */ /* 0x000fea0003c00000 */
[----:B------:R-:W-:Y:S02]  /*03a0*/  MOV R8, R20 ;  /* 0x0000001400087202 */ /* 0x000fe40000000f00 */
[----:B------:R-:W-:Y:S01]  /*03b0*/  MOV R9, R21 ;  /* 0x0000001500097202 */ /* 0x000fe20000000f00 */
[----:B------:R-:W-:Y:S05]  /*03c0*/  BRA `(.L_x_5260) ;  /* 0x00000000004c7947 */ /* 0x000fea0003800000 */
.L_x_5259:
        /* <DEDUP_REMOVED lines=19> */
.L_x_5260:
[----:B------:R-:W-:Y:S05]  /*0500*/  BSYNC B0 ;  /* 0x0000000000007941 */ /* 0x000fea0003800000 */
.L_x_5258:
        /* <DEDUP_REMOVED lines=43> */
.L_x_5262:
        /* <DEDUP_REMOVED lines=19> */
.L_x_5263:
[----:B------:R-:W-:Y:S05]  /*08f0*/  BSYNC B0 ;  /* 0x0000000000007941 */ /* 0x000fea0003800000 */
.L_x_5261:
        /* <DEDUP_REMOVED lines=74> */
[----:B------:R-:W-:Y:S02]  /*0da0*/  MOV R32, R20 ;  /* 0x0000001400207202 */ /* 0x000fe40000000f00 */
[----:B------:R-:W-:Y:S01]  /*0db0*/  MOV R33, R21 ;  /* 0x0000001500217202 */ /* 0x000fe20000000f00 */
[----:B------:R-:W-:Y:S05]  /*0dc0*/  BRA `(.L_x_5266) ;  /* 0x00000000004c7947 */ /* 0x000fea0003800000 */
.L_x_5265:
        /* <DEDUP_REMOVED lines=19> */
.L_x_5266:
[----:B------:R-:W-:Y:S05]  /*0f00*/  BSYNC B0 ;  /* 0x0000000000007941 */ /* 0x000fea0003800000 */
.L_x_5264:
        /* <DEDUP_REMOVED lines=43> */
.L_x_5268:
        /* <DEDUP_REMOVED lines=19> */
.L_x_5269:
[----:B------:R-:W-:Y:S05]  /*12f0*/  BSYNC B0 ;  /* 0x0000000000007941 */ /* 0x000fea0003800000 */
.L_x_5267:
        /* <DEDUP_REMOVED lines=67> */
.L_x_5271:
[----:B------:R-:W-:Y:S05]  /*1730*/  BSYNC B0 ;  /* 0x0000000000007941 */ /* 0x000fea0003800000 */
.L_x_5270:
        /* <DEDUP_REMOVED lines=14> */
.L_x_5273:
[----:B------:R-:W-:Y:S05]  /*1820*/  BSYNC B0 ;  /* 0x0000000000007941 */ /* 0x000fea0003800000 */
.L_x_5272:
        /* <DEDUP_REMOVED lines=162> */
.L_x_5278:
        /* <DEDUP_REMOVED lines=22> */
.L_x_5279:
[----:B------:R-:W-:Y:S05]  /*23b0*/  BSYNC B0 ;  /* 0x0000000000007941 */ /* 0x000fea0003800000 */
.L_x_5277:
[----:B------:R-:W-:Y:S01]  /*23c0*/  LOP3.LUT R19, R17, R0, RZ, 0xfc, !PT ;  /* 0x0000000011137212 */ /* 0x000fe200078efcff */
[----:B------:R-:W-:Y:S03]  /*23d0*/  BSSY B0, `(.L_x_5280) ;  /* 0x0000028000007945 */ /* 0x000fe60003800000 */
[----:B------:R-:W-:-:S13]  /*23e0*/  ISETP.NE.U32.AND P0, PT, R19, RZ, PT ;  /* 0x000000ff1300720c */ /* 0x000fda0003f05070 */
[----:B------:R-:W-:Y:S05]  /*23f0*/  @!P0 BRA `(.L_x_5281) ;  /* 0x00000000003c8947 */ /* 0x000fea0003800000 */
[----:B------:R-:W-:Y:S01]  /*2400*/  IMAD.MOV.U32 R24, RZ, RZ, R25 ;  /* 0x000000ffff187224 */ /* 0x000fe200078e0019 */
[----:B------:R-:W-:Y:S02]  /*2410*/  MOV R23, R0 ;  /* 0x0000000000177202 */ /* 0x000fe40000000f00 */
[----:B------:R-:W-:Y:S02]  /*2420*/  MOV R22, 0x2440 ;  /* 0x0000244000167802 */ /* 0x000fe40000000f00 */
[----:B------:R-:W-:Y:S05]  /*2430*/  CALL.REL.NOINC `($__internal_23_$__cuda_sm20_div_s64) ;  /* 0x0000002400387944 */ /* 0x000fea0003c00000 */
        /* <DEDUP_REMOVED lines=11> */
.L_x_5281:
        /* <DEDUP_REMOVED lines=22> */
.L_x_5282:
[----:B------:R-:W-:Y:S05]  /*2650*/  BSYNC B0 ;  /* 0x0000000000007941 */ /* 0x000fea0003800000 */
.L_x_5280:
        /* <DEDUP_REMOVED lines=11> */
[----:B------:R-:W-:Y:S05]  /*2710*/  CALL.REL.NOINC `($__internal_23_$__cuda_sm20_div_s64) ;  /* 0x0000002000807944 */ /* 0x000fea0003c00000 */
[----:B------:R-:W-:-:S04]  /*2720*/  IADD3 R17, P0, RZ, -R20, RZ ;  /* 0x80000014ff117210 */ /* 0x000fc80007f1e0ff */
[----:B------:R-:W-:Y:S01]  /*2730*/  IADD3.X R18, RZ, ~R21, RZ, P0, !PT ;  /* 0x80000015ff127210 */ /* 0x000fe200007fe4ff */
[----:B------:R-:W-:-:S04]  /*2740*/  IMAD.WIDE.U32 R36, R5, R17, R36 ;  /* 0x0000001105247225 */ /* 0x000fc800078e0024 */
[----:B------:R-:W-:-:S04]  /*2750*/  IMAD R18, R18, R5, RZ ;  /* 0x0000000512127224 */ /* 0x000fc800078e02ff */
[----:B------:R-:W-:-:S05]  /*2760*/  IMAD R4, R4, R17, R18 ;  /* 0x0000001104047224 */ /* 0x000fca00078e0212 */
[----:B------:R-:W-:Y:S01]  /*2770*/  IADD3 R4, R37, R4, RZ ;  /* 0x0000000425047210 */ /* 0x000fe20007ffe0ff */
[----:B------:R-:W-:Y:S05]  /*2780*/  BRA `(.L_x_5285) ;  /* 0x0000000000587947 */ /* 0x000fea0003800000 */
.L_x_5284:
        /* <DEDUP_REMOVED lines=22> */
.L_x_5285:
[----:B------:R-:W-:Y:S05]  /*28f0*/  BSYNC B0 ;  /* 0x0000000000007941 */ /* 0x000fea0003800000 */
.L_x_5283:
        /* <DEDUP_REMOVED lines=38> */
[----:B------:R-:W-:Y:S05]  /*2b60*/  CALL.REL.NOINC `($__internal_23_$__cuda_sm20_div_s64) ;  /* 0x0000001c006c7944 */ /* 0x000fea0003c00000 */
        /* <DEDUP_REMOVED lines=12> */
.L_x_5287:
        /* <DEDUP_REMOVED lines=23> */
.L_x_5288:
[----:B------:R-:W-:Y:S05]  /*2da0*/  BSYNC B0 ;  /* 0x0000000000007941 */ /* 0x000fea0003800000 */
.L_x_5286:
        /* <DEDUP_REMOVED lines=19> */
.L_x_5290:
        /* <DEDUP_REMOVED lines=22> */
.L_x_5291:
[----:B------:R-:W-:Y:S05]  /*3040*/  BSYNC B0 ;  /* 0x0000000000007941 */ /* 0x000fea0003800000 */
.L_x_5289:
        /* <DEDUP_REMOVED lines=20> */
.L_x_5293:
        /* <DEDUP_REMOVED lines=23> */
.L_x_5294:
[----:B------:R-:W-:Y:S05]  /*3300*/  BSYNC B0 ;  /* 0x0000000000007941 */ /* 0x000fea0003800000 */
.L_x_5292:
        /* <DEDUP_REMOVED lines=39> */
.L_x_5296:
        /* <DEDUP_REMOVED lines=23> */
.L_x_5297:
[----:B------:R-:W-:Y:S05]  /*36f0*/  BSYNC B0 ;  /* 0x0000000000007941 */ /* 0x000fea0003800000 */
.L_x_5295:
        /* <DEDUP_REMOVED lines=26> */
.L_x_5299:
        /* <DEDUP_REMOVED lines=23> */
.L_x_5300:
[----:B------:R-:W-:Y:S05]  /*3a10*/  BSYNC B0 ;  /* 0x0000000000007941 */ /* 0x000fea0003800000 */
.L_x_5298:
        /* <DEDUP_REMOVED lines=21> */
.L_x_5276:
[----:B------:R-:W-:Y:S02]  /*3b70*/  ULDC.64 UR4, c[0x0][0x2b0] ;  /* 0x0000ac0000047ab9 */ /* 0x000fe40000000a00 */
[----:B------:R-:W-:-:S04]  /*3b80*/  LEA R2, P0, R30, UR4, 0x2 ;  /* 0x000000041e027c11 */ /* 0x000fc8000f8010ff */
[----:B------:R-:W-:-:S05]  /*3b90*/  LEA.HI.X R3, R30, UR5, R31, 0x2, P0 ;  /* 0x000000051e037c11 */ /* 0x000fca00080f141f */
[----:B------:R0:W-:Y:S04]  /*3ba0*/  STG.E desc[UR8][R2.64], R28 ;  /* 0x0000001c02007986 */ /* 0x0001e8000c101908 */
.L_x_5275:
[----:B------:R-:W-:Y:S05]  /*3bb0*/  BSYNC B1 ;  /* 0x0000000000017941 */ /* 0x000fea0003800000 */
.L_x_5274:
        /* <DEDUP_REMOVED lines=20> */
.L_x_5302:
[----:B------:R-:W-:Y:S05]  /*3d00*/  BSYNC B0 ;  /* 0x0000000000007941 */ /* 0x000fea0003800000 */
.L_x_5301:
        /* <DEDUP_REMOVED lines=36> */
.L_x_5305:
        /* <DEDUP_REMOVED lines=37> */
.L_x_5304:
        /* <DEDUP_REMOVED lines=25> */
.L_x_5306:
[----:B------:R-:W-:-:S13]  /*4330*/  ISETP.GT.OR P4, PT, R7, UR5, P4 ;  /* 0x0000000507007c0c */ /* 0x000fda000a784670 */
[----:B------:R-:W-:Y:S05]  /*4340*/  @!P4 BRA `(.L_x_5303) ;  /* 0x000000000028c947 */ /* 0x000fea0003800000 */
[----:B------:R-:W0:Y:S01]  /*4350*/  LDS R6, [R6] ;  /* 0x0000000006067984 */ /* 0x000e220000000800 */
[----:B------:R-:W-:Y:S01]  /*4360*/  ISETP.GE.AND P0, PT, R13, R16, PT ;  /* 0x000000100d00720c */ /* 0x000fe20003f06270 */
[----:B------:R-:W-:-:S12]  /*4370*/  BSSY B0, `(.L_x_5307) ;  /* 0x0000003000007945 */ /* 0x000fd80003800000 */
[----:B------:R-:W-:Y:S05]  /*4380*/  @P0 BRA `(.L_x_5308) ;  /* 0x0000000000040947 */ /* 0x000fea0003800000 */
[----:B------:R1:W5:Y:S02]  /*4390*/  LDG.E.128 R8, desc[UR8][R24.64] ;  /* 0x0000000818087981 */ /* 0x000364000c1e1d00 */
.L_x_5308:
[----:B------:R-:W-:Y:S05]  /*43a0*/  BSYNC B0 ;  /* 0x0000000000007941 */ /* 0x000fea0003800000 */
.L_x_5307:
[C---:B0----5:R-:W-:Y:S01]  /*43b0*/  FFMA.FTZ R5, R6.reuse, R8, R5 ;  /* 0x0000000806057223 */ /* 0x061fe20000010005 */
[C---:B------:R-:W-:Y:S01]  /*43c0*/  FFMA.FTZ R2, R6.reuse, R9, R2 ;  /* 0x0000000906027223 */ /* 0x040fe20000010002 */
[C---:B------:R-:W-:Y:S01]  /*43d0*/  FFMA.FTZ R3, R6.reuse, R10, R3 ;  /* 0x0000000a06037223 */ /* 0x040fe20000010003 */
[----:B------:R-:W-:Y:S01]  /*43e0*/  FFMA.FTZ R0, R6, R11, R0 ;  /* 0x0000000b06007223 */ /* 0x000fe20000010000 */
.L_x_5303:
        /* <DEDUP_REMOVED lines=83> */
        .weak           $__internal_23_$__cuda_sm20_div_s64
        .type           $__internal_23_$__cuda_sm20_div_s64,@function
        .size           $__internal_23_$__cuda_sm20_div_s64,(.L_x_8453 - $__internal_23_$__cuda_sm20_div_s64)
$__internal_23_$__cuda_sm20_div_s64:
        /* <DEDUP_REMOVED lines=83> */
[----:B------:R-:W-:Y:S06]  /*4e50*/  RET.REL.NODEC R26 `(_ZN5flash32flash_fwd_splitkv_combine_kernelI23Flash_fwd_kernel_traitsILi128ELi64ELi64ELi4ELb0ELb0EN7cutlass10bfloat16_tE19Flash_kernel_traitsILi128ELi64ELi64ELi4ES3_EELi4ELi5ELb1EEEvNS_16Flash_fwd_paramsE) ;  /* 0xffffffb01a687950 */ /* 0x000fec0003c3ffff */
.L_x_5309:
        /* <DEDUP_REMOVED lines=10> */
.L_x_8453:


//--------------------- .text._ZN5flash32flash_fwd_splitkv_combine_kernelI23Flash_fwd_kernel_traitsILi128ELi64ELi64ELi4ELb0ELb0EN7cutlass10bfloat16_tE19Flash_kernel_traitsILi128ELi64ELi64ELi4ES3_EELi4ELi4ELb1EEEvNS_16Flash_fwd_paramsE --------------------------
	.section	.text._ZN5flash32flash_fwd_splitkv_combine_kernelI23Flash_fwd_kernel_traitsILi128ELi64ELi64ELi4ELb0ELb0EN7cutlass10bfloat16_tE19Flash_kernel_traitsILi128ELi64ELi64ELi4ES3_EELi4ELi4ELb1EEEvNS_16Flash_fwd_paramsE,"ax",@progbits
	.align	128
        .global         _ZN5flash32flash_fwd_splitkv_combine_kernelI23Flash_fwd_kernel_traitsILi128ELi64ELi64ELi4ELb0ELb0EN7cutlass10bfloat16_tE19Flash_kernel_traitsILi128ELi64ELi64ELi4ES3_EELi4ELi4ELb1EEEvNS_16Flash_fwd_paramsE
        .type           _ZN5flash32flash_fwd_splitkv_combine_kernelI23Flash_fwd_kernel_traitsILi128ELi64ELi64ELi4ELb0ELb0EN7cutlass10bfloat16_tE19Flash_kernel_traitsILi128ELi64ELi64ELi4ES3_EELi4ELi4ELb1EEEvNS_16Flash_fwd_paramsE,@function
        .size           _ZN5flash32flash_fwd_splitkv_combine_kernelI23Flash_fwd_kernel_traitsILi128ELi64ELi64ELi4ELb0ELb0EN7cutlass10bfloat16_tE19Flash_kernel_traitsILi128ELi64ELi64ELi4ES3_EELi4ELi4ELb1EEEvNS_16Flash_fwd_paramsE,(.L_x_8454 - _ZN5flash32flash_fwd_splitkv_combine_kernelI23Flash_fwd_kernel_traitsILi128ELi64ELi64ELi4ELb0ELb0EN7cutlass10bfloat16_tE19Flash_kernel_traitsILi128ELi64ELi64ELi4ES3_EELi4ELi4ELb1EEEvNS_16Flash_fwd_paramsE)
        .other          _ZN5flash32flash_fwd_splitkv_combine_kernelI23Flash_fwd_kernel_traitsILi128ELi64ELi64ELi4ELb0ELb0EN7cutlass10bfloat16_tE19Flash_kernel_traitsILi128ELi64ELi64ELi4ES3_EELi4ELi4ELb1EEEvNS_16Flash_fwd_paramsE,@"STO_CUDA_ENTRY STV_DEFAULT"
_ZN5flash32flash_fwd_splitkv_combine_kernelI23Flash_fwd_kernel_traitsILi128ELi64ELi64ELi4ELb0ELb0EN7cutlass10bfloat16_tE19Flash_kernel_traitsILi128ELi64ELi64ELi4ES3_EELi4ELi4ELb1EEEvNS_16Flash_fwd_paramsE:
.text._ZN5flash32flash_fwd_splitkv_combine_kernelI23Flash_fwd_kernel_traitsILi128ELi64ELi64ELi4ELb0ELb0EN7cutlass10bfloat16_tE19Flash_kernel_traitsILi128ELi64ELi64ELi4ES3_EELi4ELi4ELb1EEEvNS_16Flash_fwd_paramsE:
        /* <DEDUP_REMOVED lines=23> */
[----:B------:R-:W-:Y:S05]  /*0170*/  CALL.REL.NOINC `($__internal_24_$__cuda_sm20_div_s64) ;  /* 0x0000004400e47944 */ /* 0x000fea0003c00000 */
[----:B------:R-:W-:Y:S05]  /*0180*/  BRA `(.L_x_5311) ;  /* 0x00000000004c7947 */ /* 0x000fea0003800000 */
.L_x_5310:
        /* <DEDUP_REMOVED lines=19> */
.L_x_5311:
        /* <DEDUP_REMOVED lines=13> */
[----:B------:R-:W-:Y:S05]  /*0390*/  CALL.REL.NOINC `($__internal_24_$__cuda_sm20_div_s64) ;  /* 0x00000044005c7944 */ /* 0x000fea0003c00000 */
[----:B------:R-:W-:Y:S02]  /*03a0*/  MOV R8, R20 ;  /* 0x0000001400087202 */ /* 0x000fe40000000f00 */
[----:B------:R-:W-:Y:S01]  /*03b0*/  MOV R9, R21 ;  /* 0x0000001500097202 */ /* 0x000fe20000000f00 */
[----:B------:R-:W-:Y:S05]  /*03c0*/  BRA `(.L_x_5314) ;  /* 0x00000000004c7947 */ /* 0x000fea0003800000 */
.L_x_5313:
        /* <DEDUP_REMOVED lines=19> */
.L_x_5314:
[----:B------:R-:W-:Y:S05]  /*0500*/  BSYNC B0 ;  /* 0x0000000000007941 */ /* 0x000fea0003800000 */
.L_x_5312:
        /* <DEDUP_REMOVED lines=43> */
.L_x_5316:
        /* <DEDUP_REMOVED lines=19> */
.L_x_5317:
[----:B------:R-:W-:Y:S05]  /*08f0*/  BSYNC B0 ;  /* 0x0000000000007941 */ /* 0x000fea0003800000 */
.L_x_5315:
        /* <DEDUP_REMOVED lines=74> */
[----:B------:R-:W-:Y:S02]  /*0da0*/  MOV R32, R20 ;  /* 0x0000001400207202 */ /* 0x000fe40000000f00 */
[----:B------:R-:W-:Y:S01]  /*0db0*/  MOV R33, R21 ;  /* 0x0000001500217202 */ /* 0x000fe20000000f00 */
[----:B------:R-:W-:Y:S05]  /*0dc0*/  BRA `(.L_x_5320) ;  /* 0x00000000004c7947 */ /* 0x000fea0003800000 */
.L_x_5319:
        /* <DEDUP_REMOVED lines=19> */
.L_x_5320:
[----:B------:R-:W-:Y:S05]  /*0f00*/  BSYNC B0 ;  /* 0x0000000000007941 */ /* 0x000fea0003800000 */
.L_x_5318:
        /* <DEDUP_REMOVED lines=43> */
.L_x_5322:
        /* <DEDUP_REMOVED lines=19> */
.L_x_5323:
[----:B------:R-:W-:Y:S05]  /*12f0*/  BSYNC B0 ;  /* 0x0000000000007941 */ /* 0x000fea0003800000 */
.L_x_5321:
        /* <DEDUP_REMOVED lines=67> */
.L_x_5325:
[----:B------:R-:W-:Y:S05]  /*1730*/  BSYNC B0 ;  /* 0x0000000000007941 */ /* 0x000fea0003800000 */
.L_x_5324:
        /* <DEDUP_REMOVED lines=14> */
.L_x_5327:
[----:B------:R-:W-:Y:S05]  /*1820*/  BSYNC B0 ;  /* 0x0000000000007941 */ /* 0x000fea0003800000 */
.L_x_5326:
        /* <DEDUP_REMOVED lines=158> */
.L_x_5332:
        /* <DEDUP_REMOVED lines=22> */
.L_x_5333:
[----:B------:R-:W-:Y:S05]  /*2370*/  BSYNC B0 ;  /* 0x0000000000007941 */ /* 0x000fea0003800000 */
.L_x_5331:
[----:B------:R-:W-:Y:S01]  /*2380*/  LOP3.LUT R19, R17, R0, RZ, 0xfc, !PT ;  /* 0x0000000011137212 */ /* 0x000fe200078efcff */
[----:B------:R-:W-:Y:S03]  /*2390*/  BSSY B0, `(.L_x_5334) ;  /* 0x0000028000007945 */ /* 0x000fe60003800000 */
[----:B------:R-:W-:-:S13]  /*23a0*/  ISETP.NE.U32.AND P0, PT, R19, RZ, PT ;  /* 0x000000ff1300720c */ /* 0x000fda0003f05070 */
[----:B------:R-:W-:Y:S05]  /*23b0*/  @!P0 BRA `(.L_x_5335) ;  /* 0x00000000003c8947 */ /* 0x000fea0003800000 */
[----:B------:R-:W-:Y:S01]  /*23c0*/  IMAD.MOV.U32 R24, RZ, RZ, R25 ;  /* 0x000000ffff187224 */ /* 0x000fe200078e0019 */
[----:B------:R-:W-:Y:S02]  /*23d0*/  MOV R23, R0 ;  /* 0x0000000000177202 */ /* 0x000fe40000000f00 */
[----:B------:R-:W-:Y:S02]  /*23e0*/  MOV R22, 0x2400 ;  /* 0x0000240000167802 */ /* 0x000fe40000000f00 */
[----:B------:R-:W-:Y:S05]  /*23f0*/  CALL.REL.NOINC `($__internal_24_$__cuda_sm20_div_s64) ;  /* 0x0000002400447944 */ /* 0x000fea0003c00000 */
        /* <DEDUP_REMOVED lines=11> */
.L_x_5335:
        /* <DEDUP_REMOVED lines=22> */
.L_x_5336:
[----:B------:R-:W-:Y:S05]  /*2610*/  BSYNC B0 ;  /* 0x0000000000007941 */ /* 0x000fea0003800000 */
.L_x_5334:
        /* <DEDUP_REMOVED lines=11> */
[----:B------:R-:W-:Y:S05]  /*26d0*/  CALL.REL.NOINC `($__internal_24_$__cuda_sm20_div_s64) ;  /* 0x00000020008c7944 */ /* 0x000fea0003c00000 */
[----:B------:R-:W-:-:S04]  /*26e0*/  IADD3 R17, P0, RZ, -R20, RZ ;  /* 0x80000014ff117210 */ /* 0x000fc80007f1e0ff */
[----:B------:R-:W-:Y:S01]  /*26f0*/  IADD3.X R18, RZ, ~R21, RZ, P0, !PT ;  /* 0x80000015ff127210 */ /* 0x000fe200007fe4ff */
[----:B------:R-:W-:-:S04]  /*2700*/  IMAD.WIDE.U32 R36, R5, R17, R36 ;  /* 0x0000001105247225 */ /* 0x000fc800078e0024 */
[----:B------:R-:W-:-:S04]  /*2710*/  IMAD R18, R18, R5, RZ ;  /* 0x0000000512127224 */ /* 0x000fc800078e02ff */
[----:B------:R-:W-:-:S05]  /*2720*/  IMAD R4, R4, R17, R18 ;  /* 0x0000001104047224 */ /* 0x000fca00078e0212 */
[----:B------:R-:W-:Y:S01]  /*2730*/  IADD3 R4, R37, R4, RZ ;  /* 0x0000000425047210 */ /* 0x000fe20007ffe0ff */
[----:B------:R-:W-:Y:S05]  /*2740*/  BRA `(.L_x_5339) ;  /* 0x0000000000587947 */ /* 0x000fea0003800000 */
.L_x_5338:
        /* <DEDUP_REMOVED lines=22> */
.L_x_5339:
[----:B------:R-:W-:Y:S05]  /*28b0*/  BSYNC B0 ;  /* 0x0000000000007941 */ /* 0x000fea0003800000 */
.L_x_5337:
        /* <DEDUP_REMOVED lines=38> */
[----:B------:R-:W-:Y:S05]  /*2b20*/  CALL.REL.NOINC `($__internal_24_$__cuda_sm20_div_s64) ;  /* 0x0000001c00787944 */ /* 0x000fea0003c00000 */
        /* <DEDUP_REMOVED lines=12> */
.L_x_5341:
        /* <DEDUP_REMOVED lines=23> */
.L_x_5342:
[----:B------:R-:W-:Y:S05]  /*2d60*/  BSYNC B0 ;  /* 0x0000000000007941 */ /* 0x000fea0003800000 */
.L_x_5340:
        /* <DEDUP_REMOVED lines=19> */
.L_x_5344:
        /* <DEDUP_REMOVED lines=22> */
.L_x_5345:
[----:B------:R-:W-:Y:S05]  /*3000*/  BSYNC B0 ;  /* 0x0000000000007941 */ /* 0x000fea0003800000 */
.L_x_5343:
        /* <DEDUP_REMOVED lines=20> */
.L_x_5347:
        /* <DEDUP_REMOVED lines=23> */
.L_x_5348:
[----:B------:R-:W-:Y:S05]  /*32c0*/  BSYNC B0 ;  /* 0x0000000000007941 */ /* 0x000fea0003800000 */
.L_x_5346:
        /* <DEDUP_REMOVED lines=39> */
.L_x_5350:
        /* <DEDUP_REMOVED lines=23> */
.L_x_5351:
[----:B------:R-:W-:Y:S05]  /*36b0*/  BSYNC B0 ;  /* 0x0000000000007941 */ /* 0x000fea0003800000 */
.L_x_5349:
        /* <DEDUP_REMOVED lines=26> */
.L_x_5353:
        /* <DEDUP_REMOVED lines=23> */
.L_x_5354:
[----:B------:R-:W-:Y:S05]  /*39d0*/  BSYNC B0 ;  /* 0x0000000000007941 */ /* 0x000fea0003800000 */
.L_x_5352:
        /* <DEDUP_REMOVED lines=21> */
.L_x_5330:
[----:B------:R-:W-:Y:S02]  /*3b30*/  ULDC.64 UR4, c[0x0][0x2b0] ;  /* 0x0000ac0000047ab9 */ /* 0x000fe40000000a00 */
[----:B------:R-:W-:-:S04]  /*3b40*/  LEA R2, P0, R30, UR4, 0x2 ;  /* 0x000000041e027c11 */ /* 0x000fc8000f8010ff */
[----:B------:R-:W-:-:S05]  /*3b50*/  LEA.HI.X R3, R30, UR5, R31, 0x2, P0 ;  /* 0x000000051e037c11 */ /* 0x000fca00080f141f */
[----:B------:R0:W-:Y:S04]  /*3b60*/  STG.E desc[UR8][R2.64], R28 ;  /* 0x0000001c02007986 */ /* 0x0001e8000c101908 */
.L_x_5329:
[----:B------:R-:W-:Y:S05]  /*3b70*/  BSYNC B1 ;  /* 0x0000000000017941 */ /* 0x000fea0003800000 */
.L_x_5328:
        /* <DEDUP_REMOVED lines=20> */
.L_x_5356:
[----:B------:R-:W-:Y:S05]  /*3cc0*/  BSYNC B0 ;  /* 0x0000000000007941 */ /* 0x000fea0003800000 */
.L_x_5355:
        /* <DEDUP_REMOVED lines=39> */
.L_x_5359:
        /* <DEDUP_REMOVED lines=37> */
.L_x_5358:
        /* <DEDUP_REMOVED lines=25> */
.L_x_5360:
[----:B------:R-:W-:-:S13]  /*4320*/  ISETP.GT.OR P4, PT, R7, UR5, P4 ;  /* 0x0000000507007c0c */ /* 0x000fda000a784670 */
[----:B------:R-:W-:Y:S05]  /*4330*/  @!P4 BRA `(.L_x_5357) ;  /* 0x000000000028c947 */ /* 0x000fea0003800000 */
[----:B------:R-:W0:Y:S01]  /*4340*/  LDS R6, [R6] ;  /* 0x0000000006067984 */ /* 0x000e220000000800 */
[----:B------:R-:W-:Y:S01]  /*4350*/  ISETP.GE.AND P0, PT, R15, R14, PT ;  /* 0x0000000e0f00720c */ /* 0x000fe20003f06270 */
[----:B------:R-:W-:-:S12]  /*4360*/  BSSY B0, `(.L_x_5361) ;  /* 0x0000003000007945 */ /* 0x000fd80003800000 */
[----:B------:R-:W-:Y:S05]  /*4370*/  @P0 BRA `(.L_x_5362) ;  /* 0x0000000000040947 */ /* 0x000fea0003800000 */
[----:B------:R1:W5:Y:S02]  /*4380*/  LDG.E.128 R8, desc[UR8][R22.64] ;  /* 0x0000000816087981 */ /* 0x000364000c1e1d00 */
.L_x_5362:
[----:B------:R-:W-:Y:S05]  /*4390*/  BSYNC B0 ;  /* 0x0000000000007941 */ /* 0x000fea0003800000 */
.L_x_5361:
[C---:B0----5:R-:W-:Y:S01]  /*43a0*/  FFMA.FTZ R5, R6.reuse, R8, R5 ;  /* 0x0000000806057223 */ /* 0x061fe20000010005 */
[C---:B------:R-:W-:Y:S01]  /*43b0*/  FFMA.FTZ R2, R6.reuse, R9, R2 ;  /* 0x0000000906027223 */ /* 0x040fe20000010002 */
[C---:B------:R-:W-:Y:S01]  /*43c0*/  FFMA.FTZ R3, R6.reuse, R10, R3 ;  /* 0x0000000a06037223 */ /* 0x040fe20000010003 */
[----:B------:R-:W-:Y:S01]  /*43d0*/  FFMA.FTZ R0, R6, R11, R0 ;  /* 0x0000000b06007223 */ /* 0x000fe20000010000 */
.L_x_5357:
        /* <DEDUP_REMOVED lines=83> */
        .weak           $__internal_24_$__cuda_sm20_div_s64
        .type           $__internal_24_$__cuda_sm20_div_s64,@function
        .size           $__internal_24_$__cuda_sm20_div_s64,(.L_x_8454 - $__internal_24_$__cuda_sm20_div_s64)
$__internal_24_$__cuda_sm20_div_s64:
        /* <DEDUP_REMOVED lines=83> */
[----:B------:R-:W-:Y:S06]  /*4e40*/  RET.REL.NODEC R26 `(_ZN5flash32flash_fwd_splitkv_combine_kernelI23Flash_fwd_kernel_traitsILi128ELi64ELi64ELi4ELb0ELb0EN7cutlass10bfloat16_tE19Flash_kernel_traitsILi128ELi64ELi64ELi4ES3_EELi4ELi4ELb1EEEvNS_16Flash_fwd_paramsE) ;  /* 0xffffffb01a6c7950 */ /* 0x000fec0003c3ffff */
.L_x_5363:
        /* <DEDUP_REMOVED lines=11> */
.L_x_8454:


//--------------------- .text._ZN5flash32flash_fwd_splitkv_combine_kernelI23Flash_fwd_kernel_traitsILi128ELi64ELi64ELi4ELb0ELb0EN7cutlass10bfloat16_tE19Flash_kernel_traitsILi128ELi64ELi64ELi4ES3_EELi4ELi3ELb1EEEvNS_16Flash_fwd_paramsE --------------------------
	.section	.text._ZN5flash32flash_fwd_splitkv_combine_kernelI23Flash_fwd_kernel_traitsILi128ELi64ELi64ELi4ELb0ELb0EN7cutlass10bfloat16_tE19Flash_kernel_traitsILi128ELi64ELi64ELi4ES3_EELi4ELi3ELb1EEEvNS_16Flash_fwd_paramsE,"ax",@progbits
	.align	128
        .global         _ZN5flash32flash_fwd_splitkv_combine_kernelI23Flash_fwd_kernel_traitsILi128ELi64ELi64ELi4ELb0ELb0EN7cutlass10bfloat16_tE19Flash_kernel_traitsILi128ELi64ELi64ELi4ES3_EELi4ELi3ELb1EEEvNS_16Flash_fwd_paramsE
        .type           _ZN5flash32flash_fwd_splitkv_combine_kernelI23Flash_fwd_kernel_traitsILi128ELi64ELi64ELi4ELb0ELb0EN7cutlass10bfloat16_tE19Flash_kernel_traitsILi128ELi64ELi64ELi4ES3_EELi4ELi3ELb1EEEvNS_16Flash_fwd_paramsE,@function
        .size           _ZN5flash32flash_fwd_splitkv_combine_kernelI23Flash_fwd_kernel_traitsILi128ELi64ELi64ELi4ELb0ELb0EN7cutlass10bfloat16_tE19Flash_kernel_traitsILi128ELi64ELi64ELi4ES3_EELi4ELi3ELb1EEEvNS_16Flash_fwd_paramsE,(.L_x_8455 - _ZN5flash32flash_fwd_splitkv_combine_kernelI23Flash_fwd_kernel_traitsILi128ELi64ELi64ELi4ELb0ELb0EN7cutlass10bfloat16_tE19Flash_kernel_traitsILi128ELi64ELi64ELi4ES3_EELi4ELi3ELb1EEEvNS_16Flash_fwd_paramsE)
        .other          _ZN5flash32flash_fwd_splitkv_combine_kernelI23Flash_fwd_kernel_traitsILi128ELi64ELi64ELi4ELb0ELb0EN7cutlass10bfloat16_tE19Flash_kernel_traitsILi128ELi64ELi64ELi4ES3_EELi4ELi3ELb1EEEvNS_16Flash_fwd_paramsE,@"STO_CUDA_ENTRY STV_DEFAULT"
_ZN5flash32flash_fwd_splitkv_combine_kernelI23Flash_fwd_kernel_traitsILi128ELi64ELi64ELi4ELb0ELb0EN7cutlass10bfloat16_tE19Flash_kernel_traitsILi128ELi64ELi64ELi4ES3_EELi4ELi3ELb1EEEvNS_16Flash_fwd_paramsE:
.text._ZN5flash32flash_fwd_splitkv_combine_kernelI23Flash_fwd_kernel_traitsILi128ELi64ELi64ELi4ELb0ELb0EN7cutlass10bfloat16_tE19Flash_kernel_traitsILi128ELi64ELi64ELi4ES3_EELi4ELi3ELb1EEEvNS_16Flash_fwd_paramsE:
        /* <DEDUP_REMOVED lines=23> */
[----:B------:R-:W-:Y:S05]  /*0170*/  CALL.REL.NOINC `($__internal_25_$__cuda_sm20_div_s64) ;  /* 0x0000004400d47944 */ /* 0x000fea0003c00000 */
[----:B------:R-:W-:Y:S05]  /*0180*/  BRA `(.L_x_5365) ;  /* 0x00000000004c7947 */ /* 0x000fea0003800000 */
.L_x_5364:
        /* <DEDUP_REMOVED lines=19> */
.L_x_5365:
        /* <DEDUP_REMOVED lines=13> */
[----:B------:R-:W-:Y:S05]  /*0390*/  CALL.REL.NOINC `($__internal_25_$__cuda_sm20_div_s64) ;  /* 0x00000044004c7944 */ /* 0x000fea0003c00000 */
[----:B------:R-:W-:Y:S02]  /*03a0*/  MOV R8, R20 ;  /* 0x0000001400087202 */ /* 0x000fe40000000f00 */
[----:B------:R-:W-:Y:S01]  /*03b0*/  MOV R9, R21 ;  /* 0x0000001500097202 */ /* 0x000fe20000000f00 */
[----:B------:R-:W-:Y:S05]  /*03c0*/  BRA `(.L_x_5368) ;  /* 0x00000000004c7947 */ /* 0x000fea0003800000 */
.L_x_5367:
        /* <DEDUP_REMOVED lines=19> */
.L_x_5368:
[----:B------:R-:W-:Y:S05]  /*0500*/  BSYNC B0 ;  /* 0x0000000000007941 */ /* 0x000fea0003800000 */
.L_x_5366:
        /* <DEDUP_REMOVED lines=43> */
.L_x_5370:
        /* <DEDUP_REMOVED lines=19> */
.L_x_5371:
[----:B------:R-:W-:Y:S05]  /*08f0*/  BSYNC B0 ;  /* 0x0000000000007941 */ /* 0x000fea0003800000 */
.L_x_5369:
        /* <DEDUP_REMOVED lines=74> */
[----:B------:R-:W-:Y:S02]  /*0da0*/  MOV R32, R20 ;  /* 0x0000001400207202 */ /* 0x000fe40000000f00 */
[----:B------:R-:W-:Y:S01]  /*0db0*/  MOV R33, R21 ;  /* 0x0000001500217202 */ /* 0x000fe20000000f00 */
[----:B------:R-:W-:Y:S05]  /*0dc0*/  BRA `(.L_x_5374) ;  /* 0x00000000004c7947 */ /* 0x000fea0003800000 */
.L_x_5373:
        /* <DEDUP_REMOVED lines=19> */
.L_x_5374:
[----:B------:R-:W-:Y:S05]  /*0f00*/  BSYNC B0 ;  /* 0x0000000000007941 */ /* 0x000fea0003800000 */
.L_x_5372:
        /* <DEDUP_REMOVED lines=43> */
.L_x_5376:
        /* <DEDUP_REMOVED lines=19> */
.L_x_5377:
[----:B------:R-:W-:Y:S05]  /*12f0*/  BSYNC B0 ;  /* 0x0000000000007941 */ /* 0x000fea0003800000 */
.L_x_5375:
        /* <DEDUP_REMOVED lines=67> */
.L_x_5379:
[----:B------:R-:W-:Y:S05]  /*1730*/  BSYNC B0 ;  /* 0x0000000000007941 */ /* 0x000fea0003800000 */
.L_x_5378:
        /* <DEDUP_REMOVED lines=14> */
.L_x_5381:
[----:B------:R-:W-:Y:S05]  /*1820*/  BSYNC B0 ;  /* 0x0000000000007941 */ /* 0x000fea0003800000 */
.L_x_5380:
        /* <DEDUP_REMOVED lines=154> */
.L_x_5386:
        /* <DEDUP_REMOVED lines=22> */
.L_x_5387:
[----:B------:R-:W-:Y:S05]  /*2330*/  BSYNC B0 ;  /* 0x0000000000007941 */ /* 0x000fea0003800000 */
.L_x_5385:
[----:B------:R-:W-:Y:S01]  /*2340*/  LOP3.LUT R19, R17, R0, RZ, 0xfc, !PT ;  /* 0x0000000011137212 */ /* 0x000fe200078efcff */
[----:B------:R-:W-:Y:S03]  /*2350*/  BSSY B0, `(.L_x_5388) ;  /* 0x0000028000007945 */ /* 0x000fe60003800000 */
[----:B------:R-:W-:-:S13]  /*2360*/  ISETP.NE.U32.AND P0, PT, R19, RZ, PT ;  /* 0x000000ff1300720c */ /* 0x000fda0003f05070 */
[----:B------:R-:W-:Y:S05]  /*2370*/  @!P0 BRA `(.L_x_5389) ;  /* 0x00000000003c8947 */ /* 0x000fea0003800000 */
[----:B------:R-:W-:Y:S01]  /*2380*/  IMAD.MOV.U32 R24, RZ, RZ, R25 ;  /* 0x000000ffff187224 */ /* 0x000fe200078e0019 */
[----:B------:R-:W-:Y:S02]  /*2390*/  MOV R23, R0 ;  /* 0x0000000000177202 */ /* 0x000fe40000000f00 */
[----:B------:R-:W-:Y:S02]  /*23a0*/  MOV R22, 0x23c0 ;  /* 0x000023c000167802 */ /* 0x000fe40000000f00 */
[----:B------:R-:W-:Y:S05]  /*23b0*/  CALL.REL.NOINC `($__internal_25_$__cuda_sm20_div_s64) ;  /* 0x0000002400447944 */ /* 0x000fea0003c00000 */
        /* <DEDUP_REMOVED lines=11> */
.L_x_5389:
        /* <DEDUP_REMOVED lines=22> */
.L_x_5390:
[----:B------:R-:W-:Y:S05]  /*25d0*/  BSYNC B0 ;  /* 0x0000000000007941 */ /* 0x000fea0003800000 */
.L_x_5388:
        /* <DEDUP_REMOVED lines=11> */
[----:B------:R-:W-:Y:S05]  /*2690*/  CALL.REL.NOINC `($__internal_25_$__cuda_sm20_div_s64) ;  /* 0x00000020008c7944 */ /* 0x000fea0003c00000 */
[----:B------:R-:W-:-:S04]  /*26a0*/  IADD3 R17, P0, RZ, -R20, RZ ;  /* 0x80000014ff117210 */ /* 0x000fc80007f1e0ff */
[----:B------:R-:W-:Y:S01]  /*26b0*/  IADD3.X R18, RZ, ~R21, RZ, P0, !PT ;  /* 0x80000015ff127210 */ /* 0x000fe200007fe4ff */
[----:B------:R-:W-:-:S04]  /*26c0*/  IMAD.WIDE.U32 R36, R5, R17, R36 ;  /* 0x0000001105247225 */ /* 0x000fc800078e0024 */
[----:B------:R-:W-:-:S04]  /*26d0*/  IMAD R18, R18, R5, RZ ;  /* 0x0000000512127224 */ /* 0x000fc800078e02ff */
[----:B------:R-:W-:-:S05]  /*26e0*/  IMAD R4, R4, R17, R18 ;  /* 0x0000001104047224 */ /* 0x000fca00078e0212 */
[----:B------:R-:W-:Y:S01]  /*26f0*/  IADD3 R4, R37, R4, RZ ;  /* 0x0000000425047210 */ /* 0x000fe20007ffe0ff */
[----:B------:R-:W-:Y:S05]  /*2700*/  BRA `(.L_x_5393) ;  /* 0x0000000000587947 */ /* 0x000fea0003800000 */
.L_x_5392:
        /* <DEDUP_REMOVED lines=22> */
.L_x_5393:
[----:B------:R-:W-:Y:S05]  /*2870*/  BSYNC B0 ;  /* 0x0000000000007941 */ /* 0x000fea0003800000 */
.L_x_5391:
        /* <DEDUP_REMOVED lines=38> */
[----:B------:R-:W-:Y:S05]  /*2ae0*/  CALL.REL.NOINC `($__internal_25_$__cuda_sm20_div_s64) ;  /* 0x0000001c00787944 */ /* 0x000fea0003c00000 */
        /* <DEDUP_REMOVED lines=12> */
.L_x_5395:
        /* <DEDUP_REMOVED lines=23> */
.L_x_5396:
[----:B------:R-:W-:Y:S05]  /*2d20*/  BSYNC B0 ;  /* 0x0000000000007941 */ /* 0x000fea0003800000 */
.L_x_5394:
        /* <DEDUP_REMOVED lines=19> */
.L_x_5398:
        /* <DEDUP_REMOVED lines=22> */
.L_x_5399:
[----:B------:R-:W-:Y:S05]  /*2fc0*/  BSYNC B0 ;  /* 0x0000000000007941 */ /* 0x000fea0003800000 */
.L_x_5397:
        /* <DEDUP_REMOVED lines=20> */
.L_x_5401:
        /* <DEDUP_REMOVED lines=23> */
.L_x_5402:
[----:B------:R-:W-:Y:S05]  /*3280*/  BSYNC B0 ;  /* 0x0000000000007941 */ /* 0x000fea0003800000 */
.L_x_5400:
        /* <DEDUP_REMOVED lines=39> */
.L_x_5404:
        /* <DEDUP_REMOVED lines=23> */
.L_x_5405:
[----:B------:R-:W-:Y:S05]  /*3670*/  BSYNC B0 ;  /* 0x0000000000007941 */ /* 0x000fea0003800000 */
.L_x_5403:
        /* <DEDUP_REMOVED lines=26> */
.L_x_5407:
        /* <DEDUP_REMOVED lines=23> */
.L_x_5408:
[----:B------:R-:W-:Y:S05]  /*3990*/  BSYNC B0 ;  /* 0x0000000000007941 */ /* 0x000fea0003800000 */
.L_x_5406:
        /* <DEDUP_REMOVED lines=21> */
.L_x_5384:
[----:B------:R-:W-:Y:S02]  /*3af0*/  ULDC.64 UR4, c[0x0][0x2b0] ;  /* 0x0000ac0000047ab9 */ /* 0x000fe40000000a00 */
[----:B------:R-:W-:-:S04]  /*3b00*/  LEA R2, P0, R30, UR4, 0x2 ;  /* 0x000000041e027c11 */ /* 0x000fc8000f8010ff */
[----:B------:R-:W-:-:S05]  /*3b10*/  LEA.HI.X R3, R30, UR5, R31, 0x2, P0 ;  /* 0x000000051e037c11 */ /* 0x000fca00080f141f */
[----:B------:R0:W-:Y:S04]  /*3b20*/  STG.E desc[UR8][R2.64], R28 ;  /* 0x0000001c02007986 */ /* 0x0001e8000c101908 */
.L_x_5383:
[----:B------:R-:W-:Y:S05]  /*3b30*/  BSYNC B1 ;  /* 0x0000000000017941 */ /* 0x000fea0003800000 */
.L_x_5382:
        /* <DEDUP_REMOVED lines=20> */
.L_x_5410:
[----:B------:R-:W-:Y:S05]  /*3c80*/  BSYNC B0 ;  /* 0x0000000000007941 */ /* 0x000fea0003800000 */
.L_x_5409:
        /* <DEDUP_REMOVED lines=39> */
.L_x_5413:
        /* <DEDUP_REMOVED lines=37> */
.L_x_5412:
        /* <DEDUP_REMOVED lines=25> */
.L_x_5414:
[----:B------:R-:W-:-:S13]  /*42e0*/  ISETP.GT.OR P4, PT, R7, UR5, P4 ;  /* 0x0000000507007c0c */ /* 0x000fda000a784670 */
[----:B------:R-:W-:Y:S05]  /*42f0*/  @!P4 BRA `(.L_x_5411) ;  /* 0x000000000028c947 */ /* 0x000fea0003800000 */
[----:B------:R-:W0:Y:S01]  /*4300*/  LDS R6, [R6] ;  /* 0x0000000006067984 */ /* 0x000e220000000800 */
[----:B------:R-:W-:Y:S01]  /*4310*/  ISETP.GE.AND P0, PT, R15, R14, PT ;  /* 0x0000000e0f00720c */ /* 0x000fe20003f06270 */
[----:B------:R-:W-:-:S12]  /*4320*/  BSSY B0, `(.L_x_5415) ;  /* 0x0000003000007945 */ /* 0x000fd80003800000 */
[----:B------:R-:W-:Y:S05]  /*4330*/  @P0 BRA `(.L_x_5416) ;  /* 0x0000000000040947 */ /* 0x000fea0003800000 */
[----:B------:R1:W5:Y:S02]  /*4340*/  LDG.E.128 R8, desc[UR8][R22.64] ;  /* 0x0000000816087981 */ /* 0x000364000c1e1d00 */
.L_x_5416:
[----:B------:R-:W-:Y:S05]  /*4350*/  BSYNC B0 ;  /* 0x0000000000007941 */ /* 0x000fea0003800000 */
.L_x_5415:
[C---:B0----5:R-:W-:Y:S01]  /*4360*/  FFMA.FTZ R5, R6.reuse, R8, R5 ;  /* 0x0000000806057223 */ /* 0x061fe20000010005 */
[C---:B------:R-:W-:Y:S01]  /*4370*/  FFMA.FTZ R2, R6.reuse, R9, R2 ;  /* 0x0000000906027223 */ /* 0x040fe20000010002 */
[C---:B------:R-:W-:Y:S01]  /*4380*/  FFMA.FTZ R3, R6.reuse, R10, R3 ;  /* 0x0000000a06037223 */ /* 0x040fe20000010003 */
[----:B------:R-:W-:Y:S01]  /*4390*/  FFMA.FTZ R0, R6, R11, R0 ;  /* 0x0000000b06007223 */ /* 0x000fe20000010000 */
.L_x_5411:
        /* <DEDUP_REMOVED lines=83> */
        .weak           $__internal_25_$__cuda_sm20_div_s64
        .type           $__internal_25_$__cuda_sm20_div_s64,@function
        .size           $__internal_25_$__cuda_sm20_div_s64,(.L_x_8455 - $__internal_25_$__cuda_sm20_div_s64)
$__internal_25_$__cuda_sm20_div_s64:
        /* <DEDUP_REMOVED lines=83> */
[----:B------:R-:W-:Y:S06]  /*4e00*/  RET.REL.NODEC R26 `(_ZN5flash32flash_fwd_splitkv_combine_kernelI23Flash_fwd_kernel_traitsILi128ELi64ELi64ELi4ELb0ELb0EN7cutlass10bfloat16_tE19Flash_kernel_traitsILi128ELi64ELi64ELi4ES3_EELi4ELi3ELb1EEEvNS_16Flash_fwd_paramsE) ;  /* 0xffffffb01a7c7950 */ /* 0x000fec0003c3ffff */
.L_x_5417:
        /* <DEDUP_REMOVED lines=15> */
.L_x_8455:


//--------------------- .text._ZN5flash32flash_fwd_splitkv_combine_kernelI23Flash_fwd_kernel_traitsILi128ELi64ELi64ELi4ELb0ELb0EN7cutlass10bfloat16_tE19Flash_kernel_traitsILi128ELi64ELi64ELi4ES3_EELi4ELi2ELb1EEEvNS_16Flash_fwd_paramsE --------------------------
	.section	.text._ZN5flash32flash_fwd_splitkv_combine_kernelI23Flash_fwd_kernel_traitsILi128ELi64ELi64ELi4ELb0ELb0EN7cutlass10bfloat16_tE19Flash_kernel_traitsILi128ELi64ELi64ELi4ES3_EELi4ELi2ELb1EEEvNS_16Flash_fwd_paramsE,"ax",@progbits
	.align	128
        .global         _ZN5flash32flash_fwd_splitkv_combine_kernelI23Flash_fwd_kernel_traitsILi128ELi64ELi64ELi4ELb0ELb0EN7cutlass10bfloat16_tE19Flash_kernel_traitsILi128ELi64ELi64ELi4ES3_EELi4ELi2ELb1EEEvNS_16Flash_fwd_paramsE
        .type           _ZN5flash32flash_fwd_splitkv_combine_kernelI23Flash_fwd_kernel_traitsILi128ELi64ELi64ELi4ELb0ELb0EN7cutlass10bfloat16_tE19Flash_kernel_traitsILi128ELi64ELi64ELi4ES3_EELi4ELi2ELb1EEEvNS_16Flash_fwd_paramsE,@function
        .size           _ZN5flash32flash_fwd_splitkv_combine_kernelI23Flash_fwd_kernel_traitsILi128ELi64ELi64ELi4ELb0ELb0EN7cutlass10bfloat16_tE19Flash_kernel_traitsILi128ELi64ELi64ELi4ES3_EELi4ELi2ELb1EEEvNS_16Flash_fwd_paramsE,(.L_x_8456 - _ZN5flash32flash_fwd_splitkv_combine_kernelI23Flash_fwd_kernel_traitsILi128ELi64ELi64ELi4ELb0ELb0EN7cutlass10bfloat16_tE19Flash_kernel_traitsILi128ELi64ELi64ELi4ES3_EELi4ELi2ELb1EEEvNS_16Flash_fwd_paramsE)
        .other          _ZN5flash32flash_fwd_splitkv_combine_kernelI23Flash_fwd_kernel_traitsILi128ELi64ELi64ELi4ELb0ELb0EN7cutlass10bfloat16_tE19Flash_kernel_traitsILi128ELi64ELi64ELi4ES3_EELi4ELi2ELb1EEEvNS_16Flash_fwd_paramsE,@"STO_CUDA_ENTRY STV_DEFAULT"
_ZN5flash32flash_fwd_splitkv_combine_kernelI23Flash_fwd_kernel_traitsILi128ELi64ELi64ELi4ELb0ELb0EN7cutlass10bfloat16_tE19Flash_kernel_traitsILi128ELi64ELi64ELi4ES3_EELi4ELi2ELb1EEEvNS_16Flash_fwd_paramsE:
.text._ZN5flash32flash_fwd_splitkv_combine_kernelI23Flash_fwd_kernel_traitsILi128ELi64ELi64ELi4ELb0ELb0EN7cutlass10bfloat16_tE19Flash_kernel_traitsILi128ELi64ELi64ELi4ES3_EELi4ELi2ELb1EEEvNS_16Flash_fwd_paramsE:
        /* <DEDUP_REMOVED lines=23> */
[----:B------:R-:W-:Y:S05]  /*0170*/  CALL.REL.NOINC `($__internal_26_$__cuda_sm20_div_s64) ;  /* 0x00000044005c7944 */ /* 0x000fea0003c00000 */
[----:B------:R-:W-:Y:S02]  /*0180*/  MOV R22, R0 ;  /* 0x0000000000167202 */ /* 0x000fe40000000f00 */
[----:B------:R-:W-:Y:S01]  /*0190*/  MOV R23, R25 ;  /* 0x0000001900177202 */ /* 0x000fe20000000f00 */
[----:B------:R-:W-:Y:S06]  /*01a0*/  BRA `(.L_x_5419) ;  /* 0x00000000004c7947 */ /* 0x000fec0003800000 */
.L_x_5418:
        /* <DEDUP_REMOVED lines=19> */
.L_x_5419:
        /* <DEDUP_REMOVED lines=11> */
[----:B------:R-:W-:Y:S05]  /*0390*/  CALL.REL.NOINC `($__internal_26_$__cuda_sm20_div_s64) ;  /* 0x0000004000d47944 */ /* 0x000fea0003c00000 */
[----:B------:R-:W-:Y:S02]  /*03a0*/  MOV R8, R0 ;  /* 0x0000000000087202 */ /* 0x000fe40000000f00 */
[----:B------:R-:W-:Y:S01]  /*03b0*/  MOV R9, R25 ;  /* 0x0000001900097202 */ /* 0x000fe20000000f00 */
[----:B------:R-:W-:Y:S05]  /*03c0*/  BRA `(.L_x_5422) ;  /* 0x00000000004c7947 */ /* 0x000fea0003800000 */
.L_x_5421:
        /* <DEDUP_REMOVED lines=19> */
.L_x_5422:
[----:B------:R-:W-:Y:S05]  /*0500*/  BSYNC B0 ;  /* 0x0000000000007941 */ /* 0x000fea0003800000 */
.L_x_5420:
        /* <DEDUP_REMOVED lines=43> */
[----:B------:R-:W-:Y:S05]  /*07c0*/  BRA `(.L_x_5425) ;  /* 0x00000000004c7947 */ /* 0x000fea0003800000 */
.L_x_5424:
        /* <DEDUP_REMOVED lines=19> */
.L_x_5425:
[----:B------:R-:W-:Y:S05]  /*0900*/  BSYNC B0 ;  /* 0x0000000000007941 */ /* 0x000fea0003800000 */
.L_x_5423:
        /* <DEDUP_REMOVED lines=71> */
[----:B------:R-:W-:Y:S05]  /*0d80*/  CALL.REL.NOINC `($__internal_26_$__cuda_sm20_div_s64) ;  /* 0x0000003800587944 */ /* 0x000fea0003c00000 */
[----:B------:R-:W-:Y:S02]  /*0d90*/  MOV R38, R0 ;  /* 0x0000000000267202 */ /* 0x000fe40000000f00 */
[----:B------:R-:W-:Y:S01]  /*0da0*/  MOV R39, R25 ;  /* 0x0000001900277202 */ /* 0x000fe20000000f00 */
[----:B------:R-:W-:Y:S05]  /*0db0*/  BRA `(.L_x_5428) ;  /* 0x00000000004c7947 */ /* 0x000fea0003800000 */
.L_x_5427:
        /* <DEDUP_REMOVED lines=19> */
.L_x_5428:
[----:B------:R-:W-:Y:S05]  /*0ef0*/  BSYNC B0 ;  /* 0x0000000000007941 */ /* 0x000fea0003800000 */
.L_x_5426:
        /* <DEDUP_REMOVED lines=40> */
[----:B------:R-:W-:Y:S01]  /*1180*/  MOV R24, R0 ;  /* 0x0000000000187202 */ /* 0x000fe20000000f00 */
[----:B------:R-:W-:Y:S05]  /*1190*/  BRA `(.L_x_5431) ;  /* 0x00000000004c7947 */ /* 0x000fea0003800000 */
.L_x_5430:
        /* <DEDUP_REMOVED lines=19> */
.L_x_5431:
[----:B------:R-:W-:Y:S05]  /*12d0*/  BSYNC B0 ;  /* 0x0000000000007941 */ /* 0x000fea0003800000 */
.L_x_5429:
        /* <DEDUP_REMOVED lines=69> */
.L_x_5433:
[----:B------:R-:W-:Y:S05]  /*1730*/  BSYNC B0 ;  /* 0x0000000000007941 */ /* 0x000fea0003800000 */
.L_x_5432:
        /* <DEDUP_REMOVED lines=149> */
.L_x_5438:
        /* <DEDUP_REMOVED lines=22> */
.L_x_5439:
[----:B------:R-:W-:Y:S05]  /*21f0*/  BSYNC B0 ;  /* 0x0000000000007941 */ /* 0x000fea0003800000 */
.L_x_5437:
[----:B------:R-:W-:Y:S01]  /*2200*/  LOP3.LUT R0, R23, R2, RZ, 0xfc, !PT ;  /* 0x0000000217007212 */ /* 0x000fe200078efcff */
[----:B------:R-:W-:Y:S03]  /*2210*/  BSSY B0, `(.L_x_5440) ;  /* 0x0000027000007945 */ /* 0x000fe60003800000 */
[----:B------:R-:W-:-:S13]  /*2220*/  ISETP.NE.U32.AND P0, PT, R0, RZ, PT ;  /* 0x000000ff0000720c */ /* 0x000fda0003f05070 */
[----:B------:R-:W-:Y:S05]  /*2230*/  @!P0 BRA `(.L_x_5441) ;  /* 0x0000000000388947 */ /* 0x000fea0003800000 */
[----:B------:R-:W-:Y:S01]  /*2240*/  IMAD.MOV.U32 R24, RZ, RZ, R37 ;  /* 0x000000ffff187224 */ /* 0x000fe200078e0025 */
[----:B------:R-:W-:Y:S02]  /*2250*/  MOV R5, R2 ;  /* 0x0000000200057202 */ /* 0x000fe40000000f00 */
[----:B------:R-:W-:Y:S02]  /*2260*/  MOV R22, 0x2280 ;  /* 0x0000228000167802 */ /* 0x000fe40000000f00 */
[----:B------:R-:W-:Y:S05]  /*2270*/  CALL.REL.NOINC `($__internal_26_$__cuda_sm20_div_s64) ;  /* 0x00000024001c7944 */ /* 0x000fea0003c00000 */
        /* <DEDUP_REMOVED lines=10> */
.L_x_5441:
        /* <DEDUP_REMOVED lines=22> */
.L_x_5442:
[----:B------:R-:W-:Y:S05]  /*2480*/  BSYNC B0 ;  /* 0x0000000000007941 */ /* 0x000fea0003800000 */
.L_x_5440:
        /* <DEDUP_REMOVED lines=12> */
[----:B------:R-:W-:Y:S05]  /*2550*/  CALL.REL.NOINC `($__internal_26_$__cuda_sm20_div_s64) ;  /* 0x0000002000647944 */ /* 0x000fea0003c00000 */
        /* <DEDUP_REMOVED lines=12> */
.L_x_5444:
        /* <DEDUP_REMOVED lines=22> */
.L_x_5445:
[----:B------:R-:W-:Y:S05]  /*2780*/  BSYNC B0 ;  /* 0x0000000000007941 */ /* 0x000fea0003800000 */
.L_x_5443:
        /* <DEDUP_REMOVED lines=37> */
[----:B------:R-:W-:Y:S05]  /*29e0*/  CALL.REL.NOINC `($__internal_26_$__cuda_sm20_div_s64) ;  /* 0x0000001c00407944 */ /* 0x000fea0003c00000 */
        /* <DEDUP_REMOVED lines=11> */
.L_x_5447:
        /* <DEDUP_REMOVED lines=23> */
.L_x_5448:
[----:B------:R-:W-:Y:S05]  /*2c10*/  BSYNC B0 ;  /* 0x0000000000007941 */ /* 0x000fea0003800000 */
.L_x_5446:
        /* <DEDUP_REMOVED lines=19> */
.L_x_5450:
        /* <DEDUP_REMOVED lines=22> */
.L_x_5451:
[----:B------:R-:W-:Y:S05]  /*2eb0*/  BSYNC B0 ;  /* 0x0000000000007941 */ /* 0x000fea0003800000 */
.L_x_5449:
        /* <DEDUP_REMOVED lines=21> */
.L_x_5453:
        /* <DEDUP_REMOVED lines=23> */
.L_x_5454:
[----:B------:R-:W-:Y:S05]  /*3180*/  BSYNC B0 ;  /* 0x0000000000007941 */ /* 0x000fea0003800000 */
.L_x_5452:
        /* <DEDUP_REMOVED lines=39> */
.L_x_5456:
        /* <DEDUP_REMOVED lines=23> */
.L_x_5457:
[----:B------:R-:W-:Y:S05]  /*3570*/  BSYNC B0 ;  /* 0x0000000000007941 */ /* 0x000fea0003800000 */
.L_x_5455:
        /* <DEDUP_REMOVED lines=27> */
.L_x_5459:
        /* <DEDUP_REMOVED lines=23> */
.L_x_5460:
[----:B------:R-:W-:Y:S05]  /*38a0*/  BSYNC B0 ;  /* 0x0000000000007941 */ /* 0x000fea0003800000 */
.L_x_5458:
        /* <DEDUP_REMOVED lines=21> */
.L_x_5436:
[----:B------:R-:W-:Y:S02]  /*3a00*/  ULDC.64 UR4, c[0x0][0x2b0] ;  /* 0x0000ac0000047ab9 */ /* 0x000fe40000000a00 */
[----:B------:R-:W-:-:S04]  /*3a10*/  LEA R2, P0, R32, UR4, 0x2 ;  /* 0x0000000420027c11 */ /* 0x000fc8000f8010ff */
[----:B------:R-:W-:-:S05]  /*3a20*/  LEA.HI.X R3, R32, UR5, R33, 0x2, P0 ;  /* 0x0000000520037c11 */ /* 0x000fca00080f1421 */
[----:B------:R1:W-:Y:S04]  /*3a30*/  STG.E desc[UR8][R2.64], R28 ;  /* 0x0000001c02007986 */ /* 0x0003e8000c101908 */
.L_x_5435:
[----:B------:R-:W-:Y:S05]  /*3a40*/  BSYNC B1 ;  /* 0x0000000000017941 */ /* 0x000fea0003800000 */
.L_x_5434:
        /* <DEDUP_REMOVED lines=47> */
.L_x_5463:
        /* <DEDUP_REMOVED lines=37> */
.L_x_5462:
        /* <DEDUP_REMOVED lines=25> */
.L_x_5464:
[----:B------:R-:W-:-:S13]  /*4120*/  ISETP.GT.OR P4, PT, R13, UR5, P4 ;  /* 0x000000050d007c0c */ /* 0x000fda000a784670 */
[----:B------:R-:W-:Y:S05]  /*4130*/  @!P4 BRA `(.L_x_5461) ;  /* 0x000000000028c947 */ /* 0x000fea0003800000 */
[----:B------:R-:W0:Y:S01]  /*4140*/  LDS R6, [R6] ;  /* 0x0000000006067984 */ /* 0x000e220000000800 */
[----:B------:R-:W-:Y:S01]  /*4150*/  ISETP.GE.AND P0, PT, R16, R15, PT ;  /* 0x0000000f1000720c */ /* 0x000fe20003f06270 */
[----:B------:R-:W-:-:S12]  /*4160*/  BSSY B0, `(.L_x_5465) ;  /* 0x0000003000007945 */ /* 0x000fd80003800000 */
[----:B------:R-:W-:Y:S05]  /*4170*/  @P0 BRA `(.L_x_5466) ;  /* 0x0000000000040947 */ /* 0x000fea0003800000 */
[----:B------:R1:W5:Y:S02]  /*4180*/  LDG.E.128 R8, desc[UR8][R24.64] ;  /* 0x0000000818087981 */ /* 0x000364000c1e1d00 */
.L_x_5466:
[----:B------:R-:W-:Y:S05]  /*4190*/  BSYNC B0 ;  /* 0x0000000000007941 */ /* 0x000fea0003800000 */
.L_x_5465:
[C---:B0----5:R-:W-:Y:S01]  /*41a0*/  FFMA.FTZ R5, R6.reuse, R8, R5 ;  /* 0x0000000806057223 */ /* 0x061fe20000010005 */
[C---:B------:R-:W-:Y:S01]  /*41b0*/  FFMA.FTZ R2, R6.reuse, R9, R2 ;  /* 0x0000000906027223 */ /* 0x040fe20000010002 */
[C---:B------:R-:W-:Y:S01]  /*41c0*/  FFMA.FTZ R3, R6.reuse, R10, R3 ;  /* 0x0000000a06037223 */ /* 0x040fe20000010003 */
[----:B------:R-:W-:Y:S01]  /*41d0*/  FFMA.FTZ R0, R6, R11, R0 ;  /* 0x0000000b06007223 */ /* 0x000fe20000010000 */
.L_x_5461:
        /* <DEDUP_REMOVED lines=81> */
        .weak           $__internal_26_$__cuda_sm20_div_s64
        .type           $__internal_26_$__cuda_sm20_div_s64,@function
        .size           $__internal_26_$__cuda_sm20_div_s64,(.L_x_8456 - $__internal_26_$__cuda_sm20_div_s64)
$__internal_26_$__cuda_sm20_div_s64:
        /* <DEDUP_REMOVED lines=83> */
[----:B------:R-:W-:Y:S05]  /*4c20*/  RET.REL.NODEC R20 `(_ZN5flash32flash_fwd_splitkv_combine_kernelI23Flash_fwd_kernel_traitsILi128ELi64ELi64ELi4ELb0ELb0EN7cutlass10bfloat16_tE19Flash_kernel_traitsILi128ELi64ELi64ELi4ES3_EELi4ELi2ELb1EEEvNS_16Flash_fwd_paramsE) ;  /* 0xffffffb014f47950 */ /* 0x000fea0003c3ffff */
.L_x_5467:
        /* <DEDUP_REMOVED lines=13> */
.L_x_8456:


//--------------------- .text._ZN5flash32flash_fwd_splitkv_combine_kernelI23Flash_fwd_kernel_traitsILi128ELi64ELi64ELi4ELb0ELb0EN7cutlass10bfloat16_tE19Flash_kernel_traitsILi128ELi64ELi64ELi4ES3_EELi4ELi1ELb1EEEvNS_16Flash_fwd_paramsE --------------------------
	.section	.text._ZN5flash32flash_fwd_splitkv_combine_kernelI23Flash_fwd_kernel_traitsILi128ELi64ELi64ELi4ELb0ELb0EN7cutlass10bfloat16_tE19Flash_kernel_traitsILi128ELi64ELi64ELi4ES3_EELi4ELi1ELb1EEEvNS_16Flash_fwd_paramsE,"ax",@progbits
	.align	128
        .global         _ZN5flash32flash_fwd_splitkv_combine_kernelI23Flash_fwd_kernel_traitsILi128ELi64ELi64ELi4ELb0ELb0EN7cutlass10bfloat16_tE19Flash_kernel_traitsILi128ELi64ELi64ELi4ES3_EELi4ELi1ELb1EEEvNS_16Flash_fwd_paramsE
        .type           _ZN5flash32flash_fwd_splitkv_combine_kernelI23Flash_fwd_kernel_traitsILi128ELi64ELi64ELi4ELb0ELb0EN7cutlass10bfloat16_tE19Flash_kernel_traitsILi128ELi64ELi64ELi4ES3_EELi4ELi1ELb1EEEvNS_16Flash_fwd_paramsE,@function
        .size           _ZN5flash32flash_fwd_splitkv_combine_kernelI23Flash_fwd_kernel_traitsILi128ELi64ELi64ELi4ELb0ELb0EN7cutlass10bfloat16_tE19Flash_kernel_traitsILi128ELi64ELi64ELi4ES3_EELi4ELi1ELb1EEEvNS_16Flash_fwd_paramsE,(.L_x_8457 - _ZN5flash32flash_fwd_splitkv_combine_kernelI23Flash_fwd_kernel_traitsILi128ELi64ELi64ELi4ELb0ELb0EN7cutlass10bfloat16_tE19Flash_kernel_traitsILi128ELi64ELi64ELi4ES3_EELi4ELi1ELb1EEEvNS_16Flash_fwd_paramsE)
        .other          _ZN5flash32flash_fwd_splitkv_combine_kernelI23Flash_fwd_kernel_traitsILi128ELi64ELi64ELi4ELb0ELb0EN7cutlass10bfloat16_tE19Flash_kernel_traitsILi128ELi64ELi64ELi4ES3_EELi4ELi1ELb1EEEvNS_16Flash_fwd_paramsE,@"STO_CUDA_ENTRY STV_DEFAULT"
_ZN5flash32flash_fwd_splitkv_combine_kernelI23Flash_fwd_kernel_traitsILi128ELi64ELi64ELi4ELb0ELb0EN7cutlass10bfloat16_tE19Flash_kernel_traitsILi128ELi64ELi64ELi4ES3_EELi4ELi1ELb1EEEvNS_16Flash_fwd_paramsE:
.text._ZN5flash32flash_fwd_splitkv_combine_kernelI23Flash_fwd_kernel_traitsILi128ELi64ELi64ELi4ELb0ELb0EN7cutlass10bfloat16_tE19Flash_kernel_traitsILi128ELi64ELi64ELi4ES3_EELi4ELi1ELb1EEEvNS_16Flash_fwd_paramsE:
        /* <DEDUP_REMOVED lines=23> */
[----:B------:R-:W-:Y:S05]  /*0170*/  CALL.REL.NOINC `($__internal_27_$__cuda_sm20_div_s64) ;  /* 0x0000004400ec7944 */ /* 0x000fea0003c00000 */
[----:B------:R-:W-:Y:S02]  /*0180*/  MOV R8, R0 ;  /* 0x0000000000087202 */ /* 0x000fe40000000f00 */
[----:B------:R-:W-:Y:S01]  /*0190*/  MOV R9, R23 ;  /* 0x0000001700097202 */ /* 0x000fe20000000f00 */
[----:B------:R-:W-:Y:S06]  /*01a0*/  BRA `(.L_x_5469) ;  /* 0x00000000004c7947 */ /* 0x000fec0003800000 */
.L_x_5468:
        /* <DEDUP_REMOVED lines=19> */
.L_x_5469:
        /* <DEDUP_REMOVED lines=13> */
[----:B------:R-:W-:Y:S05]  /*03b0*/  CALL.REL.NOINC `($__internal_27_$__cuda_sm20_div_s64) ;  /* 0x00000044005c7944 */ /* 0x000fea0003c00000 */
[----:B------:R-:W-:Y:S02]  /*03c0*/  MOV R10, R0 ;  /* 0x00000000000a7202 */ /* 0x000fe40000000f00 */
[----:B------:R-:W-:Y:S01]  /*03d0*/  MOV R11, R23 ;  /* 0x00000017000b7202 */ /* 0x000fe20000000f00 */
[----:B------:R-:W-:Y:S05]  /*03e0*/  BRA `(.L_x_5472) ;  /* 0x00000000004c7947 */ /* 0x000fea0003800000 */
.L_x_5471:
        /* <DEDUP_REMOVED lines=19> */
.L_x_5472:
[----:B------:R-:W-:Y:S05]  /*0520*/  BSYNC B0 ;  /* 0x0000000000007941 */ /* 0x000fea0003800000 */
.L_x_5470:
        /* <DEDUP_REMOVED lines=44> */
[----:B------:R-:W-:Y:S05]  /*07f0*/  BRA `(.L_x_5475) ;  /* 0x00000000004c7947 */ /* 0x000fea0003800000 */
.L_x_5474:
        /* <DEDUP_REMOVED lines=19> */
.L_x_5475:
[----:B------:R-:W-:Y:S05]  /*0930*/  BSYNC B0 ;  /* 0x0000000000007941 */ /* 0x000fea0003800000 */
.L_x_5473:
        /* <DEDUP_REMOVED lines=78> */
.L_x_5477:
        /* <DEDUP_REMOVED lines=19> */
.L_x_5478:
[----:B------:R-:W-:Y:S05]  /*0f50*/  BSYNC B0 ;  /* 0x0000000000007941 */ /* 0x000fea0003800000 */
.L_x_5476:
        /* <DEDUP_REMOVED lines=43> */
.L_x_5480:
        /* <DEDUP_REMOVED lines=20> */
.L_x_5481:
[----:B------:R-:W-:Y:S05]  /*1350*/  BSYNC B0 ;  /* 0x0000000000007941 */ /* 0x000fea0003800000 */
.L_x_5479:
        /* <DEDUP_REMOVED lines=72> */
.L_x_5483:
[----:B------:R-:W-:Y:S05]  /*17e0*/  BSYNC B0 ;  /* 0x0000000000007941 */ /* 0x000fea0003800000 */
.L_x_5482:
        /* <DEDUP_REMOVED lines=16> */
.L_x_5485:
[----:B------:R-:W-:Y:S05]  /*18f0*/  BSYNC B0 ;  /* 0x0000000000007941 */ /* 0x000fea0003800000 */
.L_x_5484:
        /* <DEDUP_REMOVED lines=141> */
.L_x_5490:
        /* <DEDUP_REMOVED lines=23> */
.L_x_5491:
[----:B------:R-:W-:Y:S05]  /*2340*/  BSYNC B0 ;  /* 0x0000000000007941 */ /* 0x000fea0003800000 */
.L_x_5489:
        /* <DEDUP_REMOVED lines=22> */
.L_x_5493:
        /* <DEDUP_REMOVED lines=22> */
.L_x_5494:
[----:B------:R-:W-:Y:S05]  /*2610*/  BSYNC B0 ;  /* 0x0000000000007941 */ /* 0x000fea0003800000 */
.L_x_5492:
        /* <DEDUP_REMOVED lines=22> */
.L_x_5496:
        /* <DEDUP_REMOVED lines=22> */
.L_x_5497:
[----:B------:R-:W-:Y:S05]  /*28e0*/  BSYNC B0 ;  /* 0x0000000000007941 */ /* 0x000fea0003800000 */
.L_x_5495:
        /* <DEDUP_REMOVED lines=33> */
[----:B------:R-:W-:Y:S05]  /*2b00*/  CALL.REL.NOINC `($__internal_27_$__cuda_sm20_div_s64) ;  /* 0x0000001c00887944 */ /* 0x000fea0003c00000 */
        /* <DEDUP_REMOVED lines=11> */
.L_x_5499:
        /* <DEDUP_REMOVED lines=23> */
.L_x_5500:
[----:B------:R-:W-:Y:S05]  /*2d30*/  BSYNC B0 ;  /* 0x0000000000007941 */ /* 0x000fea0003800000 */
.L_x_5498:
        /* <DEDUP_REMOVED lines=20> */
.L_x_5502:
        /* <DEDUP_REMOVED lines=23> */
.L_x_5503:
[----:B------:R-:W-:Y:S05]  /*2ff0*/  BSYNC B0 ;  /* 0x0000000000007941 */ /* 0x000fea0003800000 */
.L_x_5501:
        /* <DEDUP_REMOVED lines=19> */
.L_x_5505:
        /* <DEDUP_REMOVED lines=23> */
.L_x_5506:
[----:B------:R-:W-:Y:S05]  /*32a0*/  BSYNC B0 ;  /* 0x0000000000007941 */ /* 0x000fea0003800000 */
.L_x_5504:
        /* <DEDUP_REMOVED lines=26> */
[----:B------:R-:W-:Y:S05]  /*3450*/  CALL.REL.NOINC `($__internal_27_$__cuda_sm20_div_s64) ;  /* 0x0000001400347944 */ /* 0x000fea0003c00000 */
        /* <DEDUP_REMOVED lines=12> */
.L_x_5508:
        /* <DEDUP_REMOVED lines=23> */
.L_x_5509:
[----:B------:R-:W-:Y:S05]  /*3690*/  BSYNC B0 ;  /* 0x0000000000007941 */ /* 0x000fea0003800000 */
.L_x_5507:
        /* <DEDUP_REMOVED lines=28> */
.L_x_5511:
        /* <DEDUP_REMOVED lines=23> */
.L_x_5512:
[----:B------:R-:W-:Y:S05]  /*39d0*/  BSYNC B0 ;  /* 0x0000000000007941 */ /* 0x000fea0003800000 */
.L_x_5510:
        /* <DEDUP_REMOVED lines=21> */
.L_x_5488:
[----:B------:R-:W-:Y:S02]  /*3b30*/  ULDC.64 UR4, c[0x0][0x2b0] ;  /* 0x0000ac0000047ab9 */ /* 0x000fe40000000a00 */
[----:B------:R-:W-:-:S04]  /*3b40*/  LEA R2, P0, R38, UR4, 0x2 ;  /* 0x0000000426027c11 */ /* 0x000fc8000f8010ff */
[----:B------:R-:W-:-:S05]  /*3b50*/  LEA.HI.X R3, R38, UR5, R39, 0x2, P0 ;  /* 0x0000000526037c11 */ /* 0x000fca00080f1427 */
[----:B------:R0:W-:Y:S04]  /*3b60*/  STG.E desc[UR8][R2.64], R29 ;  /* 0x0000001d02007986 */ /* 0x0001e8000c101908 */
.L_x_5487:
[----:B------:R-:W-:Y:S05]  /*3b70*/  BSYNC B1 ;  /* 0x0000000000017941 */ /* 0x000fea0003800000 */
.L_x_5486:
        /* <DEDUP_REMOVED lines=18> */
.L_x_5514:
[----:B------:R-:W-:Y:S05]  /*3ca0*/  BSYNC B0 ;  /* 0x0000000000007941 */ /* 0x000fea0003800000 */
.L_x_5513:
        /* <DEDUP_REMOVED lines=39> */
.L_x_5517:
        /* <DEDUP_REMOVED lines=39> */
.L_x_5516:
        /* <DEDUP_REMOVED lines=27> */
.L_x_5518:
        /* <DEDUP_REMOVED lines=9> */
.L_x_5520:
[----:B------:R-:W-:Y:S05]  /*43d0*/  BSYNC B0 ;  /* 0x0000000000007941 */ /* 0x000fea0003800000 */
.L_x_5519:
[C---:B0----5:R-:W-:Y:S01]  /*43e0*/  FFMA.FTZ R4, R6.reuse, R8, R4 ;  /* 0x0000000806047223 */ /* 0x061fe20000010004 */
[C---:B------:R-:W-:Y:S01]  /*43f0*/  FFMA.FTZ R3, R6.reuse, R9, R3 ;  /* 0x0000000906037223 */ /* 0x040fe20000010003 */
[C---:B------:R-:W-:Y:S01]  /*4400*/  FFMA.FTZ R2, R6.reuse, R10, R2 ;  /* 0x0000000a06027223 */ /* 0x040fe20000010002 */
[----:B------:R-:W-:Y:S01]  /*4410*/  FFMA.FTZ R0, R6, R11, R0 ;  /* 0x0000000b06007223 */ /* 0x000fe20000010000 */
.L_x_5515:
        /* <DEDUP_REMOVED lines=81> */
        .weak           $__internal_27_$__cuda_sm20_div_s64
        .type           $__internal_27_$__cuda_sm20_div_s64,@function
        .size           $__internal_27_$__cuda_sm20_div_s64,(.L_x_8457 - $__internal_27_$__cuda_sm20_div_s64)
$__internal_27_$__cuda_sm20_div_s64:
        /* <DEDUP_REMOVED lines=83> */
[----:B------:R-:W-:Y:S06]  /*4e60*/  RET.REL.NODEC R20 `(_ZN5flash32flash_fwd_splitkv_combine_kernelI23Flash_fwd_kernel_traitsILi128ELi64ELi64ELi4ELb0ELb0EN7cutlass10bfloat16_tE19Flash_kernel_traitsILi128ELi64ELi64ELi4ES3_EELi4ELi1ELb1EEEvNS_16Flash_fwd_paramsE) ;  /* 0xffffffb014647950 */ /* 0x000fec0003c3ffff */
.L_x_5521:
        /* <DEDUP_REMOVED lines=9> */
.L_x_8457:


//--------------------- .text._ZN5flash24flash_fwd_splitkv_kernelI23Flash_fwd_kernel_traitsILi128ELi64ELi64ELi4ELb0ELb0EN7cutlass10bfloat16_tE19Flash_kernel_traitsILi128ELi64ELi64ELi4ES3_EELb1ELb0ELb0ELb0ELb0ELb0ELb0ELb0EEEvNS_16Flash_fwd_paramsE --------------------------
	.section	.text._ZN5flash24flash_fwd_splitkv_kernelI23Flash_fwd_kernel_traitsILi128ELi64ELi64ELi4ELb0ELb0EN7cutlass10bfloat16_tE19Flash_kernel_traitsILi128ELi64ELi64ELi4ES3_EELb1ELb0ELb0ELb0ELb0ELb0ELb0ELb0EEEvNS_16Flash_fwd_paramsE,"ax",@progbits
	.align	128
        .global         _ZN5flash24flash_fwd_splitkv_kernelI23Flash_fwd_kernel_traitsILi128ELi64ELi64ELi4ELb0ELb0EN7cutlass10bfloat16_tE19Flash_kernel_traitsILi128ELi64ELi64ELi4ES3_EELb1ELb0ELb0ELb0ELb0ELb0ELb0ELb0EEEvNS_16Flash_fwd_paramsE
        .type           _ZN5flash24flash_fwd_splitkv_kernelI23Flash_fwd_kernel_traitsILi128ELi64ELi64ELi4ELb0ELb0EN7cutlass10bfloat16_tE19Flash_kernel_traitsILi128ELi64ELi64ELi4ES3_EELb1ELb0ELb0ELb0ELb0ELb0ELb0ELb0EEEvNS_16Flash_fwd_paramsE,@function
        .size           _ZN5flash24flash_fwd_splitkv_kernelI23Flash_fwd_kernel_traitsILi128ELi64ELi64ELi4ELb0ELb0EN7cutlass10bfloat16_tE19Flash_kernel_traitsILi128ELi64ELi64ELi4ES3_EELb1ELb0ELb0ELb0ELb0ELb0ELb0ELb0EEEvNS_16Flash_fwd_paramsE,(.L_x_8514 - _ZN5flash24flash_fwd_splitkv_kernelI23Flash_fwd_kernel_traitsILi128ELi64ELi64ELi4ELb0ELb0EN7cutlass10bfloat16_tE19Flash_kernel_traitsILi128ELi64ELi64ELi4ES3_EELb1ELb0ELb0ELb0ELb0ELb0ELb0ELb0EEEvNS_16Flash_fwd_paramsE)
        .other          _ZN5flash24flash_fwd_splitkv_kernelI23Flash_fwd_kernel_traitsILi128ELi64ELi64ELi4ELb0ELb0EN7cutlass10bfloat16_tE19Flash_kernel_traitsILi128ELi64ELi64ELi4ES3_EELb1ELb0ELb0ELb0ELb0ELb0ELb0ELb0EEEvNS_16Flash_fwd_paramsE,@"STO_CUDA_ENTRY STV_DEFAULT"
_ZN5flash24flash_fwd_splitkv_kernelI23Flash_fwd_kernel_traitsILi128ELi64ELi64ELi4ELb0ELb0EN7cutlass10bfloat16_tE19Flash_kernel_traitsILi128ELi64ELi64ELi4ES3_EELb1ELb0ELb0ELb0ELb0ELb0ELb0ELb0EEEvNS_16Flash_fwd_paramsE:
.text._ZN5flash24flash_fwd_splitkv_kernelI23Flash_fwd_kernel_traitsILi128ELi64ELi64ELi4ELb0ELb0EN7cutlass10bfloat16_tE19Flash_kernel_traitsILi128ELi64ELi64ELi4ES3_EELb1ELb0ELb0ELb0ELb0ELb0ELb0ELb0EEEvNS_16Flash_fwd_paramsE:
        /* <DEDUP_REMOVED lines=38> */
.L_x_5522:
[----:B------:R-:W1:Y:S02]  /*0260*/  LDC R4, c[0x0][0x2c8] ;  /* 0x0000b200ff047b82 */ /* 0x000e640000000800 */
.L_x_5523:
[----:B------:R-:W4:Y:S02]  /*0270*/  LDC.64 R2, c[0x0][0x308] ;  /* 0x0000c200ff027b82 */ /* 0x000f240000000a00 */
[----:B----4-:R-:W-:-:S04]  /*0280*/  ISETP.NE.U32.AND P1, PT, R2, RZ, PT ;  /* 0x000000ff0200720c */ /* 0x010fc80003f25070 */
[----:B------:R-:W-:-:S13]  /*0290*/  ISETP.NE.AND.EX P1, PT, R3, RZ, PT, P1 ;  /* 0x000000ff0300720c */ /* 0x000fda0003f25310 */
[----:B------:R-:W4:Y:S01]  /*02a0*/  @P1 LDC.64 R2, c[0x0][0x308] ;  /* 0x0000c200ff021b82 */ /* 0x000f220000000a00 */
[----:B------:R-:W-:-:S07]  /*02b0*/  IMAD.SHL.U32 R84, R25, 0x40, RZ ;  /* 0x0000004019547824 */ /* 0x000fce00078e00ff */
[----:B------:R-:W1:Y:S01]  /*02c0*/  @!P1 LDC R5, c[0x0][0x2cc] ;  /* 0x0000b300ff059b82 */ /* 0x000e620000000800 */
[----:B----4-:R-:W-:-:S07]  /*02d0*/  @P1 IMAD.WIDE R78, R21, 0x4, R2 ;  /* 0x00000004154e1825 */ /* 0x010fce00078e0202 */
[----:B------:R-:W4:Y:S01]  /*02e0*/  @!P1 LDC.64 R2, c[0x0][0x318] ;  /* 0x0000c600ff029b82 */ /* 0x000f220000000a00 */
[----:B------:R1:W5:Y:S01]  /*02f0*/  @P1 LDG.E R78, desc[UR10][R78.64] ;  /* 0x0000000a4e4e1981 */ /* 0x000362000c1e1900 */
[----:B--2---:R-:W-:-:S13]  /*0300*/  ISETP.GT.AND P0, PT, R165, R84, PT ;  /* 0x00000054a500720c */ /* 0x004fda0003f04270 */
[----:B------:R-:W-:Y:S05]  /*0310*/  @!P0 EXIT ;  /* 0x000000000000894d */ /* 0x000fea0003800000 */
[----:B------:R-:W2:Y:S01]  /*0320*/  LDC R81, c[0x0][0x398] ;  /* 0x0000e600ff517b82 */ /* 0x000ea20000000800 */
[----:B----4-:R-:W-:Y:S01]  /*0330*/  @!P1 ISETP.NE.U32.AND P0, PT, R2, RZ, PT ;  /* 0x000000ff0200920c */ /* 0x010fe20003f05070 */
[----:B-----5:R-:W-:Y:S01]  /*0340*/  @P1 IMAD.IADD R78, R78, 0x1, -R9 ;  /* 0x000000014e4e1824 */ /* 0x020fe200078e0a09 */
[----:B------:R-:W-:Y:S01]  /*0350*/  ULDC UR5, c[0x0][0x2c8] ;  /* 0x0000b20000057ab9 */ /* 0x000fe20000000800 */
[----:B-1----:R-:W1:Y:S01]  /*0360*/  S2R R79, SR_TID.X ;  /* 0x00000000004f7919 */ /* 0x002e620000002100 */
        /* <DEDUP_REMOVED lines=30> */
[----:B---3--:R-:W-:Y:S01]  /*0550*/  @!P0 SHF.R.S32.HI R7, RZ, 0x1f, R21 ;  /* 0x0000001fff078819 */ /* 0x008fe20000011415 */
[----:B------:R-:W-:Y:S01]  /*0560*/  IMAD.IADD R79, R79, 0x1, -R10 ;  /* 0x000000014f4f7824 */ /* 0x000fe200078e0a0a */
[----:B------:R-:W-:-:S04]  /*0570*/  ISETP.GE.AND P2, PT, R0, R165, PT ;  /* 0x000000a50000720c */ /* 0x000fc80003f46270 */
[----:B------:R-:W-:Y:S01]  /*0580*/  ISETP.NE.AND P6, PT, R79, RZ, PT ;  /* 0x000000ff4f00720c */ /* 0x000fe20003fc5270 */
        /* <DEDUP_REMOVED lines=17> */
[C---:B------:R-:W-:Y:S01]  /*06a0*/  IADD3 R6, R0.reuse, 0x20, RZ ;  /* 0x0000002000067810 */ /* 0x040fe20007ffe0ff */
[----:B------:R-:W-:Y:S01]  /*06b0*/  VIADD R10, R0, 0x10 ;  /* 0x00000010000a7836 */ /* 0x000fe20000000000 */
[----:B------:R-:W-:Y:S01]  /*06c0*/  IADD3.X R9, R162, R13, R9, P0, !PT ;  /* 0x0000000da2097210 */ /* 0x000fe200007fe409 */
[----:B------:R-:W-:Y:S01]  /*06d0*/  IMAD R15, R28, UR5, R7 ;  /* 0x000000051c0f7c24 */ /* 0x000fe2000f8e0207 */
[-C--:B------:R-:W-:Y:S01]  /*06e0*/  ISETP.GE.AND P0, PT, R6, R165.reuse, PT ;  /* 0x000000a50600720c */ /* 0x080fe20003f06270 */
[----:B------:R-:W-:Y:S01]  /*06f0*/  VIADD R11, R2, 0x40 ;  /* 0x00000040020b7836 */ /* 0x000fe20000000000 */
[-C--:B------:R-:W-:Y:S01]  /*0700*/  ISETP.GE.AND P1, PT, R10, R165.reuse, PT ;  /* 0x000000a50a00720c */ /* 0x080fe20003f26270 */
[----:B------:R-:W-:Y:S01]  /*0710*/  IMAD.WIDE.U32 R28, R28, UR4, R8 ;  /* 0x000000041c1c7c25 */ /* 0x000fe2000f8e0008 */
[----:B------:R-:W-:Y:S01]  /*0720*/  ULDC UR4, c[0x0][0x2c4] ;  /* 0x0000b10000047ab9 */ /* 0x000fe20000000800 */
[----:B------:R-:W-:-:S02]  /*0730*/  ISETP.GE.OR P4, PT, R10, R165, P6 ;  /* 0x000000a50a00720c */ /* 0x000fc40003786670 */
[----:B------:R-:W-:Y:S01]  /*0740*/  IMAD R84, R21, UR4, R84 ;  /* 0x0000000415547c24 */ /* 0x000fe2000f8e0254 */
[----:B------:R-:W-:Y:S02]  /*0750*/  SHF.R.S32.HI R9, RZ, 0x1f, R0 ;  /* 0x0000001fff097819 */ /* 0x000fe40000011400 */
[----:B------:R-:W-:Y:S01]  /*0760*/  IADD3 R15, R29, R15, RZ ;  /* 0x0000000f1d0f7210 */ /* 0x000fe20007ffe0ff */
[----:B------:R-:W-:Y:S07]  /*0770*/  @P2 BRA `(.L_x_5526) ;  /* 0x0000000000342947 */ /* 0x000fee0003800000 */
        /* <DEDUP_REMOVED lines=13> */
.L_x_5526:
[----:B------:R-:W-:Y:S05]  /*0850*/  BSYNC B0 ;  /* 0x0000000000007941 */ /* 0x000fea0003800000 */
.L_x_5525:
        /* <DEDUP_REMOVED lines=19> */
.L_x_5528:
[----:B------:R-:W-:Y:S05]  /*0990*/  BSYNC B0 ;  /* 0x0000000000007941 */ /* 0x000fea0003800000 */
.L_x_5527:
        /* <DEDUP_REMOVED lines=20> */
.L_x_5530:
[----:B------:R-:W-:Y:S05]  /*0ae0*/  BSYNC B0 ;  /* 0x0000000000007941 */ /* 0x000fea0003800000 */
.L_x_5529:
        /* <DEDUP_REMOVED lines=19> */
.L_x_5532:
[----:B------:R-:W-:Y:S05]  /*0c20*/  BSYNC B0 ;  /* 0x0000000000007941 */ /* 0x000fea0003800000 */
.L_x_5531:
        /* <DEDUP_REMOVED lines=15> */
.L_x_5524:
        /* <DEDUP_REMOVED lines=14> */
[----:B---3--:R-:W-:-:S05]  /*0e00*/  SHF.R.S32.HI R7, RZ, 0x1f, R21 ;  /* 0x0000001fff077819 */ /* 0x008fca0000011415 */
        /* <DEDUP_REMOVED lines=9> */
.L_x_5533:
[----:B------:R-:W-:Y:S05]  /*0ea0*/  @!P0 BRA `(.L_x_5534) ;  /* 0x0000000400408947 */ /* 0x000fea0003800000 */
[----:B------:R-:W1:Y:S01]  /*0eb0*/  LDC R10, c[0x0][0x380] ;  /* 0x0000e000ff0a7b82 */ /* 0x000e620000000800 */
[----:B------:R-:W-:Y:S01]  /*0ec0*/  LEA R17, R101, 0xffffffc0, 0x6 ;  /* 0xffffffc065117811 */ /* 0x000fe200078e30ff */
[----:B------:R-:W-:-:S03]  /*0ed0*/  ULDC.64 UR4, c[0x0][0x260] ;  /* 0x0000980000047ab9 */ /* 0x000fc60000000a00 */
[----:B------:R-:W-:-:S03]  /*0ee0*/  IABS R0, R17 ;  /* 0x0000001100007213 */ /* 0x000fc60000000000 */
[----:B------:R-:W2:Y:S08]  /*0ef0*/  LDC R9, c[0x0][0x278] ;  /* 0x00009e00ff097b82 */ /* 0x000eb00000000800 */
[----:B------:R-:W4:Y:S01]  /*0f00*/  LDC.64 R102, c[0x0][0x248] ;  /* 0x00009200ff667b82 */ /* 0x000f220000000a00 */
[----:B-1----:R-:W-:-:S04]  /*0f10*/  IABS R3, R10 ;  /* 0x0000000a00037213 */ /* 0x002fc80000000000 */
[----:B---3--:R-:W1:Y:S08]  /*0f20*/  I2F.RP R6, R3 ;  /* 0x0000000300067306 */ /* 0x008e700000209400 */
        /* <DEDUP_REMOVED lines=23> */
[----:B--2---:R-:W-:Y:S02]  /*10a0*/  IABS R2, R9 ;  /* 0x0000000900027213 */ /* 0x004fe40000000000 */
[----:B-----5:R-:W-:Y:S02]  /*10b0*/  IADD3 R8, -R11, RZ, RZ ;  /* 0x000000ff0b087210 */ /* 0x020fe40007ffe1ff */
        /* <DEDUP_REMOVED lines=29> */
[----:B-1----:R-:W-:-:S04]  /*1290*/  IMAD.WIDE.U32 R12, R0, R4, RZ ;  /* 0x00000004000c7225 */ /* 0x002fc800078e00ff */
[----:B------:R-:W-:Y:S02]  /*12a0*/  IMAD R6, R7, R4, RZ ;  /* 0x0000000407067224 */ /* 0x000fe400078e02ff */
[----:B----4-:R-:W-:Y:S02]  /*12b0*/  IMAD R4, R11, R102, RZ ;  /* 0x000000660b047224 */ /* 0x010fe400078e02ff */
        /* <DEDUP_REMOVED lines=15> */
.L_x_5534:
[----:B------:R-:W1:Y:S01]  /*13b0*/  LDC R13, c[0x0][0x278] ;  /* 0x00009e00ff0d7b82 */ /* 0x000e620000000800 */
[----:B------:R-:W-:Y:S02]  /*13c0*/  ISETP.NE.AND P4, PT, R0, -0x1, PT ;  /* 0xffffffff0000780c */ /* 0x000fe40003f85270 */
[----:B------:R-:W-:-:S04]  /*13d0*/  LEA R17, R101, 0xffffffc0, 0x6 ;  /* 0xffffffc065117811 */ /* 0x000fc800078e30ff */
[----:B------:R-:W-:-:S07]  /*13e0*/  SHF.R.S32.HI R11, RZ, 0x1f, R17 ;  /* 0x0000001fff0b7819 */ /* 0x000fce0000011411 */
[----:B------:R-:W2:Y:S01]  /*13f0*/  @P4 LDC.64 R102, c[0x0][0x248] ;  /* 0x00009200ff664b82 */ /* 0x000ea20000000a00 */
[----:B------:R-:W-:Y:S01]  /*1400*/  @P4 IMAD.IADD R14, R9, 0x1, R0 ;  /* 0x00000001090e4824 */ /* 0x000fe200078e0200 */
[----:B-1----:R-:W-:-:S04]  /*1410*/  IABS R3, R13 ;  /* 0x0000000d00037213 */ /* 0x002fc80000000000 */
[----:B------:R-:W3:Y:S08]  /*1420*/  I2F.RP R5, R3 ;  /* 0x0000000300057306 */ /* 0x000ef00000209400 */
[----:B---3--:R-:W1:Y:S02]  /*1430*/  MUFU.RCP R6, R5 ;  /* 0x0000000500067308 */ /* 0x008e640000001000 */
        /* <DEDUP_REMOVED lines=40> */
.L_x_5536:
[----:B------:R-:W-:Y:S01]  /*16c0*/  @!P1 LOP3.LUT R20, RZ, R13, RZ, 0x33, !PT ;  /* 0x0000000dff149212 */ /* 0x000fe200078e33ff */
[----:B------:R-:W-:Y:S01]  /*16d0*/  IMAD R6, R11, R102, RZ ;  /* 0x000000660b067224 */ /* 0x000fe200078e02ff */
[----:B------:R-:W-:Y:S02]  /*16e0*/  MOV R12, R10 ;  /* 0x0000000a000c7202 */ /* 0x000fe40000000f00 */
[----:B------:R-:W-:Y:S01]  /*16f0*/  MOV R13, R7 ;  /* 0x00000007000d7202 */ /* 0x000fe20000000f00 */
[-C--:B------:R-:W-:Y:S01]  /*1700*/  IMAD R7, R103, R17.reuse, R6 ;  /* 0x0000001167077224 */ /* 0x080fe200078e0206 */
[----:B------:R-:W-:Y:S02]  /*1710*/  SHF.R.S32.HI R15, RZ, 0x1f, R20 ;  /* 0x0000001fff0f7819 */ /* 0x000fe40000011414 */
        /* <DEDUP_REMOVED lines=24> */
.L_x_5535:
[----:B------:R-:W-:Y:S01]  /*18a0*/  ISETP.NE.AND P1, PT, R162, -0x1, PT ;  /* 0xffffffffa200780c */ /* 0x000fe20003f25270 */
[----:B------:R-:W-:Y:S01]  /*18b0*/  VIADD R163, R101, 0xffffffff ;  /* 0xffffffff65a37836 */ /* 0x000fe20000000000 */
[----:B------:R-:W-:Y:S01]  /*18c0*/  SHF.R.S32.HI R82, RZ, 0x1f, R79 ;  /* 0x0000001fff527819 */ /* 0x000fe2000001144f */
[----:B------:R-:W-:Y:S01]  /*18d0*/  IMAD.IADD R156, R165, 0x1, -R84 ;  /* 0x00000001a59c7824 */ /* 0x000fe200078e0a54 */
[----:B------:R-:W1:Y:S01]  /*18e0*/  S2UR UR8, SR_CgaCtaId ;  /* 0x00000000000879c3 */ /* 0x000e620000008800 */
[----:B------:R-:W-:Y:S01]  /*18f0*/  IMAD.SHL.U32 R33, R163, 0x40, RZ ;  /* 0x00000040a3217824 */ /* 0x000fe200078e00ff */
[CC--:B------:R-:W-:Y:S01]  /*1900*/  LEA.HI R4, R82.reuse, R79.reuse, RZ, 0x3 ;  /* 0x0000004f52047211 */ /* 0x0c0fe200078f18ff */
[----:B------:R-:W-:Y:S01]  /*1910*/  ULDC.64 UR4, c[0x0][0x258] ;  /* 0x0000960000047ab9 */ /* 0x000fe20000000a00 */
[----:B------:R-:W-:Y:S01]  /*1920*/  LEA.HI R10, R82, R79, RZ, 0x4 ;  /* 0x0000004f520a7211 */ /* 0x000fe200078f20ff */
[----:B------:R-:W-:Y:S01]  /*1930*/  IMAD.IADD R9, R78, 0x1, -R33 ;  /* 0x000000014e097824 */ /* 0x000fe200078e0a21 */
[----:B------:R-:W-:Y:S01]  /*1940*/  SHF.R.S32.HI R12, RZ, 0x3, R4 ;  /* 0x00000003ff0c7819 */ /* 0x000fe20000011404 */
[----:B------:R-:W-:Y:S01]  /*1950*/  ULDC.64 UR6, c[0x0][0x268] ;  /* 0x00009a0000067ab9 */ /* 0x000fe20000000a00 */
[----:B------:R-:W-:Y:S01]  /*1960*/  LOP3.LUT R4, R4, 0xfffffff8, RZ, 0xc0, !PT ;  /* 0xfffffff804047812 */ /* 0x000fe200078ec0ff */
[----:B------:R-:W2:Y:S01]  /*1970*/  @!P1 LDC.64 R2, c[0x0][0x228] ;  /* 0x00008a00ff029b82 */ /* 0x000ea20000000a00 */
[----:B------:R-:W-:Y:S01]  /*1980*/  @!P1 SHF.R.S32.HI R23, RZ, 0x1f, R21 ;  /* 0x0000001fff179819 */ /* 0x000fe20000011415 */
[----:B------:R-:W-:Y:S01]  /*1990*/  IMAD.SHL.U32 R29, R12, 0x40, RZ ;  /* 0x000000400c1d7824 */ /* 0x000fe200078e00ff */
[----:B------:R-:W-:Y:S01]  /*19a0*/  LOP3.LUT R16, R10, 0xfffffff0, RZ, 0xc0, !PT ;  /* 0xfffffff00a107812 */ /* 0x000fe200078ec0ff */
[----:B------:R-:W-:Y:S01]  /*19b0*/  IMAD.IADD R4, R79, 0x1, -R4 ;  /* 0x000000014f047824 */ /* 0x000fe200078e0a04 */
[CC--:B------:R-:W-:Y:S01]  /*19c0*/  ISETP.GE.AND P6, PT, R12.reuse, R156.reuse, PT ;  /* 0x0000009c0c00720c */ /* 0x0c0fe20003fc6270 */
[----:B-----5:R-:W-:Y:S01]  /*19d0*/  VIADD R8, R12, 0x10 ;  /* 0x000000100c087836 */ /* 0x020fe20000000000 */
[----:B------:R-:W-:Y:S01]  /*19e0*/  LOP3.LUT R29, R29, 0x1c0, RZ, 0xc0, !PT ;  /* 0x000001c01d1d7812 */ /* 0x000fe200078ec0ff */
[----:B------:R-:W3:Y:S01]  /*19f0*/  @P1 LDC.64 R6, c[0x0][0x240] ;  /* 0x00009000ff061b82 */ /* 0x000ee20000000a00 */
[----:B------:R-:W-:Y:S01]  /*1a00*/  SHF.L.U32 R166, R4, 0x3, RZ ;  /* 0x0000000304a67819 */ /* 0x000fe200000006ff */
[----:B------:R-:W-:Y:S01]  /*1a10*/  IMAD.IADD R16, R79, 0x1, -R16 ;  /* 0x000000014f107824 */ /* 0x000fe200078e0a10 */
[----:B------:R-:W-:Y:S01]  /*1a20*/  SHF.R.U32.HI R164, RZ, 0x3, R29 ;  /* 0x00000003ffa47819 */ /* 0x000fe2000001161d */
[----:B------:R-:W-:Y:S01]  /*1a30*/  IMAD R15, R15, UR6, RZ ;  /* 0x000000060f0f7c24 */ /* 0x000fe2000f8e02ff */
[----:B------:R-:W-:Y:S01]  /*1a40*/  LOP3.LUT R27, R29, 0x38, R166, 0xf8, !PT ;  /* 0x000000381d1b7812 */ /* 0x000fe200078ef8a6 */
[----:B------:R-:W-:Y:S01]  /*1a50*/  BSSY B0, `(.L_x_5537) ;  /* 0x0000048000007945 */ /* 0x000fe20003800000 */
[C---:B------:R-:W-:Y:S01]  /*1a60*/  ISETP.GE.AND P5, PT, R8.reuse, R156, PT ;  /* 0x0000009c0800720c */ /* 0x040fe20003fa6270 */
[----:B------:R-:W4:Y:S01]  /*1a70*/  LDC.64 R124, c[0x0][0x250] ;  /* 0x00009400ff7c7b82 */ /* 0x000f220000000a00 */
[-C--:B------:R-:W-:Y:S01]  /*1a80*/  ISETP.GE.AND P4, PT, R8, R9.reuse, PT ;  /* 0x000000090800720c */ /* 0x080fe20003f86270 */
[----:B------:R-:W-:Y:S01]  /*1a90*/  IMAD R15, R20, UR7, R15 ;  /* 0x00000007140f7c24 */ /* 0x000fe2000f8e020f */
[----:B------:R-:W-:Y:S01]  /*1aa0*/  ISETP.GE.AND P3, PT, R8, R9, PT ;  /* 0x000000090800720c */ /* 0x000fe20003f66270 */
[----:B------:R-:W-:Y:S01]  /*1ab0*/  VIADD R14, R12, 0x20 ;  /* 0x000000200c0e7836 */ /* 0x000fe20000000000 */
[----:B------:R-:W-:Y:S01]  /*1ac0*/  LOP3.LUT R164, R27, R164, RZ, 0x3c, !PT ;  /* 0x000000a41ba47212 */ /* 0x000fe200078e3cff */
[----:B------:R-:W-:Y:S01]  /*1ad0*/  VIADD R157, R166, 0x40 ;  /* 0x00000040a69d7836 */ /* 0x000fe20000000000 */
[----:B------:R-:W-:Y:S01]  /*1ae0*/  SHF.R.S32.HI R13, RZ, 0x1f, R12 ;  /* 0x0000001fff0d7819 */ /* 0x000fe2000001140c */
[-C--:B--2---:R-:W-:Y:S01]  /*1af0*/  @!P1 IMAD R8, R23, R2.reuse, RZ ;  /* 0x0000000217089224 */ /* 0x084fe200078e02ff */
[----:B------:R-:W-:Y:S01]  /*1b00*/  SHF.R.S32.HI R23, RZ, 0x1f, R16 ;  /* 0x0000001fff177819 */ /* 0x000fe20000011410 */
[----:B------:R-:W-:Y:S01]  /*1b10*/  @!P1 IMAD.WIDE.U32 R30, R21, R2, RZ ;  /* 0x00000002151e9225 */ /* 0x000fe200078e00ff */
[----:B------:R-:W-:-:S03]  /*1b20*/  SHF.R.S32.HI R2, RZ, 0x1f, R28 ;  /* 0x0000001fff027819 */ /* 0x000fc6000001141c */
[----:B------:R-:W-:Y:S01]  /*1b30*/  @!P1 IMAD R3, R21, R3, R8 ;  /* 0x0000000315039224 */ /* 0x000fe200078e0208 */
[----:B------:R-:W-:Y:S01]  /*1b40*/  LEA.HI R8, R23, R16, RZ, 0x3 ;  /* 0x0000001017087211 */ /* 0x000fe200078f18ff */
[----:B---3--:R-:W-:Y:S01]  /*1b50*/  @P1 IMAD.WIDE.U32 R26, R162, R6, RZ ;  /* 0x00000006a21a1225 */ /* 0x008fe200078e00ff */
[----:B------:R-:W-:Y:S02]  /*1b60*/  LEA.HI R6, R82, R79, RZ, 0x6 ;  /* 0x0000004f52067211 */ /* 0x000fe400078f30ff */
[----:B------:R-:W-:Y:S01]  /*1b70*/  LOP3.LUT R23, R8, 0xfffffff8, RZ, 0xc0, !PT ;  /* 0xfffffff808177812 */ /* 0x000fe200078ec0ff */
[----:B------:R-:W-:Y:S01]  /*1b80*/  @P1 IMAD.MOV.U32 R21, RZ, RZ, R26 ;  /* 0x000000ffff151224 */ /* 0x000fe200078e001a */
[----:B------:R-:W-:Y:S01]  /*1b90*/  SHF.R.S32.HI R26, RZ, 0x1f, R166 ;  /* 0x0000001fff1a7819 */ /* 0x000fe200000114a6 */
[----:B------:R-:W-:Y:S01]  /*1ba0*/  @!P1 IMAD.MOV.U32 R21, RZ, RZ, R30 ;  /* 0x000000ffff159224 */ /* 0x000fe200078e001e */
[----:B------:R-:W-:Y:S01]  /*1bb0*/  IADD3 R30, P2, R166, R0, RZ ;  /* 0x00000000a61e7210 */ /* 0x000fe20007f5e0ff */
[----:B------:R-:W-:Y:S01]  /*1bc0*/  @P1 IMAD R7, R162, R7, R27 ;  /* 0x00000007a2071224 */ /* 0x000fe200078e021b */
[----:B------:R-:W-:Y:S01]  /*1bd0*/  @!P1 IADD3 R7, R31, R3, RZ ;  /* 0x000000031f079210 */ /* 0x000fe20007ffe0ff */
[----:B------:R-:W-:Y:S01]  /*1be0*/  IMAD.SHL.U32 R27, R6, 0x8, RZ ;  /* 0x00000008061b7824 */ /* 0x000fe200078e00ff */
[----:B------:R-:W-:Y:S01]  /*1bf0*/  IADD3 R6, P1, R166, R21, RZ ;  /* 0x00000015a6067210 */ /* 0x000fe20007f3e0ff */
[----:B------:R-:W-:Y:S01]  /*1c00*/  IMAD R35, R2, UR4, RZ ;  /* 0x0000000402237c24 */ /* 0x000fe2000f8e02ff */
[----:B------:R-:W-:Y:S01]  /*1c10*/  MOV R3, 0x20 ;  /* 0x0000002000037802 */ /* 0x000fe20000000f00 */
[----:B------:R-:W-:Y:S01]  /*1c20*/  IMAD.IADD R16, R16, 0x1, -R23 ;  /* 0x0000000110107824 */ /* 0x000fe200078e0a17 */
[----:B------:R-:W-:Y:S01]  /*1c30*/  LOP3.LUT R164, R164, 0xfffffe00, R27, 0xf8, !PT ;  /* 0xfffffe00a4a47812 */ /* 0x000fe200078ef81b */
[----:B------:R-:W-:-:S02]  /*1c40*/  IMAD.X R7, R26, 0x1, R7, P1 ;  /* 0x000000011a077824 */ /* 0x000fc400008e0607 */
[C---:B------:R-:W-:Y:S02]  /*1c50*/  IMAD R35, R28.reuse, UR5, R35 ;  /* 0x000000051c237c24 */ /* 0x040fe4000f8e0223 */
[----:B------:R-:W-:Y:S01]  /*1c60*/  IMAD.WIDE.U32 R28, R28, UR4, R6 ;  /* 0x000000041c1c7c25 */ /* 0x000fe2000f8e0006 */
[----:B------:R-:W-:Y:S02]  /*1c70*/  UMOV UR4, 0x400 ;  /* 0x0000040000047882 */ /* 0x000fe40000000000 */
[----:B-1----:R-:W-:Y:S01]  /*1c80*/  ULEA UR4, UR8, UR4, 0x18 ;  /* 0x0000000408047291 */ /* 0x002fe2000f8ec03f */
[----:B------:R-:W-:Y:S01]  /*1c90*/  IMAD.X R31, R26, 0x1, R5, P2 ;  /* 0x000000011a1f7824 */ /* 0x000fe200010e0605 */
[----:B------:R-:W-:Y:S01]  /*1ca0*/  R2P PR, R16, 0x6 ;  /* 0x0000000610007804 */ /* 0x000fe20000000000 */
[----:B------:R-:W-:Y:S02]  /*1cb0*/  IMAD.MOV.U32 R5, RZ, RZ, 0x10 ;  /* 0x00000010ff057424 */ /* 0x000fe400078e00ff */
[----:B------:R-:W-:Y:S01]  /*1cc0*/  IMAD.WIDE.U32 R20, R20, UR6, R30 ;  /* 0x0000000614147c25 */ /* 0x000fe2000f8e001e */
[----:B------:R-:W-:-:S02]  /*1cd0*/  LEA R164, R164, UR4, 0x1 ;  /* 0x00000004a4a47c11 */ /* 0x000fc4000f8e08ff */
[----:B------:R-:W-:Y:S01]  /*1ce0*/  SEL R2, R5, 0xfffffff0, !P1 ;  /* 0xfffffff005027807 */ /* 0x000fe20004800000 */
[----:B------:R-:W-:Y:S01]  /*1cf0*/  IMAD.WIDE R24, R25, 0x40, R12 ;  /* 0x0000004019187825 */ /* 0x000fe200078e020c */
[----:B------:R-:W-:-:S03]  /*1d00*/  SEL R0, R3, 0xffffffe0, !P2 ;  /* 0xffffffe003007807 */ /* 0x000fc60005000000 */
[----:B------:R-:W-:Y:S01]  /*1d10*/  IMAD.IADD R35, R29, 0x1, R35 ;  /* 0x000000011d237824 */ /* 0x000fe200078e0223 */
[----:B----4-:R-:W-:Y:S06]  /*1d20*/  @P6 BRA `(.L_x_5538) ;  /* 0x0000000000686947 */ /* 0x010fec0003800000 */
        /* <DEDUP_REMOVED lines=26> */
.L_x_5538:
[----:B------:R-:W-:Y:S05]  /*1ed0*/  BSYNC B0 ;  /* 0x0000000000007941 */ /* 0x000fea0003800000 */
.L_x_5537:
[----:B------:R-:W-:Y:S01]  /*1ee0*/  BSSY B0, `(.L_x_5539) ;  /* 0x0000021000007945 */ /* 0x000fe20003800000 */
[----:B------:R-:W-:Y:S02]  /*1ef0*/  ISETP.GE.AND P1, PT, R14, R156, PT ;  /* 0x0000009c0e00720c */ /* 0x000fe40003f26270 */
[----:B------:R-:W-:Y:S01]  /*1f00*/  IADD3 R18, R12, 0x30, RZ ;  /* 0x000000300c127810 */ /* 0x000fe20007ffe0ff */
        /* <DEDUP_REMOVED lines=30> */
.L_x_5540:
[----:B------:R-:W-:Y:S05]  /*20f0*/  BSYNC B0 ;  /* 0x0000000000007941 */ /* 0x000fea0003800000 */
.L_x_5539:
[----:B---34-:R-:W-:Y:S01]  /*2100*/  IADD3 R30, P2, R166, R22, RZ ;  /* 0x00000016a61e7210 */ /* 0x018fe20007f5e0ff */
[----:B------:R-:W-:Y:S01]  /*2110*/  BSSY B0, `(.L_x_5541) ;  /* 0x0000022000007945 */ /* 0x000fe20003800000 */
[----:B------:R-:W-:Y:S02]  /*2120*/  ISETP.GE.AND P6, PT, R18, R156, PT ;  /* 0x0000009c1200720c */ /* 0x000fe40003fc6270 */
[----:B------:R-:W-:Y:S01]  /*2130*/  IADD3.X R31, R26, R19, RZ, P2, !PT ;  /* 0x000000131a1f7210 */ /* 0x000fe200017fe4ff */
[----:B------:R-:W-:Y:S01]  /*2140*/  IMAD R19, R13, R102, RZ ;  /* 0x000000660d137224 */ /* 0x000fe200078e02ff */
[----:B------:R-:W-:Y:S09]  /*2150*/  @P1 BRA `(.L_x_5542) ;  /* 0x0000000000741947 */ /* 0x000ff20003800000 */
        /* <DEDUP_REMOVED lines=29> */
.L_x_5542:
[----:B------:R-:W-:Y:S05]  /*2330*/  BSYNC B0 ;  /* 0x0000000000007941 */ /* 0x000fea0003800000 */
.L_x_5541:
[----:B------:R-:W-:Y:S04]  /*2340*/  BSSY B0, `(.L_x_5543) ;  /* 0x000001f000007945 */ /* 0x000fe80003800000 */
[----:B------:R-:W-:Y:S05]  /*2350*/  @P6 BRA `(.L_x_5544) ;  /* 0x0000000000746947 */ /* 0x000fea0003800000 */
[----:B------:R-:W-:Y:S01]  /*2360*/  ULDC UR5, c[0x0][0x2d0] ;  /* 0x0000b40000057ab9 */ /* 0x000fe20000000800 */
[----:B------:R-:W-:Y:S01]  /*2370*/  IADD3 R22, P1, R24, 0x30, RZ ;  /* 0x0000003018167810 */ /* 0x000fe20007f3e0ff */
[----:B------:R-:W-:Y:S01]  /*2380*/  ULDC.64 UR6, c[0x0][0x240] ;  /* 0x0000900000067ab9 */ /* 0x000fe20000000a00 */
[----:B------:R-:W-:Y:S01]  /*2390*/  ISETP.GE.AND P2, PT, R166, UR5, PT ;  /* 0x00000005a6007c0c */ /* 0x000fe2000bf46270 */
[----:B------:R-:W-:Y:S02]  /*23a0*/  IMAD.MOV.U32 R24, RZ, RZ, R28 ;  /* 0x000000ffff187224 */ /* 0x000fe400078e001c */
[----:B------:R-:W-:Y:S01]  /*23b0*/  IMAD.X R23, RZ, RZ, R25, P1 ;  /* 0x000000ffff177224 */ /* 0x000fe200008e0619 */
[----:B------:R-:W-:Y:S02]  /*23c0*/  MOV R25, R35 ;  /* 0x0000002300197202 */ /* 0x000fe40000000f00 */
[----:B------:R-:W-:Y:S01]  /*23d0*/  ISETP.GE.AND P1, PT, R157, UR5, PT ;  /* 0x000000059d007c0c */ /* 0x000fe2000bf26270 */
[----:B------:R-:W-:-:S02]  /*23e0*/  IMAD R23, R23, UR6, RZ ;  /* 0x0000000617177c24 */ /* 0x000fc4000f8e02ff */
        /* <DEDUP_REMOVED lines=20> */
.L_x_5544:
[----:B------:R-:W-:Y:S05]  /*2530*/  BSYNC B0 ;  /* 0x0000000000007941 */ /* 0x000fea0003800000 */
.L_x_5543:
[C---:B------:R-:W-:Y:S01]  /*2540*/  ISETP.GE.AND P1, PT, R12.reuse, R9, PT ;  /* 0x000000090c00720c */ /* 0x040fe20003f26270 */
[C---:B------:R-:W-:Y:S01]  /*2550*/  IMAD R19, R12.reuse, R103, R19 ;  /* 0x000000670c137224 */ /* 0x040fe200078e0213 */
[----:B------:R-:W-:Y:S01]  /*2560*/  BSSY B0, `(.L_x_5545) ;  /* 0x000001b000007945 */ /* 0x000fe20003800000 */
[----:B------:R-:W-:Y:S01]  /*2570*/  IMAD.WIDE.U32 R126, R12, R102, R30 ;  /* 0x000000660c7e7225 */ /* 0x000fe200078e001e */
[----:B------:R-:W-:Y:S02]  /*2580*/  ISETP.GE.AND P6, PT, R14, R9, PT ;  /* 0x000000090e00720c */ /* 0x000fe40003fc6270 */
[C---:B------:R-:W-:Y:S01]  /*2590*/  SHF.L.U64.HI R158, R102.reuse, 0x4, R103 ;  /* 0x00000004669e7819 */ /* 0x040fe20000010267 */
[----:B------:R-:W-:Y:S01]  /*25a0*/  IMAD.SHL.U32 R159, R102, 0x10, RZ ;  /* 0x00000010669f7824 */ /* 0x000fe200078e00ff */
[----:B------:R-:W-:-:S05]  /*25b0*/  IADD3 R127, R127, R19, RZ ;  /* 0x000000137f7f7210 */ /* 0x000fca0007ffe0ff */
[----:B------:R-:W-:Y:S05]  /*25c0*/  @P1 BRA `(.L_x_5546) ;  /* 0x0000000000501947 */ /* 0x000fea0003800000 */
        /* <DEDUP_REMOVED lines=20> */
.L_x_5546:
[----:B------:R-:W-:Y:S05]  /*2710*/  BSYNC B0 ;  /* 0x0000000000007941 */ /* 0x000fea0003800000 */
.L_x_5545:
[----:B------:R-:W-:Y:S04]  /*2720*/  BSSY B0, `(.L_x_5547) ;  /* 0x0000018000007945 */ /* 0x000fe80003800000 */
[----:B------:R-:W-:Y:S05]  /*2730*/  @P4 BRA `(.L_x_5548) ;  /* 0x0000000000584947 */ /* 0x000fea0003800000 */
[----:B------:R-:W-:Y:S01]  /*2740*/  ULDC UR5, c[0x0][0x2d0] ;  /* 0x0000b40000057ab9 */ /* 0x000fe20000000800 */
[----:B------:R-:W-:Y:S02]  /*2750*/  IADD3 R19, P4, R159, R126, RZ ;  /* 0x0000007e9f137210 */ /* 0x000fe40007f9e0ff */
[----:B------:R-:W-:Y:S02]  /*2760*/  ISETP.GE.AND P2, PT, R166, UR5, PT ;  /* 0x00000005a6007c0c */ /* 0x000fe4000bf46270 */
[----:B------:R-:W-:Y:S01]  /*2770*/  ISETP.GE.AND P1, PT, R157, UR5, PT ;  /* 0x000000059d007c0c */ /* 0x000fe2000bf26270 */
[----:B-12---:R-:W-:-:S10]  /*2780*/  IMAD.X R22, R158, 0x1, R127, P4 ;  /* 0x000000019e167824 */ /* 0x006fd400020e067f */
        /* <DEDUP_REMOVED lines=17> */
.L_x_5548:
[----:B------:R-:W-:Y:S05]  /*28a0*/  BSYNC B0 ;  /* 0x0000000000007941 */ /* 0x000fea0003800000 */
.L_x_5547:
[----:B------:R-:W-:Y:S01]  /*28b0*/  BSSY B0, `(.L_x_5549) ;  /* 0x0000019000007945 */ /* 0x000fe20003800000 */
[----:B------:R-:W-:-:S03]  /*28c0*/  IADD3 R17, P1, R12, R17, RZ ;  /* 0x000000110c117210 */ /* 0x000fc60007f3e0ff */
[----:B------:R-:W-:Y:S10]  /*28d0*/  @P6 BRA `(.L_x_5550) ;  /* 0x0000000000586947 */ /* 0x000ff40003800000 */
[----:B------:R-:W-:Y:S01]  /*28e0*/  ULDC UR5, c[0x0][0x2d0] ;  /* 0x0000b40000057ab9 */ /* 0x000fe20000000800 */
[----:B------:R-:W-:Y:S02]  /*28f0*/  LEA R19, P5, R102, R126, 0x5 ;  /* 0x0000007e66137211 */ /* 0x000fe400078a28ff */
[----:B------:R-:W-:Y:S02]  /*2900*/  ISETP.GE.AND P4, PT, R166, UR5, PT ;  /* 0x00000005a6007c0c */ /* 0x000fe4000bf86270 */
[----:B------:R-:W-:Y:S02]  /*2910*/  ISETP.GE.AND P2, PT, R157, UR5, PT ;  /* 0x000000059d007c0c */ /* 0x000fe4000bf46270 */
[----:B-12---:R-:W-:-:S09]  /*2920*/  LEA.HI.X R22, R102, R127, R103, 0x5, P5 ;  /* 0x0000007f66167211 */ /* 0x006fd200028f2c67 */
        /* <DEDUP_REMOVED lines=17> */
.L_x_5550:
[----:B------:R-:W-:Y:S05]  /*2a40*/  BSYNC B0 ;  /* 0x0000000000007941 */ /* 0x000fea0003800000 */
.L_x_5549:
[-C--:B------:R-:W-:Y:S01]  /*2a50*/  ISETP.GE.AND P2, PT, R18, R9.reuse, PT ;  /* 0x000000091200720c */ /* 0x080fe20003f46270 */
[----:B-12---:R-:W-:Y:S01]  /*2a60*/  IMAD.SHL.U32 R22, R4, 0x40, RZ ;  /* 0x0000004004167824 */ /* 0x006fe200078e00ff */
[----:B------:R-:W-:Y:S01]  /*2a70*/  SHF.R.S32.HI R23, RZ, 0x4, R10 ;  /* 0x00000004ff177819 */ /* 0x000fe2000001140a */
[----:B------:R-:W-:Y:S01]  /*2a80*/  BSSY B0, `(.L_x_5551) ;  /* 0x000001d000007945 */ /* 0x000fe20003800000 */
[C---:B------:R-:W-:Y:S01]  /*2a90*/  ISETP.GE.AND P6, PT, R12.reuse, R9, PT ;  /* 0x000000090c00720c */ /* 0x040fe20003fc6270 */
[----:B------:R-:W-:Y:S01]  /*2aa0*/  IMAD.SHL.U32 R19, R12, 0x8, RZ ;  /* 0x000000080c137824 */ /* 0x000fe200078e00ff */
[----:B------:R-:W-:Y:S02]  /*2ab0*/  LEA.HI R24, R10, R23, RZ, 0x1 ;  /* 0x000000170a187211 */ /* 0x000fe400078f08ff */
[----:B------:R-:W-:-:S05]  /*2ac0*/  LOP3.LUT R22, R22, 0x1c0, RZ, 0xc0, !PT ;  /* 0x000001c016167812 */ /* 0x000fca00078ec0ff */
[----:B------:R-:W-:Y:S05]  /*2ad0*/  @P2 BRA `(.L_x_5552) ;  /* 0x00000000005c2947 */ /* 0x000fea0003800000 */
[----:B------:R-:W-:Y:S01]  /*2ae0*/  ULDC UR5, c[0x0][0x2d0] ;  /* 0x0000b40000057ab9 */ /* 0x000fe20000000800 */
[----:B------:R-:W-:Y:S01]  /*2af0*/  IMAD R10, R103, 0x30, RZ ;  /* 0x00000030670a7824 */ /* 0x000fe200078e02ff */
[----:B------:R-:W-:Y:S01]  /*2b00*/  ISETP.GE.AND P4, PT, R166, UR5, PT ;  /* 0x00000005a6007c0c */ /* 0x000fe2000bf86270 */
[----:B------:R-:W-:Y:S01]  /*2b10*/  IMAD.WIDE.U32 R26, R102, 0x30, R126 ;  /* 0x00000030661a7825 */ /* 0x000fe200078e007e */
[----:B------:R-:W-:-:S03]  /*2b20*/  ISETP.GE.AND P2, PT, R157, UR5, PT ;  /* 0x000000059d007c0c */ /* 0x000fc6000bf46270 */
[----:B------:R-:W-:-:S08]  /*2b30*/  IMAD.IADD R10, R27, 0x1, R10 ;  /* 0x000000011b0a7824 */ /* 0x000fd000078e020a */
        /* <DEDUP_REMOVED lines=17> */
.L_x_5552:
[----:B------:R-:W-:Y:S05]  /*2c50*/  BSYNC B0 ;  /* 0x0000000000007941 */ /* 0x000fea0003800000 */
.L_x_5551:
[----:B------:R-:W0:Y:S01]  /*2c60*/  LDGDEPBAR ;  /* 0x00000000000079af */ /* 0x000e220000000000 */
[----:B------:R-:W-:Y:S01]  /*2c70*/  LOP3.LUT R24, R24, 0xfffffffe, RZ, 0xc0, !PT ;  /* 0xfffffffe18187812 */ /* 0x000fe200078ec0ff */
[----:B------:R-:W-:Y:S01]  /*2c80*/  IMAD.SHL.U32 R16, R16, 0x40, RZ ;  /* 0x0000004010107824 */ /* 0x000fe200078e00ff */
[----:B------:R-:W-:Y:S01]  /*2c90*/  LEA.HI R82, R82, R79, RZ, 0x5 ;  /* 0x0000004f52527211 */ /* 0x000fe200078f28ff */
[----:B------:R-:W-:Y:S01]  /*2ca0*/  IMAD.SHL.U32 R77, R8, 0x40, RZ ;  /* 0x00000040084d7824 */ /* 0x000fe200078e00ff */
[----:B------:R-:W-:Y:S01]  /*2cb0*/  LOP3.LUT R19, R22, 0x8, R19, 0xf8, !PT ;  /* 0x0000000816137812 */ /* 0x000fe200078ef813 */
[----:B------:R-:W-:Y:S01]  /*2cc0*/  IMAD.IADD R24, R23, 0x1, -R24 ;  /* 0x0000000117187824 */ /* 0x000fe200078e0a18 */
[----:B------:R-:W-:Y:S01]  /*2cd0*/  LOP3.LUT R16, R16, 0x1c0, RZ, 0xc0, !PT ;  /* 0x000001c010107812 */ /* 0x000fe200078ec0ff */
[----:B------:R-:W-:Y:S01]  /*2ce0*/  IMAD.X R11, R13, 0x1, R11, P1 ;  /* 0x000000010d0b7824 */ /* 0x000fe200008e060b */
[----:B------:R-:W-:Y:S01]  /*2cf0*/  SHF.R.U32.HI R22, RZ, 0x3, R22 ;  /* 0x00000003ff167819 */ /* 0x000fe20000011616 */
[----:B-1234-:R-:W-:Y:S01]  /*2d00*/  IMAD.SHL.U32 R7, R24, 0x8, RZ ;  /* 0x0000000818077824 */ /* 0x01efe200078e00ff */
[----:B------:R-:W-:Y:S01]  /*2d10*/  SHF.R.U32.HI R76, RZ, 0x3, R16 ;  /* 0x00000003ff4c7819 */ /* 0x000fe20000011610 */
[----:B------:R-:W-:Y:S01]  /*2d20*/  IMAD.IADD R21, R21, 0x1, R15 ;  /* 0x0000000115157824 */ /* 0x000fe200078e020f */
[----:B------:R-:W-:Y:S01]  /*2d30*/  SHF.R.S32.HI R80, RZ, 0x5, R82 ;  /* 0x00000005ff507819 */ /* 0x000fe20000011452 */
[-C--:B------:R-:W-:Y:S01]  /*2d40*/  IMAD R6, R11, R124.reuse, RZ ;  /* 0x0000007c0b067224 */ /* 0x080fe200078e02ff */
[----:B------:R-:W-:Y:S01]  /*2d50*/  LOP3.LUT R7, R16, 0x8, R7, 0xf8, !PT ;  /* 0x0000000810077812 */ /* 0x000fe200078ef807 */
[----:B------:R-:W-:Y:S01]  /*2d60*/  IMAD.WIDE.U32 R34, R17, R124, R20 ;  /* 0x0000007c11227225 */ /* 0x000fe200078e0014 */
[----:B------:R-:W-:Y:S01]  /*2d70*/  LOP3.LUT R77, R77, 0xfffffe00, RZ, 0xc0, !PT ;  /* 0xfffffe004d4d7812 */ /* 0x000fe200078ec0ff */
[----:B------:R-:W-:Y:S01]  /*2d80*/  ULDC.64 UR6, c[0x0][0x220] ;  /* 0x0000880000067ab9 */ /* 0x000fe20000000a00 */
[----:B------:R-:W-:Y:S01]  /*2d90*/  LOP3.LUT R19, R19, R22, RZ, 0x3c, !PT ;  /* 0x0000001613137212 */ /* 0x000fe200078e3cff */
[----:B------:R-:W-:Y:S01]  /*2da0*/  BSSY B0, `(.L_x_5553) ;  /* 0x0000024000007945 */ /* 0x000fe20003800000 */
[----:B------:R-:W-:Y:S01]  /*2db0*/  LOP3.LUT R76, R7, R76, RZ, 0x3c, !PT ;  /* 0x0000004c074c7212 */ /* 0x000fe200078e3cff */
[----:B------:R-:W-:Y:S01]  /*2dc0*/  IMAD R7, R17, R125, R6 ;  /* 0x0000007d11077224 */ /* 0x000fe200078e0206 */
[----:B------:R-:W-:Y:S01]  /*2dd0*/  LEA R178, P1, R34, UR6, 0x1 ;  /* 0x0000000622b27c11 */ /* 0x000fe2000f8208ff */
[----:B------:R-:W-:-:S04]  /*2de0*/  DEPBAR.LE SB0, 0x0 ;  /* 0x000080000000791a */ /* 0x000fc80000000000 */
[----:B------:R-:W-:Y:S01]  /*2df0*/  BAR.SYNC.DEFER_BLOCKING 0x0 ;  /* 0x0000000000007b1d */ /* 0x000fe20000010000 */
[----:B------:R-:W-:Y:S01]  /*2e00*/  IMAD R155, R80, 0x400, R77 ;  /* 0x00000400509b7824 */ /* 0x000fe200078e024d */
[-C--:B------:R-:W-:Y:S01]  /*2e10*/  ISETP.GE.AND P4, PT, R14, R9.reuse, PT ;  /* 0x000000090e00720c */ /* 0x080fe20003f86270 */
[----:B------:R-:W-:Y:S01]  /*2e20*/  IMAD R154, R24, 0x200, R19 ;  /* 0x00000200189a7824 */ /* 0x000fe200078e0213 */
[----:B------:R-:W-:Y:S01]  /*2e30*/  ISETP.GE.AND P2, PT, R18, R9, PT ;  /* 0x000000091200720c */ /* 0x000fe20003f46270 */
[----:B------:R-:W-:Y:S01]  /*2e40*/  IMAD.IADD R155, R76, 0x1, R155 ;  /* 0x000000014c9b7824 */ /* 0x000fe200078e029b */
[----:B------:R-:W-:Y:S01]  /*2e50*/  SHF.L.U64.HI R160, R124, 0x4, R125 ;  /* 0x000000047ca07819 */ /* 0x000fe2000001027d */
[----:B------:R-:W-:Y:S01]  /*2e60*/  IMAD.IADD R32, R35, 0x1, R7 ;  /* 0x0000000123207824 */ /* 0x000fe200078e0207 */
[----:B------:R-:W-:Y:S01]  /*2e70*/  LEA R154, R154, UR4, 0x1 ;  /* 0x000000049a9a7c11 */ /* 0x000fe2000f8e08ff */
[----:B------:R-:W-:Y:S01]  /*2e80*/  IMAD.SHL.U32 R161, R124, 0x10, RZ ;  /* 0x000000107ca17824 */ /* 0x000fe200078e00ff */
[----:B------:R-:W-:-:S02]  /*2e90*/  LEA R155, R155, UR4, 0x1 ;  /* 0x000000049b9b7c11 */ /* 0x000fc4000f8e08ff */
[----:B------:R-:W-:Y:S01]  /*2ea0*/  LEA.HI.X R183, R34, UR7, R32, 0x1, P1 ;  /* 0x0000000722b77c11 */ /* 0x000fe200088f0c20 */
[----:B------:R1:W-:Y:S04]  /*2eb0*/  @P6 STS.128 [R164+0x8000], RZ ;  /* 0x008000ffa4006388 */ /* 0x0003e80000000c00 */
[----:B------:R1:W-:Y:S01]  /*2ec0*/  @P6 STS.128 [R164+0xa000], RZ ;  /* 0x00a000ffa4006388 */ /* 0x0003e20000000c00 */
[----:B------:R-:W-:Y:S05]  /*2ed0*/  @P6 BRA `(.L_x_5554) ;  /* 0x0000000000406947 */ /* 0x000fea0003800000 */
[----:B------:R-:W-:Y:S02]  /*2ee0*/  ULDC UR5, c[0x0][0x2d0] ;  /* 0x0000b40000057ab9 */ /* 0x000fe40000000800 */
[----:B------:R-:W-:Y:S02]  /*2ef0*/  ISETP.GE.AND P5, PT, R166, UR5, PT ;  /* 0x00000005a6007c0c */ /* 0x000fe4000bfa6270 */
[----:B------:R-:W-:-:S11]  /*2f00*/  ISETP.GE.AND P1, PT, R157, UR5, PT ;  /* 0x000000059d007c0c */ /* 0x000fd6000bf26270 */
[----:B------:R-:W-:Y:S01]  /*2f10*/  @!P5 IMAD.MOV.U32 R179, RZ, RZ, R183 ;  /* 0x000000ffffb3d224 */ /* 0x000fe200078e00b7 */
[----:B------:R2:W-:Y:S04]  /*2f20*/  @P5 STS.128 [R164+0x8000], RZ ;  /* 0x008000ffa4005388 */ /* 0x0005e80000000c00 */
[----:B------:R-:W-:Y:S01]  /*2f30*/  @!PT LDS RZ, [RZ] ;  /* 0x00000000fffff984 */ /* 0x000fe20000000800 */
[----:B------:R-:W-:Y:S01]  /*2f40*/  @!PT LDS RZ, [RZ] ;  /* 0x00000000fffff984 */ /* 0x000fe20000000800 */
[----:B------:R-:W-:Y:S01]  /*2f50*/  @!PT LDS RZ, [RZ] ;  /* 0x00000000fffff984 */ /* 0x000fe20000000800 */
[----:B------:R2:W-:Y:S04]  /*2f60*/  @!P5 LDGSTS.E.BYPASS.LTC128B.128 [R164+0x8000], desc[UR10][R178.64] ;  /* 0x08000000b2a4dfae */ /* 0x0005e8000b901d4a */
[----:B------:R2:W-:Y:S01]  /*2f70*/  @P1 STS.128 [R164+0xa000], RZ ;  /* 0x00a000ffa4001388 */ /* 0x0005e20000000c00 */
[----:B------:R-:W-:Y:S05]  /*2f80*/  @P1 BRA `(.L_x_5554) ;  /* 0x0000000000141947 */ /* 0x000fea0003800000 */
[----:B--2---:R-:W-:-:S05]  /*2f90*/  MOV R179, R183 ;  /* 0x000000b700b37202 */ /* 0x004fca0000000f00 */
[----:B------:R-:W-:Y:S01]  /*2fa0*/  @!PT LDS RZ, [RZ] ;  /* 0x00000000fffff984 */ /* 0x000fe20000000800 */
[----:B------:R-:W-:Y:S01]  /*2fb0*/  @!PT LDS RZ, [RZ] ;  /* 0x00000000fffff984 */ /* 0x000fe20000000800 */
[----:B------:R-:W-:Y:S01]  /*2fc0*/  @!PT LDS RZ, [RZ] ;  /* 0x00000000fffff984 */ /* 0x000fe20000000800 */
[----:B------:R3:W-:Y:S02]  /*2fd0*/  LDGSTS.E.BYPASS.LTC128B.128 [R164+0xa000], desc[UR10][R178.64+0x80] ;  /* 0x0a000080b2a47fae */ /* 0x0007e4000b901d4a */
.L_x_5554:
[----:B------:R-:W-:Y:S05]  /*2fe0*/  BSYNC B0 ;  /* 0x0000000000007941 */ /* 0x000fea0003800000 */
.L_x_5553:
        /* <DEDUP_REMOVED lines=22> */
.L_x_5556:
[----:B------:R-:W-:Y:S05]  /*3150*/  BSYNC B0 ;  /* 0x0000000000007941 */ /* 0x000fea0003800000 */
.L_x_5555:
[----:B------:R1:W-:Y:S01]  /*3160*/  @P4 STS.128 [R164+0x9000], RZ ;  /* 0x009000ffa4004388 */ /* 0x0003e20000000c00 */
[----:B------:R-:W-:Y:S03]  /*3170*/  BSSY B0, `(.L_x_5557) ;  /* 0x0000017000007945 */ /* 0x000fe60003800000 */
[----:B------:R1:W-:Y:S01]  /*3180*/  @P4 STS.128 [R164+0xb000], RZ ;  /* 0x00b000ffa4004388 */ /* 0x0003e20000000c00 */
[----:B------:R-:W-:Y:S05]  /*3190*/  @P4 BRA `(.L_x_5558) ;  /* 0x0000000000504947 */ /* 0x000fea0003800000 */
[----:B------:R-:W-:Y:S01]  /*31a0*/  ULDC UR5, c[0x0][0x2d0] ;  /* 0x0000b40000057ab9 */ /* 0x000fe20000000800 */
[----:B-1----:R-:W-:Y:S01]  /*31b0*/  IMAD.SHL.U32 R7, R124, 0x20, RZ ;  /* 0x000000207c077824 */ /* 0x002fe200078e00ff */
        /* <DEDUP_REMOVED lines=18> */
.L_x_5558:
[----:B------:R-:W-:Y:S05]  /*32e0*/  BSYNC B0 ;  /* 0x0000000000007941 */ /* 0x000fea0003800000 */
.L_x_5557:
[----:B------:R1:W-:Y:S01]  /*32f0*/  @P2 STS.128 [R164+0x9800], RZ ;  /* 0x009800ffa4002388 */ /* 0x0003e20000000c00 */
[----:B------:R-:W-:Y:S03]  /*3300*/  BSSY B0, `(.L_x_5559) ;  /* 0x0000019000007945 */ /* 0x000fe60003800000 */
[----:B------:R1:W-:Y:S01]  /*3310*/  @P2 STS.128 [R164+0xb800], RZ ;  /* 0x00b800ffa4002388 */ /* 0x0003e20000000c00 */
[----:B------:R-:W-:Y:S05]  /*3320*/  @P2 BRA `(.L_x_5560) ;  /* 0x0000000000582947 */ /* 0x000fea0003800000 */
[----:B------:R-:W-:Y:S02]  /*3330*/  ULDC UR5, c[0x0][0x2d0] ;  /* 0x0000b40000057ab9 */ /* 0x000fe40000000800 */
[----:B------:R-:W-:Y:S02]  /*3340*/  ISETP.GE.AND P2, PT, R166, UR5, PT ;  /* 0x00000005a6007c0c */ /* 0x000fe4000bf46270 */
[----:B------:R-:W-:-:S11]  /*3350*/  ISETP.GE.AND P1, PT, R157, UR5, PT ;  /* 0x000000059d007c0c */ /* 0x000fd6000bf26270 */
[----:B--23--:R-:W-:Y:S01]  /*3360*/  @!P2 MOV R179, R183 ;  /* 0x000000b700b3a202 */ /* 0x00cfe20000000f00 */
[----:B-1----:R-:W-:Y:S01]  /*3370*/  @!P2 IMAD R6, R125, 0x60, RZ ;  /* 0x000000607d06a824 */ /* 0x002fe200078e02ff */
        /* <DEDUP_REMOVED lines=9> */
[----:B------:R-:W-:Y:S01]  /*3410*/  MOV R179, R183 ;  /* 0x000000b700b37202 */ /* 0x000fe20000000f00 */
[----:B------:R-:W-:Y:S02]  /*3420*/  IMAD R6, R125, 0x60, RZ ;  /* 0x000000607d067824 */ /* 0x000fe400078e02ff */
[----:B-1----:R-:W-:-:S05]  /*3430*/  IMAD.WIDE.U32 R8, R124, 0x60, R178 ;  /* 0x000000607c087825 */ /* 0x002fca00078e00b2 */
[----:B------:R-:W-:-:S05]  /*3440*/  IADD3 R9, R9, R6, RZ ;  /* 0x0000000609097210 */ /* 0x000fca0007ffe0ff */
[----:B------:R-:W-:Y:S01]  /*3450*/  @!PT LDS RZ, [RZ] ;  /* 0x00000000fffff984 */ /* 0x000fe20000000800 */
[----:B------:R-:W-:Y:S01]  /*3460*/  @!PT LDS RZ, [RZ] ;  /* 0x00000000fffff984 */ /* 0x000fe20000000800 */
[----:B------:R-:W-:Y:S01]  /*3470*/  @!PT LDS RZ, [RZ] ;  /* 0x00000000fffff984 */ /* 0x000fe20000000800 */
[----:B------:R1:W-:Y:S02]  /*3480*/  LDGSTS.E.BYPASS.LTC128B.128 [R164+0xb800], desc[UR10][R8.64+0x80] ;  /* 0x0b80008008a47fae */ /* 0x0003e4000b901d4a */
.L_x_5560:
[----:B------:R-:W-:Y:S05]  /*3490*/  BSYNC B0 ;  /* 0x0000000000007941 */ /* 0x000fea0003800000 */
.L_x_5559:
[----:B------:R-:W-:Y:S01]  /*34a0*/  LDSM.16.M88.4 R48, [R155] ;  /* 0x000000009b30783b */ /* 0x000fe20000000200 */
[----:B------:R-:W-:Y:S01]  /*34b0*/  LOP3.LUT P1, RZ, R4, 0x2, RZ, 0xc0, !PT ;  /* 0x0000000204ff7812 */ /* 0x000fe2000782c0ff */
[--C-:B------:R-:W-:Y:S01]  /*34c0*/  IMAD R153, R2, 0x2, R155.reuse ;  /* 0x0000000202997824 */ /* 0x100fe200078e029b */
[----:B------:R-:W-:Y:S01]  /*34d0*/  LOP3.LUT R82, R82, 0xffffffe0, RZ, 0xc0, !PT ;  /* 0xffffffe052527812 */ /* 0x000fe200078ec0ff */
[----:B------:R-:W5:Y:S01]  /*34e0*/  LDSM.16.M88.4 R20, [R154+0x4000] ;  /* 0x004000009a14783b */ /* 0x000f620000000200 */
[----:B------:R-:W-:Y:S01]  /*34f0*/  SEL R5, R5, 0xfffffff0, !P1 ;  /* 0xfffffff005057807 */ /* 0x000fe20004800000 */
[----:B------:R-:W-:Y:S01]  /*3500*/  IMAD R151, R0, 0x2, R155 ;  /* 0x0000000200977824 */ /* 0x000fe200078e029b */
[----:B------:R-:W-:Y:S01]  /*3510*/  LOP3.LUT P1, RZ, R4, 0x4, RZ, 0xc0, !PT ;  /* 0x0000000404ff7812 */ /* 0x000fe2000782c0ff */
[----:B------:R-:W2:Y:S01]  /*3520*/  LDSM.16.M88.4 R12, [R154+0x4800] ;  /* 0x004800009a0c783b */ /* 0x000ea20000000200 */
[----:B------:R-:W-:Y:S01]  /*3530*/  VIADD R4, R154, 0x4000 ;  /* 0x000040009a047836 */ /* 0x000fe20000000000 */
[----:B------:R-:W-:Y:S01]  /*3540*/  ISETP.GE.AND P4, PT, R101, 0x2, PT ;  /* 0x000000026500780c */ /* 0x000fe20003f86270 */
[----:B------:R-:W-:Y:S01]  /*3550*/  IMAD R83, R5, 0x2, R154 ;  /* 0x0000000205537824 */ /* 0x000fe200078e029a */
[----:B------:R-:W-:Y:S01]  /*3560*/  LDSM.16.M88.4 R52, [R153] ;  /* 0x000000009934783b */ /* 0x000fe20000000200 */
[----:B------:R-:W-:Y:S01]  /*3570*/  SEL R3, R3, 0xffffffe0, !P1 ;  /* 0xffffffe003037807 */ /* 0x000fe20004800000 */
[----:B------:R-:W-:-:S02]  /*3580*/  IMAD R152, R5, 0x2, R4 ;  /* 0x0000000205987824 */ /* 0x000fc400078e0204 */
[----:B------:R-:W3:Y:S01]  /*3590*/  LDSM.16.M88.4 R36, [R83+0x4000] ;  /* 0x004000005324783b */ /* 0x000ee20000000200 */
[----:B------:R-:W-:Y:S02]  /*35a0*/  IMAD R150, R0, 0x2, R153 ;  /* 0x0000000200967824 */ /* 0x000fe400078e0299 */
[C---:B------:R-:W-:Y:S01]  /*35b0*/  IMAD R147, R3.reuse, 0x2, R154 ;  /* 0x0000000203937824 */ /* 0x040fe200078e029a */
[----:B------:R-:W1:Y:S01]  /*35c0*/  LDSM.16.M88.4 R60, [R154+0x5000] ;  /* 0x005000009a3c783b */ /* 0x000e620000000200 */
[----:B------:R-:W-:Y:S01]  /*35d0*/  IMAD R149, R3, 0x2, R152 ;  /* 0x0000000203957824 */ /* 0x000fe200078e0298 */
[----:B------:R-:W-:Y:S01]  /*35e0*/  SHF.R.S32.HI R3, RZ, 0x1f, R80 ;  /* 0x0000001fff037819 */ /* 0x000fe20000011450 */
[----:B------:R-:W-:Y:S01]  /*35f0*/  IMAD.IADD R82, R79, 0x1, -R82 ;  /* 0x000000014f527824 */ /* 0x000fe200078e0a52 */
[----:B------:R-:W4:Y:S02]  /*3600*/  LDSM.16.M88.4 R40, [R154+0x5800] ;  /* 0x005800009a28783b */ /* 0x000f240000000200 */
[----:B------:R-:W-:-:S02]  /*3610*/  LEA.HI R3, R3, R80, RZ, 0x2 ;  /* 0x0000005003037211 */ /* 0x000fc400078f10ff */
[----:B------:R-:W4:Y:S01]  /*3620*/  LDSM.16.M88.4 R28, [R83+0x4800] ;  /* 0x00480000531c783b */ /* 0x000f220000000200 */
[----:B------:R-:W-:Y:S02]  /*3630*/  SHF.R.S32.HI R171, RZ, 0x1f, R82 ;  /* 0x0000001fffab7819 */ /* 0x000fe40000011452 */
[----:B------:R-:W-:Y:S01]  /*3640*/  LOP3.LUT R3, R3, 0xfffffffc, RZ, 0xc0, !PT ;  /* 0xfffffffc03037812 */ /* 0x000fe200078ec0ff */
[----:B------:R-:W4:Y:S01]  /*3650*/  LDSM.16.M88.4 R64, [R83+0x5000] ;  /* 0x005000005340783b */ /* 0x000f220000000200 */
[----:B------:R-:W-:-:S03]  /*3660*/  LEA.HI R171, R171, R82, RZ, 0x2 ;  /* 0x00000052abab7211 */ /* 0x000fc600078f10ff */
[----:B------:R-:W4:Y:S01]  /*3670*/  LDSM.16.M88.4 R72, [R83+0x5800] ;  /* 0x005800005348783b */ /* 0x000f220000000200 */
[----:B------:R-:W-:Y:S01]  /*3680*/  SHF.R.S32.HI R171, RZ, 0x2, R171 ;  /* 0x00000002ffab7819 */ /* 0x000fe200000114ab */
[----:B------:R-:W-:Y:S02]  /*3690*/  IMAD.IADD R170, R80, 0x1, -R3 ;  /* 0x0000000150aa7824 */ /* 0x000fe400078e0a03 */
[----:B------:R-:W-:Y:S01]  /*36a0*/  LDSM.16.M88.4 R44, [R151] ;  /* 0x00000000972c783b */ /* 0x000fe20000000200 */
[C---:B-----5:R-:W-:Y:S03]  /*36b0*/  HMMA.16816.F32.BF16 R24, R48.reuse, R20, RZ ;  /* 0x000000143018723c */ /* 0x060fe600000418ff */
[----:B------:R-:W-:Y:S04]  /*36c0*/  LDSM.16.M88.4 R56, [R147+0x5800] ;  /* 0x005800009338783b */ /* 0x000fe80000000200 */
[----:B------:R-:W0:Y:S01]  /*36d0*/  LDGDEPBAR ;  /* 0x00000000000079af */ /* 0x000e220000000000 */
[C---:B------:R-:W-:Y:S06]  /*36e0*/  HMMA.16816.F32.BF16 R20, R48.reuse, R22, RZ ;  /* 0x000000163014723c */ /* 0x040fec00000418ff */
[C---:B--2---:R-:W-:Y:S06]  /*36f0*/  HMMA.16816.F32.BF16 R16, R48.reuse, R12, RZ ;  /* 0x0000000c3010723c */ /* 0x044fec00000418ff */
[----:B------:R-:W-:Y:S06]  /*3700*/  HMMA.16816.F32.BF16 R12, R48, R14, RZ ;  /* 0x0000000e300c723c */ /* 0x000fec00000418ff */
[C---:B---3--:R-:W-:Y:S06]  /*3710*/  HMMA.16816.F32.BF16 R24, R52.reuse, R36, R24 ;  /* 0x000000243418723c */ /* 0x048fec0000041818 */
[----:B------:R-:W-:Y:S01]  /*3720*/  HMMA.16816.F32.BF16 R20, R52, R38, R20 ;  /* 0x000000263414723c */ /* 0x000fe20000041814 */
[----:B------:R-:W2:Y:S05]  /*3730*/  LDSM.16.M88.4 R36, [R147+0x4800] ;  /* 0x004800009324783b */ /* 0x000eaa0000000200 */
[C---:B-1----:R-:W-:Y:S06]  /*3740*/  HMMA.16816.F32.BF16 R8, R48.reuse, R60, RZ ;  /* 0x0000003c3008723c */ /* 0x042fec00000418ff */
[C---:B------:R-:W-:Y:S06]  /*3750*/  HMMA.16816.F32.BF16 R60, R48.reuse, R62, RZ ;  /* 0x0000003e303c723c */ /* 0x040fec00000418ff */
[C---:B----4-:R-:W-:Y:S06]  /*3760*/  HMMA.16816.F32.BF16 R68, R48.reuse, R40, RZ ;  /* 0x000000283044723c */ /* 0x050fec00000418ff */
[----:B------:R-:W-:Y:S01]  /*3770*/  HMMA.16816.F32.BF16 R48, R48, R42, RZ ;  /* 0x0000002a3030723c */ /* 0x000fe200000418ff */
[----:B------:R-:W1:Y:S05]  /*3780*/  LDSM.16.M88.4 R40, [R147+0x4000] ;  /* 0x004000009328783b */ /* 0x000e6a0000000200 */
[C---:B------:R-:W-:Y:S06]  /*3790*/  HMMA.16816.F32.BF16 R16, R52.reuse, R28, R16 ;  /* 0x0000001c3410723c */ /* 0x040fec0000041810 */
[C---:B------:R-:W-:Y:S01]  /*37a0*/  HMMA.16816.F32.BF16 R12, R52.reuse, R30, R12 ;  /* 0x0000001e340c723c */ /* 0x040fe2000004180c */
[----:B------:R-:W3:Y:S05]  /*37b0*/  LDSM.16.M88.4 R28, [R147+0x5000] ;  /* 0x00500000931c783b */ /* 0x000eea0000000200 */
[C---:B------:R-:W-:Y:S06]  /*37c0*/  HMMA.16816.F32.BF16 R8, R52.reuse, R64, R8 ;  /* 0x000000403408723c */ /* 0x040fec0000041808 */
[C---:B------:R-:W-:Y:S01]  /*37d0*/  HMMA.16816.F32.BF16 R4, R52.reuse, R66, R60 ;  /* 0x000000423404723c */ /* 0x040fe2000004183c */
[----:B------:R-:W-:Y:S04]  /*37e0*/  LDSM.16.M88.4 R64, [R150] ;  /* 0x000000009640783b */ /* 0x000fe80000000200 */
[----:B------:R-:W4:Y:S01]  /*37f0*/  LDSM.16.M88.4 R60, [R149] ;  /* 0x00000000953c783b */ /* 0x000f220000000200 */
[C---:B------:R-:W-:Y:S06]  /*3800*/  HMMA.16816.F32.BF16 R68, R52.reuse, R72, R68 ;  /* 0x000000483444723c */ /* 0x040fec0000041844 */
[----:B------:R-:W-:Y:S01]  /*3810*/  HMMA.16816.F32.BF16 R48, R52, R74, R48 ;  /* 0x0000004a3430723c */ /* 0x000fe20000041830 */
[----:B------:R-:W5:Y:S05]  /*3820*/  LDSM.16.M88.4 R52, [R149+0x800] ;  /* 0x000800009534783b */ /* 0x000f6a0000000200 */
        /* <DEDUP_REMOVED lines=8> */
[----:B------:R-:W-:Y:S05]  /*38b0*/  LDSM.16.M88.4 R28, [R154+0x6000] ;  /* 0x006000009a1c783b */ /* 0x000fea0000000200 */
[C---:B------:R-:W-:Y:S01]  /*38c0*/  HMMA.16816.F32.BF16 R72, R44.reuse, R56, R68 ;  /* 0x000000382c48723c */ /* 0x040fe20000041844 */
[----:B------:R-:W3:Y:S05]  /*38d0*/  LDSM.16.M88.4 R68, [R155+0x2000] ;  /* 0x002000009b44783b */ /* 0x000eea0000000200 */
[----:B------:R-:W-:Y:S01]  /*38e0*/  HMMA.16816.F32.BF16 R48, R44, R58, R48 ;  /* 0x0000003a2c30723c */ /* 0x000fe20000041830 */
[----:B------:R-:W3:Y:S04]  /*38f0*/  LDSM.16.M88.4 R44, [R154+0x6800] ;  /* 0x006800009a2c783b */ /* 0x000ee80000000200 */
[----:B------:R-:W3:Y:S01]  /*3900*/  LDSM.16.M88.4 R56, [R154+0x7000] ;  /* 0x007000009a38783b */ /* 0x000ee20000000200 */
[C---:B----4-:R-:W-:Y:S06]  /*3910*/  HMMA.16816.F32.BF16 R24, R64.reuse, R60, R24 ;  /* 0x0000003c4018723c */ /* 0x050fec0000041818 */
[C---:B------:R-:W-:Y:S01]  /*3920*/  HMMA.16816.F32.BF16 R20, R64.reuse, R62, R20 ;  /* 0x0000003e4014723c */ /* 0x040fe20000041814 */
[----:B------:R-:W-:Y:S05]  /*3930*/  LDSM.16.M88.4 R60, [R153+0x2000] ;  /* 0x00200000993c783b */ /* 0x000fea0000000200 */
[C---:B-----5:R-:W-:Y:S06]  /*3940*/  HMMA.16816.F32.BF16 R16, R64.reuse, R52, R16 ;  /* 0x000000344010723c */ /* 0x060fec0000041810 */
[C---:B------:R-:W-:Y:S01]  /*3950*/  HMMA.16816.F32.BF16 R12, R64.reuse, R54, R12 ;  /* 0x00000036400c723c */ /* 0x040fe2000004180c */
[----:B------:R-:W4:Y:S05]  /*3960*/  LDSM.16.M88.4 R52, [R154+0x7800] ;  /* 0x007800009a34783b */ /* 0x000f2a0000000200 */
[C---:B--2---:R-:W-:Y:S06]  /*3970*/  HMMA.16816.F32.BF16 R72, R64.reuse, R36, R72 ;  /* 0x000000244048723c */ /* 0x044fec0000041848 */
[C---:B------:R-:W-:Y:S01]  /*3980*/  HMMA.16816.F32.BF16 R48, R64.reuse, R38, R48 ;  /* 0x000000264030723c */ /* 0x040fe20000041830 */
[----:B------:R-:W2:Y:S05]  /*3990*/  LDSM.16.M88.4 R36, [R83+0x6800] ;  /* 0x006800005324783b */ /* 0x000eaa0000000200 */
[C---:B-1----:R-:W-:Y:S06]  /*39a0*/  HMMA.16816.F32.BF16 R8, R64.reuse, R40, R8 ;  /* 0x000000284008723c */ /* 0x042fec0000041808 */
[----:B------:R-:W-:Y:S01]  /*39b0*/  HMMA.16816.F32.BF16 R4, R64, R42, R4 ;  /* 0x0000002a4004723c */ /* 0x000fe20000041804 */
[----:B------:R-:W-:Y:S04]  /*39c0*/  LDSM.16.M88.4 R40, [R83+0x6000] ;  /* 0x006000005328783b */ /* 0x000fe80000000200 */
[----:B------:R-:W-:Y:S01]  /*39d0*/  LDSM.16.M88.4 R64, [R151+0x2000] ;  /* 0x002000009740783b */ /* 0x000fe20000000200 */
[C---:B---3--:R-:W-:Y:S06]  /*39e0*/  HMMA.16816.F32.BF16 R24, R68.reuse, R28, R24 ;  /* 0x0000001c4418723c */ /* 0x048fec0000041818 */
        /* <DEDUP_REMOVED lines=10> */
[----:B------:R-:W-:Y:S04]  /*3a90*/  LDSM.16.M88.4 R52, [R147+0x6800] ;  /* 0x006800009334783b */ /* 0x000fe80000000200 */
[----:B------:R-:W-:Y:S01]  /*3aa0*/  LDSM.16.M88.4 R68, [R149+0x3000] ;  /* 0x003000009544783b */ /* 0x000fe20000000200 */
[C---:B--2---:R-:W-:Y:S06]  /*3ab0*/  HMMA.16816.F32.BF16 R16, R60.reuse, R36, R16 ;  /* 0x000000243c10723c */ /* 0x044fec0000041810 */
[C---:B------:R-:W-:Y:S01]  /*3ac0*/  HMMA.16816.F32.BF16 R12, R60.reuse, R38, R12 ;  /* 0x000000263c0c723c */ /* 0x040fe2000004180c */
[----:B------:R-:W2:Y:S05]  /*3ad0*/  LDSM.16.M88.4 R36, [R147+0x7000] ;  /* 0x007000009324783b */ /* 0x000eaa0000000200 */
[C---:B-1----:R-:W-:Y:S06]  /*3ae0*/  HMMA.16816.F32.BF16 R8, R60.reuse, R28, R8 ;  /* 0x0000001c3c08723c */ /* 0x042fec0000041808 */
[C---:B------:R-:W-:Y:S06]  /*3af0*/  HMMA.16816.F32.BF16 R24, R60.reuse, R40, R24 ;  /* 0x000000283c18723c */ /* 0x040fec0000041818 */
[C---:B------:R-:W-:Y:S01]  /*3b00*/  HMMA.16816.F32.BF16 R20, R60.reuse, R42, R20 ;  /* 0x0000002a3c14723c */ /* 0x040fe20000041814 */
[----:B------:R-:W-:Y:S05]  /*3b10*/  LDSM.16.M88.4 R40, [R149+0x2800] ;  /* 0x002800009528783b */ /* 0x000fea0000000200 */
[C---:B------:R-:W-:Y:S01]  /*3b20*/  HMMA.16816.F32.BF16 R4, R60.reuse, R30, R4 ;  /* 0x0000001e3c04723c */ /* 0x040fe20000041804 */
[----:B------:R-:W1:Y:S05]  /*3b30*/  LDSM.16.M88.4 R28, [R147+0x7800] ;  /* 0x00780000931c783b */ /* 0x000e6a0000000200 */
[C---:B---3--:R-:W-:Y:S06]  /*3b40*/  HMMA.16816.F32.BF16 R72, R60.reuse, R44, R72 ;  /* 0x0000002c3c48723c */ /* 0x048fec0000041848 */
[----:B------:R-:W-:Y:S01]  /*3b50*/  HMMA.16816.F32.BF16 R60, R60, R46, R48 ;  /* 0x0000002e3c3c723c */ /* 0x000fe20000041830 */
[----:B------:R-:W3:Y:S04]  /*3b60*/  LDSM.16.M88.4 R48, [R150+0x2000] ;  /* 0x002000009630783b */ /* 0x000ee80000000200 */
[----:B------:R-:W4:Y:S01]  /*3b70*/  LDSM.16.M88.4 R44, [R149+0x2000] ;  /* 0x00200000952c783b */ /* 0x000f220000000200 */
[C---:B--2---:R-:W-:Y:S06]  /*3b80*/  HMMA.16816.F32.BF16 R8, R64.reuse, R36, R8 ;  /* 0x000000244008723c */ /* 0x044fec0000041808 */
[C---:B------:R-:W-:Y:S06]  /*3b90*/  HMMA.16816.F32.BF16 R24, R64.reuse, R56, R24 ;  /* 0x000000384018723c */ /* 0x040fec0000041818 */
[----:B------:R-:W-:Y:S01]  /*3ba0*/  HMMA.16816.F32.BF16 R20, R64, R58, R20 ;  /* 0x0000003a4014723c */ /* 0x000fe20000041814 */
[----:B------:R-:W2:Y:S01]  /*3bb0*/  LDSM.16.M88.4 R56, [R149+0x3800] ;  /* 0x003800009538783b */ /* 0x000ea20000000200 */
[----:B------:R-:W-:-:S04]  /*3bc0*/  DEPBAR.LE SB0, 0x0 ;  /* 0x000080000000791a */ /* 0x000fc80000000000 */
[C---:B------:R-:W-:Y:S06]  /*3bd0*/  HMMA.16816.F32.BF16 R4, R64.reuse, R38, R4 ;  /* 0x000000264004723c */ /* 0x040fec0000041804 */
[C---:B------:R-:W-:Y:S06]  /*3be0*/  HMMA.16816.F32.BF16 R12, R64.reuse, R54, R12 ;  /* 0x00000036400c723c */ /* 0x040fec000004180c */
[C---:B------:R-:W-:Y:S06]  /*3bf0*/  HMMA.16816.F32.BF16 R16, R64.reuse, R52, R16 ;  /* 0x000000344010723c */ /* 0x040fec0000041810 */
[C---:B-1----:R-:W-:Y:S06]  /*3c00*/  HMMA.16816.F32.BF16 R72, R64.reuse, R28, R72 ;  /* 0x0000001c4048723c */ /* 0x042fec0000041848 */
[----:B------:R-:W-:Y:S06]  /*3c10*/  HMMA.16816.F32.BF16 R60, R64, R30, R60 ;  /* 0x0000001e403c723c */ /* 0x000fec000004183c */
[C---:B---3--:R-:W-:Y:S06]  /*3c20*/  HMMA.16816.F32.BF16 R8, R48.reuse, R68, R8 ;  /* 0x000000443008723c */ /* 0x048fec0000041808 */
[C---:B------:R-:W-:Y:S06]  /*3c30*/  HMMA.16816.F32.BF16 R68, R48.reuse, R70, R4 ;  /* 0x000000463044723c */ /* 0x040fec0000041804 */
[----:B------:R-:W-:Y:S01]  /*3c40*/  HMMA.16816.F32.BF16 R12, R48, R42, R12 ;  /* 0x0000002a300c723c */ /* 0x000fe2000004180c */
[----:B------:R-:W-:-:S05]  /*3c50*/  IMAD R4, R80, 0x10, R84 ;  /* 0x0000001050047824 */ /* 0x000fca00078e0254 */
[----:B------:R-:W-:Y:S01]  /*3c60*/  IADD3 R4, R4, 0x1, R171 ;  /* 0x0000000104047810 */ /* 0x000fe20007ffe0ab */
[----:B------:R-:W-:Y:S01]  /*3c70*/  IMAD.SHL.U32 R42, R79, 0x2, RZ ;  /* 0x000000024f2a7824 */ /* 0x000fe200078e00ff */
[C---:B----4-:R-:W-:Y:S02]  /*3c80*/  HMMA.16816.F32.BF16 R24, R48.reuse, R44, R24 ;  /* 0x0000002c3018723c */ /* 0x050fe40000041818 */
[----:B------:R-:W-:Y:S02]  /*3c90*/  IADD3 R4, R78, R4, -R165 ;  /* 0x000000044e047210 */ /* 0x000fe40007ffe8a5 */
[----:B------:R-:W-:Y:S02]  /*3ca0*/  LOP3.LUT R42, R42, 0x6, RZ, 0xc0, !PT ;  /* 0x000000062a2a7812 */ /* 0x000fe400078ec0ff */
[----:B------:R-:W-:Y:S01]  /*3cb0*/  HMMA.16816.F32.BF16 R20, R48, R46, R20 ;  /* 0x0000002e3014723c */ /* 0x000fe20000041814 */
[----:B------:R-:W-:Y:S01]  /*3cc0*/  IMAD.IADD R81, R4, 0x1, R81 ;  /* 0x0000000104517824 */ /* 0x000fe200078e0251 */
[----:B------:R-:W-:-:S04]  /*3cd0*/  LOP3.LUT R4, R76, R77, RZ, 0xfc, !PT ;  /* 0x0000004d4c047212 */ /* 0x000fc800078efcff */
[----:B------:R-:W-:Y:S01]  /*3ce0*/  HMMA.16816.F32.BF16 R16, R48, R40, R16 ;  /* 0x000000283010723c */ /* 0x000fe20000041810 */
[C---:B------:R-:W-:Y:S02]  /*3cf0*/  VIMNMX R129, R81.reuse, R78, PT ;  /* 0x0000004e51817248 */ /* 0x040fe40003fe0100 */
[----:B------:R-:W-:-:S03]  /*3d00*/  VIADDMNMX R128, R81, 0x8, R78, PT ;  /* 0x0000000851807846 */ /* 0x000fc6000380014e */
        /* <DEDUP_REMOVED lines=65> */
.L_x_5562:
[----:B------:R-:W-:-:S04]  /*4120*/  LEA R3, -R102, RZ, 0x6 ;  /* 0x000000ff66037211 */ /* 0x000fc800078e31ff */
[----:B------:R-:W-:-:S07]  /*4130*/  SHF.R.S32.HI R40, RZ, 0x1f, R3 ;  /* 0x0000001fff287819 */ /* 0x000fce0000011403 */
.L_x_5563:
[----:B------:R-:W-:Y:S01]  /*4140*/  ULDC UR5, c[0x0][0x2d0] ;  /* 0x0000b40000057ab9 */ /* 0x000fe20000000800 */
[----:B------:R-:W-:Y:S01]  /*4150*/  IADD3 R5, P5, R159, R3, RZ ;  /* 0x000000039f057210 */ /* 0x000fe20007fbe0ff */
[----:B------:R-:W-:Y:S01]  /*4160*/  BSSY B0, `(.L_x_5564) ;  /* 0x0000059000007945 */ /* 0x000fe20003800000 */
[----:B------:R-:W-:Y:S02]  /*4170*/  ISETP.GE.AND P3, PT, R166, UR5, PT ;  /* 0x00000005a6007c0c */ /* 0x000fe4000bf66270 */
[----:B------:R-:W-:-:S11]  /*4180*/  ISETP.GE.AND P2, PT, R157, UR5, PT ;  /* 0x000000059d007c0c */ /* 0x000fd6000bf46270 */
[----:B------:R-:W1:Y:S01]  /*4190*/  @!P3 LDC.64 R28, c[0x0][0x218] ;  /* 0x00008600ff1cbb82 */ /* 0x000e620000000a00 */
[----:B------:R-:W-:Y:S01]  /*41a0*/  @!P3 IADD3 R41, P1, R3, R126, RZ ;  /* 0x0000007e0329b210 */ /* 0x000fe20007f3e0ff */
[----:B------:R2:W-:Y:S04]  /*41b0*/  @P3 STS.128 [R164+0x4000], RZ ;  /* 0x004000ffa4003388 */ /* 0x0005e80000000c00 */
[----:B------:R-:W-:Y:S02]  /*41c0*/  @!P3 IMAD.X R44, R40, 0x1, R127, P1 ;  /* 0x00000001282cb824 */ /* 0x000fe400008e067f */
[----:B------:R-:W3:Y:S08]  /*41d0*/  @!P2 LDC.64 R6, c[0x0][0x218] ;  /* 0x00008600ff06ab82 */ /* 0x000ef00000000a00 */
[----:B------:R-:W4:Y:S08]  /*41e0*/  @!P3 LDC.64 R38, c[0x0][0x218] ;  /* 0x00008600ff26bb82 */ /* 0x000f300000000a00 */
[----:B------:R-:W5:Y:S01]  /*41f0*/  @!P2 LDC.64 R36, c[0x0][0x218] ;  /* 0x00008600ff24ab82 */ /* 0x000f620000000a00 */
[----:B-1----:R-:W-:-:S02]  /*4200*/  @!P3 LEA R48, P6, R41, R28, 0x1 ;  /* 0x0000001c2930b211 */ /* 0x002fc400078c08ff */
[-C--:B------:R-:W-:Y:S02]  /*4210*/  @!P2 IADD3 R28, P1, R3, R126.reuse, RZ ;  /* 0x0000007e031ca210 */ /* 0x080fe40007f3e0ff */
[----:B------:R-:W-:Y:S01]  /*4220*/  @!P3 LEA.HI.X R49, R41, R29, R44, 0x1, P6 ;  /* 0x0000001d2931b211 */ /* 0x000fe200030f0c2c */
[----:B------:R-:W-:Y:S01]  /*4230*/  IMAD.X R44, R158, 0x1, R40, P5 ;  /* 0x000000019e2c7824 */ /* 0x000fe200028e0628 */
[C---:B------:R-:W-:Y:S01]  /*4240*/  @!P3 IADD3 R41, P5, R5.reuse, R126, RZ ;  /* 0x0000007e0529b210 */ /* 0x040fe20007fbe0ff */
[----:B------:R-:W1:Y:S01]  /*4250*/  @!P3 LDC.64 R30, c[0x0][0x218] ;  /* 0x00008600ff1ebb82 */ /* 0x000e620000000a00 */
[--C-:B------:R-:W-:Y:S01]  /*4260*/  @!P2 IMAD.X R29, R40, 0x1, R127.reuse, P1 ;  /* 0x00000001281da824 */ /* 0x100fe200008e067f */
[----:B---3--:R-:W-:Y:S01]  /*4270*/  @!P2 LEA R50, P1, R28, R6, 0x1 ;  /* 0x000000061c32a211 */ /* 0x008fe200078208ff */
[----:B------:R-:W-:Y:S01]  /*4280*/  @!PT LDS RZ, [RZ] ;  /* 0x00000000fffff984 */ /* 0x000fe20000000800 */
[----:B------:R-:W-:Y:S01]  /*4290*/  @!PT LDS RZ, [RZ] ;  /* 0x00000000fffff984 */ /* 0x000fe20000000800 */
[----:B------:R-:W-:Y:S01]  /*42a0*/  @!PT LDS RZ, [RZ] ;  /* 0x00000000fffff984 */ /* 0x000fe20000000800 */
[----:B------:R2:W-:Y:S01]  /*42b0*/  @!P3 LDGSTS.E.BYPASS.LTC128B.128 [R164+0x4000], desc[UR10][R48.64] ;  /* 0x0400000030a4bfae */ /* 0x0005e2000b901d4a */
[----:B------:R-:W-:Y:S02]  /*42c0*/  @!P3 IMAD.X R46, R44, 0x1, R127, P5 ;  /* 0x000000012c2eb824 */ /* 0x000fe400028e067f */
[----:B------:R-:W-:Y:S01]  /*42d0*/  @!P2 LEA.HI.X R51, R28, R7, R29, 0x1, P1 ;  /* 0x000000071c33a211 */ /* 0x000fe200008f0c1d */
[----:B------:R2:W-:Y:S01]  /*42e0*/  @P2 STS.128 [R164+0x6000], RZ ;  /* 0x006000ffa4002388 */ /* 0x0005e20000000c00 */
[----:B------:R-:W-:Y:S01]  /*42f0*/  @!P2 IADD3 R43, P1, R5, R126, RZ ;  /* 0x0000007e052ba210 */ /* 0x000fe20007f3e0ff */
[----:B------:R-:W3:Y:S01]  /*4300*/  @!P2 LDC.64 R28, c[0x0][0x218] ;  /* 0x00008600ff1cab82 */ /* 0x000ee20000000a00 */
[----:B----4-:R-:W-:Y:S01]  /*4310*/  @!P3 LEA R52, P6, R41, R38, 0x1 ;  /* 0x000000262934b211 */ /* 0x010fe200078c08ff */
[----:B------:R-:W-:Y:S01]  /*4320*/  @!PT LDS RZ, [RZ] ;  /* 0x00000000fffff984 */ /* 0x000fe20000000800 */
[----:B------:R-:W-:Y:S01]  /*4330*/  @!PT LDS RZ, [RZ] ;  /* 0x00000000fffff984 */ /* 0x000fe20000000800 */
[----:B------:R-:W-:Y:S01]  /*4340*/  @!PT LDS RZ, [RZ] ;  /* 0x00000000fffff984 */ /* 0x000fe20000000800 */
[----:B------:R2:W-:Y:S01]  /*4350*/  @!P2 LDGSTS.E.BYPASS.LTC128B.128 [R164+0x6000], desc[UR10][R50.64+0x80] ;  /* 0x0600008032a4afae */ /* 0x0005e2000b901d4a */
[----:B------:R-:W-:Y:S01]  /*4360*/  IADD3 R5, P5, R159, R5, RZ ;  /* 0x000000059f057210 */ /* 0x000fe20007fbe0ff */
[----:B------:R-:W-:Y:S01]  /*4370*/  @!P2 IMAD.X R38, R44, 0x1, R127, P1 ;  /* 0x000000012c26a824 */ /* 0x000fe200008e067f */
[----:B------:R-:W-:Y:S01]  /*4380*/  @!P3 LEA.HI.X R53, R41, R39, R46, 0x1, P6 ;  /* 0x000000272935b211 */ /* 0x000fe200030f0c2e */
[----:B------:R2:W-:Y:S01]  /*4390*/  @P3 STS.128 [R164+0x4800], RZ ;  /* 0x004800ffa4003388 */ /* 0x0005e20000000c00 */
[----:B-----5:R-:W-:Y:S01]  /*43a0*/  @!P2 LEA R46, P1, R43, R36, 0x1 ;  /* 0x000000242b2ea211 */ /* 0x020fe200078208ff */
[----:B------:R-:W4:Y:S01]  /*43b0*/  @!P3 LDC.64 R6, c[0x0][0x218] ;  /* 0x00008600ff06bb82 */ /* 0x000f220000000a00 */
[----:B------:R-:W-:Y:S01]  /*43c0*/  IMAD.X R44, R158, 0x1, R44, P5 ;  /* 0x000000019e2c7824 */ /* 0x000fe200028e062c */
[----:B------:R-:W-:Y:S01]  /*43d0*/  @!P3 IADD3 R36, P5, R5, R126, RZ ;  /* 0x0000007e0524b210 */ /* 0x000fe20007fbe0ff */
[----:B------:R-:W-:Y:S01]  /*43e0*/  @!PT LDS RZ, [RZ] ;  /* 0x00000000fffff984 */ /* 0x000fe20000000800 */
[----:B------:R-:W-:Y:S01]  /*43f0*/  @!PT LDS RZ, [RZ] ;  /* 0x00000000fffff984 */ /* 0x000fe20000000800 */
[----:B------:R-:W-:Y:S01]  /*4400*/  @!PT LDS RZ, [RZ] ;  /* 0x00000000fffff984 */ /* 0x000fe20000000800 */
[----:B------:R2:W-:Y:S01]  /*4410*/  @!P3 LDGSTS.E.BYPASS.LTC128B.128 [R164+0x4800], desc[UR10][R52.64] ;  /* 0x0480000034a4bfae */ /* 0x0005e2000b901d4a */
[----:B------:R-:W-:-:S03]  /*4420*/  @!P2 LEA.HI.X R47, R43, R37, R38, 0x1, P1 ;  /* 0x000000252b2fa211 */ /* 0x000fc600008f0c26 */
[----:B------:R-:W-:Y:S01]  /*4430*/  @!P3 IMAD.X R37, R44, 0x1, R127, P5 ;  /* 0x000000012c25b824 */ /* 0x000fe200028e067f */
[C---:B-1----:R-:W-:Y:S01]  /*4440*/  @!P3 LEA R54, P1, R36.reuse, R30, 0x1 ;  /* 0x0000001e2436b211 */ /* 0x042fe200078208ff */
        /* <DEDUP_REMOVED lines=42> */
.L_x_5565:
[----:B------:R-:W-:Y:S05]  /*46f0*/  BSYNC B0 ;  /* 0x0000000000007941 */ /* 0x000fea0003800000 */
.L_x_5564:
[----:B------:R-:W0:Y:S01]  /*4700*/  LDGDEPBAR ;  /* 0x00000000000079af */ /* 0x000e220000000000 */
[----:B------:R-:W-:-:S04]  /*4710*/  IADD3 R126, P1, R3, R126, RZ ;  /* 0x0000007e037e7210 */ /* 0x000fc80007f3e0ff */
[----:B------:R-:W-:-:S09]  /*4720*/  IADD3.X R127, R40, R127, RZ, P1, !PT ;  /* 0x0000007f287f7210 */ /* 0x000fd20000ffe4ff */
.L_x_5561:
[----:B------:R-:W-:Y:S01]  /*4730*/  IMAD.IADD R42, R33, 0x1, R42 ;  /* 0x00000001212a7824 */ /* 0x000fe200078e022a */
[----:B------:R-:W-:Y:S01]  /*4740*/  ULDC UR12, c[0x0][0x2ec] ;  /* 0x0000bb00000c7ab9 */ /* 0x000fe20000000800 */
[----:B------:R-:W-:Y:S01]  /*4750*/  LEA R148, R4, UR4, 0x1 ;  /* 0x0000000404947c11 */ /* 0x000fe2000f8e08ff */
[----:B------:R-:W-:Y:S01]  /*4760*/  ULDC.64 UR8, c[0x0][0x218] ;  /* 0x0000860000087ab9 */ /* 0x000fe20000000a00 */
[C---:B------:R-:W-:Y:S02]  /*4770*/  VIADD R5, R42.reuse, 0x8 ;  /* 0x000000082a057836 */ /* 0x040fe40000000000 */
[C---:B-12---:R-:W-:Y:S02]  /*4780*/  VIADD R6, R42.reuse, 0x1 ;  /* 0x000000012a067836 */ /* 0x046fe40000000000 */
[C---:B------:R-:W-:Y:S01]  /*4790*/  VIADD R3, R42.reuse, 0x9 ;  /* 0x000000092a037836 */ /* 0x040fe20000000000 */
[C---:B------:R-:W-:Y:S01]  /*47a0*/  ISETP.GE.AND P5, PT, R5.reuse, R128, PT ;  /* 0x000000800500720c */ /* 0x040fe20003fa6270 */
[C---:B------:R-:W-:Y:S01]  /*47b0*/  VIADD R33, R42.reuse, 0x20 ;  /* 0x000000202a217836 */ /* 0x040fe20000000000 */
[-C--:B------:R-:W-:Y:S01]  /*47c0*/  ISETP.GE.AND P3, PT, R5, R129.reuse, PT ;  /* 0x000000810500720c */ /* 0x080fe20003f66270 */
[----:B------:R-:W-:Y:S01]  /*47d0*/  VIADD R5, R42, 0x10 ;  /* 0x000000102a057836 */ /* 0x000fe20000000000 */
[----:B------:R-:W-:Y:S01]  /*47e0*/  FSEL R7, R22, -INF , !P5 ;  /* 0xff80000016077808 */ /* 0x000fe20006800000 */
[----:B------:R-:W-:Y:S01]  /*47f0*/  VIADD R31, R42, 0x21 ;  /* 0x000000212a1f7836 */ /* 0x000fe20000000000 */
[-C--:B------:R-:W-:Y:S01]  /*4800*/  ISETP.GE.AND P1, PT, R6, R129.reuse, PT ;  /* 0x000000810600720c */ /* 0x080fe20003f26270 */
[----:B------:R-:W-:Y:S01]  /*4810*/  VIADD R29, R42, 0x28 ;  /* 0x000000282a1d7836 */ /* 0x000fe20000000000 */
[----:B------:R-:W-:Y:S01]  /*4820*/  FSEL R20, R20, -INF , !P3 ;  /* 0xff80000014147808 */ /* 0x000fe20005800000 */
[--C-:B------:R-:W-:Y:S01]  /*4830*/  IMAD R145, R0, 0x2, R148.reuse ;  /* 0x0000000200917824 */ /* 0x100fe200078e0294 */
[-C--:B------:R-:W-:Y:S01]  /*4840*/  ISETP.GE.AND P5, PT, R42, R129.reuse, PT ;  /* 0x000000812a00720c */ /* 0x080fe20003fa6270 */
[----:B------:R-:W-:Y:S01]  /*4850*/  IMAD R146, R2, 0x2, R148 ;  /* 0x0000000202927824 */ /* 0x000fe200078e0294 */
[----:B------:R-:W-:-:S02]  /*4860*/  ISETP.GE.AND P6, PT, R3, R129, PT ;  /* 0x000000810300720c */ /* 0x000fc40003fc6270 */
[-C--:B------:R-:W-:Y:S01]  /*4870*/  ISETP.GE.AND P3, PT, R3, R128.reuse, PT ;  /* 0x000000800300720c */ /* 0x080fe20003f66270 */
[----:B------:R-:W-:Y:S01]  /*4880*/  VIADD R3, R42, 0x11 ;  /* 0x000000112a037836 */ /* 0x000fe20000000000 */
[----:B------:R-:W-:Y:S01]  /*4890*/  ISETP.GE.AND P2, PT, R6, R128, PT ;  /* 0x000000800600720c */ /* 0x000fe20003f46270 */
[----:B------:R-:W-:Y:S01]  /*48a0*/  LDSM.16.MT88.4 R52, [R145+0x8000] ;  /* 0x008000009134783b */ /* 0x000fe20000004200 */
[----:B------:R-:W-:Y:S01]  /*48b0*/  FSEL R30, R24, -INF , !P5 ;  /* 0xff800000181e7808 */ /* 0x000fe20006800000 */
[----:B------:R-:W-:Y:S01]  /*48c0*/  IMAD R144, R0, 0x2, R146 ;  /* 0x0000000200907824 */ /* 0x000fe200078e0292 */
[----:B------:R-:W-:Y:S01]  /*48d0*/  FSEL R28, R25, -INF , !P1 ;  /* 0xff800000191c7808 */ /* 0x000fe20004800000 */
[C---:B------:R-:W-:Y:S01]  /*48e0*/  VIADD R25, R42.reuse, 0x30 ;  /* 0x000000302a197836 */ /* 0x040fe20000000000 */
[----:B------:R-:W-:Y:S01]  /*48f0*/  FSEL R27, R27, -INF , !P2 ;  /* 0xff8000001b1b7808 */ /* 0x000fe20005000000 */
[----:B------:R-:W-:Y:S01]  /*4900*/  LDSM.16.MT88.4 R76, [R146+0xa000] ;  /* 0x00a00000924c783b */ /* 0x000fe20000004200 */
[----:B------:R-:W-:Y:S01]  /*4910*/  FSEL R6, R21, -INF , !P6 ;  /* 0xff80000015067808 */ /* 0x000fe20007000000 */
[----:B------:R-:W-:Y:S01]  /*4920*/  VIADD R21, R42, 0x31 ;  /* 0x000000312a157836 */ /* 0x000fe20000000000 */
[----:B------:R-:W-:Y:S01]  /*4930*/  FSEL R23, R23, -INF , !P3 ;  /* 0xff80000017177808 */ /* 0x000fe20005800000 */
[----:B------:R-:W-:Y:S01]  /*4940*/  LDSM.16.MT88.4 R80, [R145+0xa000] ;  /* 0x00a000009150783b */ /* 0x000fe20000004200 */
[----:B------:R-:W-:-:S02]  /*4950*/  ISETP.GE.AND P1, PT, R3, R129, PT ;  /* 0x000000810300720c */ /* 0x000fc40003f26270 */
[-C--:B------:R-:W-:Y:S01]  /*4960*/  ISETP.GE.AND P2, PT, R3, R128.reuse, PT ;  /* 0x000000800300720c */ /* 0x080fe20003f46270 */
[----:B------:R-:W-:Y:S01]  /*4970*/  LDSM.16.MT88.4 R44, [R146+0x8000] ;  /* 0x00800000922c783b */ /* 0x000fe20000004200 */
[C---:B------:R-:W-:Y:S02]  /*4980*/  ISETP.GE.AND P6, PT, R5.reuse, R129, PT ;  /* 0x000000810500720c */ /* 0x040fe40003fc6270 */
[----:B------:R-:W-:Y:S01]  /*4990*/  ISETP.GE.AND P3, PT, R5, R128, PT ;  /* 0x000000800500720c */ /* 0x000fe20003f66270 */
[----:B------:R-:W-:Y:S01]  /*49a0*/  VIADD R5, R42, 0x18 ;  /* 0x000000182a057836 */ /* 0x000fe20000000000 */
[----:B------:R-:W-:Y:S02]  /*49b0*/  FMNMX.FTZ R3, R30, R28, !PT ;  /* 0x0000001c1e037209 */ /* 0x000fe40007810000 */
[----:B------:R-:W-:Y:S02]  /*49c0*/  FSEL R24, R16, -INF , !P6 ;  /* 0xff80000010187808 */ /* 0x000fe40007000000 */
[----:B------:R-:W-:-:S02]  /*49d0*/  FMNMX.FTZ R3, R20, R3, !PT ;  /* 0x0000000314037209 */ /* 0x000fc40007810000 */
[----:B------:R-:W-:Y:S02]  /*49e0*/  FSEL R16, R17, -INF , !P1 ;  /* 0xff80000011107808 */ /* 0x000fe40004800000 */
[C---:B------:R-:W-:Y:S02]  /*49f0*/  ISETP.GE.AND P6, PT, R5.reuse, R129, PT ;  /* 0x000000810500720c */ /* 0x040fe40003fc6270 */
[-C--:B------:R-:W-:Y:S01]  /*4a00*/  ISETP.GE.AND P1, PT, R5, R128.reuse, PT ;  /* 0x000000800500720c */ /* 0x080fe20003f26270 */
[C---:B------:R-:W-:Y:S01]  /*4a10*/  VIADD R5, R42.reuse, 0x19 ;  /* 0x000000192a057836 */ /* 0x040fe20000000000 */
[----:B------:R-:W-:Y:S02]  /*4a20*/  ISETP.GE.AND P5, PT, R42, R128, PT ;  /* 0x000000802a00720c */ /* 0x000fe40003fa6270 */
[----:B------:R-:W-:Y:S02]  /*4a30*/  FMNMX.FTZ R3, R6, R3, !PT ;  /* 0x0000000306037209 */ /* 0x000fe40007810000 */
[----:B------:R-:W-:Y:S01]  /*4a40*/  FSEL R17, R26, -INF , !P5 ;  /* 0xff8000001a117808 */ /* 0x000fe20006800000 */
[----:B------:R-:W-:Y:S01]  /*4a50*/  VIADD R26, R42, 0x29 ;  /* 0x000000292a1a7836 */ /* 0x000fe20000000000 */
[----:B------:R-:W-:-:S02]  /*4a60*/  ISETP.GE.AND P5, PT, R5, R129, PT ;  /* 0x000000810500720c */ /* 0x000fc40003fa6270 */
[----:B------:R-:W-:Y:S02]  /*4a70*/  FMNMX.FTZ R3, R24, R3, !PT ;  /* 0x0000000318037209 */ /* 0x000fe40007810000 */
[----:B------:R-:W-:Y:S02]  /*4a80*/  FSEL R22, R12, -INF , !P6 ;  /* 0xff8000000c167808 */ /* 0x000fe40007000000 */
[----:B------:R-:W-:Y:S02]  /*4a90*/  FSEL R12, R13, -INF , !P5 ;  /* 0xff8000000d0c7808 */ /* 0x000fe40006800000 */
[----:B------:R-:W-:Y:S02]  /*4aa0*/  FMNMX.FTZ R3, R16, R3, !PT ;  /* 0x0000000310037209 */ /* 0x000fe40007810000 */
[----:B------:R-:W-:Y:S02]  /*4ab0*/  ISETP.GE.AND P5, PT, R33, R129, PT ;  /* 0x000000812100720c */ /* 0x000fe40003fa6270 */
[----:B------:R-:W-:-:S02]  /*4ac0*/  FMNMX.FTZ R3, R22, R3, !PT ;  /* 0x0000000316037209 */ /* 0x000fc40007810000 */
[----:B------:R-:W-:Y:S01]  /*4ad0*/  FSEL R134, R8, -INF , !P5 ;  /* 0xff80000008867808 */ /* 0x000fe20006800000 */
[----:B------:R-:W-:Y:S01]  /*4ae0*/  VIADD R8, R42, 0x38 ;  /* 0x000000382a087836 */ /* 0x000fe20000000000 */
[----:B------:R-:W-:Y:S02]  /*4af0*/  ISETP.GE.AND P5, PT, R31, R129, PT ;  /* 0x000000811f00720c */ /* 0x000fe40003fa6270 */
[----:B------:R-:W-:Y:S02]  /*4b00*/  FMNMX.FTZ R3, R12, R3, !PT ;  /* 0x000000030c037209 */ /* 0x000fe40007810000 */
[----:B------:R-:W-:Y:S02]  /*4b10*/  FSEL R132, R9, -INF , !P5 ;  /* 0xff80000009847808 */ /* 0x000fe40006800000 */
[----:B------:R-:W-:Y:S02]  /*4b20*/  ISETP.GE.AND P5, PT, R29, R129, PT ;  /* 0x000000811d00720c */ /* 0x000fe40003fa6270 */
[----:B------:R-:W-:Y:S01]  /*4b30*/  FMNMX.FTZ R9, R134, R3, !PT ;  /* 0x0000000386097209 */ /* 0x000fe20007810000 */
[----:B------:R-:W-:Y:S01]  /*4b40*/  VIADD R3, R42, 0x39 ;  /* 0x000000392a037836 */ /* 0x000fe20000000000 */
[----:B------:R-:W-:-:S02]  /*4b50*/  FSEL R130, R68, -INF , !P5 ;  /* 0xff80000044827808 */ /* 0x000fc40006800000 */
[----:B------:R-:W-:Y:S02]  /*4b60*/  ISETP.GE.AND P5, PT, R26, R129, PT ;  /* 0x000000811a00720c */ /* 0x000fe40003fa6270 */
[----:B------:R-:W-:Y:S02]  /*4b70*/  FMNMX.FTZ R9, R132, R9, !PT ;  /* 0x0000000984097209 */ /* 0x000fe40007810000 */
[----:B------:R-:W-:Y:S02]  /*4b80*/  FSEL R13, R18, -INF , !P3 ;  /* 0xff800000120d7808 */ /* 0x000fe40005800000 */
[----:B------:R-:W-:Y:S02]  /*4b90*/  ISETP.GE.AND P3, PT, R25, R129, PT ;  /* 0x000000811900720c */ /* 0x000fe40003f66270 */
        /* <DEDUP_REMOVED lines=12> */
[----:B------:R-:W-:Y:S02]  /*4c60*/  FMNMX.FTZ R9, R122, R9, !PT ;  /* 0x000000097a097209 */ /* 0x000fe40007810000 */
[----:B------:R-:W-:-:S02]  /*4c70*/  FSEL R19, R19, -INF , !P2 ;  /* 0xff80000013137808 */ /* 0x000fc40005000000 */
[----:B------:R-:W-:Y:S02]  /*4c80*/  FMNMX.FTZ R18, R13, R18, !PT ;  /* 0x000000120d127209 */ /* 0x000fe40007810000 */
[----:B------:R-:W-:Y:S02]  /*4c90*/  FMNMX.FTZ R36, R120, R9, !PT ;  /* 0x0000000978247209 */ /* 0x000fe40007810000 */
[----:B------:R-:W-:Y:S02]  /*4ca0*/  ISETP.GE.AND P2, PT, R5, R128, PT ;  /* 0x000000800500720c */ /* 0x000fe40003f46270 */
[----:B------:R-:W-:Y:S02]  /*4cb0*/  FSEL R9, R14, -INF , !P1 ;  /* 0xff8000000e097808 */ /* 0x000fe40004800000 */
[----:B------:R-:W-:Y:S02]  /*4cc0*/  FMNMX.FTZ R18, R19, R18, !PT ;  /* 0x0000001213127209 */ /* 0x000fe40007810000 */
[----:B------:R-:W-:-:S02]  /*4cd0*/  ISETP.GE.AND P1, PT, R33, R128, PT ;  /* 0x000000802100720c */ /* 0x000fc40003f26270 */
[----:B------:R-:W-:Y:S02]  /*4ce0*/  FSEL R5, R15, -INF , !P2 ;  /* 0xff8000000f057808 */ /* 0x000fe40005000000 */
        /* <DEDUP_REMOVED lines=12> */
[----:B------:R-:W-:Y:S01]  /*4db0*/  FMNMX.FTZ R18, R139, R18, !PT ;  /* 0x000000128b127209 */ /* 0x000fe20007810000 */
[----:B------:R-:W-:Y:S01]  /*4dc0*/  LDSM.16.MT88.4 R68, [R148+0xa000] ;  /* 0x00a000009444783b */ /* 0x000fe20000004200 */
[----:B------:R-:W-:Y:S02]  /*4dd0*/  ISETP.GE.AND P2, PT, R21, R128, PT ;  /* 0x000000801500720c */ /* 0x000fe40003f46270 */
[----:B------:R-:W-:Y:S02]  /*4de0*/  FSEL R133, R74, -INF , !P1 ;  /* 0xff8000004a857808 */ /* 0x000fe40004800000 */
[----:B------:R-:W-:Y:S02]  /*4df0*/  FMNMX.FTZ R18, R137, R18, !PT ;  /* 0x0000001289127209 */ /* 0x000fe40007810000 */
[----:B------:R-:W-:-:S02]  /*4e00*/  ISETP.GE.AND P5, PT, R3, R129, PT ;  /* 0x000000810300720c */ /* 0x000fc40003fa6270 */
[----:B------:R-:W-:Y:S02]  /*4e10*/  ISETP.GE.AND P1, PT, R8, R128, PT ;  /* 0x000000800800720c */ /* 0x000fe40003f26270 */
[----:B------:R-:W-:Y:S02]  /*4e20*/  FSEL R131, R75, -INF , !P2 ;  /* 0xff8000004b837808 */ /* 0x000fe40005000000 */
[----:B------:R-:W-:Y:S02]  /*4e30*/  FMNMX.FTZ R18, R133, R18, !PT ;  /* 0x0000001285127209 */ /* 0x000fe40007810000 */
[----:B------:R-:W-:Y:S02]  /*4e40*/  FSEL R123, R61, -INF , !P5 ;  /* 0xff8000003d7b7808 */ /* 0x000fe40006800000 */
[----:B------:R-:W-:Y:S02]  /*4e50*/  ISETP.GE.AND P2, PT, R3, R128, PT ;  /* 0x000000800300720c */ /* 0x000fe40003f46270 */
[----:B------:R-:W-:-:S02]  /*4e60*/  FSEL R121, R62, -INF , !P1 ;  /* 0xff8000003e797808 */ /* 0x000fc40004800000 */
[----:B------:R-:W-:Y:S02]  /*4e70*/  FMNMX.FTZ R18, R131, R18, !PT ;  /* 0x0000001283127209 */ /* 0x000fe40007810000 */
[----:B------:R-:W-:Y:S02]  /*4e80*/  FMNMX.FTZ R14, R123, R36, !PT ;  /* 0x000000247b0e7209 */ /* 0x000fe40007810000 */
[----:B------:R-:W-:Y:S01]  /*4e90*/  FSEL R119, R63, -INF , !P2 ;  /* 0xff8000003f777808 */ /* 0x000fe20005000000 */
[----:B------:R-:W-:Y:S01]  /*4ea0*/  LDSM.16.MT88.4 R36, [R148+0x8000] ;  /* 0x008000009424783b */ /* 0x000fe20000004200 */
[----:B------:R-:W-:-:S03]  /*4eb0*/  FMNMX.FTZ R18, R121, R18, !PT ;  /* 0x0000001279127209 */ /* 0x000fc60007810000 */
[----:B------:R-:W1:Y:S01]  /*4ec0*/  SHFL.BFLY PT, R15, R14, 0x2, 0x1f ;  /* 0x0c401f000e0f7f89 */ /* 0x000e6200000e0000 */
[----:B------:R-:W-:-:S03]  /*4ed0*/  FMNMX.FTZ R11, R119, R18, !PT ;  /* 0x00000012770b7209 */ /* 0x000fc60007810000 */
[----:B------:R-:W-:Y:S04]  /*4ee0*/  LDSM.16.MT88.4 R60, [R144+0x8000] ;  /* 0x00800000903c783b */ /* 0x000fe80000004200 */
[----:B------:R-:W2:Y:S01]  /*4ef0*/  SHFL.BFLY PT, R8, R11, 0x2, 0x1f ;  /* 0x0c401f000b087f89 */ /* 0x000ea200000e0000 */
[----:B-1----:R-:W-:-:S05]  /*4f00*/  FMNMX.FTZ R15, R14, R15, !PT ;  /* 0x0000000f0e0f7209 */ /* 0x002fca0007810000 */
[----:B------:R-:W1:Y:S01]  /*4f10*/  SHFL.BFLY PT, R100, R15, 0x1, 0x1f ;  /* 0x0c201f000f647f89 */ /* 0x000e6200000e0000 */
[----:B--2---:R-:W-:-:S05]  /*4f20*/  FMNMX.FTZ R8, R11, R8, !PT ;  /* 0x000000080b087209 */ /* 0x004fca0007810000 */
        /* <DEDUP_REMOVED lines=23> */
[----:B------:R-:W2:Y:S01]  /*50a0*/  LDSM.16.MT88.4 R12, [R148+0x8800] ;  /* 0x00880000940c783b */ /* 0x000ea20000004200 */
[--C-:B------:R-:W-:Y:S01]  /*50b0*/  FFMA.FTZ R106, R16, UR12, -R135.reuse ;  /* 0x0000000c106a7c23 */ /* 0x100fe20008010887 */
[--C-:B------:R-:W-:Y:S01]  /*50c0*/  FFMA.FTZ R104, R22, UR12, -R135.reuse ;  /* 0x0000000c16687c23 */ /* 0x100fe20008010887 */
[--C-:B------:R-:W-:Y:S01]  /*50d0*/  FFMA.FTZ R2, R19, UR12, -R116.reuse ;  /* 0x0000000c13027c23 */ /* 0x100fe20008010874 */
[----:B------:R-:W3:Y:S01]  /*50e0*/  LDSM.16.MT88.4 R8, [R145+0x8800] ;  /* 0x008800009108783b */ /* 0x000ee20000004200 */
[--C-:B------:R-:W-:Y:S01]  /*50f0*/  FFMA.FTZ R0, R5, UR12, -R116.reuse ;  /* 0x0000000c05007c23 */ /* 0x100fe20008010874 */
[--C-:B------:R-:W-:Y:S01]  /*5100*/  FFMA.FTZ R181, R123, UR12, -R135.reuse ;  /* 0x0000000c7bb57c23 */ /* 0x100fe20008010887 */
[----:B------:R-:W-:Y:S01]  /*5110*/  MUFU.EX2 R111, R111 ;  /* 0x0000006f006f7308 */ /* 0x000fe20000000800 */
[----:B------:R-:W4:Y:S01]  /*5120*/  LDSM.16.MT88.4 R20, [R144+0xa000] ;  /* 0x00a000009014783b */ /* 0x000f220000004200 */
[--C-:B------:R-:W-:Y:S01]  /*5130*/  FFMA.FTZ R123, R131, UR12, -R116.reuse ;  /* 0x0000000c837b7c23 */ /* 0x100fe20008010874 */
[----:B------:R-:W-:Y:S01]  /*5140*/  FFMA.FTZ R121, R121, UR12, -R116 ;  /* 0x0000000c79797c23 */ /* 0x000fe20008010874 */
[--C-:B------:R-:W-:Y:S01]  /*5150*/  FFMA.FTZ R118, R118, UR12, -R135.reuse ;  /* 0x0000000c76767c23 */ /* 0x100fe20008010887 */
[----:B------:R-:W-:Y:S01]  /*5160*/  LDSM.16.MT88.4 R28, [R146+0x8800] ;  /* 0x00880000921c783b */ /* 0x000fe20000004200 */
[----:B------:R-:W-:Y:S01]  /*5170*/  FFMA.FTZ R120, R120, UR12, -R135 ;  /* 0x0000000c78787c23 */ /* 0x000fe20008010887 */
[----:B------:R-:W-:Y:S01]  /*5180*/  LEA R176, P1, R126, UR8, 0x1 ;  /* 0x000000087eb07c11 */ /* 0x000fe2000f8208ff */
[----:B------:R-:W5:Y:S01]  /*5190*/  MUFU.EX2 R108, R108 ;  /* 0x0000006c006c7308 */ /* 0x000f620000000800 */
[----:B-1----:R-:W-:Y:S01]  /*51a0*/  F2FP.BF16.F32.PACK_AB R84, R114, R115 ;  /* 0x000000737254723e */ /* 0x002fe200000010ff */
[----:B------:R-:W-:Y:S01]  /*51b0*/  LDSM.16.MT88.4 R24, [R144+0x8800] ;  /* 0x008800009018783b */ /* 0x000fe20000004200 */
[----:B------:R-:W-:Y:S01]  /*51c0*/  FADD.FTZ R114, R115, R114 ;  /* 0x0000007273727221 */ /* 0x000fe20000010000 */
[----:B------:R-:W-:-:S02]  /*51d0*/  LEA.HI.X R177, R126, UR9, R127, 0x1, P1 ;  /* 0x000000097eb17c11 */ /* 0x000fc400088f0c7f */
[----:B------:R-:W-:Y:S02]  /*51e0*/  LDSM.16.MT88.4 R16, [R148+0xa800] ;  /* 0x00a800009410783b */ /* 0x000fe40000004200 */
[----:B------:R-:W-:Y:S08]  /*51f0*/  MUFU.EX2 R112, R112 ;  /* 0x0000007000707308 */ /* 0x000ff00000000800 */
[----:B------:R-:W1:Y:S01]  /*5200*/  MUFU.EX2 R117, R117 ;  /* 0x0000007500757308 */ /* 0x000e620000000800 */
[----:B-----5:R-:W-:Y:S01]  /*5210*/  F2FP.BF16.F32.PACK_AB R86, R108, R111 ;  /* 0x0000006f6c56723e */ /* 0x020fe200000010ff */
[----:B------:R-:W-:-:S04]  /*5220*/  FADD.FTZ R111, R111, R114 ;  /* 0x000000726f6f7221 */ /* 0x000fc80000010000 */
[----:B------:R-:W-:Y:S02]  /*5230*/  FADD.FTZ R108, R108, R111 ;  /* 0x0000006f6c6c7221 */ /* 0x000fe40000010000 */
[----:B------:R-:W-:Y:S08]  /*5240*/  MUFU.EX2 R113, R113 ;  /* 0x0000007100717308 */ /* 0x000ff00000000800 */
[----:B------:R-:W5:Y:S01]  /*5250*/  MUFU.EX2 R110, R110 ;  /* 0x0000006e006e7308 */ /* 0x000f620000000800 */
[----:B-1----:R-:W-:Y:S01]  /*5260*/  F2FP.BF16.F32.PACK_AB R85, R117, R112 ;  /* 0x000000707555723e */ /* 0x002fe200000010ff */
[----:B------:R-:W-:-:S06]  /*5270*/  FADD.FTZ R112, R112, R117 ;  /* 0x0000007570707221 */ /* 0x000fcc0000010000 */
[----:B------:R-:W-:Y:S08]  /*5280*/  MUFU.EX2 R107, R107 ;  /* 0x0000006b006b7308 */ /* 0x000ff00000000800 */
[----:B------:R-:W1:Y:S01]  /*5290*/  MUFU.EX2 R106, R106 ;  /* 0x0000006a006a7308 */ /* 0x000e620000000800 */
[----:B-----5:R-:W-:Y:S01]  /*52a0*/  F2FP.BF16.F32.PACK_AB R87, R110, R113 ;  /* 0x000000716e57723e */ /* 0x020fe200000010ff */
[----:B------:R-:W-:-:S04]  /*52b0*/  FADD.FTZ R113, R113, R112 ;  /* 0x0000007071717221 */ /* 0x000fc80000010000 */
[----:B------:R-:W-:Y:S02]  /*52c0*/  FADD.FTZ R110, R110, R113 ;  /* 0x000000716e6e7221 */ /* 0x000fe40000010000 */
[C---:B------:R-:W-:Y:S01]  /*52d0*/  HMMA.16816.F32.BF16 R96, R84.reuse, R36, RZ ;  /* 0x000000245460723c */ /* 0x040fe200000418ff */
[----:B------:R-:W-:Y:S05]  /*52e0*/  MUFU.EX2 R104, R104 ;  /* 0x0000006800687308 */ /* 0x000fea0000000800 */
[----:B------:R-:W-:Y:S03]  /*52f0*/  HMMA.16816.F32.BF16 R36, R84, R38, RZ ;  /* 0x000000265424723c */ /* 0x000fe600000418ff */
[----:B------:R-:W5:Y:S01]  /*5300*/  MUFU.EX2 R33, R33 ;  /* 0x0000002100217308 */ /* 0x000f620000000800 */
[----:B-1----:R-:W-:-:S02]  /*5310*/  F2FP.BF16.F32.PACK_AB R4, R106, R107 ;  /* 0x0000006b6a04723e */ /* 0x002fc400000010ff */
[C---:B------:R-:W-:Y:S05]  /*5320*/  HMMA.16816.F32.BF16 R48, R84.reuse, R52, RZ ;  /* 0x000000345430723c */ /* 0x040fea00000418ff */
[----:B------:R-:W-:Y:S01]  /*5330*/  MUFU.EX2 R109, R109 ;  /* 0x0000006d006d7308 */ /* 0x000fe20000000800 */
[C---:B------:R-:W-:Y:S06]  /*5340*/  HMMA.16816.F32.BF16 R52, R84.reuse, R54, RZ ;  /* 0x000000365434723c */ /* 0x040fec00000418ff */
[----:B------:R-:W-:Y:S01]  /*5350*/  HMMA.16816.F32.BF16 R72, R84, R76, RZ ;  /* 0x0000004c5448723c */ /* 0x000fe200000418ff */
[----:B------:R-:W1:Y:S01]  /*5360*/  MUFU.EX2 R2, R2 ;  /* 0x0000000200027308 */ /* 0x000e620000000800 */
[----:B-----5:R-:W-:-:S04]  /*5370*/  F2FP.BF16.F32.PACK_AB R6, R33, R104 ;  /* 0x000000682106723e */ /* 0x020fc800000010ff */
[C---:B------:R-:W-:Y:S03]  /*5380*/  HMMA.16816.F32.BF16 R76, R84.reuse, R78, RZ ;  /* 0x0000004e544c723c */ /* 0x040fe600000418ff */
        /* <DEDUP_REMOVED lines=11> */
[----:B------:R-:W-:Y:S01]  /*5440*/  MUFU.EX2 R120, R120 ;  /* 0x0000007800787308 */ /* 0x000fe20000000800 */
[----:B------:R-:W-:-:S02]  /*5450*/  FADD.FTZ R105, R105, R2 ;  /* 0x0000000269697221 */ /* 0x000fc40000010000 */
[----:B------:R-:W-:Y:S02]  /*5460*/  HMMA.16816.F32.BF16 R44, R84, R46, RZ ;  /* 0x0000002e542c723c */ /* 0x000fe400000418ff */
[----:B------:R-:W-:-:S04]  /*5470*/  FADD.FTZ R0, R0, R105 ;  /* 0x0000006900007221 */ /* 0x000fc80000010000 */
[C---:B--2---:R-:W-:Y:S01]  /*5480*/  HMMA.16816.F32.BF16 R96, R4.reuse, R12, R96 ;  /* 0x0000000c0460723c */ /* 0x044fe20000041860 */
[----:B------:R-:W-:Y:S05]  /*5490*/  MUFU.EX2 R181, R181 ;  /* 0x000000b500b57308 */ /* 0x000fea0000000800 */
[C---:B------:R-:W-:Y:S01]  /*54a0*/  HMMA.16816.F32.BF16 R36, R4.reuse, R14, R36 ;  /* 0x0000000e0424723c */ /* 0x040fe20000041824 */
[----:B------:R-:W1:Y:S02]  /*54b0*/  LDSM.16.MT88.4 R12, [R146+0xa800] ;  /* 0x00a80000920c783b */ /* 0x000e640000004200 */
[----:B------:R-:W-:Y:S03]  /*54c0*/  MUFU.EX2 R123, R123 ;  /* 0x0000007b007b7308 */ /* 0x000fe60000000800 */
[C---:B---3--:R-:W-:Y:S05]  /*54d0*/  HMMA.16816.F32.BF16 R48, R4.reuse, R8, R48 ;  /* 0x000000080430723c */ /* 0x048fea0000041830 */
[----:B------:R-:W-:Y:S01]  /*54e0*/  MUFU.EX2 R121, R121 ;  /* 0x0000007900797308 */ /* 0x000fe20000000800 */
[----:B------:R-:W-:Y:S01]  /*54f0*/  HMMA.16816.F32.BF16 R52, R4, R10, R52 ;  /* 0x0000000a0434723c */ /* 0x000fe20000041834 */
[----:B------:R-:W2:Y:S05]  /*5500*/  LDSM.16.MT88.4 R8, [R145+0xa800] ;  /* 0x00a800009108783b */ /* 0x000eaa0000004200 */
[C---:B------:R-:W-:Y:S06]  /*5510*/  HMMA.16816.F32.BF16 R60, R84.reuse, R62, RZ ;  /* 0x0000003e543c723c */ /* 0x040fec00000418ff */
[C---:B------:R-:W-:Y:S06]  /*5520*/  HMMA.16816.F32.BF16 R64, R84.reuse, R68, RZ ;  /* 0x000000445440723c */ /* 0x040fec00000418ff */
[C---:B------:R-:W-:Y:S06]  /*5530*/  HMMA.16816.F32.BF16 R68, R84.reuse, R70, RZ ;  /* 0x000000465444723c */ /* 0x040fec00000418ff */
[----:B----4-:R-:W-:Y:S06]  /*5540*/  HMMA.16816.F32.BF16 R88, R84, R20, RZ ;  /* 0x000000145458723c */ /* 0x010fec00000418ff */
[C---:B-1----:R-:W-:Y:S06]  /*5550*/  HMMA.16816.F32.BF16 R72, R4.reuse, R12, R72 ;  /* 0x0000000c0448723c */ /* 0x042fec0000041848 */
[C---:B------:R-:W-:Y:S01]  /*5560*/  HMMA.16816.F32.BF16 R76, R4.reuse, R14, R76 ;  /* 0x0000000e044c723c */ /* 0x040fe2000004184c */
[----:B------:R-:W1:Y:S05]  /*5570*/  LDSM.16.MT88.4 R12, [R144+0xa800] ;  /* 0x00a80000900c783b */ /* 0x000e6a0000004200 */
[C---:B--2---:R-:W-:Y:S06]  /*5580*/  HMMA.16816.F32.BF16 R92, R4.reuse, R8, R92 ;  /* 0x00000008045c723c */ /* 0x044fec000004185c */
[----:B------:R-:W-:Y:S01]  /*5590*/  HMMA.16816.F32.BF16 R80, R4, R10, R80 ;  /* 0x0000000a0450723c */ /* 0x000fe20000041850 */
[----:B------:R-:W2:Y:S05]  /*55a0*/  LDSM.16.MT88.4 R8, [R148+0x9000] ;  /* 0x009000009408783b */ /* 0x000eaa0000004200 */
[----:B------:R-:W-:Y:S01]  /*55b0*/  HMMA.16816.F32.BF16 R84, R84, R22, RZ ;  /* 0x000000165454723c */ /* 0x000fe200000418ff */
[----:B------:R-:W-:Y:S05]  /*55c0*/  LDSM.16.MT88.4 R20, [R146+0x9000] ;  /* 0x009000009214783b */ /* 0x000fea0000004200 */
[C---:B------:R-:W-:Y:S06]  /*55d0*/  HMMA.16816.F32.BF16 R40, R4.reuse, R28, R40 ;  /* 0x0000001c0428723c */ /* 0x040fec0000041828 */
[----:B------:R-:W-:Y:S01]  /*55e0*/  HMMA.16816.F32.BF16 R44, R4, R30, R44 ;  /* 0x0000001e042c723c */ /* 0x000fe2000004182c */
[----:B------:R-:W-:Y:S01]  /*55f0*/  FFMA.FTZ R28, R134, UR12, -R135 ;  /* 0x0000000c861c7c23 */ /* 0x000fe20008010887 */
[----:B------:R-:W-:-:S04]  /*5600*/  FFMA.FTZ R29, R139, UR12, -R116 ;  /* 0x0000000c8b1d7c23 */ /* 0x000fc80008010874 */
[C---:B------:R-:W-:Y:S01]  /*5610*/  HMMA.16816.F32.BF16 R56, R4.reuse, R24, R56 ;  /* 0x000000180438723c */ /* 0x040fe20000041838 */
[--C-:B------:R-:W-:Y:S01]  /*5620*/  FFMA.FTZ R31, R143, UR12, -R116.reuse ;  /* 0x0000000c8f1f7c23 */ /* 0x100fe20008010874 */
[----:B------:R-:W-:Y:S01]  /*5630*/  FFMA.FTZ R30, R141, UR12, -R116 ;  /* 0x0000000c8d1e7c23 */ /* 0x000fe20008010874 */
[----:B------:R-:W-:Y:S03]  /*5640*/  MUFU.EX2 R28, R28 ;  /* 0x0000001c001c7308 */ /* 0x000fe60000000800 */
[----:B------:R-:W-:Y:S01]  /*5650*/  HMMA.16816.F32.BF16 R60, R4, R26, R60 ;  /* 0x0000001a043c723c */ /* 0x000fe2000004183c */
[--C-:B------:R-:W-:Y:S01]  /*5660*/  FFMA.FTZ R25, R130, UR12, -R135.reuse ;  /* 0x0000000c82197c23 */ /* 0x100fe20008010887 */
[----:B------:R-:W-:-:S03]  /*5670*/  FFMA.FTZ R24, R136, UR12, -R135 ;  /* 0x0000000c88187c23 */ /* 0x000fc60008010887 */
[----:B------:R-:W-:Y:S01]  /*5680*/  MUFU.EX2 R31, R31 ;  /* 0x0000001f001f7308 */ /* 0x000fe20000000800 */
[C---:B------:R-:W-:Y:S01]  /*5690*/  HMMA.16816.F32.BF16 R64, R4.reuse, R16, R64 ;  /* 0x000000100440723c */ /* 0x040fe20000041840 */
[--C-:B------:R-:W-:Y:S01]  /*56a0*/  FFMA.FTZ R27, R132, UR12, -R135.reuse ;  /* 0x0000000c841b7c23 */ /* 0x100fe20008010887 */
[--C-:B------:R-:W-:Y:S01]  /*56b0*/  FFMA.FTZ R26, R137, UR12, -R116.reuse ;  /* 0x0000000c891a7c23 */ /* 0x100fe20008010874 */
[----:B------:R-:W-:Y:S01]  /*56c0*/  FFMA.FTZ R137, R122, UR12, -R135 ;  /* 0x0000000c7a897c23 */ /* 0x000fe20008010887 */
[--C-:B------:R-:W-:Y:S01]  /*56d0*/  FFMA.FTZ R122, R133, UR12, -R116.reuse ;  /* 0x0000000c857a7c23 */ /* 0x100fe20008010874 */
[----:B------:R-:W-:Y:S01]  /*56e0*/  FFMA.FTZ R116, R119, UR12, -R116 ;  /* 0x0000000c77747c23 */ /* 0x000fe20008010874 */
[C---:B------:R-:W-:Y:S01]  /*56f0*/  HMMA.16816.F32.BF16 R68, R4.reuse, R18, R68 ;  /* 0x000000120444723c */ /* 0x040fe20000041844 */
[----:B------:R-:W3:Y:S01]  /*5700*/  MUFU.EX2 R27, R27 ;  /* 0x0000001b001b7308 */ /* 0x000ee20000000800 */
[----:B------:R-:W4:Y:S04]  /*5710*/  LDSM.16.MT88.4 R16, [R145+0x9000] ;  /* 0x009000009110783b */ /* 0x000f280000004200 */
[C---:B-1----:R-:W-:Y:S03]  /*5720*/  HMMA.16816.F32.BF16 R88, R4.reuse, R12, R88 ;  /* 0x0000000c0458723c */ /* 0x042fe60000041858 */
[----:B------:R-:W-:Y:S03]  /*5730*/  MUFU.EX2 R25, R25 ;  /* 0x0000001900197308 */ /* 0x000fe60000000800 */
[----:B------:R-:W-:Y:S01]  /*5740*/  HMMA.16816.F32.BF16 R84, R4, R14, R84 ;  /* 0x0000000e0454723c */ /* 0x000fe20000041854 */
[----:B------:R-:W1:Y:S04]  /*5750*/  LDSM.16.MT88.4 R12, [R144+0x9000] ;  /* 0x00900000900c783b */ /* 0x000e680000004200 */
[----:B------:R-:W5:Y:S02]  /*5760*/  MUFU.EX2 R24, R24 ;  /* 0x0000001800187308 */ /* 0x000f640000000800 */
[----:B---3--:R-:W-:-:S06]  /*5770*/  F2FP.BF16.F32.PACK_AB R4, R27, R28 ;  /* 0x0000001c1b04723e */ /* 0x008fcc00000010ff */
[----:B------:R-:W3:Y:S08]  /*5780*/  MUFU.EX2 R30, R30 ;  /* 0x0000001e001e7308 */ /* 0x000ef00000000800 */
[----:B------:R-:W-:Y:S01]  /*5790*/  MUFU.EX2 R29, R29 ;  /* 0x0000001d001d7308 */ /* 0x000fe20000000800 */
[----:B-----5:R-:W-:-:S07]  /*57a0*/  F2FP.BF16.F32.PACK_AB R6, R24, R25 ;  /* 0x000000191806723e */ /* 0x020fce00000010ff */
[----:B------:R-:W5:Y:S01]  /*57b0*/  MUFU.EX2 R26, R26 ;  /* 0x0000001a001a7308 */ /* 0x000f620000000800 */
[----:B---3--:R-:W-:Y:S01]  /*57c0*/  F2FP.BF16.F32.PACK_AB R5, R30, R31 ;  /* 0x0000001f1e05723e */ /* 0x008fe200000010ff */
[----:B------:R-:W-:-:S04]  /*57d0*/  FADD.FTZ R31, R31, R0 ;  /* 0x000000001f1f7221 */ /* 0x000fc80000010000 */
[----:B------:R-:W-:Y:S02]  /*57e0*/  FADD.FTZ R30, R30, R31 ;  /* 0x0000001f1e1e7221 */ /* 0x000fe40000010000 */
[----:B------:R-:W3:Y:S08]  /*57f0*/  MUFU.EX2 R137, R137 ;  /* 0x0000008900897308 */ /* 0x000ef00000000800 */
[----:B------:R-:W3:Y:S01]  /*5800*/  MUFU.EX2 R122, R122 ;  /* 0x0000007a007a7308 */ /* 0x000ee20000000800 */
[----:B-----5:R-:W-:Y:S01]  /*5810*/  F2FP.BF16.F32.PACK_AB R7, R26, R29 ;  /* 0x0000001d1a07723e */ /* 0x020fe200000010ff */
[----:B------:R-:W-:-:S04]  /*5820*/  FADD.FTZ R29, R29, R30 ;  /* 0x0000001e1d1d7221 */ /* 0x000fc80000010000 */
[----:B------:R-:W-:Y:S02]  /*5830*/  FADD.FTZ R29, R26, R29 ;  /* 0x0000001d1a1d7221 */ /* 0x000fe40000010000 */
[C---:B--2---:R-:W-:Y:S01]  /*5840*/  HMMA.16816.F32.BF16 R96, R4.reuse, R8, R96 ;  /* 0x000000080460723c */ /* 0x044fe20000041860 */
[----:B------:R-:W2:Y:S05]  /*5850*/  MUFU.EX2 R116, R116 ;  /* 0x0000007400747308 */ /* 0x000eaa0000000800 */
[C---:B------:R-:W-:Y:S01]  /*5860*/  HMMA.16816.F32.BF16 R36, R4.reuse, R10, R36 ;  /* 0x0000000a0424723c */ /* 0x040fe20000041824 */
[----:B------:R-:W5:Y:S05]  /*5870*/  LDSM.16.MT88.4 R8, [R148+0xb000] ;  /* 0x00b000009408783b */ /* 0x000f6a0000004200 */
[C---:B----4-:R-:W-:Y:S06]  /*5880*/  HMMA.16816.F32.BF16 R48, R4.reuse, R16, R48 ;  /* 0x000000100430723c */ /* 0x050fec0000041830 */
[C---:B------:R-:W-:Y:S01]  /*5890*/  HMMA.16816.F32.BF16 R52, R4.reuse, R18, R52 ;  /* 0x000000120434723c */ /* 0x040fe20000041834 */
[----:B------:R-:W4:Y:S05]  /*58a0*/  LDSM.16.MT88.4 R16, [R145+0xb000] ;  /* 0x00b000009110783b */ /* 0x000f2a0000004200 */
[C---:B------:R-:W-:Y:S06]  /*58b0*/  HMMA.16816.F32.BF16 R40, R4.reuse, R20, R40 ;  /* 0x000000140428723c */ /* 0x040fec0000041828 */
[C---:B------:R-:W-:Y:S01]  /*58c0*/  HMMA.16816.F32.BF16 R44, R4.reuse, R22, R44 ;  /* 0x00000016042c723c */ /* 0x040fe2000004182c */
[----:B------:R-:W3:Y:S05]  /*58d0*/  LDSM.16.MT88.4 R20, [R146+0xb000] ;  /* 0x00b000009214783b */ /* 0x000eea0000004200 */
[C---:B-1----:R-:W-:Y:S06]  /*58e0*/  HMMA.16816.F32.BF16 R56, R4.reuse, R12, R56 ;  /* 0x0000000c0438723c */ /* 0x042fec0000041838 */
[C---:B------:R-:W-:Y:S01]  /*58f0*/  HMMA.16816.F32.BF16 R60, R4.reuse, R14, R60 ;  /* 0x0000000e043c723c */ /* 0x040fe2000004183c */
[----:B------:R-:W1:Y:S05]  /*5900*/  LDSM.16.MT88.4 R12, [R144+0xb000] ;  /* 0x00b00000900c783b */ /* 0x000e6a0000004200 */
[C---:B-----5:R-:W-:Y:S06]  /*5910*/  HMMA.16816.F32.BF16 R64, R4.reuse, R8, R64 ;  /* 0x000000080440723c */ /* 0x060fec0000041840 */
[C---:B------:R-:W-:Y:S01]  /*5920*/  HMMA.16816.F32.BF16 R68, R4.reuse, R10, R68 ;  /* 0x0000000a0444723c */ /* 0x040fe20000041844 */
[----:B------:R-:W5:Y:S05]  /*5930*/  LDSM.16.MT88.4 R8, [R148+0x9800] ;  /* 0x009800009408783b */ /* 0x000f6a0000004200 */
[C---:B----4-:R-:W-:Y:S06]  /*5940*/  HMMA.16816.F32.BF16 R92, R4.reuse, R16, R92 ;  /* 0x00000010045c723c */ /* 0x050fec000004185c */
[C---:B------:R-:W-:Y:S01]  /*5950*/  HMMA.16816.F32.BF16 R80, R4.reuse, R18, R80 ;  /* 0x000000120450723c */ /* 0x040fe20000041850 */
[----:B------:R-:W4:Y:S05]  /*5960*/  LDSM.16.MT88.4 R16, [R145+0x9800] ;  /* 0x009800009110783b */ /* 0x000f2a0000004200 */
[C---:B---3--:R-:W-:Y:S06]  /*5970*/  HMMA.16816.F32.BF16 R72, R4.reuse, R20, R72 ;  /* 0x000000140448723c */ /* 0x048fec0000041848 */
[C---:B------:R-:W-:Y:S01]  /*5980*/  HMMA.16816.F32.BF16 R76, R4.reuse, R22, R76 ;  /* 0x00000016044c723c */ /* 0x040fe2000004184c */
[----:B------:R-:W-:Y:S05]  /*5990*/  LDSM.16.MT88.4 R20, [R146+0x9800] ;  /* 0x009800009214783b */ /* 0x000fea0000004200 */
[C---:B-1----:R-:W-:Y:S06]  /*59a0*/  HMMA.16816.F32.BF16 R88, R4.reuse, R12, R88 ;  /* 0x0000000c0458723c */ /* 0x042fec0000041858 */
[----:B------:R-:W-:Y:S01]  /*59b0*/  HMMA.16816.F32.BF16 R84, R4, R14, R84 ;  /* 0x0000000e0454723c */ /* 0x000fe20000041854 */
[----:B------:R-:W1:Y:S06]  /*59c0*/  LDSM.16.MT88.4 R12, [R144+0x9800] ;  /* 0x00980000900c783b */ /* 0x000e6c0000004200 */
[----:B------:R-:W-:-:S02]  /*59d0*/  F2FP.BF16.F32.PACK_AB R4, R137, R118 ;  /* 0x000000768904723e */ /* 0x000fc400000010ff */
[----:B------:R-:W-:Y:S02]  /*59e0*/  F2FP.BF16.F32.PACK_AB R6, R181, R120 ;  /* 0x00000078b506723e */ /* 0x000fe400000010ff */
[----:B------:R-:W-:Y:S01]  /*59f0*/  F2FP.BF16.F32.PACK_AB R5, R123, R122 ;  /* 0x0000007a7b05723e */ /* 0x000fe200000010ff */
[----:B------:R-:W-:Y:S01]  /*5a00*/  FADD.FTZ R122, R122, R29 ;  /* 0x0000001d7a7a7221 */ /* 0x000fe20000010000 */
[----:B--2---:R-:W-:-:S03]  /*5a10*/  F2FP.BF16.F32.PACK_AB R7, R116, R121 ;  /* 0x000000797407723e */ /* 0x004fc600000010ff */
[----:B------:R-:W-:-:S04]  /*5a20*/  FADD.FTZ R122, R123, R122 ;  /* 0x0000007a7b7a7221 */ /* 0x000fc80000010000 */
[----:B-----5:R-:W-:Y:S01]  /*5a30*/  HMMA.16816.F32.BF16 R96, R4, R8, R96 ;  /* 0x000000080460723c */ /* 0x020fe20000041860 */
[----:B------:R-:W-:-:S04]  /*5a40*/  FADD.FTZ R121, R121, R122 ;  /* 0x0000007a79797221 */ /* 0x000fc80000010000 */
[----:B------:R-:W-:Y:S01]  /*5a50*/  FADD.FTZ R179, R116, R121 ;  /* 0x0000007974b37221 */ /* 0x000fe20000010000 */
[C---:B------:R-:W-:Y:S01]  /*5a60*/  HMMA.16816.F32.BF16 R36, R4.reuse, R10, R36 ;  /* 0x0000000a0424723c */ /* 0x040fe20000041824 */
[----:B------:R-:W2:Y:S05]  /*5a70*/  LDSM.16.MT88.4 R8, [R148+0xb800] ;  /* 0x00b800009408783b */ /* 0x000eaa0000004200 */
[C---:B----4-:R-:W-:Y:S06]  /*5a80*/  HMMA.16816.F32.BF16 R48, R4.reuse, R16, R48 ;  /* 0x000000100430723c */ /* 0x050fec0000041830 */
[C---:B------:R-:W-:Y:S01]  /*5a90*/  HMMA.16816.F32.BF16 R52, R4.reuse, R18, R52 ;  /* 0x000000120434723c */ /* 0x040fe20000041834 */
[----:B------:R-:W3:Y:S05]  /*5aa0*/  LDSM.16.MT88.4 R16, [R146+0xb800] ;  /* 0x00b800009210783b */ /* 0x000eea0000004200 */
[C---:B-1----:R-:W-:Y:S06]  /*5ab0*/  HMMA.16816.F32.BF16 R56, R4.reuse, R12, R56 ;  /* 0x0000000c0438723c */ /* 0x042fec0000041838 */
[C---:B------:R-:W-:Y:S01]  /*5ac0*/  HMMA.16816.F32.BF16 R60, R4.reuse, R14, R60 ;  /* 0x0000000e043c723c */ /* 0x040fe2000004183c */
[----:B------:R-:W1:Y:S05]  /*5ad0*/  LDSM.16.MT88.4 R12, [R145+0xb800] ;  /* 0x00b80000910c783b */ /* 0x000e6a0000004200 */
[C---:B------:R-:W-:Y:S06]  /*5ae0*/  HMMA.16816.F32.BF16 R40, R4.reuse, R20, R40 ;  /* 0x000000140428723c */ /* 0x040fec0000041828 */
[C---:B------:R-:W-:Y:S06]  /*5af0*/  HMMA.16816.F32.BF16 R44, R4.reuse, R22, R44 ;  /* 0x00000016042c723c */ /* 0x040fec000004182c */
[C---:B--2---:R-:W-:Y:S06]  /*5b00*/  HMMA.16816.F32.BF16 R64, R4.reuse, R8, R64 ;  /* 0x000000080440723c */ /* 0x044fec0000041840 */
[C---:B------:R-:W-:Y:S01]  /*5b10*/  HMMA.16816.F32.BF16 R68, R4.reuse, R10, R68 ;  /* 0x0000000a0444723c */ /* 0x040fe20000041844 */
[----:B------:R-:W2:Y:S05]  /*5b20*/  LDSM.16.MT88.4 R8, [R144+0xb800] ;  /* 0x00b800009008783b */ /* 0x000eaa0000004200 */
[C---:B---3--:R-:W-:Y:S06]  /*5b30*/  HMMA.16816.F32.BF16 R72, R4.reuse, R16, R72 ;  /* 0x000000100448723c */ /* 0x048fec0000041848 */
[----:B------:R-:W-:Y:S01]  /*5b40*/  HMMA.16816.F32.BF16 R76, R4, R18, R76 ;  /* 0x00000012044c723c */ /* 0x000fe2000004184c */
[----:B------:R-:W-:-:S04]  /*5b50*/  FADD.FTZ R17, R107, R108 ;  /* 0x0000006c6b117221 */ /* 0x000fc80000010000 */
[----:B------:R-:W-:Y:S01]  /*5b60*/  FADD.FTZ R17, R106, R17 ;  /* 0x000000116a117221 */ /* 0x000fe20000010000 */
[----:B-1----:R-:W-:Y:S03]  /*5b70*/  HMMA.16816.F32.BF16 R92, R4, R12, R92 ;  /* 0x0000000c045c723c */ /* 0x002fe6000004185c */
[----:B------:R-:W-:-:S03]  /*5b80*/  FADD.FTZ R104, R104, R17 ;  /* 0x0000001168687221 */ /* 0x000fc60000010000 */
[----:B------:R-:W-:Y:S01]  /*5b90*/  HMMA.16816.F32.BF16 R80, R4, R14, R80 ;  /* 0x0000000e0450723c */ /* 0x000fe20000041850 */
[----:B------:R-:W-:-:S04]  /*5ba0*/  FADD.FTZ R33, R33, R104 ;  /* 0x0000006821217221 */ /* 0x000fc80000010000 */
[----:B------:R-:W-:-:S04]  /*5bb0*/  FADD.FTZ R28, R28, R33 ;  /* 0x000000211c1c7221 */ /* 0x000fc80000010000 */
[----:B------:R-:W-:Y:S01]  /*5bc0*/  FADD.FTZ R28, R27, R28 ;  /* 0x0000001c1b1c7221 */ /* 0x000fe20000010000 */
[C---:B--2---:R-:W-:Y:S06]  /*5bd0*/  HMMA.16816.F32.BF16 R88, R4.reuse, R8, R88 ;  /* 0x000000080458723c */ /* 0x044fec0000041858 */
[----:B------:R-:W-:Y:S01]  /*5be0*/  HMMA.16816.F32.BF16 R84, R4, R10, R84 ;  /* 0x0000000a0454723c */ /* 0x000fe20000041854 */
[----:B------:R-:W-:-:S04]  /*5bf0*/  FADD.FTZ R9, R25, R28 ;  /* 0x0000001c19097221 */ /* 0x000fc80000010000 */
[----:B------:R-:W-:-:S04]  /*5c00*/  FADD.FTZ R9, R24, R9 ;  /* 0x0000000918097221 */ /* 0x000fc80000010000 */
[----:B------:R-:W-:-:S04]  /*5c10*/  FADD.FTZ R118, R118, R9 ;  /* 0x0000000976767221 */ /* 0x000fc80000010000 */
[----:B------:R-:W-:-:S04]  /*5c20*/  FADD.FTZ R137, R137, R118 ;  /* 0x0000007689897221 */ /* 0x000fc80000010000 */
[----:B------:R-:W-:-:S04]  /*5c30*/  FADD.FTZ R120, R120, R137 ;  /* 0x0000008978787221 */ /* 0x000fc80000010000 */
[----:B------:R-:W-:Y:S01]  /*5c40*/  FADD.FTZ R181, R181, R120 ;  /* 0x00000078b5b57221 */ /* 0x000fe20000010000 */
[----:B------:R-:W-:Y:S06]  /*5c50*/  @!P4 BRA `(.L_x_5566) ;  /* 0x000000300080c947 */ /* 0x000fec0003800000 */
        /* <DEDUP_REMOVED lines=46> */
[----:B------:R-:W-:Y:S02]  /*5f40*/  IMAD.WIDE R10, R4, 0x4, R168 ;  /* 0x00000004040a7825 */ /* 0x000fe400078e02a8 */
        /* <DEDUP_REMOVED lines=11> */
[----:B------:R-:W-:Y:S02]  /*6000*/  IMAD R7, R4, UR4, RZ ;  /* 0x0000000404077c24 */ /* 0x000fe4000f8e02ff */
[----:B------:R-:W-:-:S04]  /*6010*/  IMAD.WIDE.U32 R4, R0, UR4, R8 ;  /* 0x0000000400047c25 */ /* 0x000fc8000f8e0008 */
[----:B------:R-:W-:-:S04]  /*6020*/  IMAD R7, R0, UR5, R7 ;  /* 0x0000000500077c24 */ /* 0x000fc8000f8e0207 */
[----:B------:R-:W-:Y:S01]  /*6030*/  IMAD.IADD R5, R5, 0x1, R7 ;  /* 0x0000000105057824 */ /* 0x000fe200078e0207 */
[----:B------:R-:W-:Y:S06]  /*6040*/  BRA `(.L_x_5568) ;  /* 0x0000000000087947 */ /* 0x000fec0003800000 */
.L_x_5567:
[----:B------:R-:W-:-:S04]  /*6050*/  LEA R4, -R124, RZ, 0x6 ;  /* 0x000000ff7c047211 */ /* 0x000fc800078e31ff */
[----:B------:R-:W-:-:S07]  /*6060*/  SHF.R.S32.HI R5, RZ, 0x1f, R4 ;  /* 0x0000001fff057819 */ /* 0x000fce0000011404 */
.L_x_5568:
[----:B------:R-:W-:Y:S01]  /*6070*/  ULDC UR4, c[0x0][0x2d0] ;  /* 0x0000b40000047ab9 */ /* 0x000fe20000000800 */
[----:B------:R-:W-:Y:S02]  /*6080*/  IADD3 R2, P3, R161, R4, RZ ;  /* 0x00000004a1027210 */ /* 0x000fe40007f7e0ff */
[----:B------:R-:W-:Y:S02]  /*6090*/  ISETP.GE.AND P1, PT, R157, UR4, PT ;  /* 0x000000049d007c0c */ /* 0x000fe4000bf26270 */
[----:B------:R-:W-:Y:S01]  /*60a0*/  ISETP.GE.AND P2, PT, R166, UR4, PT ;  /* 0x00000004a6007c0c */ /* 0x000fe2000bf46270 */
[----:B------:R-:W-:Y:S01]  /*60b0*/  IMAD.X R9, R160, 0x1, R5, P3 ;  /* 0x00000001a0097824 */ /* 0x000fe200018e0605 */
[----:B------:R-:W-:Y:S02]  /*60c0*/  IADD3 R0, P3, R161, R2, RZ ;  /* 0x00000002a1007210 */ /* 0x000fe40007f7e0ff */
[----:B------:R-:W-:-:S04]  /*60d0*/  LEA R130, P5, R4, R178, 0x1 ;  /* 0x000000b204827211 */ /* 0x000fc800078a08ff */
[----:B------:R-:W-:-:S03]  /*60e0*/  LEA.HI.X R131, R4, R183, R5, 0x1, P5 ;  /* 0x000000b704837211 */ /* 0x000fc600028f0c05 */
[----:B------:R-:W-:Y:S02]  /*60f0*/  @!P1 IADD3 R7, P4, R4, R34, RZ ;  /* 0x0000002204079210 */ /* 0x000fe40007f9e0ff */
[-C--:B------:R-:W-:Y:S01]  /*6100*/  @!P2 LEA R10, P5, R0, R178.reuse, 0x1 ;  /* 0x000000b2000aa211 */ /* 0x080fe200078a08ff */
[----:B------:R-:W-:Y:S02]  /*6110*/  @P2 STS.128 [R164+0x8000], RZ ;  /* 0x008000ffa4002388 */ /* 0x000fe40000000c00 */
[----:B------:R-:W-:Y:S01]  /*6120*/  @!P1 IMAD.X R6, R5, 0x1, R32, P4 ;  /* 0x0000000105069824 */ /* 0x000fe200020e0620 */
[C---:B------:R-:W-:Y:S01]  /*6130*/  @!P1 LEA R14, P4, R7.reuse, UR6, 0x1 ;  /* 0x00000006070e9c11 */ /* 0x040fe2000f8808ff */
[----:B------:R-:W-:Y:S01]  /*6140*/  @!PT LDS RZ, [RZ] ;  /* 0x00000000fffff984 */ /* 0x000fe20000000800 */
[----:B------:R-:W-:Y:S01]  /*6150*/  @!PT LDS RZ, [RZ] ;  /* 0x00000000fffff984 */ /* 0x000fe20000000800 */
[----:B------:R-:W-:Y:S01]  /*6160*/  @!PT LDS RZ, [RZ] ;  /* 0x00000000fffff984 */ /* 0x000fe20000000800 */
[----:B------:R-:W-:Y:S03]  /*6170*/  @!P2 LDGSTS.E.BYPASS.LTC128B.128 [R164+0x8000], desc[UR10][R130.64] ;  /* 0x0800000082a4afae */ /* 0x000fe6000b901d4a */
[----:B------:R-:W-:Y:S01]  /*6180*/  @!P1 LEA.HI.X R15, R7, UR7, R6, 0x1, P4 ;  /* 0x00000007070f9c11 */ /* 0x000fe2000a0f0c06 */
[----:B------:R-:W-:Y:S01]  /*6190*/  IMAD.X R7, R160, 0x1, R9, P3 ;  /* 0x00000001a0077824 */ /* 0x000fe200018e0609 */
[----:B------:R-:W-:Y:S01]  /*61a0*/  @!P2 LEA R12, P4, R2, R178, 0x1 ;  /* 0x000000b2020ca211 */ /* 0x000fe200078808ff */
[----:B------:R-:W-:Y:S01]  /*61b0*/  @P1 STS.128 [R164+0xa000], RZ ;  /* 0x00a000ffa4001388 */ /* 0x000fe20000000c00 */
[----:B------:R-:W-:-:S02]  /*61c0*/  IADD3 R5, P3, R161, R0, RZ ;  /* 0x00000000a1057210 */ /* 0x000fc40007f7e0ff */
[-C--:B------:R-:W-:Y:S01]  /*61d0*/  @!P2 LEA.HI.X R13, R2, R183.reuse, R9, 0x1, P4 ;  /* 0x000000b7020da211 */ /* 0x080fe200020f0c09 */
[----:B------:R-:W-:Y:S01]  /*61e0*/  @!PT LDS RZ, [RZ] ;  /* 0x00000000fffff984 */ /* 0x000fe20000000800 */
[----:B------:R-:W-:Y:S01]  /*61f0*/  @!PT LDS RZ, [RZ] ;  /* 0x00000000fffff984 */ /* 0x000fe20000000800 */
[----:B------:R-:W-:Y:S01]  /*6200*/  @!PT LDS RZ, [RZ] ;  /* 0x00000000fffff984 */ /* 0x000fe20000000800 */
[----:B------:R-:W-:Y:S01]  /*6210*/  @!P1 LDGSTS.E.BYPASS.LTC128B.128 [R164+0xa000], desc[UR10][R14.64+0x80] ;  /* 0x0a0000800ea49fae */ /* 0x000fe2000b901d4a */
[-CC-:B------:R-:W-:Y:S01]  /*6220*/  @!P2 LEA.HI.X R11, R0, R183.reuse, R7.reuse, 0x1, P5 ;  /* 0x000000b7000ba211 */ /* 0x180fe200028f0c07 */
[----:B------:R-:W-:Y:S01]  /*6230*/  IMAD.X R4, R160, 0x1, R7, P3 ;  /* 0x00000001a0047824 */ /* 0x000fe200018e0607 */
[-C--:B------:R-:W-:Y:S01]  /*6240*/  @!P1 IADD3 R2, P6, R2, R34.reuse, RZ ;  /* 0x0000002202029210 */ /* 0x080fe20007fde0ff */
[----:B------:R-:W-:Y:S01]  /*6250*/  @P2 STS.128 [R164+0x8800], RZ ;  /* 0x008800ffa4002388 */ /* 0x000fe20000000c00 */
[----:B------:R-:W-:Y:S02]  /*6260*/  @!P1 IADD3 R0, P5, R0, R34, RZ ;  /* 0x0000002200009210 */ /* 0x000fe40007fbe0ff */
[----:B------:R-:W-:Y:S01]  /*6270*/  @!P2 LEA R16, P4, R5, R178, 0x1 ;  /* 0x000000b20510a211 */ /* 0x000fe200078808ff */
[--C-:B------:R-:W-:Y:S01]  /*6280*/  @!P1 IMAD.X R9, R9, 0x1, R32.reuse, P6 ;  /* 0x0000000109099824 */ /* 0x100fe200030e0620 */
[----:B------:R-:W-:Y:S01]  /*6290*/  @!P1 IADD3 R34, P3, R5, R34, RZ ;  /* 0x0000002205229210 */ /* 0x000fe20007f7e0ff */
[----:B------:R-:W-:Y:S01]  /*62a0*/  @!P1 IMAD.X R7, R7, 0x1, R32, P5 ;  /* 0x0000000107079824 */ /* 0x000fe200028e0620 */
[----:B------:R-:W-:Y:S01]  /*62b0*/  @!P1 LEA R20, P5, R2, UR6, 0x1 ;  /* 0x0000000602149c11 */ /* 0x000fe2000f8a08ff */
[----:B------:R-:W-:Y:S01]  /*62c0*/  @!PT LDS RZ, [RZ] ;  /* 0x00000000fffff984 */ /* 0x000fe20000000800 */
[----:B------:R-:W-:Y:S01]  /*62d0*/  @!PT LDS RZ, [RZ] ;  /* 0x00000000fffff984 */ /* 0x000fe20000000800 */
[----:B------:R-:W-:Y:S01]  /*62e0*/  @!PT LDS RZ, [RZ] ;  /* 0x00000000fffff984 */ /* 0x000fe20000000800 */
[----:B------:R-:W-:Y:S01]  /*62f0*/  @!P2 LDGSTS.E.BYPASS.LTC128B.128 [R164+0x8800], desc[UR10][R12.64] ;  /* 0x088000000ca4afae */ /* 0x000fe2000b901d4a */
[----:B------:R-:W-:Y:S01]  /*6300*/  @!P2 LEA.HI.X R17, R5, R183, R4, 0x1, P4 ;  /* 0x000000b70511a211 */ /* 0x000fe200020f0c04 */
[----:B------:R-:W-:Y:S01]  /*6310*/  @!P1 IMAD.X R5, R4, 0x1, R32, P3 ;  /* 0x0000000104059824 */ /* 0x000fe200018e0620 */
[----:B------:R-:W-:Y:S01]  /*6320*/  @!P1 LEA R18, P4, R0, UR6, 0x1 ;  /* 0x0000000600129c11 */ /* 0x000fe2000f8808ff */
[----:B------:R-:W-:Y:S01]  /*6330*/  @P1 STS.128 [R164+0xa800], RZ ;  /* 0x00a800ffa4001388 */ /* 0x000fe20000000c00 */
[----:B------:R-:W-:Y:S01]  /*6340*/  @!P1 LEA.HI.X R21, R2, UR7, R9, 0x1, P5 ;  /* 0x0000000702159c11 */ /* 0x000fe2000a8f0c09 */
[----:B------:R-:W-:Y:S01]  /*6350*/  IMAD.MOV.U32 R178, RZ, RZ, R130 ;  /* 0x000000ffffb27224 */ /* 0x000fe200078e0082 */
[----:B------:R-:W-:Y:S01]  /*6360*/  @!P1 LEA R8, P3, R34, UR6, 0x1 ;  /* 0x0000000622089c11 */ /* 0x000fe2000f8608ff */
[----:B------:R-:W-:Y:S01]  /*6370*/  IMAD.MOV.U32 R183, RZ, RZ, R131 ;  /* 0x000000ffffb77224 */ /* 0x000fe200078e0083 */
[----:B------:R-:W-:Y:S01]  /*6380*/  @!P1 LEA.HI.X R19, R0, UR7, R7, 0x1, P4 ;  /* 0x0000000700139c11 */ /* 0x000fe2000a0f0c07 */
[----:B------:R-:W-:Y:S01]  /*6390*/  @!PT LDS RZ, [RZ] ;  /* 0x00000000fffff984 */ /* 0x000fe20000000800 */
[----:B------:R-:W-:Y:S01]  /*63a0*/  @!PT LDS RZ, [RZ] ;  /* 0x00000000fffff984 */ /* 0x000fe20000000800 */
[----:B------:R-:W-:Y:S01]  /*63b0*/  @!PT LDS RZ, [RZ] ;  /* 0x00000000fffff984 */ /* 0x000fe20000000800 */
[----:B------:R1:W-:Y:S01]  /*63c0*/  @!P1 LDGSTS.E.BYPASS.LTC128B.128 [R164+0xa800], desc[UR10][R20.64+0x80] ;  /* 0x0a80008014a49fae */ /* 0x0003e2000b901d4a */
[----:B------:R-:W-:-:S02]  /*63d0*/  @!P1 LEA.HI.X R9, R34, UR7, R5, 0x1, P3 ;  /* 0x0000000722099c11 */ /* 0x000fc400098f0c05 */
        /* <DEDUP_REMOVED lines=23> */
[----:B-1----:R-:W1:Y:S04]  /*6550*/  LDSM.16.M88.4 R20, [R154+0x4800] ;  /* 0x004800009a14783b */ /* 0x002e680000000200 */
[----:B------:R-:W2:Y:S04]  /*6560*/  LDSM.16.M88.4 R12, [R154+0x5000] ;  /* 0x005000009a0c783b */ /* 0x000ea80000000200 */
[----:B------:R-:W3:Y:S04]  /*6570*/  LDSM.16.M88.4 R108, [R154+0x5800] ;  /* 0x005800009a6c783b */ /* 0x000ee80000000200 */
[----:B------:R-:W-:Y:S04]  /*6580*/  LDSM.16.M88.4 R104, [R153] ;  /* 0x000000009968783b */ /* 0x000fe80000000200 */
[----:B------:R-:W5:Y:S04]  /*6590*/  LDSM.16.M88.4 R120, [R152] ;  /* 0x000000009878783b */ /* 0x000f680000000200 */
[----:B------:R-:W5:Y:S04]  /*65a0*/  LDSM.16.M88.4 R116, [R152+0x800] ;  /* 0x000800009874783b */ /* 0x000f680000000200 */
[----:B------:R-:W5:Y:S01]  /*65b0*/  LDSM.16.M88.4 R112, [R152+0x1000] ;  /* 0x001000009870783b */ /* 0x000f620000000200 */
[----:B------:R-:W3:Y:S03]  /*65c0*/  S2R R0, SR_TID.X ;  /* 0x0000000000007919 */ /* 0x000ee60000002100 */
[----:B------:R-:W0:Y:S01]  /*65d0*/  LDGDEPBAR ;  /* 0x00000000000079af */ /* 0x000e220000000000 */
[C---:B----4-:R-:W-:Y:S06]  /*65e0*/  HMMA.16816.F32.BF16 R32, R4.reuse, R28, RZ ;  /* 0x0000001c0420723c */ /* 0x050fec00000418ff */
[C---:B-1----:R-:W-:Y:S06]  /*65f0*/  HMMA.16816.F32.BF16 R24, R4.reuse, R20, RZ ;  /* 0x000000140418723c */ /* 0x042fec00000418ff */
[C---:B--2---:R-:W-:Y:S06]  /*6600*/  HMMA.16816.F32.BF16 R16, R4.reuse, R12, RZ ;  /* 0x0000000c0410723c */ /* 0x044fec00000418ff */
[C---:B------:R-:W-:Y:S06]  /*6610*/  HMMA.16816.F32.BF16 R28, R4.reuse, R30, RZ ;  /* 0x0000001e041c723c */ /* 0x040fec00000418ff */
[----:B------:R-:W-:Y:S01]  /*6620*/  HMMA.16816.F32.BF16 R20, R4, R22, RZ ;  /* 0x000000160414723c */ /* 0x000fe200000418ff */
[----:B---3--:R-:W-:-:S05]  /*6630*/  IMAD.SHL.U32 R0, R0, 0x2, RZ ;  /* 0x0000000200007824 */ /* 0x008fca00078e00ff */
[C---:B------:R-:W-:Y:S06]  /*6640*/  HMMA.16816.F32.BF16 R12, R4.reuse, R14, RZ ;  /* 0x0000000e040c723c */ /* 0x040fec00000418ff */
[C---:B------:R-:W-:Y:S06]  /*6650*/  HMMA.16816.F32.BF16 R8, R4.reuse, R108, RZ ;  /* 0x0000006c0408723c */ /* 0x040fec00000418ff */
[----:B------:R-:W-:Y:S01]  /*6660*/  HMMA.16816.F32.BF16 R4, R4, R110, RZ ;  /* 0x0000006e0404723c */ /* 0x000fe200000418ff */
[----:B------:R-:W1:Y:S05]  /*6670*/  LDSM.16.M88.4 R108, [R152+0x1800] ;  /* 0x00180000986c783b */ /* 0x000e6a0000000200 */
        /* <DEDUP_REMOVED lines=11> */
[----:B------:R-:W1:Y:S04]  /*6730*/  LDSM.16.M88.4 R104, [R151] ;  /* 0x000000009768783b */ /* 0x000e680000000200 */
[----:B------:R-:W2:Y:S01]  /*6740*/  LDSM.16.M88.4 R108, [R147+0x5800] ;  /* 0x00580000936c783b */ /* 0x000ea20000000200 */
[C---:B-1----:R-:W-:Y:S06]  /*6750*/  HMMA.16816.F32.BF16 R32, R104.reuse, R120, R32 ;  /* 0x000000786820723c */ /* 0x042fec0000041820 */
        /* <DEDUP_REMOVED lines=10> */
[----:B------:R-:W1:Y:S04]  /*6800*/  LDSM.16.M88.4 R104, [R150] ;  /* 0x000000009668783b */ /* 0x000e680000000200 */
[----:B------:R-:W2:Y:S01]  /*6810*/  LDSM.16.M88.4 R108, [R149+0x1800] ;  /* 0x00180000956c783b */ /* 0x000ea20000000200 */
        /* <DEDUP_REMOVED lines=11> */
[----:B------:R-:W1:Y:S04]  /*68d0*/  LDSM.16.M88.4 R104, [R155+0x2000] ;  /* 0x002000009b68783b */ /* 0x000e680000000200 */
        /* <DEDUP_REMOVED lines=19> */
[----:B------:R-:W1:Y:S05]  /*6a10*/  LDSM.16.M88.4 R116, [R147+0x6000] ;  /* 0x006000009374783b */ /* 0x000e6a0000000200 */
[C---:B------:R-:W-:Y:S06]  /*6a20*/  HMMA.16816.F32.BF16 R16, R104.reuse, R112, R16 ;  /* 0x000000706810723c */ /* 0x040fec0000041810 */
[C---:B------:R-:W-:Y:S01]  /*6a30*/  HMMA.16816.F32.BF16 R12, R104.reuse, R114, R12 ;  /* 0x00000072680c723c */ /* 0x040fe2000004180c */
[----:B------:R-:W3:Y:S05]  /*6a40*/  LDSM.16.M88.4 R112, [R147+0x6800] ;  /* 0x006800009370783b */ /* 0x000eea0000000200 */
[C---:B--2---:R-:W-:Y:S06]  /*6a50*/  HMMA.16816.F32.BF16 R8, R104.reuse, R108, R8 ;  /* 0x0000006c6808723c */ /* 0x044fec0000041808 */
[----:B------:R-:W-:Y:S01]  /*6a60*/  HMMA.16816.F32.BF16 R4, R104, R110, R4 ;  /* 0x0000006e6804723c */ /* 0x000fe20000041804 */
[----:B------:R-:W2:Y:S04]  /*6a70*/  LDSM.16.M88.4 R104, [R147+0x7800] ;  /* 0x007800009368783b */ /* 0x000ea80000000200 */
[----:B------:R-:W4:Y:S01]  /*6a80*/  LDSM.16.M88.4 R108, [R147+0x7000] ;  /* 0x00700000936c783b */ /* 0x000f220000000200 */
[C---:B-1----:R-:W-:Y:S06]  /*6a90*/  HMMA.16816.F32.BF16 R32, R120.reuse, R116, R32 ;  /* 0x000000747820723c */ /* 0x042fec0000041820 */
[C---:B------:R-:W-:Y:S01]  /*6aa0*/  HMMA.16816.F32.BF16 R28, R120.reuse, R118, R28 ;  /* 0x00000076781c723c */ /* 0x040fe2000004181c */
[----:B------:R-:W-:Y:S05]  /*6ab0*/  LDSM.16.M88.4 R116, [R150+0x2000] ;  /* 0x002000009674783b */ /* 0x000fea0000000200 */
[C---:B---3--:R-:W-:Y:S06]  /*6ac0*/  HMMA.16816.F32.BF16 R24, R120.reuse, R112, R24 ;  /* 0x000000707818723c */ /* 0x048fec0000041818 */
[C---:B------:R-:W-:Y:S01]  /*6ad0*/  HMMA.16816.F32.BF16 R20, R120.reuse, R114, R20 ;  /* 0x000000727814723c */ /* 0x040fe20000041814 */
[----:B------:R-:W1:Y:S05]  /*6ae0*/  LDSM.16.M88.4 R112, [R149+0x2000] ;  /* 0x002000009570783b */ /* 0x000e6a0000000200 */
[C---:B--2---:R-:W-:Y:S06]  /*6af0*/  HMMA.16816.F32.BF16 R8, R120.reuse, R104, R8 ;  /* 0x000000687808723c */ /* 0x044fec0000041808 */
[C---:B------:R-:W-:Y:S01]  /*6b00*/  HMMA.16816.F32.BF16 R4, R120.reuse, R106, R4 ;  /* 0x0000006a7804723c */ /* 0x040fe20000041804 */
[----:B------:R-:W2:Y:S05]  /*6b10*/  LDSM.16.M88.4 R104, [R149+0x3000] ;  /* 0x003000009568783b */ /* 0x000eaa0000000200 */
[C---:B----4-:R-:W-:Y:S06]  /*6b20*/  HMMA.16816.F32.BF16 R16, R120.reuse, R108, R16 ;  /* 0x0000006c7810723c */ /* 0x050fec0000041810 */
[----:B------:R-:W-:Y:S01]  /*6b30*/  HMMA.16816.F32.BF16 R12, R120, R110, R12 ;  /* 0x0000006e780c723c */ /* 0x000fe2000004180c */
[----:B------:R-:W3:Y:S05]  /*6b40*/  LDSM.16.M88.4 R108, [R149+0x2800] ;  /* 0x00280000956c783b */ /* 0x000eea0000000200 */
[C---:B-1----:R-:W-:Y:S06]  /*6b50*/  HMMA.16816.F32.BF16 R32, R116.reuse, R112, R32 ;  /* 0x000000707420723c */ /* 0x042fec0000041820 */
[C---:B------:R-:W-:Y:S06]  /*6b60*/  HMMA.16816.F32.BF16 R28, R116.reuse, R114, R28 ;  /* 0x00000072741c723c */ /* 0x040fec000004181c */
[C---:B--2---:R-:W-:Y:S06]  /*6b70*/  HMMA.16816.F32.BF16 R16, R116.reuse, R104, R16 ;  /* 0x000000687410723c */ /* 0x044fec0000041810 */
[----:B------:R-:W-:Y:S01]  /*6b80*/  HMMA.16816.F32.BF16 R12, R116, R106, R12 ;  /* 0x0000006a740c723c */ /* 0x000fe2000004180c */
[----:B------:R-:W1:Y:S01]  /*6b90*/  LDSM.16.M88.4 R104, [R149+0x3800] ;  /* 0x003800009568783b */ /* 0x000e620000000200 */
[----:B------:R-:W-:-:S04]  /*6ba0*/  DEPBAR.LE SB0, 0x0 ;  /* 0x000080000000791a */ /* 0x000fc80000000000 */
[C---:B---3--:R-:W-:Y:S06]  /*6bb0*/  HMMA.16816.F32.BF16 R24, R116.reuse, R108, R24 ;  /* 0x0000006c7418723c */ /* 0x048fec0000041818 */
[----:B------:R-:W-:Y:S01]  /*6bc0*/  HMMA.16816.F32.BF16 R20, R116, R110, R20 ;  /* 0x0000006e7414723c */ /* 0x000fe20000041814 */
[----:B------:R-:W-:-:S05]  /*6bd0*/  LOP3.LUT R108, R0, 0x6, RZ, 0xc0, !PT ;  /* 0x00000006006c7812 */ /* 0x000fca00078ec0ff */
[----:B------:R-:W-:-:S04]  /*6be0*/  IMAD R108, R163, 0x40, R108 ;  /* 0x00000040a36c7824 */ /* 0x000fc800078e026c */
[C---:B------:R-:W-:Y:S02]  /*6bf0*/  VIADD R0, R108.reuse, 0x1 ;  /* 0x000000016c007836 */ /* 0x040fe40000000000 */
[C---:B------:R-:W-:Y:S02]  /*6c00*/  VIADD R101, R108.reuse, 0x8 ;  /* 0x000000086c657836 */ /* 0x040fe40000000000 */
[----:B------:R-:W-:Y:S01]  /*6c10*/  VIADD R2, R108, 0x9 ;  /* 0x000000096c027836 */ /* 0x000fe20000000000 */
[----:B------:R-:W-:Y:S01]  /*6c20*/  BAR.SYNC.DEFER_BLOCKING 0x0 ;  /* 0x0000000000007b1d */ /* 0x000fe20000010000 */
[CC--:B------:R-:W-:Y:S02]  /*6c30*/  ISETP.GE.AND P6, PT, R0.reuse, R129.reuse, PT ;  /* 0x000000810000720c */ /* 0x0c0fe40003fc6270 */
[----:B------:R-:W-:Y:S02]  /*6c40*/  ISETP.GE.AND P4, PT, R0, R128, PT ;  /* 0x000000800000720c */ /* 0x000fe40003f86270 */
[----:B------:R-:W-:-:S02]  /*6c50*/  ISETP.GE.AND P5, PT, R101, R129, PT ;  /* 0x000000816500720c */ /* 0x000fc40003fa6270 */
[----:B------:R-:W-:Y:S01]  /*6c60*/  FSEL R0, R33, -INF , !P6 ;  /* 0xff80000021007808 */ /* 0x000fe20007000000 */
[C---:B------:R-:W-:Y:S01]  /*6c70*/  VIADD R33, R108.reuse, 0x10 ;  /* 0x000000106c217836 */ /* 0x040fe20000000000 */
[-C--:B------:R-:W-:Y:S01]  /*6c80*/  ISETP.GE.AND P6, PT, R101, R128.reuse, PT ;  /* 0x000000806500720c */ /* 0x080fe20003fc6270 */
[----:B------:R-:W-:Y:S01]  /*6c90*/  VIADD R101, R108, 0x11 ;  /* 0x000000116c657836 */ /* 0x000fe20000000000 */
[----:B------:R-:W-:Y:S02]  /*6ca0*/  FSEL R35, R35, -INF , !P4 ;  /* 0xff80000023237808 */ /* 0x000fe40006000000 */
[----:B------:R-:W-:Y:S01]  /*6cb0*/  ISETP.GE.AND P4, PT, R2, R129, PT ;  /* 0x000000810200720c */ /* 0x000fe20003f86270 */
[----:B-1----:R-:W-:Y:S01]  /*6cc0*/  HMMA.16816.F32.BF16 R8, R116, R104, R8 ;  /* 0x000000687408723c */ /* 0x002fe20000041808 */
[----:B------:R-:W-:Y:S02]  /*6cd0*/  FSEL R28, R28, -INF , !P5 ;  /* 0xff8000001c1c7808 */ /* 0x000fe40006800000 */
[----:B------:R-:W-:-:S02]  /*6ce0*/  ISETP.GE.AND P5, PT, R2, R128, PT ;  /* 0x000000800200720c */ /* 0x000fc40003fa6270 */
[----:B------:R-:W-:Y:S01]  /*6cf0*/  FSEL R113, R30, -INF , !P6 ;  /* 0xff8000001e717808 */ /* 0x000fe20007000000 */
[C---:B------:R-:W-:Y:S01]  /*6d00*/  VIADD R30, R108.reuse, 0x18 ;  /* 0x000000186c1e7836 */ /* 0x040fe20000000000 */
[-C--:B------:R-:W-:Y:S01]  /*6d10*/  ISETP.GE.AND P6, PT, R33, R129.reuse, PT ;  /* 0x000000812100720c */ /* 0x080fe20003fc6270 */
[----:B------:R-:W-:Y:S01]  /*6d20*/  HMMA.16816.F32.BF16 R4, R116, R106, R4 ;  /* 0x0000006a7404723c */ /* 0x000fe20000041804 */
[----:B------:R-:W-:Y:S01]  /*6d30*/  FSEL R2, R29, -INF , !P4 ;  /* 0xff8000001d027808 */ /* 0x000fe20006000000 */
[----:B------:R-:W-:Y:S01]  /*6d40*/  VIADD R29, R108, 0x19 ;  /* 0x000000196c1d7836 */ /* 0x000fe20000000000 */
[----:B------:R-:W-:Y:S02]  /*6d50*/  ISETP.GE.AND P4, PT, R33, R128, PT ;  /* 0x000000802100720c */ /* 0x000fe40003f86270 */
[----:B------:R-:W-:Y:S02]  /*6d60*/  FSEL R33, R31, -INF , !P5 ;  /* 0xff8000001f217808 */ /* 0x000fe40006800000 */
[----:B------:R-:W-:-:S02]  /*6d70*/  ISETP.GE.AND P5, PT, R101, R129, PT ;  /* 0x000000816500720c */ /* 0x000fc40003fa6270 */
[----:B------:R-:W-:Y:S02]  /*6d80*/  FSEL R114, R24, -INF , !P6 ;  /* 0xff80000018727808 */ /* 0x000fe40007000000 */
[-C--:B------:R-:W-:Y:S02]  /*6d90*/  ISETP.GE.AND P6, PT, R101, R128.reuse, PT ;  /* 0x000000806500720c */ /* 0x080fe40003fc6270 */
[----:B------:R-:W-:Y:S01]  /*6da0*/  FSEL R137, R26, -INF , !P4 ;  /* 0xff8000001a897808 */ /* 0x000fe20006000000 */
[----:B------:R-:W-:Y:S01]  /*6db0*/  VIADD R26, R108, 0x20 ;  /* 0x000000206c1a7836 */ /* 0x000fe20000000000 */
[----:B------:R-:W-:Y:S02]  /*6dc0*/  FSEL R24, R25, -INF , !P5 ;  /* 0xff80000019187808 */ /* 0x000fe40006800000 */
[C---:B------:R-:W-:Y:S02]  /*6dd0*/  ISETP.GE.AND P4, PT, R30.reuse, R129, PT ;  /* 0x000000811e00720c */ /* 0x040fe40003f86270 */
[----:B------:R-:W-:-:S02]  /*6de0*/  ISETP.GE.AND P5, PT, R30, R128, PT ;  /* 0x000000801e00720c */ /* 0x000fc40003fa6270 */
[----:B------:R-:W-:Y:S02]  /*6df0*/  FSEL R135, R27, -INF , !P6 ;  /* 0xff8000001b877808 */ /* 0x000fe40007000000 */
[CC--:B------:R-:W-:Y:S02]  /*6e00*/  ISETP.GE.AND P6, PT, R29.reuse, R129.reuse, PT ;  /* 0x000000811d00720c */ /* 0x0c0fe40003fc6270 */
[----:B------:R-:W-:Y:S02]  /*6e10*/  FSEL R20, R20, -INF , !P4 ;  /* 0xff80000014147808 */ /* 0x000fe40006000000 */
[----:B------:R-:W-:Y:S02]  /*6e20*/  FSEL R25, R22, -INF , !P5 ;  /* 0xff80000016197808 */ /* 0x000fe40006800000 */
[----:B------:R-:W-:Y:S02]  /*6e30*/  ISETP.GE.AND P4, PT, R29, R128, PT ;  /* 0x000000801d00720c */ /* 0x000fe40003f86270 */
[----:B------:R-:W-:Y:S01]  /*6e40*/  FSEL R22, R21, -INF , !P6 ;  /* 0xff80000015167808 */ /* 0x000fe20007000000 */
[C---:B------:R-:W-:Y:S01]  /*6e50*/  VIADD R21, R108.reuse, 0x21 ;  /* 0x000000216c157836 */ /* 0x040fe20000000000 */
[----:B------:R-:W-:Y:S01]  /*6e60*/  FSEL R27, R23, -INF , !P4 ;  /* 0xff800000171b7808 */ /* 0x000fe20006000000 */
[----:B------:R-:W-:Y:S01]  /*6e70*/  VIADD R23, R108, 0x28 ;  /* 0x000000286c177836 */ /* 0x000fe20000000000 */
[----:B------:R-:W-:-:S02]  /*6e80*/  ISETP.GE.AND P5, PT, R26, R129, PT ;  /* 0x000000811a00720c */ /* 0x000fc40003fa6270 */
[-C--:B------:R-:W-:Y:S02]  /*6e90*/  ISETP.GE.AND P6, PT, R26, R128.reuse, PT ;  /* 0x000000801a00720c */ /* 0x080fe40003fc6270 */
[CC--:B------:R-:W-:Y:S02]  /*6ea0*/  ISETP.GE.AND P4, PT, R21.reuse, R129.reuse, PT ;  /* 0x000000811500720c */ /* 0x0c0fe40003f86270 */
[----:B------:R-:W-:Y:S01]  /*6eb0*/  FSEL R120, R16, -INF , !P5 ;  /* 0xff80000010787808 */ /* 0x000fe20006800000 */
[----:B------:R-:W-:Y:S01]  /*6ec0*/  VIADD R16, R108, 0x29 ;  /* 0x000000296c107836 */ /* 0x000fe20000000000 */
[----:B------:R-:W-:Y:S02]  /*6ed0*/  FSEL R123, R18, -INF , !P6 ;  /* 0xff800000127b7808 */ /* 0x000fe40007000000 */
[----:B------:R-:W-:Y:S02]  /*6ee0*/  ISETP.GE.AND P5, PT, R21, R128, PT ;  /* 0x000000801500720c */ /* 0x000fe40003fa6270 */
[----:B------:R-:W-:-:S02]  /*6ef0*/  ISETP.GE.AND P6, PT, R23, R129, PT ;  /* 0x000000811700720c */ /* 0x000fc40003fc6270 */
[----:B------:R-:W-:Y:S01]  /*6f00*/  FSEL R122, R17, -INF , !P4 ;  /* 0xff800000117a7808 */ /* 0x000fe20006000000 */
[----:B------:R-:W-:Y:S01]  /*6f10*/  VIADD R17, R108, 0x30 ;  /* 0x000000306c117836 */ /* 0x000fe20000000000 */
[-C--:B------:R-:W-:Y:S02]  /*6f20*/  ISETP.GE.AND P4, PT, R23, R128.reuse, PT ;  /* 0x000000801700720c */ /* 0x080fe40003f86270 */
[----:B------:R-:W-:Y:S02]  /*6f30*/  FSEL R133, R19, -INF , !P5 ;  /* 0xff80000013857808 */ /* 0x000fe40006800000 */
[----:B------:R-:W-:Y:S01]  /*6f40*/  FSEL R134, R12, -INF , !P6 ;  /* 0xff8000000c867808 */ /* 0x000fe20007000000 */
[----:B------:R-:W-:Y:S01]  /*6f50*/  VIADD R12, R108, 0x31 ;  /* 0x000000316c0c7836 */ /* 0x000fe20000000000 */
[C---:B------:R-:W-:Y:S02]  /*6f60*/  ISETP.GE.AND P5, PT, R16.reuse, R129, PT ;  /* 0x000000811000720c */ /* 0x040fe40003fa6270 */
[----:B------:R-:W-:-:S02]  /*6f70*/  ISETP.GE.AND P6, PT, R16, R128, PT ;  /* 0x000000801000720c */ /* 0x000fc40003fc6270 */
[----:B------:R-:W-:Y:S02]  /*6f80*/  FSEL R125, R14, -INF , !P4 ;  /* 0xff8000000e7d7808 */ /* 0x000fe40006000000 */
[-C--:B------:R-:W-:Y:S02]  /*6f90*/  ISETP.GE.AND P4, PT, R17, R129.reuse, PT ;  /* 0x000000811100720c */ /* 0x080fe40003f86270 */
[----:B------:R-:W-:Y:S01]  /*6fa0*/  FSEL R132, R13, -INF , !P5 ;  /* 0xff8000000d847808 */ /* 0x000fe20006800000 */
[----:B------:R-:W-:Y:S01]  /*6fb0*/  VIADD R13, R108, 0x38 ;  /* 0x000000386c0d7836 */ /* 0x000fe20000000000 */
[----:B------:R-:W-:Y:S02]  /*6fc0*/  FSEL R121, R15, -INF , !P6 ;  /* 0xff8000000f797808 */ /* 0x000fe40007000000 */
[----:B------:R-:W-:Y:S02]  /*6fd0*/  ISETP.GE.AND P6, PT, R12, R129, PT ;  /* 0x000000810c00720c */ /* 0x000fe40003fc6270 */
[----:B------:R-:W-:Y:S01]  /*6fe0*/  FSEL R109, R8, -INF , !P4 ;  /* 0xff800000086d7808 */ /* 0x000fe20006000000 */
[----:B------:R-:W-:Y:S01]  /*6ff0*/  VIADD R8, R108, 0x39 ;  /* 0x000000396c087836 */ /* 0x000fe20000000000 */
[----:B------:R-:W-:-:S02]  /*7000*/  ISETP.GE.AND P5, PT, R17, R128, PT ;  /* 0x000000801100720c */ /* 0x000fc40003fa6270 */
[-C--:B------:R-:W-:Y:S02]  /*7010*/  ISETP.GE.AND P4, PT, R12, R128.reuse, PT ;  /* 0x000000800c00720c */ /* 0x080fe40003f86270 */
[----:B------:R-:W-:Y:S02]  /*7020*/  FSEL R110, R9, -INF , !P6 ;  /* 0xff800000096e7808 */ /* 0x000fe40007000000 */
[----:B------:R-:W-:Y:S02]  /*7030*/  FSEL R106, R10, -INF , !P5 ;  /* 0xff8000000a6a7808 */ /* 0x000fe40006800000 */
[----:B------:R-:W-:Y:S02]  /*7040*/  ISETP.GE.AND P6, PT, R13, R128, PT ;  /* 0x000000800d00720c */ /* 0x000fe40003fc6270 */
[----:B------:R-:W-:Y:S02]  /*7050*/  FSEL R105, R11, -INF , !P4 ;  /* 0xff8000000b697808 */ /* 0x000fe40006000000 */
[----:B------:R-:W-:-:S02]  /*7060*/  ISETP.GE.AND P5, PT, R13, R129, PT ;  /* 0x000000810d00720c */ /* 0x000fc40003fa6270 */
[-C--:B------:R-:W-:Y:S02]  /*7070*/  ISETP.GE.AND P4, PT, R108, R129.reuse, PT ;  /* 0x000000816c00720c */ /* 0x080fe40003f86270 */
[----:B------:R-:W-:Y:S02]  /*7080*/  FSEL R101, R6, -INF , !P6 ;  /* 0xff80000006657808 */ /* 0x000fe40007000000 */
[----:B------:R-:W-:Y:S02]  /*7090*/  FSEL R111, R4, -INF , !P5 ;  /* 0xff800000046f7808 */ /* 0x000fe40006800000 */
[----:B------:R-:W-:Y:S02]  /*70a0*/  FSEL R6, R32, -INF , !P4 ;  /* 0xff80000020067808 */ /* 0x000fe40006000000 */
[----:B------:R-:W-:Y:S02]  /*70b0*/  ISETP.GE.AND P5, PT, R108, R128, PT ;  /* 0x000000806c00720c */ /* 0x000fe40003fa6270 */
        /* <DEDUP_REMOVED lines=55> */
[----:B------:R-:W-:-:S04]  /*7430*/  IMAD.WIDE.U32 R12, R10, R102, RZ ;  /* 0x000000660a0c7225 */ /* 0x000fc800078e00ff */
[----:B------:R-:W-:-:S04]  /*7440*/  IMAD R7, R7, R102, RZ ;  /* 0x0000006607077224 */ /* 0x000fc800078e02ff */
[----:B------:R-:W-:-:S04]  /*7450*/  IMAD R7, R10, R103, R7 ;  /* 0x000000670a077224 */ /* 0x000fc800078e0207 */
[----:B------:R-:W-:Y:S01]  /*7460*/  IMAD.IADD R13, R13, 0x1, R7 ;  /* 0x000000010d0d7824 */ /* 0x000fe200078e0207 */
[----:B--2---:R-:W-:-:S04]  /*7470*/  IADD3 R8, -R11, R8, RZ ;  /* 0x000000080b087210 */ /* 0x004fc80007ffe1ff */
[----:B------:R-:W-:Y:S01]  /*7480*/  SHF.R.S32.HI R11, RZ, 0x1f, R8 ;  /* 0x0000001fff0b7819 */ /* 0x000fe20000011408 */
[----:B-1----:R-:W-:-:S04]  /*7490*/  IMAD.WIDE.U32 R12, R8, R4, R12 ;  /* 0x00000004080c7225 */ /* 0x002fc800078e000c */
[----:B------:R-:W-:-:S04]  /*74a0*/  IMAD R11, R11, R4, RZ ;  /* 0x000000040b0b7224 */ /* 0x000fc800078e02ff */
[----:B------:R-:W-:Y:S02]  /*74b0*/  IMAD R5, R8, R5, R11 ;  /* 0x0000000508057224 */ /* 0x000fe400078e020b */
[----:B------:R-:W-:-:S03]  /*74c0*/  IMAD.MOV.U32 R7, RZ, RZ, R12 ;  /* 0x000000ffff077224 */ /* 0x000fc600078e000c */
[----:B------:R-:W-:Y:S01]  /*74d0*/  IADD3 R8, R13, R5, RZ ;  /* 0x000000050d087210 */ /* 0x000fe20007ffe0ff */
[----:B------:R-:W-:Y:S06]  /*74e0*/  BRA `(.L_x_5571) ;  /* 0x0000000000087947 */ /* 0x000fec0003800000 */
.L_x_5570:
[----:B------:R-:W-:-:S04]  /*74f0*/  LEA R7, -R102, RZ, 0x6 ;  /* 0x000000ff66077211 */ /* 0x000fc800078e31ff */
[----:B------:R-:W-:-:S07]  /*7500*/  SHF.R.S32.HI R8, RZ, 0x1f, R7 ;  /* 0x0000001fff087819 */ /* 0x000fce0000011407 */
.L_x_5571:
[-C--:B------:R-:W-:Y:S01]  /*7510*/  @!P1 IADD3 R5, P3, R126, R7.reuse, RZ ;  /* 0x000000077e059210 */ /* 0x080fe20007f7e0ff */
[----:B------:R1:W-:Y:S01]  /*7520*/  @P2 STS.128 [R164+0x4000], RZ ;  /* 0x004000ffa4002388 */ /* 0x0003e20000000c00 */
[----:B------:R-:W-:Y:S01]  /*7530*/  @!P2 LEA R118, P4, R7, R176, 0x1 ;  /* 0x000000b00776a211 */ /* 0x000fe200078808ff */
[----:B------:R-:W-:Y:S01]  /*7540*/  BSSY B0, `(.L_x_5572) ;  /* 0x0000045000007945 */ /* 0x000fe20003800000 */
[----:B------:R-:W-:Y:S01]  /*7550*/  @!P2 IADD3 R11, P5, R159, R7, RZ ;  /* 0x000000079f0ba210 */ /* 0x000fe20007fbe0ff */
[--C-:B------:R-:W-:Y:S01]  /*7560*/  @!P1 IMAD.X R4, R127, 0x1, R8.reuse, P3 ;  /* 0x000000017f049824 */ /* 0x100fe200018e0608 */
[----:B------:R-:W-:Y:S02]  /*7570*/  @!P1 LEA R116, P3, R5, UR8, 0x1 ;  /* 0x0000000805749c11 */ /* 0x000fe4000f8608ff */
[--C-:B------:R-:W-:Y:S01]  /*7580*/  @!P2 LEA.HI.X R119, R7, R177, R8.reuse, 0x1, P4 ;  /* 0x000000b10777a211 */ /* 0x100fe200020f0c08 */
[----:B------:R-:W-:Y:S01]  /*7590*/  @!P2 IMAD.X R10, R158, 0x1, R8, P5 ;  /* 0x000000019e0aa824 */ /* 0x000fe200028e0608 */
[----:B------:R-:W-:-:S02]  /*75a0*/  @!P1 LEA.HI.X R117, R5, UR9, R4, 0x1, P3 ;  /* 0x0000000905759c11 */ /* 0x000fc400098f0c04 */
[-CC-:B------:R-:W-:Y:S01]  /*75b0*/  IADD3 R5, P4, P3, R159, R7.reuse, R159.reuse ;  /* 0x000000079f057210 */ /* 0x180fe20007b9e09f */
[----:B------:R-:W-:Y:S01]  /*75c0*/  @!PT LDS RZ, [RZ] ;  /* 0x00000000fffff984 */ /* 0x000fe20000000800 */
[----:B------:R-:W-:Y:S01]  /*75d0*/  @!PT LDS RZ, [RZ] ;  /* 0x00000000fffff984 */ /* 0x000fe20000000800 */
[----:B------:R-:W-:Y:S01]  /*75e0*/  @!PT LDS RZ, [RZ] ;  /* 0x00000000fffff984 */ /* 0x000fe20000000800 */
[----:B------:R1:W-:Y:S01]  /*75f0*/  @!P2 LDGSTS.E.BYPASS.LTC128B.128 [R164+0x4000], desc[UR10][R118.64] ;  /* 0x0400000076a4afae */ /* 0x0003e2000b901d4a */
[----:B------:R-:W-:Y:S02]  /*7600*/  @!P1 IADD3 R13, P6, P5, R126, R7, R159 ;  /* 0x000000077e0d9210 */ /* 0x000fe40007dde09f */
[-CC-:B------:R-:W-:Y:S01]  /*7610*/  IADD3.X R4, R158, R8.reuse, R158.reuse, P4, P3 ;  /* 0x000000089e047210 */ /* 0x180fe200027e649e */
[----:B------:R1:W-:Y:S01]  /*7620*/  @P1 STS.128 [R164+0x6000], RZ ;  /* 0x006000ffa4001388 */ /* 0x0003e20000000c00 */
[----:B------:R-:W-:Y:S02]  /*7630*/  @!P1 IADD3 R15, P3, R126, R5, RZ ;  /* 0x000000057e0f9210 */ /* 0x000fe40007f7e0ff */
[----:B------:R-:W-:Y:S01]  /*7640*/  @!P1 IADD3.X R12, R127, R8, R158, P6, P5 ;  /* 0x000000087f0c9210 */ /* 0x000fe200037ea49e */
[----:B------:R-:W-:Y:S01]  /*7650*/  @!PT LDS RZ, [RZ] ;  /* 0x00000000fffff984 */ /* 0x000fe20000000800 */
[----:B------:R-:W-:Y:S01]  /*7660*/  @!PT LDS RZ, [RZ] ;  /* 0x00000000fffff984 */ /* 0x000fe20000000800 */
[----:B------:R-:W-:Y:S01]  /*7670*/  @!PT LDS RZ, [RZ] ;  /* 0x00000000fffff984 */ /* 0x000fe20000000800 */
[----:B------:R1:W-:Y:S01]  /*7680*/  @!P1 LDGSTS.E.BYPASS.LTC128B.128 [R164+0x6000], desc[UR10][R116.64+0x80] ;  /* 0x0600008074a49fae */ /* 0x0003e2000b901d4a */
[----:B------:R-:W-:Y:S01]  /*7690*/  @!P2 LEA R30, P5, R11, R176, 0x1 ;  /* 0x000000b00b1ea211 */ /* 0x000fe200078a08ff */
[----:B------:R-:W-:Y:S01]  /*76a0*/  @!P1 IMAD.X R14, R127, 0x1, R4, P3 ;  /* 0x000000017f0e9824 */ /* 0x000fe200018e0604 */
[----:B------:R-:W-:Y:S01]  /*76b0*/  @!P1 LEA R18, P4, R13, UR8, 0x1 ;  /* 0x000000080d129c11 */ /* 0x000fe2000f8808ff */
[----:B------:R1:W-:Y:S01]  /*76c0*/  @P2 STS.128 [R164+0x4800], RZ ;  /* 0x004800ffa4002388 */ /* 0x0003e20000000c00 */
[----:B------:R-:W-:-:S02]  /*76d0*/  @!P1 LEA R16, P3, R15, UR8, 0x1 ;  /* 0x000000080f109c11 */ /* 0x000fc4000f8608ff */
[----:B------:R-:W-:Y:S02]  /*76e0*/  @!P2 LEA.HI.X R31, R11, R177, R10, 0x1, P5 ;  /* 0x000000b10b1fa211 */ /* 0x000fe400028f0c0a */
[----:B------:R-:W-:Y:S02]  /*76f0*/  @!P1 LEA.HI.X R19, R13, UR9, R12, 0x1, P4 ;  /* 0x000000090d139c11 */ /* 0x000fe4000a0f0c0c */
[----:B------:R-:W-:Y:S01]  /*7700*/  @!P1 LEA.HI.X R17, R15, UR9, R14, 0x1, P3 ;  /* 0x000000090f119c11 */ /* 0x000fe200098f0c0e */
[----:B------:R-:W-:Y:S01]  /*7710*/  @!PT LDS RZ, [RZ] ;  /* 0x00000000fffff984 */ /* 0x000fe20000000800 */
[----:B------:R-:W-:Y:S01]  /*7720*/  @!PT LDS RZ, [RZ] ;  /* 0x00000000fffff984 */ /* 0x000fe20000000800 */
[----:B------:R-:W-:Y:S01]  /*7730*/  @!PT LDS RZ, [RZ] ;  /* 0x00000000fffff984 */ /* 0x000fe20000000800 */
[----:B------:R1:W-:Y:S01]  /*7740*/  @!P2 LDGSTS.E.BYPASS.LTC128B.128 [R164+0x4800], desc[UR10][R30.64] ;  /* 0x048000001ea4afae */ /* 0x0003e2000b901d4a */
[----:B------:R-:W-:Y:S02]  /*7750*/  @!P2 LEA R12, P4, R5, R176, 0x1 ;  /* 0x000000b0050ca211 */ /* 0x000fe400078808ff */
[----:B------:R-:W-:Y:S01]  /*7760*/  IADD3 R11, P3, R159, R5, RZ ;  /* 0x000000059f0b7210 */ /* 0x000fe20007f7e0ff */
[----:B------:R1:W-:Y:S01]  /*7770*/  @P1 STS.128 [R164+0x6800], RZ ;  /* 0x006800ffa4001388 */ /* 0x0003e20000000c00 */
[----:B------:R-:W-:-:S03]  /*7780*/  @!P2 LEA.HI.X R13, R5, R177, R4, 0x1, P4 ;  /* 0x000000b1050da211 */ /* 0x000fc600020f0c04 */
        /* <DEDUP_REMOVED lines=26> */
[----:B------:R-:W-:-:S04]  /*7930*/  LEA R10, P1, R11, UR8, 0x1 ;  /* 0x000000080b0a7c11 */ /* 0x000fc8000f8208ff */
[----:B------:R-:W-:-:S05]  /*7940*/  LEA.HI.X R11, R11, UR9, R4, 0x1, P1 ;  /* 0x000000090b0b7c11 */ /* 0x000fca00088f0c04 */
[----:B------:R-:W-:Y:S01]  /*7950*/  @!PT LDS RZ, [RZ] ;  /* 0x00000000fffff984 */ /* 0x000fe20000000800 */
[----:B------:R-:W-:Y:S01]  /*7960*/  @!PT LDS RZ, [RZ] ;  /* 0x00000000fffff984 */ /* 0x000fe20000000800 */
[----:B------:R-:W-:Y:S01]  /*7970*/  @!PT LDS RZ, [RZ] ;  /* 0x00000000fffff984 */ /* 0x000fe20000000800 */
[----:B------:R2:W-:Y:S04]  /*7980*/  LDGSTS.E.BYPASS.LTC128B.128 [R164+0x7800], desc[UR10][R10.64+0x80] ;  /* 0x078000800aa47fae */ /* 0x0005e8000b901d4a */
.L_x_5573:
[----:B------:R-:W-:Y:S05]  /*7990*/  BSYNC B0 ;  /* 0x0000000000007941 */ /* 0x000fea0003800000 */
.L_x_5572:
[----:B------:R-:W0:Y:S01]  /*79a0*/  LDGDEPBAR ;  /* 0x00000000000079af */ /* 0x000e220000000000 */
[----:B------:R-:W-:-:S04]  /*79b0*/  LEA R176, P1, R7, R176, 0x1 ;  /* 0x000000b007b07211 */ /* 0x000fc800078208ff */
[----:B------:R-:W-:-:S09]  /*79c0*/  LEA.HI.X R177, R7, R177, R8, 0x1, P1 ;  /* 0x000000b107b17211 */ /* 0x000fd200008f0c08 */
.L_x_5569:
[----:B------:R-:W-:Y:S01]  /*79d0*/  FMNMX.FTZ R4, R3, R9, !PT ;  /* 0x0000000903047209 */ /* 0x000fe20007810000 */
[----:B-1----:R-:W-:Y:S01]  /*79e0*/  LDSM.16.MT88.4 R12, [R145+0x8000] ;  /* 0x00800000910c783b */ /* 0x002fe20000004200 */
        /* <DEDUP_REMOVED lines=48> */
[--C-:B------:R-:W-:Y:S01]  /*7cf0*/  FFMA.FTZ R33, R33, UR12, -R108.reuse ;  /* 0x0000000c21217c23 */ /* 0x100fe2000801086c */
[----:B--2---:R-:W1:Y:S01]  /*7d00*/  LDSM.16.MT88.4 R8, [R148+0x8000] ;  /* 0x008000009408783b */ /* 0x004e620000004200 */
[----:B------:R-:W-:Y:S01]  /*7d10*/  FADD.FTZ R4, R100, -R5 ;  /* 0x8000000564047221 */ /* 0x000fe20000010000 */
[--C-:B------:R-:W-:Y:S01]  /*7d20*/  FFMA.FTZ R104, R6, UR12, -R103.reuse ;  /* 0x0000000c06687c23 */ /* 0x100fe20008010867 */
[----:B------:R-:W-:Y:S01]  /*7d30*/  FSEL R6, R31, RZ, P1 ;  /* 0x000000ff1f067208 */ /* 0x000fe20000800000 */
[--C-:B------:R-:W-:Y:S01]  /*7d40*/  FFMA.FTZ R29, R28, UR12, -R103.reuse ;  /* 0x0000000c1c1d7c23 */ /* 0x100fe20008010867 */
[--C-:B------:R-:W-:Y:S01]  /*7d50*/  FFMA.FTZ R28, R2, UR12, -R103.reuse ;  /* 0x0000000c021c7c23 */ /* 0x100fe20008010867 */
[--C-:B------:R-:W-:Y:S01]  /*7d60*/  FFMA.FTZ R30, R0, UR12, -R103.reuse ;  /* 0x0000000c001e7c23 */ /* 0x100fe20008010867 */
[----:B------:R-:W-:Y:S01]  /*7d70*/  FFMA.FTZ R2, R35, UR12, -R108 ;  /* 0x0000000c23027c23 */ /* 0x000fe2000801086c */
[----:B------:R-:W-:Y:S01]  /*7d80*/  FADD.FTZ R3, R3, -R6 ;  /* 0x8000000603037221 */ /* 0x000fe20000010000 */
[--C-:B------:R-:W-:Y:S01]  /*7d90*/  FFMA.FTZ R0, R113, UR12, -R108.reuse ;  /* 0x0000000c71007c23 */ /* 0x100fe2000801086c */
[----:B------:R-:W-:Y:S01]  /*7da0*/  FMUL.FTZ R35, R4, UR12 ;  /* 0x0000000c04237c20 */ /* 0x000fe20008410000 */
[----:B------:R-:W-:Y:S01]  /*7db0*/  MUFU.EX2 R104, R104 ;  /* 0x0000006800687308 */ /* 0x000fe20000000800 */
[----:B------:R-:W-:Y:S01]  /*7dc0*/  FMUL.FTZ R3, R3, UR12 ;  /* 0x0000000c03037c20 */ /* 0x000fe20008410000 */
        /* <DEDUP_REMOVED lines=16> */
[----:B------:R-:W-:Y:S01]  /*7ed0*/  FFMA.FTZ R129, R132, UR12, -R103 ;  /* 0x0000000c84817c23 */ /* 0x000fe20008010867 */
[--C-:B------:R-:W-:Y:S01]  /*7ee0*/  FFMA.FTZ R123, R133, UR12, -R108.reuse ;  /* 0x0000000c857b7c23 */ /* 0x100fe2000801086c */
[--C-:B------:R-:W-:Y:S01]  /*7ef0*/  FFMA.FTZ R128, R125, UR12, -R108.reuse ;  /* 0x0000000c7d807c23 */ /* 0x100fe2000801086c */
[--C-:B------:R-:W-:Y:S01]  /*7f00*/  FFMA.FTZ R121, R121, UR12, -R108.reuse ;  /* 0x0000000c79797c23 */ /* 0x100fe2000801086c */
[----:B------:R-:W-:-:S02]  /*7f10*/  FFMA.FTZ R101, R101, UR12, -R108 ;  /* 0x0000000c65657c23 */ /* 0x000fc4000801086c */
[----:B------:R-:W3:Y:S01]  /*7f20*/  MUFU.EX2 R28, R28 ;  /* 0x0000001c001c7308 */ /* 0x000ee20000000800 */
[----:B--2---:R-:W-:-:S07]  /*7f30*/  F2FP.BF16.F32.PACK_AB R4, R30, R104 ;  /* 0x000000681e04723e */ /* 0x004fce00000010ff */
[----:B------:R-:W-:Y:S08]  /*7f40*/  MUFU.EX2 R34, R34 ;  /* 0x0000002200227308 */ /* 0x000ff00000000800 */
[----:B------:R-:W2:Y:S01]  /*7f50*/  MUFU.EX2 R2, R2 ;  /* 0x0000000200027308 */ /* 0x000ea20000000800 */
[----:B---3--:R-:W-:-:S07]  /*7f60*/  F2FP.BF16.F32.PACK_AB R6, R28, R29 ;  /* 0x0000001d1c06723e */ /* 0x008fce00000010ff */
[----:B------:R-:W-:Y:S08]  /*7f70*/  MUFU.EX2 R0, R0 ;  /* 0x0000000000007308 */ /* 0x000ff00000000800 */
[----:B------:R-:W3:Y:S01]  /*7f80*/  MUFU.EX2 R33, R33 ;  /* 0x0000002100217308 */ /* 0x000ee20000000800 */
[----:B--2---:R-:W-:-:S07]  /*7f90*/  F2FP.BF16.F32.PACK_AB R5, R2, R34 ;  /* 0x000000220205723e */ /* 0x004fce00000010ff */
[----:B------:R-:W2:Y:S08]  /*7fa0*/  MUFU.EX2 R35, R35 ;  /* 0x0000002300237308 */ /* 0x000eb00000000800 */
[----:B------:R-:W4:Y:S01]  /*7fb0*/  MUFU.EX2 R3, R3 ;  /* 0x0000000300037308 */ /* 0x000f220000000800 */
[----:B---3--:R-:W-:-:S07]  /*7fc0*/  F2FP.BF16.F32.PACK_AB R7, R33, R0 ;  /* 0x000000002107723e */ /* 0x008fce00000010ff */
        /* <DEDUP_REMOVED lines=9> */
[-C--:B----4-:R-:W-:Y:S01]  /*8060*/  FMUL.FTZ R98, R98, R3.reuse ;  /* 0x0000000362627220 */ /* 0x090fe20000410000 */
        /* <DEDUP_REMOVED lines=9> */
[----:B------:R-:W-:Y:S01]  /*8100*/  FMUL.FTZ R41, R41, R35 ;  /* 0x0000002329297220 */ /* 0x000fe20000410000 */
[-C--:B------:R-:W-:Y:S01]  /*8110*/  FMUL.FTZ R42, R42, R3.reuse ;  /* 0x000000032a2a7220 */ /* 0x080fe20000410000 */
[----:B------:R-:W-:Y:S01]  /*8120*/  FMUL.FTZ R43, R43, R3 ;  /* 0x000000032b2b7220 */ /* 0x000fe20000410000 */
[-C--:B------:R-:W-:Y:S01]  /*8130*/  FMUL.FTZ R44, R44, R35.reuse ;  /* 0x000000232c2c7220 */ /* 0x080fe20000410000 */
[C---:B------:R-:W-:Y:S01]  /*8140*/  HMMA.16816.F32.BF16 R36, R4.reuse, R10, R36 ;  /* 0x0000000a0424723c */ /* 0x040fe20000041824 */
[----:B------:R-:W1:Y:S01]  /*8150*/  LDSM.16.MT88.4 R8, [R144+0x8000] ;  /* 0x008000009008783b */ /* 0x000e620000004200 */
[----:B------:R-:W-:Y:S01]  /*8160*/  FMUL.FTZ R45, R45, R35 ;  /* 0x000000232d2d7220 */ /* 0x000fe20000410000 */
        /* <DEDUP_REMOVED lines=21> */
[C---:B------:R-:W-:Y:S01]  /*82c0*/  HMMA.16816.F32.BF16 R40, R4.reuse, R16, R40 ;  /* 0x000000100428723c */ /* 0x040fe20000041828 */
[-C--:B------:R-:W-:Y:S01]  /*82d0*/  FMUL.FTZ R64, R64, R35.reuse ;  /* 0x0000002340407220 */ /* 0x080fe20000410000 */
[-C--:B------:R-:W-:Y:S01]  /*82e0*/  FMUL.FTZ R65, R65, R35.reuse ;  /* 0x0000002341417220 */ /* 0x080fe20000410000 */
[-C--:B------:R-:W-:Y:S01]  /*82f0*/  FMUL.FTZ R68, R68, R35.reuse ;  /* 0x0000002344447220 */ /* 0x080fe20000410000 */
[----:B------:R-:W-:Y:S01]  /*8300*/  FMUL.FTZ R69, R69, R35 ;  /* 0x0000002345457220 */ /* 0x000fe20000410000 */
[-C--:B------:R-:W-:Y:S01]  /*8310*/  FMUL.FTZ R66, R66, R3.reuse ;  /* 0x0000000342427220 */ /* 0x080fe20000410000 */
[C---:B------:R-:W-:Y:S01]  /*8320*/  HMMA.16816.F32.BF16 R44, R4.reuse, R18, R44 ;  /* 0x00000012042c723c */ /* 0x040fe2000004182c */
[----:B------:R-:W3:Y:S01]  /*8330*/  LDSM.16.MT88.4 R16, [R148+0xa000] ;  /* 0x00a000009410783b */ /* 0x000ee20000004200 */
[-C--:B------:R-:W-:Y:S01]  /*8340*/  FMUL.FTZ R67, R67, R3.reuse ;  /* 0x0000000343437220 */ /* 0x080fe20000410000 */
        /* <DEDUP_REMOVED lines=20> */
[----:B--2---:R-:W-:Y:S01]  /*8490*/  HMMA.16816.F32.BF16 R72, R4, R12, R72 ;  /* 0x0000000c0448723c */ /* 0x004fe20000041848 */
[----:B------:R-:W-:Y:S01]  /*84a0*/  FMUL.FTZ R87, R87, R3 ;  /* 0x0000000357577220 */ /* 0x000fe20000410000 */
[----:B------:R-:W2:Y:S01]  /*84b0*/  MUFU.EX2 R115, R115 ;  /* 0x0000007300737308 */ /* 0x000ea20000000800 */
[----:B------:R-:W-:Y:S01]  /*84c0*/  FFMA.FTZ R35, R181, R35, R104 ;  /* 0x00000023b5237223 */ /* 0x000fe20000010068 */
[----:B------:R-:W-:-:S02]  /*84d0*/  FFMA.FTZ R3, R179, R3, R34 ;  /* 0x00000003b3037223 */ /* 0x000fc40000010022 */
[C---:B------:R-:W-:Y:S01]  /*84e0*/  HMMA.16816.F32.BF16 R76, R4.reuse, R14, R76 ;  /* 0x0000000e044c723c */ /* 0x040fe2000004184c */
[----:B------:R-:W4:Y:S01]  /*84f0*/  LDSM.16.MT88.4 R12, [R144+0xa000] ;  /* 0x00a00000900c783b */ /* 0x000f220000004200 */
[----:B------:R-:W-:Y:S01]  /*8500*/  FADD.FTZ R30, R30, R35 ;  /* 0x000000231e1e7221 */ /* 0x000fe20000010000 */
[----:B------:R-:W-:Y:S01]  /*8510*/  FADD.FTZ R3, R2, R3 ;  /* 0x0000000302037221 */ /* 0x000fe20000010000 */
[----:B------:R-:W-:Y:S02]  /*8520*/  MUFU.EX2 R114, R114 ;  /* 0x0000007200727308 */ /* 0x000fe40000000800 */
[----:B------:R-:W-:Y:S01]  /*8530*/  FADD.FTZ R29, R29, R30 ;  /* 0x0000001e1d1d7221 */ /* 0x000fe20000010000 */
[----:B------:R-:W-:Y:S01]  /*8540*/  FADD.FTZ R0, R0, R3 ;  /* 0x0000000300007221 */ /* 0x000fe20000010000 */
[----:B------:R-:W-:Y:S02]  /*8550*/  MOV R3, R31 ;  /* 0x0000001f00037202 */ /* 0x000fe40000000f00 */
[----:B------:R-:W-:Y:S01]  /*8560*/  FADD.FTZ R29, R28, R29 ;  /* 0x0000001d1c1d7221 */ /* 0x000fe20000010000 */
[----:B------:R-:W-:Y:S01]  /*8570*/  FADD.FTZ R33, R33, R0 ;  /* 0x0000000021217221 */ /* 0x000fe20000010000 */
[C---:B---3--:R-:W-:Y:S01]  /*8580*/  HMMA.16816.F32.BF16 R64, R4.reuse, R16, R64 ;  /* 0x000000100440723c */ /* 0x048fe20000041840 */
[----:B------:R-:W-:Y:S05]  /*8590*/  MUFU.EX2 R113, R113 ;  /* 0x0000007100717308 */ /* 0x000fea0000000800 */
[C---:B------:R-:W-:Y:S01]  /*85a0*/  HMMA.16816.F32.BF16 R68, R4.reuse, R18, R68 ;  /* 0x000000120444723c */ /* 0x040fe20000041844 */
[----:B------:R-:W3:Y:S02]  /*85b0*/  LDSM.16.MT88.4 R16, [R144+0x8800] ;  /* 0x008800009010783b */ /* 0x000ee40000004200 */
[----:B------:R-:W-:Y:S03]  /*85c0*/  MUFU.EX2 R116, R116 ;  /* 0x0000007400747308 */ /* 0x000fe60000000800 */
[C---:B-1----:R-:W-:Y:S05]  /*85d0*/  HMMA.16816.F32.BF16 R92, R4.reuse, R8, R92 ;  /* 0x00000008045c723c */ /* 0x042fea000004185c */
[----:B------:R-:W1:Y:S01]  /*85e0*/  MUFU.EX2 R119, R119 ;  /* 0x0000007700777308 */ /* 0x000e620000000800 */
[C---:B------:R-:W-:Y:S01]  /*85f0*/  HMMA.16816.F32.BF16 R80, R4.reuse, R10, R80 ;  /* 0x0000000a0450723c */ /* 0x040fe20000041850 */
[----:B------:R-:W5:Y:S06]  /*8600*/  LDSM.16.MT88.4 R8, [R148+0x8800] ;  /* 0x008800009408783b */ /* 0x000f6c0000004200 */
[----:B------:R-:W-:Y:S01]  /*8610*/  MUFU.EX2 R118, R118 ;  /* 0x0000007600767308 */ /* 0x000fe20000000800 */
[C---:B----4-:R-:W-:Y:S07]  /*8620*/  HMMA.16816.F32.BF16 R88, R4.reuse, R12, R88 ;  /* 0x0000000c0458723c */ /* 0x050fee0000041858 */
[----:B------:R-:W4:Y:S01]  /*8630*/  MUFU.EX2 R117, R117 ;  /* 0x0000007500757308 */ /* 0x000f220000000800 */
[----:B------:R-:W-:Y:S01]  /*8640*/  HMMA.16816.F32.BF16 R84, R4, R14, R84 ;  /* 0x0000000e0454723c */ /* 0x000fe20000041854 */
[----:B------:R-:W5:Y:S06]  /*8650*/  LDSM.16.MT88.4 R12, [R148+0xa800] ;  /* 0x00a80000940c783b */ /* 0x000f6c0000004200 */
[----:B--2---:R-:W-:Y:S01]  /*8660*/  F2FP.BF16.F32.PACK_AB R4, R115, R100 ;  /* 0x000000647304723e */ /* 0x004fe200000010ff */
[----:B------:R-:W-:Y:S01]  /*8670*/  MUFU.EX2 R126, R126 ;  /* 0x0000007e007e7308 */ /* 0x000fe20000000800 */
[----:B-1----:R-:W-:Y:S01]  /*8680*/  F2FP.BF16.F32.PACK_AB R5, R119, R116 ;  /* 0x000000747705723e */ /* 0x002fe200000010ff */
[----:B------:R-:W-:Y:S01]  /*8690*/  FADD.FTZ R100, R100, R29 ;  /* 0x0000001d64647221 */ /* 0x000fe20000010000 */
[----:B------:R-:W-:Y:S01]  /*86a0*/  F2FP.BF16.F32.PACK_AB R6, R113, R114 ;  /* 0x000000727106723e */ /* 0x000fe200000010ff */
[----:B------:R-:W-:-:S02]  /*86b0*/  FADD.FTZ R116, R116, R33 ;  /* 0x0000002174747221 */ /* 0x000fc40000010000 */
[----:B------:R-:W-:Y:S01]  /*86c0*/  FADD.FTZ R115, R115, R100 ;  /* 0x0000006473737221 */ /* 0x000fe20000010000 */
[----:B------:R-:W-:Y:S01]  /*86d0*/  MOV R100, R32 ;  /* 0x0000002000647202 */ /* 0x000fe20000000f00 */
[----:B------:R-:W1:Y:S01]  /*86e0*/  MUFU.EX2 R127, R127 ;  /* 0x0000007f007f7308 */ /* 0x000e620000000800 */
[----:B----4-:R-:W-:Y:S01]  /*86f0*/  F2FP.BF16.F32.PACK_AB R7, R117, R118 ;  /* 0x000000767507723e */ /* 0x010fe200000010ff */
[----:B------:R-:W-:Y:S01]  /*8700*/  FADD.FTZ R119, R119, R116 ;  /* 0x0000007477777221 */ /* 0x000fe20000010000 */
[----:B------:R-:W-:-:S03]  /*8710*/  FADD.FTZ R114, R114, R115 ;  /* 0x0000007372727221 */ /* 0x000fc60000010000 */
[----:B------:R-:W-:Y:S01]  /*8720*/  FADD.FTZ R118, R118, R119 ;  /* 0x0000007776767221 */ /* 0x000fe20000010000 */
[----:B------:R-:W-:Y:S01]  /*8730*/  FADD.FTZ R113, R113, R114 ;  /* 0x0000007271717221 */ /* 0x000fe20000010000 */
[----:B---3--:R-:W-:Y:S01]  /*8740*/  HMMA.16816.F32.BF16 R56, R4, R16, R56 ;  /* 0x000000100438723c */ /* 0x008fe20000041838 */
[----:B------:R-:W-:Y:S01]  /*8750*/  MUFU.EX2 R120, R120 ;  /* 0x0000007800787308 */ /* 0x000fe20000000800 */
[----:B------:R-:W-:-:S04]  /*8760*/  FADD.FTZ R117, R117, R118 ;  /* 0x0000007675757221 */ /* 0x000fc80000010000 */
[C---:B-----5:R-:W-:Y:S03]  /*8770*/  HMMA.16816.F32.BF16 R96, R4.reuse, R8, R96 ;  /* 0x000000080460723c */ /* 0x060fe60000041860 */
[----:B------:R-:W-:Y:S03]  /*8780*/  MUFU.EX2 R129, R129 ;  /* 0x0000008100817308 */ /* 0x000fe60000000800 */
[C---:B------:R-:W-:Y:S01]  /*8790*/  HMMA.16816.F32.BF16 R36, R4.reuse, R10, R36 ;  /* 0x0000000a0424723c */ /* 0x040fe20000041824 */
[----:B------:R-:W2:Y:S04]  /*87a0*/  LDSM.16.MT88.4 R8, [R146+0xa800] ;  /* 0x00a800009208783b */ /* 0x000ea80000004200 */
[----:B------:R-:W-:Y:S01]  /*87b0*/  MUFU.EX2 R122, R122 ;  /* 0x0000007a007a7308 */ /* 0x000fe20000000800 */
[C---:B------:R-:W-:Y:S01]  /*87c0*/  HMMA.16816.F32.BF16 R60, R4.reuse, R18, R60 ;  /* 0x00000012043c723c */ /* 0x040fe2000004183c */
[----:B------:R-:W3:Y:S05]  /*87d0*/  LDSM.16.MT88.4 R16, [R145+0xa800] ;  /* 0x00a800009110783b */ /* 0x000eea0000004200 */
[C---:B------:R-:W-:Y:S01]  /*87e0*/  HMMA.16816.F32.BF16 R64, R4.reuse, R12, R64 ;  /* 0x0000000c0440723c */ /* 0x040fe20000041840 */
[----:B------:R-:W4:Y:S05]  /*87f0*/  MUFU.EX2 R123, R123 ;  /* 0x0000007b007b7308 */ /* 0x000f2a0000000800 */
[C---:B------:R-:W-:Y:S01]  /*8800*/  HMMA.16816.F32.BF16 R68, R4.reuse, R14, R68 ;  /* 0x0000000e0444723c */ /* 0x040fe20000041844 */
[----:B------:R-:W5:Y:S02]  /*8810*/  LDSM.16.MT88.4 R12, [R144+0xa800] ;  /* 0x00a80000900c783b */ /* 0x000f640000004200 */
[----:B------:R-:W-:Y:S03]  /*8820*/  MUFU.EX2 R128, R128 ;  /* 0x0000008000807308 */ /* 0x000fe60000000800 */
[C---:B------:R-:W-:Y:S05]  /*8830*/  HMMA.16816.F32.BF16 R48, R4.reuse, R24, R48 ;  /* 0x000000180430723c */ /* 0x040fea0000041830 */
[----:B------:R-:W4:Y:S01]  /*8840*/  MUFU.EX2 R121, R121 ;  /* 0x0000007900797308 */ /* 0x000f220000000800 */
[C---:B------:R-:W-:Y:S01]  /*8850*/  HMMA.16816.F32.BF16 R52, R4.reuse, R26, R52 ;  /* 0x0000001a0434723c */ /* 0x040fe20000041834 */
[----:B------:R-:W-:Y:S05]  /*8860*/  LDSM.16.MT88.4 R24, [R148+0x9000] ;  /* 0x009000009418783b */ /* 0x000fea0000004200 */
[C---:B------:R-:W-:Y:S01]  /*8870*/  HMMA.16816.F32.BF16 R40, R4.reuse, R20, R40 ;  /* 0x000000140428723c */ /* 0x040fe20000041828 */
[----:B------:R-:W-:Y:S05]  /*8880*/  MUFU.EX2 R101, R101 ;  /* 0x0000006500657308 */ /* 0x000fea0000000800 */
[C---:B--2---:R-:W-:Y:S06]  /*8890*/  HMMA.16816.F32.BF16 R72, R4.reuse, R8, R72 ;  /* 0x000000080448723c */ /* 0x044fec0000041848 */
[C---:B------:R-:W-:Y:S01]  /*88a0*/  HMMA.16816.F32.BF16 R76, R4.reuse, R10, R76 ;  /* 0x0000000a044c723c */ /* 0x040fe2000004184c */
[----:B------:R-:W2:Y:S05]  /*88b0*/  LDSM.16.MT88.4 R8, [R148+0xb000] ;  /* 0x00b000009408783b */ /* 0x000eaa0000004200 */
[C---:B---3--:R-:W-:Y:S06]  /*88c0*/  HMMA.16816.F32.BF16 R92, R4.reuse, R16, R92 ;  /* 0x00000010045c723c */ /* 0x048fec000004185c */
[C---:B------:R-:W-:Y:S01]  /*88d0*/  HMMA.16816.F32.BF16 R80, R4.reuse, R18, R80 ;  /* 0x000000120450723c */ /* 0x040fe20000041850 */
[----:B------:R-:W3:Y:S05]  /*88e0*/  LDSM.16.MT88.4 R16, [R145+0x9000] ;  /* 0x009000009110783b */ /* 0x000eea0000004200 */
[C---:B-----5:R-:W-:Y:S06]  /*88f0*/  HMMA.16816.F32.BF16 R88, R4.reuse, R12, R88 ;  /* 0x0000000c0458723c */ /* 0x060fec0000041858 */
[C---:B------:R-:W-:Y:S01]  /*8900*/  HMMA.16816.F32.BF16 R84, R4.reuse, R14, R84 ;  /* 0x0000000e0454723c */ /* 0x040fe20000041854 */
[----:B------:R-:W5:Y:S05]  /*8910*/  LDSM.16.MT88.4 R12, [R144+0x9000] ;  /* 0x00900000900c783b */ /* 0x000f6a0000004200 */
[----:B------:R-:W-:Y:S01]  /*8920*/  HMMA.16816.F32.BF16 R44, R4, R22, R44 ;  /* 0x00000016042c723c */ /* 0x000fe2000004182c */
[----:B------:R-:W5:Y:S06]  /*8930*/  LDSM.16.MT88.4 R20, [R146+0x9000] ;  /* 0x009000009214783b */ /* 0x000f6c0000004200 */
[----:B-1----:R-:W-:Y:S01]  /*8940*/  F2FP.BF16.F32.PACK_AB R4, R127, R126 ;  /* 0x0000007e7f04723e */ /* 0x002fe200000010ff */
[----:B------:R-:W-:Y:S01]  /*8950*/  FADD.FTZ R126, R126, R113 ;  /* 0x000000717e7e7221 */ /* 0x000fe20000010000 */
[----:B----4-:R-:W-:Y:S01]  /*8960*/  F2FP.BF16.F32.PACK_AB R5, R123, R122 ;  /* 0x0000007a7b05723e */ /* 0x010fe200000010ff */
[----:B------:R-:W-:Y:S01]  /*8970*/  FADD.FTZ R122, R122, R117 ;  /* 0x000000757a7a7221 */ /* 0x000fe20000010000 */
[----:B------:R-:W-:Y:S01]  /*8980*/  F2FP.BF16.F32.PACK_AB R6, R129, R120 ;  /* 0x000000788106723e */ /* 0x000fe200000010ff */
[----:B------:R-:W-:Y:S01]  /*8990*/  FADD.FTZ R127, R127, R126 ;  /* 0x0000007e7f7f7221 */ /* 0x000fe20000010000 */
[----:B------:R-:W-:Y:S01]  /*89a0*/  F2FP.BF16.F32.PACK_AB R7, R121, R128 ;  /* 0x000000807907723e */ /* 0x000fe200000010ff */
[----:B------:R-:W-:-:S02]  /*89b0*/  FADD.FTZ R123, R123, R122 ;  /* 0x0000007a7b7b7221 */ /* 0x000fc40000010000 */
[----:B------:R-:W-:Y:S02]  /*89c0*/  FADD.FTZ R120, R120, R127 ;  /* 0x0000007f78787221 */ /* 0x000fe40000010000 */
[----:B------:R-:W-:Y:S02]  /*89d0*/  FADD.FTZ R0, R128, R123 ;  /* 0x0000007b80007221 */ /* 0x000fe40000010000 */
[----:B--2---:R-:W-:Y:S01]  /*89e0*/  HMMA.16816.F32.BF16 R64, R4, R8, R64 ;  /* 0x000000080440723c */ /* 0x004fe20000041840 */
[----:B------:R-:W-:Y:S01]  /*89f0*/  FADD.FTZ R129, R129, R120 ;  /* 0x0000007881817221 */ /* 0x000fe20000010000 */
[----:B------:R-:W-:-:S04]  /*8a00*/  FADD.FTZ R0, R121, R0 ;  /* 0x0000000079007221 */ /* 0x000fc80000010000 */
[C---:B---3--:R-:W-:Y:S06]  /*8a10*/  HMMA.16816.F32.BF16 R48, R4.reuse, R16, R48 ;  /* 0x000000100430723c */ /* 0x048fec0000041830 */
[C---:B------:R-:W-:Y:S01]  /*8a20*/  HMMA.16816.F32.BF16 R52, R4.reuse, R18, R52 ;  /* 0x000000120434723c */ /* 0x040fe20000041834 */
[----:B------:R-:W1:Y:S05]  /*8a30*/  LDSM.16.MT88.4 R16, [R146+0xb000] ;  /* 0x00b000009210783b */ /* 0x000e6a0000004200 */
[C---:B-----5:R-:W-:Y:S06]  /*8a40*/  HMMA.16816.F32.BF16 R56, R4.reuse, R12, R56 ;  /* 0x0000000c0438723c */ /* 0x060fec0000041838 */
[C---:B------:R-:W-:Y:S01]  /*8a50*/  HMMA.16816.F32.BF16 R60, R4.reuse, R14, R60 ;  /* 0x0000000e043c723c */ /* 0x040fe2000004183c */
[----:B------:R-:W2:Y:S05]  /*8a60*/  LDSM.16.MT88.4 R12, [R145+0xb000] ;  /* 0x00b00000910c783b */ /* 0x000eaa0000004200 */
[C---:B------:R-:W-:Y:S01]  /*8a70*/  HMMA.16816.F32.BF16 R68, R4.reuse, R10, R68 ;  /* 0x0000000a0444723c */ /* 0x040fe20000041844 */
[----:B------:R-:W3:Y:S05]  /*8a80*/  LDSM.16.MT88.4 R8, [R144+0xb000] ;  /* 0x00b000009008783b */ /* 0x000eea0000004200 */
[C---:B------:R-:W-:Y:S06]  /*8a90*/  HMMA.16816.F32.BF16 R40, R4.reuse, R20, R40 ;  /* 0x000000140428723c */ /* 0x040fec0000041828 */
[C---:B------:R-:W-:Y:S01]  /*8aa0*/  HMMA.16816.F32.BF16 R44, R4.reuse, R22, R44 ;  /* 0x00000016042c723c */ /* 0x040fe2000004182c */
[----:B------:R-:W4:Y:S05]  /*8ab0*/  LDSM.16.MT88.4 R20, [R148+0x9800] ;  /* 0x009800009414783b */ /* 0x000f2a0000004200 */
[C---:B------:R-:W-:Y:S06]  /*8ac0*/  HMMA.16816.F32.BF16 R96, R4.reuse, R24, R96 ;  /* 0x000000180460723c */ /* 0x040fec0000041860 */
[----:B-1----:R-:W-:Y:S01]  /*8ad0*/  HMMA.16816.F32.BF16 R72, R4, R16, R72 ;  /* 0x000000100448723c */ /* 0x002fe20000041848 */
[--C-:B------:R-:W-:Y:S01]  /*8ae0*/  FFMA.FTZ R24, R109, UR12, -R103.reuse ;  /* 0x0000000c6d187c23 */ /* 0x100fe20008010867 */
[----:B------:R-:W-:-:S04]  /*8af0*/  FFMA.FTZ R25, R110, UR12, -R103 ;  /* 0x0000000c6e197c23 */ /* 0x000fc80008010867 */
[C---:B------:R-:W-:Y:S01]  /*8b00*/  HMMA.16816.F32.BF16 R76, R4.reuse, R18, R76 ;  /* 0x00000012044c723c */ /* 0x040fe2000004184c */
[----:B------:R-:W1:Y:S01]  /*8b10*/  LDSM.16.MT88.4 R16, [R146+0x9800] ;  /* 0x009800009210783b */ /* 0x000e620000004200 */
[----:B------:R-:W-:Y:S04]  /*8b20*/  MUFU.EX2 R24, R24 ;  /* 0x0000001800187308 */ /* 0x000fe80000000800 */
[C---:B--2---:R-:W-:Y:S04]  /*8b30*/  HMMA.16816.F32.BF16 R92, R4.reuse, R12, R92 ;  /* 0x0000000c045c723c */ /* 0x044fe8000004185c */
[----:B------:R-:W2:Y:S02]  /*8b40*/  MUFU.EX2 R25, R25 ;  /* 0x0000001900197308 */ /* 0x000ea40000000800 */
[C---:B------:R-:W-:Y:S01]  /*8b50*/  HMMA.16816.F32.BF16 R80, R4.reuse, R14, R80 ;  /* 0x0000000e0450723c */ /* 0x040fe20000041850 */
[----:B------:R-:W-:Y:S05]  /*8b60*/  LDSM.16.MT88.4 R12, [R144+0x9800] ;  /* 0x00980000900c783b */ /* 0x000fea0000004200 */
[C---:B---3--:R-:W-:Y:S06]  /*8b70*/  HMMA.16816.F32.BF16 R88, R4.reuse, R8, R88 ;  /* 0x000000080458723c */ /* 0x048fec0000041858 */
[C---:B------:R-:W-:Y:S01]  /*8b80*/  HMMA.16816.F32.BF16 R84, R4.reuse, R10, R84 ;  /* 0x0000000a0454723c */ /* 0x040fe20000041854 */
[----:B------:R-:W3:Y:S05]  /*8b90*/  LDSM.16.MT88.4 R8, [R145+0x9800] ;  /* 0x009800009108783b */ /* 0x000eea0000004200 */
[----:B------:R-:W-:Y:S07]  /*8ba0*/  HMMA.16816.F32.BF16 R36, R4, R26, R36 ;  /* 0x0000001a0424723c */ /* 0x000fee0000041824 */
[--C-:B------:R-:W-:Y:S01]  /*8bb0*/  FFMA.FTZ R26, R111, UR12, -R103.reuse ;  /* 0x0000000c6f1a7c23 */ /* 0x100fe20008010867 */
[----:B------:R-:W-:Y:S01]  /*8bc0*/  FFMA.FTZ R27, R112, UR12, -R103 ;  /* 0x0000000c701b7c23 */ /* 0x000fe20008010867 */
[--C-:B------:R-:W-:Y:S01]  /*8bd0*/  FFMA.FTZ R103, R106, UR12, -R108.reuse ;  /* 0x0000000c6a677c23 */ /* 0x100fe2000801086c */
[--C-:B------:R-:W-:Y:S01]  /*8be0*/  FFMA.FTZ R106, R105, UR12, -R108.reuse ;  /* 0x0000000c696a7c23 */ /* 0x100fe2000801086c */
[----:B------:R-:W-:Y:S01]  /*8bf0*/  FFMA.FTZ R108, R107, UR12, -R108 ;  /* 0x0000000c6b6c7c23 */ /* 0x000fe2000801086c */
[----:B--2---:R-:W-:Y:S01]  /*8c00*/  F2FP.BF16.F32.PACK_AB R4, R25, R24 ;  /* 0x000000181904723e */ /* 0x004fe200000010ff */
[----:B------:R-:W-:Y:S01]  /*8c10*/  MUFU.EX2 R26, R26 ;  /* 0x0000001a001a7308 */ /* 0x000fe20000000800 */
[----:B------:R-:W-:-:S04]  /*8c20*/  FADD.FTZ R24, R24, R129 ;  /* 0x0000008118187221 */ /* 0x000fc80000010000 */
[----:B------:R-:W-:-:S03]  /*8c30*/  FADD.FTZ R25, R25, R24 ;  /* 0x0000001819197221 */ /* 0x000fc60000010000 */
[----:B------:R-:W2:Y:S08]  /*8c40*/  MUFU.EX2 R27, R27 ;  /* 0x0000001b001b7308 */ /* 0x000eb00000000800 */
[----:B------:R-:W-:Y:S08]  /*8c50*/  MUFU.EX2 R103, R103 ;  /* 0x0000006700677308 */ /* 0x000ff00000000800 */
[----:B------:R-:W5:Y:S01]  /*8c60*/  MUFU.EX2 R106, R106 ;  /* 0x0000006a006a7308 */ /* 0x000f620000000800 */
[----:B--2---:R-:W-:Y:S01]  /*8c70*/  F2FP.BF16.F32.PACK_AB R6, R27, R26 ;  /* 0x0000001a1b06723e */ /* 0x004fe200000010ff */
[----:B------:R-:W-:-:S04]  /*8c80*/  FADD.FTZ R26, R26, R25 ;  /* 0x000000191a1a7221 */ /* 0x000fc80000010000 */
[----:B------:R-:W-:Y:S02]  /*8c90*/  FADD.FTZ R181, R27, R26 ;  /* 0x0000001a1bb57221 */ /* 0x000fe40000010000 */
[----:B------:R-:W2:Y:S01]  /*8ca0*/  MUFU.EX2 R108, R108 ;  /* 0x0000006c006c7308 */ /* 0x000ea20000000800 */
[----:B-----5:R-:W-:Y:S01]  /*8cb0*/  F2FP.BF16.F32.PACK_AB R5, R106, R103 ;  /* 0x000000676a05723e */ /* 0x020fe200000010ff */
[----:B------:R-:W-:-:S04]  /*8cc0*/  FADD.FTZ R103, R103, R0 ;  /* 0x0000000067677221 */ /* 0x000fc80000010000 */
[----:B------:R-:W-:Y:S01]  /*8cd0*/  FADD.FTZ R106, R106, R103 ;  /* 0x000000676a6a7221 */ /* 0x000fe20000010000 */
[----:B--2---:R-:W-:-:S03]  /*8ce0*/  F2FP.BF16.F32.PACK_AB R7, R108, R101 ;  /* 0x000000656c07723e */ /* 0x004fc600000010ff */
[----:B------:R-:W-:-:S04]  /*8cf0*/  FADD.FTZ R101, R101, R106 ;  /* 0x0000006a65657221 */ /* 0x000fc80000010000 */
[----:B------:R-:W-:Y:S01]  /*8d00*/  FADD.FTZ R179, R108, R101 ;  /* 0x000000656cb37221 */ /* 0x000fe20000010000 */
[C---:B----4-:R-:W-:Y:S06]  /*8d10*/  HMMA.16816.F32.BF16 R96, R4.reuse, R20, R96 ;  /* 0x000000140460723c */ /* 0x050fec0000041860 */
        /* <DEDUP_REMOVED lines=8> */
[C---:B------:R-:W-:Y:S06]  /*8da0*/  HMMA.16816.F32.BF16 R56, R4.reuse, R12, R56 ;  /* 0x0000000c0438723c */ /* 0x040fec0000041838 */
[C---:B------:R-:W-:Y:S01]  /*8db0*/  HMMA.16816.F32.BF16 R60, R4.reuse, R14, R60 ;  /* 0x0000000e043c723c */ /* 0x040fe2000004183c */
[----:B------:R-:W4:Y:S05]  /*8dc0*/  LDSM.16.MT88.4 R12, [R144+0xb800] ;  /* 0x00b80000900c783b */ /* 0x000f2a0000004200 */
[C---:B--2---:R-:W-:Y:S06]  /*8dd0*/  HMMA.16816.F32.BF16 R64, R4.reuse, R20, R64 ;  /* 0x000000140440723c */ /* 0x044fec0000041840 */
[C---:B------:R-:W-:Y:S06]  /*8de0*/  HMMA.16816.F32.BF16 R68, R4.reuse, R22, R68 ;  /* 0x000000160444723c */ /* 0x040fec0000041844 */
[C---:B-1----:R-:W-:Y:S06]  /*8df0*/  HMMA.16816.F32.BF16 R72, R4.reuse, R16, R72 ;  /* 0x000000100448723c */ /* 0x042fec0000041848 */
[C---:B------:R-:W-:Y:S06]  /*8e00*/  HMMA.16816.F32.BF16 R76, R4.reuse, R18, R76 ;  /* 0x00000012044c723c */ /* 0x040fec000004184c */
[C---:B---3--:R-:W-:Y:S06]  /*8e10*/  HMMA.16816.F32.BF16 R92, R4.reuse, R8, R92 ;  /* 0x00000008045c723c */ /* 0x048fec000004185c */
[C---:B------:R-:W-:Y:S06]  /*8e20*/  HMMA.16816.F32.BF16 R80, R4.reuse, R10, R80 ;  /* 0x0000000a0450723c */ /* 0x040fec0000041850 */
[C---:B----4-:R-:W-:Y:S06]  /*8e30*/  HMMA.16816.F32.BF16 R88, R4.reuse, R12, R88 ;  /* 0x0000000c0458723c */ /* 0x050fec0000041858 */
[----:B------:R-:W-:-:S15]  /*8e40*/  HMMA.16816.F32.BF16 R84, R4, R14, R84 ;  /* 0x0000000e0454723c */ /* 0x000fde0000041854 */
[----:B------:R-:W-:-:S09]  /*8e50*/  NOP ;  /* 0x0000000000007918 */ /* 0x000fd20000000000 */
.L_x_5566:
[----:B------:R-:W-:-:S13]  /*8e60*/  ISETP.GE.AND P1, PT, R163, 0x1, PT ;  /* 0x00000001a300780c */ /* 0x000fda0003f26270 */
[----:B------:R-:W-:Y:S05]  /*8e70*/  @!P1 BRA `(.L_x_5574) ;  /* 0x0000002c00189947 */ /* 0x000fea0003800000 */
[----:B------:R-:W-:Y:S01]  /*8e80*/  IMAD.U32 R175, R124, -0x40, RZ ;  /* 0xffffffc07caf7824 */ /* 0x000fe200078e00ff */
[----:B------:R-:W-:Y:S01]  /*8e90*/  MOV R0, R3 ;  /* 0x0000000300007202 */ /* 0x000fe20000000f00 */
[----:B------:R-:W-:Y:S01]  /*8ea0*/  IMAD.U32 R173, R102, -0x40, RZ ;  /* 0xffffffc066ad7824 */ /* 0x000fe200078e00ff */
[----:B------:R-:W-:Y:S01]  /*8eb0*/  ULDC UR5, c[0x0][0x2d0] ;  /* 0x0000b40000057ab9 */ /* 0x000fe20000000800 */
[----:B------:R-:W-:Y:S01]  /*8ec0*/  IMAD.MOV.U32 R101, RZ, RZ, R100 ;  /* 0x000000ffff657224 */ /* 0x000fe200078e0064 */
[----:B------:R-:W-:Y:S01]  /*8ed0*/  SHF.R.S32.HI R174, RZ, 0x1f, R175 ;  /* 0x0000001fffae7819 */ /* 0x000fe200000114af */
[----:B------:R-:W-:Y:S01]  /*8ee0*/  ULDC UR4, c[0x0][0x2ec] ;  /* 0x0000bb0000047ab9 */ /* 0x000fe20000000800 */
[----:B------:R-:W-:-:S07]  /*8ef0*/  SHF.R.S32.HI R172, RZ, 0x1f, R173 ;  /* 0x0000001fffac7819 */ /* 0x000fce00000114ad */
.L_x_5578:
[----:B------:R-:W-:Y:S04]  /*8f00*/  DEPBAR.LE SB0, 0x0 ;  /* 0x000080000000791a */ /* 0x000fe80000000000 */
[----:B------:R-:W-:Y:S01]  /*8f10*/  BAR.SYNC.DEFER_BLOCKING 0x0 ;  /* 0x0000000000007b1d */ /* 0x000fe20000010000 */
[----:B------:R-:W-:Y:S01]  /*8f20*/  ISETP.GE.AND P4, PT, R166, UR5, PT ;  /* 0x00000005a6007c0c */ /* 0x000fe2000bf86270 */
[----:B------:R-:W-:Y:S01]  /*8f30*/  IMAD.MOV.U32 R10, RZ, RZ, R175 ;  /* 0x000000ffff0a7224 */ /* 0x000fe200078e00af */
[----:B------:R-:W-:Y:S01]  /*8f40*/  ISETP.GE.AND P3, PT, R157, UR5, PT ;  /* 0x000000059d007c0c */ /* 0x000fe2000bf66270 */
[----:B------:R-:W-:Y:S02]  /*8f50*/  IMAD.MOV.U32 R185, RZ, RZ, R174 ;  /* 0x000000ffffb97224 */ /* 0x000fe400078e00ae */
[----:B------:R-:W-:Y:S10]  /*8f60*/  @!P0 BRA `(.L_x_5575) ;  /* 0x0000000000f48947 */ /* 0x000ff40003800000 */
        /* <DEDUP_REMOVED lines=30> */
[----:B------:R-:W-:Y:S01]  /*9150*/  ISETP.GE.U32.AND P6, PT, R8, R2, PT ;  /* 0x000000020800720c */ /* 0x000fe20003fc6070 */
[----:B------:R-:W1:Y:S01]  /*9160*/  LDC.64 R4, c[0x0][0x250] ;  /* 0x00009400ff047b82 */ /* 0x000e620000000a00 */
        /* <DEDUP_REMOVED lines=25> */
[-C--:B---3--:R-:W-:Y:S04]  /*9300*/  IMAD.WIDE.U32 R10, R7, R2.reuse, R10 ;  /* 0x00000002070a7225 */ /* 0x088fe800078e000a */
[----:B------:R-:W-:Y:S04]  /*9310*/  IMAD R4, R5, R2, RZ ;  /* 0x0000000205047224 */ /* 0x000fe800078e02ff */
[----:B------:R-:W-:Y:S05]  /*9320*/  IMAD R4, R7, R3, R4 ;  /* 0x0000000307047224 */ /* 0x000fea00078e0204 */
[----:B------:R-:W-:Y:S07]  /*9330*/  IADD3 R185, R11, R4, RZ ;  /* 0x000000040bb97210 */ /* 0x000fee0007ffe0ff */
.L_x_5575:
        /* <DEDUP_REMOVED lines=33> */
[----:B------:R-:W-:Y:S01]  /*9550*/  @P3 STS.128 [R164+0xa800], RZ ;  /* 0x00a800ffa4003388 */ /* 0x000fe20000000c00 */
[----:B------:R-:W-:Y:S02]  /*9560*/  IMAD.MOV.U32 R178, RZ, RZ, R2 ;  /* 0x000000ffffb27224 */ /* 0x000fe400078e0002 */
        /* <DEDUP_REMOVED lines=28> */
[----:B------:R-:W2:Y:S04]  /*9730*/  LDSM.16.M88.4 R108, [R154+0x4000] ;  /* 0x004000009a6c783b */ /* 0x000ea80000000200 */
[----:B------:R-:W3:Y:S04]  /*9740*/  LDSM.16.M88.4 R112, [R154+0x4800] ;  /* 0x004800009a70783b */ /* 0x000ee80000000200 */
[----:B------:R-:W4:Y:S04]  /*9750*/  LDSM.16.M88.4 R116, [R154+0x5000] ;  /* 0x005000009a74783b */ /* 0x000f280000000200 */
[----:B------:R-:W5:Y:S04]  /*9760*/  LDSM.16.M88.4 R120, [R154+0x5800] ;  /* 0x005800009a78783b */ /* 0x000f680000000200 */
[----:B------:R-:W0:Y:S01]  /*9770*/  LDGDEPBAR ;  /* 0x00000000000079af */ /* 0x000e220000000000 */
[----:B-1----:R-:W-:Y:S03]  /*9780*/  IMAD.MOV.U32 R183, RZ, RZ, R3 ;  /* 0x000000ffffb77224 */ /* 0x002fe600078e0003 */
[----:B------:R-:W-:Y:S04]  /*9790*/  LDSM.16.M88.4 R124, [R153] ;  /* 0x00000000997c783b */ /* 0x000fe80000000200 */
[----:B------:R-:W1:Y:S04]  /*97a0*/  LDSM.16.M88.4 R128, [R152] ;  /* 0x000000009880783b */ /* 0x000e680000000200 */
[----:B------:R-:W1:Y:S04]  /*97b0*/  LDSM.16.M88.4 R132, [R152+0x800] ;  /* 0x000800009884783b */ /* 0x000e680000000200 */
[----:B------:R-:W1:Y:S04]  /*97c0*/  LDSM.16.M88.4 R136, [R152+0x1000] ;  /* 0x001000009888783b */ /* 0x000e680000000200 */
[----:B------:R-:W1:Y:S01]  /*97d0*/  LDSM.16.M88.4 R140, [R152+0x1800] ;  /* 0x00180000988c783b */ /* 0x000e620000000200 */
[C---:B--2---:R-:W-:Y:S06]  /*97e0*/  HMMA.16816.F32.BF16 R4, R104.reuse, R108, RZ ;  /* 0x0000006c6804723c */ /* 0x044fec00000418ff */
[C---:B------:R-:W-:Y:S01]  /*97f0*/  HMMA.16816.F32.BF16 R8, R104.reuse, R110, RZ ;  /* 0x0000006e6808723c */ /* 0x040fe200000418ff */
[----:B------:R-:W-:Y:S05]  /*9800*/  LDSM.16.M88.4 R108, [R147+0x4000] ;  /* 0x00400000936c783b */ /* 0x000fea0000000200 */
[C---:B---3--:R-:W-:Y:S06]  /*9810*/  HMMA.16816.F32.BF16 R12, R104.reuse, R112, RZ ;  /* 0x00000070680c723c */ /* 0x048fec00000418ff */
[C---:B------:R-:W-:Y:S01]  /*9820*/  HMMA.16816.F32.BF16 R16, R104.reuse, R114, RZ ;  /* 0x000000726810723c */ /* 0x040fe200000418ff */
[----:B------:R-:W-:Y:S05]  /*9830*/  LDSM.16.M88.4 R112, [R147+0x4800] ;  /* 0x004800009370783b */ /* 0x000fea0000000200 */
[C---:B----4-:R-:W-:Y:S06]  /*9840*/  HMMA.16816.F32.BF16 R20, R104.reuse, R116, RZ ;  /* 0x000000746814723c */ /* 0x050fec00000418ff */
[C---:B------:R-:W-:Y:S01]  /*9850*/  HMMA.16816.F32.BF16 R24, R104.reuse, R118, RZ ;  /* 0x000000766818723c */ /* 0x040fe200000418ff */
[----:B------:R-:W-:Y:S05]  /*9860*/  LDSM.16.M88.4 R116, [R147+0x5000] ;  /* 0x005000009374783b */ /* 0x000fea0000000200 */
[C---:B-----5:R-:W-:Y:S06]  /*9870*/  HMMA.16816.F32.BF16 R28, R104.reuse, R120, RZ ;  /* 0x00000078681c723c */ /* 0x060fec00000418ff */
[----:B------:R-:W-:Y:S01]  /*9880*/  HMMA.16816.F32.BF16 R32, R104, R122, RZ ;  /* 0x0000007a6820723c */ /* 0x000fe200000418ff */
[----:B------:R-:W2:Y:S04]  /*9890*/  LDSM.16.M88.4 R104, [R151] ;  /* 0x000000009768783b */ /* 0x000ea80000000200 */
[----:B------:R-:W3:Y:S01]  /*98a0*/  LDSM.16.M88.4 R120, [R147+0x5800] ;  /* 0x005800009378783b */ /* 0x000ee20000000200 */
[C---:B-1----:R-:W-:Y:S06]  /*98b0*/  HMMA.16816.F32.BF16 R4, R124.reuse, R128, R4 ;  /* 0x000000807c04723c */ /* 0x042fec0000041804 */
[C---:B------:R-:W-:Y:S06]  /*98c0*/  HMMA.16816.F32.BF16 R8, R124.reuse, R130, R8 ;  /* 0x000000827c08723c */ /* 0x040fec0000041808 */
[C---:B------:R-:W-:Y:S06]  /*98d0*/  HMMA.16816.F32.BF16 R12, R124.reuse, R132, R12 ;  /* 0x000000847c0c723c */ /* 0x040fec000004180c */
[C---:B------:R-:W-:Y:S06]  /*98e0*/  HMMA.16816.F32.BF16 R16, R124.reuse, R134, R16 ;  /* 0x000000867c10723c */ /* 0x040fec0000041810 */
[C---:B------:R-:W-:Y:S06]  /*98f0*/  HMMA.16816.F32.BF16 R20, R124.reuse, R136, R20 ;  /* 0x000000887c14723c */ /* 0x040fec0000041814 */
[C---:B------:R-:W-:Y:S06]  /*9900*/  HMMA.16816.F32.BF16 R24, R124.reuse, R138, R24 ;  /* 0x0000008a7c18723c */ /* 0x040fec0000041818 */
[C---:B------:R-:W-:Y:S06]  /*9910*/  HMMA.16816.F32.BF16 R28, R124.reuse, R140, R28 ;  /* 0x0000008c7c1c723c */ /* 0x040fec000004181c */
[----:B------:R-:W-:Y:S01]  /*9920*/  HMMA.16816.F32.BF16 R32, R124, R142, R32 ;  /* 0x0000008e7c20723c */ /* 0x000fe20000041820 */
[----:B------:R-:W-:Y:S05]  /*9930*/  LDSM.16.M88.4 R124, [R149+0x1000] ;  /* 0x00100000957c783b */ /* 0x000fea0000000200 */
[C---:B--2---:R-:W-:Y:S06]  /*9940*/  HMMA.16816.F32.BF16 R4, R104.reuse, R108, R4 ;  /* 0x0000006c6804723c */ /* 0x044fec0000041804 */
[C---:B------:R-:W-:Y:S01]  /*9950*/  HMMA.16816.F32.BF16 R8, R104.reuse, R110, R8 ;  /* 0x0000006e6808723c */ /* 0x040fe20000041808 */
[----:B------:R-:W-:Y:S05]  /*9960*/  LDSM.16.M88.4 R108, [R150] ;  /* 0x00000000966c783b */ /* 0x000fea0000000200 */
[C---:B------:R-:W-:Y:S06]  /*9970*/  HMMA.16816.F32.BF16 R12, R104.reuse, R112, R12 ;  /* 0x00000070680c723c */ /* 0x040fec000004180c */
[C---:B------:R-:W-:Y:S01]  /*9980*/  HMMA.16816.F32.BF16 R16, R104.reuse, R114, R16 ;  /* 0x000000726810723c */ /* 0x040fe20000041810 */
[----:B------:R-:W1:Y:S05]  /*9990*/  LDSM.16.M88.4 R112, [R149] ;  /* 0x000000009570783b */ /* 0x000e6a0000000200 */
[C---:B------:R-:W-:Y:S06]  /*99a0*/  HMMA.16816.F32.BF16 R20, R104.reuse, R116, R20 ;  /* 0x000000746814723c */ /* 0x040fec0000041814 */
[C---:B------:R-:W-:Y:S01]  /*99b0*/  HMMA.16816.F32.BF16 R24, R104.reuse, R118, R24 ;  /* 0x000000766818723c */ /* 0x040fe20000041818 */
[----:B------:R-:W2:Y:S05]  /*99c0*/  LDSM.16.M88.4 R116, [R149+0x800] ;  /* 0x000800009574783b */ /* 0x000eaa0000000200 */
[C---:B---3--:R-:W-:Y:S06]  /*99d0*/  HMMA.16816.F32.BF16 R28, R104.reuse, R120, R28 ;  /* 0x00000078681c723c */ /* 0x048fec000004181c */
        /* <DEDUP_REMOVED lines=21> */
[----:B------:R-:W4:Y:S05]  /*9b30*/  LDSM.16.M88.4 R120, [R152+0x2800] ;  /* 0x002800009878783b */ /* 0x000f2a0000000200 */
[C---:B--2---:R-:W-:Y:S06]  /*9b40*/  HMMA.16816.F32.BF16 R20, R112.reuse, R124, R20 ;  /* 0x0000007c7014723c */ /* 0x044fec0000041814 */
        /* <DEDUP_REMOVED lines=30> */
[----:B------:R-:W3:Y:S01]  /*9d30*/  LDSM.16.M88.4 R104, [R149+0x3800] ;  /* 0x003800009568783b */ /* 0x000ee20000000200 */
[----:B------:R-:W-:Y:S04]  /*9d40*/  DEPBAR.LE SB0, 0x0 ;  /* 0x000080000000791a */ /* 0x000fe80000000000 */
[C---:B-1----:R-:W-:Y:S01]  /*9d50*/  HMMA.16816.F32.BF16 R4, R108.reuse, R116, R4 ;  /* 0x000000746c04723c */ /* 0x042fe20000041804 */
[----:B------:R-:W-:Y:S05]  /*9d60*/  BAR.SYNC.DEFER_BLOCKING 0x0 ;  /* 0x0000000000007b1d */ /* 0x000fea0000010000 */
[C---:B------:R-:W-:Y:S06]  /*9d70*/  HMMA.16816.F32.BF16 R8, R108.reuse, R118, R8 ;  /* 0x000000766c08723c */ /* 0x040fec0000041808 */
[C---:B----4-:R-:W-:Y:S06]  /*9d80*/  HMMA.16816.F32.BF16 R12, R108.reuse, R120, R12 ;  /* 0x000000786c0c723c */ /* 0x050fec000004180c */
[C---:B------:R-:W-:Y:S06]  /*9d90*/  HMMA.16816.F32.BF16 R16, R108.reuse, R122, R16 ;  /* 0x0000007a6c10723c */ /* 0x040fec0000041810 */
[C---:B--2---:R-:W-:Y:S06]  /*9da0*/  HMMA.16816.F32.BF16 R20, R108.reuse, R124, R20 ;  /* 0x0000007c6c14723c */ /* 0x044fec0000041814 */
[C---:B------:R-:W-:Y:S06]  /*9db0*/  HMMA.16816.F32.BF16 R24, R108.reuse, R126, R24 ;  /* 0x0000007e6c18723c */ /* 0x040fec0000041818 */
[C---:B---3--:R-:W-:Y:S06]  /*9dc0*/  HMMA.16816.F32.BF16 R28, R108.reuse, R104, R28 ;  /* 0x000000686c1c723c */ /* 0x048fec000004181c */
[----:B------:R-:W-:Y:S01]  /*9dd0*/  HMMA.16816.F32.BF16 R32, R108, R106, R32 ;  /* 0x0000006a6c20723c */ /* 0x000fe20000041820 */
[----:B------:R-:W-:Y:S11]  /*9de0*/  @!UPT UIADD3 URZ, URZ, URZ, URZ ;  /* 0x0000003f3f3ff290 */ /* 0x000ff6000fffe03f */
[----:B------:R-:W-:Y:S01]  /*9df0*/  @!UPT UIADD3 URZ, URZ, URZ, URZ ;  /* 0x0000003f3f3ff290 */ /* 0x000fe2000fffe03f */
[----:B------:R-:W-:Y:S11]  /*9e00*/  @!P1 BRA `(.L_x_5576) ;  /* 0x0000000800049947 */ /* 0x000ff60003800000 */
[----:B------:R-:W-:Y:S02]  /*9e10*/  MOV R2, R173 ;  /* 0x000000ad00027202 */ /* 0x000fe40000000f00 */
[----:B------:R-:W-:Y:S01]  /*9e20*/  MOV R103, R172 ;  /* 0x000000ac00677202 */ /* 0x000fe20000000f00 */
[----:B------:R-:W-:Y:S06]  /*9e30*/  @!P0 BRA `(.L_x_5577) ;  /* 0x0000000000fc8947 */ /* 0x000fec0003800000 */
[----:B------:R-:W1:Y:S01]  /*9e40*/  LDC R100, c[0x0][0x380] ;  /* 0x0000e000ff647b82 */ /* 0x000e620000000800 */
[----:B------:R-:W-:Y:S05]  /*9e50*/  SHF.L.U32 R109, R163, 0x6, RZ ;  /* 0x00000006a36d7819 */ /* 0x000fea00000006ff */
[C---:B------:R-:W-:Y:S02]  /*9e60*/  VIADD R107, R109.reuse, 0xffffff80 ;  /* 0xffffff806d6b7836 */ /* 0x040fe40000000000 */
[----:B------:R-:W-:Y:S03]  /*9e70*/  VIADD R109, R109, 0xffffffc0 ;  /* 0xffffffc06d6d7836 */ /* 0x000fe60000000000 */
[----:B------:R-:W-:Y:S02]  /*9e80*/  IABS R102, R107 ;  /* 0x0000006b00667213 */ /* 0x000fe40000000000 */
        /* <DEDUP_REMOVED lines=26> */
[----:B------:R-:W-:Y:S01]  /*a030*/  ISETP.GE.U32.AND P6, PT, R104, R2, PT ;  /* 0x000000026800720c */ /* 0x000fe20003fc6070 */
[----:B------:R-:W1:Y:S01]  /*a040*/  LDC.64 R102, c[0x0][0x248] ;  /* 0x00009200ff667b82 */ /* 0x000e620000000a00 */
        /* <DEDUP_REMOVED lines=15> */
[----:B------:R-:W3:Y:S03]  /*a140*/  LDC.64 R2, c[0x0][0x230] ;  /* 0x00008c00ff027b82 */ /* 0x000ee60000000a00 */
[----:B------:R-:W-:Y:S01]  /*a150*/  IMAD R107, R107, R100, -0x40 ;  /* 0xffffffc06b6b7424 */ /* 0x000fe200078e0264 */
[----:B------:R-:W2:Y:S04]  /*a160*/  LDG.E R105, desc[UR10][R110.64] ;  /* 0x0000000a6e697981 */ /* 0x000ea8000c1e1900 */
[----:B------:R-:W-:Y:S05]  /*a170*/  SHF.R.S32.HI R109, RZ, 0x1f, R107 ;  /* 0x0000001fff6d7819 */ /* 0x000fea000001146b */
[-C--:B-1----:R-:W-:Y:S02]  /*a180*/  IMAD R100, R109, R102.reuse, RZ ;  /* 0x000000666d647224 */ /* 0x082fe400078e02ff */
[C---:B------:R-:W-:Y:S04]  /*a190*/  IMAD.WIDE.U32 R108, R107.reuse, R102, RZ ;  /* 0x000000666b6c7225 */ /* 0x040fe800078e00ff */
[----:B------:R-:W-:Y:S05]  /*a1a0*/  IMAD R100, R107, R103, R100 ;  /* 0x000000676b647224 */ /* 0x000fea00078e0264 */
[----:B------:R-:W-:Y:S01]  /*a1b0*/  IADD3 R109, R109, R100, RZ ;  /* 0x000000646d6d7210 */ /* 0x000fe20007ffe0ff */
[----:B--2---:R-:W-:Y:S04]  /*a1c0*/  IMAD.IADD R104, R104, 0x1, -R105 ;  /* 0x0000000168687824 */ /* 0x004fe800078e0a69 */
[CC--:B---3--:R-:W-:Y:S01]  /*a1d0*/  IMAD.WIDE.U32 R108, R104.reuse, R2.reuse, R108 ;  /* 0x00000002686c7225 */ /* 0x0c8fe200078e006c */
[----:B------:R-:W-:Y:S05]  /*a1e0*/  SHF.R.S32.HI R103, RZ, 0x1f, R104 ;  /* 0x0000001fff677819 */ /* 0x000fea0000011468 */
[----:B------:R-:W-:Y:S01]  /*a1f0*/  IMAD R103, R103, R2, RZ ;  /* 0x0000000267677224 */ /* 0x000fe200078e02ff */
[----:B------:R-:W-:Y:S03]  /*a200*/  MOV R2, R108 ;  /* 0x0000006c00027202 */ /* 0x000fe60000000f00 */
[----:B------:R-:W-:Y:S04]  /*a210*/  IMAD R103, R104, R3, R103 ;  /* 0x0000000368677224 */ /* 0x000fe800078e0267 */
[----:B------:R-:W-:Y:S07]  /*a220*/  IMAD.IADD R103, R109, 0x1, R103 ;  /* 0x000000016d677824 */ /* 0x000fee00078e0267 */
.L_x_5577:
[----:B------:R1:W-:Y:S01]  /*a230*/  @P4 STS.128 [R164+0x4000], RZ ;  /* 0x004000ffa4004388 */ /* 0x0003e20000000c00 */
[C---:B------:R-:W-:Y:S02]  /*a240*/  LEA R108, P2, R2.reuse, R176, 0x1 ;  /* 0x000000b0026c7211 */ /* 0x040fe400078408ff */
        /* <DEDUP_REMOVED lines=61> */
.L_x_5576:
        /* <DEDUP_REMOVED lines=44> */
[C---:B------:R-:W-:Y:S01]  /*a8e0*/  FMUL.FTZ R122, R3.reuse, UR4 ;  /* 0x00000004037a7c20 */ /* 0x040fe20008410000 */
[----:B------:R-:W1:Y:S01]  /*a8f0*/  LDSM.16.MT88.4 R104, [R148+0x8000] ;  /* 0x008000009468783b */ /* 0x000e620000004200 */
[----:B------:R-:W-:Y:S01]  /*a900*/  FSETP.NEU.FTZ.AND P1, PT, R100, -INF , PT ;  /* 0xff8000006400780b */ /* 0x000fe20003f3d000 */
        /* <DEDUP_REMOVED lines=12> */
[----:B------:R-:W-:Y:S01]  /*a9d0*/  FFMA.FTZ R129, R24, UR4, -R124 ;  /* 0x0000000418817c23 */ /* 0x000fe2000801087c */
[--C-:B------:R-:W-:Y:S01]  /*a9e0*/  FFMA.FTZ R123, R6, UR4, -R122.reuse ;  /* 0x00000004067b7c23 */ /* 0x100fe2000801087a */
[----:B------:R-:W-:Y:S01]  /*a9f0*/  FFMA.FTZ R6, R7, UR4, -R122 ;  /* 0x0000000407067c23 */ /* 0x000fe2000801087a */
[----:B------:R-:W-:Y:S01]  /*aa00*/  FFMA.FTZ R7, R8, UR4, -R124 ;  /* 0x0000000408077c23 */ /* 0x000fe2000801087c */
[--C-:B------:R-:W-:Y:S01]  /*aa10*/  FFMA.FTZ R120, R11, UR4, -R122.reuse ;  /* 0x000000040b787c23 */ /* 0x100fe2000801087a */
[----:B--2---:R-:W-:Y:S01]  /*aa20*/  FFMA.FTZ R103, R10, UR4, -R122 ;  /* 0x000000040a677c23 */ /* 0x004fe2000801087a */
        /* <DEDUP_REMOVED lines=21> */
[C---:B------:R-:W-:Y:S01]  /*ab80*/  FMUL.FTZ R50, R0.reuse, R50 ;  /* 0x0000003200327220 */ /* 0x040fe20000410000 */
[----:B------:R-:W-:Y:S01]  /*ab90*/  FMUL.FTZ R51, R0, R51 ;  /* 0x0000003300337220 */ /* 0x000fe20000410000 */
        /* <DEDUP_REMOVED lines=8> */
[C---:B------:R-:W-:Y:S01]  /*ac20*/  FMUL.FTZ R58, R0.reuse, R58 ;  /* 0x0000003a003a7220 */ /* 0x040fe20000410000 */
        /* <DEDUP_REMOVED lines=8> */
[----:B------:R-:W-:Y:S03]  /*acb0*/  FMUL.FTZ R66, R0, R66 ;  /* 0x0000004200427220 */ /* 0x000fe60000410000 */
[----:B------:R-:W2:Y:S01]  /*acc0*/  MUFU.EX2 R102, R102 ;  /* 0x0000006600667308 */ /* 0x000ea20000000800 */
[----:B---3--:R-:W-:Y:S01]  /*acd0*/  F2FP.BF16.F32.PACK_AB R97, R6, R123 ;  /* 0x0000007b0661723e */ /* 0x008fe200000010ff */
[----:B------:R-:W-:Y:S01]  /*ace0*/  FMUL.FTZ R67, R0, R67 ;  /* 0x0000004300437220 */ /* 0x000fe20000410000 */
[C---:B------:R-:W-:Y:S01]  /*acf0*/  FMUL.FTZ R68, R2.reuse, R68 ;  /* 0x0000004402447220 */ /* 0x040fe20000410000 */
[----:B------:R-:W-:Y:S01]  /*ad00*/  FMUL.FTZ R69, R2, R69 ;  /* 0x0000004502457220 */ /* 0x000fe20000410000 */
[C---:B------:R-:W-:Y:S01]  /*ad10*/  FMUL.FTZ R70, R0.reuse, R70 ;  /* 0x0000004600467220 */ /* 0x040fe20000410000 */
[----:B------:R-:W-:Y:S01]  /*ad20*/  FMUL.FTZ R71, R0, R71 ;  /* 0x0000004700477220 */ /* 0x000fe20000410000 */
[----:B------:R-:W-:Y:S03]  /*ad30*/  FFMA.FTZ R130, R25, UR4, -R124 ;  /* 0x0000000419827c23 */ /* 0x000fe6000801087c */
[----:B------:R-:W-:Y:S01]  /*ad40*/  MUFU.EX2 R103, R103 ;  /* 0x0000006700677308 */ /* 0x000fe20000000800 */
[----:B------:R-:W-:Y:S01]  /*ad50*/  FFMA.FTZ R131, R26, UR4, -R122 ;  /* 0x000000041a837c23 */ /* 0x000fe2000801087a */
        /* <DEDUP_REMOVED lines=10> */
[--C-:B------:R-:W-:Y:S01]  /*ae00*/  FFMA.FTZ R125, R16, UR4, -R124.reuse ;  /* 0x00000004107d7c23 */ /* 0x100fe2000801087c */
[----:B------:R-:W-:Y:S01]  /*ae10*/  FFMA.FTZ R126, R17, UR4, -R124 ;  /* 0x00000004117e7c23 */ /* 0x000fe2000801087c */
[--C-:B------:R-:W-:Y:S01]  /*ae20*/  FFMA.FTZ R127, R18, UR4, -R122.reuse ;  /* 0x00000004127f7c23 */ /* 0x100fe2000801087a */
[----:B------:R-:W-:Y:S01]  /*ae30*/  FFMA.FTZ R128, R19, UR4, -R122 ;  /* 0x0000000413807c23 */ /* 0x000fe2000801087a */
[C---:B------:R-:W-:Y:S01]  /*ae40*/  FMUL.FTZ R80, R2.reuse, R80 ;  /* 0x0000005002507220 */ /* 0x040fe20000410000 */
[----:B------:R-:W-:Y:S01]  /*ae50*/  FMUL.FTZ R81, R2, R81 ;  /* 0x0000005102517220 */ /* 0x000fe20000410000 */
[C---:B------:R-:W-:Y:S01]  /*ae60*/  FMUL.FTZ R82, R0.reuse, R82 ;  /* 0x0000005200527220 */ /* 0x040fe20000410000 */
[----:B------:R-:W-:Y:S01]  /*ae70*/  FMUL.FTZ R83, R0, R83 ;  /* 0x0000005300537220 */ /* 0x000fe20000410000 */
[----:B------:R-:W-:Y:S01]  /*ae80*/  MUFU.EX2 R125, R125 ;  /* 0x0000007d007d7308 */ /* 0x000fe20000000800 */
[C---:B------:R-:W-:Y:S01]  /*ae90*/  FMUL.FTZ R16, R2.reuse, R88 ;  /* 0x0000005802107220 */ /* 0x040fe20000410000 */
[----:B------:R-:W-:Y:S01]  /*aea0*/  FMUL.FTZ R17, R2, R89 ;  /* 0x0000005902117220 */ /* 0x000fe20000410000 */
[C---:B------:R-:W-:Y:S01]  /*aeb0*/  FMUL.FTZ R18, R0.reuse, R90 ;  /* 0x0000005a00127220 */ /* 0x040fe20000410000 */
[----:B------:R-:W-:Y:S01]  /*aec0*/  FMUL.FTZ R19, R0, R91 ;  /* 0x0000005b00137220 */ /* 0x000fe20000410000 */
[----:B---3--:R-:W-:Y:S01]  /*aed0*/  F2FP.BF16.F32.PACK_AB R99, R120, R103 ;  /* 0x000000677863723e */ /* 0x008fe200000010ff */
[C---:B------:R-:W-:Y:S01]  /*aee0*/  FMUL.FTZ R84, R2.reuse, R84 ;  /* 0x0000005402547220 */ /* 0x040fe20000410000 */
[----:B------:R-:W-:Y:S03]  /*aef0*/  FMUL.FTZ R85, R2, R85 ;  /* 0x0000005502557220 */ /* 0x000fe60000410000 */
[----:B------:R-:W2:Y:S01]  /*af00*/  MUFU.EX2 R126, R126 ;  /* 0x0000007e007e7308 */ /* 0x000ea20000000800 */
[C---:B------:R-:W-:Y:S01]  /*af10*/  FMUL.FTZ R86, R0.reuse, R86 ;  /* 0x0000005600567220 */ /* 0x040fe20000410000 */
[----:B------:R-:W-:Y:S01]  /*af20*/  FMUL.FTZ R87, R0, R87 ;  /* 0x0000005700577220 */ /* 0x000fe20000410000 */
[----:B------:R-:W-:Y:S01]  /*af30*/  FFMA.FTZ R121, R2, R181, R121 ;  /* 0x000000b502797223 */ /* 0x000fe20000010079 */
[C---:B-1----:R-:W-:Y:S06]  /*af40*/  HMMA.16816.F32.BF16 R8, R96.reuse, R104, R8 ;  /* 0x000000686008723c */ /* 0x042fec0000041808 */
[----:B------:R-:W-:Y:S01]  /*af50*/  MUFU.EX2 R127, R127 ;  /* 0x0000007f007f7308 */ /* 0x000fe20000000800 */
[----:B------:R-:W-:Y:S01]  /*af60*/  ISETP.GT.AND P1, PT, R163, 0x1, PT ;  /* 0x00000001a300780c */ /* 0x000fe20003f24270 */
[C---:B------:R-:W-:Y:S01]  /*af70*/  HMMA.16816.F32.BF16 R36, R96.reuse, R106, R36 ;  /* 0x0000006a6024723c */ /* 0x040fe20000041824 */
[----:B------:R-:W1:Y:S02]  /*af80*/  LDSM.16.MT88.4 R104, [R148+0xa000] ;  /* 0x00a000009468783b */ /* 0x000e640000004200 */
[----:B------:R-:W-:Y:S03]  /*af90*/  FFMA.FTZ R123, R0, R179, R123 ;  /* 0x000000b3007b7223 */ /* 0x000fe6000001007b */
[C---:B------:R-:W-:Y:S02]  /*afa0*/  HMMA.16816.F32.BF16 R40, R96.reuse, R108, R40 ;  /* 0x0000006c6028723c */ /* 0x040fe40000041828 */
[----:B------:R-:W3:Y:S03]  /*afb0*/  MUFU.EX2 R128, R128 ;  /* 0x0000008000807308 */ /* 0x000ee60000000800 */
[----:B--2---:R-:W-:Y:S01]  /*afc0*/  F2FP.BF16.F32.PACK_AB R90, R126, R125 ;  /* 0x0000007d7e5a723e */ /* 0x004fe200000010ff */
[C---:B------:R-:W-:Y:S01]  /*afd0*/  HMMA.16816.F32.BF16 R44, R96.reuse, R110, R44 ;  /* 0x0000006e602c723c */ /* 0x040fe2000004182c */
[----:B------:R-:W2:Y:S05]  /*afe0*/  LDSM.16.MT88.4 R108, [R146+0xa000] ;  /* 0x00a00000926c783b */ /* 0x000eaa0000004200 */
[----:B------:R-:W-:Y:S01]  /*aff0*/  MUFU.EX2 R129, R129 ;  /* 0x0000008100817308 */ /* 0x000fe20000000800 */
[----:B------:R-:W-:Y:S01]  /*b000*/  MOV R101, R100 ;  /* 0x0000006400657202 */ /* 0x000fe20000000f00 */
[C---:B------:R-:W-:Y:S08]  /*b010*/  HMMA.16816.F32.BF16 R48, R96.reuse, R112, R48 ;  /* 0x000000706030723c */ /* 0x040ff00000041830 */
[----:B------:R-:W-:Y:S01]  /*b020*/  MUFU.EX2 R130, R130 ;  /* 0x0000008200827308 */ /* 0x000fe20000000800 */
[C---:B------:R-:W-:Y:S01]  /*b030*/  HMMA.16816.F32.BF16 R52, R96.reuse, R114, R52 ;  /* 0x000000726034723c */ /* 0x040fe20000041834 */
[----:B------:R-:W4:Y:S02]  /*b040*/  LDSM.16.MT88.4 R112, [R145+0xa000] ;  /* 0x00a000009170783b */ /* 0x000f240000004200 */
[----:B---3--:R-:W-:Y:S03]  /*b050*/  F2FP.BF16.F32.PACK_AB R91, R128, R127 ;  /* 0x0000007f805b723e */ /* 0x008fe600000010ff */
[C---:B------:R-:W-:Y:S03]  /*b060*/  HMMA.16816.F32.BF16 R56, R96.reuse, R116, R56 ;  /* 0x000000746038723c */ /* 0x040fe60000041838 */
[----:B------:R-:W-:Y:S02]  /*b070*/  MUFU.EX2 R131, R131 ;  /* 0x0000008300837308 */ /* 0x000fe40000000800 */
[----:B------:R-:W-:Y:S01]  /*b080*/  FADD.FTZ R6, R6, R123 ;  /* 0x0000007b06067221 */ /* 0x000fe20000010000 */
[C---:B------:R-:W-:Y:S05]  /*b090*/  HMMA.16816.F32.BF16 R60, R96.reuse, R118, R60 ;  /* 0x00000076603c723c */ /* 0x040fea000004183c */
[--C-:B------:R-:W-:Y:S01]  /*b0a0*/  FFMA.FTZ R116, R12, UR4, -R124.reuse ;  /* 0x000000040c747c23 */ /* 0x100fe2000801087c */
[C---:B-1----:R-:W-:Y:S05]  /*b0b0*/  HMMA.16816.F32.BF16 R64, R96.reuse, R104, R64 ;  /* 0x000000686040723c */ /* 0x042fea0000041840 */
[----:B------:R-:W-:Y:S01]  /*b0c0*/  FMUL.FTZ R12, R2, R92 ;  /* 0x0000005c020c7220 */ /* 0x000fe20000410000 */
[C---:B------:R-:W-:Y:S01]  /*b0d0*/  HMMA.16816.F32.BF16 R68, R96.reuse, R106, R68 ;  /* 0x0000006a6044723c */ /* 0x040fe20000041844 */
[----:B------:R-:W1:Y:S01]  /*b0e0*/  LDSM.16.MT88.4 R104, [R144+0xa000] ;  /* 0x00a000009068783b */ /* 0x000e620000004200 */
[----:B------:R-:W-:Y:S03]  /*b0f0*/  MUFU.EX2 R116, R116 ;  /* 0x0000007400747308 */ /* 0x000fe60000000800 */
[----:B------:R-:W-:Y:S01]  /*b100*/  FFMA.FTZ R117, R13, UR4, -R124 ;  /* 0x000000040d757c23 */ /* 0x000fe2000801087c */
[C---:B--2---:R-:W-:Y:S05]  /*b110*/  HMMA.16816.F32.BF16 R72, R96.reuse, R108, R72 ;  /* 0x0000006c6048723c */ /* 0x044fea0000041848 */
[--C-:B------:R-:W-:Y:S01]  /*b120*/  FFMA.FTZ R118, R14, UR4, -R122.reuse ;  /* 0x000000040e767c23 */ /* 0x100fe2000801087a */
[C---:B------:R-:W-:Y:S01]  /*b130*/  HMMA.16816.F32.BF16 R76, R96.reuse, R110, R76 ;  /* 0x0000006e604c723c */ /* 0x040fe2000004184c */
[----:B------:R-:W-:Y:S01]  /*b140*/  LDSM.16.MT88.4 R108, [R146+0x8800] ;  /* 0x00880000926c783b */ /* 0x000fe20000004200 */
[----:B------:R-:W2:Y:S03]  /*b150*/  MUFU.EX2 R117, R117 ;  /* 0x0000007500757308 */ /* 0x000ea60000000800 */
[----:B------:R-:W-:Y:S01]  /*b160*/  FFMA.FTZ R119, R15, UR4, -R122 ;  /* 0x000000040f777c23 */ /* 0x000fe2000801087a */
[----:B------:R-:W-:Y:S01]  /*b170*/  FMUL.FTZ R13, R2, R93 ;  /* 0x0000005d020d7220 */ /* 0x000fe20000410000 */
[C---:B------:R-:W-:Y:S01]  /*b180*/  FMUL.FTZ R14, R0.reuse, R94 ;  /* 0x0000005e000e7220 */ /* 0x040fe20000410000 */
[----:B------:R-:W-:Y:S02]  /*b190*/  FMUL.FTZ R15, R0, R95 ;  /* 0x0000005f000f7220 */ /* 0x000fe40000410000 */
[----:B------:R-:W3:Y:S02]  /*b1a0*/  LDSM.16.MT88.4 R92, [R148+0x8800] ;  /* 0x00880000945c783b */ /* 0x000ee40000004200 */
[----:B------:R-:W-:Y:S01]  /*b1b0*/  MUFU.EX2 R118, R118 ;  /* 0x0000007600767308 */ /* 0x000fe20000000800 */
[----:B------:R-:W-:Y:S01]  /*b1c0*/  FADD.FTZ R0, R5, R121 ;  /* 0x0000007905007221 */ /* 0x000fe20000010000 */
[----:B------:R-:W-:Y:S01]  /*b1d0*/  FADD.FTZ R103, R103, R6 ;  /* 0x0000000667677221 */ /* 0x000fe20000010000 */
[C---:B----4-:R-:W-:Y:S03]  /*b1e0*/  HMMA.16816.F32.BF16 R12, R96.reuse, R112, R12 ;  /* 0x00000070600c723c */ /* 0x050fe6000004180c */
[----:B------:R-:W-:Y:S04]  /*b1f0*/  FADD.FTZ R5, R7, R0 ;  /* 0x0000000007057221 */ /* 0x000fe80000010000 */
[----:B------:R-:W4:Y:S01]  /*b200*/  MUFU.EX2 R119, R119 ;  /* 0x0000007700777308 */ /* 0x000f220000000800 */
[----:B--2---:R-:W-:Y:S01]  /*b210*/  F2FP.BF16.F32.PACK_AB R88, R117, R116 ;  /* 0x000000747558723e */ /* 0x004fe200000010ff */
[C---:B------:R-:W-:Y:S01]  /*b220*/  HMMA.16816.F32.BF16 R80, R96.reuse, R114, R80 ;  /* 0x000000726050723c */ /* 0x040fe20000041850 */
[----:B------:R-:W2:Y:S02]  /*b230*/  LDSM.16.MT88.4 R112, [R145+0x8800] ;  /* 0x008800009170783b */ /* 0x000ea40000004200 */
[----:B------:R-:W-:Y:S01]  /*b240*/  FADD.FTZ R5, R102, R5 ;  /* 0x0000000566057221 */ /* 0x000fe20000010000 */
[----:B------:R-:W-:Y:S02]  /*b250*/  FADD.FTZ R103, R120, R103 ;  /* 0x0000006778677221 */ /* 0x000fe40000010000 */
[C---:B-1----:R-:W-:Y:S05]  /*b260*/  HMMA.16816.F32.BF16 R16, R96.reuse, R104, R16 ;  /* 0x000000686010723c */ /* 0x042fea0000041810 */
[----:B------:R-:W-:Y:S01]  /*b270*/  FADD.FTZ R116, R116, R5 ;  /* 0x0000000574747221 */ /* 0x000fe20000010000 */
[----:B------:R-:W-:Y:S01]  /*b280*/  HMMA.16816.F32.BF16 R84, R96, R106, R84 ;  /* 0x0000006a6054723c */ /* 0x000fe20000041854 */
[----:B------:R-:W1:Y:S04]  /*b290*/  LDSM.16.MT88.4 R96, [R144+0x8800] ;  /* 0x008800009060783b */ /* 0x000e680000004200 */
[----:B----4-:R-:W-:Y:S01]  /*b2a0*/  F2FP.BF16.F32.PACK_AB R89, R119, R118 ;  /* 0x000000767759723e */ /* 0x010fe200000010ff */
[----:B------:R-:W-:Y:S01]  /*b2b0*/  FADD.FTZ R118, R118, R103 ;  /* 0x0000006776767221 */ /* 0x000fe20000010000 */
[----:B------:R-:W-:Y:S02]  /*b2c0*/  FADD.FTZ R116, R117, R116 ;  /* 0x0000007475747221 */ /* 0x000fe40000010000 */
[----:B------:R-:W-:Y:S02]  /*b2d0*/  LDSM.16.MT88.4 R104, [R146+0xa800] ;  /* 0x00a800009268783b */ /* 0x000fe40000004200 */
[----:B------:R-:W-:Y:S01]  /*b2e0*/  FADD.FTZ R118, R119, R118 ;  /* 0x0000007677767221 */ /* 0x000fe20000010000 */
[----:B------:R-:W-:Y:S01]  /*b2f0*/  FADD.FTZ R125, R125, R116 ;  /* 0x000000747d7d7221 */ /* 0x000fe20000010000 */
[C---:B---3--:R-:W-:Y:S05]  /*b300*/  HMMA.16816.F32.BF16 R8, R88.reuse, R92, R8 ;  /* 0x0000005c5808723c */ /* 0x048fea0000041808 */
[----:B------:R-:W-:Y:S01]  /*b310*/  FADD.FTZ R5, R127, R118 ;  /* 0x000000767f057221 */ /* 0x000fe20000010000 */
[C---:B------:R-:W-:Y:S01]  /*b320*/  HMMA.16816.F32.BF16 R36, R88.reuse, R94, R36 ;  /* 0x0000005e5824723c */ /* 0x040fe20000041824 */
[----:B------:R-:W3:Y:S04]  /*b330*/  LDSM.16.MT88.4 R92, [R148+0xa800] ;  /* 0x00a80000945c783b */ /* 0x000ee80000004200 */
[----:B------:R-:W-:Y:S01]  /*b340*/  FADD.FTZ R125, R126, R125 ;  /* 0x0000007d7e7d7221 */ /* 0x000fe20000010000 */
[C---:B------:R-:W-:Y:S05]  /*b350*/  HMMA.16816.F32.BF16 R40, R88.reuse, R108, R40 ;  /* 0x0000006c5828723c */ /* 0x040fea0000041828 */
[----:B------:R-:W-:Y:S01]  /*b360*/  FADD.FTZ R5, R128, R5 ;  /* 0x0000000580057221 */ /* 0x000fe20000010000 */
[C---:B------:R-:W-:Y:S01]  /*b370*/  HMMA.16816.F32.BF16 R44, R88.reuse, R110, R44 ;  /* 0x0000006e582c723c */ /* 0x040fe2000004182c */
[----:B------:R-:W4:Y:S05]  /*b380*/  LDSM.16.MT88.4 R108, [R145+0xa800] ;  /* 0x00a80000916c783b */ /* 0x000f2a0000004200 */
[C---:B--2---:R-:W-:Y:S06]  /*b390*/  HMMA.16816.F32.BF16 R48, R88.reuse, R112, R48 ;  /* 0x000000705830723c */ /* 0x044fec0000041830 */
[C---:B------:R-:W-:Y:S05]  /*b3a0*/  HMMA.16816.F32.BF16 R52, R88.reuse, R114, R52 ;  /* 0x000000725834723c */ /* 0x040fea0000041834 */
[--C-:B------:R-:W-:Y:S01]  /*b3b0*/  FFMA.FTZ R112, R20, UR4, -R124.reuse ;  /* 0x0000000414707c23 */ /* 0x100fe2000801087c */
[C---:B-1----:R-:W-:Y:S05]  /*b3c0*/  HMMA.16816.F32.BF16 R56, R88.reuse, R96, R56 ;  /* 0x000000605838723c */ /* 0x042fea0000041838 */
[----:B------:R-:W-:Y:S01]  /*b3d0*/  FFMA.FTZ R113, R21, UR4, -R124 ;  /* 0x0000000415717c23 */ /* 0x000fe2000801087c */
[C---:B------:R-:W-:Y:S01]  /*b3e0*/  HMMA.16816.F32.BF16 R60, R88.reuse, R98, R60 ;  /* 0x00000062583c723c */ /* 0x040fe2000004183c */
[----:B------:R-:W1:Y:S01]  /*b3f0*/  LDSM.16.MT88.4 R96, [R144+0xa800] ;  /* 0x00a800009060783b */ /* 0x000e620000004200 */
[----:B------:R-:W2:Y:S03]  /*b400*/  MUFU.EX2 R112, R112 ;  /* 0x0000007000707308 */ /* 0x000ea60000000800 */
[--C-:B------:R-:W-:Y:S01]  /*b410*/  FFMA.FTZ R114, R22, UR4, -R122.reuse ;  /* 0x0000000416727c23 */ /* 0x100fe2000801087a */
[C---:B---3--:R-:W-:Y:S06]  /*b420*/  HMMA.16816.F32.BF16 R64, R88.reuse, R92, R64 ;  /* 0x0000005c5840723c */ /* 0x048fec0000041840 */
[----:B------:R-:W3:Y:S01]  /*b430*/  MUFU.EX2 R113, R113 ;  /* 0x0000007100717308 */ /* 0x000ee20000000800 */
[----:B------:R-:W-:Y:S01]  /*b440*/  FFMA.FTZ R115, R23, UR4, -R122 ;  /* 0x0000000417737c23 */ /* 0x000fe2000801087a */
[C---:B------:R-:W-:Y:S01]  /*b450*/  HMMA.16816.F32.BF16 R68, R88.reuse, R94, R68 ;  /* 0x0000005e5844723c */ /* 0x040fe20000041844 */
[----:B------:R-:W5:Y:S02]  /*b460*/  LDSM.16.MT88.4 R92, [R148+0x9000] ;  /* 0x00900000945c783b */ /* 0x000f640000004200 */
[----:B------:R-:W-:Y:S03]  /*b470*/  F2FP.BF16.F32.PACK_AB R22, R130, R129 ;  /* 0x000000818216723e */ /* 0x000fe600000010ff */
[C---:B------:R-:W-:Y:S02]  /*b480*/  HMMA.16816.F32.BF16 R72, R88.reuse, R104, R72 ;  /* 0x000000685848723c */ /* 0x040fe40000041848 */
[----:B------:R-:W-:Y:S03]  /*b490*/  MUFU.EX2 R114, R114 ;  /* 0x0000007200727308 */ /* 0x000fe60000000800 */
[----:B--2---:R-:W-:Y:S01]  /*b4a0*/  FADD.FTZ R0, R112, R125 ;  /* 0x0000007d70007221 */ /* 0x004fe20000010000 */
[C---:B------:R-:W-:Y:S01]  /*b4b0*/  HMMA.16816.F32.BF16 R76, R88.reuse, R106, R76 ;  /* 0x0000006a584c723c */ /* 0x040fe2000004184c */
[----:B------:R-:W-:Y:S05]  /*b4c0*/  LDSM.16.MT88.4 R104, [R145+0x9000] ;  /* 0x009000009168783b */ /* 0x000fea0000004200 */
[----:B------:R-:W2:Y:S01]  /*b4d0*/  MUFU.EX2 R115, R115 ;  /* 0x0000007300737308 */ /* 0x000ea20000000800 */
[C---:B---3--:R-:W-:Y:S01]  /*b4e0*/  F2FP.BF16.F32.PACK_AB R20, R113.reuse, R112 ;  /* 0x000000707114723e */ /* 0x048fe200000010ff */
[C---:B----4-:R-:W-:Y:S03]  /*b4f0*/  HMMA.16816.F32.BF16 R12, R88.reuse, R108, R12 ;  /* 0x0000006c580c723c */ /* 0x050fe6000004180c */
[----:B------:R-:W-:Y:S03]  /*b500*/  FADD.FTZ R0, R113, R0 ;  /* 0x0000000071007221 */ /* 0x000fe60000010000 */
[C---:B------:R-:W-:Y:S05]  /*b510*/  HMMA.16816.F32.BF16 R80, R88.reuse, R110, R80 ;  /* 0x0000006e5850723c */ /* 0x040fea0000041850 */
[----:B------:R-:W-:Y:S01]  /*b520*/  FFMA.FTZ R108, R27, UR4, -R122 ;  /* 0x000000041b6c7c23 */ /* 0x000fe2000801087a */
[C---:B-1----:R-:W-:Y:S01]  /*b530*/  HMMA.16816.F32.BF16 R16, R88.reuse, R96, R16 ;  /* 0x000000605810723c */ /* 0x042fe20000041810 */
[----:B------:R-:W1:Y:S04]  /*b540*/  LDSM.16.MT88.4 R24, [R146+0x9000] ;  /* 0x009000009218783b */ /* 0x000e680000004200 */
[----:B------:R-:W3:Y:S01]  /*b550*/  MUFU.EX2 R108, R108 ;  /* 0x0000006c006c7308 */ /* 0x000ee20000000800 */
[----:B------:R-:W-:Y:S03]  /*b560*/  HMMA.16816.F32.BF16 R84, R88, R98, R84 ;  /* 0x000000625854723c */ /* 0x000fe60000041854 */
[----:B------:R-:W4:Y:S02]  /*b570*/  LDSM.16.MT88.4 R88, [R144+0x9000] ;  /* 0x009000009058783b */ /* 0x000f240000004200 */
[C---:B--2---:R-:W-:Y:S01]  /*b580*/  F2FP.BF16.F32.PACK_AB R21, R115.reuse, R114 ;  /* 0x000000727315723e */ /* 0x044fe200000010ff */
[----:B------:R-:W-:Y:S01]  /*b590*/  FFMA.FTZ R109, R32, UR4, -R124 ;  /* 0x00000004206d7c23 */ /* 0x000fe2000801087c */
[----:B------:R-:W-:Y:S01]  /*b5a0*/  FFMA.FTZ R110, R34, UR4, -R122 ;  /* 0x00000004226e7c23 */ /* 0x000fe2000801087a */
[----:B------:R-:W-:Y:S03]  /*b5b0*/  FADD.FTZ R114, R114, R5 ;  /* 0x0000000572727221 */ /* 0x000fe60000010000 */
[----:B------:R-:W-:Y:S01]  /*b5c0*/  LDSM.16.MT88.4 R96, [R145+0xb000] ;  /* 0x00b000009160783b */ /* 0x000fe20000004200 */
[----:B------:R-:W-:Y:S01]  /*b5d0*/  MUFU.EX2 R109, R109 ;  /* 0x0000006d006d7308 */ /* 0x000fe20000000800 */
[----:B------:R-:W-:Y:S01]  /*b5e0*/  FADD.FTZ R114, R115, R114 ;  /* 0x0000007273727221 */ /* 0x000fe20000010000 */
[----:B------:R-:W-:Y:S01]  /*b5f0*/  FADD.FTZ R129, R129, R0 ;  /* 0x0000000081817221 */ /* 0x000fe20000010000 */
[----:B------:R-:W-:Y:S02]  /*b600*/  IADD3 R0, R163, -0x1, RZ ;  /* 0xffffffffa3007810 */ /* 0x000fe40007ffe0ff */
[----:B---3--:R-:W-:Y:S01]  /*b610*/  F2FP.BF16.F32.PACK_AB R23, R108, R131 ;  /* 0x000000836c17723e */ /* 0x008fe200000010ff */
[----:B------:R-:W-:Y:S01]  /*b620*/  FADD.FTZ R131, R131, R114 ;  /* 0x0000007283837221 */ /* 0x000fe20000010000 */
[----:B------:R-:W-:Y:S03]  /*b630*/  MOV R163, R0 ;  /* 0x0000000000a37202 */ /* 0x000fe60000000f00 */
[----:B------:R-:W-:Y:S01]  /*b640*/  MUFU.EX2 R110, R110 ;  /* 0x0000006e006e7308 */ /* 0x000fe20000000800 */
[----:B------:R-:W-:Y:S01]  /*b650*/  FADD.FTZ R129, R130, R129 ;  /* 0x0000008182817221 */ /* 0x000fe20000010000 */
[----:B------:R-:W-:Y:S01]  /*b660*/  FADD.FTZ R131, R108, R131 ;  /* 0x000000836c837221 */ /* 0x000fe20000010000 */
[----:B------:R-:W-:Y:S01]  /*b670*/  MOV R0, R3 ;  /* 0x0000000300007202 */ /* 0x000fe20000000f00 */
[C---:B-----5:R-:W-:Y:S06]  /*b680*/  HMMA.16816.F32.BF16 R8, R20.reuse, R92, R8 ;  /* 0x0000005c1408723c */ /* 0x060fec0000041808 */
[C---:B------:R-:W-:Y:S01]  /*b690*/  HMMA.16816.F32.BF16 R36, R20.reuse, R94, R36 ;  /* 0x0000005e1424723c */ /* 0x040fe20000041824 */
[----:B------:R-:W2:Y:S05]  /*b6a0*/  LDSM.16.MT88.4 R92, [R148+0xb000] ;  /* 0x00b00000945c783b */ /* 0x000eaa0000004200 */
[C---:B-1----:R-:W-:Y:S06]  /*b6b0*/  HMMA.16816.F32.BF16 R40, R20.reuse, R24, R40 ;  /* 0x000000181428723c */ /* 0x042fec0000041828 */
[C---:B------:R-:W-:Y:S01]  /*b6c0*/  HMMA.16816.F32.BF16 R44, R20.reuse, R26, R44 ;  /* 0x0000001a142c723c */ /* 0x040fe2000004182c */
[----:B------:R-:W1:Y:S05]  /*b6d0*/  LDSM.16.MT88.4 R24, [R146+0xb000] ;  /* 0x00b000009218783b */ /* 0x000e6a0000004200 */
[C---:B------:R-:W-:Y:S06]  /*b6e0*/  HMMA.16816.F32.BF16 R48, R20.reuse, R104, R48 ;  /* 0x000000681430723c */ /* 0x040fec0000041830 */
[C---:B------:R-:W-:Y:S05]  /*b6f0*/  HMMA.16816.F32.BF16 R52, R20.reuse, R106, R52 ;  /* 0x0000006a1434723c */ /* 0x040fea0000041834 */
[--C-:B------:R-:W-:Y:S01]  /*b700*/  FFMA.FTZ R104, R28, UR4, -R124.reuse ;  /* 0x000000041c687c23 */ /* 0x100fe2000801087c */
[C---:B----4-:R-:W-:Y:S05]  /*b710*/  HMMA.16816.F32.BF16 R56, R20.reuse, R88, R56 ;  /* 0x000000581438723c */ /* 0x050fea0000041838 */
[----:B------:R-:W-:Y:S01]  /*b720*/  FFMA.FTZ R105, R29, UR4, -R124 ;  /* 0x000000041d697c23 */ /* 0x000fe2000801087c */
[C---:B------:R-:W-:Y:S01]  /*b730*/  HMMA.16816.F32.BF16 R60, R20.reuse, R90, R60 ;  /* 0x0000005a143c723c */ /* 0x040fe2000004183c */
[----:B------:R-:W3:Y:S01]  /*b740*/  LDSM.16.MT88.4 R88, [R144+0xb000] ;  /* 0x00b000009058783b */ /* 0x000ee20000004200 */
[----:B------:R-:W-:Y:S03]  /*b750*/  MUFU.EX2 R104, R104 ;  /* 0x0000006800687308 */ /* 0x000fe60000000800 */
[--C-:B------:R-:W-:Y:S01]  /*b760*/  FFMA.FTZ R106, R30, UR4, -R122.reuse ;  /* 0x000000041e6a7c23 */ /* 0x100fe2000801087a */
[C---:B--2---:R-:W-:Y:S06]  /*b770*/  HMMA.16816.F32.BF16 R64, R20.reuse, R92, R64 ;  /* 0x0000005c1440723c */ /* 0x044fec0000041840 */
[----:B------:R-:W2:Y:S01]  /*b780*/  MUFU.EX2 R105, R105 ;  /* 0x0000006900697308 */ /* 0x000ea20000000800 */
[----:B------:R-:W-:Y:S01]  /*b790*/  FFMA.FTZ R107, R31, UR4, -R122 ;  /* 0x000000041f6b7c23 */ /* 0x000fe2000801087a */
[C---:B------:R-:W-:Y:S01]  /*b7a0*/  HMMA.16816.F32.BF16 R68, R20.reuse, R94, R68 ;  /* 0x0000005e1444723c */ /* 0x040fe20000041844 */
[----:B------:R-:W4:Y:S02]  /*b7b0*/  LDSM.16.MT88.4 R28, [R148+0x9800] ;  /* 0x00980000941c783b */ /* 0x000f240000004200 */
[----:B------:R-:W-:Y:S03]  /*b7c0*/  FFMA.FTZ R124, R33, UR4, -R124 ;  /* 0x00000004217c7c23 */ /* 0x000fe6000801087c */
[C---:B-1----:R-:W-:Y:S02]  /*b7d0*/  HMMA.16816.F32.BF16 R72, R20.reuse, R24, R72 ;  /* 0x000000181448723c */ /* 0x042fe40000041848 */
[----:B------:R-:W-:Y:S01]  /*b7e0*/  MUFU.EX2 R106, R106 ;  /* 0x0000006a006a7308 */ /* 0x000fe20000000800 */
[----:B------:R-:W1:Y:S02]  /*b7f0*/  LDSM.16.MT88.4 R92, [R146+0x9800] ;  /* 0x00980000925c783b */ /* 0x000e640000004200 */
[----:B------:R-:W-:Y:S01]  /*b800*/  FFMA.FTZ R122, R35, UR4, -R122 ;  /* 0x00000004237a7c23 */ /* 0x000fe2000801087a */
[C---:B------:R-:W-:Y:S06]  /*b810*/  HMMA.16816.F32.BF16 R76, R20.reuse, R26, R76 ;  /* 0x0000001a144c723c */ /* 0x040fec000004184c */
[----:B------:R-:W5:Y:S01]  /*b820*/  MUFU.EX2 R107, R107 ;  /* 0x0000006b006b7308 */ /* 0x000f620000000800 */
[----:B------:R-:W1:Y:S01]  /*b830*/  LDSM.16.MT88.4 R24, [R145+0x9800] ;  /* 0x009800009118783b */ /* 0x000e620000004200 */
[C---:B------:R-:W-:Y:S08]  /*b840*/  HMMA.16816.F32.BF16 R12, R20.reuse, R96, R12 ;  /* 0x00000060140c723c */ /* 0x040ff0000004180c */
[----:B------:R-:W4:Y:S01]  /*b850*/  MUFU.EX2 R124, R124 ;  /* 0x0000007c007c7308 */ /* 0x000f220000000800 */
[C---:B------:R-:W-:Y:S01]  /*b860*/  HMMA.16816.F32.BF16 R80, R20.reuse, R98, R80 ;  /* 0x000000621450723c */ /* 0x040fe20000041850 */
[----:B------:R-:W1:Y:S05]  /*b870*/  LDSM.16.MT88.4 R32, [R144+0x9800] ;  /* 0x009800009020783b */ /* 0x000e6a0000004200 */
[C---:B---3--:R-:W-:Y:S03]  /*b880*/  HMMA.16816.F32.BF16 R16, R20.reuse, R88, R16 ;  /* 0x000000581410723c */ /* 0x048fe60000041810 */
[----:B------:R-:W3:Y:S03]  /*b890*/  MUFU.EX2 R111, R122 ;  /* 0x0000007a006f7308 */ /* 0x000ee60000000800 */
[----:B------:R-:W-:Y:S01]  /*b8a0*/  HMMA.16816.F32.BF16 R84, R20, R90, R84 ;  /* 0x0000005a1454723c */ /* 0x000fe20000041854 */
[----:B------:R-:W1:Y:S06]  /*b8b0*/  LDSM.16.MT88.4 R88, [R148+0xb800] ;  /* 0x00b800009458783b */ /* 0x000e6c0000004200 */
[----:B--2---:R-:W-:Y:S01]  /*b8c0*/  F2FP.BF16.F32.PACK_AB R20, R105, R104 ;  /* 0x000000686914723e */ /* 0x004fe200000010ff */
[----:B------:R-:W-:Y:S03]  /*b8d0*/  FADD.FTZ R104, R104, R129 ;  /* 0x0000008168687221 */ /* 0x000fe60000010000 */
[----:B-----5:R-:W-:Y:S01]  /*b8e0*/  F2FP.BF16.F32.PACK_AB R21, R107, R106 ;  /* 0x0000006a6b15723e */ /* 0x020fe200000010ff */
[----:B------:R-:W-:Y:S01]  /*b8f0*/  FADD.FTZ R106, R106, R131 ;  /* 0x000000836a6a7221 */ /* 0x000fe20000010000 */
[----:B----4-:R-:W-:Y:S01]  /*b900*/  F2FP.BF16.F32.PACK_AB R22, R124, R109 ;  /* 0x0000006d7c16723e */ /* 0x010fe200000010ff */
[----:B------:R-:W-:Y:S01]  /*b910*/  FADD.FTZ R104, R105, R104 ;  /* 0x0000006869687221 */ /* 0x000fe20000010000 */
[----:B---3--:R-:W-:Y:S01]  /*b920*/  F2FP.BF16.F32.PACK_AB R23, R111, R110 ;  /* 0x0000006e6f17723e */ /* 0x008fe200000010ff */
[----:B------:R-:W-:Y:S02]  /*b930*/  FADD.FTZ R107, R107, R106 ;  /* 0x0000006a6b6b7221 */ /* 0x000fe40000010000 */
[----:B------:R-:W-:Y:S02]  /*b940*/  FADD.FTZ R109, R109, R104 ;  /* 0x000000686d6d7221 */ /* 0x000fe40000010000 */
[----:B------:R-:W-:Y:S02]  /*b950*/  FADD.FTZ R110, R110, R107 ;  /* 0x0000006b6e6e7221 */ /* 0x000fe40000010000 */
[C---:B------:R-:W-:Y:S01]  /*b960*/  HMMA.16816.F32.BF16 R96, R20.reuse, R28, R8 ;  /* 0x0000001c1460723c */ /* 0x040fe20000041808 */
[----:B------:R-:W2:Y:S02]  /*b970*/  LDSM.16.MT88.4 R8, [R146+0xb800] ;  /* 0x00b800009208783b */ /* 0x000ea40000004200 */
[----:B------:R-:W-:Y:S01]  /*b980*/  FADD.FTZ R181, R124, R109 ;  /* 0x0000006d7cb57221 */ /* 0x000fe20000010000 */
[----:B------:R-:W-:Y:S02]  /*b990*/  FADD.FTZ R179, R111, R110 ;  /* 0x0000006e6fb37221 */ /* 0x000fe40000010000 */
[C---:B------:R-:W-:Y:S03]  /*b9a0*/  HMMA.16816.F32.BF16 R36, R20.reuse, R30, R36 ;  /* 0x0000001e1424723c */ /* 0x040fe60000041824 */
[----:B------:R-:W3:Y:S03]  /*b9b0*/  LDSM.16.MT88.4 R28, [R145+0xb800] ;  /* 0x00b80000911c783b */ /* 0x000ee60000004200 */
[C---:B-1----:R-:W-:Y:S06]  /*b9c0*/  HMMA.16816.F32.BF16 R40, R20.reuse, R92, R40 ;  /* 0x0000005c1428723c */ /* 0x042fec0000041828 */
[C---:B------:R-:W-:Y:S06]  /*b9d0*/  HMMA.16816.F32.BF16 R44, R20.reuse, R94, R44 ;  /* 0x0000005e142c723c */ /* 0x040fec000004182c */
[C---:B------:R-:W-:Y:S06]  /*b9e0*/  HMMA.16816.F32.BF16 R48, R20.reuse, R24, R48 ;  /* 0x000000181430723c */ /* 0x040fec0000041830 */
[C---:B------:R-:W-:Y:S01]  /*b9f0*/  HMMA.16816.F32.BF16 R52, R20.reuse, R26, R52 ;  /* 0x0000001a1434723c */ /* 0x040fe20000041834 */
[----:B------:R-:W1:Y:S05]  /*ba00*/  LDSM.16.MT88.4 R24, [R144+0xb800] ;  /* 0x00b800009018783b */ /* 0x000e6a0000004200 */
[C---:B------:R-:W-:Y:S06]  /*ba10*/  HMMA.16816.F32.BF16 R56, R20.reuse, R32, R56 ;  /* 0x000000201438723c */ /* 0x040fec0000041838 */
[C---:B------:R-:W-:Y:S06]  /*ba20*/  HMMA.16816.F32.BF16 R60, R20.reuse, R34, R60 ;  /* 0x00000022143c723c */ /* 0x040fec000004183c */
[C---:B------:R-:W-:Y:S06]  /*ba30*/  HMMA.16816.F32.BF16 R64, R20.reuse, R88, R64 ;  /* 0x000000581440723c */ /* 0x040fec0000041840 */
[C---:B------:R-:W-:Y:S06]  /*ba40*/  HMMA.16816.F32.BF16 R68, R20.reuse, R90, R68 ;  /* 0x0000005a1444723c */ /* 0x040fec0000041844 */
[C---:B--2---:R-:W-:Y:S06]  /*ba50*/  HMMA.16816.F32.BF16 R72, R20.reuse, R8, R72 ;  /* 0x000000081448723c */ /* 0x044fec0000041848 */
[C---:B------:R-:W-:Y:S06]  /*ba60*/  HMMA.16816.F32.BF16 R76, R20.reuse, R10, R76 ;  /* 0x0000000a144c723c */ /* 0x040fec000004184c */
[C---:B---3--:R-:W-:Y:S06]  /*ba70*/  HMMA.16816.F32.BF16 R92, R20.reuse, R28, R12 ;  /* 0x0000001c145c723c */ /* 0x048fec000004180c */
[C---:B------:R-:W-:Y:S06]  /*ba80*/  HMMA.16816.F32.BF16 R80, R20.reuse, R30, R80 ;  /* 0x0000001e1450723c */ /* 0x040fec0000041850 */
[C---:B-1----:R-:W-:Y:S06]  /*ba90*/  HMMA.16816.F32.BF16 R88, R20.reuse, R24, R16 ;  /* 0x000000181458723c */ /* 0x042fec0000041810 */
[----:B------:R-:W-:Y:S01]  /*baa0*/  HMMA.16816.F32.BF16 R84, R20, R26, R84 ;  /* 0x0000001a1454723c */ /* 0x000fe20000041854 */
[----:B------:R-:W-:Y:S11]  /*bab0*/  @!UPT UIADD3 URZ, URZ, URZ, URZ ;  /* 0x0000003f3f3ff290 */ /* 0x000ff6000fffe03f */
[----:B------:R-:W-:Y:S01]  /*bac0*/  @!UPT UIADD3 URZ, URZ, URZ, URZ ;  /* 0x0000003f3f3ff290 */ /* 0x000fe2000fffe03f */
[----:B------:R-:W-:Y:S11]  /*bad0*/  @P1 BRA `(.L_x_5578) ;  /* 0xffffffd400081947 */ /* 0x000ff6000383ffff */
.L_x_5574:
[----:B------:R-:W1:Y:S01]  /*bae0*/  SHFL.BFLY PT, R2, R181, 0x2, 0x1f ;  /* 0x0c401f00b5027f89 */ /* 0x000e6200000e0000 */
[----:B------:R-:W-:Y:S01]  /*baf0*/  MOV R10, 0x3f800000 ;  /* 0x3f800000000a7802 */ /* 0x000fe20000000f00 */
[----:B------:R-:W2:Y:S01]  /*bb00*/  S2UR UR4, SR_CgaCtaId ;  /* 0x00000000000479c3 */ /* 0x000ea20000008800 */
        /* <DEDUP_REMOVED lines=9> */
[CC--:B------:R-:W-:Y:S02]  /*bba0*/  LEA.HI R8, R5.reuse, R0.reuse, RZ, 0x2 ;  /* 0x0000000005087211 */ /* 0x0c0fe400078f10ff */
[----:B------:R-:W-:Y:S02]  /*bbb0*/  LEA.HI R4, R5, R0, RZ, 0x5 ;  /* 0x0000000005047211 */ /* 0x000fe400078f28ff */
[----:B------:R-:W-:-:S04]  /*bbc0*/  LOP3.LUT R9, R8, 0x3ffffffc, RZ, 0xc0, !PT ;  /* 0x3ffffffc08097812 */ /* 0x000fc800078ec0ff */
[----:B------:R-:W-:Y:S01]  /*bbd0*/  IADD3 R9, -R9, R0, RZ ;  /* 0x0000000009097210 */ /* 0x000fe20007ffe1ff */
[----:B-1----:R-:W-:Y:S01]  /*bbe0*/  FADD.FTZ R7, R2, R7 ;  /* 0x0000000702077221 */ /* 0x002fe20000010000 */
[----:B------:R-:W-:Y:S01]  /*bbf0*/  SHF.R.S32.HI R2, RZ, 0x5, R4 ;  /* 0x00000005ff027819 */ /* 0x000fe20000011404 */
[----:B--2---:R-:W-:-:S03]  /*bc00*/  FADD.FTZ R6, R11, R6 ;  /* 0x000000060b067221 */ /* 0x004fc60000010000 */
[----:B------:R-:W-:Y:S02]  /*bc10*/  FSETP.NE.FTZ.AND P4, PT, R7, RZ, PT ;  /* 0x000000ff0700720b */ /* 0x000fe40003f95000 */
[----:B------:R-:W-:Y:S02]  /*bc20*/  LEA R2, R2, R9, 0x9 ;  /* 0x0000000902027211 */ /* 0x000fe400078e48ff */
[--C-:B------:R-:W-:Y:S02]  /*bc30*/  SHF.R.S32.HI R9, RZ, 0x2, R8.reuse ;  /* 0x00000002ff097819 */ /* 0x100fe40000011408 */
[----:B------:R-:W-:Y:S02]  /*bc40*/  SHF.R.S32.HI R8, RZ, 0x1f, R8 ;  /* 0x0000001fff087819 */ /* 0x000fe40000011408 */
[----:B------:R-:W-:Y:S02]  /*bc50*/  FSETP.NE.FTZ.AND P3, PT, R6, RZ, PT ;  /* 0x000000ff0600720b */ /* 0x000fe40003f75000 */
[----:B------:R-:W-:-:S02]  /*bc60*/  LEA.HI R8, R8, R9, RZ, 0x3 ;  /* 0x0000000908087211 */ /* 0x000fc400078f18ff */
[----:B------:R-:W-:Y:S01]  /*bc70*/  MOV R11, 0x3f800000 ;  /* 0x3f800000000b7802 */ /* 0x000fe20000000f00 */
[----:B------:R-:W1:Y:S01]  /*bc80*/  @P4 MUFU.RCP R10, R7 ;  /* 0x00000007000a4308 */ /* 0x000e620000001000 */
[----:B------:R-:W-:-:S04]  /*bc90*/  LOP3.LUT R8, R8, 0xfffffff8, RZ, 0xc0, !PT ;  /* 0xfffffff808087812 */ /* 0x000fc800078ec0ff */
[----:B------:R-:W-:-:S03]  /*bca0*/  IADD3 R8, R9, -R8, RZ ;  /* 0x8000000809087210 */ /* 0x000fc60007ffe0ff */
[----:B------:R-:W2:Y:S01]  /*bcb0*/  @P3 MUFU.RCP R11, R6 ;  /* 0x00000006000b3308 */ /* 0x000ea20000001000 */
[----:B------:R-:W-:-:S04]  /*bcc0*/  SHF.L.U32 R9, R8, 0x6, RZ ;  /* 0x0000000608097819 */ /* 0x000fc800000006ff */
[----:B------:R-:W-:-:S03]  /*bcd0*/  LOP3.LUT R9, R9, 0x1c0, RZ, 0xc0, !PT ;  /* 0x000001c009097812 */ /* 0x000fc600078ec0ff */
[----:B------:R-:W-:Y:S01]  /*bce0*/  @P4 MUFU.LG2 R7, R7 ;  /* 0x0000000700074308 */ /* 0x000fe20000000c00 */
        /* <DEDUP_REMOVED lines=33> */
[----:B--2---:R-:W-:Y:S01]  /*bf00*/  FMUL.FTZ R99, R11, R99 ;  /* 0x000000630b637220 */ /* 0x004fe20000410000 */
        /* <DEDUP_REMOVED lines=34> */
[----:B------:R-:W-:Y:S01]  /*c130*/  LEA R11, R2, UR4, 0x1 ;  /* 0x00000004020b7c11 */ /* 0x000fe2000f8e08ff */
[----:B------:R-:W1:Y:S01]  /*c140*/  @P3 MUFU.LG2 R10, R6 ;  /* 0x00000006000a3308 */ /* 0x000e620000000c00 */
[----:B------:R-:W-:Y:S01]  /*c150*/  R2P PR, R8, 0x6 ;  /* 0x0000000608007804 */ /* 0x000fe20000000000 */
[----:B------:R-:W-:Y:S01]  /*c160*/  ULDC.U8 UR4, c[0x0][0x3d8] ;  /* 0x0000f60000047ab9 */ /* 0x000fe20000000000 */
[----:B------:R-:W-:-:S02]  /*c170*/  MOV R2, 0x20 ;  /* 0x0000002000027802 */ /* 0x000fc40000000f00 */
[C---:B------:R-:W-:Y:S02]  /*c180*/  IADD3 R13, R11.reuse, -0x10, RZ ;  /* 0xfffffff00b0d7810 */ /* 0x040fe40007ffe0ff */
[----:B------:R-:W-:Y:S02]  /*c190*/  MOV R8, 0x40 ;  /* 0x0000004000087802 */ /* 0x000fe40000000f00 */
[----:B------:R-:W-:Y:S02]  /*c1a0*/  @P0 IADD3 R13, R11, 0x10, RZ ;  /* 0x000000100b0d0810 */ /* 0x000fe40007ffe0ff */
[----:B------:R-:W-:Y:S02]  /*c1b0*/  SEL R2, R2, 0xffffffe0, !P1 ;  /* 0xffffffe002027807 */ /* 0x000fe40004800000 */
[----:B------:R-:W-:Y:S02]  /*c1c0*/  ISETP.NE.AND P0, PT, R162, -0x1, PT ;  /* 0xffffffffa200780c */ /* 0x000fe40003f05270 */
[----:B------:R-:W-:-:S02]  /*c1d0*/  F2FP.BF16.F32.PACK_AB R96, R97, R96 ;  /* 0x000000606160723e */ /* 0x000fc400000010ff */
[----:B------:R-:W-:Y:S01]  /*c1e0*/  F2FP.BF16.F32.PACK_AB R98, R99, R98 ;  /* 0x000000626362723e */ /* 0x000fe200000010ff */
[----:B-1----:R-:W-:Y:S01]  /*c1f0*/  @P3 FMUL.FTZ R10, R10, 0.69314718246459960938 ;  /* 0x3f3172180a0a3820 */ /* 0x002fe20000410000 */
[----:B------:R-:W-:Y:S01]  /*c200*/  SEL R8, R8, 0xffffffc0, !P2 ;  /* 0xffffffc008087807 */ /* 0x000fe20005000000 */
        /* <DEDUP_REMOVED lines=13> */
[----:B------:R-:W-:Y:S01]  /*c2e0*/  F2FP.BF16.F32.PACK_AB R48, R49, R48 ;  /* 0x000000303130723e */ /* 0x000fe200000010ff */
[----:B------:R-:W1:Y:S01]  /*c2f0*/  @P3 LDC R2, c[0x0][0x2e8] ;  /* 0x0000ba00ff023b82 */ /* 0x000e620000000800 */
[----:B------:R-:W-:Y:S01]  /*c300*/  F2FP.BF16.F32.PACK_AB R50, R51, R50 ;  /* 0x000000323332723e */ /* 0x000fe200000010ff */
[----:B------:R-:W-:Y:S01]  /*c310*/  STS [R15+0x400], R42 ;  /* 0x0004002a0f007388 */ /* 0x000fe20000000800 */
[----:B------:R-:W-:-:S02]  /*c320*/  IADD3 R19, R11, R8, RZ ;  /* 0x000000080b137210 */ /* 0x000fc40007ffe0ff */
[----:B------:R-:W-:Y:S01]  /*c330*/  F2FP.BF16.F32.PACK_AB R52, R53, R52 ;  /* 0x000000343534723e */ /* 0x000fe200000010ff */
[----:B------:R-:W-:Y:S01]  /*c340*/  STS [R17], R44 ;  /* 0x0000002c11007388 */ /* 0x000fe20000000800 */
[----:B------:R-:W-:Y:S02]  /*c350*/  F2FP.BF16.F32.PACK_AB R54, R55, R54 ;  /* 0x000000363736723e */ /* 0x000fe400000010ff */
[----:B------:R-:W-:Y:S01]  /*c360*/  IADD3 R21, R8, R13, RZ ;  /* 0x0000000d08157210 */ /* 0x000fe20007ffe0ff */
        /* <DEDUP_REMOVED lines=11> */
[----:B------:R-:W2:Y:S01]  /*c420*/  @P0 LDC.64 R8, c[0x0][0x298] ;  /* 0x0000a600ff080b82 */ /* 0x000ea20000000a00 */
        /* <DEDUP_REMOVED lines=19> */
[----:B------:R3:W-:Y:S01]  /*c560*/  STS [R11+0x2400], R66 ;  /* 0x002400420b007388 */ /* 0x0007e20000000800 */
[----:B------:R-:W-:-:S02]  /*c570*/  F2FP.BF16.F32.PACK_AB R84, R85, R84 ;  /* 0x000000545554723e */ /* 0x000fc400000010ff */
[----:B------:R-:W-:Y:S01]  /*c580*/  F2FP.BF16.F32.PACK_AB R86, R87, R86 ;  /* 0x000000565756723e */ /* 0x000fe200000010ff */
[----:B------:R-:W-:Y:S01]  /*c590*/  STS [R13+0x2000], R68 ;  /* 0x002000440d007388 */ /* 0x000fe20000000800 */
[----:B------:R-:W-:-:S03]  /*c5a0*/  ISETP.NE.AND P1, PT, RZ, UR4, PT ;  /* 0x00000004ff007c0c */ /* 0x000fc6000bf25270 */
        /* <DEDUP_REMOVED lines=9> */
[----:B------:R4:W-:Y:S04]  /*c640*/  STS [R21+0x2000], R80 ;  /* 0x0020005015007388 */ /* 0x0009e80000000800 */
[----:B------:R4:W-:Y:S01]  /*c650*/  STS [R21+0x2400], R82 ;  /* 0x0024005215007388 */ /* 0x0009e20000000800 */
[C---:B--2---:R-:W-:Y:S01]  /*c660*/  @P0 IMAD.WIDE.U32 R14, R162.reuse, R8, RZ ;  /* 0x00000008a20e0225 */ /* 0x044fe200078e00ff */
[----:B------:R-:W-:Y:S02]  /*c670*/  MOV R8, 0x7f800000 ;  /* 0x7f80000000087802 */ /* 0x000fe40000000f00 */
[----:B------:R4:W-:Y:S01]  /*c680*/  STS [R23+0x2000], R88 ;  /* 0x0020005817007388 */ /* 0x0009e20000000800 */
[----:B------:R-:W-:Y:S01]  /*c690*/  @P0 IMAD R12, R162, R9, R15 ;  /* 0x00000009a20c0224 */ /* 0x000fe200078e020f */
[----:B------:R-:W-:-:S02]  /*c6a0*/  MOV R9, 0x7f800000 ;  /* 0x7f80000000097802 */ /* 0x000fc40000000f00 */
[----:B------:R4:W-:Y:S04]  /*c6b0*/  STS [R23+0x2400], R90 ;  /* 0x0024005a17007388 */ /* 0x0009e80000000800 */
[----:B------:R4:W-:Y:S04]  /*c6c0*/  STS [R25+0x2000], R84 ;  /* 0x0020005419007388 */ /* 0x0009e80000000800 */
[----:B------:R4:W-:Y:S01]  /*c6d0*/  STS [R25+0x2400], R86 ;  /* 0x0024005619007388 */ /* 0x0009e20000000800 */
[----:B-1----:R-:W-:Y:S05]  /*c6e0*/  @P0 BRA `(.L_x_5579) ;  /* 0x0000000000200947 */ /* 0x002fea0003800000 */
[----:B------:R-:W1:Y:S01]  /*c6f0*/  S2R R15, SR_CTAID.Y ;  /* 0x00000000000f7919 */ /* 0x000e620000002600 */
[----:B------:R-:W2:Y:S01]  /*c700*/  LDC.64 R6, c[0x0][0x290] ;  /* 0x0000a400ff067b82 */ /* 0x000ea20000000a00 */
[----:B-1----:R-:W-:-:S05]  /*c710*/  SHF.R.S32.HI R17, RZ, 0x1f, R15 ;  /* 0x0000001fff117819 */ /* 0x002fca000001140f */
[-C--:B--2---:R-:W-:Y:S02]  /*c720*/  IMAD R12, R17, R6.reuse, RZ ;  /* 0x00000006110c7224 */ /* 0x084fe400078e02ff */
[----:B------:R-:W-:-:S04]  /*c730*/  IMAD.WIDE.U32 R16, R15, R6, RZ ;  /* 0x000000060f107225 */ /* 0x000fc800078e00ff */
[----:B------:R-:W-:Y:S01]  /*c740*/  IMAD R7, R15, R7, R12 ;  /* 0x000000070f077224 */ /* 0x000fe200078e020c */
[----:B------:R-:W-:-:S04]  /*c750*/  MOV R14, R16 ;  /* 0x00000010000e7202 */ /* 0x000fc80000000f00 */
[----:B------:R-:W-:Y:S02]  /*c760*/  IADD3 R12, R17, R7, RZ ;  /* 0x00000007110c7210 */ /* 0x000fe40007ffe0ff */
.L_x_5579:
        /* <DEDUP_REMOVED lines=10> */
.L_x_5580:
[----:B------:R-:W1:Y:S01]  /*c810*/  S2R R6, SR_CTAID.Y ;  /* 0x0000000000067919 */ /* 0x000e620000002600 */
[----:B------:R-:W1:Y:S08]  /*c820*/  S2UR UR6, SR_CTAID.Z ;  /* 0x00000000000679c3 */ /* 0x000e700000002700 */
[----:B------:R-:W1:Y:S08]  /*c830*/  LDC R3, c[0x0][0x270] ;  /* 0x00009c00ff037b82 */ /* 0x000e700000000800 */
[----:B------:R-:W2:Y:S01]  /*c840*/  LDC R2, c[0x0][0x2c4] ;  /* 0x0000b100ff027b82 */ /* 0x000ea20000000800 */
[----:B-1----:R-:W-:-:S04]  /*c850*/  IMAD R3, R6, R3, UR6 ;  /* 0x0000000606037e24 */ /* 0x002fc8000f8e0203 */
[----:B--2---:R-:W-:-:S07]  /*c860*/  IMAD R2, R3, R2, RZ ;  /* 0x0000000203027224 */ /* 0x004fce00078e02ff */
.L_x_5581:
        /* <DEDUP_REMOVED lines=20> */
.L_x_5583:
[----:B------:R-:W-:Y:S05]  /*c9b0*/  BSYNC B0 ;  /* 0x0000000000007941 */ /* 0x000fea0003800000 */
.L_x_5582:
[----:B------:R-:W2:Y:S01]  /*c9c0*/  S2UR UR5, SR_CTAID.X ;  /* 0x00000000000579c3 */ /* 0x000ea20000002500 */
[----:B------:R-:W3:Y:S01]  /*c9d0*/  S2R R4, SR_TID.X ;  /* 0x0000000000047919 */ /* 0x000ee20000002100 */
[----:B------:R-:W-:Y:S01]  /*c9e0*/  SHF.R.S32.HI R167, RZ, 0x1f, R166 ;  /* 0x0000001fffa77819 */ /* 0x000fe200000114a6 */
[----:B------:R-:W-:Y:S01]  /*c9f0*/  BSSY B0, `(.L_x_5584) ;  /* 0x000002e000007945 */ /* 0x000fe20003800000 */
[----:B------:R-:W-:Y:S01]  /*ca00*/  LEA.HI R0, R5, R0, RZ, 0x3 ;  /* 0x0000000005007211 */ /* 0x000fe200078f18ff */
[----:B-1----:R1:W1:Y:S03]  /*ca10*/  LDS.128 R8, [R164+0x1800] ;  /* 0x00180000a4087984 */ /* 0x0022660000000c00 */
[----:B------:R-:W5:Y:S01]  /*ca20*/  LDC.64 R6, c[0x0][0x298] ;  /* 0x0000a600ff067b82 */ /* 0x000f620000000a00 */
[----:B------:R-:W-:-:S05]  /*ca30*/  SHF.R.S32.HI R0, RZ, 0x3, R0 ;  /* 0x00000003ff007819 */ /* 0x000fca0000011400 */
[C---:B------:R-:W-:Y:S02]  /*ca40*/  VIADD R5, R0.reuse, 0x10 ;  /* 0x0000001000057836 */ /* 0x040fe40000000000 */
[----:B------:R-:W1:Y:S03]  /*ca50*/  LDC.64 R2, c[0x0][0x2a0] ;  /* 0x0000a800ff027b82 */ /* 0x000e660000000a00 */
[----:B------:R-:W-:Y:S01]  /*ca60*/  ISETP.GE.AND P2, PT, R5, R156, PT ;  /* 0x0000009c0500720c */ /* 0x000fe20003f46270 */
[----:B------:R-:W-:Y:S01]  /*ca70*/  VIADD R5, R0, 0x30 ;  /* 0x0000003000057836 */ /* 0x000fe20000000000 */
[----:B--2---:R-:W-:-:S04]  /*ca80*/  USHF.L.U32 UR5, UR5, 0x6, URZ ;  /* 0x0000000605057899 */ /* 0x004fc8000800063f */
[----:B------:R-:W-:Y:S02]  /*ca90*/  USHF.R.S32.HI UR4, URZ, 0x1f, UR5 ;  /* 0x0000001f3f047899 */ /* 0x000fe40008011405 */
[----:B------:R-:W-:Y:S02]  /*caa0*/  VIADD R165, R165, -UR5 ;  /* 0x80000005a5a57c36 */ /* 0x000fe40008000000 */
[----:B-----5:R-:W-:Y:S01]  /*cab0*/  IMAD.WIDE.U32 R18, R6, UR5, R166 ;  /* 0x0000000506127c25 */ /* 0x020fe2000f8e00a6 */
[----:B---3--:R-:W-:Y:S02]  /*cac0*/  SHF.R.S32.HI R15, RZ, 0x1f, R4 ;  /* 0x0000001fff0f7819 */ /* 0x008fe40000011404 */
[----:B------:R-:W-:Y:S01]  /*cad0*/  ISETP.GE.AND P3, PT, R0, R165, PT ;  /* 0x000000a50000720c */ /* 0x000fe20003f66270 */
[----:B------:R-:W-:Y:S01]  /*cae0*/  IMAD R16, R6, UR4, RZ ;  /* 0x0000000406107c24 */ /* 0x000fe2000f8e02ff */
[----:B------:R-:W-:Y:S01]  /*caf0*/  USHF.R.S32.HI UR4, URZ, 0x1f, UR6 ;  /* 0x0000001f3f047899 */ /* 0x000fe20008011406 */
[----:B------:R-:W-:-:S02]  /*cb00*/  IADD3 R20, P0, R14, R18, RZ ;  /* 0x000000120e147210 */ /* 0x000fc40007f1e0ff */
[----:B------:R-:W-:Y:S01]  /*cb10*/  IMAD R13, R7, UR5, R16 ;  /* 0x00000005070d7c24 */ /* 0x000fe2000f8e0210 */
[----:B------:R-:W-:-:S04]  /*cb20*/  LEA.HI R4, R15, R4, RZ, 0x3 ;  /* 0x000000040f047211 */ /* 0x000fc800078f18ff */
[----:B----4-:R-:W-:Y:S01]  /*cb30*/  IADD3.X R21, R12, R19, R13, P0, !PT ;  /* 0x000000130c157210 */ /* 0x010fe200007fe40d */
[----:B------:R-:W-:Y:S01]  /*cb40*/  VIADD R13, R0, 0x20 ;  /* 0x00000020000d7836 */ /* 0x000fe20000000000 */
[----:B------:R2:W3:Y:S01]  /*cb50*/  LDS.128 R16, [R164] ;  /* 0x00000000a4107984 */ /* 0x0004e20000000c00 */
[C---:B-1----:R-:W-:Y:S01]  /*cb60*/  IMAD R12, R2.reuse, UR4, RZ ;  /* 0x00000004020c7c24 */ /* 0x042fe2000f8e02ff */
[-C--:B------:R-:W-:Y:S01]  /*cb70*/  ISETP.GE.AND P0, PT, R5, R156.reuse, PT ;  /* 0x0000009c0500720c */ /* 0x080fe20003f06270 */
[----:B------:R-:W-:Y:S01]  /*cb80*/  IMAD.WIDE.U32 R20, R2, UR6, R20 ;  /* 0x0000000602147c25 */ /* 0x000fe2000f8e0014 */
[----:B------:R-:W-:-:S03]  /*cb90*/  ISETP.GE.AND P1, PT, R13, R156, PT ;  /* 0x0000009c0d00720c */ /* 0x000fc60003f26270 */
[----:B------:R-:W-:Y:S01]  /*cba0*/  IMAD R25, R3, UR6, R12 ;  /* 0x0000000603197c24 */ /* 0x000fe2000f8e020c */
[----:B------:R-:W-:Y:S01]  /*cbb0*/  SHF.R.S32.HI R3, RZ, 0x3, R4 ;  /* 0x00000003ff037819 */ /* 0x000fe20000011404 */
[----:B------:R2:W1:Y:S02]  /*cbc0*/  LDS.128 R12, [R164+0x2000] ;  /* 0x00200000a40c7984 */ /* 0x0004640000000c00 */
[----:B------:R-:W-:Y:S01]  /*cbd0*/  IMAD.IADD R25, R25, 0x1, R21 ;  /* 0x0000000119197824 */ /* 0x000fe200078e0215 */
[----:B------:R-:W-:Y:S01]  /*cbe0*/  SHF.R.S32.HI R3, RZ, 0x1f, R3 ;  /* 0x0000001fff037819 */ /* 0x000fe20000011403 */
        /* <DEDUP_REMOVED lines=12> */
[----:B---3--:R4:W-:Y:S04]  /*ccb0*/  @!P4 STG.E.128 desc[UR10][R22.64], R16 ;  /* 0x000000101600c986 */ /* 0x0089e8000c101d0a */
[----:B-1----:R4:W-:Y:S02]  /*ccc0*/  @!P3 STG.E.128 desc[UR10][R22.64+0x80], R12 ;  /* 0x0000800c1600b986 */ /* 0x0029e4000c101d0a */
.L_x_5585:
[----:B------:R-:W-:Y:S05]  /*ccd0*/  BSYNC B0 ;  /* 0x0000000000007941 */ /* 0x000fea0003800000 */
.L_x_5584:
[----:B---34-:R3:W4:Y:S01]  /*cce0*/  LDS.128 R16, [R164+0x800] ;  /* 0x00080000a4107984 */ /* 0x0187220000000c00 */
        /* <DEDUP_REMOVED lines=19> */
.L_x_5587:
[----:B------:R-:W-:Y:S05]  /*ce20*/  BSYNC B0 ;  /* 0x0000000000007941 */ /* 0x000fea0003800000 */
.L_x_5586:
        /* <DEDUP_REMOVED lines=20> */
.L_x_5589:
[----:B------:R-:W-:Y:S05]  /*cf70*/  BSYNC B0 ;  /* 0x0000000000007941 */ /* 0x000fea0003800000 */
.L_x_5588:
        /* <DEDUP_REMOVED lines=20> */
.L_x_5590:
        /* <DEDUP_REMOVED lines=12> */
.L_x_8514:


//--------------------- .text._ZN5flash24flash_fwd_splitkv_kernelI23Flash_fwd_kernel_traitsILi128ELi64ELi64ELi4ELb0ELb0EN7cutlass10bfloat16_tE19Flash_kernel_traitsILi128ELi64ELi64ELi4ES3_EELb1ELb0ELb0ELb0ELb0ELb1ELb0ELb0EEEvNS_16Flash_fwd_paramsE --------------------------
	.section	.text._ZN5flash24flash_fwd_splitkv_kernelI23Flash_fwd_kernel_traitsILi128ELi64ELi64ELi4ELb0ELb0EN7cutlass10bfloat16_tE19Flash_kernel_traitsILi128ELi64ELi64ELi4ES3_EELb1ELb0ELb0ELb0ELb0ELb1ELb0ELb0EEEvNS_16Flash_fwd_paramsE,"ax",@progbits
	.align	128
        .global         _ZN5flash24flash_fwd_splitkv_kernelI23Flash_fwd_kernel_traitsILi128ELi64ELi64ELi4ELb0ELb0EN7cutlass10bfloat16_tE19Flash_kernel_traitsILi128ELi64ELi64ELi4ES3_EELb1ELb0ELb0ELb0ELb0ELb1ELb0ELb0EEEvNS_16Flash_fwd_paramsE
        .type           _ZN5flash24flash_fwd_splitkv_kernelI23Flash_fwd_kernel_traitsILi128ELi64ELi64ELi4ELb0ELb0EN7cutlass10bfloat16_tE19Flash_kernel_traitsILi128ELi64ELi64ELi4ES3_EELb1ELb0ELb0ELb0ELb0ELb1ELb0ELb0EEEvNS_16Flash_fwd_paramsE,@function
        .size           _ZN5flash24flash_fwd_splitkv_kernelI23Flash_fwd_kernel_traitsILi128ELi64ELi64ELi4ELb0ELb0EN7cutlass10bfloat16_tE19Flash_kernel_traitsILi128ELi64ELi64ELi4ES3_EELb1ELb0ELb0ELb0ELb0ELb1ELb0ELb0EEEvNS_16Flash_fwd_paramsE,(.L_x_8515 - _ZN5flash24flash_fwd_splitkv_kernelI23Flash_fwd_kernel_traitsILi128ELi64ELi64ELi4ELb0ELb0EN7cutlass10bfloat16_tE19Flash_kernel_traitsILi128ELi64ELi64ELi4ES3_EELb1ELb0ELb0ELb0ELb0ELb1ELb0ELb0EEEvNS_16Flash_fwd_paramsE)
        .other          _ZN5flash24flash_fwd_splitkv_kernelI23Flash_fwd_kernel_traitsILi128ELi64ELi64ELi4ELb0ELb0EN7cutlass10bfloat16_tE19Flash_kernel_traitsILi128ELi64ELi64ELi4ES3_EELb1ELb0ELb0ELb0ELb0ELb1ELb0ELb0EEEvNS_16Flash_fwd_paramsE,@"STO_CUDA_ENTRY STV_DEFAULT"
_ZN5flash24flash_fwd_splitkv_kernelI23Flash_fwd_kernel_traitsILi128ELi64ELi64ELi4ELb0ELb0EN7cutlass10bfloat16_tE19Flash_kernel_traitsILi128ELi64ELi64ELi4ES3_EELb1ELb0ELb0ELb0ELb0ELb1ELb0ELb0EEEvNS_16Flash_fwd_paramsE:
.text._ZN5flash24flash_fwd_splitkv_kernelI23Flash_fwd_kernel_traitsILi128ELi64ELi64ELi4ELb0ELb0EN7cutlass10bfloat16_tE19Flash_kernel_traitsILi128ELi64ELi64ELi4ES3_EELb1ELb0ELb0ELb0ELb0ELb1ELb0ELb0EEEvNS_16Flash_fwd_paramsE:
        /* <DEDUP_REMOVED lines=38> */
.L_x_5591:
[----:B------:R-:W1:Y:S02]  /*0260*/  LDC R4, c[0x0][0x2c8] ;  /* 0x0000b200ff047b82 */ /* 0x000e640000000800 */
.L_x_5592:
        /* <DEDUP_REMOVED lines=15> */
[----:B------:R-:W4:Y:S01]  /*0360*/  S2R R110, SR_TID.X ;  /* 0x00000000006e7919 */ /* 0x000f220000002100 */
[----:B------:R-:W-:Y:S01]  /*0370*/  @!P1 ISETP.NE.AND.EX P0, PT, R3, RZ, PT, P0 ;  /* 0x000000ff0300920c */ /* 0x000fe20003f05300 */
[----:B------:R-:W-:Y:S01]  /*0380*/  UIADD3 UR5, UR5, 0x3f, URZ ;  /* 0x0000003f05057890 */ /* 0x000fe2000fffe03f */
[----:B------:R-:W-:Y:S02]  /*0390*/  IADD3 R3, -R153, 0x7f, R114 ;  /* 0x0000007f99037810 */ /* 0x000fe40007ffe172 */
[----:B-1----:R-:W-:Y:S01]  /*03a0*/  @!P1 SEL R5, R5, RZ, P0 ;  /* 0x000000ff05059207 */ /* 0x002fe20000000000 */
        /* <DEDUP_REMOVED lines=14> */
[----:B----4-:R-:W-:Y:S05]  /*0490*/  @P0 BRA `(.L_x_5593) ;  /* 0x0000000800200947 */ /* 0x010fea0003800000 */
[----:B------:R-:W-:Y:S01]  /*04a0*/  ISETP.NE.AND P0, PT, R150, -0x1, PT ;  /* 0xffffffff9600780c */ /* 0x000fe20003f05270 */
[----:B------:R-:W1:Y:S01]  /*04b0*/  LDC.64 R4, c[0x0][0x298] ;  /* 0x0000a600ff047b82 */ /* 0x000e620000000a00 */
[----:B---3--:R-:W-:Y:S01]  /*04c0*/  SHF.R.S32.HI R7, RZ, 0x1f, R110 ;  /* 0x0000001fff077819 */ /* 0x008fe2000001146e */
        /* <DEDUP_REMOVED lines=10> */
[----:B------:R-:W-:Y:S02]  /*0570*/  SHF.R.S32.HI R7, RZ, 0x1f, R114 ;  /* 0x0000001fff077819 */ /* 0x000fe40000011472 */
[----:B------:R-:W-:Y:S02]  /*0580*/  ISETP.GE.AND P2, PT, R0, R153, PT ;  /* 0x000000990000720c */ /* 0x000fe40003f46270 */
[----:B------:R-:W-:Y:S01]  /*0590*/  ISETP.NE.AND P6, PT, R110, RZ, PT ;  /* 0x000000ff6e00720c */ /* 0x000fe20003fc5270 */
        /* <DEDUP_REMOVED lines=20> */
[----:B------:R-:W-:Y:S02]  /*06e0*/  VIADD R10, R0, 0x10 ;  /* 0x00000010000a7836 */ /* 0x000fe40000000000 */
[----:B------:R-:W-:Y:S01]  /*06f0*/  IMAD.WIDE.U32 R28, R28, UR4, R8 ;  /* 0x000000041c1c7c25 */ /* 0x000fe2000f8e0008 */
[----:B------:R-:W-:Y:S01]  /*0700*/  ULDC UR4, c[0x0][0x2c4] ;  /* 0x0000b10000047ab9 */ /* 0x000fe20000000800 */
[----:B------:R-:W-:-:S02]  /*0710*/  SHF.R.S32.HI R9, RZ, 0x1f, R0 ;  /* 0x0000001fff097819 */ /* 0x000fc40000011400 */
[----:B------:R-:W-:Y:S01]  /*0720*/  IMAD R114, R21, UR4, R114 ;  /* 0x0000000415727c24 */ /* 0x000fe2000f8e0272 */
[-C--:B------:R-:W-:Y:S01]  /*0730*/  ISETP.GE.AND P1, PT, R10, R153.reuse, PT ;  /* 0x000000990a00720c */ /* 0x080fe20003f26270 */
[----:B------:R-:W-:Y:S01]  /*0740*/  VIADD R11, R2, 0x40 ;  /* 0x00000040020b7836 */ /* 0x000fe20000000000 */
[----:B------:R-:W-:Y:S02]  /*0750*/  ISETP.GE.OR P4, PT, R10, R153, P6 ;  /* 0x000000990a00720c */ /* 0x000fe40003786670 */
[----:B------:R-:W-:Y:S01]  /*0760*/  IADD3 R15, R29, R15, RZ ;  /* 0x0000000f1d0f7210 */ /* 0x000fe20007ffe0ff */
[----:B------:R-:W-:Y:S10]  /*0770*/  @P2 BRA `(.L_x_5595) ;  /* 0x0000000000342947 */ /* 0x000ff40003800000 */
        /* <DEDUP_REMOVED lines=13> */
.L_x_5595:
[----:B------:R-:W-:Y:S05]  /*0850*/  BSYNC B0 ;  /* 0x0000000000007941 */ /* 0x000fea0003800000 */
.L_x_5594:
        /* <DEDUP_REMOVED lines=19> */
.L_x_5597:
[----:B------:R-:W-:Y:S05]  /*0990*/  BSYNC B0 ;  /* 0x0000000000007941 */ /* 0x000fea0003800000 */
.L_x_5596:
        /* <DEDUP_REMOVED lines=20> */
.L_x_5599:
[----:B------:R-:W-:Y:S05]  /*0ae0*/  BSYNC B0 ;  /* 0x0000000000007941 */ /* 0x000fea0003800000 */
.L_x_5598:
        /* <DEDUP_REMOVED lines=19> */
.L_x_5601:
[----:B------:R-:W-:Y:S05]  /*0c20*/  BSYNC B0 ;  /* 0x0000000000007941 */ /* 0x000fea0003800000 */
.L_x_5600:
        /* <DEDUP_REMOVED lines=15> */
.L_x_5593:
        /* <DEDUP_REMOVED lines=24> */
.L_x_5602:
        /* <DEDUP_REMOVED lines=76> */
[----:B------:R-:W-:Y:S01]  /*1360*/  MOV R0, R6 ;  /* 0x0000000600007202 */ /* 0x000fe20000000f00 */
[----:B------:R-:W-:-:S04]  /*1370*/  IMAD.WIDE.U32 R8, R20, UR4, R8 ;  /* 0x0000000414087c25 */ /* 0x000fc8000f8e0008 */
[----:B------:R-:W-:Y:S01]  /*1380*/  IMAD.IADD R23, R7, 0x1, R3 ;  /* 0x0000000107177824 */ /* 0x000fe200078e0203 */
[----:B------:R-:W-:Y:S02]  /*1390*/  IADD3 R19, R9, R5, RZ ;  /* 0x0000000509137210 */ /* 0x000fe40007ffe0ff */
[----:B------:R-:W-:Y:S01]  /*13a0*/  MOV R22, R8 ;  /* 0x0000000800167202 */ /* 0x000fe20000000f00 */
[----:B------:R-:W-:Y:S06]  /*13b0*/  BRA `(.L_x_5604) ;  /* 0x0000000400407947 */ /* 0x000fec0003800000 */
.L_x_5603:
        /* <DEDUP_REMOVED lines=49> */
.L_x_5605:
        /* <DEDUP_REMOVED lines=12> */
[----:B------:R-:W-:Y:S01]  /*1790*/  IMAD R3, R20, R3, R10 ;  /* 0x0000000314037224 */ /* 0x000fe200078e020a */
[----:B------:R-:W-:Y:S01]  /*17a0*/  MOV R22, R12 ;  /* 0x0000000c00167202 */ /* 0x000fe20000000f00 */
        /* <DEDUP_REMOVED lines=17> */
.L_x_5604:
        /* <DEDUP_REMOVED lines=14> */
[----:B------:R-:W-:Y:S01]  /*19a0*/  LOP3.LUT R31, R10, 0xfffffff0, RZ, 0xc0, !PT ;  /* 0xfffffff00a1f7812 */ /* 0x000fe200078ec0ff */
[----:B------:R-:W-:Y:S01]  /*19b0*/  IMAD.SHL.U32 R33, R12, 0x40, RZ ;  /* 0x000000400c217824 */ /* 0x000fe200078e00ff */
[----:B------:R-:W-:Y:S01]  /*19c0*/  @!P1 SHF.R.S32.HI R29, RZ, 0x1f, R21 ;  /* 0x0000001fff1d9819 */ /* 0x000fe20000011415 */
[----:B------:R-:W-:Y:S01]  /*19d0*/  IMAD.IADD R3, R110, 0x1, -R3 ;  /* 0x000000016e037824 */ /* 0x000fe200078e0a03 */
[CC--:B------:R-:W-:Y:S01]  /*19e0*/  ISETP.GE.AND P6, PT, R12.reuse, R144.reuse, PT ;  /* 0x000000900c00720c */ /* 0x0c0fe20003fc6270 */
[----:B------:R-:W-:Y:S01]  /*19f0*/  VIADD R2, R12, 0x10 ;  /* 0x000000100c027836 */ /* 0x000fe20000000000 */
[----:B------:R-:W-:Y:S01]  /*1a00*/  LOP3.LUT R33, R33, 0x1c0, RZ, 0xc0, !PT ;  /* 0x000001c021217812 */ /* 0x000fe200078ec0ff */
[----:B------:R-:W3:Y:S01]  /*1a10*/  @P1 LDC.64 R6, c[0x0][0x240] ;  /* 0x00009000ff061b82 */ /* 0x000ee20000000a00 */
[----:B------:R-:W-:Y:S01]  /*1a20*/  IMAD.SHL.U32 R154, R3, 0x8, RZ ;  /* 0x00000008039a7824 */ /* 0x000fe200078e00ff */
[----:B------:R-:W-:Y:S01]  /*1a30*/  SHF.R.S32.HI R13, RZ, 0x1f, R12 ;  /* 0x0000001fff0d7819 */ /* 0x000fe2000001140c */
[----:B------:R-:W-:Y:S01]  /*1a40*/  IMAD.IADD R16, R110, 0x1, -R31 ;  /* 0x000000016e107824 */ /* 0x000fe200078e0a1f */
[C---:B------:R-:W-:Y:S01]  /*1a50*/  ISETP.GE.AND P5, PT, R2.reuse, R144, PT ;  /* 0x000000900200720c */ /* 0x040fe20003fa6270 */
[----:B------:R-:W-:Y:S01]  /*1a60*/  IMAD R15, R15, UR6, RZ ;  /* 0x000000060f0f7c24 */ /* 0x000fe2000f8e02ff */
[CC--:B------:R-:W-:Y:S01]  /*1a70*/  ISETP.GE.AND P4, PT, R2.reuse, R9.reuse, PT ;  /* 0x000000090200720c */ /* 0x0c0fe20003f86270 */
[----:B------:R-:W-:Y:S01]  /*1a80*/  BSSY B0, `(.L_x_5606) ;  /* 0x0000046000007945 */ /* 0x000fe20003800000 */
[----:B------:R-:W-:Y:S01]  /*1a90*/  ISETP.GE.AND P3, PT, R2, R9, PT ;  /* 0x000000090200720c */ /* 0x000fe20003f66270 */
[----:B------:R-:W4:Y:S01]  /*1aa0*/  LDC.64 R124, c[0x0][0x250] ;  /* 0x00009400ff7c7b82 */ /* 0x000f220000000a00 */
[----:B------:R-:W-:Y:S01]  /*1ab0*/  LOP3.LUT R31, R33, 0x38, R154, 0xf8, !PT ;  /* 0x00000038211f7812 */ /* 0x000fe200078ef89a */
[----:B------:R-:W-:Y:S01]  /*1ac0*/  IMAD R15, R20, UR7, R15 ;  /* 0x00000007140f7c24 */ /* 0x000fe2000f8e020f */
[----:B------:R-:W-:Y:S01]  /*1ad0*/  SHF.R.U32.HI R152, RZ, 0x3, R33 ;  /* 0x00000003ff987819 */ /* 0x000fe20000011621 */
[----:B------:R-:W-:Y:S01]  /*1ae0*/  IMAD.WIDE R26, R27, 0x40, R12 ;  /* 0x000000401b1a7825 */ /* 0x000fe200078e020c */
[----:B------:R-:W-:-:S02]  /*1af0*/  SHF.R.S32.HI R24, RZ, 0x1f, R154 ;  /* 0x0000001fff187819 */ /* 0x000fc4000001149a */
[----:B------:R-:W-:Y:S01]  /*1b00*/  LOP3.LUT R152, R31, R152, RZ, 0x3c, !PT ;  /* 0x000000981f987212 */ /* 0x000fe200078e3cff */
[-C--:B--2---:R-:W-:Y:S01]  /*1b10*/  @!P1 IMAD R2, R29, R4.reuse, RZ ;  /* 0x000000041d029224 */ /* 0x084fe200078e02ff */
[----:B------:R-:W-:Y:S01]  /*1b20*/  SHF.R.S32.HI R29, RZ, 0x1f, R16 ;  /* 0x0000001fff1d7819 */ /* 0x000fe20000011410 */
[----:B------:R-:W-:Y:S01]  /*1b30*/  @!P1 IMAD.WIDE.U32 R32, R21, R4, RZ ;  /* 0x0000000415209225 */ /* 0x000fe200078e00ff */
[----:B------:R-:W-:Y:S02]  /*1b40*/  IADD3 R4, P2, R154, R0, RZ ;  /* 0x000000009a047210 */ /* 0x000fe40007f5e0ff */
[----:B-----5:R-:W-:Y:S01]  /*1b50*/  LEA.HI R8, R29, R16, RZ, 0x3 ;  /* 0x000000101d087211 */ /* 0x020fe200078f18ff */
[----:B------:R-:W-:Y:S01]  /*1b60*/  @!P1 IMAD R5, R21, R5, R2 ;  /* 0x0000000515059224 */ /* 0x000fe200078e0202 */
[----:B------:R-:W-:Y:S01]  /*1b70*/  LEA.HI R2, R113, R110, RZ, 0x6 ;  /* 0x0000006e71027211 */ /* 0x000fe200078f30ff */
[----:B---3--:R-:W-:Y:S01]  /*1b80*/  @P1 IMAD.WIDE.U32 R30, R150, R6, RZ ;  /* 0x00000006961e1225 */ /* 0x008fe200078e00ff */
[----:B------:R-:W-:-:S03]  /*1b90*/  LOP3.LUT R21, R8, 0xfffffff8, RZ, 0xc0, !PT ;  /* 0xfffffff808157812 */ /* 0x000fc600078ec0ff */
[----:B------:R-:W-:Y:S01]  /*1ba0*/  @!P1 IMAD.MOV.U32 R30, RZ, RZ, R32 ;  /* 0x000000ffff1e9224 */ /* 0x000fe200078e0020 */
[----:B------:R-:W-:Y:S01]  /*1bb0*/  IADD3 R16, R16, -R21, RZ ;  /* 0x8000001510107210 */ /* 0x000fe20007ffe0ff */
[----:B------:R-:W-:Y:S02]  /*1bc0*/  @P1 IMAD R7, R150, R7, R31 ;  /* 0x0000000796071224 */ /* 0x000fe400078e021f */
[----:B------:R-:W-:Y:S01]  /*1bd0*/  IMAD.SHL.U32 R29, R2, 0x8, RZ ;  /* 0x00000008021d7824 */ /* 0x000fe200078e00ff */
[----:B------:R-:W-:Y:S01]  /*1be0*/  SHF.R.S32.HI R2, RZ, 0x1f, R28 ;  /* 0x0000001fff027819 */ /* 0x000fe2000001141c */
[----:B------:R-:W-:Y:S01]  /*1bf0*/  @!P1 IMAD.IADD R7, R33, 0x1, R5 ;  /* 0x0000000121079824 */ /* 0x000fe200078e0205 */
[----:B------:R-:W-:Y:S01]  /*1c00*/  IADD3 R30, P1, R154, R30, RZ ;  /* 0x0000001e9a1e7210 */ /* 0x000fe20007f3e0ff */
[----:B------:R-:W-:Y:S01]  /*1c10*/  IMAD.X R5, R24, 0x1, R23, P2 ;  /* 0x0000000118057824 */ /* 0x000fe200010e0617 */
[----:B------:R-:W-:Y:S01]  /*1c20*/  LOP3.LUT R152, R152, 0xfffffe00, R29, 0xf8, !PT ;  /* 0xfffffe0098987812 */ /* 0x000fe200078ef81d */
[----:B------:R-:W-:-:S02]  /*1c30*/  IMAD R33, R2, UR4, RZ ;  /* 0x0000000402217c24 */ /* 0x000fc4000f8e02ff */
[----:B------:R-:W-:Y:S01]  /*1c40*/  IMAD.X R31, R24, 0x1, R7, P1 ;  /* 0x00000001181f7824 */ /* 0x000fe200008e0607 */
[----:B------:R-:W-:Y:S01]  /*1c50*/  R2P PR, R16, 0x6 ;  /* 0x0000000610007804 */ /* 0x000fe20000000000 */
[C---:B------:R-:W-:Y:S02]  /*1c60*/  IMAD R33, R28.reuse, UR5, R33 ;  /* 0x000000051c217c24 */ /* 0x040fe4000f8e0221 */
[----:B------:R-:W-:Y:S01]  /*1c70*/  IMAD.WIDE.U32 R28, R28, UR4, R30 ;  /* 0x000000041c1c7c25 */ /* 0x000fe2000f8e001e */
[----:B------:R-:W-:Y:S02]  /*1c80*/  UMOV UR4, 0x400 ;  /* 0x0000040000047882 */ /* 0x000fe40000000000 */
[----:B-1----:R-:W-:Y:S01]  /*1c90*/  ULEA UR4, UR8, UR4, 0x18 ;  /* 0x0000000408047291 */ /* 0x002fe2000f8ec03f */
[----:B------:R-:W-:Y:S01]  /*1ca0*/  IMAD.WIDE.U32 R20, R20, UR6, R4 ;  /* 0x0000000614147c25 */ /* 0x000fe2000f8e0004 */
[----:B------:R-:W-:-:S03]  /*1cb0*/  MOV R4, 0x20 ;  /* 0x0000002000047802 */ /* 0x000fc60000000f00 */
[----:B------:R-:W-:Y:S01]  /*1cc0*/  IMAD.MOV.U32 R5, RZ, RZ, 0x10 ;  /* 0x00000010ff057424 */ /* 0x000fe200078e00ff */
[----:B------:R-:W-:Y:S01]  /*1cd0*/  LEA R152, R152, UR4, 0x1 ;  /* 0x0000000498987c11 */ /* 0x000fe2000f8e08ff */
[----:B------:R-:W-:Y:S01]  /*1ce0*/  VIADD R14, R12, 0x20 ;  /* 0x000000200c0e7836 */ /* 0x000fe20000000000 */
[----:B------:R-:W-:Y:S01]  /*1cf0*/  SEL R0, R4, 0xffffffe0, !P2 ;  /* 0xffffffe004007807 */ /* 0x000fe20005000000 */
[----:B------:R-:W-:Y:S01]  /*1d00*/  VIADD R145, R154, 0x40 ;  /* 0x000000409a917836 */ /* 0x000fe20000000000 */
[----:B------:R-:W-:Y:S01]  /*1d10*/  SEL R2, R5, 0xfffffff0, !P1 ;  /* 0xfffffff005027807 */ /* 0x000fe20004800000 */
        /* <DEDUP_REMOVED lines=28> */
.L_x_5607:
[----:B------:R-:W-:Y:S05]  /*1ee0*/  BSYNC B0 ;  /* 0x0000000000007941 */ /* 0x000fea0003800000 */
.L_x_5606:
        /* <DEDUP_REMOVED lines=33> */
.L_x_5609:
[----:B------:R-:W-:Y:S05]  /*2100*/  BSYNC B0 ;  /* 0x0000000000007941 */ /* 0x000fea0003800000 */
.L_x_5608:
        /* <DEDUP_REMOVED lines=35> */
.L_x_5611:
[----:B------:R-:W-:Y:S05]  /*2340*/  BSYNC B0 ;  /* 0x0000000000007941 */ /* 0x000fea0003800000 */
.L_x_5610:
        /* <DEDUP_REMOVED lines=31> */
.L_x_5613:
[----:B------:R-:W-:Y:S05]  /*2540*/  BSYNC B0 ;  /* 0x0000000000007941 */ /* 0x000fea0003800000 */
.L_x_5612:
        /* <DEDUP_REMOVED lines=29> */
.L_x_5615:
[----:B------:R-:W-:Y:S05]  /*2720*/  BSYNC B0 ;  /* 0x0000000000007941 */ /* 0x000fea0003800000 */
.L_x_5614:
        /* <DEDUP_REMOVED lines=24> */
.L_x_5617:
[----:B------:R-:W-:Y:S05]  /*28b0*/  BSYNC B0 ;  /* 0x0000000000007941 */ /* 0x000fea0003800000 */
.L_x_5616:
        /* <DEDUP_REMOVED lines=25> */
.L_x_5619:
[----:B------:R-:W-:Y:S05]  /*2a50*/  BSYNC B0 ;  /* 0x0000000000007941 */ /* 0x000fea0003800000 */
.L_x_5618:
        /* <DEDUP_REMOVED lines=32> */
.L_x_5621:
[----:B------:R-:W-:Y:S05]  /*2c60*/  BSYNC B0 ;  /* 0x0000000000007941 */ /* 0x000fea0003800000 */
.L_x_5620:
        /* <DEDUP_REMOVED lines=54> */
.L_x_5623:
[----:B------:R-:W-:Y:S05]  /*2fd0*/  BSYNC B0 ;  /* 0x0000000000007941 */ /* 0x000fea0003800000 */
.L_x_5622:
        /* <DEDUP_REMOVED lines=22> */
.L_x_5625:
[----:B------:R-:W-:Y:S05]  /*3140*/  BSYNC B0 ;  /* 0x0000000000007941 */ /* 0x000fea0003800000 */
.L_x_5624:
        /* <DEDUP_REMOVED lines=24> */
.L_x_5627:
[----:B------:R-:W-:Y:S05]  /*32d0*/  BSYNC B0 ;  /* 0x0000000000007941 */ /* 0x000fea0003800000 */
.L_x_5626:
[----:B------:R1:W-:Y:S01]  /*32e0*/  @P2 STS.128 [R152+0x9800], RZ ;  /* 0x009800ff98002388 */ /* 0x0003e20000000c00 */
[----:B------:R-:W-:Y:S03]  /*32f0*/  BSSY B0, `(.L_x_5628) ;  /* 0x0000017000007945 */ /* 0x000fe60003800000 */
[----:B------:R1:W-:Y:S01]  /*3300*/  @P2 STS.128 [R152+0xb800], RZ ;  /* 0x00b800ff98002388 */ /* 0x0003e20000000c00 */
[----:B------:R-:W-:Y:S05]  /*3310*/  @P2 BRA `(.L_x_5629) ;  /* 0x0000000000502947 */ /* 0x000fea0003800000 */
[----:B------:R-:W-:Y:S02]  /*3320*/  ULDC UR5, c[0x0][0x2d0] ;  /* 0x0000b40000057ab9 */ /* 0x000fe40000000800 */
[----:B------:R-:W-:Y:S02]  /*3330*/  ISETP.GE.AND P2, PT, R154, UR5, PT ;  /* 0x000000059a007c0c */ /* 0x000fe4000bf46270 */
[----:B------:R-:W-:-:S11]  /*3340*/  ISETP.GE.AND P1, PT, R145, UR5, PT ;  /* 0x0000000591007c0c */ /* 0x000fd6000bf26270 */
        /* <DEDUP_REMOVED lines=17> */
.L_x_5629:
[----:B------:R-:W-:Y:S05]  /*3460*/  BSYNC B0 ;  /* 0x0000000000007941 */ /* 0x000fea0003800000 */
.L_x_5628:
[----:B------:R-:W-:Y:S01]  /*3470*/  LDSM.16.M88.4 R36, [R143] ;  /* 0x000000008f24783b */ /* 0x000fe20000000200 */
[----:B------:R-:W-:Y:S01]  /*3480*/  LOP3.LUT P1, RZ, R3, 0x2, RZ, 0xc0, !PT ;  /* 0x0000000203ff7812 */ /* 0x000fe2000782c0ff */
[----:B------:R-:W-:Y:S01]  /*3490*/  ULDC UR10, c[0x0][0x39c] ;  /* 0x0000e700000a7ab9 */ /* 0x000fe20000000800 */
[-C--:B------:R-:W-:Y:S01]  /*34a0*/  LEA R141, R2, R143.reuse, 0x1 ;  /* 0x0000008f028d7211 */ /* 0x080fe200078e08ff */
[----:B------:R-:W5:Y:S01]  /*34b0*/  LDSM.16.M88.4 R32, [R142+0x4000] ;  /* 0x004000008e20783b */ /* 0x000f620000000200 */
[----:B------:R-:W-:Y:S02]  /*34c0*/  SEL R5, R5, 0xfffffff0, !P1 ;  /* 0xfffffff005057807 */ /* 0x000fe40004800000 */
[----:B------:R-:W-:Y:S01]  /*34d0*/  LOP3.LUT P1, RZ, R3, 0x4, RZ, 0xc0, !PT ;  /* 0x0000000403ff7812 */ /* 0x000fe2000782c0ff */
[----:B------:R-:W2:Y:S01]  /*34e0*/  LDSM.16.M88.4 R12, [R142+0x4800] ;  /* 0x004800008e0c783b */ /* 0x000ea20000000200 */
[----:B------:R-:W-:Y:S02]  /*34f0*/  LEA R115, R5, R142, 0x1 ;  /* 0x0000008e05737211 */ /* 0x000fe400078e08ff */
[----:B------:R-:W-:Y:S01]  /*3500*/  SEL R3, R4, 0xffffffe0, !P1 ;  /* 0xffffffe004037807 */ /* 0x000fe20004800000 */
[----:B------:R-:W-:Y:S01]  /*3510*/  LDSM.16.M88.4 R80, [R141] ;  /* 0x000000008d50783b */ /* 0x000fe20000000200 */
[----:B------:R-:W-:-:S02]  /*3520*/  LEA R139, R0, R143, 0x1 ;  /* 0x0000008f008b7211 */ /* 0x000fc400078e08ff */
[----:B------:R-:W-:Y:S01]  /*3530*/  LEA R135, R3, R142, 0x1 ;  /* 0x0000008e03877211 */ /* 0x000fe200078e08ff */
[----:B------:R-:W3:Y:S01]  /*3540*/  LDSM.16.M88.4 R20, [R115+0x4000] ;  /* 0x004000007314783b */ /* 0x000ee20000000200 */
[----:B------:R-:W-:Y:S02]  /*3550*/  IADD3 R4, R142, 0x4000, RZ ;  /* 0x000040008e047810 */ /* 0x000fe40007ffe0ff */
[----:B------:R-:W-:Y:S01]  /*3560*/  LEA R138, R0, R141, 0x1 ;  /* 0x0000008d008a7211 */ /* 0x000fe200078e08ff */
[----:B------:R-:W4:Y:S01]  /*3570*/  LDSM.16.M88.4 R64, [R115+0x4800] ;  /* 0x004800007340783b */ /* 0x000f220000000200 */
[----:B------:R-:W-:Y:S02]  /*3580*/  LEA R140, R5, R4, 0x1 ;  /* 0x00000004058c7211 */ /* 0x000fe400078e08ff */
[----:B------:R-:W-:Y:S01]  /*3590*/  LOP3.LUT R113, R113, 0xffffffe0, RZ, 0xc0, !PT ;  /* 0xffffffe071717812 */ /* 0x000fe200078ec0ff */
[----:B-1----:R-:W-:Y:S01]  /*35a0*/  LDSM.16.M88.4 R8, [R139] ;  /* 0x000000008b08783b */ /* 0x002fe20000000200 */
[----:B------:R-:W-:-:S02]  /*35b0*/  LEA R137, R3, R140, 0x1 ;  /* 0x0000008c03897211 */ /* 0x000fc400078e08ff */
[----:B------:R-:W-:Y:S01]  /*35c0*/  ISETP.GE.AND P4, PT, R101, 0x2, PT ;  /* 0x000000026500780c */ /* 0x000fe20003f86270 */
[----:B------:R-:W1:Y:S01]  /*35d0*/  LDSM.16.M88.4 R40, [R135+0x4000] ;  /* 0x004000008728783b */ /* 0x000e620000000200 */
[----:B------:R-:W-:-:S03]  /*35e0*/  LOP3.LUT R136, R100, R109, RZ, 0xfc, !PT ;  /* 0x0000006d64887212 */ /* 0x000fc600078efcff */
[----:B------:R-:W1:Y:S04]  /*35f0*/  LDSM.16.M88.4 R56, [R142+0x5000] ;  /* 0x005000008e38783b */ /* 0x000e680000000200 */
[----:B------:R-:W1:Y:S04]  /*3600*/  LDSM.16.M88.4 R48, [R142+0x5800] ;  /* 0x005800008e30783b */ /* 0x000e680000000200 */
[----:B------:R-:W1:Y:S01]  /*3610*/  LDSM.16.M88.4 R68, [R135+0x4800] ;  /* 0x004800008744783b */ /* 0x000e620000000200 */
[C---:B-----5:R-:W-:Y:S03]  /*3620*/  HMMA.16816.F32.BF16 R16, R36.reuse, R32, RZ ;  /* 0x000000202410723c */ /* 0x060fe600000418ff */
[----:B------:R-:W-:Y:S04]  /*3630*/  LDSM.16.M88.4 R76, [R138] ;  /* 0x000000008a4c783b */ /* 0x000fe80000000200 */
[----:B------:R-:W5:Y:S01]  /*3640*/  LDSM.16.M88.4 R28, [R137] ;  /* 0x00000000891c783b */ /* 0x000f620000000200 */
[C---:B------:R-:W-:Y:S03]  /*3650*/  HMMA.16816.F32.BF16 R32, R36.reuse, R34, RZ ;  /* 0x000000222420723c */ /* 0x040fe600000418ff */
[----:B------:R-:W-:Y:S03]  /*3660*/  LDSM.16.M88.4 R104, [R137+0x800] ;  /* 0x000800008968783b */ /* 0x000fe60000000200 */
[C---:B--2---:R-:W-:Y:S01]  /*3670*/  HMMA.16816.F32.BF16 R44, R36.reuse, R12, RZ ;  /* 0x0000000c242c723c */ /* 0x044fe200000418ff */
[----:B------:R-:W-:Y:S04]  /*3680*/  LDSM.16.M88.4 R52, [R143+0x2000] ;  /* 0x002000008f34783b */ /* 0x000fe80000000200 */
[----:B------:R-:W-:Y:S01]  /*3690*/  LDSM.16.M88.4 R92, [R135+0x5000] ;  /* 0x00500000875c783b */ /* 0x000fe20000000200 */
[----:B------:R-:W-:Y:S03]  /*36a0*/  HMMA.16816.F32.BF16 R12, R36, R14, RZ ;  /* 0x0000000e240c723c */ /* 0x000fe600000418ff */
[----:B------:R-:W-:Y:S03]  /*36b0*/  LDSM.16.M88.4 R88, [R135+0x5800] ;  /* 0x005800008758783b */ /* 0x000fe60000000200 */
[C---:B---3--:R-:W-:Y:S01]  /*36c0*/  HMMA.16816.F32.BF16 R16, R80.reuse, R20, R16 ;  /* 0x000000145010723c */ /* 0x048fe20000041810 */
[----:B------:R-:W-:Y:S04]  /*36d0*/  LDSM.16.M88.4 R96, [R115+0x6000] ;  /* 0x006000007360783b */ /* 0x000fe80000000200 */
[----:B------:R-:W-:Y:S01]  /*36e0*/  LDSM.16.M88.4 R72, [R137+0x1000] ;  /* 0x001000008948783b */ /* 0x000fe20000000200 */
[C---:B------:R-:W-:Y:S03]  /*36f0*/  HMMA.16816.F32.BF16 R32, R80.reuse, R22, R32 ;  /* 0x000000165020723c */ /* 0x040fe60000041820 */
[----:B------:R-:W2:Y:S03]  /*3700*/  LDSM.16.M88.4 R20, [R115+0x5000] ;  /* 0x005000007314783b */ /* 0x000ea60000000200 */
[C---:B----4-:R-:W-:Y:S01]  /*3710*/  HMMA.16816.F32.BF16 R44, R80.reuse, R64, R44 ;  /* 0x00000040502c723c */ /* 0x050fe2000004182c */
[----:B------:R-:W0:Y:S05]  /*3720*/  LDGDEPBAR ;  /* 0x00000000000079af */ /* 0x000e2a0000000000 */
[----:B------:R-:W-:Y:S01]  /*3730*/  HMMA.16816.F32.BF16 R64, R80, R66, R12 ;  /* 0x000000425040723c */ /* 0x000fe2000004180c */
[----:B------:R-:W3:Y:S05]  /*3740*/  LDSM.16.M88.4 R12, [R115+0x5800] ;  /* 0x00580000730c783b */ /* 0x000eea0000000200 */
[C---:B-1----:R-:W-:Y:S06]  /*3750*/  HMMA.16816.F32.BF16 R16, R8.reuse, R40, R16 ;  /* 0x000000280810723c */ /* 0x042fec0000041810 */
[----:B------:R-:W-:Y:S01]  /*3760*/  HMMA.16816.F32.BF16 R32, R8, R42, R32 ;  /* 0x0000002a0820723c */ /* 0x000fe20000041820 */
[----:B------:R-:W-:Y:S05]  /*3770*/  LDSM.16.M88.4 R40, [R141+0x2000] ;  /* 0x002000008d28783b */ /* 0x000fea0000000200 */
[C---:B------:R-:W-:Y:S06]  /*3780*/  HMMA.16816.F32.BF16 R60, R36.reuse, R56, RZ ;  /* 0x00000038243c723c */ /* 0x040fec00000418ff */
[C---:B------:R-:W-:Y:S06]  /*3790*/  HMMA.16816.F32.BF16 R56, R36.reuse, R58, RZ ;  /* 0x0000003a2438723c */ /* 0x040fec00000418ff */
[C---:B------:R-:W-:Y:S06]  /*37a0*/  HMMA.16816.F32.BF16 R84, R36.reuse, R48, RZ ;  /* 0x000000302454723c */ /* 0x040fec00000418ff */
[----:B------:R-:W-:Y:S01]  /*37b0*/  HMMA.16816.F32.BF16 R4, R36, R50, RZ ;  /* 0x000000322404723c */ /* 0x000fe200000418ff */
[----:B------:R-:W1:Y:S04]  /*37c0*/  LDSM.16.M88.4 R36, [R142+0x6000] ;  /* 0x006000008e24783b */ /* 0x000e680000000200 */
[----:B------:R-:W4:Y:S01]  /*37d0*/  LDSM.16.M88.4 R48, [R142+0x6800] ;  /* 0x006800008e30783b */ /* 0x000f220000000200 */
[C---:B------:R-:W-:Y:S06]  /*37e0*/  HMMA.16816.F32.BF16 R44, R8.reuse, R68, R44 ;  /* 0x00000044082c723c */ /* 0x040fec000004182c */
[----:B------:R-:W-:Y:S01]  /*37f0*/  HMMA.16816.F32.BF16 R64, R8, R70, R64 ;  /* 0x000000460840723c */ /* 0x000fe20000041840 */
[----:B------:R-:W4:Y:S05]  /*3800*/  LDSM.16.M88.4 R68, [R137+0x1800] ;  /* 0x001800008944783b */ /* 0x000f2a0000000200 */
[C---:B-----5:R-:W-:Y:S06]  /*3810*/  HMMA.16816.F32.BF16 R16, R76.reuse, R28, R16 ;  /* 0x0000001c4c10723c */ /* 0x060fec0000041810 */
[----:B------:R-:W-:Y:S01]  /*3820*/  HMMA.16816.F32.BF16 R32, R76, R30, R32 ;  /* 0x0000001e4c20723c */ /* 0x000fe20000041820 */
[----:B------:R-:W-:Y:S05]  /*3830*/  LDSM.16.M88.4 R28, [R139+0x2000] ;  /* 0x002000008b1c783b */ /* 0x000fea0000000200 */
[C---:B--2---:R-:W-:Y:S06]  /*3840*/  HMMA.16816.F32.BF16 R60, R80.reuse, R20, R60 ;  /* 0x00000014503c723c */ /* 0x044fec000004183c */
[C---:B------:R-:W-:Y:S01]  /*3850*/  HMMA.16816.F32.BF16 R56, R80.reuse, R22, R56 ;  /* 0x000000165038723c */ /* 0x040fe20000041838 */
[----:B------:R-:W-:Y:S05]  /*3860*/  LDSM.16.M88.4 R20, [R135+0x6000] ;  /* 0x006000008714783b */ /* 0x000fea0000000200 */
[C---:B---3--:R-:W-:Y:S06]  /*3870*/  HMMA.16816.F32.BF16 R84, R80.reuse, R12, R84 ;  /* 0x0000000c5054723c */ /* 0x048fec0000041854 */
[----:B------:R-:W-:Y:S01]  /*3880*/  HMMA.16816.F32.BF16 R80, R80, R14, R4 ;  /* 0x0000000e5050723c */ /* 0x000fe20000041804 */
[----:B------:R-:W-:Y:S04]  /*3890*/  LDSM.16.M88.4 R12, [R138+0x2000] ;  /* 0x002000008a0c783b */ /* 0x000fe80000000200 */
[----:B------:R-:W-:Y:S01]  /*38a0*/  LDSM.16.M88.4 R4, [R137+0x2000] ;  /* 0x002000008904783b */ /* 0x000fe20000000200 */
[C---:B------:R-:W-:Y:S06]  /*38b0*/  HMMA.16816.F32.BF16 R44, R76.reuse, R104, R44 ;  /* 0x000000684c2c723c */ /* 0x040fec000004182c */
[----:B------:R-:W-:Y:S06]  /*38c0*/  HMMA.16816.F32.BF16 R64, R76, R106, R64 ;  /* 0x0000006a4c40723c */ /* 0x000fec0000041840 */
[C---:B-1----:R-:W-:Y:S06]  /*38d0*/  HMMA.16816.F32.BF16 R16, R52.reuse, R36, R16 ;  /* 0x000000243410723c */ /* 0x042fec0000041810 */
[----:B------:R-:W-:Y:S01]  /*38e0*/  HMMA.16816.F32.BF16 R32, R52, R38, R32 ;  /* 0x000000263420723c */ /* 0x000fe20000041820 */
[----:B------:R-:W1:Y:S05]  /*38f0*/  LDSM.16.M88.4 R36, [R115+0x6800] ;  /* 0x006800007324783b */ /* 0x000e6a0000000200 */
[C---:B------:R-:W-:Y:S06]  /*3900*/  HMMA.16816.F32.BF16 R60, R8.reuse, R92, R60 ;  /* 0x0000005c083c723c */ /* 0x040fec000004183c */
[C---:B------:R-:W-:Y:S01]  /*3910*/  HMMA.16816.F32.BF16 R56, R8.reuse, R94, R56 ;  /* 0x0000005e0838723c */ /* 0x040fe20000041838 */
[----:B------:R-:W2:Y:S05]  /*3920*/  LDSM.16.M88.4 R92, [R142+0x7000] ;  /* 0x007000008e5c783b */ /* 0x000eaa0000000200 */
[----:B------:R-:W-:Y:S06]  /*3930*/  HMMA.16816.F32.BF16 R84, R8, R88, R84 ;  /* 0x000000580854723c */ /* 0x000fec0000041854 */
[----:B----4-:R-:W-:Y:S06]  /*3940*/  HMMA.16816.F32.BF16 R44, R52, R48, R44 ;  /* 0x00000030342c723c */ /* 0x010fec000004182c */
[----:B------:R-:W-:Y:S01]  /*3950*/  HMMA.16816.F32.BF16 R80, R8, R90, R80 ;  /* 0x0000005a0850723c */ /* 0x000fe20000041850 */
[----:B------:R-:W3:Y:S05]  /*3960*/  LDSM.16.M88.4 R8, [R135+0x6800] ;  /* 0x006800008708783b */ /* 0x000eea0000000200 */
[----:B------:R-:W-:Y:S01]  /*3970*/  HMMA.16816.F32.BF16 R64, R52, R50, R64 ;  /* 0x000000323440723c */ /* 0x000fe20000041840 */
[----:B------:R-:W-:Y:S05]  /*3980*/  LDSM.16.M88.4 R48, [R137+0x2800] ;  /* 0x002800008930783b */ /* 0x000fea0000000200 */
[C---:B------:R-:W-:Y:S06]  /*3990*/  HMMA.16816.F32.BF16 R16, R40.reuse, R96, R16 ;  /* 0x000000602810723c */ /* 0x040fec0000041810 */
[----:B------:R-:W-:Y:S06]  /*39a0*/  HMMA.16816.F32.BF16 R32, R40, R98, R32 ;  /* 0x000000622820723c */ /* 0x000fec0000041820 */
[C---:B------:R-:W-:Y:S06]  /*39b0*/  HMMA.16816.F32.BF16 R60, R76.reuse, R72, R60 ;  /* 0x000000484c3c723c */ /* 0x040fec000004183c */
[C---:B------:R-:W-:Y:S06]  /*39c0*/  HMMA.16816.F32.BF16 R56, R76.reuse, R74, R56 ;  /* 0x0000004a4c38723c */ /* 0x040fec0000041838 */
[----:B------:R-:W-:Y:S06]  /*39d0*/  HMMA.16816.F32.BF16 R84, R76, R68, R84 ;  /* 0x000000444c54723c */ /* 0x000fec0000041854 */
[----:B-1----:R-:W-:Y:S06]  /*39e0*/  HMMA.16816.F32.BF16 R44, R40, R36, R44 ;  /* 0x00000024282c723c */ /* 0x002fec000004182c */
[----:B------:R-:W-:Y:S01]  /*39f0*/  HMMA.16816.F32.BF16 R80, R76, R70, R80 ;  /* 0x000000464c50723c */ /* 0x000fe20000041850 */
[----:B------:R-:W1:Y:S05]  /*3a00*/  LDSM.16.M88.4 R68, [R142+0x7800] ;  /* 0x007800008e44783b */ /* 0x000e6a0000000200 */
[----:B------:R-:W-:Y:S06]  /*3a10*/  HMMA.16816.F32.BF16 R64, R40, R38, R64 ;  /* 0x000000262840723c */ /* 0x000fec0000041840 */
[C---:B------:R-:W-:Y:S06]  /*3a20*/  HMMA.16816.F32.BF16 R16, R28.reuse, R20, R16 ;  /* 0x000000141c10723c */ /* 0x040fec0000041810 */
[----:B------:R-:W-:Y:S01]  /*3a30*/  HMMA.16816.F32.BF16 R32, R28, R22, R32 ;  /* 0x000000161c20723c */ /* 0x000fe20000041820 */
[----:B------:R-:W4:Y:S05]  /*3a40*/  LDSM.16.M88.4 R20, [R115+0x7000] ;  /* 0x007000007314783b */ /* 0x000f2a0000000200 */
[----:B--2---:R-:W-:Y:S06]  /*3a50*/  HMMA.16816.F32.BF16 R60, R52, R92, R60 ;  /* 0x0000005c343c723c */ /* 0x004fec000004183c */
[----:B---3--:R-:W-:Y:S06]  /*3a60*/  HMMA.16816.F32.BF16 R44, R28, R8, R44 ;  /* 0x000000081c2c723c */ /* 0x008fec000004182c */
[----:B------:R-:W-:Y:S06]  /*3a70*/  HMMA.16816.F32.BF16 R56, R52, R94, R56 ;  /* 0x0000005e3438723c */ /* 0x000fec0000041838 */
[----:B------:R-:W-:Y:S01]  /*3a80*/  HMMA.16816.F32.BF16 R64, R28, R10, R64 ;  /* 0x0000000a1c40723c */ /* 0x000fe20000041840 */
[----:B------:R-:W2:Y:S05]  /*3a90*/  LDSM.16.M88.4 R8, [R115+0x7800] ;  /* 0x007800007308783b */ /* 0x000eaa0000000200 */
[C---:B------:R-:W-:Y:S06]  /*3aa0*/  HMMA.16816.F32.BF16 R16, R12.reuse, R4, R16 ;  /* 0x000000040c10723c */ /* 0x040fec0000041810 */
[----:B------:R-:W-:Y:S01]  /*3ab0*/  HMMA.16816.F32.BF16 R32, R12, R6, R32 ;  /* 0x000000060c20723c */ /* 0x000fe20000041820 */
[----:B------:R-:W3:Y:S05]  /*3ac0*/  LDSM.16.M88.4 R4, [R135+0x7000] ;  /* 0x007000008704783b */ /* 0x000eea0000000200 */
[C---:B-1----:R-:W-:Y:S06]  /*3ad0*/  HMMA.16816.F32.BF16 R84, R52.reuse, R68, R84 ;  /* 0x000000443454723c */ /* 0x042fec0000041854 */
[----:B------:R-:W-:Y:S06]  /*3ae0*/  HMMA.16816.F32.BF16 R80, R52, R70, R80 ;  /* 0x000000463450723c */ /* 0x000fec0000041850 */
[C---:B----4-:R-:W-:Y:S01]  /*3af0*/  HMMA.16816.F32.BF16 R60, R40.reuse, R20, R60 ;  /* 0x00000014283c723c */ /* 0x050fe2000004183c */
[----:B------:R-:W-:Y:S01]  /*3b00*/  FMUL.FTZ R17, R17, UR10 ;  /* 0x0000000a11117c20 */ /* 0x000fe20008410000 */
[----:B------:R-:W-:Y:S01]  /*3b10*/  FMUL.FTZ R3, R16, UR10 ;  /* 0x0000000a10037c20 */ /* 0x000fe20008410000 */
[----:B------:R-:W-:Y:S01]  /*3b20*/  FMUL.FTZ R37, R18, UR10 ;  /* 0x0000000a12257c20 */ /* 0x000fe20008410000 */
[----:B------:R-:W-:Y:S01]  /*3b30*/  FMUL.FTZ R38, R19, UR10 ;  /* 0x0000000a13267c20 */ /* 0x000fe20008410000 */
[----:B------:R1:W4:Y:S01]  /*3b40*/  MUFU.TANH R36, R17 ;  /* 0x0000001100247308 */ /* 0x0003220000002400 */
[C---:B------:R-:W-:Y:S01]  /*3b50*/  HMMA.16816.F32.BF16 R56, R40.reuse, R22, R56 ;  /* 0x000000162838723c */ /* 0x040fe20000041838 */
[----:B------:R-:W5:Y:S01]  /*3b60*/  LDSM.16.M88.4 R20, [R135+0x7800] ;  /* 0x007800008714783b */ /* 0x000f620000000200 */
[----:B------:R-:W-:Y:S01]  /*3b70*/  FMUL.FTZ R32, R32, UR10 ;  /* 0x0000000a20207c20 */ /* 0x000fe20008410000 */
[----:B------:R-:W-:Y:S01]  /*3b80*/  FMUL.FTZ R33, R33, UR10 ;  /* 0x0000000a21217c20 */ /* 0x000fe20008410000 */
[----:B------:R-:W-:Y:S01]  /*3b90*/  FMUL.FTZ R34, R34, UR10 ;  /* 0x0000000a22227c20 */ /* 0x000fe20008410000 */
[----:B------:R-:W-:Y:S01]  /*3ba0*/  FMUL.FTZ R35, R35, UR10 ;  /* 0x0000000a23237c20 */ /* 0x000fe20008410000 */
[C---:B--2---:R-:W-:Y:S01]  /*3bb0*/  HMMA.16816.F32.BF16 R84, R40.reuse, R8, R84 ;  /* 0x000000082854723c */ /* 0x044fe20000041854 */
[----:B------:R-:W2:Y:S05]  /*3bc0*/  MUFU.TANH R3, R3 ;  /* 0x0000000300037308 */ /* 0x000eaa0000002400 */
[----:B------:R-:W-:Y:S03]  /*3bd0*/  HMMA.16816.F32.BF16 R80, R40, R10, R80 ;  /* 0x0000000a2850723c */ /* 0x000fe60000041850 */
[----:B------:R-:W2:Y:S01]  /*3be0*/  MUFU.TANH R37, R37 ;  /* 0x0000002500257308 */ /* 0x000ea20000002400 */
[----:B-1----:R-:W1:Y:S02]  /*3bf0*/  LDSM.16.M88.4 R16, [R137+0x3000] ;  /* 0x003000008910783b */ /* 0x002e640000000200 */
[C---:B---3--:R-:W-:Y:S05]  /*3c00*/  HMMA.16816.F32.BF16 R60, R28.reuse, R4, R60 ;  /* 0x000000041c3c723c */ /* 0x048fea000004183c */
[----:B------:R-:W3:Y:S01]  /*3c10*/  MUFU.TANH R38, R38 ;  /* 0x0000002600267308 */ /* 0x000ee20000002400 */
[----:B------:R-:W-:Y:S01]  /*3c20*/  HMMA.16816.F32.BF16 R56, R28, R6, R56 ;  /* 0x000000061c38723c */ /* 0x000fe20000041838 */
[----:B------:R-:W4:Y:S01]  /*3c30*/  LDSM.16.M88.4 R4, [R137+0x3800] ;  /* 0x003800008904783b */ /* 0x000f220000000200 */
[----:B------:R-:W-:-:S04]  /*3c40*/  DEPBAR.LE SB0, 0x0 ;  /* 0x000080000000791a */ /* 0x000fc80000000000 */
[C---:B------:R-:W-:Y:S01]  /*3c50*/  HMMA.16816.F32.BF16 R44, R12.reuse, R48, R44 ;  /* 0x000000300c2c723c */ /* 0x040fe2000004182c */
[----:B------:R-:W1:Y:S05]  /*3c60*/  MUFU.TANH R32, R32 ;  /* 0x0000002000207308 */ /* 0x000e6a0000002400 */
[----:B------:R-:W-:Y:S03]  /*3c70*/  HMMA.16816.F32.BF16 R64, R12, R50, R64 ;  /* 0x000000320c40723c */ /* 0x000fe60000041840 */
[----:B------:R-:W1:Y:S03]  /*3c80*/  MUFU.TANH R33, R33 ;  /* 0x0000002100217308 */ /* 0x000e660000002400 */
[C---:B-----5:R-:W-:Y:S05]  /*3c90*/  HMMA.16816.F32.BF16 R84, R28.reuse, R20, R84 ;  /* 0x000000141c54723c */ /* 0x060fea0000041854 */
[----:B------:R-:W2:Y:S01]  /*3ca0*/  MUFU.TANH R34, R34 ;  /* 0x0000002200227308 */ /* 0x000ea20000002400 */
[----:B------:R-:W-:Y:S06]  /*3cb0*/  HMMA.16816.F32.BF16 R80, R28, R22, R80 ;  /* 0x000000161c50723c */ /* 0x000fec0000041850 */
[----:B------:R-:W-:Y:S01]  /*3cc0*/  FMUL.FTZ R39, R44, UR10 ;  /* 0x0000000a2c277c20 */ /* 0x000fe20008410000 */
[----:B------:R-:W-:Y:S01]  /*3cd0*/  FMUL.FTZ R44, R45, UR10 ;  /* 0x0000000a2d2c7c20 */ /* 0x000fe20008410000 */
        /* <DEDUP_REMOVED lines=9> */
[----:B------:R-:W-:-:S02]  /*3d70*/  SHF.L.U32 R22, R110, 0x1, RZ ;  /* 0x000000016e167819 */ /* 0x000fc400000006ff */
[----:B------:R-:W1:Y:S01]  /*3d80*/  MUFU.TANH R39, R39 ;  /* 0x0000002700277308 */ /* 0x000e620000002400 */
[----:B----4-:R-:W-:Y:S01]  /*3d90*/  HMMA.16816.F32.BF16 R84, R12, R4, R84 ;  /* 0x000000040c54723c */ /* 0x010fe20000041854 */
[----:B------:R-:W-:-:S05]  /*3da0*/  LOP3.LUT R22, R22, 0x6, RZ, 0xc0, !PT ;  /* 0x0000000616167812 */ /* 0x000fca00078ec0ff */
[----:B------:R-:W-:Y:S01]  /*3db0*/  HMMA.16816.F32.BF16 R80, R12, R6, R80 ;  /* 0x000000060c50723c */ /* 0x000fe20000041850 */
[----:B------:R-:W-:Y:S01]  /*3dc0*/  IADD3 R4, -R113, R110, RZ ;  /* 0x0000006e71047210 */ /* 0x000fe20007ffe1ff */
[----:B------:R-:W4:Y:S01]  /*3dd0*/  MUFU.TANH R44, R44 ;  /* 0x0000002c002c7308 */ /* 0x000f220000002400 */
[----:B------:R-:W-:Y:S02]  /*3de0*/  SHF.R.S32.HI R5, RZ, 0x1f, R112 ;  /* 0x0000001fff057819 */ /* 0x000fe40000011470 */
[----:B------:R-:W-:Y:S01]  /*3df0*/  SHF.R.S32.HI R159, RZ, 0x1f, R4 ;  /* 0x0000001fff9f7819 */ /* 0x000fe20000011404 */
[----:B------:R-:W-:Y:S01]  /*3e00*/  FMUL.FTZ R60, R60, UR10 ;  /* 0x0000000a3c3c7c20 */ /* 0x000fe20008410000 */
[----:B------:R-:W-:Y:S01]  /*3e10*/  FMUL.FTZ R61, R61, UR10 ;  /* 0x0000000a3d3d7c20 */ /* 0x000fe20008410000 */
[----:B------:R-:W-:Y:S01]  /*3e20*/  FMUL.FTZ R62, R62, UR10 ;  /* 0x0000000a3e3e7c20 */ /* 0x000fe20008410000 */
[----:B------:R-:W-:Y:S01]  /*3e30*/  LEA.HI R159, R159, R4, RZ, 0x2 ;  /* 0x000000049f9f7211 */ /* 0x000fe200078f10ff */
[----:B------:R-:W-:Y:S01]  /*3e40*/  FMUL.FTZ R63, R63, UR10 ;  /* 0x0000000a3f3f7c20 */ /* 0x000fe20008410000 */
[----:B------:R-:W-:Y:S01]  /*3e50*/  LEA R4, R112, R114, 0x4 ;  /* 0x0000007270047211 */ /* 0x000fe200078e20ff */
[----:B------:R-:W-:Y:S01]  /*3e60*/  FMUL.FTZ R56, R56, UR10 ;  /* 0x0000000a38387c20 */ /* 0x000fe20008410000 */
[----:B------:R-:W-:Y:S01]  /*3e70*/  FMUL.FTZ R57, R57, UR10 ;  /* 0x0000000a39397c20 */ /* 0x000fe20008410000 */
[----:B------:R-:W-:Y:S01]  /*3e80*/  FMUL.FTZ R58, R58, UR10 ;  /* 0x0000000a3a3a7c20 */ /* 0x000fe20008410000 */
[----:B------:R-:W-:Y:S01]  /*3e90*/  FMUL.FTZ R59, R59, UR10 ;  /* 0x0000000a3b3b7c20 */ /* 0x000fe20008410000 */
[----:B------:R-:W-:Y:S01]  /*3ea0*/  SHF.R.S32.HI R159, RZ, 0x2, R159 ;  /* 0x00000002ff9f7819 */ /* 0x000fe2000001149f */
[----:B------:R-:W1:Y:S01]  /*3eb0*/  MUFU.TANH R9, R9 ;  /* 0x0000000900097308 */ /* 0x000e620000002400 */
[----:B------:R-:W-:Y:S01]  /*3ec0*/  FMUL.FTZ R84, R84, UR10 ;  /* 0x0000000a54547c20 */ /* 0x000fe20008410000 */
[----:B------:R-:W-:Y:S01]  /*3ed0*/  FMUL.FTZ R85, R85, UR10 ;  /* 0x0000000a55557c20 */ /* 0x000fe20008410000 */
[----:B------:R-:W-:Y:S01]  /*3ee0*/  FMUL.FTZ R86, R86, UR10 ;  /* 0x0000000a56567c20 */ /* 0x000fe20008410000 */
[----:B------:R-:W-:Y:S01]  /*3ef0*/  FMUL.FTZ R87, R87, UR10 ;  /* 0x0000000a57577c20 */ /* 0x000fe20008410000 */
[----:B------:R-:W-:-:S02]  /*3f00*/  IADD3 R4, R4, 0x1, R159 ;  /* 0x0000000104047810 */ /* 0x000fc40007ffe09f */
[----:B------:R-:W-:Y:S01]  /*3f10*/  FMUL.FTZ R80, R80, UR10 ;  /* 0x0000000a50507c20 */ /* 0x000fe20008410000 */
[----:B------:R-:W-:Y:S01]  /*3f20*/  FMUL.FTZ R81, R81, UR10 ;  /* 0x0000000a51517c20 */ /* 0x000fe20008410000 */
[----:B------:R-:W-:Y:S01]  /*3f30*/  FMUL.FTZ R82, R82, UR10 ;  /* 0x0000000a52527c20 */ /* 0x000fe20008410000 */
[----:B------:R-:W-:Y:S01]  /*3f40*/  FMUL.FTZ R83, R83, UR10 ;  /* 0x0000000a53537c20 */ /* 0x000fe20008410000 */
[----:B------:R-:W1:Y:S01]  /*3f50*/  MUFU.TANH R8, R8 ;  /* 0x0000000800087308 */ /* 0x000e620000002400 */
[----:B------:R-:W-:Y:S02]  /*3f60*/  LEA.HI R5, R5, R112, RZ, 0x2 ;  /* 0x0000007005057211 */ /* 0x000fe400078f10ff */
[----:B------:R-:W-:Y:S02]  /*3f70*/  IADD3 R4, R108, R4, -R153 ;  /* 0x000000046c047210 */ /* 0x000fe40007ffe899 */
[----:B------:R-:W-:Y:S02]  /*3f80*/  LOP3.LUT R5, R5, 0xfffffffc, RZ, 0xc0, !PT ;  /* 0xfffffffc05057812 */ /* 0x000fe400078ec0ff */
[----:B------:R-:W-:Y:S01]  /*3f90*/  IADD3 R111, R4, R111, RZ ;  /* 0x0000006f046f7210 */ /* 0x000fe20007ffe0ff */
[----:B------:R-:W1:Y:S01]  /*3fa0*/  MUFU.TANH R16, R16 ;  /* 0x0000001000107308 */ /* 0x000e620000002400 */
[----:B------:R-:W-:-:S02]  /*3fb0*/  IADD3 R158, R112, -R5, RZ ;  /* 0x80000005709e7210 */ /* 0x000fc40007ffe0ff */
[C---:B------:R-:W-:Y:S02]  /*3fc0*/  VIMNMX R129, R111.reuse, R108, PT ;  /* 0x0000006c6f817248 */ /* 0x040fe40003fe0100 */
[----:B------:R-:W-:-:S03]  /*3fd0*/  VIADDMNMX R128, R111, 0x8, R108, PT ;  /* 0x000000086f807846 */ /* 0x000fc6000380016c */
[----:B------:R-:W1:Y:S08]  /*3fe0*/  MUFU.TANH R17, R17 ;  /* 0x0000001100117308 */ /* 0x000e700000002400 */
[----:B------:R-:W1:Y:S08]  /*3ff0*/  MUFU.TANH R10, R10 ;  /* 0x0000000a000a7308 */ /* 0x000e700000002400 */
        /* <DEDUP_REMOVED lines=16> */
[----:B------:R1:W1:Y:S01]  /*4100*/  MUFU.TANH R119, R83 ;  /* 0x0000005300777308 */ /* 0x0002620000002400 */
[----:B------:R-:W-:Y:S06]  /*4110*/  BAR.SYNC.DEFER_BLOCKING 0x0 ;  /* 0x0000000000007b1d */ /* 0x000fec0000010000 */
[----:B--234-:R-:W-:Y:S05]  /*4120*/  @!P4 BRA `(.L_x_5630) ;  /* 0x000000080074c947 */ /* 0x01cfea0003800000 */
        /* <DEDUP_REMOVED lines=17> */
[----:B------:R-:W-:-:S04]  /*4240*/  IMAD.HI.U32 R14, R14, R7, RZ ;  /* 0x000000070e0e7227 */ /* 0x000fc800078e00ff */
[----:B------:R-:W-:Y:S01]  /*4250*/  IMAD.MOV R13, RZ, RZ, -R18 ;  /* 0x000000ffff0d7224 */ /* 0x000fe200078e0a12 */
[----:B------:R-:W-:-:S03]  /*4260*/  IADD3 R5, -R14, RZ, RZ ;  /* 0x000000ff0e057210 */ /* 0x000fc60007ffe1ff */
[C---:B------:R-:W-:Y:S01]  /*4270*/  IMAD R13, R4.reuse, R13, R12 ;  /* 0x0000000d040d7224 */ /* 0x040fe200078e020c */
[----:B------:R-:W-:Y:S01]  /*4280*/  LOP3.LUT R12, RZ, R6, RZ, 0x33, !PT ;  /* 0x00000006ff0c7212 */ /* 0x000fe200078e33ff */
        /* <DEDUP_REMOVED lines=9> */
[----:B------:R-:W-:-:S02]  /*4320*/  LOP3.LUT R4, R25, R6, RZ, 0x3c, !PT ;  /* 0x0000000619047212 */ /* 0x000fc400078e3cff */
[----:B------:R-:W-:Y:S02]  /*4330*/  @!P2 IADD3 R14, R14, 0x1, RZ ;  /* 0x000000010e0ea810 */ /* 0x000fe40007ffe0ff */
[----:B------:R-:W-:Y:S02]  /*4340*/  ISETP.GE.AND P3, PT, R4, RZ, PT ;  /* 0x000000ff0400720c */ /* 0x000fe40003f66270 */
[----:B------:R-:W-:-:S03]  /*4350*/  ISETP.NE.AND P2, PT, R6, RZ, PT ;  /* 0x000000ff0600720c */ /* 0x000fc60003f45270 */
[----:B------:R-:W-:Y:S02]  /*4360*/  @P6 VIADD R18, R18, 0x1 ;  /* 0x0000000112126836 */ /* 0x000fe40000000000 */
[----:B------:R-:W-:-:S04]  /*4370*/  @P5 IADD3 R14, R14, 0x1, RZ ;  /* 0x000000010e0e5810 */ /* 0x000fc80007ffe0ff */
        /* <DEDUP_REMOVED lines=17> */
[----:B------:R-:W-:-:S04]  /*4490*/  IMAD R7, R7, UR8, RZ ;  /* 0x0000000807077c24 */ /* 0x000fc8000f8e02ff */
[C---:B------:R-:W-:Y:S02]  /*44a0*/  IMAD R7, R4.reuse, UR9, R7 ;  /* 0x0000000904077c24 */ /* 0x040fe4000f8e0207 */
[----:B------:R-:W-:-:S04]  /*44b0*/  IMAD.WIDE.U32 R4, R4, UR8, R12 ;  /* 0x0000000804047c25 */ /* 0x000fc8000f8e000c */
[----:B------:R-:W-:Y:S01]  /*44c0*/  IMAD.MOV.U32 R21, RZ, RZ, R4 ;  /* 0x000000ffff157224 */ /* 0x000fe200078e0004 */
[----:B------:R-:W-:Y:S01]  /*44d0*/  IADD3 R20, R5, R7, RZ ;  /* 0x0000000705147210 */ /* 0x000fe20007ffe0ff */
[----:B------:R-:W-:Y:S06]  /*44e0*/  BRA `(.L_x_5632) ;  /* 0x0000000000087947 */ /* 0x000fec0003800000 */
.L_x_5631:
[----:B------:R-:W-:-:S04]  /*44f0*/  LEA R21, -R102, RZ, 0x6 ;  /* 0x000000ff66157211 */ /* 0x000fc800078e31ff */
[----:B------:R-:W-:-:S07]  /*4500*/  SHF.R.S32.HI R20, RZ, 0x1f, R21 ;  /* 0x0000001fff147819 */ /* 0x000fce0000011415 */
.L_x_5632:
[----:B------:R-:W-:Y:S01]  /*4510*/  ULDC UR5, c[0x0][0x2d0] ;  /* 0x0000b40000057ab9 */ /* 0x000fe20000000800 */
[----:B------:R-:W-:Y:S01]  /*4520*/  IADD3 R23, P5, R147, R21, RZ ;  /* 0x0000001593177210 */ /* 0x000fe20007fbe0ff */
[----:B------:R-:W-:Y:S01]  /*4530*/  BSSY B0, `(.L_x_5633) ;  /* 0x0000059000007945 */ /* 0x000fe20003800000 */
[----:B------:R-:W-:Y:S02]  /*4540*/  ISETP.GE.AND P3, PT, R154, UR5, PT ;  /* 0x000000059a007c0c */ /* 0x000fe4000bf66270 */
[----:B------:R-:W-:-:S11]  /*4550*/  ISETP.GE.AND P2, PT, R145, UR5, PT ;  /* 0x0000000591007c0c */ /* 0x000fd6000bf46270 */
[----:B------:R-:W2:Y:S01]  /*4560*/  @!P3 LDC.64 R6, c[0x0][0x218] ;  /* 0x00008600ff06bb82 */ /* 0x000ea20000000a00 */
[----:B------:R-:W-:Y:S01]  /*4570*/  @!P3 IADD3 R29, P1, R21, R126, RZ ;  /* 0x0000007e151db210 */ /* 0x000fe20007f3e0ff */
[----:B------:R3:W-:Y:S04]  /*4580*/  @P3 STS.128 [R152+0x4000], RZ ;  /* 0x004000ff98003388 */ /* 0x0007e80000000c00 */
[----:B------:R-:W-:Y:S02]  /*4590*/  @!P3 IMAD.X R28, R20, 0x1, R127, P1 ;  /* 0x00000001141cb824 */ /* 0x000fe400008e067f */
[----:B------:R-:W4:Y:S08]  /*45a0*/  @!P2 LDC.64 R4, c[0x0][0x218] ;  /* 0x00008600ff04ab82 */ /* 0x000f300000000a00 */
[----:B------:R-:W5:Y:S08]  /*45b0*/  @!P3 LDC.64 R18, c[0x0][0x218] ;  /* 0x00008600ff12bb82 */ /* 0x000f700000000a00 */
[----:B------:R-:W1:Y:S01]  /*45c0*/  @!P2 LDC.64 R14, c[0x0][0x218] ;  /* 0x00008600ff0eab82 */ /* 0x000e620000000a00 */
[----:B--2---:R-:W-:-:S02]  /*45d0*/  @!P3 LEA R42, P6, R29, R6, 0x1 ;  /* 0x000000061d2ab211 */ /* 0x004fc400078c08ff */
[-C--:B------:R-:W-:Y:S02]  /*45e0*/  @!P2 IADD3 R6, P1, R21, R126.reuse, RZ ;  /* 0x0000007e1506a210 */ /* 0x080fe40007f3e0ff */
[----:B------:R-:W-:Y:S01]  /*45f0*/  @!P3 LEA.HI.X R43, R29, R7, R28, 0x1, P6 ;  /* 0x000000071d2bb211 */ /* 0x000fe200030f0c1c */
[----:B------:R-:W-:Y:S01]  /*4600*/  IMAD.X R28, R146, 0x1, R20, P5 ;  /* 0x00000001921c7824 */ /* 0x000fe200028e0614 */
[C---:B------:R-:W-:Y:S01]  /*4610*/  @!P3 IADD3 R29, P5, R23.reuse, R126, RZ ;  /* 0x0000007e171db210 */ /* 0x040fe20007fbe0ff */
[----:B------:R-:W2:Y:S01]  /*4620*/  @!P3 LDC.64 R12, c[0x0][0x218] ;  /* 0x00008600ff0cbb82 */ /* 0x000ea20000000a00 */
[--C-:B------:R-:W-:Y:S01]  /*4630*/  @!P2 IMAD.X R7, R20, 0x1, R127.reuse, P1 ;  /* 0x000000011407a824 */ /* 0x100fe200008e067f */
[----:B----4-:R-:W-:Y:S01]  /*4640*/  @!P2 LEA R46, P1, R6, R4, 0x1 ;  /* 0x00000004062ea211 */ /* 0x010fe200078208ff */
        /* <DEDUP_REMOVED lines=8> */
[----:B------:R-:W4:Y:S01]  /*46d0*/  @!P2 LDC.64 R6, c[0x0][0x218] ;  /* 0x00008600ff06ab82 */ /* 0x000f220000000a00 */
[----:B-----5:R-:W-:Y:S01]  /*46e0*/  @!P3 LEA R48, P6, R29, R18, 0x1 ;  /* 0x000000121d30b211 */ /* 0x020fe200078c08ff */
        /* <DEDUP_REMOVED lines=8> */
[----:B-1----:R-:W-:Y:S01]  /*4770*/  @!P2 LEA R40, P1, R30, R14, 0x1 ;  /* 0x0000000e1e28a211 */ /* 0x002fe200078208ff */
[----:B------:R-:W1:Y:S01]  /*4780*/  @!P3 LDC.64 R4, c[0x0][0x218] ;  /* 0x00008600ff04bb82 */ /* 0x000e620000000a00 */
        /* <DEDUP_REMOVED lines=8> */
[C---:B--2---:R-:W-:Y:S01]  /*4810*/  @!P3 LEA R30, P1, R14.reuse, R12, 0x1 ;  /* 0x0000000c0e1eb211 */ /* 0x044fe200078208ff */
        /* <DEDUP_REMOVED lines=42> */
.L_x_5634:
[----:B------:R-:W-:Y:S05]  /*4ac0*/  BSYNC B0 ;  /* 0x0000000000007941 */ /* 0x000fea0003800000 */
.L_x_5633:
[----:B------:R-:W0:Y:S01]  /*4ad0*/  LDGDEPBAR ;  /* 0x00000000000079af */ /* 0x000e220000000000 */
[----:B------:R-:W-:-:S04]  /*4ae0*/  IADD3 R126, P1, R21, R126, RZ ;  /* 0x0000007e157e7210 */ /* 0x000fc80007f3e0ff */
[----:B------:R-:W-:-:S09]  /*4af0*/  IADD3.X R127, R20, R127, RZ, P1, !PT ;  /* 0x0000007f147f7210 */ /* 0x000fd20000ffe4ff */
.L_x_5630:
[----:B-1-3--:R-:W-:Y:S01]  /*4b00*/  IMAD.IADD R4, R25, 0x1, R22 ;  /* 0x0000000119047824 */ /* 0x00afe200078e0216 */
[----:B------:R-:W-:Y:S01]  /*4b10*/  ULDC UR11, c[0x0][0x2ec] ;  /* 0x0000bb00000b7ab9 */ /* 0x000fe20000000800 */
[----:B------:R-:W-:Y:S01]  /*4b20*/  LEA R136, R136, UR4, 0x1 ;  /* 0x0000000488887c11 */ /* 0x000fe2000f8e08ff */
[----:B------:R-:W-:Y:S01]  /*4b30*/  ULDC.64 UR8, c[0x0][0x218] ;  /* 0x0000860000087ab9 */ /* 0x000fe20000000a00 */
[C---:B------:R-:W-:Y:S02]  /*4b40*/  VIADD R5, R4.reuse, 0x8 ;  /* 0x0000000804057836 */ /* 0x040fe40000000000 */
[C---:B------:R-:W-:Y:S01]  /*4b50*/  VIADD R6, R4.reuse, 0x1 ;  /* 0x0000000104067836 */ /* 0x040fe20000000000 */
[----:B------:R-:W-:Y:S01]  /*4b60*/  LDSM.16.MT88.4 R92, [R136+0x8000] ;  /* 0x00800000885c783b */ /* 0x000fe20000004200 */
[C---:B------:R-:W-:Y:S01]  /*4b70*/  VIADD R12, R4.reuse, 0x11 ;  /* 0x00000011040c7836 */ /* 0x040fe20000000000 */
[CC--:B------:R-:W-:Y:S01]  /*4b80*/  ISETP.GE.AND P3, PT, R5.reuse, R129.reuse, PT ;  /* 0x000000810500720c */ /* 0x0c0fe20003f66270 */
[C---:B------:R-:W-:Y:S01]  /*4b90*/  VIADD R29, R4.reuse, 0x19 ;  /* 0x00000019041d7836 */ /* 0x040fe20000000000 */
[-C--:B------:R-:W-:Y:S01]  /*4ba0*/  ISETP.GE.AND P5, PT, R5, R128.reuse, PT ;  /* 0x000000800500720c */ /* 0x080fe20003fa6270 */
[----:B------:R-:W-:Y:S01]  /*4bb0*/  VIADD R5, R4, 0x10 ;  /* 0x0000001004057836 */ /* 0x000fe20000000000 */
[-C--:B------:R-:W-:Y:S01]  /*4bc0*/  ISETP.GE.AND P1, PT, R6, R128.reuse, PT ;  /* 0x000000800600720c */ /* 0x080fe20003f26270 */
[----:B------:R-:W-:Y:S01]  /*4bd0*/  VIADD R28, R4, 0x20 ;  /* 0x00000020041c7836 */ /* 0x000fe20000000000 */
[-C--:B------:R-:W-:Y:S01]  /*4be0*/  ISETP.GE.AND P2, PT, R6, R129.reuse, PT ;  /* 0x000000810600720c */ /* 0x080fe20003f46270 */
[----:B------:R-:W-:Y:S01]  /*4bf0*/  VIADD R6, R4, 0x9 ;  /* 0x0000000904067836 */ /* 0x000fe20000000000 */
[----:B------:R-:W-:Y:S01]  /*4c00*/  FSEL R7, R38, -INF , !P1 ;  /* 0xff80000026077808 */ /* 0x000fe20004800000 */
[----:B------:R-:W-:Y:S01]  /*4c10*/  VIADD R22, R4, 0x21 ;  /* 0x0000002104167836 */ /* 0x000fe20000000000 */
[----:B------:R-:W-:Y:S01]  /*4c20*/  FSEL R19, R32, -INF , !P3 ;  /* 0xff80000020137808 */ /* 0x000fe20005800000 */
[C---:B------:R-:W-:Y:S01]  /*4c30*/  VIADD R20, R4.reuse, 0x28 ;  /* 0x0000002804147836 */ /* 0x040fe20000000000 */
[CC--:B------:R-:W-:Y:S01]  /*4c40*/  ISETP.GE.AND P1, PT, R5.reuse, R129.reuse, PT ;  /* 0x000000810500720c */ /* 0x0c0fe20003f26270 */
[C---:B------:R-:W-:Y:S01]  /*4c50*/  VIADD R18, R4.reuse, 0x29 ;  /* 0x0000002904127836 */ /* 0x040fe20000000000 */
[-C--:B------:R-:W-:Y:S01]  /*4c60*/  ISETP.GE.AND P3, PT, R5, R128.reuse, PT ;  /* 0x000000800500720c */ /* 0x080fe20003f66270 */
[----:B------:R-:W-:Y:S01]  /*4c70*/  VIADD R14, R4, 0x30 ;  /* 0x00000030040e7836 */ /* 0x000fe20000000000 */
[----:B------:R-:W-:Y:S01]  /*4c80*/  FSEL R5, R34, -INF , !P5 ;  /* 0xff80000022057808 */ /* 0x000fe20006800000 */
[--C-:B------:R-:W-:Y:S01]  /*4c90*/  IMAD R133, R0, 0x2, R136.reuse ;  /* 0x0000000200857824 */ /* 0x100fe200078e0288 */
[-C--:B------:R-:W-:Y:S01]  /*4ca0*/  ISETP.GE.AND P5, PT, R4, R129.reuse, PT ;  /* 0x000000810400720c */ /* 0x080fe20003fa6270 */
[----:B------:R-:W-:Y:S01]  /*4cb0*/  IMAD R134, R2, 0x2, R136 ;  /* 0x0000000202867824 */ /* 0x000fe200078e0288 */
[----:B------:R-:W-:Y:S01]  /*4cc0*/  FSEL R15, R36, -INF , !P2 ;  /* 0xff800000240f7808 */ /* 0x000fe20005000000 */
[----:B------:R-:W-:Y:S01]  /*4cd0*/  LDSM.16.MT88.4 R40, [R136+0xa000] ;  /* 0x00a000008828783b */ /* 0x000fe20000004200 */
[----:B------:R-:W-:Y:S01]  /*4ce0*/  ISETP.GE.AND P6, PT, R6, R129, PT ;  /* 0x000000810600720c */ /* 0x000fe20003fc6270 */
[----:B------:R-:W-:Y:S01]  /*4cf0*/  IMAD R132, R0, 0x2, R134 ;  /* 0x0000000200847824 */ /* 0x000fe200078e0286 */
[----:B------:R-:W-:Y:S01]  /*4d00*/  ISETP.GE.AND P2, PT, R6, R128, PT ;  /* 0x000000800600720c */ /* 0x000fe20003f46270 */
[----:B------:R-:W-:Y:S01]  /*4d10*/  VIADD R6, R4, 0x18 ;  /* 0x0000001804067836 */ /* 0x000fe20000000000 */
[----:B------:R-:W-:Y:S01]  /*4d20*/  FSEL R3, R3, -INF , !P5 ;  /* 0xff80000003037808 */ /* 0x000fe20006800000 */
[----:B------:R-:W-:Y:S01]  /*4d30*/  LDSM.16.MT88.4 R76, [R133+0x8000] ;  /* 0x00800000854c783b */ /* 0x000fe20000004200 */
[----:B------:R-:W-:-:S02]  /*4d40*/  FSEL R33, R33, -INF , !P6 ;  /* 0xff80000021217808 */ /* 0x000fc40007000000 */
[----:B------:R-:W-:Y:S01]  /*4d50*/  FSEL R35, R35, -INF , !P2 ;  /* 0xff80000023237808 */ /* 0x000fe20005000000 */
[----:B------:R-:W-:Y:S01]  /*4d60*/  LDSM.16.MT88.4 R48, [R134+0xa000] ;  /* 0x00a000008630783b */ /* 0x000fe20000004200 */
[C---:B------:R-:W-:Y:S02]  /*4d70*/  ISETP.GE.AND P6, PT, R12.reuse, R129, PT ;  /* 0x000000810c00720c */ /* 0x040fe40003fc6270 */
[----:B------:R-:W-:Y:S01]  /*4d80*/  ISETP.GE.AND P2, PT, R12, R128, PT ;  /* 0x000000800c00720c */ /* 0x000fe20003f46270 */
[----:B------:R-:W-:Y:S01]  /*4d90*/  LDSM.16.MT88.4 R56, [R133+0xa000] ;  /* 0x00a000008538783b */ /* 0x000fe20000004200 */
[----:B------:R-:W-:Y:S02]  /*4da0*/  FMNMX.FTZ R12, R3, R15, !PT ;  /* 0x0000000f030c7209 */ /* 0x000fe40007810000 */
[----:B------:R-:W-:Y:S01]  /*4db0*/  FSEL R39, R39, -INF , !P1 ;  /* 0xff80000027277808 */ /* 0x000fe20004800000 */
[----:B------:R-:W-:Y:S01]  /*4dc0*/  LDSM.16.MT88.4 R84, [R134+0x8000] ;  /* 0x008000008654783b */ /* 0x000fe20000004200 */
[----:B------:R-:W-:-:S02]  /*4dd0*/  FMNMX.FTZ R12, R19, R12, !PT ;  /* 0x0000000c130c7209 */ /* 0x000fc40007810000 */
[-C--:B------:R-:W-:Y:S01]  /*4de0*/  ISETP.GE.AND P5, PT, R6, R129.reuse, PT ;  /* 0x000000810600720c */ /* 0x080fe20003fa6270 */
[----:B------:R-:W-:Y:S01]  /*4df0*/  LDSM.16.MT88.4 R68, [R132+0x8000] ;  /* 0x008000008444783b */ /* 0x000fe20000004200 */
[----:B------:R-:W-:Y:S01]  /*4e00*/  FMNMX.FTZ R30, R33, R12, !PT ;  /* 0x0000000c211e7209 */ /* 0x000fe20007810000 */
[----:B------:R-:W-:Y:S01]  /*4e10*/  VIADD R12, R4, 0x31 ;  /* 0x00000031040c7836 */ /* 0x000fe20000000000 */
[----:B------:R-:W-:Y:S02]  /*4e20*/  FSEL R25, R44, -INF , !P6 ;  /* 0xff8000002c197808 */ /* 0x000fe40007000000 */
[----:B------:R-:W-:Y:S02]  /*4e30*/  FMNMX.FTZ R30, R39, R30, !PT ;  /* 0x0000001e271e7209 */ /* 0x000fe40007810000 */
[----:B------:R-:W-:Y:S02]  /*4e40*/  ISETP.GE.AND P6, PT, R29, R129, PT ;  /* 0x000000811d00720c */ /* 0x000fe40003fc6270 */
[----:B------:R-:W-:-:S02]  /*4e50*/  FSEL R23, R16, -INF , !P5 ;  /* 0xff80000010177808 */ /* 0x000fc40006800000 */
[----:B------:R-:W-:Y:S02]  /*4e60*/  FMNMX.FTZ R30, R25, R30, !PT ;  /* 0x0000001e191e7209 */ /* 0x000fe40007810000 */
[-C--:B------:R-:W-:Y:S02]  /*4e70*/  ISETP.GE.AND P5, PT, R28, R129.reuse, PT ;  /* 0x000000811c00720c */ /* 0x080fe40003fa6270 */
[----:B------:R-:W-:Y:S02]  /*4e80*/  FSEL R21, R17, -INF , !P6 ;  /* 0xff80000011157808 */ /* 0x000fe40007000000 */
[----:B------:R-:W-:Y:S02]  /*4e90*/  FMNMX.FTZ R30, R23, R30, !PT ;  /* 0x0000001e171e7209 */ /* 0x000fe40007810000 */
[----:B------:R-:W-:Y:S02]  /*4ea0*/  ISETP.GE.AND P6, PT, R22, R129, PT ;  /* 0x000000811600720c */ /* 0x000fe40003fc6270 */
[----:B------:R-:W-:-:S02]  /*4eb0*/  FSEL R185, R185, -INF , !P5 ;  /* 0xff800000b9b97808 */ /* 0x000fc40006800000 */
[----:B------:R-:W-:Y:S02]  /*4ec0*/  FMNMX.FTZ R30, R21, R30, !PT ;  /* 0x0000001e151e7209 */ /* 0x000fe40007810000 */
[----:B------:R-:W-:Y:S02]  /*4ed0*/  ISETP.GE.AND P5, PT, R20, R129, PT ;  /* 0x000000811400720c */ /* 0x000fe40003fa6270 */
[----:B------:R-:W-:Y:S02]  /*4ee0*/  FSEL R183, R183, -INF , !P6 ;  /* 0xff800000b7b77808 */ /* 0x000fe40007000000 */
[----:B------:R-:W-:Y:S02]  /*4ef0*/  FMNMX.FTZ R30, R185, R30, !PT ;  /* 0x0000001eb91e7209 */ /* 0x000fe40007810000 */
[----:B------:R-:W-:Y:S02]  /*4f00*/  FSEL R9, R9, -INF , !P3 ;  /* 0xff80000009097808 */ /* 0x000fe40005800000 */
[----:B------:R-:W-:-:S02]  /*4f10*/  ISETP.GE.AND P3, PT, R4, R128, PT ;  /* 0x000000800400720c */ /* 0x000fc40003f66270 */
[-C--:B------:R-:W-:Y:S02]  /*4f20*/  ISETP.GE.AND P6, PT, R18, R129.reuse, PT ;  /* 0x000000811200720c */ /* 0x080fe40003fc6270 */
[----:B------:R-:W-:Y:S02]  /*4f30*/  FSEL R181, R181, -INF , !P5 ;  /* 0xff800000b5b57808 */ /* 0x000fe40006800000 */
[----:B------:R-:W-:Y:S02]  /*4f40*/  FMNMX.FTZ R30, R183, R30, !PT ;  /* 0x0000001eb71e7209 */ /* 0x000fe40007810000 */
[----:B------:R-:W-:Y:S02]  /*4f50*/  ISETP.GE.AND P5, PT, R14, R129, PT ;  /* 0x000000810e00720c */ /* 0x000fe40003fa6270 */
[----:B------:R-:W-:Y:S02]  /*4f60*/  FSEL R37, R37, -INF , !P3 ;  /* 0xff80000025257808 */ /* 0x000fe40005800000 */
[----:B------:R-:W-:-:S02]  /*4f70*/  FSEL R179, R179, -INF , !P6 ;  /* 0xff800000b3b37808 */ /* 0x000fc40007000000 */
[----:B------:R-:W-:Y:S02]  /*4f80*/  FMNMX.FTZ R30, R181, R30, !PT ;  /* 0x0000001eb51e7209 */ /* 0x000fe40007810000 */
[----:B------:R-:W-:Y:S01]  /*4f90*/  ISETP.GE.AND P1, PT, R6, R128, PT ;  /* 0x000000800600720c */ /* 0x000fe20003f26270 */
[----:B------:R-:W-:Y:S01]  /*4fa0*/  VIADD R6, R4, 0x38 ;  /* 0x0000003804067836 */ /* 0x000fe20000000000 */
[----:B------:R-:W-:Y:S01]  /*4fb0*/  ISETP.GE.AND P3, PT, R12, R129, PT ;  /* 0x000000810c00720c */ /* 0x000fe20003f66270 */
[----:B------:R-:W-:Y:S01]  /*4fc0*/  VIADD R4, R4, 0x39 ;  /* 0x0000003904047836 */ /* 0x000fe20000000000 */
[----:B------:R-:W-:Y:S02]  /*4fd0*/  FSEL R167, R167, -INF , !P5 ;  /* 0xff800000a7a77808 */ /* 0x000fe40006800000 */
[----:B------:R-:W-:Y:S02]  /*4fe0*/  FMNMX.FTZ R16, R37, R7, !PT ;  /* 0x0000000725107209 */ /* 0x000fe40007810000 */
[----:B------:R-:W-:-:S02]  /*4ff0*/  FMNMX.FTZ R30, R179, R30, !PT ;  /* 0x0000001eb31e7209 */ /* 0x000fc40007810000 */
[-C--:B------:R-:W-:Y:S02]  /*5000*/  ISETP.GE.AND P5, PT, R6, R129.reuse, PT ;  /* 0x000000810600720c */ /* 0x080fe40003fa6270 */
[----:B------:R-:W-:Y:S02]  /*5010*/  FSEL R165, R165, -INF , !P3 ;  /* 0xff800000a5a57808 */ /* 0x000fe40005800000 */
[----:B------:R-:W-:Y:S02]  /*5020*/  FMNMX.FTZ R16, R5, R16, !PT ;  /* 0x0000001005107209 */ /* 0x000fe40007810000 */
[----:B------:R-:W-:Y:S02]  /*5030*/  FMNMX.FTZ R30, R167, R30, !PT ;  /* 0x0000001ea71e7209 */ /* 0x000fe40007810000 */
[----:B------:R-:W-:Y:S02]  /*5040*/  ISETP.GE.AND P3, PT, R4, R129, PT ;  /* 0x000000810400720c */ /* 0x000fe40003f66270 */
[----:B------:R-:W-:-:S02]  /*5050*/  FSEL R163, R163, -INF , !P5 ;  /* 0xff800000a3a37808 */ /* 0x000fc40006800000 */
[----:B------:R-:W-:Y:S02]  /*5060*/  FMNMX.FTZ R16, R35, R16, !PT ;  /* 0x0000001023107209 */ /* 0x000fe40007810000 */
[----:B------:R-:W-:Y:S02]  /*5070*/  FMNMX.FTZ R30, R165, R30, !PT ;  /* 0x0000001ea51e7209 */ /* 0x000fe40007810000 */
[----:B------:R-:W-:Y:S02]  /*5080*/  FSEL R13, R8, -INF , !P2 ;  /* 0xff800000080d7808 */ /* 0x000fe40005000000 */
[----:B------:R-:W-:Y:S02]  /*5090*/  FSEL R161, R161, -INF , !P3 ;  /* 0xff800000a1a17808 */ /* 0x000fe40005800000 */
[----:B------:R-:W-:Y:S02]  /*50a0*/  FMNMX.FTZ R16, R9, R16, !PT ;  /* 0x0000001009107209 */ /* 0x000fe40007810000 */
[----:B------:R-:W-:-:S02]  /*50b0*/  FMNMX.FTZ R8, R163, R30, !PT ;  /* 0x0000001ea3087209 */ /* 0x000fc40007810000 */
[----:B------:R-:W-:Y:S02]  /*50c0*/  ISETP.GE.AND P2, PT, R29, R128, PT ;  /* 0x000000801d00720c */ /* 0x000fe40003f46270 */
[----:B------:R-:W-:Y:S02]  /*50d0*/  FSEL R17, R10, -INF , !P1 ;  /* 0xff8000000a117808 */ /* 0x000fe40004800000 */
[----:B------:R-:W-:Y:S02]  /*50e0*/  FMNMX.FTZ R16, R13, R16, !PT ;  /* 0x000000100d107209 */ /* 0x000fe40007810000 */
[----:B------:R-:W-:Y:S02]  /*50f0*/  FMNMX.FTZ R8, R161, R8, !PT ;  /* 0x00000008a1087209 */ /* 0x000fe40007810000 */
[----:B------:R-:W-:Y:S02]  /*5100*/  ISETP.GE.AND P1, PT, R28, R128, PT ;  /* 0x000000801c00720c */ /* 0x000fe40003f26270 */
[----:B------:R-:W-:Y:S01]  /*5110*/  FSEL R11, R11, -INF , !P2 ;  /* 0xff8000000b0b7808 */ /* 0x000fe20005000000 */
[----:B------:R-:W1:Y:S01]  /*5120*/  SHFL.BFLY PT, R29, R8, 0x2, 0x1f ;  /* 0x0c401f00081d7f89 */ /* 0x000e6200000e0000 */
        /* <DEDUP_REMOVED lines=19> */
[----:B-1----:R-:W-:Y:S02]  /*5260*/  FMNMX.FTZ R29, R8, R29, !PT ;  /* 0x0000001d081d7209 */ /* 0x002fe40007810000 */
[----:B------:R-:W-:Y:S02]  /*5270*/  ISETP.GE.AND P2, PT, R4, R128, PT ;  /* 0x000000800400720c */ /* 0x000fe40003f46270 */
[----:B------:R-:W-:Y:S01]  /*5280*/  FSEL R121, R121, -INF , !P1 ;  /* 0xff80000079797808 */ /* 0x000fe20004800000 */
[----:B------:R-:W1:Y:S01]  /*5290*/  SHFL.BFLY PT, R100, R29, 0x1, 0x1f ;  /* 0x0c201f001d647f89 */ /* 0x000e6200000e0000 */
[----:B------:R-:W-:Y:S02]  /*52a0*/  FMNMX.FTZ R16, R123, R16, !PT ;  /* 0x000000107b107209 */ /* 0x000fe40007810000 */
[----:B------:R-:W-:Y:S02]  /*52b0*/  FSEL R119, R119, -INF , !P2 ;  /* 0xff80000077777808 */ /* 0x000fe40005000000 */
[----:B------:R-:W-:-:S04]  /*52c0*/  FMNMX.FTZ R16, R121, R16, !PT ;  /* 0x0000001079107209 */ /* 0x000fc80007810000 */
[----:B------:R-:W-:-:S05]  /*52d0*/  FMNMX.FTZ R31, R119, R16, !PT ;  /* 0x00000010771f7209 */ /* 0x000fca0007810000 */
[----:B------:R-:W2:Y:S01]  /*52e0*/  SHFL.BFLY PT, R4, R31, 0x2, 0x1f ;  /* 0x0c401f001f047f89 */ /* 0x000ea200000e0000 */
[----:B-1----:R-:W-:-:S04]  /*52f0*/  FMNMX.FTZ R100, R29, R100, !PT ;  /* 0x000000641d647209 */ /* 0x002fc80007810000 */
[C---:B------:R-:W-:Y:S01]  /*5300*/  FSETP.NEU.FTZ.AND P1, PT, R100.reuse, -INF , PT ;  /* 0xff8000006400780b */ /* 0x040fe20003f3d000 */
[----:B------:R-:W-:-:S05]  /*5310*/  FMUL.FTZ R118, R100, UR11 ;  /* 0x0000000b64767c20 */ /* 0x000fca0008410000 */
[----:B------:R-:W-:Y:S02]  /*5320*/  FSEL R118, R118, RZ, P1 ;  /* 0x000000ff76767208 */ /* 0x000fe40000800000 */
[----:B--2---:R-:W-:-:S03]  /*5330*/  FMNMX.FTZ R4, R31, R4, !PT ;  /* 0x000000041f047209 */ /* 0x004fc60007810000 */
[--C-:B------:R-:W-:Y:S01]  /*5340*/  FFMA.FTZ R115, R3, UR11, -R118.reuse ;  /* 0x0000000b03737c23 */ /* 0x100fe20008010876 */
[--C-:B------:R-:W-:Y:S01]  /*5350*/  FFMA.FTZ R114, R15, UR11, -R118.reuse ;  /* 0x0000000b0f727c23 */ /* 0x100fe20008010876 */
[--C-:B------:R-:W-:Y:S01]  /*5360*/  FFMA.FTZ R111, R19, UR11, -R118.reuse ;  /* 0x0000000b136f7c23 */ /* 0x100fe20008010876 */
[--C-:B------:R-:W-:Y:S01]  /*5370*/  FFMA.FTZ R108, R33, UR11, -R118.reuse ;  /* 0x0000000b216c7c23 */ /* 0x100fe20008010876 */
[----:B------:R-:W1:Y:S01]  /*5380*/  SHFL.BFLY PT, R3, R4, 0x1, 0x1f ;  /* 0x0c201f0004037f89 */ /* 0x000e6200000e0000 */
        /* <DEDUP_REMOVED lines=9> */
[----:B------:R-:W2:Y:S01]  /*5420*/  MUFU.EX2 R114, R114 ;  /* 0x0000007200727308 */ /* 0x000ea20000000800 */
[----:B------:R-:W-:Y:S01]  /*5430*/  LDSM.16.MT88.4 R20, [R132+0xa000] ;  /* 0x00a000008414783b */ /* 0x000fe20000004200 */
[----:B------:R-:W-:-:S06]  /*5440*/  FFMA.FTZ R167, R161, UR11, -R118 ;  /* 0x0000000ba1a77c23 */ /* 0x000fcc0008010876 */
[----:B------:R-:W-:Y:S01]  /*5450*/  MUFU.EX2 R111, R111 ;  /* 0x0000006f006f7308 */ /* 0x000fe20000000800 */
[----:B-1----:R-:W-:-:S07]  /*5460*/  FMNMX.FTZ R3, R4, R3, !PT ;  /* 0x0000000304037209 */ /* 0x002fce0007810000 */
[----:B------:R-:W1:Y:S01]  /*5470*/  MUFU.EX2 R108, R108 ;  /* 0x0000006c006c7308 */ /* 0x000e620000000800 */
[----:B--2---:R-:W-:Y:S01]  /*5480*/  F2FP.BF16.F32.PACK_AB R64, R114, R115 ;  /* 0x000000737240723e */ /* 0x004fe200000010ff */
[----:B------:R-:W-:Y:S01]  /*5490*/  FADD.FTZ R114, R115, R114 ;  /* 0x0000007273727221 */ /* 0x000fe20000010000 */
[C---:B------:R-:W-:Y:S01]  /*54a0*/  FMUL.FTZ R116, R3.reuse, UR11 ;  /* 0x0000000b03747c20 */ /* 0x040fe20008410000 */
[----:B------:R-:W-:-:S04]  /*54b0*/  FSETP.NEU.FTZ.AND P1, PT, R3, -INF , PT ;  /* 0xff8000000300780b */ /* 0x000fc80003f3d000 */
[----:B------:R-:W-:Y:S01]  /*54c0*/  FSEL R116, R116, RZ, P1 ;  /* 0x000000ff74747208 */ /* 0x000fe20000800000 */
[----:B------:R-:W-:Y:S01]  /*54d0*/  MUFU.EX2 R107, R107 ;  /* 0x0000006b006b7308 */ /* 0x000fe20000000800 */
[----:B------:R-:W-:-:S03]  /*54e0*/  LEA R164, P1, R126, UR8, 0x1 ;  /* 0x000000087ea47c11 */ /* 0x000fc6000f8208ff */
[--C-:B------:R-:W-:Y:S01]  /*54f0*/  FFMA.FTZ R112, R37, UR11, -R116.reuse ;  /* 0x0000000b25707c23 */ /* 0x100fe20008010874 */
[--C-:B------:R-:W-:Y:S01]  /*5500*/  FFMA.FTZ R117, R7, UR11, -R116.reuse ;  /* 0x0000000b07757c23 */ /* 0x100fe20008010874 */
[--C-:B------:R-:W-:Y:S01]  /*5510*/  FFMA.FTZ R113, R5, UR11, -R116.reuse ;  /* 0x0000000b05717c23 */ /* 0x100fe20008010874 */
[--C-:B------:R-:W-:Y:S01]  /*5520*/  FFMA.FTZ R110, R35, UR11, -R116.reuse ;  /* 0x0000000b236e7c23 */ /* 0x100fe20008010874 */
[--C-:B------:R-:W-:Y:S01]  /*5530*/  FFMA.FTZ R2, R13, UR11, -R116.reuse ;  /* 0x0000000b0d027c23 */ /* 0x100fe20008010874 */
[--C-:B------:R-:W-:Y:S01]  /*5540*/  FFMA.FTZ R109, R9, UR11, -R116.reuse ;  /* 0x0000000b096d7c23 */ /* 0x100fe20008010874 */
[----:B------:R-:W-:Y:S01]  /*5550*/  MUFU.EX2 R112, R112 ;  /* 0x0000007000707308 */ /* 0x000fe20000000800 */
[----:B------:R-:W2:Y:S01]  /*5560*/  LDSM.16.MT88.4 R12, [R136+0x8800] ;  /* 0x00880000880c783b */ /* 0x000ea20000004200 */
[--C-:B------:R-:W-:Y:S01]  /*5570*/  FFMA.FTZ R0, R11, UR11, -R116.reuse ;  /* 0x0000000b0b007c23 */ /* 0x100fe20008010874 */
[----:B-1----:R-:W-:Y:S01]  /*5580*/  F2FP.BF16.F32.PACK_AB R66, R108, R111 ;  /* 0x0000006f6c42723e */ /* 0x002fe200000010ff */
[--C-:B------:R-:W-:Y:S01]  /*5590*/  FFMA.FTZ R105, R17, UR11, -R116.reuse ;  /* 0x0000000b11697c23 */ /* 0x100fe20008010874 */
[----:B------:R-:W1:Y:S01]  /*55a0*/  LDSM.16.MT88.4 R8, [R133+0x8800] ;  /* 0x008800008508783b */ /* 0x000e620000004200 */
[--C-:B------:R-:W-:Y:S01]  /*55b0*/  FFMA.FTZ R130, R123, UR11, -R116.reuse ;  /* 0x0000000b7b827c23 */ /* 0x100fe20008010874 */
[--C-:B------:R-:W-:Y:S01]  /*55c0*/  FFMA.FTZ R119, R119, UR11, -R116.reuse ;  /* 0x0000000b77777c23 */ /* 0x100fe20008010874 */
[----:B------:R-:W3:Y:S01]  /*55d0*/  MUFU.EX2 R117, R117 ;  /* 0x0000007500757308 */ /* 0x000ee20000000800 */
[----:B------:R-:W-:Y:S01]  /*55e0*/  LDSM.16.MT88.4 R32, [R134+0x8800] ;  /* 0x008800008620783b */ /* 0x000fe20000004200 */
[----:B------:R-:W-:Y:S01]  /*55f0*/  FFMA.FTZ R131, R131, UR11, -R116 ;  /* 0x0000000b83837c23 */ /* 0x000fe20008010874 */
[----:B------:R-:W-:-:S02]  /*5600*/  FADD.FTZ R111, R111, R114 ;  /* 0x000000726f6f7221 */ /* 0x000fc40000010000 */
[----:B------:R-:W-:Y:S02]  /*5610*/  LDSM.16.MT88.4 R16, [R136+0xa800] ;  /* 0x00a800008810783b */ /* 0x000fe40000004200 */
[----:B------:R-:W-:Y:S01]  /*5620*/  FADD.FTZ R108, R108, R111 ;  /* 0x0000006f6c6c7221 */ /* 0x000fe20000010000 */
[----:B------:R-:W-:Y:S08]  /*5630*/  MUFU.EX2 R113, R113 ;  /* 0x0000007100717308 */ /* 0x000ff00000000800 */
[----:B------:R-:W4:Y:S01]  /*5640*/  MUFU.EX2 R110, R110 ;  /* 0x0000006e006e7308 */ /* 0x000f220000000800 */
[----:B---3--:R-:W-:Y:S01]  /*5650*/  F2FP.BF16.F32.PACK_AB R65, R117, R112 ;  /* 0x000000707541723e */ /* 0x008fe200000010ff */
[----:B------:R-:W-:-:S06]  /*5660*/  FADD.FTZ R112, R112, R117 ;  /* 0x0000007570707221 */ /* 0x000fcc0000010000 */
[----:B------:R-:W3:Y:S08]  /*5670*/  MUFU.EX2 R106, R106 ;  /* 0x0000006a006a7308 */ /* 0x000ef00000000800 */
[----:B------:R-:W-:Y:S01]  /*5680*/  MUFU.EX2 R104, R104 ;  /* 0x0000006800687308 */ /* 0x000fe20000000800 */
[----:B----4-:R-:W-:Y:S01]  /*5690*/  F2FP.BF16.F32.PACK_AB R67, R110, R113 ;  /* 0x000000716e43723e */ /* 0x010fe200000010ff */
[----:B------:R-:W-:-:S04]  /*56a0*/  FADD.FTZ R113, R113, R112 ;  /* 0x0000007071717221 */ /* 0x000fc80000010000 */
[----:B------:R-:W-:Y:S02]  /*56b0*/  FADD.FTZ R110, R110, R113 ;  /* 0x000000716e6e7221 */ /* 0x000fe40000010000 */
[----:B------:R-:W-:Y:S01]  /*56c0*/  HMMA.16816.F32.BF16 R96, R64, R92, RZ ;  /* 0x0000005c4060723c */ /* 0x000fe200000418ff */
[----:B------:R-:W4:Y:S01]  /*56d0*/  MUFU.EX2 R25, R25 ;  /* 0x0000001900197308 */ /* 0x000f220000000800 */
[----:B---3--:R-:W-:-:S04]  /*56e0*/  F2FP.BF16.F32.PACK_AB R4, R106, R107 ;  /* 0x0000006b6a04723e */ /* 0x008fc800000010ff */
[C---:B------:R-:W-:Y:S03]  /*56f0*/  HMMA.16816.F32.BF16 R92, R64.reuse, R94, RZ ;  /* 0x0000005e405c723c */ /* 0x040fe600000418ff */
[----:B------:R-:W-:Y:S03]  /*5700*/  MUFU.EX2 R109, R109 ;  /* 0x0000006d006d7308 */ /* 0x000fe60000000800 */
[C---:B------:R-:W-:Y:S05]  /*5710*/  HMMA.16816.F32.BF16 R80, R64.reuse, R76, RZ ;  /* 0x0000004c4050723c */ /* 0x040fea00000418ff */
[----:B------:R-:W3:Y:S01]  /*5720*/  MUFU.EX2 R2, R2 ;  /* 0x0000000200027308 */ /* 0x000ee20000000800 */
[----:B------:R-:W-:Y:S01]  /*5730*/  HMMA.16816.F32.BF16 R76, R64, R78, RZ ;  /* 0x0000004e404c723c */ /* 0x000fe200000418ff */
[----:B----4-:R-:W-:-:S05]  /*5740*/  F2FP.BF16.F32.PACK_AB R6, R25, R104 ;  /* 0x000000681906723e */ /* 0x010fca00000010ff */
[C---:B------:R-:W-:Y:S01]  /*5750*/  HMMA.16816.F32.BF16 R44, R64.reuse, R48, RZ ;  /* 0x00000030402c723c */ /* 0x040fe200000418ff */
[----:B------:R-:W-:Y:S05]  /*5760*/  MUFU.EX2 R105, R105 ;  /* 0x0000006900697308 */ /* 0x000fea0000000800 */
[C---:B------:R-:W-:Y:S03]  /*5770*/  HMMA.16816.F32.BF16 R48, R64.reuse, R50, RZ ;  /* 0x000000324030723c */ /* 0x040fe600000418ff */
[----:B------:R-:W4:Y:S01]  /*5780*/  MUFU.EX2 R0, R0 ;  /* 0x0000000000007308 */ /* 0x000f220000000800 */
[C---:B---3--:R-:W-:Y:S01]  /*5790*/  F2FP.BF16.F32.PACK_AB R5, R2.reuse, R109 ;  /* 0x0000006d0205723e */ /* 0x048fe200000010ff */
[----:B------:R-:W-:Y:S01]  /*57a0*/  FADD.FTZ R109, R109, R110 ;  /* 0x0000006e6d6d7221 */ /* 0x000fe20000010000 */
[----:B------:R-:W-:Y:S03]  /*57b0*/  HMMA.16816.F32.BF16 R52, R64, R56, RZ ;  /* 0x000000384034723c */ /* 0x000fe600000418ff */
[----:B------:R-:W-:-:S02]  /*57c0*/  FADD.FTZ R2, R2, R109 ;  /* 0x0000006d02027221 */ /* 0x000fc40000010000 */
[----:B------:R-:W-:Y:S01]  /*57d0*/  MUFU.EX2 R120, R120 ;  /* 0x0000007800787308 */ /* 0x000fe20000000800 */
[C---:B------:R-:W-:Y:S06]  /*57e0*/  HMMA.16816.F32.BF16 R56, R64.reuse, R58, RZ ;  /* 0x0000003a4038723c */ /* 0x040fec00000418ff */
[----:B------:R-:W-:Y:S01]  /*57f0*/  HMMA.16816.F32.BF16 R88, R64, R84, RZ ;  /* 0x000000544058723c */ /* 0x000fe200000418ff */
[----:B------:R-:W-:Y:S01]  /*5800*/  MUFU.EX2 R165, R165 ;  /* 0x000000a500a57308 */ /* 0x000fe20000000800 */
[----:B----4-:R-:W-:Y:S01]  /*5810*/  F2FP.BF16.F32.PACK_AB R7, R0, R105 ;  /* 0x000000690007723e */ /* 0x010fe200000010ff */
[----:B------:R-:W-:-:S03]  /*5820*/  FADD.FTZ R105, R105, R2 ;  /* 0x0000000269697221 */ /* 0x000fc60000010000 */
[----:B------:R-:W-:Y:S01]  /*5830*/  HMMA.16816.F32.BF16 R72, R64, R68, RZ ;  /* 0x000000444048723c */ /* 0x000fe200000418ff */
[----:B------:R-:W-:Y:S02]  /*5840*/  FADD.FTZ R0, R0, R105 ;  /* 0x0000006900007221 */ /* 0x000fe40000010000 */
        /* <DEDUP_REMOVED lines=8> */
[----:B------:R-:W1:Y:S02]  /*58d0*/  LDSM.16.MT88.4 R8, [R133+0xa800] ;  /* 0x00a800008508783b */ /* 0x000e640000004200 */
[----:B------:R-:W-:Y:S03]  /*58e0*/  MUFU.EX2 R130, R130 ;  /* 0x0000008200827308 */ /* 0x000fe60000000800 */
[C---:B------:R-:W-:Y:S05]  /*58f0*/  HMMA.16816.F32.BF16 R84, R64.reuse, R86, RZ ;  /* 0x000000564054723c */ /* 0x040fea00000418ff */
[----:B------:R-:W-:Y:S01]  /*5900*/  MUFU.EX2 R119, R119 ;  /* 0x0000007700777308 */ /* 0x000fe20000000800 */
[C---:B------:R-:W-:Y:S06]  /*5910*/  HMMA.16816.F32.BF16 R68, R64.reuse, R70, RZ ;  /* 0x000000464044723c */ /* 0x040fec00000418ff */
[C---:B------:R-:W-:Y:S06]  /*5920*/  HMMA.16816.F32.BF16 R36, R64.reuse, R40, RZ ;  /* 0x000000284024723c */ /* 0x040fec00000418ff */
[----:B------:R-:W-:Y:S06]  /*5930*/  HMMA.16816.F32.BF16 R40, R64, R42, RZ ;  /* 0x0000002a4028723c */ /* 0x000fec00000418ff */
[C---:B--2---:R-:W-:Y:S06]  /*5940*/  HMMA.16816.F32.BF16 R44, R4.reuse, R12, R44 ;  /* 0x0000000c042c723c */ /* 0x044fec000004182c */
[C---:B------:R-:W-:Y:S01]  /*5950*/  HMMA.16816.F32.BF16 R48, R4.reuse, R14, R48 ;  /* 0x0000000e0430723c */ /* 0x040fe20000041830 */
[----:B------:R-:W2:Y:S05]  /*5960*/  LDSM.16.MT88.4 R12, [R132+0xa800] ;  /* 0x00a80000840c783b */ /* 0x000eaa0000004200 */
[C---:B-1----:R-:W-:Y:S06]  /*5970*/  HMMA.16816.F32.BF16 R52, R4.reuse, R8, R52 ;  /* 0x000000080434723c */ /* 0x042fec0000041834 */
[----:B------:R-:W-:Y:S01]  /*5980*/  HMMA.16816.F32.BF16 R56, R4, R10, R56 ;  /* 0x0000000a0438723c */ /* 0x000fe20000041838 */
[----:B------:R-:W1:Y:S05]  /*5990*/  LDSM.16.MT88.4 R8, [R136+0x9000] ;  /* 0x009000008808783b */ /* 0x000e6a0000004200 */
[C---:B------:R-:W-:Y:S06]  /*59a0*/  HMMA.16816.F32.BF16 R60, R64.reuse, R20, RZ ;  /* 0x00000014403c723c */ /* 0x040fec00000418ff */
        /* <DEDUP_REMOVED lines=14> */
[----:B------:R-:W-:Y:S01]  /*5a90*/  HMMA.16816.F32.BF16 R36, R4, R16, R36 ;  /* 0x000000100424723c */ /* 0x000fe20000041824 */
[----:B------:R-:W-:Y:S01]  /*5aa0*/  FFMA.FTZ R31, R183, UR11, -R118 ;  /* 0x0000000bb71f7c23 */ /* 0x000fe20008010876 */
[--C-:B------:R-:W-:Y:S01]  /*5ab0*/  FFMA.FTZ R30, R171, UR11, -R116.reuse ;  /* 0x0000000bab1e7c23 */ /* 0x100fe20008010874 */
[----:B------:R-:W-:-:S03]  /*5ac0*/  FFMA.FTZ R118, R121, UR11, -R116 ;  /* 0x0000000b79767c23 */ /* 0x000fc60008010874 */
[C---:B------:R-:W-:Y:S01]  /*5ad0*/  HMMA.16816.F32.BF16 R40, R4.reuse, R18, R40 ;  /* 0x000000120428723c */ /* 0x040fe20000041828 */
[----:B------:R-:W3:Y:S01]  /*5ae0*/  MUFU.EX2 R31, R31 ;  /* 0x0000001f001f7308 */ /* 0x000ee20000000800 */
[----:B------:R-:W4:Y:S04]  /*5af0*/  LDSM.16.MT88.4 R16, [R133+0x9000] ;  /* 0x009000008510783b */ /* 0x000f280000004200 */
[C---:B--2---:R-:W-:Y:S03]  /*5b00*/  HMMA.16816.F32.BF16 R60, R4.reuse, R12, R60 ;  /* 0x0000000c043c723c */ /* 0x044fe6000004183c */
[----:B------:R-:W-:Y:S03]  /*5b10*/  MUFU.EX2 R29, R29 ;  /* 0x0000001d001d7308 */ /* 0x000fe60000000800 */
[----:B------:R-:W-:Y:S01]  /*5b20*/  HMMA.16816.F32.BF16 R64, R4, R14, R64 ;  /* 0x0000000e0440723c */ /* 0x000fe20000041840 */
[----:B------:R-:W2:Y:S04]  /*5b30*/  LDSM.16.MT88.4 R12, [R132+0x9000] ;  /* 0x00900000840c783b */ /* 0x000ea80000004200 */
        /* <DEDUP_REMOVED lines=9> */
[----:B------:R-:W3:Y:S01]  /*5bd0*/  MUFU.EX2 R118, R118 ;  /* 0x0000007600767308 */ /* 0x000ee20000000800 */
[----:B-----5:R-:W-:Y:S01]  /*5be0*/  F2FP.BF16.F32.PACK_AB R7, R30, R33 ;  /* 0x000000211e07723e */ /* 0x020fe200000010ff */
[----:B------:R-:W-:-:S04]  /*5bf0*/  FADD.FTZ R33, R33, R34 ;  /* 0x0000002221217221 */ /* 0x000fc80000010000 */
[----:B------:R-:W-:Y:S02]  /*5c00*/  FADD.FTZ R30, R30, R33 ;  /* 0x000000211e1e7221 */ /* 0x000fe40000010000 */
[C---:B-1----:R-:W-:Y:S06]  /*5c10*/  HMMA.16816.F32.BF16 R96, R4.reuse, R8, R96 ;  /* 0x000000080460723c */ /* 0x042fec0000041860 */
[C---:B------:R-:W-:Y:S01]  /*5c20*/  HMMA.16816.F32.BF16 R92, R4.reuse, R10, R92 ;  /* 0x0000000a045c723c */ /* 0x040fe2000004185c */
[----:B------:R-:W1:Y:S05]  /*5c30*/  LDSM.16.MT88.4 R8, [R136+0xb000] ;  /* 0x00b000008808783b */ /* 0x000e6a0000004200 */
[C---:B----4-:R-:W-:Y:S06]  /*5c40*/  HMMA.16816.F32.BF16 R80, R4.reuse, R16, R80 ;  /* 0x000000100450723c */ /* 0x050fec0000041850 */
[C---:B------:R-:W-:Y:S01]  /*5c50*/  HMMA.16816.F32.BF16 R76, R4.reuse, R18, R76 ;  /* 0x00000012044c723c */ /* 0x040fe2000004184c */
[----:B------:R-:W4:Y:S05]  /*5c60*/  LDSM.16.MT88.4 R16, [R133+0xb000] ;  /* 0x00b000008510783b */ /* 0x000f2a0000004200 */
        /* <DEDUP_REMOVED lines=12> */
[C---:B-----5:R-:W-:Y:S06]  /*5d30*/  HMMA.16816.F32.BF16 R44, R4.reuse, R20, R44 ;  /* 0x00000014042c723c */ /* 0x060fec000004182c */
[C---:B------:R-:W-:Y:S01]  /*5d40*/  HMMA.16816.F32.BF16 R48, R4.reuse, R22, R48 ;  /* 0x000000160430723c */ /* 0x040fe20000041830 */
[----:B------:R-:W-:Y:S05]  /*5d50*/  LDSM.16.MT88.4 R20, [R134+0x9800] ;  /* 0x009800008614783b */ /* 0x000fea0000004200 */
[C---:B--2---:R-:W-:Y:S06]  /*5d60*/  HMMA.16816.F32.BF16 R60, R4.reuse, R12, R60 ;  /* 0x0000000c043c723c */ /* 0x044fec000004183c */
[----:B------:R-:W-:Y:S01]  /*5d70*/  HMMA.16816.F32.BF16 R64, R4, R14, R64 ;  /* 0x0000000e0440723c */ /* 0x000fe20000041840 */
[----:B------:R-:W2:Y:S06]  /*5d80*/  LDSM.16.MT88.4 R12, [R132+0x9800] ;  /* 0x00980000840c783b */ /* 0x000eac0000004200 */
[----:B------:R-:W-:-:S02]  /*5d90*/  F2FP.BF16.F32.PACK_AB R4, R165, R120 ;  /* 0x00000078a504723e */ /* 0x000fc400000010ff */
[----:B------:R-:W-:Y:S02]  /*5da0*/  F2FP.BF16.F32.PACK_AB R6, R167, R122 ;  /* 0x0000007aa706723e */ /* 0x000fe400000010ff */
[----:B------:R-:W-:Y:S01]  /*5db0*/  F2FP.BF16.F32.PACK_AB R5, R130, R123 ;  /* 0x0000007b8205723e */ /* 0x000fe200000010ff */
[----:B------:R-:W-:Y:S01]  /*5dc0*/  FADD.FTZ R123, R123, R30 ;  /* 0x0000001e7b7b7221 */ /* 0x000fe20000010000 */
[----:B---3--:R-:W-:-:S03]  /*5dd0*/  F2FP.BF16.F32.PACK_AB R7, R119, R118 ;  /* 0x000000767707723e */ /* 0x008fc600000010ff */
[----:B------:R-:W-:-:S04]  /*5de0*/  FADD.FTZ R123, R130, R123 ;  /* 0x0000007b827b7221 */ /* 0x000fc80000010000 */
[----:B-1----:R-:W-:Y:S01]  /*5df0*/  HMMA.16816.F32.BF16 R96, R4, R8, R96 ;  /* 0x000000080460723c */ /* 0x002fe20000041860 */
[----:B------:R-:W-:-:S04]  /*5e00*/  FADD.FTZ R118, R118, R123 ;  /* 0x0000007b76767221 */ /* 0x000fc80000010000 */
[----:B------:R-:W-:Y:S01]  /*5e10*/  FADD.FTZ R166, R119, R118 ;  /* 0x0000007677a67221 */ /* 0x000fe20000010000 */
        /* <DEDUP_REMOVED lines=23> */
[C---:B-1----:R-:W-:Y:S06]  /*5f90*/  HMMA.16816.F32.BF16 R60, R4.reuse, R8, R60 ;  /* 0x00000008043c723c */ /* 0x042fec000004183c */
[----:B------:R-:W-:Y:S01]  /*5fa0*/  HMMA.16816.F32.BF16 R64, R4, R10, R64 ;  /* 0x0000000a0440723c */ /* 0x000fe20000041840 */
[----:B------:R-:W-:-:S04]  /*5fb0*/  FADD.FTZ R9, R29, R32 ;  /* 0x000000201d097221 */ /* 0x000fc80000010000 */
[----:B------:R-:W-:-:S04]  /*5fc0*/  FADD.FTZ R9, R28, R9 ;  /* 0x000000091c097221 */ /* 0x000fc80000010000 */
[----:B------:R-:W-:-:S04]  /*5fd0*/  FADD.FTZ R120, R120, R9 ;  /* 0x0000000978787221 */ /* 0x000fc80000010000 */
[----:B------:R-:W-:-:S04]  /*5fe0*/  FADD.FTZ R165, R165, R120 ;  /* 0x00000078a5a57221 */ /* 0x000fc80000010000 */
[----:B------:R-:W-:Y:S01]  /*5ff0*/  FADD.FTZ R122, R122, R165 ;  /* 0x000000a57a7a7221 */ /* 0x000fe20000010000 */
[----:B------:R-:W-:-:S03]  /*6000*/  LEA.HI.X R165, R126, UR9, R127, 0x1, P1 ;  /* 0x000000097ea57c11 */ /* 0x000fc600088f0c7f */
        /* <DEDUP_REMOVED lines=65> */
.L_x_5636:
[----:B------:R-:W-:-:S04]  /*6420*/  LEA R4, -R124, RZ, 0x6 ;  /* 0x000000ff7c047211 */ /* 0x000fc800078e31ff */
[----:B------:R-:W-:-:S07]  /*6430*/  SHF.R.S32.HI R5, RZ, 0x1f, R4 ;  /* 0x0000001fff057819 */ /* 0x000fce0000011404 */
.L_x_5637:
        /* <DEDUP_REMOVED lines=77> */
[----:B------:R-:W2:Y:S04]  /*6910*/  LDSM.16.M88.4 R4, [R142+0x4000] ;  /* 0x004000008e04783b */ /* 0x000ea80000000200 */
[----:B------:R-:W5:Y:S04]  /*6920*/  LDSM.16.M88.4 R104, [R142+0x4800] ;  /* 0x004800008e68783b */ /* 0x000f680000000200 */
[----:B------:R-:W3:Y:S04]  /*6930*/  LDSM.16.M88.4 R28, [R142+0x5000] ;  /* 0x005000008e1c783b */ /* 0x000ee80000000200 */
[----:B------:R-:W4:Y:S04]  /*6940*/  LDSM.16.M88.4 R116, [R142+0x5800] ;  /* 0x005800008e74783b */ /* 0x000f280000000200 */
[----:B-1----:R-:W-:Y:S04]  /*6950*/  LDSM.16.M88.4 R16, [R141] ;  /* 0x000000008d10783b */ /* 0x002fe80000000200 */
[----:B------:R-:W1:Y:S04]  /*6960*/  LDSM.16.M88.4 R112, [R140] ;  /* 0x000000008c70783b */ /* 0x000e680000000200 */
[----:B------:R-:W1:Y:S04]  /*6970*/  LDSM.16.M88.4 R12, [R140+0x800] ;  /* 0x000800008c0c783b */ /* 0x000e680000000200 */
[----:B------:R-:W1:Y:S04]  /*6980*/  LDSM.16.M88.4 R120, [R140+0x1000] ;  /* 0x001000008c78783b */ /* 0x000e680000000200 */
[----:B------:R-:W0:Y:S01]  /*6990*/  LDGDEPBAR ;  /* 0x00000000000079af */ /* 0x000e220000000000 */
[C---:B--2---:R-:W-:Y:S06]  /*69a0*/  HMMA.16816.F32.BF16 R8, R20.reuse, R4, RZ ;  /* 0x000000041408723c */ /* 0x044fec00000418ff */
[C---:B-----5:R-:W-:Y:S06]  /*69b0*/  HMMA.16816.F32.BF16 R108, R20.reuse, R104, RZ ;  /* 0x00000068146c723c */ /* 0x060fec00000418ff */
[C---:B---3--:R-:W-:Y:S06]  /*69c0*/  HMMA.16816.F32.BF16 R32, R20.reuse, R28, RZ ;  /* 0x0000001c1420723c */ /* 0x048fec00000418ff */
[C---:B------:R-:W-:Y:S06]  /*69d0*/  HMMA.16816.F32.BF16 R4, R20.reuse, R6, RZ ;  /* 0x000000061404723c */ /* 0x040fec00000418ff */
[C---:B------:R-:W-:Y:S06]  /*69e0*/  HMMA.16816.F32.BF16 R104, R20.reuse, R106, RZ ;  /* 0x0000006a1468723c */ /* 0x040fec00000418ff */
[C---:B------:R-:W-:Y:S06]  /*69f0*/  HMMA.16816.F32.BF16 R28, R20.reuse, R30, RZ ;  /* 0x0000001e141c723c */ /* 0x040fec00000418ff */
[C---:B----4-:R-:W-:Y:S06]  /*6a00*/  HMMA.16816.F32.BF16 R24, R20.reuse, R116, RZ ;  /* 0x000000741418723c */ /* 0x050fec00000418ff */
[----:B------:R-:W-:Y:S01]  /*6a10*/  HMMA.16816.F32.BF16 R20, R20, R118, RZ ;  /* 0x000000761414723c */ /* 0x000fe200000418ff */
[----:B------:R-:W2:Y:S05]  /*6a20*/  LDSM.16.M88.4 R116, [R140+0x1800] ;  /* 0x001800008c74783b */ /* 0x000eaa0000000200 */
        /* <DEDUP_REMOVED lines=15> */
[----:B------:R-:W-:Y:S05]  /*6b20*/  LDSM.16.M88.4 R112, [R137] ;  /* 0x000000008970783b */ /* 0x000fea0000000200 */
[C---:B---3--:R-:W-:Y:S06]  /*6b30*/  HMMA.16816.F32.BF16 R32, R12.reuse, R120, R32 ;  /* 0x000000780c20723c */ /* 0x048fec0000041820 */
[C---:B------:R-:W-:Y:S01]  /*6b40*/  HMMA.16816.F32.BF16 R28, R12.reuse, R122, R28 ;  /* 0x0000007a0c1c723c */ /* 0x040fe2000004181c */
[----:B------:R-:W-:Y:S05]  /*6b50*/  LDSM.16.M88.4 R120, [R137+0x1000] ;  /* 0x001000008978783b */ /* 0x000fea0000000200 */
[C---:B--2---:R-:W-:Y:S06]  /*6b60*/  HMMA.16816.F32.BF16 R108, R12.reuse, R16, R108 ;  /* 0x000000100c6c723c */ /* 0x044fec000004186c */
[C---:B------:R-:W-:Y:S01]  /*6b70*/  HMMA.16816.F32.BF16 R104, R12.reuse, R18, R104 ;  /* 0x000000120c68723c */ /* 0x040fe20000041868 */
[----:B------:R-:W1:Y:S05]  /*6b80*/  LDSM.16.M88.4 R16, [R138] ;  /* 0x000000008a10783b */ /* 0x000e6a0000000200 */
[C---:B----4-:R-:W-:Y:S06]  /*6b90*/  HMMA.16816.F32.BF16 R24, R12.reuse, R116, R24 ;  /* 0x000000740c18723c */ /* 0x050fec0000041818 */
[----:B------:R-:W-:Y:S01]  /*6ba0*/  HMMA.16816.F32.BF16 R20, R12, R118, R20 ;  /* 0x000000760c14723c */ /* 0x000fe20000041814 */
[----:B------:R-:W2:Y:S04]  /*6bb0*/  LDSM.16.M88.4 R12, [R137+0x800] ;  /* 0x00080000890c783b */ /* 0x000ea80000000200 */
[----:B------:R-:W3:Y:S01]  /*6bc0*/  LDSM.16.M88.4 R116, [R137+0x1800] ;  /* 0x001800008974783b */ /* 0x000ee20000000200 */
        /* <DEDUP_REMOVED lines=12> */
[----:B------:R-:W4:Y:S01]  /*6c90*/  LDSM.16.M88.4 R116, [R142+0x7800] ;  /* 0x007800008e74783b */ /* 0x000f220000000200 */
[C---:B-1----:R-:W-:Y:S06]  /*6ca0*/  HMMA.16816.F32.BF16 R8, R12.reuse, R112, R8 ;  /* 0x000000700c08723c */ /* 0x042fec0000041808 */
[C---:B------:R-:W-:Y:S01]  /*6cb0*/  HMMA.16816.F32.BF16 R4, R12.reuse, R114, R4 ;  /* 0x000000720c04723c */ /* 0x040fe20000041804 */
[----:B------:R-:W-:Y:S05]  /*6cc0*/  LDSM.16.M88.4 R112, [R140+0x2000] ;  /* 0x002000008c70783b */ /* 0x000fea0000000200 */
[C---:B--2---:R-:W-:Y:S06]  /*6cd0*/  HMMA.16816.F32.BF16 R32, R12.reuse, R120, R32 ;  /* 0x000000780c20723c */ /* 0x044fec0000041820 */
[C---:B------:R-:W-:Y:S01]  /*6ce0*/  HMMA.16816.F32.BF16 R28, R12.reuse, R122, R28 ;  /* 0x0000007a0c1c723c */ /* 0x040fe2000004181c */
[----:B------:R-:W-:Y:S05]  /*6cf0*/  LDSM.16.M88.4 R120, [R139+0x2000] ;  /* 0x002000008b78783b */ /* 0x000fea0000000200 */
[C---:B---3--:R-:W-:Y:S06]  /*6d00*/  HMMA.16816.F32.BF16 R108, R12.reuse, R16, R108 ;  /* 0x000000100c6c723c */ /* 0x048fec000004186c */
[C---:B------:R-:W-:Y:S01]  /*6d10*/  HMMA.16816.F32.BF16 R104, R12.reuse, R18, R104 ;  /* 0x000000120c68723c */ /* 0x040fe20000041868 */
[----:B------:R-:W1:Y:S05]  /*6d20*/  LDSM.16.M88.4 R16, [R141+0x2000] ;  /* 0x002000008d10783b */ /* 0x000e6a0000000200 */
[C---:B----4-:R-:W-:Y:S06]  /*6d30*/  HMMA.16816.F32.BF16 R24, R12.reuse, R116, R24 ;  /* 0x000000740c18723c */ /* 0x050fec0000041818 */
[----:B------:R-:W-:Y:S01]  /*6d40*/  HMMA.16816.F32.BF16 R20, R12, R118, R20 ;  /* 0x000000760c14723c */ /* 0x000fe20000041814 */
[----:B------:R-:W2:Y:S04]  /*6d50*/  LDSM.16.M88.4 R12, [R140+0x2800] ;  /* 0x002800008c0c783b */ /* 0x000ea80000000200 */
[----:B------:R-:W3:Y:S01]  /*6d60*/  LDSM.16.M88.4 R116, [R140+0x3000] ;  /* 0x003000008c74783b */ /* 0x000ee20000000200 */
        /* <DEDUP_REMOVED lines=9> */
[C---:B-1----:R-:W-:Y:S06]  /*6e00*/  HMMA.16816.F32.BF16 R24, R16.reuse, R112, R24 ;  /* 0x000000701018723c */ /* 0x042fec0000041818 */
[----:B------:R-:W-:Y:S01]  /*6e10*/  HMMA.16816.F32.BF16 R20, R16, R114, R20 ;  /* 0x000000721014723c */ /* 0x000fe20000041814 */
[----:B------:R-:W-:Y:S04]  /*6e20*/  LDSM.16.M88.4 R16, [R138+0x2000] ;  /* 0x002000008a10783b */ /* 0x000fe80000000200 */
[----:B------:R-:W1:Y:S01]  /*6e30*/  LDSM.16.M88.4 R112, [R135+0x7000] ;  /* 0x007000008770783b */ /* 0x000e620000000200 */
        /* <DEDUP_REMOVED lines=8> */
[----:B------:R-:W1:Y:S05]  /*6ec0*/  LDSM.16.M88.4 R112, [R137+0x2800] ;  /* 0x002800008970783b */ /* 0x000e6a0000000200 */
[C---:B--2---:R-:W-:Y:S06]  /*6ed0*/  HMMA.16816.F32.BF16 R8, R16.reuse, R12, R8 ;  /* 0x0000000c1008723c */ /* 0x044fec0000041808 */
[----:B------:R-:W-:Y:S06]  /*6ee0*/  HMMA.16816.F32.BF16 R4, R16, R14, R4 ;  /* 0x0000000e1004723c */ /* 0x000fec0000041804 */
[C---:B---3--:R-:W-:Y:S06]  /*6ef0*/  HMMA.16816.F32.BF16 R24, R120.reuse, R116, R24 ;  /* 0x000000747818723c */ /* 0x048fec0000041818 */
[----:B------:R-:W-:Y:S06]  /*6f00*/  HMMA.16816.F32.BF16 R20, R120, R118, R20 ;  /* 0x000000767814723c */ /* 0x000fec0000041814 */
[----:B------:R-:W-:Y:S01]  /*6f10*/  FMUL.FTZ R2, R8, UR10 ;  /* 0x0000000a08027c20 */ /* 0x000fe20008410000 */
[----:B------:R-:W-:Y:S01]  /*6f20*/  FMUL.FTZ R12, R9, UR10 ;  /* 0x0000000a090c7c20 */ /* 0x000fe20008410000 */
[----:B------:R-:W-:Y:S01]  /*6f30*/  FMUL.FTZ R0, R10, UR10 ;  /* 0x0000000a0a007c20 */ /* 0x000fe20008410000 */
[----:B------:R-:W-:-:S02]  /*6f40*/  FMUL.FTZ R13, R11, UR10 ;  /* 0x0000000a0b0d7c20 */ /* 0x000fc40008410000 */
[----:B------:R-:W2:Y:S01]  /*6f50*/  LDSM.16.M88.4 R8, [R137+0x3000] ;  /* 0x003000008908783b */ /* 0x000ea20000000200 */
[----:B------:R-:W-:Y:S01]  /*6f60*/  FMUL.FTZ R4, R4, UR10 ;  /* 0x0000000a04047c20 */ /* 0x000fe20008410000 */
[----:B------:R-:W-:Y:S01]  /*6f70*/  FMUL.FTZ R5, R5, UR10 ;  /* 0x0000000a05057c20 */ /* 0x000fe20008410000 */
[----:B------:R-:W-:Y:S01]  /*6f80*/  FMUL.FTZ R6, R6, UR10 ;  /* 0x0000000a06067c20 */ /* 0x000fe20008410000 */
[----:B------:R-:W-:Y:S01]  /*6f90*/  FMUL.FTZ R7, R7, UR10 ;  /* 0x0000000a07077c20 */ /* 0x000fe20008410000 */
[----:B------:R-:W-:Y:S01]  /*6fa0*/  MUFU.TANH R14, R4 ;  /* 0x00000004000e7308 */ /* 0x000fe20000002400 */
[C---:B-1----:R-:W-:Y:S06]  /*6fb0*/  HMMA.16816.F32.BF16 R108, R16.reuse, R112, R108 ;  /* 0x00000070106c723c */ /* 0x042fec000004186c */
[----:B------:R-:W-:Y:S01]  /*6fc0*/  HMMA.16816.F32.BF16 R104, R16, R114, R104 ;  /* 0x000000721068723c */ /* 0x000fe20000041868 */
[----:B------:R-:W-:Y:S08]  /*6fd0*/  MUFU.TANH R15, R5 ;  /* 0x00000005000f7308 */ /* 0x000ff00000002400 */
[----:B------:R-:W-:Y:S08]  /*6fe0*/  MUFU.TANH R112, R6 ;  /* 0x0000000600707308 */ /* 0x000ff00000002400 */
[----:B------:R1:W-:Y:S01]  /*6ff0*/  MUFU.TANH R113, R7 ;  /* 0x0000000700717308 */ /* 0x0003e20000002400 */
[----:B------:R-:W-:Y:S01]  /*7000*/  FMUL.FTZ R108, R108, UR10 ;  /* 0x0000000a6c6c7c20 */ /* 0x000fe20008410000 */
[----:B------:R-:W-:Y:S01]  /*7010*/  FMUL.FTZ R110, R110, UR10 ;  /* 0x0000000a6e6e7c20 */ /* 0x000fe20008410000 */
[----:B------:R-:W-:Y:S01]  /*7020*/  FMUL.FTZ R114, R109, UR10 ;  /* 0x0000000a6d727c20 */ /* 0x000fe20008410000 */
[----:B------:R-:W-:-:S03]  /*7030*/  FMUL.FTZ R111, R111, UR10 ;  /* 0x0000000a6f6f7c20 */ /* 0x000fc60008410000 */
[----:B------:R-:W-:Y:S01]  /*7040*/  FMUL.FTZ R109, R104, UR10 ;  /* 0x0000000a686d7c20 */ /* 0x000fe20008410000 */
[----:B------:R-:W3:Y:S01]  /*7050*/  MUFU.TANH R12, R12 ;  /* 0x0000000c000c7308 */ /* 0x000ee20000002400 */
[----:B------:R-:W-:Y:S01]  /*7060*/  FMUL.FTZ R104, R105, UR10 ;  /* 0x0000000a69687c20 */ /* 0x000fe20008410000 */
[----:B------:R-:W-:Y:S01]  /*7070*/  FMUL.FTZ R105, R107, UR10 ;  /* 0x0000000a6b697c20 */ /* 0x000fe20008410000 */
[----:B--2---:R-:W-:Y:S01]  /*7080*/  HMMA.16816.F32.BF16 R32, R16, R8, R32 ;  /* 0x000000081020723c */ /* 0x004fe20000041820 */
[----:B------:R-:W2:Y:S01]  /*7090*/  S2R R8, SR_TID.X ;  /* 0x0000000000087919 */ /* 0x000ea20000002100 */
[----:B------:R-:W-:-:S03]  /*70a0*/  FMUL.FTZ R106, R106, UR10 ;  /* 0x0000000a6a6a7c20 */ /* 0x000fc60008410000 */
[----:B------:R-:W4:Y:S01]  /*70b0*/  MUFU.TANH R13, R13 ;  /* 0x0000000d000d7308 */ /* 0x000f220000002400 */
[----:B-1----:R-:W1:Y:S01]  /*70c0*/  LDSM.16.M88.4 R4, [R137+0x3800] ;  /* 0x003800008904783b */ /* 0x002e620000000200 */
[----:B------:R-:W-:Y:S01]  /*70d0*/  HMMA.16816.F32.BF16 R28, R16, R10, R28 ;  /* 0x0000000a101c723c */ /* 0x000fe2000004181c */
[----:B------:R-:W-:-:S05]  /*70e0*/  DEPBAR.LE SB0, 0x0 ;  /* 0x000080000000791a */ /* 0x000fca0000000000 */
[----:B------:R-:W5:Y:S08]  /*70f0*/  MUFU.TANH R108, R108 ;  /* 0x0000006c006c7308 */ /* 0x000f700000002400 */
[----:B------:R5:W5:Y:S03]  /*7100*/  MUFU.TANH R163, R110 ;  /* 0x0000006e00a37308 */ /* 0x000b660000002400 */
[----:B------:R-:W-:Y:S01]  /*7110*/  FMUL.FTZ R32, R32, UR10 ;  /* 0x0000000a20207c20 */ /* 0x000fe20008410000 */
[----:B------:R-:W-:Y:S01]  /*7120*/  FMUL.FTZ R33, R33, UR10 ;  /* 0x0000000a21217c20 */ /* 0x000fe20008410000 */
[----:B------:R-:W-:Y:S01]  /*7130*/  FMUL.FTZ R34, R34, UR10 ;  /* 0x0000000a22227c20 */ /* 0x000fe20008410000 */
[----:B------:R-:W-:-:S02]  /*7140*/  FMUL.FTZ R35, R35, UR10 ;  /* 0x0000000a23237c20 */ /* 0x000fc40008410000 */
[----:B------:R-:W5:Y:S02]  /*7150*/  MUFU.TANH R114, R114 ;  /* 0x0000007200727308 */ /* 0x000f640000002400 */
[----:B------:R-:W-:Y:S01]  /*7160*/  FMUL.FTZ R28, R28, UR10 ;  /* 0x0000000a1c1c7c20 */ /* 0x000fe20008410000 */
[----:B------:R-:W-:Y:S01]  /*7170*/  FMUL.FTZ R30, R30, UR10 ;  /* 0x0000000a1e1e7c20 */ /* 0x000fe20008410000 */
[----:B--2---:R-:W-:Y:S02]  /*7180*/  IMAD.SHL.U32 R8, R8, 0x2, RZ ;  /* 0x0000000208087824 */ /* 0x004fe400078e00ff */
[----:B------:R-:W-:Y:S01]  /*7190*/  FMUL.FTZ R31, R31, UR10 ;  /* 0x0000000a1f1f7c20 */ /* 0x000fe20008410000 */
[----:B------:R-:W-:Y:S01]  /*71a0*/  FMUL.FTZ R29, R29, UR10 ;  /* 0x0000000a1d1d7c20 */ /* 0x000fe20008410000 */
[----:B------:R-:W2:Y:S01]  /*71b0*/  MUFU.TANH R119, R111 ;  /* 0x0000006f00777308 */ /* 0x000ea20000002400 */
[----:B------:R-:W-:-:S05]  /*71c0*/  LOP3.LUT R8, R8, 0x6, RZ, 0xc0, !PT ;  /* 0x0000000608087812 */ /* 0x000fca00078ec0ff */
[----:B------:R-:W-:Y:S02]  /*71d0*/  IMAD R8, R151, 0x40, R8 ;  /* 0x0000004097087824 */ /* 0x000fe400078e0208 */
[----:B------:R-:W2:Y:S01]  /*71e0*/  MUFU.TANH R109, R109 ;  /* 0x0000006d006d7308 */ /* 0x000ea20000002400 */
[----:B-1----:R-:W-:Y:S01]  /*71f0*/  HMMA.16816.F32.BF16 R24, R16, R4, R24 ;  /* 0x000000041018723c */ /* 0x002fe20000041818 */
[----:B------:R-:W-:-:S05]  /*7200*/  VIADD R9, R8, 0x1 ;  /* 0x0000000108097836 */ /* 0x000fca0000000000 */
[CC--:B------:R-:W-:Y:S01]  /*7210*/  ISETP.GE.AND P6, PT, R9.reuse, R129.reuse, PT ;  /* 0x000000810900720c */ /* 0x0c0fe20003fc6270 */
[C---:B------:R-:W-:Y:S01]  /*7220*/  VIADD R4, R8.reuse, 0x9 ;  /* 0x0000000908047836 */ /* 0x040fe20000000000 */
[-C--:B------:R-:W-:Y:S01]  /*7230*/  ISETP.GE.AND P4, PT, R9, R128.reuse, PT ;  /* 0x000000800900720c */ /* 0x080fe20003f86270 */
[----:B------:R-:W-:Y:S01]  /*7240*/  VIADD R9, R8, 0x8 ;  /* 0x0000000808097836 */ /* 0x000fe20000000000 */
[----:B---3--:R-:W-:Y:S01]  /*7250*/  FSEL R12, R12, -INF , !P6 ;  /* 0xff8000000c0c7808 */ /* 0x008fe20007000000 */
[----:B------:R-:W-:Y:S01]  /*7260*/  VIADD R5, R8, 0x10 ;  /* 0x0000001008057836 */ /* 0x000fe20000000000 */
[----:B------:R-:W-:Y:S01]  /*7270*/  MUFU.TANH R104, R104 ;  /* 0x0000006800687308 */ /* 0x000fe20000002400 */
[----:B------:R-:W-:Y:S01]  /*7280*/  HMMA.16816.F32.BF16 R20, R16, R6, R20 ;  /* 0x000000061014723c */ /* 0x000fe20000041814 */
[C---:B------:R-:W-:Y:S02]  /*7290*/  ISETP.GE.AND P5, PT, R9.reuse, R129, PT ;  /* 0x000000810900720c */ /* 0x040fe40003fa6270 */
[----:B------:R-:W-:-:S02]  /*72a0*/  ISETP.GE.AND P6, PT, R9, R128, PT ;  /* 0x000000800900720c */ /* 0x000fc40003fc6270 */
[----:B----4-:R-:W-:Y:S02]  /*72b0*/  FSEL R9, R13, -INF , !P4 ;  /* 0xff8000000d097808 */ /* 0x010fe40006000000 */
[-C--:B------:R-:W-:Y:S01]  /*72c0*/  ISETP.GE.AND P4, PT, R4, R129.reuse, PT ;  /* 0x000000810400720c */ /* 0x080fe20003f86270 */
[----:B------:R-:W1:Y:S01]  /*72d0*/  MUFU.TANH R117, R106 ;  /* 0x0000006a00757308 */ /* 0x000e620000002400 */
[----:B------:R-:W-:Y:S02]  /*72e0*/  FSEL R14, R14, -INF , !P5 ;  /* 0xff8000000e0e7808 */ /* 0x000fe40006800000 */
[-C--:B------:R-:W-:Y:S01]  /*72f0*/  ISETP.GE.AND P5, PT, R4, R128.reuse, PT ;  /* 0x000000800400720c */ /* 0x080fe20003fa6270 */
[----:B------:R-:W-:Y:S01]  /*7300*/  VIADD R4, R8, 0x11 ;  /* 0x0000001108047836 */ /* 0x000fe20000000000 */
[----:B------:R-:W-:Y:S01]  /*7310*/  FSEL R11, R112, -INF , !P6 ;  /* 0xff800000700b7808 */ /* 0x000fe20007000000 */
[----:B-----5:R-:W-:Y:S01]  /*7320*/  FMUL.FTZ R110, R24, UR10 ;  /* 0x0000000a186e7c20 */ /* 0x020fe20008410000 */
[----:B------:R-:W-:Y:S01]  /*7330*/  FSEL R10, R15, -INF , !P4 ;  /* 0xff8000000f0a7808 */ /* 0x000fe20006000000 */
[----:B------:R-:W3:Y:S01]  /*7340*/  MUFU.TANH R105, R105 ;  /* 0x0000006900697308 */ /* 0x000ee20000002400 */
[CC--:B------:R-:W-:Y:S01]  /*7350*/  ISETP.GE.AND P6, PT, R5.reuse, R129.reuse, PT ;  /* 0x000000810500720c */ /* 0x0c0fe20003fc6270 */
[----:B------:R-:W-:Y:S01]  /*7360*/  FMUL.FTZ R107, R26, UR10 ;  /* 0x0000000a1a6b7c20 */ /* 0x000fe20008410000 */
[-C--:B------:R-:W-:Y:S01]  /*7370*/  ISETP.GE.AND P4, PT, R5, R128.reuse, PT ;  /* 0x000000800500720c */ /* 0x080fe20003f86270 */
[----:B------:R-:W-:Y:S01]  /*7380*/  VIADD R5, R8, 0x18 ;  /* 0x0000001808057836 */ /* 0x000fe20000000000 */
[----:B------:R-:W-:Y:S01]  /*7390*/  FSEL R13, R113, -INF , !P5 ;  /* 0xff800000710d7808 */ /* 0x000fe20006800000 */
[----:B------:R-:W-:Y:S01]  /*73a0*/  FMUL.FTZ R27, R27, UR10 ;  /* 0x0000000a1b1b7c20 */ /* 0x000fe20008410000 */
[----:B------:R-:W-:Y:S01]  /*73b0*/  FSEL R112, R108, -INF , !P6 ;  /* 0xff8000006c707808 */ /* 0x000fe20007000000 */
[----:B------:R-:W4:Y:S01]  /*73c0*/  MUFU.TANH R122, R32 ;  /* 0x00000020007a7308 */ /* 0x000f220000002400 */
[-C--:B------:R-:W-:Y:S01]  /*73d0*/  ISETP.GE.AND P5, PT, R4, R129.reuse, PT ;  /* 0x000000810400720c */ /* 0x080fe20003fa6270 */
[----:B------:R-:W-:Y:S01]  /*73e0*/  FMUL.FTZ R20, R20, UR10 ;  /* 0x0000000a14147c20 */ /* 0x000fe20008410000 */
[-C--:B------:R-:W-:Y:S01]  /*73f0*/  ISETP.GE.AND P6, PT, R4, R128.reuse, PT ;  /* 0x000000800400720c */ /* 0x080fe20003fc6270 */
[----:B------:R-:W-:Y:S01]  /*7400*/  VIADD R4, R8, 0x19 ;  /* 0x0000001908047836 */ /* 0x000fe20000000000 */
[----:B------:R-:W-:Y:S01]  /*7410*/  FSEL R163, R163, -INF , !P4 ;  /* 0xff800000a3a37808 */ /* 0x000fe20006000000 */
[----:B------:R-:W-:Y:S01]  /*7420*/  FMUL.FTZ R22, R22, UR10 ;  /* 0x0000000a16167c20 */ /* 0x000fe20008410000 */
[-C--:B------:R-:W-:Y:S01]  /*7430*/  ISETP.GE.AND P4, PT, R5, R129.reuse, PT ;  /* 0x000000810500720c */ /* 0x080fe20003f86270 */
[----:B------:R-:W-:Y:S01]  /*7440*/  MUFU.TANH R160, R33 ;  /* 0x0000002100a07308 */ /* 0x000fe20000002400 */
[----:B------:R-:W-:Y:S01]  /*7450*/  FSEL R114, R114, -INF , !P5 ;  /* 0xff80000072727808 */ /* 0x000fe20006800000 */
[----:B------:R-:W-:Y:S01]  /*7460*/  FMUL.FTZ R21, R21, UR10 ;  /* 0x0000000a15157c20 */ /* 0x000fe20008410000 */
[-C--:B------:R-:W-:Y:S01]  /*7470*/  ISETP.GE.AND P5, PT, R5, R128.reuse, PT ;  /* 0x000000800500720c */ /* 0x080fe20003fa6270 */
[----:B------:R-:W-:Y:S01]  /*7480*/  VIADD R5, R8, 0x20 ;  /* 0x0000002008057836 */ /* 0x000fe20000000000 */
[----:B--2---:R-:W-:Y:S01]  /*7490*/  FSEL R119, R119, -INF , !P6 ;  /* 0xff80000077777808 */ /* 0x004fe20007000000 */
[----:B------:R-:W-:Y:S01]  /*74a0*/  FMUL.FTZ R23, R23, UR10 ;  /* 0x0000000a17177c20 */ /* 0x000fe20008410000 */
[----:B------:R-:W-:Y:S01]  /*74b0*/  FSEL R24, R109, -INF , !P4 ;  /* 0xff8000006d187808 */ /* 0x000fe20006000000 */
[----:B------:R-:W2:Y:S01]  /*74c0*/  MUFU.TANH R161, R34 ;  /* 0x0000002200a17308 */ /* 0x000ea20000002400 */
[C---:B------:R-:W-:Y:S01]  /*74d0*/  ISETP.GE.AND P6, PT, R4.reuse, R129, PT ;  /* 0x000000810400720c */ /* 0x040fe20003fc6270 */
[----:B------:R-:W-:Y:S01]  /*74e0*/  FMUL.FTZ R109, R25, UR10 ;  /* 0x0000000a196d7c20 */ /* 0x000fe20008410000 */
[----:B------:R-:W-:Y:S01]  /*74f0*/  ISETP.GE.AND P4, PT, R4, R128, PT ;  /* 0x000000800400720c */ /* 0x000fe20003f86270 */
[----:B------:R-:W-:Y:S01]  /*7500*/  VIADD R4, R8, 0x21 ;  /* 0x0000002108047836 */ /* 0x000fe20000000000 */
[----:B-1----:R-:W-:-:S02]  /*7510*/  FSEL R117, R117, -INF , !P5 ;  /* 0xff80000075757808 */ /* 0x002fc40006800000 */
[----:B------:R-:W-:Y:S01]  /*7520*/  FSEL R26, R104, -INF , !P6 ;  /* 0xff800000681a7808 */ /* 0x000fe20007000000 */
[----:B------:R-:W1:Y:S01]  /*7530*/  MUFU.TANH R125, R35 ;  /* 0x00000023007d7308 */ /* 0x000e620000002400 */
[CC--:B------:R-:W-:Y:S02]  /*7540*/  ISETP.GE.AND P5, PT, R5.reuse, R129.reuse, PT ;  /* 0x000000810500720c */ /* 0x0c0fe40003fa6270 */
[----:B------:R-:W-:Y:S01]  /*7550*/  ISETP.GE.AND P6, PT, R5, R128, PT ;  /* 0x000000800500720c */ /* 0x000fe20003fc6270 */
[----:B------:R-:W-:Y:S01]  /*7560*/  VIADD R5, R8, 0x28 ;  /* 0x0000002808057836 */ /* 0x000fe20000000000 */
[----:B---3--:R-:W-:Y:S02]  /*7570*/  FSEL R25, R105, -INF , !P4 ;  /* 0xff80000069197808 */ /* 0x008fe40006000000 */
[----:B------:R-:W-:Y:S01]  /*7580*/  ISETP.GE.AND P4, PT, R4, R129, PT ;  /* 0x000000810400720c */ /* 0x000fe20003f86270 */
[----:B------:R-:W3:Y:S01]  /*7590*/  MUFU.TANH R162, R28 ;  /* 0x0000001c00a27308 */ /* 0x000ee20000002400 */
[----:B----4-:R-:W-:-:S02]  /*75a0*/  FSEL R122, R122, -INF , !P5 ;  /* 0xff8000007a7a7808 */ /* 0x010fc40006800000 */
[-C--:B------:R-:W-:Y:S01]  /*75b0*/  ISETP.GE.AND P5, PT, R4, R128.reuse, PT ;  /* 0x000000800400720c */ /* 0x080fe20003fa6270 */
[----:B------:R-:W-:Y:S01]  /*75c0*/  VIADD R4, R8, 0x29 ;  /* 0x0000002908047836 */ /* 0x000fe20000000000 */
[----:B--2---:R-:W-:Y:S02]  /*75d0*/  FSEL R161, R161, -INF , !P6 ;  /* 0xff800000a1a17808 */ /* 0x004fe40007000000 */
[----:B------:R-:W-:Y:S01]  /*75e0*/  FSEL R160, R160, -INF , !P4 ;  /* 0xff800000a0a07808 */ /* 0x000fe20006000000 */
[----:B------:R-:W2:Y:S01]  /*75f0*/  MUFU.TANH R123, R30 ;  /* 0x0000001e007b7308 */ /* 0x000ea20000002400 */
[C---:B------:R-:W-:Y:S02]  /*7600*/  ISETP.GE.AND P6, PT, R5.reuse, R129, PT ;  /* 0x000000810500720c */ /* 0x040fe40003fc6270 */
[----:B------:R-:W-:Y:S01]  /*7610*/  ISETP.GE.AND P4, PT, R5, R128, PT ;  /* 0x000000800500720c */ /* 0x000fe20003f86270 */
[----:B------:R-:W-:Y:S01]  /*7620*/  VIADD R5, R8, 0x30 ;  /* 0x0000003008057836 */ /* 0x000fe20000000000 */
[----:B-1----:R-:W-:-:S02]  /*7630*/  FSEL R125, R125, -INF , !P5 ;  /* 0xff8000007d7d7808 */ /* 0x002fc40006800000 */
[----:B------:R-:W-:Y:S01]  /*7640*/  ISETP.GE.AND P5, PT, R4, R129, PT ;  /* 0x000000810400720c */ /* 0x000fe20003fa6270 */
        /* <DEDUP_REMOVED lines=39> */
[----:B---3--:R-:W-:Y:S02]  /*78c0*/  FSEL R111, R111, -INF , !P6 ;  /* 0xff8000006f6f7808 */ /* 0x008fe40007000000 */
[----:B--2---:R-:W-:Y:S01]  /*78d0*/  FSEL R104, R104, -INF , !P4 ;  /* 0xff80000068687808 */ /* 0x004fe20006000000 */
        /* <DEDUP_REMOVED lines=63> */
.L_x_5639:
[----:B------:R-:W-:-:S04]  /*7cd0*/  LEA R6, -R102, RZ, 0x6 ;  /* 0x000000ff66067211 */ /* 0x000fc800078e31ff */
[----:B------:R-:W-:-:S07]  /*7ce0*/  SHF.R.S32.HI R4, RZ, 0x1f, R6 ;  /* 0x0000001fff047819 */ /* 0x000fce0000011406 */
.L_x_5640:
[----:B------:R-:W-:Y:S01]  /*7cf0*/  @!P1 IADD3 R5, P3, R126, R6, RZ ;  /* 0x000000067e059210 */ /* 0x000fe20007f7e0ff */
[----:B------:R1:W-:Y:S01]  /*7d00*/  @P2 STS.128 [R152+0x4000], RZ ;  /* 0x004000ff98002388 */ /* 0x0003e20000000c00 */
[C---:B------:R-:W-:Y:S01]  /*7d10*/  @!P2 LEA R32, P4, R6.reuse, R164, 0x1 ;  /* 0x000000a40620a211 */ /* 0x040fe200078808ff */
[----:B------:R-:W-:Y:S01]  /*7d20*/  BSSY B0, `(.L_x_5641) ;  /* 0x0000045000007945 */ /* 0x000fe20003800000 */
[----:B------:R-:W-:Y:S01]  /*7d30*/  @!P2 IADD3 R15, P5, R147, R6, RZ ;  /* 0x00000006930fa210 */ /* 0x000fe20007fbe0ff */
[--C-:B------:R-:W-:Y:S01]  /*7d40*/  @!P1 IMAD.X R0, R127, 0x1, R4.reuse, P3 ;  /* 0x000000017f009824 */ /* 0x100fe200018e0604 */
[C---:B------:R-:W-:Y:S02]  /*7d50*/  @!P1 LEA R30, P3, R5.reuse, UR8, 0x1 ;  /* 0x00000008051e9c11 */ /* 0x040fe4000f8608ff */
        /* <DEDUP_REMOVED lines=65> */
.L_x_5642:
[----:B------:R-:W-:Y:S05]  /*8170*/  BSYNC B0 ;  /* 0x0000000000007941 */ /* 0x000fea0003800000 */
.L_x_5641:
[----:B------:R-:W0:Y:S01]  /*8180*/  LDGDEPBAR ;  /* 0x00000000000079af */ /* 0x000e220000000000 */
[----:B------:R-:W-:-:S04]  /*8190*/  LEA R164, P1, R6, R164, 0x1 ;  /* 0x000000a406a47211 */ /* 0x000fc800078208ff */
[----:B------:R-:W-:-:S09]  /*81a0*/  LEA.HI.X R165, R6, R165, R4, 0x1, P1 ;  /* 0x000000a506a57211 */ /* 0x000fd200008f0c04 */
.L_x_5638:
[----:B------:R-:W-:Y:S01]  /*81b0*/  FMNMX.FTZ R5, R100, R2, !PT ;  /* 0x0000000264057209 */ /* 0x000fe20007810000 */
[----:B-12---:R-:W-:Y:S01]  /*81c0*/  LDSM.16.MT88.4 R16, [R134+0x8000] ;  /* 0x008000008610783b */ /* 0x006fe20000004200 */
        /* <DEDUP_REMOVED lines=54> */
[----:B------:R-:W1:Y:S01]  /*8530*/  LDSM.16.MT88.4 R8, [R136+0x8000] ;  /* 0x008000008808783b */ /* 0x000e620000004200 */
[----:B------:R-:W-:Y:S01]  /*8540*/  FSEL R6, R31, RZ, P1 ;  /* 0x000000ff1f067208 */ /* 0x000fe20000800000 */
[----:B------:R-:W-:Y:S01]  /*8550*/  FADD.FTZ R4, R100, -R5 ;  /* 0x8000000564047221 */ /* 0x000fe20000010000 */
[----:B------:R-:W-:Y:S01]  /*8560*/  FFMA.FTZ R35, R7, UR11, -R106 ;  /* 0x0000000b07237c23 */ /* 0x000fe2000801086a */
[----:B------:R-:W2:Y:S01]  /*8570*/  LDSM.16.MT88.4 R12, [R133+0x8000] ;  /* 0x00800000850c783b */ /* 0x000ea20000004200 */
[----:B------:R-:W-:Y:S01]  /*8580*/  MUFU.EX2 R34, R34 ;  /* 0x0000002200227308 */ /* 0x000fe20000000800 */
[----:B------:R-:W-:Y:S01]  /*8590*/  FADD.FTZ R3, R3, -R6 ;  /* 0x8000000603037221 */ /* 0x000fe20000010000 */
[----:B------:R-:W-:Y:S01]  /*85a0*/  FMUL.FTZ R100, R4, UR11 ;  /* 0x0000000b04647c20 */ /* 0x000fe20008410000 */
[--C-:B------:R-:W-:Y:S01]  /*85b0*/  FFMA.FTZ R115, R114, UR11, -R103.reuse ;  /* 0x0000000b72737c23 */ /* 0x100fe20008010867 */
[--C-:B------:R-:W-:Y:S01]  /*85c0*/  FFMA.FTZ R118, R117, UR11, -R106.reuse ;  /* 0x0000000b75767c23 */ /* 0x100fe2000801086a */
[----:B------:R-:W-:Y:S01]  /*85d0*/  FMUL.FTZ R3, R3, UR11 ;  /* 0x0000000b03037c20 */ /* 0x000fe20008410000 */
        /* <DEDUP_REMOVED lines=12> */
[----:B------:R-:W-:Y:S01]  /*86a0*/  FFMA.FTZ R122, R162, UR11, -R103 ;  /* 0x0000000ba27a7c23 */ /* 0x000fe20008010867 */
[--C-:B------:R-:W-:Y:S01]  /*86b0*/  FFMA.FTZ R120, R161, UR11, -R106.reuse ;  /* 0x0000000ba1787c23 */ /* 0x100fe2000801086a */
[--C-:B------:R-:W-:Y:S01]  /*86c0*/  FFMA.FTZ R125, R125, UR11, -R106.reuse ;  /* 0x0000000b7d7d7c23 */ /* 0x100fe2000801086a */
[--C-:B------:R-:W-:Y:S01]  /*86d0*/  FFMA.FTZ R128, R123, UR11, -R106.reuse ;  /* 0x0000000b7b807c23 */ /* 0x100fe2000801086a */
[--C-:B------:R-:W-:Y:S01]  /*86e0*/  FFMA.FTZ R121, R121, UR11, -R106.reuse ;  /* 0x0000000b79797c23 */ /* 0x100fe2000801086a */
[--C-:B------:R-:W-:Y:S01]  /*86f0*/  FFMA.FTZ R101, R101, UR11, -R106.reuse ;  /* 0x0000000b65657c23 */ /* 0x100fe2000801086a */
[----:B------:R-:W4:Y:S01]  /*8700*/  MUFU.EX2 R28, R28 ;  /* 0x0000001c001c7308 */ /* 0x000f220000000800 */
[----:B---3--:R-:W-:Y:S01]  /*8710*/  F2FP.BF16.F32.PACK_AB R4, R30, R34 ;  /* 0x000000221e04723e */ /* 0x008fe200000010ff */
[----:B------:R-:W-:-:S06]  /*8720*/  FFMA.FTZ R104, R104, UR11, -R106 ;  /* 0x0000000b68687c23 */ /* 0x000fcc000801086a */
        /* <DEDUP_REMOVED lines=87> */
[----:B------:R-:W2:Y:S01]  /*8ca0*/  MUFU.EX2 R115, R115 ;  /* 0x0000007300737308 */ /* 0x000ea20000000800 */
[----:B------:R-:W-:Y:S01]  /*8cb0*/  FFMA.FTZ R167, R167, R100, R34 ;  /* 0x00000064a7a77223 */ /* 0x000fe20000010022 */
[----:B------:R-:W-:Y:S01]  /*8cc0*/  FFMA.FTZ R3, R166, R3, R35 ;  /* 0x00000003a6037223 */ /* 0x000fe20000010023 */
[----:B------:R-:W-:Y:S01]  /*8cd0*/  MOV R100, R32 ;  /* 0x0000002000647202 */ /* 0x000fe20000000f00 */
[----:B------:R-:W-:Y:S01]  /*8ce0*/  HMMA.16816.F32.BF16 R48, R4, R14, R48 ;  /* 0x0000000e0430723c */ /* 0x000fe20000041830 */
[----:B------:R-:W4:Y:S01]  /*8cf0*/  LDSM.16.MT88.4 R12, [R132+0xa000] ;  /* 0x00a00000840c783b */ /* 0x000f220000004200 */
[----:B------:R-:W-:Y:S01]  /*8d00*/  FADD.FTZ R30, R30, R167 ;  /* 0x000000a71e1e7221 */ /* 0x000fe20000010000 */
[----:B------:R-:W-:Y:S01]  /*8d10*/  FADD.FTZ R3, R2, R3 ;  /* 0x0000000302037221 */ /* 0x000fe20000010000 */
[----:B------:R-:W-:Y:S02]  /*8d20*/  MUFU.EX2 R114, R114 ;  /* 0x0000007200727308 */ /* 0x000fe40000000800 */
[----:B------:R-:W-:Y:S01]  /*8d30*/  FADD.FTZ R29, R29, R30 ;  /* 0x0000001e1d1d7221 */ /* 0x000fe20000010000 */
[----:B------:R-:W-:Y:S01]  /*8d40*/  FADD.FTZ R0, R0, R3 ;  /* 0x0000000300007221 */ /* 0x000fe20000010000 */
[----:B------:R-:W-:-:S02]  /*8d50*/  MOV R3, R31 ;  /* 0x0000001f00037202 */ /* 0x000fc40000000f00 */
        /* <DEDUP_REMOVED lines=23> */
[----:B----4-:R-:W-:Y:S01]  /*8ed0*/  F2FP.BF16.F32.PACK_AB R7, R117, R118 ;  /* 0x000000767507723e */ /* 0x010fe200000010ff */
[----:B------:R-:W1:Y:S01]  /*8ee0*/  MUFU.EX2 R127, R127 ;  /* 0x0000007f007f7308 */ /* 0x000e620000000800 */
[----:B------:R-:W-:Y:S01]  /*8ef0*/  FADD.FTZ R119, R119, R116 ;  /* 0x0000007477777221 */ /* 0x000fe20000010000 */
[----:B------:R-:W-:-:S03]  /*8f00*/  FADD.FTZ R114, R114, R115 ;  /* 0x0000007372727221 */ /* 0x000fc60000010000 */
[----:B------:R-:W-:Y:S01]  /*8f10*/  FADD.FTZ R118, R118, R119 ;  /* 0x0000007776767221 */ /* 0x000fe20000010000 */
[----:B---3--:R-:W-:Y:S01]  /*8f20*/  HMMA.16816.F32.BF16 R72, R4, R16, R72 ;  /* 0x000000100448723c */ /* 0x008fe20000041848 */
[----:B------:R-:W-:Y:S01]  /*8f30*/  FADD.FTZ R113, R113, R114 ;  /* 0x0000007271717221 */ /* 0x000fe20000010000 */
[----:B------:R-:W-:Y:S01]  /*8f40*/  MUFU.EX2 R122, R122 ;  /* 0x0000007a007a7308 */ /* 0x000fe20000000800 */
[----:B------:R-:W-:-:S03]  /*8f50*/  FADD.FTZ R117, R117, R118 ;  /* 0x0000007675757221 */ /* 0x000fc60000010000 */
[C---:B-----5:R-:W-:Y:S04]  /*8f60*/  HMMA.16816.F32.BF16 R96, R4.reuse, R8, R96 ;  /* 0x000000080460723c */ /* 0x060fe80000041860 */
[----:B------:R-:W-:Y:S02]  /*8f70*/  MUFU.EX2 R129, R129 ;  /* 0x0000008100817308 */ /* 0x000fe40000000800 */
[C---:B------:R-:W-:Y:S01]  /*8f80*/  HMMA.16816.F32.BF16 R92, R4.reuse, R10, R92 ;  /* 0x0000000a045c723c */ /* 0x040fe2000004185c */
[----:B------:R-:W2:Y:S05]  /*8f90*/  LDSM.16.MT88.4 R8, [R134+0xa800] ;  /* 0x00a800008608783b */ /* 0x000eaa0000004200 */
[C---:B------:R-:W-:Y:S01]  /*8fa0*/  HMMA.16816.F32.BF16 R68, R4.reuse, R18, R68 ;  /* 0x000000120444723c */ /* 0x040fe20000041844 */
[----:B------:R-:W3:Y:S01]  /*8fb0*/  LDSM.16.MT88.4 R16, [R133+0xa800] ;  /* 0x00a800008510783b */ /* 0x000ee20000004200 */
[----:B------:R-:W-:Y:S04]  /*8fc0*/  MUFU.EX2 R120, R120 ;  /* 0x0000007800787308 */ /* 0x000fe80000000800 */
[C---:B------:R-:W-:Y:S04]  /*8fd0*/  HMMA.16816.F32.BF16 R36, R4.reuse, R12, R36 ;  /* 0x0000000c0424723c */ /* 0x040fe80000041824 */
[----:B------:R-:W4:Y:S02]  /*8fe0*/  MUFU.EX2 R125, R125 ;  /* 0x0000007d007d7308 */ /* 0x000f240000000800 */
[C---:B------:R-:W-:Y:S01]  /*8ff0*/  HMMA.16816.F32.BF16 R40, R4.reuse, R14, R40 ;  /* 0x0000000e0428723c */ /* 0x040fe20000041828 */
[----:B------:R-:W5:Y:S05]  /*9000*/  LDSM.16.MT88.4 R12, [R132+0xa800] ;  /* 0x00a80000840c783b */ /* 0x000f6a0000004200 */
[C---:B------:R-:W-:Y:S01]  /*9010*/  HMMA.16816.F32.BF16 R80, R4.reuse, R24, R80 ;  /* 0x000000180450723c */ /* 0x040fe20000041850 */
[----:B------:R-:W-:Y:S05]  /*9020*/  MUFU.EX2 R128, R128 ;  /* 0x0000008000807308 */ /* 0x000fea0000000800 */
[C---:B------:R-:W-:Y:S01]  /*9030*/  HMMA.16816.F32.BF16 R76, R4.reuse, R26, R76 ;  /* 0x0000001a044c723c */ /* 0x040fe2000004184c */
[----:B------:R-:W-:Y:S02]  /*9040*/  LDSM.16.MT88.4 R24, [R136+0x9000] ;  /* 0x009000008818783b */ /* 0x000fe40000004200 */
[----:B------:R-:W4:Y:S03]  /*9050*/  MUFU.EX2 R121, R121 ;  /* 0x0000007900797308 */ /* 0x000f260000000800 */
[C---:B------:R-:W-:Y:S05]  /*9060*/  HMMA.16816.F32.BF16 R88, R4.reuse, R20, R88 ;  /* 0x000000140458723c */ /* 0x040fea0000041858 */
[----:B------:R-:W-:Y:S01]  /*9070*/  MUFU.EX2 R101, R101 ;  /* 0x0000006500657308 */ /* 0x000fe20000000800 */
[C---:B--2---:R-:W-:Y:S06]  /*9080*/  HMMA.16816.F32.BF16 R44, R4.reuse, R8, R44 ;  /* 0x00000008042c723c */ /* 0x044fec000004182c */
[C---:B------:R-:W-:Y:S01]  /*9090*/  HMMA.16816.F32.BF16 R48, R4.reuse, R10, R48 ;  /* 0x0000000a0430723c */ /* 0x040fe20000041830 */
[----:B------:R-:W2:Y:S01]  /*90a0*/  LDSM.16.MT88.4 R8, [R136+0xb000] ;  /* 0x00b000008808783b */ /* 0x000ea20000004200 */
[----:B------:R-:W-:Y:S04]  /*90b0*/  MUFU.EX2 R104, R104 ;  /* 0x0000006800687308 */ /* 0x000fe80000000800 */
        /* <DEDUP_REMOVED lines=50> */
[----:B------:R-:W-:Y:S01]  /*93e0*/  FFMA.FTZ R108, R105, UR11, -R106 ;  /* 0x0000000b696c7c23 */ /* 0x000fe2000801086a */
[----:B--2---:R-:W-:Y:S01]  /*93f0*/  F2FP.BF16.F32.PACK_AB R4, R25, R24 ;  /* 0x000000181904723e */ /* 0x004fe200000010ff */
[----:B------:R-:W-:Y:S01]  /*9400*/  FADD.FTZ R24, R24, R129 ;  /* 0x0000008118187221 */ /* 0x000fe20000010000 */
[----:B------:R-:W-:Y:S01]  /*9410*/  MUFU.EX2 R26, R26 ;  /* 0x0000001a001a7308 */ /* 0x000fe20000000800 */
[----:B------:R-:W-:-:S02]  /*9420*/  F2FP.BF16.F32.PACK_AB R7, R104, R101 ;  /* 0x000000656807723e */ /* 0x000fc400000010ff */
[----:B------:R-:W-:-:S05]  /*9430*/  FADD.FTZ R25, R25, R24 ;  /* 0x0000001819197221 */ /* 0x000fca0000010000 */
[----:B------:R-:W2:Y:S08]  /*9440*/  MUFU.EX2 R27, R27 ;  /* 0x0000001b001b7308 */ /* 0x000eb00000000800 */
[----:B------:R-:W-:Y:S08]  /*9450*/  MUFU.EX2 R103, R103 ;  /* 0x0000006700677308 */ /* 0x000ff00000000800 */
[----:B------:R-:W5:Y:S01]  /*9460*/  MUFU.EX2 R108, R108 ;  /* 0x0000006c006c7308 */ /* 0x000f620000000800 */
[----:B--2---:R-:W-:Y:S01]  /*9470*/  F2FP.BF16.F32.PACK_AB R6, R27, R26 ;  /* 0x0000001a1b06723e */ /* 0x004fe200000010ff */
[----:B------:R-:W-:-:S04]  /*9480*/  FADD.FTZ R26, R26, R25 ;  /* 0x000000191a1a7221 */ /* 0x000fc80000010000 */
[----:B------:R-:W-:Y:S01]  /*9490*/  FADD.FTZ R167, R27, R26 ;  /* 0x0000001a1ba77221 */ /* 0x000fe20000010000 */
[----:B-----5:R-:W-:Y:S01]  /*94a0*/  F2FP.BF16.F32.PACK_AB R5, R108, R103 ;  /* 0x000000676c05723e */ /* 0x020fe200000010ff */
[----:B------:R-:W-:-:S04]  /*94b0*/  FADD.FTZ R103, R103, R0 ;  /* 0x0000000067677221 */ /* 0x000fc80000010000 */
[----:B------:R-:W-:Y:S02]  /*94c0*/  FADD.FTZ R108, R108, R103 ;  /* 0x000000676c6c7221 */ /* 0x000fe40000010000 */
[----:B----4-:R-:W-:Y:S02]  /*94d0*/  HMMA.16816.F32.BF16 R96, R4, R20, R96 ;  /* 0x000000140460723c */ /* 0x010fe40000041860 */
[----:B------:R-:W-:-:S04]  /*94e0*/  FADD.FTZ R101, R101, R108 ;  /* 0x0000006c65657221 */ /* 0x000fc80000010000 */
[----:B------:R-:W-:Y:S01]  /*94f0*/  HMMA.16816.F32.BF16 R92, R4, R22, R92 ;  /* 0x00000016045c723c */ /* 0x000fe2000004185c */
[----:B------:R-:W2:Y:S01]  /*9500*/  LDSM.16.MT88.4 R20, [R136+0xb800] ;  /* 0x00b800008814783b */ /* 0x000ea20000004200 */
[----:B------:R-:W-:-:S04]  /*9510*/  FADD.FTZ R166, R104, R101 ;  /* 0x0000006568a67221 */ /* 0x000fc80000010000 */
        /* <DEDUP_REMOVED lines=18> */
.L_x_5635:
        /* <DEDUP_REMOVED lines=9> */
[----:B------:R-:W-:Y:S01]  /*96d0*/  SHF.R.S32.HI R160, RZ, 0x1f, R161 ;  /* 0x0000001fffa07819 */ /* 0x000fe200000114a1 */
[----:B------:R-:W-:-:S06]  /*96e0*/  ULDC UR4, c[0x0][0x2ec] ;  /* 0x0000bb0000047ab9 */ /* 0x000fcc0000000800 */
.L_x_5647:
        /* <DEDUP_REMOVED lines=68> */
.L_x_5644:
        /* <DEDUP_REMOVED lines=65> */
[----:B------:R-:W5:Y:S01]  /*9f40*/  LDSM.16.M88.4 R120, [R142+0x5800] ;  /* 0x005800008e78783b */ /* 0x000f620000000200 */
[----:B-1----:R-:W-:Y:S04]  /*9f50*/  MOV R168, R2 ;  /* 0x0000000200a87202 */ /* 0x002fe80000000f00 */
[----:B------:R-:W0:Y:S01]  /*9f60*/  LDGDEPBAR ;  /* 0x00000000000079af */ /* 0x000e220000000000 */
[----:B------:R-:W-:Y:S04]  /*9f70*/  MOV R169, R3 ;  /* 0x0000000300a97202 */ /* 0x000fe80000000f00 */
[----:B------:R-:W-:Y:S05]  /*9f80*/  LDSM.16.M88.4 R124, [R141] ;  /* 0x000000008d7c783b */ /* 0x000fea0000000200 */
[----:B------:R-:W1:Y:S01]  /*9f90*/  LDSM.16.M88.4 R128, [R140] ;  /* 0x000000008c80783b */ /* 0x000e620000000200 */
        /* <DEDUP_REMOVED lines=8> */
[----:B------:R-:W-:Y:S05]  /*a020*/  LDSM.16.M88.4 R116, [R139] ;  /* 0x000000008b74783b */ /* 0x000fea0000000200 */
[C---:B-----5:R-:W-:Y:S06]  /*a030*/  HMMA.16816.F32.BF16 R28, R104.reuse, R120, RZ ;  /* 0x00000078681c723c */ /* 0x060fec00000418ff */
[----:B------:R-:W-:Y:S01]  /*a040*/  HMMA.16816.F32.BF16 R32, R104, R122, RZ ;  /* 0x0000007a6820723c */ /* 0x000fe200000418ff */
[----:B------:R-:W2:Y:S05]  /*a050*/  LDSM.16.M88.4 R104, [R140+0x800] ;  /* 0x000800008c68783b */ /* 0x000eaa0000000200 */
[C---:B-1----:R-:W-:Y:S01]  /*a060*/  HMMA.16816.F32.BF16 R4, R124.reuse, R128, R4 ;  /* 0x000000807c04723c */ /* 0x042fe20000041804 */
[----:B------:R-:W1:Y:S05]  /*a070*/  LDSM.16.M88.4 R120, [R135+0x4000] ;  /* 0x004000008778783b */ /* 0x000e6a0000000200 */
[C---:B------:R-:W-:Y:S06]  /*a080*/  HMMA.16816.F32.BF16 R8, R124.reuse, R130, R8 ;  /* 0x000000827c08723c */ /* 0x040fec0000041808 */
[C---:B--2---:R-:W-:Y:S06]  /*a090*/  HMMA.16816.F32.BF16 R12, R124.reuse, R104, R12 ;  /* 0x000000687c0c723c */ /* 0x044fec000004180c */
[C---:B------:R-:W-:Y:S01]  /*a0a0*/  HMMA.16816.F32.BF16 R16, R124.reuse, R106, R16 ;  /* 0x0000006a7c10723c */ /* 0x040fe20000041810 */
[----:B------:R-:W2:Y:S05]  /*a0b0*/  LDSM.16.M88.4 R104, [R135+0x4800] ;  /* 0x004800008768783b */ /* 0x000eaa0000000200 */
[C---:B------:R-:W-:Y:S06]  /*a0c0*/  HMMA.16816.F32.BF16 R20, R124.reuse, R108, R20 ;  /* 0x0000006c7c14723c */ /* 0x040fec0000041814 */
[C---:B------:R-:W-:Y:S01]  /*a0d0*/  HMMA.16816.F32.BF16 R24, R124.reuse, R110, R24 ;  /* 0x0000006e7c18723c */ /* 0x040fe20000041818 */
[----:B------:R-:W3:Y:S05]  /*a0e0*/  LDSM.16.M88.4 R108, [R135+0x5000] ;  /* 0x00500000876c783b */ /* 0x000eea0000000200 */
[C---:B------:R-:W-:Y:S06]  /*a0f0*/  HMMA.16816.F32.BF16 R28, R124.reuse, R112, R28 ;  /* 0x000000707c1c723c */ /* 0x040fec000004181c */
[----:B------:R-:W-:Y:S01]  /*a100*/  HMMA.16816.F32.BF16 R32, R124, R114, R32 ;  /* 0x000000727c20723c */ /* 0x000fe20000041820 */
[----:B------:R-:W4:Y:S05]  /*a110*/  LDSM.16.M88.4 R112, [R135+0x5800] ;  /* 0x005800008770783b */ /* 0x000f2a0000000200 */
[C---:B-1----:R-:W-:Y:S01]  /*a120*/  HMMA.16816.F32.BF16 R4, R116.reuse, R120, R4 ;  /* 0x000000787404723c */ /* 0x042fe20000041804 */
[----:B------:R-:W-:Y:S05]  /*a130*/  LDSM.16.M88.4 R124, [R137] ;  /* 0x00000000897c783b */ /* 0x000fea0000000200 */
[C---:B------:R-:W-:Y:S01]  /*a140*/  HMMA.16816.F32.BF16 R8, R116.reuse, R122, R8 ;  /* 0x0000007a7408723c */ /* 0x040fe20000041808 */
[----:B------:R-:W1:Y:S05]  /*a150*/  LDSM.16.M88.4 R120, [R138] ;  /* 0x000000008a78783b */ /* 0x000e6a0000000200 */
[C---:B--2---:R-:W-:Y:S06]  /*a160*/  HMMA.16816.F32.BF16 R12, R116.reuse, R104, R12 ;  /* 0x00000068740c723c */ /* 0x044fec000004180c */
[C---:B------:R-:W-:Y:S01]  /*a170*/  HMMA.16816.F32.BF16 R16, R116.reuse, R106, R16 ;  /* 0x0000006a7410723c */ /* 0x040fe20000041810 */
[----:B------:R-:W2:Y:S05]  /*a180*/  LDSM.16.M88.4 R104, [R137+0x800] ;  /* 0x000800008968783b */ /* 0x000eaa0000000200 */
[C---:B---3--:R-:W-:Y:S06]  /*a190*/  HMMA.16816.F32.BF16 R20, R116.reuse, R108, R20 ;  /* 0x0000006c7414723c */ /* 0x048fec0000041814 */
[C---:B------:R-:W-:Y:S01]  /*a1a0*/  HMMA.16816.F32.BF16 R24, R116.reuse, R110, R24 ;  /* 0x0000006e7418723c */ /* 0x040fe20000041818 */
[----:B------:R-:W3:Y:S05]  /*a1b0*/  LDSM.16.M88.4 R108, [R137+0x1000] ;  /* 0x00100000896c783b */ /* 0x000eea0000000200 */
[C---:B----4-:R-:W-:Y:S06]  /*a1c0*/  HMMA.16816.F32.BF16 R28, R116.reuse, R112, R28 ;  /* 0x00000070741c723c */ /* 0x050fec000004181c */
[----:B------:R-:W-:Y:S01]  /*a1d0*/  HMMA.16816.F32.BF16 R32, R116, R114, R32 ;  /* 0x000000727420723c */ /* 0x000fe20000041820 */
[----:B------:R-:W4:Y:S05]  /*a1e0*/  LDSM.16.M88.4 R112, [R137+0x1800] ;  /* 0x001800008970783b */ /* 0x000f2a0000000200 */
[C---:B-1----:R-:W-:Y:S01]  /*a1f0*/  HMMA.16816.F32.BF16 R4, R120.reuse, R124, R4 ;  /* 0x0000007c7804723c */ /* 0x042fe20000041804 */
[----:B------:R-:W-:Y:S05]  /*a200*/  LDSM.16.M88.4 R116, [R143+0x2000] ;  /* 0x002000008f74783b */ /* 0x000fea0000000200 */
        /* <DEDUP_REMOVED lines=48> */
[----:B------:R-:W-:Y:S06]  /*a510*/  HMMA.16816.F32.BF16 R32, R116, R114, R32 ;  /* 0x000000727420723c */ /* 0x000fec0000041820 */
[C---:B-1----:R-:W-:Y:S06]  /*a520*/  HMMA.16816.F32.BF16 R4, R120.reuse, R124, R4 ;  /* 0x0000007c7804723c */ /* 0x042fec0000041804 */
[C---:B------:R-:W-:Y:S06]  /*a530*/  HMMA.16816.F32.BF16 R8, R120.reuse, R126, R8 ;  /* 0x0000007e7808723c */ /* 0x040fec0000041808 */
[C---:B--2---:R-:W-:Y:S06]  /*a540*/  HMMA.16816.F32.BF16 R12, R120.reuse, R104, R12 ;  /* 0x00000068780c723c */ /* 0x044fec000004180c */
[C---:B------:R-:W-:Y:S01]  /*a550*/  HMMA.16816.F32.BF16 R16, R120.reuse, R106, R16 ;  /* 0x0000006a7810723c */ /* 0x040fe20000041810 */
[----:B------:R-:W1:Y:S01]  /*a560*/  LDSM.16.M88.4 R104, [R137+0x3800] ;  /* 0x003800008968783b */ /* 0x000e620000000200 */
[----:B------:R-:W-:Y:S04]  /*a570*/  DEPBAR.LE SB0, 0x0 ;  /* 0x000080000000791a */ /* 0x000fe80000000000 */
[----:B------:R-:W-:Y:S01]  /*a580*/  BAR.SYNC.DEFER_BLOCKING 0x0 ;  /* 0x0000000000007b1d */ /* 0x000fe20000010000 */
[C---:B---3--:R-:W-:Y:S05]  /*a590*/  HMMA.16816.F32.BF16 R20, R120.reuse, R108, R20 ;  /* 0x0000006c7814723c */ /* 0x048fea0000041814 */
[----:B------:R-:W-:Y:S01]  /*a5a0*/  FMUL.FTZ R194, R4, UR5 ;  /* 0x0000000504c27c20 */ /* 0x000fe20008410000 */
[C---:B------:R-:W-:Y:S05]  /*a5b0*/  HMMA.16816.F32.BF16 R24, R120.reuse, R110, R24 ;  /* 0x0000006e7818723c */ /* 0x040fea0000041818 */
[----:B------:R-:W2:Y:S01]  /*a5c0*/  MUFU.TANH R194, R194 ;  /* 0x000000c200c27308 */ /* 0x000ea20000002400 */
[----:B------:R-:W-:Y:S01]  /*a5d0*/  FMUL.FTZ R192, R5, UR5 ;  /* 0x0000000505c07c20 */ /* 0x000fe20008410000 */
[----:B------:R-:W-:Y:S01]  /*a5e0*/  FMUL.FTZ R193, R6, UR5 ;  /* 0x0000000506c17c20 */ /* 0x000fe20008410000 */
[----:B------:R-:W-:Y:S03]  /*a5f0*/  FMUL.FTZ R197, R7, UR5 ;  /* 0x0000000507c57c20 */ /* 0x000fe60008410000 */
[----:B------:R-:W-:Y:S01]  /*a600*/  FMUL.FTZ R198, R8, UR5 ;  /* 0x0000000508c67c20 */ /* 0x000fe20008410000 */
[----:B------:R-:W-:Y:S03]  /*a610*/  FMUL.FTZ R196, R9, UR5 ;  /* 0x0000000509c47c20 */ /* 0x000fe60008410000 */
[----:B------:R-:W3:Y:S01]  /*a620*/  MUFU.TANH R192, R192 ;  /* 0x000000c000c07308 */ /* 0x000ee20000002400 */
[----:B------:R-:W-:Y:S01]  /*a630*/  FMUL.FTZ R195, R10, UR5 ;  /* 0x000000050ac37c20 */ /* 0x000fe20008410000 */
[----:B------:R-:W-:Y:S01]  /*a640*/  FMUL.FTZ R199, R11, UR5 ;  /* 0x000000050bc77c20 */ /* 0x000fe20008410000 */
[----:B------:R-:W-:Y:S01]  /*a650*/  FMUL.FTZ R190, R12, UR5 ;  /* 0x000000050cbe7c20 */ /* 0x000fe20008410000 */
[----:B------:R-:W-:Y:S01]  /*a660*/  FMUL.FTZ R188, R13, UR5 ;  /* 0x000000050dbc7c20 */ /* 0x000fe20008410000 */
[----:B------:R-:W-:Y:S01]  /*a670*/  FMUL.FTZ R177, R14, UR5 ;  /* 0x000000050eb17c20 */ /* 0x000fe20008410000 */
        /* <DEDUP_REMOVED lines=9> */
[C---:B-1----:R-:W-:Y:S03]  /*a710*/  HMMA.16816.F32.BF16 R28, R120.reuse, R104, R28 ;  /* 0x00000068781c723c */ /* 0x042fe6000004181c */
[----:B------:R-:W1:Y:S01]  /*a720*/  MUFU.TANH R197, R197 ;  /* 0x000000c500c57308 */ /* 0x000e620000002400 */
[----:B------:R-:W-:Y:S01]  /*a730*/  FMUL.FTZ R187, R23, UR5 ;  /* 0x0000000517bb7c20 */ /* 0x000fe20008410000 */
[----:B------:R-:W-:Y:S01]  /*a740*/  FMUL.FTZ R180, R24, UR5 ;  /* 0x0000000518b47c20 */ /* 0x000fe20008410000 */
[----:B------:R-:W-:Y:S01]  /*a750*/  FMUL.FTZ R178, R25, UR5 ;  /* 0x0000000519b27c20 */ /* 0x000fe20008410000 */
[----:B------:R-:W-:Y:S06]  /*a760*/  HMMA.16816.F32.BF16 R32, R120, R106, R32 ;  /* 0x0000006a7820723c */ /* 0x000fec0000041820 */
[----:B------:R-:W1:Y:S01]  /*a770*/  MUFU.TANH R198, R198 ;  /* 0x000000c600c67308 */ /* 0x000e620000002400 */
[----:B------:R-:W-:Y:S01]  /*a780*/  FMUL.FTZ R185, R26, UR5 ;  /* 0x000000051ab97c20 */ /* 0x000fe20008410000 */
[----:B------:R-:W-:Y:S08]  /*a790*/  FMUL.FTZ R183, R27, UR5 ;  /* 0x000000051bb77c20 */ /* 0x000ff00008410000 */
[----:B------:R-:W1:Y:S01]  /*a7a0*/  MUFU.TANH R196, R196 ;  /* 0x000000c400c47308 */ /* 0x000e620000002400 */
[----:B------:R-:W-:Y:S09]  /*a7b0*/  FMUL.FTZ R174, R28, UR5 ;  /* 0x000000051cae7c20 */ /* 0x000ff20008410000 */
[----:B------:R-:W1:Y:S01]  /*a7c0*/  MUFU.TANH R195, R195 ;  /* 0x000000c300c37308 */ /* 0x000e620000002400 */
[----:B------:R-:W-:Y:S01]  /*a7d0*/  FMUL.FTZ R172, R29, UR5 ;  /* 0x000000051dac7c20 */ /* 0x000fe20008410000 */
[----:B------:R-:W-:Y:S01]  /*a7e0*/  FMUL.FTZ R175, R30, UR5 ;  /* 0x000000051eaf7c20 */ /* 0x000fe20008410000 */
[----:B------:R-:W-:Y:S01]  /*a7f0*/  FMUL.FTZ R173, R31, UR5 ;  /* 0x000000051fad7c20 */ /* 0x000fe20008410000 */
[----:B------:R-:W-:Y:S01]  /*a800*/  FMUL.FTZ R170, R32, UR5 ;  /* 0x0000000520aa7c20 */ /* 0x000fe20008410000 */
[----:B------:R-:W-:Y:S01]  /*a810*/  FMUL.FTZ R171, R33, UR5 ;  /* 0x0000000521ab7c20 */ /* 0x000fe20008410000 */
[----:B------:R-:W-:Y:S04]  /*a820*/  FMUL.FTZ R102, R34, UR5 ;  /* 0x0000000522667c20 */ /* 0x000fe80008410000 */
[----:B------:R-:W1:Y:S01]  /*a830*/  MUFU.TANH R199, R199 ;  /* 0x000000c700c77308 */ /* 0x000e620000002400 */
[----:B------:R-:W-:Y:S09]  /*a840*/  FMUL.FTZ R35, R35, UR5 ;  /* 0x0000000523237c20 */ /* 0x000ff20008410000 */
[----:B------:R-:W1:Y:S10]  /*a850*/  MUFU.TANH R190, R190 ;  /* 0x000000be00be7308 */ /* 0x000e740000002400 */
        /* <DEDUP_REMOVED lines=22> */
[----:B------:R1:W1:Y:S01]  /*a9c0*/  MUFU.TANH R101, R35 ;  /* 0x0000002300657308 */ /* 0x0002620000002400 */
[----:B--234-:R-:W-:Y:S05]  /*a9d0*/  @!P1 BRA `(.L_x_5645) ;  /* 0x0000000800049947 */ /* 0x01cfea0003800000 */
[----:B------:R-:W-:Y:S02]  /*a9e0*/  MOV R2, R161 ;  /* 0x000000a100027202 */ /* 0x000fe40000000f00 */
[----:B------:R-:W-:Y:S01]  /*a9f0*/  MOV R4, R160 ;  /* 0x000000a000047202 */ /* 0x000fe20000000f00 */
[----:B------:R-:W-:Y:S06]  /*aa00*/  @!P0 BRA `(.L_x_5646) ;  /* 0x0000000000fc8947 */ /* 0x000fec0003800000 */
[----:B------:R-:W2:Y:S01]  /*aa10*/  LDC R6, c[0x0][0x380] ;  /* 0x0000e000ff067b82 */ /* 0x000ea20000000800 */
[----:B------:R-:W-:Y:S05]  /*aa20*/  SHF.L.U32 R11, R151, 0x6, RZ ;  /* 0x00000006970b7819 */ /* 0x000fea00000006ff */
[C---:B------:R-:W-:Y:S02]  /*aa30*/  VIADD R9, R11.reuse, 0xffffff80 ;  /* 0xffffff800b097836 */ /* 0x040fe40000000000 */
[----:B------:R-:W-:Y:S03]  /*aa40*/  VIADD R11, R11, 0xffffffc0 ;  /* 0xffffffc00b0b7836 */ /* 0x000fe60000000000 */
[----:B------:R-:W-:Y:S02]  /*aa50*/  IABS R4, R9 ;  /* 0x0000000900047213 */ /* 0x000fe40000000000 */
[----:B------:R-:W-:Y:S02]  /*aa60*/  IABS R7, R11 ;  /* 0x0000000b00077213 */ /* 0x000fe40000000000 */
[-C--:B--2---:R-:W-:Y:S02]  /*aa70*/  IABS R2, R6.reuse ;  /* 0x0000000600027213 */ /* 0x084fe40000000000 */
[-C--:B------:R-:W-:Y:S02]  /*aa80*/  LOP3.LUT R9, R9, R6.reuse, RZ, 0x3c, !PT ;  /* 0x0000000609097212 */ /* 0x080fe400078e3cff */
[----:B------:R-:W2:Y:S01]  /*aa90*/  I2F.RP R5, R2 ;  /* 0x0000000200057306 */ /* 0x000ea20000209400 */
[----:B------:R-:W-:Y:S09]  /*aaa0*/  LOP3.LUT R11, R11, R6, RZ, 0x3c, !PT ;  /* 0x000000060b0b7212 */ /* 0x000ff200078e3cff */
[----:B--2---:R-:W2:Y:S02]  /*aab0*/  MUFU.RCP R3, R5 ;  /* 0x0000000500037308 */ /* 0x004ea40000001000 */
[----:B--2---:R-:W-:Y:S08]  /*aac0*/  VIADD R12, R3, 0xffffffe ;  /* 0x0ffffffe030c7836 */ /* 0x004ff00000000000 */
[----:B------:R-:W2:Y:S02]  /*aad0*/  F2I.FTZ.U32.TRUNC.NTZ R13, R12 ;  /* 0x0000000c000d7305 */ /* 0x000ea4000021f000 */
        /* <DEDUP_REMOVED lines=19> */
[----:B------:R-:W2:Y:S01]  /*ac10*/  LDC.64 R4, c[0x0][0x248] ;  /* 0x00009200ff047b82 */ /* 0x000ea20000000a00 */
        /* <DEDUP_REMOVED lines=14> */
[----:B------:R-:W3:Y:S01]  /*ad00*/  LDG.E R7, desc[UR12][R14.64] ;  /* 0x0000000c0e077981 */ /* 0x000ee2000c1e1900 */
[----:B------:R-:W4:Y:S03]  /*ad10*/  LDC.64 R2, c[0x0][0x230] ;  /* 0x00008c00ff027b82 */ /* 0x000f260000000a00 */
[----:B------:R-:W-:Y:S01]  /*ad20*/  IMAD R9, R9, R6, -0x40 ;  /* 0xffffffc009097424 */ /* 0x000fe200078e0206 */
[----:B------:R-:W3:Y:S04]  /*ad30*/  LDG.E R8, desc[UR12][R12.64] ;  /* 0x0000000c0c087981 */ /* 0x000ee8000c1e1900 */
[----:B------:R-:W-:Y:S05]  /*ad40*/  SHF.R.S32.HI R11, RZ, 0x1f, R9 ;  /* 0x0000001fff0b7819 */ /* 0x000fea0000011409 */
[-C--:B--2---:R-:W-:Y:S02]  /*ad50*/  IMAD R6, R11, R4.reuse, RZ ;  /* 0x000000040b067224 */ /* 0x084fe400078e02ff */
[C---:B------:R-:W-:Y:S04]  /*ad60*/  IMAD.WIDE.U32 R10, R9.reuse, R4, RZ ;  /* 0x00000004090a7225 */ /* 0x040fe800078e00ff */
[----:B------:R-:W-:Y:S05]  /*ad70*/  IMAD R6, R9, R5, R6 ;  /* 0x0000000509067224 */ /* 0x000fea00078e0206 */
[----:B------:R-:W-:Y:S01]  /*ad80*/  IADD3 R11, R11, R6, RZ ;  /* 0x000000060b0b7210 */ /* 0x000fe20007ffe0ff */
[----:B---3--:R-:W-:Y:S04]  /*ad90*/  IMAD.IADD R7, R7, 0x1, -R8 ;  /* 0x0000000107077824 */ /* 0x008fe800078e0a08 */
[-C--:B----4-:R-:W-:Y:S01]  /*ada0*/  IMAD.WIDE.U32 R10, R7, R2.reuse, R10 ;  /* 0x00000002070a7225 */ /* 0x090fe200078e000a */
[----:B------:R-:W-:Y:S05]  /*adb0*/  SHF.R.S32.HI R5, RZ, 0x1f, R7 ;  /* 0x0000001fff057819 */ /* 0x000fea0000011407 */
[----:B------:R-:W-:Y:S01]  /*adc0*/  IMAD R4, R5, R2, RZ ;  /* 0x0000000205047224 */ /* 0x000fe200078e02ff */
[----:B------:R-:W-:Y:S03]  /*add0*/  MOV R2, R10 ;  /* 0x0000000a00027202 */ /* 0x000fe60000000f00 */
[----:B------:R-:W-:Y:S04]  /*ade0*/  IMAD R4, R7, R3, R4 ;  /* 0x0000000307047224 */ /* 0x000fe800078e0204 */
[----:B------:R-:W-:Y:S07]  /*adf0*/  IMAD.IADD R4, R11, 0x1, R4 ;  /* 0x000000010b047824 */ /* 0x000fee00078e0204 */
.L_x_5646:
        /* <DEDUP_REMOVED lines=63> */
.L_x_5645:
[----:B------:R-:W-:Y:S01]  /*b1f0*/  FMNMX.FTZ R3, R194, R103, !PT ;  /* 0x00000067c2037209 */ /* 0x000fe20007810000 */
[----:B--2---:R-:W-:Y:S01]  /*b200*/  LDSM.16.MT88.4 R12, [R136+0x8000] ;  /* 0x00800000880c783b */ /* 0x004fe20000004200 */
[----:B------:R-:W-:Y:S02]  /*b210*/  FMNMX.FTZ R4, R193, R0, !PT ;  /* 0x00000000c1047209 */ /* 0x000fe40007810000 */
[----:B------:R-:W-:Y:S02]  /*b220*/  FMNMX.FTZ R3, R192, R3, !PT ;  /* 0x00000003c0037209 */ /* 0x000fe40007810000 */
[----:B-1----:R-:W-:Y:S02]  /*b230*/  FMNMX.FTZ R4, R197, R4, !PT ;  /* 0x00000004c5047209 */ /* 0x002fe40007810000 */
        /* <DEDUP_REMOVED lines=84> */
[C---:B------:R-:W-:Y:S01]  /*b780*/  FMUL.FTZ R17, R2.reuse, R85 ;  /* 0x0000005502117220 */ /* 0x040fe20000410000 */
[----:B------:R-:W2:Y:S03]  /*b790*/  LDSM.16.MT88.4 R92, [R132+0x8000] ;  /* 0x00800000845c783b */ /* 0x000ea60000004200 */
[----:B------:R-:W-:Y:S01]  /*b7a0*/  MUFU.EX2 R127, R127 ;  /* 0x0000007f007f7308 */ /* 0x000fe20000000800 */
[C---:B------:R-:W-:Y:S01]  /*b7b0*/  FMUL.FTZ R24, R2.reuse, R76 ;  /* 0x0000004c02187220 */ /* 0x040fe20000410000 */
[C---:B------:R-:W-:Y:S01]  /*b7c0*/  FMUL.FTZ R25, R2.reuse, R77 ;  /* 0x0000004d02197220 */ /* 0x040fe20000410000 */
[C---:B------:R-:W-:Y:S01]  /*b7d0*/  FMUL.FTZ R32, R2.reuse, R68 ;  /* 0x0000004402207220 */ /* 0x040fe20000410000 */
[C---:B------:R-:W-:Y:S01]  /*b7e0*/  FMUL.FTZ R33, R2.reuse, R69 ;  /* 0x0000004502217220 */ /* 0x040fe20000410000 */
[C---:B------:R-:W-:Y:S01]  /*b7f0*/  FMUL.FTZ R36, R2.reuse, R36 ;  /* 0x0000002402247220 */ /* 0x040fe20000410000 */
[----:B------:R-:W-:Y:S01]  /*b800*/  FMUL.FTZ R37, R2, R37 ;  /* 0x0000002502257220 */ /* 0x000fe20000410000 */
[----:B------:R-:W3:Y:S03]  /*b810*/  LDSM.16.MT88.4 R84, [R136+0xa000] ;  /* 0x00a000008854783b */ /* 0x000ee60000004200 */
[----:B------:R-:W4:Y:S01]  /*b820*/  MUFU.EX2 R122, R122 ;  /* 0x0000007a007a7308 */ /* 0x000f220000000800 */
[----:B-1----:R-:W-:Y:S01]  /*b830*/  F2FP.BF16.F32.PACK_AB R96, R125, R129 ;  /* 0x000000817d60723e */ /* 0x002fe200000010ff */
[C---:B------:R-:W-:Y:S01]  /*b840*/  FMUL.FTZ R38, R0.reuse, R38 ;  /* 0x0000002600267220 */ /* 0x040fe20000410000 */
[----:B------:R-:W-:Y:S01]  /*b850*/  FMUL.FTZ R39, R0, R39 ;  /* 0x0000002700277220 */ /* 0x000fe20000410000 */
[C---:B------:R-:W-:Y:S01]  /*b860*/  FMUL.FTZ R40, R2.reuse, R40 ;  /* 0x0000002802287220 */ /* 0x040fe20000410000 */
[----:B------:R-:W-:Y:S01]  /*b870*/  FMUL.FTZ R41, R2, R41 ;  /* 0x0000002902297220 */ /* 0x000fe20000410000 */
[C---:B------:R-:W-:Y:S01]  /*b880*/  FMUL.FTZ R42, R0.reuse, R42 ;  /* 0x0000002a002a7220 */ /* 0x040fe20000410000 */
[----:B------:R-:W1:Y:S03]  /*b890*/  LDSM.16.MT88.4 R76, [R134+0xa000] ;  /* 0x00a00000864c783b */ /* 0x000e660000004200 */
[----:B------:R-:W-:Y:S01]  /*b8a0*/  MUFU.EX2 R124, R124 ;  /* 0x0000007c007c7308 */ /* 0x000fe20000000800 */
[----:B------:R-:W-:Y:S01]  /*b8b0*/  FMUL.FTZ R43, R0, R43 ;  /* 0x0000002b002b7220 */ /* 0x000fe20000410000 */
[C---:B------:R-:W-:Y:S01]  /*b8c0*/  FMUL.FTZ R44, R2.reuse, R44 ;  /* 0x0000002c022c7220 */ /* 0x040fe20000410000 */
[----:B------:R-:W-:Y:S01]  /*b8d0*/  FMUL.FTZ R45, R2, R45 ;  /* 0x0000002d022d7220 */ /* 0x000fe20000410000 */
[C---:B------:R-:W-:Y:S01]  /*b8e0*/  FMUL.FTZ R46, R0.reuse, R46 ;  /* 0x0000002e002e7220 */ /* 0x040fe20000410000 */
[----:B------:R-:W-:Y:S01]  /*b8f0*/  FMUL.FTZ R47, R0, R47 ;  /* 0x0000002f002f7220 */ /* 0x000fe20000410000 */
[----:B------:R-:W-:Y:S01]  /*b900*/  FMUL.FTZ R48, R2, R48 ;  /* 0x0000003002307220 */ /* 0x000fe20000410000 */
[----:B------:R-:W5:Y:S03]  /*b910*/  LDSM.16.MT88.4 R68, [R133+0xa000] ;  /* 0x00a000008544783b */ /* 0x000f660000004200 */
[----:B------:R-:W2:Y:S01]  /*b920*/  MUFU.EX2 R123, R123 ;  /* 0x0000007b007b7308 */ /* 0x000ea20000000800 */
[----:B----4-:R-:W-:Y:S01]  /*b930*/  F2FP.BF16.F32.PACK_AB R97, R122, R127 ;  /* 0x0000007f7a61723e */ /* 0x010fe200000010ff */
[----:B------:R-:W-:Y:S01]  /*b940*/  FMUL.FTZ R49, R2, R49 ;  /* 0x0000003102317220 */ /* 0x000fe20000410000 */
[C---:B------:R-:W-:Y:S01]  /*b950*/  FMUL.FTZ R50, R0.reuse, R50 ;  /* 0x0000003200327220 */ /* 0x040fe20000410000 */
[----:B------:R-:W-:Y:S01]  /*b960*/  FMUL.FTZ R51, R0, R51 ;  /* 0x0000003300337220 */ /* 0x000fe20000410000 */
[C---:B------:R-:W-:Y:S01]  /*b970*/  FMUL.FTZ R60, R2.reuse, R60 ;  /* 0x0000003c023c7220 */ /* 0x040fe20000410000 */
[----:B------:R-:W-:Y:S01]  /*b980*/  FMUL.FTZ R61, R2, R61 ;  /* 0x0000003d023d7220 */ /* 0x000fe20000410000 */
[C---:B------:R-:W-:Y:S03]  /*b990*/  FMUL.FTZ R62, R0.reuse, R62 ;  /* 0x0000003e003e7220 */ /* 0x040fe60000410000 */
[----:B------:R-:W-:Y:S01]  /*b9a0*/  MUFU.EX2 R121, R121 ;  /* 0x0000007900797308 */ /* 0x000fe20000000800 */
[----:B------:R-:W-:Y:S01]  /*b9b0*/  FMUL.FTZ R63, R0, R63 ;  /* 0x0000003f003f7220 */ /* 0x000fe20000410000 */
[C---:B------:R-:W-:Y:S01]  /*b9c0*/  FMUL.FTZ R64, R2.reuse, R64 ;  /* 0x0000004002407220 */ /* 0x040fe20000410000 */
[----:B------:R-:W-:Y:S01]  /*b9d0*/  FMUL.FTZ R65, R2, R65 ;  /* 0x0000004102417220 */ /* 0x000fe20000410000 */
[C---:B------:R-:W-:Y:S01]  /*b9e0*/  FMUL.FTZ R66, R0.reuse, R66 ;  /* 0x0000004200427220 */ /* 0x040fe20000410000 */
[----:B------:R-:W-:Y:S01]  /*b9f0*/  FMUL.FTZ R67, R0, R67 ;  /* 0x0000004300437220 */ /* 0x000fe20000410000 */
[C---:B------:R-:W-:Y:S01]  /*ba00*/  FMUL.FTZ R52, R2.reuse, R52 ;  /* 0x0000003402347220 */ /* 0x040fe20000410000 */
[----:B------:R-:W-:Y:S03]  /*ba10*/  FMUL.FTZ R53, R2, R53 ;  /* 0x0000003502357220 */ /* 0x000fe60000410000 */
[----:B------:R-:W4:Y:S01]  /*ba20*/  MUFU.EX2 R120, R120 ;  /* 0x0000007800787308 */ /* 0x000f220000000800 */
        /* <DEDUP_REMOVED lines=23> */
[C---:B------:R-:W-:Y:S02]  /*bba0*/  HMMA.16816.F32.BF16 R4, R96.reuse, R12, R4 ;  /* 0x0000000c6004723c */ /* 0x040fe40000041804 */
[----:B------:R-:W-:Y:S03]  /*bbb0*/  MUFU.EX2 R128, R128 ;  /* 0x0000008000807308 */ /* 0x000fe60000000800 */
[--C-:B------:R-:W-:Y:S01]  /*bbc0*/  FFMA.FTZ R172, R175, UR4, -R104.reuse ;  /* 0x00000004afac7c23 */ /* 0x100fe20008010868 */
[C---:B------:R-:W-:Y:S06]  /*bbd0*/  HMMA.16816.F32.BF16 R8, R96.reuse, R14, R8 ;  /* 0x0000000e6008723c */ /* 0x040fec0000041808 */
[----:B------:R-:W4:Y:S01]  /*bbe0*/  MUFU.EX2 R177, R177 ;  /* 0x000000b100b17308 */ /* 0x000f220000000800 */
[----:B------:R-:W-:Y:S01]  /*bbf0*/  ISETP.GT.AND P1, PT, R151, 0x1, PT ;  /* 0x000000019700780c */ /* 0x000fe20003f24270 */
[C---:B------:R-:W-:Y:S03]  /*bc00*/  FMUL.FTZ R12, R2.reuse, R88 ;  /* 0x00000058020c7220 */ /* 0x040fe60000410000 */
[----:B------:R-:W-:Y:S01]  /*bc10*/  FMUL.FTZ R13, R2, R89 ;  /* 0x00000059020d7220 */ /* 0x000fe20000410000 */
[C---:B------:R-:W-:Y:S01]  /*bc20*/  FMUL.FTZ R14, R0.reuse, R90 ;  /* 0x0000005a000e7220 */ /* 0x040fe20000410000 */
[----:B------:R-:W-:Y:S03]  /*bc30*/  FMUL.FTZ R15, R0, R91 ;  /* 0x0000005b000f7220 */ /* 0x000fe60000410000 */
[----:B------:R-:W-:Y:S01]  /*bc40*/  MUFU.EX2 R130, R130 ;  /* 0x0000008200827308 */ /* 0x000fe20000000800 */
[--C-:B------:R-:W-:Y:S01]  /*bc50*/  FFMA.FTZ R173, R173, UR4, -R104.reuse ;  /* 0x00000004adad7c23 */ /* 0x100fe20008010868 */
[--C-:B------:R-:W-:Y:S01]  /*bc60*/  FFMA.FTZ R170, R170, UR4, -R105.reuse ;  /* 0x00000004aaaa7c23 */ /* 0x100fe20008010869 */
[----:B------:R-:W-:Y:S01]  /*bc70*/  FFMA.FTZ R105, R171, UR4, -R105 ;  /* 0x00000004ab697c23 */ /* 0x000fe20008010869 */
[C---:B------:R-:W-:Y:S03]  /*bc80*/  HMMA.16816.F32.BF16 R12, R96.reuse, R20, R12 ;  /* 0x00000014600c723c */ /* 0x040fe6000004180c */
[--C-:B------:R-:W-:Y:S03]  /*bc90*/  FFMA.FTZ R102, R102, UR4, -R104.reuse ;  /* 0x0000000466667c23 */ /* 0x100fe60008010868 */
[----:B------:R-:W4:Y:S01]  /*bca0*/  MUFU.EX2 R179, R179 ;  /* 0x000000b300b37308 */ /* 0x000f220000000800 */
[----:B------:R-:W-:Y:S01]  /*bcb0*/  FFMA.FTZ R104, R101, UR4, -R104 ;  /* 0x0000000465687c23 */ /* 0x000fe20008010868 */
[C---:B------:R-:W-:Y:S03]  /*bcc0*/  HMMA.16816.F32.BF16 R16, R96.reuse, R22, R16 ;  /* 0x000000166010723c */ /* 0x040fe60000041810 */
[C---:B------:R-:W-:Y:S01]  /*bcd0*/  FMUL.FTZ R20, R2.reuse, R80 ;  /* 0x0000005002147220 */ /* 0x040fe20000410000 */
[----:B------:R-:W-:Y:S03]  /*bce0*/  FMUL.FTZ R21, R2, R81 ;  /* 0x0000005102157220 */ /* 0x000fe60000410000 */
[C---:B------:R-:W-:Y:S01]  /*bcf0*/  FMUL.FTZ R22, R0.reuse, R82 ;  /* 0x0000005200167220 */ /* 0x040fe20000410000 */
[----:B------:R-:W-:Y:S01]  /*bd00*/  FMUL.FTZ R23, R0, R83 ;  /* 0x0000005300177220 */ /* 0x000fe20000410000 */
[----:B------:R-:W-:Y:S01]  /*bd10*/  MUFU.EX2 R176, R176 ;  /* 0x000000b000b07308 */ /* 0x000fe20000000800 */
[----:B------:R-:W-:Y:S01]  /*bd20*/  LDSM.16.MT88.4 R80, [R134+0x8800] ;  /* 0x008800008650783b */ /* 0x000fe20000004200 */
[----:B------:R-:W-:Y:S01]  /*bd30*/  FFMA.FTZ R129, R2, R167, R129 ;  /* 0x000000a702817223 */ /* 0x000fe20000010081 */
[----:B------:R-:W-:Y:S03]  /*bd40*/  FFMA.FTZ R127, R0, R166, R127 ;  /* 0x000000a6007f7223 */ /* 0x000fe6000001007f */
[C---:B------:R-:W-:Y:S04]  /*bd50*/  HMMA.16816.F32.BF16 R20, R96.reuse, R28, R20 ;  /* 0x0000001c6014723c */ /* 0x040fe80000041814 */
[----:B------:R-:W4:Y:S01]  /*bd60*/  MUFU.EX2 R181, R181 ;  /* 0x000000b500b57308 */ /* 0x000f220000000800 */
[----:B------:R-:W-:Y:S01]  /*bd70*/  FADD.FTZ R129, R125, R129 ;  /* 0x000000817d817221 */ /* 0x000fe20000010000 */
[----:B------:R-:W-:Y:S01]  /*bd80*/  FADD.FTZ R122, R122, R127 ;  /* 0x0000007f7a7a7221 */ /* 0x000fe20000010000 */
[C---:B------:R-:W-:Y:S07]  /*bd90*/  HMMA.16816.F32.BF16 R24, R96.reuse, R30, R24 ;  /* 0x0000001e6018723c */ /* 0x040fee0000041818 */
[----:B------:R-:W-:Y:S01]  /*bda0*/  MUFU.EX2 R184, R184 ;  /* 0x000000b800b87308 */ /* 0x000fe20000000800 */
[C---:B------:R-:W-:Y:S03]  /*bdb0*/  FMUL.FTZ R28, R2.reuse, R72 ;  /* 0x00000048021c7220 */ /* 0x040fe60000410000 */
[----:B------:R-:W-:Y:S01]  /*bdc0*/  FMUL.FTZ R29, R2, R73 ;  /* 0x00000049021d7220 */ /* 0x000fe20000410000 */
[C---:B------:R-:W-:Y:S01]  /*bdd0*/  FMUL.FTZ R30, R0.reuse, R74 ;  /* 0x0000004a001e7220 */ /* 0x040fe20000410000 */
[----:B------:R-:W-:Y:S02]  /*bde0*/  FMUL.FTZ R31, R0, R75 ;  /* 0x0000004b001f7220 */ /* 0x000fe40000410000 */
[----:B------:R-:W4:Y:S01]  /*bdf0*/  LDSM.16.MT88.4 R72, [R132+0xa000] ;  /* 0x00a000008448783b */ /* 0x000f220000004200 */
[----:B------:R-:W-:Y:S01]  /*be00*/  FADD.FTZ R124, R124, R129 ;  /* 0x000000817c7c7221 */ /* 0x000fe20000010000 */
[----:B------:R-:W-:Y:S01]  /*be10*/  MUFU.EX2 R191, R191 ;  /* 0x000000bf00bf7308 */ /* 0x000fe20000000800 */
[----:B------:R-:W-:Y:S01]  /*be20*/  FADD.FTZ R121, R121, R122 ;  /* 0x0000007a79797221 */ /* 0x000fe20000010000 */
[----:B------:R-:W-:Y:S01]  /*be30*/  IADD3 R0, R151, -0x1, RZ ;  /* 0xffffffff97007810 */ /* 0x000fe20007ffe0ff */
[C---:B------:R-:W-:Y:S03]  /*be40*/  HMMA.16816.F32.BF16 R28, R96.reuse, R92, R28 ;  /* 0x0000005c601c723c */ /* 0x040fe6000004181c */
[----:B------:R-:W-:Y:S01]  /*be50*/  FADD.FTZ R123, R123, R124 ;  /* 0x0000007c7b7b7221 */ /* 0x000fe20000010000 */
[----:B------:R-:W-:Y:S03]  /*be60*/  FADD.FTZ R121, R120, R121 ;  /* 0x0000007978797221 */ /* 0x000fe60000010000 */
[----:B------:R-:W-:Y:S01]  /*be70*/  MUFU.EX2 R182, R182 ;  /* 0x000000b600b67308 */ /* 0x000fe20000000800 */
[C---:B------:R-:W-:Y:S01]  /*be80*/  HMMA.16816.F32.BF16 R32, R96.reuse, R94, R32 ;  /* 0x0000005e6020723c */ /* 0x040fe20000041820 */
[----:B------:R-:W-:Y:S02]  /*be90*/  LDSM.16.MT88.4 R92, [R136+0x9800] ;  /* 0x00980000885c783b */ /* 0x000fe40000004200 */
[----:B------:R-:W-:Y:S03]  /*bea0*/  MOV R151, R0 ;  /* 0x0000000000977202 */ /* 0x000fe60000000f00 */
[C---:B---3--:R-:W-:Y:S03]  /*beb0*/  HMMA.16816.F32.BF16 R36, R96.reuse, R84, R36 ;  /* 0x000000546024723c */ /* 0x048fe60000041824 */
[----:B------:R-:W-:Y:S02]  /*bec0*/  MUFU.EX2 R187, R187 ;  /* 0x000000bb00bb7308 */ /* 0x000fe40000000800 */
[----:B------:R-:W-:Y:S01]  /*bed0*/  MOV R0, R3 ;  /* 0x0000000300007202 */ /* 0x000fe20000000f00 */
[C---:B------:R-:W-:Y:S01]  /*bee0*/  HMMA.16816.F32.BF16 R40, R96.reuse, R86, R40 ;  /* 0x000000566028723c */ /* 0x040fe20000041828 */
[----:B------:R-:W-:Y:S06]  /*bef0*/  LDSM.16.MT88.4 R84, [R133+0x8800] ;  /* 0x008800008554783b */ /* 0x000fec0000004200 */
[----:B------:R-:W-:Y:S01]  /*bf00*/  MUFU.EX2 R180, R180 ;  /* 0x000000b400b47308 */ /* 0x000fe20000000800 */
[C---:B-1----:R-:W-:Y:S09]  /*bf10*/  HMMA.16816.F32.BF16 R44, R96.reuse, R76, R44 ;  /* 0x0000004c602c723c */ /* 0x042ff2000004182c */
[----:B------:R-:W-:Y:S01]  /*bf20*/  MUFU.EX2 R189, R189 ;  /* 0x000000bd00bd7308 */ /* 0x000fe20000000800 */
[C---:B------:R-:W-:Y:S01]  /*bf30*/  HMMA.16816.F32.BF16 R48, R96.reuse, R78, R48 ;  /* 0x0000004e6030723c */ /* 0x040fe20000041830 */
[----:B------:R-:W1:Y:S05]  /*bf40*/  LDSM.16.MT88.4 R76, [R136+0x8800] ;  /* 0x00880000884c783b */ /* 0x000e6a0000004200 */
[C---:B-----5:R-:W-:Y:S03]  /*bf50*/  HMMA.16816.F32.BF16 R52, R96.reuse, R68, R52 ;  /* 0x000000446034723c */ /* 0x060fe60000041834 */
[----:B------:R-:W-:Y:S03]  /*bf60*/  MUFU.EX2 R178, R178 ;  /* 0x000000b200b27308 */ /* 0x000fe60000000800 */
[C---:B------:R-:W-:Y:S07]  /*bf70*/  HMMA.16816.F32.BF16 R56, R96.reuse, R70, R56 ;  /* 0x000000466038723c */ /* 0x040fee0000041838 */
[----:B------:R-:W-:Y:S01]  /*bf80*/  MUFU.EX2 R183, R183 ;  /* 0x000000b700b77308 */ /* 0x000fe20000000800 */
[----:B--2---:R-:W-:Y:S01]  /*bf90*/  F2FP.BF16.F32.PACK_AB R68, R131, R126 ;  /* 0x0000007e8344723e */ /* 0x004fe200000010ff */
[C---:B----4-:R-:W-:Y:S03]  /*bfa0*/  HMMA.16816.F32.BF16 R60, R96.reuse, R72, R60 ;  /* 0x00000048603c723c */ /* 0x050fe6000004183c */
[----:B------:R-:W-:Y:S03]  /*bfb0*/  F2FP.BF16.F32.PACK_AB R69, R177, R128 ;  /* 0x00000080b145723e */ /* 0x000fe600000010ff */
[----:B------:R-:W-:Y:S01]  /*bfc0*/  HMMA.16816.F32.BF16 R64, R96, R74, R64 ;  /* 0x0000004a6040723c */ /* 0x000fe20000041840 */
[----:B------:R-:W2:Y:S01]  /*bfd0*/  LDSM.16.MT88.4 R72, [R132+0x8800] ;  /* 0x008800008448783b */ /* 0x000ea20000004200 */
[----:B------:R-:W-:Y:S03]  /*bfe0*/  MUFU.EX2 R174, R174 ;  /* 0x000000ae00ae7308 */ /* 0x000fe60000000800 */
[----:B------:R-:W-:Y:S01]  /*bff0*/  F2FP.BF16.F32.PACK_AB R70, R179, R130 ;  /* 0x00000082b346723e */ /* 0x000fe200000010ff */
[----:B------:R-:W-:Y:S01]  /*c000*/  FADD.FTZ R126, R126, R123 ;  /* 0x0000007b7e7e7221 */ /* 0x000fe20000010000 */
[----:B------:R-:W-:Y:S01]  /*c010*/  F2FP.BF16.F32.PACK_AB R71, R181, R176 ;  /* 0x000000b0b547723e */ /* 0x000fe200000010ff */
[----:B------:R-:W-:Y:S04]  /*c020*/  FADD.FTZ R128, R128, R121 ;  /* 0x0000007980807221 */ /* 0x000fe80000010000 */
[----:B------:R-:W-:Y:S01]  /*c030*/  MUFU.EX2 R185, R185 ;  /* 0x000000b900b97308 */ /* 0x000fe20000000800 */
[----:B------:R-:W-:Y:S01]  /*c040*/  FADD.FTZ R131, R131, R126 ;  /* 0x0000007e83837221 */ /* 0x000fe20000010000 */
[----:B------:R-:W-:Y:S03]  /*c050*/  FADD.FTZ R177, R177, R128 ;  /* 0x00000080b1b17221 */ /* 0x000fe60000010000 */
[----:B------:R-:W-:Y:S01]  /*c060*/  FADD.FTZ R130, R130, R131 ;  /* 0x0000008382827221 */ /* 0x000fe20000010000 */
[----:B------:R-:W-:Y:S01]  /*c070*/  FADD.FTZ R176, R176, R177 ;  /* 0x000000b1b0b07221 */ /* 0x000fe20000010000 */
[C---:B-1----:R-:W-:Y:S03]  /*c080*/  HMMA.16816.F32.BF16 R4, R68.reuse, R76, R4 ;  /* 0x0000004c4404723c */ /* 0x042fe60000041804 */
[----:B------:R-:W-:Y:S02]  /*c090*/  MUFU.EX2 R172, R172 ;  /* 0x000000ac00ac7308 */ /* 0x000fe40000000800 */
[----:B------:R-:W-:Y:S01]  /*c0a0*/  FADD.FTZ R179, R179, R130 ;  /* 0x00000082b3b37221 */ /* 0x000fe20000010000 */
[C---:B------:R-:W-:Y:S01]  /*c0b0*/  HMMA.16816.F32.BF16 R8, R68.reuse, R78, R8 ;  /* 0x0000004e4408723c */ /* 0x040fe20000041808 */
[----:B------:R-:W1:Y:S06]  /*c0c0*/  LDSM.16.MT88.4 R76, [R136+0xa800] ;  /* 0x00a80000884c783b */ /* 0x000e6c0000004200 */
[----:B------:R-:W3:Y:S01]  /*c0d0*/  MUFU.EX2 R173, R173 ;  /* 0x000000ad00ad7308 */ /* 0x000ee20000000800 */
[----:B------:R-:W-:Y:S01]  /*c0e0*/  FADD.FTZ R181, R181, R176 ;  /* 0x000000b0b5b57221 */ /* 0x000fe20000010000 */
[C---:B------:R-:W-:Y:S08]  /*c0f0*/  HMMA.16816.F32.BF16 R12, R68.reuse, R80, R12 ;  /* 0x00000050440c723c */ /* 0x040ff0000004180c */
[----:B------:R-:W-:Y:S01]  /*c100*/  MUFU.EX2 R170, R170 ;  /* 0x000000aa00aa7308 */ /* 0x000fe20000000800 */
[C---:B------:R-:W-:Y:S01]  /*c110*/  HMMA.16816.F32.BF16 R16, R68.reuse, R82, R16 ;  /* 0x000000524410723c */ /* 0x040fe20000041810 */
[----:B------:R-:W4:Y:S05]  /*c120*/  LDSM.16.MT88.4 R80, [R134+0xa800] ;  /* 0x00a800008650783b */ /* 0x000f2a0000004200 */
[C---:B------:R-:W-:Y:S03]  /*c130*/  HMMA.16816.F32.BF16 R20, R68.reuse, R84, R20 ;  /* 0x000000544414723c */ /* 0x040fe60000041814 */
[----:B------:R3:W5:Y:S03]  /*c140*/  MUFU.EX2 R171, R105 ;  /* 0x0000006900ab7308 */ /* 0x0007660000000800 */
[C---:B------:R-:W-:Y:S01]  /*c150*/  HMMA.16816.F32.BF16 R24, R68.reuse, R86, R24 ;  /* 0x000000564418723c */ /* 0x040fe20000041818 */
[----:B------:R-:W4:Y:S06]  /*c160*/  LDSM.16.MT88.4 R84, [R133+0xa800] ;  /* 0x00a800008554783b */ /* 0x000f2c0000004200 */
[----:B------:R-:W-:Y:S01]  /*c170*/  MUFU.EX2 R102, R102 ;  /* 0x0000006600667308 */ /* 0x000fe20000000800 */
[C---:B--2---:R-:W-:Y:S09]  /*c180*/  HMMA.16816.F32.BF16 R28, R68.reuse, R72, R28 ;  /* 0x00000048441c723c */ /* 0x044ff2000004181c */
[----:B------:R2:W4:Y:S01]  /*c190*/  MUFU.EX2 R101, R104 ;  /* 0x0000006800657308 */ /* 0x0005220000000800 */
[C---:B------:R-:W-:Y:S01]  /*c1a0*/  HMMA.16816.F32.BF16 R32, R68.reuse, R74, R32 ;  /* 0x0000004a4420723c */ /* 0x040fe20000041820 */
[----:B------:R-:W4:Y:S02]  /*c1b0*/  LDSM.16.MT88.4 R72, [R132+0xa800] ;  /* 0x00a800008448783b */ /* 0x000f240000004200 */
[----:B---3--:R-:W-:Y:S03]  /*c1c0*/  F2FP.BF16.F32.PACK_AB R105, R173, R172 ;  /* 0x000000acad69723e */ /* 0x008fe600000010ff */
[C---:B-1----:R-:W-:Y:S05]  /*c1d0*/  HMMA.16816.F32.BF16 R36, R68.reuse, R76, R36 ;  /* 0x0000004c4424723c */ /* 0x042fea0000041824 */
[----:B-----5:R-:W-:Y:S01]  /*c1e0*/  F2FP.BF16.F32.PACK_AB R106, R171, R170 ;  /* 0x000000aaab6a723e */ /* 0x020fe200000010ff */
[C---:B------:R-:W-:Y:S01]  /*c1f0*/  HMMA.16816.F32.BF16 R40, R68.reuse, R78, R40 ;  /* 0x0000004e4428723c */ /* 0x040fe20000041828 */
[----:B------:R-:W1:Y:S04]  /*c200*/  LDSM.16.MT88.4 R76, [R136+0x9000] ;  /* 0x00900000884c783b */ /* 0x000e680000004200 */
[----:B--2---:R-:W-:Y:S01]  /*c210*/  F2FP.BF16.F32.PACK_AB R104, R185, R174 ;  /* 0x000000aeb968723e */ /* 0x004fe200000010ff */
[C---:B----4-:R-:W-:Y:S05]  /*c220*/  HMMA.16816.F32.BF16 R44, R68.reuse, R80, R44 ;  /* 0x00000050442c723c */ /* 0x050fea000004182c */
[----:B------:R-:W-:Y:S01]  /*c230*/  F2FP.BF16.F32.PACK_AB R107, R101, R102 ;  /* 0x00000066656b723e */ /* 0x000fe200000010ff */
[C---:B------:R-:W-:Y:S01]  /*c240*/  HMMA.16816.F32.BF16 R48, R68.reuse, R82, R48 ;  /* 0x000000524430723c */ /* 0x040fe20000041830 */
[----:B------:R-:W2:Y:S05]  /*c250*/  LDSM.16.MT88.4 R80, [R134+0x9000] ;  /* 0x009000008650783b */ /* 0x000eaa0000004200 */
[C---:B------:R-:W-:Y:S06]  /*c260*/  HMMA.16816.F32.BF16 R52, R68.reuse, R84, R52 ;  /* 0x000000544434723c */ /* 0x040fec0000041834 */
[C---:B------:R-:W-:Y:S01]  /*c270*/  HMMA.16816.F32.BF16 R56, R68.reuse, R86, R56 ;  /* 0x000000564438723c */ /* 0x040fe20000041838 */
[----:B------:R-:W3:Y:S05]  /*c280*/  LDSM.16.MT88.4 R84, [R133+0x9000] ;  /* 0x009000008554783b */ /* 0x000eea0000004200 */
[C---:B------:R-:W-:Y:S06]  /*c290*/  HMMA.16816.F32.BF16 R60, R68.reuse, R72, R60 ;  /* 0x00000048443c723c */ /* 0x040fec000004183c */
[----:B------:R-:W-:Y:S01]  /*c2a0*/  HMMA.16816.F32.BF16 R64, R68, R74, R64 ;  /* 0x0000004a4440723c */ /* 0x000fe20000041840 */
[----:B------:R-:W4:Y:S06]  /*c2b0*/  LDSM.16.MT88.4 R72, [R132+0x9000] ;  /* 0x009000008448783b */ /* 0x000f2c0000004200 */
[----:B------:R-:W-:Y:S01]  /*c2c0*/  F2FP.BF16.F32.PACK_AB R68, R191, R184 ;  /* 0x000000b8bf44723e */ /* 0x000fe200000010ff */
[----:B------:R-:W-:Y:S03]  /*c2d0*/  FADD.FTZ R184, R184, R179 ;  /* 0x000000b3b8b87221 */ /* 0x000fe60000010000 */
[----:B------:R-:W-:Y:S01]  /*c2e0*/  F2FP.BF16.F32.PACK_AB R69, R187, R182 ;  /* 0x000000b6bb45723e */ /* 0x000fe200000010ff */
[----:B------:R-:W-:Y:S01]  /*c2f0*/  FADD.FTZ R182, R182, R181 ;  /* 0x000000b5b6b67221 */ /* 0x000fe20000010000 */
[----:B------:R-:W-:Y:S01]  /*c300*/  F2FP.BF16.F32.PACK_AB R70, R189, R180 ;  /* 0x000000b4bd46723e */ /* 0x000fe200000010ff */
[----:B------:R-:W-:Y:S01]  /*c310*/  FADD.FTZ R191, R191, R184 ;  /* 0x000000b8bfbf7221 */ /* 0x000fe20000010000 */
[----:B------:R-:W-:Y:S01]  /*c320*/  F2FP.BF16.F32.PACK_AB R71, R183, R178 ;  /* 0x000000b2b747723e */ /* 0x000fe200000010ff */
[----:B------:R-:W-:Y:S02]  /*c330*/  FADD.FTZ R187, R187, R182 ;  /* 0x000000b6bbbb7221 */ /* 0x000fe40000010000 */
[----:B------:R-:W-:Y:S02]  /*c340*/  FADD.FTZ R180, R180, R191 ;  /* 0x000000bfb4b47221 */ /* 0x000fe40000010000 */
[----:B------:R-:W-:Y:S02]  /*c350*/  FADD.FTZ R178, R178, R187 ;  /* 0x000000bbb2b27221 */ /* 0x000fe40000010000 */
[C---:B-1----:R-:W-:Y:S03]  /*c360*/  HMMA.16816.F32.BF16 R4, R68.reuse, R76, R4 ;  /* 0x0000004c4404723c */ /* 0x042fe60000041804 */
[----:B------:R-:W-:Y:S01]  /*c370*/  FADD.FTZ R189, R189, R180 ;  /* 0x000000b4bdbd7221 */ /* 0x000fe20000010000 */
[----:B------:R-:W-:Y:S02]  /*c380*/  FADD.FTZ R183, R183, R178 ;  /* 0x000000b2b7b77221 */ /* 0x000fe40000010000 */
        /* <DEDUP_REMOVED lines=15> */
[C---:B------:R-:W-:Y:S01]  /*c480*/  HMMA.16816.F32.BF16 R32, R68.reuse, R74, R32 ;  /* 0x0000004a4420723c */ /* 0x040fe20000041820 */
[----:B------:R-:W4:Y:S04]  /*c490*/  LDSM.16.MT88.4 R72, [R132+0xb000] ;  /* 0x00b000008448783b */ /* 0x000f280000004200 */
[----:B------:R-:W-:Y:S01]  /*c4a0*/  FADD.FTZ R167, R171, R170 ;  /* 0x000000aaaba77221 */ /* 0x000fe20000010000 */
[C---:B-1----:R-:W-:Y:S05]  /*c4b0*/  HMMA.16816.F32.BF16 R36, R68.reuse, R76, R36 ;  /* 0x0000004c4424723c */ /* 0x042fea0000041824 */
[----:B------:R-:W-:Y:S01]  /*c4c0*/  FADD.FTZ R166, R101, R102 ;  /* 0x0000006665a67221 */ /* 0x000fe20000010000 */
[C---:B------:R-:W-:Y:S01]  /*c4d0*/  HMMA.16816.F32.BF16 R40, R68.reuse, R78, R40 ;  /* 0x0000004e4428723c */ /* 0x040fe20000041828 */
[----:B------:R-:W1:Y:S05]  /*c4e0*/  LDSM.16.MT88.4 R76, [R134+0x9800] ;  /* 0x00980000864c783b */ /* 0x000e6a0000004200 */
[C---:B--2---:R-:W-:Y:S06]  /*c4f0*/  HMMA.16816.F32.BF16 R44, R68.reuse, R80, R44 ;  /* 0x00000050442c723c */ /* 0x044fec000004182c */
[C---:B------:R-:W-:Y:S06]  /*c500*/  HMMA.16816.F32.BF16 R48, R68.reuse, R82, R48 ;  /* 0x000000524430723c */ /* 0x040fec0000041830 */
[C---:B---3--:R-:W-:Y:S06]  /*c510*/  HMMA.16816.F32.BF16 R52, R68.reuse, R84, R52 ;  /* 0x000000544434723c */ /* 0x048fec0000041834 */
[C---:B------:R-:W-:Y:S06]  /*c520*/  HMMA.16816.F32.BF16 R56, R68.reuse, R86, R56 ;  /* 0x000000564438723c */ /* 0x040fec0000041838 */
[C---:B----4-:R-:W-:Y:S06]  /*c530*/  HMMA.16816.F32.BF16 R60, R68.reuse, R72, R60 ;  /* 0x00000048443c723c */ /* 0x050fec000004183c */
[----:B------:R-:W-:Y:S06]  /*c540*/  HMMA.16816.F32.BF16 R64, R68, R74, R64 ;  /* 0x0000004a4440723c */ /* 0x000fec0000041840 */
[C---:B------:R-:W-:Y:S01]  /*c550*/  HMMA.16816.F32.BF16 R96, R104.reuse, R92, R4 ;  /* 0x0000005c6860723c */ /* 0x040fe20000041804 */
[----:B------:R-:W2:Y:S05]  /*c560*/  LDSM.16.MT88.4 R4, [R134+0xb800] ;  /* 0x00b800008604783b */ /* 0x000eaa0000004200 */
[C---:B------:R-:W-:Y:S03]  /*c570*/  HMMA.16816.F32.BF16 R92, R104.reuse, R94, R8 ;  /* 0x0000005e685c723c */ /* 0x040fe60000041808 */
[----:B------:R-:W3:Y:S03]  /*c580*/  LDSM.16.MT88.4 R8, [R133+0xb800] ;  /* 0x00b800008508783b */ /* 0x000ee60000004200 */
[C---:B-1----:R-:W-:Y:S05]  /*c590*/  HMMA.16816.F32.BF16 R88, R104.reuse, R76, R12 ;  /* 0x0000004c6858723c */ /* 0x042fea000004180c */
[----:B------:R-:W1:Y:S01]  /*c5a0*/  LDSM.16.MT88.4 R12, [R132+0xb800] ;  /* 0x00b80000840c783b */ /* 0x000e620000004200 */
        /* <DEDUP_REMOVED lines=16> */
.L_x_5643:
        /* <DEDUP_REMOVED lines=201> */
.L_x_5648:
        /* <DEDUP_REMOVED lines=10> */
.L_x_5649:
[----:B------:R-:W1:Y:S01]  /*d3e0*/  S2R R6, SR_CTAID.Y ;  /* 0x0000000000067919 */ /* 0x000e620000002600 */
[----:B------:R-:W1:Y:S08]  /*d3f0*/  S2UR UR6, SR_CTAID.Z ;  /* 0x00000000000679c3 */ /* 0x000e700000002700 */
[----:B------:R-:W1:Y:S08]  /*d400*/  LDC R3, c[0x0][0x270] ;  /* 0x00009c00ff037b82 */ /* 0x000e700000000800 */
[----:B------:R-:W2:Y:S01]  /*d410*/  LDC R2, c[0x0][0x2c4] ;  /* 0x0000b100ff027b82 */ /* 0x000ea20000000800 */
[----:B-1----:R-:W-:-:S04]  /*d420*/  IMAD R3, R6, R3, UR6 ;  /* 0x0000000606037e24 */ /* 0x002fc8000f8e0203 */
[----:B--2---:R-:W-:-:S07]  /*d430*/  IMAD R2, R3, R2, RZ ;  /* 0x0000000203027224 */ /* 0x004fce00078e02ff */
.L_x_5650:
        /* <DEDUP_REMOVED lines=20> */
.L_x_5652:
[----:B------:R-:W-:Y:S05]  /*d580*/  BSYNC B0 ;  /* 0x0000000000007941 */ /* 0x000fea0003800000 */
.L_x_5651:
        /* <DEDUP_REMOVED lines=49> */
.L_x_5654:
[----:B------:R-:W-:Y:S05]  /*d8a0*/  BSYNC B0 ;  /* 0x0000000000007941 */ /* 0x000fea0003800000 */
.L_x_5653:
        /* <DEDUP_REMOVED lines=20> */
.L_x_5656:
[----:B------:R-:W-:Y:S05]  /*d9f0*/  BSYNC B0 ;  /* 0x0000000000007941 */ /* 0x000fea0003800000 */
.L_x_5655:
        /* <DEDUP_REMOVED lines=20> */
.L_x_5658:
[----:B------:R-:W-:Y:S05]  /*db40*/  BSYNC B0 ;  /* 0x0000000000007941 */ /* 0x000fea0003800000 */
.L_x_5657:
        /* <DEDUP_REMOVED lines=20> */
.L_x_5659:
        /* <DEDUP_REMOVED lines=15> */
.L_x_8515:


//--------------------- .text._ZN5flash24flash_fwd_splitkv_kernelI23Flash_fwd_kernel_traitsILi128ELi64ELi64ELi4ELb0ELb0EN7cutlass10bfloat16_tE19Flash_kernel_traitsILi128ELi64ELi64ELi4ES3_EELb1ELb0ELb0ELb0ELb0ELb0ELb0ELb1EEEvNS_16Flash_fwd_paramsE --------------------------
	.section	.text._ZN5flash24flash_fwd_splitkv_kernelI23Flash_fwd_kernel_traitsILi128ELi64ELi64ELi4ELb0ELb0EN7cutlass10bfloat16_tE19Flash_kernel_traitsILi128ELi64ELi64ELi4ES3_EELb1ELb0ELb0ELb0ELb0ELb0ELb0ELb1EEEvNS_16Flash_fwd_paramsE,"ax",@progbits
	.align	128
        .global         _ZN5flash24flash_fwd_splitkv_kernelI23Flash_fwd_kernel_traitsILi128ELi64ELi64ELi4ELb0ELb0EN7cutlass10bfloat16_tE19Flash_kernel_traitsILi128ELi64ELi64ELi4ES3_EELb1ELb0ELb0ELb0ELb0ELb0ELb0ELb1EEEvNS_16Flash_fwd_paramsE
        .type           _ZN5flash24flash_fwd_splitkv_kernelI23Flash_fwd_kernel_traitsILi128ELi64ELi64ELi4ELb0ELb0EN7cutlass10bfloat16_tE19Flash_kernel_traitsILi128ELi64ELi64ELi4ES3_EELb1ELb0ELb0ELb0ELb0ELb0ELb0ELb1EEEvNS_16Flash_fwd_paramsE,@function
        .size           _ZN5flash24flash_fwd_splitkv_kernelI23Flash_fwd_kernel_traitsILi128ELi64ELi64ELi4ELb0ELb0EN7cutlass10bfloat16_tE19Flash_kernel_traitsILi128ELi64ELi64ELi4ES3_EELb1ELb0ELb0ELb0ELb0ELb0ELb0ELb1EEEvNS_16Flash_fwd_paramsE,(.L_x_8516 - _ZN5flash24flash_fwd_splitkv_kernelI23Flash_fwd_kernel_traitsILi128ELi64ELi64ELi4ELb0ELb0EN7cutlass10bfloat16_tE19Flash_kernel_traitsILi128ELi64ELi64ELi4ES3_EELb1ELb0ELb0ELb0ELb0ELb0ELb0ELb1EEEvNS_16Flash_fwd_paramsE)
        .other          _ZN5flash24flash_fwd_splitkv_kernelI23Flash_fwd_kernel_traitsILi128ELi64ELi64ELi4ELb0ELb0EN7cutlass10bfloat16_tE19Flash_kernel_traitsILi128ELi64ELi64ELi4ES3_EELb1ELb0ELb0ELb0ELb0ELb0ELb0ELb1EEEvNS_16Flash_fwd_paramsE,@"STO_CUDA_ENTRY STV_DEFAULT"
_ZN5flash24flash_fwd_splitkv_kernelI23Flash_fwd_kernel_traitsILi128ELi64ELi64ELi4ELb0ELb0EN7cutlass10bfloat16_tE19Flash_kernel_traitsILi128ELi64ELi64ELi4ES3_EELb1ELb0ELb0ELb0ELb0ELb0ELb0ELb1EEEvNS_16Flash_fwd_paramsE:
.text._ZN5flash24flash_fwd_splitkv_kernelI23Flash_fwd_kernel_traitsILi128ELi64ELi64ELi4ELb0ELb0EN7cutlass10bfloat16_tE19Flash_kernel_traitsILi128ELi64ELi64ELi4ES3_EELb1ELb0ELb0ELb0ELb0ELb0ELb0ELb1EEEvNS_16Flash_fwd_paramsE:
[----:B------:R-:W-:Y:S08]  /*0000*/  LDC R1, c[0x0][0x28] ;  /* 0x00000a00ff017b82 */ /* 0x000ff00000000800 */
[----:B------:R-:W1:Y:S01]  /*0010*/  LDC.64 R2, c[0x0][0x2f0] ;  /* 0x0000bc00ff027b82 */ /* 0x000e620000000a00 */
[----:B------:R-:W2:Y:S01]  /*0020*/  S2R R13, SR_CTAID.Y ;  /* 0x00000000000d7919 */ /* 0x000ea20000002600 */
[----:B------:R-:W-:Y:S01]  /*0030*/  IMAD.MOV.U32 R152, RZ, RZ, -0x1 ;  /* 0xffffffffff987424 */ /* 0x000fe200078e00ff */
[----:B------:R-:W-:Y:S01]  /*0040*/  ULDC.64 UR6, c[0x0][0x208] ;  /* 0x0000820000067ab9 */ /* 0x000fe20000000a00 */
[----:B------:R-:W-:-:S04]  /*0050*/  ULDC.64 UR8, c[0x0][0x300] ;  /* 0x0000c00000087ab9 */ /* 0x000fc80000000a00 */
[----:B------:R-:W2:Y:S08]  /*0060*/  LDC.64 R4, c[0x0][0x2f0] ;  /* 0x0000bc00ff047b82 */ /* 0x000eb00000000a00 */
[----:B------:R-:W3:Y:S01]  /*0070*/  LDC.U8 R0, c[0x0][0x3c2] ;  /* 0x0000f080ff007b82 */ /* 0x000ee20000000000 */
[----:B-1----:R-:W-:-:S07]  /*0080*/  ISETP.NE.U32.AND P0, PT, R2, RZ, PT ;  /* 0x000000ff0200720c */ /* 0x002fce0003f05070 */
[----:B------:R-:W1:Y:S01]  /*0090*/  LDC.64 R140, c[0x0][0x300] ;  /* 0x0000c000ff8c7b82 */ /* 0x000e620000000a00 */
[----:B------:R-:W-:-:S07]  /*00a0*/  ISETP.NE.AND.EX P0, PT, R3, RZ, PT, P0 ;  /* 0x000000ff0300720c */ /* 0x000fce0003f05300 */
[----:B------:R-:W4:Y:S01]  /*00b0*/  LDC.64 R2, c[0x0][0x2f8] ;  /* 0x0000be00ff027b82 */ /* 0x000f220000000a00 */
[----:B--2---:R-:W-:-:S05]  /*00c0*/  IMAD.WIDE R6, R13, 0x4, R4 ;  /* 0x000000040d067825 */ /* 0x004fca00078e0204 */
[----:B------:R-:W2:Y:S02]  /*00d0*/  @P0 LDG.E R152, desc[UR6][R6.64] ;  /* 0x0000000606980981 */ /* 0x000ea4000c1e1900 */
[----:B------:R-:W1:Y:S02]  /*00e0*/  LDC.64 R4, c[0x0][0x2f8] ;  /* 0x0000be00ff047b82 */ /* 0x000e640000000a00 */
[----:B------:R1:W2:Y:S01]  /*00f0*/  @P0 LDG.E R151, desc[UR6][R6.64+0x4] ;  /* 0x0000040606970981 */ /* 0x0002a2000c1e1900 */
[----:B---3--:R-:W-:Y:S02]  /*0100*/  ISETP.NE.AND P1, PT, R0, RZ, PT ;  /* 0x000000ff0000720c */ /* 0x008fe40003f25270 */
[----:B------:R-:W-:-:S04]  /*0110*/  ISETP.NE.U32.AND P5, PT, RZ, UR8, PT ;  /* 0x00000008ff007c0c */ /* 0x000fc8000bfa5070 */
[----:B------:R-:W-:Y:S02]  /*0120*/  ISETP.NE.AND.EX P5, PT, RZ, UR9, PT, P5 ;  /* 0x00000009ff007c0c */ /* 0x000fe4000bfa5350 */
[----:B----4-:R-:W-:-:S04]  /*0130*/  ISETP.EQ.U32.AND P2, PT, R2, RZ, PT ;  /* 0x000000ff0200720c */ /* 0x010fc80003f42070 */
[----:B------:R-:W-:Y:S01]  /*0140*/  ISETP.EQ.OR.EX P2, PT, R3, RZ, !P1, P2 ;  /* 0x000000ff0300720c */ /* 0x000fe20004f42720 */
[----:B------:R-:W-:Y:S02]  /*0150*/  IMAD.MOV.U32 R15, RZ, RZ, -0x1 ;  /* 0xffffffffff0f7424 */ /* 0x000fe400078e00ff */
[----:B------:R-:W-:Y:S02]  /*0160*/  IMAD.MOV.U32 R8, RZ, RZ, RZ ;  /* 0x000000ffff087224 */ /* 0x000fe400078e00ff */
[----:B-1----:R-:W-:-:S04]  /*0170*/  IMAD.WIDE R4, R13, 0x4, R4 ;  /* 0x000000040d047825 */ /* 0x002fc800078e0204 */
[----:B------:R-:W-:-:S04]  /*0180*/  IMAD.WIDE R140, R13, 0x4, R140 ;  /* 0x000000040d8c7825 */ /* 0x000fc800078e028c */
[----:B------:R1:W5:Y:S04]  /*0190*/  @!P2 LDG.E R15, desc[UR6][R4.64] ;  /* 0x00000006040fa981 */ /* 0x000368000c1e1900 */
[----:B------:R1:W5:Y:S01]  /*01a0*/  @P5 LDG.E R8, desc[UR6][R140.64] ;  /* 0x000000068c085981 */ /* 0x000362000c1e1900 */
[----:B------:R-:W3:Y:S01]  /*01b0*/  S2R R21, SR_CTAID.X ;  /* 0x0000000000157919 */ /* 0x000ee20000002500 */
[----:B------:R-:W4:Y:S01]  /*01c0*/  S2R R134, SR_CTAID.Z ;  /* 0x0000000000867919 */ /* 0x000f220000002700 */
[--C-:B------:R-:W-:Y:S01]  /*01d0*/  SHF.R.S32.HI R7, RZ, 0x1f, R13.reuse ;  /* 0x0000001fff077819 */ /* 0x100fe2000001140d */
[----:B------:R-:W-:Y:S02]  /*01e0*/  IMAD.MOV.U32 R9, RZ, RZ, R13 ;  /* 0x000000ffff097224 */ /* 0x000fe400078e000d */
[----:B--2---:R-:W-:-:S06]  /*01f0*/  @P0 IMAD.IADD R151, R151, 0x1, -R152 ;  /* 0x0000000197970824 */ /* 0x004fcc00078e0a98 */
[----:B------:R-:W2:Y:S01]  /*0200*/  @!P0 LDC R151, c[0x0][0x2c4] ;  /* 0x0000b100ff978b82 */ /* 0x000ea20000000800 */
[----:B------:R-:W-:-:S04]  /*0210*/  ISETP.NE.U32.AND P0, PT, R2, RZ, PT ;  /* 0x000000ff0200720c */ /* 0x000fc80003f05070 */
[----:B------:R-:W-:-:S13]  /*0220*/  ISETP.NE.AND.EX P0, PT, R3, RZ, PT, P0 ;  /* 0x000000ff0300720c */ /* 0x000fda0003f05300 */
[----:B-1-34-:R-:W-:Y:S05]  /*0230*/  @!P0 BRA `(.L_x_5660) ;  /* 0x0000000000108947 */ /* 0x01afea0003800000 */
[----:B------:R-:W3:Y:S02]  /*0240*/  @P1 LDG.E R0, desc[UR6][R4.64+0x4] ;  /* 0x0000040604001981 */ /* 0x000ee4000c1e1900 */
[----:B---3-5:R-:W-:-:S06]  /*0250*/  @P1 IADD3 R65, R0, -R15, RZ ;  /* 0x8000000f00411210 */ /* 0x028fcc0007ffe0ff */
[----:B------:R3:W5:Y:S01]  /*0260*/  @!P1 LDG.E R65, desc[UR6][R4.64] ;  /* 0x0000000604419981 */ /* 0x000762000c1e1900 */
[----:B------:R-:W-:Y:S05]  /*0270*/  BRA `(.L_x_5661) ;  /* 0x0000000000047947 */ /* 0x000fea0003800000 */
.L_x_5660:
[----:B------:R-:W1:Y:S02]  /*0280*/  LDC R65, c[0x0][0x2c8] ;  /* 0x0000b200ff417b82 */ /* 0x000e640000000800 */
.L_x_5661:
        /* <DEDUP_REMOVED lines=13> */
[--C-:B-1---5:R-:W-:Y:S01]  /*0360*/  IMAD.IADD R65, R65, 0x1, -R8.reuse ;  /* 0x0000000141417824 */ /* 0x122fe200078e0a08 */
[----:B------:R-:W-:Y:S01]  /*0370*/  ULDC UR5, c[0x0][0x2c8] ;  /* 0x0000b20000057ab9 */ /* 0x000fe20000000800 */
[----:B------:R-:W-:Y:S01]  /*0380*/  @P1 IMAD.IADD R56, R5, 0x1, -R8 ;  /* 0x0000000105381824 */ /* 0x000fe200078e0a08 */
[----:B------:R-:W-:Y:S01]  /*0390*/  @!P1 ISETP.NE.AND.EX P0, PT, R3, RZ, PT, P0 ;  /* 0x000000ff0300920c */ /* 0x000fe20003f05300 */
[----:B------:R-:W-:Y:S01]  /*03a0*/  UIADD3 UR5, UR5, 0x3f, URZ ;  /* 0x0000003f05057890 */ /* 0x000fe2000fffe03f */
[----:B------:R-:W-:Y:S01]  /*03b0*/  IADD3 R3, -R151, 0x7f, R60 ;  /* 0x0000007f97037810 */ /* 0x000fe20007ffe13c */
[----:B------:R-:W1:Y:S01]  /*03c0*/  S2R R48, SR_TID.X ;  /* 0x0000000000307919 */ /* 0x000e620000002100 */
[----:B------:R-:W-:Y:S01]  /*03d0*/  @!P1 SEL R0, R0, RZ, P0 ;  /* 0x000000ff00009207 */ /* 0x000fe20000000000 */
[----:B------:R-:W-:-:S04]  /*03e0*/  USHF.R.S32.HI UR4, URZ, 0x1f, UR5 ;  /* 0x0000001f3f047899 */ /* 0x000fc80008011405 */
[----:B------:R-:W-:Y:S01]  /*03f0*/  @!P1 IMAD.IADD R56, R65, 0x1, R0 ;  /* 0x0000000141389824 */ /* 0x000fe200078e0200 */
[----:B------:R-:W-:-:S03]  /*0400*/  ULEA.HI UR4, UR4, UR5, URZ, 0x6 ;  /* 0x0000000504047291 */ /* 0x000fc6000f8f303f */
        /* <DEDUP_REMOVED lines=22> */
[----:B------:R-:W2:Y:S02]  /*0570*/  @!P0 LDC.64 R2, c[0x0][0x290] ;  /* 0x0000a400ff028b82 */ /* 0x000ea40000000a00 */
        /* <DEDUP_REMOVED lines=10> */
[----:B------:R-:W-:Y:S02]  /*0620*/  @!P0 IMAD R6, R13, R3, R6 ;  /* 0x000000030d068224 */ /* 0x000fe400078e0206 */
[----:B------:R-:W-:Y:S01]  /*0630*/  VIADD R10, R0, 0x10 ;  /* 0x00000010000a7836 */ /* 0x000fe20000000000 */
[----:B------:R-:W-:Y:S01]  /*0640*/  SHF.R.S32.HI R3, RZ, 0x1f, R2 ;  /* 0x0000001fff037819 */ /* 0x000fe20000011402 */
[----:B------:R-:W-:Y:S02]  /*0650*/  @!P0 IMAD.IADD R152, R11, 0x1, R6 ;  /* 0x000000010b988824 */ /* 0x000fe400078e0206 */
[-C--:B------:R-:W-:Y:S01]  /*0660*/  IMAD R6, R7, R4.reuse, RZ ;  /* 0x0000000407067224 */ /* 0x080fe200078e02ff */
[----:B------:R-:W-:Y:S01]  /*0670*/  SHF.R.S32.HI R7, RZ, 0x1f, R134 ;  /* 0x0000001fff077819 */ /* 0x000fe20000011486 */
[----:B------:R-:W-:Y:S01]  /*0680*/  IMAD.WIDE.U32 R14, R60, R4, R2 ;  /* 0x000000043c0e7225 */ /* 0x000fe200078e0002 */
[----:B------:R-:W-:-:S02]  /*0690*/  ISETP.GE.AND P1, PT, R10, R151, PT ;  /* 0x000000970a00720c */ /* 0x000fc40003f26270 */
[----:B------:R-:W-:Y:S01]  /*06a0*/  ISETP.GE.OR P4, PT, R10, R151, P6 ;  /* 0x000000970a00720c */ /* 0x000fe20003786670 */
        /* <DEDUP_REMOVED lines=8> */
[----:B------:R-:W-:Y:S01]  /*0730*/  VIADD R11, R2, 0x40 ;  /* 0x00000040020b7836 */ /* 0x000fe20000000000 */
[----:B------:R-:W-:Y:S01]  /*0740*/  SHF.R.S32.HI R10, RZ, 0x1f, R0 ;  /* 0x0000001fff0a7819 */ /* 0x000fe20000011400 */
[----:B------:R-:W-:Y:S01]  /*0750*/  IMAD.WIDE.U32 R134, R134, UR4, R8 ;  /* 0x0000000486867c25 */ /* 0x000fe2000f8e0008 */
[----:B------:R-:W-:-:S03]  /*0760*/  ULDC UR4, c[0x0][0x2c4] ;  /* 0x0000b10000047ab9 */ /* 0x000fc60000000800 */
[----:B------:R-:W-:Y:S01]  /*0770*/  IMAD R7, R7, UR4, R60 ;  /* 0x0000000407077c24 */ /* 0x000fe2000f8e023c */
[----:B------:R-:W-:Y:S01]  /*0780*/  IADD3 R17, R135, R17, RZ ;  /* 0x0000001187117210 */ /* 0x000fe20007ffe0ff */
        /* <DEDUP_REMOVED lines=14> */
.L_x_5664:
[----:B------:R-:W-:Y:S05]  /*0870*/  BSYNC B0 ;  /* 0x0000000000007941 */ /* 0x000fea0003800000 */
.L_x_5663:
        /* <DEDUP_REMOVED lines=19> */
.L_x_5666:
[----:B------:R-:W-:Y:S05]  /*09b0*/  BSYNC B0 ;  /* 0x0000000000007941 */ /* 0x000fea0003800000 */
.L_x_5665:
        /* <DEDUP_REMOVED lines=20> */
.L_x_5668:
[----:B------:R-:W-:Y:S05]  /*0b00*/  BSYNC B0 ;  /* 0x0000000000007941 */ /* 0x000fea0003800000 */
.L_x_5667:
        /* <DEDUP_REMOVED lines=19> */
.L_x_5670:
[----:B------:R-:W-:Y:S05]  /*0c40*/  BSYNC B0 ;  /* 0x0000000000007941 */ /* 0x000fea0003800000 */
.L_x_5669:
        /* <DEDUP_REMOVED lines=15> */
.L_x_5662:
[----:B------:R-:W1:Y:S08]  /*0d40*/  LDC.64 R2, c[0x0][0x368] ;  /* 0x0000da00ff027b82 */ /* 0x000e700000000a00 */
[----:B------:R-:W2:Y:S01]  /*0d50*/  LDC.64 R4, c[0x0][0x370] ;  /* 0x0000dc00ff047b82 */ /* 0x000ea20000000a00 */
[----:B-1----:R-:W-:-:S04]  /*0d60*/  ISETP.NE.U32.AND P0, PT, R2, RZ, PT ;  /* 0x000000ff0200720c */ /* 0x002fc80003f05070 */
[----:B------:R-:W-:-:S13]  /*0d70*/  ISETP.NE.AND.EX P0, PT, R3, RZ, PT, P0 ;  /* 0x000000ff0300720c */ /* 0x000fda0003f05300 */
[----:B------:R-:W1:Y:S02]  /*0d80*/  @P0 LDC.64 R2, c[0x0][0x368] ;  /* 0x0000da00ff020b82 */ /* 0x000e640000000a00 */
[----:B-1----:R-:W-:-:S05]  /*0d90*/  @P0 IMAD.WIDE R2, R13, 0x4, R2 ;  /* 0x000000040d020825 */ /* 0x002fca00078e0202 */
[----:B------:R1:W5:Y:S01]  /*0da0*/  @P0 LDG.E R13, desc[UR6][R2.64] ;  /* 0x00000006020d0981 */ /* 0x000362000c1e1900 */
[----:B--2---:R-:W-:Y:S02]  /*0db0*/  ISETP.NE.U32.AND P0, PT, R4, RZ, PT ;  /* 0x000000ff0400720c */ /* 0x004fe40003f05070 */
[----:B------:R-:W-:Y:S02]  /*0dc0*/  CS2R R154, SRZ ;  /* 0x00000000009a7805 */ /* 0x000fe4000001ff00 */
[----:B------:R-:W-:Y:S02]  /*0dd0*/  PLOP3.LUT P3, PT, PT, PT, PT, 0x8, 0x0 ;  /* 0x000000000000781c */ /* 0x000fe40003f6e170 */
[----:B------:R-:W-:-:S13]  /*0de0*/  ISETP.NE.AND.EX P0, PT, R5, RZ, PT, P0 ;  /* 0x000000ff0500720c */ /* 0x000fda0003f05300 */
[----:B------:R-:W-:Y:S05]  /*0df0*/  @!P0 BRA `(.L_x_5671) ;  /* 0x0000000000288947 */ /* 0x000fea0003800000 */
[----:B-1----:R-:W1:Y:S02]  /*0e00*/  LDC.64 R2, c[0x0][0x378] ;  /* 0x0000de00ff027b82 */ /* 0x002e640000000a00 */
[-C--:B-1----:R-:W-:Y:S02]  /*0e10*/  IMAD R0, R7, R2.reuse, RZ ;  /* 0x0000000207007224 */ /* 0x082fe400078e02ff */
[----:B------:R-:W-:-:S04]  /*0e20*/  IMAD.WIDE.U32 R10, R9, R2, RZ ;  /* 0x00000002090a7225 */ /* 0x000fc800078e00ff */
[----:B------:R-:W-:Y:S01]  /*0e30*/  IMAD R3, R9, R3, R0 ;  /* 0x0000000309037224 */ /* 0x000fe200078e0200 */
[----:B------:R-:W-:-:S03]  /*0e40*/  LEA R154, P0, R10, R4, 0x2 ;  /* 0x000000040a9a7211 */ /* 0x000fc600078010ff */
[----:B------:R-:W-:Y:S01]  /*0e50*/  IMAD.IADD R3, R11, 0x1, R3 ;  /* 0x000000010b037824 */ /* 0x000fe200078e0203 */
[----:B------:R-:W-:-:S04]  /*0e60*/  ISETP.NE.U32.AND P3, PT, R154, RZ, PT ;  /* 0x000000ff9a00720c */ /* 0x000fc80003f65070 */
[----:B------:R-:W-:-:S04]  /*0e70*/  SHF.L.U64.HI R10, R10, 0x2, R3 ;  /* 0x000000020a0a7819 */ /* 0x000fc80000010203 */
[----:B------:R-:W-:-:S04]  /*0e80*/  IADD3.X R155, R10, R5, RZ, P0, !PT ;  /* 0x000000050a9b7210 */ /* 0x000fc800007fe4ff */
[----:B------:R-:W-:-:S13]  /*0e90*/  ISETP.NE.AND.EX P3, PT, R155, RZ, PT, P3 ;  /* 0x000000ff9b00720c */ /* 0x000fda0003f65330 */
.L_x_5671:
[----:B------:R-:W-:Y:S05]  /*0ea0*/  @!P3 BRA `(.L_x_5672) ;  /* 0x000000040044b947 */ /* 0x000fea0003800000 */
[----:B------:R-:W1:Y:S01]  /*0eb0*/  LDC R15, c[0x0][0x380] ;  /* 0x0000e000ff0f7b82 */ /* 0x000e620000000800 */
[----:B------:R-:W-:Y:S01]  /*0ec0*/  LEA R50, R104, 0xffffffc0, 0x6 ;  /* 0xffffffc068327811 */ /* 0x000fe200078e30ff */
[----:B------:R-:W-:-:S06]  /*0ed0*/  ULDC.64 UR4, c[0x0][0x260] ;  /* 0x0000980000047ab9 */ /* 0x000fcc0000000a00 */
[----:B-----5:R-:W2:Y:S08]  /*0ee0*/  LDC R13, c[0x0][0x278] ;  /* 0x00009e00ff0d7b82 */ /* 0x020eb00000000800 */
        /* <DEDUP_REMOVED lines=31> */
[----:B-1----:R-:W-:Y:S02]  /*10e0*/  SHF.R.S32.HI R17, RZ, 0x1f, R19 ;  /* 0x0000001fff117819 */ /* 0x002fe40000011413 */
[----:B--2---:R-:W-:-:S05]  /*10f0*/  IADD3 R4, R4, 0xffffffe, RZ ;  /* 0x0ffffffe04047810 */ /* 0x004fca0007ffe0ff */
        /* <DEDUP_REMOVED lines=15> */
[----:B------:R-:W-:Y:S01]  /*11f0*/  LOP3.LUT R0, R134, R13, RZ, 0x3c, !PT ;  /* 0x0000000d86007212 */ /* 0x000fe200078e3cff */
[----:B------:R-:W2:Y:S03]  /*1200*/  LDC.64 R4, c[0x0][0x238] ;  /* 0x00008e00ff047b82 */ /* 0x000ea60000000a00 */
[----:B------:R-:W-:-:S07]  /*1210*/  ISETP.GE.AND P0, PT, R0, RZ, PT ;  /* 0x000000ff0000720c */ /* 0x000fce0003f06270 */
[----:B------:R-:W-:Y:S01]  /*1220*/  @P2 VIADD R8, R8, 0x1 ;  /* 0x0000000108082836 */ /* 0x000fe20000000000 */
[----:B----4-:R-:W-:Y:S01]  /*1230*/  SHF.R.S32.HI R11, RZ, 0x1f, R6 ;  /* 0x0000001fff0b7819 */ /* 0x010fe20000011406 */
[----:B-1----:R-:W-:-:S04]  /*1240*/  IMAD.WIDE.U32 R14, R6, R2, RZ ;  /* 0x00000002060e7225 */ /* 0x002fc800078e00ff */
[----:B------:R-:W-:Y:S02]  /*1250*/  IMAD R0, R11, R2, RZ ;  /* 0x000000020b007224 */ /* 0x000fe400078e02ff */
[----:B---3--:R-:W-:Y:S02]  /*1260*/  IMAD R2, R17, R144, RZ ;  /* 0x0000009011027224 */ /* 0x008fe400078e02ff */
[C---:B------:R-:W-:Y:S01]  /*1270*/  IMAD R3, R6.reuse, R3, R0 ;  /* 0x0000000306037224 */ /* 0x040fe200078e0200 */
[----:B------:R-:W-:Y:S01]  /*1280*/  MOV R0, R8 ;  /* 0x0000000800007202 */ /* 0x000fe20000000f00 */
[----:B------:R-:W-:Y:S02]  /*1290*/  IMAD R2, R19, R145, R2 ;  /* 0x0000009113027224 */ /* 0x000fe400078e0202 */
[----:B--2---:R-:W-:Y:S01]  /*12a0*/  IMAD R11, R11, R4, RZ ;  /* 0x000000040b0b7224 */ /* 0x004fe200078e02ff */
[----:B------:R-:W-:Y:S01]  /*12b0*/  IADD3 R15, R15, R3, RZ ;  /* 0x000000030f0f7210 */ /* 0x000fe20007ffe0ff */
[----:B------:R-:W-:Y:S01]  /*12c0*/  @!P0 IMAD.MOV R0, RZ, RZ, -R0 ;  /* 0x000000ffff008224 */ /* 0x000fe200078e0a00 */
[----:B------:R-:W-:Y:S01]  /*12d0*/  @!P1 LOP3.LUT R0, RZ, R13, RZ, 0x33, !PT ;  /* 0x0000000dff009212 */ /* 0x000fe200078e33ff */
[----:B------:R-:W-:-:S02]  /*12e0*/  IMAD R5, R6, R5, R11 ;  /* 0x0000000506057224 */ /* 0x000fc400078e020b */
[----:B------:R-:W-:Y:S01]  /*12f0*/  IMAD.WIDE.U32 R12, R19, R144, R14 ;  /* 0x00000090130c7225 */ /* 0x000fe200078e000e */
[----:B------:R-:W-:-:S03]  /*1300*/  SHF.R.S32.HI R3, RZ, 0x1f, R0 ;  /* 0x0000001fff037819 */ /* 0x000fc60000011400 */
[----:B------:R-:W-:Y:S01]  /*1310*/  IMAD.IADD R15, R13, 0x1, R2 ;  /* 0x000000010d0f7824 */ /* 0x000fe200078e0202 */
[----:B------:R-:W-:Y:S01]  /*1320*/  MOV R14, R12 ;  /* 0x0000000c000e7202 */ /* 0x000fe20000000f00 */
[----:B------:R-:W-:Y:S02]  /*1330*/  IMAD R13, R3, UR4, RZ ;  /* 0x00000004030d7c24 */ /* 0x000fe4000f8e02ff */
        /* <DEDUP_REMOVED lines=8> */
.L_x_5672:
[----:B------:R-:W1:Y:S01]  /*13c0*/  LDC R19, c[0x0][0x278] ;  /* 0x00009e00ff137b82 */ /* 0x000e620000000800 */
[----:B------:R-:W-:Y:S02]  /*13d0*/  MOV R4, RZ ;  /* 0x000000ff00047202 */ /* 0x000fe40000000f00 */
        /* <DEDUP_REMOVED lines=8> */
[----:B-1----:R-:W-:Y:S01]  /*1460*/  VIADD R6, R6, 0xffffffe ;  /* 0x0ffffffe06067836 */ /* 0x002fe20000000000 */
[----:B------:R-:W1:Y:S05]  /*1470*/  @P4 LDC.64 R10, c[0x0][0x250] ;  /* 0x00009400ff0a4b82 */ /* 0x000e6a0000000a00 */
[----:B------:R-:W3:Y:S02]  /*1480*/  F2I.FTZ.U32.TRUNC.NTZ R5, R6 ;  /* 0x0000000600057305 */ /* 0x000ee4000021f000 */
[----:B---3--:R-:W-:-:S04]  /*1490*/  IMAD.MOV R0, RZ, RZ, -R5 ;  /* 0x000000ffff007224 */ /* 0x008fc800078e0a05 */
[----:B------:R-:W-:Y:S01]  /*14a0*/  IMAD R2, R0, R3, RZ ;  /* 0x0000000300027224 */ /* 0x000fe200078e02ff */
[----:B------:R-:W-:-:S03]  /*14b0*/  IABS R0, R134 ;  /* 0x0000008600007213 */ /* 0x000fc60000000000 */
[----:B------:R-:W-:-:S04]  /*14c0*/  IMAD.HI.U32 R5, R5, R2, R4 ;  /* 0x0000000205057227 */ /* 0x000fc800078e0004 */
[----:B------:R-:W-:-:S04]  /*14d0*/  IMAD.MOV.U32 R4, RZ, RZ, R0 ;  /* 0x000000ffff047224 */ /* 0x000fc800078e0000 */
[----:B------:R-:W-:-:S04]  /*14e0*/  IMAD.HI.U32 R0, R5, R4, RZ ;  /* 0x0000000405007227 */ /* 0x000fc800078e00ff */
[----:B------:R-:W-:-:S04]  /*14f0*/  IMAD.MOV R2, RZ, RZ, -R0 ;  /* 0x000000ffff027224 */ /* 0x000fc800078e0a00 */
[C---:B------:R-:W-:Y:S02]  /*1500*/  IMAD R2, R3.reuse, R2, R4 ;  /* 0x0000000203027224 */ /* 0x040fe400078e0204 */
[----:B------:R-:W3:Y:S03]  /*1510*/  LDC.64 R4, c[0x0][0x260] ;  /* 0x00009800ff047b82 */ /* 0x000ee60000000a00 */
[----:B------:R-:W-:-:S13]  /*1520*/  ISETP.GT.U32.AND P0, PT, R3, R2, PT ;  /* 0x000000020300720c */ /* 0x000fda0003f04070 */
[-C--:B------:R-:W-:Y:S02]  /*1530*/  @!P0 IADD3 R2, R2, -R3.reuse, RZ ;  /* 0x8000000302028210 */ /* 0x080fe40007ffe0ff */
[----:B------:R-:W-:Y:S02]  /*1540*/  @!P0 IADD3 R0, R0, 0x1, RZ ;  /* 0x0000000100008810 */ /* 0x000fe40007ffe0ff */
[----:B------:R-:W-:Y:S01]  /*1550*/  ISETP.GE.U32.AND P2, PT, R2, R3, PT ;  /* 0x000000030200720c */ /* 0x000fe20003f46070 */
[----:B--2---:R-:W-:Y:S01]  /*1560*/  @P4 IMAD R3, R22, R145, RZ ;  /* 0x0000009116034224 */ /* 0x004fe200078e02ff */
[----:B------:R-:W-:Y:S01]  /*1570*/  LOP3.LUT R2, R134, R19, RZ, 0x3c, !PT ;  /* 0x0000001386027212 */ /* 0x000fe200078e3cff */
[----:B------:R-:W-:Y:S01]  /*1580*/  @P4 IMAD.WIDE.U32 R22, R22, R144, RZ ;  /* 0x0000009016164225 */ /* 0x000fe200078e00ff */
[----:B------:R-:W-:Y:S02]  /*1590*/  ISETP.NE.AND P0, PT, R19, RZ, PT ;  /* 0x000000ff1300720c */ /* 0x000fe40003f05270 */
[----:B------:R-:W-:-:S02]  /*15a0*/  ISETP.GE.AND P1, PT, R2, RZ, PT ;  /* 0x000000ff0200720c */ /* 0x000fc40003f26270 */
[----:B------:R-:W-:Y:S02]  /*15b0*/  @P4 IADD3 R3, R23, R3, RZ ;  /* 0x0000000317034210 */ /* 0x000fe40007ffe0ff */
[----:B------:R-:W-:-:S03]  /*15c0*/  @P4 MOV R6, R22 ;  /* 0x0000001600064202 */ /* 0x000fc60000000f00 */
[----:B------:R-:W-:-:S06]  /*15d0*/  @P2 VIADD R0, R0, 0x1 ;  /* 0x0000000100002836 */ /* 0x000fcc0000000000 */
[----:B------:R-:W-:Y:S01]  /*15e0*/  @!P1 IMAD.MOV R0, RZ, RZ, -R0 ;  /* 0x000000ffff009224 */ /* 0x000fe200078e0a00 */
[----:B-1----:R-:W-:Y:S06]  /*15f0*/  @P4 BRA `(.L_x_5674) ;  /* 0x0000000000344947 */ /* 0x002fec0003800000 */
        /* <DEDUP_REMOVED lines=13> */
.L_x_5674:
        /* <DEDUP_REMOVED lines=8> */
[----:B------:R-:W-:Y:S01]  /*1750*/  @P4 IMAD.WIDE.U32 R22, R15, R10, RZ ;  /* 0x0000000a0f164225 */ /* 0x000fe200078e00ff */
[----:B------:R-:W-:-:S03]  /*1760*/  IADD3 R19, R19, R2, RZ ;  /* 0x0000000213137210 */ /* 0x000fc60007ffe0ff */
[----:B---3--:R-:W-:Y:S01]  /*1770*/  IMAD R2, R3, R4, RZ ;  /* 0x0000000403027224 */ /* 0x008fe200078e02ff */
[----:B------:R-:W-:Y:S01]  /*1780*/  @P4 MOV R6, R22 ;  /* 0x0000001600064202 */ /* 0x000fe20000000f00 */
[----:B------:R-:W-:-:S04]  /*1790*/  IMAD.WIDE.U32 R18, R0, R4, R18 ;  /* 0x0000000400127225 */ /* 0x000fc800078e0012 */
[----:B------:R-:W-:Y:S01]  /*17a0*/  IMAD R5, R0, R5, R2 ;  /* 0x0000000500057224 */ /* 0x000fe200078e0202 */
[----:B------:R-:W-:Y:S01]  /*17b0*/  MOV R2, R18 ;  /* 0x0000001200027202 */ /* 0x000fe20000000f00 */
[----:B------:R-:W-:-:S03]  /*17c0*/  @P4 IMAD R23, R15, R11, R23 ;  /* 0x0000000b0f174224 */ /* 0x000fc600078e0217 */
[----:B------:R-:W-:Y:S02]  /*17d0*/  IADD3 R15, R19, R5, RZ ;  /* 0x00000005130f7210 */ /* 0x000fe40007ffe0ff */
[----:B------:R-:W-:Y:S01]  /*17e0*/  MOV R19, R50 ;  /* 0x0000003200137202 */ /* 0x000fe20000000f00 */
        /* <DEDUP_REMOVED lines=14> */
.L_x_5673:
[----:B------:R1:W5:Y:S01]  /*18d0*/  @P5 LDG.E R11, desc[UR6][R140.64] ;  /* 0x000000068c0b5981 */ /* 0x000362000c1e1900 */
[----:B------:R-:W-:Y:S01]  /*18e0*/  ISETP.NE.AND P0, PT, R152, -0x1, PT ;  /* 0xffffffff9800780c */ /* 0x000fe20003f05270 */
[----:B------:R-:W2:Y:S01]  /*18f0*/  LDC.64 R4, c[0x0][0x240] ;  /* 0x00009000ff047b82 */ /* 0x000ea20000000a00 */
[----:B------:R-:W-:Y:S01]  /*1900*/  SHF.R.S32.HI R57, RZ, 0x1f, R48 ;  /* 0x0000001fff397819 */ /* 0x000fe20000011430 */
[----:B------:R-:W-:Y:S01]  /*1910*/  ULDC UR5, c[0x0][0x2d0] ;  /* 0x0000b40000057ab9 */ /* 0x000fe20000000800 */
[----:B------:R-:W-:Y:S01]  /*1920*/  SHF.R.S32.HI R76, RZ, 0x1f, R65 ;  /* 0x0000001fff4c7819 */ /* 0x000fe20000011441 */
[----:B------:R-:W-:Y:S01]  /*1930*/  ULDC.64 UR10, c[0x0][0x268] ;  /* 0x00009a00000a7ab9 */ /* 0x000fe20000000a00 */
[CC--:B------:R-:W-:Y:S01]  /*1940*/  LEA.HI R59, R57.reuse, R48.reuse, RZ, 0x3 ;  /* 0x00000030393b7211 */ /* 0x0c0fe200078f18ff */
[----:B------:R-:W-:Y:S01]  /*1950*/  IMAD.MOV.U32 R49, RZ, RZ, 0x10 ;  /* 0x00000010ff317424 */ /* 0x000fe200078e00ff */
[----:B------:R-:W-:Y:S01]  /*1960*/  LEA.HI R64, R57, R48, RZ, 0x4 ;  /* 0x0000003039407211 */ /* 0x000fe200078f20ff */
[----:B------:R-:W3:Y:S01]  /*1970*/  LDC R72, c[0x0][0x2e0] ;  /* 0x0000b800ff487b82 */ /* 0x000ee20000000800 */
[----:B------:R-:W-:Y:S01]  /*1980*/  SHF.R.S32.HI R132, RZ, 0x3, R59 ;  /* 0x00000003ff847819 */ /* 0x000fe2000001143b */
[----:B------:R-:W-:Y:S01]  /*1990*/  IMAD.MOV.U32 R47, RZ, RZ, 0x20 ;  /* 0x00000020ff2f7424 */ /* 0x000fe200078e00ff */
[----:B------:R-:W-:Y:S01]  /*19a0*/  LOP3.LUT R59, R59, 0xfffffff8, RZ, 0xc0, !PT ;  /* 0xfffffff83b3b7812 */ /* 0x000fe200078ec0ff */
[----:B------:R-:W-:Y:S01]  /*19b0*/  IMAD.SHL.U32 R148, R144, 0x10, RZ ;  /* 0x0000001090947824 */ /* 0x000fe200078e00ff */
[----:B------:R-:W-:Y:S01]  /*19c0*/  LOP3.LUT R29, R64, 0xfffffff0, RZ, 0xc0, !PT ;  /* 0xfffffff0401d7812 */ /* 0x000fe200078ec0ff */
[----:B------:R-:W-:Y:S01]  /*19d0*/  IMAD.SHL.U32 R27, R132, 0x40, RZ ;  /* 0x00000040841b7824 */ /* 0x000fe200078e00ff */
[----:B------:R-:W-:Y:S01]  /*19e0*/  SHF.R.S32.HI R133, RZ, 0x1f, R132 ;  /* 0x0000001fff857819 */ /* 0x000fe20000011484 */
[----:B-----5:R-:W4:Y:S01]  /*19f0*/  @!P0 LDC.64 R12, c[0x0][0x228] ;  /* 0x00008a00ff0c8b82 */ /* 0x020f220000000a00 */
[----:B------:R-:W-:Y:S01]  /*1a00*/  IMAD.IADD R59, R48, 0x1, -R59 ;  /* 0x00000001303b7824 */ /* 0x000fe200078e0a3b */
[----:B------:R-:W-:Y:S01]  /*1a10*/  LEA.HI R76, R76, R65, RZ, 0x6 ;  /* 0x000000414c4c7211 */ /* 0x000fe200078f30ff */
[----:B------:R-:W-:Y:S01]  /*1a20*/  IMAD.IADD R62, R48, 0x1, -R29 ;  /* 0x00000001303e7824 */ /* 0x000fe200078e0a1d */
[----:B------:R-:W-:Y:S01]  /*1a30*/  LOP3.LUT R27, R27, 0x1c0, RZ, 0xc0, !PT ;  /* 0x000001c01b1b7812 */ /* 0x000fe200078ec0ff */
[----:B------:R-:W-:Y:S01]  /*1a40*/  IMAD.SHL.U32 R102, R59, 0x8, RZ ;  /* 0x000000083b667824 */ /* 0x000fe200078e00ff */
[----:B------:R-:W-:Y:S01]  /*1a50*/  SHF.R.S32.HI R76, RZ, 0x6, R76 ;  /* 0x00000006ff4c7819 */ /* 0x000fe2000001144c */
[----:B------:R-:W-:Y:S01]  /*1a60*/  IMAD.WIDE R20, R21, 0x40, R132 ;  /* 0x0000004015147825 */ /* 0x000fe200078e0284 */
[----:B------:R-:W-:Y:S01]  /*1a70*/  SHF.R.U32.HI R130, RZ, 0x3, R27 ;  /* 0x00000003ff827819 */ /* 0x000fe2000001161b */
[----:B------:R-:W1:Y:S01]  /*1a80*/  LDC.64 R142, c[0x0][0x250] ;  /* 0x00009400ff8e7b82 */ /* 0x000e620000000a00 */
[--C-:B------:R-:W-:Y:S01]  /*1a90*/  LOP3.LUT R25, R27, 0x38, R102.reuse, 0xf8, !PT ;  /* 0x000000381b197812 */ /* 0x100fe200078ef866 */
[----:B--2---:R-:W-:Y:S01]  /*1aa0*/  @P0 IMAD.WIDE.U32 R26, R152, R4, RZ ;  /* 0x00000004981a0225 */ /* 0x004fe200078e00ff */
[----:B------:R-:W-:-:S02]  /*1ab0*/  SHF.R.S32.HI R103, RZ, 0x1f, R102 ;  /* 0x0000001fff677819 */ /* 0x000fc40000011466 */
[----:B------:R-:W-:Y:S01]  /*1ac0*/  LOP3.LUT R130, R25, R130, RZ, 0x3c, !PT ;  /* 0x0000008219827212 */ /* 0x000fe200078e3cff */
[----:B------:R-:W-:Y:S01]  /*1ad0*/  @P0 IMAD R25, R152, R5, R27 ;  /* 0x0000000598190224 */ /* 0x000fe200078e021b */
[----:B------:R-:W-:Y:S01]  /*1ae0*/  IADD3 R100, R102, 0x40, RZ ;  /* 0x0000004066647810 */ /* 0x000fe20007ffe0ff */
[----:B------:R-:W-:Y:S01]  /*1af0*/  @P0 IMAD.MOV.U32 R8, RZ, RZ, R26 ;  /* 0x000000ffff080224 */ /* 0x000fe200078e001a */
[----:B------:R-:W-:Y:S01]  /*1b00*/  SHF.R.S32.HI R61, RZ, 0x1f, R62 ;  /* 0x0000001fff3d7819 */ /* 0x000fe2000001143e */
[----:B------:R-:W-:Y:S01]  /*1b10*/  IMAD.SHL.U32 R68, R59, 0x4, RZ ;  /* 0x000000043b447824 */ /* 0x000fe200078e00ff */
[----:B------:R-:W-:Y:S01]  /*1b20*/  VIMNMX R76, RZ, R76, !PT ;  /* 0x0000004cff4c7248 */ /* 0x000fe20007fe0100 */
[----:B------:R-:W-:Y:S01]  /*1b30*/  IMAD R163, R133, R144, RZ ;  /* 0x0000009085a37224 */ /* 0x000fe200078e02ff */
[----:B------:R-:W-:Y:S01]  /*1b40*/  LEA.HI R61, R61, R62, RZ, 0x3 ;  /* 0x0000003e3d3d7211 */ /* 0x000fe200078f18ff */
[----:B----4-:R-:W-:Y:S01]  /*1b50*/  @!P0 IMAD R10, R7, R12, RZ ;  /* 0x0000000c070a8224 */ /* 0x010fe200078e02ff */
[----:B---3--:R-:W-:Y:S01]  /*1b60*/  LEA.HI R72, R72, R72, RZ, 0x1 ;  /* 0x0000004848487211 */ /* 0x008fe200078f08ff */
[----:B------:R-:W-:Y:S01]  /*1b70*/  @!P0 IMAD.WIDE.U32 R28, R9, R12, RZ ;  /* 0x0000000c091c8225 */ /* 0x000fe200078e00ff */
[----:B------:R-:W-:-:S02]  /*1b80*/  LEA.HI R27, R57, R48, RZ, 0x6 ;  /* 0x00000030391b7211 */ /* 0x000fc400078f30ff */
[----:B------:R-:W-:Y:S01]  /*1b90*/  SHF.R.S32.HI R71, RZ, 0x1, R72 ;  /* 0x00000001ff477819 */ /* 0x000fe20000011448 */
[----:B------:R-:W-:Y:S01]  /*1ba0*/  @!P0 IMAD R13, R9, R13, R10 ;  /* 0x0000000d090d8224 */ /* 0x000fe200078e020a */
[----:B------:R-:W-:Y:S01]  /*1bb0*/  @!P0 MOV R8, R28 ;  /* 0x0000001c00088202 */ /* 0x000fe20000000f00 */
[----:B------:R-:W-:Y:S01]  /*1bc0*/  IMAD R10, R21, R4, RZ ;  /* 0x00000004150a7224 */ /* 0x000fe200078e02ff */
[----:B------:R-:W-:Y:S01]  /*1bd0*/  LEA.HI R57, R57, R48, RZ, 0x5 ;  /* 0x0000003039397211 */ /* 0x000fe200078f28ff */
[----:B------:R-:W-:Y:S01]  /*1be0*/  @!P0 IMAD.IADD R25, R29, 0x1, R13 ;  /* 0x000000011d198824 */ /* 0x000fe200078e020d */
[----:B------:R-:W-:Y:S01]  /*1bf0*/  IADD3 R22, P0, R102, R6, RZ ;  /* 0x0000000666167210 */ /* 0x000fe20007f1e0ff */
[----:B------:R-:W-:Y:S01]  /*1c00*/  IMAD R5, R20, R5, R10 ;  /* 0x0000000514057224 */ /* 0x000fe200078e020a */
[----:B------:R-:W-:Y:S01]  /*1c10*/  LOP3.LUT R13, R61, 0xfffffff8, RZ, 0xc0, !PT ;  /* 0xfffffff83d0d7812 */ /* 0x000fe200078ec0ff */
[----:B------:R-:W-:Y:S01]  /*1c20*/  IMAD R69, R132, R71, R68 ;  /* 0x0000004784457224 */ /* 0x000fe200078e0244 */
[----:B------:R-:W-:Y:S01]  /*1c30*/  IADD3 R24, P1, R102, R8, RZ ;  /* 0x0000000866187210 */ /* 0x000fe20007f3e0ff */
[C---:B------:R-:W-:Y:S01]  /*1c40*/  IMAD.X R23, R103.reuse, 0x1, R23, P0 ;  /* 0x0000000167177824 */ /* 0x040fe200000e0617 */
[----:B------:R-:W-:Y:S01]  /*1c50*/  ISETP.GE.AND P0, PT, R100, UR5, PT ;  /* 0x0000000564007c0c */ /* 0x000fe2000bf06270 */
[----:B------:R-:W-:Y:S01]  /*1c60*/  IMAD.IADD R62, R62, 0x1, -R13 ;  /* 0x000000013e3e7824 */ /* 0x000fe200078e0a0d */
[----:B------:R-:W-:Y:S01]  /*1c70*/  IADD3 R68, R68, R69, RZ ;  /* 0x0000004544447210 */ /* 0x000fe20007ffe0ff */
[----:B------:R-:W-:Y:S01]  /*1c80*/  IMAD.X R25, R103, 0x1, R25, P1 ;  /* 0x0000000167197824 */ /* 0x000fe200008e0619 */
[----:B------:R-:W-:Y:S01]  /*1c90*/  SEL R63, RZ, 0xffffffff, P0 ;  /* 0xffffffffff3f7807 */ /* 0x000fe20000000000 */
[----:B------:R-:W-:Y:S01]  /*1ca0*/  IMAD R13, R3, UR10, RZ ;  /* 0x0000000a030d7c24 */ /* 0x000fe2000f8e02ff */
[----:B------:R-:W-:Y:S01]  /*1cb0*/  IADD3 R106, P0, R132, R19, RZ ;  /* 0x00000013846a7210 */ /* 0x000fe20007f1e0ff */
[----:B------:R-:W-:Y:S01]  /*1cc0*/  IMAD.WIDE.U32 R20, R20, R4, R24 ;  /* 0x0000000414147225 */ /* 0x000fe200078e0018 */
[----:B------:R-:W-:-:S02]  /*1cd0*/  SHF.R.S32.HI R4, RZ, 0x1f, R134 ;  /* 0x0000001fff047819 */ /* 0x000fc40000011486 */
[C---:B------:R-:W-:Y:S01]  /*1ce0*/  ISETP.GE.AND P1, PT, R102.reuse, UR5, PT ;  /* 0x0000000566007c0c */ /* 0x040fe2000bf26270 */
[----:B------:R-:W-:Y:S01]  /*1cf0*/  IMAD.X R17, R133, 0x1, R17, P0 ;  /* 0x0000000185117824 */ /* 0x000fe200000e0611 */
[----:B------:R-:W-:Y:S01]  /*1d00*/  IADD3 R136, P0, R102, R2, RZ ;  /* 0x0000000266887210 */ /* 0x000fe20007f1e0ff */
[C---:B------:R-:W-:Y:S01]  /*1d10*/  IMAD R12, R0.reuse, UR11, R13 ;  /* 0x0000000b000c7c24 */ /* 0x040fe2000f8e020d */
[----:B------:R-:W-:Y:S01]  /*1d20*/  SEL R6, RZ, 0x1, P1 ;  /* 0x00000001ff067807 */ /* 0x000fe20000800000 */
[----:B------:R-:W-:Y:S01]  /*1d30*/  IMAD.WIDE.U32 R22, R0, UR10, R22 ;  /* 0x0000000a00167c25 */ /* 0x000fe2000f8e0016 */
[----:B------:R-:W-:Y:S01]  /*1d40*/  ULDC.64 UR10, c[0x0][0x258] ;  /* 0x00009600000a7ab9 */ /* 0x000fe20000000a00 */
[----:B------:R-:W-:Y:S02]  /*1d50*/  SHF.L.U64.HI R147, R144, 0x4, R145 ;  /* 0x0000000490937819 */ /* 0x000fe40000010291 */
[----:B------:R-:W-:Y:S01]  /*1d60*/  IMAD.X R137, R103, 0x1, R15, P0 ;  /* 0x0000000167897824 */ /* 0x000fe200000e060f */
[----:B------:R-:W-:Y:S01]  /*1d70*/  ISETP.GT.AND P0, PT, R104, R76, PT ;  /* 0x0000004c6800720c */ /* 0x000fe20003f04270 */
[----:B------:R-:W-:Y:S01]  /*1d80*/  IMAD.IADD R13, R23, 0x1, R12 ;  /* 0x00000001170d7824 */ /* 0x000fe200078e020c */
[----:B------:R-:W-:Y:S01]  /*1d90*/  MOV R12, R22 ;  /* 0x00000016000c7202 */ /* 0x000fe20000000f00 */
[----:B------:R-:W-:Y:S01]  /*1da0*/  IMAD R139, R4, UR10, RZ ;  /* 0x0000000a048b7c24 */ /* 0x000fe2000f8e02ff */
[----:B------:R-:W-:Y:S01]  /*1db0*/  R2P PR, R62, 0x6 ;  /* 0x000000063e007804 */ /* 0x000fe20000000000 */
[----:B-1----:R-:W-:Y:S01]  /*1dc0*/  IMAD R17, R17, R142, RZ ;  /* 0x0000008e11117224 */ /* 0x002fe200078e02ff */
[----:B------:R-:W-:Y:S01]  /*1dd0*/  SHF.L.U64.HI R149, R142, 0x4, R143 ;  /* 0x000000048e957819 */ /* 0x000fe2000001028f */
[----:B------:R-:W-:Y:S01]  /*1de0*/  IMAD.IADD R21, R21, 0x1, R5 ;  /* 0x0000000115157824 */ /* 0x000fe200078e0205 */
[----:B------:R-:W-:Y:S01]  /*1df0*/  LOP3.LUT R5, R57, 0xffffffe0, RZ, 0xc0, !PT ;  /* 0xffffffe039057812 */ /* 0x000fe200078ec0ff */
[----:B------:R-:W-:Y:S01]  /*1e00*/  IMAD.SHL.U32 R27, R27, 0x8, RZ ;  /* 0x000000081b1b7824 */ /* 0x000fe200078e00ff */
[----:B------:R-:W-:Y:S01]  /*1e10*/  SHF.R.S32.HI R57, RZ, 0x5, R57 ;  /* 0x00000005ff397819 */ /* 0x000fe20000011439 */
[----:B------:R-:W-:Y:S01]  /*1e20*/  IMAD.SHL.U32 R63, R63, 0x2, RZ ;  /* 0x000000023f3f7824 */ /* 0x000fe200078e00ff */
[----:B------:R-:W-:Y:S01]  /*1e30*/  SHF.R.S32.HI R67, RZ, 0x1f, R69 ;  /* 0x0000001fff437819 */ /* 0x000fe20000011445 */
[----:B------:R-:W-:Y:S01]  /*1e40*/  IMAD R139, R134, UR11, R139 ;  /* 0x0000000b868b7c24 */ /* 0x000fe2000f8e028b */
[----:B------:R-:W-:Y:S01]  /*1e50*/  LOP3.LUT R130, R130, 0xfffffe00, R27, 0xf8, !PT ;  /* 0xfffffe0082827812 */ /* 0x000fe200078ef81b */
[----:B------:R-:W-:Y:S01]  /*1e60*/  IMAD R101, R106, R143, R17 ;  /* 0x0000008f6a657224 */ /* 0x000fe200078e0211 */
[----:B------:R-:W-:Y:S01]  /*1e70*/  LOP3.LUT R63, R63, 0x2, R6, 0xe2, !PT ;  /* 0x000000023f3f7812 */ /* 0x000fe200078ee206 */
[----:B------:R-:W-:Y:S01]  /*1e80*/  IMAD.WIDE.U32 R134, R134, UR10, R20 ;  /* 0x0000000a86867c25 */ /* 0x000fe2000f8e0014 */
[----:B------:R-:W-:-:S02]  /*1e90*/  SHF.R.S32.HI R66, RZ, 0x1f, R68 ;  /* 0x0000001fff427819 */ /* 0x000fc40000011444 */
[----:B------:R-:W-:Y:S01]  /*1ea0*/  SEL R49, R49, 0xfffffff0, !P1 ;  /* 0xfffffff031317807 */ /* 0x000fe20004800000 */
[----:B------:R-:W-:Y:S01]  /*1eb0*/  IMAD.WIDE.U32 R106, R106, R142, R12 ;  /* 0x0000008e6a6a7225 */ /* 0x000fe200078e000c */
[----:B------:R-:W-:-:S03]  /*1ec0*/  SEL R47, R47, 0xffffffe0, !P2 ;  /* 0xffffffe02f2f7807 */ /* 0x000fc60005000000 */
[C---:B------:R-:W-:Y:S02]  /*1ed0*/  IMAD R163, R132.reuse, R145, R163 ;  /* 0x0000009184a37224 */ /* 0x040fe400078e02a3 */
[----:B------:R-:W-:-:S04]  /*1ee0*/  IMAD.WIDE.U32 R136, R132, R144, R136 ;  /* 0x0000009084887225 */ /* 0x000fc800078e0088 */
[----:B------:R-:W-:Y:S02]  /*1ef0*/  IMAD.SHL.U32 R150, R142, 0x10, RZ ;  /* 0x000000108e967824 */ /* 0x000fe400078e00ff */
[----:B------:R-:W-:Y:S02]  /*1f00*/  IMAD.IADD R58, R48, 0x1, -R5 ;  /* 0x00000001303a7824 */ /* 0x000fe400078e0a05 */
[----:B------:R-:W-:Y:S02]  /*1f10*/  IMAD.SHL.U32 R70, R71, 0x10, RZ ;  /* 0x0000001047467824 */ /* 0x000fe400078e00ff */
[----:B------:R-:W-:Y:S02]  /*1f20*/  IMAD.IADD R163, R137, 0x1, R163 ;  /* 0x0000000189a37824 */ /* 0x000fe400078e02a3 */
[----:B------:R-:W-:Y:S02]  /*1f30*/  IMAD.IADD R139, R135, 0x1, R139 ;  /* 0x00000001878b7824 */ /* 0x000fe400078e028b */
[----:B------:R-:W-:Y:S01]  /*1f40*/  IMAD.IADD R101, R107, 0x1, R101 ;  /* 0x000000016b657824 */ /* 0x000fe200078e0265 */
[----:B------:R-:W-:Y:S01]  /*1f50*/  @!P5 MOV R11, RZ ;  /* 0x000000ff000bd202 */ /* 0x000fe20000000f00 */
[----:B------:R-:W-:Y:S06]  /*1f60*/  @!P0 BRA `(.L_x_5675) ;  /* 0x00000064002c8947 */ /* 0x000fec0003800000 */
[----:B------:R-:W1:Y:S01]  /*1f70*/  LDC.64 R80, c[0x0][0x338] ;  /* 0x0000ce00ff507b82 */ /* 0x000e620000000a00 */
[----:B------:R-:W-:Y:S01]  /*1f80*/  ULDC.64 UR12, c[0x0][0x330] ;  /* 0x0000cc00000c7ab9 */ /* 0x000fe20000000a00 */
[----:B------:R-:W-:Y:S01]  /*1f90*/  SHF.R.S32.HI R5, RZ, 0x1f, R50 ;  /* 0x0000001fff057819 */ /* 0x000fe20000011432 */
[C---:B------:R-:W-:Y:S01]  /*1fa0*/  IMAD R2, R7.reuse, UR12, RZ ;  /* 0x0000000c07027c24 */ /* 0x040fe2000f8e02ff */
[--C-:B------:R-:W-:Y:S01]  /*1fb0*/  SHF.R.S32.HI R6, RZ, 0x1f, R65.reuse ;  /* 0x0000001fff067819 */ /* 0x100fe20000011441 */
[----:B------:R-:W-:Y:S01]  /*1fc0*/  ULDC.64 UR10, c[0x0][0x328] ;  /* 0x0000ca00000a7ab9 */ /* 0x000fe20000000a00 */
[----:B------:R-:W-:Y:S01]  /*1fd0*/  IADD3 R4, P1, P0, R50, R132, -R65 ;  /* 0x0000008432047210 */ /* 0x000fe2000783e841 */
[----:B------:R-:W-:Y:S01]  /*1fe0*/  IMAD R8, R7, UR10, RZ ;  /* 0x0000000a07087c24 */ /* 0x000fe2000f8e02ff */
[----:B------:R-:W-:Y:S01]  /*1ff0*/  ULDC.64 UR14, c[0x0][0x350] ;  /* 0x0000d400000e7ab9 */ /* 0x000fe20000000a00 */
[----:B------:R-:W-:Y:S01]  /*2000*/  IMAD.WIDE.U32 R12, R9, UR12, R102 ;  /* 0x0000000c090c7c25 */ /* 0x000fe2000f8e0066 */
[----:B------:R-:W-:Y:S01]  /*2010*/  IADD3.X R5, R5, R133, ~R6, P1, P0 ;  /* 0x0000008505057210 */ /* 0x000fe20000fe0c06 */
[----:B------:R-:W-:Y:S01]  /*2020*/  ULDC UR4, c[0x0][0x2e0] ;  /* 0x0000b80000047ab9 */ /* 0x000fe20000000800 */
[----:B------:R-:W-:Y:S01]  /*2030*/  LOP3.LUT R126, R63, 0xffff, RZ, 0xc0, !PT ;  /* 0x0000ffff3f7e7812 */ /* 0x000fe200078ec0ff */
[C---:B------:R-:W-:Y:S01]  /*2040*/  IMAD R2, R9.reuse, UR13, R2 ;  /* 0x0000000d09027c24 */ /* 0x040fe2000f8e0202 */
[----:B------:R-:W-:Y:S01]  /*2050*/  ULDC.64 UR12, c[0x0][0x348] ;  /* 0x0000d200000c7ab9 */ /* 0x000fe20000000a00 */
[----:B------:R-:W-:Y:S01]  /*2060*/  IMAD.WIDE.U32 R14, R9, UR10, R102 ;  /* 0x0000000a090e7c25 */ /* 0x000fe2000f8e0066 */
[----:B------:R-:W-:Y:S01]  /*2070*/  SHF.L.U32 R131, R71, 0x5, RZ ;  /* 0x0000000547837819 */ /* 0x000fe200000006ff */
[----:B------:R-:W-:Y:S01]  /*2080*/  ULDC.U8 UR25, c[0x0][0x3c3] ;  /* 0x0000f0c000197ab9 */ /* 0x000fe20000000000 */
[----:B------:R-:W-:Y:S01]  /*2090*/  LOP3.LUT R128, R126, 0x1, RZ, 0xc0, !PT ;  /* 0x000000017e807812 */ /* 0x000fe200078ec0ff */
[----:B------:R-:W-:Y:S01]  /*20a0*/  IMAD R8, R9, UR11, R8 ;  /* 0x0000000b09087c24 */ /* 0x000fe2000f8e0208 */
[----:B------:R-:W-:Y:S01]  /*20b0*/  ULDC.64 UR10, c[0x0][0x340] ;  /* 0x0000d000000a7ab9 */ /* 0x000fe20000000a00 */
[----:B------:R-:W-:Y:S01]  /*20c0*/  IMAD.IADD R13, R13, 0x1, R2 ;  /* 0x000000010d0d7824 */ /* 0x000fe200078e0202 */
[----:B------:R-:W-:Y:S01]  /*20d0*/  USHF.L.U32 UR20, UR10, 0x5, URZ ;  /* 0x000000050a147899 */ /* 0x000fe2000800063f */
[C---:B------:R-:W-:Y:S01]  /*20e0*/  IMAD R7, R5.reuse, UR10, RZ ;  /* 0x0000000a05077c24 */ /* 0x040fe2000f8e02ff */
[----:B------:R-:W-:Y:S01]  /*20f0*/  USHF.L.U64.HI UR21, UR10, 0x4, UR11 ;  /* 0x000000040a157899 */ /* 0x000fe2000801020b */
[-C--:B-1----:R-:W-:Y:S01]  /*2100*/  IMAD R2, R5, R80.reuse, RZ ;  /* 0x0000005005027224 */ /* 0x082fe200078e02ff */
[----:B------:R-:W-:Y:S01]  /*2110*/  USHF.L.U32 UR22, UR10, 0x4, URZ ;  /* 0x000000040a167899 */ /* 0x000fe2000800063f */
[----:B------:R-:W-:Y:S01]  /*2120*/  IMAD.IADD R15, R15, 0x1, R8 ;  /* 0x000000010f0f7824 */ /* 0x000fe200078e0208 */
[----:B------:R-:W-:Y:S01]  /*2130*/  UIMAD.WIDE.U32 UR18, UR10, 0x60, URZ ;  /* 0x000000600a1278a5 */ /* 0x000fe2000f8e003f */
[----:B------:R-:W-:Y:S01]  /*2140*/  IMAD R7, R4, UR11, R7 ;  /* 0x0000000b04077c24 */ /* 0x000fe2000f8e0207 */
[----:B------:R-:W-:Y:S01]  /*2150*/  SHF.L.U64.HI R77, R80, 0x4, R81 ;  /* 0x00000004504d7819 */ /* 0x000fe20000010251 */
[----:B------:R-:W-:Y:S01]  /*2160*/  IMAD.WIDE.U32 R12, R4, UR10, R12 ;  /* 0x0000000a040c7c25 */ /* 0x000fe2000f8e000c */
[----:B------:R-:W-:Y:S01]  /*2170*/  SHF.L.U64.HI R79, R80, 0x5, R81 ;  /* 0x00000005504f7819 */ /* 0x000fe20000010251 */
[----:B------:R-:W-:Y:S01]  /*2180*/  USHF.L.U64.HI UR21, UR22, 0x1, UR21 ;  /* 0x0000000116157899 */ /* 0x000fe20008010215 */
[----:B------:R-:W-:Y:S01]  /*2190*/  SHF.R.S32.HI R123, RZ, 0x1f, R70 ;  /* 0x0000001fff7b7819 */ /* 0x000fe20000011446 */
[----:B------:R-:W-:Y:S01]  /*21a0*/  IMAD R2, R4, R81, R2 ;  /* 0x0000005104027224 */ /* 0x000fe200078e0202 */
[----:B------:R-:W-:Y:S01]  /*21b0*/  LOP3.LUT R126, R126, 0x2, RZ, 0xc0, !PT ;  /* 0x000000027e7e7812 */ /* 0x000fe200078ec0ff */
[----:B------:R-:W-:Y:S01]  /*21c0*/  IMAD.WIDE.U32 R4, R4, R80, R14 ;  /* 0x0000005004047225 */ /* 0x000fe200078e000e */
[----:B------:R-:W-:Y:S01]  /*21d0*/  SHF.R.S32.HI R122, RZ, 0x1f, R131 ;  /* 0x0000001fff7a7819 */ /* 0x000fe20000011483 */
[----:B------:R-:W-:Y:S01]  /*21e0*/  ULDC UR24, c[0x0][0x2e0] ;  /* 0x0000b80000187ab9 */ /* 0x000fe20000000800 */
[----:B------:R-:W-:Y:S01]  /*21f0*/  ULDC UR23, c[0x0][0x2e0] ;  /* 0x0000b80000177ab9 */ /* 0x000fe20000000800 */
[----:B------:R-:W-:Y:S01]  /*2200*/  IMAD.IADD R50, R11, 0x1, R50 ;  /* 0x000000010b327824 */ /* 0x000fe200078e0232 */
[----:B------:R-:W-:Y:S01]  /*2210*/  IADD3 R5, R5, R2, RZ ;  /* 0x0000000205057210 */ /* 0x000fe20007ffe0ff */
[----:B------:R-:W-:Y:S01]  /*2220*/  IMAD.IADD R13, R13, 0x1, R7 ;  /* 0x000000010d0d7824 */ /* 0x000fe200078e0207 */
[----:B------:R-:W-:Y:S01]  /*2230*/  ULDC.64 UR16, c[0x0][0x250] ;  /* 0x0000940000107ab9 */ /* 0x000fe20000000a00 */
[C---:B------:R-:W-:Y:S01]  /*2240*/  IMAD R111, R3.reuse, UR14, RZ ;  /* 0x0000000e036f7c24 */ /* 0x040fe2000f8e02ff */
[----:B------:R-:W-:Y:S01]  /*2250*/  USHF.L.U32 UR22, UR22, 0x1, URZ ;  /* 0x0000000116167899 */ /* 0x000fe2000800063f */
[----:B------:R-:W-:-:S02]  /*2260*/  IMAD R113, R3, UR12, RZ ;  /* 0x0000000c03717c24 */ /* 0x000fc4000f8e02ff */
[----:B------:R-:W-:Y:S02]  /*2270*/  IMAD R50, R71, R50, RZ ;  /* 0x0000003247327224 */ /* 0x000fe400078e02ff */
[C---:B------:R-:W-:Y:S02]  /*2280*/  IMAD R111, R0.reuse, UR15, R111 ;  /* 0x0000000f006f7c24 */ /* 0x040fe4000f8e026f */
[C---:B------:R-:W-:Y:S01]  /*2290*/  IMAD.WIDE.U32 R2, R0.reuse, UR14, R12 ;  /* 0x0000000e00027c25 */ /* 0x040fe2000f8e000c */
[----:B------:R-:W-:Y:S01]  /*22a0*/  ULDC.64 UR14, c[0x0][0x320] ;  /* 0x0000c800000e7ab9 */ /* 0x000fe20000000a00 */
[----:B------:R-:W-:Y:S02]  /*22b0*/  SHF.R.S32.HI R51, RZ, 0x1f, R50 ;  /* 0x0000001fff337819 */ /* 0x000fe40000011432 */
[----:B------:R-:W-:Y:S01]  /*22c0*/  IMAD R113, R0, UR13, R113 ;  /* 0x0000000d00717c24 */ /* 0x000fe2000f8e0271 */
[-C--:B------:R-:W-:Y:S01]  /*22d0*/  IADD3 R116, P2, R68, R50.reuse, RZ ;  /* 0x0000003244747210 */ /* 0x080fe20007f5e0ff */
[----:B------:R-:W-:Y:S01]  /*22e0*/  IMAD.WIDE.U32 R4, R0, UR12, R4 ;  /* 0x0000000c00047c25 */ /* 0x000fe2000f8e0004 */
[----:B------:R-:W-:Y:S01]  /*22f0*/  ULDC.64 UR12, c[0x0][0x318] ;  /* 0x0000c600000c7ab9 */ /* 0x000fe20000000a00 */
[----:B------:R-:W-:Y:S01]  /*2300*/  LEA R110, P1, R2, UR14, 0x1 ;  /* 0x0000000e026e7c11 */ /* 0x000fe2000f8208ff */
[----:B------:R-:W-:Y:S01]  /*2310*/  UIMAD UR14, UR11, 0x60, URZ ;  /* 0x000000600b0e78a4 */ /* 0x000fe2000f8e023f */
[----:B------:R-:W-:Y:S01]  /*2320*/  IMAD.IADD R111, R3, 0x1, R111 ;  /* 0x00000001036f7824 */ /* 0x000fe200078e026f */
[----:B------:R-:W-:Y:S01]  /*2330*/  IADD3 R113, R5, R113, RZ ;  /* 0x0000007105717210 */ /* 0x000fe20007ffe0ff */
[----:B------:R-:W-:Y:S01]  /*2340*/  IMAD.X R117, R66, 0x1, R51, P2 ;  /* 0x0000000142757824 */ /* 0x000fe200010e0633 */
[----:B------:R-:W-:Y:S01]  /*2350*/  LEA R112, P0, R4, UR12, 0x1 ;  /* 0x0000000c04707c11 */ /* 0x000fe2000f8008ff */
[----:B------:R-:W-:Y:S01]  /*2360*/  IMAD.SHL.U32 R78, R80, 0x10, RZ ;  /* 0x00000010504e7824 */ /* 0x000fe200078e00ff */
[----:B------:R-:W-:Y:S01]  /*2370*/  IADD3 R50, P4, R69, R50, RZ ;  /* 0x0000003245327210 */ /* 0x000fe20007f9e0ff */
[----:B------:R-:W-:Y:S01]  /*2380*/  VIADD R129, R70, 0x40 ;  /* 0x0000004046817836 */ /* 0x000fe20000000000 */
[----:B------:R-:W-:Y:S01]  /*2390*/  LEA.HI.X R111, R2, UR15, R111, 0x1, P1 ;  /* 0x0000000f026f7c11 */ /* 0x000fe200088f0c6f */
[----:B------:R-:W-:Y:S01]  /*23a0*/  USHF.L.U64.HI UR15, UR10, 0x5, UR11 ;  /* 0x000000050a0f7899 */ /* 0x000fe2000801020b */
[----:B------:R-:W-:Y:S01]  /*23b0*/  LEA.HI.X R113, R4, UR13, R113, 0x1, P0 ;  /* 0x0000000d04717c11 */ /* 0x000fe200080f0c71 */
[----:B------:R-:W-:Y:S01]  /*23c0*/  ULDC.64 UR12, c[0x0][0x218] ;  /* 0x00008600000c7ab9 */ /* 0x000fe20000000a00 */
[----:B------:R-:W-:Y:S01]  /*23d0*/  IADD3.X R51, R67, R51, RZ, P4, !PT ;  /* 0x0000003343337210 */ /* 0x000fe200027fe4ff */
[----:B------:R-:W-:Y:S01]  /*23e0*/  ULDC.64 UR10, c[0x0][0x220] ;  /* 0x00008800000a7ab9 */ /* 0x000fe20000000a00 */
[----:B------:R-:W-:Y:S01]  /*23f0*/  LEA R98, P1, R136, UR12, 0x1 ;  /* 0x0000000c88627c11 */ /* 0x000fe2000f8208ff */
[C---:B------:R-:W-:Y:S01]  /*2400*/  IMAD.SHL.U32 R94, R143.reuse, 0x20, RZ ;  /* 0x000000208f5e7824 */ /* 0x040fe200078e00ff */
[----:B------:R-:W-:Y:S01]  /*2410*/  LEA R108, P0, R106, UR10, 0x1 ;  /* 0x0000000a6a6c7c11 */ /* 0x000fe2000f8008ff */
[----:B------:R-:W-:Y:S01]  /*2420*/  IMAD.WIDE.U32 R6, R142, 0x20, RZ ;  /* 0x000000208e067825 */ /* 0x000fe200078e00ff */
[----:B------:R-:W-:Y:S01]  /*2430*/  SHF.L.U64.HI R51, R50, 0x1, R51 ;  /* 0x0000000132337819 */ /* 0x000fe20000010233 */
[----:B------:R-:W-:Y:S01]  /*2440*/  USHF.L.U64.HI UR26, UR20, 0x1, UR15 ;  /* 0x00000001141a7899 */ /* 0x000fe2000801020f */
[----:B------:R-:W-:Y:S01]  /*2450*/  LEA.HI.X R97, R136, UR13, R163, 0x1, P1 ;  /* 0x0000000d88617c11 */ /* 0x000fe200088f0ca3 */
[----:B------:R-:W-:Y:S01]  /*2460*/  IMAD.SHL.U32 R50, R50, 0x2, RZ ;  /* 0x0000000232327824 */ /* 0x000fe200078e00ff */
[----:B------:R-:W-:Y:S01]  /*2470*/  LEA.HI.X R105, R106, UR11, R101, 0x1, P0 ;  /* 0x0000000b6a697c11 */ /* 0x000fe200080f0c65 */
[----:B------:R-:W-:Y:S01]  /*2480*/  ULDC.64 UR12, c[0x0][0x360] ;  /* 0x0000d800000c7ab9 */ /* 0x000fe20000000a00 */
[----:B------:R-:W-:Y:S01]  /*2490*/  ULDC.64 UR10, c[0x0][0x358] ;  /* 0x0000d600000a7ab9 */ /* 0x000fe20000000a00 */
[C---:B------:R-:W-:Y:S01]  /*24a0*/  SHF.L.U64.HI R117, R116.reuse, 0x1, R117 ;  /* 0x0000000174757819 */ /* 0x040fe20000010275 */
[----:B------:R-:W-:Y:S01]  /*24b0*/  IMAD.SHL.U32 R116, R116, 0x2, RZ ;  /* 0x0000000274747824 */ /* 0x000fe200078e00ff */
[----:B------:R-:W-:Y:S01]  /*24c0*/  IADD3 R10, P1, R50, UR12, RZ ;  /* 0x0000000c320a7c10 */ /* 0x000fe2000ff3e0ff */
[----:B------:R-:W-:Y:S01]  /*24d0*/  IMAD.IADD R125, R70, 0x1, R129 ;  /* 0x00000001467d7824 */ /* 0x000fe200078e0281 */
[----:B------:R-:W-:Y:S01]  /*24e0*/  IADD3 R50, P0, R50, UR10, RZ ;  /* 0x0000000a32327c10 */ /* 0x000fe2000ff1e0ff */
[----:B------:R-:W-:Y:S01]  /*24f0*/  IMAD R5, R143, 0x60, RZ ;  /* 0x000000608f057824 */ /* 0x000fe200078e02ff */
[----:B------:R-:W-:Y:S01]  /*2500*/  IADD3.X R9, R51, UR13, RZ, P1, !PT ;  /* 0x0000000d33097c10 */ /* 0x000fe20008ffe4ff */
[----:B------:R-:W-:Y:S01]  /*2510*/  IMAD.IADD R94, R7, 0x1, R94 ;  /* 0x00000001075e7824 */ /* 0x000fe200078e025e */
[----:B------:R-:W-:Y:S01]  /*2520*/  IADD3.X R51, R51, UR11, RZ, P0, !PT ;  /* 0x0000000b33337c10 */ /* 0x000fe200087fe4ff */
[----:B------:R-:W-:Y:S01]  /*2530*/  IMAD.SHL.U32 R3, R145, 0x20, RZ ;  /* 0x0000002091037824 */ /* 0x000fe200078e00ff */
[----:B------:R-:W-:Y:S01]  /*2540*/  IADD3 R87, P0, R148, 0x40, RZ ;  /* 0x0000004094577810 */ /* 0x000fe20007f1e0ff */
[----:B------:R-:W-:Y:S01]  /*2550*/  IMAD.WIDE.U32 R142, R142, 0x60, RZ ;  /* 0x000000608e8e7825 */ /* 0x000fe200078e00ff */
[C---:B------:R-:W-:Y:S01]  /*2560*/  IADD3 R114, P4, R116.reuse, UR12, RZ ;  /* 0x0000000c74727c10 */ /* 0x040fe2000ff9e0ff */
[----:B------:R-:W-:Y:S01]  /*2570*/  UIADD3 UR28, UR19, UR14, URZ ;  /* 0x0000000e131c7290 */ /* 0x000fe2000fffe03f */
[----:B------:R-:W-:Y:S01]  /*2580*/  IADD3 R116, P2, R116, UR10, RZ ;  /* 0x0000000a74747c10 */ /* 0x000fe2000ff5e0ff */
[----:B------:R-:W-:Y:S01]  /*2590*/  IMAD.X R86, RZ, RZ, R147, P0 ;  /* 0x000000ffff567224 */ /* 0x000fe200000e0693 */
[----:B------:R-:W-:Y:S01]  /*25a0*/  IADD3 R83, P1, R78, 0x40, RZ ;  /* 0x000000404e537810 */ /* 0x000fe20007f3e0ff */
[----:B------:R-:W-:Y:S01]  /*25b0*/  IMAD R127, R71, 0x30, RZ ;  /* 0x00000030477f7824 */ /* 0x000fe200078e02ff */
[C---:B------:R-:W-:Y:S01]  /*25c0*/  IADD3.X R115, R117.reuse, UR13, RZ, P4, !PT ;  /* 0x0000000d75737c10 */ /* 0x040fe2000a7fe4ff */
[----:B------:R-:W-:Y:S01]  /*25d0*/  IMAD.IADD R124, R70, 0x1, R125 ;  /* 0x00000001467c7824 */ /* 0x000fe200078e027d */
[----:B------:R-:W-:Y:S01]  /*25e0*/  IADD3.X R117, R117, UR11, RZ, P2, !PT ;  /* 0x0000000b75757c10 */ /* 0x000fe200097fe4ff */
[----:B------:R-:W-:Y:S01]  /*25f0*/  IMAD.WIDE.U32 R144, R144, 0x20, RZ ;  /* 0x0000002090907825 */ /* 0x000fe200078e00ff */
[----:B------:R-:W-:Y:S01]  /*2600*/  IADD3 R89, P0, R148, R87, RZ ;  /* 0x0000005794597210 */ /* 0x000fe20007f1e0ff */
[----:B------:R-:W-:Y:S01]  /*2610*/  ULDC.64 UR10, c[0x0][0x248] ;  /* 0x00009200000a7ab9 */ /* 0x000fe20000000a00 */
[-C--:B------:R-:W-:Y:S01]  /*2620*/  IADD3 R85, P2, R83, R78.reuse, RZ ;  /* 0x0000004e53557210 */ /* 0x080fe20007f5e0ff */
[----:B------:R-:W-:Y:S01]  /*2630*/  IMAD.SHL.U32 R95, R6, 0x2, RZ ;  /* 0x00000002065f7824 */ /* 0x000fe200078e00ff */
[----:B------:R-:W-:Y:S01]  /*2640*/  IADD3.X R82, RZ, R77, RZ, P1, !PT ;  /* 0x0000004dff527210 */ /* 0x000fe20000ffe4ff */
[----:B------:R-:W-:Y:S01]  /*2650*/  IMAD.X R88, R147, 0x1, R86, P0 ;  /* 0x0000000193587824 */ /* 0x000fe200000e0656 */
[----:B------:R-:W-:Y:S01]  /*2660*/  IADD3 R91, P1, R85, R78, RZ ;  /* 0x0000004e555b7210 */ /* 0x000fe20007f3e0ff */
[----:B------:R-:W-:Y:S01]  /*2670*/  VIADD R75, R132, 0x10 ;  /* 0x00000010844b7836 */ /* 0x000fe20000000000 */
[----:B------:R-:W-:Y:S01]  /*2680*/  IADD3 R93, P0, R148, R89, RZ ;  /* 0x00000059945d7210 */ /* 0x000fe20007f1e0ff */
[----:B------:R-:W-:Y:S01]  /*2690*/  IMAD.X R84, R82, 0x1, R77, P2 ;  /* 0x0000000152547824 */ /* 0x000fe200010e064d */
[----:B------:R-:W-:Y:S01]  /*26a0*/  SHF.L.U64.HI R94, R6, 0x1, R94 ;  /* 0x00000001065e7819 */ /* 0x000fe2000001025e */
[----:B------:R-:W-:Y:S01]  /*26b0*/  VIADD R74, R132, 0x20 ;  /* 0x00000020844a7836 */ /* 0x000fe20000000000 */
[----:B------:R-:W-:Y:S01]  /*26c0*/  SHF.L.U32 R80, R80, 0x5, RZ ;  /* 0x0000000550507819 */ /* 0x000fe200000006ff */
[----:B------:R-:W-:Y:S01]  /*26d0*/  VIADD R73, R132, 0x30 ;  /* 0x0000003084497836 */ /* 0x000fe20000000000 */
[----:B------:R-:W-:Y:S01]  /*26e0*/  IADD3 R96, R143, R5, RZ ;  /* 0x000000058f607210 */ /* 0x000fe20007ffe0ff */
[----:B------:R-:W-:Y:S01]  /*26f0*/  IMAD.MOV.U32 R11, RZ, RZ, R104 ;  /* 0x000000ffff0b7224 */ /* 0x000fe200078e0068 */
[----:B------:R-:W-:Y:S01]  /*2700*/  SHF.R.S32.HI R121, RZ, 0x1f, R129 ;  /* 0x0000001fff797819 */ /* 0x000fe20000011481 */
[----:B------:R-:W-:Y:S01]  /*2710*/  IMAD.IADD R81, R145, 0x1, R3 ;  /* 0x0000000191517824 */ /* 0x000fe200078e0203 */
[----:B------:R-:W-:Y:S01]  /*2720*/  SHF.R.S32.HI R120, RZ, 0x1f, R127 ;  /* 0x0000001fff787819 */ /* 0x000fe2000001147f */
[----:B------:R-:W-:Y:S01]  /*2730*/  IMAD.X R90, R84, 0x1, R77, P1 ;  /* 0x00000001545a7824 */ /* 0x000fe200008e064d */
[----:B------:R-:W-:Y:S01]  /*2740*/  SHF.R.S32.HI R119, RZ, 0x1f, R125 ;  /* 0x0000001fff777819 */ /* 0x000fe2000001147d */
[----:B------:R-:W-:Y:S01]  /*2750*/  USHF.L.U32 UR20, UR20, 0x1, URZ ;  /* 0x0000000114147899 */ /* 0x000fe2000800063f */
[----:B------:R-:W-:Y:S01]  /*2760*/  IADD3.X R92, R147, R88, RZ, P0, !PT ;  /* 0x00000058935c7210 */ /* 0x000fe200007fe4ff */
[----:B------:R-:W-:Y:S01]  /*2770*/  ULDC.64 UR12, c[0x0][0x230] ;  /* 0x00008c00000c7ab9 */ /* 0x000fe20000000a00 */
[----:B------:R-:W-:Y:S01]  /*2780*/  SHF.R.S32.HI R118, RZ, 0x1f, R124 ;  /* 0x0000001fff767819 */ /* 0x000fe2000001147c */
[----:B------:R-:W-:-:S08]  /*2790*/  ULDC.64 UR14, c[0x0][0x238] ;  /* 0x00008e00000e7ab9 */ /* 0x000fd00000000a00 */
.L_x_5744:
[----:B------:R-:W-:Y:S01]  /*27a0*/  IMAD.SHL.U32 R13, R11, 0x40, RZ ;  /* 0x000000400b0d7824 */ /* 0x000fe200078e00ff */
[----:B------:R-:W1:Y:S01]  /*27b0*/  LDC R0, c[0x0][0x340] ;  /* 0x0000d000ff007b82 */ /* 0x000e620000000800 */
[----:B------:R-:W-:Y:S02]  /*27c0*/  BSSY B0, `(.L_x_5676) ;  /* 0x0000013000007945 */ /* 0x000fe40003800000 */
[----:B------:R-:W-:Y:S04]  /*27d0*/  VIADD R12, R13, 0xffffffc0 ;  /* 0xffffffc00d0c7836 */ /* 0x000fe80000000000 */
[--C-:B------:R-:W-:Y:S02]  /*27e0*/  IMAD.IADD R3, R56, 0x1, -R12.reuse ;  /* 0x0000000138037824 */ /* 0x100fe400078e0a0c */
[----:B------:R-:W-:Y:S03]  /*27f0*/  IMAD.IADD R2, R65, 0x1, -R12 ;  /* 0x0000000141027824 */ /* 0x000fe600078e0a0c */
[CC--:B------:R-:W-:Y:S02]  /*2800*/  ISETP.GE.AND P6, PT, R132.reuse, R3.reuse, PT ;  /* 0x000000038400720c */ /* 0x0c0fe40003fc6270 */
[CC--:B------:R-:W-:Y:S02]  /*2810*/  ISETP.GE.AND P4, PT, R75.reuse, R3.reuse, PT ;  /* 0x000000034b00720c */ /* 0x0c0fe40003f86270 */
[-C--:B------:R-:W-:Y:S02]  /*2820*/  ISETP.GE.AND P6, PT, R132, R2.reuse, !P6 ;  /* 0x000000028400720c */ /* 0x080fe400077c6270 */
[C---:B------:R-:W-:Y:S02]  /*2830*/  ISETP.GE.AND P2, PT, R74.reuse, R3, PT ;  /* 0x000000034a00720c */ /* 0x040fe40003f46270 */
[-C--:B------:R-:W-:Y:S02]  /*2840*/  ISETP.GE.AND P4, PT, R75, R2.reuse, !P4 ;  /* 0x000000024b00720c */ /* 0x080fe40006786270 */
[----:B------:R-:W-:Y:S07]  /*2850*/  ISETP.GE.AND P2, PT, R74, R2, !P2 ;  /* 0x000000024a00720c */ /* 0x000fee0005746270 */
[----:B---34-:R-:W-:Y:S05]  /*2860*/  @!P6 BRA `(.L_x_5677) ;  /* 0x000000000020e947 */ /* 0x018fea0003800000 */
[----:B------:R-:W-:Y:S02]  /*2870*/  ISETP.NE.AND P1, PT, R128, RZ, PT ;  /* 0x000000ff8000720c */ /* 0x000fe40003f25270 */
[----:B------:R-:W-:Y:S11]  /*2880*/  ISETP.NE.AND P0, PT, R126, RZ, PT ;  /* 0x000000ff7e00720c */ /* 0x000ff60003f05270 */
[----:B------:R-:W2:Y:S01]  /*2890*/  @P1 LDG.E.128 R16, desc[UR6][R110.64] ;  /* 0x000000066e101981 */ /* 0x000ea2000c1e1d00 */
[--C-:B------:R-:W-:Y:S05]  /*28a0*/  @P1 IMAD.MOV.U32 R109, RZ, RZ, R105.reuse ;  /* 0x000000ffff6d1224 */ /* 0x100fea00078e0069 */
[----:B--2---:R2:W-:Y:S04]  /*28b0*/  @P1 STG.E.128 desc[UR6][R108.64], R16 ;  /* 0x000000106c001986 */ /* 0x0045e8000c101d06 */
[----:B------:R-:W3:Y:S01]  /*28c0*/  @P0 LDG.E.128 R4, desc[UR6][R110.64+0x80] ;  /* 0x000080066e040981 */ /* 0x000ee2000c1e1d00 */
[----:B--2---:R-:W-:Y:S05]  /*28d0*/  @P0 IMAD.MOV.U32 R109, RZ, RZ, R105 ;  /* 0x000000ffff6d0224 */ /* 0x004fea00078e0069 */
[----:B---3--:R2:W-:Y:S02]  /*28e0*/  @P0 STG.E.128 desc[UR6][R108.64+0x80], R4 ;  /* 0x000080046c000986 */ /* 0x0085e4000c101d06 */
.L_x_5677:
[----:B------:R-:W-:Y:S05]  /*28f0*/  BSYNC B0 ;  /* 0x0000000000007941 */ /* 0x000fea0003800000 */
.L_x_5676:
[----:B------:R-:W-:Y:S04]  /*2900*/  BSSY B0, `(.L_x_5678) ;  /* 0x000000c000007945 */ /* 0x000fe80003800000 */
[----:B------:R-:W-:Y:S05]  /*2910*/  @!P4 BRA `(.L_x_5679) ;  /* 0x000000000028c947 */ /* 0x000fea0003800000 */
[----:B------:R-:W-:Y:S02]  /*2920*/  ISETP.NE.AND P1, PT, R128, RZ, PT ;  /* 0x000000ff8000720c */ /* 0x000fe40003f25270 */
[----:B------:R-:W-:Y:S02]  /*2930*/  IADD3 R20, P0, R110, UR22, RZ ;  /* 0x000000166e147c10 */ /* 0x000fe4000ff1e0ff */
[----:B------:R-:W-:Y:S02]  /*2940*/  LEA R14, P5, R150, R108, 0x1 ;  /* 0x0000006c960e7211 */ /* 0x000fe400078a08ff */
[----:B------:R-:W-:Y:S02]  /*2950*/  IADD3.X R21, R111, UR21, RZ, P0, !PT ;  /* 0x000000156f157c10 */ /* 0x000fe400087fe4ff */
[----:B------:R-:W-:Y:S02]  /*2960*/  ISETP.NE.AND P0, PT, R126, RZ, PT ;  /* 0x000000ff7e00720c */ /* 0x000fe40003f05270 */
[----:B------:R-:W-:Y:S03]  /*2970*/  LEA.HI.X R15, R150, R105, R149, 0x1, P5 ;  /* 0x00000069960f7211 */ /* 0x000fe600028f0c95 */
[----:B------:R-:W3:Y:S04]  /*2980*/  @P1 LDG.E.128 R16, desc[UR6][R20.64] ;  /* 0x0000000614101981 */ /* 0x000ee8000c1e1d00 */
[----:B---3--:R3:W-:Y:S04]  /*2990*/  @P1 STG.E.128 desc[UR6][R14.64], R16 ;  /* 0x000000100e001986 */ /* 0x0087e8000c101d06 */
[----:B--2---:R-:W2:Y:S04]  /*29a0*/  @P0 LDG.E.128 R4, desc[UR6][R20.64+0x80] ;  /* 0x0000800614040981 */ /* 0x004ea8000c1e1d00 */
[----:B--2---:R3:W-:Y:S02]  /*29b0*/  @P0 STG.E.128 desc[UR6][R14.64+0x80], R4 ;  /* 0x000080040e000986 */ /* 0x0047e4000c101d06 */
.L_x_5679:
[----:B------:R-:W-:Y:S05]  /*29c0*/  BSYNC B0 ;  /* 0x0000000000007941 */ /* 0x000fea0003800000 */
.L_x_5678:
[----:B------:R-:W-:Y:S04]  /*29d0*/  BSSY B0, `(.L_x_5680) ;  /* 0x000000c000007945 */ /* 0x000fe80003800000 */
[----:B------:R-:W-:Y:S05]  /*29e0*/  @!P2 BRA `(.L_x_5681) ;  /* 0x000000000028a947 */ /* 0x000fea0003800000 */
[----:B------:R-:W-:Y:S02]  /*29f0*/  ISETP.NE.AND P1, PT, R128, RZ, PT ;  /* 0x000000ff8000720c */ /* 0x000fe40003f25270 */
[----:B------:R-:W-:Y:S02]  /*2a00*/  IADD3 R20, P0, R110, UR20, RZ ;  /* 0x000000146e147c10 */ /* 0x000fe4000ff1e0ff */
[----:B---3--:R-:W-:Y:S02]  /*2a10*/  IADD3 R14, P5, R108, R95, RZ ;  /* 0x0000005f6c0e7210 */ /* 0x008fe40007fbe0ff */
[----:B------:R-:W-:Y:S02]  /*2a20*/  IADD3.X R21, R111, UR26, RZ, P0, !PT ;  /* 0x0000001a6f157c10 */ /* 0x000fe400087fe4ff */
[----:B------:R-:W-:Y:S01]  /*2a30*/  ISETP.NE.AND P0, PT, R126, RZ, PT ;  /* 0x000000ff7e00720c */ /* 0x000fe20003f05270 */
[----:B------:R-:W-:Y:S04]  /*2a40*/  IMAD.X R15, R105, 0x1, R94, P5 ;  /* 0x00000001690f7824 */ /* 0x000fe800028e065e */
[----:B------:R-:W3:Y:S04]  /*2a50*/  @P1 LDG.E.128 R16, desc[UR6][R20.64] ;  /* 0x0000000614101981 */ /* 0x000ee8000c1e1d00 */
[----:B---3--:R4:W-:Y:S04]  /*2a60*/  @P1 STG.E.128 desc[UR6][R14.64], R16 ;  /* 0x000000100e001986 */ /* 0x0089e8000c101d06 */
[----:B--2---:R-:W2:Y:S04]  /*2a70*/  @P0 LDG.E.128 R4, desc[UR6][R20.64+0x80] ;  /* 0x0000800614040981 */ /* 0x004ea8000c1e1d00 */
[----:B--2---:R4:W-:Y:S02]  /*2a80*/  @P0 STG.E.128 desc[UR6][R14.64+0x80], R4 ;  /* 0x000080040e000986 */ /* 0x0049e4000c101d06 */
.L_x_5681:
[----:B------:R-:W-:Y:S05]  /*2a90*/  BSYNC B0 ;  /* 0x0000000000007941 */ /* 0x000fea0003800000 */
.L_x_5680:
[C---:B------:R-:W-:Y:S01]  /*2aa0*/  ISETP.GE.AND P1, PT, R73.reuse, R3, PT ;  /* 0x000000034900720c */ /* 0x040fe20003f26270 */
[----:B------:R-:W-:Y:S01]  /*2ab0*/  BSSY B0, `(.L_x_5682) ;  /* 0x000000f000007945 */ /* 0x000fe20003800000 */
[----:B-1----:R-:W-:Y:S02]  /*2ac0*/  IMAD.U32 R3, R0, -0x40, RZ ;  /* 0xffffffc000037824 */ /* 0x002fe400078e00ff */
[----:B------:R-:W-:Y:S11]  /*2ad0*/  ISETP.GE.AND P1, PT, R73, R2, !P1 ;  /* 0x000000024900720c */ /* 0x000ff60004f26270 */
[----:B------:R-:W-:Y:S02]  /*2ae0*/  @!UPT UIADD3 URZ, URZ, URZ, URZ ;  /* 0x0000003f3f3ff290 */ /* 0x000fe4000fffe03f */
[----:B------:R-:W-:Y:S05]  /*2af0*/  @!P1 BRA `(.L_x_5683) ;  /* 0x0000000000289947 */ /* 0x000fea0003800000 */
[----:B------:R-:W-:Y:S02]  /*2b00*/  ISETP.NE.AND P5, PT, R128, RZ, PT ;  /* 0x000000ff8000720c */ /* 0x000fe40003fa5270 */
[----:B------:R-:W-:Y:S04]  /*2b10*/  IADD3 R20, P0, R110, UR18, RZ ;  /* 0x000000126e147c10 */ /* 0x000fe8000ff1e0ff */
[----:B------:R-:W-:Y:S02]  /*2b20*/  IADD3.X R21, R111, UR28, RZ, P0, !PT ;  /* 0x0000001c6f157c10 */ /* 0x000fe400087fe4ff */
[----:B---34-:R-:W-:Y:S05]  /*2b30*/  IADD3 R14, P0, R108, R142, RZ ;  /* 0x0000008e6c0e7210 */ /* 0x018fea0007f1e0ff */
[----:B------:R-:W3:Y:S01]  /*2b40*/  @P5 LDG.E.128 R16, desc[UR6][R20.64] ;  /* 0x0000000614105981 */ /* 0x000ee2000c1e1d00 */
[----:B------:R-:W-:Y:S01]  /*2b50*/  IMAD.X R15, R105, 0x1, R96, P0 ;  /* 0x00000001690f7824 */ /* 0x000fe200000e0660 */
[----:B------:R-:W-:Y:S04]  /*2b60*/  ISETP.NE.AND P0, PT, R126, RZ, PT ;  /* 0x000000ff7e00720c */ /* 0x000fe80003f05270 */
[----:B---3--:R1:W-:Y:S09]  /*2b70*/  @P5 STG.E.128 desc[UR6][R14.64], R16 ;  /* 0x000000100e005986 */ /* 0x0083f2000c101d06 */
[----:B--2---:R-:W2:Y:S04]  /*2b80*/  @P0 LDG.E.128 R4, desc[UR6][R20.64+0x80] ;  /* 0x0000800614040981 */ /* 0x004ea8000c1e1d00 */
[----:B--2---:R1:W-:Y:S02]  /*2b90*/  @P0 STG.E.128 desc[UR6][R14.64+0x80], R4 ;  /* 0x000080040e000986 */ /* 0x0043e4000c101d06 */
.L_x_5683:
[----:B------:R-:W-:Y:S05]  /*2ba0*/  BSYNC B0 ;  /* 0x0000000000007941 */ /* 0x000fea0003800000 */
.L_x_5682:
[----:B------:R-:W-:Y:S02]  /*2bb0*/  ISETP.NE.AND P5, PT, RZ, UR4, PT ;  /* 0x00000004ff007c0c */ /* 0x000fe4000bfa5270 */
[C---:B------:R-:W-:Y:S04]  /*2bc0*/  LEA R110, P0, R3.reuse, R110, 0x1 ;  /* 0x0000006e036e7211 */ /* 0x040fe800078008ff */
[----:B------:R-:W-:Y:S07]  /*2bd0*/  LEA.HI.X.SX32 R111, R3, R111, 0x1, P0 ;  /* 0x0000006f036f7211 */ /* 0x000fee00000f0eff */
[----:B------:R-:W-:Y:S05]  /*2be0*/  @!P5 BRA `(.L_x_5684) ;  /* 0x0000004c0080d947 */ /* 0x000fea0003800000 */
[----:B------:R-:W-:Y:S11]  /*2bf0*/  ISETP.NE.AND P0, PT, RZ, UR25, PT ;  /* 0x00000019ff007c0c */ /* 0x000ff6000bf05270 */
[----:B------:R-:W-:Y:S02]  /*2c00*/  @!UPT UIADD3 URZ, URZ, URZ, URZ ;  /* 0x0000003f3f3ff290 */ /* 0x000fe4000fffe03f */
[----:B------:R-:W-:Y:S05]  /*2c10*/  @!P0 BRA `(.L_x_5685) ;  /* 0x0000001c00308947 */ /* 0x000fea0003800000 */
[----:B------:R-:W-:Y:S04]  /*2c20*/  BSSY B1, `(.L_x_5686) ;  /* 0x0000067000017945 */ /* 0x000fe80003800000 */
[----:B------:R-:W-:Y:S05]  /*2c30*/  @!P6 BRA `(.L_x_5687) ;  /* 0x000000040094e947 */ /* 0x000fea0003800000 */
[----:B------:R-:W5:Y:S01]  /*2c40*/  LDC R3, c[0x0][0x2d0] ;  /* 0x0000b400ff037b82 */ /* 0x000f620000000800 */
[----:B------:R-:W-:Y:S01]  /*2c50*/  BSSY B0, `(.L_x_5688) ;  /* 0x0000033000007945 */ /* 0x000fe20003800000 */
[-C--:B-----5:R-:W-:Y:S02]  /*2c60*/  ISETP.GE.AND P0, PT, R102, R3.reuse, PT ;  /* 0x000000036600720c */ /* 0x0a0fe40003f06270 */
[----:B------:R-:W-:Y:S11]  /*2c70*/  ISETP.GE.AND P5, PT, R100, R3, PT ;  /* 0x000000036400720c */ /* 0x000ff60003fa6270 */
[----:B------:R-:W-:Y:S05]  /*2c80*/  @P0 BRA `(.L_x_5689) ;  /* 0x0000000000bc0947 */ /* 0x000fea0003800000 */
[----:B------:R-:W-:Y:S01]  /*2c90*/  ISETP.GE.AND P0, PT, R102, UR4, PT ;  /* 0x0000000466007c0c */ /* 0x000fe2000bf06270 */
[----:B-1-34-:R-:W3:Y:S01]  /*2ca0*/  LDG.E.128 R16, desc[UR6][R112.64] ;  /* 0x0000000670107981 */ /* 0x01aee2000c1e1d00 */
[----:B------:R-:W-:Y:S11]  /*2cb0*/  IMAD.MOV.U32 R99, RZ, RZ, R97 ;  /* 0x000000ffff637224 */ /* 0x000ff600078e0061 */
[----:B------:R-:W-:Y:S01]  /*2cc0*/  @!P0 MOV R8, R10 ;  /* 0x0000000a00088202 */ /* 0x000fe20000000f00 */
[----:B------:R-:W4:Y:S06]  /*2cd0*/  @!P0 LDG.E.64 R24, desc[UR6][R50.64] ;  /* 0x0000000632188981 */ /* 0x000f2c000c1e1b00 */
[----:B--2---:R1:W2:Y:S01]  /*2ce0*/  @!P0 LDG.E.64 R6, desc[UR6][R8.64] ;  /* 0x0000000608068981 */ /* 0x0042a2000c1e1b00 */
[C---:B---3--:R-:W-:Y:S01]  /*2cf0*/  @!P0 LOP3.LUT R21, R16.reuse, 0xffff0000, RZ, 0xc0, !PT ;  /* 0xffff000010158812 */ /* 0x048fe200078ec0ff */
[----:B------:R-:W-:Y:S01]  /*2d00*/  @!P0 IMAD.U32 R15, R16, 0x10000, RZ ;  /* 0x00010000100f8824 */ /* 0x000fe200078e00ff */
[----:B-1----:R-:W-:Y:S02]  /*2d10*/  @!P0 SHF.L.U32 R8, R18, 0x10, RZ ;  /* 0x0000001012088819 */ /* 0x002fe400000006ff */
[----:B----4-:R-:W-:Y:S02]  /*2d20*/  @!P0 SHF.L.U32 R22, R24, 0x10, RZ ;  /* 0x0000001018168819 */ /* 0x010fe400000006ff */
[C---:B------:R-:W-:Y:S02]  /*2d30*/  @!P0 SHF.L.U32 R23, R25.reuse, 0x10, RZ ;  /* 0x0000001019178819 */ /* 0x040fe400000006ff */
[----:B------:R-:W-:Y:S02]  /*2d40*/  @!P0 LOP3.LUT R27, R25, 0xffff0000, RZ, 0xc0, !PT ;  /* 0xffff0000191b8812 */ /* 0x000fe400078ec0ff */
[C---:B--2---:R-:W-:Y:S01]  /*2d50*/  @!P0 LOP3.LUT R14, R6.reuse, 0xffff0000, RZ, 0xc0, !PT ;  /* 0xffff0000060e8812 */ /* 0x044fe200078ec0ff */
[----:B------:R-:W-:Y:S01]  /*2d60*/  @!P0 IMAD.U32 R20, R6, 0x10000, RZ ;  /* 0x0001000006148824 */ /* 0x000fe200078e00ff */
[----:B------:R-:W-:Y:S01]  /*2d70*/  @!P0 LOP3.LUT R25, R19, 0xffff0000, RZ, 0xc0, !PT ;  /* 0xffff000013198812 */ /* 0x000fe200078ec0ff */
[C---:B------:R-:W-:Y:S01]  /*2d80*/  @!P0 IMAD.U32 R5, R7.reuse, 0x10000, RZ ;  /* 0x0001000007058824 */ /* 0x040fe200078e00ff */
[----:B------:R-:W-:Y:S01]  /*2d90*/  @!P0 LOP3.LUT R7, R7, 0xffff0000, RZ, 0xc0, !PT ;  /* 0xffff000007078812 */ /* 0x000fe200078ec0ff */
[-C--:B------:R-:W-:Y:S01]  /*2da0*/  @!P0 FMUL.FTZ R29, R21, R20.reuse ;  /* 0x00000014151d8220 */ /* 0x080fe20000410000 */
[----:B------:R-:W-:Y:S01]  /*2db0*/  @!P0 LOP3.LUT R24, R24, 0xffff0000, RZ, 0xc0, !PT ;  /* 0xffff000018188812 */ /* 0x000fe200078ec0ff */
[----:B------:R-:W-:Y:S01]  /*2dc0*/  @!P0 FMUL.FTZ R0, R15, R20 ;  /* 0x000000140f008220 */ /* 0x000fe20000410000 */
[----:B------:R-:W-:Y:S02]  /*2dd0*/  @!P0 IMAD.U32 R6, R19, 0x10000, RZ ;  /* 0x0001000013068824 */ /* 0x000fe400078e00ff */
[-C--:B------:R-:W-:Y:S01]  /*2de0*/  @!P0 FFMA.FTZ R29, R15, R22.reuse, -R29 ;  /* 0x000000160f1d8223 */ /* 0x080fe2000001081d */
[----:B------:R-:W-:Y:S01]  /*2df0*/  @!P0 SHF.L.U32 R15, R17, 0x10, RZ ;  /* 0x00000010110f8819 */ /* 0x000fe200000006ff */
[----:B------:R-:W-:Y:S01]  /*2e00*/  @!P0 FFMA.FTZ R0, R21, R22, R0 ;  /* 0x0000001615008223 */ /* 0x000fe20000010000 */
[----:B------:R-:W-:Y:S01]  /*2e10*/  @!P0 LOP3.LUT R21, R17, 0xffff0000, RZ, 0xc0, !PT ;  /* 0xffff000011158812 */ /* 0x000fe200078ec0ff */
[----:B------:R-:W-:Y:S01]  /*2e20*/  @!P0 FMUL.FTZ R3, R8, R5 ;  /* 0x0000000508038220 */ /* 0x000fe20000410000 */
[----:B------:R-:W-:Y:S01]  /*2e30*/  @!P0 LOP3.LUT R22, R18, 0xffff0000, RZ, 0xc0, !PT ;  /* 0xffff000012168812 */ /* 0x000fe200078ec0ff */
[-C--:B------:R-:W-:Y:S01]  /*2e40*/  @!P0 FMUL.FTZ R2, R15, R14.reuse ;  /* 0x0000000e0f028220 */ /* 0x080fe20000410000 */
[----:B------:R-:W-:Y:S01]  /*2e50*/  @!P0 F2FP.BF16.F32.PACK_AB R29, R0, R29 ;  /* 0x0000001d001d823e */ /* 0x000fe200000010ff */
[----:B------:R-:W-:Y:S01]  /*2e60*/  @!P0 FMUL.FTZ R31, R21, R14 ;  /* 0x0000000e151f8220 */ /* 0x000fe20000410000 */
[----:B------:R-:W-:Y:S01]  /*2e70*/  @!P0 FMUL.FTZ R33, R25, R7 ;  /* 0x0000000719218220 */ /* 0x000fe20000410000 */
[----:B------:R-:W-:Y:S01]  /*2e80*/  @!P0 FMUL.FTZ R26, R22, R5 ;  /* 0x00000005161a8220 */ /* 0x000fe20000410000 */
[----:B------:R-:W-:Y:S01]  /*2e90*/  @!P0 MOV R16, R29 ;  /* 0x0000001d00108202 */ /* 0x000fe20000000f00 */
[----:B------:R-:W-:Y:S01]  /*2ea0*/  @!P0 FMUL.FTZ R4, R6, R7 ;  /* 0x0000000706048220 */ /* 0x000fe20000410000 */
[-C--:B------:R-:W-:Y:S01]  /*2eb0*/  @!P0 FFMA.FTZ R2, R21, R24.reuse, R2 ;  /* 0x0000001815028223 */ /* 0x080fe20000010002 */
[-C--:B------:R-:W-:Y:S01]  /*2ec0*/  @!P0 FFMA.FTZ R3, R22, R23.reuse, R3 ;  /* 0x0000001716038223 */ /* 0x080fe20000010003 */
[----:B------:R-:W-:Y:S01]  /*2ed0*/  @!P0 FFMA.FTZ R31, R15, R24, -R31 ;  /* 0x000000180f1f8223 */ /* 0x000fe2000001081f */
[----:B------:R-:W-:Y:S01]  /*2ee0*/  @!P0 FFMA.FTZ R26, R8, R23, -R26 ;  /* 0x00000017081a8223 */ /* 0x000fe2000001081a */
[-C--:B------:R-:W-:Y:S01]  /*2ef0*/  @!P0 FFMA.FTZ R33, R6, R27.reuse, -R33 ;  /* 0x0000001b06218223 */ /* 0x080fe20000010821 */
[----:B------:R-:W-:Y:S02]  /*2f00*/  @!P0 FFMA.FTZ R4, R25, R27, R4 ;  /* 0x0000001b19048223 */ /* 0x000fe40000010004 */
[----:B------:R-:W-:Y:S02]  /*2f10*/  @!P0 F2FP.BF16.F32.PACK_AB R28, R2, R31 ;  /* 0x0000001f021c823e */ /* 0x000fe400000010ff */
[----:B------:R-:W-:Y:S02]  /*2f20*/  @!P0 F2FP.BF16.F32.PACK_AB R26, R3, R26 ;  /* 0x0000001a031a823e */ /* 0x000fe400000010ff */
[----:B------:R-:W-:Y:S02]  /*2f30*/  @!P0 F2FP.BF16.F32.PACK_AB R33, R4, R33 ;  /* 0x000000210421823e */ /* 0x000fe400000010ff */
[----:B------:R-:W-:Y:S02]  /*2f40*/  @!P0 MOV R17, R28 ;  /* 0x0000001c00118202 */ /* 0x000fe40000000f00 */
[----:B------:R-:W-:Y:S02]  /*2f50*/  @!P0 MOV R18, R26 ;  /* 0x0000001a00128202 */ /* 0x000fe40000000f00 */
[----:B------:R-:W-:Y:S05]  /*2f60*/  @!P0 MOV R19, R33 ;  /* 0x0000002100138202 */ /* 0x000fea0000000f00 */
[----:B------:R1:W-:Y:S02]  /*2f70*/  STG.E.128 desc[UR6][R98.64], R16 ;  /* 0x0000001062007986 */ /* 0x0003e4000c101d06 */
.L_x_5689:
[----:B------:R-:W-:Y:S05]  /*2f80*/  BSYNC B0 ;  /* 0x0000000000007941 */ /* 0x000fea0003800000 */
.L_x_5688:
        /* <DEDUP_REMOVED lines=48> */
.L_x_5687:
[----:B------:R-:W-:Y:S05]  /*3290*/  BSYNC B1 ;  /* 0x0000000000017941 */ /* 0x000fea0003800000 */
.L_x_5686:
[----:B------:R-:W-:Y:S04]  /*32a0*/  BSSY B1, `(.L_x_5690) ;  /* 0x0000071000017945 */ /* 0x000fe80003800000 */
[----:B------:R-:W-:Y:S05]  /*32b0*/  @!P4 BRA `(.L_x_5691) ;  /* 0x0000000400bcc947 */ /* 0x000fea0003800000 */
[C---:B------:R-:W-:Y:S01]  /*32c0*/  SHF.L.U64.HI R0, R70.reuse, 0x1, R123 ;  /* 0x0000000146007819 */ /* 0x040fe2000001027b */
[----:B------:R-:W5:Y:S01]  /*32d0*/  LDC R3, c[0x0][0x2d0] ;  /* 0x0000b400ff037b82 */ /* 0x000f620000000800 */
[----:B-1234-:R-:W-:Y:S01]  /*32e0*/  IMAD.SHL.U32 R5, R70, 0x2, RZ ;  /* 0x0000000246057824 */ /* 0x01efe200078e00ff */
[----:B------:R-:W-:Y:S04]  /*32f0*/  BSSY B0, `(.L_x_5692) ;  /* 0x0000039000007945 */ /* 0x000fe80003800000 */
[C---:B------:R-:W-:Y:S02]  /*3300*/  IADD3 R30, P6, R5.reuse, R50, RZ ;  /* 0x00000032051e7210 */ /* 0x040fe40007fde0ff */
[----:B------:R-:W-:Y:S03]  /*3310*/  IADD3 R14, P5, R5, R10, RZ ;  /* 0x0000000a050e7210 */ /* 0x000fe60007fbe0ff */
[C---:B------:R-:W-:Y:S02]  /*3320*/  IMAD.X R31, R0.reuse, 0x1, R51, P6 ;  /* 0x00000001001f7824 */ /* 0x040fe400030e0633 */
[----:B------:R-:W-:Y:S01]  /*3330*/  IMAD.X R15, R0, 0x1, R9, P5 ;  /* 0x00000001000f7824 */ /* 0x000fe200028e0609 */
[-C--:B-----5:R-:W-:Y:S02]  /*3340*/  ISETP.GE.AND P0, PT, R102, R3.reuse, PT ;  /* 0x000000036600720c */ /* 0x0a0fe40003f06270 */
[----:B------:R-:W-:Y:S11]  /*3350*/  ISETP.GE.AND P4, PT, R100, R3, PT ;  /* 0x000000036400720c */ /* 0x000ff60003f86270 */
[----:B------:R-:W-:Y:S05]  /*3360*/  @P0 BRA `(.L_x_5693) ;  /* 0x0000000000c40947 */ /* 0x000fea0003800000 */
[----:B------:R-:W-:Y:S02]  /*3370*/  ISETP.GE.AND P0, PT, R102, UR4, PT ;  /* 0x0000000466007c0c */ /* 0x000fe4000bf06270 */
[C---:B------:R-:W-:Y:S04]  /*3380*/  LEA R34, P5, R78.reuse, R112, 0x1 ;  /* 0x000000704e227211 */ /* 0x040fe800078a08ff */
[----:B------:R-:W-:Y:S05]  /*3390*/  LEA.HI.X R35, R78, R113, R77, 0x1, P5 ;  /* 0x000000714e237211 */ /* 0x000fea00028f0c4d */
[----:B------:R1:W2:Y:S08]  /*33a0*/  LDG.E.128 R16, desc[UR6][R34.64] ;  /* 0x0000000622107981 */ /* 0x0002b0000c1e1d00 */
[----:B------:R-:W3:Y:S06]  /*33b0*/  @!P0 LDG.E.64 R6, desc[UR6][R14.64] ;  /* 0x000000060e068981 */ /* 0x000eec000c1e1b00 */
[----:B------:R-:W4:Y:S01]  /*33c0*/  @!P0 LDG.E.64 R28, desc[UR6][R30.64] ;  /* 0x000000061e1c8981 */ /* 0x000f22000c1e1b00 */
[----:B-1----:R-:W-:Y:S02]  /*33d0*/  LEA R34, P5, R148, R98, 0x1 ;  /* 0x0000006294227211 */ /* 0x002fe400078a08ff */
[C---:B--2---:R-:W-:Y:S01]  /*33e0*/  @!P0 LOP3.LUT R23, R16.reuse, 0xffff0000, RZ, 0xc0, !PT ;  /* 0xffff000010178812 */ /* 0x044fe200078ec0ff */
[----:B------:R-:W-:Y:S01]  /*33f0*/  @!P0 IMAD.U32 R21, R17, 0x10000, RZ ;  /* 0x0001000011158824 */ /* 0x000fe200078e00ff */
[----:B------:R-:W-:Y:S02]  /*3400*/  @!P0 SHF.L.U32 R20, R16, 0x10, RZ ;  /* 0x0000001010148819 */ /* 0x000fe400000006ff */
[----:B------:R-:W-:Y:S02]  /*3410*/  @!P0 LOP3.LUT R24, R18, 0xffff0000, RZ, 0xc0, !PT ;  /* 0xffff000012188812 */ /* 0x000fe400078ec0ff */
[C---:B---3--:R-:W-:Y:S01]  /*3420*/  @!P0 LOP3.LUT R8, R6.reuse, 0xffff0000, RZ, 0xc0, !PT ;  /* 0xffff000006088812 */ /* 0x048fe200078ec0ff */
[----:B------:R-:W-:Y:S02]  /*3430*/  @!P0 IMAD.U32 R5, R6, 0x10000, RZ ;  /* 0x0001000006058824 */ /* 0x000fe400078e00ff */
[----:B------:R-:W-:Y:S02]  /*3440*/  @!P0 IMAD.U32 R6, R19, 0x10000, RZ ;  /* 0x0001000013068824 */ /* 0x000fe400078e00ff */
[-C--:B------:R-:W-:Y:S01]  /*3450*/  @!P0 FMUL.FTZ R33, R23, R5.reuse ;  /* 0x0000000517218220 */ /* 0x080fe20000410000 */
[C---:B----4-:R-:W-:Y:S01]  /*3460*/  @!P0 LOP3.LUT R22, R28.reuse, 0xffff0000, RZ, 0xc0, !PT ;  /* 0xffff00001c168812 */ /* 0x050fe200078ec0ff */
[----:B------:R-:W-:Y:S02]  /*3470*/  @!P0 IMAD.U32 R25, R28, 0x10000, RZ ;  /* 0x000100001c198824 */ /* 0x000fe400078e00ff */
[C---:B------:R-:W-:Y:S01]  /*3480*/  @!P0 FMUL.FTZ R0, R20.reuse, R5 ;  /* 0x0000000514008220 */ /* 0x040fe20000410000 */
[----:B------:R-:W-:Y:S01]  /*3490*/  @!P0 SHF.L.U32 R5, R7, 0x10, RZ ;  /* 0x0000001007058819 */ /* 0x000fe200000006ff */
[----:B------:R-:W-:Y:S01]  /*34a0*/  @!P0 IMAD.U32 R27, R29, 0x10000, RZ ;  /* 0x000100001d1b8824 */ /* 0x000fe200078e00ff */
[----:B------:R-:W-:Y:S01]  /*34b0*/  @!P0 LOP3.LUT R7, R7, 0xffff0000, RZ, 0xc0, !PT ;  /* 0xffff000007078812 */ /* 0x000fe200078ec0ff */
[-C--:B------:R-:W-:Y:S01]  /*34c0*/  @!P0 FFMA.FTZ R33, R20, R25.reuse, -R33 ;  /* 0x0000001914218223 */ /* 0x080fe20000010821 */
[----:B------:R-:W-:Y:S01]  /*34d0*/  @!P0 SHF.L.U32 R20, R18, 0x10, RZ ;  /* 0x0000001012148819 */ /* 0x000fe200000006ff */
[----:B------:R-:W-:Y:S01]  /*34e0*/  @!P0 FFMA.FTZ R0, R23, R25, R0 ;  /* 0x0000001917008223 */ /* 0x000fe20000010000 */
[----:B------:R-:W-:Y:S01]  /*34f0*/  @!P0 LOP3.LUT R23, R17, 0xffff0000, RZ, 0xc0, !PT ;  /* 0xffff000011178812 */ /* 0x000fe200078ec0ff */
[-C--:B------:R-:W-:Y:S01]  /*3500*/  @!P0 FMUL.FTZ R2, R21, R8.reuse ;  /* 0x0000000815028220 */ /* 0x080fe20000410000 */
[----:B------:R-:W-:Y:S01]  /*3510*/  @!P0 LOP3.LUT R25, R19, 0xffff0000, RZ, 0xc0, !PT ;  /* 0xffff000013198812 */ /* 0x000fe200078ec0ff */
[----:B------:R-:W-:Y:S01]  /*3520*/  @!P0 FMUL.FTZ R3, R20, R5 ;  /* 0x0000000514038220 */ /* 0x000fe20000410000 */
[----:B------:R-:W-:Y:S01]  /*3530*/  @!P0 LOP3.LUT R29, R29, 0xffff0000, RZ, 0xc0, !PT ;  /* 0xffff00001d1d8812 */ /* 0x000fe200078ec0ff */
[----:B------:R-:W-:Y:S01]  /*3540*/  @!P0 FMUL.FTZ R35, R23, R8 ;  /* 0x0000000817238220 */ /* 0x000fe20000410000 */
[----:B------:R-:W-:Y:S01]  /*3550*/  @!P0 F2FP.BF16.F32.PACK_AB R33, R0, R33 ;  /* 0x000000210021823e */ /* 0x000fe200000010ff */
[----:B------:R-:W-:Y:S01]  /*3560*/  @!P0 FMUL.FTZ R26, R24, R5 ;  /* 0x00000005181a8220 */ /* 0x000fe20000410000 */
[-C--:B------:R-:W-:Y:S01]  /*3570*/  @!P0 FMUL.FTZ R37, R25, R7.reuse ;  /* 0x0000000719258220 */ /* 0x080fe20000410000 */
[----:B------:R-:W-:Y:S01]  /*3580*/  @!P0 FMUL.FTZ R4, R6, R7 ;  /* 0x0000000706048220 */ /* 0x000fe20000410000 */
[----:B------:R-:W-:Y:S01]  /*3590*/  @!P0 MOV R16, R33 ;  /* 0x0000002100108202 */ /* 0x000fe20000000f00 */
[-C--:B------:R-:W-:Y:S01]  /*35a0*/  @!P0 FFMA.FTZ R2, R23, R22.reuse, R2 ;  /* 0x0000001617028223 */ /* 0x080fe20000010002 */
[----:B------:R-:W-:Y:S01]  /*35b0*/  @!P0 FFMA.FTZ R35, R21, R22, -R35 ;  /* 0x0000001615238223 */ /* 0x000fe20000010823 */
[-C--:B------:R-:W-:Y:S01]  /*35c0*/  @!P0 FFMA.FTZ R3, R24, R27.reuse, R3 ;  /* 0x0000001b18038223 */ /* 0x080fe20000010003 */
[----:B------:R-:W-:Y:S01]  /*35d0*/  @!P0 FFMA.FTZ R26, R20, R27, -R26 ;  /* 0x0000001b141a8223 */ /* 0x000fe2000001081a */
[-C--:B------:R-:W-:Y:S01]  /*35e0*/  @!P0 FFMA.FTZ R37, R6, R29.reuse, -R37 ;  /* 0x0000001d06258223 */ /* 0x080fe20000010825 */
        /* <DEDUP_REMOVED lines=8> */
[----:B------:R1:W-:Y:S02]  /*3670*/  STG.E.128 desc[UR6][R34.64], R16 ;  /* 0x0000001022007986 */ /* 0x0003e4000c101d06 */
.L_x_5693:
[----:B------:R-:W-:Y:S05]  /*3680*/  BSYNC B0 ;  /* 0x0000000000007941 */ /* 0x000fea0003800000 */
.L_x_5692:
[----:B------:R-:W-:Y:S05]  /*3690*/  @P4 BRA `(.L_x_5691) ;  /* 0x0000000000c44947 */ /* 0x000fea0003800000 */
[----:B------:R-:W-:Y:S02]  /*36a0*/  ISETP.GE.AND P0, PT, R100, UR4, PT ;  /* 0x0000000464007c0c */ /* 0x000fe4000bf06270 */
[C---:B------:R-:W-:Y:S04]  /*36b0*/  LEA R32, P4, R83.reuse, R112, 0x1 ;  /* 0x0000007053207211 */ /* 0x040fe800078808ff */
[----:B------:R-:W-:Y:S02]  /*36c0*/  LEA.HI.X R33, R83, R113, R82, 0x1, P4 ;  /* 0x0000007153217211 */ /* 0x000fe400020f0c52 */
[C---:B------:R-:W-:Y:S03]  /*36d0*/  LEA R36, P4, R87.reuse, R98, 0x1 ;  /* 0x0000006257247211 */ /* 0x040fe600078808ff */
[----:B-1----:R-:W2:Y:S01]  /*36e0*/  LDG.E.128 R16, desc[UR6][R32.64] ;  /* 0x0000000620107981 */ /* 0x002ea2000c1e1d00 */
[----:B------:R-:W-:Y:S07]  /*36f0*/  LEA.HI.X R37, R87, R97, R86, 0x1, P4 ;  /* 0x0000006157257211 */ /* 0x000fee00020f0c56 */
[----:B------:R1:W3:Y:S06]  /*3700*/  @!P0 LDG.E.64 R6, desc[UR6][R14.64+0x40] ;  /* 0x000040060e068981 */ /* 0x0002ec000c1e1b00 */
[----:B------:R-:W4:Y:S01]  /*3710*/  @!P0 LDG.E.64 R26, desc[UR6][R30.64+0x40] ;  /* 0x000040061e1a8981 */ /* 0x000f22000c1e1b00 */
[C---:B--2---:R-:W-:Y:S01]  /*3720*/  @!P0 SHF.L.U32 R20, R16.reuse, 0x10, RZ ;  /* 0x0000001010148819 */ /* 0x044fe200000006ff */
[----:B-1----:R-:W-:Y:S01]  /*3730*/  @!P0 IMAD.U32 R15, R17, 0x10000, RZ ;  /* 0x00010000110f8824 */ /* 0x002fe200078e00ff */
[----:B------:R-:W-:Y:S02]  /*3740*/  @!P0 LOP3.LUT R21, R16, 0xffff0000, RZ, 0xc0, !PT ;  /* 0xffff000010158812 */ /* 0x000fe400078ec0ff */
[C---:B------:R-:W-:Y:S02]  /*3750*/  @!P0 SHF.L.U32 R14, R18.reuse, 0x10, RZ ;  /* 0x00000010120e8819 */ /* 0x040fe400000006ff */
[----:B------:R-:W-:Y:S02]  /*3760*/  @!P0 LOP3.LUT R24, R18, 0xffff0000, RZ, 0xc0, !PT ;  /* 0xffff000012188812 */ /* 0x000fe400078ec0ff */
[C---:B---3--:R-:W-:Y:S01]  /*3770*/  @!P0 LOP3.LUT R8, R6.reuse, 0xffff0000, RZ, 0xc0, !PT ;  /* 0xffff000006088812 */ /* 0x048fe200078ec0ff */
[----:B------:R-:W-:Y:S02]  /*3780*/  @!P0 IMAD.U32 R5, R6, 0x10000, RZ ;  /* 0x0001000006058824 */ /* 0x000fe400078e00ff */
[----:B------:R-:W-:Y:S02]  /*3790*/  @!P0 IMAD.U32 R6, R19, 0x10000, RZ ;  /* 0x0001000013068824 */ /* 0x000fe400078e00ff */
[-C--:B------:R-:W-:Y:S01]  /*37a0*/  @!P0 FMUL.FTZ R0, R20, R5.reuse ;  /* 0x0000000514008220 */ /* 0x080fe20000410000 */
[C---:B----4-:R-:W-:Y:S01]  /*37b0*/  @!P0 LOP3.LUT R22, R26.reuse, 0xffff0000, RZ, 0xc0, !PT ;  /* 0xffff00001a168812 */ /* 0x050fe200078ec0ff */
[----:B------:R-:W-:Y:S02]  /*37c0*/  @!P0 IMAD.U32 R23, R26, 0x10000, RZ ;  /* 0x000100001a178824 */ /* 0x000fe400078e00ff */
[----:B------:R-:W-:Y:S01]  /*37d0*/  @!P0 FMUL.FTZ R29, R21, R5 ;  /* 0x00000005151d8220 */ /* 0x000fe20000410000 */
[----:B------:R-:W-:Y:S01]  /*37e0*/  @!P0 SHF.L.U32 R5, R7, 0x10, RZ ;  /* 0x0000001007058819 */ /* 0x000fe200000006ff */
[----:B------:R-:W-:Y:S01]  /*37f0*/  @!P0 IMAD.U32 R25, R27, 0x10000, RZ ;  /* 0x000100001b198824 */ /* 0x000fe200078e00ff */
[----:B------:R-:W-:Y:S01]  /*3800*/  @!P0 LOP3.LUT R7, R7, 0xffff0000, RZ, 0xc0, !PT ;  /* 0xffff000007078812 */ /* 0x000fe200078ec0ff */
[-C--:B------:R-:W-:Y:S01]  /*3810*/  @!P0 FFMA.FTZ R0, R21, R23.reuse, R0 ;  /* 0x0000001715008223 */ /* 0x080fe20000010000 */
[----:B------:R-:W-:Y:S01]  /*3820*/  @!P0 LOP3.LUT R21, R17, 0xffff0000, RZ, 0xc0, !PT ;  /* 0xffff000011158812 */ /* 0x000fe200078ec0ff */
[----:B------:R-:W-:Y:S01]  /*3830*/  @!P0 FFMA.FTZ R29, R20, R23, -R29 ;  /* 0x00000017141d8223 */ /* 0x000fe2000001081d */
[----:B------:R-:W-:Y:S01]  /*3840*/  @!P0 LOP3.LUT R23, R19, 0xffff0000, RZ, 0xc0, !PT ;  /* 0xffff000013178812 */ /* 0x000fe200078ec0ff */
[-C--:B------:R-:W-:Y:S01]  /*3850*/  @!P0 FMUL.FTZ R2, R15, R8.reuse ;  /* 0x000000080f028220 */ /* 0x080fe20000410000 */
[----:B------:R-:W-:Y:S01]  /*3860*/  @!P0 LOP3.LUT R27, R27, 0xffff0000, RZ, 0xc0, !PT ;  /* 0xffff00001b1b8812 */ /* 0x000fe200078ec0ff */
[----:B------:R-:W-:Y:S01]  /*3870*/  @!P0 FMUL.FTZ R33, R21, R8 ;  /* 0x0000000815218220 */ /* 0x000fe20000410000 */
[----:B------:R-:W-:Y:S01]  /*3880*/  @!P0 F2FP.BF16.F32.PACK_AB R29, R0, R29 ;  /* 0x0000001d001d823e */ /* 0x000fe200000010ff */
[-C--:B------:R-:W-:Y:S01]  /*3890*/  @!P0 FMUL.FTZ R3, R14, R5.reuse ;  /* 0x000000050e038220 */ /* 0x080fe20000410000 */
[----:B------:R-:W-:Y:S01]  /*38a0*/  @!P0 FMUL.FTZ R28, R24, R5 ;  /* 0x00000005181c8220 */ /* 0x000fe20000410000 */
[----:B------:R-:W-:Y:S01]  /*38b0*/  @!P0 FMUL.FTZ R35, R23, R7 ;  /* 0x0000000717238220 */ /* 0x000fe20000410000 */
[----:B------:R-:W-:Y:S01]  /*38c0*/  @!P0 MOV R16, R29 ;  /* 0x0000001d00108202 */ /* 0x000fe20000000f00 */
[----:B------:R-:W-:Y:S01]  /*38d0*/  @!P0 FMUL.FTZ R4, R6, R7 ;  /* 0x0000000706048220 */ /* 0x000fe20000410000 */
        /* <DEDUP_REMOVED lines=10> */
[----:B------:R-:W-:Y:S02]  /*3980*/  @!P0 MOV R18, R28 ;  /* 0x0000001c00128202 */ /* 0x000fe40000000f00 */
[----:B------:R-:W-:Y:S05]  /*3990*/  @!P0 MOV R19, R35 ;  /* 0x0000002300138202 */ /* 0x000fea0000000f00 */
[----:B------:R1:W-:Y:S02]  /*39a0*/  STG.E.128 desc[UR6][R36.64], R16 ;  /* 0x0000001024007986 */ /* 0x0003e4000c101d06 */
.L_x_5691:
[----:B------:R-:W-:Y:S05]  /*39b0*/  BSYNC B1 ;  /* 0x0000000000017941 */ /* 0x000fea0003800000 */
.L_x_5690:
        /* <DEDUP_REMOVED lines=62> */
.L_x_5697:
[----:B------:R-:W-:Y:S05]  /*3da0*/  BSYNC B0 ;  /* 0x0000000000007941 */ /* 0x000fea0003800000 */
.L_x_5696:
        /* <DEDUP_REMOVED lines=50> */
.L_x_5695:
[----:B------:R-:W-:Y:S05]  /*40d0*/  BSYNC B1 ;  /* 0x0000000000017941 */ /* 0x000fea0003800000 */
.L_x_5694:
        /* <DEDUP_REMOVED lines=13> */
[----:B------:R-:W-:Y:S01]  /*41b0*/  ISETP.GE.AND P0, PT, R102, UR4, PT ;  /* 0x0000000466007c0c */ /* 0x000fe2000bf06270 */
[----:B------:R-:W1:Y:S01]  /*41c0*/  LDC.64 R32, c[0x0][0x338] ;  /* 0x0000ce00ff207b82 */ /* 0x000e620000000a00 */
[----:B------:R-:W-:Y:S11]  /*41d0*/  MOV R99, R97 ;  /* 0x0000006100637202 */ /* 0x000ff60000000f00 */
[----:B------:R-:W2:Y:S06]  /*41e0*/  @!P0 LDG.E.64 R6, desc[UR6][R14.64] ;  /* 0x000000060e068981 */ /* 0x000eac000c1e1b00 */
[----:B------:R-:W3:Y:S01]  /*41f0*/  @!P0 LDG.E.64 R28, desc[UR6][R30.64] ;  /* 0x000000061e1c8981 */ /* 0x000ee2000c1e1b00 */
[----:B--2---:R-:W-:Y:S01]  /*4200*/  @!P0 SHF.L.U32 R5, R6, 0x10, RZ ;  /* 0x0000001006058819 */ /* 0x004fe200000006ff */
[----:B-1----:R-:W-:Y:S01]  /*4210*/  IMAD.WIDE.U32 R34, R32, 0x60, R112 ;  /* 0x0000006020227825 */ /* 0x002fe200078e0070 */
[----:B------:R-:W-:Y:S03]  /*4220*/  @!P0 LOP3.LUT R8, R6, 0xffff0000, RZ, 0xc0, !PT ;  /* 0xffff000006088812 */ /* 0x000fe600078ec0ff */
[----:B------:R-:W-:Y:S01]  /*4230*/  IMAD R33, R33, 0x60, RZ ;  /* 0x0000006021217824 */ /* 0x000fe200078e02ff */
[C---:B---3--:R-:W-:Y:S01]  /*4240*/  @!P0 SHF.L.U32 R25, R28.reuse, 0x10, RZ ;  /* 0x000000101c198819 */ /* 0x048fe200000006ff */
[----:B------:R-:W-:Y:S01]  /*4250*/  @!P0 IMAD.U32 R27, R29, 0x10000, RZ ;  /* 0x000100001d1b8824 */ /* 0x000fe200078e00ff */
[----:B------:R-:W-:Y:S02]  /*4260*/  @!P0 LOP3.LUT R22, R28, 0xffff0000, RZ, 0xc0, !PT ;  /* 0xffff00001c168812 */ /* 0x000fe400078ec0ff */
[----:B------:R-:W-:Y:S02]  /*4270*/  IADD3 R35, R35, R33, RZ ;  /* 0x0000002123237210 */ /* 0x000fe40007ffe0ff */
[----:B------:R-:W-:Y:S01]  /*4280*/  @!P0 LOP3.LUT R29, R29, 0xffff0000, RZ, 0xc0, !PT ;  /* 0xffff00001d1d8812 */ /* 0x000fe200078ec0ff */
[----:B------:R-:W1:Y:S02]  /*4290*/  LDC.64 R32, c[0x0][0x248] ;  /* 0x00009200ff207b82 */ /* 0x000e640000000a00 */
[----:B------:R-:W2:Y:S01]  /*42a0*/  LDG.E.128 R16, desc[UR6][R34.64] ;  /* 0x0000000622107981 */ /* 0x000ea2000c1e1d00 */
[----:B-1----:R-:W-:Y:S04]  /*42b0*/  IMAD.WIDE.U32 R40, R32, 0x60, R98 ;  /* 0x0000006020287825 */ /* 0x002fe800078e0062 */
[----:B------:R-:W-:Y:S05]  /*42c0*/  IMAD R33, R33, 0x60, RZ ;  /* 0x0000006021217824 */ /* 0x000fea00078e02ff */
[----:B------:R-:W-:Y:S02]  /*42d0*/  IADD3 R41, R41, R33, RZ ;  /* 0x0000002129297210 */ /* 0x000fe40007ffe0ff */
[C---:B--2---:R-:W-:Y:S01]  /*42e0*/  @!P0 LOP3.LUT R23, R16.reuse, 0xffff0000, RZ, 0xc0, !PT ;  /* 0xffff000010178812 */ /* 0x044fe200078ec0ff */
[----:B------:R-:W-:Y:S01]  /*42f0*/  @!P0 IMAD.U32 R6, R19, 0x10000, RZ ;  /* 0x0001000013068824 */ /* 0x000fe200078e00ff */
[----:B------:R-:W-:Y:S02]  /*4300*/  @!P0 SHF.L.U32 R20, R16, 0x10, RZ ;  /* 0x0000001010148819 */ /* 0x000fe400000006ff */
[----:B------:R-:W-:Y:S01]  /*4310*/  @!P0 SHF.L.U32 R21, R17, 0x10, RZ ;  /* 0x0000001011158819 */ /* 0x000fe200000006ff */
[-C--:B------:R-:W-:Y:S01]  /*4320*/  @!P0 FMUL.FTZ R35, R23, R5.reuse ;  /* 0x0000000517238220 */ /* 0x080fe20000410000 */
[----:B------:R-:W-:Y:S01]  /*4330*/  @!P0 LOP3.LUT R24, R18, 0xffff0000, RZ, 0xc0, !PT ;  /* 0xffff000012188812 */ /* 0x000fe200078ec0ff */
[C---:B------:R-:W-:Y:S01]  /*4340*/  @!P0 FMUL.FTZ R0, R20.reuse, R5 ;  /* 0x0000000514008220 */ /* 0x040fe20000410000 */
[C---:B------:R-:W-:Y:S01]  /*4350*/  @!P0 IMAD.U32 R5, R7.reuse, 0x10000, RZ ;  /* 0x0001000007058824 */ /* 0x040fe200078e00ff */
        /* <DEDUP_REMOVED lines=8> */
[----:B------:R-:W-:Y:S01]  /*43e0*/  @!P0 F2FP.BF16.F32.PACK_AB R35, R0, R35 ;  /* 0x000000230023823e */ /* 0x000fe200000010ff */
[----:B------:R-:W-:Y:S01]  /*43f0*/  @!P0 FMUL.FTZ R37, R23, R8 ;  /* 0x0000000817258220 */ /* 0x000fe20000410000 */
[----:B------:R-:W-:Y:S01]  /*4400*/  @!P0 FMUL.FTZ R26, R24, R5 ;  /* 0x00000005181a8220 */ /* 0x000fe20000410000 */
[-C--:B------:R-:W-:Y:S01]  /*4410*/  @!P0 FMUL.FTZ R39, R25, R7.reuse ;  /* 0x0000000719278220 */ /* 0x080fe20000410000 */
[----:B------:R-:W-:Y:S01]  /*4420*/  @!P0 FMUL.FTZ R4, R6, R7 ;  /* 0x0000000706048220 */ /* 0x000fe20000410000 */
[-C--:B------:R-:W-:Y:S01]  /*4430*/  @!P0 FFMA.FTZ R2, R23, R22.reuse, R2 ;  /* 0x0000001617028223 */ /* 0x080fe20000010002 */
[-C--:B------:R-:W-:Y:S01]  /*4440*/  @!P0 FFMA.FTZ R3, R24, R27.reuse, R3 ;  /* 0x0000001b18038223 */ /* 0x080fe20000010003 */
[----:B------:R-:W-:Y:S01]  /*4450*/  @!P0 FFMA.FTZ R37, R21, R22, -R37 ;  /* 0x0000001615258223 */ /* 0x000fe20000010825 */
[----:B------:R-:W-:Y:S01]  /*4460*/  @!P0 FFMA.FTZ R26, R20, R27, -R26 ;  /* 0x0000001b141a8223 */ /* 0x000fe2000001081a */
[-C--:B------:R-:W-:Y:S01]  /*4470*/  @!P0 FFMA.FTZ R39, R6, R29.reuse, -R39 ;  /* 0x0000001d06278223 */ /* 0x080fe20000010827 */
        /* <DEDUP_REMOVED lines=8> */
[----:B------:R1:W-:Y:S02]  /*4500*/  STG.E.128 desc[UR6][R40.64], R16 ;  /* 0x0000001028007986 */ /* 0x0003e4000c101d06 */
.L_x_5701:
[----:B------:R-:W-:Y:S05]  /*4510*/  BSYNC B0 ;  /* 0x0000000000007941 */ /* 0x000fea0003800000 */
.L_x_5700:
        /* <DEDUP_REMOVED lines=50> */
.L_x_5699:
[----:B------:R-:W-:Y:S05]  /*4840*/  BSYNC B1 ;  /* 0x0000000000017941 */ /* 0x000fea0003800000 */
.L_x_5698:
[----:B------:R-:W5:Y:S01]  /*4850*/  LDC R0, c[0x0][0x2e0] ;  /* 0x0000b800ff007b82 */ /* 0x000f620000000800 */
[----:B------:R-:W-:Y:S01]  /*4860*/  IMAD.MOV.U32 R8, RZ, RZ, R10 ;  /* 0x000000ffff087224 */ /* 0x000fe200078e000a */
[----:B------:R-:W-:Y:S01]  /*4870*/  UMOV UR4, UR24 ;  /* 0x0000001800047c82 */ /* 0x000fe20008000000 */
[----:B-----5:R-:W-:Y:S05]  /*4880*/  IMAD.U32 R3, R0, -0x20, RZ ;  /* 0xffffffe000037824 */ /* 0x020fea00078e00ff */
[C---:B------:R-:W-:Y:S02]  /*4890*/  LEA R50, P1, R3.reuse, R50, 0x1 ;  /* 0x0000003203327211 */ /* 0x040fe400078208ff */
[C---:B------:R-:W-:Y:S02]  /*48a0*/  LEA R10, P0, R3.reuse, R8, 0x1 ;  /* 0x00000008030a7211 */ /* 0x040fe400078008ff */
[C---:B------:R-:W-:Y:S02]  /*48b0*/  LEA.HI.X.SX32 R51, R3.reuse, R51, 0x1, P1 ;  /* 0x0000003303337211 */ /* 0x040fe400008f0eff */
[----:B------:R-:W-:Y:S01]  /*48c0*/  LEA.HI.X.SX32 R9, R3, R9, 0x1, P0 ;  /* 0x0000000903097211 */ /* 0x000fe200000f0eff */
[----:B------:R-:W-:Y:S08]  /*48d0*/  BRA `(.L_x_5702) ;  /* 0x0000003400547947 */ /* 0x000ff00003800000 */
.L_x_5685:
[----:B------:R-:W-:Y:S04]  /*48e0*/  BSSY B2, `(.L_x_5703) ;  /* 0x00000b7000027945 */ /* 0x000fe80003800000 */
[----:B------:R-:W-:Y:S05]  /*48f0*/  @!P6 BRA `(.L_x_5704) ;  /* 0x0000000800d4e947 */ /* 0x000fea0003800000 */
[----:B--2---:R-:W2:Y:S01]  /*4900*/  LDC R109, c[0x0][0x2d0] ;  /* 0x0000b400ff6d7b82 */ /* 0x004ea20000000800 */
[----:B------:R-:W-:Y:S01]  /*4910*/  BSSY B1, `(.L_x_5705) ;  /* 0x0000059000017945 */ /* 0x000fe20003800000 */
[----:B--2---:R-:W-:Y:S11]  /*4920*/  ISETP.GE.AND P0, PT, R102, R109, PT ;  /* 0x0000006d6600720c */ /* 0x004ff60003f06270 */
[----:B------:R-:W-:Y:S02]  /*4930*/  @!UPT UIADD3 URZ, URZ, URZ, URZ ;  /* 0x0000003f3f3ff290 */ /* 0x000fe4000fffe03f */
[----:B------:R-:W-:Y:S05]  /*4940*/  @P0 BRA `(.L_x_5706) ;  /* 0x0000000400540947 */ /* 0x000fea0003800000 */
[----:B------:R-:W-:Y:S01]  /*4950*/  ISETP.GE.AND P0, PT, R102, UR4, PT ;  /* 0x0000000466007c0c */ /* 0x000fe2000bf06270 */
[----:B------:R2:W5:Y:S01]  /*4960*/  LDG.E.128 R36, desc[UR6][R112.64] ;  /* 0x0000000670247981 */ /* 0x000562000c1e1d00 */
[----:B------:R-:W-:Y:S01]  /*4970*/  MOV R99, R97 ;  /* 0x0000006100637202 */ /* 0x000fe20000000f00 */
[----:B------:R-:W-:Y:S10]  /*4980*/  BSSY B0, `(.L_x_5707) ;  /* 0x0000050000007945 */ /* 0x000ff40003800000 */
[----:B------:R-:W-:Y:S05]  /*4990*/  @P0 BRA `(.L_x_5708) ;  /* 0x0000000400380947 */ /* 0x000fea0003800000 */
[C---:B-----5:R-:W-:Y:S01]  /*49a0*/  SHF.L.U32 R31, R36.reuse, 0x10, RZ ;  /* 0x00000010241f7819 */ /* 0x060fe200000006ff */
[----:B------:R-:W-:Y:S01]  /*49b0*/  ULEA.HI UR27, UR4, UR4, URZ, 0x1 ;  /* 0x00000004041b7291 */ /* 0x000fe2000f8f083f */
[----:B------:R-:W-:Y:S01]  /*49c0*/  LOP3.LUT R33, R36, 0xffff0000, RZ, 0xc0, !PT ;  /* 0xffff000024217812 */ /* 0x000fe200078ec0ff */
[----:B------:R-:W-:Y:S01]  /*49d0*/  IMAD.MOV.U32 R157, RZ, RZ, RZ ;  /* 0x000000ffff9d7224 */ /* 0x000fe200078e00ff */
[C---:B------:R-:W-:Y:S01]  /*49e0*/  SHF.L.U32 R40, R38.reuse, 0x10, RZ ;  /* 0x0000001026287819 */ /* 0x040fe200000006ff */
[----:B------:R-:W-:Y:S01]  /*49f0*/  USHF.R.S32.HI UR27, URZ, 0x1, UR27 ;  /* 0x000000013f1b7899 */ /* 0x000fe2000801141b */
[----:B------:R-:W-:Y:S01]  /*4a00*/  LOP3.LUT R41, R38, 0xffff0000, RZ, 0xc0, !PT ;  /* 0xffff000026297812 */ /* 0x000fe200078ec0ff */
[C---:B------:R-:W-:Y:S01]  /*4a10*/  IMAD.U32 R36, R37.reuse, 0x10000, RZ ;  /* 0x0001000025247824 */ /* 0x040fe200078e00ff */
[----:B------:R-:W-:Y:S01]  /*4a20*/  LOP3.LUT R37, R37, 0xffff0000, RZ, 0xc0, !PT ;  /* 0xffff000025257812 */ /* 0x000fe200078ec0ff */
[C---:B------:R-:W-:Y:S01]  /*4a30*/  IMAD.U32 R44, R39.reuse, 0x10000, RZ ;  /* 0x00010000272c7824 */ /* 0x040fe200078e00ff */
[----:B------:R-:W-:Y:S02]  /*4a40*/  LOP3.LUT R45, R39, 0xffff0000, RZ, 0xc0, !PT ;  /* 0xffff0000272d7812 */ /* 0x000fe400078ec0ff */
[----:B------:R-:W-:Y:S02]  /*4a50*/  ISETP.GE.AND P5, PT, R102, UR27, PT ;  /* 0x0000001b66007c0c */ /* 0x000fe4000bfa6270 */
[----:B------:R-:W-:Y:S11]  /*4a60*/  MOV R153, UR27 ;  /* 0x0000001b00997c02 */ /* 0x000ff60008000f00 */
[----:B------:R-:W-:Y:S02]  /*4a70*/  @P5 IMAD R157, RZ, RZ, -UR27 ;  /* 0x8000001bff9d5e24 */ /* 0x000fe4000f8e02ff */
[----:B------:R-:W-:Y:S03]  /*4a80*/  @P5 IMAD R153, RZ, RZ, -UR27 ;  /* 0x8000001bff995e24 */ /* 0x000fe6000f8e02ff */
[C---:B------:R-:W-:Y:S04]  /*4a90*/  LEA R158, P0, R157.reuse, R114, 0x1 ;  /* 0x000000729d9e7211 */ /* 0x040fe800078008ff */
[----:B------:R-:W-:Y:S02]  /*4aa0*/  LEA.HI.X.SX32 R159, R157, R115, 0x1, P0 ;  /* 0x000000739d9f7211 */ /* 0x000fe400000f0eff */
[C---:B-1-34-:R-:W-:Y:S04]  /*4ab0*/  LEA R14, P0, R153.reuse, R112, 0x1 ;  /* 0x00000070990e7211 */ /* 0x05afe800078008ff */
[----:B------:R-:W-:Y:S01]  /*4ac0*/  LEA.HI.X.SX32 R15, R153, R113, 0x1, P0 ;  /* 0x00000071990f7211 */ /* 0x000fe200000f0eff */
[----:B------:R-:W3:Y:S01]  /*4ad0*/  LDG.E.128 R156, desc[UR6][R158.64] ;  /* 0x000000069e9c7981 */ /* 0x000ee2000c1e1d00 */
[----:B------:R-:W-:Y:S01]  /*4ae0*/  MOV R153, RZ ;  /* 0x000000ff00997202 */ /* 0x000fe20000000f00 */
[----:B------:R-:W-:Y:S05]  /*4af0*/  @P5 IMAD R153, RZ, RZ, -UR27 ;  /* 0x8000001bff995e24 */ /* 0x000fea000f8e02ff */
[C---:B------:R-:W-:Y:S01]  /*4b00*/  LEA R34, P0, R153.reuse, R116, 0x1 ;  /* 0x0000007499227211 */ /* 0x040fe200078008ff */
[----:B------:R1:W4:Y:S03]  /*4b10*/  LDG.E.128 R16, desc[UR6][R14.64] ;  /* 0x000000060e107981 */ /* 0x000326000c1e1d00 */
[----:B------:R-:W-:Y:S05]  /*4b20*/  LEA.HI.X.SX32 R35, R153, R117, 0x1, P0 ;  /* 0x0000007599237211 */ /* 0x000fea00000f0eff */
[----:B------:R-:W2:Y:S01]  /*4b30*/  LDG.E.128 R52, desc[UR6][R34.64] ;  /* 0x0000000622347981 */ /* 0x000ea2000c1e1d00 */
[C---:B---3--:R-:W-:Y:S01]  /*4b40*/  SHF.L.U32 R29, R156.reuse, 0x10, RZ ;  /* 0x000000109c1d7819 */ /* 0x048fe200000006ff */
[----:B------:R-:W-:Y:S01]  /*4b50*/  IMAD.U32 R23, R157, 0x10000, RZ ;  /* 0x000100009d177824 */ /* 0x000fe200078e00ff */
[----:B------:R-:W-:Y:S01]  /*4b60*/  LOP3.LUT R25, R156, 0xffff0000, RZ, 0xc0, !PT ;  /* 0xffff00009c197812 */ /* 0x000fe200078ec0ff */
[----:B-1----:R-:W-:Y:S01]  /*4b70*/  IMAD.U32 R15, R159, 0x10000, RZ ;  /* 0x000100009f0f7824 */ /* 0x002fe200078e00ff */
[----:B------:R-:W-:Y:S01]  /*4b80*/  LOP3.LUT R22, R157, 0xffff0000, RZ, 0xc0, !PT ;  /* 0xffff00009d167812 */ /* 0x000fe200078ec0ff */
[----:B------:R-:W-:Y:S01]  /*4b90*/  @!P5 FADD.FTZ R29, -R29, -RZ ;  /* 0x800000ff1d1dd221 */ /* 0x000fe20000010100 */
[----:B------:R-:W-:Y:S01]  /*4ba0*/  SHF.L.U32 R21, R158, 0x10, RZ ;  /* 0x000000109e157819 */ /* 0x000fe200000006ff */
[----:B------:R-:W-:Y:S01]  /*4bb0*/  @!P5 FADD.FTZ R25, -R25, -RZ ;  /* 0x800000ff1919d221 */ /* 0x000fe20000010100 */
[----:B----4-:R-:W-:Y:S01]  /*4bc0*/  SHF.L.U32 R30, R16, 0x10, RZ ;  /* 0x00000010101e7819 */ /* 0x010fe200000006ff */
[----:B------:R-:W-:Y:S01]  /*4bd0*/  IMAD.U32 R26, R17, 0x10000, RZ ;  /* 0x00010000111a7824 */ /* 0x000fe200078e00ff */
[----:B------:R-:W-:Y:S01]  /*4be0*/  LOP3.LUT R20, R158, 0xffff0000, RZ, 0xc0, !PT ;  /* 0xffff00009e147812 */ /* 0x000fe200078ec0ff */
        /* <DEDUP_REMOVED lines=8> */
[C---:B------:R-:W-:Y:S01]  /*4c70*/  IMAD.U32 R16, R19.reuse, 0x10000, RZ ;  /* 0x0001000013107824 */ /* 0x040fe200078e00ff */
[----:B--2---:R-:W-:Y:S01]  /*4c80*/  SHF.L.U32 R32, R52, 0x10, RZ ;  /* 0x0000001034207819 */ /* 0x004fe200000006ff */
[----:B------:R-:W-:Y:S01]  /*4c90*/  FMUL.FTZ R2, R28, R25 ;  /* 0x000000191c027220 */ /* 0x000fe20000410000 */
[----:B------:R-:W-:Y:S01]  /*4ca0*/  LOP3.LUT R17, R18, 0xffff0000, RZ, 0xc0, !PT ;  /* 0xffff000012117812 */ /* 0x000fe200078ec0ff */
[----:B------:R-:W-:Y:S01]  /*4cb0*/  @!P5 FADD.FTZ R20, -R20, -RZ ;  /* 0x800000ff1414d221 */ /* 0x000fe20000010100 */
[----:B------:R-:W-:Y:S01]  /*4cc0*/  LOP3.LUT R34, R52, 0xffff0000, RZ, 0xc0, !PT ;  /* 0xffff000034227812 */ /* 0x000fe200078ec0ff */
[----:B------:R-:W-:Y:S01]  /*4cd0*/  FMUL.FTZ R3, R26, R23 ;  /* 0x000000171a037220 */ /* 0x000fe20000410000 */
[----:B------:R-:W-:Y:S01]  /*4ce0*/  LOP3.LUT R19, R19, 0xffff0000, RZ, 0xc0, !PT ;  /* 0xffff000013137812 */ /* 0x000fe200078ec0ff */
[----:B------:R-:W-:Y:S01]  /*4cf0*/  @!P5 FADD.FTZ R15, -R15, -RZ ;  /* 0x800000ff0f0fd221 */ /* 0x000fe20000010100 */
[C---:B------:R-:W-:Y:S01]  /*4d00*/  LOP3.LUT R38, R53.reuse, 0xffff0000, RZ, 0xc0, !PT ;  /* 0xffff000035267812 */ /* 0x040fe200078ec0ff */
[----:B------:R-:W-:Y:S02]  /*4d10*/  IMAD.U32 R35, R53, 0x10000, RZ ;  /* 0x0001000035237824 */ /* 0x000fe400078e00ff */
[----:B------:R-:W-:Y:S01]  /*4d20*/  FMUL.FTZ R4, R27, R22 ;  /* 0x000000161b047220 */ /* 0x000fe20000410000 */
[----:B------:R-:W-:Y:S01]  /*4d30*/  SHF.L.U32 R39, R54, 0x10, RZ ;  /* 0x0000001036277819 */ /* 0x000fe200000006ff */
[----:B------:R-:W-:Y:S01]  /*4d40*/  @!P5 FADD.FTZ R14, -R14, -RZ ;  /* 0x800000ff0e0ed221 */ /* 0x000fe20000010100 */
[----:B------:R-:W-:Y:S01]  /*4d50*/  FMUL.FTZ R5, R24, R21 ;  /* 0x0000001518057220 */ /* 0x000fe20000410000 */
[----:B------:R-:W-:Y:S01]  /*4d60*/  LOP3.LUT R42, R54, 0xffff0000, RZ, 0xc0, !PT ;  /* 0xffff0000362a7812 */ /* 0x000fe200078ec0ff */
[----:B------:R-:W-:Y:S01]  /*4d70*/  FFMA.FTZ R0, R31, R32, R0 ;  /* 0x000000201f007223 */ /* 0x000fe20000010000 */
[----:B------:R-:W-:Y:S01]  /*4d80*/  FMUL.FTZ R6, R17, R20 ;  /* 0x0000001411067220 */ /* 0x000fe20000410000 */
[----:B------:R-:W-:Y:S01]  /*4d90*/  LOP3.LUT R46, R55, 0xffff0000, RZ, 0xc0, !PT ;  /* 0xffff0000372e7812 */ /* 0x000fe200078ec0ff */
[----:B------:R-:W-:Y:S01]  /*4da0*/  FFMA.FTZ R2, R33, R34, R2 ;  /* 0x0000002221027223 */ /* 0x000fe20000010002 */
[----:B------:R-:W-:Y:S01]  /*4db0*/  FMUL.FTZ R7, R16, R15 ;  /* 0x0000000f10077220 */ /* 0x000fe20000410000 */
[----:B------:R-:W-:Y:S02]  /*4dc0*/  IMAD.U32 R43, R55, 0x10000, RZ ;  /* 0x00010000372b7824 */ /* 0x000fe400078e00ff */
[----:B------:R-:W-:Y:S01]  /*4dd0*/  FFMA.FTZ R3, R36, R35, R3 ;  /* 0x0000002324037223 */ /* 0x000fe20000010003 */
[----:B------:R-:W-:Y:S01]  /*4de0*/  FMUL.FTZ R8, R19, R14 ;  /* 0x0000000e13087220 */ /* 0x000fe20000410000 */
[----:B------:R-:W-:Y:S01]  /*4df0*/  F2FP.BF16.F32.PACK_AB R36, R2, R0 ;  /* 0x000000000224723e */ /* 0x000fe200000010ff */
[----:B------:R-:W-:Y:S01]  /*4e00*/  FFMA.FTZ R4, R37, R38, R4 ;  /* 0x0000002625047223 */ /* 0x000fe20000010004 */
[----:B------:R-:W-:Y:S01]  /*4e10*/  FFMA.FTZ R5, R40, R39, R5 ;  /* 0x0000002728057223 */ /* 0x000fe20000010005 */
[----:B------:R-:W-:Y:S01]  /*4e20*/  FFMA.FTZ R6, R41, R42, R6 ;  /* 0x0000002a29067223 */ /* 0x000fe20000010006 */
[----:B------:R-:W-:Y:S01]  /*4e30*/  FFMA.FTZ R7, R44, R43, R7 ;  /* 0x0000002b2c077223 */ /* 0x000fe20000010007 */
[----:B------:R-:W-:Y:S01]  /*4e40*/  FFMA.FTZ R8, R45, R46, R8 ;  /* 0x0000002e2d087223 */ /* 0x000fe20000010008 */
[----:B------:R-:W-:Y:S02]  /*4e50*/  F2FP.BF16.F32.PACK_AB R37, R4, R3 ;  /* 0x000000030425723e */ /* 0x000fe400000010ff */
[----:B------:R-:W-:Y:S02]  /*4e60*/  F2FP.BF16.F32.PACK_AB R38, R6, R5 ;  /* 0x000000050626723e */ /* 0x000fe400000010ff */
[----:B------:R-:W-:Y:S02]  /*4e70*/  F2FP.BF16.F32.PACK_AB R39, R8, R7 ;  /* 0x000000070827723e */ /* 0x000fe400000010ff */
.L_x_5708:
[----:B------:R-:W-:Y:S05]  /*4e80*/  BSYNC B0 ;  /* 0x0000000000007941 */ /* 0x000fea0003800000 */
.L_x_5707:
[----:B-----5:R1:W-:Y:S02]  /*4e90*/  STG.E.128 desc[UR6][R98.64], R36 ;  /* 0x0000002462007986 */ /* 0x0203e4000c101d06 */
.L_x_5706:
[----:B------:R-:W-:Y:S05]  /*4ea0*/  BSYNC B1 ;  /* 0x0000000000017941 */ /* 0x000fea0003800000 */
.L_x_5705:
[----:B------:R-:W-:Y:S11]  /*4eb0*/  ISETP.GE.AND P0, PT, R100, R109, PT ;  /* 0x0000006d6400720c */ /* 0x000ff60003f06270 */
[----:B------:R-:W-:Y:S02]  /*4ec0*/  @!UPT UIADD3 URZ, URZ, URZ, URZ ;  /* 0x0000003f3f3ff290 */ /* 0x000fe4000fffe03f */
[----:B------:R-:W-:Y:S05]  /*4ed0*/  @P0 BRA `(.L_x_5704) ;  /* 0x00000004005c0947 */ /* 0x000fea0003800000 */
[----:B-1----:R-:W-:Y:S01]  /*4ee0*/  IMAD.MOV.U32 R99, RZ, RZ, R97 ;  /* 0x000000ffff637224 */ /* 0x002fe200078e0061 */
[----:B------:R1:W5:Y:S01]  /*4ef0*/  LDG.E.128 R36, desc[UR6][R112.64+0x80] ;  /* 0x0000800670247981 */ /* 0x000362000c1e1d00 */
[----:B------:R-:W-:Y:S01]  /*4f00*/  ISETP.GE.AND P0, PT, R100, UR4, PT ;  /* 0x0000000464007c0c */ /* 0x000fe2000bf06270 */
[----:B------:R-:W-:Y:S01]  /*4f10*/  BSSY B0, `(.L_x_5709) ;  /* 0x0000052000007945 */ /* 0x000fe20003800000 */
[----:B------:R-:W-:Y:S05]  /*4f20*/  IADD3 R160, P5, R112, 0x80, RZ ;  /* 0x0000008070a07810 */ /* 0x000fea0007fbe0ff */
[----:B------:R-:W-:Y:S06]  /*4f30*/  IMAD.X R161, RZ, RZ, R113, P5 ;  /* 0x000000ffffa17224 */ /* 0x000fec00028e0671 */
        /* <DEDUP_REMOVED lines=18> */
[C---:B---34-:R-:W-:Y:S04]  /*5060*/  LEA R14, P0, R109.reuse, R160, 0x1 ;  /* 0x000000a06d0e7211 */ /* 0x058fe800078008ff */
[----:B------:R-:W-:Y:S01]  /*5070*/  LEA.HI.X.SX32 R15, R109, R161, 0x1, P0 ;  /* 0x000000a16d0f7211 */ /* 0x000fe200000f0eff */
[----:B------:R-:W3:Y:S01]  /*5080*/  LDG.E.128 R156, desc[UR6][R156.64+0x80] ;  /* 0x000080069c9c7981 */ /* 0x000ee2000c1e1d00 */
[----:B------:R-:W-:Y:S01]  /*5090*/  MOV R109, RZ ;  /* 0x000000ff006d7202 */ /* 0x000fe20000000f00 */
[----:B------:R-:W-:Y:S05]  /*50a0*/  @P5 IMAD R109, RZ, RZ, -UR27 ;  /* 0x8000001bff6d5e24 */ /* 0x000fea000f8e02ff */
[C---:B------:R-:W-:Y:S01]  /*50b0*/  LEA R34, P0, R109.reuse, R116, 0x1 ;  /* 0x000000746d227211 */ /* 0x040fe200078008ff */
[----:B------:R4:W2:Y:S03]  /*50c0*/  LDG.E.128 R16, desc[UR6][R14.64] ;  /* 0x000000060e107981 */ /* 0x0008a6000c1e1d00 */
[----:B------:R-:W-:Y:S05]  /*50d0*/  LEA.HI.X.SX32 R35, R109, R117, 0x1, P0 ;  /* 0x000000756d237211 */ /* 0x000fea00000f0eff */
[----:B------:R-:W2:Y:S01]  /*50e0*/  LDG.E.128 R52, desc[UR6][R34.64+0x80] ;  /* 0x0000800622347981 */ /* 0x000ea2000c1e1d00 */
[C---:B---3--:R-:W-:Y:S01]  /*50f0*/  SHF.L.U32 R29, R156.reuse, 0x10, RZ ;  /* 0x000000109c1d7819 */ /* 0x048fe200000006ff */
[----:B------:R-:W-:Y:S01]  /*5100*/  IMAD.U32 R23, R157, 0x10000, RZ ;  /* 0x000100009d177824 */ /* 0x000fe200078e00ff */
[----:B------:R-:W-:Y:S01]  /*5110*/  LOP3.LUT R25, R156, 0xffff0000, RZ, 0xc0, !PT ;  /* 0xffff00009c197812 */ /* 0x000fe200078ec0ff */
[----:B----4-:R-:W-:Y:S01]  /*5120*/  IMAD.U32 R15, R159, 0x10000, RZ ;  /* 0x000100009f0f7824 */ /* 0x010fe200078e00ff */
[----:B------:R-:W-:Y:S01]  /*5130*/  LOP3.LUT R22, R157, 0xffff0000, RZ, 0xc0, !PT ;  /* 0xffff00009d167812 */ /* 0x000fe200078ec0ff */
[----:B------:R-:W-:Y:S01]  /*5140*/  @!P5 FADD.FTZ R29, -R29, -RZ ;  /* 0x800000ff1d1dd221 */ /* 0x000fe20000010100 */
[----:B------:R-:W-:Y:S01]  /*5150*/  SHF.L.U32 R21, R158, 0x10, RZ ;  /* 0x000000109e157819 */ /* 0x000fe200000006ff */
[----:B------:R-:W-:Y:S01]  /*5160*/  @!P5 FADD.FTZ R25, -R25, -RZ ;  /* 0x800000ff1919d221 */ /* 0x000fe20000010100 */
[----:B--2---:R-:W-:Y:S01]  /*5170*/  SHF.L.U32 R30, R16, 0x10, RZ ;  /* 0x00000010101e7819 */ /* 0x004fe200000006ff */
        /* <DEDUP_REMOVED lines=11> */
[----:B------:R-:W-:Y:S01]  /*5230*/  SHF.L.U32 R32, R52, 0x10, RZ ;  /* 0x0000001034207819 */ /* 0x000fe200000006ff */
        /* <DEDUP_REMOVED lines=31> */
.L_x_5710:
[----:B------:R-:W-:Y:S05]  /*5430*/  BSYNC B0 ;  /* 0x0000000000007941 */ /* 0x000fea0003800000 */
.L_x_5709:
[----:B-----5:R1:W-:Y:S02]  /*5440*/  STG.E.128 desc[UR6][R98.64+0x80], R36 ;  /* 0x0000802462007986 */ /* 0x0203e4000c101d06 */
.L_x_5704:
[----:B------:R-:W-:Y:S05]  /*5450*/  BSYNC B2 ;  /* 0x0000000000027941 */ /* 0x000fea0003800000 */
.L_x_5703:
[----:B------:R-:W-:Y:S04]  /*5460*/  BSSY B2, `(.L_x_5711) ;  /* 0x00000c3000027945 */ /* 0x000fe80003800000 */
[----:B------:R-:W-:Y:S05]  /*5470*/  @!P4 BRA `(.L_x_5712) ;  /* 0x0000000c0004c947 */ /* 0x000fea0003800000 */
[----:B-1----:R-:W1:Y:S01]  /*5480*/  LDC R99, c[0x0][0x2d0] ;  /* 0x0000b400ff637b82 */ /* 0x002e620000000800 */
[----:B------:R-:W-:Y:S01]  /*5490*/  BSSY B1, `(.L_x_5713) ;  /* 0x0000060000017945 */ /* 0x000fe20003800000 */
[----:B-1----:R-:W-:Y:S11]  /*54a0*/  ISETP.GE.AND P0, PT, R102, R99, PT ;  /* 0x000000636600720c */ /* 0x002ff60003f06270 */
[----:B------:R-:W-:Y:S02]  /*54b0*/  @!UPT UIADD3 URZ, URZ, URZ, URZ ;  /* 0x0000003f3f3ff290 */ /* 0x000fe4000fffe03f */
[----:B------:R-:W-:Y:S05]  /*54c0*/  @P0 BRA `(.L_x_5714) ;  /* 0x0000000400700947 */ /* 0x000fea0003800000 */
[----:B------:R-:W-:Y:S01]  /*54d0*/  LEA R164, P0, R78, R112, 0x1 ;  /* 0x000000704ea47211 */ /* 0x000fe200078008ff */
[----:B------:R-:W-:Y:S01]  /*54e0*/  BSSY B0, `(.L_x_5715) ;  /* 0x0000059000007945 */ /* 0x000fe20003800000 */
[----:B------:R-:W-:Y:S02]  /*54f0*/  ISETP.GE.AND P4, PT, R102, UR4, PT ;  /* 0x0000000466007c0c */ /* 0x000fe4000bf86270 */
[----:B------:R-:W-:Y:S02]  /*5500*/  LEA.HI.X R165, R78, R113, R77, 0x1, P0 ;  /* 0x000000714ea57211 */ /* 0x000fe400000f0c4d */
[C---:B------:R-:W-:Y:S03]  /*5510*/  LEA R160, P0, R148.reuse, R98, 0x1 ;  /* 0x0000006294a07211 */ /* 0x040fe600078008ff */
[----:B------:R1:W5:Y:S01]  /*5520*/  LDG.E.128 R36, desc[UR6][R164.64] ;  /* 0x00000006a4247981 */ /* 0x000362000c1e1d00 */
[----:B------:R-:W-:Y:S05]  /*5530*/  LEA.HI.X R161, R148, R97, R147, 0x1, P0 ;  /* 0x0000006194a17211 */ /* 0x000fea00000f0c93 */
[----:B------:R-:W-:Y:S05]  /*5540*/  @P4 BRA `(.L_x_5716) ;  /* 0x0000000400484947 */ /* 0x000fea0003800000 */
[----:B-----5:R-:W-:Y:S01]  /*5550*/  LOP3.LUT R33, R36, 0xffff0000, RZ, 0xc0, !PT ;  /* 0xffff000024217812 */ /* 0x020fe200078ec0ff */
[----:B------:R-:W-:Y:S01]  /*5560*/  ULEA.HI UR27, UR4, UR4, URZ, 0x1 ;  /* 0x00000004041b7291 */ /* 0x000fe2000f8f083f */
[C---:B------:R-:W-:Y:S01]  /*5570*/  SHF.L.U32 R40, R38.reuse, 0x10, RZ ;  /* 0x0000001026287819 */ /* 0x040fe200000006ff */
[----:B------:R-:W-:Y:S01]  /*5580*/  IMAD.MOV.U32 R146, RZ, RZ, RZ ;  /* 0x000000ffff927224 */ /* 0x000fe200078e00ff */
[----:B------:R-:W-:Y:S01]  /*5590*/  LOP3.LUT R41, R38, 0xffff0000, RZ, 0xc0, !PT ;  /* 0xffff000026297812 */ /* 0x000fe200078ec0ff */
[----:B------:R-:W-:Y:S01]  /*55a0*/  USHF.R.S32.HI UR27, URZ, 0x1, UR27 ;  /* 0x000000013f1b7899 */ /* 0x000fe2000801141b */
[----:B------:R-:W-:Y:S01]  /*55b0*/  LOP3.LUT R45, R39, 0xffff0000, RZ, 0xc0, !PT ;  /* 0xffff0000272d7812 */ /* 0x000fe200078ec0ff */
[----:B------:R-:W-:Y:S02]  /*55c0*/  IMAD.U32 R31, R36, 0x10000, RZ ;  /* 0x00010000241f7824 */ /* 0x000fe400078e00ff */
[C---:B------:R-:W-:Y:S01]  /*55d0*/  IMAD.U32 R36, R37.reuse, 0x10000, RZ ;  /* 0x0001000025247824 */ /* 0x040fe200078e00ff */
[----:B------:R-:W-:Y:S01]  /*55e0*/  LOP3.LUT R37, R37, 0xffff0000, RZ, 0xc0, !PT ;  /* 0xffff000025257812 */ /* 0x000fe200078ec0ff */
[----:B------:R-:W-:Y:S01]  /*55f0*/  IMAD.U32 R44, R39, 0x10000, RZ ;  /* 0x00010000272c7824 */ /* 0x000fe200078e00ff */
[----:B------:R-:W-:Y:S02]  /*5600*/  ISETP.GE.AND P4, PT, R102, UR27, PT ;  /* 0x0000001b66007c0c */ /* 0x000fe4000bf86270 */
[----:B--2---:R-:W-:Y:S11]  /*5610*/  MOV R109, UR27 ;  /* 0x0000001b006d7c02 */ /* 0x004ff60008000f00 */
[----:B------:R-:W-:Y:S02]  /*5620*/  @P4 IMAD R146, RZ, RZ, -UR27 ;  /* 0x8000001bff924e24 */ /* 0x000fe4000f8e02ff */
[----:B------:R-:W-:Y:S03]  /*5630*/  @P4 IMAD R109, RZ, RZ, -UR27 ;  /* 0x8000001bff6d4e24 */ /* 0x000fe6000f8e02ff */
[----:B------:R-:W-:Y:S04]  /*5640*/  IADD3 R153, P0, R70, R146, RZ ;  /* 0x0000009246997210 */ /* 0x000fe80007f1e0ff */
[----:B------:R-:W-:Y:S02]  /*5650*/  LEA.HI.X.SX32 R146, R146, R123, 0x1, P0 ;  /* 0x0000007b92927211 */ /* 0x000fe400000f0eff */
[C---:B------:R-:W-:Y:S04]  /*5660*/  LEA R156, P0, R153.reuse, R114, 0x1 ;  /* 0x00000072999c7211 */ /* 0x040fe800078008ff */
[----:B------:R-:W-:Y:S01]  /*5670*/  LEA.HI.X R157, R153, R115, R146, 0x1, P0 ;  /* 0x00000073999d7211 */ /* 0x000fe200000f0c92 */
[----:B------:R-:W-:Y:S01]  /*5680*/  IMAD.MOV.U32 R146, RZ, RZ, RZ ;  /* 0x000000ffff927224 */ /* 0x000fe200078e00ff */
[C---:B---34-:R-:W-:Y:S02]  /*5690*/  LEA R14, P0, R109.reuse, R164, 0x1 ;  /* 0x000000a46d0e7211 */ /* 0x058fe400078008ff */
[----:B------:R-:W-:Y:S02]  /*56a0*/  @P4 IADD3 R146, RZ, -UR27, RZ ;  /* 0x8000001bff924c10 */ /* 0x000fe4000fffe0ff */
[----:B------:R-:W-:Y:S01]  /*56b0*/  LEA.HI.X.SX32 R15, R109, R165, 0x1, P0 ;  /* 0x000000a56d0f7211 */ /* 0x000fe200000f0eff */
[----:B------:R-:W2:Y:S01]  /*56c0*/  LDG.E.128 R156, desc[UR6][R156.64] ;  /* 0x000000069c9c7981 */ /* 0x000ea2000c1e1d00 */
[----:B------:R-:W-:Y:S04]  /*56d0*/  IADD3 R109, P0, R70, R146, RZ ;  /* 0x00000092466d7210 */ /* 0x000fe80007f1e0ff */
[----:B------:R-:W-:Y:S02]  /*56e0*/  LEA.HI.X.SX32 R146, R146, R123, 0x1, P0 ;  /* 0x0000007b92927211 */ /* 0x000fe400000f0eff */
[C---:B------:R-:W-:Y:S01]  /*56f0*/  LEA R34, P0, R109.reuse, R116, 0x1 ;  /* 0x000000746d227211 */ /* 0x040fe200078008ff */
[----:B------:R-:W3:Y:S03]  /*5700*/  LDG.E.128 R16, desc[UR6][R14.64] ;  /* 0x000000060e107981 */ /* 0x000ee6000c1e1d00 */
[----:B------:R-:W-:Y:S05]  /*5710*/  LEA.HI.X R35, R109, R117, R146, 0x1, P0 ;  /* 0x000000756d237211 */ /* 0x000fea00000f0c92 */
[----:B------:R-:W4:Y:S01]  /*5720*/  LDG.E.128 R52, desc[UR6][R34.64] ;  /* 0x0000000622347981 */ /* 0x000f22000c1e1d00 */
        /* <DEDUP_REMOVED lines=52> */
.L_x_5716:
[----:B------:R-:W-:Y:S05]  /*5a70*/  BSYNC B0 ;  /* 0x0000000000007941 */ /* 0x000fea0003800000 */
.L_x_5715:
[----:B-----5:R1:W-:Y:S02]  /*5a80*/  STG.E.128 desc[UR6][R160.64], R36 ;  /* 0x00000024a0007986 */ /* 0x0203e4000c101d06 */
.L_x_5714:
[----:B------:R-:W-:Y:S05]  /*5a90*/  BSYNC B1 ;  /* 0x0000000000017941 */ /* 0x000fea0003800000 */
.L_x_5713:
[----:B------:R-:W-:Y:S11]  /*5aa0*/  ISETP.GE.AND P0, PT, R100, R99, PT ;  /* 0x000000636400720c */ /* 0x000ff60003f06270 */
[----:B------:R-:W-:Y:S02]  /*5ab0*/  @!UPT UIADD3 URZ, URZ, URZ, URZ ;  /* 0x0000003f3f3ff290 */ /* 0x000fe4000fffe03f */
[----:B------:R-:W-:Y:S05]  /*5ac0*/  @P0 BRA `(.L_x_5712) ;  /* 0x0000000400700947 */ /* 0x000fea0003800000 */
[C---:B-1----:R-:W-:Y:S01]  /*5ad0*/  LEA R164, P0, R83.reuse, R112, 0x1 ;  /* 0x0000007053a47211 */ /* 0x042fe200078008ff */
        /* <DEDUP_REMOVED lines=19> */
[----:B------:R-:W-:Y:S11]  /*5c10*/  MOV R99, UR27 ;  /* 0x0000001b00637c02 */ /* 0x000ff60008000f00 */
[----:B------:R-:W-:Y:S02]  /*5c20*/  @P4 IMAD R146, RZ, RZ, -UR27 ;  /* 0x8000001bff924e24 */ /* 0x000fe4000f8e02ff */
[----:B------:R-:W-:Y:S03]  /*5c30*/  @P4 IMAD R99, RZ, RZ, -UR27 ;  /* 0x8000001bff634e24 */ /* 0x000fe6000f8e02ff */
[----:B--2---:R-:W-:Y:S04]  /*5c40*/  IADD3 R109, P0, R129, R146, RZ ;  /* 0x00000092816d7210 */ /* 0x004fe80007f1e0ff */
        /* <DEDUP_REMOVED lines=66> */
.L_x_5718:
[----:B------:R-:W-:Y:S05]  /*6070*/  BSYNC B0 ;  /* 0x0000000000007941 */ /* 0x000fea0003800000 */
.L_x_5717:
[----:B-----5:R1:W-:Y:S02]  /*6080*/  STG.E.128 desc[UR6][R160.64], R36 ;  /* 0x00000024a0007986 */ /* 0x0203e4000c101d06 */
.L_x_5712:
[----:B------:R-:W-:Y:S05]  /*6090*/  BSYNC B2 ;  /* 0x0000000000027941 */ /* 0x000fea0003800000 */
.L_x_5711:
        /* <DEDUP_REMOVED lines=97> */
.L_x_5724:
[----:B------:R-:W-:Y:S05]  /*66b0*/  BSYNC B0 ;  /* 0x0000000000007941 */ /* 0x000fea0003800000 */
.L_x_5723:
[----:B-----5:R1:W-:Y:S02]  /*66c0*/  STG.E.128 desc[UR6][R160.64], R36 ;  /* 0x00000024a0007986 */ /* 0x0203e4000c101d06 */
.L_x_5722:
[----:B------:R-:W-:Y:S05]  /*66d0*/  BSYNC B1 ;  /* 0x0000000000017941 */ /* 0x000fea0003800000 */
.L_x_5721:
        /* <DEDUP_REMOVED lines=93> */
.L_x_5726:
[----:B------:R-:W-:Y:S05]  /*6cb0*/  BSYNC B0 ;  /* 0x0000000000007941 */ /* 0x000fea0003800000 */
.L_x_5725:
[----:B-----5:R1:W-:Y:S02]  /*6cc0*/  STG.E.128 desc[UR6][R160.64], R36 ;  /* 0x00000024a0007986 */ /* 0x0203e4000c101d06 */
.L_x_5720:
[----:B------:R-:W-:Y:S05]  /*6cd0*/  BSYNC B2 ;  /* 0x0000000000027941 */ /* 0x000fea0003800000 */
.L_x_5719:
[----:B------:R-:W-:Y:S04]  /*6ce0*/  BSSY B2, `(.L_x_5727) ;  /* 0x00000c8000027945 */ /* 0x000fe80003800000 */
[----:B------:R-:W-:Y:S05]  /*6cf0*/  @!P1 BRA `(.L_x_5728) ;  /* 0x0000000c00189947 */ /* 0x000fea0003800000 */
[----:B--2---:R-:W2:Y:S01]  /*6d00*/  LDC R109, c[0x0][0x2d0] ;  /* 0x0000b400ff6d7b82 */ /* 0x004ea20000000800 */
[----:B------:R-:W-:Y:S01]  /*6d10*/  BSSY B1, `(.L_x_5729) ;  /* 0x0000065000017945 */ /* 0x000fe20003800000 */
[----:B--2---:R-:W-:Y:S11]  /*6d20*/  ISETP.GE.AND P0, PT, R102, R109, PT ;  /* 0x0000006d6600720c */ /* 0x004ff60003f06270 */
[----:B------:R-:W-:Y:S02]  /*6d30*/  @!UPT UIADD3 URZ, URZ, URZ, URZ ;  /* 0x0000003f3f3ff290 */ /* 0x000fe4000fffe03f */
[----:B------:R-:W-:Y:S05]  /*6d40*/  @P0 BRA `(.L_x_5730) ;  /* 0x0000000400840947 */ /* 0x000fea0003800000 */
[----:B------:R-:W2:Y:S01]  /*6d50*/  LDC.64 R2, c[0x0][0x338] ;  /* 0x0000ce00ff027b82 */ /* 0x000ea20000000a00 */
[----:B------:R-:W-:Y:S01]  /*6d60*/  ISETP.GE.AND P0, PT, R102, UR4, PT ;  /* 0x0000000466007c0c */ /* 0x000fe2000bf06270 */
[----:B------:R-:W-:Y:S01]  /*6d70*/  BSSY B0, `(.L_x_5731) ;  /* 0x000005d000007945 */ /* 0x000fe20003800000 */
[----:B-1----:R-:W-:Y:S01]  /*6d80*/  MOV R99, R97 ;  /* 0x0000006100637202 */ /* 0x002fe20000000f00 */
[----:B--2---:R-:W-:Y:S04]  /*6d90*/  IMAD.WIDE.U32 R164, R2, 0x60, R112 ;  /* 0x0000006002a47825 */ /* 0x004fe800078e0070 */
[----:B------:R-:W-:Y:S05]  /*6da0*/  IMAD R3, R3, 0x60, RZ ;  /* 0x0000006003037824 */ /* 0x000fea00078e02ff */
[----:B------:R-:W-:Y:S02]  /*6db0*/  IADD3 R165, R165, R3, RZ ;  /* 0x00000003a5a57210 */ /* 0x000fe40007ffe0ff */
[----:B------:R-:W1:Y:S03]  /*6dc0*/  LDC.64 R2, c[0x0][0x248] ;  /* 0x00009200ff027b82 */ /* 0x000e660000000a00 */
[----:B------:R2:W5:Y:S01]  /*6dd0*/  LDG.E.128 R36, desc[UR6][R164.64] ;  /* 0x00000006a4247981 */ /* 0x000562000c1e1d00 */
[----:B-1----:R-:W-:Y:S04]  /*6de0*/  IMAD.WIDE.U32 R160, R2, 0x60, R98 ;  /* 0x0000006002a07825 */ /* 0x002fe800078e0062 */
[----:B------:R-:W-:Y:S05]  /*6df0*/  IMAD R3, R3, 0x60, RZ ;  /* 0x0000006003037824 */ /* 0x000fea00078e02ff */
[----:B------:R-:W-:Y:S01]  /*6e00*/  IADD3 R161, R161, R3, RZ ;  /* 0x00000003a1a17210 */ /* 0x000fe20007ffe0ff */
[----:B--2---:R-:W-:Y:S06]  /*6e10*/  @P0 BRA `(.L_x_5732) ;  /* 0x0000000400480947 */ /* 0x004fec0003800000 */
        /* <DEDUP_REMOVED lines=82> */
.L_x_5732:
[----:B------:R-:W-:Y:S05]  /*7340*/  BSYNC B0 ;  /* 0x0000000000007941 */ /* 0x000fea0003800000 */
.L_x_5731:
[----:B-----5:R2:W-:Y:S02]  /*7350*/  STG.E.128 desc[UR6][R160.64], R36 ;  /* 0x00000024a0007986 */ /* 0x0205e4000c101d06 */
.L_x_5730:
[----:B------:R-:W-:Y:S05]  /*7360*/  BSYNC B1 ;  /* 0x0000000000017941 */ /* 0x000fea0003800000 */
.L_x_5729:
[----:B------:R-:W-:Y:S11]  /*7370*/  ISETP.GE.AND P0, PT, R100, R109, PT ;  /* 0x0000006d6400720c */ /* 0x000ff60003f06270 */
[----:B------:R-:W-:Y:S02]  /*7380*/  @!UPT UIADD3 URZ, URZ, URZ, URZ ;  /* 0x0000003f3f3ff290 */ /* 0x000fe4000fffe03f */
[----:B------:R-:W-:Y:S05]  /*7390*/  @P0 BRA `(.L_x_5728) ;  /* 0x0000000400700947 */ /* 0x000fea0003800000 */
[C---:B-1----:R-:W-:Y:S01]  /*73a0*/  LEA R164, P0, R91.reuse, R112, 0x1 ;  /* 0x000000705ba47211 */ /* 0x042fe200078008ff */
[----:B------:R-:W-:Y:S01]  /*73b0*/  BSSY B0, `(.L_x_5733) ;  /* 0x0000059000007945 */ /* 0x000fe20003800000 */
[----:B------:R-:W-:Y:S02]  /*73c0*/  ISETP.GE.AND P1, PT, R100, UR4, PT ;  /* 0x0000000464007c0c */ /* 0x000fe4000bf26270 */
[----:B------:R-:W-:Y:S02]  /*73d0*/  LEA.HI.X R165, R91, R113, R90, 0x1, P0 ;  /* 0x000000715ba57211 */ /* 0x000fe400000f0c5a */
[C---:B--2---:R-:W-:Y:S03]  /*73e0*/  LEA R160, P0, R93.reuse, R98, 0x1 ;  /* 0x000000625da07211 */ /* 0x044fe600078008ff */
        /* <DEDUP_REMOVED lines=18> */
[C---:B------:R-:W-:Y:S04]  /*7510*/  IADD3 R109, P0, R124.reuse, R153, RZ ;  /* 0x000000997c6d7210 */ /* 0x040fe80007f1e0ff */
        /* <DEDUP_REMOVED lines=66> */
.L_x_5734:
[----:B------:R-:W-:Y:S05]  /*7940*/  BSYNC B0 ;  /* 0x0000000000007941 */ /* 0x000fea0003800000 */
.L_x_5733:
[----:B-----5:R2:W-:Y:S02]  /*7950*/  STG.E.128 desc[UR6][R160.64], R36 ;  /* 0x00000024a0007986 */ /* 0x0205e4000c101d06 */
.L_x_5728:
[----:B------:R-:W-:Y:S05]  /*7960*/  BSYNC B2 ;  /* 0x0000000000027941 */ /* 0x000fea0003800000 */
.L_x_5727:
[----:B------:R-:W5:Y:S01]  /*7970*/  LDC R3, c[0x0][0x2e0] ;  /* 0x0000b800ff037b82 */ /* 0x000f620000000800 */
[----:B------:R-:W-:Y:S01]  /*7980*/  UMOV UR4, UR23 ;  /* 0x0000001700047c82 */ /* 0x000fe20008000000 */
[----:B-----5:R-:W-:Y:S05]  /*7990*/  IMAD.U32 R3, R3, -0x20, RZ ;  /* 0xffffffe003037824 */ /* 0x020fea00078e00ff */
[C---:B------:R-:W-:Y:S02]  /*79a0*/  LEA R116, P1, R3.reuse, R116, 0x1 ;  /* 0x0000007403747211 */ /* 0x040fe400078208ff */
[C---:B------:R-:W-:Y:S02]  /*79b0*/  LEA R114, P0, R3.reuse, R114, 0x1 ;  /* 0x0000007203727211 */ /* 0x040fe400078008ff */
[C---:B------:R-:W-:Y:S02]  /*79c0*/  LEA.HI.X.SX32 R117, R3.reuse, R117, 0x1, P1 ;  /* 0x0000007503757211 */ /* 0x040fe400008f0eff */
[----:B------:R-:W-:Y:S01]  /*79d0*/  LEA.HI.X.SX32 R115, R3, R115, 0x1, P0 ;  /* 0x0000007303737211 */ /* 0x000fe200000f0eff */
[----:B------:R-:W-:Y:S08]  /*79e0*/  BRA `(.L_x_5702) ;  /* 0x0000000400107947 */ /* 0x000ff00003800000 */
.L_x_5684:
[----:B------:R-:W-:Y:S04]  /*79f0*/  BSSY B0, `(.L_x_5735) ;  /* 0x000000a000007945 */ /* 0x000fe80003800000 */
[----:B------:R-:W-:Y:S05]  /*7a00*/  @!P6 BRA `(.L_x_5736) ;  /* 0x000000000020e947 */ /* 0x000fea0003800000 */
[----:B------:R-:W-:Y:S02]  /*7a10*/  ISETP.NE.AND P5, PT, R128, RZ, PT ;  /* 0x000000ff8000720c */ /* 0x000fe40003fa5270 */
[----:B------:R-:W-:Y:S11]  /*7a20*/  ISETP.NE.AND P0, PT, R126, RZ, PT ;  /* 0x000000ff7e00720c */ /* 0x000ff60003f05270 */
[----:B-1-34-:R-:W3:Y:S01]  /*7a30*/  @P5 LDG.E.128 R16, desc[UR6][R112.64] ;  /* 0x0000000670105981 */ /* 0x01aee2000c1e1d00 */
[--C-:B------:R-:W-:Y:S05]  /*7a40*/  @P5 IMAD.MOV.U32 R99, RZ, RZ, R97.reuse ;  /* 0x000000ffff635224 */ /* 0x100fea00078e0061 */
[----:B---3--:R1:W-:Y:S04]  /*7a50*/  @P5 STG.E.128 desc[UR6][R98.64], R16 ;  /* 0x0000001062005986 */ /* 0x0083e8000c101d06 */
[----:B--2---:R-:W2:Y:S01]  /*7a60*/  @P0 LDG.E.128 R4, desc[UR6][R112.64+0x80] ;  /* 0x0000800670040981 */ /* 0x004ea2000c1e1d00 */
[----:B-1----:R-:W-:Y:S05]  /*7a70*/  @P0 IMAD.MOV.U32 R99, RZ, RZ, R97 ;  /* 0x000000ffff630224 */ /* 0x002fea00078e0061 */
[----:B--2---:R1:W-:Y:S02]  /*7a80*/  @P0 STG.E.128 desc[UR6][R98.64+0x80], R4 ;  /* 0x0000800462000986 */ /* 0x0043e4000c101d06 */
.L_x_5736:
[----:B------:R-:W-:Y:S05]  /*7a90*/  BSYNC B0 ;  /* 0x0000000000007941 */ /* 0x000fea0003800000 */
.L_x_5735:
[----:B------:R-:W-:Y:S04]  /*7aa0*/  BSSY B0, `(.L_x_5737) ;  /* 0x0000010000007945 */ /* 0x000fe80003800000 */
[----:B------:R-:W-:Y:S05]  /*7ab0*/  @!P4 BRA `(.L_x_5738) ;  /* 0x000000000038c947 */ /* 0x000fea0003800000 */
[----:B------:R-:W-:Y:S02]  /*7ac0*/  ISETP.NE.AND P6, PT, R128, RZ, PT ;  /* 0x000000ff8000720c */ /* 0x000fe40003fc5270 */
[----:B------:R-:W-:Y:S11]  /*7ad0*/  ISETP.NE.AND P4, PT, R126, RZ, PT ;  /* 0x000000ff7e00720c */ /* 0x000ff60003f85270 */
[----:B------:R-:W-:Y:S02]  /*7ae0*/  @P6 LEA R22, P0, R78, R112, 0x1 ;  /* 0x000000704e166211 */ /* 0x000fe400078008ff */
[----:B-1-34-:R-:W-:Y:S02]  /*7af0*/  @P6 LEA R14, P5, R148, R98, 0x1 ;  /* 0x00000062940e6211 */ /* 0x01afe400078a08ff */
[----:B------:R-:W-:Y:S02]  /*7b00*/  @P6 LEA.HI.X R23, R78, R113, R77, 0x1, P0 ;  /* 0x000000714e176211 */ /* 0x000fe400000f0c4d */
[C---:B------:R-:W-:Y:S02]  /*7b10*/  @P4 LEA R2, P0, R83.reuse, R112, 0x1 ;  /* 0x0000007053024211 */ /* 0x040fe400078008ff */
[----:B------:R-:W-:Y:S01]  /*7b20*/  @P6 LEA.HI.X R15, R148, R97, R147, 0x1, P5 ;  /* 0x00000061940f6211 */ /* 0x000fe200028f0c93 */
[----:B------:R-:W3:Y:S01]  /*7b30*/  @P6 LDG.E.128 R16, desc[UR6][R22.64] ;  /* 0x0000000616106981 */ /* 0x000ee2000c1e1d00 */
[----:B------:R-:W-:Y:S02]  /*7b40*/  @P4 LEA.HI.X R3, R83, R113, R82, 0x1, P0 ;  /* 0x0000007153034211 */ /* 0x000fe400000f0c52 */
[C---:B------:R-:W-:Y:S04]  /*7b50*/  @P4 LEA R20, P0, R87.reuse, R98, 0x1 ;  /* 0x0000006257144211 */ /* 0x040fe800078008ff */
[----:B------:R-:W-:Y:S01]  /*7b60*/  @P4 LEA.HI.X R21, R87, R97, R86, 0x1, P0 ;  /* 0x0000006157154211 */ /* 0x000fe200000f0c56 */
[----:B---3--:R1:W-:Y:S04]  /*7b70*/  @P6 STG.E.128 desc[UR6][R14.64], R16 ;  /* 0x000000100e006986 */ /* 0x0083e8000c101d06 */
[----:B--2---:R-:W2:Y:S04]  /*7b80*/  @P4 LDG.E.128 R4, desc[UR6][R2.64] ;  /* 0x0000000602044981 */ /* 0x004ea8000c1e1d00 */
[----:B--2---:R1:W-:Y:S02]  /*7b90*/  @P4 STG.E.128 desc[UR6][R20.64], R4 ;  /* 0x0000000414004986 */ /* 0x0043e4000c101d06 */
.L_x_5738:
[----:B------:R-:W-:Y:S05]  /*7ba0*/  BSYNC B0 ;  /* 0x0000000000007941 */ /* 0x000fea0003800000 */
.L_x_5737:
        /* <DEDUP_REMOVED lines=16> */
.L_x_5740:
[----:B------:R-:W-:Y:S05]  /*7cb0*/  BSYNC B0 ;  /* 0x0000000000007941 */ /* 0x000fea0003800000 */
.L_x_5739:
[----:B------:R-:W-:Y:S01]  /*7cc0*/  UMOV UR4, URZ ;  /* 0x0000003f00047c82 */ /* 0x000fe20008000000 */
[----:B------:R-:W-:Y:S04]  /*7cd0*/  BSSY B0, `(.L_x_5702) ;  /* 0x0000015000007945 */ /* 0x000fe80003800000 */
[----:B------:R-:W-:Y:S05]  /*7ce0*/  @!P1 BRA `(.L_x_5741) ;  /* 0x00000000004c9947 */ /* 0x000fea0003800000 */
[----:B------:R-:W-:Y:S02]  /*7cf0*/  ISETP.NE.AND P2, PT, R128, RZ, PT ;  /* 0x000000ff8000720c */ /* 0x000fe40003f45270 */
[----:B------:R-:W-:Y:S11]  /*7d00*/  ISETP.NE.AND P1, PT, R126, RZ, PT ;  /* 0x000000ff7e00720c */ /* 0x000ff60003f25270 */
[----:B------:R-:W2:Y:S01]  /*7d10*/  @P2 LDC.64 R2, c[0x0][0x338] ;  /* 0x0000ce00ff022b82 */ /* 0x000ea20000000a00 */
[----:B-1----:R-:W-:Y:S02]  /*7d20*/  @P2 MOV R99, R97 ;  /* 0x0000006100632202 */ /* 0x002fe40000000f00 */
[C---:B------:R-:W-:Y:S04]  /*7d30*/  @P1 LEA R20, P0, R91.reuse, R112, 0x1 ;  /* 0x000000705b141211 */ /* 0x040fe800078008ff */
[----:B------:R-:W-:Y:S02]  /*7d40*/  @P1 LEA.HI.X R21, R91, R113, R90, 0x1, P0 ;  /* 0x000000715b151211 */ /* 0x000fe400000f0c5a */
[C---:B------:R-:W-:Y:S04]  /*7d50*/  @P1 LEA R22, P0, R93.reuse, R98, 0x1 ;  /* 0x000000625d161211 */ /* 0x040fe800078008ff */
[----:B------:R-:W-:Y:S01]  /*7d60*/  @P1 LEA.HI.X R23, R93, R97, R92, 0x1, P0 ;  /* 0x000000615d171211 */ /* 0x000fe200000f0c5c */
[----:B--234-:R-:W-:Y:S04]  /*7d70*/  @P2 IMAD.WIDE.U32 R4, R2, 0x60, R112 ;  /* 0x0000006002042825 */ /* 0x01cfe800078e0070 */
[----:B------:R-:W-:Y:S04]  /*7d80*/  @P2 IMAD R3, R3, 0x60, RZ ;  /* 0x0000006003032824 */ /* 0x000fe800078e02ff */
[----:B------:R-:W-:Y:S02]  /*7d90*/  @P2 IMAD.IADD R5, R5, 0x1, R3 ;  /* 0x0000000105052824 */ /* 0x000fe400078e0203 */
[----:B------:R-:W1:Y:S04]  /*7da0*/  @P2 LDC.64 R2, c[0x0][0x248] ;  /* 0x00009200ff022b82 */ /* 0x000e680000000a00 */
[----:B------:R-:W2:Y:S01]  /*7db0*/  @P2 LDG.E.128 R4, desc[UR6][R4.64] ;  /* 0x0000000604042981 */ /* 0x000ea2000c1e1d00 */
[----:B-1----:R-:W-:Y:S04]  /*7dc0*/  @P2 IMAD.WIDE.U32 R14, R2, 0x60, R98 ;  /* 0x00000060020e2825 */ /* 0x002fe800078e0062 */
[----:B------:R-:W-:Y:S04]  /*7dd0*/  @P2 IMAD R3, R3, 0x60, RZ ;  /* 0x0000006003032824 */ /* 0x000fe800078e02ff */
[----:B------:R-:W-:Y:S05]  /*7de0*/  @P2 IMAD.IADD R15, R15, 0x1, R3 ;  /* 0x000000010f0f2824 */ /* 0x000fea00078e0203 */
[----:B--2---:R1:W-:Y:S05]  /*7df0*/  @P2 STG.E.128 desc[UR6][R14.64], R4 ;  /* 0x000000040e002986 */ /* 0x0043ea000c101d06 */
[----:B------:R-:W2:Y:S05]  /*7e00*/  @P1 LDG.E.128 R16, desc[UR6][R20.64] ;  /* 0x0000000614101981 */ /* 0x000eaa000c1e1d00 */
[----:B--2---:R1:W-:Y:S02]  /*7e10*/  @P1 STG.E.128 desc[UR6][R22.64], R16 ;  /* 0x0000001016001986 */ /* 0x0043e4000c101d06 */
.L_x_5741:
[----:B------:R-:W-:Y:S05]  /*7e20*/  BSYNC B0 ;  /* 0x0000000000007941 */ /* 0x000fea0003800000 */
.L_x_5702:
[----:B------:R-:W5:Y:S02]  /*7e30*/  LDC R0, c[0x0][0x338] ;  /* 0x0000ce00ff007b82 */ /* 0x000f640000000800 */
[----:B-----5:R-:W-:Y:S05]  /*7e40*/  IMAD.U32 R3, R0, -0x40, RZ ;  /* 0xffffffc000037824 */ /* 0x020fea00078e00ff */
[C---:B-12---:R-:W-:Y:S04]  /*7e50*/  LEA R112, P0, R3.reuse, R112, 0x1 ;  /* 0x0000007003707211 */ /* 0x046fe800078008ff */
[----:B------:R-:W-:Y:S01]  /*7e60*/  LEA.HI.X.SX32 R113, R3, R113, 0x1, P0 ;  /* 0x0000007103717211 */ /* 0x000fe200000f0eff */
[----:B------:R-:W-:Y:S08]  /*7e70*/  @!P3 BRA `(.L_x_5742) ;  /* 0x000000040030b947 */ /* 0x000ff00003800000 */
[----:B------:R-:W-:Y:S04]  /*7e80*/  IADD3 R3, R11, -0x1, RZ ;  /* 0xffffffff0b037810 */ /* 0x000fe80007ffe0ff */
[----:B------:R-:W-:Y:S11]  /*7e90*/  ISETP.GT.AND P0, PT, R3, R76, PT ;  /* 0x0000004c0300720c */ /* 0x000ff60003f04270 */
[----:B------:R-:W-:Y:S02]  /*7ea0*/  @!UPT UIADD3 URZ, URZ, URZ, URZ ;  /* 0x0000003f3f3ff290 */ /* 0x000fe4000fffe03f */
[----:B------:R-:W-:Y:S05]  /*7eb0*/  @!P0 BRA `(.L_x_5743) ;  /* 0x0000000400488947 */ /* 0x000fea0003800000 */
[----:B---34-:R-:W-:Y:S01]  /*7ec0*/  IMAD.MOV.U32 R18, RZ, RZ, RZ ;  /* 0x000000ffff127224 */ /* 0x018fe200078e00ff */
[----:B------:R-:W1:Y:S01]  /*7ed0*/  LDC R2, c[0x0][0x380] ;  /* 0x0000e000ff027b82 */ /* 0x000e620000000800 */
[----:B------:R-:W-:Y:S02]  /*7ee0*/  IADD3 R13, R13, -0x80, RZ ;  /* 0xffffff800d0d7810 */ /* 0x000fe40007ffe0ff */
[----:B------:R-:W-:Y:S02]  /*7ef0*/  IABS R15, R12 ;  /* 0x0000000c000f7213 */ /* 0x000fe40000000000 */
[-C--:B------:R-:W-:Y:S02]  /*7f00*/  IADD3 R0, -R12, R13.reuse, RZ ;  /* 0x0000000d0c007210 */ /* 0x080fe40007ffe1ff */
[-C--:B-1----:R-:W-:Y:S02]  /*7f10*/  IABS R5, R2.reuse ;  /* 0x0000000200057213 */ /* 0x082fe40000000000 */
[----:B------:R-:W-:Y:S02]  /*7f20*/  LOP3.LUT R3, RZ, R2, RZ, 0x33, !PT ;  /* 0x00000002ff037212 */ /* 0x000fe400078e33ff */
[----:B------:R-:W1:Y:S10]  /*7f30*/  I2F.RP R16, R5 ;  /* 0x0000000500107306 */ /* 0x000e740000209400 */
[----:B-1----:R-:W1:Y:S02]  /*7f40*/  MUFU.RCP R7, R16 ;  /* 0x0000001000077308 */ /* 0x002e640000001000 */
[----:B-1----:R-:W-:Y:S01]  /*7f50*/  VIADD R14, R7, 0xffffffe ;  /* 0x0ffffffe070e7836 */ /* 0x002fe20000000000 */
[----:B------:R-:W-:Y:S07]  /*7f60*/  IABS R7, R13 ;  /* 0x0000000d00077213 */ /* 0x000fee0000000000 */
[----:B------:R-:W1:Y:S02]  /*7f70*/  F2I.FTZ.U32.TRUNC.NTZ R19, R14 ;  /* 0x0000000e00137305 */ /* 0x000e64000021f000 */
[--C-:B-1----:R-:W-:Y:S04]  /*7f80*/  IMAD.MOV R8, RZ, RZ, -R19.reuse ;  /* 0x000000ffff087224 */ /* 0x102fe800078e0a13 */
        /* <DEDUP_REMOVED lines=10> */
[--C-:B------:R-:W-:Y:S02]  /*8030*/  @!P4 IMAD.IADD R15, R15, 0x1, -R5.reuse ;  /* 0x000000010f0fc824 */ /* 0x100fe400078e0a05 */
[----:B------:R-:W-:Y:S01]  /*8040*/  @!P0 IADD3 R4, R4, 0x1, RZ ;  /* 0x0000000104048810 */ /* 0x000fe20007ffe0ff */
[----:B------:R-:W-:Y:S01]  /*8050*/  @!P0 IMAD.IADD R7, R7, 0x1, -R5 ;  /* 0x0000000107078824 */ /* 0x000fe200078e0a05 */
[----:B------:R-:W-:Y:S01]  /*8060*/  ISETP.NE.AND P0, PT, R2, RZ, PT ;  /* 0x000000ff0200720c */ /* 0x000fe20003f05270 */
[----:B------:R-:W-:Y:S01]  /*8070*/  @!P4 VIADD R6, R6, 0x1 ;  /* 0x000000010606c836 */ /* 0x000fe20000000000 */
[-C--:B------:R-:W-:Y:S02]  /*8080*/  ISETP.GE.U32.AND P6, PT, R15, R5.reuse, PT ;  /* 0x000000050f00720c */ /* 0x080fe40003fc6070 */
[----:B------:R-:W-:Y:S02]  /*8090*/  ISETP.GE.U32.AND P5, PT, R7, R5, PT ;  /* 0x000000050700720c */ /* 0x000fe40003fa6070 */
[-C--:B------:R-:W-:Y:S02]  /*80a0*/  LOP3.LUT R5, R13, R2.reuse, RZ, 0x3c, !PT ;  /* 0x000000020d057212 */ /* 0x080fe400078e3cff */
[----:B------:R-:W-:Y:S02]  /*80b0*/  LOP3.LUT R7, R12, R2, RZ, 0x3c, !PT ;  /* 0x000000020c077212 */ /* 0x000fe400078e3cff */
[----:B------:R-:W-:Y:S02]  /*80c0*/  ISETP.GE.AND P1, PT, R5, RZ, PT ;  /* 0x000000ff0500720c */ /* 0x000fe40003f26270 */
[----:B------:R-:W-:Y:S03]  /*80d0*/  ISETP.GE.AND P2, PT, R7, RZ, PT ;  /* 0x000000ff0700720c */ /* 0x000fe60003f46270 */
[----:B------:R-:W-:Y:S02]  /*80e0*/  @P6 VIADD R6, R6, 0x1 ;  /* 0x0000000106066836 */ /* 0x000fe40000000000 */
[----:B------:R-:W-:Y:S06]  /*80f0*/  @P5 IADD3 R4, R4, 0x1, RZ ;  /* 0x0000000104045810 */ /* 0x000fec0007ffe0ff */
[----:B------:R-:W-:Y:S02]  /*8100*/  @!P1 IADD3 R4, -R4, RZ, RZ ;  /* 0x000000ff04049210 */ /* 0x000fe40007ffe1ff */
[----:B------:R-:W-:Y:S02]  /*8110*/  @!P2 IMAD.MOV R6, RZ, RZ, -R6 ;  /* 0x000000ffff06a224 */ /* 0x000fe400078e0a06 */
[C---:B------:R-:W-:Y:S03]  /*8120*/  SEL R4, R3.reuse, R4, !P0 ;  /* 0x0000000403047207 */ /* 0x040fe60004000000 */
[----:B------:R-:W-:Y:S02]  /*8130*/  SEL R3, R3, R6, !P0 ;  /* 0x0000000603037207 */ /* 0x000fe40004000000 */
[CC--:B------:R-:W-:Y:S02]  /*8140*/  LEA R22, P1, R4.reuse, R154.reuse, 0x2 ;  /* 0x0000009a04167211 */ /* 0x0c0fe400078210ff */
[C---:B------:R-:W-:Y:S02]  /*8150*/  LEA R18, P0, R3.reuse, R154, 0x2 ;  /* 0x0000009a03127211 */ /* 0x040fe400078010ff */
[-C--:B------:R-:W-:Y:S02]  /*8160*/  LEA.HI.X.SX32 R23, R4, R155.reuse, 0x2, P1 ;  /* 0x0000009b04177211 */ /* 0x080fe400008f16ff */
[C---:B------:R-:W-:Y:S01]  /*8170*/  LEA.HI.X.SX32 R19, R3.reuse, R155, 0x2, P0 ;  /* 0x0000009b03137211 */ /* 0x040fe200000f16ff */
[----:B------:R-:W-:Y:S02]  /*8180*/  IMAD.IADD R3, R3, 0x1, -R4 ;  /* 0x0000000103037824 */ /* 0x000fe400078e0a04 */
[----:B------:R-:W2:Y:S02]  /*8190*/  LDG.E R5, desc[UR6][R22.64] ;  /* 0x0000000616057981 */ /* 0x000ea4000c1e1900 */
[----:B------:R-:W-:Y:S02]  /*81a0*/  IMAD R0, R3, R2, R0 ;  /* 0x0000000203007224 */ /* 0x000fe400078e0200 */
[----:B------:R-:W2:Y:S02]  /*81b0*/  LDG.E R8, desc[UR6][R18.64] ;  /* 0x0000000612087981 */ /* 0x000ea4000c1e1900 */
[----:B------:R-:W-:Y:S01]  /*81c0*/  IMAD.WIDE.U32 R20, R0, UR16, RZ ;  /* 0x0000001000147c25 */ /* 0x000fe2000f8e00ff */
[----:B--2---:R-:W-:Y:S02]  /*81d0*/  IADD3 R16, -R8, R5, RZ ;  /* 0x0000000508107210 */ /* 0x004fe40007ffe1ff */
[----:B------:R-:W-:Y:S02]  /*81e0*/  SHF.R.S32.HI R8, RZ, 0x1f, R0 ;  /* 0x0000001fff087819 */ /* 0x000fe40000011400 */
[----:B------:R-:W-:Y:S01]  /*81f0*/  SHF.R.S32.HI R14, RZ, 0x1f, R16 ;  /* 0x0000001fff0e7819 */ /* 0x000fe20000011410 */
[----:B------:R-:W-:Y:S04]  /*8200*/  IMAD.WIDE.U32 R18, R16, UR12, RZ ;  /* 0x0000000c10127c25 */ /* 0x000fe8000f8e00ff */
[----:B------:R-:W-:Y:S02]  /*8210*/  IMAD R5, R14, UR12, RZ ;  /* 0x0000000c0e057c24 */ /* 0x000fe4000f8e02ff */
[----:B------:R-:W-:Y:S02]  /*8220*/  IMAD R7, R8, UR16, RZ ;  /* 0x0000001008077c24 */ /* 0x000fe4000f8e02ff */
[----:B------:R-:W-:Y:S02]  /*8230*/  IMAD R5, R16, UR13, R5 ;  /* 0x0000000d10057c24 */ /* 0x000fe4000f8e0205 */
[----:B------:R-:W-:Y:S03]  /*8240*/  IMAD R7, R0, UR17, R7 ;  /* 0x0000001100077c24 */ /* 0x000fe6000f8e0207 */
[----:B------:R-:W-:Y:S01]  /*8250*/  IADD3 R19, R19, R5, RZ ;  /* 0x0000000513137210 */ /* 0x000fe20007ffe0ff */
[----:B------:R-:W-:Y:S02]  /*8260*/  IMAD.IADD R21, R21, 0x1, R7 ;  /* 0x0000000115157824 */ /* 0x000fe400078e0207 */
[----:B------:R-:W-:Y:S02]  /*8270*/  IMAD R5, R14, UR14, RZ ;  /* 0x0000000e0e057c24 */ /* 0x000fe4000f8e02ff */
[----:B------:R-:W-:Y:S02]  /*8280*/  IMAD R7, R8, UR10, RZ ;  /* 0x0000000a08077c24 */ /* 0x000fe4000f8e02ff */
[----:B------:R-:W-:Y:S04]  /*8290*/  IMAD.WIDE.U32 R20, R16, UR14, R20 ;  /* 0x0000000e10147c25 */ /* 0x000fe8000f8e0014 */
[----:B------:R-:W-:Y:S01]  /*82a0*/  IMAD.WIDE.U32 R18, R0, UR10, R18 ;  /* 0x0000000a00127c25 */ /* 0x000fe2000f8e0012 */
[----:B------:R-:W-:Y:S03]  /*82b0*/  LEA R108, P1, R20, R108, 0x1 ;  /* 0x0000006c146c7211 */ /* 0x000fe600078208ff */
[----:B------:R-:W-:Y:S01]  /*82c0*/  IMAD R5, R16, UR15, R5 ;  /* 0x0000000f10057c24 */ /* 0x000fe2000f8e0205 */
[----:B------:R-:W-:Y:S01]  /*82d0*/  LEA R98, P0, R18, R98, 0x1 ;  /* 0x0000006212627211 */ /* 0x000fe200078008ff */
[----:B------:R-:W-:Y:S02]  /*82e0*/  IMAD R7, R0, UR11, R7 ;  /* 0x0000000b00077c24 */ /* 0x000fe4000f8e0207 */
[----:B------:R-:W-:Y:S03]  /*82f0*/  IMAD.IADD R8, R21, 0x1, R5 ;  /* 0x0000000115087824 */ /* 0x000fe600078e0205 */
[----:B------:R-:W-:Y:S02]  /*8300*/  IADD3 R14, R19, R7, RZ ;  /* 0x00000007130e7210 */ /* 0x000fe40007ffe0ff */
[----:B------:R-:W-:Y:S02]  /*8310*/  LEA.HI.X R105, R20, R105, R8, 0x1, P1 ;  /* 0x0000006914697211 */ /* 0x000fe400008f0c08 */
[----:B------:R-:W-:Y:S01]  /*8320*/  LEA.HI.X R97, R18, R97, R14, 0x1, P0 ;  /* 0x0000006112617211 */ /* 0x000fe200000f0c0e */
[----:B------:R-:W-:Y:S06]  /*8330*/  BRA `(.L_x_5743) ;  /* 0x0000000000287947 */ /* 0x000fec0003800000 */
.L_x_5742:
[----:B------:R-:W1:Y:S01]  /*8340*/  LDC R2, c[0x0][0x250] ;  /* 0x00009400ff027b82 */ /* 0x000e620000000800 */
[----:B------:R-:W-:Y:S02]  /*8350*/  IMAD.MOV.U32 R109, RZ, RZ, R105 ;  /* 0x000000ffff6d7224 */ /* 0x000fe400078e0069 */
[----:B------:R-:W-:Y:S05]  /*8360*/  IMAD.MOV.U32 R99, RZ, RZ, R97 ;  /* 0x000000ffff637224 */ /* 0x000fea00078e0061 */
[----:B------:R-:W3:Y:S02]  /*8370*/  LDC R0, c[0x0][0x248] ;  /* 0x00009200ff007b82 */ /* 0x000ee40000000800 */
[----:B---34-:R-:W-:Y:S02]  /*8380*/  IMAD.U32 R5, R0, -0x40, RZ ;  /* 0xffffffc000057824 */ /* 0x018fe400078e00ff */
[----:B-1----:R-:W-:Y:S03]  /*8390*/  IMAD.U32 R3, R2, -0x40, RZ ;  /* 0xffffffc002037824 */ /* 0x002fe600078e00ff */
[----:B------:R-:W-:Y:S02]  /*83a0*/  LEA R98, P0, R5, R98, 0x1 ;  /* 0x0000006205627211 */ /* 0x000fe400078008ff */
[----:B------:R-:W-:Y:S02]  /*83b0*/  LEA R108, P1, R3, R108, 0x1 ;  /* 0x0000006c036c7211 */ /* 0x000fe400078208ff */
[----:B------:R-:W-:Y:S02]  /*83c0*/  LEA.HI.X.SX32 R97, R5, R99, 0x1, P0 ;  /* 0x0000006305617211 */ /* 0x000fe400000f0eff */
[----:B------:R-:W-:Y:S09]  /*83d0*/  LEA.HI.X.SX32 R105, R3, R109, 0x1, P1 ;  /* 0x0000006d03697211 */ /* 0x000ff200008f0eff */
.L_x_5743:
[----:B------:R-:W-:Y:S04]  /*83e0*/  IADD3 R11, R11, -0x1, RZ ;  /* 0xffffffff0b0b7810 */ /* 0x000fe80007ffe0ff */
[----:B------:R-:W-:Y:S11]  /*83f0*/  ISETP.GT.AND P0, PT, R11, R76, PT ;  /* 0x0000004c0b00720c */ /* 0x000ff60003f04270 */
[----:B------:R-:W-:Y:S02]  /*8400*/  @!UPT UIADD3 URZ, URZ, URZ, URZ ;  /* 0x0000003f3f3ff290 */ /* 0x000fe4000fffe03f */
[----:B------:R-:W-:Y:S05]  /*8410*/  @P0 BRA `(.L_x_5744) ;  /* 0xffffffa000e00947 */ /* 0x000fea000383ffff */
.L_x_5675:
[----:B------:R-:W1:Y:S01]  /*8420*/  S2UR UR4, SR_CgaCtaId ;  /* 0x00000000000479c3 */ /* 0x000e620000008800 */
[----:B------:R-:W-:Y:S01]  /*8430*/  ULDC UR12, c[0x0][0x2e0] ;  /* 0x0000b800000c7ab9 */ /* 0x000fe20000000800 */
[----:B------:R-:W-:-:S06]  /*8440*/  UMOV UR10, 0x400 ;  /* 0x00000400000a7882 */ /* 0x000fcc0000000000 */
[----:B------:R-:W-:Y:S01]  /*8450*/  BAR.SYNC.DEFER_BLOCKING 0x0 ;  /* 0x0000000000007b1d */ /* 0x000fe20000010000 */
[----:B------:R-:W-:Y:S02]  /*8460*/  ISETP.NE.AND P1, PT, RZ, UR12, PT ;  /* 0x0000000cff007c0c */ /* 0x000fe4000bf25270 */
[----:B------:R-:W-:-:S05]  /*8470*/  ISETP.GE.AND P0, PT, R100, UR5, PT ;  /* 0x0000000564007c0c */ /* 0x000fca000bf06270 */
[----:B------:R-:W3:Y:S01]  /*8480*/  LDC.64 R2, c[0x0][0x240] ;  /* 0x00009000ff027b82 */ /* 0x000ee20000000a00 */
[----:B------:R-:W-:Y:S01]  /*8490*/  BSSY B3, `(.L_x_5745) ;  /* 0x000055d000037945 */ /* 0x000fe20003800000 */
[----:B-1----:R-:W-:-:S06]  /*84a0*/  ULEA UR4, UR4, UR10, 0x18 ;  /* 0x0000000a04047291 */ /* 0x002fcc000f8ec03f */
[----:B------:R-:W-:Y:S02]  /*84b0*/  LEA R159, R130, UR4, 0x1 ;  /* 0x00000004829f7c11 */ /* 0x000fe4000f8e08ff */
[C---:B---34-:R-:W-:Y:S01]  /*84c0*/  SHF.L.U64.HI R7, R2.reuse, 0x4, R3 ;  /* 0x0000000402077819 */ /* 0x058fe20000010203 */
[----:B------:R-:W-:Y:S01]  /*84d0*/  IMAD.SHL.U32 R9, R2, 0x10, RZ ;  /* 0x0000001002097824 */ /* 0x000fe200078e00ff */
[----:B------:R-:W-:Y:S06]  /*84e0*/  @!P1 BRA `(.L_x_5746) ;  /* 0x0000004c00c49947 */ /* 0x000fec0003800000 */
[----:B------:R-:W-:Y:S01]  /*84f0*/  ISETP.NE.U32.AND P1, PT, RZ, UR8, PT ;  /* 0x00000008ff007c0c */ /* 0x000fe2000bf25070 */
[----:B------:R-:W-:-:S03]  /*8500*/  IMAD.MOV.U32 R0, RZ, RZ, RZ ;  /* 0x000000ffff007224 */ /* 0x000fc600078e00ff */
[----:B------:R-:W-:Y:S01]  /*8510*/  ISETP.NE.AND.EX P1, PT, RZ, UR9, PT, P1 ;  /* 0x00000009ff007c0c */ /* 0x000fe2000bf25310 */
[----:B------:R-:W-:-:S12]  /*8520*/  ULDC.64 UR8, c[0x0][0x210] ;  /* 0x0000840000087ab9 */ /* 0x000fd80000000a00 */
[----:B------:R-:W2:Y:S01]  /*8530*/  @P1 LDG.E R0, desc[UR6][R140.64] ;  /* 0x000000068c001981 */ /* 0x000ea2000c1e1900 */
[CC--:B------:R-:W-:Y:S01]  /*8540*/  LEA R4, P1, R2.reuse, R134.reuse, 0x5 ;  /* 0x0000008602047211 */ /* 0x0c0fe200078228ff */
[----:B------:R-:W-:Y:S01]  /*8550*/  ULDC.U8 UR5, c[0x0][0x3c3] ;  /* 0x0000f0c000057ab9 */ /* 0x000fe20000000000 */
[----:B------:R-:W-:Y:S01]  /*8560*/  IMAD.MOV.U32 R138, RZ, RZ, R134 ;  /* 0x000000ffff8a7224 */ /* 0x000fe200078e0086 */
[----:B------:R-:W-:Y:S01]  /*8570*/  IADD3 R9, P2, R9, R134, RZ ;  /* 0x0000008609097210 */ /* 0x000fe20007f5e0ff */
[----:B------:R-:W-:Y:S01]  /*8580*/  IMAD.IADD R21, R151, 0x1, -R60 ;  /* 0x0000000197157824 */ /* 0x000fe200078e0a3c */
[C---:B------:R-:W-:Y:S01]  /*8590*/  LEA.HI.X R5, R2.reuse, R139, R3, 0x5, P1 ;  /* 0x0000008b02057211 */ /* 0x040fe200008f2c03 */
[----:B------:R-:W-:Y:S01]  /*85a0*/  IMAD.WIDE.U32 R10, R2, 0x30, R138 ;  /* 0x00000030020a7825 */ /* 0x000fe200078e008a */
[----:B------:R-:W-:Y:S02]  /*85b0*/  LEA R26, P1, R4, UR8, 0x1 ;  /* 0x00000008041a7c11 */ /* 0x000fe4000f8208ff */
[----:B------:R-:W-:Y:S01]  /*85c0*/  LEA R30, P4, R134, UR8, 0x1 ;  /* 0x00000008861e7c11 */ /* 0x000fe2000f8808ff */
[----:B------:R-:W-:Y:S01]  /*85d0*/  IMAD R3, R3, 0x30, RZ ;  /* 0x0000003003037824 */ /* 0x000fe200078e02ff */
[----:B------:R-:W-:Y:S01]  /*85e0*/  LEA.HI.X R27, R4, UR9, R5, 0x1, P1 ;  /* 0x00000009041b7c11 */ /* 0x000fe200088f0c05 */
[----:B------:R-:W-:Y:S01]  /*85f0*/  IMAD.X R6, R7, 0x1, R139, P2 ;  /* 0x0000000107067824 */ /* 0x000fe200010e068b */
[----:B------:R-:W-:-:S02]  /*8600*/  ISETP.NE.AND P1, PT, RZ, UR5, PT ;  /* 0x00000005ff007c0c */ /* 0x000fc4000bf25270 */
[C---:B------:R-:W-:Y:S02]  /*8610*/  LEA R28, P2, R9.reuse, UR8, 0x1 ;  /* 0x00000008091c7c11 */ /* 0x040fe4000f8408ff */
[----:B------:R-:W-:Y:S02]  /*8620*/  LEA.HI.X R31, R134, UR9, R139, 0x1, P4 ;  /* 0x00000009861f7c11 */ /* 0x000fe4000a0f0c8b */
[----:B------:R-:W-:Y:S02]  /*8630*/  LEA R24, P4, R10, UR8, 0x1 ;  /* 0x000000080a187c11 */ /* 0x000fe4000f8808ff */
[----:B------:R-:W-:Y:S02]  /*8640*/  LEA.HI.X R29, R9, UR9, R6, 0x1, P2 ;  /* 0x00000009091d7c11 */ /* 0x000fe400090f0c06 */
[----:B------:R-:W-:-:S04]  /*8650*/  ISETP.GE.AND P2, PT, R132, R21, PT ;  /* 0x000000158400720c */ /* 0x000fc80003f46270 */
[----:B------:R-:W-:Y:S02]  /*8660*/  ISETP.GT.AND P2, PT, R48, -0x8, !P2 ;  /* 0xfffffff83000780c */ /* 0x000fe40005744270 */
[----:B--2---:R-:W-:-:S05]  /*8670*/  IADD3 R0, R0, R65, R60 ;  /* 0x0000004100007210 */ /* 0x004fca0007ffe03c */
[----:B------:R-:W-:Y:S02]  /*8680*/  IMAD R2, R71, R0, RZ ;  /* 0x0000000047027224 */ /* 0x000fe400078e02ff */
[----:B------:R-:W-:-:S03]  /*8690*/  IMAD.IADD R0, R11, 0x1, R3 ;  /* 0x000000010b007824 */ /* 0x000fc600078e0203 */
[-C--:B------:R-:W-:Y:S02]  /*86a0*/  IADD3 R7, P6, R69, R2.reuse, RZ ;  /* 0x0000000245077210 */ /* 0x080fe40007fde0ff */
[----:B------:R-:W-:Y:S02]  /*86b0*/  IADD3 R3, P5, R68, R2, RZ ;  /* 0x0000000244037210 */ /* 0x000fe40007fbe0ff */
[----:B------:R-:W-:Y:S02]  /*86c0*/  SHF.R.S32.HI R2, RZ, 0x1f, R2 ;  /* 0x0000001fff027819 */ /* 0x000fe40000011402 */
[----:B------:R-:W-:-:S03]  /*86d0*/  LEA.HI.X R25, R10, UR9, R0, 0x1, P4 ;  /* 0x000000090a197c11 */ /* 0x000fc6000a0f0c00 */
[--C-:B------:R-:W-:Y:S02]  /*86e0*/  IMAD.X R6, R67, 0x1, R2.reuse, P6 ;  /* 0x0000000143067824 */ /* 0x100fe400030e0602 */
[----:B------:R-:W-:Y:S01]  /*86f0*/  IMAD.X R23, R66, 0x1, R2, P5 ;  /* 0x0000000142177824 */ /* 0x000fe200028e0602 */
[----:B------:R-:W-:Y:S06]  /*8700*/  @!P1 BRA `(.L_x_5747) ;  /* 0x0000001800fc9947 */ /* 0x000fec0003800000 */
[----:B------:R-:W-:Y:S04]  /*8710*/  BSSY B2, `(.L_x_5748) ;  /* 0x000006c000027945 */ /* 0x000fe80003800000 */
[----:B------:R-:W-:Y:S05]  /*8720*/  @!P2 BRA `(.L_x_5749) ;  /* 0x0000000400a8a947 */ /* 0x000fea0003800000 */
[----:B------:R-:W-:Y:S01]  /*8730*/  ULDC UR5, c[0x0][0x2d0] ;  /* 0x0000b40000057ab9 */ /* 0x000fe20000000800 */
[C---:B------:R-:W-:Y:S01]  /*8740*/  IMAD.SHL.U32 R34, R7.reuse, 0x2, RZ ;  /* 0x0000000207227824 */ /* 0x040fe200078e00ff */
[----:B------:R-:W-:Y:S01]  /*8750*/  ISETP.GE.AND P1, PT, R102, UR5, PT ;  /* 0x0000000566007c0c */ /* 0x000fe2000bf26270 */
[----:B------:R-:W-:Y:S01]  /*8760*/  ULDC.64 UR10, c[0x0][0x358] ;  /* 0x0000d600000a7ab9 */ /* 0x000fe20000000a00 */
[----:B------:R-:W-:Y:S01]  /*8770*/  ULDC.64 UR8, c[0x0][0x360] ;  /* 0x0000d80000087ab9 */ /* 0x000fe20000000a00 */
[----:B------:R-:W-:Y:S01]  /*8780*/  SHF.L.U64.HI R0, R7, 0x1, R6 ;  /* 0x0000000107007819 */ /* 0x000fe20000010206 */
[----:B------:R-:W-:Y:S01]  /*8790*/  BSSY B1, `(.L_x_5750) ;  /* 0x0000034000017945 */ /* 0x000fe20003800000 */
[C---:B------:R-:W-:Y:S02]  /*87a0*/  IADD3 R32, P4, R34.reuse, UR10, RZ ;  /* 0x0000000a22207c10 */ /* 0x040fe4000ff9e0ff */
[----:B------:R-:W-:Y:S02]  /*87b0*/  IADD3 R34, P2, R34, UR8, RZ ;  /* 0x0000000822227c10 */ /* 0x000fe4000ff5e0ff */
[----:B------:R-:W-:-:S02]  /*87c0*/  IADD3.X R33, R0, UR11, RZ, P4, !PT ;  /* 0x0000000b00217c10 */ /* 0x000fc4000a7fe4ff */
[----:B------:R-:W-:Y:S02]  /*87d0*/  IADD3.X R35, R0, UR9, RZ, P2, !PT ;  /* 0x0000000900237c10 */ /* 0x000fe400097fe4ff */
[----:B------:R1:W-:Y:S01]  /*87e0*/  @P1 STS.128 [R159], RZ ;  /* 0x000000ff9f001388 */ /* 0x0003e20000000c00 */
[----:B------:R-:W-:Y:S06]  /*87f0*/  @P1 BRA `(.L_x_5751) ;  /* 0x0000000000b41947 */ /* 0x000fec0003800000 */
[----:B------:R2:W5:Y:S01]  /*8800*/  LDG.E.128 R8, desc[UR6][R30.64] ;  /* 0x000000061e087981 */ /* 0x000562000c1e1d00 */
[----:B------:R-:W-:Y:S01]  /*8810*/  ISETP.GE.AND P1, PT, R102, UR12, PT ;  /* 0x0000000c66007c0c */ /* 0x000fe2000bf26270 */
[----:B------:R-:W-:-:S12]  /*8820*/  BSSY B0, `(.L_x_5752) ;  /* 0x0000029000007945 */ /* 0x000fd80003800000 */
[----:B------:R-:W-:Y:S05]  /*8830*/  @P1 BRA `(.L_x_5753) ;  /* 0x00000000009c1947 */ /* 0x000fea0003800000 */
[----:B------:R-:W3:Y:S04]  /*8840*/  LDG.E.64 R2, desc[UR6][R34.64] ;  /* 0x0000000622027981 */ /* 0x000ee8000c1e1b00 */
[----:B------:R-:W4:Y:S01]  /*8850*/  LDG.E.64 R4, desc[UR6][R32.64] ;  /* 0x0000000620047981 */ /* 0x000f22000c1e1b00 */
        /* <DEDUP_REMOVED lines=11> */
[-C--:B------:R-:W-:Y:S01]  /*8910*/  FMUL.FTZ R17, R0, R11.reuse ;  /* 0x0000000b00117220 */ /* 0x080fe20000410000 */
[----:B------:R-:W-:Y:S01]  /*8920*/  LOP3.LUT R16, R5, 0xffff0000, RZ, 0xc0, !PT ;  /* 0xffff000005107812 */ /* 0x000fe200078ec0ff */
[----:B------:R-:W-:Y:S01]  /*8930*/  FMUL.FTZ R11, R12, R11 ;  /* 0x0000000b0c0b7220 */ /* 0x000fe20000410000 */
[----:B------:R-:W-:Y:S01]  /*8940*/  SHF.L.U32 R3, R3, 0x10, RZ ;  /* 0x0000001003037819 */ /* 0x000fe200000006ff */
[-C--:B------:R-:W-:Y:S01]  /*8950*/  FMUL.FTZ R23, R13, R10.reuse ;  /* 0x0000000a0d177220 */ /* 0x080fe20000410000 */
[----:B------:R-:W-:Y:S01]  /*8960*/  SHF.L.U32 R2, R2, 0x10, RZ ;  /* 0x0000001002027819 */ /* 0x000fe200000006ff */
[----:B------:R-:W-:Y:S01]  /*8970*/  FMUL.FTZ R20, R8, R10 ;  /* 0x0000000a08147220 */ /* 0x000fe20000410000 */
[----:B------:R-:W-:Y:S01]  /*8980*/  FFMA.FTZ R0, R0, R19, R11 ;  /* 0x0000001300007223 */ /* 0x000fe2000001000b */
[----:B------:R-:W-:Y:S01]  /*8990*/  FFMA.FTZ R23, R8, R16, R23 ;  /* 0x0000001008177223 */ /* 0x000fe20000010017 */
[----:B------:R-:W-:Y:S01]  /*89a0*/  SHF.L.U32 R5, R5, 0x10, RZ ;  /* 0x0000001005057819 */ /* 0x000fe200000006ff */
[-C--:B------:R-:W-:Y:S01]  /*89b0*/  FMUL.FTZ R11, R18, R3.reuse ;  /* 0x00000003120b7220 */ /* 0x080fe20000410000 */
[----:B------:R-:W-:Y:S01]  /*89c0*/  FMUL.FTZ R8, R15, R2 ;  /* 0x000000020f087220 */ /* 0x000fe20000410000 */
[----:B------:R-:W-:Y:S01]  /*89d0*/  FMUL.FTZ R3, R14, R3 ;  /* 0x000000030e037220 */ /* 0x000fe20000410000 */
[----:B------:R-:W-:Y:S01]  /*89e0*/  FFMA.FTZ R20, R13, R16, -R20 ;  /* 0x000000100d147223 */ /* 0x000fe20000010814 */
[----:B------:R-:W-:-:S02]  /*89f0*/  IMAD.U32 R4, R4, 0x10000, RZ ;  /* 0x0001000004047824 */ /* 0x000fc400078e00ff */
[C---:B------:R-:W-:Y:S01]  /*8a00*/  FMUL.FTZ R2, R9.reuse, R2 ;  /* 0x0000000209027220 */ /* 0x040fe20000410000 */
[-C--:B------:R-:W-:Y:S01]  /*8a10*/  FFMA.FTZ R11, R14, R5.reuse, -R11 ;  /* 0x000000050e0b7223 */ /* 0x080fe2000001080b */
[----:B------:R-:W-:Y:S01]  /*8a20*/  FFMA.FTZ R18, R18, R5, R3 ;  /* 0x0000000512127223 */ /* 0x000fe20000010003 */
[----:B------:R-:W-:Y:S01]  /*8a30*/  FFMA.FTZ R17, R12, R19, -R17 ;  /* 0x000000130c117223 */ /* 0x000fe20000010811 */
[-C--:B------:R-:W-:Y:S01]  /*8a40*/  FFMA.FTZ R8, R9, R4.reuse, -R8 ;  /* 0x0000000409087223 */ /* 0x080fe20000010808 */
[----:B------:R-:W-:Y:S01]  /*8a50*/  FFMA.FTZ R15, R15, R4, R2 ;  /* 0x000000040f0f7223 */ /* 0x000fe20000010002 */
[----:B------:R-:W-:Y:S02]  /*8a60*/  F2FP.BF16.F32.PACK_AB R20, R23, R20 ;  /* 0x000000141714723e */ /* 0x000fe400000010ff */
[----:B------:R-:W-:Y:S02]  /*8a70*/  F2FP.BF16.F32.PACK_AB R10, R18, R11 ;  /* 0x0000000b120a723e */ /* 0x000fe400000010ff */
[----:B------:R-:W-:-:S02]  /*8a80*/  F2FP.BF16.F32.PACK_AB R9, R0, R17 ;  /* 0x000000110009723e */ /* 0x000fc400000010ff */
[----:B------:R-:W-:Y:S02]  /*8a90*/  F2FP.BF16.F32.PACK_AB R8, R15, R8 ;  /* 0x000000080f08723e */ /* 0x000fe400000010ff */
[----:B------:R-:W-:Y:S02]  /*8aa0*/  MOV R11, R20 ;  /* 0x00000014000b7202 */ /* 0x000fe40000000f00 */
.L_x_5753:
[----:B------:R-:W-:Y:S05]  /*8ab0*/  BSYNC B0 ;  /* 0x0000000000007941 */ /* 0x000fea0003800000 */
.L_x_5752:
[----:B-----5:R3:W-:Y:S02]  /*8ac0*/  STS.128 [R159], R8 ;  /* 0x000000089f007388 */ /* 0x0207e40000000c00 */
.L_x_5751:
[----:B------:R-:W-:Y:S05]  /*8ad0*/  BSYNC B1 ;  /* 0x0000000000017941 */ /* 0x000fea0003800000 */
.L_x_5750:
[----:B------:R4:W-:Y:S01]  /*8ae0*/  @P0 STS.128 [R159+0x2000], RZ ;  /* 0x002000ff9f000388 */ /* 0x0009e20000000c00 */
[----:B------:R-:W-:Y:S05]  /*8af0*/  @P0 BRA `(.L_x_5749) ;  /* 0x0000000000b40947 */ /* 0x000fea0003800000 */
[----:B---3--:R3:W5:Y:S01]  /*8b00*/  LDG.E.128 R8, desc[UR6][R30.64+0x80] ;  /* 0x000080061e087981 */ /* 0x008762000c1e1d00 */
[----:B------:R-:W-:Y:S01]  /*8b10*/  ISETP.GE.AND P1, PT, R100, UR12, PT ;  /* 0x0000000c64007c0c */ /* 0x000fe2000bf26270 */
[----:B------:R-:W-:-:S12]  /*8b20*/  BSSY B0, `(.L_x_5754) ;  /* 0x0000029000007945 */ /* 0x000fd80003800000 */
[----:B------:R-:W-:Y:S05]  /*8b30*/  @P1 BRA `(.L_x_5755) ;  /* 0x00000000009c1947 */ /* 0x000fea0003800000 */
[----:B------:R-:W2:Y:S04]  /*8b40*/  LDG.E.64 R2, desc[UR6][R34.64+0x40] ;  /* 0x0000400622027981 */ /* 0x000ea8000c1e1b00 */
        /* <DEDUP_REMOVED lines=38> */
.L_x_5755:
[----:B------:R-:W-:Y:S05]  /*8db0*/  BSYNC B0 ;  /* 0x0000000000007941 */ /* 0x000fea0003800000 */
.L_x_5754:
[----:B-----5:R1:W-:Y:S02]  /*8dc0*/  STS.128 [R159+0x2000], R8 ;  /* 0x002000089f007388 */ /* 0x0203e40000000c00 */
.L_x_5749:
[----:B------:R-:W-:Y:S05]  /*8dd0*/  BSYNC B2 ;  /* 0x0000000000027941 */ /* 0x000fea0003800000 */
.L_x_5748:
[----:B------:R-:W-:Y:S01]  /*8de0*/  VIADD R20, R132, 0x10 ;  /* 0x0000001084147836 */ /* 0x000fe20000000000 */
[----:B------:R-:W-:Y:S04]  /*8df0*/  BSSY B2, `(.L_x_5756) ;  /* 0x000006f000027945 */ /* 0x000fe80003800000 */
[----:B------:R-:W-:-:S04]  /*8e00*/  ISETP.GE.AND P1, PT, R20, R21, PT ;  /* 0x000000151400720c */ /* 0x000fc80003f26270 */
[----:B------:R-:W-:-:S13]  /*8e10*/  ISETP.LT.OR P1, PT, R48, -0x87, P1 ;  /* 0xffffff793000780c */ /* 0x000fda0000f21670 */
[----:B------:R-:W-:Y:S05]  /*8e20*/  @P1 BRA `(.L_x_5757) ;  /* 0x0000000400ac1947 */ /* 0x000fea0003800000 */
[----:B------:R-:W-:Y:S01]  /*8e30*/  ULDC UR5, c[0x0][0x2d0] ;  /* 0x0000b40000057ab9 */ /* 0x000fe20000000800 */
[----:B------:R-:W-:Y:S01]  /*8e40*/  IADD3 R0, P2, R70, R7, RZ ;  /* 0x0000000746007210 */ /* 0x000fe20007f5e0ff */
[----:B------:R-:W-:Y:S01]  /*8e50*/  ULDC.64 UR10, c[0x0][0x358] ;  /* 0x0000d600000a7ab9 */ /* 0x000fe20000000a00 */
[----:B------:R-:W-:Y:S01]  /*8e60*/  ISETP.GE.AND P1, PT, R102, UR5, PT ;  /* 0x0000000566007c0c */ /* 0x000fe2000bf26270 */
[----:B------:R-:W-:Y:S01]  /*8e70*/  ULDC.64 UR8, c[0x0][0x360] ;  /* 0x0000d80000087ab9 */ /* 0x000fe20000000a00 */
[----:B------:R-:W-:Y:S01]  /*8e80*/  LEA.HI.X.SX32 R3, R70, R6, 0x1, P2 ;  /* 0x0000000646037211 */ /* 0x000fe200010f0eff */
[C---:B------:R-:W-:Y:S01]  /*8e90*/  IMAD.SHL.U32 R34, R0.reuse, 0x2, RZ ;  /* 0x0000000200227824 */ /* 0x040fe200078e00ff */
[----:B------:R-:W-:Y:S02]  /*8ea0*/  BSSY B1, `(.L_x_5758) ;  /* 0x0000035000017945 */ /* 0x000fe40003800000 */
[----:B------:R-:W-:Y:S02]  /*8eb0*/  SHF.L.U64.HI R0, R0, 0x1, R3 ;  /* 0x0000000100007819 */ /* 0x000fe40000010203 */
[----:B------:R-:W-:-:S02]  /*8ec0*/  IADD3 R32, P4, R34, UR10, RZ ;  /* 0x0000000a22207c10 */ /* 0x000fc4000ff9e0ff */
[----:B------:R-:W-:Y:S02]  /*8ed0*/  IADD3 R34, P2, R34, UR8, RZ ;  /* 0x0000000822227c10 */ /* 0x000fe4000ff5e0ff */
[C---:B------:R-:W-:Y:S01]  /*8ee0*/  IADD3.X R33, R0.reuse, UR11, RZ, P4, !PT ;  /* 0x0000000b00217c10 */ /* 0x040fe2000a7fe4ff */
[----:B------:R1:W-:Y:S01]  /*8ef0*/  @P1 STS.128 [R159+0x800], RZ ;  /* 0x000800ff9f001388 */ /* 0x0003e20000000c00 */
[----:B------:R-:W-:Y:S01]  /*8f00*/  IADD3.X R35, R0, UR9, RZ, P2, !PT ;  /* 0x0000000900237c10 */ /* 0x000fe200097fe4ff */
[----:B------:R-:W-:Y:S08]  /*8f10*/  @P1 BRA `(.L_x_5759) ;  /* 0x0000000000b41947 */ /* 0x000ff00003800000 */
[----:B-1-3--:R1:W5:Y:S01]  /*8f20*/  LDG.E.128 R8, desc[UR6][R28.64] ;  /* 0x000000061c087981 */ /* 0x00a362000c1e1d00 */
[----:B------:R-:W-:Y:S01]  /*8f30*/  ISETP.GE.AND P1, PT, R102, UR12, PT ;  /* 0x0000000c66007c0c */ /* 0x000fe2000bf26270 */
[----:B------:R-:W-:-:S12]  /*8f40*/  BSSY B0, `(.L_x_5760) ;  /* 0x0000029000007945 */ /* 0x000fd80003800000 */
[----:B------:R-:W-:Y:S05]  /*8f50*/  @P1 BRA `(.L_x_5761) ;  /* 0x00000000009c1947 */ /* 0x000fea0003800000 */
[----:B------:R-:W3:Y:S04]  /*8f60*/  LDG.E.64 R2, desc[UR6][R34.64] ;  /* 0x0000000622027981 */ /* 0x000ee8000c1e1b00 */
[----:B------:R-:W2:Y:S01]  /*8f70*/  LDG.E.64 R4, desc[UR6][R32.64] ;  /* 0x0000000620047981 */ /* 0x000ea2000c1e1b00 */
        /* <DEDUP_REMOVED lines=37> */
.L_x_5761:
[----:B------:R-:W-:Y:S05]  /*91d0*/  BSYNC B0 ;  /* 0x0000000000007941 */ /* 0x000fea0003800000 */
.L_x_5760:
[----:B-----5:R3:W-:Y:S02]  /*91e0*/  STS.128 [R159+0x800], R8 ;  /* 0x000800089f007388 */ /* 0x0207e40000000c00 */
.L_x_5759:
[----:B------:R-:W-:Y:S05]  /*91f0*/  BSYNC B1 ;  /* 0x0000000000017941 */ /* 0x000fea0003800000 */
.L_x_5758:
[----:B------:R1:W-:Y:S01]  /*9200*/  @P0 STS.128 [R159+0x2800], RZ ;  /* 0x002800ff9f000388 */ /* 0x0003e20000000c00 */
[----:B------:R-:W-:Y:S05]  /*9210*/  @P0 BRA `(.L_x_5757) ;  /* 0x0000000000b00947 */ /* 0x000fea0003800000 */
[----:B-123--:R-:W5:Y:S01]  /*9220*/  LDG.E.128 R28, desc[UR6][R28.64+0x80] ;  /* 0x000080061c1c7981 */ /* 0x00ef62000c1e1d00 */
[----:B------:R-:W-:Y:S01]  /*9230*/  ISETP.GE.AND P1, PT, R100, UR12, PT ;  /* 0x0000000c64007c0c */ /* 0x000fe2000bf26270 */
[----:B------:R-:W-:-:S12]  /*9240*/  BSSY B0, `(.L_x_5762) ;  /* 0x0000028000007945 */ /* 0x000fd80003800000 */
[----:B------:R-:W-:Y:S05]  /*9250*/  @P1 BRA `(.L_x_5763) ;  /* 0x0000000000981947 */ /* 0x000fea0003800000 */
[----:B------:R-:W2:Y:S04]  /*9260*/  LDG.E.64 R2, desc[UR6][R34.64+0x40] ;  /* 0x0000400622027981 */ /* 0x000ea8000c1e1b00 */
[----:B------:R-:W3:Y:S01]  /*9270*/  LDG.E.64 R4, desc[UR6][R32.64+0x40] ;  /* 0x0000400620047981 */ /* 0x000ee2000c1e1b00 */
[C---:B-----5:R-:W-:Y:S01]  /*9280*/  SHF.L.U32 R8, R29.reuse, 0x10, RZ ;  /* 0x000000101d087819 */ /* 0x060fe200000006ff */
[----:B------:R-:W-:Y:S01]  /*9290*/  IMAD.U32 R13, R30, 0x10000, RZ ;  /* 0x000100001e0d7824 */ /* 0x000fe200078e00ff */
[----:B------:R-:W-:Y:S02]  /*92a0*/  LOP3.LUT R0, R29, 0xffff0000, RZ, 0xc0, !PT ;  /* 0xffff00001d007812 */ /* 0x000fe400078ec0ff */
[C---:B------:R-:W-:Y:S02]  /*92b0*/  LOP3.LUT R10, R31.reuse, 0xffff0000, RZ, 0xc0, !PT ;  /* 0xffff00001f0a7812 */ /* 0x040fe400078ec0ff */
[----:B------:R-:W-:-:S02]  /*92c0*/  SHF.L.U32 R12, R31, 0x10, RZ ;  /* 0x000000101f0c7819 */ /* 0x000fc400000006ff */
[C---:B------:R-:W-:Y:S02]  /*92d0*/  SHF.L.U32 R9, R28.reuse, 0x10, RZ ;  /* 0x000000101c097819 */ /* 0x040fe400000006ff */
[----:B------:R-:W-:Y:S02]  /*92e0*/  LOP3.LUT R28, R28, 0xffff0000, RZ, 0xc0, !PT ;  /* 0xffff00001c1c7812 */ /* 0x000fe400078ec0ff */
[----:B------:R-:W-:Y:S02]  /*92f0*/  LOP3.LUT R30, R30, 0xffff0000, RZ, 0xc0, !PT ;  /* 0xffff00001e1e7812 */ /* 0x000fe400078ec0ff */
[----:B--2---:R-:W-:Y:S02]  /*9300*/  LOP3.LUT R11, R2, 0xffff0000, RZ, 0xc0, !PT ;  /* 0xffff0000020b7812 */ /* 0x004fe400078ec0ff */
[C---:B------:R-:W-:Y:S01]  /*9310*/  LOP3.LUT R17, R3.reuse, 0xffff0000, RZ, 0xc0, !PT ;  /* 0xffff000003117812 */ /* 0x040fe200078ec0ff */
[----:B------:R-:W-:Y:S01]  /*9320*/  IMAD.U32 R3, R3, 0x10000, RZ ;  /* 0x0001000003037824 */ /* 0x000fe200078e00ff */
[----:B---3--:R-:W-:Y:S01]  /*9330*/  LOP3.LUT R23, R4, 0xffff0000, RZ, 0xc0, !PT ;  /* 0xffff000004177812 */ /* 0x008fe200078ec0ff */
[-C--:B------:R-:W-:Y:S01]  /*9340*/  FMUL.FTZ R15, R0, R11.reuse ;  /* 0x0000000b000f7220 */ /* 0x080fe20000410000 */
[----:B------:R-:W-:Y:S01]  /*9350*/  FMUL.FTZ R29, R8, R11 ;  /* 0x0000000b081d7220 */ /* 0x000fe20000410000 */
[C---:B------:R-:W-:Y:S01]  /*9360*/  LOP3.LUT R19, R5.reuse, 0xffff0000, RZ, 0xc0, !PT ;  /* 0xffff000005137812 */ /* 0x040fe200078ec0ff */
[-C--:B------:R-:W-:Y:S01]  /*9370*/  FMUL.FTZ R11, R10, R17.reuse ;  /* 0x000000110a0b7220 */ /* 0x080fe20000410000 */
[----:B------:R-:W-:Y:S01]  /*9380*/  FMUL.FTZ R17, R12, R17 ;  /* 0x000000110c117220 */ /* 0x000fe20000410000 */
[----:B------:R-:W-:Y:S01]  /*9390*/  SHF.L.U32 R2, R2, 0x10, RZ ;  /* 0x0000001002027819 */ /* 0x000fe200000006ff */
[----:B------:R-:W-:Y:S01]  /*93a0*/  FFMA.FTZ R15, R8, R23, -R15 ;  /* 0x00000017080f7223 */ /* 0x000fe2000001080f */
[----:B------:R-:W-:Y:S01]  /*93b0*/  SHF.L.U32 R4, R4, 0x10, RZ ;  /* 0x0000001004047819 */ /* 0x000fe200000006ff */
[----:B------:R-:W-:Y:S01]  /*93c0*/  FFMA.FTZ R10, R10, R19, R17 ;  /* 0x000000130a0a7223 */ /* 0x000fe20000010011 */
[----:B------:R-:W-:Y:S01]  /*93d0*/  SHF.L.U32 R5, R5, 0x10, RZ ;  /* 0x0000001005057819 */ /* 0x000fe200000006ff */
[-C--:B------:R-:W-:Y:S01]  /*93e0*/  FMUL.FTZ R8, R28, R2.reuse ;  /* 0x000000021c087220 */ /* 0x080fe20000410000 */
[----:B------:R-:W-:Y:S01]  /*93f0*/  FMUL.FTZ R17, R9, R2 ;  /* 0x0000000209117220 */ /* 0x000fe20000410000 */
[-C--:B------:R-:W-:Y:S01]  /*9400*/  FMUL.FTZ R2, R30, R3.reuse ;  /* 0x000000031e027220 */ /* 0x080fe20000410000 */
[----:B------:R-:W-:Y:S01]  /*9410*/  FMUL.FTZ R3, R13, R3 ;  /* 0x000000030d037220 */ /* 0x000fe20000410000 */
[----:B------:R-:W-:Y:S01]  /*9420*/  FFMA.FTZ R0, R0, R23, R29 ;  /* 0x0000001700007223 */ /* 0x000fe2000001001d */
[----:B------:R-:W-:Y:S01]  /*9430*/  FFMA.FTZ R11, R12, R19, -R11 ;  /* 0x000000130c0b7223 */ /* 0x000fe2000001080b */
[-C--:B------:R-:W-:Y:S01]  /*9440*/  FFMA.FTZ R8, R9, R4.reuse, -R8 ;  /* 0x0000000409087223 */ /* 0x080fe20000010808 */
[----:B------:R-:W-:Y:S01]  /*9450*/  FFMA.FTZ R17, R28, R4, R17 ;  /* 0x000000041c117223 */ /* 0x000fe20000010011 */
[-C--:B------:R-:W-:Y:S01]  /*9460*/  FFMA.FTZ R2, R13, R5.reuse, -R2 ;  /* 0x000000050d027223 */ /* 0x080fe20000010802 */
[----:B------:R-:W-:Y:S01]  /*9470*/  FFMA.FTZ R3, R30, R5, R3 ;  /* 0x000000051e037223 */ /* 0x000fe20000010003 */
[----:B------:R-:W-:-:S02]  /*9480*/  F2FP.BF16.F32.PACK_AB R29, R0, R15 ;  /* 0x0000000f001d723e */ /* 0x000fc400000010ff */
[----:B------:R-:W-:Y:S02]  /*9490*/  F2FP.BF16.F32.PACK_AB R31, R10, R11 ;  /* 0x0000000b0a1f723e */ /* 0x000fe400000010ff */
[----:B------:R-:W-:Y:S02]  /*94a0*/  F2FP.BF16.F32.PACK_AB R28, R17, R8 ;  /* 0x00000008111c723e */ /* 0x000fe400000010ff */
[----:B------:R-:W-:Y:S02]  /*94b0*/  F2FP.BF16.F32.PACK_AB R30, R3, R2 ;  /* 0x00000002031e723e */ /* 0x000fe400000010ff */
.L_x_5763:
[----:B------:R-:W-:Y:S05]  /*94c0*/  BSYNC B0 ;  /* 0x0000000000007941 */ /* 0x000fea0003800000 */
.L_x_5762:
[----:B-----5:R1:W-:Y:S02]  /*94d0*/  STS.128 [R159+0x2800], R28 ;  /* 0x0028001c9f007388 */ /* 0x0203e40000000c00 */
.L_x_5757:
[----:B------:R-:W-:Y:S05]  /*94e0*/  BSYNC B2 ;  /* 0x0000000000027941 */ /* 0x000fea0003800000 */
.L_x_5756:
[----:B------:R-:W-:Y:S01]  /*94f0*/  VIADD R0, R132, 0x20 ;  /* 0x0000002084007836 */ /* 0x000fe20000000000 */
[----:B------:R-:W-:Y:S04]  /*9500*/  BSSY B2, `(.L_x_5764) ;  /* 0x000006f000027945 */ /* 0x000fe80003800000 */
[----:B------:R-:W-:-:S04]  /*9510*/  ISETP.GE.AND P1, PT, R0, R21, PT ;  /* 0x000000150000720c */ /* 0x000fc80003f26270 */
[----:B------:R-:W-:-:S13]  /*9520*/  ISETP.LT.OR P1, PT, R48, -0x107, P1 ;  /* 0xfffffef93000780c */ /* 0x000fda0000f21670 */
[----:B------:R-:W-:Y:S05]  /*9530*/  @P1 BRA `(.L_x_5765) ;  /* 0x0000000400ac1947 */ /* 0x000fea0003800000 */
[----:B------:R-:W-:Y:S01]  /*9540*/  ULDC UR5, c[0x0][0x2d0] ;  /* 0x0000b40000057ab9 */ /* 0x000fe20000000800 */
[----:B------:R-:W-:Y:S01]  /*9550*/  IMAD.SHL.U32 R2, R71, 0x20, RZ ;  /* 0x0000002047027824 */ /* 0x000fe200078e00ff */
[----:B------:R-:W-:Y:S01]  /*9560*/  ISETP.GE.AND P1, PT, R102, UR5, PT ;  /* 0x0000000566007c0c */ /* 0x000fe2000bf26270 */
[----:B------:R-:W-:Y:S01]  /*9570*/  ULDC.64 UR10, c[0x0][0x358] ;  /* 0x0000d600000a7ab9 */ /* 0x000fe20000000a00 */
[----:B------:R-:W-:Y:S01]  /*9580*/  ULDC.64 UR8, c[0x0][0x360] ;  /* 0x0000d80000087ab9 */ /* 0x000fe20000000a00 */
[----:B------:R-:W-:Y:S01]  /*9590*/  BSSY B1, `(.L_x_5766) ;  /* 0x0000037000017945 */ /* 0x000fe20003800000 */
[----:B------:R-:W-:-:S04]  /*95a0*/  IADD3 R3, P2, R2, R7, RZ ;  /* 0x0000000702037210 */ /* 0x000fc80007f5e0ff */
[----:B------:R-:W-:Y:S01]  /*95b0*/  LEA.HI.X.SX32 R2, R2, R6, 0x1, P2 ;  /* 0x0000000602027211 */ /* 0x000fe200010f0eff */
[----:B-123--:R-:W-:-:S03]  /*95c0*/  IMAD.SHL.U32 R30, R3, 0x2, RZ ;  /* 0x00000002031e7824 */ /* 0x00efc600078e00ff */
[----:B------:R-:W-:Y:S01]  /*95d0*/  SHF.L.U64.HI R2, R3, 0x1, R2 ;  /* 0x0000000103027819 */ /* 0x000fe20000010202 */
[----:B------:R1:W-:Y:S01]  /*95e0*/  @P1 STS.128 [R159+0x1000], RZ ;  /* 0x001000ff9f001388 */ /* 0x0003e20000000c00 */
[C---:B------:R-:W-:Y:S02]  /*95f0*/  IADD3 R28, P4, R30.reuse, UR10, RZ ;  /* 0x0000000a1e1c7c10 */ /* 0x040fe4000ff9e0ff */
[----:B------:R-:W-:Y:S02]  /*9600*/  IADD3 R30, P2, R30, UR8, RZ ;  /* 0x000000081e1e7c10 */ /* 0x000fe4000ff5e0ff */
[C---:B------:R-:W-:Y:S02]  /*9610*/  IADD3.X R29, R2.reuse, UR11, RZ, P4, !PT ;  /* 0x0000000b021d7c10 */ /* 0x040fe4000a7fe4ff */
[----:B------:R-:W-:Y:S01]  /*9620*/  IADD3.X R31, R2, UR9, RZ, P2, !PT ;  /* 0x00000009021f7c10 */ /* 0x000fe200097fe4ff */
[----:B------:R-:W-:Y:S08]  /*9630*/  @P1 BRA `(.L_x_5767) ;  /* 0x0000000000b01947 */ /* 0x000ff00003800000 */
        /* <DEDUP_REMOVED lines=8> */
[C---:B------:R-:W-:Y:S02]  /*96c0*/  SHF.L.U32 R13, R8.reuse, 0x10, RZ ;  /* 0x00000010080d7819 */ /* 0x040fe400000006ff */
[----:B------:R-:W-:Y:S02]  /*96d0*/  LOP3.LUT R16, R8, 0xffff0000, RZ, 0xc0, !PT ;  /* 0xffff000008107812 */ /* 0x000fe400078ec0ff */
[----:B------:R-:W-:-:S02]  /*96e0*/  LOP3.LUT R9, R9, 0xffff0000, RZ, 0xc0, !PT ;  /* 0xffff000009097812 */ /* 0x000fc400078ec0ff */
[C---:B------:R-:W-:Y:S02]  /*96f0*/  SHF.L.U32 R14, R11.reuse, 0x10, RZ ;  /* 0x000000100b0e7819 */ /* 0x040fe400000006ff */
        /* <DEDUP_REMOVED lines=9> */
[C---:B------:R-:W-:Y:S01]  /*9790*/  FMUL.FTZ R8, R12.reuse, R8 ;  /* 0x000000080c087220 */ /* 0x040fe20000410000 */
[----:B------:R-:W-:Y:S01]  /*97a0*/  FFMA.FTZ R17, R12, R22, -R17 ;  /* 0x000000160c117223 */ /* 0x000fe20000010811 */
[----:B------:R-:W-:Y:S01]  /*97b0*/  FMUL.FTZ R10, R14, R10 ;  /* 0x0000000a0e0a7220 */ /* 0x000fe20000410000 */
[----:B------:R-:W-:-:S02]  /*97c0*/  IMAD.U32 R12, R3, 0x10000, RZ ;  /* 0x00010000030c7824 */ /* 0x000fc400078e00ff */
[----:B------:R-:W-:Y:S01]  /*97d0*/  FFMA.FTZ R23, R14, R18, -R23 ;  /* 0x000000120e177223 */ /* 0x000fe20000010817 */
[----:B------:R-:W-:Y:S01]  /*97e0*/  FMUL.FTZ R14, R16, R2 ;  /* 0x00000002100e7220 */ /* 0x000fe20000410000 */
[----:B------:R-:W-:Y:S01]  /*97f0*/  FFMA.FTZ R10, R11, R18, R10 ;  /* 0x000000120b0a7223 */ /* 0x000fe2000001000a */
[----:B------:R-:W-:Y:S01]  /*9800*/  FMUL.FTZ R3, R13, R2 ;  /* 0x000000020d037220 */ /* 0x000fe20000410000 */
[----:B------:R-:W-:Y:S01]  /*9810*/  SHF.L.U32 R4, R4, 0x10, RZ ;  /* 0x0000001004047819 */ /* 0x000fe200000006ff */
[-C--:B------:R-:W-:Y:S01]  /*9820*/  FMUL.FTZ R2, R19, R12.reuse ;  /* 0x0000000c13027220 */ /* 0x080fe20000410000 */
[----:B------:R-:W-:Y:S01]  /*9830*/  SHF.L.U32 R18, R5, 0x10, RZ ;  /* 0x0000001005127819 */ /* 0x000fe200000006ff */
[----:B------:R-:W-:Y:S01]  /*9840*/  FMUL.FTZ R12, R15, R12 ;  /* 0x0000000c0f0c7220 */ /* 0x000fe20000410000 */
[----:B------:R-:W-:Y:S01]  /*9850*/  FFMA.FTZ R8, R9, R22, R8 ;  /* 0x0000001609087223 */ /* 0x000fe20000010008 */
        /* <DEDUP_REMOVED lines=8> */
.L_x_5769:
[----:B------:R-:W-:Y:S05]  /*98e0*/  BSYNC B0 ;  /* 0x0000000000007941 */ /* 0x000fea0003800000 */
.L_x_5768:
[----:B-----5:R3:W-:Y:S02]  /*98f0*/  STS.128 [R159+0x1000], R8 ;  /* 0x001000089f007388 */ /* 0x0207e40000000c00 */
.L_x_5767:
[----:B------:R-:W-:Y:S05]  /*9900*/  BSYNC B1 ;  /* 0x0000000000017941 */ /* 0x000fea0003800000 */
.L_x_5766:
        /* <DEDUP_REMOVED lines=44> */
.L_x_5771:
[----:B------:R-:W-:Y:S05]  /*9bd0*/  BSYNC B0 ;  /* 0x0000000000007941 */ /* 0x000fea0003800000 */
.L_x_5770:
[----:B-----5:R1:W-:Y:S02]  /*9be0*/  STS.128 [R159+0x3000], R8 ;  /* 0x003000089f007388 */ /* 0x0203e40000000c00 */
.L_x_5765:
[----:B------:R-:W-:Y:S05]  /*9bf0*/  BSYNC B2 ;  /* 0x0000000000027941 */ /* 0x000fea0003800000 */
.L_x_5764:
[----:B------:R-:W-:-:S05]  /*9c00*/  VIADD R22, R132, 0x30 ;  /* 0x0000003084167836 */ /* 0x000fca0000000000 */
[----:B------:R-:W-:-:S04]  /*9c10*/  ISETP.GE.AND P1, PT, R22, R21, PT ;  /* 0x000000151600720c */ /* 0x000fc80003f26270 */
[----:B------:R-:W-:-:S13]  /*9c20*/  ISETP.LT.OR P1, PT, R48, -0x187, P1 ;  /* 0xfffffe793000780c */ /* 0x000fda0000f21670 */
[----:B------:R-:W-:Y:S05]  /*9c30*/  @P1 BRA `(.L_x_5772) ;  /* 0x0000003c00881947 */ /* 0x000fea0003800000 */
[----:B------:R-:W-:Y:S01]  /*9c40*/  ULDC UR5, c[0x0][0x2d0] ;  /* 0x0000b40000057ab9 */ /* 0x000fe20000000800 */
[----:B------:R-:W-:Y:S01]  /*9c50*/  IMAD R71, R71, 0x30, RZ ;  /* 0x0000003047477824 */ /* 0x000fe200078e02ff */
        /* <DEDUP_REMOVED lines=25> */
[----:B------:R-:W-:Y:S02]  /*9df0*/  LOP3.LUT R18, R10, 0xffff0000, RZ, 0xc0, !PT ;  /* 0xffff00000a127812 */ /* 0x000fe400078ec0ff */
[C---:B------:R-:W-:Y:S02]  /*9e00*/  SHF.L.U32 R12, R11.reuse, 0x10, RZ ;  /* 0x000000100b0c7819 */ /* 0x040fe400000006ff */
[----:B------:R-:W-:Y:S02]  /*9e10*/  LOP3.LUT R11, R11, 0xffff0000, RZ, 0xc0, !PT ;  /* 0xffff00000b0b7812 */ /* 0x000fe400078ec0ff */
[C---:B---3--:R-:W-:Y:S02]  /*9e20*/  LOP3.LUT R8, R2.reuse, 0xffff0000, RZ, 0xc0, !PT ;  /* 0xffff000002087812 */ /* 0x048fe400078ec0ff */
[----:B------:R-:W-:Y:S02]  /*9e30*/  SHF.L.U32 R2, R2, 0x10, RZ ;  /* 0x0000001002027819 */ /* 0x000fe400000006ff */
[----:B----4-:R-:W-:Y:S01]  /*9e40*/  LOP3.LUT R17, R4, 0xffff0000, RZ, 0xc0, !PT ;  /* 0xffff000004117812 */ /* 0x010fe200078ec0ff */
[-C--:B------:R-:W-:Y:S01]  /*9e50*/  FMUL.FTZ R10, R6, R8.reuse ;  /* 0x00000008060a7220 */ /* 0x080fe20000410000 */
[----:B------:R-:W-:Y:S01]  /*9e60*/  FMUL.FTZ R21, R7, R8 ;  /* 0x0000000807157220 */ /* 0x000fe20000410000 */
[C---:B------:R-:W-:Y:S01]  /*9e70*/  LOP3.LUT R15, R3.reuse, 0xffff0000, RZ, 0xc0, !PT ;  /* 0xffff0000030f7812 */ /* 0x040fe200078ec0ff */
[----:B------:R-:W-:-:S02]  /*9e80*/  IMAD.U32 R3, R3, 0x10000, RZ ;  /* 0x0001000003037824 */ /* 0x000fc400078e00ff */
[-C--:B------:R-:W-:Y:S01]  /*9e90*/  FFMA.FTZ R10, R7, R17.reuse, -R10 ;  /* 0x00000011070a7223 */ /* 0x080fe2000001080a */
[----:B------:R-:W-:Y:S01]  /*9ea0*/  FFMA.FTZ R21, R6, R17, R21 ;  /* 0x0000001106157223 */ /* 0x000fe20000010015 */
[----:B------:R-:W-:Y:S01]  /*9eb0*/  LOP3.LUT R16, R5, 0xffff0000, RZ, 0xc0, !PT ;  /* 0xffff000005107812 */ /* 0x000fe200078ec0ff */
[-C--:B------:R-:W-:Y:S01]  /*9ec0*/  FMUL.FTZ R6, R14, R2.reuse ;  /* 0x000000020e067220 */ /* 0x080fe20000410000 */
[----:B------:R-:W-:Y:S01]  /*9ed0*/  FMUL.FTZ R7, R9, R2 ;  /* 0x0000000209077220 */ /* 0x000fe20000410000 */
[-C--:B------:R-:W-:Y:S01]  /*9ee0*/  FMUL.FTZ R19, R11, R15.reuse ;  /* 0x0000000f0b137220 */ /* 0x080fe20000410000 */
[----:B------:R-:W-:Y:S01]  /*9ef0*/  FMUL.FTZ R8, R12, R15 ;  /* 0x0000000f0c087220 */ /* 0x000fe20000410000 */
[----:B------:R-:W-:Y:S01]  /*9f00*/  SHF.L.U32 R4, R4, 0x10, RZ ;  /* 0x0000001004047819 */ /* 0x000fe200000006ff */
[-C--:B------:R-:W-:Y:S01]  /*9f10*/  FMUL.FTZ R2, R18, R3.reuse ;  /* 0x0000000312027220 */ /* 0x080fe20000410000 */
[----:B------:R-:W-:Y:S01]  /*9f20*/  SHF.L.U32 R5, R5, 0x10, RZ ;  /* 0x0000001005057819 */ /* 0x000fe200000006ff */
[----:B------:R-:W-:Y:S01]  /*9f30*/  FMUL.FTZ R3, R13, R3 ;  /* 0x000000030d037220 */ /* 0x000fe20000410000 */
[-C--:B------:R-:W-:Y:S01]  /*9f40*/  FFMA.FTZ R19, R12, R16.reuse, -R19 ;  /* 0x000000100c137223 */ /* 0x080fe20000010813 */
        /* <DEDUP_REMOVED lines=9> */
.L_x_5776:
[----:B------:R-:W-:Y:S05]  /*9fe0*/  BSYNC B0 ;  /* 0x0000000000007941 */ /* 0x000fea0003800000 */
.L_x_5775:
[----:B-----5:R3:W-:Y:S02]  /*9ff0*/  STS.128 [R159+0x1800], R8 ;  /* 0x001800089f007388 */ /* 0x0207e40000000c00 */
.L_x_5774:
[----:B------:R-:W-:Y:S05]  /*a000*/  BSYNC B1 ;  /* 0x0000000000017941 */ /* 0x000fea0003800000 */
.L_x_5773:
[----:B------:R1:W-:Y:S01]  /*a010*/  @P0 STS.128 [R159+0x3800], RZ ;  /* 0x003800ff9f000388 */ /* 0x0003e20000000c00 */
[----:B------:R-:W-:Y:S05]  /*a020*/  @P0 BRA `(.L_x_5772) ;  /* 0x00000038008c0947 */ /* 0x000fea0003800000 */
[----:B--2---:R-:W5:Y:S01]  /*a030*/  LDG.E.128 R24, desc[UR6][R24.64+0x80] ;  /* 0x0000800618187981 */ /* 0x004f62000c1e1d00 */
[----:B------:R-:W-:Y:S01]  /*a040*/  ISETP.GE.AND P0, PT, R100, UR12, PT ;  /* 0x0000000c64007c0c */ /* 0x000fe2000bf06270 */
[----:B------:R-:W-:-:S12]  /*a050*/  BSSY B0, `(.L_x_5777) ;  /* 0x0000028000007945 */ /* 0x000fd80003800000 */
[----:B------:R-:W-:Y:S05]  /*a060*/  @P0 BRA `(.L_x_5778) ;  /* 0x0000000000980947 */ /* 0x000fea0003800000 */
[----:B------:R-:W2:Y:S04]  /*a070*/  LDG.E.64 R2, desc[UR6][R30.64+0x40] ;  /* 0x000040061e027981 */ /* 0x000ea8000c1e1b00 */
[----:B------:R-:W4:Y:S01]  /*a080*/  LDG.E.64 R4, desc[UR6][R28.64+0x40] ;  /* 0x000040061c047981 */ /* 0x000f22000c1e1b00 */
[----:B-----5:R-:W-:Y:S01]  /*a090*/  LOP3.LUT R6, R25, 0xffff0000, RZ, 0xc0, !PT ;  /* 0xffff000019067812 */ /* 0x020fe200078ec0ff */
[----:B------:R-:W-:Y:S01]  /*a0a0*/  IMAD.U32 R12, R26, 0x10000, RZ ;  /* 0x000100001a0c7824 */ /* 0x000fe200078e00ff */
[----:B---3--:R-:W-:Y:S02]  /*a0b0*/  LOP3.LUT R10, R27, 0xffff0000, RZ, 0xc0, !PT ;  /* 0xffff00001b0a7812 */ /* 0x008fe400078ec0ff */
[----:B------:R-:W-:Y:S02]  /*a0c0*/  SHF.L.U32 R7, R25, 0x10, RZ ;  /* 0x0000001019077819 */ /* 0x000fe400000006ff */
[----:B------:R-:W-:-:S02]  /*a0d0*/  SHF.L.U32 R11, R27, 0x10, RZ ;  /* 0x000000101b0b7819 */ /* 0x000fc400000006ff */
[C---:B------:R-:W-:Y:S02]  /*a0e0*/  SHF.L.U32 R8, R24.reuse, 0x10, RZ ;  /* 0x0000001018087819 */ /* 0x040fe400000006ff */
[----:B------:R-:W-:Y:S02]  /*a0f0*/  LOP3.LUT R24, R24, 0xffff0000, RZ, 0xc0, !PT ;  /* 0xffff000018187812 */ /* 0x000fe400078ec0ff */
[----:B------:R-:W-:Y:S02]  /*a100*/  LOP3.LUT R26, R26, 0xffff0000, RZ, 0xc0, !PT ;  /* 0xffff00001a1a7812 */ /* 0x000fe400078ec0ff */
[----:B--2---:R-:W-:Y:S02]  /*a110*/  LOP3.LUT R9, R2, 0xffff0000, RZ, 0xc0, !PT ;  /* 0xffff000002097812 */ /* 0x004fe400078ec0ff */
[C---:B------:R-:W-:Y:S01]  /*a120*/  LOP3.LUT R13, R3.reuse, 0xffff0000, RZ, 0xc0, !PT ;  /* 0xffff0000030d7812 */ /* 0x040fe200078ec0ff */
[----:B------:R-:W-:Y:S01]  /*a130*/  IMAD.U32 R3, R3, 0x10000, RZ ;  /* 0x0001000003037824 */ /* 0x000fe200078e00ff */
[----:B----4-:R-:W-:Y:S01]  /*a140*/  LOP3.LUT R17, R4, 0xffff0000, RZ, 0xc0, !PT ;  /* 0xffff000004117812 */ /* 0x010fe200078ec0ff */
[----:B------:R-:W-:Y:S01]  /*a150*/  FMUL.FTZ R14, R6, R9 ;  /* 0x00000009060e7220 */ /* 0x000fe20000410000 */
[----:B------:R-:W-:Y:S01]  /*a160*/  LOP3.LUT R15, R5, 0xffff0000, RZ, 0xc0, !PT ;  /* 0xffff0000050f7812 */ /* 0x000fe200078ec0ff */
[----:B------:R-:W-:Y:S01]  /*a170*/  FMUL.FTZ R16, R10, R13 ;  /* 0x0000000d0a107220 */ /* 0x000fe20000410000 */
[C---:B------:R-:W-:Y:S01]  /*a180*/  FMUL.FTZ R9, R7.reuse, R9 ;  /* 0x0000000907097220 */ /* 0x040fe20000410000 */
[----:B------:R-:W-:Y:S01]  /*a190*/  FFMA.FTZ R14, R7, R17, -R14 ;  /* 0x00000011070e7223 */ /* 0x000fe2000001080e */
[C---:B------:R-:W-:Y:S01]  /*a1a0*/  FMUL.FTZ R13, R11.reuse, R13 ;  /* 0x0000000d0b0d7220 */ /* 0x040fe20000410000 */
[----:B------:R-:W-:Y:S01]  /*a1b0*/  SHF.L.U32 R7, R2, 0x10, RZ ;  /* 0x0000001002077819 */ /* 0x000fe200000006ff */
[----:B------:R-:W-:Y:S01]  /*a1c0*/  FFMA.FTZ R16, R11, R15, -R16 ;  /* 0x0000000f0b107223 */ /* 0x000fe20000010810 */
[----:B------:R-:W-:Y:S01]  /*a1d0*/  FFMA.FTZ R9, R6, R17, R9 ;  /* 0x0000001106097223 */ /* 0x000fe20000010009 */
[----:B------:R-:W-:Y:S01]  /*a1e0*/  FFMA.FTZ R13, R10, R15, R13 ;  /* 0x0000000f0a0d7223 */ /* 0x000fe2000001000d */
[----:B------:R-:W-:Y:S01]  /*a1f0*/  SHF.L.U32 R15, R5, 0x10, RZ ;  /* 0x00000010050f7819 */ /* 0x000fe200000006ff */
[-C--:B------:R-:W-:Y:S01]  /*a200*/  FMUL.FTZ R5, R24, R7.reuse ;  /* 0x0000000718057220 */ /* 0x080fe20000410000 */
[----:B------:R-:W-:Y:S01]  /*a210*/  FMUL.FTZ R17, R8, R7 ;  /* 0x0000000708117220 */ /* 0x000fe20000410000 */
[----:B------:R-:W-:Y:S01]  /*a220*/  SHF.L.U32 R11, R4, 0x10, RZ ;  /* 0x00000010040b7819 */ /* 0x000fe200000006ff */
[-C--:B------:R-:W-:Y:S01]  /*a230*/  FMUL.FTZ R7, R26, R3.reuse ;  /* 0x000000031a077220 */ /* 0x080fe20000410000 */
[----:B------:R-:W-:Y:S01]  /*a240*/  FMUL.FTZ R3, R12, R3 ;  /* 0x000000030c037220 */ /* 0x000fe20000410000 */
[----:B------:R-:W-:-:S02]  /*a250*/  F2FP.BF16.F32.PACK_AB R25, R9, R14 ;  /* 0x0000000e0919723e */ /* 0x000fc400000010ff */
[-C--:B------:R-:W-:Y:S01]  /*a260*/  FFMA.FTZ R5, R8, R11.reuse, -R5 ;  /* 0x0000000b08057223 */ /* 0x080fe20000010805 */
[----:B------:R-:W-:Y:S01]  /*a270*/  FFMA.FTZ R24, R24, R11, R17 ;  /* 0x0000000b18187223 */ /* 0x000fe20000010011 */
[-C--:B------:R-:W-:Y:S01]  /*a280*/  FFMA.FTZ R7, R12, R15.reuse, -R7 ;  /* 0x0000000f0c077223 */ /* 0x080fe20000010807 */
[----:B------:R-:W-:Y:S01]  /*a290*/  FFMA.FTZ R26, R26, R15, R3 ;  /* 0x0000000f1a1a7223 */ /* 0x000fe20000010003 */
[----:B------:R-:W-:Y:S02]  /*a2a0*/  F2FP.BF16.F32.PACK_AB R27, R13, R16 ;  /* 0x000000100d1b723e */ /* 0x000fe400000010ff */
[----:B------:R-:W-:Y:S02]  /*a2b0*/  F2FP.BF16.F32.PACK_AB R24, R24, R5 ;  /* 0x000000051818723e */ /* 0x000fe400000010ff */
[----:B------:R-:W-:Y:S02]  /*a2c0*/  F2FP.BF16.F32.PACK_AB R26, R26, R7 ;  /* 0x000000071a1a723e */ /* 0x000fe400000010ff */
.L_x_5778:
[----:B------:R-:W-:Y:S05]  /*a2d0*/  BSYNC B0 ;  /* 0x0000000000007941 */ /* 0x000fea0003800000 */
.L_x_5777:
[----:B-----5:R2:W-:Y:S01]  /*a2e0*/  STS.128 [R159+0x3800], R24 ;  /* 0x003800189f007388 */ /* 0x0205e20000000c00 */
[----:B------:R-:W-:Y:S05]  /*a2f0*/  BRA `(.L_x_5772) ;  /* 0x0000003400d87947 */ /* 0x000fea0003800000 */
.L_x_5747:
[----:B------:R-:W-:Y:S04]  /*a300*/  BSSY B2, `(.L_x_5779) ;  /* 0x00000ba000027945 */ /* 0x000fe80003800000 */
[----:B------:R-:W-:Y:S05]  /*a310*/  @!P2 BRA `(.L_x_5780) ;  /* 0x0000000800e0a947 */ /* 0x000fea0003800000 */
[----:B------:R-:W-:Y:S01]  /*a320*/  ULDC UR5, c[0x0][0x2d0] ;  /* 0x0000b40000057ab9 */ /* 0x000fe20000000800 */
[----:B------:R-:W-:Y:S01]  /*a330*/  BSSY B1, `(.L_x_5781) ;  /* 0x000005c000017945 */ /* 0x000fe20003800000 */
[----:B------:R-:W-:-:S13]  /*a340*/  ISETP.GE.AND P1, PT, R102, UR5, PT ;  /* 0x0000000566007c0c */ /* 0x000fda000bf26270 */
[----:B------:R1:W-:Y:S01]  /*a350*/  @P1 STS.128 [R159], RZ ;  /* 0x000000ff9f001388 */ /* 0x0003e20000000c00 */
[----:B------:R-:W-:Y:S05]  /*a360*/  @P1 BRA `(.L_x_5782) ;  /* 0x0000000400601947 */ /* 0x000fea0003800000 */
[----:B------:R2:W5:Y:S01]  /*a370*/  LDG.E.128 R16, desc[UR6][R30.64] ;  /* 0x000000061e107981 */ /* 0x000562000c1e1d00 */
[----:B------:R-:W-:Y:S01]  /*a380*/  ISETP.GE.AND P1, PT, R102, UR12, PT ;  /* 0x0000000c66007c0c */ /* 0x000fe2000bf26270 */
[----:B------:R-:W-:-:S12]  /*a390*/  BSSY B0, `(.L_x_5783) ;  /* 0x0000054000007945 */ /* 0x000fd80003800000 */
[----:B------:R-:W-:Y:S05]  /*a3a0*/  @P1 BRA `(.L_x_5784) ;  /* 0x0000000400481947 */ /* 0x000fea0003800000 */
[----:B------:R-:W-:Y:S01]  /*a3b0*/  ISETP.GE.AND P2, PT, R102, R71, PT ;  /* 0x000000476600720c */ /* 0x000fe20003f46270 */
[----:B------:R-:W-:Y:S01]  /*a3c0*/  IMAD.MOV.U32 R5, RZ, RZ, R71 ;  /* 0x000000ffff057224 */ /* 0x000fe200078e0047 */
[----:B------:R-:W-:Y:S01]  /*a3d0*/  ULDC.64 UR8, c[0x0][0x360] ;  /* 0x0000d80000087ab9 */ /* 0x000fe20000000a00 */
[----:B------:R-:W-:Y:S02]  /*a3e0*/  IMAD.MOV.U32 R2, RZ, RZ, RZ ;  /* 0x000000ffff027224 */ /* 0x000fe400078e00ff */
[----:B------:R-:W-:-:S08]  /*a3f0*/  IMAD.MOV.U32 R0, RZ, RZ, RZ ;  /* 0x000000ffff007224 */ /* 0x000fd000078e00ff */
[----:B------:R-:W-:-:S04]  /*a400*/  @P2 SHF.R.S32.HI R71, RZ, 0x1, R72 ;  /* 0x00000001ff472819 */ /* 0x000fc80000011448 */
[C---:B------:R-:W-:Y:S01]  /*a410*/  @P2 IADD3 R2, -R71.reuse, RZ, RZ ;  /* 0x000000ff47022210 */ /* 0x040fe20007ffe1ff */
[----:B------:R-:W-:Y:S01]  /*a420*/  @P2 IMAD.MOV R0, RZ, RZ, -R71 ;  /* 0x000000ffff002224 */ /* 0x000fe200078e0a47 */
[----:B------:R-:W-:Y:S02]  /*a430*/  @P2 IADD3 R5, -R71, RZ, RZ ;  /* 0x000000ff47052210 */ /* 0x000fe40007ffe1ff */
[----:B------:R-:W-:-:S03]  /*a440*/  IADD3 R9, P1, R2, R3, RZ ;  /* 0x0000000302097210 */ /* 0x000fc60007f3e0ff */
[----:B------:R-:W-:Y:S01]  /*a450*/  IMAD.WIDE R4, R5, 0x2, R30 ;  /* 0x0000000205047825 */ /* 0x000fe200078e021e */
[----:B------:R-:W-:Y:S02]  /*a460*/  LEA.HI.X.SX32 R2, R2, R23, 0x1, P1 ;  /* 0x0000001702027211 */ /* 0x000fe400008f0eff */
[----:B------:R-:W-:-:S03]  /*a470*/  LEA R8, P1, R9, UR8, 0x1 ;  /* 0x0000000809087c11 */ /* 0x000fc6000f8208ff */
[----:B------:R-:W3:Y:S01]  /*a480*/  LDG.E.128 R4, desc[UR6][R4.64] ;  /* 0x0000000604047981 */ /* 0x000ee2000c1e1d00 */
[----:B------:R-:W-:Y:S01]  /*a490*/  LEA.HI.X R9, R9, UR9, R2, 0x1, P1 ;  /* 0x0000000909097c11 */ /* 0x000fe200088f0c02 */
[----:B------:R-:W-:Y:S01]  /*a4a0*/  ULDC.64 UR8, c[0x0][0x358] ;  /* 0x0000d60000087ab9 */ /* 0x000fe20000000a00 */
[----:B------:R-:W-:-:S04]  /*a4b0*/  IADD3 R13, P1, R0, R3, RZ ;  /* 0x00000003000d7210 */ /* 0x000fc80007f3e0ff */
[----:B------:R-:W4:Y:S01]  /*a4c0*/  LDG.E.128 R8, desc[UR6][R8.64] ;  /* 0x0000000608087981 */ /* 0x000f22000c1e1d00 */
[----:B------:R-:W-:Y:S02]  /*a4d0*/  LEA.HI.X.SX32 R0, R0, R23, 0x1, P1 ;  /* 0x0000001700007211 */ /* 0x000fe400008f0eff */
[----:B------:R-:W-:-:S04]  /*a4e0*/  LEA R12, P1, R13, UR8, 0x1 ;  /* 0x000000080d0c7c11 */ /* 0x000fc8000f8208ff */
[----:B------:R-:W-:-:S06]  /*a4f0*/  LEA.HI.X R13, R13, UR9, R0, 0x1, P1 ;  /* 0x000000090d0d7c11 */ /* 0x000fcc00088f0c00 */
[----:B------:R-:W2:Y:S01]  /*a500*/  LDG.E.128 R12, desc[UR6][R12.64] ;  /* 0x000000060c0c7981 */ /* 0x000ea2000c1e1d00 */
        /* <DEDUP_REMOVED lines=12> */
[----:B------:R-:W-:Y:S02]  /*a5d0*/  LOP3.LUT R35, R5, 0xffff0000, RZ, 0xc0, !PT ;  /* 0xffff000005237812 */ /* 0x000fe400078ec0ff */
[C---:B------:R-:W-:Y:S01]  /*a5e0*/  SHF.L.U32 R5, R7.reuse, 0x10, RZ ;  /* 0x0000001007057819 */ /* 0x040fe200000006ff */
[----:B----4-:R-:W-:Y:S01]  /*a5f0*/  IMAD.U32 R36, R8, 0x10000, RZ ;  /* 0x0001000008247824 */ /* 0x010fe200078e00ff */
[----:B------:R-:W-:Y:S01]  /*a600*/  LOP3.LUT R38, R7, 0xffff0000, RZ, 0xc0, !PT ;  /* 0xffff000007267812 */ /* 0x000fe200078ec0ff */
        /* <DEDUP_REMOVED lines=16> */
[----:B------:R-:W-:Y:S01]  /*a710*/  FMUL.FTZ R7, R4, R7 ;  /* 0x0000000704077220 */ /* 0x000fe20000410000 */
[----:B------:R-:W-:Y:S01]  /*a720*/  FMUL.FTZ R6, R6, R9 ;  /* 0x0000000906067220 */ /* 0x000fe20000410000 */
[----:B------:R-:W-:Y:S01]  /*a730*/  @!P2 FADD.FTZ R11, -R11, -RZ ;  /* 0x800000ff0b0ba221 */ /* 0x000fe20000010100 */
[----:B------:R-:W-:Y:S01]  /*a740*/  FMUL.FTZ R8, R5, R8 ;  /* 0x0000000805087220 */ /* 0x000fe20000410000 */
[C---:B--2---:R-:W-:Y:S01]  /*a750*/  IMAD.U32 R9, R12.reuse, 0x10000, RZ ;  /* 0x000100000c097824 */ /* 0x044fe200078e00ff */
        /* <DEDUP_REMOVED lines=23> */
.L_x_5784:
[----:B------:R-:W-:Y:S05]  /*a8d0*/  BSYNC B0 ;  /* 0x0000000000007941 */ /* 0x000fea0003800000 */
.L_x_5783:
[----:B-----5:R3:W-:Y:S02]  /*a8e0*/  STS.128 [R159], R16 ;  /* 0x000000109f007388 */ /* 0x0207e40000000c00 */
.L_x_5782:
[----:B------:R-:W-:Y:S05]  /*a8f0*/  BSYNC B1 ;  /* 0x0000000000017941 */ /* 0x000fea0003800000 */
.L_x_5781:
[----:B------:R4:W-:Y:S01]  /*a900*/  @P0 STS.128 [R159+0x2000], RZ ;  /* 0x002000ff9f000388 */ /* 0x0009e20000000c00 */
[----:B------:R-:W-:Y:S05]  /*a910*/  @P0 BRA `(.L_x_5780) ;  /* 0x0000000400600947 */ /* 0x000fea0003800000 */
[----:B---3--:R3:W5:Y:S01]  /*a920*/  LDG.E.128 R16, desc[UR6][R30.64+0x80] ;  /* 0x000080061e107981 */ /* 0x008762000c1e1d00 */
        /* <DEDUP_REMOVED lines=16> */
[----:B------:R-:W4:Y:S01]  /*aa30*/  LDG.E.128 R4, desc[UR6][R6.64+0x80] ;  /* 0x0000800606047981 */ /* 0x000f22000c1e1d00 */
[----:B------:R-:W-:Y:S01]  /*aa40*/  LEA.HI.X R9, R2, UR9, R9, 0x1, P1 ;  /* 0x0000000902097c11 */ /* 0x000fe200088f0c09 */
[----:B------:R-:W-:Y:S01]  /*aa50*/  ULDC.64 UR8, c[0x0][0x358] ;  /* 0x0000d60000087ab9 */ /* 0x000fe20000000a00 */
[----:B------:R-:W-:-:S04]  /*aa60*/  IADD3 R2, P1, R0, R3, RZ ;  /* 0x0000000300027210 */ /* 0x000fc80007f3e0ff */
[----:B------:R-:W4:Y:S01]  /*aa70*/  LDG.E.128 R8, desc[UR6][R8.64+0x80] ;  /* 0x0000800608087981 */ /* 0x000f22000c1e1d00 */
[----:B------:R-:W-:Y:S02]  /*aa80*/  LEA.HI.X.SX32 R13, R0, R23, 0x1, P1 ;  /* 0x00000017000d7211 */ /* 0x000fe400008f0eff */
[----:B------:R-:W-:-:S04]  /*aa90*/  LEA R12, P1, R2, UR8, 0x1 ;  /* 0x00000008020c7c11 */ /* 0x000fc8000f8208ff */
[----:B------:R-:W-:-:S06]  /*aaa0*/  LEA.HI.X R13, R2, UR9, R13, 0x1, P1 ;  /* 0x00000009020d7c11 */ /* 0x000fcc00088f0c0d */
[----:B------:R-:W4:Y:S01]  /*aab0*/  LDG.E.128 R12, desc[UR6][R12.64+0x80] ;  /* 0x000080060c0c7981 */ /* 0x000f22000c1e1d00 */
[C---:B-----5:R-:W-:Y:S01]  /*aac0*/  IMAD.U32 R20, R16.reuse, 0x10000, RZ ;  /* 0x0001000010147824 */ /* 0x060fe200078e00ff */
[----:B------:R-:W-:Y:S01]  /*aad0*/  LOP3.LUT R2, R16, 0xffff0000, RZ, 0xc0, !PT ;  /* 0xffff000010027812 */ /* 0x000fe200078ec0ff */
[C---:B------:R-:W-:Y:S01]  /*aae0*/  IMAD.U32 R22, R18.reuse, 0x10000, RZ ;  /* 0x0001000012167824 */ /* 0x040fe200078e00ff */
[C---:B------:R-:W-:Y:S02]  /*aaf0*/  LOP3.LUT R0, R17.reuse, 0xffff0000, RZ, 0xc0, !PT ;  /* 0xffff000011007812 */ /* 0x040fe400078ec0ff */
[----:B--23--:R-:W-:Y:S02]  /*ab00*/  SHF.L.U32 R30, R17, 0x10, RZ ;  /* 0x00000010111e7819 */ /* 0x00cfe400000006ff */
[----:B------:R-:W-:Y:S02]  /*ab10*/  LOP3.LUT R17, R18, 0xffff0000, RZ, 0xc0, !PT ;  /* 0xffff000012117812 */ /* 0x000fe400078ec0ff */
[----:B------:R-:W-:-:S02]  /*ab20*/  LOP3.LUT R16, R19, 0xffff0000, RZ, 0xc0, !PT ;  /* 0xffff000013107812 */ /* 0x000fc400078ec0ff */
[----:B------:R-:W-:Y:S01]  /*ab30*/  SHF.L.U32 R31, R19, 0x10, RZ ;  /* 0x00000010131f7819 */ /* 0x000fe200000006ff */
[C---:B----4-:R-:W-:Y:S01]  /*ab40*/  IMAD.U32 R19, R4.reuse, 0x10000, RZ ;  /* 0x0001000004137824 */ /* 0x050fe200078e00ff */
[----:B------:R-:W-:Y:S01]  /*ab50*/  LOP3.LUT R18, R4, 0xffff0000, RZ, 0xc0, !PT ;  /* 0xffff000004127812 */ /* 0x000fe200078ec0ff */
[----:B------:R-:W-:Y:S01]  /*ab60*/  IMAD.U32 R32, R6, 0x10000, RZ ;  /* 0x0001000006207824 */ /* 0x000fe200078e00ff */
[C---:B------:R-:W-:Y:S02]  /*ab70*/  SHF.L.U32 R4, R5.reuse, 0x10, RZ ;  /* 0x0000001005047819 */ /* 0x040fe400000006ff */
[----:B------:R-:W-:Y:S02]  /*ab80*/  LOP3.LUT R33, R5, 0xffff0000, RZ, 0xc0, !PT ;  /* 0xffff000005217812 */ /* 0x000fe400078ec0ff */
[C---:B------:R-:W-:Y:S01]  /*ab90*/  SHF.L.U32 R5, R7.reuse, 0x10, RZ ;  /* 0x0000001007057819 */ /* 0x040fe200000006ff */
[----:B------:R-:W-:Y:S01]  /*aba0*/  IMAD.U32 R34, R8, 0x10000, RZ ;  /* 0x0001000008227824 */ /* 0x000fe200078e00ff */
        /* <DEDUP_REMOVED lines=45> */
.L_x_5786:
[----:B------:R-:W-:Y:S05]  /*ae80*/  BSYNC B0 ;  /* 0x0000000000007941 */ /* 0x000fea0003800000 */
.L_x_5785:
[----:B-----5:R1:W-:Y:S02]  /*ae90*/  STS.128 [R159+0x2000], R16 ;  /* 0x002000109f007388 */ /* 0x0203e40000000c00 */
.L_x_5780:
[----:B------:R-:W-:Y:S05]  /*aea0*/  BSYNC B2 ;  /* 0x0000000000027941 */ /* 0x000fea0003800000 */
.L_x_5779:
[----:B------:R-:W-:Y:S01]  /*aeb0*/  VIADD R20, R132, 0x10 ;  /* 0x0000001084147836 */ /* 0x000fe20000000000 */
[----:B------:R-:W-:Y:S04]  /*aec0*/  BSSY B2, `(.L_x_5787) ;  /* 0x00000c3000027945 */ /* 0x000fe80003800000 */
[----:B------:R-:W-:-:S04]  /*aed0*/  ISETP.GE.AND P1, PT, R20, R21, PT ;  /* 0x000000151400720c */ /* 0x000fc80003f26270 */
[----:B------:R-:W-:-:S13]  /*aee0*/  ISETP.LT.OR P1, PT, R48, -0x87, P1 ;  /* 0xffffff793000780c */ /* 0x000fda0000f21670 */
[----:B------:R-:W-:Y:S05]  /*aef0*/  @P1 BRA `(.L_x_5788) ;  /* 0x0000000800fc1947 */ /* 0x000fea0003800000 */
[----:B------:R-:W-:Y:S01]  /*af00*/  ULDC UR5, c[0x0][0x2d0] ;  /* 0x0000b40000057ab9 */ /* 0x000fe20000000800 */
[----:B------:R-:W-:Y:S01]  /*af10*/  BSSY B1, `(.L_x_5789) ;  /* 0x000005e000017945 */ /* 0x000fe20003800000 */
[----:B------:R-:W-:-:S13]  /*af20*/  ISETP.GE.AND P1, PT, R102, UR5, PT ;  /* 0x0000000566007c0c */ /* 0x000fda000bf26270 */
[----:B------:R1:W-:Y:S01]  /*af30*/  @P1 STS.128 [R159+0x800], RZ ;  /* 0x000800ff9f001388 */ /* 0x0003e20000000c00 */
[----:B------:R-:W-:Y:S05]  /*af40*/  @P1 BRA `(.L_x_5790) ;  /* 0x0000000400681947 */ /* 0x000fea0003800000 */
[----:B-1-3--:R1:W5:Y:S01]  /*af50*/  LDG.E.128 R16, desc[UR6][R28.64] ;  /* 0x000000061c107981 */ /* 0x00a362000c1e1d00 */
[----:B------:R-:W-:Y:S01]  /*af60*/  ISETP.GE.AND P1, PT, R102, UR12, PT ;  /* 0x0000000c66007c0c */ /* 0x000fe2000bf26270 */
[----:B------:R-:W-:-:S12]  /*af70*/  BSSY B0, `(.L_x_5791) ;  /* 0x0000056000007945 */ /* 0x000fd80003800000 */
[----:B------:R-:W-:Y:S05]  /*af80*/  @P1 BRA `(.L_x_5792) ;  /* 0x0000000400501947 */ /* 0x000fea0003800000 */
[----:B------:R-:W-:Y:S01]  /*af90*/  ISETP.GE.AND P1, PT, R102, R71, PT ;  /* 0x000000476600720c */ /* 0x000fe20003f26270 */
[----:B------:R-:W-:Y:S01]  /*afa0*/  IMAD.MOV.U32 R7, RZ, RZ, R71 ;  /* 0x000000ffff077224 */ /* 0x000fe200078e0047 */
[C---:B------:R-:W-:Y:S01]  /*afb0*/  IADD3 R2, P2, R70.reuse, R3, RZ ;  /* 0x0000000346027210 */ /* 0x040fe20007f5e0ff */
[----:B------:R-:W-:Y:S01]  /*afc0*/  IMAD.MOV.U32 R5, RZ, RZ, RZ ;  /* 0x000000ffff057224 */ /* 0x000fe200078e00ff */
[----:B------:R-:W-:Y:S01]  /*afd0*/  ULDC.64 UR8, c[0x0][0x360] ;  /* 0x0000d80000087ab9 */ /* 0x000fe20000000a00 */
[----:B------:R-:W-:Y:S01]  /*afe0*/  IMAD.MOV.U32 R13, RZ, RZ, RZ ;  /* 0x000000ffff0d7224 */ /* 0x000fe200078e00ff */
[----:B------:R-:W-:-:S07]  /*aff0*/  LEA.HI.X.SX32 R0, R70, R23, 0x1, P2 ;  /* 0x0000001746007211 */ /* 0x000fce00010f0eff */
        /* <DEDUP_REMOVED lines=19> */
[C---:B--2---:R-:W-:Y:S01]  /*b130*/  IMAD.U32 R31, R17.reuse, 0x10000, RZ ;  /* 0x00010000111f7824 */ /* 0x044fe200078e00ff */
[----:B------:R-:W-:Y:S01]  /*b140*/  LOP3.LUT R0, R17, 0xffff0000, RZ, 0xc0, !PT ;  /* 0xffff000011007812 */ /* 0x000fe200078ec0ff */
[C---:B------:R-:W-:Y:S01]  /*b150*/  IMAD.U32 R32, R19.reuse, 0x10000, RZ ;  /* 0x0001000013207824 */ /* 0x040fe200078e00ff */
[C---:B------:R-:W-:Y:S02]  /*b160*/  SHF.L.U32 R30, R18.reuse, 0x10, RZ ;  /* 0x00000010121e7819 */ /* 0x040fe400000006ff */
[----:B------:R-:W-:Y:S02]  /*b170*/  LOP3.LUT R17, R18, 0xffff0000, RZ, 0xc0, !PT ;  /* 0xffff000012117812 */ /* 0x000fe400078ec0ff */
[----:B------:R-:W-:Y:S01]  /*b180*/  LOP3.LUT R16, R19, 0xffff0000, RZ, 0xc0, !PT ;  /* 0xffff000013107812 */ /* 0x000fe200078ec0ff */
[C---:B---3--:R-:W-:Y:S01]  /*b190*/  IMAD.U32 R19, R4.reuse, 0x10000, RZ ;  /* 0x0001000004137824 */ /* 0x048fe200078e00ff */
[----:B------:R-:W-:Y:S01]  /*b1a0*/  LOP3.LUT R18, R4, 0xffff0000, RZ, 0xc0, !PT ;  /* 0xffff000004127812 */ /* 0x000fe200078ec0ff */
[----:B------:R-:W-:Y:S01]  /*b1b0*/  IMAD.U32 R33, R6, 0x10000, RZ ;  /* 0x0001000006217824 */ /* 0x000fe200078e00ff */
[----:B------:R-:W-:-:S02]  /*b1c0*/  SHF.L.U32 R4, R5, 0x10, RZ ;  /* 0x0000001005047819 */ /* 0x000fc400000006ff */
        /* <DEDUP_REMOVED lines=21> */
[----:B------:R-:W-:Y:S01]  /*b320*/  SHF.L.U32 R7, R13, 0x10, RZ ;  /* 0x000000100d077819 */ /* 0x000fe200000006ff */
[----:B------:R-:W-:Y:S01]  /*b330*/  FMUL.FTZ R6, R6, R9 ;  /* 0x0000000906067220 */ /* 0x000fe20000410000 */
[----:B------:R-:W-:Y:S01]  /*b340*/  FMUL.FTZ R5, R5, R8 ;  /* 0x0000000805057220 */ /* 0x000fe20000410000 */
[C---:B------:R-:W-:Y:S01]  /*b350*/  IMAD.U32 R9, R12.reuse, 0x10000, RZ ;  /* 0x000100000c097824 */ /* 0x040fe200078e00ff */
[----:B------:R-:W-:Y:S01]  /*b360*/  LOP3.LUT R8, R12, 0xffff0000, RZ, 0xc0, !PT ;  /* 0xffff00000c087812 */ /* 0x000fe200078ec0ff */
[----:B------:R-:W-:Y:S01]  /*b370*/  FMUL.FTZ R37, R37, R10 ;  /* 0x0000000a25257220 */ /* 0x000fe20000410000 */
        /* <DEDUP_REMOVED lines=21> */
.L_x_5792:
[----:B------:R-:W-:Y:S05]  /*b4d0*/  BSYNC B0 ;  /* 0x0000000000007941 */ /* 0x000fea0003800000 */
.L_x_5791:
[----:B-----5:R3:W-:Y:S02]  /*b4e0*/  STS.128 [R159+0x800], R16 ;  /* 0x000800109f007388 */ /* 0x0207e40000000c00 */
.L_x_5790:
[----:B------:R-:W-:Y:S05]  /*b4f0*/  BSYNC B1 ;  /* 0x0000000000017941 */ /* 0x000fea0003800000 */
.L_x_5789:
[----:B------:R1:W-:Y:S01]  /*b500*/  @P0 STS.128 [R159+0x2800], RZ ;  /* 0x002800ff9f000388 */ /* 0x0003e20000000c00 */
        /* <DEDUP_REMOVED lines=8> */
[----:B------:R-:W-:Y:S02]  /*b590*/  VIADD R70, R70, 0x40 ;  /* 0x0000004046467836 */ /* 0x000fe40000000000 */
[----:B------:R-:W-:Y:S02]  /*b5a0*/  IMAD.MOV.U32 R8, RZ, RZ, RZ ;  /* 0x000000ffff087224 */ /* 0x000fe400078e00ff */
[----:B------:R-:W-:Y:S01]  /*b5b0*/  IMAD.MOV.U32 R0, RZ, RZ, RZ ;  /* 0x000000ffff007224 */ /* 0x000fe200078e00ff */
[----:B-1-3--:R-:W-:-:S04]  /*b5c0*/  IADD3 R19, P2, R70, R3, RZ ;  /* 0x0000000346137210 */ /* 0x00afc80007f5e0ff */
[----:B------:R-:W-:Y:S02]  /*b5d0*/  LEA.HI.X.SX32 R17, R70, R23, 0x1, P2 ;  /* 0x0000001746117211 */ /* 0x000fe400010f0eff */
[----:B------:R-:W-:-:S04]  /*b5e0*/  @P1 SHF.R.S32.HI R71, RZ, 0x1, R72 ;  /* 0x00000001ff471819 */ /* 0x000fc80000011448 */
[C---:B------:R-:W-:Y:S01]  /*b5f0*/  @P1 IADD3 R9, -R71.reuse, RZ, RZ ;  /* 0x000000ff47091210 */ /* 0x040fe20007ffe1ff */
[----:B------:R-:W-:Y:S01]  /*b600*/  @P1 IMAD.MOV R8, RZ, RZ, -R71 ;  /* 0x000000ffff081224 */ /* 0x000fe200078e0a47 */
[----:B------:R-:W-:-:S03]  /*b610*/  @P1 IADD3 R0, -R71, RZ, RZ ;  /* 0x000000ff47001210 */ /* 0x000fc60007ffe1ff */
[----:B------:R-:W-:Y:S01]  /*b620*/  IMAD.WIDE R10, R9, 0x2, R28 ;  /* 0x00000002090a7825 */ /* 0x000fe200078e021c */
[----:B------:R-:W-:-:S04]  /*b630*/  IADD3 R2, P2, R8, R19, RZ ;  /* 0x0000001308027210 */ /* 0x000fc80007f5e0ff */
[----:B------:R-:W-:Y:S02]  /*b640*/  LEA.HI.X.SX32 R13, R8, R17, 0x1, P2 ;  /* 0x00000011080d7211 */ /* 0x000fe400010f0eff */
[C---:B------:R-:W-:Y:S01]  /*b650*/  LEA R12, P2, R2.reuse, UR8, 0x1 ;  /* 0x00000008020c7c11 */ /* 0x040fe2000f8408ff */
[----:B------:R-:W3:Y:S03]  /*b660*/  LDG.E.128 R8, desc[UR6][R10.64+0x80] ;  /* 0x000080060a087981 */ /* 0x000ee6000c1e1d00 */
        /* <DEDUP_REMOVED lines=8> */
[C---:B-----5:R-:W-:Y:S01]  /*b6f0*/  LOP3.LUT R0, R5.reuse, 0xffff0000, RZ, 0xc0, !PT ;  /* 0xffff000005007812 */ /* 0x060fe200078ec0ff */
[----:B------:R-:W-:Y:S01]  /*b700*/  IMAD.U32 R28, R6, 0x10000, RZ ;  /* 0x00010000061c7824 */ /* 0x000fe200078e00ff */
[----:B------:R-:W-:Y:S01]  /*b710*/  SHF.L.U32 R29, R5, 0x10, RZ ;  /* 0x00000010051d7819 */ /* 0x000fe200000006ff */
[----:B------:R-:W-:Y:S01]  /*b720*/  IMAD.U32 R22, R4, 0x10000, RZ ;  /* 0x0001000004167824 */ /* 0x000fe200078e00ff */
[----:B------:R-:W-:Y:S01]  /*b730*/  LOP3.LUT R5, R6, 0xffff0000, RZ, 0xc0, !PT ;  /* 0xffff000006057812 */ /* 0x000fe200078ec0ff */
[C---:B--2---:R-:W-:Y:S01]  /*b740*/  IMAD.U32 R31, R7.reuse, 0x10000, RZ ;  /* 0x00010000071f7824 */ /* 0x044fe200078e00ff */
[----:B------:R-:W-:Y:S02]  /*b750*/  LOP3.LUT R2, R4, 0xffff0000, RZ, 0xc0, !PT ;  /* 0xffff000004027812 */ /* 0x000fe400078ec0ff */
[----:B------:R-:W-:Y:S01]  /*b760*/  LOP3.LUT R4, R7, 0xffff0000, RZ, 0xc0, !PT ;  /* 0xffff000007047812 */ /* 0x000fe200078ec0ff */
[C---:B---3--:R-:W-:Y:S01]  /*b770*/  IMAD.U32 R6, R9.reuse, 0x10000, RZ ;  /* 0x0001000009067824 */ /* 0x048fe200078e00ff */
[----:B------:R-:W-:Y:S01]  /*b780*/  LOP3.LUT R33, R9, 0xffff0000, RZ, 0xc0, !PT ;  /* 0xffff000009217812 */ /* 0x000fe200078ec0ff */
[C---:B------:R-:W-:Y:S01]  /*b790*/  IMAD.U32 R32, R10.reuse, 0x10000, RZ ;  /* 0x000100000a207824 */ /* 0x040fe200078e00ff */
[----:B------:R-:W-:-:S02]  /*b7a0*/  LOP3.LUT R9, R10, 0xffff0000, RZ, 0xc0, !PT ;  /* 0xffff00000a097812 */ /* 0x000fc400078ec0ff */
[C---:B------:R-:W-:Y:S02]  /*b7b0*/  SHF.L.U32 R30, R8.reuse, 0x10, RZ ;  /* 0x00000010081e7819 */ /* 0x040fe400000006ff */
[----:B------:R-:W-:Y:S01]  /*b7c0*/  LOP3.LUT R7, R8, 0xffff0000, RZ, 0xc0, !PT ;  /* 0xffff000008077812 */ /* 0x000fe200078ec0ff */
[C---:B----4-:R-:W-:Y:S01]  /*b7d0*/  IMAD.U32 R35, R12.reuse, 0x10000, RZ ;  /* 0x000100000c237824 */ /* 0x050fe200078e00ff */
[----:B------:R-:W-:Y:S01]  /*b7e0*/  LOP3.LUT R10, R12, 0xffff0000, RZ, 0xc0, !PT ;  /* 0xffff00000c0a7812 */ /* 0x000fe200078ec0ff */
[C---:B------:R-:W-:Y:S01]  /*b7f0*/  IMAD.U32 R37, R14.reuse, 0x10000, RZ ;  /* 0x000100000e257824 */ /* 0x040fe200078e00ff */
[----:B------:R-:W-:Y:S01]  /*b800*/  LOP3.LUT R12, R14, 0xffff0000, RZ, 0xc0, !PT ;  /* 0xffff00000e0c7812 */ /* 0x000fe200078ec0ff */
[----:B------:R-:W-:Y:S01]  /*b810*/  @!P1 FADD.FTZ R35, -R35, -RZ ;  /* 0x800000ff23239221 */ /* 0x000fe20000010100 */
[C---:B------:R-:W-:Y:S01]  /*b820*/  SHF.L.U32 R8, R11.reuse, 0x10, RZ ;  /* 0x000000100b087819 */ /* 0x040fe200000006ff */
[----:B------:R-:W-:Y:S01]  /*b830*/  @!P1 FADD.FTZ R10, -R10, -RZ ;  /* 0x800000ff0a0a9221 */ /* 0x000fe20000010100 */
[----:B------:R-:W-:Y:S01]  /*b840*/  LOP3.LUT R34, R11, 0xffff0000, RZ, 0xc0, !PT ;  /* 0xffff00000b227812 */ /* 0x000fe200078ec0ff */
[----:B------:R-:W-:Y:S01]  /*b850*/  @!P1 FADD.FTZ R12, -R12, -RZ ;  /* 0x800000ff0c0c9221 */ /* 0x000fe20000010100 */
[----:B------:R-:W-:Y:S01]  /*b860*/  SHF.L.U32 R11, R13, 0x10, RZ ;  /* 0x000000100d0b7819 */ /* 0x000fe200000006ff */
[----:B------:R-:W-:Y:S01]  /*b870*/  @!P1 FADD.FTZ R37, -R37, -RZ ;  /* 0x800000ff25259221 */ /* 0x000fe20000010100 */
[----:B------:R-:W-:Y:S01]  /*b880*/  LOP3.LUT R36, R13, 0xffff0000, RZ, 0xc0, !PT ;  /* 0xffff00000d247812 */ /* 0x000fe200078ec0ff */
[----:B------:R-:W-:Y:S01]  /*b890*/  FMUL.FTZ R12, R9, R12 ;  /* 0x0000000c090c7220 */ /* 0x000fe20000410000 */
[----:B------:R-:W-:Y:S01]  /*b8a0*/  SHF.L.U32 R13, R15, 0x10, RZ ;  /* 0x000000100f0d7819 */ /* 0x000fe200000006ff */
[----:B------:R-:W-:Y:S01]  /*b8b0*/  @!P1 FADD.FTZ R11, -R11, -RZ ;  /* 0x800000ff0b0b9221 */ /* 0x000fe20000010100 */
[----:B------:R-:W-:Y:S01]  /*b8c0*/  LOP3.LUT R15, R15, 0xffff0000, RZ, 0xc0, !PT ;  /* 0xffff00000f0f7812 */ /* 0x000fe200078ec0ff */
[----:B------:R-:W-:Y:S01]  /*b8d0*/  @!P1 FADD.FTZ R36, -R36, -RZ ;  /* 0x800000ff24249221 */ /* 0x000fe20000010100 */
[----:B------:R-:W-:Y:S01]  /*b8e0*/  SHF.L.U32 R9, R17, 0x10, RZ ;  /* 0x0000001011097819 */ /* 0x000fe200000006ff */
[----:B------:R-:W-:Y:S01]  /*b8f0*/  FMUL.FTZ R7, R7, R10 ;  /* 0x0000000a07077220 */ /* 0x000fe20000410000 */
[----:B------:R-:W-:Y:S01]  /*b900*/  LOP3.LUT R17, R17, 0xffff0000, RZ, 0xc0, !PT ;  /* 0xffff000011117812 */ /* 0x000fe200078ec0ff */
[----:B------:R-:W-:Y:S01]  /*b910*/  FMUL.FTZ R6, R6, R11 ;  /* 0x0000000b06067220 */ /* 0x000fe20000410000 */
[----:B------:R-:W-:Y:S01]  /*b920*/  FMUL.FTZ R33, R33, R36 ;  /* 0x0000002421217220 */ /* 0x000fe20000410000 */
[----:B------:R-:W-:Y:S01]  /*b930*/  @!P1 FADD.FTZ R13, -R13, -RZ ;  /* 0x800000ff0d0d9221 */ /* 0x000fe20000010100 */
[C---:B------:R-:W-:Y:S01]  /*b940*/  IMAD.U32 R11, R16.reuse, 0x10000, RZ ;  /* 0x00010000100b7824 */ /* 0x040fe200078e00ff */
[----:B------:R-:W-:Y:S01]  /*b950*/  LOP3.LUT R10, R16, 0xffff0000, RZ, 0xc0, !PT ;  /* 0xffff0000100a7812 */ /* 0x000fe200078ec0ff */
[----:B------:R-:W-:Y:S01]  /*b960*/  @!P1 FADD.FTZ R15, -R15, -RZ ;  /* 0x800000ff0f0f9221 */ /* 0x000fe20000010100 */
[----:B------:R-:W-:Y:S01]  /*b970*/  LOP3.LUT R14, R18, 0xffff0000, RZ, 0xc0, !PT ;  /* 0xffff0000120e7812 */ /* 0x000fe200078ec0ff */
[----:B------:R-:W-:Y:S01]  /*b980*/  FMUL.FTZ R37, R32, R37 ;  /* 0x0000002520257220 */ /* 0x000fe20000410000 */
[----:B------:R-:W-:-:S02]  /*b990*/  IMAD.U32 R16, R18, 0x10000, RZ ;  /* 0x0001000012107824 */ /* 0x000fc400078e00ff */
[----:B------:R-:W-:Y:S01]  /*b9a0*/  FMUL.FTZ R8, R8, R13 ;  /* 0x0000000d08087220 */ /* 0x000fe20000410000 */
[----:B------:R-:W-:Y:S01]  /*b9b0*/  FFMA.FTZ R6, R29, R9, R6 ;  /* 0x000000091d067223 */ /* 0x000fe20000010006 */
[----:B------:R-:W-:Y:S01]  /*b9c0*/  FFMA.FTZ R17, R0, R17, R33 ;  /* 0x0000001100117223 */ /* 0x000fe20000010021 */
[C---:B------:R-:W-:Y:S01]  /*b9d0*/  SHF.L.U32 R13, R19.reuse, 0x10, RZ ;  /* 0x00000010130d7819 */ /* 0x040fe200000006ff */
[----:B------:R-:W-:Y:S01]  /*b9e0*/  FMUL.FTZ R35, R30, R35 ;  /* 0x000000231e237220 */ /* 0x000fe20000410000 */
[----:B------:R-:W-:Y:S01]  /*b9f0*/  LOP3.LUT R18, R19, 0xffff0000, RZ, 0xc0, !PT ;  /* 0xffff000013127812 */ /* 0x000fe200078ec0ff */
[----:B------:R-:W-:Y:S01]  /*ba00*/  FMUL.FTZ R15, R34, R15 ;  /* 0x0000000f220f7220 */ /* 0x000fe20000410000 */
[----:B------:R-:W-:Y:S01]  /*ba10*/  FFMA.FTZ R16, R28, R16, R37 ;  /* 0x000000101c107223 */ /* 0x000fe20000010025 */
[----:B------:R-:W-:Y:S01]  /*ba20*/  FFMA.FTZ R5, R5, R14, R12 ;  /* 0x0000000e05057223 */ /* 0x000fe2000001000c */
[----:B------:R-:W-:Y:S01]  /*ba30*/  F2FP.BF16.F32.PACK_AB R6, R17, R6 ;  /* 0x000000061106723e */ /* 0x000fe200000010ff */
[----:B------:R-:W-:Y:S01]  /*ba40*/  FFMA.FTZ R11, R22, R11, R35 ;  /* 0x0000000b160b7223 */ /* 0x000fe20000010023 */
[----:B------:R-:W-:Y:S01]  /*ba50*/  FFMA.FTZ R2, R2, R10, R7 ;  /* 0x0000000a02027223 */ /* 0x000fe20000010007 */
[----:B------:R-:W-:Y:S01]  /*ba60*/  FFMA.FTZ R8, R31, R13, R8 ;  /* 0x0000000d1f087223 */ /* 0x000fe20000010008 */
[----:B------:R-:W-:Y:S01]  /*ba70*/  FFMA.FTZ R15, R4, R18, R15 ;  /* 0x00000012040f7223 */ /* 0x000fe2000001000f */
[----:B------:R-:W-:Y:S01]  /*ba80*/  F2FP.BF16.F32.PACK_AB R16, R5, R16 ;  /* 0x000000100510723e */ /* 0x000fe200000010ff */
[----:B------:R-:W-:Y:S01]  /*ba90*/  IMAD.MOV.U32 R5, RZ, RZ, R6 ;  /* 0x000000ffff057224 */ /* 0x000fe200078e0006 */
[----:B------:R-:W-:-:S02]  /*baa0*/  F2FP.BF16.F32.PACK_AB R4, R2, R11 ;  /* 0x0000000b0204723e */ /* 0x000fc400000010ff */
[----:B------:R-:W-:Y:S02]  /*bab0*/  F2FP.BF16.F32.PACK_AB R7, R15, R8 ;  /* 0x000000080f07723e */ /* 0x000fe400000010ff */
[----:B------:R-:W-:Y:S02]  /*bac0*/  MOV R6, R16 ;  /* 0x0000001000067202 */ /* 0x000fe40000000f00 */
.L_x_5794:
[----:B------:R-:W-:Y:S05]  /*bad0*/  BSYNC B0 ;  /* 0x0000000000007941 */ /* 0x000fea0003800000 */
.L_x_5793:
[----:B-----5:R1:W-:Y:S02]  /*bae0*/  STS.128 [R159+0x2800], R4 ;  /* 0x002800049f007388 */ /* 0x0203e40000000c00 */
.L_x_5788:
[----:B------:R-:W-:Y:S05]  /*baf0*/  BSYNC B2 ;  /* 0x0000000000027941 */ /* 0x000fea0003800000 */
.L_x_5787:
        /* <DEDUP_REMOVED lines=16> */
[----:B------:R-:W-:Y:S01]  /*bc00*/  MOV R5, RZ ;  /* 0x000000ff00057202 */ /* 0x000fe20000000f00 */
[----:B------:R-:W-:Y:S01]  /*bc10*/  ULDC.64 UR8, c[0x0][0x360] ;  /* 0x0000d80000087ab9 */ /* 0x000fe20000000a00 */
[----:B------:R-:W-:-:S09]  /*bc20*/  IMAD.MOV.U32 R13, RZ, RZ, RZ ;  /* 0x000000ffff0d7224 */ /* 0x000fd200078e00ff */
[----:B------:R-:W-:-:S04]  /*bc30*/  @P1 SHF.R.S32.HI R71, RZ, 0x1, R72 ;  /* 0x00000001ff471819 */ /* 0x000fc80000011448 */
[C---:B------:R-:W-:Y:S01]  /*bc40*/  @P1 IADD3 R7, -R71.reuse, RZ, RZ ;  /* 0x000000ff47071210 */ /* 0x040fe20007ffe1ff */
[----:B------:R-:W-:Y:S02]  /*bc50*/  IMAD.SHL.U32 R2, R71, 0x20, RZ ;  /* 0x0000002047027824 */ /* 0x000fe400078e00ff */
[--C-:B------:R-:W-:Y:S02]  /*bc60*/  @P1 IMAD.MOV R5, RZ, RZ, -R71.reuse ;  /* 0x000000ffff051224 */ /* 0x100fe400078e0a47 */
[----:B------:R-:W-:Y:S01]  /*bc70*/  @P1 IMAD.MOV R13, RZ, RZ, -R71 ;  /* 0x000000ffff0d1224 */ /* 0x000fe200078e0a47 */
[----:B------:R-:W-:Y:S01]  /*bc80*/  IADD3 R12, P2, R2, R3, RZ ;  /* 0x00000003020c7210 */ /* 0x000fe20007f5e0ff */
[----:B------:R-:W-:-:S03]  /*bc90*/  IMAD.WIDE R6, R7, 0x2, R26 ;  /* 0x0000000207067825 */ /* 0x000fc600078e021a */
[----:B------:R-:W-:Y:S02]  /*bca0*/  LEA.HI.X.SX32 R2, R2, R23, 0x1, P2 ;  /* 0x0000001702027211 */ /* 0x000fe400010f0eff */
        /* <DEDUP_REMOVED lines=12> */
[----:B-----5:R-:W-:Y:S01]  /*bd70*/  LOP3.LUT R2, R17, 0xffff0000, RZ, 0xc0, !PT ;  /* 0xffff000011027812 */ /* 0x020fe200078ec0ff */
[----:B--2---:R-:W-:Y:S01]  /*bd80*/  IMAD.U32 R31, R19, 0x10000, RZ ;  /* 0x00010000131f7824 */ /* 0x004fe200078e00ff */
[----:B------:R-:W-:Y:S01]  /*bd90*/  SHF.L.U32 R29, R17, 0x10, RZ ;  /* 0x00000010111d7819 */ /* 0x000fe200000006ff */
[----:B------:R-:W-:Y:S01]  /*bda0*/  IMAD.U32 R22, R16, 0x10000, RZ ;  /* 0x0001000010167824 */ /* 0x000fe200078e00ff */
[----:B------:R-:W-:Y:S01]  /*bdb0*/  LOP3.LUT R17, R19, 0xffff0000, RZ, 0xc0, !PT ;  /* 0xffff000013117812 */ /* 0x000fe200078ec0ff */
[----:B------:R-:W-:Y:S01]  /*bdc0*/  IMAD.U32 R28, R18, 0x10000, RZ ;  /* 0x00010000121c7824 */ /* 0x000fe200078e00ff */
[----:B------:R-:W-:Y:S02]  /*bdd0*/  LOP3.LUT R16, R16, 0xffff0000, RZ, 0xc0, !PT ;  /* 0xffff000010107812 */ /* 0x000fe400078ec0ff */
[----:B------:R-:W-:Y:S02]  /*bde0*/  LOP3.LUT R18, R18, 0xffff0000, RZ, 0xc0, !PT ;  /* 0xffff000012127812 */ /* 0x000fe400078ec0ff */
[----:B---3--:R-:W-:-:S02]  /*bdf0*/  SHF.L.U32 R30, R4, 0x10, RZ ;  /* 0x00000010041e7819 */ /* 0x008fc400000006ff */
[----:B------:R-:W-:Y:S01]  /*be00*/  LOP3.LUT R19, R4, 0xffff0000, RZ, 0xc0, !PT ;  /* 0xffff000004137812 */ /* 0x000fe200078ec0ff */
[C---:B------:R-:W-:Y:S01]  /*be10*/  IMAD.U32 R4, R5.reuse, 0x10000, RZ ;  /* 0x0001000005047824 */ /* 0x040fe200078e00ff */
[----:B------:R-:W-:Y:S01]  /*be20*/  LOP3.LUT R33, R5, 0xffff0000, RZ, 0xc0, !PT ;  /* 0xffff000005217812 */ /* 0x000fe200078ec0ff */
[C---:B------:R-:W-:Y:S01]  /*be30*/  IMAD.U32 R5, R7.reuse, 0x10000, RZ ;  /* 0x0001000007057824 */ /* 0x040fe200078e00ff */
[----:B------:R-:W-:Y:S02]  /*be40*/  LOP3.LUT R34, R7, 0xffff0000, RZ, 0xc0, !PT ;  /* 0xffff000007227812 */ /* 0x000fe400078ec0ff */
[----:B------:R-:W-:Y:S01]  /*be50*/  SHF.L.U32 R32, R6, 0x10, RZ ;  /* 0x0000001006207819 */ /* 0x000fe200000006ff */
[C---:B----4-:R-:W-:Y:S01]  /*be60*/  IMAD.U32 R7, R9.reuse, 0x10000, RZ ;  /* 0x0001000009077824 */ /* 0x050fe200078e00ff */
[----:B------:R-:W-:Y:S02]  /*be70*/  LOP3.LUT R36, R9, 0xffff0000, RZ, 0xc0, !PT ;  /* 0xffff000009247812 */ /* 0x000fe400078ec0ff */
[C---:B------:R-:W-:Y:S01]  /*be80*/  SHF.L.U32 R37, R10.reuse, 0x10, RZ ;  /* 0x000000100a257819 */ /* 0x040fe200000006ff */
        /* <DEDUP_REMOVED lines=13> */
[----:B------:R-:W-:-:S02]  /*bf60*/  IMAD.U32 R5, R13, 0x10000, RZ ;  /* 0x000100000d057824 */ /* 0x000fc400078e00ff */
[----:B------:R-:W-:Y:S01]  /*bf70*/  FMUL.FTZ R4, R4, R7 ;  /* 0x0000000704047220 */ /* 0x000fe20000410000 */
[----:B------:R-:W-:Y:S01]  /*bf80*/  FMUL.FTZ R9, R6, R9 ;  /* 0x0000000906097220 */ /* 0x000fe20000410000 */
[----:B------:R-:W-:Y:S01]  /*bf90*/  LOP3.LUT R13, R13, 0xffff0000, RZ, 0xc0, !PT ;  /* 0xffff00000d0d7812 */ /* 0x000fe200078ec0ff */
[----:B------:R-:W-:Y:S01]  /*bfa0*/  @!P1 FADD.FTZ R35, -R35, -RZ ;  /* 0x800000ff23239221 */ /* 0x000fe20000010100 */
[----:B------:R-:W-:Y:S01]  /*bfb0*/  FMUL.FTZ R33, R33, R36 ;  /* 0x0000002421217220 */ /* 0x000fe20000410000 */
[----:B------:R-:W-:Y:S01]  /*bfc0*/  @!P1 FADD.FTZ R37, -R37, -RZ ;  /* 0x800000ff25259221 */ /* 0x000fe20000010100 */
[----:B------:R-:W-:Y:S01]  /*bfd0*/  FMUL.FTZ R34, R34, R11 ;  /* 0x0000000b22227220 */ /* 0x000fe20000410000 */
[C---:B------:R-:W-:Y:S01]  /*bfe0*/  SHF.L.U32 R7, R12.reuse, 0x10, RZ ;  /* 0x000000100c077819 */ /* 0x040fe200000006ff */
[----:B------:R-:W-:Y:S01]  /*bff0*/  FMUL.FTZ R19, R19, R8 ;  /* 0x0000000813137220 */ /* 0x000fe20000410000 */
[----:B------:R-:W-:Y:S01]  /*c000*/  LOP3.LUT R6, R12, 0xffff0000, RZ, 0xc0, !PT ;  /* 0xffff00000c067812 */ /* 0x000fe200078ec0ff */
[C---:B------:R-:W-:Y:S01]  /*c010*/  IMAD.U32 R8, R15.reuse, 0x10000, RZ ;  /* 0x000100000f087824 */ /* 0x040fe200078e00ff */
[----:B------:R-:W-:Y:S01]  /*c020*/  SHF.L.U32 R12, R14, 0x10, RZ ;  /* 0x000000100e0c7819 */ /* 0x000fe200000006ff */
        /* <DEDUP_REMOVED lines=17> */
.L_x_5800:
[----:B------:R-:W-:Y:S05]  /*c140*/  BSYNC B0 ;  /* 0x0000000000007941 */ /* 0x000fea0003800000 */
.L_x_5799:
[----:B-----5:R3:W-:Y:S02]  /*c150*/  STS.128 [R159+0x1000], R16 ;  /* 0x001000109f007388 */ /* 0x0207e40000000c00 */
.L_x_5798:
[----:B------:R-:W-:Y:S05]  /*c160*/  BSYNC B1 ;  /* 0x0000000000017941 */ /* 0x000fea0003800000 */
.L_x_5797:
        /* <DEDUP_REMOVED lines=12> */
[C---:B------:R-:W-:Y:S01]  /*c230*/  LEA R2, R71.reuse, 0x40, 0x5 ;  /* 0x0000004047027811 */ /* 0x040fe200078e28ff */
[----:B------:R-:W-:Y:S01]  /*c240*/  @P1 IMAD.MOV R13, RZ, RZ, -R71 ;  /* 0x000000ffff0d1224 */ /* 0x000fe200078e0a47 */
[C---:B------:R-:W-:Y:S02]  /*c250*/  @P1 IADD3 R9, -R71.reuse, RZ, RZ ;  /* 0x000000ff47091210 */ /* 0x040fe40007ffe1ff */
[C---:B------:R-:W-:Y:S02]  /*c260*/  IADD3 R12, P2, R2.reuse, R3, RZ ;  /* 0x00000003020c7210 */ /* 0x040fe40007f5e0ff */
[----:B------:R-:W-:Y:S02]  /*c270*/  @P1 IADD3 R5, -R71, RZ, RZ ;  /* 0x000000ff47051210 */ /* 0x000fe40007ffe1ff */
[----:B------:R-:W-:Y:S02]  /*c280*/  LEA.HI.X.SX32 R2, R2, R23, 0x1, P2 ;  /* 0x0000001702027211 */ /* 0x000fe400010f0eff */
[----:B------:R-:W-:Y:S01]  /*c290*/  IADD3 R8, P2, R9, R12, RZ ;  /* 0x0000000c09087210 */ /* 0x000fe20007f5e0ff */
[----:B------:R-:W-:-:S03]  /*c2a0*/  IMAD.WIDE R4, R5, 0x2, R26 ;  /* 0x0000000205047825 */ /* 0x000fc600078e021a */
        /* <DEDUP_REMOVED lines=12> */
[----:B-1----:R-:W-:Y:S01]  /*c370*/  IMAD.U32 R27, R17, 0x10000, RZ ;  /* 0x00010000111b7824 */ /* 0x002fe200078e00ff */
[C---:B------:R-:W-:Y:S01]  /*c380*/  LOP3.LUT R17, R19.reuse, 0xffff0000, RZ, 0xc0, !PT ;  /* 0xffff000013117812 */ /* 0x040fe200078ec0ff */
[----:B------:R-:W-:Y:S01]  /*c390*/  IMAD.U32 R29, R19, 0x10000, RZ ;  /* 0x00010000131d7824 */ /* 0x000fe200078e00ff */
[----:B------:R-:W-:Y:S01]  /*c3a0*/  SHF.L.U32 R26, R18, 0x10, RZ ;  /* 0x00000010121a7819 */ /* 0x000fe200000006ff */
[C---:B------:R-:W-:Y:S01]  /*c3b0*/  IMAD.U32 R22, R16.reuse, 0x10000, RZ ;  /* 0x0001000010167824 */ /* 0x040fe200078e00ff */
[----:B------:R-:W-:Y:S02]  /*c3c0*/  LOP3.LUT R16, R16, 0xffff0000, RZ, 0xc0, !PT ;  /* 0xffff000010107812 */ /* 0x000fe400078ec0ff */
[----:B------:R-:W-:Y:S01]  /*c3d0*/  LOP3.LUT R18, R18, 0xffff0000, RZ, 0xc0, !PT ;  /* 0xffff000012127812 */ /* 0x000fe200078ec0ff */
[C---:B---3--:R-:W-:Y:S01]  /*c3e0*/  IMAD.U32 R28, R4.reuse, 0x10000, RZ ;  /* 0x00010000041c7824 */ /* 0x048fe200078e00ff */
[----:B------:R-:W-:Y:S01]  /*c3f0*/  LOP3.LUT R19, R4, 0xffff0000, RZ, 0xc0, !PT ;  /* 0xffff000004137812 */ /* 0x000fe200078ec0ff */
[----:B--2---:R-:W-:Y:S01]  /*c400*/  IMAD.U32 R30, R6, 0x10000, RZ ;  /* 0x00010000061e7824 */ /* 0x004fe200078e00ff */
[----:B------:R-:W-:-:S02]  /*c410*/  SHF.L.U32 R4, R5, 0x10, RZ ;  /* 0x0000001005047819 */ /* 0x000fc400000006ff */
[----:B------:R-:W-:Y:S01]  /*c420*/  LOP3.LUT R31, R5, 0xffff0000, RZ, 0xc0, !PT ;  /* 0xffff0000051f7812 */ /* 0x000fe200078ec0ff */
[C---:B------:R-:W-:Y:S01]  /*c430*/  IMAD.U32 R5, R7.reuse, 0x10000, RZ ;  /* 0x0001000007057824 */ /* 0x040fe200078e00ff */
[----:B------:R-:W-:Y:S01]  /*c440*/  LOP3.LUT R32, R7, 0xffff0000, RZ, 0xc0, !PT ;  /* 0xffff000007207812 */ /* 0x000fe200078ec0ff */
        /* <DEDUP_REMOVED lines=46> */
.L_x_5802:
[----:B------:R-:W-:Y:S05]  /*c730*/  BSYNC B0 ;  /* 0x0000000000007941 */ /* 0x000fea0003800000 */
.L_x_5801:
[----:B-----5:R3:W-:Y:S02]  /*c740*/  STS.128 [R159+0x3000], R16 ;  /* 0x003000109f007388 */ /* 0x0207e40000000c00 */
.L_x_5796:
[----:B------:R-:W-:Y:S05]  /*c750*/  BSYNC B2 ;  /* 0x0000000000027941 */ /* 0x000fea0003800000 */
.L_x_5795:
[----:B------:R-:W-:-:S05]  /*c760*/  VIADD R22, R132, 0x30 ;  /* 0x0000003084167836 */ /* 0x000fca0000000000 */
        /* <DEDUP_REMOVED lines=19> */
[C---:B------:R-:W-:Y:S01]  /*c8a0*/  IMAD R2, R71.reuse, 0x30, RZ ;  /* 0x0000003047027824 */ /* 0x040fe200078e02ff */
[----:B------:R-:W-:Y:S01]  /*c8b0*/  @P1 IADD3 R7, -R71, RZ, RZ ;  /* 0x000000ff47071210 */ /* 0x000fe20007ffe1ff */
[----:B------:R-:W-:-:S03]  /*c8c0*/  @P1 IMAD.MOV R13, RZ, RZ, -R71 ;  /* 0x000000ffff0d1224 */ /* 0x000fc600078e0a47 */
        /* <DEDUP_REMOVED lines=17> */
[C---:B------:R-:W-:Y:S01]  /*c9e0*/  LOP3.LUT R17, R19.reuse, 0xffff0000, RZ, 0xc0, !PT ;  /* 0xffff000013117812 */ /* 0x040fe200078ec0ff */
[----:B------:R-:W-:Y:S01]  /*c9f0*/  IMAD.U32 R29, R19, 0x10000, RZ ;  /* 0x00010000131d7824 */ /* 0x000fe200078e00ff */
[----:B------:R-:W-:Y:S01]  /*ca00*/  SHF.L.U32 R26, R18, 0x10, RZ ;  /* 0x00000010121a7819 */ /* 0x000fe200000006ff */
[C---:B------:R-:W-:Y:S01]  /*ca10*/  IMAD.U32 R21, R16.reuse, 0x10000, RZ ;  /* 0x0001000010157824 */ /* 0x040fe200078e00ff */
[----:B------:R-:W-:Y:S02]  /*ca20*/  LOP3.LUT R16, R16, 0xffff0000, RZ, 0xc0, !PT ;  /* 0xffff000010107812 */ /* 0x000fe400078ec0ff */
[----:B------:R-:W-:Y:S02]  /*ca30*/  LOP3.LUT R18, R18, 0xffff0000, RZ, 0xc0, !PT ;  /* 0xffff000012127812 */ /* 0x000fe400078ec0ff */
[----:B---3--:R-:W-:-:S02]  /*ca40*/  SHF.L.U32 R28, R4, 0x10, RZ ;  /* 0x00000010041c7819 */ /* 0x008fc400000006ff */
[----:B------:R-:W-:Y:S01]  /*ca50*/  LOP3.LUT R19, R4, 0xffff0000, RZ, 0xc0, !PT ;  /* 0xffff000004137812 */ /* 0x000fe200078ec0ff */
[C---:B------:R-:W-:Y:S01]  /*ca60*/  IMAD.U32 R4, R5.reuse, 0x10000, RZ ;  /* 0x0001000005047824 */ /* 0x040fe200078e00ff */
[----:B--2---:R-:W-:Y:S01]  /*ca70*/  LOP3.LUT R31, R5, 0xffff0000, RZ, 0xc0, !PT ;  /* 0xffff0000051f7812 */ /* 0x004fe200078ec0ff */
        /* <DEDUP_REMOVED lines=49> */
.L_x_5806:
[----:B------:R-:W-:Y:S05]  /*cd90*/  BSYNC B0 ;  /* 0x0000000000007941 */ /* 0x000fea0003800000 */
.L_x_5805:
[----:B-----5:R3:W-:Y:S02]  /*cda0*/  STS.128 [R159+0x1800], R16 ;  /* 0x001800109f007388 */ /* 0x0207e40000000c00 */
.L_x_5804:
[----:B------:R-:W-:Y:S05]  /*cdb0*/  BSYNC B1 ;  /* 0x0000000000017941 */ /* 0x000fea0003800000 */
.L_x_5803:
[----:B------:R1:W-:Y:S01]  /*cdc0*/  @P0 STS.128 [R159+0x3800], RZ ;  /* 0x003800ff9f000388 */ /* 0x0003e20000000c00 */
[----:B------:R-:W-:Y:S05]  /*cdd0*/  @P0 BRA `(.L_x_5772) ;  /* 0x0000000c00200947 */ /* 0x000fea0003800000 */
[----:B-1----:R1:W5:Y:S01]  /*cde0*/  LDG.E.128 R4, desc[UR6][R24.64+0x80] ;  /* 0x0000800618047981 */ /* 0x002362000c1e1d00 */
[----:B------:R-:W-:Y:S01]  /*cdf0*/  ISETP.GE.AND P0, PT, R100, UR12, PT ;  /* 0x0000000c64007c0c */ /* 0x000fe2000bf06270 */
[----:B------:R-:W-:-:S12]  /*ce00*/  BSSY B0, `(.L_x_5807) ;  /* 0x000005d000007945 */ /* 0x000fd80003800000 */
[----:B------:R-:W-:Y:S05]  /*ce10*/  @P0 BRA `(.L_x_5808) ;  /* 0x00000004006c0947 */ /* 0x000fea0003800000 */
[----:B------:R-:W-:Y:S01]  /*ce20*/  ISETP.GE.AND P0, PT, R100, R71, PT ;  /* 0x000000476400720c */ /* 0x000fe20003f06270 */
[----:B------:R-:W-:Y:S01]  /*ce30*/  IMAD.MOV.U32 R8, RZ, RZ, R71 ;  /* 0x000000ffff087224 */ /* 0x000fe200078e0047 */
[----:B------:R-:W-:Y:S01]  /*ce40*/  IADD3 R14, P1, R24, 0x80, RZ ;  /* 0x00000080180e7810 */ /* 0x000fe20007f3e0ff */
[----:B------:R-:W-:Y:S01]  /*ce50*/  IMAD.MOV.U32 R10, RZ, RZ, 0x30 ;  /* 0x00000030ff0a7424 */ /* 0x000fe200078e00ff */
[----:B------:R-:W-:Y:S01]  /*ce60*/  MOV R2, RZ ;  /* 0x000000ff00027202 */ /* 0x000fe20000000f00 */
[----:B------:R-:W-:Y:S02]  /*ce70*/  ULDC.64 UR8, c[0x0][0x360] ;  /* 0x0000d80000087ab9 */ /* 0x000fe40000000a00 */
[----:B------:R-:W-:-:S06]  /*ce80*/  IMAD.X R15, RZ, RZ, R25, P1 ;  /* 0x000000ffff0f7224 */ /* 0x000fcc00008e0619 */
[--C-:B------:R-:W-:Y:S02]  /*ce90*/  @P0 SHF.R.S32.HI R71, RZ, 0x1, R72.reuse ;  /* 0x00000001ff470819 */ /* 0x100fe40000011448 */
[--C-:B------:R-:W-:Y:S02]  /*cea0*/  @P0 SHF.R.S32.HI R9, RZ, 0x1, R72.reuse ;  /* 0x00000001ff090819 */ /* 0x100fe40000011448 */
[C---:B------:R-:W-:Y:S01]  /*ceb0*/  @P0 IADD3 R8, -R71.reuse, RZ, RZ ;  /* 0x000000ff47080210 */ /* 0x040fe20007ffe1ff */
[----:B------:R-:W-:Y:S02]  /*cec0*/  IMAD R10, R71, R10, 0x40 ;  /* 0x00000040470a7424 */ /* 0x000fe400078e020a */
[----:B------:R-:W-:Y:S01]  /*ced0*/  @P0 IMAD.MOV R2, RZ, RZ, -R9 ;  /* 0x000000ffff020224 */ /* 0x000fe200078e0a09 */
[----:B------:R-:W-:Y:S01]  /*cee0*/  @P0 SHF.R.S32.HI R72, RZ, 0x1, R72 ;  /* 0x00000001ff480819 */ /* 0x000fe20000011448 */
[----:B------:R-:W-:Y:S01]  /*cef0*/  IMAD.WIDE R8, R8, 0x2, R14 ;  /* 0x0000000208087825 */ /* 0x000fe200078e020e */
[----:B------:R-:W-:-:S04]  /*cf00*/  IADD3 R3, P1, R10, R3, RZ ;  /* 0x000000030a037210 */ /* 0x000fc80007f3e0ff */
[----:B------:R-:W-:Y:S02]  /*cf10*/  LEA.HI.X.SX32 R23, R10, R23, 0x1, P1 ;  /* 0x000000170a177211 */ /* 0x000fe400008f0eff */
[C---:B------:R-:W-:Y:S01]  /*cf20*/  IADD3 R12, P1, R2.reuse, R3, RZ ;  /* 0x00000003020c7210 */ /* 0x040fe20007f3e0ff */
[----:B------:R-:W2:Y:S03]  /*cf30*/  LDG.E.128 R8, desc[UR6][R8.64] ;  /* 0x0000000608087981 */ /* 0x000ea6000c1e1d00 */
[----:B------:R-:W-:Y:S01]  /*cf40*/  LEA.HI.X.SX32 R13, R2, R23, 0x1, P1 ;  /* 0x00000017020d7211 */ /* 0x000fe200008f0eff */
[----:B------:R-:W-:Y:S01]  /*cf50*/  IMAD.MOV.U32 R2, RZ, RZ, RZ ;  /* 0x000000ffff027224 */ /* 0x000fe200078e00ff */
[----:B------:R-:W-:Y:S01]  /*cf60*/  LEA R14, P1, R12, UR8, 0x1 ;  /* 0x000000080c0e7c11 */ /* 0x000fe2000f8208ff */
[----:B------:R-:W-:-:S03]  /*cf70*/  @P0 IMAD.MOV R2, RZ, RZ, -R72 ;  /* 0x000000ffff020224 */ /* 0x000fc600078e0a48 */
[----:B------:R-:W-:Y:S01]  /*cf80*/  LEA.HI.X R15, R12, UR9, R13, 0x1, P1 ;  /* 0x000000090c0f7c11 */ /* 0x000fe200088f0c0d */
[----:B------:R-:W-:Y:S01]  /*cf90*/  ULDC.64 UR8, c[0x0][0x358] ;  /* 0x0000d60000087ab9 */ /* 0x000fe20000000a00 */
[----:B------:R-:W-:-:S04]  /*cfa0*/  IADD3 R3, P1, R2, R3, RZ ;  /* 0x0000000302037210 */ /* 0x000fc80007f3e0ff */
[----:B------:R-:W-:Y:S01]  /*cfb0*/  LEA.HI.X.SX32 R2, R2, R23, 0x1, P1 ;  /* 0x0000001702027211 */ /* 0x000fe200008f0eff */
[----:B------:R-:W4:Y:S01]  /*cfc0*/  LDG.E.128 R12, desc[UR6][R14.64] ;  /* 0x000000060e0c7981 */ /* 0x000f22000c1e1d00 */
[----:B---3--:R-:W-:-:S04]  /*cfd0*/  LEA R16, P1, R3, UR8, 0x1 ;  /* 0x0000000803107c11 */ /* 0x008fc8000f8208ff */
[----:B------:R-:W-:-:S06]  /*cfe0*/  LEA.HI.X R17, R3, UR9, R2, 0x1, P1 ;  /* 0x0000000903117c11 */ /* 0x000fcc00088f0c02 */
[----:B------:R-:W3:Y:S01]  /*cff0*/  LDG.E.128 R16, desc[UR6][R16.64] ;  /* 0x0000000610107981 */ /* 0x000ee2000c1e1d00 */
[C---:B-----5:R-:W-:Y:S01]  /*d000*/  SHF.L.U32 R21, R4.reuse, 0x10, RZ ;  /* 0x0000001004157819 */ /* 0x060fe200000006ff */
[C---:B-1----:R-:W-:Y:S01]  /*d010*/  IMAD.U32 R24, R5.reuse, 0x10000, RZ ;  /* 0x0001000005187824 */ /* 0x042fe200078e00ff */
[----:B------:R-:W-:Y:S01]  /*d020*/  LOP3.LUT R3, R4, 0xffff0000, RZ, 0xc0, !PT ;  /* 0xffff000004037812 */ /* 0x000fe200078ec0ff */
[C---:B------:R-:W-:Y:S01]  /*d030*/  IMAD.U32 R23, R6.reuse, 0x10000, RZ ;  /* 0x0001000006177824 */ /* 0x040fe200078e00ff */
[----:B------:R-:W-:Y:S02]  /*d040*/  LOP3.LUT R2, R5, 0xffff0000, RZ, 0xc0, !PT ;  /* 0xffff000005027812 */ /* 0x000fe400078ec0ff */
[----:B------:R-:W-:Y:S02]  /*d050*/  LOP3.LUT R5, R6, 0xffff0000, RZ, 0xc0, !PT ;  /* 0xffff000006057812 */ /* 0x000fe400078ec0ff */
[C---:B------:R-:W-:Y:S02]  /*d060*/  LOP3.LUT R4, R7.reuse, 0xffff0000, RZ, 0xc0, !PT ;  /* 0xffff000007047812 */ /* 0x040fe400078ec0ff */
[----:B------:R-:W-:Y:S01]  /*d070*/  SHF.L.U32 R26, R7, 0x10, RZ ;  /* 0x00000010071a7819 */ /* 0x000fe200000006ff */
[C---:B--2---:R-:W-:Y:S01]  /*d080*/  IMAD.U32 R25, R8.reuse, 0x10000, RZ ;  /* 0x0001000008197824 */ /* 0x044fe200078e00ff */
[----:B------:R-:W-:Y:S01]  /*d090*/  LOP3.LUT R7, R8, 0xffff0000, RZ, 0xc0, !PT ;  /* 0xffff000008077812 */ /* 0x000fe200078ec0ff */
[C---:B------:R-:W-:Y:S01]  /*d0a0*/  IMAD.U32 R6, R9.reuse, 0x10000, RZ ;  /* 0x0001000009067824 */ /* 0x040fe200078e00ff */
[----:B------:R-:W-:Y:S01]  /*d0b0*/  LOP3.LUT R28, R9, 0xffff0000, RZ, 0xc0, !PT ;  /* 0xffff0000091c7812 */ /* 0x000fe200078ec0ff */
[----:B------:R-:W-:Y:S01]  /*d0c0*/  IMAD.U32 R8, R11, 0x10000, RZ ;  /* 0x000100000b087824 */ /* 0x000fe200078e00ff */
[----:B------:R-:W-:-:S02]  /*d0d0*/  SHF.L.U32 R27, R10, 0x10, RZ ;  /* 0x000000100a1b7819 */ /* 0x000fc400000006ff */
[----:B------:R-:W-:Y:S02]  /*d0e0*/  LOP3.LUT R9, R10, 0xffff0000, RZ, 0xc0, !PT ;  /* 0xffff00000a097812 */ /* 0x000fe400078ec0ff */
[----:B------:R-:W-:Y:S01]  /*d0f0*/  LOP3.LUT R29, R11, 0xffff0000, RZ, 0xc0, !PT ;  /* 0xffff00000b1d7812 */ /* 0x000fe200078ec0ff */
[C---:B----4-:R-:W-:Y:S01]  /*d100*/  IMAD.U32 R30, R12.reuse, 0x10000, RZ ;  /* 0x000100000c1e7824 */ /* 0x050fe200078e00ff */
[----:B------:R-:W-:Y:S01]  /*d110*/  LOP3.LUT R10, R12, 0xffff0000, RZ, 0xc0, !PT ;  /* 0xffff00000c0a7812 */ /* 0x000fe200078ec0ff */
[C---:B------:R-:W-:Y:S01]  /*d120*/  IMAD.U32 R32, R14.reuse, 0x10000, RZ ;  /* 0x000100000e207824 */ /* 0x040fe200078e00ff */
[C---:B------:R-:W-:Y:S02]  /*d130*/  SHF.L.U32 R11, R13.reuse, 0x10, RZ ;  /* 0x000000100d0b7819 */ /* 0x040fe400000006ff */
[----:B------:R-:W-:Y:S01]  /*d140*/  LOP3.LUT R31, R13, 0xffff0000, RZ, 0xc0, !PT ;  /* 0xffff00000d1f7812 */ /* 0x000fe200078ec0ff */
[----:B------:R-:W-:Y:S01]  /*d150*/  IMAD.U32 R13, R15, 0x10000, RZ ;  /* 0x000100000f0d7824 */ /* 0x000fe200078e00ff */
[----:B------:R-:W-:-:S02]  /*d160*/  LOP3.LUT R12, R14, 0xffff0000, RZ, 0xc0, !PT ;  /* 0xffff00000e0c7812 */ /* 0x000fc400078ec0ff */
[----:B------:R-:W-:Y:S01]  /*d170*/  LOP3.LUT R14, R15, 0xffff0000, RZ, 0xc0, !PT ;  /* 0xffff00000f0e7812 */ /* 0x000fe200078ec0ff */
[----:B------:R-:W-:Y:S01]  /*d180*/  @!P0 FADD.FTZ R10, -R10, -RZ ;  /* 0x800000ff0a0a8221 */ /* 0x000fe20000010100 */
[----:B------:R-:W-:Y:S01]  /*d190*/  @!P0 FADD.FTZ R13, -R13, -RZ ;  /* 0x800000ff0d0d8221 */ /* 0x000fe20000010100 */
[----:B------:R-:W-:Y:S02]  /*d1a0*/  @!P0 FADD.FTZ R30, -R30, -RZ ;  /* 0x800000ff1e1e8221 */ /* 0x000fe40000010100 */
[----:B------:R-:W-:Y:S01]  /*d1b0*/  @!P0 FADD.FTZ R14, -R14, -RZ ;  /* 0x800000ff0e0e8221 */ /* 0x000fe20000010100 */
[----:B------:R-:W-:Y:S01]  /*d1c0*/  @!P0 FADD.FTZ R11, -R11, -RZ ;  /* 0x800000ff0b0b8221 */ /* 0x000fe20000010100 */
[----:B------:R-:W-:Y:S01]  /*d1d0*/  FMUL.FTZ R10, R7, R10 ;  /* 0x0000000a070a7220 */ /* 0x000fe20000410000 */
[----:B------:R-:W-:Y:S01]  /*d1e0*/  @!P0 FADD.FTZ R12, -R12, -RZ ;  /* 0x800000ff0c0c8221 */ /* 0x000fe20000010100 */
[----:B------:R-:W-:Y:S01]  /*d1f0*/  FMUL.FTZ R13, R8, R13 ;  /* 0x0000000d080d7220 */ /* 0x000fe20000410000 */
[----:B------:R-:W-:Y:S01]  /*d200*/  @!P0 FADD.FTZ R31, -R31, -RZ ;  /* 0x800000ff1f1f8221 */ /* 0x000fe20000010100 */
[C---:B---3--:R-:W-:Y:S01]  /*d210*/  SHF.L.U32 R8, R16.reuse, 0x10, RZ ;  /* 0x0000001010087819 */ /* 0x048fe200000006ff */
[----:B------:R-:W-:Y:S01]  /*d220*/  FMUL.FTZ R30, R25, R30 ;  /* 0x0000001e191e7220 */ /* 0x000fe20000410000 */
[----:B------:R-:W-:Y:S01]  /*d230*/  LOP3.LUT R7, R16, 0xffff0000, RZ, 0xc0, !PT ;  /* 0xffff000010077812 */ /* 0x000fe200078ec0ff */
[----:B------:R-:W-:Y:S01]  /*d240*/  @!P0 FADD.FTZ R32, -R32, -RZ ;  /* 0x800000ff20208221 */ /* 0x000fe20000010100 */
[----:B------:R-:W-:Y:S01]  /*d250*/  FMUL.FTZ R29, R29, R14 ;  /* 0x0000000e1d1d7220 */ /* 0x000fe20000410000 */
[----:B------:R-:W-:Y:S01]  /*d260*/  SHF.L.U32 R15, R18, 0x10, RZ ;  /* 0x00000010120f7819 */ /* 0x000fe200000006ff */
[----:B------:R-:W-:Y:S01]  /*d270*/  FMUL.FTZ R11, R6, R11 ;  /* 0x0000000b060b7220 */ /* 0x000fe20000410000 */
[----:B------:R-:W-:Y:S01]  /*d280*/  LOP3.LUT R14, R18, 0xffff0000, RZ, 0xc0, !PT ;  /* 0xffff0000120e7812 */ /* 0x000fe200078ec0ff */
[----:B------:R-:W-:Y:S01]  /*d290*/  FMUL.FTZ R12, R9, R12 ;  /* 0x0000000c090c7220 */ /* 0x000fe20000410000 */
[----:B------:R-:W-:Y:S01]  /*d2a0*/  LOP3.LUT R16, R17, 0xffff0000, RZ, 0xc0, !PT ;  /* 0xffff000011107812 */ /* 0x000fe200078ec0ff */
[----:B------:R-:W-:Y:S01]  /*d2b0*/  FMUL.FTZ R31, R28, R31 ;  /* 0x0000001f1c1f7220 */ /* 0x000fe20000410000 */
[----:B------:R-:W-:Y:S01]  /*d2c0*/  LOP3.LUT R18, R19, 0xffff0000, RZ, 0xc0, !PT ;  /* 0xffff000013127812 */ /* 0x000fe200078ec0ff */
[----:B------:R-:W-:-:S02]  /*d2d0*/  IMAD.U32 R6, R17, 0x10000, RZ ;  /* 0x0001000011067824 */ /* 0x000fc400078e00ff */
        /* <DEDUP_REMOVED lines=15> */
.L_x_5808:
[----:B------:R-:W-:Y:S05]  /*d3d0*/  BSYNC B0 ;  /* 0x0000000000007941 */ /* 0x000fea0003800000 */
.L_x_5807:
[----:B-----5:R1:W-:Y:S01]  /*d3e0*/  STS.128 [R159+0x3800], R4 ;  /* 0x003800049f007388 */ /* 0x0203e20000000c00 */
[----:B------:R-:W-:Y:S05]  /*d3f0*/  BRA `(.L_x_5772) ;  /* 0x0000000400987947 */ /* 0x000fea0003800000 */
.L_x_5746:
[----:B------:R-:W-:Y:S01]  /*d400*/  IMAD.IADD R5, R151, 0x1, -R60 ;  /* 0x0000000197057824 */ /* 0x000fe200078e0a3c */
[----:B------:R-:W-:Y:S01]  /*d410*/  BSSY B0, `(.L_x_5809) ;  /* 0x000001c000007945 */ /* 0x000fe20003800000 */
[C---:B------:R-:W-:Y:S02]  /*d420*/  VIADD R20, R132.reuse, 0x10 ;  /* 0x0000001084147836 */ /* 0x040fe40000000000 */
[C---:B------:R-:W-:Y:S01]  /*d430*/  VIADD R0, R132.reuse, 0x20 ;  /* 0x0000002084007836 */ /* 0x040fe20000000000 */
[CC--:B------:R-:W-:Y:S01]  /*d440*/  ISETP.GE.AND P1, PT, R132.reuse, R5.reuse, PT ;  /* 0x000000058400720c */ /* 0x0c0fe20003f26270 */
[----:B------:R-:W-:Y:S01]  /*d450*/  VIADD R22, R132, 0x30 ;  /* 0x0000003084167836 */ /* 0x000fe20000000000 */
[-C--:B------:R-:W-:Y:S02]  /*d460*/  ISETP.GE.AND P6, PT, R20, R5.reuse, PT ;  /* 0x000000051400720c */ /* 0x080fe40003fc6270 */
[-C--:B------:R-:W-:Y:S02]  /*d470*/  ISETP.GE.AND P5, PT, R0, R5.reuse, PT ;  /* 0x000000050000720c */ /* 0x080fe40003fa6270 */
[----:B------:R-:W-:-:S07]  /*d480*/  ISETP.GE.AND P4, PT, R22, R5, PT ;  /* 0x000000051600720c */ /* 0x000fce0003f86270 */
[----:B------:R-:W-:Y:S06]  /*d490*/  @P1 BRA `(.L_x_5810) ;  /* 0x00000000004c1947 */ /* 0x000fec0003800000 */
[----:B------:R-:W-:Y:S02]  /*d4a0*/  ULDC UR5, c[0x0][0x2d0] ;  /* 0x0000b40000057ab9 */ /* 0x000fe40000000800 */
[----:B------:R-:W-:-:S13]  /*d4b0*/  ISETP.GE.AND P2, PT, R102, UR5, PT ;  /* 0x0000000566007c0c */ /* 0x000fda000bf46270 */
        /* <DEDUP_REMOVED lines=17> */
.L_x_5810:
[----:B------:R-:W-:Y:S05]  /*d5d0*/  BSYNC B0 ;  /* 0x0000000000007941 */ /* 0x000fea0003800000 */
.L_x_5809:
[----:B------:R-:W-:Y:S04]  /*d5e0*/  BSSY B0, `(.L_x_5811) ;  /* 0x0000017000007945 */ /* 0x000fe80003800000 */
[----:B------:R-:W-:Y:S05]  /*d5f0*/  @P6 BRA `(.L_x_5812) ;  /* 0x0000000000546947 */ /* 0x000fea0003800000 */
[----:B------:R-:W-:Y:S01]  /*d600*/  ULDC UR5, c[0x0][0x2d0] ;  /* 0x0000b40000057ab9 */ /* 0x000fe20000000800 */
[----:B------:R-:W-:Y:S02]  /*d610*/  IADD3 R9, P1, R9, R134, RZ ;  /* 0x0000008609097210 */ /* 0x000fe40007f3e0ff */
[----:B------:R-:W-:-:S03]  /*d620*/  ISETP.GE.AND P2, PT, R102, UR5, PT ;  /* 0x0000000566007c0c */ /* 0x000fc6000bf46270 */
        /* <DEDUP_REMOVED lines=18> */
.L_x_5812:
[----:B------:R-:W-:Y:S05]  /*d750*/  BSYNC B0 ;  /* 0x0000000000007941 */ /* 0x000fea0003800000 */
.L_x_5811:
[----:B------:R-:W-:Y:S04]  /*d760*/  BSSY B0, `(.L_x_5813) ;  /* 0x0000017000007945 */ /* 0x000fe80003800000 */
[----:B------:R-:W-:Y:S05]  /*d770*/  @P5 BRA `(.L_x_5814) ;  /* 0x0000000000545947 */ /* 0x000fea0003800000 */
[----:B------:R-:W-:Y:S01]  /*d780*/  ULDC UR5, c[0x0][0x2d0] ;  /* 0x0000b40000057ab9 */ /* 0x000fe20000000800 */
[----:B------:R-:W-:Y:S02]  /*d790*/  LEA R7, P1, R2, R134, 0x5 ;  /* 0x0000008602077211 */ /* 0x000fe400078228ff */
[----:B------:R-:W-:Y:S02]  /*d7a0*/  ISETP.GE.AND P2, PT, R102, UR5, PT ;  /* 0x0000000566007c0c */ /* 0x000fe4000bf46270 */
[----:B------:R-:W-:-:S11]  /*d7b0*/  LEA.HI.X R6, R2, R139, R3, 0x5, P1 ;  /* 0x0000008b02067211 */ /* 0x000fd600008f2c03 */
        /* <DEDUP_REMOVED lines=17> */
.L_x_5814:
[----:B------:R-:W-:Y:S05]  /*d8d0*/  BSYNC B0 ;  /* 0x0000000000007941 */ /* 0x000fea0003800000 */
.L_x_5813:
[----:B------:R-:W-:Y:S05]  /*d8e0*/  @P4 BRA `(.L_x_5772) ;  /* 0x00000000005c4947 */ /* 0x000fea0003800000 */
[----:B------:R-:W-:Y:S01]  /*d8f0*/  ULDC UR5, c[0x0][0x2d0] ;  /* 0x0000b40000057ab9 */ /* 0x000fe20000000800 */
[----:B------:R-:W-:Y:S01]  /*d900*/  IMAD.MOV.U32 R135, RZ, RZ, R139 ;  /* 0x000000ffff877224 */ /* 0x000fe200078e008b */
[----:B------:R-:W-:Y:S01]  /*d910*/  ISETP.GE.AND P1, PT, R102, UR5, PT ;  /* 0x0000000566007c0c */ /* 0x000fe2000bf26270 */
[----:B------:R-:W-:Y:S02]  /*d920*/  IMAD R3, R3, 0x30, RZ ;  /* 0x0000003003037824 */ /* 0x000fe400078e02ff */
[----:B------:R-:W-:-:S05]  /*d930*/  IMAD.WIDE.U32 R134, R2, 0x30, R134 ;  /* 0x0000003002867825 */ /* 0x000fca00078e0086 */
[----:B------:R-:W-:-:S05]  /*d940*/  IADD3 R2, R3, R135, RZ ;  /* 0x0000008703027210 */ /* 0x000fca0007ffe0ff */
        /* <DEDUP_REMOVED lines=17> */
.L_x_5772:
[----:B------:R-:W-:Y:S05]  /*da60*/  BSYNC B3 ;  /* 0x0000000000037941 */ /* 0x000fea0003800000 */
.L_x_5745:
[----:B------:R-:W-:Y:S01]  /*da70*/  VIADD R157, R104, 0xffffffff ;  /* 0xffffffff689d7836 */ /* 0x000fe20000000000 */
[----:B------:R-:W-:Y:S01]  /*da80*/  SHF.R.S32.HI R145, RZ, 0x4, R64 ;  /* 0x00000004ff917819 */ /* 0x000fe20000011440 */
[----:B------:R-:W-:Y:S01]  /*da90*/  ULDC.64 UR12, c[0x0][0x218] ;  /* 0x00008600000c7ab9 */ /* 0x000fe20000000a00 */
[----:B-1-3--:R-:W-:Y:S01]  /*daa0*/  IMAD.SHL.U32 R11, R59, 0x40, RZ ;  /* 0x000000403b0b7824 */ /* 0x00afe200078e00ff */
[----:B------:R-:W-:Y:S01]  /*dab0*/  LEA R156, P2, R136, UR12, 0x1 ;  /* 0x0000000c889c7c11 */ /* 0x000fe2000f8408ff */
[----:B------:R-:W-:Y:S01]  /*dac0*/  IMAD.SHL.U32 R3, R157, 0x40, RZ ;  /* 0x000000409d037824 */ /* 0x000fe200078e00ff */
[----:B------:R-:W-:Y:S01]  /*dad0*/  LEA.HI R2, R64, R145, RZ, 0x1 ;  /* 0x0000009140027211 */ /* 0x000fe200078f08ff */
[----:B------:R-:W-:Y:S01]  /*dae0*/  BSSY B0, `(.L_x_5815) ;  /* 0x0000021000007945 */ /* 0x000fe20003800000 */
[----:B------:R-:W-:Y:S01]  /*daf0*/  LOP3.LUT R158, R63, 0xff, RZ, 0xc0, !PT ;  /* 0x000000ff3f9e7812 */ /* 0x000fe200078ec0ff */
[----:B------:R-:W-:Y:S01]  /*db00*/  IMAD.IADD R9, R56, 0x1, -R3 ;  /* 0x0000000138097824 */ /* 0x000fe200078e0a03 */
[----:B------:R-:W-:-:S02]  /*db10*/  LOP3.LUT R2, R2, 0xfffffffe, RZ, 0xc0, !PT ;  /* 0xfffffffe02027812 */ /* 0x000fc400078ec0ff */
[----:B------:R-:W-:Y:S02]  /*db20*/  LOP3.LUT R11, R11, 0x1c0, RZ, 0xc0, !PT ;  /* 0x000001c00b0b7812 */ /* 0x000fe400078ec0ff */
[CC--:B------:R-:W-:Y:S01]  /*db30*/  ISETP.GE.AND P4, PT, R132.reuse, R9.reuse, PT ;  /* 0x000000098400720c */ /* 0x0c0fe20003f86270 */
[----:B------:R-:W-:Y:S01]  /*db40*/  IMAD.IADD R145, R145, 0x1, -R2 ;  /* 0x0000000191917824 */ /* 0x000fe200078e0a02 */
[-C--:B------:R-:W-:Y:S01]  /*db50*/  ISETP.GE.AND P0, PT, R132, R9.reuse, PT ;  /* 0x000000098400720c */ /* 0x080fe20003f06270 */
[----:B------:R-:W-:Y:S01]  /*db60*/  IMAD.SHL.U32 R2, R62, 0x40, RZ ;  /* 0x000000403e027824 */ /* 0x000fe200078e00ff */
[-C--:B------:R-:W-:Y:S01]  /*db70*/  ISETP.GE.AND P1, PT, R20, R9.reuse, PT ;  /* 0x000000091400720c */ /* 0x080fe20003f26270 */
[----:B------:R-:W-:Y:S01]  /*db80*/  IMAD.SHL.U32 R132, R132, 0x8, RZ ;  /* 0x0000000884847824 */ /* 0x000fe200078e00ff */
[-C--:B------:R-:W-:Y:S02]  /*db90*/  ISETP.GE.AND P5, PT, R0, R9.reuse, PT ;  /* 0x000000090000720c */ /* 0x080fe40003fa6270 */
[----:B------:R-:W-:-:S02]  /*dba0*/  ISETP.GE.AND P6, PT, R22, R9, PT ;  /* 0x000000091600720c */ /* 0x000fc40003fc6270 */
[----:B------:R-:W-:Y:S02]  /*dbb0*/  LOP3.LUT R2, R2, 0x1c0, RZ, 0xc0, !PT ;  /* 0x000001c002027812 */ /* 0x000fe400078ec0ff */
[----:B------:R-:W-:Y:S01]  /*dbc0*/  LEA.HI.X R153, R136, UR13, R163, 0x1, P2 ;  /* 0x0000000d88997c11 */ /* 0x000fe200090f0ca3 */
[----:B------:R-:W-:Y:S08]  /*dbd0*/  @P4 BRA `(.L_x_5816) ;  /* 0x0000000000444947 */ /* 0x000ff00003800000 */
[C---:B--2-4-:R-:W-:Y:S02]  /*dbe0*/  LOP3.LUT R4, R158.reuse, 0x1, RZ, 0xc0, !PT ;  /* 0x000000019e047812 */ /* 0x054fe400078ec0ff */
        /* <DEDUP_REMOVED lines=16> */
.L_x_5816:
[----:B------:R-:W-:Y:S05]  /*dcf0*/  BSYNC B0 ;  /* 0x0000000000007941 */ /* 0x000fea0003800000 */
.L_x_5815:
[----:B------:R-:W-:Y:S04]  /*dd00*/  BSSY B0, `(.L_x_5817) ;  /* 0x0000015000007945 */ /* 0x000fe80003800000 */
[----:B------:R-:W-:Y:S05]  /*dd10*/  @P1 BRA `(.L_x_5818) ;  /* 0x00000000004c1947 */ /* 0x000fea0003800000 */
[C---:B-12-4-:R-:W-:Y:S02]  /*dd20*/  LOP3.LUT R4, R158.reuse, 0x1, RZ, 0xc0, !PT ;  /* 0x000000019e047812 */ /* 0x056fe400078ec0ff */
        /* <DEDUP_REMOVED lines=10> */
[C---:B------:R-:W-:Y:S01]  /*ddd0*/  @P1 LEA R6, P4, R5.reuse, UR12, 0x1 ;  /* 0x0000000c05061c11 */ /* 0x040fe2000f8808ff */
[----:B------:R3:W-:Y:S03]  /*dde0*/  @P2 STS.128 [R159+0x4800], RZ ;  /* 0x004800ff9f002388 */ /* 0x0007e60000000c00 */
[----:B------:R-:W-:-:S05]  /*ddf0*/  @P1 LEA.HI.X R7, R5, UR13, R4, 0x1, P4 ;  /* 0x0000000d05071c11 */ /* 0x000fca000a0f0c04 */
[----:B------:R-:W-:Y:S01]  /*de00*/  @!PT LDS RZ, [RZ] ;  /* 0x00000000fffff984 */ /* 0x000fe20000000800 */
[----:B------:R-:W-:Y:S01]  /*de10*/  @!PT LDS RZ, [RZ] ;  /* 0x00000000fffff984 */ /* 0x000fe20000000800 */
[----:B------:R-:W-:Y:S01]  /*de20*/  @!PT LDS RZ, [RZ] ;  /* 0x00000000fffff984 */ /* 0x000fe20000000800 */
[----:B------:R3:W-:Y:S04]  /*de30*/  @P1 LDGSTS.E.BYPASS.LTC128B.128 [R159+0x6800], desc[UR6][R6.64+0x80] ;  /* 0x06800080069f1fae */ /* 0x0007e8000b901d46 */
[----:B------:R3:W-:Y:S02]  /*de40*/  @!P1 STS.128 [R159+0x6800], RZ ;  /* 0x006800ff9f009388 */ /* 0x0007e40000000c00 */
.L_x_5818:
[----:B------:R-:W-:Y:S05]  /*de50*/  BSYNC B0 ;  /* 0x0000000000007941 */ /* 0x000fea0003800000 */
.L_x_5817:
[----:B------:R-:W-:Y:S04]  /*de60*/  BSSY B0, `(.L_x_5819) ;  /* 0x0000018000007945 */ /* 0x000fe80003800000 */
[----:B------:R-:W-:Y:S05]  /*de70*/  @P5 BRA `(.L_x_5820) ;  /* 0x0000000000585947 */ /* 0x000fea0003800000 */
[----:B-12-4-:R-:W1:Y:S01]  /*de80*/  LDC.64 R4, c[0x0][0x248] ;  /* 0x00009200ff047b82 */ /* 0x016e620000000a00 */
[C---:B---3--:R-:W-:Y:S02]  /*de90*/  LOP3.LUT R6, R158.reuse, 0x1, RZ, 0xc0, !PT ;  /* 0x000000019e067812 */ /* 0x048fe400078ec0ff */
[----:B------:R-:W-:Y:S02]  /*dea0*/  LOP3.LUT P1, RZ, R158, 0x2, RZ, 0xc0, !PT ;  /* 0x000000029eff7812 */ /* 0x000fe4000782c0ff */
[----:B------:R-:W-:Y:S01]  /*deb0*/  ISETP.NE.U32.AND P2, PT, R6, 0x1, PT ;  /* 0x000000010600780c */ /* 0x000fe20003f45070 */
[C---:B-1----:R-:W-:Y:S01]  /*dec0*/  IMAD.SHL.U32 R7, R4.reuse, 0x20, RZ ;  /* 0x0000002004077824 */ /* 0x042fe200078e00ff */
[----:B------:R-:W-:-:S11]  /*ded0*/  SHF.L.U64.HI R4, R4, 0x5, R5 ;  /* 0x0000000504047819 */ /* 0x000fd60000010205 */
[C---:B------:R-:W-:Y:S02]  /*dee0*/  @!P2 LEA R6, P5, R7.reuse, R156, 0x1 ;  /* 0x0000009c0706a211 */ /* 0x040fe400078a08ff */
[C---:B------:R-:W-:Y:S02]  /*def0*/  @P1 IADD3 R5, P4, R7.reuse, R136, RZ ;  /* 0x0000008807051210 */ /* 0x040fe40007f9e0ff */
[----:B------:R-:W-:-:S03]  /*df00*/  @!P2 LEA.HI.X R7, R7, R153, R4, 0x1, P5 ;  /* 0x000000990707a211 */ /* 0x000fc600028f0c04 */
[----:B------:R-:W-:Y:S01]  /*df10*/  @P1 IMAD.X R4, R4, 0x1, R163, P4 ;  /* 0x0000000104041824 */ /* 0x000fe200020e06a3 */
[C---:B------:R-:W-:Y:S01]  /*df20*/  @P1 LEA R12, P4, R5.reuse, UR12, 0x1 ;  /* 0x0000000c050c1c11 */ /* 0x040fe2000f8808ff */
[----:B------:R-:W-:Y:S01]  /*df30*/  @!PT LDS RZ, [RZ] ;  /* 0x00000000fffff984 */ /* 0x000fe20000000800 */
[----:B------:R-:W-:Y:S01]  /*df40*/  @!PT LDS RZ, [RZ] ;  /* 0x00000000fffff984 */ /* 0x000fe20000000800 */
[----:B------:R-:W-:Y:S01]  /*df50*/  @!PT LDS RZ, [RZ] ;  /* 0x00000000fffff984 */ /* 0x000fe20000000800 */
[----:B------:R1:W-:Y:S03]  /*df60*/  @!P2 LDGSTS.E.BYPASS.LTC128B.128 [R159+0x5000], desc[UR6][R6.64] ;  /* 0x05000000069fafae */ /* 0x0003e6000b901d46 */
[----:B------:R-:W-:Y:S01]  /*df70*/  @P1 LEA.HI.X R13, R5, UR13, R4, 0x1, P4 ;  /* 0x0000000d050d1c11 */ /* 0x000fe2000a0f0c04 */
[----:B------:R1:W-:Y:S04]  /*df80*/  @P2 STS.128 [R159+0x5000], RZ ;  /* 0x005000ff9f002388 */ /* 0x0003e80000000c00 */
[----:B------:R-:W-:Y:S01]  /*df90*/  @!PT LDS RZ, [RZ] ;  /* 0x00000000fffff984 */ /* 0x000fe20000000800 */
[----:B------:R-:W-:Y:S01]  /*dfa0*/  @!PT LDS RZ, [RZ] ;  /* 0x00000000fffff984 */ /* 0x000fe20000000800 */
[----:B------:R-:W-:Y:S01]  /*dfb0*/  @!PT LDS RZ, [RZ] ;  /* 0x00000000fffff984 */ /* 0x000fe20000000800 */
[----:B------:R1:W-:Y:S04]  /*dfc0*/  @P1 LDGSTS.E.BYPASS.LTC128B.128 [R159+0x7000], desc[UR6][R12.64+0x80] ;  /* 0x070000800c9f1fae */ /* 0x0003e8000b901d46 */
[----:B------:R1:W-:Y:S02]  /*dfd0*/  @!P1 STS.128 [R159+0x7000], RZ ;  /* 0x007000ff9f009388 */ /* 0x0003e40000000c00 */
.L_x_5820:
[----:B------:R-:W-:Y:S05]  /*dfe0*/  BSYNC B0 ;  /* 0x0000000000007941 */ /* 0x000fea0003800000 */
.L_x_5819:
[----:B------:R-:W-:Y:S04]  /*dff0*/  BSSY B0, `(.L_x_5821) ;  /* 0x000001c000007945 */ /* 0x000fe80003800000 */
[----:B------:R-:W-:Y:S05]  /*e000*/  @P6 BRA `(.L_x_5822) ;  /* 0x0000000000686947 */ /* 0x000fea0003800000 */
[C---:B-12-4-:R-:W-:Y:S02]  /*e010*/  LOP3.LUT R4, R158.reuse, 0x1, RZ, 0xc0, !PT ;  /* 0x000000019e047812 */ /* 0x056fe400078ec0ff */
[----:B------:R-:W-:Y:S02]  /*e020*/  LOP3.LUT P1, RZ, R158, 0x2, RZ, 0xc0, !PT ;  /* 0x000000029eff7812 */ /* 0x000fe4000782c0ff */
[----:B------:R-:W-:-:S11]  /*e030*/  ISETP.NE.U32.AND P2, PT, R4, 0x1, PT ;  /* 0x000000010400780c */ /* 0x000fd60003f45070 */
[----:B------:R-:W1:Y:S01]  /*e040*/  @P1 LDC.64 R4, c[0x0][0x248] ;  /* 0x00009200ff041b82 */ /* 0x000e620000000a00 */
[----:B------:R-:W-:Y:S01]  /*e050*/  @P1 IMAD.MOV.U32 R162, RZ, RZ, R136 ;  /* 0x000000ffffa21224 */ /* 0x000fe200078e0088 */
[----:B------:R-:W-:Y:S01]  /*e060*/  @!P2 MOV R14, R156 ;  /* 0x0000009c000ea202 */ /* 0x000fe20000000f00 */
[----:B------:R-:W-:-:S05]  /*e070*/  @!P2 IMAD.MOV.U32 R15, RZ, RZ, R153 ;  /* 0x000000ffff0fa224 */ /* 0x000fca00078e0099 */
[----:B---3--:R-:W2:Y:S01]  /*e080*/  @!P2 LDC.64 R6, c[0x0][0x248] ;  /* 0x00009200ff06ab82 */ /* 0x008ea20000000a00 */
[----:B-1----:R-:W-:-:S04]  /*e090*/  @P1 IMAD.WIDE.U32 R12, R4, 0x30, R162 ;  /* 0x00000030040c1825 */ /* 0x002fc800078e00a2 */
[----:B------:R-:W-:Y:S01]  /*e0a0*/  @P1 IMAD R5, R5, 0x30, RZ ;  /* 0x0000003005051824 */ /* 0x000fe200078e02ff */
[----:B------:R-:W-:Y:S01]  /*e0b0*/  @P1 LEA R4, P4, R12, UR12, 0x1 ;  /* 0x0000000c0c041c11 */ /* 0x000fe2000f8808ff */
[----:B--2---:R-:W-:-:S03]  /*e0c0*/  @!P2 IMAD.WIDE.U32 R14, R6, 0x60, R14 ;  /* 0x00000060060ea825 */ /* 0x004fc600078e000e */
[----:B------:R-:W-:Y:S01]  /*e0d0*/  @P1 IADD3 R5, R13, R5, RZ ;  /* 0x000000050d051210 */ /* 0x000fe20007ffe0ff */
[----:B------:R-:W-:-:S03]  /*e0e0*/  @!P2 IMAD R7, R7, 0x60, RZ ;  /* 0x000000600707a824 */ /* 0x000fc600078e02ff */
[----:B------:R-:W-:Y:S01]  /*e0f0*/  @P1 LEA.HI.X R5, R12, UR13, R5, 0x1, P4 ;  /* 0x0000000d0c051c11 */ /* 0x000fe2000a0f0c05 */
[----:B------:R-:W-:-:S05]  /*e100*/  @!P2 IMAD.IADD R15, R7, 0x1, R15 ;  /* 0x00000001070fa824 */ /* 0x000fca00078e020f */
        /* <DEDUP_REMOVED lines=10> */
.L_x_5822:
[----:B------:R-:W-:Y:S05]  /*e1b0*/  BSYNC B0 ;  /* 0x0000000000007941 */ /* 0x000fea0003800000 */
.L_x_5821:
[----:B------:R-:W0:Y:S01]  /*e1c0*/  LDGDEPBAR ;  /* 0x00000000000079af */ /* 0x000e220000000000 */
[----:B-12-4-:R-:W-:Y:S01]  /*e1d0*/  IMAD.SHL.U32 R5, R145, 0x8, RZ ;  /* 0x0000000891057824 */ /* 0x016fe200078e00ff */
[----:B------:R-:W-:Y:S01]  /*e1e0*/  LOP3.LUT R132, R11, 0x8, R132, 0xf8, !PT ;  /* 0x000000080b847812 */ /* 0x000fe200078ef884 */
[----:B------:R-:W-:Y:S01]  /*e1f0*/  IMAD.SHL.U32 R44, R61, 0x40, RZ ;  /* 0x000000403d2c7824 */ /* 0x000fe200078e00ff */
[----:B------:R-:W-:Y:S01]  /*e200*/  SHF.R.U32.HI R11, RZ, 0x3, R11 ;  /* 0x00000003ff0b7819 */ /* 0x000fe2000001160b */
[----:B------:R-:W-:Y:S01]  /*e210*/  ULDC.64 UR10, c[0x0][0x220] ;  /* 0x00008800000a7ab9 */ /* 0x000fe20000000a00 */
[----:B------:R-:W-:Y:S01]  /*e220*/  LOP3.LUT R5, R2, 0x8, R5, 0xf8, !PT ;  /* 0x0000000802057812 */ /* 0x000fe200078ef805 */
[----:B------:R-:W-:Y:S01]  /*e230*/  BSSY B0, `(.L_x_5823) ;  /* 0x0000023000007945 */ /* 0x000fe20003800000 */
[----:B------:R-:W-:Y:S02]  /*e240*/  SHF.R.U32.HI R2, RZ, 0x3, R2 ;  /* 0x00000003ff027819 */ /* 0x000fe40000011602 */
[----:B------:R-:W-:-:S02]  /*e250*/  LOP3.LUT R44, R44, 0xfffffe00, RZ, 0xc0, !PT ;  /* 0xfffffe002c2c7812 */ /* 0x000fc400078ec0ff */
[----:B------:R-:W-:Y:S02]  /*e260*/  LOP3.LUT R132, R132, R11, RZ, 0x3c, !PT ;  /* 0x0000000b84847212 */ /* 0x000fe400078e3cff */
[----:B------:R-:W-:Y:S01]  /*e270*/  LOP3.LUT R2, R5, R2, RZ, 0x3c, !PT ;  /* 0x0000000205027212 */ /* 0x000fe200078e3cff */
[----:B------:R-:W-:Y:S01]  /*e280*/  IMAD R5, R57, 0x400, R44 ;  /* 0x0000040039057824 */ /* 0x000fe200078e022c */
[----:B------:R-:W-:Y:S01]  /*e290*/  LEA R122, P2, R106, UR10, 0x1 ;  /* 0x0000000a6a7a7c11 */ /* 0x000fe2000f8408ff */
[----:B------:R-:W-:Y:S01]  /*e2a0*/  IMAD R145, R145, 0x200, R132 ;  /* 0x0000020091917824 */ /* 0x000fe200078e0284 */
[-C--:B------:R-:W-:Y:S01]  /*e2b0*/  ISETP.GE.AND P1, PT, R20, R9.reuse, PT ;  /* 0x000000091400720c */ /* 0x080fe20003f26270 */
[----:B------:R-:W-:Y:S01]  /*e2c0*/  IMAD.IADD R146, R2, 0x1, R5 ;  /* 0x0000000102927824 */ /* 0x000fe200078e0205 */
[-C--:B------:R-:W-:Y:S02]  /*e2d0*/  ISETP.GE.AND P6, PT, R0, R9.reuse, PT ;  /* 0x000000090000720c */ /* 0x080fe40003fc6270 */
[----:B------:R-:W-:Y:S01]  /*e2e0*/  ISETP.GE.AND P5, PT, R22, R9, PT ;  /* 0x000000091600720c */ /* 0x000fe20003fa6270 */
[----:B------:R-:W-:-:S04]  /*e2f0*/  DEPBAR.LE SB0, 0x0 ;  /* 0x000080000000791a */ /* 0x000fc80000000000 */
[----:B------:R-:W-:Y:S01]  /*e300*/  BAR.SYNC.DEFER_BLOCKING 0x0 ;  /* 0x0000000000007b1d */ /* 0x000fe20000010000 */
[----:B------:R-:W-:Y:S02]  /*e310*/  LEA.HI.X R165, R106, UR11, R101, 0x1, P2 ;  /* 0x0000000b6aa57c11 */ /* 0x000fe400090f0c65 */
[----:B------:R-:W-:Y:S02]  /*e320*/  LEA R145, R145, UR4, 0x1 ;  /* 0x0000000491917c11 */ /* 0x000fe4000f8e08ff */
[----:B------:R-:W-:Y:S01]  /*e330*/  LEA R146, R146, UR4, 0x1 ;  /* 0x0000000492927c11 */ /* 0x000fe2000f8e08ff */
[----:B------:R1:W-:Y:S04]  /*e340*/  @P0 STS.128 [R159+0x8000], RZ ;  /* 0x008000ff9f000388 */ /* 0x0003e80000000c00 */
[----:B------:R1:W-:Y:S01]  /*e350*/  @P0 STS.128 [R159+0xa000], RZ ;  /* 0x00a000ff9f000388 */ /* 0x0003e20000000c00 */
[----:B------:R-:W-:Y:S05]  /*e360*/  @P0 BRA `(.L_x_5824) ;  /* 0x00000000003c0947 */ /* 0x000fea0003800000 */
[C---:B------:R-:W-:Y:S02]  /*e370*/  LOP3.LUT R0, R158.reuse, 0x1, RZ, 0xc0, !PT ;  /* 0x000000019e007812 */ /* 0x040fe400078ec0ff */
[----:B------:R-:W-:Y:S02]  /*e380*/  LOP3.LUT P0, RZ, R158, 0x2, RZ, 0xc0, !PT ;  /* 0x000000029eff7812 */ /* 0x000fe4000780c0ff */
[----:B------:R-:W-:-:S11]  /*e390*/  ISETP.NE.U32.AND P2, PT, R0, 0x1, PT ;  /* 0x000000010000780c */ /* 0x000fd60003f45070 */
[----:B------:R-:W-:Y:S02]  /*e3a0*/  @P0 IMAD.MOV.U32 R123, RZ, RZ, R165 ;  /* 0x000000ffff7b0224 */ /* 0x000fe400078e00a5 */
        /* <DEDUP_REMOVED lines=11> */
.L_x_5824:
[----:B------:R-:W-:Y:S05]  /*e460*/  BSYNC B0 ;  /* 0x0000000000007941 */ /* 0x000fea0003800000 */
.L_x_5823:
[----:B------:R4:W-:Y:S01]  /*e470*/  @P1 STS.128 [R159+0x8800], RZ ;  /* 0x008800ff9f001388 */ /* 0x0009e20000000c00 */
[----:B------:R-:W-:Y:S03]  /*e480*/  BSSY B0, `(.L_x_5825) ;  /* 0x0000014000007945 */ /* 0x000fe60003800000 */
[----:B------:R4:W-:Y:S01]  /*e490*/  @P1 STS.128 [R159+0xa800], RZ ;  /* 0x00a800ff9f001388 */ /* 0x0009e20000000c00 */
[----:B------:R-:W-:Y:S05]  /*e4a0*/  @P1 BRA `(.L_x_5826) ;  /* 0x0000000000441947 */ /* 0x000fea0003800000 */
[C---:B------:R-:W-:Y:S02]  /*e4b0*/  LOP3.LUT R0, R158.reuse, 0x1, RZ, 0xc0, !PT ;  /* 0x000000019e007812 */ /* 0x040fe400078ec0ff */
[----:B------:R-:W-:Y:S02]  /*e4c0*/  LOP3.LUT P1, RZ, R158, 0x2, RZ, 0xc0, !PT ;  /* 0x000000029eff7812 */ /* 0x000fe4000782c0ff */
[----:B------:R-:W-:-:S11]  /*e4d0*/  ISETP.NE.U32.AND P2, PT, R0, 0x1, PT ;  /* 0x000000010000780c */ /* 0x000fd60003f45070 */
[CC--:B------:R-:W-:Y:S02]  /*e4e0*/  @P1 LEA R4, P0, R150.reuse, R122.reuse, 0x1 ;  /* 0x0000007a96041211 */ /* 0x0c0fe400078008ff */
[C---:B---3--:R-:W-:Y:S02]  /*e4f0*/  @!P2 LEA R6, P4, R150.reuse, R122, 0x1 ;  /* 0x0000007a9606a211 */ /* 0x048fe400078808ff */
        /* <DEDUP_REMOVED lines=12> */
.L_x_5826:
[----:B------:R-:W-:Y:S05]  /*e5c0*/  BSYNC B0 ;  /* 0x0000000000007941 */ /* 0x000fea0003800000 */
.L_x_5825:
[----:B------:R1:W-:Y:S01]  /*e5d0*/  @P6 STS.128 [R159+0x9000], RZ ;  /* 0x009000ff9f006388 */ /* 0x0003e20000000c00 */
[----:B------:R-:W-:Y:S03]  /*e5e0*/  BSSY B0, `(.L_x_5827) ;  /* 0x0000017000007945 */ /* 0x000fe60003800000 */
[----:B------:R1:W-:Y:S01]  /*e5f0*/  @P6 STS.128 [R159+0xb000], RZ ;  /* 0x00b000ff9f006388 */ /* 0x0003e20000000c00 */
[----:B------:R-:W-:Y:S05]  /*e600*/  @P6 BRA `(.L_x_5828) ;  /* 0x0000000000506947 */ /* 0x000fea0003800000 */
[----:B---3--:R-:W3:Y:S01]  /*e610*/  LDC.64 R4, c[0x0][0x250] ;  /* 0x00009400ff047b82 */ /* 0x008ee20000000a00 */
[C---:B------:R-:W-:Y:S02]  /*e620*/  LOP3.LUT R0, R158.reuse, 0x1, RZ, 0xc0, !PT ;  /* 0x000000019e007812 */ /* 0x040fe400078ec0ff */
[----:B------:R-:W-:Y:S02]  /*e630*/  LOP3.LUT P1, RZ, R158, 0x2, RZ, 0xc0, !PT ;  /* 0x000000029eff7812 */ /* 0x000fe4000782c0ff */
[----:B------:R-:W-:Y:S01]  /*e640*/  ISETP.NE.U32.AND P2, PT, R0, 0x1, PT ;  /* 0x000000010000780c */ /* 0x000fe20003f45070 */
[C---:B---3--:R-:W-:Y:S01]  /*e650*/  IMAD.SHL.U32 R0, R4.reuse, 0x20, RZ ;  /* 0x0000002004007824 */ /* 0x048fe200078e00ff */
[----:B------:R-:W-:-:S11]  /*e660*/  SHF.L.U64.HI R5, R4, 0x5, R5 ;  /* 0x0000000504057819 */ /* 0x000fd60000010205 */
[CC--:B------:R-:W-:Y:S02]  /*e670*/  @!P2 LEA R6, P4, R0.reuse, R122.reuse, 0x1 ;  /* 0x0000007a0006a211 */ /* 0x0c0fe400078808ff */
[C---:B------:R-:W-:Y:S02]  /*e680*/  @P1 LEA R4, P0, R0.reuse, R122, 0x1 ;  /* 0x0000007a00041211 */ /* 0x040fe400078008ff */
[CCC-:B------:R-:W-:Y:S02]  /*e690*/  @!P2 LEA.HI.X R7, R0.reuse, R165.reuse, R5.reuse, 0x1, P4 ;  /* 0x000000a50007a211 */ /* 0x1c0fe400020f0c05 */
        /* <DEDUP_REMOVED lines=11> */
.L_x_5828:
[----:B------:R-:W-:Y:S05]  /*e750*/  BSYNC B0 ;  /* 0x0000000000007941 */ /* 0x000fea0003800000 */
.L_x_5827:
[----:B------:R1:W-:Y:S01]  /*e760*/  @P5 STS.128 [R159+0x9800], RZ ;  /* 0x009800ff9f005388 */ /* 0x0003e20000000c00 */
[----:B------:R-:W-:Y:S03]  /*e770*/  BSSY B0, `(.L_x_5829) ;  /* 0x000001a000007945 */ /* 0x000fe60003800000 */
[----:B------:R1:W-:Y:S01]  /*e780*/  @P5 STS.128 [R159+0xb800], RZ ;  /* 0x00b800ff9f005388 */ /* 0x0003e20000000c00 */
[----:B------:R-:W-:Y:S05]  /*e790*/  @P5 BRA `(.L_x_5830) ;  /* 0x00000000005c5947 */ /* 0x000fea0003800000 */
[C---:B------:R-:W-:Y:S02]  /*e7a0*/  LOP3.LUT P0, RZ, R158.reuse, 0x2, RZ, 0xc0, !PT ;  /* 0x000000029eff7812 */ /* 0x040fe4000780c0ff */
[----:B------:R-:W-:-:S04]  /*e7b0*/  LOP3.LUT R0, R158, 0x1, RZ, 0xc0, !PT ;  /* 0x000000019e007812 */ /* 0x000fc800078ec0ff */
[----:B------:R-:W-:-:S07]  /*e7c0*/  ISETP.NE.U32.AND P1, PT, R0, 0x1, PT ;  /* 0x000000010000780c */ /* 0x000fce0003f25070 */
[----:B---3--:R-:W3:Y:S01]  /*e7d0*/  @P0 LDC.64 R4, c[0x0][0x250] ;  /* 0x00009400ff040b82 */ /* 0x008ee20000000a00 */
[----:B--2---:R-:W-:-:S07]  /*e7e0*/  @P0 MOV R123, R165 ;  /* 0x000000a5007b0202 */ /* 0x004fce0000000f00 */
[----:B------:R-:W2:Y:S01]  /*e7f0*/  @!P1 LDC.64 R6, c[0x0][0x250] ;  /* 0x00009400ff069b82 */ /* 0x000ea20000000a00 */
[----:B---3--:R-:W-:Y:S01]  /*e800*/  @P0 IMAD.WIDE.U32 R8, R4, 0x60, R122 ;  /* 0x0000006004080825 */ /* 0x008fe200078e007a */
[----:B------:R-:W-:-:S03]  /*e810*/  @!P1 MOV R123, R165 ;  /* 0x000000a5007b9202 */ /* 0x000fc60000000f00 */
[----:B------:R-:W-:Y:S02]  /*e820*/  @P0 IMAD R5, R5, 0x60, RZ ;  /* 0x0000006005050824 */ /* 0x000fe400078e02ff */
[----:B--2---:R-:W-:-:S03]  /*e830*/  @!P1 IMAD.WIDE.U32 R10, R6, 0x60, R122 ;  /* 0x00000060060a9825 */ /* 0x004fc600078e007a */
[----:B------:R-:W-:Y:S01]  /*e840*/  @P0 IADD3 R9, R5, R9, RZ ;  /* 0x0000000905090210 */ /* 0x000fe20007ffe0ff */
[----:B------:R-:W-:-:S05]  /*e850*/  @!P1 IMAD R7, R7, 0x60, RZ ;  /* 0x0000006007079824 */ /* 0x000fca00078e02ff */
        /* <DEDUP_REMOVED lines=11> */
.L_x_5830:
[----:B------:R-:W-:Y:S05]  /*e910*/  BSYNC B0 ;  /* 0x0000000000007941 */ /* 0x000fea0003800000 */
.L_x_5829:
[----:B------:R-:W-:Y:S01]  /*e920*/  LDSM.16.M88.4 R24, [R146] ;  /* 0x000000009218783b */ /* 0x000fe20000000200 */
[----:B------:R-:W-:Y:S01]  /*e930*/  R2P PR, R59, 0x6 ;  /* 0x000000063b007804 */ /* 0x000fe20000000000 */
[C---:B------:R-:W-:Y:S01]  /*e940*/  VIADD R0, R145.reuse, 0x4000 ;  /* 0x0000400091007836 */ /* 0x040fe20000000000 */
[----:B------:R-:W-:Y:S01]  /*e950*/  ULDC UR5, c[0x0][0x398] ;  /* 0x0000e60000057ab9 */ /* 0x000fe20000000800 */
[----:B------:R-:W5:Y:S01]  /*e960*/  LDSM.16.M88.4 R40, [R145+0x4800] ;  /* 0x004800009128783b */ /* 0x000f620000000200 */
[----:B------:R-:W-:Y:S02]  /*e970*/  VIADD R143, R145, 0x4020 ;  /* 0x00004020918f7836 */ /* 0x000fe40000000000 */
[--C-:B------:R-:W-:Y:S01]  /*e980*/  IMAD R144, R49, 0x2, R146.reuse ;  /* 0x0000000231907824 */ /* 0x100fe200078e0292 */
[----:B------:R-:W4:Y:S01]  /*e990*/  LDSM.16.M88.4 R88, [R145+0x4000] ;  /* 0x004000009158783b */ /* 0x000f220000000200 */
[C---:B------:R-:W-:Y:S02]  /*e9a0*/  IMAD R142, R47.reuse, 0x2, R146 ;  /* 0x000000022f8e7824 */ /* 0x040fe400078e0292 */
[----:B------:R-:W-:Y:S01]  /*e9b0*/  IMAD R141, R47, 0x2, R144 ;  /* 0x000000022f8d7824 */ /* 0x000fe200078e0290 */
[----:B------:R-:W1:Y:S01]  /*e9c0*/  LDSM.16.M88.4 R32, [R145+0x5000] ;  /* 0x005000009120783b */ /* 0x000e620000000200 */
[----:B------:R-:W-:-:S02]  /*e9d0*/  IMAD R57, R57, 0x10, R60 ;  /* 0x0000001039397824 */ /* 0x000fc400078e023c */
[----:B------:R-:W-:Y:S01]  /*e9e0*/  @P1 VIADD R143, R0, 0xffffffe0 ;  /* 0xffffffe0008f1836 */ /* 0x000fe20000000000 */
[----:B--2---:R-:W2:Y:S01]  /*e9f0*/  LDSM.16.M88.4 R8, [R145+0x5800] ;  /* 0x005800009108783b */ /* 0x004ea20000000200 */
[----:B------:R-:W-:Y:S02]  /*ea00*/  IMAD.MOV.U32 R0, RZ, RZ, 0x40 ;  /* 0x00000040ff007424 */ /* 0x000fe400078e00ff */
[----:B------:R-:W-:Y:S01]  /*ea10*/  IMAD.SHL.U32 R48, R48, 0x2, RZ ;  /* 0x0000000230307824 */ /* 0x000fe200078e00ff */
[----:B------:R-:W-:Y:S01]  /*ea20*/  LDSM.16.M88.4 R76, [R144] ;  /* 0x00000000904c783b */ /* 0x000fe20000000200 */
[C---:B------:R-:W-:Y:S01]  /*ea30*/  VIADD R135, R143.reuse, 0x800 ;  /* 0x000008008f877836 */ /* 0x040fe20000000000 */
[----:B------:R-:W-:Y:S01]  /*ea40*/  SEL R0, R0, 0xffffffc0, !P2 ;  /* 0xffffffc000007807 */ /* 0x000fe20005000000 */
[C---:B------:R-:W-:Y:S01]  /*ea50*/  VIADD R134, R143.reuse, 0x1000 ;  /* 0x000010008f867836 */ /* 0x040fe20000000000 */
[----:B------:R-:W2:Y:S01]  /*ea60*/  LDSM.16.M88.4 R72, [R143+0x800] ;  /* 0x000800008f48783b */ /* 0x000ea20000000200 */
[----:B------:R-:W-:Y:S01]  /*ea70*/  LOP3.LUT R46, R48, 0x6, RZ, 0xc0, !PT ;  /* 0x00000006302e7812 */ /* 0x000fe200078ec0ff */
[----:B------:R-:W-:-:S02]  /*ea80*/  VIADD R133, R143, 0x1800 ;  /* 0x000018008f857836 */ /* 0x000fc40000000000 */
[----:B------:R-:W-:Y:S01]  /*ea90*/  LDSM.16.M88.4 R64, [R143+0x1800] ;  /* 0x001800008f40783b */ /* 0x000fe20000000200 */
[----:B------:R-:W-:Y:S02]  /*eaa0*/  IMAD.IADD R139, R145, 0x1, R0 ;  /* 0x00000001918b7824 */ /* 0x000fe400078e0200 */
[----:B------:R-:W-:Y:S01]  /*eab0*/  IMAD.IADD R132, R0, 0x1, R143 ;  /* 0x0000000100847824 */ /* 0x000fe200078e028f */
[----:B------:R-:W2:Y:S01]  /*eac0*/  LDSM.16.M88.4 R80, [R143] ;  /* 0x000000008f50783b */ /* 0x000ea20000000200 */
[----:B------:R-:W-:Y:S01]  /*ead0*/  IMAD.IADD R46, R3, 0x1, R46 ;  /* 0x00000001032e7824 */ /* 0x000fe200078e022e */
[----:B------:R-:W-:Y:S01]  /*eae0*/  LOP3.LUT R0, R2, R44, RZ, 0xfc, !PT ;  /* 0x0000002c02007212 */ /* 0x000fe200078efcff */
[C---:B------:R-:W-:Y:S01]  /*eaf0*/  VIADD R131, R143.reuse, 0x2000 ;  /* 0x000020008f837836 */ /* 0x040fe20000000000 */
[----:B------:R-:W2:Y:S01]  /*eb00*/  LDSM.16.M88.4 R68, [R143+0x1000] ;  /* 0x001000008f44783b */ /* 0x000ea20000000200 */
[----:B------:R-:W-:Y:S02]  /*eb10*/  VIADD R2, R46, 0x8 ;  /* 0x000000082e027836 */ /* 0x000fe40000000000 */
[C---:B------:R-:W-:Y:S01]  /*eb20*/  VIADD R130, R143.reuse, 0x2800 ;  /* 0x000028008f827836 */ /* 0x040fe20000000000 */
[----:B------:R-:W-:Y:S01]  /*eb30*/  LDSM.16.M88.4 R20, [R142] ;  /* 0x000000008e14783b */ /* 0x000fe20000000200 */
[----:B------:R-:W-:-:S02]  /*eb40*/  VIADD R129, R143, 0x3000 ;  /* 0x000030008f817836 */ /* 0x000fc40000000000 */
[----:B------:R-:W-:Y:S01]  /*eb50*/  VIADD R128, R143, 0x3800 ;  /* 0x000038008f807836 */ /* 0x000fe20000000000 */
[C---:B-----5:R-:W-:Y:S01]  /*eb60*/  HMMA.16816.F32.BF16 R52, R24.reuse, R40, RZ ;  /* 0x000000281834723c */ /* 0x060fe200000418ff */
[----:B---3--:R-:W3:Y:S04]  /*eb70*/  LDSM.16.M88.4 R12, [R139+0x4800] ;  /* 0x004800008b0c783b */ /* 0x008ee80000000200 */
[----:B------:R-:W5:Y:S01]  /*eb80*/  LDSM.16.M88.4 R16, [R139+0x4000] ;  /* 0x004000008b10783b */ /* 0x000f620000000200 */
[C---:B----4-:R-:W-:Y:S03]  /*eb90*/  HMMA.16816.F32.BF16 R4, R24.reuse, R88, RZ ;  /* 0x000000581804723c */ /* 0x050fe600000418ff */
[----:B------:R-:W-:Y:S03]  /*eba0*/  LDSM.16.M88.4 R84, [R141] ;  /* 0x000000008d54783b */ /* 0x000fe60000000200 */
[C---:B-1----:R-:W-:Y:S01]  /*ebb0*/  HMMA.16816.F32.BF16 R36, R24.reuse, R32, RZ ;  /* 0x000000201824723c */ /* 0x042fe200000418ff */
[----:B------:R-:W-:Y:S04]  /*ebc0*/  LDSM.16.M88.4 R92, [R139+0x5800] ;  /* 0x005800008b5c783b */ /* 0x000fe80000000200 */
[----:B------:R-:W-:Y:S01]  /*ebd0*/  LDSM.16.M88.4 R60, [R132+0x3000] ;  /* 0x00300000843c783b */ /* 0x000fe20000000200 */
[C---:B------:R-:W-:Y:S03]  /*ebe0*/  HMMA.16816.F32.BF16 R88, R24.reuse, R90, RZ ;  /* 0x0000005a1858723c */ /* 0x040fe600000418ff */
[----:B------:R-:W0:Y:S03]  /*ebf0*/  LDGDEPBAR ;  /* 0x00000000000079af */ /* 0x000e260000000000 */
[C---:B------:R-:W-:Y:S06]  /*ec00*/  HMMA.16816.F32.BF16 R40, R24.reuse, R42, RZ ;  /* 0x0000002a1828723c */ /* 0x040fec00000418ff */
[C---:B------:R-:W-:Y:S06]  /*ec10*/  HMMA.16816.F32.BF16 R32, R24.reuse, R34, RZ ;  /* 0x000000221820723c */ /* 0x040fec00000418ff */
[C---:B--2---:R-:W-:Y:S06]  /*ec20*/  HMMA.16816.F32.BF16 R28, R24.reuse, R8, RZ ;  /* 0x00000008181c723c */ /* 0x044fec00000418ff */
[----:B------:R-:W-:Y:S01]  /*ec30*/  HMMA.16816.F32.BF16 R24, R24, R10, RZ ;  /* 0x0000000a1818723c */ /* 0x000fe200000418ff */
[----:B------:R-:W1:Y:S05]  /*ec40*/  LDSM.16.M88.4 R8, [R139+0x5000] ;  /* 0x005000008b08783b */ /* 0x000e6a0000000200 */
[C---:B------:R-:W-:Y:S06]  /*ec50*/  HMMA.16816.F32.BF16 R52, R76.reuse, R72, R52 ;  /* 0x000000484c34723c */ /* 0x040fec0000041834 */
[C---:B------:R-:W-:Y:S06]  /*ec60*/  HMMA.16816.F32.BF16 R4, R76.reuse, R80, R4 ;  /* 0x000000504c04723c */ /* 0x040fec0000041804 */
[C---:B------:R-:W-:Y:S06]  /*ec70*/  HMMA.16816.F32.BF16 R28, R76.reuse, R64, R28 ;  /* 0x000000404c1c723c */ /* 0x040fec000004181c */
[C---:B------:R-:W-:Y:S01]  /*ec80*/  HMMA.16816.F32.BF16 R88, R76.reuse, R82, R88 ;  /* 0x000000524c58723c */ /* 0x040fe20000041858 */
[----:B------:R-:W-:Y:S05]  /*ec90*/  LDSM.16.M88.4 R80, [R132] ;  /* 0x000000008450783b */ /* 0x000fea0000000200 */
[C---:B------:R-:W-:Y:S01]  /*eca0*/  HMMA.16816.F32.BF16 R40, R76.reuse, R74, R40 ;  /* 0x0000004a4c28723c */ /* 0x040fe20000041828 */
[----:B------:R-:W-:Y:S05]  /*ecb0*/  LDSM.16.M88.4 R72, [R132+0x1000] ;  /* 0x001000008448783b */ /* 0x000fea0000000200 */
[C---:B------:R-:W-:Y:S06]  /*ecc0*/  HMMA.16816.F32.BF16 R36, R76.reuse, R68, R36 ;  /* 0x000000444c24723c */ /* 0x040fec0000041824 */
[C---:B------:R-:W-:Y:S01]  /*ecd0*/  HMMA.16816.F32.BF16 R32, R76.reuse, R70, R32 ;  /* 0x000000464c20723c */ /* 0x040fe20000041820 */
[----:B------:R-:W-:Y:S05]  /*ece0*/  LDSM.16.M88.4 R68, [R132+0x1800] ;  /* 0x001800008444783b */ /* 0x000fea0000000200 */
[----:B------:R-:W-:Y:S01]  /*ecf0*/  HMMA.16816.F32.BF16 R64, R76, R66, R24 ;  /* 0x000000424c40723c */ /* 0x000fe20000041818 */
[----:B------:R-:W2:Y:S04]  /*ed00*/  LDSM.16.M88.4 R24, [R132+0x800] ;  /* 0x000800008418783b */ /* 0x000ea80000000200 */
[----:B------:R-:W-:Y:S01]  /*ed10*/  LDSM.16.M88.4 R76, [R146+0x2000] ;  /* 0x00200000924c783b */ /* 0x000fe20000000200 */
[C---:B---3--:R-:W-:Y:S06]  /*ed20*/  HMMA.16816.F32.BF16 R52, R20.reuse, R12, R52 ;  /* 0x0000000c1434723c */ /* 0x048fec0000041834 */
[C---:B-----5:R-:W-:Y:S06]  /*ed30*/  HMMA.16816.F32.BF16 R4, R20.reuse, R16, R4 ;  /* 0x000000101404723c */ /* 0x060fec0000041804 */
[C---:B------:R-:W-:Y:S01]  /*ed40*/  HMMA.16816.F32.BF16 R88, R20.reuse, R18, R88 ;  /* 0x000000121458723c */ /* 0x040fe20000041858 */
[----:B------:R-:W-:Y:S05]  /*ed50*/  LDSM.16.M88.4 R16, [R145+0x6000] ;  /* 0x006000009110783b */ /* 0x000fea0000000200 */
[C---:B------:R-:W-:Y:S01]  /*ed60*/  HMMA.16816.F32.BF16 R40, R20.reuse, R14, R40 ;  /* 0x0000000e1428723c */ /* 0x040fe20000041828 */
[----:B------:R-:W-:Y:S05]  /*ed70*/  LDSM.16.M88.4 R12, [R145+0x7800] ;  /* 0x00780000910c783b */ /* 0x000fea0000000200 */
[C---:B-1----:R-:W-:Y:S06]  /*ed80*/  HMMA.16816.F32.BF16 R36, R20.reuse, R8, R36 ;  /* 0x000000081424723c */ /* 0x042fec0000041824 */
[----:B------:R-:W-:Y:S01]  /*ed90*/  HMMA.16816.F32.BF16 R32, R20, R10, R32 ;  /* 0x0000000a1420723c */ /* 0x000fe20000041820 */
[----:B------:R-:W1:Y:S05]  /*eda0*/  LDSM.16.M88.4 R8, [R145+0x6800] ;  /* 0x006800009108783b */ /* 0x000e6a0000000200 */
[----:B--2---:R-:W-:Y:S06]  /*edb0*/  HMMA.16816.F32.BF16 R52, R84, R24, R52 ;  /* 0x000000185434723c */ /* 0x004fec0000041834 */
[C---:B------:R-:W-:Y:S06]  /*edc0*/  HMMA.16816.F32.BF16 R28, R20.reuse, R92, R28 ;  /* 0x0000005c141c723c */ /* 0x040fec000004181c */
[----:B------:R-:W-:Y:S01]  /*edd0*/  HMMA.16816.F32.BF16 R64, R20, R94, R64 ;  /* 0x0000005e1440723c */ /* 0x000fe20000041840 */
[----:B------:R-:W-:Y:S05]  /*ede0*/  LDSM.16.M88.4 R20, [R145+0x7000] ;  /* 0x007000009114783b */ /* 0x000fea0000000200 */
[C---:B------:R-:W-:Y:S06]  /*edf0*/  HMMA.16816.F32.BF16 R4, R84.reuse, R80, R4 ;  /* 0x000000505404723c */ /* 0x040fec0000041804 */
[C---:B------:R-:W-:Y:S01]  /*ee00*/  HMMA.16816.F32.BF16 R92, R84.reuse, R82, R88 ;  /* 0x00000052545c723c */ /* 0x040fe20000041858 */
[----:B------:R-:W-:Y:S04]  /*ee10*/  LDSM.16.M88.4 R88, [R144+0x2000] ;  /* 0x002000009058783b */ /* 0x000fe80000000200 */
[----:B------:R-:W-:Y:S01]  /*ee20*/  LDSM.16.M88.4 R80, [R143+0x2000] ;  /* 0x002000008f50783b */ /* 0x000fe20000000200 */
[----:B------:R-:W-:Y:S03]  /*ee30*/  HMMA.16816.F32.BF16 R40, R84, R26, R40 ;  /* 0x0000001a5428723c */ /* 0x000fe60000041828 */
[----:B------:R-:W2:Y:S03]  /*ee40*/  LDSM.16.M88.4 R24, [R143+0x2800] ;  /* 0x002800008f18783b */ /* 0x000ea60000000200 */
[----:B-1----:R-:W-:Y:S06]  /*ee50*/  HMMA.16816.F32.BF16 R52, R76, R8, R52 ;  /* 0x000000084c34723c */ /* 0x002fec0000041834 */
[----:B------:R-:W-:Y:S06]  /*ee60*/  HMMA.16816.F32.BF16 R36, R84, R72, R36 ;  /* 0x000000485424723c */ /* 0x000fec0000041824 */
[C---:B------:R-:W-:Y:S06]  /*ee70*/  HMMA.16816.F32.BF16 R4, R76.reuse, R16, R4 ;  /* 0x000000104c04723c */ /* 0x040fec0000041804 */
[C---:B------:R-:W-:Y:S01]  /*ee80*/  HMMA.16816.F32.BF16 R92, R76.reuse, R18, R92 ;  /* 0x000000124c5c723c */ /* 0x040fe2000004185c */
[----:B------:R-:W-:Y:S05]  /*ee90*/  LDSM.16.M88.4 R16, [R142+0x2000] ;  /* 0x002000008e10783b */ /* 0x000fea0000000200 */
[----:B------:R-:W-:Y:S01]  /*eea0*/  HMMA.16816.F32.BF16 R40, R76, R10, R40 ;  /* 0x0000000a4c28723c */ /* 0x000fe20000041828 */
[----:B------:R-:W1:Y:S05]  /*eeb0*/  LDSM.16.M88.4 R8, [R139+0x6800] ;  /* 0x006800008b08783b */ /* 0x000e6a0000000200 */
[C---:B------:R-:W-:Y:S01]  /*eec0*/  HMMA.16816.F32.BF16 R32, R84.reuse, R74, R32 ;  /* 0x0000004a5420723c */ /* 0x040fe20000041820 */
[----:B------:R-:W-:Y:S05]  /*eed0*/  LDSM.16.M88.4 R72, [R139+0x6000] ;  /* 0x006000008b48783b */ /* 0x000fea0000000200 */
[C---:B------:R-:W-:Y:S06]  /*eee0*/  HMMA.16816.F32.BF16 R28, R84.reuse, R68, R28 ;  /* 0x00000044541c723c */ /* 0x040fec000004181c */
[----:B------:R-:W-:Y:S01]  /*eef0*/  HMMA.16816.F32.BF16 R64, R84, R70, R64 ;  /* 0x000000465440723c */ /* 0x000fe20000041840 */
[----:B------:R-:W3:Y:S04]  /*ef00*/  LDSM.16.M88.4 R68, [R143+0x3000] ;  /* 0x003000008f44783b */ /* 0x000ee80000000200 */
[----:B------:R-:W4:Y:S01]  /*ef10*/  LDSM.16.M88.4 R84, [R143+0x3800] ;  /* 0x003800008f54783b */ /* 0x000f220000000200 */
[----:B--2---:R-:W-:Y:S06]  /*ef20*/  HMMA.16816.F32.BF16 R52, R88, R24, R52 ;  /* 0x000000185834723c */ /* 0x004fec0000041834 */
[C---:B------:R-:W-:Y:S06]  /*ef30*/  HMMA.16816.F32.BF16 R36, R76.reuse, R20, R36 ;  /* 0x000000144c24723c */ /* 0x040fec0000041824 */
[C---:B------:R-:W-:Y:S01]  /*ef40*/  HMMA.16816.F32.BF16 R32, R76.reuse, R22, R32 ;  /* 0x000000164c20723c */ /* 0x040fe20000041820 */
[----:B------:R-:W-:Y:S05]  /*ef50*/  LDSM.16.M88.4 R20, [R141+0x2000] ;  /* 0x002000008d14783b */ /* 0x000fea0000000200 */
[C---:B------:R-:W-:Y:S06]  /*ef60*/  HMMA.16816.F32.BF16 R28, R76.reuse, R12, R28 ;  /* 0x0000000c4c1c723c */ /* 0x040fec000004181c */
[----:B------:R-:W-:Y:S01]  /*ef70*/  HMMA.16816.F32.BF16 R64, R76, R14, R64 ;  /* 0x0000000e4c40723c */ /* 0x000fe20000041840 */
[----:B------:R-:W-:Y:S05]  /*ef80*/  LDSM.16.M88.4 R76, [R132+0x2000] ;  /* 0x00200000844c783b */ /* 0x000fea0000000200 */
[C---:B------:R-:W-:Y:S01]  /*ef90*/  HMMA.16816.F32.BF16 R40, R88.reuse, R26, R40 ;  /* 0x0000001a5828723c */ /* 0x040fe20000041828 */
[----:B------:R-:W-:Y:S05]  /*efa0*/  LDSM.16.M88.4 R24, [R132+0x2800] ;  /* 0x002800008418783b */ /* 0x000fea0000000200 */
[C---:B------:R-:W-:Y:S01]  /*efb0*/  HMMA.16816.F32.BF16 R12, R88.reuse, R80, R4 ;  /* 0x00000050580c723c */ /* 0x040fe20000041804 */
[----:B------:R-:W2:Y:S05]  /*efc0*/  LDSM.16.M88.4 R4, [R139+0x7000] ;  /* 0x007000008b04783b */ /* 0x000eaa0000000200 */
[----:B------:R-:W-:Y:S06]  /*efd0*/  HMMA.16816.F32.BF16 R92, R88, R82, R92 ;  /* 0x00000052585c723c */ /* 0x000fec000004185c */
[----:B-1----:R-:W-:Y:S06]  /*efe0*/  HMMA.16816.F32.BF16 R52, R16, R8, R52 ;  /* 0x000000081034723c */ /* 0x002fec0000041834 */
[----:B---3--:R-:W-:Y:S01]  /*eff0*/  HMMA.16816.F32.BF16 R36, R88, R68, R36 ;  /* 0x000000445824723c */ /* 0x008fe20000041824 */
[----:B------:R-:W-:-:S04]  /*f000*/  SHF.R.S32.HI R9, RZ, 0x1f, R58 ;  /* 0x0000001fff097819 */ /* 0x000fc8000001143a */
[----:B------:R-:W-:Y:S01]  /*f010*/  LEA.HI R160, R9, R58, RZ, 0x2 ;  /* 0x0000003a09a07211 */ /* 0x000fe200078f10ff */
[----:B------:R-:W-:Y:S03]  /*f020*/  HMMA.16816.F32.BF16 R32, R88, R70, R32 ;  /* 0x000000465820723c */ /* 0x000fe60000041820 */
[----:B------:R-:W-:-:S03]  /*f030*/  SHF.R.S32.HI R160, RZ, 0x2, R160 ;  /* 0x00000002ffa07819 */ /* 0x000fc600000114a0 */
[----:B------:R-:W-:Y:S01]  /*f040*/  HMMA.16816.F32.BF16 R40, R16, R10, R40 ;  /* 0x0000000a1028723c */ /* 0x000fe20000041828 */
[----:B------:R-:W1:Y:S01]  /*f050*/  LDSM.16.M88.4 R8, [R139+0x7800] ;  /* 0x007800008b08783b */ /* 0x000e620000000200 */
[----:B------:R-:W-:-:S04]  /*f060*/  IADD3 R57, R57, 0x1, R160 ;  /* 0x0000000139397810 */ /* 0x000fc80007ffe0a0 */
[----:B------:R-:W-:Y:S01]  /*f070*/  IADD3 R57, R56, R57, -R151 ;  /* 0x0000003938397210 */ /* 0x000fe20007ffe897 */
[C---:B------:R-:W-:Y:S04]  /*f080*/  HMMA.16816.F32.BF16 R92, R16.reuse, R74, R92 ;  /* 0x0000004a105c723c */ /* 0x040fe8000004185c */
[----:B------:R-:W-:Y:S02]  /*f090*/  VIADD R161, R57, UR5 ;  /* 0x0000000539a17c36 */ /* 0x000fe40008000000 */
[----:B------:R-:W-:Y:S03]  /*f0a0*/  HMMA.16816.F32.BF16 R12, R16, R72, R12 ;  /* 0x00000048100c723c */ /* 0x000fe6000004180c */
[----:B------:R-:W-:-:S02]  /*f0b0*/  VIMNMX R105, R161, R56, PT ;  /* 0x00000038a1697248 */ /* 0x000fc40003fe0100 */
[----:B------:R-:W-:Y:S01]  /*f0c0*/  VIADDMNMX R161, R161, 0x8, R56, PT ;  /* 0x00000008a1a17846 */ /* 0x000fe20003800138 */
[----:B----4-:R-:W-:Y:S01]  /*f0d0*/  HMMA.16816.F32.BF16 R64, R88, R86, R64 ;  /* 0x000000565840723c */ /* 0x010fe20000041840 */
[C---:B------:R-:W-:Y:S02]  /*f0e0*/  ISETP.GE.AND P0, PT, R2.reuse, R105, PT ;  /* 0x000000690200720c */ /* 0x040fe40003f06270 */
[----:B------:R-:W-:Y:S01]  /*f0f0*/  ISETP.GE.AND P4, PT, R2, R161, PT ;  /* 0x000000a10200720c */ /* 0x000fe20003f86270 */
[C---:B------:R-:W-:Y:S02]  /*f100*/  VIADD R2, R46.reuse, 0x11 ;  /* 0x000000112e027836 */ /* 0x040fe40000000000 */
[----:B--2---:R-:W-:Y:S06]  /*f110*/  HMMA.16816.F32.BF16 R36, R16, R4, R36 ;  /* 0x000000041024723c */ /* 0x004fec0000041824 */
[----:B------:R-:W-:Y:S01]  /*f120*/  HMMA.16816.F32.BF16 R28, R88, R84, R28 ;  /* 0x00000054581c723c */ /* 0x000fe2000004181c */
[----:B------:R-:W-:-:S05]  /*f130*/  VIADD R4, R46, 0x1 ;  /* 0x000000012e047836 */ /* 0x000fca0000000000 */
[----:B------:R-:W-:Y:S01]  /*f140*/  HMMA.16816.F32.BF16 R32, R16, R6, R32 ;  /* 0x000000061020723c */ /* 0x000fe20000041820 */
[C---:B------:R-:W-:Y:S02]  /*f150*/  ISETP.GE.AND P1, PT, R4.reuse, R105, PT ;  /* 0x000000690400720c */ /* 0x040fe40003f26270 */
[----:B------:R-:W-:Y:S02]  /*f160*/  ISETP.GE.AND P6, PT, R4, R161, PT ;  /* 0x000000a10400720c */ /* 0x000fe40003fc6270 */
[----:B------:R-:W2:Y:S01]  /*f170*/  LDSM.16.M88.4 R4, [R132+0x3800] ;  /* 0x003800008404783b */ /* 0x000ea20000000200 */
[----:B------:R-:W-:Y:S01]  /*f180*/  HMMA.16816.F32.BF16 R92, R20, R78, R92 ;  /* 0x0000004e145c723c */ /* 0x000fe2000004185c */
[----:B------:R-:W-:-:S05]  /*f190*/  DEPBAR.LE SB0, 0x0 ;  /* 0x000080000000791a */ /* 0x000fca0000000000 */
[----:B------:R-:W-:Y:S06]  /*f1a0*/  HMMA.16816.F32.BF16 R12, R20, R76, R12 ;  /* 0x0000004c140c723c */ /* 0x000fec000004180c */
[----:B-1----:R-:W-:Y:S06]  /*f1b0*/  HMMA.16816.F32.BF16 R64, R16, R10, R64 ;  /* 0x0000000a1040723c */ /* 0x002fec0000041840 */
[----:B------:R-:W-:Y:S06]  /*f1c0*/  HMMA.16816.F32.BF16 R52, R20, R24, R52 ;  /* 0x000000181434723c */ /* 0x000fec0000041834 */
[----:B------:R-:W-:Y:S01]  /*f1d0*/  HMMA.16816.F32.BF16 R28, R16, R8, R28 ;  /* 0x00000008101c723c */ /* 0x000fe2000004181c */
[----:B------:R-:W-:Y:S01]  /*f1e0*/  VIADD R24, R46, 0x9 ;  /* 0x000000092e187836 */ /* 0x000fe20000000000 */
[----:B------:R-:W-:-:S02]  /*f1f0*/  FSEL R94, R94, -INF , !P4 ;  /* 0xff8000005e5e7808 */ /* 0x000fc40006000000 */
[-C--:B------:R-:W-:Y:S02]  /*f200*/  ISETP.GE.AND P4, PT, R2, R105.reuse, PT ;  /* 0x000000690200720c */ /* 0x080fe40003f86270 */
[C---:B------:R-:W-:Y:S01]  /*f210*/  HMMA.16816.F32.BF16 R40, R20.reuse, R26, R40 ;  /* 0x0000001a1428723c */ /* 0x040fe20000041828 */
[----:B------:R-:W-:Y:S01]  /*f220*/  ISETP.GE.AND P5, PT, R24, R105, PT ;  /* 0x000000691800720c */ /* 0x000fe20003fa6270 */
[----:B------:R-:W-:Y:S01]  /*f230*/  VIADD R16, R46, 0x21 ;  /* 0x000000212e107836 */ /* 0x000fe20000000000 */
[-C--:B------:R-:W-:Y:S01]  /*f240*/  ISETP.GE.AND P2, PT, R24, R161.reuse, PT ;  /* 0x000000a11800720c */ /* 0x080fe20003f46270 */
[----:B------:R-:W-:Y:S01]  /*f250*/  VIADD R24, R46, 0x10 ;  /* 0x000000102e187836 */ /* 0x000fe20000000000 */
[----:B------:R-:W-:Y:S01]  /*f260*/  FSEL R93, R93, -INF , !P5 ;  /* 0xff8000005d5d7808 */ /* 0x000fe20006800000 */
[C---:B------:R-:W-:Y:S01]  /*f270*/  HMMA.16816.F32.BF16 R36, R20.reuse, R60, R36 ;  /* 0x0000003c1424723c */ /* 0x040fe20000041824 */
[----:B------:R-:W-:Y:S02]  /*f280*/  FSEL R25, R13, -INF , !P1 ;  /* 0xff8000000d197808 */ /* 0x000fe40004800000 */
[----:B------:R-:W-:Y:S01]  /*f290*/  ISETP.GE.AND P5, PT, R2, R161, PT ;  /* 0x000000a10200720c */ /* 0x000fe20003fa6270 */
[----:B------:R-:W-:Y:S01]  /*f2a0*/  VIADD R2, R46, 0x18 ;  /* 0x000000182e027836 */ /* 0x000fe20000000000 */
[----:B------:R-:W-:Y:S01]  /*f2b0*/  ISETP.GE.AND P1, PT, R24, R105, PT ;  /* 0x000000691800720c */ /* 0x000fe20003f26270 */
[----:B------:R-:W-:Y:S01]  /*f2c0*/  HMMA.16816.F32.BF16 R32, R20, R62, R32 ;  /* 0x0000003e1420723c */ /* 0x000fe20000041820 */
[----:B------:R-:W-:-:S02]  /*f2d0*/  FSEL R13, R92, -INF , !P0 ;  /* 0xff8000005c0d7808 */ /* 0x000fc40004000000 */
[----:B------:R-:W-:Y:S01]  /*f2e0*/  FSEL R9, R52, -INF , !P1 ;  /* 0xff80000034097808 */ /* 0x000fe20004800000 */
[----:B------:R-:W-:Y:S01]  /*f2f0*/  BAR.SYNC.DEFER_BLOCKING 0x0 ;  /* 0x0000000000007b1d */ /* 0x000fe20000010000 */
[-C--:B------:R-:W-:Y:S01]  /*f300*/  ISETP.GE.AND P1, PT, R2, R161.reuse, PT ;  /* 0x000000a10200720c */ /* 0x080fe20003f26270 */
[C---:B--2---:R-:W-:Y:S01]  /*f310*/  HMMA.16816.F32.BF16 R64, R20.reuse, R6, R64 ;  /* 0x000000061440723c */ /* 0x044fe20000041840 */
[----:B------:R-:W-:Y:S01]  /*f320*/  ISETP.GE.AND P0, PT, R24, R161, PT ;  /* 0x000000a11800720c */ /* 0x000fe20003f06270 */
[----:B------:R-:W-:Y:S01]  /*f330*/  VIADD R24, R46, 0x19 ;  /* 0x000000192e187836 */ /* 0x000fe20000000000 */
[----:B------:R-:W-:Y:S02]  /*f340*/  FSEL R8, R95, -INF , !P2 ;  /* 0xff8000005f087808 */ /* 0x000fe40005000000 */
[-C--:B------:R-:W-:Y:S01]  /*f350*/  ISETP.GE.AND P2, PT, R2, R105.reuse, PT ;  /* 0x000000690200720c */ /* 0x080fe20003f46270 */
[----:B------:R-:W-:Y:S01]  /*f360*/  HMMA.16816.F32.BF16 R28, R20, R4, R28 ;  /* 0x00000004141c723c */ /* 0x000fe2000004181c */
[----:B------:R-:W-:Y:S01]  /*f370*/  VIADD R2, R46, 0x20 ;  /* 0x000000202e027836 */ /* 0x000fe20000000000 */
[----:B------:R-:W-:Y:S01]  /*f380*/  FSEL R42, R42, -INF , !P1 ;  /* 0xff8000002a2a7808 */ /* 0x000fe20004800000 */
[----:B------:R-:W-:Y:S01]  /*f390*/  VIADD R6, R46, 0x38 ;  /* 0x000000382e067836 */ /* 0x000fe20000000000 */
[----:B------:R-:W-:-:S02]  /*f3a0*/  ISETP.GE.AND P1, PT, R16, R105, PT ;  /* 0x000000691000720c */ /* 0x000fc40003f26270 */
[----:B------:R-:W-:Y:S01]  /*f3b0*/  FSEL R54, R54, -INF , !P0 ;  /* 0xff80000036367808 */ /* 0x000fe20004000000 */
[----:B------:R-:W-:Y:S01]  /*f3c0*/  VIADD R4, R46, 0x29 ;  /* 0x000000292e047836 */ /* 0x000fe20000000000 */
[-C--:B------:R-:W-:Y:S02]  /*f3d0*/  ISETP.GE.AND P0, PT, R24, R105.reuse, PT ;  /* 0x000000691800720c */ /* 0x080fe40003f06270 */
[----:B------:R-:W-:Y:S02]  /*f3e0*/  FSEL R10, R55, -INF , !P5 ;  /* 0xff800000370a7808 */ /* 0x000fe40006800000 */
[----:B------:R-:W-:Y:S02]  /*f3f0*/  FSEL R11, R40, -INF , !P2 ;  /* 0xff800000280b7808 */ /* 0x000fe40005000000 */
[----:B------:R-:W-:Y:S02]  /*f400*/  FSEL R53, R53, -INF , !P4 ;  /* 0xff80000035357808 */ /* 0x000fe40006000000 */
[----:B------:R-:W-:-:S02]  /*f410*/  ISETP.GE.AND P5, PT, R2, R105, PT ;  /* 0x000000690200720c */ /* 0x000fc40003fa6270 */
[-C--:B------:R-:W-:Y:S01]  /*f420*/  ISETP.GE.AND P2, PT, R2, R161.reuse, PT ;  /* 0x000000a10200720c */ /* 0x080fe20003f46270 */
[----:B------:R-:W-:Y:S01]  /*f430*/  VIADD R2, R46, 0x28 ;  /* 0x000000282e027836 */ /* 0x000fe20000000000 */
[-C--:B------:R-:W-:Y:S02]  /*f440*/  ISETP.GE.AND P4, PT, R24, R161.reuse, PT ;  /* 0x000000a11800720c */ /* 0x080fe40003f86270 */
[----:B------:R-:W-:Y:S02]  /*f450*/  FSEL R127, R37, -INF , !P1 ;  /* 0xff800000257f7808 */ /* 0x000fe40004800000 */
[-C--:B------:R-:W-:Y:S02]  /*f460*/  ISETP.GE.AND P1, PT, R4, R161.reuse, PT ;  /* 0x000000a10400720c */ /* 0x080fe40003f26270 */
[----:B------:R-:W-:Y:S02]  /*f470*/  FSEL R41, R41, -INF , !P0 ;  /* 0xff80000029297808 */ /* 0x000fe40004000000 */
[----:B------:R-:W-:-:S02]  /*f480*/  ISETP.GE.AND P0, PT, R16, R161, PT ;  /* 0x000000a11000720c */ /* 0x000fc40003f06270 */
[----:B------:R-:W-:Y:S02]  /*f490*/  FSEL R16, R43, -INF , !P4 ;  /* 0xff8000002b107808 */ /* 0x000fe40006000000 */
[----:B------:R-:W-:Y:S02]  /*f4a0*/  FSEL R123, R36, -INF , !P5 ;  /* 0xff800000247b7808 */ /* 0x000fe40006800000 */
[C---:B------:R-:W-:Y:S02]  /*f4b0*/  ISETP.GE.AND P4, PT, R2.reuse, R105, PT ;  /* 0x000000690200720c */ /* 0x040fe40003f86270 */
[-C--:B------:R-:W-:Y:S01]  /*f4c0*/  ISETP.GE.AND P5, PT, R2, R161.reuse, PT ;  /* 0x000000a10200720c */ /* 0x080fe20003fa6270 */
[----:B------:R-:W-:Y:S01]  /*f4d0*/  VIADD R2, R46, 0x30 ;  /* 0x000000302e027836 */ /* 0x000fe20000000000 */
[----:B------:R-:W-:Y:S02]  /*f4e0*/  FSEL R166, R35, -INF , !P1 ;  /* 0xff80000023a67808 */ /* 0x000fe40004800000 */
[----:B------:R-:W-:-:S02]  /*f4f0*/  ISETP.GE.AND P1, PT, R6, R161, PT ;  /* 0x000000a10600720c */ /* 0x000fc40003f26270 */
[----:B------:R-:W-:Y:S02]  /*f500*/  FSEL R126, R39, -INF , !P0 ;  /* 0xff800000277e7808 */ /* 0x000fe40004000000 */
[----:B------:R-:W-:Y:S02]  /*f510*/  FSEL R167, R32, -INF , !P4 ;  /* 0xff80000020a77808 */ /* 0x000fe40006000000 */
[----:B------:R-:W-:Y:S02]  /*f520*/  FSEL R117, R66, -INF , !P1 ;  /* 0xff80000042757808 */ /* 0x000fe40004800000 */
[C---:B------:R-:W-:Y:S02]  /*f530*/  ISETP.GE.AND P0, PT, R2.reuse, R105, PT ;  /* 0x000000690200720c */ /* 0x040fe40003f06270 */
[----:B------:R-:W-:Y:S01]  /*f540*/  ISETP.GE.AND P4, PT, R2, R161, PT ;  /* 0x000000a10200720c */ /* 0x000fe20003f86270 */
[----:B------:R-:W-:Y:S01]  /*f550*/  VIADD R2, R46, 0x31 ;  /* 0x000000312e027836 */ /* 0x000fe20000000000 */
[----:B------:R-:W-:-:S02]  /*f560*/  ISETP.GE.AND P1, PT, R104, 0x2, PT ;  /* 0x000000026800780c */ /* 0x000fc40003f26270 */
[----:B------:R-:W-:Y:S02]  /*f570*/  FSEL R125, R28, -INF , !P0 ;  /* 0xff8000001c7d7808 */ /* 0x000fe40004000000 */
[----:B------:R-:W-:Y:S02]  /*f580*/  FSEL R116, R30, -INF , !P4 ;  /* 0xff8000001e747808 */ /* 0x000fe40006000000 */
[----:B------:R-:W-:Y:S02]  /*f590*/  FSEL R164, R38, -INF , !P2 ;  /* 0xff80000026a47808 */ /* 0x000fe40005000000 */
[----:B------:R-:W-:Y:S02]  /*f5a0*/  FSEL R168, R34, -INF , !P5 ;  /* 0xff80000022a87808 */ /* 0x000fe40006800000 */
[C---:B------:R-:W-:Y:S02]  /*f5b0*/  ISETP.GE.AND P0, PT, R46.reuse, R105, PT ;  /* 0x000000692e00720c */ /* 0x040fe40003f06270 */
        /* <DEDUP_REMOVED lines=65> */
[----:B------:R-:W-:Y:S01]  /*f9d0*/  IMAD.WIDE.U32 R18, R6, UR8, RZ ;  /* 0x0000000806127c25 */ /* 0x000fe2000f8e00ff */
[----:B------:R-:W-:-:S05]  /*f9e0*/  SHF.R.S32.HI R3, RZ, 0x1f, R6 ;  /* 0x0000001fff037819 */ /* 0x000fca0000011406 */
[----:B------:R-:W-:-:S04]  /*f9f0*/  IMAD R3, R3, UR8, RZ ;  /* 0x0000000803037c24 */ /* 0x000fc8000f8e02ff */
[----:B------:R-:W-:Y:S01]  /*fa00*/  IMAD R3, R6, UR9, R3 ;  /* 0x0000000906037c24 */ /* 0x000fe2000f8e0203 */
[----:B------:R-:W-:-:S03]  /*fa10*/  ULDC.64 UR8, c[0x0][0x230] ;  /* 0x00008c0000087ab9 */ /* 0x000fc60000000a00 */
        /* <DEDUP_REMOVED lines=9> */
.L_x_5832:
[----:B------:R-:W1:Y:S02]  /*fab0*/  LDC R7, c[0x0][0x248] ;  /* 0x00009200ff077b82 */ /* 0x000e640000000800 */
[----:B-1----:R-:W-:-:S04]  /*fac0*/  LEA R7, -R7, RZ, 0x6 ;  /* 0x000000ff07077211 */ /* 0x002fc800078e31ff */
[----:B------:R-:W-:-:S07]  /*fad0*/  SHF.R.S32.HI R2, RZ, 0x1f, R7 ;  /* 0x0000001fff027819 */ /* 0x000fce0000011407 */
.L_x_5833:
[C---:B------:R-:W-:Y:S02]  /*fae0*/  LOP3.LUT P0, RZ, R158.reuse, 0x2, RZ, 0xc0, !PT ;  /* 0x000000029eff7812 */ /* 0x040fe4000780c0ff */
[----:B------:R-:W-:Y:S02]  /*faf0*/  LOP3.LUT P6, RZ, R158, 0x1, RZ, 0xc0, !PT ;  /* 0x000000019eff7812 */ /* 0x000fe400078cc0ff */
[----:B------:R-:W-:-:S04]  /*fb00*/  LEA R20, P5, R7, R156, 0x1 ;  /* 0x0000009c07147211 */ /* 0x000fc800078a08ff */
[----:B------:R-:W-:-:S05]  /*fb10*/  LEA.HI.X R21, R7, R153, R2, 0x1, P5 ;  /* 0x0000009907157211 */ /* 0x000fca00028f0c02 */
[----:B------:R-:W-:Y:S02]  /*fb20*/  @P0 IADD3 R15, P2, R7, R136, RZ ;  /* 0x00000088070f0210 */ /* 0x000fe40007f5e0ff */
[----:B------:R-:W-:Y:S01]  /*fb30*/  @!PT LDS RZ, [RZ] ;  /* 0x00000000fffff984 */ /* 0x000fe20000000800 */
[----:B------:R-:W-:Y:S01]  /*fb40*/  @!PT LDS RZ, [RZ] ;  /* 0x00000000fffff984 */ /* 0x000fe20000000800 */
[----:B------:R-:W-:Y:S01]  /*fb50*/  @!PT LDS RZ, [RZ] ;  /* 0x00000000fffff984 */ /* 0x000fe20000000800 */
[----:B------:R1:W-:Y:S02]  /*fb60*/  @P6 LDGSTS.E.BYPASS.LTC128B.128 [R159+0x4000], desc[UR6][R20.64] ;  /* 0x04000000149f6fae */ /* 0x0003e4000b901d46 */
[C---:B------:R-:W-:Y:S01]  /*fb70*/  @P0 LEA R18, P4, R15.reuse, UR12, 0x1 ;  /* 0x0000000c0f120c11 */ /* 0x040fe2000f8808ff */
[----:B------:R-:W-:Y:S01]  /*fb80*/  @P0 IMAD.X R6, R2, 0x1, R163, P2 ;  /* 0x0000000102060824 */ /* 0x000fe200010e06a3 */
[----:B------:R-:W-:Y:S01]  /*fb90*/  IADD3 R3, P2, R148, R7, RZ ;  /* 0x0000000794037210 */ /* 0x000fe20007f5e0ff */
[----:B------:R1:W-:Y:S03]  /*fba0*/  @!P6 STS.128 [R159+0x4000], RZ ;  /* 0x004000ff9f00e388 */ /* 0x0003e60000000c00 */
[----:B------:R-:W-:Y:S01]  /*fbb0*/  @P0 LEA.HI.X R19, R15, UR13, R6, 0x1, P4 ;  /* 0x0000000d0f130c11 */ /* 0x000fe2000a0f0c06 */
[----:B------:R-:W-:Y:S01]  /*fbc0*/  IMAD.X R162, R147, 0x1, R2, P2 ;  /* 0x0000000193a27824 */ /* 0x000fe200010e0602 */
[----:B------:R-:W-:-:S02]  /*fbd0*/  @P6 LEA R22, P5, R3, R156, 0x1 ;  /* 0x0000009c03166211 */ /* 0x000fc400078a08ff */
[CC--:B------:R-:W-:Y:S01]  /*fbe0*/  @P0 IADD3 R2, P4, R3.reuse, R136.reuse, RZ ;  /* 0x0000008803020210 */ /* 0x0c0fe20007f9e0ff */
[----:B------:R-:W-:Y:S01]  /*fbf0*/  @!PT LDS RZ, [RZ] ;  /* 0x00000000fffff984 */ /* 0x000fe20000000800 */
[----:B------:R-:W-:Y:S01]  /*fc00*/  @!PT LDS RZ, [RZ] ;  /* 0x00000000fffff984 */ /* 0x000fe20000000800 */
[----:B------:R-:W-:Y:S01]  /*fc10*/  @!PT LDS RZ, [RZ] ;  /* 0x00000000fffff984 */ /* 0x000fe20000000800 */
[----:B------:R1:W-:Y:S01]  /*fc20*/  @P0 LDGSTS.E.BYPASS.LTC128B.128 [R159+0x6000], desc[UR6][R18.64+0x80] ;  /* 0x06000080129f0fae */ /* 0x0003e2000b901d46 */
[----:B------:R-:W-:Y:S02]  /*fc30*/  IADD3 R7, P2, R148, R3, RZ ;  /* 0x0000000394077210 */ /* 0x000fe40007f5e0ff */
[--C-:B------:R-:W-:Y:S01]  /*fc40*/  @P6 LEA.HI.X R23, R3, R153, R162.reuse, 0x1, P5 ;  /* 0x0000009903176211 */ /* 0x100fe200028f0ca2 */
[----:B------:R-:W-:Y:S01]  /*fc50*/  @P0 IMAD.X R3, R162, 0x1, R163, P4 ;  /* 0x00000001a2030824 */ /* 0x000fe200020e06a3 */
[C---:B------:R-:W-:Y:S01]  /*fc60*/  @P0 LEA R26, P4, R2.reuse, UR12, 0x1 ;  /* 0x0000000c021a0c11 */ /* 0x040fe2000f8808ff */
[----:B------:R-:W-:Y:S01]  /*fc70*/  IMAD.X R162, R147, 0x1, R162, P2 ;  /* 0x0000000193a27824 */ /* 0x000fe200010e06a2 */
[----:B------:R-:W-:Y:S01]  /*fc80*/  @P0 IADD3 R6, P2, R7, R136, RZ ;  /* 0x0000008807060210 */ /* 0x000fe20007f5e0ff */
[----:B------:R1:W-:Y:S01]  /*fc90*/  @!P0 STS.128 [R159+0x6000], RZ ;  /* 0x006000ff9f008388 */ /* 0x0003e20000000c00 */
[----:B------:R-:W-:-:S02]  /*fca0*/  @P0 LEA.HI.X R27, R2, UR13, R3, 0x1, P4 ;  /* 0x0000000d021b0c11 */ /* 0x000fc4000a0f0c03 */
[C---:B------:R-:W-:Y:S01]  /*fcb0*/  @P6 LEA R30, P5, R7.reuse, R156, 0x1 ;  /* 0x0000009c071e6211 */ /* 0x040fe200078a08ff */
[----:B------:R-:W-:Y:S01]  /*fcc0*/  @P0 IMAD.X R15, R162, 0x1, R163, P2 ;  /* 0x00000001a20f0824 */ /* 0x000fe200010e06a3 */
[----:B------:R-:W-:Y:S01]  /*fcd0*/  IADD3 R3, P2, R148, R7, RZ ;  /* 0x0000000794037210 */ /* 0x000fe20007f5e0ff */
[----:B------:R-:W-:Y:S01]  /*fce0*/  @!PT LDS RZ, [RZ] ;  /* 0x00000000fffff984 */ /* 0x000fe20000000800 */
[----:B------:R-:W-:Y:S01]  /*fcf0*/  @!PT LDS RZ, [RZ] ;  /* 0x00000000fffff984 */ /* 0x000fe20000000800 */
[----:B------:R-:W-:Y:S01]  /*fd00*/  @!PT LDS RZ, [RZ] ;  /* 0x00000000fffff984 */ /* 0x000fe20000000800 */
[----:B------:R1:W-:Y:S01]  /*fd10*/  @P6 LDGSTS.E.BYPASS.LTC128B.128 [R159+0x4800], desc[UR6][R22.64] ;  /* 0x04800000169f6fae */ /* 0x0003e2000b901d46 */
[--C-:B------:R-:W-:Y:S02]  /*fd20*/  @P6 LEA.HI.X R31, R7, R153, R162.reuse, 0x1, P5 ;  /* 0x00000099071f6211 */ /* 0x100fe400028f0ca2 */
[C---:B------:R-:W-:Y:S01]  /*fd30*/  @P0 LEA R28, P4, R6.reuse, UR12, 0x1 ;  /* 0x0000000c061c0c11 */ /* 0x040fe2000f8808ff */
[----:B------:R-:W-:Y:S01]  /*fd40*/  IMAD.X R162, R147, 0x1, R162, P2 ;  /* 0x0000000193a27824 */ /* 0x000fe200010e06a2 */
[----:B------:R-:W-:Y:S01]  /*fd50*/  @P0 IADD3 R136, P2, R3, R136, RZ ;  /* 0x0000008803880210 */ /* 0x000fe20007f5e0ff */
[----:B------:R1:W-:Y:S01]  /*fd60*/  @!P6 STS.128 [R159+0x4800], RZ ;  /* 0x004800ff9f00e388 */ /* 0x0003e20000000c00 */
[----:B------:R-:W-:-:S02]  /*fd70*/  @P0 LEA.HI.X R29, R6, UR13, R15, 0x1, P4 ;  /* 0x0000000d061d0c11 */ /* 0x000fc4000a0f0c0f */
[C---:B------:R-:W-:Y:S01]  /*fd80*/  @P6 LEA R2, P4, R3.reuse, R156, 0x1 ;  /* 0x0000009c03026211 */ /* 0x040fe200078808ff */
[----:B------:R-:W-:Y:S01]  /*fd90*/  @P0 IMAD.X R163, R162, 0x1, R163, P2 ;  /* 0x00000001a2a30824 */ /* 0x000fe200010e06a3 */
[C---:B------:R-:W-:Y:S01]  /*fda0*/  @P0 LEA R6, P2, R136.reuse, UR12, 0x1 ;  /* 0x0000000c88060c11 */ /* 0x040fe2000f8408ff */
[----:B------:R-:W-:Y:S01]  /*fdb0*/  @!PT LDS RZ, [RZ] ;  /* 0x00000000fffff984 */ /* 0x000fe20000000800 */
[----:B------:R-:W-:Y:S01]  /*fdc0*/  @!PT LDS RZ, [RZ] ;  /* 0x00000000fffff984 */ /* 0x000fe20000000800 */
[----:B------:R-:W-:Y:S01]  /*fdd0*/  @!PT LDS RZ, [RZ] ;  /* 0x00000000fffff984 */ /* 0x000fe20000000800 */
[----:B------:R1:W-:Y:S01]  /*fde0*/  @P0 LDGSTS.E.BYPASS.LTC128B.128 [R159+0x6800], desc[UR6][R26.64+0x80] ;  /* 0x068000801a9f0fae */ /* 0x0003e2000b901d46 */
[----:B------:R-:W-:Y:S01]  /*fdf0*/  @P6 LEA.HI.X R3, R3, R153, R162, 0x1, P4 ;  /* 0x0000009903036211 */ /* 0x000fe200020f0ca2 */
[----:B------:R-:W-:Y:S01]  /*fe00*/  IMAD.MOV.U32 R156, RZ, RZ, R20 ;  /* 0x000000ffff9c7224 */ /* 0x000fe200078e0014 */
[----:B------:R-:W-:Y:S01]  /*fe10*/  @P0 LEA.HI.X R7, R136, UR13, R163, 0x1, P2 ;  /* 0x0000000d88070c11 */ /* 0x000fe200090f0ca3 */
[----:B------:R1:W-:Y:S01]  /*fe20*/  @!P0 STS.128 [R159+0x6800], RZ ;  /* 0x006800ff9f008388 */ /* 0x0003e20000000c00 */
[----:B------:R-:W-:-:S03]  /*fe30*/  IMAD.MOV.U32 R153, RZ, RZ, R21 ;  /* 0x000000ffff997224 */ /* 0x000fc600078e0015 */
        /* <DEDUP_REMOVED lines=21> */
.L_x_5831:
        /* <DEDUP_REMOVED lines=28> */
[----:B------:R-:W-:Y:S01]  /*10150*/  FMNMX.FTZ R2, R118, R7, !PT ;  /* 0x0000000776027209 */ /* 0x000fe20007810000 */
[----:B------:R-:W-:Y:S01]  /*10160*/  LDSM.16.MT88.4 R36, [R140+0x8000] ;  /* 0x008000008c24783b */ /* 0x000fe20000004200 */
[----:B------:R-:W-:Y:S02]  /*10170*/  FMNMX.FTZ R15, R120, R15, !PT ;  /* 0x0000000f780f7209 */ /* 0x000fe40007810000 */
[----:B------:R-:W-:Y:S01]  /*10180*/  FMNMX.FTZ R7, R117, R2, !PT ;  /* 0x0000000275077209 */ /* 0x000fe20007810000 */
[----:B------:R-:W-:Y:S01]  /*10190*/  LDSM.16.MT88.4 R68, [R140+0xa000] ;  /* 0x00a000008c44783b */ /* 0x000fe20000004200 */
[----:B------:R-:W-:-:S02]  /*101a0*/  LEA R138, R49, R140, 0x1 ;  /* 0x0000008c318a7211 */ /* 0x000fc400078e08ff */
[----:B------:R-:W-:Y:S01]  /*101b0*/  FMNMX.FTZ R7, R114, R7, !PT ;  /* 0x0000000772077209 */ /* 0x000fe20007810000 */
[----:B------:R-:W1:Y:S01]  /*101c0*/  SHFL.BFLY PT, R6, R15, 0x2, 0x1f ;  /* 0x0c401f000f067f89 */ /* 0x000e6200000e0000 */
[C---:B------:R-:W-:Y:S02]  /*101d0*/  LEA R136, R47.reuse, R138, 0x1 ;  /* 0x0000008a2f887211 */ /* 0x040fe400078e08ff */
[----:B------:R-:W-:Y:S01]  /*101e0*/  LEA R137, R47, R140, 0x1 ;  /* 0x0000008c2f897211 */ /* 0x000fe200078e08ff */
[----:B------:R-:W-:Y:S04]  /*101f0*/  SHFL.BFLY PT, R2, R7, 0x2, 0x1f ;  /* 0x0c401f0007027f89 */ /* 0x000fe800000e0000 */
[----:B------:R-:W-:Y:S04]  /*10200*/  LDSM.16.MT88.4 R60, [R136+0x8000] ;  /* 0x00800000883c783b */ /* 0x000fe80000004200 */
[----:B------:R-:W-:Y:S04]  /*10210*/  LDSM.16.MT88.4 R76, [R138+0xa000] ;  /* 0x00a000008a4c783b */ /* 0x000fe80000004200 */
[----:B------:R-:W-:Y:S04]  /*10220*/  LDSM.16.MT88.4 R80, [R137+0xa000] ;  /* 0x00a000008950783b */ /* 0x000fe80000004200 */
[----:B------:R-:W-:Y:S01]  /*10230*/  LDSM.16.MT88.4 R20, [R136+0xa000] ;  /* 0x00a000008814783b */ /* 0x000fe20000004200 */
[----:B-1----:R-:W-:-:S05]  /*10240*/  FMNMX.FTZ R6, R15, R6, !PT ;  /* 0x000000060f067209 */ /* 0x002fca0007810000 */
[----:B------:R-:W1:Y:S02]  /*10250*/  SHFL.BFLY PT, R3, R6, 0x1, 0x1f ;  /* 0x0c201f0006037f89 */ /* 0x000e6400000e0000 */
[----:B-1----:R-:W-:-:S04]  /*10260*/  FMNMX.FTZ R3, R6, R3, !PT ;  /* 0x0000000306037209 */ /* 0x002fc80007810000 */
[C---:B------:R-:W-:Y:S01]  /*10270*/  FSETP.NEU.FTZ.AND P0, PT, R3.reuse, -INF , PT ;  /* 0xff8000000300780b */ /* 0x040fe20003f1d000 */
[----:B------:R-:W-:-:S05]  /*10280*/  FMUL.FTZ R162, R3, UR8 ;  /* 0x0000000803a27c20 */ /* 0x000fca0008410000 */
[----:B------:R-:W-:-:S05]  /*10290*/  FSEL R162, R162, RZ, P0 ;  /* 0x000000ffa2a27208 */ /* 0x000fca0000000000 */
[--C-:B------:R-:W-:Y:S01]  /*102a0*/  FFMA.FTZ R113, R5, UR8, -R162.reuse ;  /* 0x0000000805717c23 */ /* 0x100fe200080108a2 */
[----:B------:R-:W-:Y:S01]  /*102b0*/  FMNMX.FTZ R5, R7, R2, !PT ;  /* 0x0000000207057209 */ /* 0x000fe20007810000 */
[--C-:B------:R-:W-:Y:S01]  /*102c0*/  FFMA.FTZ R110, R25, UR8, -R162.reuse ;  /* 0x00000008196e7c23 */ /* 0x100fe200080108a2 */
[--C-:B------:R-:W-:Y:S01]  /*102d0*/  FFMA.FTZ R109, R13, UR8, -R162.reuse ;  /* 0x000000080d6d7c23 */ /* 0x100fe200080108a2 */
[--C-:B------:R-:W-:Y:S01]  /*102e0*/  FFMA.FTZ R34, R93, UR8, -R162.reuse ;  /* 0x000000085d227c23 */ /* 0x100fe200080108a2 */
[--C-:B------:R-:W-:Y:S01]  /*102f0*/  FFMA.FTZ R33, R9, UR8, -R162.reuse ;  /* 0x0000000809217c23 */ /* 0x100fe200080108a2 */
[----:B------:R-:W1:Y:S01]  /*10300*/  SHFL.BFLY PT, R2, R5, 0x1, 0x1f ;  /* 0x0c201f0005027f89 */ /* 0x000e6200000e0000 */
[----:B------:R-:W-:Y:S01]  /*10310*/  MUFU.EX2 R113, R113 ;  /* 0x0000007100717308 */ /* 0x000fe20000000800 */
[--C-:B------:R-:W-:Y:S01]  /*10320*/  FFMA.FTZ R29, R11, UR8, -R162.reuse ;  /* 0x000000080b1d7c23 */ /* 0x100fe200080108a2 */
[--C-:B------:R-:W-:Y:S01]  /*10330*/  FFMA.FTZ R30, R53, UR8, -R162.reuse ;  /* 0x00000008351e7c23 */ /* 0x100fe200080108a2 */
[--C-:B------:R-:W-:Y:S01]  /*10340*/  FFMA.FTZ R28, R41, UR8, -R162.reuse ;  /* 0x00000008291c7c23 */ /* 0x100fe200080108a2 */
[----:B------:R-:W-:Y:S01]  /*10350*/  LDSM.16.MT88.4 R24, [R137+0x8800] ;  /* 0x008800008918783b */ /* 0x000fe20000004200 */
[--C-:B------:R-:W-:Y:S01]  /*10360*/  FFMA.FTZ R125, R125, UR8, -R162.reuse ;  /* 0x000000087d7d7c23 */ /* 0x100fe200080108a2 */
[----:B------:R-:W-:-:S02]  /*10370*/  FFMA.FTZ R124, R124, UR8, -R162 ;  /* 0x000000087c7c7c23 */ /* 0x000fc400080108a2 */
[----:B------:R-:W2:Y:S08]  /*10380*/  MUFU.EX2 R110, R110 ;  /* 0x0000006e006e7308 */ /* 0x000eb00000000800 */
[----:B------:R-:W-:Y:S01]  /*10390*/  MUFU.EX2 R109, R109 ;  /* 0x0000006d006d7308 */ /* 0x000fe20000000800 */
[----:B-1----:R-:W-:-:S07]  /*103a0*/  FMNMX.FTZ R2, R5, R2, !PT ;  /* 0x0000000205027209 */ /* 0x002fce0007810000 */
[----:B------:R-:W1:Y:S01]  /*103b0*/  MUFU.EX2 R34, R34 ;  /* 0x0000002200227308 */ /* 0x000e620000000800 */
[----:B--2---:R-:W-:Y:S01]  /*103c0*/  F2FP.BF16.F32.PACK_AB R84, R110, R113 ;  /* 0x000000716e54723e */ /* 0x004fe200000010ff */
[----:B------:R-:W-:Y:S01]  /*103d0*/  FADD.FTZ R110, R113, R110 ;  /* 0x0000006e716e7221 */ /* 0x000fe20000010000 */
[C---:B------:R-:W-:Y:S01]  /*103e0*/  FSETP.NEU.FTZ.AND P0, PT, R2.reuse, -INF , PT ;  /* 0xff8000000200780b */ /* 0x040fe20003f1d000 */
[----:B------:R-:W-:-:S04]  /*103f0*/  FMUL.FTZ R119, R2, UR8 ;  /* 0x0000000802777c20 */ /* 0x000fc80008410000 */
[----:B------:R-:W-:Y:S01]  /*10400*/  MUFU.EX2 R33, R33 ;  /* 0x0000002100217308 */ /* 0x000fe20000000800 */
[----:B------:R-:W-:-:S05]  /*10410*/  FSEL R119, R119, RZ, P0 ;  /* 0x000000ff77777208 */ /* 0x000fca0000000000 */
[--C-:B------:R-:W-:Y:S01]  /*10420*/  FFMA.FTZ R115, R4, UR8, -R119.reuse ;  /* 0x0000000804737c23 */ /* 0x100fe20008010877 */
[--C-:B------:R-:W-:Y:S01]  /*10430*/  FFMA.FTZ R112, R14, UR8, -R119.reuse ;  /* 0x000000080e707c23 */ /* 0x100fe20008010877 */
[----:B------:R-:W2:Y:S01]  /*10440*/  LDSM.16.MT88.4 R4, [R138+0x8000] ;  /* 0x008000008a04783b */ /* 0x000ea20000004200 */
[--C-:B------:R-:W-:Y:S01]  /*10450*/  FFMA.FTZ R111, R94, UR8, -R119.reuse ;  /* 0x000000085e6f7c23 */ /* 0x100fe20008010877 */
[--C-:B------:R-:W-:Y:S01]  /*10460*/  FFMA.FTZ R108, R8, UR8, -R119.reuse ;  /* 0x00000008086c7c23 */ /* 0x100fe20008010877 */
[--C-:B------:R-:W-:Y:S01]  /*10470*/  FFMA.FTZ R32, R10, UR8, -R119.reuse ;  /* 0x000000080a207c23 */ /* 0x100fe20008010877 */
[----:B------:R-:W-:Y:S01]  /*10480*/  MUFU.EX2 R115, R115 ;  /* 0x0000007300737308 */ /* 0x000fe20000000800 */
[----:B------:R-:W3:Y:S01]  /*10490*/  LDSM.16.MT88.4 R12, [R140+0x8800] ;  /* 0x008800008c0c783b */ /* 0x000ee20000004200 */
[----:B-1----:R-:W-:Y:S01]  /*104a0*/  F2FP.BF16.F32.PACK_AB R86, R34, R109 ;  /* 0x0000006d2256723e */ /* 0x002fe200000010ff */
[--C-:B------:R-:W-:Y:S01]  /*104b0*/  FFMA.FTZ R35, R54, UR8, -R119.reuse ;  /* 0x0000000836237c23 */ /* 0x100fe20008010877 */
[--C-:B------:R-:W-:Y:S01]  /*104c0*/  FFMA.FTZ R31, R42, UR8, -R119.reuse ;  /* 0x000000082a1f7c23 */ /* 0x100fe20008010877 */
[----:B------:R-:W1:Y:S01]  /*104d0*/  LDSM.16.MT88.4 R8, [R138+0x8800] ;  /* 0x008800008a08783b */ /* 0x000e620000004200 */
        /* <DEDUP_REMOVED lines=8> */
[----:B------:R-:W-:Y:S01]  /*10560*/  FFMA.FTZ R114, R114, UR8, -R119 ;  /* 0x0000000872727c23 */ /* 0x000fe20008010877 */
[----:B------:R-:W-:Y:S01]  /*10570*/  FADD.FTZ R109, R109, R110 ;  /* 0x0000006e6d6d7221 */ /* 0x000fe20000010000 */
[----:B------:R-:W-:Y:S03]  /*10580*/  MUFU.EX2 R111, R111 ;  /* 0x0000006f006f7308 */ /* 0x000fe60000000800 */
[----:B------:R-:W-:-:S05]  /*10590*/  FADD.FTZ R34, R34, R109 ;  /* 0x0000006d22227221 */ /* 0x000fca0000010000 */
[----:B------:R-:W2:Y:S01]  /*105a0*/  MUFU.EX2 R108, R108 ;  /* 0x0000006c006c7308 */ /* 0x000ea20000000800 */
[----:B----4-:R-:W-:Y:S01]  /*105b0*/  F2FP.BF16.F32.PACK_AB R85, R115, R112 ;  /* 0x000000707355723e */ /* 0x010fe200000010ff */
[----:B------:R-:W-:-:S06]  /*105c0*/  FADD.FTZ R112, R112, R115 ;  /* 0x0000007370707221 */ /* 0x000fcc0000010000 */
[----:B------:R-:W4:Y:S08]  /*105d0*/  MUFU.EX2 R30, R30 ;  /* 0x0000001e001e7308 */ /* 0x000f300000000800 */
[----:B------:R-:W-:Y:S01]  /*105e0*/  MUFU.EX2 R29, R29 ;  /* 0x0000001d001d7308 */ /* 0x000fe20000000800 */
[----:B--2---:R-:W-:Y:S01]  /*105f0*/  F2FP.BF16.F32.PACK_AB R87, R108, R111 ;  /* 0x0000006f6c57723e */ /* 0x004fe200000010ff */
[----:B------:R-:W-:-:S04]  /*10600*/  FADD.FTZ R111, R111, R112 ;  /* 0x000000706f6f7221 */ /* 0x000fc80000010000 */
[----:B------:R-:W-:Y:S02]  /*10610*/  FADD.FTZ R108, R108, R111 ;  /* 0x0000006f6c6c7221 */ /* 0x000fe40000010000 */
[C---:B------:R-:W-:Y:S01]  /*10620*/  HMMA.16816.F32.BF16 R96, R84.reuse, R36, RZ ;  /* 0x000000245460723c */ /* 0x040fe200000418ff */
[----:B------:R-:W2:Y:S05]  /*10630*/  MUFU.EX2 R28, R28 ;  /* 0x0000001c001c7308 */ /* 0x000eaa0000000800 */
[C---:B------:R-:W-:Y:S03]  /*10640*/  HMMA.16816.F32.BF16 R36, R84.reuse, R38, RZ ;  /* 0x000000265424723c */ /* 0x040fe600000418ff */
[----:B------:R-:W-:Y:S03]  /*10650*/  MUFU.EX2 R35, R35 ;  /* 0x0000002300237308 */ /* 0x000fe60000000800 */
[C---:B------:R-:W-:Y:S05]  /*10660*/  HMMA.16816.F32.BF16 R40, R84.reuse, R4, RZ ;  /* 0x000000045428723c */ /* 0x040fea00000418ff */
[----:B------:R-:W3:Y:S01]  /*10670*/  MUFU.EX2 R32, R32 ;  /* 0x0000002000207308 */ /* 0x000ee20000000800 */
[----:B------:R-:W-:Y:S01]  /*10680*/  HMMA.16816.F32.BF16 R44, R84, R6, RZ ;  /* 0x00000006542c723c */ /* 0x000fe200000418ff */
[----:B----4-:R-:W-:Y:S01]  /*10690*/  F2FP.BF16.F32.PACK_AB R4, R30, R33 ;  /* 0x000000211e04723e */ /* 0x010fe200000010ff */
[----:B------:R-:W-:-:S04]  /*106a0*/  FADD.FTZ R33, R33, R34 ;  /* 0x0000002221217221 */ /* 0x000fc80000010000 */
[----:B------:R-:W-:Y:S01]  /*106b0*/  HMMA.16816.F32.BF16 R56, R84, R60, RZ ;  /* 0x0000003c5438723c */ /* 0x000fe200000418ff */
[----:B------:R-:W-:Y:S01]  /*106c0*/  MUFU.EX2 R31, R31 ;  /* 0x0000001f001f7308 */ /* 0x000fe20000000800 */
[----:B--2---:R-:W-:Y:S01]  /*106d0*/  F2FP.BF16.F32.PACK_AB R6, R28, R29 ;  /* 0x0000001d1c06723e */ /* 0x004fe200000010ff */
[----:B------:R-:W-:-:S03]  /*106e0*/  FADD.FTZ R30, R30, R33 ;  /* 0x000000211e1e7221 */ /* 0x000fc60000010000 */
[C---:B------:R-:W-:Y:S01]  /*106f0*/  HMMA.16816.F32.BF16 R64, R84.reuse, R68, RZ ;  /* 0x000000445440723c */ /* 0x040fe200000418ff */
[----:B------:R-:W-:Y:S02]  /*10700*/  FADD.FTZ R29, R29, R30 ;  /* 0x0000001e1d1d7221 */ /* 0x000fe40000010000 */
[----:B------:R-:W2:Y:S01]  /*10710*/  MUFU.EX2 R0, R0 ;  /* 0x0000000000007308 */ /* 0x000ea20000000800 */
[----:B---3--:R-:W-:Y:S01]  /*10720*/  F2FP.BF16.F32.PACK_AB R5, R32, R35 ;  /* 0x000000232005723e */ /* 0x008fe200000010ff */
[----:B------:R-:W-:Y:S01]  /*10730*/  FADD.FTZ R35, R35, R108 ;  /* 0x0000006c23237221 */ /* 0x000fe20000010000 */
[C---:B------:R-:W-:Y:S01]  /*10740*/  HMMA.16816.F32.BF16 R60, R84.reuse, R62, RZ ;  /* 0x0000003e543c723c */ /* 0x040fe200000418ff */
[----:B------:R-:W-:Y:S02]  /*10750*/  FADD.FTZ R29, R28, R29 ;  /* 0x0000001d1c1d7221 */ /* 0x000fe40000010000 */
[----:B------:R-:W-:Y:S02]  /*10760*/  FADD.FTZ R32, R32, R35 ;  /* 0x0000002320207221 */ /* 0x000fe40000010000 */
[----:B------:R-:W-:Y:S01]  /*10770*/  MUFU.EX2 R164, R164 ;  /* 0x000000a400a47308 */ /* 0x000fe20000000800 */
[C---:B------:R-:W-:Y:S06]  /*10780*/  HMMA.16816.F32.BF16 R68, R84.reuse, R70, RZ ;  /* 0x000000465444723c */ /* 0x040fec00000418ff */
[----:B------:R-:W-:Y:S01]  /*10790*/  HMMA.16816.F32.BF16 R72, R84, R76, RZ ;  /* 0x0000004c5448723c */ /* 0x000fe200000418ff */
[----:B------:R-:W-:Y:S01]  /*107a0*/  MUFU.EX2 R125, R125 ;  /* 0x0000007d007d7308 */ /* 0x000fe20000000800 */
[----:B--2---:R-:W-:Y:S01]  /*107b0*/  F2FP.BF16.F32.PACK_AB R7, R0, R31 ;  /* 0x0000001f0007723e */ /* 0x004fe200000010ff */
[----:B------:R-:W-:-:S03]  /*107c0*/  FADD.FTZ R31, R31, R32 ;  /* 0x000000201f1f7221 */ /* 0x000fc60000010000 */
[----:B------:R-:W-:Y:S01]  /*107d0*/  HMMA.16816.F32.BF16 R76, R84, R78, RZ ;  /* 0x0000004e544c723c */ /* 0x000fe200000418ff */
[----:B------:R-:W-:Y:S02]  /*107e0*/  FADD.FTZ R31, R0, R31 ;  /* 0x0000001f001f7221 */ /* 0x000fe40000010000 */
[----:B------:R-:W-:Y:S03]  /*107f0*/  MUFU.EX2 R124, R124 ;  /* 0x0000007c007c7308 */ /* 0x000fe60000000800 */
[C---:B------:R-:W-:Y:S05]  /*10800*/  HMMA.16816.F32.BF16 R96, R4.reuse, R12, R96 ;  /* 0x0000000c0460723c */ /* 0x040fea0000041860 */
        /* <DEDUP_REMOVED lines=8> */
[C---:B-----5:R-:W-:Y:S05]  /*10890*/  HMMA.16816.F32.BF16 R48, R84.reuse, R52, RZ ;  /* 0x000000345430723c */ /* 0x060fea00000418ff */
[----:B------:R-:W-:Y:S01]  /*108a0*/  MUFU.EX2 R114, R114 ;  /* 0x0000007200727308 */ /* 0x000fe20000000800 */
[----:B------:R-:W-:Y:S06]  /*108b0*/  HMMA.16816.F32.BF16 R52, R84, R54, RZ ;  /* 0x000000365434723c */ /* 0x000fec00000418ff */
[C---:B------:R-:W-:Y:S06]  /*108c0*/  HMMA.16816.F32.BF16 R56, R4.reuse, R16, R56 ;  /* 0x000000100438723c */ /* 0x040fec0000041838 */
[C---:B------:R-:W-:Y:S01]  /*108d0*/  HMMA.16816.F32.BF16 R60, R4.reuse, R18, R60 ;  /* 0x00000012043c723c */ /* 0x040fe2000004183c */
[----:B------:R-:W3:Y:S05]  /*108e0*/  LDSM.16.MT88.4 R16, [R137+0xa800] ;  /* 0x00a800008910783b */ /* 0x000eea0000004200 */
[C---:B--2---:R-:W-:Y:S06]  /*108f0*/  HMMA.16816.F32.BF16 R64, R4.reuse, R12, R64 ;  /* 0x0000000c0440723c */ /* 0x044fec0000041840 */
[C---:B------:R-:W-:Y:S01]  /*10900*/  HMMA.16816.F32.BF16 R68, R4.reuse, R14, R68 ;  /* 0x0000000e0444723c */ /* 0x040fe20000041844 */
[----:B------:R-:W2:Y:S05]  /*10910*/  LDSM.16.MT88.4 R12, [R136+0xa800] ;  /* 0x00a80000880c783b */ /* 0x000eaa0000004200 */
[C---:B-1----:R-:W-:Y:S06]  /*10920*/  HMMA.16816.F32.BF16 R72, R4.reuse, R8, R72 ;  /* 0x000000080448723c */ /* 0x042fec0000041848 */
[----:B------:R-:W-:Y:S01]  /*10930*/  HMMA.16816.F32.BF16 R76, R4, R10, R76 ;  /* 0x0000000a044c723c */ /* 0x000fe2000004184c */
[----:B------:R-:W1:Y:S05]  /*10940*/  LDSM.16.MT88.4 R8, [R140+0x9000] ;  /* 0x009000008c08783b */ /* 0x000e6a0000004200 */
[----:B------:R-:W-:Y:S06]  /*10950*/  HMMA.16816.F32.BF16 R92, R84, R80, RZ ;  /* 0x00000050545c723c */ /* 0x000fec00000418ff */
[----:B------:R-:W-:Y:S06]  /*10960*/  HMMA.16816.F32.BF16 R48, R4, R24, R48 ;  /* 0x000000180430723c */ /* 0x000fec0000041830 */
[----:B------:R-:W-:Y:S01]  /*10970*/  HMMA.16816.F32.BF16 R80, R84, R82, RZ ;  /* 0x000000525450723c */ /* 0x000fe200000418ff */
[--C-:B------:R-:W-:Y:S01]  /*10980*/  FFMA.FTZ R25, R127, UR8, -R162.reuse ;  /* 0x000000087f197c23 */ /* 0x100fe200080108a2 */
[--C-:B------:R-:W-:Y:S01]  /*10990*/  FFMA.FTZ R127, R126, UR8, -R119.reuse ;  /* 0x000000087e7f7c23 */ /* 0x100fe20008010877 */
[----:B------:R-:W-:Y:S01]  /*109a0*/  FFMA.FTZ R24, R167, UR8, -R162 ;  /* 0x00000008a7187c23 */ /* 0x000fe200080108a2 */
[----:B------:R-:W-:-:S02]  /*109b0*/  FFMA.FTZ R126, R168, UR8, -R119 ;  /* 0x00000008a87e7c23 */ /* 0x000fc40008010877 */
[----:B------:R-:W-:Y:S01]  /*109c0*/  HMMA.16816.F32.BF16 R88, R84, R20, RZ ;  /* 0x000000145458723c */ /* 0x000fe200000418ff */
[----:B------:R-:W-:Y:S05]  /*109d0*/  MUFU.EX2 R25, R25 ;  /* 0x0000001900197308 */ /* 0x000fea0000000800 */
[----:B------:R-:W-:Y:S03]  /*109e0*/  HMMA.16816.F32.BF16 R52, R4, R26, R52 ;  /* 0x0000001a0434723c */ /* 0x000fe60000041834 */
[----:B------:R-:W-:Y:S03]  /*109f0*/  MUFU.EX2 R24, R24 ;  /* 0x0000001800187308 */ /* 0x000fe60000000800 */
[----:B------:R-:W-:Y:S01]  /*10a00*/  HMMA.16816.F32.BF16 R84, R84, R22, RZ ;  /* 0x000000165454723c */ /* 0x000fe200000418ff */
[--C-:B------:R-:W-:Y:S01]  /*10a10*/  FFMA.FTZ R26, R123, UR8, -R162.reuse ;  /* 0x000000087b1a7c23 */ /* 0x100fe200080108a2 */
[----:B------:R-:W-:Y:S01]  /*10a20*/  FFMA.FTZ R27, R169, UR8, -R162 ;  /* 0x00000008a91b7c23 */ /* 0x000fe200080108a2 */
[----:B------:R-:W-:Y:S01]  /*10a30*/  FFMA.FTZ R123, R166, UR8, -R119 ;  /* 0x00000008a67b7c23 */ /* 0x000fe20008010877 */
[----:B------:R-:W-:Y:S01]  /*10a40*/  LDSM.16.MT88.4 R20, [R138+0x9800] ;  /* 0x009800008a14783b */ /* 0x000fe20000004200 */
[----:B------:R-:W-:Y:S01]  /*10a50*/  MUFU.EX2 R127, R127 ;  /* 0x0000007f007f7308 */ /* 0x000fe20000000800 */
[C---:B---3--:R-:W-:Y:S06]  /*10a60*/  HMMA.16816.F32.BF16 R92, R4.reuse, R16, R92 ;  /* 0x00000010045c723c */ /* 0x048fec000004185c */
[C---:B------:R-:W-:Y:S01]  /*10a70*/  HMMA.16816.F32.BF16 R80, R4.reuse, R18, R80 ;  /* 0x000000120450723c */ /* 0x040fe20000041850 */
[----:B------:R-:W3:Y:S01]  /*10a80*/  MUFU.EX2 R26, R26 ;  /* 0x0000001a001a7308 */ /* 0x000ee20000000800 */
[----:B------:R-:W-:Y:S04]  /*10a90*/  LDSM.16.MT88.4 R16, [R138+0x9000] ;  /* 0x009000008a10783b */ /* 0x000fe80000004200 */
[C---:B--2---:R-:W-:Y:S03]  /*10aa0*/  HMMA.16816.F32.BF16 R88, R4.reuse, R12, R88 ;  /* 0x0000000c0458723c */ /* 0x044fe60000041858 */
[----:B------:R-:W2:Y:S03]  /*10ab0*/  MUFU.EX2 R27, R27 ;  /* 0x0000001b001b7308 */ /* 0x000ea60000000800 */
[----:B------:R-:W-:Y:S01]  /*10ac0*/  HMMA.16816.F32.BF16 R84, R4, R14, R84 ;  /* 0x0000000e0454723c */ /* 0x000fe20000041854 */
[----:B------:R-:W4:Y:S04]  /*10ad0*/  LDSM.16.MT88.4 R12, [R137+0x9000] ;  /* 0x00900000890c783b */ /* 0x000f280000004200 */
[----:B------:R-:W-:Y:S02]  /*10ae0*/  MUFU.EX2 R126, R126 ;  /* 0x0000007e007e7308 */ /* 0x000fe40000000800 */
[----:B---3--:R-:W-:Y:S01]  /*10af0*/  F2FP.BF16.F32.PACK_AB R4, R25, R26 ;  /* 0x0000001a1904723e */ /* 0x008fe200000010ff */
[----:B------:R-:W-:Y:S01]  /*10b00*/  FADD.FTZ R26, R26, R29 ;  /* 0x0000001d1a1a7221 */ /* 0x000fe20000010000 */
[----:B------:R-:W-:Y:S01]  /*10b10*/  F2FP.BF16.F32.PACK_AB R5, R127, R164 ;  /* 0x000000a47f05723e */ /* 0x000fe200000010ff */
[----:B------:R-:W-:-:S02]  /*10b20*/  FADD.FTZ R164, R164, R31 ;  /* 0x0000001fa4a47221 */ /* 0x000fc40000010000 */
[----:B------:R-:W-:Y:S01]  /*10b30*/  FADD.FTZ R25, R25, R26 ;  /* 0x0000001a19197221 */ /* 0x000fe20000010000 */
[----:B------:R-:W3:Y:S01]  /*10b40*/  MUFU.EX2 R123, R123 ;  /* 0x0000007b007b7308 */ /* 0x000ee20000000800 */
[----:B--2---:R-:W-:Y:S01]  /*10b50*/  F2FP.BF16.F32.PACK_AB R6, R27, R24 ;  /* 0x000000181b06723e */ /* 0x004fe200000010ff */
[----:B------:R-:W-:Y:S01]  /*10b60*/  FADD.FTZ R127, R127, R164 ;  /* 0x000000a47f7f7221 */ /* 0x000fe20000010000 */
[----:B------:R-:W-:-:S04]  /*10b70*/  FADD.FTZ R24, R24, R25 ;  /* 0x0000001918187221 */ /* 0x000fc80000010000 */
[----:B------:R-:W-:Y:S01]  /*10b80*/  FADD.FTZ R24, R27, R24 ;  /* 0x000000181b187221 */ /* 0x000fe20000010000 */
[----:B---3--:R-:W-:Y:S01]  /*10b90*/  F2FP.BF16.F32.PACK_AB R7, R123, R126 ;  /* 0x0000007e7b07723e */ /* 0x008fe200000010ff */
[----:B------:R-:W-:-:S04]  /*10ba0*/  FADD.FTZ R126, R126, R127 ;  /* 0x0000007f7e7e7221 */ /* 0x000fc80000010000 */
[----:B------:R-:W-:Y:S02]  /*10bb0*/  FADD.FTZ R123, R123, R126 ;  /* 0x0000007e7b7b7221 */ /* 0x000fe40000010000 */
[C---:B-1----:R-:W-:Y:S06]  /*10bc0*/  HMMA.16816.F32.BF16 R96, R4.reuse, R8, R96 ;  /* 0x000000080460723c */ /* 0x042fec0000041860 */
[C---:B------:R-:W-:Y:S01]  /*10bd0*/  HMMA.16816.F32.BF16 R36, R4.reuse, R10, R36 ;  /* 0x0000000a0424723c */ /* 0x040fe20000041824 */
[----:B------:R-:W1:Y:S05]  /*10be0*/  LDSM.16.MT88.4 R8, [R136+0x9000] ;  /* 0x009000008808783b */ /* 0x000e6a0000004200 */
[C---:B----4-:R-:W-:Y:S06]  /*10bf0*/  HMMA.16816.F32.BF16 R48, R4.reuse, R12, R48 ;  /* 0x0000000c0430723c */ /* 0x050fec0000041830 */
[C---:B------:R-:W-:Y:S01]  /*10c00*/  HMMA.16816.F32.BF16 R52, R4.reuse, R14, R52 ;  /* 0x0000000e0434723c */ /* 0x040fe20000041834 */
[----:B------:R-:W2:Y:S05]  /*10c10*/  LDSM.16.MT88.4 R12, [R138+0xb000] ;  /* 0x00b000008a0c783b */ /* 0x000eaa0000004200 */
[C---:B------:R-:W-:Y:S06]  /*10c20*/  HMMA.16816.F32.BF16 R40, R4.reuse, R16, R40 ;  /* 0x000000100428723c */ /* 0x040fec0000041828 */
[C---:B------:R-:W-:Y:S01]  /*10c30*/  HMMA.16816.F32.BF16 R44, R4.reuse, R18, R44 ;  /* 0x00000012042c723c */ /* 0x040fe2000004182c */
[----:B------:R-:W3:Y:S05]  /*10c40*/  LDSM.16.MT88.4 R16, [R140+0xb000] ;  /* 0x00b000008c10783b */ /* 0x000eea0000004200 */
        /* <DEDUP_REMOVED lines=8> */
[--C-:B------:R-:W-:Y:S01]  /*10cd0*/  FFMA.FTZ R16, R121, UR8, -R162.reuse ;  /* 0x0000000879107c23 */ /* 0x100fe200080108a2 */
[----:B------:R-:W-:-:S03]  /*10ce0*/  FFMA.FTZ R121, R120, UR8, -R162 ;  /* 0x0000000878797c23 */ /* 0x000fc600080108a2 */
[----:B------:R3:W-:Y:S08]  /*10cf0*/  MUFU.EX2 R120, R16 ;  /* 0x0000001000787308 */ /* 0x0007f00000000800 */
[----:B------:R-:W4:Y:S01]  /*10d00*/  MUFU.EX2 R121, R121 ;  /* 0x0000007900797308 */ /* 0x000f220000000800 */
[C---:B-1----:R-:W-:Y:S01]  /*10d10*/  HMMA.16816.F32.BF16 R92, R4.reuse, R8, R92 ;  /* 0x00000008045c723c */ /* 0x042fe2000004185c */
[----:B---3--:R-:W-:Y:S05]  /*10d20*/  LDSM.16.MT88.4 R16, [R137+0x9800] ;  /* 0x009800008910783b */ /* 0x008fea0000004200 */
[C---:B------:R-:W-:Y:S01]  /*10d30*/  HMMA.16816.F32.BF16 R80, R4.reuse, R10, R80 ;  /* 0x0000000a0450723c */ /* 0x040fe20000041850 */
[----:B------:R-:W1:Y:S05]  /*10d40*/  LDSM.16.MT88.4 R8, [R140+0x9800] ;  /* 0x009800008c08783b */ /* 0x000e6a0000004200 */
[C---:B--2---:R-:W-:Y:S06]  /*10d50*/  HMMA.16816.F32.BF16 R88, R4.reuse, R12, R88 ;  /* 0x0000000c0458723c */ /* 0x044fec0000041858 */
[----:B------:R-:W-:Y:S01]  /*10d60*/  HMMA.16816.F32.BF16 R84, R4, R14, R84 ;  /* 0x0000000e0454723c */ /* 0x000fe20000041854 */
[----:B------:R-:W2:Y:S06]  /*10d70*/  LDSM.16.MT88.4 R12, [R136+0x9800] ;  /* 0x00980000880c783b */ /* 0x000eac0000004200 */
[----:B------:R-:W-:Y:S01]  /*10d80*/  F2FP.BF16.F32.PACK_AB R4, R124, R125 ;  /* 0x0000007d7c04723e */ /* 0x000fe200000010ff */
[----:B------:R-:W-:Y:S01]  /*10d90*/  FADD.FTZ R125, R125, R24 ;  /* 0x000000187d7d7221 */ /* 0x000fe20000010000 */
[----:B------:R-:W-:Y:S01]  /*10da0*/  F2FP.BF16.F32.PACK_AB R5, R163, R116 ;  /* 0x00000074a305723e */ /* 0x000fe200000010ff */
[----:B------:R-:W-:Y:S01]  /*10db0*/  FADD.FTZ R116, R116, R123 ;  /* 0x0000007b74747221 */ /* 0x000fe20000010000 */
[----:B----4-:R-:W-:Y:S01]  /*10dc0*/  F2FP.BF16.F32.PACK_AB R6, R121, R120 ;  /* 0x000000787906723e */ /* 0x010fe200000010ff */
[----:B------:R-:W-:Y:S01]  /*10dd0*/  FADD.FTZ R125, R124, R125 ;  /* 0x0000007d7c7d7221 */ /* 0x000fe20000010000 */
[----:B------:R-:W-:Y:S01]  /*10de0*/  F2FP.BF16.F32.PACK_AB R7, R114, R117 ;  /* 0x000000757207723e */ /* 0x000fe200000010ff */
[----:B------:R-:W-:-:S02]  /*10df0*/  FADD.FTZ R116, R163, R116 ;  /* 0x00000074a3747221 */ /* 0x000fc40000010000 */
[----:B------:R-:W-:Y:S02]  /*10e00*/  FADD.FTZ R120, R120, R125 ;  /* 0x0000007d78787221 */ /* 0x000fe40000010000 */
[----:B------:R-:W-:Y:S02]  /*10e10*/  FADD.FTZ R117, R117, R116 ;  /* 0x0000007475757221 */ /* 0x000fe40000010000 */
[----:B------:R-:W-:Y:S01]  /*10e20*/  HMMA.16816.F32.BF16 R40, R4, R20, R40 ;  /* 0x000000140428723c */ /* 0x000fe20000041828 */
[----:B------:R-:W-:Y:S01]  /*10e30*/  FADD.FTZ R164, R121, R120 ;  /* 0x0000007879a47221 */ /* 0x000fe20000010000 */
[----:B------:R-:W-:-:S04]  /*10e40*/  FADD.FTZ R163, R114, R117 ;  /* 0x0000007572a37221 */ /* 0x000fc80000010000 */
[C---:B------:R-:W-:Y:S06]  /*10e50*/  HMMA.16816.F32.BF16 R44, R4.reuse, R22, R44 ;  /* 0x00000016042c723c */ /* 0x040fec000004182c */
        /* <DEDUP_REMOVED lines=85> */
.L_x_5835:
[----:B------:R-:W1:Y:S02]  /*113b0*/  LDC R5, c[0x0][0x250] ;  /* 0x00009400ff057b82 */ /* 0x000e640000000800 */
[----:B-1----:R-:W-:-:S04]  /*113c0*/  LEA R5, -R5, RZ, 0x6 ;  /* 0x000000ff05057211 */ /* 0x002fc800078e31ff */
[----:B------:R-:W-:-:S07]  /*113d0*/  SHF.R.S32.HI R4, RZ, 0x1f, R5 ;  /* 0x0000001fff047819 */ /* 0x000fce0000011405 */
.L_x_5836:
[C---:B------:R-:W-:Y:S02]  /*113e0*/  LOP3.LUT P2, RZ, R158.reuse, 0x2, RZ, 0xc0, !PT ;  /* 0x000000029eff7812 */ /* 0x040fe4000784c0ff */
[----:B------:R-:W-:Y:S02]  /*113f0*/  LOP3.LUT P0, RZ, R158, 0x1, RZ, 0xc0, !PT ;  /* 0x000000019eff7812 */ /* 0x000fe4000780c0ff */
[----:B------:R-:W-:Y:S02]  /*11400*/  IADD3 R7, P1, R150, R5, RZ ;  /* 0x0000000596077210 */ /* 0x000fe40007f3e0ff */
[----:B------:R-:W-:-:S03]  /*11410*/  LEA R166, P5, R5, R122, 0x1 ;  /* 0x0000007a05a67211 */ /* 0x000fc600078a08ff */
[--C-:B------:R-:W-:Y:S01]  /*11420*/  IMAD.X R0, R149, 0x1, R4.reuse, P1 ;  /* 0x0000000195007824 */ /* 0x100fe200008e0604 */
[----:B------:R-:W-:-:S03]  /*11430*/  LEA.HI.X R167, R5, R165, R4, 0x1, P5 ;  /* 0x000000a505a77211 */ /* 0x000fc600028f0c04 */
[-C--:B------:R-:W-:Y:S02]  /*11440*/  @P2 IADD3 R11, P4, R5, R106.reuse, RZ ;  /* 0x0000006a050b2210 */ /* 0x080fe40007f9e0ff */
[C---:B------:R-:W-:Y:S01]  /*11450*/  @P2 IADD3 R9, P1, R7.reuse, R106, RZ ;  /* 0x0000006a07092210 */ /* 0x040fe20007f3e0ff */
[----:B------:R-:W-:Y:S01]  /*11460*/  @!PT LDS RZ, [RZ] ;  /* 0x00000000fffff984 */ /* 0x000fe20000000800 */
[----:B------:R-:W-:Y:S01]  /*11470*/  @!PT LDS RZ, [RZ] ;  /* 0x00000000fffff984 */ /* 0x000fe20000000800 */
[----:B------:R-:W-:Y:S01]  /*11480*/  @!PT LDS RZ, [RZ] ;  /* 0x00000000fffff984 */ /* 0x000fe20000000800 */
[----:B------:R-:W-:Y:S01]  /*11490*/  @P0 LDGSTS.E.BYPASS.LTC128B.128 [R159+0x8000], desc[UR6][R166.64] ;  /* 0x08000000a69f0fae */ /* 0x000fe2000b901d46 */
[----:B------:R-:W-:Y:S01]  /*114a0*/  @P0 LEA R10, P5, R7, R122, 0x1 ;  /* 0x0000007a070a0211 */ /* 0x000fe200078a08ff */
[--C-:B------:R-:W-:Y:S01]  /*114b0*/  @P2 IMAD.X R6, R4, 0x1, R101.reuse, P4 ;  /* 0x0000000104062824 */ /* 0x100fe200020e0665 */
[C---:B------:R-:W-:Y:S01]  /*114c0*/  @P2 LEA R12, P4, R11.reuse, UR10, 0x1 ;  /* 0x0000000a0b0c2c11 */ /* 0x040fe2000f8808ff */
[----:B------:R-:W-:Y:S01]  /*114d0*/  @P2 IMAD.X R4, R0, 0x1, R101, P1 ;  /* 0x0000000100042824 */ /* 0x000fe200008e0665 */
[----:B------:R-:W-:Y:S01]  /*114e0*/  IADD3 R5, P1, R150, R7, RZ ;  /* 0x0000000796057210 */ /* 0x000fe20007f3e0ff */
[----:B------:R-:W-:Y:S01]  /*114f0*/  @!P0 STS.128 [R159+0x8000], RZ ;  /* 0x008000ff9f008388 */ /* 0x000fe20000000c00 */
[----:B------:R-:W-:-:S02]  /*11500*/  @P2 LEA.HI.X R13, R11, UR11, R6, 0x1, P4 ;  /* 0x0000000b0b0d2c11 */ /* 0x000fc4000a0f0c06 */
[----:B------:R-:W-:Y:S02]  /*11510*/  @P2 LEA R8, P4, R9, UR10, 0x1 ;  /* 0x0000000a09082c11 */ /* 0x000fe4000f8808ff */
[--C-:B------:R-:W-:Y:S01]  /*11520*/  @P0 LEA.HI.X R11, R7, R165, R0.reuse, 0x1, P5 ;  /* 0x000000a5070b0211 */ /* 0x100fe200028f0c00 */
[----:B------:R-:W-:Y:S01]  /*11530*/  IMAD.X R0, R149, 0x1, R0, P1 ;  /* 0x0000000195007824 */ /* 0x000fe200008e0600 */
[----:B------:R-:W-:Y:S01]  /*11540*/  @P2 LEA.HI.X R9, R9, UR11, R4, 0x1, P4 ;  /* 0x0000000b09092c11 */ /* 0x000fe2000a0f0c04 */
[----:B------:R-:W-:Y:S01]  /*11550*/  @!PT LDS RZ, [RZ] ;  /* 0x00000000fffff984 */ /* 0x000fe20000000800 */
[----:B------:R-:W-:Y:S01]  /*11560*/  @!PT LDS RZ, [RZ] ;  /* 0x00000000fffff984 */ /* 0x000fe20000000800 */
[----:B------:R-:W-:Y:S01]  /*11570*/  @!PT LDS RZ, [RZ] ;  /* 0x00000000fffff984 */ /* 0x000fe20000000800 */
[----:B------:R-:W-:Y:S01]  /*11580*/  @P2 LDGSTS.E.BYPASS.LTC128B.128 [R159+0xa000], desc[UR6][R12.64+0x80] ;  /* 0x0a0000800c9f2fae */ /* 0x000fe2000b901d46 */
[C---:B------:R-:W-:Y:S02]  /*11590*/  @P0 LEA R14, P6, R5.reuse, R122, 0x1 ;  /* 0x0000007a050e0211 */ /* 0x040fe400078c08ff */
[----:B------:R-:W-:Y:S01]  /*115a0*/  @P2 IADD3 R4, P5, R5, R106, RZ ;  /* 0x0000006a05042210 */ /* 0x000fe20007fbe0ff */
[----:B------:R-:W-:Y:S01]  /*115b0*/  @!P2 STS.128 [R159+0xa000], RZ ;  /* 0x00a000ff9f00a388 */ /* 0x000fe20000000c00 */
[----:B------:R-:W-:-:S02]  /*115c0*/  IADD3 R7, P4, R150, R5, RZ ;  /* 0x0000000596077210 */ /* 0x000fc40007f9e0ff */
[--C-:B------:R-:W-:Y:S01]  /*115d0*/  @P0 LEA.HI.X R15, R5, R165, R0.reuse, 0x1, P6 ;  /* 0x000000a5050f0211 */ /* 0x100fe200030f0c00 */
[--C-:B------:R-:W-:Y:S01]  /*115e0*/  @P2 IMAD.X R5, R0, 0x1, R101.reuse, P5 ;  /* 0x0000000100052824 */ /* 0x100fe200028e0665 */
[----:B------:R-:W-:Y:S01]  /*115f0*/  @P2 IADD3 R106, P1, R7, R106, RZ ;  /* 0x0000006a076a2210 */ /* 0x000fe20007f3e0ff */
[----:B------:R-:W-:Y:S01]  /*11600*/  IMAD.X R0, R149, 0x1, R0, P4 ;  /* 0x0000000195007824 */ /* 0x000fe200020e0600 */
[----:B------:R-:W-:Y:S01]  /*11610*/  @P2 LEA R16, P5, R4, UR10, 0x1 ;  /* 0x0000000a04102c11 */ /* 0x000fe2000f8a08ff */
[----:B------:R-:W-:Y:S01]  /*11620*/  @!PT LDS RZ, [RZ] ;  /* 0x00000000fffff984 */ /* 0x000fe20000000800 */
[----:B------:R-:W-:Y:S01]  /*11630*/  @!PT LDS RZ, [RZ] ;  /* 0x00000000fffff984 */ /* 0x000fe20000000800 */
[----:B------:R-:W-:Y:S01]  /*11640*/  @!PT LDS RZ, [RZ] ;  /* 0x00000000fffff984 */ /* 0x000fe20000000800 */
[----:B------:R-:W-:Y:S01]  /*11650*/  @P0 LDGSTS.E.BYPASS.LTC128B.128 [R159+0x8800], desc[UR6][R10.64] ;  /* 0x088000000a9f0fae */ /* 0x000fe2000b901d46 */
[----:B------:R-:W-:Y:S01]  /*11660*/  @P0 LEA R18, P4, R7, R122, 0x1 ;  /* 0x0000007a07120211 */ /* 0x000fe200078808ff */
[----:B------:R-:W-:Y:S01]  /*11670*/  @P2 IMAD.X R101, R0, 0x1, R101, P1 ;  /* 0x0000000100652824 */ /* 0x000fe200008e0665 */
[----:B------:R-:W-:Y:S01]  /*11680*/  @P2 LEA.HI.X R17, R4, UR11, R5, 0x1, P5 ;  /* 0x0000000b04112c11 */ /* 0x000fe2000a8f0c05 */
[----:B------:R-:W-:Y:S01]  /*11690*/  @!P0 STS.128 [R159+0x8800], RZ ;  /* 0x008800ff9f008388 */ /* 0x000fe20000000c00 */
[----:B------:R-:W-:-:S02]  /*116a0*/  @P2 LEA R112, P1, R106, UR10, 0x1 ;  /* 0x0000000a6a702c11 */ /* 0x000fc4000f8208ff */
[----:B------:R-:W-:Y:S01]  /*116b0*/  @P0 LEA.HI.X R19, R7, R165, R0, 0x1, P4 ;  /* 0x000000a507130211 */ /* 0x000fe200020f0c00 */
[----:B------:R-:W-:Y:S01]  /*116c0*/  @!PT LDS RZ, [RZ] ;  /* 0x00000000fffff984 */ /* 0x000fe20000000800 */
[----:B------:R-:W-:Y:S01]  /*116d0*/  @!PT LDS RZ, [RZ] ;  /* 0x00000000fffff984 */ /* 0x000fe20000000800 */
[----:B------:R-:W-:Y:S01]  /*116e0*/  @!PT LDS RZ, [RZ] ;  /* 0x00000000fffff984 */ /* 0x000fe20000000800 */
[----:B------:R-:W-:Y:S01]  /*116f0*/  @P2 LDGSTS.E.BYPASS.LTC128B.128 [R159+0xa800], desc[UR6][R8.64+0x80] ;  /* 0x0a800080089f2fae */ /* 0x000fe2000b901d46 */
[----:B------:R-:W-:Y:S01]  /*11700*/  @P2 LEA.HI.X R113, R106, UR11, R101, 0x1, P1 ;  /* 0x0000000b6a712c11 */ /* 0x000fe200088f0c65 */
[----:B------:R-:W-:Y:S02]  /*11710*/  IMAD.MOV.U32 R165, RZ, RZ, R167 ;  /* 0x000000ffffa57224 */ /* 0x000fe400078e00a7 */
        /* <DEDUP_REMOVED lines=15> */
[----:B------:R-:W-:Y:S01]  /*11810*/  @!P0 STS.128 [R159+0x9800], RZ ;  /* 0x009800ff9f008388 */ /* 0x000fe20000000c00 */
[----:B------:R-:W-:-:S03]  /*11820*/  ISETP.GE.AND P0, PT, R104, 0x3, PT ;  /* 0x000000036800780c */ /* 0x000fc60003f06270 */
        /* <DEDUP_REMOVED lines=8> */
[----:B-1----:R-:W1:Y:S04]  /*118b0*/  LDSM.16.M88.4 R12, [R145+0x5000] ;  /* 0x00500000910c783b */ /* 0x002e680000000200 */
[----:B------:R-:W5:Y:S04]  /*118c0*/  LDSM.16.M88.4 R108, [R145+0x5800] ;  /* 0x00580000916c783b */ /* 0x000f680000000200 */
[----:B------:R-:W-:Y:S04]  /*118d0*/  LDSM.16.M88.4 R124, [R143] ;  /* 0x000000008f7c783b */ /* 0x000fe80000000200 */
[----:B------:R-:W-:Y:S04]  /*118e0*/  LDSM.16.M88.4 R120, [R135] ;  /* 0x000000008778783b */ /* 0x000fe80000000200 */
[----:B------:R-:W-:Y:S04]  /*118f0*/  LDSM.16.M88.4 R116, [R134] ;  /* 0x000000008674783b */ /* 0x000fe80000000200 */
[----:B--2---:R-:W-:Y:S01]  /*11900*/  LDSM.16.M88.4 R112, [R133] ;  /* 0x000000008570783b */ /* 0x004fe20000000200 */
[----:B------:R-:W2:Y:S03]  /*11910*/  S2R R0, SR_TID.X ;  /* 0x0000000000007919 */ /* 0x000ea60000002100 */
[----:B------:R-:W0:Y:S01]  /*11920*/  LDGDEPBAR ;  /* 0x00000000000079af */ /* 0x000e220000000000 */
[C---:B---3--:R-:W-:Y:S06]  /*11930*/  HMMA.16816.F32.BF16 R32, R4.reuse, R28, RZ ;  /* 0x0000001c0420723c */ /* 0x048fec00000418ff */
[C---:B----4-:R-:W-:Y:S06]  /*11940*/  HMMA.16816.F32.BF16 R24, R4.reuse, R20, RZ ;  /* 0x000000140418723c */ /* 0x050fec00000418ff */
[C---:B-1----:R-:W-:Y:S06]  /*11950*/  HMMA.16816.F32.BF16 R16, R4.reuse, R12, RZ ;  /* 0x0000000c0410723c */ /* 0x042fec00000418ff */
[C---:B------:R-:W-:Y:S06]  /*11960*/  HMMA.16816.F32.BF16 R28, R4.reuse, R30, RZ ;  /* 0x0000001e041c723c */ /* 0x040fec00000418ff */
[----:B------:R-:W-:Y:S01]  /*11970*/  HMMA.16816.F32.BF16 R20, R4, R22, RZ ;  /* 0x000000160414723c */ /* 0x000fe200000418ff */
[----:B--2---:R-:W-:-:S05]  /*11980*/  IMAD.SHL.U32 R0, R0, 0x2, RZ ;  /* 0x0000000200007824 */ /* 0x004fca00078e00ff */
[----:B------:R-:W-:Y:S01]  /*11990*/  HMMA.16816.F32.BF16 R12, R4, R14, RZ ;  /* 0x0000000e040c723c */ /* 0x000fe200000418ff */
[----:B------:R-:W-:-:S05]  /*119a0*/  LOP3.LUT R0, R0, 0x6, RZ, 0xc0, !PT ;  /* 0x0000000600007812 */ /* 0x000fca00078ec0ff */
[C---:B-----5:R-:W-:Y:S06]  /*119b0*/  HMMA.16816.F32.BF16 R8, R4.reuse, R108, RZ ;  /* 0x0000006c0408723c */ /* 0x060fec00000418ff */
[----:B------:R-:W-:Y:S01]  /*119c0*/  HMMA.16816.F32.BF16 R4, R4, R110, RZ ;  /* 0x0000006e0404723c */ /* 0x000fe200000418ff */
[----:B------:R-:W1:Y:S05]  /*119d0*/  LDSM.16.M88.4 R108, [R144] ;  /* 0x00000000906c783b */ /* 0x000e6a0000000200 */
        /* <DEDUP_REMOVED lines=41> */
[----:B------:R-:W-:Y:S05]  /*11c70*/  LDSM.16.M88.4 R124, [R131] ;  /* 0x00000000837c783b */ /* 0x000fea0000000200 */
[C---:B------:R-:W-:Y:S06]  /*11c80*/  HMMA.16816.F32.BF16 R24, R108.reuse, R120, R24 ;  /* 0x000000786c18723c */ /* 0x040fec0000041818 */
[C---:B------:R-:W-:Y:S01]  /*11c90*/  HMMA.16816.F32.BF16 R20, R108.reuse, R122, R20 ;  /* 0x0000007a6c14723c */ /* 0x040fe20000041814 */
[----:B------:R-:W-:Y:S05]  /*11ca0*/  LDSM.16.M88.4 R120, [R130] ;  /* 0x000000008278783b */ /* 0x000fea0000000200 */
[C---:B------:R-:W-:Y:S06]  /*11cb0*/  HMMA.16816.F32.BF16 R16, R108.reuse, R116, R16 ;  /* 0x000000746c10723c */ /* 0x040fec0000041810 */
[C---:B------:R-:W-:Y:S01]  /*11cc0*/  HMMA.16816.F32.BF16 R12, R108.reuse, R118, R12 ;  /* 0x000000766c0c723c */ /* 0x040fe2000004180c */
[----:B------:R-:W-:Y:S05]  /*11cd0*/  LDSM.16.M88.4 R116, [R129] ;  /* 0x000000008174783b */ /* 0x000fea0000000200 */
[C---:B--2---:R-:W-:Y:S06]  /*11ce0*/  HMMA.16816.F32.BF16 R8, R108.reuse, R112, R8 ;  /* 0x000000706c08723c */ /* 0x044fec0000041808 */
[----:B------:R-:W-:Y:S01]  /*11cf0*/  HMMA.16816.F32.BF16 R4, R108, R114, R4 ;  /* 0x000000726c04723c */ /* 0x000fe20000041804 */
[----:B------:R-:W1:Y:S04]  /*11d00*/  LDSM.16.M88.4 R108, [R144+0x2000] ;  /* 0x00200000906c783b */ /* 0x000e680000000200 */
[----:B------:R-:W2:Y:S01]  /*11d10*/  LDSM.16.M88.4 R112, [R128] ;  /* 0x000000008070783b */ /* 0x000ea20000000200 */
        /* <DEDUP_REMOVED lines=33> */
[----:B------:R-:W-:-:S04]  /*11f30*/  IMAD R114, R157, 0x40, R0 ;  /* 0x000000409d727824 */ /* 0x000fc800078e0200 */
[C---:B------:R-:W-:Y:S02]  /*11f40*/  VIADD R0, R114.reuse, 0x1 ;  /* 0x0000000172007836 */ /* 0x040fe40000000000 */
[----:B------:R-:W-:Y:S01]  /*11f50*/  VIADD R104, R114, 0x8 ;  /* 0x0000000872687836 */ /* 0x000fe20000000000 */
[----:B------:R-:W-:Y:S02]  /*11f60*/  BAR.SYNC.DEFER_BLOCKING 0x0 ;  /* 0x0000000000007b1d */ /* 0x000fe40000010000 */
[C---:B------:R-:W-:Y:S02]  /*11f70*/  ISETP.GE.AND P1, PT, R0.reuse, R105, PT ;  /* 0x000000690000720c */ /* 0x040fe40003f26270 */
[----:B------:R-:W-:Y:S01]  /*11f80*/  ISETP.GE.AND P6, PT, R0, R161, PT ;  /* 0x000000a10000720c */ /* 0x000fe20003fc6270 */
[----:B------:R-:W-:Y:S01]  /*11f90*/  VIADD R0, R114, 0x9 ;  /* 0x0000000972007836 */ /* 0x000fe20000000000 */
[C---:B------:R-:W-:Y:S02]  /*11fa0*/  ISETP.GE.AND P5, PT, R104.reuse, R105, PT ;  /* 0x000000696800720c */ /* 0x040fe40003fa6270 */
[----:B------:R-:W-:Y:S01]  /*11fb0*/  ISETP.GE.AND P4, PT, R104, R161, PT ;  /* 0x000000a16800720c */ /* 0x000fe20003f86270 */
[----:B------:R-:W-:Y:S01]  /*11fc0*/  VIADD R104, R114, 0x10 ;  /* 0x0000001072687836 */ /* 0x000fe20000000000 */
[----:B------:R-:W-:-:S02]  /*11fd0*/  FSEL R173, R33, -INF , !P1 ;  /* 0xff80000021ad7808 */ /* 0x000fc40004800000 */
[----:B------:R-:W-:Y:S02]  /*11fe0*/  ISETP.GE.AND P1, PT, R0, R105, PT ;  /* 0x000000690000720c */ /* 0x000fe40003f26270 */
[----:B------:R-:W-:Y:S01]  /*11ff0*/  FSEL R171, R28, -INF , !P5 ;  /* 0xff8000001cab7808 */ /* 0x000fe20006800000 */
[----:B------:R-:W-:Y:S01]  /*12000*/  VIADD R28, R114, 0x18 ;  /* 0x00000018721c7836 */ /* 0x000fe20000000000 */
[----:B------:R-:W-:Y:S02]  /*12010*/  ISETP.GE.AND P5, PT, R0, R161, PT ;  /* 0x000000a10000720c */ /* 0x000fe40003fa6270 */
[----:B------:R-:W-:Y:S01]  /*12020*/  FSEL R0, R30, -INF , !P4 ;  /* 0xff8000001e007808 */ /* 0x000fe20006000000 */
[----:B------:R-:W-:Y:S01]  /*12030*/  VIADD R30, R114, 0x11 ;  /* 0x00000011721e7836 */ /* 0x000fe20000000000 */
[----:B------:R-:W-:Y:S01]  /*12040*/  FSEL R169, R29, -INF , !P1 ;  /* 0xff8000001da97808 */ /* 0x000fe20004800000 */
[----:B-1----:R-:W-:Y:S01]  /*12050*/  HMMA.16816.F32.BF16 R8, R120, R108, R8 ;  /* 0x0000006c7808723c */ /* 0x002fe20000041808 */
[----:B------:R-:W-:-:S02]  /*12060*/  ISETP.GE.AND P4, PT, R104, R105, PT ;  /* 0x000000696800720c */ /* 0x000fc40003f86270 */
[----:B------:R-:W-:Y:S02]  /*12070*/  ISETP.GE.AND P1, PT, R104, R161, PT ;  /* 0x000000a16800720c */ /* 0x000fe40003f26270 */
[----:B------:R-:W-:Y:S01]  /*12080*/  FSEL R112, R31, -INF , !P5 ;  /* 0xff8000001f707808 */ /* 0x000fe20006800000 */
[----:B------:R-:W-:Y:S01]  /*12090*/  HMMA.16816.F32.BF16 R4, R120, R110, R4 ;  /* 0x0000006e7804723c */ /* 0x000fe20000041804 */
[----:B------:R-:W-:Y:S01]  /*120a0*/  FSEL R113, R24, -INF , !P4 ;  /* 0xff80000018717808 */ /* 0x000fe20006000000 */
[----:B------:R-:W-:Y:S01]  /*120b0*/  VIADD R24, R114, 0x20 ;  /* 0x0000002072187836 */ /* 0x000fe20000000000 */
[----:B------:R-:W-:Y:S01]  /*120c0*/  FSEL R168, R26, -INF , !P1 ;  /* 0xff8000001aa87808 */ /* 0x000fe20004800000 */
[----:B------:R-:W-:Y:S01]  /*120d0*/  VIADD R26, R114, 0x19 ;  /* 0x00000019721a7836 */ /* 0x000fe20000000000 */
[C---:B------:R-:W-:Y:S02]  /*120e0*/  ISETP.GE.AND P5, PT, R30.reuse, R105, PT ;  /* 0x000000691e00720c */ /* 0x040fe40003fa6270 */
[----:B------:R-:W-:Y:S01]  /*120f0*/  ISETP.GE.AND P4, PT, R30, R161, PT ;  /* 0x000000a11e00720c */ /* 0x000fe20003f86270 */
[----:B------:R-:W-:Y:S01]  /*12100*/  IMAD.MOV.U32 R122, RZ, RZ, R166 ;  /* 0x000000ffff7a7224 */ /* 0x000fe200078e00a6 */
[----:B------:R-:W-:-:S02]  /*12110*/  FSEL R119, R25, -INF , !P5 ;  /* 0xff80000019777808 */ /* 0x000fc40006800000 */
[----:B------:R-:W-:Y:S02]  /*12120*/  FSEL R124, R27, -INF , !P4 ;  /* 0xff8000001b7c7808 */ /* 0x000fe40006000000 */
[C---:B------:R-:W-:Y:S02]  /*12130*/  ISETP.GE.AND P1, PT, R28.reuse, R105, PT ;  /* 0x000000691c00720c */ /* 0x040fe40003f26270 */
[----:B------:R-:W-:Y:S02]  /*12140*/  ISETP.GE.AND P5, PT, R28, R161, PT ;  /* 0x000000a11c00720c */ /* 0x000fe40003fa6270 */
[----:B------:R-:W-:Y:S02]  /*12150*/  ISETP.GE.AND P4, PT, R26, R105, PT ;  /* 0x000000691a00720c */ /* 0x000fe40003f86270 */
[----:B------:R-:W-:Y:S02]  /*12160*/  FSEL R127, R20, -INF , !P1 ;  /* 0xff800000147f7808 */ /* 0x000fe40004800000 */
[----:B------:R-:W-:-:S02]  /*12170*/  FSEL R22, R22, -INF , !P5 ;  /* 0xff80000016167808 */ /* 0x000fc40006800000 */
[----:B------:R-:W-:Y:S02]  /*12180*/  FSEL R21, R21, -INF , !P4 ;  /* 0xff80000015157808 */ /* 0x000fe40006000000 */
[----:B------:R-:W-:Y:S01]  /*12190*/  ISETP.GE.AND P1, PT, R26, R161, PT ;  /* 0x000000a11a00720c */ /* 0x000fe20003f26270 */
[----:B------:R-:W-:Y:S01]  /*121a0*/  VIADD R26, R114, 0x28 ;  /* 0x00000028721a7836 */ /* 0x000fe20000000000 */
[C---:B------:R-:W-:Y:S02]  /*121b0*/  ISETP.GE.AND P5, PT, R24.reuse, R105, PT ;  /* 0x000000691800720c */ /* 0x040fe40003fa6270 */
[----:B------:R-:W-:Y:S01]  /*121c0*/  ISETP.GE.AND P4, PT, R24, R161, PT ;  /* 0x000000a11800720c */ /* 0x000fe20003f86270 */
[----:B------:R-:W-:Y:S01]  /*121d0*/  VIADD R24, R114, 0x21 ;  /* 0x0000002172187836 */ /* 0x000fe20000000000 */
[----:B------:R-:W-:Y:S02]  /*121e0*/  FSEL R20, R23, -INF , !P1 ;  /* 0xff80000017147808 */ /* 0x000fe40004800000 */
[----:B------:R-:W-:-:S02]  /*121f0*/  FSEL R118, R18, -INF , !P4 ;  /* 0xff80000012767808 */ /* 0x000fc40006000000 */
[-C--:B------:R-:W-:Y:S02]  /*12200*/  ISETP.GE.AND P1, PT, R24, R105.reuse, PT ;  /* 0x000000691800720c */ /* 0x080fe40003f26270 */
[----:B------:R-:W-:Y:S02]  /*12210*/  ISETP.GE.AND P4, PT, R26, R105, PT ;  /* 0x000000691a00720c */ /* 0x000fe40003f86270 */
[----:B------:R-:W-:Y:S01]  /*12220*/  FSEL R115, R16, -INF , !P5 ;  /* 0xff80000010737808 */ /* 0x000fe20006800000 */
[----:B------:R-:W-:Y:S01]  /*12230*/  VIADD R16, R114, 0x29 ;  /* 0x0000002972107836 */ /* 0x000fe20000000000 */
[-C--:B------:R-:W-:Y:S02]  /*12240*/  ISETP.GE.AND P5, PT, R24, R161.reuse, PT ;  /* 0x000000a11800720c */ /* 0x080fe40003fa6270 */
[----:B------:R-:W-:Y:S02]  /*12250*/  FSEL R117, R17, -INF , !P1 ;  /* 0xff80000011757808 */ /* 0x000fe40004800000 */
[----:B------:R-:W-:Y:S01]  /*12260*/  FSEL R125, R12, -INF , !P4 ;  /* 0xff8000000c7d7808 */ /* 0x000fe20006000000 */
[----:B------:R-:W-:Y:S01]  /*12270*/  VIADD R12, R114, 0x30 ;  /* 0x00000030720c7836 */ /* 0x000fe20000000000 */
[----:B------:R-:W-:-:S02]  /*12280*/  ISETP.GE.AND P1, PT, R26, R161, PT ;  /* 0x000000a11a00720c */ /* 0x000fc40003f26270 */
[----:B------:R-:W-:Y:S02]  /*12290*/  FSEL R116, R19, -INF , !P5 ;  /* 0xff80000013747808 */ /* 0x000fe40006800000 */
[C---:B------:R-:W-:Y:S02]  /*122a0*/  ISETP.GE.AND P5, PT, R16.reuse, R105, PT ;  /* 0x000000691000720c */ /* 0x040fe40003fa6270 */
[----:B------:R-:W-:Y:S01]  /*122b0*/  ISETP.GE.AND P4, PT, R16, R161, PT ;  /* 0x000000a11000720c */ /* 0x000fe20003f86270 */
[----:B------:R-:W-:Y:S01]  /*122c0*/  VIADD R16, R114, 0x31 ;  /* 0x0000003172107836 */ /* 0x000fe20000000000 */
[----:B------:R-:W-:Y:S02]  /*122d0*/  FSEL R126, R14, -INF , !P1 ;  /* 0xff8000000e7e7808 */ /* 0x000fe40004800000 */
[----:B------:R-:W-:Y:S02]  /*122e0*/  ISETP.GE.AND P1, PT, R12, R105, PT ;  /* 0x000000690c00720c */ /* 0x000fe40003f26270 */
[----:B------:R-:W-:-:S02]  /*122f0*/  FSEL R121, R13, -INF , !P5 ;  /* 0xff8000000d797808 */ /* 0x000fc40006800000 */
[----:B------:R-:W-:Y:S02]  /*12300*/  ISETP.GE.AND P5, PT, R12, R161, PT ;  /* 0x000000a10c00720c */ /* 0x000fe40003fa6270 */
[----:B------:R-:W-:Y:S02]  /*12310*/  FSEL R12, R35, -INF , !P6 ;  /* 0xff800000230c7808 */ /* 0x000fe40007000000 */
[----:B------:R-:W-:Y:S01]  /*12320*/  FSEL R101, R8, -INF , !P1 ;  /* 0xff80000008657808 */ /* 0x000fe20004800000 */
[----:B------:R-:W-:Y:S01]  /*12330*/  VIADD R8, R114, 0x38 ;  /* 0x0000003872087836 */ /* 0x000fe20000000000 */
[----:B------:R-:W-:Y:S02]  /*12340*/  ISETP.GE.AND P6, PT, R16, R105, PT ;  /* 0x000000691000720c */ /* 0x000fe40003fc6270 */
[----:B------:R-:W-:Y:S02]  /*12350*/  FSEL R106, R10, -INF , !P5 ;  /* 0xff8000000a6a7808 */ /* 0x000fe40006800000 */
[----:B------:R-:W-:-:S02]  /*12360*/  FSEL R162, R15, -INF , !P4 ;  /* 0xff8000000fa27808 */ /* 0x000fc40006000000 */
[C---:B------:R-:W-:Y:S02]  /*12370*/  ISETP.GE.AND P1, PT, R114.reuse, R105, PT ;  /* 0x000000697200720c */ /* 0x040fe40003f26270 */
[CC--:B------:R-:W-:Y:S01]  /*12380*/  ISETP.GE.AND P5, PT, R114.reuse, R161.reuse, PT ;  /* 0x000000a17200720c */ /* 0x0c0fe20003fa6270 */
[----:B------:R-:W-:Y:S01]  /*12390*/  VIADD R114, R114, 0x39 ;  /* 0x0000003972727836 */ /* 0x000fe20000000000 */
[----:B------:R-:W-:Y:S02]  /*123a0*/  FSEL R107, R9, -INF , !P6 ;  /* 0xff800000096b7808 */ /* 0x000fe40007000000 */
[----:B------:R-:W-:Y:S02]  /*123b0*/  ISETP.GE.AND P4, PT, R16, R161, PT ;  /* 0x000000a11000720c */ /* 0x000fe40003f86270 */
[----:B------:R-:W-:Y:S02]  /*123c0*/  ISETP.GE.AND P6, PT, R8, R105, PT ;  /* 0x000000690800720c */ /* 0x000fe40003fc6270 */
[----:B------:R-:W-:-:S02]  /*123d0*/  FSEL R104, R11, -INF , !P4 ;  /* 0xff8000000b687808 */ /* 0x000fc40006000000 */
[----:B------:R-:W-:Y:S02]  /*123e0*/  FSEL R108, R4, -INF , !P6 ;  /* 0xff800000046c7808 */ /* 0x000fe40007000000 */
[----:B------:R-:W-:Y:S02]  /*123f0*/  FSEL R9, R32, -INF , !P1 ;  /* 0xff80000020097808 */ /* 0x000fe40004800000 */
[----:B------:R-:W-:Y:S02]  /*12400*/  ISETP.GE.AND P4, PT, R8, R161, PT ;  /* 0x000000a10800720c */ /* 0x000fe40003f86270 */
[C---:B------:R-:W-:Y:S02]  /*12410*/  ISETP.GE.AND P6, PT, R114.reuse, R105, PT ;  /* 0x000000697200720c */ /* 0x040fe40003fc6270 */
[----:B------:R-:W-:Y:S02]  /*12420*/  ISETP.GE.AND P1, PT, R114, R161, PT ;  /* 0x000000a17200720c */ /* 0x000fe40003f26270 */
[----:B------:R-:W-:-:S02]  /*12430*/  FSEL R8, R34, -INF , !P5 ;  /* 0xff80000022087808 */ /* 0x000fc40006800000 */
        /* <DEDUP_REMOVED lines=8> */
[----:B------:R-:W-:-:S05]  /*124c0*/  VIADD R15, R5, 0xffffffc0 ;  /* 0xffffffc0050f7836 */ /* 0x000fca0000000000 */
        /* <DEDUP_REMOVED lines=27> */
[----:B------:R-:W-:Y:S01]  /*12680*/  @!P1 IADD3 R14, R14, 0x1, RZ ;  /* 0x000000010e0e9810 */ /* 0x000fe20007ffe0ff */
[----:B------:R-:W1:Y:S01]  /*12690*/  LDC.64 R6, c[0x0][0x248] ;  /* 0x00009200ff067b82 */ /* 0x000e620000000a00 */
[----:B------:R-:W-:-:S02]  /*126a0*/  ISETP.NE.AND P1, PT, R10, RZ, PT ;  /* 0x000000ff0a00720c */ /* 0x000fc40003f25270 */
        /* <DEDUP_REMOVED lines=9> */
[----:B------:R2:W3:Y:S04]  /*12740*/  LDG.E R14, desc[UR6][R16.64] ;  /* 0x00000006100e7981 */ /* 0x0004e8000c1e1900 */
[----:B------:R-:W3:Y:S01]  /*12750*/  LDG.E R11, desc[UR6][R18.64] ;  /* 0x00000006120b7981 */ /* 0x000ee2000c1e1900 */
[----:B------:R-:W-:Y:S02]  /*12760*/  IMAD.IADD R13, R13, 0x1, -R4 ;  /* 0x000000010d0d7824 */ /* 0x000fe400078e0a04 */
[----:B------:R-:W4:Y:S02]  /*12770*/  LDC.64 R4, c[0x0][0x230] ;  /* 0x00008c00ff047b82 */ /* 0x000f240000000a00 */
[----:B------:R-:W-:-:S05]  /*12780*/  IMAD R10, R13, R10, -0x40 ;  /* 0xffffffc00d0a7424 */ /* 0x000fca00078e020a */
[----:B------:R-:W-:-:S05]  /*12790*/  SHF.R.S32.HI R13, RZ, 0x1f, R10 ;  /* 0x0000001fff0d7819 */ /* 0x000fca000001140a */
[----:B-1----:R-:W-:-:S04]  /*127a0*/  IMAD R13, R13, R6, RZ ;  /* 0x000000060d0d7224 */ /* 0x002fc800078e02ff */
[C---:B------:R-:W-:Y:S02]  /*127b0*/  IMAD R7, R10.reuse, R7, R13 ;  /* 0x000000070a077224 */ /* 0x040fe400078e020d */
[----:B--2---:R-:W-:-:S04]  /*127c0*/  IMAD.WIDE.U32 R16, R10, R6, RZ ;  /* 0x000000060a107225 */ /* 0x004fc800078e00ff */
[----:B------:R-:W-:Y:S01]  /*127d0*/  IMAD.IADD R17, R17, 0x1, R7 ;  /* 0x0000000111117824 */ /* 0x000fe200078e0207 */
[----:B---3--:R-:W-:-:S04]  /*127e0*/  IADD3 R11, -R14, R11, RZ ;  /* 0x0000000b0e0b7210 */ /* 0x008fc80007ffe1ff */
[----:B------:R-:W-:Y:S01]  /*127f0*/  SHF.R.S32.HI R15, RZ, 0x1f, R11 ;  /* 0x0000001fff0f7819 */ /* 0x000fe2000001140b */
[----:B----4-:R-:W-:-:S04]  /*12800*/  IMAD.WIDE.U32 R16, R11, R4, R16 ;  /* 0x000000040b107225 */ /* 0x010fc800078e0010 */
[----:B------:R-:W-:Y:S02]  /*12810*/  IMAD R6, R15, R4, RZ ;  /* 0x000000040f067224 */ /* 0x000fe400078e02ff */
[----:B------:R-:W-:Y:S02]  /*12820*/  IMAD.MOV.U32 R7, RZ, RZ, R16 ;  /* 0x000000ffff077224 */ /* 0x000fe400078e0010 */
[----:B------:R-:W-:-:S05]  /*12830*/  IMAD R5, R11, R5, R6 ;  /* 0x000000050b057224 */ /* 0x000fca00078e0206 */
[----:B------:R-:W-:Y:S01]  /*12840*/  IADD3 R10, R17, R5, RZ ;  /* 0x00000005110a7210 */ /* 0x000fe20007ffe0ff */
[----:B------:R-:W-:Y:S06]  /*12850*/  BRA `(.L_x_5839) ;  /* 0x00000000000c7947 */ /* 0x000fec0003800000 */
.L_x_5838:
[----:B------:R-:W1:Y:S02]  /*12860*/  LDC R7, c[0x0][0x248] ;  /* 0x00009200ff077b82 */ /* 0x000e640000000800 */
[----:B-1----:R-:W-:-:S04]  /*12870*/  LEA R7, -R7, RZ, 0x6 ;  /* 0x000000ff07077211 */ /* 0x002fc800078e31ff */
[----:B------:R-:W-:-:S07]  /*12880*/  SHF.R.S32.HI R10, RZ, 0x1f, R7 ;  /* 0x0000001fff0a7819 */ /* 0x000fce0000011407 */
.L_x_5839:
[----:B------:R-:W-:Y:S02]  /*12890*/  LOP3.LUT R4, R158, 0x1, RZ, 0xc0, !PT ;  /* 0x000000019e047812 */ /* 0x000fe400078ec0ff */
[-C--:B------:R-:W-:Y:S02]  /*128a0*/  @P2 IADD3 R11, P0, R148, R7.reuse, RZ ;  /* 0x00000007940b2210 */ /* 0x080fe40007f1e0ff */
[----:B------:R-:W-:Y:S02]  /*128b0*/  ISETP.NE.U32.AND P1, PT, R4, 0x1, PT ;  /* 0x000000010400780c */ /* 0x000fe40003f25070 */
[----:B------:R-:W-:Y:S01]  /*128c0*/  IADD3 R5, P5, P4, R148, R7, R148 ;  /* 0x0000000794057210 */ /* 0x000fe20007cbe094 */
[----:B------:R-:W-:Y:S01]  /*128d0*/  @P2 IMAD.X R4, R147, 0x1, R10, P0 ;  /* 0x0000000193042824 */ /* 0x000fe200000e060a */
[-C--:B------:R-:W-:Y:S02]  /*128e0*/  @P2 LEA R16, P0, R11, R156.reuse, 0x1 ;  /* 0x0000009c0b102211 */ /* 0x080fe400078008ff */
[----:B------:R-:W-:-:S02]  /*128f0*/  LEA R24, P6, R7, R156, 0x1 ;  /* 0x0000009c07187211 */ /* 0x000fc400078c08ff */
[----:B------:R-:W-:Y:S02]  /*12900*/  @P2 LEA.HI.X R17, R11, R153, R4, 0x1, P0 ;  /* 0x000000990b112211 */ /* 0x000fe400000f0c04 */
[----:B------:R-:W-:Y:S02]  /*12910*/  IADD3.X R6, R147, R10, R147, P5, P4 ;  /* 0x0000000a93067210 */ /* 0x000fe40002fe8493 */
[CC--:B------:R-:W-:Y:S02]  /*12920*/  @P2 LEA R14, P0, R5.reuse, R156.reuse, 0x1 ;  /* 0x0000009c050e2211 */ /* 0x0c0fe400078008ff */
[----:B------:R-:W-:Y:S02]  /*12930*/  @!P1 LEA R18, P5, R5, R156, 0x1 ;  /* 0x0000009c05129211 */ /* 0x000fe400078a08ff */
[----:B------:R-:W-:Y:S02]  /*12940*/  IADD3 R4, P4, R148, R5, RZ ;  /* 0x0000000594047210 */ /* 0x000fe40007f9e0ff */
[----:B------:R-:W-:-:S02]  /*12950*/  LEA.HI.X R25, R7, R153, R10, 0x1, P6 ;  /* 0x0000009907197211 */ /* 0x000fc400030f0c0a */
[----:B------:R-:W-:Y:S02]  /*12960*/  @!P1 IADD3 R7, P6, R148, R7, RZ ;  /* 0x0000000794079210 */ /* 0x000fe40007fde0ff */
[CCC-:B------:R-:W-:Y:S01]  /*12970*/  @P2 LEA.HI.X R15, R5.reuse, R153.reuse, R6.reuse, 0x1, P0 ;  /* 0x00000099050f2211 */ /* 0x1c0fe200000f0c06 */
[----:B------:R-:W-:Y:S01]  /*12980*/  @!PT LDS RZ, [RZ] ;  /* 0x00000000fffff984 */ /* 0x000fe20000000800 */
[----:B------:R-:W-:Y:S01]  /*12990*/  @!PT LDS RZ, [RZ] ;  /* 0x00000000fffff984 */ /* 0x000fe20000000800 */
[----:B------:R-:W-:Y:S01]  /*129a0*/  @!PT LDS RZ, [RZ] ;  /* 0x00000000fffff984 */ /* 0x000fe20000000800 */
[----:B------:R1:W-:Y:S01]  /*129b0*/  @!P1 LDGSTS.E.BYPASS.LTC128B.128 [R159+0x4000], desc[UR6][R24.64] ;  /* 0x04000000189f9fae */ /* 0x0003e2000b901d46 */
[-CC-:B------:R-:W-:Y:S01]  /*129c0*/  @!P1 LEA.HI.X R19, R5, R153.reuse, R6.reuse, 0x1, P5 ;  /* 0x0000009905139211 */ /* 0x180fe200028f0c06 */
[C---:B------:R-:W-:Y:S01]  /*129d0*/  IMAD.X R6, R147.reuse, 0x1, R6, P4 ;  /* 0x0000000193067824 */ /* 0x040fe200020e0606 */
[CC--:B------:R-:W-:Y:S01]  /*129e0*/  @!P1 LEA R28, P4, R4.reuse, R156.reuse, 0x1 ;  /* 0x0000009c041c9211 */ /* 0x0c0fe200078808ff */
[----:B------:R-:W-:Y:S01]  /*129f0*/  @!P1 IMAD.X R10, R147, 0x1, R10, P6 ;  /* 0x00000001930a9824 */ /* 0x000fe200030e060a */
[CC--:B------:R-:W-:Y:S01]  /*12a00*/  @P2 LEA R26, P0, R4.reuse, R156.reuse, 0x1 ;  /* 0x0000009c041a2211 */ /* 0x0c0fe200078008ff */
[--C-:B------:R-:W-:Y:S01]  /*12a10*/  @P2 IMAD.MOV.U32 R5, RZ, RZ, R25.reuse ;  /* 0x000000ffff052224 */ /* 0x100fe200078e0019 */
[C---:B------:R-:W-:Y:S01]  /*12a20*/  @!P1 LEA R30, P5, R7.reuse, R156, 0x1 ;  /* 0x0000009c071e9211 */ /* 0x040fe200078a08ff */
[----:B------:R1:W-:Y:S01]  /*12a30*/  @P1 STS.128 [R159+0x4000], RZ ;  /* 0x004000ff9f001388 */ /* 0x0003e20000000c00 */
[CC--:B------:R-:W-:Y:S01]  /*12a40*/  @!P1 LEA.HI.X R29, R4.reuse, R153.reuse, R6, 0x1, P4 ;  /* 0x00000099041d9211 */ /* 0x0c0fe200020f0c06 */
[----:B------:R-:W-:Y:S01]  /*12a50*/  IMAD.MOV.U32 R156, RZ, RZ, R24 ;  /* 0x000000ffff9c7224 */ /* 0x000fe200078e0018 */
[-C--:B------:R-:W-:Y:S01]  /*12a60*/  @P2 LEA.HI.X R27, R4, R153.reuse, R6, 0x1, P0 ;  /* 0x00000099041b2211 */ /* 0x080fe200000f0c06 */
[----:B------:R-:W-:Y:S01]  /*12a70*/  @P2 IMAD.MOV.U32 R4, RZ, RZ, R24 ;  /* 0x000000ffff042224 */ /* 0x000fe200078e0018 */
[----:B------:R-:W-:Y:S01]  /*12a80*/  @!P1 LEA.HI.X R31, R7, R153, R10, 0x1, P5 ;  /* 0x00000099071f9211 */ /* 0x000fe200028f0c0a */
        /* <DEDUP_REMOVED lines=37> */
.L_x_5837:
[----:B-1----:R-:W-:Y:S01]  /*12ce0*/  FMNMX.FTZ R5, R2, R8, !PT ;  /* 0x0000000802057209 */ /* 0x002fe20007810000 */
        /* <DEDUP_REMOVED lines=52> */
[--C-:B------:R-:W-:Y:S01]  /*13030*/  FFMA.FTZ R0, R0, UR8, -R35.reuse ;  /* 0x0000000800007c23 */ /* 0x100fe20008010823 */
[----:B------:R-:W-:Y:S01]  /*13040*/  FADD.FTZ R32, R3, -R32 ;  /* 0x8000002003207221 */ /* 0x000fe20000010000 */
[----:B------:R-:W-:Y:S01]  /*13050*/  FMUL.FTZ R2, R2, UR8 ;  /* 0x0000000802027c20 */ /* 0x000fe20008410000 */
[--C-:B------:R-:W-:Y:S01]  /*13060*/  FFMA.FTZ R31, R9, UR8, -R110.reuse ;  /* 0x00000008091f7c23 */ /* 0x100fe2000801086e */
[--C-:B------:R-:W-:Y:S01]  /*13070*/  FFMA.FTZ R27, R173, UR8, -R110.reuse ;  /* 0x00000008ad1b7c23 */ /* 0x100fe2000801086e */
[----:B------:R-:W2:Y:S01]  /*13080*/  LDSM.16.MT88.4 R8, [R140+0x8000] ;  /* 0x008000008c08783b */ /* 0x000ea20000004200 */
[--C-:B------:R-:W-:Y:S01]  /*13090*/  FFMA.FTZ R26, R171, UR8, -R110.reuse ;  /* 0x00000008ab1a7c23 */ /* 0x100fe2000801086e */
[--C-:B------:R-:W-:Y:S01]  /*130a0*/  FFMA.FTZ R25, R169, UR8, -R110.reuse ;  /* 0x00000008a9197c23 */ /* 0x100fe2000801086e */
[----:B------:R-:W-:Y:S01]  /*130b0*/  FMUL.FTZ R32, R32, UR8 ;  /* 0x0000000820207c20 */ /* 0x000fe20008410000 */
        /* <DEDUP_REMOVED lines=22> */
[----:B------:R-:W-:Y:S01]  /*13220*/  FFMA.FTZ R101, R101, UR8, -R110 ;  /* 0x0000000865657c23 */ /* 0x000fe2000801086e */
[--C-:B------:R-:W-:Y:S01]  /*13230*/  FFMA.FTZ R105, R104, UR8, -R35.reuse ;  /* 0x0000000868697c23 */ /* 0x100fe20008010823 */
[--C-:B------:R-:W-:Y:S01]  /*13240*/  FFMA.FTZ R34, R34, UR8, -R35.reuse ;  /* 0x0000000822227c23 */ /* 0x100fe20008010823 */
[----:B------:R-:W4:Y:S01]  /*13250*/  MUFU.EX2 R25, R25 ;  /* 0x0000001900197308 */ /* 0x000f220000000800 */
[----:B---3--:R-:W-:Y:S01]  /*13260*/  F2FP.BF16.F32.PACK_AB R4, R27, R31 ;  /* 0x0000001f1b04723e */ /* 0x008fe200000010ff */
[--C-:B------:R-:W-:Y:S01]  /*13270*/  FFMA.FTZ R33, R33, UR8, -R35.reuse ;  /* 0x0000000821217c23 */ /* 0x100fe20008010823 */
[----:B------:R-:W-:-:S05]  /*13280*/  FFMA.FTZ R106, R106, UR8, -R35 ;  /* 0x000000086a6a7c23 */ /* 0x000fca0008010823 */
        /* <DEDUP_REMOVED lines=8> */
[----:B----4-:R-:W-:Y:S01]  /*13310*/  F2FP.BF16.F32.PACK_AB R7, R3, R0 ;  /* 0x000000000307723e */ /* 0x010fe200000010ff */
[----:B------:R-:W-:-:S02]  /*13320*/  FFMA.FTZ R112, R21, UR8, -R110 ;  /* 0x0000000815707c23 */ /* 0x000fc4000801086e */
[----:B------:R-:W-:Y:S04]  /*13330*/  LDSM.16.MT88.4 R20, [R140+0xa800] ;  /* 0x00a800008c14783b */ /* 0x000fe80000004200 */
        /* <DEDUP_REMOVED lines=64> */
[C---:B-1----:R-:W-:Y:S01]  /*13740*/  HMMA.16816.F32.BF16 R56, R4.reuse, R12, R56 ;  /* 0x0000000c0438723c */ /* 0x042fe20000041838 */
[----:B------:R-:W-:Y:S01]  /*13750*/  FMUL.FTZ R93, R93, R32 ;  /* 0x000000205d5d7220 */ /* 0x000fe20000410000 */
[-C--:B------:R-:W-:Y:S01]  /*13760*/  FMUL.FTZ R94, R94, R2.reuse ;  /* 0x000000025e5e7220 */ /* 0x080fe20000410000 */
        /* <DEDUP_REMOVED lines=8> */
[----:B------:R-:W-:Y:S01]  /*137f0*/  FFMA.FTZ R32, R164, R32, R31 ;  /* 0x00000020a4207223 */ /* 0x000fe2000001001f */
[----:B--2---:R-:W-:Y:S01]  /*13800*/  HMMA.16816.F32.BF16 R48, R4, R8, R48 ;  /* 0x000000080430723c */ /* 0x004fe20000041830 */
[----:B------:R-:W-:Y:S01]  /*13810*/  FFMA.FTZ R163, R163, R2, R30 ;  /* 0x00000002a3a37223 */ /* 0x000fe2000001001e */
[----:B------:R-:W-:Y:S01]  /*13820*/  MOV R2, R28 ;  /* 0x0000001c00027202 */ /* 0x000fe20000000f00 */
[----:B------:R-:W-:-:S02]  /*13830*/  FADD.FTZ R27, R27, R32 ;  /* 0x000000201b1b7221 */ /* 0x000fc40000010000 */
[----:B------:R-:W-:Y:S01]  /*13840*/  FADD.FTZ R163, R24, R163 ;  /* 0x000000a318a37221 */ /* 0x000fe20000010000 */
[----:B------:R-:W-:Y:S01]  /*13850*/  HMMA.16816.F32.BF16 R52, R4, R10, R52 ;  /* 0x0000000a0434723c */ /* 0x000fe20000041834 */
[----:B------:R-:W2:Y:S01]  /*13860*/  LDSM.16.MT88.4 R8, [R140+0xa000] ;  /* 0x00a000008c08783b */ /* 0x000ea20000004200 */
[----:B------:R-:W-:Y:S01]  /*13870*/  MUFU.EX2 R109, R109 ;  /* 0x0000006d006d7308 */ /* 0x000fe20000000800 */
[----:B------:R-:W-:Y:S01]  /*13880*/  FADD.FTZ R26, R26, R27 ;  /* 0x0000001b1a1a7221 */ /* 0x000fe20000010000 */
[----:B------:R-:W-:-:S03]  /*13890*/  FADD.FTZ R0, R0, R163 ;  /* 0x000000a300007221 */ /* 0x000fc60000010000 */
[----:B------:R-:W-:Y:S01]  /*138a0*/  FADD.FTZ R25, R25, R26 ;  /* 0x0000001a19197221 */ /* 0x000fe20000010000 */
[----:B------:R-:W-:Y:S02]  /*138b0*/  FADD.FTZ R0, R3, R0 ;  /* 0x0000000003007221 */ /* 0x000fe40000010000 */
[----:B------:R-:W-:Y:S08]  /*138c0*/  MUFU.EX2 R112, R112 ;  /* 0x0000007000707308 */ /* 0x000ff00000000800 */
[----:B------:R-:W3:Y:S08]  /*138d0*/  MUFU.EX2 R113, R113 ;  /* 0x0000007100717308 */ /* 0x000ef00000000800 */
[----:B------:R-:W4:Y:S01]  /*138e0*/  MUFU.EX2 R124, R124 ;  /* 0x0000007c007c7308 */ /* 0x000f220000000800 */
[C---:B-1----:R-:W-:Y:S07]  /*138f0*/  HMMA.16816.F32.BF16 R72, R4.reuse, R12, R72 ;  /* 0x0000000c0448723c */ /* 0x042fee0000041848 */
[----:B------:R-:W-:Y:S01]  /*13900*/  MUFU.EX2 R120, R120 ;  /* 0x0000007800787308 */ /* 0x000fe20000000800 */
[----:B------:R-:W-:Y:S01]  /*13910*/  HMMA.16816.F32.BF16 R76, R4, R14, R76 ;  /* 0x0000000e044c723c */ /* 0x000fe2000004184c */
[----:B------:R-:W1:Y:S01]  /*13920*/  LDSM.16.MT88.4 R12, [R136+0xa000] ;  /* 0x00a00000880c783b */ /* 0x000e620000004200 */
[----:B---3--:R-:W-:-:S04]  /*13930*/  FADD.FTZ R3, R113, R0 ;  /* 0x0000000071037221 */ /* 0x008fc80000010000 */
[----:B--2---:R-:W-:Y:S01]  /*13940*/  HMMA.16816.F32.BF16 R64, R4, R8, R64 ;  /* 0x000000080440723c */ /* 0x004fe20000041840 */
[----:B------:R-:W2:Y:S01]  /*13950*/  MUFU.EX2 R119, R119 ;  /* 0x0000007700777308 */ /* 0x000ea20000000800 */
[----:B----4-:R-:W-:-:S04]  /*13960*/  FADD.FTZ R3, R124, R3 ;  /* 0x000000037c037221 */ /* 0x010fc80000010000 */
[C---:B------:R-:W-:Y:S01]  /*13970*/  HMMA.16816.F32.BF16 R68, R4.reuse, R10, R68 ;  /* 0x0000000a0444723c */ /* 0x040fe20000041844 */
[----:B------:R-:W3:Y:S02]  /*13980*/  LDSM.16.MT88.4 R8, [R137+0xa000] ;  /* 0x00a000008908783b */ /* 0x000ee40000004200 */
[----:B------:R-:W-:Y:S08]  /*13990*/  MUFU.EX2 R123, R123 ;  /* 0x0000007b007b7308 */ /* 0x000ff00000000800 */
[----:B------:R-:W4:Y:S08]  /*139a0*/  MUFU.EX2 R168, R168 ;  /* 0x000000a800a87308 */ /* 0x000f300000000800 */
[----:B------:R-:W-:Y:S08]  /*139b0*/  MUFU.EX2 R115, R115 ;  /* 0x0000007300737308 */ /* 0x000ff00000000800 */
[----:B------:R-:W-:Y:S01]  /*139c0*/  MUFU.EX2 R166, R166 ;  /* 0x000000a600a67308 */ /* 0x000fe20000000800 */
[C---:B-1----:R-:W-:Y:S06]  /*139d0*/  HMMA.16816.F32.BF16 R88, R4.reuse, R12, R88 ;  /* 0x0000000c0458723c */ /* 0x042fec0000041858 */
[C---:B------:R-:W-:Y:S01]  /*139e0*/  HMMA.16816.F32.BF16 R84, R4.reuse, R14, R84 ;  /* 0x0000000e0454723c */ /* 0x040fe20000041854 */
[----:B------:R-:W1:Y:S01]  /*139f0*/  LDSM.16.MT88.4 R12, [R138+0x8800] ;  /* 0x008800008a0c783b */ /* 0x000e620000004200 */
[----:B------:R-:W-:Y:S04]  /*13a00*/  MUFU.EX2 R118, R118 ;  /* 0x0000007600767308 */ /* 0x000fe80000000800 */
[C---:B---3--:R-:W-:Y:S04]  /*13a10*/  HMMA.16816.F32.BF16 R92, R4.reuse, R8, R92 ;  /* 0x00000008045c723c */ /* 0x048fe8000004185c */
[----:B------:R-:W3:Y:S02]  /*13a20*/  MUFU.EX2 R121, R121 ;  /* 0x0000007900797308 */ /* 0x000ee40000000800 */
[----:B------:R-:W-:Y:S01]  /*13a30*/  HMMA.16816.F32.BF16 R80, R4, R10, R80 ;  /* 0x0000000a0450723c */ /* 0x000fe20000041850 */
[----:B------:R-:W5:Y:S05]  /*13a40*/  LDSM.16.MT88.4 R8, [R137+0x8800] ;  /* 0x008800008908783b */ /* 0x000f6a0000004200 */
[----:B------:R-:W-:Y:S01]  /*13a50*/  MUFU.EX2 R116, R116 ;  /* 0x0000007400747308 */ /* 0x000fe20000000800 */
[----:B------:R-:W-:Y:S01]  /*13a60*/  F2FP.BF16.F32.PACK_AB R4, R111, R114 ;  /* 0x000000726f04723e */ /* 0x000fe200000010ff */
[----:B------:R-:W-:Y:S01]  /*13a70*/  FADD.FTZ R114, R114, R25 ;  /* 0x0000001972727221 */ /* 0x000fe20000010000 */
[----:B------:R-:W-:-:S02]  /*13a80*/  F2FP.BF16.F32.PACK_AB R5, R124, R113 ;  /* 0x000000717c05723e */ /* 0x000fc400000010ff */
[----:B------:R-:W-:Y:S01]  /*13a90*/  F2FP.BF16.F32.PACK_AB R6, R112, R109 ;  /* 0x0000006d7006723e */ /* 0x000fe200000010ff */
[----:B------:R-:W-:Y:S01]  /*13aa0*/  FADD.FTZ R0, R111, R114 ;  /* 0x000000726f007221 */ /* 0x000fe20000010000 */
[----:B--2---:R-:W-:Y:S01]  /*13ab0*/  F2FP.BF16.F32.PACK_AB R7, R119, R120 ;  /* 0x000000787707723e */ /* 0x004fe200000010ff */
[----:B------:R-:W2:Y:S01]  /*13ac0*/  MUFU.EX2 R117, R117 ;  /* 0x0000007500757308 */ /* 0x000ea20000000800 */
[----:B------:R-:W-:Y:S01]  /*13ad0*/  FADD.FTZ R120, R120, R3 ;  /* 0x0000000378787221 */ /* 0x000fe20000010000 */
[----:B------:R-:W-:Y:S01]  /*13ae0*/  FADD.FTZ R109, R109, R0 ;  /* 0x000000006d6d7221 */ /* 0x000fe20000010000 */
[----:B------:R-:W-:Y:S02]  /*13af0*/  MOV R3, R29 ;  /* 0x0000001d00037202 */ /* 0x000fe40000000f00 */
[----:B------:R-:W-:Y:S01]  /*13b00*/  FADD.FTZ R119, R119, R120 ;  /* 0x0000007877777221 */ /* 0x000fe20000010000 */
[C---:B------:R-:W-:Y:S01]  /*13b10*/  HMMA.16816.F32.BF16 R96, R4.reuse, R16, R96 ;  /* 0x000000100460723c */ /* 0x040fe20000041860 */
[----:B------:R-:W-:Y:S01]  /*13b20*/  FADD.FTZ R112, R112, R109 ;  /* 0x0000006d70707221 */ /* 0x000fe20000010000 */
[----:B------:R-:W-:Y:S04]  /*13b30*/  MUFU.EX2 R101, R101 ;  /* 0x0000006500657308 */ /* 0x000fe80000000800 */
[C---:B------:R-:W-:Y:S01]  /*13b40*/  HMMA.16816.F32.BF16 R36, R4.reuse, R18, R36 ;  /* 0x000000120424723c */ /* 0x040fe20000041824 */
[----:B------:R-:W4:Y:S03]  /*13b50*/  LDSM.16.MT88.4 R16, [R136+0x8800] ;  /* 0x008800008810783b */ /* 0x000f260000004200 */
[----:B------:R-:W2:Y:S02]  /*13b60*/  MUFU.EX2 R126, R126 ;  /* 0x0000007e007e7308 */ /* 0x000ea40000000800 */
[C---:B-1----:R-:W-:Y:S06]  /*13b70*/  HMMA.16816.F32.BF16 R40, R4.reuse, R12, R40 ;  /* 0x0000000c0428723c */ /* 0x042fec0000041828 */
[C---:B------:R-:W-:Y:S01]  /*13b80*/  HMMA.16816.F32.BF16 R44, R4.reuse, R14, R44 ;  /* 0x0000000e042c723c */ /* 0x040fe2000004182c */
[----:B------:R-:W1:Y:S01]  /*13b90*/  LDSM.16.MT88.4 R12, [R138+0xa800] ;  /* 0x00a800008a0c783b */ /* 0x000e620000004200 */
[----:B------:R-:W-:Y:S04]  /*13ba0*/  MUFU.EX2 R107, R107 ;  /* 0x0000006b006b7308 */ /* 0x000fe80000000800 */
[C---:B-----5:R-:W-:Y:S04]  /*13bb0*/  HMMA.16816.F32.BF16 R48, R4.reuse, R8, R48 ;  /* 0x000000080430723c */ /* 0x060fe80000041830 */
[----:B------:R-:W-:Y:S02]  /*13bc0*/  MUFU.EX2 R108, R108 ;  /* 0x0000006c006c7308 */ /* 0x000fe40000000800 */
[C---:B------:R-:W-:Y:S01]  /*13bd0*/  HMMA.16816.F32.BF16 R52, R4.reuse, R10, R52 ;  /* 0x0000000a0434723c */ /* 0x040fe20000041834 */
[----:B------:R-:W5:Y:S05]  /*13be0*/  LDSM.16.MT88.4 R8, [R137+0xa800] ;  /* 0x00a800008908783b */ /* 0x000f6a0000004200 */
[C---:B------:R-:W-:Y:S01]  /*13bf0*/  HMMA.16816.F32.BF16 R64, R4.reuse, R20, R64 ;  /* 0x000000140440723c */ /* 0x040fe20000041840 */
[----:B------:R-:W-:Y:S05]  /*13c00*/  MUFU.EX2 R104, R106 ;  /* 0x0000006a00687308 */ /* 0x000fea0000000800 */
[C---:B------:R-:W-:Y:S01]  /*13c10*/  HMMA.16816.F32.BF16 R68, R4.reuse, R22, R68 ;  /* 0x000000160444723c */ /* 0x040fe20000041844 */
[----:B------:R-:W-:Y:S02]  /*13c20*/  LDSM.16.MT88.4 R20, [R138+0x9000] ;  /* 0x009000008a14783b */ /* 0x000fe40000004200 */
[----:B------:R-:W2:Y:S03]  /*13c30*/  MUFU.EX2 R105, R105 ;  /* 0x0000006900697308 */ /* 0x000ea60000000800 */
[C---:B----4-:R-:W-:Y:S05]  /*13c40*/  HMMA.16816.F32.BF16 R56, R4.reuse, R16, R56 ;  /* 0x000000100438723c */ /* 0x050fea0000041838 */
[----:B------:R-:W-:Y:S01]  /*13c50*/  MUFU.EX2 R34, R34 ;  /* 0x0000002200227308 */ /* 0x000fe20000000800 */
[C---:B------:R-:W-:Y:S01]  /*13c60*/  HMMA.16816.F32.BF16 R60, R4.reuse, R18, R60 ;  /* 0x00000012043c723c */ /* 0x040fe2000004183c */
[----:B------:R-:W-:Y:S05]  /*13c70*/  LDSM.16.MT88.4 R16, [R137+0x9000] ;  /* 0x009000008910783b */ /* 0x000fea0000004200 */
[C---:B-1----:R-:W-:Y:S01]  /*13c80*/  HMMA.16816.F32.BF16 R72, R4.reuse, R12, R72 ;  /* 0x0000000c0448723c */ /* 0x042fe20000041848 */
[----:B------:R-:W1:Y:S05]  /*13c90*/  MUFU.EX2 R33, R33 ;  /* 0x0000002100217308 */ /* 0x000e6a0000000800 */
[C---:B------:R-:W-:Y:S01]  /*13ca0*/  HMMA.16816.F32.BF16 R76, R4.reuse, R14, R76 ;  /* 0x0000000e044c723c */ /* 0x040fe2000004184c */
[----:B------:R-:W4:Y:S05]  /*13cb0*/  LDSM.16.MT88.4 R12, [R136+0xa800] ;  /* 0x00a80000880c783b */ /* 0x000f2a0000004200 */
[C---:B-----5:R-:W-:Y:S06]  /*13cc0*/  HMMA.16816.F32.BF16 R92, R4.reuse, R8, R92 ;  /* 0x00000008045c723c */ /* 0x060fec000004185c */
[C---:B------:R-:W-:Y:S01]  /*13cd0*/  HMMA.16816.F32.BF16 R80, R4.reuse, R10, R80 ;  /* 0x0000000a0450723c */ /* 0x040fe20000041850 */
[----:B------:R-:W5:Y:S05]  /*13ce0*/  LDSM.16.MT88.4 R8, [R140+0x9000] ;  /* 0x009000008c08783b */ /* 0x000f6a0000004200 */
[C---:B----4-:R-:W-:Y:S06]  /*13cf0*/  HMMA.16816.F32.BF16 R88, R4.reuse, R12, R88 ;  /* 0x0000000c0458723c */ /* 0x050fec0000041858 */
[----:B------:R-:W-:Y:S01]  /*13d00*/  HMMA.16816.F32.BF16 R84, R4, R14, R84 ;  /* 0x0000000e0454723c */ /* 0x000fe20000041854 */
[----:B------:R-:W4:Y:S06]  /*13d10*/  LDSM.16.MT88.4 R12, [R136+0x9000] ;  /* 0x00900000880c783b */ /* 0x000f2c0000004200 */
[----:B------:R-:W-:Y:S01]  /*13d20*/  F2FP.BF16.F32.PACK_AB R4, R168, R123 ;  /* 0x0000007ba804723e */ /* 0x000fe200000010ff */
[----:B------:R-:W-:Y:S01]  /*13d30*/  FADD.FTZ R123, R123, R112 ;  /* 0x000000707b7b7221 */ /* 0x000fe20000010000 */
[----:B---3--:R-:W-:Y:S01]  /*13d40*/  F2FP.BF16.F32.PACK_AB R5, R121, R118 ;  /* 0x000000767905723e */ /* 0x008fe200000010ff */
[----:B------:R-:W-:Y:S01]  /*13d50*/  FADD.FTZ R118, R118, R119 ;  /* 0x0000007776767221 */ /* 0x000fe20000010000 */
[----:B------:R-:W-:Y:S01]  /*13d60*/  F2FP.BF16.F32.PACK_AB R6, R166, R115 ;  /* 0x00000073a606723e */ /* 0x000fe200000010ff */
[----:B------:R-:W-:Y:S01]  /*13d70*/  FADD.FTZ R168, R168, R123 ;  /* 0x0000007ba8a87221 */ /* 0x000fe20000010000 */
[----:B--2---:R-:W-:Y:S01]  /*13d80*/  F2FP.BF16.F32.PACK_AB R7, R117, R116 ;  /* 0x000000747507723e */ /* 0x004fe200000010ff */
[----:B------:R-:W-:-:S02]  /*13d90*/  FADD.FTZ R121, R121, R118 ;  /* 0x0000007679797221 */ /* 0x000fc40000010000 */
[----:B------:R-:W-:Y:S02]  /*13da0*/  FADD.FTZ R115, R115, R168 ;  /* 0x000000a873737221 */ /* 0x000fe40000010000 */
[----:B------:R-:W-:Y:S02]  /*13db0*/  FADD.FTZ R116, R116, R121 ;  /* 0x0000007974747221 */ /* 0x000fe40000010000 */
[----:B-----5:R-:W-:Y:S01]  /*13dc0*/  HMMA.16816.F32.BF16 R96, R4, R8, R96 ;  /* 0x000000080460723c */ /* 0x020fe20000041860 */
[----:B------:R-:W-:Y:S01]  /*13dd0*/  FADD.FTZ R166, R166, R115 ;  /* 0x00000073a6a67221 */ /* 0x000fe20000010000 */
[----:B------:R-:W-:-:S04]  /*13de0*/  FADD.FTZ R117, R117, R116 ;  /* 0x0000007475757221 */ /* 0x000fc80000010000 */
[C---:B------:R-:W-:Y:S01]  /*13df0*/  HMMA.16816.F32.BF16 R36, R4.reuse, R10, R36 ;  /* 0x0000000a0424723c */ /* 0x040fe20000041824 */
[----:B------:R-:W2:Y:S05]  /*13e00*/  LDSM.16.MT88.4 R8, [R140+0xb000] ;  /* 0x00b000008c08783b */ /* 0x000eaa0000004200 */
[C---:B------:R-:W-:Y:S06]  /*13e10*/  HMMA.16816.F32.BF16 R40, R4.reuse, R20, R40 ;  /* 0x000000140428723c */ /* 0x040fec0000041828 */
[C---:B------:R-:W-:Y:S01]  /*13e20*/  HMMA.16816.F32.BF16 R44, R4.reuse, R22, R44 ;  /* 0x00000016042c723c */ /* 0x040fe2000004182c */
[----:B------:R-:W3:Y:S05]  /*13e30*/  LDSM.16.MT88.4 R20, [R137+0xb000] ;  /* 0x00b000008914783b */ /* 0x000eea0000004200 */
[C---:B------:R-:W-:Y:S06]  /*13e40*/  HMMA.16816.F32.BF16 R48, R4.reuse, R16, R48 ;  /* 0x000000100430723c */ /* 0x040fec0000041830 */
        /* <DEDUP_REMOVED lines=10> */
[----:B------:R-:W-:Y:S05]  /*13ef0*/  LDSM.16.MT88.4 R20, [R138+0x9800] ;  /* 0x009800008a14783b */ /* 0x000fea0000004200 */
[C---:B-----5:R-:W-:Y:S06]  /*13f00*/  HMMA.16816.F32.BF16 R72, R4.reuse, R16, R72 ;  /* 0x000000100448723c */ /* 0x060fec0000041848 */
[C---:B------:R-:W-:Y:S01]  /*13f10*/  HMMA.16816.F32.BF16 R76, R4.reuse, R18, R76 ;  /* 0x00000012044c723c */ /* 0x040fe2000004184c */
[----:B------:R-:W3:Y:S05]  /*13f20*/  LDSM.16.MT88.4 R16, [R137+0x9800] ;  /* 0x009800008910783b */ /* 0x000eea0000004200 */
[C---:B----4-:R-:W-:Y:S06]  /*13f30*/  HMMA.16816.F32.BF16 R88, R4.reuse, R12, R88 ;  /* 0x0000000c0458723c */ /* 0x050fec0000041858 */
[----:B------:R-:W-:Y:S01]  /*13f40*/  HMMA.16816.F32.BF16 R84, R4, R14, R84 ;  /* 0x0000000e0454723c */ /* 0x000fe20000041854 */
[----:B------:R-:W4:Y:S06]  /*13f50*/  LDSM.16.MT88.4 R12, [R136+0x9800] ;  /* 0x00980000880c783b */ /* 0x000f2c0000004200 */
[----:B------:R-:W-:Y:S01]  /*13f60*/  F2FP.BF16.F32.PACK_AB R4, R126, R101 ;  /* 0x000000657e04723e */ /* 0x000fe200000010ff */
[----:B------:R-:W-:Y:S01]  /*13f70*/  FADD.FTZ R101, R101, R166 ;  /* 0x000000a665657221 */ /* 0x000fe20000010000 */
[----:B------:R-:W-:Y:S01]  /*13f80*/  F2FP.BF16.F32.PACK_AB R5, R105, R104 ;  /* 0x000000686905723e */ /* 0x000fe200000010ff */
[----:B------:R-:W-:Y:S01]  /*13f90*/  FADD.FTZ R104, R104, R117 ;  /* 0x0000007568687221 */ /* 0x000fe20000010000 */
[----:B------:R-:W-:Y:S01]  /*13fa0*/  F2FP.BF16.F32.PACK_AB R6, R108, R107 ;  /* 0x0000006b6c06723e */ /* 0x000fe200000010ff */
[----:B------:R-:W-:Y:S01]  /*13fb0*/  FADD.FTZ R126, R126, R101 ;  /* 0x000000657e7e7221 */ /* 0x000fe20000010000 */
[----:B-1----:R-:W-:Y:S01]  /*13fc0*/  F2FP.BF16.F32.PACK_AB R7, R33, R34 ;  /* 0x000000222107723e */ /* 0x002fe200000010ff */
[----:B------:R-:W-:-:S02]  /*13fd0*/  FADD.FTZ R105, R105, R104 ;  /* 0x0000006869697221 */ /* 0x000fc40000010000 */
[----:B------:R-:W-:Y:S02]  /*13fe0*/  FADD.FTZ R107, R107, R126 ;  /* 0x0000007e6b6b7221 */ /* 0x000fe40000010000 */
[----:B------:R-:W-:Y:S02]  /*13ff0*/  FADD.FTZ R34, R34, R105 ;  /* 0x0000006922227221 */ /* 0x000fe40000010000 */
[----:B--2---:R-:W-:Y:S01]  /*14000*/  HMMA.16816.F32.BF16 R96, R4, R8, R96 ;  /* 0x000000080460723c */ /* 0x004fe20000041860 */
[----:B------:R-:W-:Y:S01]  /*14010*/  FADD.FTZ R164, R108, R107 ;  /* 0x0000006b6ca47221 */ /* 0x000fe20000010000 */
[----:B------:R-:W-:-:S04]  /*14020*/  FADD.FTZ R163, R33, R34 ;  /* 0x0000002221a37221 */ /* 0x000fc80000010000 */
        /* <DEDUP_REMOVED lines=8> */
[C---:B------:R-:W-:Y:S06]  /*140b0*/  HMMA.16816.F32.BF16 R40, R4.reuse, R20, R40 ;  /* 0x000000140428723c */ /* 0x040fec0000041828 */
[C---:B------:R-:W-:Y:S06]  /*140c0*/  HMMA.16816.F32.BF16 R44, R4.reuse, R22, R44 ;  /* 0x00000016042c723c */ /* 0x040fec000004182c */
[C---:B-1----:R-:W-:Y:S06]  /*140d0*/  HMMA.16816.F32.BF16 R64, R4.reuse, R8, R64 ;  /* 0x000000080440723c */ /* 0x042fec0000041840 */
[C---:B------:R-:W-:Y:S01]  /*140e0*/  HMMA.16816.F32.BF16 R68, R4.reuse, R10, R68 ;  /* 0x0000000a0444723c */ /* 0x040fe20000041844 */
[----:B------:R-:W1:Y:S05]  /*140f0*/  LDSM.16.MT88.4 R8, [R136+0xb800] ;  /* 0x00b800008808783b */ /* 0x000e6a0000004200 */
[C---:B--2---:R-:W-:Y:S06]  /*14100*/  HMMA.16816.F32.BF16 R72, R4.reuse, R16, R72 ;  /* 0x000000100448723c */ /* 0x044fec0000041848 */
[C---:B------:R-:W-:Y:S06]  /*14110*/  HMMA.16816.F32.BF16 R76, R4.reuse, R18, R76 ;  /* 0x00000012044c723c */ /* 0x040fec000004184c */
[C---:B---3--:R-:W-:Y:S06]  /*14120*/  HMMA.16816.F32.BF16 R92, R4.reuse, R12, R92 ;  /* 0x0000000c045c723c */ /* 0x048fec000004185c */
[C---:B------:R-:W-:Y:S06]  /*14130*/  HMMA.16816.F32.BF16 R80, R4.reuse, R14, R80 ;  /* 0x0000000e0450723c */ /* 0x040fec0000041850 */
[C---:B-1----:R-:W-:Y:S06]  /*14140*/  HMMA.16816.F32.BF16 R88, R4.reuse, R8, R88 ;  /* 0x000000080458723c */ /* 0x042fec0000041858 */
[----:B------:R-:W-:-:S15]  /*14150*/  HMMA.16816.F32.BF16 R84, R4, R10, R84 ;  /* 0x0000000a0454723c */ /* 0x000fde0000041854 */
[----:B------:R-:W-:-:S09]  /*14160*/  NOP ;  /* 0x0000000000007918 */ /* 0x000fd20000000000 */
.L_x_5834:
[----:B------:R-:W-:-:S13]  /*14170*/  ISETP.GE.AND P0, PT, R157, 0x1, PT ;  /* 0x000000019d00780c */ /* 0x000fda0003f06270 */
[----:B------:R-:W-:Y:S05]  /*14180*/  @!P0 BRA `(.L_x_5840) ;  /* 0x0000002c00288947 */ /* 0x000fea0003800000 */
[----:B------:R-:W-:Y:S01]  /*14190*/  ULDC UR9, c[0x0][0x250] ;  /* 0x0000940000097ab9 */ /* 0x000fe20000000800 */
[----:B------:R-:W-:Y:S01]  /*141a0*/  ULDC UR8, c[0x0][0x248] ;  /* 0x0000920000087ab9 */ /* 0x000fe20000000800 */
[----:B------:R-:W-:Y:S01]  /*141b0*/  ULEA UR9, -UR9, URZ, 0x6 ;  /* 0x0000003f09097291 */ /* 0x000fe2000f8e313f */
[----:B------:R-:W-:Y:S01]  /*141c0*/  IMAD.MOV.U32 R101, RZ, RZ, R2 ;  /* 0x000000ffff657224 */ /* 0x000fe200078e0002 */
[----:B------:R-:W-:Y:S01]  /*141d0*/  ULEA UR8, -UR8, URZ, 0x6 ;  /* 0x0000003f08087291 */ /* 0x000fe2000f8e313f */
[----:B------:R-:W-:Y:S01]  /*141e0*/  IMAD.MOV.U32 R0, RZ, RZ, R3 ;  /* 0x000000ffff007224 */ /* 0x000fe200078e0003 */
[----:B------:R-:W-:Y:S02]  /*141f0*/  USHF.R.S32.HI UR4, URZ, 0x1f, UR9 ;  /* 0x0000001f3f047899 */ /* 0x000fe40008011409 */
[----:B------:R-:W-:Y:S01]  /*14200*/  MOV R162, UR9 ;  /* 0x0000000900a27c02 */ /* 0x000fe20008000f00 */
[----:B------:R-:W-:-:S03]  /*14210*/  USHF.R.S32.HI UR5, URZ, 0x1f, UR8 ;  /* 0x0000001f3f057899 */ /* 0x000fc60008011408 */
[----:B------:R-:W-:Y:S01]  /*14220*/  MOV R161, UR4 ;  /* 0x0000000400a17c02 */ /* 0x000fe20008000f00 */
[----:B------:R-:W-:-:S08]  /*14230*/  ULDC UR4, c[0x0][0x2ec] ;  /* 0x0000bb0000047ab9 */ /* 0x000fd00000000800 */
.L_x_5844:
[----:B------:R-:W-:Y:S04]  /*14240*/  DEPBAR.LE SB0, 0x0 ;  /* 0x000080000000791a */ /* 0x000fe80000000000 */
[----:B------:R-:W-:Y:S01]  /*14250*/  BAR.SYNC.DEFER_BLOCKING 0x0 ;  /* 0x0000000000007b1d */ /* 0x000fe20000010000 */
[C---:B------:R-:W-:Y:S01]  /*14260*/  LOP3.LUT P4, RZ, R158.reuse, 0x1, RZ, 0xc0, !PT ;  /* 0x000000019eff7812 */ /* 0x040fe2000788c0ff */
[----:B------:R-:W-:Y:S01]  /*14270*/  IMAD.MOV.U32 R3, RZ, RZ, R162 ;  /* 0x000000ffff037224 */ /* 0x000fe200078e00a2 */
[----:B------:R-:W-:Y:S01]  /*14280*/  LOP3.LUT P2, RZ, R158, 0x2, RZ, 0xc0, !PT ;  /* 0x000000029eff7812 */ /* 0x000fe2000784c0ff */
        /* <DEDUP_REMOVED lines=55> */
[----:B------:R-:W-:Y:S05]  /*14600*/  IMAD R6, R9, R5, R6 ;  /* 0x0000000509067224 */ /* 0x000fea00078e0206 */
[----:B------:R-:W-:Y:S01]  /*14610*/  IADD3 R11, R11, R6, RZ ;  /* 0x000000060b0b7210 */ /* 0x000fe20007ffe0ff */
[----:B--2---:R-:W-:Y:S04]  /*14620*/  IMAD.IADD R7, R7, 0x1, -R8 ;  /* 0x0000000107077824 */ /* 0x004fe800078e0a08 */
[-C--:B---3--:R-:W-:Y:S01]  /*14630*/  IMAD.WIDE.U32 R10, R7, R2.reuse, R10 ;  /* 0x00000002070a7225 */ /* 0x088fe200078e000a */
[----:B------:R-:W-:Y:S05]  /*14640*/  SHF.R.S32.HI R5, RZ, 0x1f, R7 ;  /* 0x0000001fff057819 */ /* 0x000fea0000011407 */
[----:B------:R-:W-:Y:S04]  /*14650*/  IMAD R4, R5, R2, RZ ;  /* 0x0000000205047224 */ /* 0x000fe800078e02ff */
[----:B------:R-:W-:Y:S01]  /*14660*/  IMAD R4, R7, R3, R4 ;  /* 0x0000000307047224 */ /* 0x000fe200078e0204 */
[----:B------:R-:W-:Y:S03]  /*14670*/  MOV R3, R10 ;  /* 0x0000000a00037202 */ /* 0x000fe60000000f00 */
[----:B------:R-:W-:Y:S07]  /*14680*/  IMAD.IADD R168, R11, 0x1, R4 ;  /* 0x000000010ba87824 */ /* 0x000fee00078e0204 */
.L_x_5841:
[CC--:B------:R-:W-:Y:S02]  /*14690*/  LEA R2, P6, R3.reuse, R122.reuse, 0x1 ;  /* 0x0000007a03027211 */ /* 0x0c0fe400078c08ff */
[C---:B------:R-:W-:Y:S02]  /*146a0*/  IADD3 R169, P0, R150.reuse, R3, RZ ;  /* 0x0000000396a97210 */ /* 0x040fe40007f1e0ff */
[--C-:B------:R-:W-:Y:S02]  /*146b0*/  LEA.HI.X R3, R3, R165, R168.reuse, 0x1, P6 ;  /* 0x000000a503037211 */ /* 0x100fe400030f0ca8 */
[-C--:B------:R-:W-:Y:S01]  /*146c0*/  @P4 LEA R172, P5, R169, R122.reuse, 0x1 ;  /* 0x0000007aa9ac4211 */ /* 0x080fe200078a08ff */
[----:B------:R-:W-:Y:S01]  /*146d0*/  IMAD.X R166, R149, 0x1, R168, P0 ;  /* 0x0000000195a67824 */ /* 0x000fe200000e06a8 */
[CC--:B------:R-:W-:Y:S01]  /*146e0*/  @P2 LEA R170, P0, R169.reuse, R122.reuse, 0x1 ;  /* 0x0000007aa9aa2211 */ /* 0x0c0fe200078008ff */
[----:B------:R-:W-:Y:S01]  /*146f0*/  @!PT LDS RZ, [RZ] ;  /* 0x00000000fffff984 */ /* 0x000fe20000000800 */
[----:B------:R-:W-:Y:S01]  /*14700*/  @!PT LDS RZ, [RZ] ;  /* 0x00000000fffff984 */ /* 0x000fe20000000800 */
[----:B------:R-:W-:Y:S01]  /*14710*/  @!PT LDS RZ, [RZ] ;  /* 0x00000000fffff984 */ /* 0x000fe20000000800 */
[----:B------:R1:W-:Y:S01]  /*14720*/  @P4 LDGSTS.E.BYPASS.LTC128B.128 [R159+0x8000], desc[UR6][R2.64] ;  /* 0x08000000029f4fae */ /* 0x0003e2000b901d46 */
[C---:B------:R-:W-:Y:S02]  /*14730*/  IADD3 R167, P1, R150.reuse, R169, RZ ;  /* 0x000000a996a77210 */ /* 0x040fe40007f3e0ff */
[CCC-:B------:R-:W-:Y:S01]  /*14740*/  @P4 LEA.HI.X R173, R169.reuse, R165.reuse, R166.reuse, 0x1, P5 ;  /* 0x000000a5a9ad4211 */ /* 0x1c0fe200028f0ca6 */
[----:B------:R-:W-:Y:S01]  /*14750*/  @!P4 STS.128 [R159+0x8000], RZ ;  /* 0x008000ff9f00c388 */ /* 0x000fe20000000c00 */
[-CC-:B------:R-:W-:Y:S01]  /*14760*/  @P2 LEA.HI.X R171, R169, R165.reuse, R166.reuse, 0x1, P0 ;  /* 0x000000a5a9ab2211 */ /* 0x180fe200000f0ca6 */
[----:B------:R-:W-:Y:S01]  /*14770*/  IMAD.X R168, R149, 0x1, R166, P1 ;  /* 0x0000000195a87824 */ /* 0x000fe200008e06a6 */
[CC--:B------:R-:W-:Y:S01]  /*14780*/  @P4 LEA R178, P6, R167.reuse, R122.reuse, 0x1 ;  /* 0x0000007aa7b24211 */ /* 0x0c0fe200078c08ff */
[----:B------:R-:W-:Y:S01]  /*14790*/  @!PT LDS RZ, [RZ] ;  /* 0x00000000fffff984 */ /* 0x000fe20000000800 */
[----:B------:R-:W-:Y:S01]  /*147a0*/  @!PT LDS RZ, [RZ] ;  /* 0x00000000fffff984 */ /* 0x000fe20000000800 */
[----:B------:R-:W-:Y:S01]  /*147b0*/  @!PT LDS RZ, [RZ] ;  /* 0x00000000fffff984 */ /* 0x000fe20000000800 */
[----:B------:R1:W-:Y:S01]  /*147c0*/  @P2 LDGSTS.E.BYPASS.LTC128B.128 [R159+0xa000], desc[UR6][R2.64+0x80] ;  /* 0x0a000080029f2fae */ /* 0x0003e2000b901d46 */
[CC--:B------:R-:W-:Y:S02]  /*147d0*/  @P2 LEA R174, P1, R167.reuse, R122.reuse, 0x1 ;  /* 0x0000007aa7ae2211 */ /* 0x0c0fe400078208ff */
[C-C-:B------:R-:W-:Y:S01]  /*147e0*/  @P4 LEA.HI.X R179, R167.reuse, R165, R168.reuse, 0x1, P6 ;  /* 0x000000a5a7b34211 */ /* 0x140fe200030f0ca8 */
[----:B------:R-:W-:Y:S01]  /*147f0*/  @!P2 STS.128 [R159+0xa000], RZ ;  /* 0x00a000ff9f00a388 */ /* 0x000fe20000000c00 */
[----:B------:R-:W-:Y:S02]  /*14800*/  IADD3 R169, P0, R150, R167, RZ ;  /* 0x000000a796a97210 */ /* 0x000fe40007f1e0ff */
[-CC-:B------:R-:W-:Y:S01]  /*14810*/  @P2 LEA.HI.X R175, R167, R165.reuse, R168.reuse, 0x1, P1 ;  /* 0x000000a5a7af2211 */ /* 0x180fe200008f0ca8 */
[----:B------:R-:W-:Y:S01]  /*14820*/  @!PT LDS RZ, [RZ] ;  /* 0x00000000fffff984 */ /* 0x000fe20000000800 */
[----:B------:R-:W-:Y:S01]  /*14830*/  @!PT LDS RZ, [RZ] ;  /* 0x00000000fffff984 */ /* 0x000fe20000000800 */
[----:B------:R-:W-:Y:S01]  /*14840*/  @!PT LDS RZ, [RZ] ;  /* 0x00000000fffff984 */ /* 0x000fe20000000800 */
[----:B------:R1:W-:Y:S01]  /*14850*/  @P4 LDGSTS.E.BYPASS.LTC128B.128 [R159+0x8800], desc[UR6][R172.64] ;  /* 0x08800000ac9f4fae */ /* 0x0003e2000b901d46 */
[-C--:B------:R-:W-:Y:S01]  /*14860*/  @P4 LEA R176, P5, R169, R122.reuse, 0x1 ;  /* 0x0000007aa9b04211 */ /* 0x080fe200078a08ff */
[----:B------:R-:W-:Y:S01]  /*14870*/  IMAD.X R166, R149, 0x1, R168, P0 ;  /* 0x0000000195a67824 */ /* 0x000fe200000e06a8 */
[C---:B------:R-:W-:Y:S01]  /*14880*/  @P2 LEA R180, P0, R169.reuse, R122, 0x1 ;  /* 0x0000007aa9b42211 */ /* 0x040fe200078008ff */
[----:B------:R-:W-:Y:S03]  /*14890*/  @!P4 STS.128 [R159+0x8800], RZ ;  /* 0x008800ff9f00c388 */ /* 0x000fe60000000c00 */
[CCC-:B------:R-:W-:Y:S01]  /*148a0*/  @P4 LEA.HI.X R177, R169.reuse, R165.reuse, R166.reuse, 0x1, P5 ;  /* 0x000000a5a9b14211 */ /* 0x1c0fe200028f0ca6 */
[----:B------:R-:W-:Y:S01]  /*148b0*/  @!PT LDS RZ, [RZ] ;  /* 0x00000000fffff984 */ /* 0x000fe20000000800 */
[----:B------:R-:W-:Y:S01]  /*148c0*/  @!PT LDS RZ, [RZ] ;  /* 0x00000000fffff984 */ /* 0x000fe20000000800 */
[----:B------:R-:W-:Y:S01]  /*148d0*/  @!PT LDS RZ, [RZ] ;  /* 0x00000000fffff984 */ /* 0x000fe20000000800 */
[----:B------:R1:W-:Y:S01]  /*148e0*/  @P2 LDGSTS.E.BYPASS.LTC128B.128 [R159+0xa800], desc[UR6][R170.64+0x80] ;  /* 0x0a800080aa9f2fae */ /* 0x0003e2000b901d46 */
[----:B------:R-:W-:Y:S01]  /*148f0*/  @P2 LEA.HI.X R181, R169, R165, R166, 0x1, P0 ;  /* 0x000000a5a9b52211 */ /* 0x000fe200000f0ca6 */
[----:B------:R-:W-:Y:S01]  /*14900*/  IMAD.MOV.U32 R165, RZ, RZ, R3 ;  /* 0x000000ffffa57224 */ /* 0x000fe200078e0003 */
[----:B------:R-:W-:Y:S01]  /*14910*/  ISETP.GE.AND P0, PT, R157, 0x2, PT ;  /* 0x000000029d00780c */ /* 0x000fe20003f06270 */
        /* <DEDUP_REMOVED lines=22> */
[----:B------:R-:W2:Y:S04]  /*14a80*/  LDSM.16.M88.4 R108, [R145+0x4000] ;  /* 0x00400000916c783b */ /* 0x000ea80000000200 */
[----:B------:R-:W3:Y:S04]  /*14a90*/  LDSM.16.M88.4 R112, [R145+0x4800] ;  /* 0x004800009170783b */ /* 0x000ee80000000200 */
[----:B------:R-:W4:Y:S04]  /*14aa0*/  LDSM.16.M88.4 R116, [R145+0x5000] ;  /* 0x005000009174783b */ /* 0x000f280000000200 */
[----:B------:R-:W0:Y:S04]  /*14ab0*/  LDGDEPBAR ;  /* 0x00000000000079af */ /* 0x000e280000000000 */
[----:B------:R-:W5:Y:S04]  /*14ac0*/  LDSM.16.M88.4 R120, [R145+0x5800] ;  /* 0x005800009178783b */ /* 0x000f680000000200 */
[----:B------:R-:W-:Y:S01]  /*14ad0*/  LDSM.16.M88.4 R124, [R134] ;  /* 0x00000000867c783b */ /* 0x000fe20000000200 */
[C---:B--2---:R-:W-:Y:S06]  /*14ae0*/  HMMA.16816.F32.BF16 R4, R104.reuse, R108, RZ ;  /* 0x0000006c6804723c */ /* 0x044fec00000418ff */
[C---:B------:R-:W-:Y:S01]  /*14af0*/  HMMA.16816.F32.BF16 R8, R104.reuse, R110, RZ ;  /* 0x0000006e6808723c */ /* 0x040fe200000418ff */
[----:B------:R-:W-:Y:S05]  /*14b00*/  LDSM.16.M88.4 R108, [R144] ;  /* 0x00000000906c783b */ /* 0x000fea0000000200 */
[C---:B---3--:R-:W-:Y:S06]  /*14b10*/  HMMA.16816.F32.BF16 R12, R104.reuse, R112, RZ ;  /* 0x00000070680c723c */ /* 0x048fec00000418ff */
[C---:B------:R-:W-:Y:S01]  /*14b20*/  HMMA.16816.F32.BF16 R16, R104.reuse, R114, RZ ;  /* 0x000000726810723c */ /* 0x040fe200000418ff */
[----:B------:R-:W2:Y:S05]  /*14b30*/  LDSM.16.M88.4 R112, [R143] ;  /* 0x000000008f70783b */ /* 0x000eaa0000000200 */
[C---:B----4-:R-:W-:Y:S06]  /*14b40*/  HMMA.16816.F32.BF16 R20, R104.reuse, R116, RZ ;  /* 0x000000746814723c */ /* 0x050fec00000418ff */
[C---:B------:R-:W-:Y:S01]  /*14b50*/  HMMA.16816.F32.BF16 R24, R104.reuse, R118, RZ ;  /* 0x000000766818723c */ /* 0x040fe200000418ff */
[----:B------:R-:W3:Y:S05]  /*14b60*/  LDSM.16.M88.4 R116, [R135] ;  /* 0x000000008774783b */ /* 0x000eea0000000200 */
[C---:B-----5:R-:W-:Y:S06]  /*14b70*/  HMMA.16816.F32.BF16 R28, R104.reuse, R120, RZ ;  /* 0x00000078681c723c */ /* 0x060fec00000418ff */
[----:B------:R-:W-:Y:S01]  /*14b80*/  HMMA.16816.F32.BF16 R32, R104, R122, RZ ;  /* 0x0000007a6820723c */ /* 0x000fe200000418ff */
[----:B------:R-:W4:Y:S04]  /*14b90*/  LDSM.16.M88.4 R104, [R133] ;  /* 0x000000008568783b */ /* 0x000f280000000200 */
[----:B------:R-:W-:Y:S01]  /*14ba0*/  LDSM.16.M88.4 R120, [R139+0x4800] ;  /* 0x004800008b78783b */ /* 0x000fe20000000200 */
[C---:B--2---:R-:W-:Y:S06]  /*14bb0*/  HMMA.16816.F32.BF16 R4, R108.reuse, R112, R4 ;  /* 0x000000706c04723c */ /* 0x044fec0000041804 */
[C---:B------:R-:W-:Y:S01]  /*14bc0*/  HMMA.16816.F32.BF16 R8, R108.reuse, R114, R8 ;  /* 0x000000726c08723c */ /* 0x040fe20000041808 */
[----:B------:R-:W-:Y:S05]  /*14bd0*/  LDSM.16.M88.4 R112, [R142] ;  /* 0x000000008e70783b */ /* 0x000fea0000000200 */
[C---:B---3--:R-:W-:Y:S06]  /*14be0*/  HMMA.16816.F32.BF16 R12, R108.reuse, R116, R12 ;  /* 0x000000746c0c723c */ /* 0x048fec000004180c */
[C---:B------:R-:W-:Y:S01]  /*14bf0*/  HMMA.16816.F32.BF16 R16, R108.reuse, R118, R16 ;  /* 0x000000766c10723c */ /* 0x040fe20000041810 */
[----:B------:R-:W2:Y:S05]  /*14c00*/  LDSM.16.M88.4 R116, [R139+0x4000] ;  /* 0x004000008b74783b */ /* 0x000eaa0000000200 */
[C---:B------:R-:W-:Y:S06]  /*14c10*/  HMMA.16816.F32.BF16 R20, R108.reuse, R124, R20 ;  /* 0x0000007c6c14723c */ /* 0x040fec0000041814 */
[C---:B------:R-:W-:Y:S06]  /*14c20*/  HMMA.16816.F32.BF16 R24, R108.reuse, R126, R24 ;  /* 0x0000007e6c18723c */ /* 0x040fec0000041818 */
[C---:B----4-:R-:W-:Y:S06]  /*14c30*/  HMMA.16816.F32.BF16 R28, R108.reuse, R104, R28 ;  /* 0x000000686c1c723c */ /* 0x050fec000004181c */
[----:B------:R-:W-:Y:S01]  /*14c40*/  HMMA.16816.F32.BF16 R32, R108, R106, R32 ;  /* 0x0000006a6c20723c */ /* 0x000fe20000041820 */
[----:B------:R-:W3:Y:S04]  /*14c50*/  LDSM.16.M88.4 R104, [R139+0x5000] ;  /* 0x005000008b68783b */ /* 0x000ee80000000200 */
[----:B------:R-:W4:Y:S01]  /*14c60*/  LDSM.16.M88.4 R108, [R139+0x5800] ;  /* 0x005800008b6c783b */ /* 0x000f220000000200 */
        /* <DEDUP_REMOVED lines=11> */
[----:B------:R-:W3:Y:S04]  /*14d20*/  LDSM.16.M88.4 R108, [R132+0x1000] ;  /* 0x00100000846c783b */ /* 0x000ee80000000200 */
[----:B------:R-:W4:Y:S01]  /*14d30*/  LDSM.16.M88.4 R112, [R132+0x1800] ;  /* 0x001800008470783b */ /* 0x000f220000000200 */
        /* <DEDUP_REMOVED lines=18> */
[----:B------:R-:W-:Y:S05]  /*14e60*/  LDSM.16.M88.4 R120, [R130] ;  /* 0x000000008278783b */ /* 0x000fea0000000200 */
[C---:B---3--:R-:W-:Y:S06]  /*14e70*/  HMMA.16816.F32.BF16 R20, R108.reuse, R104, R20 ;  /* 0x000000686c14723c */ /* 0x048fec0000041814 */
[C---:B------:R-:W-:Y:S01]  /*14e80*/  HMMA.16816.F32.BF16 R24, R108.reuse, R106, R24 ;  /* 0x0000006a6c18723c */ /* 0x040fe20000041818 */
[----:B------:R-:W2:Y:S05]  /*14e90*/  LDSM.16.M88.4 R104, [R144+0x2000] ;  /* 0x002000009068783b */ /* 0x000eaa0000000200 */
[C---:B----4-:R-:W-:Y:S06]  /*14ea0*/  HMMA.16816.F32.BF16 R28, R108.reuse, R112, R28 ;  /* 0x000000706c1c723c */ /* 0x050fec000004181c */
[----:B------:R-:W-:Y:S01]  /*14eb0*/  HMMA.16816.F32.BF16 R32, R108, R114, R32 ;  /* 0x000000726c20723c */ /* 0x000fe20000041820 */
[----:B------:R-:W3:Y:S04]  /*14ec0*/  LDSM.16.M88.4 R108, [R129] ;  /* 0x00000000816c783b */ /* 0x000ee80000000200 */
[----:B------:R-:W4:Y:S01]  /*14ed0*/  LDSM.16.M88.4 R112, [R128] ;  /* 0x000000008070783b */ /* 0x000f220000000200 */
        /* <DEDUP_REMOVED lines=26> */
[----:B------:R-:W-:Y:S04]  /*15080*/  DEPBAR.LE SB0, 0x0 ;  /* 0x000080000000791a */ /* 0x000fe80000000000 */
[----:B------:R-:W-:Y:S01]  /*15090*/  BAR.SYNC.DEFER_BLOCKING 0x0 ;  /* 0x0000000000007b1d */ /* 0x000fe20000010000 */
[C---:B--2---:R-:W-:Y:S06]  /*150a0*/  HMMA.16816.F32.BF16 R4, R104.reuse, R116, R4 ;  /* 0x000000746804723c */ /* 0x044fec0000041804 */
[C---:B------:R-:W-:Y:S06]  /*150b0*/  HMMA.16816.F32.BF16 R8, R104.reuse, R118, R8 ;  /* 0x000000766808723c */ /* 0x040fec0000041808 */
[C---:B------:R-:W-:Y:S06]  /*150c0*/  HMMA.16816.F32.BF16 R12, R104.reuse, R120, R12 ;  /* 0x00000078680c723c */ /* 0x040fec000004180c */
[C---:B------:R-:W-:Y:S06]  /*150d0*/  HMMA.16816.F32.BF16 R16, R104.reuse, R122, R16 ;  /* 0x0000007a6810723c */ /* 0x040fec0000041810 */
[C---:B---3--:R-:W-:Y:S05]  /*150e0*/  HMMA.16816.F32.BF16 R20, R104.reuse, R108, R20 ;  /* 0x0000006c6814723c */ /* 0x048fea0000041814 */
[----:B------:R-:W-:Y:S01]  /*150f0*/  IMAD.MOV.U32 R122, RZ, RZ, R2 ;  /* 0x000000ffff7a7224 */ /* 0x000fe200078e0002 */
[C---:B------:R-:W-:Y:S06]  /*15100*/  HMMA.16816.F32.BF16 R24, R104.reuse, R110, R24 ;  /* 0x0000006e6818723c */ /* 0x040fec0000041818 */
[C---:B----4-:R-:W-:Y:S06]  /*15110*/  HMMA.16816.F32.BF16 R28, R104.reuse, R112, R28 ;  /* 0x00000070681c723c */ /* 0x050fec000004181c */
[----:B------:R-:W-:Y:S01]  /*15120*/  HMMA.16816.F32.BF16 R32, R104, R114, R32 ;  /* 0x000000726820723c */ /* 0x000fe20000041820 */
[----:B------:R-:W-:Y:S11]  /*15130*/  @!UPT UIADD3 URZ, URZ, URZ, URZ ;  /* 0x0000003f3f3ff290 */ /* 0x000ff6000fffe03f */
[----:B------:R-:W-:Y:S01]  /*15140*/  @!UPT UIADD3 URZ, URZ, URZ, URZ ;  /* 0x0000003f3f3ff290 */ /* 0x000fe2000fffe03f */
[----:B-1----:R-:W-:Y:S11]  /*15150*/  @!P0 BRA `(.L_x_5842) ;  /* 0x0000000800048947 */ /* 0x002ff60003800000 */
[----:B------:R-:W-:Y:S02]  /*15160*/  MOV R107, UR8 ;  /* 0x00000008006b7c02 */ /* 0x000fe40008000f00 */
[----:B------:R-:W-:Y:S01]  /*15170*/  MOV R104, UR5 ;  /* 0x0000000500687c02 */ /* 0x000fe20008000f00 */
        /* <DEDUP_REMOVED lines=64> */
.L_x_5843:
        /* <DEDUP_REMOVED lines=12> */
[----:B------:R1:W-:Y:S01]  /*15640*/  @!P4 STS.128 [R159+0x4000], RZ ;  /* 0x004000ff9f00c388 */ /* 0x0003e20000000c00 */
        /* <DEDUP_REMOVED lines=10> */
[--C-:B------:R-:W-:Y:S02]  /*156f0*/  @P2 LEA.HI.X R113, R3, R153, R104.reuse, 0x1, P1 ;  /* 0x0000009903712211 */ /* 0x100fe400008f0c68 */
[----:B------:R-:W-:Y:S01]  /*15700*/  IADD3 R105, P0, R148, R3, RZ ;  /* 0x0000000394697210 */ /* 0x000fe20007f1e0ff */
[----:B------:R-:W-:Y:S01]  /*15710*/  @!PT LDS RZ, [RZ] ;  /* 0x00000000fffff984 */ /* 0x000fe20000000800 */
[----:B------:R-:W-:Y:S01]  /*15720*/  @!PT LDS RZ, [RZ] ;  /* 0x00000000fffff984 */ /* 0x000fe20000000800 */
[----:B------:R-:W-:Y:S01]  /*15730*/  @!PT LDS RZ, [RZ] ;  /* 0x00000000fffff984 */ /* 0x000fe20000000800 */
[----:B------:R1:W-:Y:S03]  /*15740*/  @P4 LDGSTS.E.BYPASS.LTC128B.128 [R159+0x4800], desc[UR6][R108.64] ;  /* 0x048000006c9f4fae */ /* 0x0003e6000b901d46 */
[-C--:B------:R-:W-:Y:S01]  /*15750*/  @P4 LEA R114, P5, R105, R156.reuse, 0x1 ;  /* 0x0000009c69724211 */ /* 0x080fe200078a08ff */
[----:B------:R1:W-:Y:S01]  /*15760*/  @!P4 STS.128 [R159+0x4800], RZ ;  /* 0x004800ff9f00c388 */ /* 0x0003e20000000c00 */
[----:B------:R-:W-:Y:S01]  /*15770*/  IMAD.X R2, R147, 0x1, R104, P0 ;  /* 0x0000000193027824 */ /* 0x000fe200000e0668 */
[C---:B------:R-:W-:Y:S01]  /*15780*/  @P2 LEA R118, P0, R105.reuse, R156, 0x1 ;  /* 0x0000009c69762211 */ /* 0x040fe200078008ff */
[----:B------:R-:W-:Y:S01]  /*15790*/  IMAD.MOV.U32 R156, RZ, RZ, R110 ;  /* 0x000000ffff9c7224 */ /* 0x000fe200078e006e */
[----:B------:R-:W-:Y:S01]  /*157a0*/  @!PT LDS RZ, [RZ] ;  /* 0x00000000fffff984 */ /* 0x000fe20000000800 */
[----:B------:R-:W-:Y:S01]  /*157b0*/  @!PT LDS RZ, [RZ] ;  /* 0x00000000fffff984 */ /* 0x000fe20000000800 */
[----:B------:R-:W-:Y:S01]  /*157c0*/  @!PT LDS RZ, [RZ] ;  /* 0x00000000fffff984 */ /* 0x000fe20000000800 */
[----:B------:R1:W-:Y:S02]  /*157d0*/  @P2 LDGSTS.E.BYPASS.LTC128B.128 [R159+0x6800], desc[UR6][R106.64+0x80] ;  /* 0x068000806a9f2fae */ /* 0x0003e4000b901d46 */
[CCC-:B------:R-:W-:Y:S02]  /*157e0*/  @P4 LEA.HI.X R115, R105.reuse, R153.reuse, R2.reuse, 0x1, P5 ;  /* 0x0000009969734211 */ /* 0x1c0fe400028f0c02 */
        /* <DEDUP_REMOVED lines=24> */
.L_x_5842:
[----:B------:R-:W-:Y:S01]  /*15970*/  FMNMX.FTZ R2, R4, R0, !PT ;  /* 0x0000000004027209 */ /* 0x000fe20007810000 */
[----:B-1----:R-:W-:Y:S01]  /*15980*/  LDSM.16.MT88.4 R112, [R137+0x8000] ;  /* 0x008000008970783b */ /* 0x002fe20000004200 */
        /* <DEDUP_REMOVED lines=41> */
[C---:B------:R-:W-:Y:S01]  /*15c20*/  FMUL.FTZ R123, R3.reuse, UR4 ;  /* 0x00000004037b7c20 */ /* 0x040fe20008410000 */
[----:B------:R-:W-:Y:S02]  /*15c30*/  FSETP.NEU.FTZ.AND P0, PT, R3, -INF , PT ;  /* 0xff8000000300780b */ /* 0x000fe40003f1d000 */
[----:B------:R-:W-:Y:S01]  /*15c40*/  FMUL.FTZ R104, R0, UR4 ;  /* 0x0000000400687c20 */ /* 0x000fe20008410000 */
[C---:B------:R-:W-:Y:S01]  /*15c50*/  FADD.FTZ R0, -R2.reuse, R101 ;  /* 0x0000006502007221 */ /* 0x040fe20000010100 */
[----:B------:R-:W-:Y:S01]  /*15c60*/  FSEL R123, R123, RZ, P0 ;  /* 0x000000ff7b7b7208 */ /* 0x000fe20000000000 */
[----:B------:R-:W-:Y:S01]  /*15c70*/  FMUL.FTZ R121, R2, UR4 ;  /* 0x0000000402797c20 */ /* 0x000fe20008410000 */
[----:B------:R-:W1:Y:S01]  /*15c80*/  MUFU.EX2 R101, R104 ;  /* 0x0000006800657308 */ /* 0x000e620000000800 */
[----:B------:R-:W-:Y:S01]  /*15c90*/  FMUL.FTZ R106, R0, UR4 ;  /* 0x00000004006a7c20 */ /* 0x000fe20008410000 */
[----:B------:R-:W-:Y:S01]  /*15ca0*/  FSETP.NEU.FTZ.AND P0, PT, R2, -INF , PT ;  /* 0xff8000000200780b */ /* 0x000fe20003f1d000 */
[--C-:B------:R-:W-:Y:S01]  /*15cb0*/  FFMA.FTZ R120, R4, UR4, -R123.reuse ;  /* 0x0000000404787c23 */ /* 0x100fe2000801087b */
[--C-:B------:R-:W-:Y:S01]  /*15cc0*/  FFMA.FTZ R5, R5, UR4, -R123.reuse ;  /* 0x0000000405057c23 */ /* 0x100fe2000801087b */
[--C-:B------:R-:W-:Y:S01]  /*15cd0*/  FFMA.FTZ R116, R9, UR4, -R123.reuse ;  /* 0x0000000409747c23 */ /* 0x100fe2000801087b */
[----:B------:R-:W-:Y:S01]  /*15ce0*/  FSEL R121, R121, RZ, P0 ;  /* 0x000000ff79797208 */ /* 0x000fe20000000000 */
[--C-:B------:R-:W-:Y:S03]  /*15cf0*/  FFMA.FTZ R13, R13, UR4, -R123.reuse ;  /* 0x000000040d0d7c23 */ /* 0x100fe6000801087b */
[----:B------:R2:W3:Y:S01]  /*15d00*/  MUFU.EX2 R0, R106 ;  /* 0x0000006a00007308 */ /* 0x0004e20000000800 */
[--C-:B------:R-:W-:Y:S01]  /*15d10*/  FFMA.FTZ R124, R12, UR4, -R123.reuse ;  /* 0x000000040c7c7c23 */ /* 0x100fe2000801087b */
[----:B------:R-:W-:Y:S01]  /*15d20*/  FFMA.FTZ R125, R17, UR4, -R123 ;  /* 0x00000004117d7c23 */ /* 0x000fe2000801087b */
[--C-:B------:R-:W-:Y:S01]  /*15d30*/  FFMA.FTZ R119, R6, UR4, -R121.reuse ;  /* 0x0000000406777c23 */ /* 0x100fe20008010879 */
[----:B------:R-:W-:Y:S01]  /*15d40*/  FFMA.FTZ R6, R7, UR4, -R121 ;  /* 0x0000000407067c23 */ /* 0x000fe20008010879 */
        /* <DEDUP_REMOVED lines=12> */
[----:B--2---:R-:W2:Y:S01]  /*15e10*/  LDSM.16.MT88.4 R104, [R140+0x8000] ;  /* 0x008000008c68783b */ /* 0x004ea20000004200 */
        /* <DEDUP_REMOVED lines=15> */
[----:B-1----:R-:W-:Y:S01]  /*15f10*/  F2FP.BF16.F32.PACK_AB R96, R5, R120 ;  /* 0x000000780560723e */ /* 0x002fe200000010ff */
        /* <DEDUP_REMOVED lines=13> */
[C---:B------:R-:W-:Y:S03]  /*15ff0*/  FMUL.FTZ R64, R101.reuse, R64 ;  /* 0x0000004065407220 */ /* 0x040fe60000410000 */
[----:B------:R-:W1:Y:S01]  /*16000*/  MUFU.EX2 R116, R116 ;  /* 0x0000007400747308 */ /* 0x000e620000000800 */
[----:B---3--:R-:W-:Y:S01]  /*16010*/  F2FP.BF16.F32.PACK_AB R97, R6, R119 ;  /* 0x000000770661723e */ /* 0x008fe200000010ff */
        /* <DEDUP_REMOVED lines=14> */
[----:B------:R-:W3:Y:S01]  /*16100*/  MUFU.EX2 R118, R118 ;  /* 0x0000007600767308 */ /* 0x000ee20000000800 */
[----:B-1----:R-:W-:Y:S01]  /*16110*/  F2FP.BF16.F32.PACK_AB R98, R116, R7 ;  /* 0x000000077462723e */ /* 0x002fe200000010ff */
[C---:B------:R-:W-:Y:S01]  /*16120*/  FMUL.FTZ R78, R0.reuse, R78 ;  /* 0x0000004e004e7220 */ /* 0x040fe20000410000 */
[C---:B------:R-:W-:Y:S01]  /*16130*/  FMUL.FTZ R79, R0.reuse, R79 ;  /* 0x0000004f004f7220 */ /* 0x040fe20000410000 */
[--C-:B------:R-:W-:Y:S01]  /*16140*/  FFMA.FTZ R126, R15, UR4, -R121.reuse ;  /* 0x000000040f7e7c23 */ /* 0x100fe20008010879 */
[----:B------:R-:W-:Y:S01]  /*16150*/  FMUL.FTZ R12, R101, R92 ;  /* 0x0000005c650c7220 */ /* 0x000fe20000410000 */
[C---:B------:R-:W-:Y:S01]  /*16160*/  FMUL.FTZ R15, R0.reuse, R95 ;  /* 0x0000005f000f7220 */ /* 0x040fe20000410000 */
[----:B------:R-:W-:Y:S01]  /*16170*/  FFMA.FTZ R127, R19, UR4, -R121 ;  /* 0x00000004137f7c23 */ /* 0x000fe20008010879 */
[C---:B------:R-:W-:Y:S01]  /*16180*/  FMUL.FTZ R80, R101.reuse, R80 ;  /* 0x0000005065507220 */ /* 0x040fe20000410000 */
[C---:B------:R-:W-:Y:S01]  /*16190*/  FMUL.FTZ R81, R101.reuse, R81 ;  /* 0x0000005165517220 */ /* 0x040fe20000410000 */
[C---:B------:R-:W-:Y:S01]  /*161a0*/  FMUL.FTZ R82, R0.reuse, R82 ;  /* 0x0000005200527220 */ /* 0x040fe20000410000 */
[C---:B------:R-:W-:Y:S01]  /*161b0*/  FMUL.FTZ R83, R0.reuse, R83 ;  /* 0x0000005300537220 */ /* 0x040fe20000410000 */
[----:B------:R-:W-:Y:S01]  /*161c0*/  MUFU.EX2 R124, R124 ;  /* 0x0000007c007c7308 */ /* 0x000fe20000000800 */
[C---:B------:R-:W-:Y:S01]  /*161d0*/  FMUL.FTZ R17, R101.reuse, R89 ;  /* 0x0000005965117220 */ /* 0x040fe20000410000 */
[----:B------:R-:W-:Y:S01]  /*161e0*/  FMUL.FTZ R19, R0, R91 ;  /* 0x0000005b00137220 */ /* 0x000fe20000410000 */
[C---:B------:R-:W-:Y:S01]  /*161f0*/  FMUL.FTZ R84, R101.reuse, R84 ;  /* 0x0000005465547220 */ /* 0x040fe20000410000 */
[----:B------:R-:W-:Y:S01]  /*16200*/  FMUL.FTZ R85, R101, R85 ;  /* 0x0000005565557220 */ /* 0x000fe20000410000 */
[----:B---3--:R-:W-:Y:S01]  /*16210*/  F2FP.BF16.F32.PACK_AB R99, R118, R117 ;  /* 0x000000757663723e */ /* 0x008fe200000010ff */
[--C-:B------:R-:W-:Y:S01]  /*16220*/  FFMA.FTZ R166, R24, UR4, -R123.reuse ;  /* 0x0000000418a67c23 */ /* 0x100fe2000801087b */
[----:B------:R-:W-:Y:S01]  /*16230*/  FFMA.FTZ R167, R25, UR4, -R123 ;  /* 0x0000000419a77c23 */ /* 0x000fe2000801087b */
[--C-:B------:R-:W-:Y:S01]  /*16240*/  FFMA.FTZ R169, R26, UR4, -R121.reuse ;  /* 0x000000041aa97c23 */ /* 0x100fe20008010879 */
[----:B------:R-:W-:Y:S01]  /*16250*/  FFMA.FTZ R168, R27, UR4, -R121 ;  /* 0x000000041ba87c23 */ /* 0x000fe20008010879 */
[----:B------:R-:W-:Y:S01]  /*16260*/  FFMA.FTZ R170, R32, UR4, -R123 ;  /* 0x0000000420aa7c23 */ /* 0x000fe2000801087b */
[----:B------:R-:W-:Y:S01]  /*16270*/  LDSM.16.MT88.4 R24, [R137+0x9000] ;  /* 0x009000008918783b */ /* 0x000fe20000004200 */
[C---:B--2---:R-:W-:Y:S01]  /*16280*/  HMMA.16816.F32.BF16 R8, R96.reuse, R104, R8 ;  /* 0x000000686008723c */ /* 0x044fe20000041808 */
[----:B------:R-:W-:Y:S04]  /*16290*/  MUFU.EX2 R125, R125 ;  /* 0x0000007d007d7308 */ /* 0x000fe80000000800 */
[----:B------:R-:W-:Y:S01]  /*162a0*/  FFMA.FTZ R171, R34, UR4, -R121 ;  /* 0x0000000422ab7c23 */ /* 0x000fe20008010879 */
[C---:B------:R-:W-:Y:S01]  /*162b0*/  HMMA.16816.F32.BF16 R36, R96.reuse, R106, R36 ;  /* 0x0000006a6024723c */ /* 0x040fe20000041824 */
[----:B------:R-:W1:Y:S04]  /*162c0*/  LDSM.16.MT88.4 R104, [R136+0x8000] ;  /* 0x008000008868783b */ /* 0x000e680000004200 */
[----:B------:R-:W-:Y:S01]  /*162d0*/  MUFU.EX2 R127, R127 ;  /* 0x0000007f007f7308 */ /* 0x000fe20000000800 */
[----:B------:R-:W-:Y:S01]  /*162e0*/  ISETP.GT.AND P0, PT, R157, 0x1, PT ;  /* 0x000000019d00780c */ /* 0x000fe20003f04270 */
[C---:B------:R-:W-:Y:S01]  /*162f0*/  FMUL.FTZ R86, R0.reuse, R86 ;  /* 0x0000005600567220 */ /* 0x040fe20000410000 */
[C---:B------:R-:W-:Y:S03]  /*16300*/  HMMA.16816.F32.BF16 R40, R96.reuse, R108, R40 ;  /* 0x0000006c6028723c */ /* 0x040fe60000041828 */
[C---:B------:R-:W-:Y:S03]  /*16310*/  FMUL.FTZ R87, R0.reuse, R87 ;  /* 0x0000005700577220 */ /* 0x040fe60000410000 */
[C---:B------:R-:W-:Y:S01]  /*16320*/  HMMA.16816.F32.BF16 R44, R96.reuse, R110, R44 ;  /* 0x0000006e602c723c */ /* 0x040fe2000004182c */
[----:B------:R-:W2:Y:S01]  /*16330*/  LDSM.16.MT88.4 R108, [R140+0xa000] ;  /* 0x00a000008c6c783b */ /* 0x000ea20000004200 */
[----:B------:R-:W-:Y:S03]  /*16340*/  MUFU.EX2 R166, R166 ;  /* 0x000000a600a67308 */ /* 0x000fe60000000800 */
[----:B------:R-:W-:Y:S01]  /*16350*/  FFMA.FTZ R120, R101, R164, R120 ;  /* 0x000000a465787223 */ /* 0x000fe20000010078 */
[C---:B------:R-:W-:Y:S06]  /*16360*/  HMMA.16816.F32.BF16 R48, R96.reuse, R112, R48 ;  /* 0x000000706030723c */ /* 0x040fec0000041830 */
[----:B------:R-:W-:Y:S01]  /*16370*/  MUFU.EX2 R167, R167 ;  /* 0x000000a700a77308 */ /* 0x000fe20000000800 */
[----:B------:R-:W-:Y:S01]  /*16380*/  FFMA.FTZ R119, R0, R163, R119 ;  /* 0x000000a300777223 */ /* 0x000fe20000010077 */
[C---:B------:R-:W-:Y:S01]  /*16390*/  HMMA.16816.F32.BF16 R52, R96.reuse, R114, R52 ;  /* 0x000000726034723c */ /* 0x040fe20000041834 */
[----:B------:R-:W3:Y:S02]  /*163a0*/  LDSM.16.MT88.4 R112, [R138+0xa000] ;  /* 0x00a000008a70783b */ /* 0x000ee40000004200 */
[----:B------:R-:W-:Y:S05]  /*163b0*/  FADD.FTZ R120, R5, R120 ;  /* 0x0000007805787221 */ /* 0x000fea0000010000 */
[----:B------:R-:W-:Y:S03]  /*163c0*/  MUFU.EX2 R169, R169 ;  /* 0x000000a900a97308 */ /* 0x000fe60000000800 */
[----:B------:R-:W-:Y:S01]  /*163d0*/  FADD.FTZ R6, R6, R119 ;  /* 0x0000007706067221 */ /* 0x000fe20000010000 */
[----:B------:R-:W-:Y:S03]  /*163e0*/  FADD.FTZ R5, R7, R120 ;  /* 0x0000007807057221 */ /* 0x000fe60000010000 */
[----:B------:R-:W-:Y:S03]  /*163f0*/  FADD.FTZ R117, R117, R6 ;  /* 0x0000000675757221 */ /* 0x000fe60000010000 */
[----:B------:R-:W-:Y:S01]  /*16400*/  MUFU.EX2 R168, R168 ;  /* 0x000000a800a87308 */ /* 0x000fe20000000800 */
[----:B------:R-:W-:Y:S01]  /*16410*/  FADD.FTZ R5, R116, R5 ;  /* 0x0000000574057221 */ /* 0x000fe20000010000 */
[----:B------:R-:W-:Y:S01]  /*16420*/  FADD.FTZ R117, R118, R117 ;  /* 0x0000007576757221 */ /* 0x000fe20000010000 */
[C---:B-1----:R-:W-:Y:S07]  /*16430*/  HMMA.16816.F32.BF16 R56, R96.reuse, R104, R56 ;  /* 0x000000686038723c */ /* 0x042fee0000041838 */
[----:B------:R-:W-:Y:S01]  /*16440*/  MUFU.EX2 R170, R170 ;  /* 0x000000aa00aa7308 */ /* 0x000fe20000000800 */
[C---:B------:R-:W-:Y:S01]  /*16450*/  HMMA.16816.F32.BF16 R60, R96.reuse, R106, R60 ;  /* 0x0000006a603c723c */ /* 0x040fe2000004183c */
[----:B------:R-:W1:Y:S05]  /*16460*/  LDSM.16.MT88.4 R104, [R137+0xa000] ;  /* 0x00a000008968783b */ /* 0x000e6a0000004200 */
[C---:B--2---:R-:W-:Y:S03]  /*16470*/  HMMA.16816.F32.BF16 R64, R96.reuse, R108, R64 ;  /* 0x0000006c6040723c */ /* 0x044fe60000041840 */
[----:B------:R-:W-:Y:S03]  /*16480*/  MUFU.EX2 R171, R171 ;  /* 0x000000ab00ab7308 */ /* 0x000fe60000000800 */
[C---:B------:R-:W-:Y:S01]  /*16490*/  HMMA.16816.F32.BF16 R68, R96.reuse, R110, R68 ;  /* 0x0000006e6044723c */ /* 0x040fe20000041844 */
[----:B------:R-:W2:Y:S05]  /*164a0*/  LDSM.16.MT88.4 R108, [R136+0xa000] ;  /* 0x00a00000886c783b */ /* 0x000eaa0000004200 */
[C---:B---3--:R-:W-:Y:S01]  /*164b0*/  HMMA.16816.F32.BF16 R72, R96.reuse, R112, R72 ;  /* 0x000000706048723c */ /* 0x048fe20000041848 */
[----:B------:R3:W4:Y:S05]  /*164c0*/  MUFU.EX2 R113, R13 ;  /* 0x0000000d00717308 */ /* 0x00072a0000000800 */
[C---:B------:R-:W-:Y:S05]  /*164d0*/  HMMA.16816.F32.BF16 R76, R96.reuse, R114, R76 ;  /* 0x00000072604c723c */ /* 0x040fea000004184c */
[----:B------:R5:W-:Y:S01]  /*164e0*/  MUFU.EX2 R115, R126 ;  /* 0x0000007e00737308 */ /* 0x000be20000000800 */
[----:B------:R-:W-:Y:S01]  /*164f0*/  FFMA.FTZ R112, R14, UR4, -R121 ;  /* 0x000000040e707c23 */ /* 0x000fe20008010879 */
[----:B------:R-:W-:Y:S01]  /*16500*/  FMUL.FTZ R14, R0, R94 ;  /* 0x0000005e000e7220 */ /* 0x000fe20000410000 */
[----:B------:R-:W-:Y:S03]  /*16510*/  FFMA.FTZ R114, R16, UR4, -R123 ;  /* 0x0000000410727c23 */ /* 0x000fe6000801087b */
[C---:B------:R-:W-:Y:S04]  /*16520*/  FMUL.FTZ R16, R101.reuse, R88 ;  /* 0x0000005865107220 */ /* 0x040fe80000410000 */
[----:B------:R-:W2:Y:S01]  /*16530*/  MUFU.EX2 R112, R112 ;  /* 0x0000007000707308 */ /* 0x000ea20000000800 */
[----:B---3--:R-:W-:Y:S01]  /*16540*/  FMUL.FTZ R13, R101, R93 ;  /* 0x0000005d650d7220 */ /* 0x008fe20000410000 */
[----:B----4-:R-:W-:Y:S01]  /*16550*/  F2FP.BF16.F32.PACK_AB R88, R113, R124 ;  /* 0x0000007c7158723e */ /* 0x010fe200000010ff */
[----:B------:R-:W3:Y:S01]  /*16560*/  LDSM.16.MT88.4 R92, [R140+0x8800] ;  /* 0x008800008c5c783b */ /* 0x000ee20000004200 */
[----:B------:R-:W-:Y:S01]  /*16570*/  FADD.FTZ R124, R124, R5 ;  /* 0x000000057c7c7221 */ /* 0x000fe20000010000 */
[----:B------:R-:W-:Y:S02]  /*16580*/  IADD3 R5, R157, -0x1, RZ ;  /* 0xffffffff9d057810 */ /* 0x000fe40007ffe0ff */
[----:B------:R-:W-:Y:S01]  /*16590*/  MOV R101, R2 ;  /* 0x0000000200657202 */ /* 0x000fe20000000f00 */
[C---:B-1----:R-:W-:Y:S02]  /*165a0*/  HMMA.16816.F32.BF16 R12, R96.reuse, R104, R12 ;  /* 0x00000068600c723c */ /* 0x042fe4000004180c */
[----:B------:R-:W1:Y:S01]  /*165b0*/  MUFU.EX2 R114, R114 ;  /* 0x0000007200727308 */ /* 0x000e620000000800 */
[----:B-----5:R-:W-:Y:S01]  /*165c0*/  FFMA.FTZ R126, R18, UR4, -R121 ;  /* 0x00000004127e7c23 */ /* 0x020fe20008010879 */
[----:B------:R-:W-:Y:S01]  /*165d0*/  FMUL.FTZ R18, R0, R90 ;  /* 0x0000005a00127220 */ /* 0x000fe20000410000 */
[----:B------:R-:W-:Y:S01]  /*165e0*/  FADD.FTZ R113, R113, R124 ;  /* 0x0000007c71717221 */ /* 0x000fe20000010000 */
[C---:B------:R-:W-:Y:S01]  /*165f0*/  HMMA.16816.F32.BF16 R80, R96.reuse, R106, R80 ;  /* 0x0000006a6050723c */ /* 0x040fe20000041850 */
[----:B------:R-:W4:Y:S05]  /*16600*/  LDSM.16.MT88.4 R104, [R138+0x8800] ;  /* 0x008800008a68783b */ /* 0x000f2a0000004200 */
[----:B------:R-:W5:Y:S01]  /*16610*/  MUFU.EX2 R126, R126 ;  /* 0x0000007e007e7308 */ /* 0x000f620000000800 */
[----:B--2---:R-:W-:Y:S01]  /*16620*/  F2FP.BF16.F32.PACK_AB R89, R115, R112 ;  /* 0x000000707359723e */ /* 0x004fe200000010ff */
[C---:B------:R-:W-:Y:S03]  /*16630*/  HMMA.16816.F32.BF16 R16, R96.reuse, R108, R16 ;  /* 0x0000006c6010723c */ /* 0x040fe60000041810 */
[----:B------:R-:W-:Y:S03]  /*16640*/  MOV R157, R5 ;  /* 0x00000005009d7202 */ /* 0x000fe60000000f00 */
[----:B------:R-:W-:Y:S01]  /*16650*/  HMMA.16816.F32.BF16 R84, R96, R110, R84 ;  /* 0x0000006e6054723c */ /* 0x000fe20000041854 */
[----:B------:R-:W2:Y:S04]  /*16660*/  LDSM.16.MT88.4 R96, [R137+0x8800] ;  /* 0x008800008960783b */ /* 0x000ea80000004200 */
[----:B-1----:R-:W-:Y:S01]  /*16670*/  F2FP.BF16.F32.PACK_AB R90, R125, R114 ;  /* 0x000000727d5a723e */ /* 0x002fe200000010ff */
[--C-:B------:R-:W-:Y:S01]  /*16680*/  FFMA.FTZ R108, R20, UR4, -R123.reuse ;  /* 0x00000004146c7c23 */ /* 0x100fe2000801087b */
[----:B------:R-:W-:Y:S01]  /*16690*/  FFMA.FTZ R109, R21, UR4, -R123 ;  /* 0x00000004156d7c23 */ /* 0x000fe2000801087b */
[----:B-----5:R-:W-:Y:S03]  /*166a0*/  F2FP.BF16.F32.PACK_AB R91, R127, R126 ;  /* 0x0000007e7f5b723e */ /* 0x020fe600000010ff */
[--C-:B------:R-:W-:Y:S01]  /*166b0*/  FFMA.FTZ R110, R22, UR4, -R121.reuse ;  /* 0x00000004166e7c23 */ /* 0x100fe20008010879 */
[----:B------:R-:W-:Y:S01]  /*166c0*/  FFMA.FTZ R111, R23, UR4, -R121 ;  /* 0x00000004176f7c23 */ /* 0x000fe20008010879 */
[----:B------:R-:W-:Y:S01]  /*166d0*/  F2FP.BF16.F32.PACK_AB R22, R167, R166 ;  /* 0x000000a6a716723e */ /* 0x000fe200000010ff */
[----:B------:R-:W-:Y:S01]  /*166e0*/  MUFU.EX2 R108, R108 ;  /* 0x0000006c006c7308 */ /* 0x000fe20000000800 */
[----:B------:R-:W-:Y:S01]  /*166f0*/  F2FP.BF16.F32.PACK_AB R23, R168, R169 ;  /* 0x000000a9a817723e */ /* 0x000fe200000010ff */
[----:B------:R-:W-:Y:S01]  /*16700*/  FADD.FTZ R112, R112, R117 ;  /* 0x0000007570707221 */ /* 0x000fe20000010000 */
[C---:B---3--:R-:W-:Y:S07]  /*16710*/  HMMA.16816.F32.BF16 R8, R88.reuse, R92, R8 ;  /* 0x0000005c5808723c */ /* 0x048fee0000041808 */
[----:B------:R-:W1:Y:S01]  /*16720*/  MUFU.EX2 R109, R109 ;  /* 0x0000006d006d7308 */ /* 0x000e620000000800 */
[C---:B------:R-:W-:Y:S01]  /*16730*/  HMMA.16816.F32.BF16 R36, R88.reuse, R94, R36 ;  /* 0x0000005e5824723c */ /* 0x040fe20000041824 */
[----:B------:R-:W3:Y:S02]  /*16740*/  LDSM.16.MT88.4 R92, [R136+0x8800] ;  /* 0x00880000885c783b */ /* 0x000ee40000004200 */
[----:B------:R-:W-:Y:S03]  /*16750*/  MOV R0, R3 ;  /* 0x0000000300007202 */ /* 0x000fe60000000f00 */
[C---:B----4-:R-:W-:Y:S03]  /*16760*/  HMMA.16816.F32.BF16 R40, R88.reuse, R104, R40 ;  /* 0x000000685828723c */ /* 0x050fe60000041828 */
[----:B------:R-:W-:Y:S02]  /*16770*/  MUFU.EX2 R110, R110 ;  /* 0x0000006e006e7308 */ /* 0x000fe40000000800 */
[----:B------:R-:W-:Y:S01]  /*16780*/  FADD.FTZ R115, R115, R112 ;  /* 0x0000007073737221 */ /* 0x000fe20000010000 */
[C---:B------:R-:W-:Y:S01]  /*16790*/  HMMA.16816.F32.BF16 R44, R88.reuse, R106, R44 ;  /* 0x0000006a582c723c */ /* 0x040fe2000004182c */
[----:B------:R-:W4:Y:S06]  /*167a0*/  LDSM.16.MT88.4 R104, [R140+0xa800] ;  /* 0x00a800008c68783b */ /* 0x000f2c0000004200 */
[----:B------:R-:W5:Y:S01]  /*167b0*/  MUFU.EX2 R111, R111 ;  /* 0x0000006f006f7308 */ /* 0x000f620000000800 */
[----:B-1----:R-:W-:Y:S01]  /*167c0*/  F2FP.BF16.F32.PACK_AB R20, R109, R108 ;  /* 0x0000006c6d14723e */ /* 0x002fe200000010ff */
[C---:B--2---:R-:W-:Y:S03]  /*167d0*/  HMMA.16816.F32.BF16 R48, R88.reuse, R96, R48 ;  /* 0x000000605830723c */ /* 0x044fe60000041830 */
[----:B------:R-:W-:Y:S03]  /*167e0*/  FADD.FTZ R114, R114, R113 ;  /* 0x0000007172727221 */ /* 0x000fe60000010000 */
[C---:B------:R-:W-:Y:S01]  /*167f0*/  HMMA.16816.F32.BF16 R52, R88.reuse, R98, R52 ;  /* 0x000000625834723c */ /* 0x040fe20000041834 */
[----:B------:R-:W1:Y:S04]  /*16800*/  LDSM.16.MT88.4 R96, [R138+0xa800] ;  /* 0x00a800008a60783b */ /* 0x000e680000004200 */
[----:B------:R-:W-:Y:S01]  /*16810*/  FADD.FTZ R126, R126, R115 ;  /* 0x000000737e7e7221 */ /* 0x000fe20000010000 */
[----:B------:R-:W-:Y:S01]  /*16820*/  FADD.FTZ R125, R125, R114 ;  /* 0x000000727d7d7221 */ /* 0x000fe20000010000 */
[----:B-----5:R-:W-:Y:S04]  /*16830*/  F2FP.BF16.F32.PACK_AB R21, R111, R110 ;  /* 0x0000006e6f15723e */ /* 0x020fe800000010ff */
[----:B------:R-:W-:Y:S01]  /*16840*/  FADD.FTZ R127, R127, R126 ;  /* 0x0000007e7f7f7221 */ /* 0x000fe20000010000 */
[----:B------:R-:W-:Y:S03]  /*16850*/  FADD.FTZ R108, R108, R125 ;  /* 0x0000007d6c6c7221 */ /* 0x000fe60000010000 */
[----:B------:R-:W-:Y:S01]  /*16860*/  FADD.FTZ R110, R110, R127 ;  /* 0x0000007f6e6e7221 */ /* 0x000fe20000010000 */
[----:B------:R-:W-:Y:S01]  /*16870*/  FADD.FTZ R109, R109, R108 ;  /* 0x0000006c6d6d7221 */ /* 0x000fe20000010000 */
[C---:B---3--:R-:W-:Y:S03]  /*16880*/  HMMA.16816.F32.BF16 R56, R88.reuse, R92, R56 ;  /* 0x0000005c5838723c */ /* 0x048fe60000041838 */
[----:B------:R-:W-:Y:S01]  /*16890*/  FADD.FTZ R110, R111, R110 ;  /* 0x0000006e6f6e7221 */ /* 0x000fe20000010000 */
[----:B------:R-:W-:Y:S02]  /*168a0*/  FADD.FTZ R166, R166, R109 ;  /* 0x0000006da6a67221 */ /* 0x000fe40000010000 */
[C---:B------:R-:W-:Y:S01]  /*168b0*/  HMMA.16816.F32.BF16 R60, R88.reuse, R94, R60 ;  /* 0x0000005e583c723c */ /* 0x040fe2000004183c */
[----:B------:R-:W2:Y:S04]  /*168c0*/  LDSM.16.MT88.4 R92, [R137+0xa800] ;  /* 0x00a80000895c783b */ /* 0x000ea80000004200 */
[----:B------:R-:W-:Y:S01]  /*168d0*/  FADD.FTZ R169, R169, R110 ;  /* 0x0000006ea9a97221 */ /* 0x000fe20000010000 */
[C---:B----4-:R-:W-:Y:S05]  /*168e0*/  HMMA.16816.F32.BF16 R64, R88.reuse, R104, R64 ;  /* 0x000000685840723c */ /* 0x050fea0000041840 */
[----:B------:R-:W-:Y:S01]  /*168f0*/  FADD.FTZ R167, R167, R166 ;  /* 0x000000a6a7a77221 */ /* 0x000fe20000010000 */
[C---:B------:R-:W-:Y:S01]  /*16900*/  HMMA.16816.F32.BF16 R68, R88.reuse, R106, R68 ;  /* 0x0000006a5844723c */ /* 0x040fe20000041844 */
[----:B------:R-:W3:Y:S04]  /*16910*/  LDSM.16.MT88.4 R104, [R136+0xa800] ;  /* 0x00a800008868783b */ /* 0x000ee80000004200 */
[----:B------:R-:W-:Y:S01]  /*16920*/  FADD.FTZ R169, R168, R169 ;  /* 0x000000a9a8a97221 */ /* 0x000fe20000010000 */
        /* <DEDUP_REMOVED lines=8> */
[----:B------:R-:W3:Y:S04]  /*169b0*/  LDSM.16.MT88.4 R88, [R136+0x9000] ;  /* 0x009000008858783b */ /* 0x000ee80000004200 */
[--C-:B------:R-:W-:Y:S01]  /*169c0*/  FFMA.FTZ R104, R28, UR4, -R123.reuse ;  /* 0x000000041c687c23 */ /* 0x100fe2000801087b */
[C---:B-1----:R-:W-:Y:S05]  /*169d0*/  HMMA.16816.F32.BF16 R8, R20.reuse, R96, R8 ;  /* 0x000000601408723c */ /* 0x042fea0000041808 */
[----:B------:R-:W-:Y:S01]  /*169e0*/  FFMA.FTZ R105, R29, UR4, -R123 ;  /* 0x000000041d697c23 */ /* 0x000fe2000801087b */
[C---:B------:R-:W-:Y:S01]  /*169f0*/  HMMA.16816.F32.BF16 R36, R20.reuse, R98, R36 ;  /* 0x000000621424723c */ /* 0x040fe20000041824 */
[----:B------:R-:W-:Y:S04]  /*16a00*/  MUFU.EX2 R104, R104 ;  /* 0x0000006800687308 */ /* 0x000fe80000000800 */
[--C-:B------:R-:W-:Y:S01]  /*16a10*/  FFMA.FTZ R106, R30, UR4, -R121.reuse ;  /* 0x000000041e6a7c23 */ /* 0x100fe20008010879 */
[----:B------:R-:W-:Y:S01]  /*16a20*/  FFMA.FTZ R107, R31, UR4, -R121 ;  /* 0x000000041f6b7c23 */ /* 0x000fe20008010879 */
[----:B------:R-:W-:Y:S01]  /*16a30*/  FFMA.FTZ R123, R33, UR4, -R123 ;  /* 0x00000004217b7c23 */ /* 0x000fe2000801087b */
[----:B------:R-:W-:Y:S03]  /*16a40*/  LDSM.16.MT88.4 R28, [R140+0x9800] ;  /* 0x009800008c1c783b */ /* 0x000fe60000004200 */
[----:B------:R-:W1:Y:S01]  /*16a50*/  MUFU.EX2 R105, R105 ;  /* 0x0000006900697308 */ /* 0x000e620000000800 */
[----:B------:R-:W-:Y:S04]  /*16a60*/  FFMA.FTZ R121, R35, UR4, -R121 ;  /* 0x0000000423797c23 */ /* 0x000fe80008010879 */
[----:B------:R-:W-:Y:S01]  /*16a70*/  LDSM.16.MT88.4 R32, [R137+0x9800] ;  /* 0x009800008920783b */ /* 0x000fe20000004200 */
[C---:B--2---:R-:W-:Y:S04]  /*16a80*/  HMMA.16816.F32.BF16 R40, R20.reuse, R92, R40 ;  /* 0x0000005c1428723c */ /* 0x044fe80000041828 */
[----:B------:R-:W-:Y:S02]  /*16a90*/  MUFU.EX2 R106, R106 ;  /* 0x0000006a006a7308 */ /* 0x000fe40000000800 */
[C---:B------:R-:W-:Y:S01]  /*16aa0*/  HMMA.16816.F32.BF16 R44, R20.reuse, R94, R44 ;  /* 0x0000005e142c723c */ /* 0x040fe2000004182c */
[----:B------:R-:W2:Y:S07]  /*16ab0*/  LDSM.16.MT88.4 R92, [R140+0xb000] ;  /* 0x00b000008c5c783b */ /* 0x000eae0000004200 */
[----:B------:R-:W4:Y:S01]  /*16ac0*/  MUFU.EX2 R107, R107 ;  /* 0x0000006b006b7308 */ /* 0x000f220000000800 */
[C---:B------:R-:W-:Y:S09]  /*16ad0*/  HMMA.16816.F32.BF16 R48, R20.reuse, R24, R48 ;  /* 0x000000181430723c */ /* 0x040ff20000041830 */
[----:B------:R-:W5:Y:S01]  /*16ae0*/  MUFU.EX2 R123, R123 ;  /* 0x0000007b007b7308 */ /* 0x000f620000000800 */
[C---:B------:R-:W-:Y:S01]  /*16af0*/  HMMA.16816.F32.BF16 R52, R20.reuse, R26, R52 ;  /* 0x0000001a1434723c */ /* 0x040fe20000041834 */
[----:B------:R-:W1:Y:S05]  /*16b00*/  LDSM.16.MT88.4 R24, [R138+0xb000] ;  /* 0x00b000008a18783b */ /* 0x000e6a0000004200 */
[C---:B---3--:R-:W-:Y:S03]  /*16b10*/  HMMA.16816.F32.BF16 R56, R20.reuse, R88, R56 ;  /* 0x000000581438723c */ /* 0x048fe60000041838 */
[----:B------:R-:W3:Y:S03]  /*16b20*/  MUFU.EX2 R172, R121 ;  /* 0x0000007900ac7308 */ /* 0x000ee60000000800 */
[C---:B------:R-:W-:Y:S01]  /*16b30*/  HMMA.16816.F32.BF16 R60, R20.reuse, R90, R60 ;  /* 0x0000005a143c723c */ /* 0x040fe2000004183c */
[----:B------:R-:W4:Y:S05]  /*16b40*/  LDSM.16.MT88.4 R88, [R137+0xb000] ;  /* 0x00b000008958783b */ /* 0x000f2a0000004200 */
[C---:B--2---:R-:W-:Y:S06]  /*16b50*/  HMMA.16816.F32.BF16 R64, R20.reuse, R92, R64 ;  /* 0x0000005c1440723c */ /* 0x044fec0000041840 */
[C---:B------:R-:W-:Y:S01]  /*16b60*/  HMMA.16816.F32.BF16 R68, R20.reuse, R94, R68 ;  /* 0x0000005e1444723c */ /* 0x040fe20000041844 */
[----:B------:R-:W2:Y:S05]  /*16b70*/  LDSM.16.MT88.4 R92, [R136+0xb000] ;  /* 0x00b00000885c783b */ /* 0x000eaa0000004200 */
[C---:B-1----:R-:W-:Y:S06]  /*16b80*/  HMMA.16816.F32.BF16 R72, R20.reuse, R24, R72 ;  /* 0x000000181448723c */ /* 0x042fec0000041848 */
[C---:B------:R-:W-:Y:S01]  /*16b90*/  HMMA.16816.F32.BF16 R76, R20.reuse, R26, R76 ;  /* 0x0000001a144c723c */ /* 0x040fe2000004184c */
[----:B------:R-:W1:Y:S05]  /*16ba0*/  LDSM.16.MT88.4 R24, [R138+0x9800] ;  /* 0x009800008a18783b */ /* 0x000e6a0000004200 */
[C---:B----4-:R-:W-:Y:S06]  /*16bb0*/  HMMA.16816.F32.BF16 R12, R20.reuse, R88, R12 ;  /* 0x00000058140c723c */ /* 0x050fec000004180c */
[C---:B------:R-:W-:Y:S06]  /*16bc0*/  HMMA.16816.F32.BF16 R80, R20.reuse, R90, R80 ;  /* 0x0000005a1450723c */ /* 0x040fec0000041850 */
[C---:B--2---:R-:W-:Y:S06]  /*16bd0*/  HMMA.16816.F32.BF16 R16, R20.reuse, R92, R16 ;  /* 0x0000005c1410723c */ /* 0x044fec0000041810 */
[----:B------:R-:W-:Y:S07]  /*16be0*/  HMMA.16816.F32.BF16 R84, R20, R94, R84 ;  /* 0x0000005e1454723c */ /* 0x000fee0000041854 */
[----:B------:R-:W-:Y:S01]  /*16bf0*/  F2FP.BF16.F32.PACK_AB R20, R105, R104 ;  /* 0x000000686914723e */ /* 0x000fe200000010ff */
[----:B------:R-:W-:Y:S03]  /*16c00*/  FADD.FTZ R104, R104, R167 ;  /* 0x000000a768687221 */ /* 0x000fe60000010000 */
[----:B------:R-:W-:Y:S01]  /*16c10*/  F2FP.BF16.F32.PACK_AB R21, R107, R106 ;  /* 0x0000006a6b15723e */ /* 0x000fe200000010ff */
[----:B------:R-:W-:Y:S01]  /*16c20*/  FADD.FTZ R106, R106, R169 ;  /* 0x000000a96a6a7221 */ /* 0x000fe20000010000 */
[----:B-----5:R-:W-:Y:S01]  /*16c30*/  F2FP.BF16.F32.PACK_AB R22, R123, R170 ;  /* 0x000000aa7b16723e */ /* 0x020fe200000010ff */
        /* <DEDUP_REMOVED lines=12> */
[C---:B------:R-:W-:Y:S01]  /*16d00*/  HMMA.16816.F32.BF16 R44, R20.reuse, R26, R44 ;  /* 0x0000001a142c723c */ /* 0x040fe2000004182c */
[----:B------:R-:W1:Y:S05]  /*16d10*/  LDSM.16.MT88.4 R24, [R138+0xb800] ;  /* 0x00b800008a18783b */ /* 0x000e6a0000004200 */
[C---:B------:R-:W-:Y:S06]  /*16d20*/  HMMA.16816.F32.BF16 R48, R20.reuse, R32, R48 ;  /* 0x000000201430723c */ /* 0x040fec0000041830 */
[C---:B------:R-:W-:Y:S01]  /*16d30*/  HMMA.16816.F32.BF16 R52, R20.reuse, R34, R52 ;  /* 0x000000221434723c */ /* 0x040fe20000041834 */
[----:B------:R-:W4:Y:S05]  /*16d40*/  LDSM.16.MT88.4 R32, [R137+0xb800] ;  /* 0x00b800008920783b */ /* 0x000f2a0000004200 */
[C---:B--2---:R-:W-:Y:S06]  /*16d50*/  HMMA.16816.F32.BF16 R56, R20.reuse, R8, R56 ;  /* 0x000000081438723c */ /* 0x044fec0000041838 */
[C---:B------:R-:W-:Y:S01]  /*16d60*/  HMMA.16816.F32.BF16 R60, R20.reuse, R10, R60 ;  /* 0x0000000a143c723c */ /* 0x040fe2000004183c */
[----:B------:R-:W2:Y:S05]  /*16d70*/  LDSM.16.MT88.4 R8, [R136+0xb800] ;  /* 0x00b800008808783b */ /* 0x000eaa0000004200 */
[C---:B---3--:R-:W-:Y:S06]  /*16d80*/  HMMA.16816.F32.BF16 R64, R20.reuse, R28, R64 ;  /* 0x0000001c1440723c */ /* 0x048fec0000041840 */
[C---:B------:R-:W-:Y:S06]  /*16d90*/  HMMA.16816.F32.BF16 R68, R20.reuse, R30, R68 ;  /* 0x0000001e1444723c */ /* 0x040fec0000041844 */
[C---:B-1----:R-:W-:Y:S06]  /*16da0*/  HMMA.16816.F32.BF16 R72, R20.reuse, R24, R72 ;  /* 0x000000181448723c */ /* 0x042fec0000041848 */
[C---:B------:R-:W-:Y:S06]  /*16db0*/  HMMA.16816.F32.BF16 R76, R20.reuse, R26, R76 ;  /* 0x0000001a144c723c */ /* 0x040fec000004184c */
[C---:B----4-:R-:W-:Y:S06]  /*16dc0*/  HMMA.16816.F32.BF16 R92, R20.reuse, R32, R12 ;  /* 0x00000020145c723c */ /* 0x050fec000004180c */
[C---:B------:R-:W-:Y:S06]  /*16dd0*/  HMMA.16816.F32.BF16 R80, R20.reuse, R34, R80 ;  /* 0x000000221450723c */ /* 0x040fec0000041850 */
[C---:B--2---:R-:W-:Y:S06]  /*16de0*/  HMMA.16816.F32.BF16 R88, R20.reuse, R8, R16 ;  /* 0x000000081458723c */ /* 0x044fec0000041810 */
[----:B------:R-:W-:Y:S01]  /*16df0*/  HMMA.16816.F32.BF16 R84, R20, R10, R84 ;  /* 0x0000000a1454723c */ /* 0x000fe20000041854 */
[----:B------:R-:W-:Y:S11]  /*16e00*/  @!UPT UIADD3 URZ, URZ, URZ, URZ ;  /* 0x0000003f3f3ff290 */ /* 0x000ff6000fffe03f */
[----:B------:R-:W-:Y:S01]  /*16e10*/  @!UPT UIADD3 URZ, URZ, URZ, URZ ;  /* 0x0000003f3f3ff290 */ /* 0x000fe2000fffe03f */
[----:B------:R-:W-:Y:S11]  /*16e20*/  @P0 BRA `(.L_x_5844) ;  /* 0xffffffd400040947 */ /* 0x000ff6000383ffff */
.L_x_5840:
[----:B------:R-:W1:Y:S01]  /*16e30*/  SHFL.BFLY PT, R5, R164, 0x2, 0x1f ;  /* 0x0c401f00a4057f89 */ /* 0x000e6200000e0000 */
[----:B------:R-:W-:Y:S01]  /*16e40*/  MOV R6, 0x3f800000 ;  /* 0x3f80000000067802 */ /* 0x000fe20000000f00 */
[----:B------:R-:W2:Y:S01]  /*16e50*/  S2UR UR4, SR_CgaCtaId ;  /* 0x00000000000479c3 */ /* 0x000ea20000008800 */
[----:B------:R-:W-:Y:S01]  /*16e60*/  MOV R7, 0x3f800000 ;  /* 0x3f80000000077802 */ /* 0x000fe20000000f00 */
[----:B------:R-:W3:Y:S01]  /*16e70*/  SHFL.BFLY PT, R0, R163, 0x2, 0x1f ;  /* 0x0c401f00a3007f89 */ /* 0x000ee200000e0000 */
[----:B------:R-:W-:Y:S01]  /*16e80*/  UMOV UR5, 0x400 ;  /* 0x0000040000057882 */ /* 0x000fe20000000000 */
[----:B-1----:R-:W-:Y:S01]  /*16e90*/  FADD.FTZ R8, R5, R164 ;  /* 0x000000a405087221 */ /* 0x002fe20000010000 */
[----:B--2---:R-:W-:Y:S01]  /*16ea0*/  ULEA UR4, UR4, UR5, 0x18 ;  /* 0x0000000504047291 */ /* 0x004fe2000f8ec03f */
[----:B---3--:R-:W-:-:S03]  /*16eb0*/  FADD.FTZ R9, R0, R163 ;  /* 0x000000a300097221 */ /* 0x008fc60000010000 */
[----:B------:R-:W1:Y:S04]  /*16ec0*/  SHFL.BFLY PT, R5, R8, 0x1, 0x1f ;  /* 0x0c201f0008057f89 */ /* 0x000e6800000e0000 */
[----:B------:R-:W2:Y:S01]  /*16ed0*/  SHFL.BFLY PT, R4, R9, 0x1, 0x1f ;  /* 0x0c201f0009047f89 */ /* 0x000ea200000e0000 */
[----:B------:R-:W3:Y:S01]  /*16ee0*/  S2R R0, SR_TID.X ;  /* 0x0000000000007919 */ /* 0x000ee20000002100 */
[----:B-1----:R-:W-:Y:S01]  /*16ef0*/  FADD.FTZ R5, R8, R5 ;  /* 0x0000000508057221 */ /* 0x002fe20000010000 */
[----:B--2---:R-:W-:-:S04]  /*16f00*/  FADD.FTZ R4, R9, R4 ;  /* 0x0000000409047221 */ /* 0x004fc80000010000 */
[----:B------:R-:W-:Y:S02]  /*16f10*/  FSETP.NE.FTZ.AND P4, PT, R5, RZ, PT ;  /* 0x000000ff0500720b */ /* 0x000fe40003f95000 */
[----:B------:R-:W-:Y:S02]  /*16f20*/  FSETP.NE.FTZ.AND P3, PT, R4, RZ, PT ;  /* 0x000000ff0400720b */ /* 0x000fe40003f75000 */
[----:B---3--:R-:W-:-:S09]  /*16f30*/  SHF.R.S32.HI R9, RZ, 0x1f, R0 ;  /* 0x0000001fff097819 */ /* 0x008fd20000011400 */
        /* <DEDUP_REMOVED lines=36> */
[C---:B--2---:R-:W-:Y:S01]  /*17180*/  FMUL.FTZ R99, R7.reuse, R99 ;  /* 0x0000006307637220 */ /* 0x044fe20000410000 */
[C---:B------:R-:W-:Y:S01]  /*17190*/  FMUL.FTZ R98, R7.reuse, R98 ;  /* 0x0000006207627220 */ /* 0x040fe20000410000 */
        /* <DEDUP_REMOVED lines=36> */
[----:B------:R-:W1:Y:S01]  /*173e0*/  @P3 MUFU.LG2 R4, R4 ;  /* 0x0000000400043308 */ /* 0x000e620000000c00 */
[----:B------:R-:W-:Y:S01]  /*173f0*/  LOP3.LUT R7, R6, 0x3ffffffc, RZ, 0xc0, !PT ;  /* 0x3ffffffc06077812 */ /* 0x000fe200078ec0ff */
[----:B---3--:R-:W-:Y:S01]  /*17400*/  @P4 FMUL.FTZ R12, R5, 0.69314718246459960938 ;  /* 0x3f317218050c4820 */ /* 0x008fe20000410000 */
[----:B------:R-:W-:-:S02]  /*17410*/  SHF.L.U32 R10, R8, 0x6, RZ ;  /* 0x00000006080a7819 */ /* 0x000fc400000006ff */
[----:B------:R-:W-:Y:S02]  /*17420*/  SHF.R.S32.HI R6, RZ, 0x5, R9 ;  /* 0x00000005ff067819 */ /* 0x000fe40000011409 */
[----:B------:R-:W-:Y:S02]  /*17430*/  IADD3 R7, -R7, R0, RZ ;  /* 0x0000000007077210 */ /* 0x000fe40007ffe1ff */
[----:B------:R-:W-:Y:S02]  /*17440*/  LOP3.LUT R10, R10, 0x1c0, RZ, 0xc0, !PT ;  /* 0x000001c00a0a7812 */ /* 0x000fe400078ec0ff */
[----:B------:R-:W-:Y:S02]  /*17450*/  LOP3.LUT R11, R8, 0x1, RZ, 0xc0, !PT ;  /* 0x00000001080b7812 */ /* 0x000fe400078ec0ff */
[----:B------:R-:W-:Y:S02]  /*17460*/  LEA R7, R6, R7, 0x9 ;  /* 0x0000000706077211 */ /* 0x000fe400078e48ff */
[----:B------:R-:W-:-:S02]  /*17470*/  LEA.HI R10, R10, R10, RZ, 0x1d ;  /* 0x0000000a0a0a7211 */ /* 0x000fc400078fe8ff */
[----:B------:R-:W-:Y:S01]  /*17480*/  ISETP.NE.U32.AND P0, PT, R11, 0x1, PT ;  /* 0x000000010b00780c */ /* 0x000fe20003f05070 */
[----:B-1----:R-:W-:Y:S01]  /*17490*/  @P3 FMUL.FTZ R5, R4, 0.69314718246459960938 ;  /* 0x3f31721804053820 */ /* 0x002fe20000410000 */
[----:B------:R-:W-:Y:S02]  /*174a0*/  LEA R7, R7, R10, 0x1 ;  /* 0x0000000a07077211 */ /* 0x000fe400078e08ff */
[----:B------:R-:W-:Y:S02]  /*174b0*/  R2P PR, R8, 0x6 ;  /* 0x0000000608007804 */ /* 0x000fe40000000000 */
[----:B------:R-:W-:Y:S01]  /*174c0*/  LEA R7, R7, UR4, 0x1 ;  /* 0x0000000407077c11 */ /* 0x000fe2000f8e08ff */
[----:B------:R-:W-:Y:S01]  /*174d0*/  ULDC.U8 UR4, c[0x0][0x3d8] ;  /* 0x0000f60000047ab9 */ /* 0x000fe20000000000 */
[----:B------:R-:W-:Y:S02]  /*174e0*/  MOV R8, 0x20 ;  /* 0x0000002000087802 */ /* 0x000fe40000000f00 */
[----:B------:R-:W-:-:S02]  /*174f0*/  MOV R10, 0x40 ;  /* 0x00000040000a7802 */ /* 0x000fc40000000f00 */
[C---:B------:R-:W-:Y:S02]  /*17500*/  IADD3 R11, R7.reuse, -0x10, RZ ;  /* 0xfffffff0070b7810 */ /* 0x040fe40007ffe0ff */
[----:B------:R-:W-:Y:S02]  /*17510*/  SEL R8, R8, 0xffffffe0, !P1 ;  /* 0xffffffe008087807 */ /* 0x000fe40004800000 */
[----:B------:R-:W-:Y:S02]  /*17520*/  @P0 IADD3 R11, R7, 0x10, RZ ;  /* 0x00000010070b0810 */ /* 0x000fe40007ffe0ff */
[----:B------:R-:W-:Y:S02]  /*17530*/  F2FP.BF16.F32.PACK_AB R96, R97, R96 ;  /* 0x000000606160723e */ /* 0x000fe400000010ff */
[----:B------:R-:W-:Y:S02]  /*17540*/  F2FP.BF16.F32.PACK_AB R98, R99, R98 ;  /* 0x000000626362723e */ /* 0x000fe400000010ff */
[----:B------:R-:W-:Y:S01]  /*17550*/  SEL R10, R10, 0xffffffc0, !P2 ;  /* 0xffffffc00a0a7807 */ /* 0x000fe20005000000 */
[----:B------:R-:W-:Y:S01]  /*17560*/  STS [R7], R96 ;  /* 0x0000006007007388 */ /* 0x000fe20000000800 */
[----:B------:R-:W-:-:S02]  /*17570*/  F2FP.BF16.F32.PACK_AB R36, R37, R36 ;  /* 0x000000242524723e */ /* 0x000fc400000010ff */
[----:B------:R-:W-:Y:S01]  /*17580*/  F2FP.BF16.F32.PACK_AB R38, R39, R38 ;  /* 0x000000262726723e */ /* 0x000fe200000010ff */
        /* <DEDUP_REMOVED lines=10> */
[----:B------:R-:W-:Y:S01]  /*17630*/  F2FP.BF16.F32.PACK_AB R48, R49, R48 ;  /* 0x000000303130723e */ /* 0x000fe200000010ff */
[----:B------:R-:W1:Y:S01]  /*17640*/  @P4 LDC R8, c[0x0][0x2e8] ;  /* 0x0000ba00ff084b82 */ /* 0x000e620000000800 */
        /* <DEDUP_REMOVED lines=44> */
[----:B-1----:R-:W-:-:S03]  /*17910*/  @P4 FFMA.FTZ R10, R3, R8, R12 ;  /* 0x00000008030a4223 */ /* 0x002fc6000001000c */
[----:B------:R1:W-:Y:S04]  /*17920*/  STS [R13+0x2000], R72 ;  /* 0x002000480d007388 */ /* 0x0003e80000000800 */
[----:B------:R1:W-:Y:S04]  /*17930*/  STS [R13+0x2400], R74 ;  /* 0x0024004a0d007388 */ /* 0x0003e80000000800 */
[----:B------:R1:W-:Y:S04]  /*17940*/  STS [R15+0x2000], R76 ;  /* 0x0020004c0f007388 */ /* 0x0003e80000000800 */
[----:B------:R1:W-:Y:S01]  /*17950*/  STS [R15+0x2400], R78 ;  /* 0x0024004e0f007388 */ /* 0x0003e20000000800 */
[----:B--2---:R-:W2:Y:S03]  /*17960*/  @P3 LDC R7, c[0x0][0x2e8] ;  /* 0x0000ba00ff073b82 */ /* 0x004ea60000000800 */
[----:B------:R1:W-:Y:S04]  /*17970*/  STS [R17+0x2000], R92 ;  /* 0x0020005c11007388 */ /* 0x0003e80000000800 */
[----:B------:R1:W-:Y:S01]  /*17980*/  STS [R17+0x2400], R94 ;  /* 0x0024005e11007388 */ /* 0x0003e20000000800 */
[----:B---3--:R-:W-:-:S03]  /*17990*/  MOV R11, 0x7f800000 ;  /* 0x7f800000000b7802 */ /* 0x008fc60000000f00 */
[----:B------:R1:W-:Y:S04]  /*179a0*/  STS [R19+0x2000], R80 ;  /* 0x0020005013007388 */ /* 0x0003e80000000800 */
[----:B------:R1:W-:Y:S04]  /*179b0*/  STS [R19+0x2400], R82 ;  /* 0x0024005213007388 */ /* 0x0003e80000000800 */
[----:B------:R1:W-:Y:S04]  /*179c0*/  STS [R21+0x2000], R88 ;  /* 0x0020005815007388 */ /* 0x0003e80000000800 */
[----:B------:R1:W-:Y:S01]  /*179d0*/  STS [R21+0x2400], R90 ;  /* 0x0024005a15007388 */ /* 0x0003e20000000800 */
[----:B--2---:R-:W-:-:S03]  /*179e0*/  @P3 FFMA.FTZ R11, R2, R7, R5 ;  /* 0x00000007020b3223 */ /* 0x004fc60000010005 */
[----:B------:R1:W-:Y:S04]  /*179f0*/  STS [R23+0x2000], R84 ;  /* 0x0020005417007388 */ /* 0x0003e80000000800 */
[----:B------:R1:W-:Y:S01]  /*17a00*/  STS [R23+0x2400], R86 ;  /* 0x0024005617007388 */ /* 0x0003e20000000800 */
[----:B------:R-:W-:Y:S05]  /*17a10*/  @!P0 BRA `(.L_x_5845) ;  /* 0x0000000000248947 */ /* 0x000fea0003800000 */
[----:B------:R-:W2:Y:S01]  /*17a20*/  S2R R7, SR_CTAID.Y ;  /* 0x0000000000077919 */ /* 0x000ea20000002600 */
[----:B------:R-:W2:Y:S01]  /*17a30*/  LDC R2, c[0x0][0x2c4] ;  /* 0x0000b100ff027b82 */ /* 0x000ea20000000800 */
[----:B------:R-:W-:Y:S01]  /*17a40*/  ISETP.NE.AND P0, PT, R152, -0x1, PT ;  /* 0xffffffff9800780c */ /* 0x000fe20003f05270 */
[----:B------:R-:W3:Y:S06]  /*17a50*/  S2R R20, SR_CTAID.Z ;  /* 0x0000000000147919 */ /* 0x000eec0000002700 */
[----:B------:R-:W3:Y:S01]  /*17a60*/  LDC R3, c[0x0][0x2e4] ;  /* 0x0000b900ff037b82 */ /* 0x000ee20000000800 */
[----:B--2---:R-:W-:-:S05]  /*17a70*/  IMAD R5, R7, R2, RZ ;  /* 0x0000000207057224 */ /* 0x004fca00078e02ff */
[----:B------:R-:W-:-:S05]  /*17a80*/  SEL R2, R5, R152, !P0 ;  /* 0x0000009805027207 */ /* 0x000fca0004000000 */
[----:B---3--:R-:W-:Y:S01]  /*17a90*/  IMAD R2, R20, R3, R2 ;  /* 0x0000000314027224 */ /* 0x008fe200078e0202 */
[----:B------:R-:W-:Y:S06]  /*17aa0*/  BRA `(.L_x_5846) ;  /* 0x0000000000187947 */ /* 0x000fec0003800000 */
.L_x_5845:
[----:B------:R-:W2:Y:S01]  /*17ab0*/  S2R R20, SR_CTAID.Z ;  /* 0x0000000000147919 */ /* 0x000ea20000002700 */
[----:B------:R-:W2:Y:S01]  /*17ac0*/  LDC R3, c[0x0][0x270] ;  /* 0x00009c00ff037b82 */ /* 0x000ea20000000800 */
[----:B------:R-:W2:Y:S07]  /*17ad0*/  S2R R7, SR_CTAID.Y ;  /* 0x0000000000077919 */ /* 0x000eae0000002600 */
[----:B------:R-:W3:Y:S01]  /*17ae0*/  LDC R2, c[0x0][0x2c4] ;  /* 0x0000b100ff027b82 */ /* 0x000ee20000000800 */
[----:B--2---:R-:W-:-:S04]  /*17af0*/  IMAD R3, R7, R3, R20 ;  /* 0x0000000307037224 */ /* 0x004fc800078e0214 */
[----:B---3--:R-:W-:-:S07]  /*17b00*/  IMAD R2, R3, R2, RZ ;  /* 0x0000000203027224 */ /* 0x008fce00078e02ff */
.L_x_5846:
[----:B------:R-:W-:Y:S01]  /*17b10*/  LOP3.LUT R9, R9, 0xffffffe0, RZ, 0xc0, !PT ;  /* 0xffffffe009097812 */ /* 0x000fe200078ec0ff */
[----:B------:R-:W2:Y:S01]  /*17b20*/  S2R R8, SR_TID.X ;  /* 0x0000000000087919 */ /* 0x000ea20000002100 */
[----:B------:R-:W-:Y:S01]  /*17b30*/  SHF.R.S32.HI R3, RZ, 0x1f, R6 ;  /* 0x0000001fff037819 */ /* 0x000fe20000011406 */
[----:B------:R-:W-:Y:S02]  /*17b40*/  BSSY B0, `(.L_x_5847) ;  /* 0x0000017000007945 */ /* 0x000fe40003800000 */
[----:B------:R-:W-:Y:S01]  /*17b50*/  IMAD.IADD R9, R0, 0x1, -R9 ;  /* 0x0000000100097824 */ /* 0x000fe200078e0a09 */
[----:B------:R-:W-:Y:S01]  /*17b60*/  LEA.HI R3, R3, R6, RZ, 0x2 ;  /* 0x0000000603037211 */ /* 0x000fe200078f10ff */
[----:B------:R-:W-:Y:S03]  /*17b70*/  BAR.SYNC.DEFER_BLOCKING 0x0 ;  /* 0x0000000000007b1d */ /* 0x000fe60000010000 */
[----:B------:R-:W-:-:S02]  /*17b80*/  LOP3.LUT P0, RZ, R9, 0x3, RZ, 0xc0, !PT ;  /* 0x0000000309ff7812 */ /* 0x000fc4000780c0ff */
[----:B------:R-:W-:-:S05]  /*17b90*/  LOP3.LUT R3, R3, 0xffffffc, RZ, 0xc0, !PT ;  /* 0x0ffffffc03037812 */ /* 0x000fca00078ec0ff */
[----:B------:R-:W-:-:S04]  /*17ba0*/  IMAD.IADD R3, R6, 0x1, -R3 ;  /* 0x0000000106037824 */ /* 0x000fc800078e0a03 */
[----:B------:R-:W-:Y:S02]  /*17bb0*/  IMAD R160, R3, 0x10, R160 ;  /* 0x0000001003a07824 */ /* 0x000fe400078e02a0 */
[----:B------:R-:W-:Y:S05]  /*17bc0*/  @P0 BRA `(.L_x_5848) ;  /* 0x0000000000380947 */ /* 0x000fea0003800000 */
[----:B------:R-:W3:Y:S01]  /*17bd0*/  S2R R3, SR_CTAID.X ;  /* 0x0000000000037919 */ /* 0x000ee20000002500 */
[----:B------:R-:W-:Y:S01]  /*17be0*/  ULDC.64 UR4, c[0x0][0x2b0] ;  /* 0x0000ac0000047ab9 */ /* 0x000fe20000000a00 */
[C---:B---3--:R-:W-:Y:S02]  /*17bf0*/  IMAD R9, R3.reuse, 0x40, R2 ;  /* 0x0000004003097824 */ /* 0x048fe400078e0202 */
[----:B------:R-:W-:Y:S02]  /*17c00*/  IMAD R3, R3, -0x40, R151 ;  /* 0xffffffc003037824 */ /* 0x000fe400078e0297 */
[C---:B------:R-:W-:Y:S01]  /*17c10*/  VIADD R2, R160.reuse, 0x8 ;  /* 0x00000008a0027836 */ /* 0x040fe20000000000 */
[----:B------:R-:W-:Y:S02]  /*17c20*/  SHF.R.S32.HI R5, RZ, 0x1f, R9 ;  /* 0x0000001fff057819 */ /* 0x000fe40000011409 */
[----:B------:R-:W-:Y:S02]  /*17c30*/  IADD3 R0, P0, R160, R9, RZ ;  /* 0x00000009a0007210 */ /* 0x000fe40007f1e0ff */
[----:B------:R-:W-:-:S02]  /*17c40*/  ISETP.GE.AND P1, PT, R2, R3, PT ;  /* 0x000000030200720c */ /* 0x000fc40003f26270 */
[C---:B------:R-:W-:Y:S02]  /*17c50*/  ISETP.GE.AND P2, PT, R160.reuse, R3, PT ;  /* 0x00000003a000720c */ /* 0x040fe40003f46270 */
[----:B------:R-:W-:Y:S02]  /*17c60*/  LEA.HI.X.SX32 R5, R160, R5, 0x1, P0 ;  /* 0x00000005a0057211 */ /* 0x000fe400000f0eff */
[----:B------:R-:W-:-:S04]  /*17c70*/  LEA R2, P0, R0, UR4, 0x2 ;  /* 0x0000000400027c11 */ /* 0x000fc8000f8010ff */
[----:B------:R-:W-:-:S05]  /*17c80*/  LEA.HI.X R3, R0, UR5, R5, 0x2, P0 ;  /* 0x0000000500037c11 */ /* 0x000fca00080f1405 */
[----:B------:R3:W-:Y:S04]  /*17c90*/  @!P2 STG.E desc[UR6][R2.64], R10 ;  /* 0x0000000a0200a986 */ /* 0x0007e8000c101906 */
[----:B------:R3:W-:Y:S02]  /*17ca0*/  @!P1 STG.E desc[UR6][R2.64+0x20], R11 ;  /* 0x0000200b02009986 */ /* 0x0007e4000c101906 */
.L_x_5848:
[----:B------:R-:W-:Y:S05]  /*17cb0*/  BSYNC B0 ;  /* 0x0000000000007941 */ /* 0x000fea0003800000 */
.L_x_5847:
[----:B------:R-:W4:Y:S01]  /*17cc0*/  S2UR UR5, SR_CTAID.X ;  /* 0x00000000000579c3 */ /* 0x000f220000002500 */
[----:B--2---:R-:W-:Y:S01]  /*17cd0*/  SHF.R.S32.HI R9, RZ, 0x1f, R8 ;  /* 0x0000001fff097819 */ /* 0x004fe20000011408 */
[----:B------:R-:W-:Y:S01]  /*17ce0*/  BSSY B0, `(.L_x_5849) ;  /* 0x0000037000007945 */ /* 0x000fe20003800000 */
[----:B-1----:R-:W-:Y:S02]  /*17cf0*/  SHF.R.S32.HI R13, RZ, 0x1f, R7 ;  /* 0x0000001fff0d7819 */ /* 0x002fe40000011407 */
[----:B------:R-:W-:Y:S02]  /*17d00*/  LEA.HI R0, R9, R8, RZ, 0x3 ;  /* 0x0000000809007211 */ /* 0x000fe400078f18ff */
[----:B------:R-:W-:Y:S01]  /*17d10*/  ISETP.NE.AND P0, PT, R152, -0x1, PT ;  /* 0xffffffff9800780c */ /* 0x000fe20003f05270 */
[----:B---3--:R-:W1:Y:S01]  /*17d20*/  LDC.64 R2, c[0x0][0x290] ;  /* 0x0000a400ff027b82 */ /* 0x008e620000000a00 */
[----:B------:R-:W-:Y:S01]  /*17d30*/  SHF.R.S32.HI R0, RZ, 0x3, R0 ;  /* 0x00000003ff007819 */ /* 0x000fe20000011400 */
[----:B------:R2:W3:Y:S01]  /*17d40*/  LDS.128 R8, [R159+0x1800] ;  /* 0x001800009f087984 */ /* 0x0004e20000000c00 */
[----:B------:R-:W-:-:S03]  /*17d50*/  MOV R12, R102 ;  /* 0x00000066000c7202 */ /* 0x000fc60000000f00 */
[----:B------:R-:W-:Y:S02]  /*17d60*/  VIADD R6, R0, 0x10 ;  /* 0x0000001000067836 */ /* 0x000fe40000000000 */
[----:B------:R-:W5:Y:S01]  /*17d70*/  LDC.64 R4, c[0x0][0x298] ;  /* 0x0000a600ff047b82 */ /* 0x000f620000000a00 */
[----:B----4-:R-:W-:-:S04]  /*17d80*/  USHF.L.U32 UR5, UR5, 0x6, URZ ;  /* 0x0000000605057899 */ /* 0x010fc8000800063f */
[----:B------:R-:W-:Y:S02]  /*17d90*/  USHF.R.S32.HI UR4, URZ, 0x1f, UR5 ;  /* 0x0000001f3f047899 */ /* 0x000fe40008011405 */
[----:B------:R-:W-:Y:S02]  /*17da0*/  VIADD R151, R151, -UR5 ;  /* 0x8000000597977c36 */ /* 0x000fe40008000000 */
[----:B-1----:R-:W-:-:S03]  /*17db0*/  IMAD.WIDE.U32 R16, R7, R2, RZ ;  /* 0x0000000207107225 */ /* 0x002fc600078e00ff */
[----:B------:R-:W-:Y:S01]  /*17dc0*/  ISETP.GE.AND P5, PT, R6, R151, PT ;  /* 0x000000970600720c */ /* 0x000fe20003fa6270 */
[----:B------:R-:W-:Y:S01]  /*17dd0*/  IMAD R6, R13, R2, RZ ;  /* 0x000000020d067224 */ /* 0x000fe200078e02ff */
[----:B------:R-:W-:Y:S01]  /*17de0*/  SHF.R.S32.HI R13, RZ, 0x1f, R102 ;  /* 0x0000001fff0d7819 */ /* 0x000fe20000011466 */
[----:B-----5:R-:W-:-:S04]  /*17df0*/  IMAD.WIDE.U32 R14, R152, R4, RZ ;  /* 0x00000004980e7225 */ /* 0x020fc800078e00ff */
[----:B------:R-:W-:Y:S01]  /*17e00*/  IMAD R3, R7, R3, R6 ;  /* 0x0000000307037224 */ /* 0x000fe200078e0206 */
[----:B------:R-:W-:Y:S01]  /*17e10*/  SEL R2, R16, R14, !P0 ;  /* 0x0000000e10027207 */ /* 0x000fe20004000000 */
[----:B------:R-:W-:Y:S01]  /*17e20*/  IMAD.WIDE.U32 R12, R4, UR5, R12 ;  /* 0x00000005040c7c25 */ /* 0x000fe2000f8e000c */
[----:B------:R-:W-:-:S03]  /*17e30*/  SHF.R.S32.HI R7, RZ, 0x1f, R20 ;  /* 0x0000001fff077819 */ /* 0x000fc60000011414 */
[----:B------:R-:W-:Y:S02]  /*17e40*/  IMAD R6, R4, UR4, RZ ;  /* 0x0000000404067c24 */ /* 0x000fe4000f8e02ff */
[----:B------:R-:W-:Y:S02]  /*17e50*/  IMAD R152, R152, R5, R15 ;  /* 0x0000000598987224 */ /* 0x000fe400078e020f */
[----:B------:R-:W-:Y:S01]  /*17e60*/  @!P0 IMAD.IADD R152, R17, 0x1, R3 ;  /* 0x0000000111988824 */ /* 0x000fe200078e0203 */
[----:B------:R-:W-:Y:S01]  /*17e70*/  IADD3 R12, P0, R2, R12, RZ ;  /* 0x0000000c020c7210 */ /* 0x000fe20007f1e0ff */
[----:B------:R-:W-:Y:S01]  /*17e80*/  IMAD R3, R5, UR5, R6 ;  /* 0x0000000505037c24 */ /* 0x000fe2000f8e0206 */
[----:B------:R-:W-:Y:S01]  /*17e90*/  ULDC.64 UR4, c[0x0][0x2a0] ;  /* 0x0000a80000047ab9 */ /* 0x000fe20000000a00 */
[----:B------:R2:W1:Y:S01]  /*17ea0*/  LDS.128 R16, [R159] ;  /* 0x000000009f107984 */ /* 0x0004620000000c00 */
[----:B------:R-:W-:Y:S01]  /*17eb0*/  IMAD R7, R7, UR4, RZ ;  /* 0x0000000407077c24 */ /* 0x000fe2000f8e02ff */
[C---:B------:R-:W-:Y:S01]  /*17ec0*/  IADD3 R6, R0.reuse, 0x20, RZ ;  /* 0x0000002000067810 */ /* 0x040fe20007ffe0ff */
[----:B------:R-:W-:Y:S01]  /*17ed0*/  VIADD R2, R0, 0x30 ;  /* 0x0000003000027836 */ /* 0x000fe20000000000 */
[----:B------:R-:W-:Y:S01]  /*17ee0*/  IADD3.X R13, R152, R13, R3, P0, !PT ;  /* 0x0000000d980d7210 */ /* 0x000fe200007fe403 */
[----:B------:R-:W-:Y:S01]  /*17ef0*/  IMAD R25, R20, UR5, R7 ;  /* 0x0000000514197c24 */ /* 0x000fe2000f8e0207 */
[----:B------:R-:W-:-:S02]  /*17f00*/  ISETP.GE.AND P0, PT, R0, R151, PT ;  /* 0x000000970000720c */ /* 0x000fc40003f06270 */
[-C--:B------:R-:W-:Y:S01]  /*17f10*/  ISETP.GE.AND P4, PT, R6, R151.reuse, PT ;  /* 0x000000970600720c */ /* 0x080fe20003f86270 */
[----:B------:R-:W-:Y:S01]  /*17f20*/  IMAD.WIDE.U32 R20, R20, UR4, R12 ;  /* 0x0000000414147c25 */ /* 0x000fe2000f8e000c */
[----:B------:R-:W-:Y:S01]  /*17f30*/  ISETP.GE.AND P3, PT, R2, R151, PT ;  /* 0x000000970200720c */ /* 0x000fe20003f66270 */
[----:B------:R2:W4:Y:S01]  /*17f40*/  LDS.128 R12, [R159+0x2000] ;  /* 0x002000009f0c7984 */ /* 0x0005220000000c00 */
[----:B------:R-:W-:Y:S02]  /*17f50*/  SHF.R.S32.HI R3, RZ, 0x1f, R0 ;  /* 0x0000001fff037819 */ /* 0x000fe40000011400 */
[----:B------:R-:W-:-:S05]  /*17f60*/  IADD3 R25, R25, R21, RZ ;  /* 0x0000001519197210 */ /* 0x000fca0007ffe0ff */
[----:B---3--:R-:W-:Y:S05]  /*17f70*/  @P0 BRA `(.L_x_5850) ;  /* 0x0000000000340947 */ /* 0x008fea0003800000 */
        /* <DEDUP_REMOVED lines=13> */
.L_x_5850:
[----:B------:R-:W-:Y:S05]  /*18050*/  BSYNC B0 ;  /* 0x0000000000007941 */ /* 0x000fea0003800000 */
.L_x_5849:
        /* <DEDUP_REMOVED lines=20> */
.L_x_5852:
[----:B------:R-:W-:Y:S05]  /*181a0*/  BSYNC B0 ;  /* 0x0000000000007941 */ /* 0x000fea0003800000 */
.L_x_5851:
        /* <DEDUP_REMOVED lines=20> */
.L_x_5854:
[----:B------:R-:W-:Y:S05]  /*182f0*/  BSYNC B0 ;  /* 0x0000000000007941 */ /* 0x000fea0003800000 */
.L_x_5853:
        /* <DEDUP_REMOVED lines=20> */
.L_x_5855:
        /* <DEDUP_REMOVED lines=12> */
.L_x_8516:


//--------------------- .text._ZN5flash24flash_fwd_splitkv_kernelI23Flash_fwd_kernel_traitsILi128ELi64ELi64ELi4ELb0ELb0EN7cutlass10bfloat16_tE19Flash_kernel_traitsILi128ELi64ELi64ELi4ES3_EELb1ELb0ELb0ELb0ELb0ELb1ELb0ELb1EEEvNS_16Flash_fwd_paramsE --------------------------
	.section	.text._ZN5flash24flash_fwd_splitkv_kernelI23Flash_fwd_kernel_traitsILi128ELi64ELi64ELi4ELb0ELb0EN7cutlass10bfloat16_tE19Flash_kernel_traitsILi128ELi64ELi64ELi4ES3_EELb1ELb0ELb0ELb0ELb0ELb1ELb0ELb1EEEvNS_16Flash_fwd_paramsE,"ax",@progbits
	.align	128
        .global         _ZN5flash24flash_fwd_splitkv_kernelI23Flash_fwd_kernel_traitsILi128ELi64ELi64ELi4ELb0ELb0EN7cutlass10bfloat16_tE19Flash_kernel_traitsILi128ELi64ELi64ELi4ES3_EELb1ELb0ELb0ELb0ELb0ELb1ELb0ELb1EEEvNS_16Flash_fwd_paramsE
        .type           _ZN5flash24flash_fwd_splitkv_kernelI23Flash_fwd_kernel_traitsILi128ELi64ELi64ELi4ELb0ELb0EN7cutlass10bfloat16_tE19Flash_kernel_traitsILi128ELi64ELi64ELi4ES3_EELb1ELb0ELb0ELb0ELb0ELb1ELb0ELb1EEEvNS_16Flash_fwd_paramsE,@function
        .size           _ZN5flash24flash_fwd_splitkv_kernelI23Flash_fwd_kernel_traitsILi128ELi64ELi64ELi4ELb0ELb0EN7cutlass10bfloat16_tE19Flash_kernel_traitsILi128ELi64ELi64ELi4ES3_EELb1ELb0ELb0ELb0ELb0ELb1ELb0ELb1EEEvNS_16Flash_fwd_paramsE,(.L_x_8517 - _ZN5flash24flash_fwd_splitkv_kernelI23Flash_fwd_kernel_traitsILi128ELi64ELi64ELi4ELb0ELb0EN7cutlass10bfloat16_tE19Flash_kernel_traitsILi128ELi64ELi64ELi4ES3_EELb1ELb0ELb0ELb0ELb0ELb1ELb0ELb1EEEvNS_16Flash_fwd_paramsE)
        .other          _ZN5flash24flash_fwd_splitkv_kernelI23Flash_fwd_kernel_traitsILi128ELi64ELi64ELi4ELb0ELb0EN7cutlass10bfloat16_tE19Flash_kernel_traitsILi128ELi64ELi64ELi4ES3_EELb1ELb0ELb0ELb0ELb0ELb1ELb0ELb1EEEvNS_16Flash_fwd_paramsE,@"STO_CUDA_ENTRY STV_DEFAULT"
_ZN5flash24flash_fwd_splitkv_kernelI23Flash_fwd_kernel_traitsILi128ELi64ELi64ELi4ELb0ELb0EN7cutlass10bfloat16_tE19Flash_kernel_traitsILi128ELi64ELi64ELi4ES3_EELb1ELb0ELb0ELb0ELb0ELb1ELb0ELb1EEEvNS_16Flash_fwd_paramsE:
.text._ZN5flash24flash_fwd_splitkv_kernelI23Flash_fwd_kernel_traitsILi128ELi64ELi64ELi4ELb0ELb0EN7cutlass10bfloat16_tE19Flash_kernel_traitsILi128ELi64ELi64ELi4ES3_EELb1ELb0ELb0ELb0ELb0ELb1ELb0ELb1EEEvNS_16Flash_fwd_paramsE:
        /* <DEDUP_REMOVED lines=40> */
.L_x_5856:
[----:B------:R-:W1:Y:S02]  /*0280*/  LDC R65, c[0x0][0x2c8] ;  /* 0x0000b200ff417b82 */ /* 0x000e640000000800 */
.L_x_5857:
        /* <DEDUP_REMOVED lines=94> */
.L_x_5860:
[----:B------:R-:W-:Y:S05]  /*0870*/  BSYNC B0 ;  /* 0x0000000000007941 */ /* 0x000fea0003800000 */
.L_x_5859:
        /* <DEDUP_REMOVED lines=19> */
.L_x_5862:
[----:B------:R-:W-:Y:S05]  /*09b0*/  BSYNC B0 ;  /* 0x0000000000007941 */ /* 0x000fea0003800000 */
.L_x_5861:
        /* <DEDUP_REMOVED lines=20> */
.L_x_5864:
[----:B------:R-:W-:Y:S05]  /*0b00*/  BSYNC B0 ;  /* 0x0000000000007941 */ /* 0x000fea0003800000 */
.L_x_5863:
        /* <DEDUP_REMOVED lines=19> */
.L_x_5866:
[----:B------:R-:W-:Y:S05]  /*0c40*/  BSYNC B0 ;  /* 0x0000000000007941 */ /* 0x000fea0003800000 */
.L_x_5865:
        /* <DEDUP_REMOVED lines=15> */
.L_x_5858:
        /* <DEDUP_REMOVED lines=22> */
.L_x_5867:
        /* <DEDUP_REMOVED lines=82> */
.L_x_5868:
        /* <DEDUP_REMOVED lines=49> */
.L_x_5870:
        /* <DEDUP_REMOVED lines=32> */
.L_x_5869:
        /* <DEDUP_REMOVED lines=237> */
.L_x_5940:
        /* <DEDUP_REMOVED lines=21> */
.L_x_5873:
[----:B------:R-:W-:Y:S05]  /*28f0*/  BSYNC B0 ;  /* 0x0000000000007941 */ /* 0x000fea0003800000 */
.L_x_5872:
        /* <DEDUP_REMOVED lines=12> */
.L_x_5875:
[----:B------:R-:W-:Y:S05]  /*29c0*/  BSYNC B0 ;  /* 0x0000000000007941 */ /* 0x000fea0003800000 */
.L_x_5874:
        /* <DEDUP_REMOVED lines=12> */
.L_x_5877:
[----:B------:R-:W-:Y:S05]  /*2a90*/  BSYNC B0 ;  /* 0x0000000000007941 */ /* 0x000fea0003800000 */
.L_x_5876:
        /* <DEDUP_REMOVED lines=16> */
.L_x_5879:
[----:B------:R-:W-:Y:S05]  /*2ba0*/  BSYNC B0 ;  /* 0x0000000000007941 */ /* 0x000fea0003800000 */
.L_x_5878:
        /* <DEDUP_REMOVED lines=61> */
.L_x_5885:
[----:B------:R-:W-:Y:S05]  /*2f80*/  BSYNC B0 ;  /* 0x0000000000007941 */ /* 0x000fea0003800000 */
.L_x_5884:
        /* <DEDUP_REMOVED lines=48> */
.L_x_5883:
[----:B------:R-:W-:Y:S05]  /*3290*/  BSYNC B1 ;  /* 0x0000000000017941 */ /* 0x000fea0003800000 */
.L_x_5882:
        /* <DEDUP_REMOVED lines=62> */
.L_x_5889:
[----:B------:R-:W-:Y:S05]  /*3680*/  BSYNC B0 ;  /* 0x0000000000007941 */ /* 0x000fea0003800000 */
.L_x_5888:
        /* <DEDUP_REMOVED lines=50> */
.L_x_5887:
[----:B------:R-:W-:Y:S05]  /*39b0*/  BSYNC B1 ;  /* 0x0000000000017941 */ /* 0x000fea0003800000 */
.L_x_5886:
        /* <DEDUP_REMOVED lines=62> */
.L_x_5893:
[----:B------:R-:W-:Y:S05]  /*3da0*/  BSYNC B0 ;  /* 0x0000000000007941 */ /* 0x000fea0003800000 */
.L_x_5892:
        /* <DEDUP_REMOVED lines=50> */
.L_x_5891:
[----:B------:R-:W-:Y:S05]  /*40d0*/  BSYNC B1 ;  /* 0x0000000000017941 */ /* 0x000fea0003800000 */
.L_x_5890:
        /* <DEDUP_REMOVED lines=67> */
.L_x_5897:
[----:B------:R-:W-:Y:S05]  /*4510*/  BSYNC B0 ;  /* 0x0000000000007941 */ /* 0x000fea0003800000 */
.L_x_5896:
        /* <DEDUP_REMOVED lines=50> */
.L_x_5895:
[----:B------:R-:W-:Y:S05]  /*4840*/  BSYNC B1 ;  /* 0x0000000000017941 */ /* 0x000fea0003800000 */
.L_x_5894:
        /* <DEDUP_REMOVED lines=9> */
.L_x_5881:
        /* <DEDUP_REMOVED lines=90> */
.L_x_5904:
[----:B------:R-:W-:Y:S05]  /*4e80*/  BSYNC B0 ;  /* 0x0000000000007941 */ /* 0x000fea0003800000 */
.L_x_5903:
[----:B-----5:R1:W-:Y:S02]  /*4e90*/  STG.E.128 desc[UR6][R98.64], R36 ;  /* 0x0000002462007986 */ /* 0x0203e4000c101d06 */
.L_x_5902:
[----:B------:R-:W-:Y:S05]  /*4ea0*/  BSYNC B1 ;  /* 0x0000000000017941 */ /* 0x000fea0003800000 */
.L_x_5901:
        /* <DEDUP_REMOVED lines=88> */
.L_x_5906:
[----:B------:R-:W-:Y:S05]  /*5430*/  BSYNC B0 ;  /* 0x0000000000007941 */ /* 0x000fea0003800000 */
.L_x_5905:
[----:B-----5:R1:W-:Y:S02]  /*5440*/  STG.E.128 desc[UR6][R98.64+0x80], R36 ;  /* 0x0000802462007986 */ /* 0x0203e4000c101d06 */
.L_x_5900:
[----:B------:R-:W-:Y:S05]  /*5450*/  BSYNC B2 ;  /* 0x0000000000027941 */ /* 0x000fea0003800000 */
.L_x_5899:
        /* <DEDUP_REMOVED lines=97> */
.L_x_5912:
[----:B------:R-:W-:Y:S05]  /*5a70*/  BSYNC B0 ;  /* 0x0000000000007941 */ /* 0x000fea0003800000 */
.L_x_5911:
[----:B-----5:R1:W-:Y:S02]  /*5a80*/  STG.E.128 desc[UR6][R146.64], R36 ;  /* 0x0000002492007986 */ /* 0x0203e4000c101d06 */
.L_x_5910:
[----:B------:R-:W-:Y:S05]  /*5a90*/  BSYNC B1 ;  /* 0x0000000000017941 */ /* 0x000fea0003800000 */
.L_x_5909:
        /* <DEDUP_REMOVED lines=93> */
.L_x_5914:
[----:B------:R-:W-:Y:S05]  /*6070*/  BSYNC B0 ;  /* 0x0000000000007941 */ /* 0x000fea0003800000 */
.L_x_5913:
[----:B-----5:R1:W-:Y:S02]  /*6080*/  STG.E.128 desc[UR6][R146.64], R36 ;  /* 0x0000002492007986 */ /* 0x0203e4000c101d06 */
.L_x_5908:
[----:B------:R-:W-:Y:S05]  /*6090*/  BSYNC B2 ;  /* 0x0000000000027941 */ /* 0x000fea0003800000 */
.L_x_5907:
        /* <DEDUP_REMOVED lines=97> */
.L_x_5920:
[----:B------:R-:W-:Y:S05]  /*66b0*/  BSYNC B0 ;  /* 0x0000000000007941 */ /* 0x000fea0003800000 */
.L_x_5919:
[----:B-----5:R1:W-:Y:S02]  /*66c0*/  STG.E.128 desc[UR6][R146.64], R36 ;  /* 0x0000002492007986 */ /* 0x0203e4000c101d06 */
.L_x_5918:
[----:B------:R-:W-:Y:S05]  /*66d0*/  BSYNC B1 ;  /* 0x0000000000017941 */ /* 0x000fea0003800000 */
.L_x_5917:
        /* <DEDUP_REMOVED lines=93> */
.L_x_5922:
[----:B------:R-:W-:Y:S05]  /*6cb0*/  BSYNC B0 ;  /* 0x0000000000007941 */ /* 0x000fea0003800000 */
.L_x_5921:
[----:B-----5:R1:W-:Y:S02]  /*6cc0*/  STG.E.128 desc[UR6][R146.64], R36 ;  /* 0x0000002492007986 */ /* 0x0203e4000c101d06 */
.L_x_5916:
[----:B------:R-:W-:Y:S05]  /*6cd0*/  BSYNC B2 ;  /* 0x0000000000027941 */ /* 0x000fea0003800000 */
.L_x_5915:
        /* <DEDUP_REMOVED lines=102> */
.L_x_5928:
[----:B------:R-:W-:Y:S05]  /*7340*/  BSYNC B0 ;  /* 0x0000000000007941 */ /* 0x000fea0003800000 */
.L_x_5927:
[----:B-----5:R2:W-:Y:S02]  /*7350*/  STG.E.128 desc[UR6][R146.64], R36 ;  /* 0x0000002492007986 */ /* 0x0205e4000c101d06 */
.L_x_5926:
[----:B------:R-:W-:Y:S05]  /*7360*/  BSYNC B1 ;  /* 0x0000000000017941 */ /* 0x000fea0003800000 */
.L_x_5925:
        /* <DEDUP_REMOVED lines=93> */
.L_x_5930:
[----:B------:R-:W-:Y:S05]  /*7940*/  BSYNC B0 ;  /* 0x0000000000007941 */ /* 0x000fea0003800000 */
.L_x_5929:
[----:B-----5:R2:W-:Y:S02]  /*7950*/  STG.E.128 desc[UR6][R146.64], R36 ;  /* 0x0000002492007986 */ /* 0x0205e4000c101d06 */
.L_x_5924:
[----:B------:R-:W-:Y:S05]  /*7960*/  BSYNC B2 ;  /* 0x0000000000027941 */ /* 0x000fea0003800000 */
.L_x_5923:
        /* <DEDUP_REMOVED lines=8> */
.L_x_5880:
        /* <DEDUP_REMOVED lines=10> */
.L_x_5932:
[----:B------:R-:W-:Y:S05]  /*7a90*/  BSYNC B0 ;  /* 0x0000000000007941 */ /* 0x000fea0003800000 */
.L_x_5931:
        /* <DEDUP_REMOVED lines=16> */
.L_x_5934:
[----:B------:R-:W-:Y:S05]  /*7ba0*/  BSYNC B0 ;  /* 0x0000000000007941 */ /* 0x000fea0003800000 */
.L_x_5933:
        /* <DEDUP_REMOVED lines=16> */
.L_x_5936:
[----:B------:R-:W-:Y:S05]  /*7cb0*/  BSYNC B0 ;  /* 0x0000000000007941 */ /* 0x000fea0003800000 */
.L_x_5935:
        /* <DEDUP_REMOVED lines=22> */
.L_x_5937:
[----:B------:R-:W-:Y:S05]  /*7e20*/  BSYNC B0 ;  /* 0x0000000000007941 */ /* 0x000fea0003800000 */
.L_x_5898:
        /* <DEDUP_REMOVED lines=81> */
.L_x_5938:
        /* <DEDUP_REMOVED lines=10> */
.L_x_5939:
[----:B------:R-:W-:Y:S04]  /*83e0*/  IADD3 R11, R11, -0x1, RZ ;  /* 0xffffffff0b0b7810 */ /* 0x000fe80007ffe0ff */
[----:B------:R-:W-:Y:S11]  /*83f0*/  ISETP.GT.AND P0, PT, R11, R76, PT ;  /* 0x0000004c0b00720c */ /* 0x000ff60003f04270 */
[----:B------:R-:W-:Y:S02]  /*8400*/  @!UPT UIADD3 URZ, URZ, URZ, URZ ;  /* 0x0000003f3f3ff290 */ /* 0x000fe4000fffe03f */
[----:B------:R-:W-:Y:S05]  /*8410*/  @P0 BRA `(.L_x_5940) ;  /* 0xffffffa000e00947 */ /* 0x000fea000383ffff */
.L_x_5871:
        /* <DEDUP_REMOVED lines=105> */
.L_x_5949:
[----:B------:R-:W-:Y:S05]  /*8ab0*/  BSYNC B0 ;  /* 0x0000000000007941 */ /* 0x000fea0003800000 */
.L_x_5948:
[----:B-----5:R3:W-:Y:S02]  /*8ac0*/  STS.128 [R163], R8 ;  /* 0x00000008a3007388 */ /* 0x0207e40000000c00 */
.L_x_5947:
[----:B------:R-:W-:Y:S05]  /*8ad0*/  BSYNC B1 ;  /* 0x0000000000017941 */ /* 0x000fea0003800000 */
.L_x_5946:
        /* <DEDUP_REMOVED lines=45> */
.L_x_5951:
[----:B------:R-:W-:Y:S05]  /*8db0*/  BSYNC B0 ;  /* 0x0000000000007941 */ /* 0x000fea0003800000 */
.L_x_5950:
[----:B-----5:R1:W-:Y:S02]  /*8dc0*/  STS.128 [R163+0x2000], R8 ;  /* 0x00200008a3007388 */ /* 0x0203e40000000c00 */
.L_x_5945:
[----:B------:R-:W-:Y:S05]  /*8dd0*/  BSYNC B2 ;  /* 0x0000000000027941 */ /* 0x000fea0003800000 */
.L_x_5944:
        /* <DEDUP_REMOVED lines=63> */
.L_x_5957:
[----:B------:R-:W-:Y:S05]  /*91d0*/  BSYNC B0 ;  /* 0x0000000000007941 */ /* 0x000fea0003800000 */
.L_x_5956:
[----:B-----5:R3:W-:Y:S02]  /*91e0*/  STS.128 [R163+0x800], R8 ;  /* 0x00080008a3007388 */ /* 0x0207e40000000c00 */
.L_x_5955:
[----:B------:R-:W-:Y:S05]  /*91f0*/  BSYNC B1 ;  /* 0x0000000000017941 */ /* 0x000fea0003800000 */
.L_x_5954:
        /* <DEDUP_REMOVED lines=44> */
.L_x_5959:
[----:B------:R-:W-:Y:S05]  /*94c0*/  BSYNC B0 ;  /* 0x0000000000007941 */ /* 0x000fea0003800000 */
.L_x_5958:
[----:B-----5:R1:W-:Y:S02]  /*94d0*/  STS.128 [R163+0x2800], R28 ;  /* 0x0028001ca3007388 */ /* 0x0203e40000000c00 */
.L_x_5953:
[----:B------:R-:W-:Y:S05]  /*94e0*/  BSYNC B2 ;  /* 0x0000000000027941 */ /* 0x000fea0003800000 */
.L_x_5952:
        /* <DEDUP_REMOVED lines=63> */
.L_x_5965:
[----:B------:R-:W-:Y:S05]  /*98e0*/  BSYNC B0 ;  /* 0x0000000000007941 */ /* 0x000fea0003800000 */
.L_x_5964:
[----:B-----5:R3:W-:Y:S02]  /*98f0*/  STS.128 [R163+0x1000], R8 ;  /* 0x00100008a3007388 */ /* 0x0207e40000000c00 */
.L_x_5963:
[----:B------:R-:W-:Y:S05]  /*9900*/  BSYNC B1 ;  /* 0x0000000000017941 */ /* 0x000fea0003800000 */
.L_x_5962:
        /* <DEDUP_REMOVED lines=44> */
.L_x_5967:
[----:B------:R-:W-:Y:S05]  /*9bd0*/  BSYNC B0 ;  /* 0x0000000000007941 */ /* 0x000fea0003800000 */
.L_x_5966:
[----:B-----5:R1:W-:Y:S02]  /*9be0*/  STS.128 [R163+0x3000], R8 ;  /* 0x00300008a3007388 */ /* 0x0203e40000000c00 */
.L_x_5961:
[----:B------:R-:W-:Y:S05]  /*9bf0*/  BSYNC B2 ;  /* 0x0000000000027941 */ /* 0x000fea0003800000 */
.L_x_5960:
        /* <DEDUP_REMOVED lines=62> */
.L_x_5972:
[----:B------:R-:W-:Y:S05]  /*9fe0*/  BSYNC B0 ;  /* 0x0000000000007941 */ /* 0x000fea0003800000 */
.L_x_5971:
[----:B-----5:R3:W-:Y:S02]  /*9ff0*/  STS.128 [R163+0x1800], R8 ;  /* 0x00180008a3007388 */ /* 0x0207e40000000c00 */
.L_x_5970:
[----:B------:R-:W-:Y:S05]  /*a000*/  BSYNC B1 ;  /* 0x0000000000017941 */ /* 0x000fea0003800000 */
.L_x_5969:
        /* <DEDUP_REMOVED lines=44> */
.L_x_5974:
[----:B------:R-:W-:Y:S05]  /*a2d0*/  BSYNC B0 ;  /* 0x0000000000007941 */ /* 0x000fea0003800000 */
.L_x_5973:
[----:B-----5:R2:W-:Y:S01]  /*a2e0*/  STS.128 [R163+0x3800], R24 ;  /* 0x00380018a3007388 */ /* 0x0205e20000000c00 */
[----:B------:R-:W-:Y:S05]  /*a2f0*/  BRA `(.L_x_5968) ;  /* 0x0000003400d87947 */ /* 0x000fea0003800000 */
.L_x_5943:
        /* <DEDUP_REMOVED lines=93> */
.L_x_5980:
[----:B------:R-:W-:Y:S05]  /*a8d0*/  BSYNC B0 ;  /* 0x0000000000007941 */ /* 0x000fea0003800000 */
.L_x_5979:
[----:B-----5:R3:W-:Y:S02]  /*a8e0*/  STS.128 [R163], R16 ;  /* 0x00000010a3007388 */ /* 0x0207e40000000c00 */
.L_x_5978:
[----:B------:R-:W-:Y:S05]  /*a8f0*/  BSYNC B1 ;  /* 0x0000000000017941 */ /* 0x000fea0003800000 */
.L_x_5977:
        /* <DEDUP_REMOVED lines=88> */
.L_x_5982:
[----:B------:R-:W-:Y:S05]  /*ae80*/  BSYNC B0 ;  /* 0x0000000000007941 */ /* 0x000fea0003800000 */
.L_x_5981:
[----:B-----5:R1:W-:Y:S02]  /*ae90*/  STS.128 [R163+0x2000], R16 ;  /* 0x00200010a3007388 */ /* 0x0203e40000000c00 */
.L_x_5976:
[----:B------:R-:W-:Y:S05]  /*aea0*/  BSYNC B2 ;  /* 0x0000000000027941 */ /* 0x000fea0003800000 */
.L_x_5975:
        /* <DEDUP_REMOVED lines=98> */
.L_x_5988:
[----:B------:R-:W-:Y:S05]  /*b4d0*/  BSYNC B0 ;  /* 0x0000000000007941 */ /* 0x000fea0003800000 */
.L_x_5987:
[----:B-----5:R3:W-:Y:S02]  /*b4e0*/  STS.128 [R163+0x800], R16 ;  /* 0x00080010a3007388 */ /* 0x0207e40000000c00 */
.L_x_5986:
[----:B------:R-:W-:Y:S05]  /*b4f0*/  BSYNC B1 ;  /* 0x0000000000017941 */ /* 0x000fea0003800000 */
.L_x_5985:
        /* <DEDUP_REMOVED lines=93> */
.L_x_5990:
[----:B------:R-:W-:Y:S05]  /*bad0*/  BSYNC B0 ;  /* 0x0000000000007941 */ /* 0x000fea0003800000 */
.L_x_5989:
[----:B-----5:R1:W-:Y:S02]  /*bae0*/  STS.128 [R163+0x2800], R4 ;  /* 0x00280004a3007388 */ /* 0x0203e40000000c00 */
.L_x_5984:
[----:B------:R-:W-:Y:S05]  /*baf0*/  BSYNC B2 ;  /* 0x0000000000027941 */ /* 0x000fea0003800000 */
.L_x_5983:
        /* <DEDUP_REMOVED lines=100> */
.L_x_5996:
[----:B------:R-:W-:Y:S05]  /*c140*/  BSYNC B0 ;  /* 0x0000000000007941 */ /* 0x000fea0003800000 */
.L_x_5995:
[----:B-----5:R3:W-:Y:S02]  /*c150*/  STS.128 [R163+0x1000], R16 ;  /* 0x00100010a3007388 */ /* 0x0207e40000000c00 */
.L_x_5994:
[----:B------:R-:W-:Y:S05]  /*c160*/  BSYNC B1 ;  /* 0x0000000000017941 */ /* 0x000fea0003800000 */
.L_x_5993:
        /* <DEDUP_REMOVED lines=92> */
.L_x_5998:
[----:B------:R-:W-:Y:S05]  /*c730*/  BSYNC B0 ;  /* 0x0000000000007941 */ /* 0x000fea0003800000 */
.L_x_5997:
[----:B-----5:R3:W-:Y:S02]  /*c740*/  STS.128 [R163+0x3000], R16 ;  /* 0x00300010a3007388 */ /* 0x0207e40000000c00 */
.L_x_5992:
[----:B------:R-:W-:Y:S05]  /*c750*/  BSYNC B2 ;  /* 0x0000000000027941 */ /* 0x000fea0003800000 */
.L_x_5991:
        /* <DEDUP_REMOVED lines=99> */
.L_x_6002:
[----:B------:R-:W-:Y:S05]  /*cd90*/  BSYNC B0 ;  /* 0x0000000000007941 */ /* 0x000fea0003800000 */
.L_x_6001:
[----:B-----5:R3:W-:Y:S02]  /*cda0*/  STS.128 [R163+0x1800], R16 ;  /* 0x00180010a3007388 */ /* 0x0207e40000000c00 */
.L_x_6000:
[----:B------:R-:W-:Y:S05]  /*cdb0*/  BSYNC B1 ;  /* 0x0000000000017941 */ /* 0x000fea0003800000 */
.L_x_5999:
        /* <DEDUP_REMOVED lines=97> */
.L_x_6004:
[----:B------:R-:W-:Y:S05]  /*d3d0*/  BSYNC B0 ;  /* 0x0000000000007941 */ /* 0x000fea0003800000 */
.L_x_6003:
[----:B-----5:R1:W-:Y:S01]  /*d3e0*/  STS.128 [R163+0x3800], R4 ;  /* 0x00380004a3007388 */ /* 0x0203e20000000c00 */
[----:B------:R-:W-:Y:S05]  /*d3f0*/  BRA `(.L_x_5968) ;  /* 0x0000000400987947 */ /* 0x000fea0003800000 */
.L_x_5942:
        /* <DEDUP_REMOVED lines=29> */
.L_x_6006:
[----:B------:R-:W-:Y:S05]  /*d5d0*/  BSYNC B0 ;  /* 0x0000000000007941 */ /* 0x000fea0003800000 */
.L_x_6005:
        /* <DEDUP_REMOVED lines=23> */
.L_x_6008:
[----:B------:R-:W-:Y:S05]  /*d750*/  BSYNC B0 ;  /* 0x0000000000007941 */ /* 0x000fea0003800000 */
.L_x_6007:
        /* <DEDUP_REMOVED lines=23> */
.L_x_6010:
[----:B------:R-:W-:Y:S05]  /*d8d0*/  BSYNC B0 ;  /* 0x0000000000007941 */ /* 0x000fea0003800000 */
.L_x_6009:
        /* <DEDUP_REMOVED lines=24> */
.L_x_5968:
[----:B------:R-:W-:Y:S05]  /*da60*/  BSYNC B3 ;  /* 0x0000000000037941 */ /* 0x000fea0003800000 */
.L_x_5941:
        /* <DEDUP_REMOVED lines=40> */
.L_x_6012:
[----:B------:R-:W-:Y:S05]  /*dcf0*/  BSYNC B0 ;  /* 0x0000000000007941 */ /* 0x000fea0003800000 */
.L_x_6011:
        /* <DEDUP_REMOVED lines=21> */
.L_x_6014:
[----:B------:R-:W-:Y:S05]  /*de50*/  BSYNC B0 ;  /* 0x0000000000007941 */ /* 0x000fea0003800000 */
.L_x_6013:
        /* <DEDUP_REMOVED lines=24> */
.L_x_6016:
[----:B------:R-:W-:Y:S05]  /*dfe0*/  BSYNC B0 ;  /* 0x0000000000007941 */ /* 0x000fea0003800000 */
.L_x_6015:
        /* <DEDUP_REMOVED lines=28> */
.L_x_6018:
[----:B------:R-:W-:Y:S05]  /*e1b0*/  BSYNC B0 ;  /* 0x0000000000007941 */ /* 0x000fea0003800000 */
.L_x_6017:
        /* <DEDUP_REMOVED lines=42> */
.L_x_6020:
[----:B------:R-:W-:Y:S05]  /*e460*/  BSYNC B0 ;  /* 0x0000000000007941 */ /* 0x000fea0003800000 */
.L_x_6019:
        /* <DEDUP_REMOVED lines=21> */
.L_x_6022:
[----:B------:R-:W-:Y:S05]  /*e5c0*/  BSYNC B0 ;  /* 0x0000000000007941 */ /* 0x000fea0003800000 */
.L_x_6021:
        /* <DEDUP_REMOVED lines=24> */
.L_x_6024:
[----:B------:R-:W-:Y:S05]  /*e750*/  BSYNC B0 ;  /* 0x0000000000007941 */ /* 0x000fea0003800000 */
.L_x_6023:
        /* <DEDUP_REMOVED lines=27> */
.L_x_6026:
[----:B------:R-:W-:Y:S05]  /*e910*/  BSYNC B0 ;  /* 0x0000000000007941 */ /* 0x000fea0003800000 */
.L_x_6025:
[----:B------:R-:W-:Y:S01]  /*e920*/  LDSM.16.M88.4 R108, [R150] ;  /* 0x00000000966c783b */ /* 0x000fe20000000200 */
[----:B------:R-:W-:Y:S01]  /*e930*/  R2P PR, R59, 0x6 ;  /* 0x000000063b007804 */ /* 0x000fe20000000000 */
[C---:B------:R-:W-:Y:S01]  /*e940*/  VIADD R0, R149.reuse, 0x4000 ;  /* 0x0000400095007836 */ /* 0x040fe20000000000 */
[----:B------:R-:W-:Y:S01]  /*e950*/  ULDC.64 UR14, c[0x0][0x398] ;  /* 0x0000e600000e7ab9 */ /* 0x000fe20000000a00 */
[----:B------:R-:W5:Y:S01]  /*e960*/  LDSM.16.M88.4 R32, [R149+0x4000] ;  /* 0x004000009520783b */ /* 0x000f620000000200 */
[----:B------:R-:W-:Y:S02]  /*e970*/  VIADD R147, R149, 0x4020 ;  /* 0x0000402095937836 */ /* 0x000fe40000000000 */
[--C-:B------:R-:W-:Y:S01]  /*e980*/  IMAD R148, R49, 0x2, R150.reuse ;  /* 0x0000000231947824 */ /* 0x100fe200078e0296 */
[----:B------:R-:W4:Y:S01]  /*e990*/  LDSM.16.M88.4 R64, [R149+0x4800] ;  /* 0x004800009540783b */ /* 0x000f220000000200 */
[C---:B------:R-:W-:Y:S02]  /*e9a0*/  IMAD R146, R47.reuse, 0x2, R150 ;  /* 0x000000022f927824 */ /* 0x040fe400078e0296 */
[----:B------:R-:W-:Y:S01]  /*e9b0*/  IMAD R145, R47, 0x2, R148 ;  /* 0x000000022f917824 */ /* 0x000fe200078e0294 */
[----:B------:R-:W-:Y:S01]  /*e9c0*/  LDSM.16.M88.4 R20, [R148] ;  /* 0x000000009414783b */ /* 0x000fe20000000200 */
[----:B------:R-:W-:-:S02]  /*e9d0*/  IMAD R57, R57, 0x10, R60 ;  /* 0x0000001039397824 */ /* 0x000fc400078e023c */
[----:B------:R-:W-:Y:S01]  /*e9e0*/  @P1 VIADD R147, R0, 0xffffffe0 ;  /* 0xffffffe000931836 */ /* 0x000fe20000000000 */
[----:B------:R-:W-:Y:S01]  /*e9f0*/  LDSM.16.M88.4 R16, [R146] ;  /* 0x000000009210783b */ /* 0x000fe20000000200 */
[----:B------:R-:W-:Y:S02]  /*ea00*/  IMAD.MOV.U32 R0, RZ, RZ, 0x40 ;  /* 0x00000040ff007424 */ /* 0x000fe400078e00ff */
[C---:B------:R-:W-:Y:S01]  /*ea10*/  VIADD R139, R147.reuse, 0x800 ;  /* 0x00000800938b7836 */ /* 0x040fe20000000000 */
[----:B--2---:R-:W2:Y:S01]  /*ea20*/  LDSM.16.M88.4 R8, [R147] ;  /* 0x000000009308783b */ /* 0x004ea20000000200 */
        /* <DEDUP_REMOVED lines=8> */
[----:B------:R-:W-:Y:S01]  /*eab0*/  LOP3.LUT R0, R2, R44, RZ, 0xfc, !PT ;  /* 0x0000002c02007212 */ /* 0x000fe200078efcff */
[C---:B------:R-:W-:Y:S01]  /*eac0*/  VIADD R134, R147.reuse, 0x2800 ;  /* 0x0000280093867836 */ /* 0x040fe20000000000 */
[----:B---3--:R-:W3:Y:S01]  /*ead0*/  LDSM.16.M88.4 R4, [R143+0x4000] ;  /* 0x004000008f04783b */ /* 0x008ee20000000200 */
[C---:B------:R-:W-:Y:S02]  /*eae0*/  VIADD R133, R147.reuse, 0x3000 ;  /* 0x0000300093857836 */ /* 0x040fe40000000000 */
[----:B------:R-:W-:Y:S01]  /*eaf0*/  VIADD R132, R147, 0x3800 ;  /* 0x0000380093847836 */ /* 0x000fe20000000000 */
[----:B------:R-:W-:Y:S04]  /*eb00*/  LDSM.16.M88.4 R84, [R145] ;  /* 0x000000009154783b */ /* 0x000fe80000000200 */
[----:B------:R-:W-:Y:S01]  /*eb10*/  LDSM.16.M88.4 R12, [R136] ;  /* 0x00000000880c783b */ /* 0x000fe20000000200 */
[C---:B-----5:R-:W-:Y:S03]  /*eb20*/  HMMA.16816.F32.BF16 R24, R108.reuse, R32, RZ ;  /* 0x000000206c18723c */ /* 0x060fe600000418ff */
[----:B------:R-:W5:Y:S04]  /*eb30*/  LDSM.16.M88.4 R28, [R147+0x1000] ;  /* 0x00100000931c783b */ /* 0x000f680000000200 */
[----:B------:R-:W5:Y:S01]  /*eb40*/  LDSM.16.M88.4 R52, [R143+0x4800] ;  /* 0x004800008f34783b */ /* 0x000f620000000200 */
[C---:B------:R-:W-:Y:S03]  /*eb50*/  HMMA.16816.F32.BF16 R32, R108.reuse, R34, RZ ;  /* 0x000000226c20723c */ /* 0x040fe600000418ff */
[----:B------:R-:W-:Y:S03]  /*eb60*/  LDSM.16.M88.4 R72, [R150+0x2000] ;  /* 0x002000009648783b */ /* 0x000fe60000000200 */
[C---:B----4-:R-:W-:Y:S01]  /*eb70*/  HMMA.16816.F32.BF16 R40, R108.reuse, R64, RZ ;  /* 0x000000406c28723c */ /* 0x050fe200000418ff */
[----:B------:R-:W-:Y:S04]  /*eb80*/  LDSM.16.M88.4 R120, [R143+0x5000] ;  /* 0x005000008f78783b */ /* 0x000fe80000000200 */
[----:B------:R-:W-:Y:S01]  /*eb90*/  LDSM.16.M88.4 R68, [R136+0x800] ;  /* 0x000800008844783b */ /* 0x000fe20000000200 */
[----:B------:R-:W-:Y:S03]  /*eba0*/  HMMA.16816.F32.BF16 R64, R108, R66, RZ ;  /* 0x000000426c40723c */ /* 0x000fe600000418ff */
[----:B------:R-:W-:Y:S03]  /*ebb0*/  LDSM.16.M88.4 R80, [R136+0x1000] ;  /* 0x001000008850783b */ /* 0x000fe60000000200 */
[C---:B--2---:R-:W-:Y:S01]  /*ebc0*/  HMMA.16816.F32.BF16 R24, R20.reuse, R8, R24 ;  /* 0x000000081418723c */ /* 0x044fe20000041818 */
[----:B------:R-:W-:Y:S04]  /*ebd0*/  LDSM.16.M88.4 R116, [R149+0x6800] ;  /* 0x006800009574783b */ /* 0x000fe80000000200 */
[----:B------:R-:W-:Y:S01]  /*ebe0*/  LDSM.16.M88.4 R112, [R143+0x6000] ;  /* 0x006000008f70783b */ /* 0x000fe20000000200 */
[----:B------:R-:W-:Y:S03]  /*ebf0*/  HMMA.16816.F32.BF16 R32, R20, R10, R32 ;  /* 0x0000000a1420723c */ /* 0x000fe60000041820 */
[----:B------:R-:W-:Y:S03]  /*ec00*/  LDSM.16.M88.4 R8, [R149+0x5800] ;  /* 0x005800009508783b */ /* 0x000fe60000000200 */
[----:B-1----:R-:W-:Y:S01]  /*ec10*/  HMMA.16816.F32.BF16 R76, R108, R92, RZ ;  /* 0x0000005c6c4c723c */ /* 0x002fe200000418ff */
[----:B------:R-:W-:Y:S04]  /*ec20*/  LDSM.16.M88.4 R124, [R147+0x1800] ;  /* 0x00180000937c783b */ /* 0x000fe80000000200 */
[----:B------:R-:W-:Y:S01]  /*ec30*/  LDSM.16.M88.4 R96, [R143+0x5800] ;  /* 0x005800008f60783b */ /* 0x000fe20000000200 */
[----:B------:R-:W-:Y:S03]  /*ec40*/  HMMA.16816.F32.BF16 R40, R20, R36, R40 ;  /* 0x000000241428723c */ /* 0x000fe60000041828 */
[----:B------:R-:W0:Y:S03]  /*ec50*/  LDGDEPBAR ;  /* 0x00000000000079af */ /* 0x000e260000000000 */
[C---:B---3--:R-:W-:Y:S06]  /*ec60*/  HMMA.16816.F32.BF16 R24, R16.reuse, R4, R24 ;  /* 0x000000041018723c */ /* 0x048fec0000041818 */
[----:B------:R-:W-:Y:S01]  /*ec70*/  HMMA.16816.F32.BF16 R32, R16, R6, R32 ;  /* 0x000000061020723c */ /* 0x000fe20000041820 */
[----:B------:R-:W1:Y:S05]  /*ec80*/  LDSM.16.M88.4 R4, [R149+0x6000] ;  /* 0x006000009504783b */ /* 0x000e6a0000000200 */
[C---:B------:R-:W-:Y:S01]  /*ec90*/  HMMA.16816.F32.BF16 R64, R20.reuse, R38, R64 ;  /* 0x000000261440723c */ /* 0x040fe20000041840 */
[----:B------:R-:W-:Y:S05]  /*eca0*/  LDSM.16.M88.4 R36, [R147+0x2000] ;  /* 0x002000009324783b */ /* 0x000fea0000000200 */
[----:B-----5:R-:W-:Y:S06]  /*ecb0*/  HMMA.16816.F32.BF16 R76, R20, R28, R76 ;  /* 0x0000001c144c723c */ /* 0x020fec000004184c */
[C---:B------:R-:W-:Y:S06]  /*ecc0*/  HMMA.16816.F32.BF16 R24, R84.reuse, R12, R24 ;  /* 0x0000000c5418723c */ /* 0x040fec0000041818 */
[----:B------:R-:W-:Y:S01]  /*ecd0*/  HMMA.16816.F32.BF16 R32, R84, R14, R32 ;  /* 0x0000000e5420723c */ /* 0x000fe20000041820 */
[----:B------:R-:W2:Y:S05]  /*ece0*/  LDSM.16.M88.4 R12, [R148+0x2000] ;  /* 0x00200000940c783b */ /* 0x000eaa0000000200 */
[C---:B------:R-:W-:Y:S06]  /*ecf0*/  HMMA.16816.F32.BF16 R40, R16.reuse, R52, R40 ;  /* 0x000000341028723c */ /* 0x040fec0000041828 */
[----:B------:R-:W-:Y:S01]  /*ed00*/  HMMA.16816.F32.BF16 R64, R16, R54, R64 ;  /* 0x000000361040723c */ /* 0x000fe20000041840 */
[----:B------:R-:W-:Y:S05]  /*ed10*/  LDSM.16.M88.4 R52, [R147+0x2800] ;  /* 0x002800009334783b */ /* 0x000fea0000000200 */
[----:B-1----:R-:W-:Y:S06]  /*ed20*/  HMMA.16816.F32.BF16 R24, R72, R4, R24 ;  /* 0x000000044818723c */ /* 0x002fec0000041818 */
[C---:B------:R-:W-:Y:S06]  /*ed30*/  HMMA.16816.F32.BF16 R92, R108.reuse, R94, RZ ;  /* 0x0000005e6c5c723c */ /* 0x040fec00000418ff */
[----:B------:R-:W-:Y:S06]  /*ed40*/  HMMA.16816.F32.BF16 R88, R108, R8, RZ ;  /* 0x000000086c58723c */ /* 0x000fec00000418ff */
[----:B------:R-:W-:Y:S01]  /*ed50*/  HMMA.16816.F32.BF16 R32, R72, R6, R32 ;  /* 0x000000064820723c */ /* 0x000fe20000041820 */
[----:B------:R-:W-:Y:S05]  /*ed60*/  LDSM.16.M88.4 R4, [R145+0x2000] ;  /* 0x002000009104783b */ /* 0x000fea0000000200 */
[----:B------:R-:W-:Y:S01]  /*ed70*/  HMMA.16816.F32.BF16 R108, R108, R10, RZ ;  /* 0x0000000a6c6c723c */ /* 0x000fe200000418ff */
[----:B------:R-:W1:Y:S05]  /*ed80*/  LDSM.16.M88.4 R8, [R146+0x2000] ;  /* 0x002000009208783b */ /* 0x000e6a0000000200 */
[----:B------:R-:W-:Y:S06]  /*ed90*/  HMMA.16816.F32.BF16 R76, R16, R120, R76 ;  /* 0x00000078104c723c */ /* 0x000fec000004184c */
[----:B------:R-:W-:Y:S06]  /*eda0*/  HMMA.16816.F32.BF16 R40, R84, R68, R40 ;  /* 0x000000445428723c */ /* 0x000fec0000041828 */
[----:B--2---:R-:W-:Y:S06]  /*edb0*/  HMMA.16816.F32.BF16 R24, R12, R36, R24 ;  /* 0x000000240c18723c */ /* 0x004fec0000041818 */
[----:B------:R-:W-:Y:S01]  /*edc0*/  HMMA.16816.F32.BF16 R64, R84, R70, R64 ;  /* 0x000000465440723c */ /* 0x000fe20000041840 */
[----:B------:R-:W2:Y:S05]  /*edd0*/  LDSM.16.M88.4 R68, [R149+0x7000] ;  /* 0x007000009544783b */ /* 0x000eaa0000000200 */
[----:B------:R-:W-:Y:S01]  /*ede0*/  HMMA.16816.F32.BF16 R32, R12, R38, R32 ;  /* 0x000000260c20723c */ /* 0x000fe20000041820 */
[----:B------:R-:W-:Y:S05]  /*edf0*/  LDSM.16.M88.4 R36, [R143+0x6800] ;  /* 0x006800008f24783b */ /* 0x000fea0000000200 */
[----:B------:R-:W-:Y:S01]  /*ee00*/  HMMA.16816.F32.BF16 R92, R20, R30, R92 ;  /* 0x0000001e145c723c */ /* 0x000fe2000004185c */
[----:B------:R-:W3:Y:S05]  /*ee10*/  LDSM.16.M88.4 R28, [R136+0x2000] ;  /* 0x00200000881c783b */ /* 0x000eea0000000200 */
[----:B------:R-:W-:Y:S06]  /*ee20*/  HMMA.16816.F32.BF16 R76, R84, R80, R76 ;  /* 0x00000050544c723c */ /* 0x000fec000004184c */
[----:B------:R-:W-:Y:S06]  /*ee30*/  HMMA.16816.F32.BF16 R40, R72, R116, R40 ;  /* 0x000000744828723c */ /* 0x000fec0000041828 */
[----:B-1----:R-:W-:Y:S06]  /*ee40*/  HMMA.16816.F32.BF16 R24, R8, R112, R24 ;  /* 0x000000700818723c */ /* 0x002fec0000041818 */
[----:B------:R-:W-:Y:S06]  /*ee50*/  HMMA.16816.F32.BF16 R64, R72, R118, R64 ;  /* 0x000000764840723c */ /* 0x000fec0000041840 */
[C---:B------:R-:W-:Y:S06]  /*ee60*/  HMMA.16816.F32.BF16 R88, R20.reuse, R124, R88 ;  /* 0x0000007c1458723c */ /* 0x040fec0000041858 */
[----:B------:R-:W-:Y:S01]  /*ee70*/  HMMA.16816.F32.BF16 R108, R20, R126, R108 ;  /* 0x0000007e146c723c */ /* 0x000fe2000004186c */
[----:B------:R-:W1:Y:S05]  /*ee80*/  LDSM.16.M88.4 R20, [R147+0x3000] ;  /* 0x003000009314783b */ /* 0x000e6a0000000200 */
[----:B------:R-:W-:Y:S06]  /*ee90*/  HMMA.16816.F32.BF16 R32, R8, R114, R32 ;  /* 0x000000720820723c */ /* 0x000fec0000041820 */
[----:B--2---:R-:W-:Y:S06]  /*eea0*/  HMMA.16816.F32.BF16 R76, R72, R68, R76 ;  /* 0x00000044484c723c */ /* 0x004fec000004184c */
[----:B------:R-:W-:Y:S06]  /*eeb0*/  HMMA.16816.F32.BF16 R40, R12, R52, R40 ;  /* 0x000000340c28723c */ /* 0x000fec0000041828 */
[----:B---3--:R-:W-:Y:S06]  /*eec0*/  HMMA.16816.F32.BF16 R24, R4, R28, R24 ;  /* 0x0000001c0418723c */ /* 0x008fec0000041818 */
[----:B------:R-:W-:Y:S01]  /*eed0*/  HMMA.16816.F32.BF16 R64, R12, R54, R64 ;  /* 0x000000360c40723c */ /* 0x000fe20000041840 */
[----:B------:R-:W2:Y:S05]  /*eee0*/  LDSM.16.M88.4 R52, [R136+0x1800] ;  /* 0x001800008834783b */ /* 0x000eaa0000000200 */
[----:B------:R-:W-:Y:S01]  /*eef0*/  HMMA.16816.F32.BF16 R32, R4, R30, R32 ;  /* 0x0000001e0420723c */ /* 0x000fe20000041820 */
[----:B------:R-:W3:Y:S05]  /*ef00*/  LDSM.16.M88.4 R28, [R143+0x7000] ;  /* 0x007000008f1c783b */ /* 0x000eea0000000200 */
[C---:B------:R-:W-:Y:S06]  /*ef10*/  HMMA.16816.F32.BF16 R92, R16.reuse, R122, R92 ;  /* 0x0000007a105c723c */ /* 0x040fec000004185c */
[----:B------:R-:W-:Y:S01]  /*ef20*/  HMMA.16816.F32.BF16 R108, R16, R98, R108 ;  /* 0x00000062106c723c */ /* 0x000fe2000004186c */
[----:B------:R-:W-:Y:S01]  /*ef30*/  FMUL.FTZ R45, R24, UR15 ;  /* 0x0000000f182d7c20 */ /* 0x000fe20008410000 */
[----:B------:R-:W-:Y:S01]  /*ef40*/  FMUL.FTZ R50, R25, UR15 ;  /* 0x0000000f19327c20 */ /* 0x000fe20008410000 */
[----:B------:R-:W-:Y:S01]  /*ef50*/  FMUL.FTZ R46, R26, UR15 ;  /* 0x0000000f1a2e7c20 */ /* 0x000fe20008410000 */
[----:B------:R-:W-:-:S02]  /*ef60*/  FMUL.FTZ R51, R27, UR15 ;  /* 0x0000000f1b337c20 */ /* 0x000fc40008410000 */
[----:B------:R-:W-:Y:S01]  /*ef70*/  HMMA.16816.F32.BF16 R88, R16, R96, R88 ;  /* 0x000000601058723c */ /* 0x000fe20000041858 */
[----:B------:R-:W4:Y:S01]  /*ef80*/  LDSM.16.M88.4 R24, [R149+0x7800] ;  /* 0x007800009518783b */ /* 0x000f220000000200 */
[----:B------:R-:W-:Y:S03]  /*ef90*/  MUFU.TANH R50, R50 ;  /* 0x0000003200327308 */ /* 0x000fe60000002400 */
[----:B------:R-:W5:Y:S01]  /*efa0*/  LDSM.16.M88.4 R16, [R136+0x2800] ;  /* 0x002800008810783b */ /* 0x000f620000000200 */
[----:B-1----:R-:W-:Y:S01]  /*efb0*/  HMMA.16816.F32.BF16 R76, R12, R20, R76 ;  /* 0x000000140c4c723c */ /* 0x002fe2000004184c */
[----:B------:R-:W-:Y:S01]  /*efc0*/  FMUL.FTZ R59, R32, UR15 ;  /* 0x0000000f203b7c20 */ /* 0x000fe20008410000 */
[----:B------:R-:W-:Y:S02]  /*efd0*/  FMUL.FTZ R61, R33, UR15 ;  /* 0x0000000f213d7c20 */ /* 0x000fe40008410000 */
[----:B------:R-:W-:Y:S02]  /*efe0*/  MUFU.TANH R51, R51 ;  /* 0x0000003300337308 */ /* 0x000fe40000002400 */
[C---:B------:R-:W-:Y:S06]  /*eff0*/  HMMA.16816.F32.BF16 R92, R84.reuse, R82, R92 ;  /* 0x00000052545c723c */ /* 0x040fec000004185c */
[C---:B--2---:R-:W-:Y:S01]  /*f000*/  HMMA.16816.F32.BF16 R108, R84.reuse, R54, R108 ;  /* 0x00000036546c723c */ /* 0x044fe2000004186c */
[----:B------:R-:W1:Y:S05]  /*f010*/  MUFU.TANH R61, R61 ;  /* 0x0000003d003d7308 */ /* 0x000e6a0000002400 */
[----:B------:R-:W-:Y:S03]  /*f020*/  HMMA.16816.F32.BF16 R88, R84, R52, R88 ;  /* 0x000000345458723c */ /* 0x000fe60000041858 */
[----:B------:R-:W-:Y:S03]  /*f030*/  MUFU.TANH R59, R59 ;  /* 0x0000003b003b7308 */ /* 0x000fe60000002400 */
[----:B---3--:R-:W-:Y:S01]  /*f040*/  HMMA.16816.F32.BF16 R76, R8, R28, R76 ;  /* 0x0000001c084c723c */ /* 0x008fe2000004184c */
[----:B------:R-:W-:-:S04]  /*f050*/  FMUL.FTZ R52, R34, UR15 ;  /* 0x0000000f22347c20 */ /* 0x000fc80008410000 */
[----:B------:R-:W-:Y:S01]  /*f060*/  MUFU.TANH R45, R45 ;  /* 0x0000002d002d7308 */ /* 0x000fe20000002400 */
[C---:B------:R-:W-:Y:S01]  /*f070*/  HMMA.16816.F32.BF16 R40, R8.reuse, R36, R40 ;  /* 0x000000240828723c */ /* 0x040fe20000041828 */
[----:B------:R-:W-:Y:S02]  /*f080*/  FMUL.FTZ R28, R35, UR15 ;  /* 0x0000000f231c7c20 */ /* 0x000fe40008410000 */
[----:B------:R-:W2:Y:S03]  /*f090*/  LDSM.16.M88.4 R32, [R147+0x3800] ;  /* 0x003800009320783b */ /* 0x000ea60000000200 */
[----:B------:R-:W-:Y:S01]  /*f0a0*/  HMMA.16816.F32.BF16 R64, R8, R38, R64 ;  /* 0x000000260840723c */ /* 0x000fe20000041840 */
[----:B------:R-:W3:Y:S01]  /*f0b0*/  LDSM.16.M88.4 R36, [R136+0x3000] ;  /* 0x003000008824783b */ /* 0x000ee20000000200 */
[----:B------:R-:W1:Y:S04]  /*f0c0*/  MUFU.TANH R28, R28 ;  /* 0x0000001c001c7308 */ /* 0x000e680000002400 */
[C---:B------:R-:W-:Y:S04]  /*f0d0*/  HMMA.16816.F32.BF16 R92, R72.reuse, R70, R92 ;  /* 0x00000046485c723c */ /* 0x040fe8000004185c */
[----:B------:R-:W-:Y:S02]  /*f0e0*/  MUFU.TANH R52, R52 ;  /* 0x0000003400347308 */ /* 0x000fe40000002400 */
[C---:B----4-:R-:W-:Y:S06]  /*f0f0*/  HMMA.16816.F32.BF16 R108, R72.reuse, R26, R108 ;  /* 0x0000001a486c723c */ /* 0x050fec000004186c */
[----:B------:R-:W-:Y:S01]  /*f100*/  HMMA.16816.F32.BF16 R88, R72, R24, R88 ;  /* 0x000000184858723c */ /* 0x000fe20000041858 */
[----:B------:R-:W-:Y:S01]  /*f110*/  SHF.R.S32.HI R27, RZ, 0x1f, R58 ;  /* 0x0000001fff1b7819 */ /* 0x000fe2000001143a */
[----:B------:R-:W-:Y:S03]  /*f120*/  MUFU.TANH R46, R46 ;  /* 0x0000002e002e7308 */ /* 0x000fe60000002400 */
[----:B------:R-:W-:Y:S01]  /*f130*/  LEA.HI R27, R27, R58, RZ, 0x2 ;  /* 0x0000003a1b1b7211 */ /* 0x000fe200078f10ff */
[----:B-----5:R-:W-:Y:S03]  /*f140*/  HMMA.16816.F32.BF16 R40, R4, R16, R40 ;  /* 0x000000100428723c */ /* 0x020fe60000041828 */
[----:B------:R-:W-:-:S03]  /*f150*/  SHF.R.S32.HI R164, RZ, 0x2, R27 ;  /* 0x00000002ffa47819 */ /* 0x000fc6000001141b */
[----:B------:R-:W-:Y:S01]  /*f160*/  HMMA.16816.F32.BF16 R64, R4, R18, R64 ;  /* 0x000000120440723c */ /* 0x000fe20000041840 */
[----:B------:R-:W4:Y:S05]  /*f170*/  LDSM.16.M88.4 R16, [R143+0x7800] ;  /* 0x007800008f10783b */ /* 0x000f2a0000000200 */
[----:B------:R-:W-:Y:S01]  /*f180*/  HMMA.16816.F32.BF16 R92, R12, R22, R92 ;  /* 0x000000160c5c723c */ /* 0x000fe2000004185c */
[----:B------:R-:W5:Y:S01]  /*f190*/  LDSM.16.M88.4 R20, [R136+0x3800] ;  /* 0x003800008814783b */ /* 0x000f620000000200 */
[----:B------:R-:W-:-:S04]  /*f1a0*/  DEPBAR.LE SB0, 0x0 ;  /* 0x000080000000791a */ /* 0x000fc80000000000 */
[C---:B--2---:R-:W-:Y:S06]  /*f1b0*/  HMMA.16816.F32.BF16 R108, R12.reuse, R34, R108 ;  /* 0x000000220c6c723c */ /* 0x044fec000004186c */
[----:B------:R-:W-:Y:S01]  /*f1c0*/  HMMA.16816.F32.BF16 R88, R12, R32, R88 ;  /* 0x000000200c58723c */ /* 0x000fe20000041858 */
[----:B------:R-:W-:Y:S01]  /*f1d0*/  FMUL.FTZ R29, R40, UR15 ;  /* 0x0000000f281d7c20 */ /* 0x000fe20008410000 */
[----:B------:R-:W-:Y:S01]  /*f1e0*/  FMUL.FTZ R24, R42, UR15 ;  /* 0x0000000f2a187c20 */ /* 0x000fe20008410000 */
[----:B------:R-:W-:Y:S01]  /*f1f0*/  FMUL.FTZ R40, R41, UR15 ;  /* 0x0000000f29287c20 */ /* 0x000fe20008410000 */
[----:B------:R-:W-:-:S02]  /*f200*/  FMUL.FTZ R25, R43, UR15 ;  /* 0x0000000f2b197c20 */ /* 0x000fc40008410000 */
[----:B---3--:R-:W-:Y:S01]  /*f210*/  HMMA.16816.F32.BF16 R76, R4, R36, R76 ;  /* 0x00000024044c723c */ /* 0x008fe2000004184c */
[----:B------:R-:W-:Y:S01]  /*f220*/  FMUL.FTZ R32, R67, UR15 ;  /* 0x0000000f43207c20 */ /* 0x000fe20008410000 */
[----:B------:R-:W2:Y:S04]  /*f230*/  MUFU.TANH R29, R29 ;  /* 0x0000001d001d7308 */ /* 0x000ea80000002400 */
[----:B------:R-:W-:Y:S01]  /*f240*/  HMMA.16816.F32.BF16 R92, R8, R30, R92 ;  /* 0x0000001e085c723c */ /* 0x000fe2000004185c */
[----:B------:R-:W-:-:S03]  /*f250*/  FMUL.FTZ R36, R64, UR15 ;  /* 0x0000000f40247c20 */ /* 0x000fc60008410000 */
[----:B------:R-:W3:Y:S03]  /*f260*/  MUFU.TANH R24, R24 ;  /* 0x0000001800187308 */ /* 0x000ee60000002400 */
[----:B------:R-:W-:Y:S01]  /*f270*/  FMUL.FTZ R31, R66, UR15 ;  /* 0x0000000f421f7c20 */ /* 0x000fe20008410000 */
[----:B------:R-:W-:Y:S01]  /*f280*/  FMUL.FTZ R30, R65, UR15 ;  /* 0x0000000f411e7c20 */ /* 0x000fe20008410000 */
[C---:B----4-:R-:W-:Y:S03]  /*f290*/  HMMA.16816.F32.BF16 R108, R8.reuse, R18, R108 ;  /* 0x00000012086c723c */ /* 0x050fe6000004186c */
[----:B------:R-:W4:Y:S03]  /*f2a0*/  MUFU.TANH R36, R36 ;  /* 0x0000002400247308 */ /* 0x000f260000002400 */
[----:B------:R-:W-:Y:S03]  /*f2b0*/  HMMA.16816.F32.BF16 R88, R8, R16, R88 ;  /* 0x000000100858723c */ /* 0x000fe60000041858 */
[----:B------:R-:W-:Y:S01]  /*f2c0*/  FMUL.FTZ R77, R77, UR15 ;  /* 0x0000000f4d4d7c20 */ /* 0x000fe20008410000 */
[----:B------:R-:W-:Y:S01]  /*f2d0*/  FMUL.FTZ R79, R79, UR15 ;  /* 0x0000000f4f4f7c20 */ /* 0x000fe20008410000 */
[----:B------:R-:W4:Y:S01]  /*f2e0*/  MUFU.TANH R31, R31 ;  /* 0x0000001f001f7308 */ /* 0x000f220000002400 */
[----:B------:R-:W-:Y:S01]  /*f2f0*/  FMUL.FTZ R76, R76, UR15 ;  /* 0x0000000f4c4c7c20 */ /* 0x000fe20008410000 */
[----:B------:R-:W-:Y:S01]  /*f300*/  FMUL.FTZ R78, R78, UR15 ;  /* 0x0000000f4e4e7c20 */ /* 0x000fe20008410000 */
[----:B------:R-:W-:Y:S01]  /*f310*/  IMAD.SHL.U32 R16, R56, 0x2, RZ ;  /* 0x0000000238107824 */ /* 0x000fe200078e00ff */
[----:B------:R-:W-:Y:S01]  /*f320*/  IADD3 R17, R57, 0x1, R164 ;  /* 0x0000000139117810 */ /* 0x000fe20007ffe0a4 */
[----:B------:R-:W-:Y:S03]  /*f330*/  HMMA.16816.F32.BF16 R92, R4, R38, R92 ;  /* 0x00000026045c723c */ /* 0x000fe6000004185c */
[----:B------:R-:W4:Y:S01]  /*f340*/  MUFU.TANH R30, R30 ;  /* 0x0000001e001e7308 */ /* 0x000f220000002400 */
[----:B------:R-:W-:-:S02]  /*f350*/  LOP3.LUT R16, R16, 0x6, RZ, 0xc0, !PT ;  /* 0x0000000610107812 */ /* 0x000fc400078ec0ff */
[----:B------:R-:W-:-:S03]  /*f360*/  IADD3 R17, R48, R17, -R155 ;  /* 0x0000001130117210 */ /* 0x000fc60007ffe89b */
[----:B------:R-:W-:Y:S01]  /*f370*/  IMAD.IADD R2, R3, 0x1, R16 ;  /* 0x0000000103027824 */ /* 0x000fe200078e0210 */
[C---:B-----5:R-:W-:Y:S01]  /*f380*/  HMMA.16816.F32.BF16 R108, R4.reuse, R22, R108 ;  /* 0x00000016046c723c */ /* 0x060fe2000004186c */
[----:B------:R-:W-:Y:S01]  /*f390*/  VIADD R17, R17, UR14 ;  /* 0x0000000e11117c36 */ /* 0x000fe20008000000 */
[----:B------:R-:W5:Y:S01]  /*f3a0*/  MUFU.TANH R32, R32 ;  /* 0x0000002000207308 */ /* 0x000f620000002400 */
[C---:B------:R-:W-:Y:S02]  /*f3b0*/  VIADD R12, R2.reuse, 0x1 ;  /* 0x00000001020c7836 */ /* 0x040fe40000000000 */
[C---:B------:R-:W-:Y:S01]  /*f3c0*/  VIADD R13, R2.reuse, 0x8 ;  /* 0x00000008020d7836 */ /* 0x040fe20000000000 */
[C---:B------:R-:W-:Y:S01]  /*f3d0*/  VIMNMX R105, R17.reuse, R48, PT ;  /* 0x0000003011697248 */ /* 0x040fe20003fe0100 */
[----:B------:R-:W-:Y:S01]  /*f3e0*/  HMMA.16816.F32.BF16 R88, R4, R20, R88 ;  /* 0x000000140458723c */ /* 0x000fe20000041858 */
[----:B------:R-:W-:Y:S01]  /*f3f0*/  VIADDMNMX R128, R17, 0x8, R48, PT ;  /* 0x0000000811807846 */ /* 0x000fe20003800130 */
[----:B------:R-:W-:Y:S01]  /*f400*/  VIADD R8, R2, 0x18 ;  /* 0x0000001802087836 */ /* 0x000fe20000000000 */
[CC--:B------:R-:W-:Y:S01]  /*f410*/  ISETP.GE.AND P5, PT, R12.reuse, R105.reuse, PT ;  /* 0x000000690c00720c */ /* 0x0c0fe20003fa6270 */
[----:B------:R-:W5:Y:S01]  /*f420*/  MUFU.TANH R40, R40 ;  /* 0x0000002800287308 */ /* 0x000f620000002400 */
[-C--:B------:R-:W-:Y:S01]  /*f430*/  ISETP.GE.AND P0, PT, R12, R128.reuse, PT ;  /* 0x000000800c00720c */ /* 0x080fe20003f06270 */
[C---:B------:R-:W-:Y:S01]  /*f440*/  VIADD R12, R2.reuse, 0x9 ;  /* 0x00000009020c7836 */ /* 0x040fe20000000000 */
[-C--:B------:R-:W-:Y:S01]  /*f450*/  ISETP.GE.AND P1, PT, R13, R105.reuse, PT ;  /* 0x000000690d00720c */ /* 0x080fe20003f26270 */
[----:B------:R-:W-:Y:S01]  /*f460*/  FMUL.FTZ R93, R93, UR15 ;  /* 0x0000000f5d5d7c20 */ /* 0x000fe20008410000 */
[-C--:B------:R-:W-:Y:S01]  /*f470*/  ISETP.GE.AND P2, PT, R13, R128.reuse, PT ;  /* 0x000000800d00720c */ /* 0x080fe20003f46270 */
[----:B------:R-:W-:Y:S01]  /*f480*/  VIADD R13, R2, 0x10 ;  /* 0x00000010020d7836 */ /* 0x000fe20000000000 */
[CC--:B------:R-:W-:Y:S01]  /*f490*/  ISETP.GE.AND P6, PT, R12.reuse, R105.reuse, PT ;  /* 0x000000690c00720c */ /* 0x0c0fe20003fc6270 */
[----:B------:R-:W5:Y:S01]  /*f4a0*/  MUFU.TANH R176, R77 ;  /* 0x0000004d00b07308 */ /* 0x000f620000002400 */
[-C--:B------:R-:W-:Y:S01]  /*f4b0*/  ISETP.GE.AND P4, PT, R12, R128.reuse, PT ;  /* 0x000000800c00720c */ /* 0x080fe20003f86270 */
[C---:B------:R-:W-:Y:S01]  /*f4c0*/  VIADD R9, R2.reuse, 0x11 ;  /* 0x0000001102097836 */ /* 0x040fe20000000000 */
[----:B-1----:R-:W-:Y:S01]  /*f4d0*/  FSEL R16, R61, -INF , !P6 ;  /* 0xff8000003d107808 */ /* 0x002fe20007000000 */
[----:B------:R-:W-:Y:S01]  /*f4e0*/  VIADD R4, R2, 0x21 ;  /* 0x0000002102047836 */ /* 0x000fe20000000000 */
[----:B------:R-:W-:Y:S01]  /*f4f0*/  FSEL R10, R28, -INF , !P4 ;  /* 0xff8000001c0a7808 */ /* 0x000fe20006000000 */
[----:B------:R-:W-:Y:S01]  /*f500*/  VIADD R5, R2, 0x28 ;  /* 0x0000002802057836 */ /* 0x000fe20000000000 */
[----:B------:R-:W-:Y:S01]  /*f510*/  FSEL R50, R50, -INF , !P5 ;  /* 0xff80000032327808 */ /* 0x000fe20006800000 */
[----:B------:R-:W1:Y:S01]  /*f520*/  MUFU.TANH R130, R79 ;  /* 0x0000004f00827308 */ /* 0x000e620000002400 */
[----:B------:R-:W-:Y:S01]  /*f530*/  FSEL R12, R51, -INF , !P0 ;  /* 0xff800000330c7808 */ /* 0x000fe20004000000 */
[----:B------:R-:W-:Y:S01]  /*f540*/  FMUL.FTZ R108, R108, UR15 ;  /* 0x0000000f6c6c7c20 */ /* 0x000fe20008410000 */
[-C--:B------:R-:W-:Y:S01]  /*f550*/  ISETP.GE.AND P6, PT, R8, R105.reuse, PT ;  /* 0x000000690800720c */ /* 0x080fe20003fc6270 */
[----:B------:R-:W-:Y:S01]  /*f560*/  FMUL.FTZ R88, R88, UR15 ;  /* 0x0000000f58587c20 */ /* 0x000fe20008410000 */
[-C--:B------:R-:W-:Y:S01]  /*f570*/  ISETP.GE.AND P4, PT, R8, R128.reuse, PT ;  /* 0x000000800800720c */ /* 0x080fe20003f86270 */
[----:B------:R-:W-:Y:S01]  /*f580*/  VIADD R8, R2, 0x19 ;  /* 0x0000001902087836 */ /* 0x000fe20000000000 */
[CC--:B------:R-:W-:Y:S01]  /*f590*/  ISETP.GE.AND P5, PT, R13.reuse, R105.reuse, PT ;  /* 0x000000690d00720c */ /* 0x0c0fe20003fa6270 */
[----:B------:R-:W1:Y:S01]  /*f5a0*/  MUFU.TANH R178, R76 ;  /* 0x0000004c00b27308 */ /* 0x000e620000002400 */
[-C--:B------:R-:W-:Y:S01]  /*f5b0*/  ISETP.GE.AND P0, PT, R13, R128.reuse, PT ;  /* 0x000000800d00720c */ /* 0x080fe20003f06270 */
[----:B------:R-:W-:Y:S01]  /*f5c0*/  FMUL.FTZ R90, R90, UR15 ;  /* 0x0000000f5a5a7c20 */ /* 0x000fe20008410000 */
[----:B--2---:R-:W-:Y:S01]  /*f5d0*/  FSEL R18, R29, -INF , !P5 ;  /* 0xff8000001d127808 */ /* 0x004fe20006800000 */
[----:B------:R-:W-:Y:S01]  /*f5e0*/  FMUL.FTZ R92, R92, UR15 ;  /* 0x0000000f5c5c7c20 */ /* 0x000fe20008410000 */
[----:B---3--:R-:W-:Y:S01]  /*f5f0*/  FSEL R24, R24, -INF , !P0 ;  /* 0xff80000018187808 */ /* 0x008fe20004000000 */
[----:B------:R-:W-:Y:S01]  /*f600*/  FMUL.FTZ R94, R94, UR15 ;  /* 0x0000000f5e5e7c20 */ /* 0x000fe20008410000 */
[----:B------:R-:W-:Y:S01]  /*f610*/  FSEL R14, R59, -INF , !P1 ;  /* 0xff8000003b0e7808 */ /* 0x000fe20004800000 */
[----:B------:R-:W2:Y:S01]  /*f620*/  MUFU.TANH R25, R25 ;  /* 0x0000001900197308 */ /* 0x000ea20000002400 */
[----:B------:R-:W-:Y:S01]  /*f630*/  FSEL R52, R52, -INF , !P2 ;  /* 0xff80000034347808 */ /* 0x000fe20005000000 */
[----:B------:R-:W-:Y:S01]  /*f640*/  VIADD R7, R2, 0x29 ;  /* 0x0000002902077836 */ /* 0x000fe20000000000 */
[CC--:B------:R-:W-:Y:S01]  /*f650*/  ISETP.GE.AND P5, PT, R8.reuse, R105.reuse, PT ;  /* 0x000000690800720c */ /* 0x0c0fe20003fa6270 */
[----:B------:R-:W-:Y:S01]  /*f660*/  FMUL.FTZ R95, R95, UR15 ;  /* 0x0000000f5f5f7c20 */ /* 0x000fe20008410000 */
[-C--:B------:R-:W-:Y:S01]  /*f670*/  ISETP.GE.AND P0, PT, R8, R128.reuse, PT ;  /* 0x000000800800720c */ /* 0x080fe20003f06270 */
[----:B------:R-:W-:Y:S01]  /*f680*/  FMUL.FTZ R89, R89, UR15 ;  /* 0x0000000f59597c20 */ /* 0x000fe20008410000 */
[CC--:B------:R-:W-:Y:S01]  /*f690*/  ISETP.GE.AND P1, PT, R9.reuse, R105.reuse, PT ;  /* 0x000000690900720c */ /* 0x0c0fe20003f26270 */
[----:B------:R-:W3:Y:S01]  /*f6a0*/  MUFU.TANH R172, R93 ;  /* 0x0000005d00ac7308 */ /* 0x000ee20000002400 */
[-C--:B------:R-:W-:Y:S01]  /*f6b0*/  ISETP.GE.AND P2, PT, R9, R128.reuse, PT ;  /* 0x000000800900720c */ /* 0x080fe20003f46270 */
[----:B------:R-:W-:Y:S01]  /*f6c0*/  VIADD R9, R2, 0x20 ;  /* 0x0000002002097836 */ /* 0x000fe20000000000 */
[----:B----4-:R-:W-:Y:S01]  /*f6d0*/  FSEL R36, R36, -INF , !P6 ;  /* 0xff80000024247808 */ /* 0x010fe20007000000 */
[----:B------:R-:W-:Y:S01]  /*f6e0*/  FMUL.FTZ R91, R91, UR15 ;  /* 0x0000000f5b5b7c20 */ /* 0x000fe20008410000 */
[----:B------:R-:W-:Y:S01]  /*f6f0*/  FSEL R6, R31, -INF , !P4 ;  /* 0xff8000001f067808 */ /* 0x000fe20006000000 */
[----:B------:R-:W-:Y:S01]  /*f700*/  FMUL.FTZ R109, R109, UR15 ;  /* 0x0000000f6d6d7c20 */ /* 0x000fe20008410000 */
[C---:B------:R-:W-:Y:S01]  /*f710*/  ISETP.GE.AND P6, PT, R4.reuse, R105, PT ;  /* 0x000000690400720c */ /* 0x040fe20003fc6270 */
[----:B------:R-:W4:Y:S01]  /*f720*/  MUFU.TANH R168, R78 ;  /* 0x0000004e00a87308 */ /* 0x000f220000002400 */
[----:B------:R-:W-:Y:S01]  /*f730*/  ISETP.GE.AND P4, PT, R4, R128, PT ;  /* 0x000000800400720c */ /* 0x000fe20003f86270 */
[----:B------:R-:W-:Y:S01]  /*f740*/  FMUL.FTZ R110, R110, UR15 ;  /* 0x0000000f6e6e7c20 */ /* 0x000fe20008410000 */
[----:B------:R-:W-:Y:S01]  /*f750*/  FSEL R20, R30, -INF , !P5 ;  /* 0xff8000001e147808 */ /* 0x000fe20006800000 */
[----:B------:R-:W-:Y:S01]  /*f760*/  FMUL.FTZ R111, R111, UR15 ;  /* 0x0000000f6f6f7c20 */ /* 0x000fe20008410000 */
[----:B-----5:R-:W-:-:S02]  /*f770*/  FSEL R4, R32, -INF , !P0 ;  /* 0xff80000020047808 */ /* 0x020fc40004000000 */
[CC--:B------:R-:W-:Y:S01]  /*f780*/  ISETP.GE.AND P5, PT, R5.reuse, R105.reuse, PT ;  /* 0x000000690500720c */ /* 0x0c0fe20003fa6270 */
[----:B------:R-:W5:Y:S01]  /*f790*/  MUFU.TANH R121, R108 ;  /* 0x0000006c00797308 */ /* 0x000f620000002400 */
[----:B------:R-:W-:Y:S01]  /*f7a0*/  ISETP.GE.AND P0, PT, R5, R128, PT ;  /* 0x000000800500720c */ /* 0x000fe20003f06270 */
[----:B------:R-:W-:Y:S01]  /*f7b0*/  VIADD R5, R2, 0x30 ;  /* 0x0000003002057836 */ /* 0x000fe20000000000 */
[----:B------:R-:W-:Y:S02]  /*f7c0*/  FSEL R40, R40, -INF , !P1 ;  /* 0xff80000028287808 */ /* 0x000fe40004800000 */
[----:B------:R-:W-:Y:S02]  /*f7d0*/  ISETP.GE.AND P1, PT, R9, R105, PT ;  /* 0x000000690900720c */ /* 0x000fe40003f26270 */
[----:B------:R-:W-:Y:S01]  /*f7e0*/  FSEL R176, R176, -INF , !P6 ;  /* 0xff800000b0b07808 */ /* 0x000fe20007000000 */
[----:B------:R-:W5:Y:S01]  /*f7f0*/  MUFU.TANH R124, R88 ;  /* 0x00000058007c7308 */ /* 0x000f620000002400 */
[----:B-1----:R-:W-:-:S02]  /*f800*/  FSEL R130, R130, -INF , !P4 ;  /* 0xff80000082827808 */ /* 0x002fc40006000000 */
[----:B------:R-:W-:Y:S02]  /*f810*/  FSEL R178, R178, -INF , !P1 ;  /* 0xff800000b2b27808 */ /* 0x000fe40004800000 */
[CC--:B------:R-:W-:Y:S02]  /*f820*/  ISETP.GE.AND P6, PT, R5.reuse, R105.reuse, PT ;  /* 0x000000690500720c */ /* 0x0c0fe40003fc6270 */
[----:B------:R-:W-:Y:S01]  /*f830*/  ISETP.GE.AND P4, PT, R5, R128, PT ;  /* 0x000000800500720c */ /* 0x000fe20003f86270 */
[----:B------:R-:W1:Y:S01]  /*f840*/  MUFU.TANH R118, R90 ;  /* 0x0000005a00767308 */ /* 0x000e620000002400 */
[----:B------:R-:W-:Y:S01]  /*f850*/  ISETP.GE.AND P1, PT, R7, R105, PT ;  /* 0x000000690700720c */ /* 0x000fe20003f26270 */
[----:B------:R-:W-:Y:S01]  /*f860*/  VIADD R5, R2, 0x38 ;  /* 0x0000003802057836 */ /* 0x000fe20000000000 */
[----:B--2---:R-:W-:Y:S02]  /*f870*/  FSEL R8, R25, -INF , !P2 ;  /* 0xff80000019087808 */ /* 0x004fe40005000000 */
[----:B---3--:R-:W-:-:S02]  /*f880*/  FSEL R172, R172, -INF , !P1 ;  /* 0xff800000acac7808 */ /* 0x008fc40004800000 */
[-C--:B------:R-:W-:Y:S01]  /*f890*/  ISETP.GE.AND P2, PT, R9, R128.reuse, PT ;  /* 0x000000800900720c */ /* 0x080fe20003f46270 */
[----:B------:R-:W2:Y:S01]  /*f8a0*/  MUFU.TANH R174, R92 ;  /* 0x0000005c00ae7308 */ /* 0x000ea20000002400 */
[----:B------:R-:W-:Y:S02]  /*f8b0*/  ISETP.GE.AND P1, PT, R5, R105, PT ;  /* 0x000000690500720c */ /* 0x000fe40003f26270 */
[----:B----4-:R-:W-:Y:S02]  /*f8c0*/  FSEL R168, R168, -INF , !P2 ;  /* 0xff800000a8a87808 */ /* 0x010fe40005000000 */
[----:B-----5:R-:W-:Y:S02]  /*f8d0*/  FSEL R121, R121, -INF , !P1 ;  /* 0xff80000079797808 */ /* 0x020fe40004800000 */
[----:B------:R-:W-:Y:S01]  /*f8e0*/  ISETP.GE.AND P2, PT, R7, R128, PT ;  /* 0x000000800700720c */ /* 0x000fe20003f46270 */
[----:B------:R-:W3:Y:S01]  /*f8f0*/  MUFU.TANH R126, R94 ;  /* 0x0000005e007e7308 */ /* 0x000ee20000002400 */
[----:B------:R-:W-:Y:S01]  /*f900*/  ISETP.GE.AND P1, PT, R104, 0x2, PT ;  /* 0x000000026800780c */ /* 0x000fe20003f26270 */
[----:B------:R-:W-:Y:S01]  /*f910*/  VIADD R7, R2, 0x31 ;  /* 0x0000003102077836 */ /* 0x000fe20000000000 */
[----:B------:R-:W-:-:S02]  /*f920*/  FSEL R124, R124, -INF , !P6 ;  /* 0xff8000007c7c7808 */ /* 0x000fc40007000000 */
[----:B-1----:R-:W-:Y:S02]  /*f930*/  FSEL R118, R118, -INF , !P4 ;  /* 0xff80000076767808 */ /* 0x002fe40006000000 */
[-C--:B------:R-:W-:Y:S01]  /*f940*/  ISETP.GE.AND P6, PT, R2, R105.reuse, PT ;  /* 0x000000690200720c */ /* 0x080fe20003fc6270 */
[----:B------:R-:W1:Y:S01]  /*f950*/  MUFU.TANH R122, R95 ;  /* 0x0000005f007a7308 */ /* 0x000e620000002400 */
[----:B--2---:R-:W-:Y:S02]  /*f960*/  FSEL R174, R174, -INF , !P5 ;  /* 0xff800000aeae7808 */ /* 0x004fe40006800000 */
[CC--:B------:R-:W-:Y:S01]  /*f970*/  ISETP.GE.AND P4, PT, R2.reuse, R128.reuse, PT ;  /* 0x000000800200720c */ /* 0x0c0fe20003f86270 */
[----:B------:R-:W-:Y:S01]  /*f980*/  VIADD R2, R2, 0x39 ;  /* 0x0000003902027836 */ /* 0x000fe20000000000 */
[C---:B------:R-:W-:Y:S02]  /*f990*/  ISETP.GE.AND P5, PT, R7.reuse, R105, PT ;  /* 0x000000690700720c */ /* 0x040fe40003fa6270 */
[----:B------:R-:W-:Y:S01]  /*f9a0*/  FSEL R46, R46, -INF , !P4 ;  /* 0xff8000002e2e7808 */ /* 0x000fe20006000000 */
[----:B------:R-:W2:Y:S01]  /*f9b0*/  MUFU.TANH R123, R89 ;  /* 0x00000059007b7308 */ /* 0x000ea20000002400 */
[----:B---3--:R-:W-:Y:S01]  /*f9c0*/  FSEL R126, R126, -INF , !P0 ;  /* 0xff8000007e7e7808 */ /* 0x008fe20004000000 */
[----:B------:R-:W-:Y:S01]  /*f9d0*/  BAR.SYNC.DEFER_BLOCKING 0x0 ;  /* 0x0000000000007b1d */ /* 0x000fe20000010000 */
        /* <DEDUP_REMOVED lines=9> */
[----:B------:R-:W-:Y:S02]  /*fa70*/  ISETP.GE.AND P0, PT, R2, R128, PT ;  /* 0x000000800200720c */ /* 0x000fe40003f06270 */
[----:B------:R-:W-:-:S03]  /*fa80*/  FSEL R2, R45, -INF , !P6 ;  /* 0xff8000002d027808 */ /* 0x000fc60007000000 */
[----:B------:R-:W3:Y:S01]  /*fa90*/  MUFU.TANH R114, R111 ;  /* 0x0000006f00727308 */ /* 0x000ee20000002400 */
[----:B-1----:R-:W-:Y:S02]  /*faa0*/  FSEL R120, R120, -INF , !P5 ;  /* 0xff80000078787808 */ /* 0x002fe40006800000 */
[----:B--2---:R-:W-:Y:S02]  /*fab0*/  FSEL R116, R116, -INF , !P2 ;  /* 0xff80000074747808 */ /* 0x004fe40005000000 */
[----:B---3--:R-:W-:Y:S01]  /*fac0*/  FSEL R114, R114, -INF , !P0 ;  /* 0xff80000072727808 */ /* 0x008fe20004000000 */
        /* <DEDUP_REMOVED lines=52> */
[----:B------:R-:W-:Y:S01]  /*fe10*/  IMAD.WIDE.U32 R26, R22, UR8, RZ ;  /* 0x00000008161a7c25 */ /* 0x000fe2000f8e00ff */
[----:B------:R-:W-:Y:S02]  /*fe20*/  ULDC.64 UR8, c[0x0][0x230] ;  /* 0x00008c0000087ab9 */ /* 0x000fe40000000a00 */
        /* <DEDUP_REMOVED lines=8> */
.L_x_6028:
[----:B------:R-:W1:Y:S02]  /*feb0*/  LDC R5, c[0x0][0x248] ;  /* 0x00009200ff057b82 */ /* 0x000e640000000800 */
[----:B-1----:R-:W-:-:S04]  /*fec0*/  LEA R5, -R5, RZ, 0x6 ;  /* 0x000000ff05057211 */ /* 0x002fc800078e31ff */
[----:B------:R-:W-:-:S07]  /*fed0*/  SHF.R.S32.HI R22, RZ, 0x1f, R5 ;  /* 0x0000001fff167819 */ /* 0x000fce0000011405 */
.L_x_6029:
[C---:B------:R-:W-:Y:S02]  /*fee0*/  LOP3.LUT P0, RZ, R162.reuse, 0x2, RZ, 0xc0, !PT ;  /* 0x00000002a2ff7812 */ /* 0x040fe4000780c0ff */
[----:B------:R-:W-:Y:S02]  /*fef0*/  LOP3.LUT P6, RZ, R162, 0x1, RZ, 0xc0, !PT ;  /* 0x00000001a2ff7812 */ /* 0x000fe400078cc0ff */
[----:B------:R-:W-:-:S04]  /*ff00*/  LEA R30, P5, R5, R160, 0x1 ;  /* 0x000000a0051e7211 */ /* 0x000fc800078a08ff */
[----:B------:R-:W-:-:S05]  /*ff10*/  LEA.HI.X R31, R5, R157, R22, 0x1, P5 ;  /* 0x0000009d051f7211 */ /* 0x000fca00028f0c16 */
[-C--:B------:R-:W-:Y:S02]  /*ff20*/  @P0 IADD3 R26, P2, R5, R140.reuse, RZ ;  /* 0x0000008c051a0210 */ /* 0x080fe40007f5e0ff */
[----:B------:R-:W-:Y:S01]  /*ff30*/  @!PT LDS RZ, [RZ] ;  /* 0x00000000fffff984 */ /* 0x000fe20000000800 */
[----:B------:R-:W-:Y:S01]  /*ff40*/  @!PT LDS RZ, [RZ] ;  /* 0x00000000fffff984 */ /* 0x000fe20000000800 */
[----:B------:R-:W-:Y:S01]  /*ff50*/  @!PT LDS RZ, [RZ] ;  /* 0x00000000fffff984 */ /* 0x000fe20000000800 */
[----:B------:R1:W-:Y:S02]  /*ff60*/  @P6 LDGSTS.E.BYPASS.LTC128B.128 [R163+0x4000], desc[UR6][R30.64] ;  /* 0x040000001ea36fae */ /* 0x0003e4000b901d46 */
[----:B------:R-:W-:Y:S01]  /*ff70*/  @P0 LEA R28, P4, R26, UR12, 0x1 ;  /* 0x0000000c1a1c0c11 */ /* 0x000fe2000f8808ff */
[----:B------:R-:W-:Y:S01]  /*ff80*/  @P0 IMAD.X R7, R22, 0x1, R167, P2 ;  /* 0x0000000116070824 */ /* 0x000fe200010e06a7 */
[----:B------:R-:W-:Y:S01]  /*ff90*/  IADD3 R3, P2, R152, R5, RZ ;  /* 0x0000000598037210 */ /* 0x000fe20007f5e0ff */
[----:B------:R1:W-:Y:S03]  /*ffa0*/  @!P6 STS.128 [R163+0x4000], RZ ;  /* 0x004000ffa300e388 */ /* 0x0003e60000000c00 */
[----:B------:R-:W-:Y:S01]  /*ffb0*/  @P0 LEA.HI.X R29, R26, UR13, R7, 0x1, P4 ;  /* 0x0000000d1a1d0c11 */ /* 0x000fe2000a0f0c07 */
[----:B------:R-:W-:Y:S01]  /*ffc0*/  IMAD.X R166, R151, 0x1, R22, P2 ;  /* 0x0000000197a67824 */ /* 0x000fe200010e0616 */
[----:B------:R-:W-:-:S02]  /*ffd0*/  @P0 IADD3 R7, P4, R3, R140, RZ ;  /* 0x0000008c03070210 */ /* 0x000fc40007f9e0ff */
[C---:B------:R-:W-:Y:S01]  /*ffe0*/  @P6 LEA R26, P5, R3.reuse, R160, 0x1 ;  /* 0x000000a0031a6211 */ /* 0x040fe200078a08ff */
[----:B------:R-:W-:Y:S01]  /*fff0*/  @!PT LDS RZ, [RZ] ;  /* 0x00000000fffff984 */ /* 0x000fe20000000800 */
[----:B------:R-:W-:Y:S01]  /*10000*/  @!PT LDS RZ, [RZ] ;  /* 0x00000000fffff984 */ /* 0x000fe20000000800 */
[----:B------:R-:W-:Y:S01]  /*10010*/  @!PT LDS RZ, [RZ] ;  /* 0x00000000fffff984 */ /* 0x000fe20000000800 */
[----:B------:R1:W-:Y:S01]  /*10020*/  @P0 LDGSTS.E.BYPASS.LTC128B.128 [R163+0x6000], desc[UR6][R28.64+0x80] ;  /* 0x060000801ca30fae */ /* 0x0003e2000b901d46 */
[----:B------:R-:W-:Y:S01]  /*10030*/  IADD3 R5, P2, R152, R3, RZ ;  /* 0x0000000398057210 */ /* 0x000fe20007f5e0ff */
[----:B------:R-:W-:Y:S01]  /*10040*/  @P0 IMAD.X R22, R166, 0x1, R167, P4 ;  /* 0x00000001a6160824 */ /* 0x000fe200020e06a7 */
[--C-:B------:R-:W-:Y:S01]  /*10050*/  @P6 LEA.HI.X R27, R3, R157, R166.reuse, 0x1, P5 ;  /* 0x0000009d031b6211 */ /* 0x100fe200028f0ca6 */
[----:B------:R1:W-:Y:S01]  /*10060*/  @!P0 STS.128 [R163+0x6000], RZ ;  /* 0x006000ffa3008388 */ /* 0x0003e20000000c00 */
[----:B------:R-:W-:Y:S01]  /*10070*/  @P0 LEA R32, P4, R7, UR12, 0x1 ;  /* 0x0000000c07200c11 */ /* 0x000fe2000f8808ff */
[----:B------:R-:W-:Y:S01]  /*10080*/  IMAD.X R166, R151, 0x1, R166, P2 ;  /* 0x0000000197a67824 */ /* 0x000fe200010e06a6 */
[----:B------:R-:W-:Y:S01]  /*10090*/  @P0 IADD3 R3, P2, R5, R140, RZ ;  /* 0x0000008c05030210 */ /* 0x000fe20007f5e0ff */
[----:B------:R-:W-:Y:S01]  /*100a0*/  @!PT LDS RZ, [RZ] ;  /* 0x00000000fffff984 */ /* 0x000fe20000000800 */
[----:B------:R-:W-:Y:S01]  /*100b0*/  @!PT LDS RZ, [RZ] ;  /* 0x00000000fffff984 */ /* 0x000fe20000000800 */
[----:B------:R-:W-:Y:S01]  /*100c0*/  @!PT LDS RZ, [RZ] ;  /* 0x00000000fffff984 */ /* 0x000fe20000000800 */
[----:B------:R1:W-:Y:S01]  /*100d0*/  @P6 LDGSTS.E.BYPASS.LTC128B.128 [R163+0x4800], desc[UR6][R26.64] ;  /* 0x048000001aa36fae */ /* 0x0003e2000b901d46 */
[----:B------:R-:W-:-:S02]  /*100e0*/  @P0 LEA.HI.X R33, R7, UR13, R22, 0x1, P4 ;  /* 0x0000000d07210c11 */ /* 0x000fc4000a0f0c16 */
[C---:B------:R-:W-:Y:S01]  /*100f0*/  @P6 LEA R38, P5, R5.reuse, R160, 0x1 ;  /* 0x000000a005266211 */ /* 0x040fe200078a08ff */
[----:B------:R-:W-:Y:S01]  /*10100*/  @P0 IMAD.X R22, R166, 0x1, R167, P2 ;  /* 0x00000001a6160824 */ /* 0x000fe200010e06a7 */
[----:B------:R-:W-:Y:S01]  /*10110*/  IADD3 R7, P2, R152, R5, RZ ;  /* 0x0000000598077210 */ /* 0x000fe20007f5e0ff */
[----:B------:R1:W-:Y:S01]  /*10120*/  @!P6 STS.128 [R163+0x4800], RZ ;  /* 0x004800ffa300e388 */ /* 0x0003e20000000c00 */
[--C-:B------:R-:W-:Y:S02]  /*10130*/  @P6 LEA.HI.X R39, R5, R157, R166.reuse, 0x1, P5 ;  /* 0x0000009d05276211 */ /* 0x100fe400028f0ca6 */
        /* <DEDUP_REMOVED lines=10> */
[C---:B------:R-:W-:Y:S01]  /*101e0*/  @P0 LEA R42, P2, R140.reuse, UR12, 0x1 ;  /* 0x0000000c8c2a0c11 */ /* 0x040fe2000f8408ff */
[----:B------:R1:W-:Y:S01]  /*101f0*/  @!P0 STS.128 [R163+0x6800], RZ ;  /* 0x006800ffa3008388 */ /* 0x0003e20000000c00 */
[----:B------:R-:W-:Y:S01]  /*10200*/  @P6 LEA.HI.X R23, R7, R157, R166, 0x1, P4 ;  /* 0x0000009d07176211 */ /* 0x000fe200020f0ca6 */
[----:B------:R-:W-:Y:S01]  /*10210*/  IMAD.MOV.U32 R160, RZ, RZ, R30 ;  /* 0x000000ffffa07224 */ /* 0x000fe200078e001e */
[----:B------:R-:W-:Y:S01]  /*10220*/  @P0 LEA.HI.X R43, R140, UR13, R167, 0x1, P2 ;  /* 0x0000000d8c2b0c11 */ /* 0x000fe200090f0ca7 */
[----:B------:R-:W-:Y:S01]  /*10230*/  @!PT LDS RZ, [RZ] ;  /* 0x00000000fffff984 */ /* 0x000fe20000000800 */
[----:B------:R-:W-:Y:S01]  /*10240*/  @!PT LDS RZ, [RZ] ;  /* 0x00000000fffff984 */ /* 0x000fe20000000800 */
[----:B------:R-:W-:Y:S01]  /*10250*/  @!PT LDS RZ, [RZ] ;  /* 0x00000000fffff984 */ /* 0x000fe20000000800 */
[----:B------:R1:W-:Y:S01]  /*10260*/  @P6 LDGSTS.E.BYPASS.LTC128B.128 [R163+0x5000], desc[UR6][R38.64] ;  /* 0x0500000026a36fae */ /* 0x0003e2000b901d46 */
[----:B------:R-:W-:-:S03]  /*10270*/  IMAD.MOV.U32 R157, RZ, RZ, R31 ;  /* 0x000000ffff9d7224 */ /* 0x000fc600078e001f */
        /* <DEDUP_REMOVED lines=17> */
.L_x_6027:
        /* <DEDUP_REMOVED lines=23> */
[----:B-1----:R-:W-:Y:S02]  /*10500*/  FMNMX.FTZ R22, R124, R5, !PT ;  /* 0x000000057c167209 */ /* 0x002fe40007810000 */
[----:B------:R-:W-:-:S02]  /*10510*/  LEA R144, R0, UR4, 0x1 ;  /* 0x0000000400907c11 */ /* 0x000fc4000f8e08ff */
[----:B------:R-:W-:Y:S02]  /*10520*/  FMNMX.FTZ R22, R123, R22, !PT ;  /* 0x000000167b167209 */ /* 0x000fe40007810000 */
[----:B------:R-:W-:Y:S01]  /*10530*/  LEA R142, R49, R144, 0x1 ;  /* 0x00000090318e7211 */ /* 0x000fe200078e08ff */
[----:B------:R-:W-:Y:S01]  /*10540*/  LDSM.16.MT88.4 R92, [R144+0x8000] ;  /* 0x00800000905c783b */ /* 0x000fe20000004200 */
[----:B------:R-:W-:Y:S02]  /*10550*/  FMNMX.FTZ R7, R121, R22, !PT ;  /* 0x0000001679077209 */ /* 0x000fe40007810000 */
[----:B------:R-:W-:Y:S01]  /*10560*/  FMNMX.FTZ R22, R118, R3, !PT ;  /* 0x0000000376167209 */ /* 0x000fe20007810000 */
[----:B------:R-:W-:Y:S01]  /*10570*/  LDSM.16.MT88.4 R84, [R142+0x8000] ;  /* 0x008000008e54783b */ /* 0x000fe20000004200 */
[----:B------:R-:W-:Y:S02]  /*10580*/  FMNMX.FTZ R7, R120, R7, !PT ;  /* 0x0000000778077209 */ /* 0x000fe40007810000 */
[----:B------:R-:W-:-:S02]  /*10590*/  FMNMX.FTZ R5, R117, R22, !PT ;  /* 0x0000001675057209 */ /* 0x000fc40007810000 */
[C---:B------:R-:W-:Y:S01]  /*105a0*/  LEA R140, R47.reuse, R142, 0x1 ;  /* 0x0000008e2f8c7211 */ /* 0x040fe200078e08ff */
[----:B------:R-:W1:Y:S01]  /*105b0*/  SHFL.BFLY PT, R26, R7, 0x2, 0x1f ;  /* 0x0c401f00071a7f89 */ /* 0x000e6200000e0000 */
[----:B------:R-:W-:Y:S02]  /*105c0*/  FMNMX.FTZ R5, R116, R5, !PT ;  /* 0x0000000574057209 */ /* 0x000fe40007810000 */
[----:B------:R-:W-:Y:S01]  /*105d0*/  LEA R141, R47, R144, 0x1 ;  /* 0x000000902f8d7211 */ /* 0x000fe200078e08ff */
[----:B------:R-:W-:Y:S01]  /*105e0*/  LDSM.16.MT88.4 R68, [R140+0x8000] ;  /* 0x008000008c44783b */ /* 0x000fe20000004200 */
[----:B------:R-:W-:-:S03]  /*105f0*/  FMNMX.FTZ R22, R114, R5, !PT ;  /* 0x0000000572167209 */ /* 0x000fc60007810000 */
[----:B------:R-:W-:Y:S04]  /*10600*/  LDSM.16.MT88.4 R76, [R141+0x8000] ;  /* 0x008000008d4c783b */ /* 0x000fe80000004200 */
[----:B------:R-:W2:Y:S04]  /*10610*/  SHFL.BFLY PT, R5, R22, 0x2, 0x1f ;  /* 0x0c401f0016057f89 */ /* 0x000ea800000e0000 */
[----:B------:R-:W-:Y:S01]  /*10620*/  LDSM.16.MT88.4 R56, [R141+0xa000] ;  /* 0x00a000008d38783b */ /* 0x000fe20000004200 */
[----:B-1----:R-:W-:-:S05]  /*10630*/  FMNMX.FTZ R26, R7, R26, !PT ;  /* 0x0000001a071a7209 */ /* 0x002fca0007810000 */
[----:B------:R-:W1:Y:S01]  /*10640*/  SHFL.BFLY PT, R3, R26, 0x1, 0x1f ;  /* 0x0c201f001a037f89 */ /* 0x000e6200000e0000 */
[----:B--2---:R-:W-:Y:S02]  /*10650*/  FMNMX.FTZ R5, R22, R5, !PT ;  /* 0x0000000516057209 */ /* 0x004fe40007810000 */
[----:B-1----:R-:W-:-:S04]  /*10660*/  FMNMX.FTZ R3, R26, R3, !PT ;  /* 0x000000031a037209 */ /* 0x002fc80007810000 */
[C---:B------:R-:W-:Y:S01]  /*10670*/  FSETP.NEU.FTZ.AND P0, PT, R3.reuse, -INF , PT ;  /* 0xff8000000300780b */ /* 0x040fe20003f1d000 */
[----:B------:R-:W-:-:S05]  /*10680*/  FMUL.FTZ R127, R3, UR8 ;  /* 0x00000008037f7c20 */ /* 0x000fca0008410000 */
[----:B------:R-:W-:-:S05]  /*10690*/  FSEL R127, R127, RZ, P0 ;  /* 0x000000ff7f7f7208 */ /* 0x000fca0000000000 */
[--C-:B------:R-:W-:Y:S01]  /*106a0*/  FFMA.FTZ R113, R2, UR8, -R127.reuse ;  /* 0x0000000802717c23 */ /* 0x100fe2000801087f */
[--C-:B------:R-:W-:Y:S01]  /*106b0*/  FFMA.FTZ R110, R50, UR8, -R127.reuse ;  /* 0x00000008326e7c23 */ /* 0x100fe2000801087f */
[----:B------:R-:W1:Y:S01]  /*106c0*/  SHFL.BFLY PT, R2, R5, 0x1, 0x1f ;  /* 0x0c201f0005027f89 */ /* 0x000e6200000e0000 */
        /* <DEDUP_REMOVED lines=9> */
[----:B------:R-:W-:-:S02]  /*10760*/  FFMA.FTZ R123, R123, UR8, -R127 ;  /* 0x000000087b7b7c23 */ /* 0x000fc4000801087f */
[----:B------:R-:W3:Y:S01]  /*10770*/  MUFU.EX2 R110, R110 ;  /* 0x0000006e006e7308 */ /* 0x000ee20000000800 */
[----:B------:R-:W4:Y:S04]  /*10780*/  LDSM.16.MT88.4 R48, [R142+0xa000] ;  /* 0x00a000008e30783b */ /* 0x000f280000004200 */
[----:B------:R-:W-:Y:S03]  /*10790*/  LDSM.16.MT88.4 R16, [R140+0x8800] ;  /* 0x008800008c10783b */ /* 0x000fe60000004200 */
[----:B------:R-:W-:Y:S01]  /*107a0*/  MUFU.EX2 R109, R109 ;  /* 0x0000006d006d7308 */ /* 0x000fe20000000800 */
[----:B------:R-:W-:Y:S01]  /*107b0*/  LDSM.16.MT88.4 R20, [R140+0xa000] ;  /* 0x00a000008c14783b */ /* 0x000fe20000004200 */
[----:B-1----:R-:W-:-:S04]  /*107c0*/  FMNMX.FTZ R2, R5, R2, !PT ;  /* 0x0000000205027209 */ /* 0x002fc80007810000 */
[C---:B------:R-:W-:Y:S01]  /*107d0*/  FSETP.NEU.FTZ.AND P0, PT, R2.reuse, -INF , PT ;  /* 0xff8000000200780b */ /* 0x040fe20003f1d000 */
[----:B------:R-:W-:Y:S01]  /*107e0*/  FMUL.FTZ R119, R2, UR8 ;  /* 0x0000000802777c20 */ /* 0x000fe20008410000 */
[----:B------:R-:W1:Y:S01]  /*107f0*/  MUFU.EX2 R34, R34 ;  /* 0x0000002200227308 */ /* 0x000e620000000800 */
[----:B---3--:R-:W-:Y:S01]  /*10800*/  F2FP.BF16.F32.PACK_AB R64, R110, R113 ;  /* 0x000000716e40723e */ /* 0x008fe200000010ff */
[----:B------:R-:W-:Y:S02]  /*10810*/  FADD.FTZ R110, R113, R110 ;  /* 0x0000006e716e7221 */ /* 0x000fe40000010000 */
[----:B------:R-:W-:-:S04]  /*10820*/  FSEL R119, R119, RZ, P0 ;  /* 0x000000ff77777208 */ /* 0x000fc80000000000 */
[----:B------:R-:W-:Y:S01]  /*10830*/  MUFU.EX2 R33, R33 ;  /* 0x0000002100217308 */ /* 0x000fe20000000800 */
[--C-:B------:R-:W-:Y:S01]  /*10840*/  FFMA.FTZ R112, R46, UR8, -R119.reuse ;  /* 0x000000082e707c23 */ /* 0x100fe20008010877 */
[--C-:B------:R-:W-:Y:S01]  /*10850*/  FFMA.FTZ R115, R12, UR8, -R119.reuse ;  /* 0x000000080c737c23 */ /* 0x100fe20008010877 */
[--C-:B------:R-:W-:Y:S01]  /*10860*/  FFMA.FTZ R111, R52, UR8, -R119.reuse ;  /* 0x00000008346f7c23 */ /* 0x100fe20008010877 */
[--C-:B------:R-:W-:Y:S01]  /*10870*/  FFMA.FTZ R108, R10, UR8, -R119.reuse ;  /* 0x000000080a6c7c23 */ /* 0x100fe20008010877 */
[----:B------:R-:W3:Y:S01]  /*10880*/  LDSM.16.MT88.4 R12, [R144+0x8800] ;  /* 0x00880000900c783b */ /* 0x000ee20000004200 */
[--C-:B------:R-:W-:Y:S01]  /*10890*/  FFMA.FTZ R32, R8, UR8, -R119.reuse ;  /* 0x0000000808207c23 */ /* 0x100fe20008010877 */
[--C-:B------:R-:W-:Y:S01]  /*108a0*/  FFMA.FTZ R35, R24, UR8, -R119.reuse ;  /* 0x0000000818237c23 */ /* 0x100fe20008010877 */
[----:B------:R-:W-:Y:S01]  /*108b0*/  MUFU.EX2 R112, R112 ;  /* 0x0000007000707308 */ /* 0x000fe20000000800 */
[----:B------:R-:W5:Y:S01]  /*108c0*/  LDSM.16.MT88.4 R8, [R142+0x8800] ;  /* 0x008800008e08783b */ /* 0x000f620000004200 */
[----:B-1----:R-:W-:Y:S01]  /*108d0*/  F2FP.BF16.F32.PACK_AB R66, R34, R109 ;  /* 0x0000006d2242723e */ /* 0x002fe200000010ff */
[--C-:B------:R-:W-:Y:S01]  /*108e0*/  FFMA.FTZ R31, R6, UR8, -R119.reuse ;  /* 0x00000008061f7c23 */ /* 0x100fe20008010877 */
[--C-:B------:R-:W-:Y:S01]  /*108f0*/  FFMA.FTZ R0, R4, UR8, -R119.reuse ;  /* 0x0000000804007c23 */ /* 0x100fe20008010877 */
[----:B------:R-:W-:Y:S01]  /*10900*/  LDSM.16.MT88.4 R24, [R141+0x8800] ;  /* 0x008800008d18783b */ /* 0x000fe20000004200 */
[--C-:B------:R-:W-:Y:S01]  /*10910*/  FFMA.FTZ R129, R168, UR8, -R119.reuse ;  /* 0x00000008a8817c23 */ /* 0x100fe20008010877 */
[--C-:B------:R-:W-:Y:S01]  /*10920*/  FFMA.FTZ R125, R126, UR8, -R119.reuse ;  /* 0x000000087e7d7c23 */ /* 0x100fe20008010877 */
[----:B------:R-:W1:Y:S01]  /*10930*/  MUFU.EX2 R115, R115 ;  /* 0x0000007300737308 */ /* 0x000e620000000800 */
[--C-:B------:R-:W-:Y:S01]  /*10940*/  FFMA.FTZ R122, R122, UR8, -R119.reuse ;  /* 0x000000087a7a7c23 */ /* 0x100fe20008010877 */
[--C-:B------:R-:W-:Y:S01]  /*10950*/  FFMA.FTZ R130, R130, UR8, -R119.reuse ;  /* 0x0000000882827c23 */ /* 0x100fe20008010877 */
[--C-:B------:R-:W-:Y:S01]  /*10960*/  FFMA.FTZ R118, R118, UR8, -R119.reuse ;  /* 0x0000000876767c23 */ /* 0x100fe20008010877 */
[--C-:B------:R-:W-:Y:S01]  /*10970*/  FFMA.FTZ R117, R117, UR8, -R119.reuse ;  /* 0x0000000875757c23 */ /* 0x100fe20008010877 */
[--C-:B------:R-:W-:Y:S01]  /*10980*/  FFMA.FTZ R116, R116, UR8, -R119.reuse ;  /* 0x0000000874747c23 */ /* 0x100fe20008010877 */
[----:B------:R-:W-:Y:S01]  /*10990*/  FFMA.FTZ R167, R114, UR8, -R119 ;  /* 0x0000000872a77c23 */ /* 0x000fe20008010877 */
[----:B------:R-:W-:Y:S01]  /*109a0*/  FADD.FTZ R109, R109, R110 ;  /* 0x0000006e6d6d7221 */ /* 0x000fe20000010000 */
[----:B------:R-:W-:Y:S03]  /*109b0*/  MUFU.EX2 R111, R111 ;  /* 0x0000006f006f7308 */ /* 0x000fe60000000800 */
[----:B------:R-:W-:-:S05]  /*109c0*/  FADD.FTZ R34, R34, R109 ;  /* 0x0000006d22227221 */ /* 0x000fca0000010000 */
[----:B------:R-:W2:Y:S01]  /*109d0*/  MUFU.EX2 R108, R108 ;  /* 0x0000006c006c7308 */ /* 0x000ea20000000800 */
[----:B-1----:R-:W-:Y:S01]  /*109e0*/  F2FP.BF16.F32.PACK_AB R65, R115, R112 ;  /* 0x000000707341723e */ /* 0x002fe200000010ff */
[----:B------:R-:W-:-:S06]  /*109f0*/  FADD.FTZ R112, R112, R115 ;  /* 0x0000007370707221 */ /* 0x000fcc0000010000 */
[----:B------:R-:W1:Y:S08]  /*10a00*/  MUFU.EX2 R30, R30 ;  /* 0x0000001e001e7308 */ /* 0x000e700000000800 */
[----:B------:R-:W-:Y:S01]  /*10a10*/  MUFU.EX2 R29, R29 ;  /* 0x0000001d001d7308 */ /* 0x000fe20000000800 */
[----:B--2---:R-:W-:Y:S01]  /*10a20*/  F2FP.BF16.F32.PACK_AB R67, R108, R111 ;  /* 0x0000006f6c43723e */ /* 0x004fe200000010ff */
[----:B------:R-:W-:-:S04]  /*10a30*/  FADD.FTZ R111, R111, R112 ;  /* 0x000000706f6f7221 */ /* 0x000fc80000010000 */
[----:B------:R-:W-:Y:S02]  /*10a40*/  FADD.FTZ R108, R108, R111 ;  /* 0x0000006f6c6c7221 */ /* 0x000fe40000010000 */
[----:B------:R-:W-:Y:S01]  /*10a50*/  HMMA.16816.F32.BF16 R96, R64, R92, RZ ;  /* 0x0000005c4060723c */ /* 0x000fe200000418ff */
[----:B------:R-:W2:Y:S01]  /*10a60*/  MUFU.EX2 R28, R28 ;  /* 0x0000001c001c7308 */ /* 0x000ea20000000800 */
[----:B-1----:R-:W-:Y:S01]  /*10a70*/  F2FP.BF16.F32.PACK_AB R4, R30, R33 ;  /* 0x000000211e04723e */ /* 0x002fe200000010ff */
[----:B------:R-:W-:-:S03]  /*10a80*/  FADD.FTZ R33, R33, R34 ;  /* 0x0000002221217221 */ /* 0x000fc60000010000 */
[C---:B------:R-:W-:Y:S01]  /*10a90*/  HMMA.16816.F32.BF16 R92, R64.reuse, R94, RZ ;  /* 0x0000005e405c723c */ /* 0x040fe200000418ff */
[----:B------:R-:W-:Y:S02]  /*10aa0*/  FADD.FTZ R30, R30, R33 ;  /* 0x000000211e1e7221 */ /* 0x000fe40000010000 */
[----:B------:R-:W-:Y:S03]  /*10ab0*/  MUFU.EX2 R35, R35 ;  /* 0x0000002300237308 */ /* 0x000fe60000000800 */
[C---:B------:R-:W-:Y:S05]  /*10ac0*/  HMMA.16816.F32.BF16 R88, R64.reuse, R84, RZ ;  /* 0x000000544058723c */ /* 0x040fea00000418ff */
[----:B------:R-:W1:Y:S01]  /*10ad0*/  MUFU.EX2 R32, R32 ;  /* 0x0000002000207308 */ /* 0x000e620000000800 */
        /* <DEDUP_REMOVED lines=8> */
[C---:B-1----:R-:W-:Y:S01]  /*10b60*/  F2FP.BF16.F32.PACK_AB R5, R32.reuse, R35 ;  /* 0x000000232005723e */ /* 0x042fe200000010ff */
[----:B------:R-:W-:Y:S01]  /*10b70*/  FADD.FTZ R35, R35, R108 ;  /* 0x0000006c23237221 */ /* 0x000fe20000010000 */
[C---:B------:R-:W-:Y:S03]  /*10b80*/  HMMA.16816.F32.BF16 R68, R64.reuse, R70, RZ ;  /* 0x000000464044723c */ /* 0x040fe600000418ff */
[----:B------:R-:W-:Y:S02]  /*10b90*/  FADD.FTZ R32, R32, R35 ;  /* 0x0000002320207221 */ /* 0x000fe40000010000 */
[----:B------:R-:W-:Y:S01]  /*10ba0*/  MUFU.EX2 R129, R129 ;  /* 0x0000008100817308 */ /* 0x000fe20000000800 */
[C---:B------:R-:W-:Y:S06]  /*10bb0*/  HMMA.16816.F32.BF16 R40, R64.reuse, R42, RZ ;  /* 0x0000002a4028723c */ /* 0x040fec00000418ff */
[----:B----4-:R-:W-:Y:S01]  /*10bc0*/  HMMA.16816.F32.BF16 R44, R64, R48, RZ ;  /* 0x00000030402c723c */ /* 0x010fe200000418ff */
[----:B------:R-:W1:Y:S01]  /*10bd0*/  MUFU.EX2 R126, R130 ;  /* 0x00000082007e7308 */ /* 0x000e620000000800 */
[----:B--2---:R-:W-:Y:S01]  /*10be0*/  F2FP.BF16.F32.PACK_AB R7, R0, R31 ;  /* 0x0000001f0007723e */ /* 0x004fe200000010ff */
[----:B------:R-:W-:-:S03]  /*10bf0*/  FADD.FTZ R31, R31, R32 ;  /* 0x000000201f1f7221 */ /* 0x000fc60000010000 */
[----:B------:R-:W-:Y:S01]  /*10c00*/  HMMA.16816.F32.BF16 R48, R64, R50, RZ ;  /* 0x000000324030723c */ /* 0x000fe200000418ff */
[----:B------:R-:W-:Y:S02]  /*10c10*/  FADD.FTZ R0, R0, R31 ;  /* 0x0000001f00007221 */ /* 0x000fe40000010000 */
[----:B------:R-:W-:Y:S03]  /*10c20*/  MUFU.EX2 R125, R125 ;  /* 0x0000007d007d7308 */ /* 0x000fe60000000800 */
[C---:B---3--:R-:W-:Y:S05]  /*10c30*/  HMMA.16816.F32.BF16 R96, R4.reuse, R12, R96 ;  /* 0x0000000c0460723c */ /* 0x048fea0000041860 */
[----:B------:R-:W-:Y:S01]  /*10c40*/  MUFU.EX2 R122, R122 ;  /* 0x0000007a007a7308 */ /* 0x000fe20000000800 */
[C---:B------:R-:W-:Y:S01]  /*10c50*/  HMMA.16816.F32.BF16 R92, R4.reuse, R14, R92 ;  /* 0x0000000e045c723c */ /* 0x040fe2000004185c */
[----:B------:R-:W2:Y:S05]  /*10c60*/  LDSM.16.MT88.4 R12, [R144+0xa800] ;  /* 0x00a80000900c783b */ /* 0x000eaa0000004200 */
[C---:B-----5:R-:W-:Y:S01]  /*10c70*/  HMMA.16816.F32.BF16 R88, R4.reuse, R8, R88 ;  /* 0x000000080458723c */ /* 0x060fe20000041858 */
[----:B------:R-:W-:Y:S05]  /*10c80*/  MUFU.EX2 R124, R124 ;  /* 0x0000007c007c7308 */ /* 0x000fea0000000800 */
[----:B------:R-:W-:Y:S01]  /*10c90*/  HMMA.16816.F32.BF16 R84, R4, R10, R84 ;  /* 0x0000000a0454723c */ /* 0x000fe20000041854 */
[----:B------:R-:W3:Y:S02]  /*10ca0*/  LDSM.16.MT88.4 R8, [R142+0xa800] ;  /* 0x00a800008e08783b */ /* 0x000ee40000004200 */
[----:B------:R-:W-:Y:S03]  /*10cb0*/  MUFU.EX2 R123, R123 ;  /* 0x0000007b007b7308 */ /* 0x000fe60000000800 */
[C---:B------:R-:W-:Y:S05]  /*10cc0*/  HMMA.16816.F32.BF16 R80, R64.reuse, R76, RZ ;  /* 0x0000004c4050723c */ /* 0x040fea00000418ff */
[----:B------:R-:W-:Y:S01]  /*10cd0*/  MUFU.EX2 R118, R118 ;  /* 0x0000007600767308 */ /* 0x000fe20000000800 */
[----:B------:R-:W-:Y:S06]  /*10ce0*/  HMMA.16816.F32.BF16 R76, R64, R78, RZ ;  /* 0x0000004e404c723c */ /* 0x000fec00000418ff */
[C---:B------:R-:W-:Y:S01]  /*10cf0*/  HMMA.16816.F32.BF16 R72, R4.reuse, R16, R72 ;  /* 0x000000100448723c */ /* 0x040fe20000041848 */
[----:B------:R-:W-:Y:S05]  /*10d00*/  MUFU.EX2 R117, R117 ;  /* 0x0000007500757308 */ /* 0x000fea0000000800 */
[C---:B------:R-:W-:Y:S01]  /*10d10*/  HMMA.16816.F32.BF16 R68, R4.reuse, R18, R68 ;  /* 0x000000120444723c */ /* 0x040fe20000041844 */
[----:B------:R-:W4:Y:S02]  /*10d20*/  LDSM.16.MT88.4 R16, [R141+0xa800] ;  /* 0x00a800008d10783b */ /* 0x000f240000004200 */
[----:B------:R-:W-:Y:S03]  /*10d30*/  MUFU.EX2 R116, R116 ;  /* 0x0000007400747308 */ /* 0x000fe60000000800 */
[C---:B--2---:R-:W-:Y:S05]  /*10d40*/  HMMA.16816.F32.BF16 R36, R4.reuse, R12, R36 ;  /* 0x0000000c0424723c */ /* 0x044fea0000041824 */
[----:B------:R-:W-:Y:S01]  /*10d50*/  MUFU.EX2 R167, R167 ;  /* 0x000000a700a77308 */ /* 0x000fe20000000800 */
[C---:B------:R-:W-:Y:S01]  /*10d60*/  HMMA.16816.F32.BF16 R40, R4.reuse, R14, R40 ;  /* 0x0000000e0428723c */ /* 0x040fe20000041828 */
[----:B------:R-:W2:Y:S05]  /*10d70*/  LDSM.16.MT88.4 R12, [R140+0xa800] ;  /* 0x00a800008c0c783b */ /* 0x000eaa0000004200 */
[C---:B---3--:R-:W-:Y:S06]  /*10d80*/  HMMA.16816.F32.BF16 R44, R4.reuse, R8, R44 ;  /* 0x00000008042c723c */ /* 0x048fec000004182c */
[----:B------:R-:W-:Y:S01]  /*10d90*/  HMMA.16816.F32.BF16 R48, R4, R10, R48 ;  /* 0x0000000a0430723c */ /* 0x000fe20000041830 */
[----:B------:R-:W3:Y:S05]  /*10da0*/  LDSM.16.MT88.4 R8, [R144+0x9000] ;  /* 0x009000009008783b */ /* 0x000eea0000004200 */
[C---:B------:R-:W-:Y:S06]  /*10db0*/  HMMA.16816.F32.BF16 R52, R64.reuse, R56, RZ ;  /* 0x000000384034723c */ /* 0x040fec00000418ff */
[C---:B------:R-:W-:Y:S06]  /*10dc0*/  HMMA.16816.F32.BF16 R56, R64.reuse, R58, RZ ;  /* 0x0000003a4038723c */ /* 0x040fec00000418ff */
[C---:B------:R-:W-:Y:S06]  /*10dd0*/  HMMA.16816.F32.BF16 R60, R64.reuse, R20, RZ ;  /* 0x00000014403c723c */ /* 0x040fec00000418ff */
[----:B------:R-:W-:Y:S01]  /*10de0*/  HMMA.16816.F32.BF16 R64, R64, R22, RZ ;  /* 0x000000164040723c */ /* 0x000fe200000418ff */
[----:B------:R-:W-:Y:S05]  /*10df0*/  LDSM.16.MT88.4 R20, [R142+0x9800] ;  /* 0x009800008e14783b */ /* 0x000fea0000004200 */
        /* <DEDUP_REMOVED lines=9> */
[----:B------:R-:W-:Y:S04]  /*10e90*/  LDSM.16.MT88.4 R16, [R142+0x9000] ;  /* 0x009000008e10783b */ /* 0x000fe80000004200 */
[----:B------:R-:W4:Y:S01]  /*10ea0*/  MUFU.EX2 R26, R26 ;  /* 0x0000001a001a7308 */ /* 0x000f220000000800 */
[C---:B--2---:R-:W-:Y:S06]  /*10eb0*/  HMMA.16816.F32.BF16 R60, R4.reuse, R12, R60 ;  /* 0x0000000c043c723c */ /* 0x044fec000004183c */
[----:B------:R-:W-:Y:S01]  /*10ec0*/  HMMA.16816.F32.BF16 R64, R4, R14, R64 ;  /* 0x0000000e0440723c */ /* 0x000fe20000041840 */
[----:B------:R-:W-:Y:S01]  /*10ed0*/  MUFU.EX2 R24, R24 ;  /* 0x0000001800187308 */ /* 0x000fe20000000800 */
[----:B------:R-:W2:Y:S05]  /*10ee0*/  LDSM.16.MT88.4 R12, [R141+0x9000] ;  /* 0x009000008d0c783b */ /* 0x000eaa0000004200 */
[----:B-1----:R-:W-:Y:S01]  /*10ef0*/  F2FP.BF16.F32.PACK_AB R5, R126, R129 ;  /* 0x000000817e05723e */ /* 0x002fe200000010ff */
[----:B------:R-:W-:Y:S01]  /*10f00*/  FADD.FTZ R129, R129, R0 ;  /* 0x0000000081817221 */ /* 0x000fe20000010000 */
[----:B------:R-:W1:Y:S01]  /*10f10*/  MUFU.EX2 R27, R27 ;  /* 0x0000001b001b7308 */ /* 0x000e620000000800 */
[----:B----4-:R-:W-:Y:S01]  /*10f20*/  F2FP.BF16.F32.PACK_AB R4, R25, R26 ;  /* 0x0000001a1904723e */ /* 0x010fe200000010ff */
[----:B------:R-:W-:Y:S01]  /*10f30*/  FADD.FTZ R26, R26, R29 ;  /* 0x0000001d1a1a7221 */ /* 0x000fe20000010000 */
[----:B------:R-:W-:Y:S01]  /*10f40*/  F2FP.BF16.F32.PACK_AB R7, R122, R125 ;  /* 0x0000007d7a07723e */ /* 0x000fe200000010ff */
[----:B------:R-:W-:-:S02]  /*10f50*/  FADD.FTZ R126, R126, R129 ;  /* 0x000000817e7e7221 */ /* 0x000fc40000010000 */
[----:B------:R-:W-:Y:S02]  /*10f60*/  FADD.FTZ R25, R25, R26 ;  /* 0x0000001a19197221 */ /* 0x000fe40000010000 */
[----:B------:R-:W-:-:S04]  /*10f70*/  FADD.FTZ R125, R125, R126 ;  /* 0x0000007e7d7d7221 */ /* 0x000fc80000010000 */
[----:B------:R-:W-:Y:S01]  /*10f80*/  FADD.FTZ R125, R122, R125 ;  /* 0x0000007d7a7d7221 */ /* 0x000fe20000010000 */
[----:B-1----:R-:W-:Y:S01]  /*10f90*/  F2FP.BF16.F32.PACK_AB R6, R27, R24 ;  /* 0x000000181b06723e */ /* 0x002fe200000010ff */
[----:B------:R-:W-:-:S04]  /*10fa0*/  FADD.FTZ R24, R24, R25 ;  /* 0x0000001918187221 */ /* 0x000fc80000010000 */
[----:B------:R-:W-:Y:S02]  /*10fb0*/  FADD.FTZ R27, R27, R24 ;  /* 0x000000181b1b7221 */ /* 0x000fe40000010000 */
[C---:B---3--:R-:W-:Y:S06]  /*10fc0*/  HMMA.16816.F32.BF16 R96, R4.reuse, R8, R96 ;  /* 0x000000080460723c */ /* 0x048fec0000041860 */
[C---:B------:R-:W-:Y:S01]  /*10fd0*/  HMMA.16816.F32.BF16 R92, R4.reuse, R10, R92 ;  /* 0x0000000a045c723c */ /* 0x040fe2000004185c */
[----:B------:R-:W1:Y:S05]  /*10fe0*/  LDSM.16.MT88.4 R8, [R140+0x9000] ;  /* 0x009000008c08783b */ /* 0x000e6a0000004200 */
[C---:B--2---:R-:W-:Y:S06]  /*10ff0*/  HMMA.16816.F32.BF16 R80, R4.reuse, R12, R80 ;  /* 0x0000000c0450723c */ /* 0x044fec0000041850 */
        /* <DEDUP_REMOVED lines=123> */
.L_x_6031:
[----:B------:R-:W1:Y:S02]  /*117b0*/  LDC R5, c[0x0][0x250] ;  /* 0x00009400ff057b82 */ /* 0x000e640000000800 */
[----:B-1----:R-:W-:-:S04]  /*117c0*/  LEA R5, -R5, RZ, 0x6 ;  /* 0x000000ff05057211 */ /* 0x002fc800078e31ff */
[----:B------:R-:W-:-:S07]  /*117d0*/  SHF.R.S32.HI R4, RZ, 0x1f, R5 ;  /* 0x0000001fff047819 */ /* 0x000fce0000011405 */
.L_x_6032:
        /* <DEDUP_REMOVED lines=26> */
[----:B------:R1:W-:Y:S01]  /*11980*/  @P2 LDGSTS.E.BYPASS.LTC128B.128 [R163+0xa000], desc[UR6][R12.64+0x80] ;  /* 0x0a0000800ca32fae */ /* 0x0003e2000b901d46 */
[C---:B------:R-:W-:Y:S02]  /*11990*/  @P0 LEA R16, P6, R5.reuse, R170, 0x1 ;  /* 0x000000aa05100211 */ /* 0x040fe400078c08ff */
[----:B------:R-:W-:Y:S01]  /*119a0*/  @P2 IADD3 R4, P5, R5, R106, RZ ;  /* 0x0000006a05042210 */ /* 0x000fe20007fbe0ff */
[----:B------:R-:W-:Y:S01]  /*119b0*/  @!P2 STS.128 [R163+0xa000], RZ ;  /* 0x00a000ffa300a388 */ /* 0x000fe20000000c00 */
[----:B------:R-:W-:-:S02]  /*119c0*/  IADD3 R7, P4, R154, R5, RZ ;  /* 0x000000059a077210 */ /* 0x000fc40007f9e0ff */
[-CC-:B------:R-:W-:Y:S01]  /*119d0*/  @P0 LEA.HI.X R17, R5, R169.reuse, R0.reuse, 0x1, P6 ;  /* 0x000000a905110211 */ /* 0x180fe200030f0c00 */
        /* <DEDUP_REMOVED lines=8> */
[C---:B------:R-:W-:Y:S01]  /*11a60*/  @P0 LEA R24, P4, R7.reuse, R170, 0x1 ;  /* 0x000000aa07180211 */ /* 0x040fe200078808ff */
[----:B------:R-:W-:Y:S01]  /*11a70*/  @P2 IMAD.X R101, R0, 0x1, R101, P1 ;  /* 0x0000000100652824 */ /* 0x000fe200008e0665 */
[----:B------:R-:W-:Y:S01]  /*11a80*/  @P2 LEA.HI.X R19, R4, UR11, R5, 0x1, P5 ;  /* 0x0000000b04132c11 */ /* 0x000fe2000a8f0c05 */
[----:B------:R-:W-:Y:S01]  /*11a90*/  @!P0 STS.128 [R163+0x8800], RZ ;  /* 0x008800ffa3008388 */ /* 0x000fe20000000c00 */
[C---:B------:R-:W-:Y:S01]  /*11aa0*/  @P2 LEA R26, P1, R106.reuse, UR10, 0x1 ;  /* 0x0000000a6a1a2c11 */ /* 0x040fe2000f8208ff */
[----:B------:R-:W-:Y:S01]  /*11ab0*/  IMAD.MOV.U32 R170, RZ, RZ, R130 ;  /* 0x000000ffffaa7224 */ /* 0x000fe200078e0082 */
[----:B------:R-:W-:Y:S01]  /*11ac0*/  @P0 LEA.HI.X R25, R7, R169, R0, 0x1, P4 ;  /* 0x000000a907190211 */ /* 0x000fe200020f0c00 */
[----:B------:R-:W-:Y:S01]  /*11ad0*/  @!PT LDS RZ, [RZ] ;  /* 0x00000000fffff984 */ /* 0x000fe20000000800 */
[----:B------:R-:W-:Y:S01]  /*11ae0*/  @!PT LDS RZ, [RZ] ;  /* 0x00000000fffff984 */ /* 0x000fe20000000800 */
[----:B------:R-:W-:Y:S01]  /*11af0*/  @!PT LDS RZ, [RZ] ;  /* 0x00000000fffff984 */ /* 0x000fe20000000800 */
[----:B------:R-:W-:Y:S01]  /*11b00*/  @P2 LDGSTS.E.BYPASS.LTC128B.128 [R163+0xa800], desc[UR6][R8.64+0x80] ;  /* 0x0a80008008a32fae */ /* 0x000fe2000b901d46 */
[----:B------:R-:W-:Y:S01]  /*11b10*/  @P2 LEA.HI.X R27, R106, UR11, R101, 0x1, P1 ;  /* 0x0000000b6a1b2c11 */ /* 0x000fe200088f0c65 */
[----:B------:R-:W-:-:S02]  /*11b20*/  IMAD.MOV.U32 R169, RZ, RZ, R131 ;  /* 0x000000ffffa97224 */ /* 0x000fc400078e0083 */
        /* <DEDUP_REMOVED lines=23> */
[----:B-1----:R-:W1:Y:S04]  /*11ca0*/  LDSM.16.M88.4 R12, [R149+0x4000] ;  /* 0x00400000950c783b */ /* 0x002e680000000200 */
[----:B------:R-:W3:Y:S04]  /*11cb0*/  LDSM.16.M88.4 R4, [R149+0x4800] ;  /* 0x004800009504783b */ /* 0x000ee80000000200 */
[----:B------:R-:W4:Y:S04]  /*11cc0*/  LDSM.16.M88.4 R108, [R149+0x5000] ;  /* 0x00500000956c783b */ /* 0x000f280000000200 */
[----:B------:R-:W5:Y:S04]  /*11cd0*/  LDSM.16.M88.4 R20, [R149+0x5800] ;  /* 0x005800009514783b */ /* 0x000f680000000200 */
[----:B------:R-:W-:Y:S04]  /*11ce0*/  LDSM.16.M88.4 R124, [R147] ;  /* 0x00000000937c783b */ /* 0x000fe80000000200 */
[----:B------:R-:W-:Y:S04]  /*11cf0*/  LDSM.16.M88.4 R120, [R139] ;  /* 0x000000008b78783b */ /* 0x000fe80000000200 */
[----:B------:R-:W-:Y:S04]  /*11d00*/  LDSM.16.M88.4 R116, [R138] ;  /* 0x000000008a74783b */ /* 0x000fe80000000200 */
[----:B--2---:R-:W-:Y:S04]  /*11d10*/  LDSM.16.M88.4 R24, [R137] ;  /* 0x000000008918783b */ /* 0x004fe80000000200 */
[----:B------:R-:W0:Y:S01]  /*11d20*/  LDGDEPBAR ;  /* 0x00000000000079af */ /* 0x000e220000000000 */
[C---:B-1----:R-:W-:Y:S06]  /*11d30*/  HMMA.16816.F32.BF16 R16, R28.reuse, R12, RZ ;  /* 0x0000000c1c10723c */ /* 0x042fec00000418ff */
[C---:B---3--:R-:W-:Y:S06]  /*11d40*/  HMMA.16816.F32.BF16 R8, R28.reuse, R4, RZ ;  /* 0x000000041c08723c */ /* 0x048fec00000418ff */
[C---:B----4-:R-:W-:Y:S06]  /*11d50*/  HMMA.16816.F32.BF16 R112, R28.reuse, R108, RZ ;  /* 0x0000006c1c70723c */ /* 0x050fec00000418ff */
[C---:B------:R-:W-:Y:S06]  /*11d60*/  HMMA.16816.F32.BF16 R12, R28.reuse, R14, RZ ;  /* 0x0000000e1c0c723c */ /* 0x040fec00000418ff */
[C---:B------:R-:W-:Y:S06]  /*11d70*/  HMMA.16816.F32.BF16 R4, R28.reuse, R6, RZ ;  /* 0x000000061c04723c */ /* 0x040fec00000418ff */
[C---:B------:R-:W-:Y:S06]  /*11d80*/  HMMA.16816.F32.BF16 R108, R28.reuse, R110, RZ ;  /* 0x0000006e1c6c723c */ /* 0x040fec00000418ff */
        /* <DEDUP_REMOVED lines=50> */
[----:B------:R-:W-:Y:S05]  /*120b0*/  LDSM.16.M88.4 R124, [R146+0x2000] ;  /* 0x00200000927c783b */ /* 0x000fea0000000200 */
[C---:B--2---:R-:W-:Y:S06]  /*120c0*/  HMMA.16816.F32.BF16 R32, R20.reuse, R24, R32 ;  /* 0x000000181420723c */ /* 0x044fec0000041820 */
[----:B------:R-:W-:Y:S01]  /*120d0*/  HMMA.16816.F32.BF16 R28, R20, R26, R28 ;  /* 0x0000001a141c723c */ /* 0x000fe2000004181c */
[----:B------:R-:W2:Y:S04]  /*120e0*/  LDSM.16.M88.4 R24, [R134] ;  /* 0x000000008618783b */ /* 0x000ea80000000200 */
[----:B------:R-:W3:Y:S01]  /*120f0*/  LDSM.16.M88.4 R20, [R133] ;  /* 0x000000008514783b */ /* 0x000ee20000000200 */
[C---:B-1----:R-:W-:Y:S06]  /*12100*/  HMMA.16816.F32.BF16 R16, R116.reuse, R120, R16 ;  /* 0x000000787410723c */ /* 0x042fec0000041810 */
        /* <DEDUP_REMOVED lines=10> */
[----:B------:R-:W1:Y:S04]  /*121b0*/  LDSM.16.M88.4 R116, [R143+0x7800] ;  /* 0x007800008f74783b */ /* 0x000e680000000200 */
[----:B------:R-:W4:Y:S01]  /*121c0*/  LDSM.16.M88.4 R120, [R143+0x7000] ;  /* 0x007000008f78783b */ /* 0x000f220000000200 */
[C---:B--2---:R-:W-:Y:S06]  /*121d0*/  HMMA.16816.F32.BF16 R16, R124.reuse, R24, R16 ;  /* 0x000000187c10723c */ /* 0x044fec0000041810 */
[C---:B------:R-:W-:Y:S01]  /*121e0*/  HMMA.16816.F32.BF16 R12, R124.reuse, R26, R12 ;  /* 0x0000001a7c0c723c */ /* 0x040fe2000004180c */
[----:B------:R-:W-:Y:S05]  /*121f0*/  LDSM.16.M88.4 R24, [R145+0x2000] ;  /* 0x002000009118783b */ /* 0x000fea0000000200 */
[C---:B---3--:R-:W-:Y:S06]  /*12200*/  HMMA.16816.F32.BF16 R8, R124.reuse, R20, R8 ;  /* 0x000000147c08723c */ /* 0x048fec0000041808 */
[C---:B------:R-:W-:Y:S01]  /*12210*/  HMMA.16816.F32.BF16 R4, R124.reuse, R22, R4 ;  /* 0x000000167c04723c */ /* 0x040fe20000041804 */
[----:B------:R-:W2:Y:S05]  /*12220*/  LDSM.16.M88.4 R20, [R136+0x2000] ;  /* 0x002000008814783b */ /* 0x000eaa0000000200 */
[C---:B-1----:R-:W-:Y:S06]  /*12230*/  HMMA.16816.F32.BF16 R32, R124.reuse, R116, R32 ;  /* 0x000000747c20723c */ /* 0x042fec0000041820 */
[C---:B------:R-:W-:Y:S01]  /*12240*/  HMMA.16816.F32.BF16 R28, R124.reuse, R118, R28 ;  /* 0x000000767c1c723c */ /* 0x040fe2000004181c */
[----:B------:R-:W1:Y:S05]  /*12250*/  LDSM.16.M88.4 R116, [R136+0x2800] ;  /* 0x002800008874783b */ /* 0x000e6a0000000200 */
[C---:B----4-:R-:W-:Y:S06]  /*12260*/  HMMA.16816.F32.BF16 R112, R124.reuse, R120, R112 ;  /* 0x000000787c70723c */ /* 0x050fec0000041870 */
[----:B------:R-:W-:Y:S06]  /*12270*/  HMMA.16816.F32.BF16 R108, R124, R122, R108 ;  /* 0x0000007a7c6c723c */ /* 0x000fec000004186c */
[C---:B--2---:R-:W-:Y:S06]  /*12280*/  HMMA.16816.F32.BF16 R16, R24.reuse, R20, R16 ;  /* 0x000000141810723c */ /* 0x044fec0000041810 */
[C---:B------:R-:W-:Y:S06]  /*12290*/  HMMA.16816.F32.BF16 R12, R24.reuse, R22, R12 ;  /* 0x00000016180c723c */ /* 0x040fec000004180c */
[C---:B-1----:R-:W-:Y:S06]  /*122a0*/  HMMA.16816.F32.BF16 R8, R24.reuse, R116, R8 ;  /* 0x000000741808723c */ /* 0x042fec0000041808 */
[----:B------:R-:W-:Y:S06]  /*122b0*/  HMMA.16816.F32.BF16 R4, R24, R118, R4 ;  /* 0x000000761804723c */ /* 0x000fec0000041804 */
[----:B------:R-:W-:Y:S01]  /*122c0*/  FMUL.FTZ R0, R16, UR15 ;  /* 0x0000000f10007c20 */ /* 0x000fe20008410000 */
[----:B------:R-:W-:Y:S01]  /*122d0*/  FMUL.FTZ R20, R17, UR15 ;  /* 0x0000000f11147c20 */ /* 0x000fe20008410000 */
[----:B------:R-:W-:Y:S01]  /*122e0*/  FMUL.FTZ R126, R18, UR15 ;  /* 0x0000000f127e7c20 */ /* 0x000fe20008410000 */
[----:B------:R-:W-:-:S02]  /*122f0*/  FMUL.FTZ R21, R19, UR15 ;  /* 0x0000000f13157c20 */ /* 0x000fc40008410000 */
[----:B------:R-:W1:Y:S01]  /*12300*/  LDSM.16.M88.4 R16, [R136+0x3000] ;  /* 0x003000008810783b */ /* 0x000e620000000200 */
[----:B------:R-:W-:Y:S01]  /*12310*/  FMUL.FTZ R22, R14, UR15 ;  /* 0x0000000f0e167c20 */ /* 0x000fe20008410000 */
[----:B------:R-:W-:Y:S01]  /*12320*/  FMUL.FTZ R14, R15, UR15 ;  /* 0x0000000f0f0e7c20 */ /* 0x000fe20008410000 */
[----:B------:R-:W-:Y:S01]  /*12330*/  FMUL.FTZ R13, R13, UR15 ;  /* 0x0000000f0d0d7c20 */ /* 0x000fe20008410000 */
[----:B------:R-:W2:Y:S01]  /*12340*/  S2R R15, SR_TID.X ;  /* 0x00000000000f7919 */ /* 0x000ea20000002100 */
[----:B------:R-:W-:Y:S01]  /*12350*/  MUFU.TANH R20, R20 ;  /* 0x0000001400147308 */ /* 0x000fe20000002400 */
[----:B------:R-:W-:Y:S01]  /*12360*/  FMUL.FTZ R12, R12, UR15 ;  /* 0x0000000f0c0c7c20 */ /* 0x000fe20008410000 */
[----:B------:R-:W-:Y:S01]  /*12370*/  FMUL.FTZ R8, R8, UR15 ;  /* 0x0000000f08087c20 */ /* 0x000fe20008410000 */
[----:B------:R-:W-:Y:S01]  /*12380*/  FMUL.FTZ R9, R9, UR15 ;  /* 0x0000000f09097c20 */ /* 0x000fe20008410000 */
[----:B------:R-:W-:Y:S01]  /*12390*/  FMUL.FTZ R10, R10, UR15 ;  /* 0x0000000f0a0a7c20 */ /* 0x000fe20008410000 */
[----:B------:R-:W-:-:S03]  /*123a0*/  FMUL.FTZ R101, R11, UR15 ;  /* 0x0000000f0b657c20 */ /* 0x000fc60008410000 */
[----:B------:R-:W-:Y:S01]  /*123b0*/  MUFU.TANH R106, R8 ;  /* 0x00000008006a7308 */ /* 0x000fe20000002400 */
[----:B------:R-:W-:Y:S01]  /*123c0*/  FMUL.FTZ R4, R4, UR15 ;  /* 0x0000000f04047c20 */ /* 0x000fe20008410000 */
[----:B------:R-:W-:-:S06]  /*123d0*/  FMUL.FTZ R5, R5, UR15 ;  /* 0x0000000f05057c20 */ /* 0x000fcc0008410000 */
[----:B------:R-:W-:Y:S08]  /*123e0*/  MUFU.TANH R23, R9 ;  /* 0x0000000900177308 */ /* 0x000ff00000002400 */
[----:B------:R3:W-:Y:S08]  /*123f0*/  MUFU.TANH R107, R10 ;  /* 0x0000000a006b7308 */ /* 0x0007f00000002400 */
[----:B------:R2:W-:Y:S01]  /*12400*/  MUFU.TANH R116, R4 ;  /* 0x0000000400747308 */ /* 0x0005e20000002400 */
[C---:B-1----:R-:W-:Y:S07]  /*12410*/  HMMA.16816.F32.BF16 R112, R24.reuse, R16, R112 ;  /* 0x000000101870723c */ /* 0x042fee0000041870 */
[----:B------:R-:W-:Y:S01]  /*12420*/  MUFU.TANH R21, R21 ;  /* 0x0000001500157308 */ /* 0x000fe20000002400 */
[----:B---3--:R-:W1:Y:S01]  /*12430*/  LDSM.16.M88.4 R8, [R136+0x3800] ;  /* 0x003800008808783b */ /* 0x008e620000000200 */
[----:B------:R-:W-:Y:S01]  /*12440*/  HMMA.16816.F32.BF16 R108, R24, R18, R108 ;  /* 0x00000012186c723c */ /* 0x000fe2000004186c */
[----:B------:R-:W-:-:S05]  /*12450*/  DEPBAR.LE SB0, 0x0 ;  /* 0x000080000000791a */ /* 0x000fca0000000000 */
[----:B------:R-:W-:Y:S01]  /*12460*/  MUFU.TANH R13, R13 ;  /* 0x0000000d000d7308 */ /* 0x000fe20000002400 */
[----:B--2---:R-:W-:Y:S02]  /*12470*/  IMAD.SHL.U32 R4, R15, 0x2, RZ ;  /* 0x000000020f047824 */ /* 0x004fe400078e00ff */
[----:B------:R-:W-:Y:S01]  /*12480*/  FMUL.FTZ R19, R6, UR15 ;  /* 0x0000000f06137c20 */ /* 0x000fe20008410000 */
[----:B------:R-:W-:Y:S02]  /*12490*/  FMUL.FTZ R6, R7, UR15 ;  /* 0x0000000f07067c20 */ /* 0x000fe40008410000 */
[----:B------:R-:W-:Y:S02]  /*124a0*/  LOP3.LUT R4, R4, 0x6, RZ, 0xc0, !PT ;  /* 0x0000000604047812 */ /* 0x000fe400078ec0ff */
[----:B------:R-:W-:Y:S03]  /*124b0*/  MUFU.TANH R14, R14 ;  /* 0x0000000e000e7308 */ /* 0x000fe60000002400 */
[----:B------:R-:W-:-:S02]  /*124c0*/  IMAD R4, R161, 0x40, R4 ;  /* 0x00000040a1047824 */ /* 0x000fc400078e0204 */
[----:B------:R-:W-:Y:S01]  /*124d0*/  FMUL.FTZ R113, R113, UR15 ;  /* 0x0000000f71717c20 */ /* 0x000fe20008410000 */
[----:B------:R-:W-:Y:S01]  /*124e0*/  FMUL.FTZ R115, R115, UR15 ;  /* 0x0000000f73737c20 */ /* 0x000fe20008410000 */
[----:B------:R-:W-:Y:S01]  /*124f0*/  FMUL.FTZ R112, R112, UR15 ;  /* 0x0000000f70707c20 */ /* 0x000fe20008410000 */
[C---:B------:R-:W-:Y:S01]  /*12500*/  VIADD R7, R4.reuse, 0x1 ;  /* 0x0000000104077836 */ /* 0x040fe20000000000 */
[----:B------:R-:W2:Y:S01]  /*12510*/  MUFU.TANH R12, R12 ;  /* 0x0000000c000c7308 */ /* 0x000ea20000002400 */
[----:B------:R-:W-:Y:S02]  /*12520*/  VIADD R15, R4, 0x9 ;  /* 0x00000009040f7836 */ /* 0x000fe40000000000 */
[----:B------:R-:W-:Y:S01]  /*12530*/  FMUL.FTZ R114, R114, UR15 ;  /* 0x0000000f72727c20 */ /* 0x000fe20008410000 */
[----:B------:R-:W-:Y:S01]  /*12540*/  FMUL.FTZ R119, R110, UR15 ;  /* 0x0000000f6e777c20 */ /* 0x000fe20008410000 */
[CC--:B------:R-:W-:Y:S01]  /*12550*/  ISETP.GE.AND P6, PT, R7.reuse, R105.reuse, PT ;  /* 0x000000690700720c */ /* 0x0c0fe20003fc6270 */
[C---:B------:R-:W-:Y:S01]  /*12560*/  VIADD R16, R4.reuse, 0x10 ;  /* 0x0000001004107836 */ /* 0x040fe20000000000 */
[----:B------:R-:W-:Y:S01]  /*12570*/  ISETP.GE.AND P4, PT, R7, R128, PT ;  /* 0x000000800700720c */ /* 0x000fe20003f86270 */
[----:B------:R-:W-:Y:S01]  /*12580*/  VIADD R7, R4, 0x8 ;  /* 0x0000000804077836 */ /* 0x000fe20000000000 */
[----:B------:R-:W3:Y:S01]  /*12590*/  MUFU.TANH R22, R22 ;  /* 0x0000001600167308 */ /* 0x000ee20000002400 */
[----:B------:R-:W-:Y:S01]  /*125a0*/  FMUL.FTZ R108, R108, UR15 ;  /* 0x0000000f6c6c7c20 */ /* 0x000fe20008410000 */
[----:B------:R-:W-:Y:S01]  /*125b0*/  FMUL.FTZ R109, R109, UR15 ;  /* 0x0000000f6d6d7c20 */ /* 0x000fe20008410000 */
[----:B------:R-:W-:Y:S01]  /*125c0*/  FMUL.FTZ R111, R111, UR15 ;  /* 0x0000000f6f6f7c20 */ /* 0x000fe20008410000 */
[----:B------:R-:W-:-:S02]  /*125d0*/  ISETP.GE.AND P5, PT, R7, R105, PT ;  /* 0x000000690700720c */ /* 0x000fc40003fa6270 */
[----:B------:R-:W-:Y:S01]  /*125e0*/  ISETP.GE.AND P1, PT, R7, R128, PT ;  /* 0x000000800700720c */ /* 0x000fe20003f26270 */
[----:B------:R-:W-:Y:S01]  /*125f0*/  VIADD R7, R4, 0x11 ;  /* 0x0000001104077836 */ /* 0x000fe20000000000 */
[----:B------:R-:W4:Y:S01]  /*12600*/  MUFU.TANH R101, R101 ;  /* 0x0000006500657308 */ /* 0x000f220000002400 */
[----:B-1----:R-:W-:Y:S01]  /*12610*/  HMMA.16816.F32.BF16 R32, R24, R8, R32 ;  /* 0x000000081820723c */ /* 0x002fe20000041820 */
[----:B--2---:R-:W-:Y:S02]  /*12620*/  FSEL R12, R12, -INF , !P5 ;  /* 0xff8000000c0c7808 */ /* 0x004fe40006800000 */
[----:B------:R-:W-:-:S03]  /*12630*/  ISETP.GE.AND P5, PT, R16, R105, PT ;  /* 0x000000691000720c */ /* 0x000fc60003fa6270 */
[----:B------:R-:W-:Y:S01]  /*12640*/  HMMA.16816.F32.BF16 R28, R24, R10, R28 ;  /* 0x0000000a181c723c */ /* 0x000fe2000004181c */
[----:B------:R-:W-:Y:S01]  /*12650*/  FSEL R8, R20, -INF , !P6 ;  /* 0xff80000014087808 */ /* 0x000fe20007000000 */
[----:B------:R-:W1:Y:S01]  /*12660*/  MUFU.TANH R5, R5 ;  /* 0x0000000500057308 */ /* 0x000e620000002400 */
[-C--:B------:R-:W-:Y:S02]  /*12670*/  ISETP.GE.AND P6, PT, R15, R105.reuse, PT ;  /* 0x000000690f00720c */ /* 0x080fe40003fc6270 */
[----:B------:R-:W-:Y:S02]  /*12680*/  FSEL R9, R21, -INF , !P4 ;  /* 0xff80000015097808 */ /* 0x000fe40006000000 */
[----:B------:R-:W-:Y:S01]  /*12690*/  ISETP.GE.AND P4, PT, R15, R128, PT ;  /* 0x000000800f00720c */ /* 0x000fe20003f86270 */
[----:B------:R-:W-:Y:S01]  /*126a0*/  VIADD R10, R4, 0x20 ;  /* 0x00000020040a7836 */ /* 0x000fe20000000000 */
[----:B------:R-:W-:Y:S01]  /*126b0*/  FSEL R110, R13, -INF , !P6 ;  /* 0xff8000000d6e7808 */ /* 0x000fe20007000000 */
[----:B------:R-:W2:Y:S01]  /*126c0*/  MUFU.TANH R6, R6 ;  /* 0x0000000600067308 */ /* 0x000ea20000002400 */
[----:B------:R-:W-:Y:S01]  /*126d0*/  FSEL R13, R14, -INF , !P4 ;  /* 0xff8000000e0d7808 */ /* 0x000fe20006000000 */
[----:B------:R-:W-:Y:S01]  /*126e0*/  VIADD R14, R4, 0x18 ;  /* 0x00000018040e7836 */ /* 0x000fe20000000000 */
[----:B------:R-:W-:-:S02]  /*126f0*/  ISETP.GE.AND P6, PT, R7, R105, PT ;  /* 0x000000690700720c */ /* 0x000fc40003fc6270 */
[-C--:B------:R-:W-:Y:S01]  /*12700*/  ISETP.GE.AND P4, PT, R7, R128.reuse, PT ;  /* 0x000000800700720c */ /* 0x080fe20003f86270 */
[----:B------:R-:W-:Y:S01]  /*12710*/  VIADD R7, R4, 0x19 ;  /* 0x0000001904077836 */ /* 0x000fe20000000000 */
[----:B---3--:R-:W-:Y:S01]  /*12720*/  FSEL R15, R22, -INF , !P1 ;  /* 0xff800000160f7808 */ /* 0x008fe20004800000 */
[----:B------:R-:W-:Y:S01]  /*12730*/  MUFU.TANH R19, R19 ;  /* 0x0000001300137308 */ /* 0x000fe20000002400 */
[-C--:B------:R-:W-:Y:S01]  /*12740*/  ISETP.GE.AND P1, PT, R16, R128.reuse, PT ;  /* 0x000000801000720c */ /* 0x080fe20003f26270 */
[----:B------:R-:W-:Y:S01]  /*12750*/  FMUL.FTZ R32, R32, UR15 ;  /* 0x0000000f20207c20 */ /* 0x000fe20008410000 */
[----:B------:R-:W-:Y:S01]  /*12760*/  FSEL R16, R23, -INF , !P6 ;  /* 0xff80000017107808 */ /* 0x000fe20007000000 */
[----:B------:R-:W-:Y:S01]  /*12770*/  FMUL.FTZ R34, R34, UR15 ;  /* 0x0000000f22227c20 */ /* 0x000fe20008410000 */
[----:B----4-:R-:W-:Y:S01]  /*12780*/  FSEL R21, R101, -INF , !P4 ;  /* 0xff80000065157808 */ /* 0x010fe20006000000 */
[----:B------:R-:W-:Y:S01]  /*12790*/  FMUL.FTZ R35, R35, UR15 ;  /* 0x0000000f23237c20 */ /* 0x000fe20008410000 */
[CC--:B------:R-:W-:Y:S01]  /*127a0*/  ISETP.GE.AND P6, PT, R7.reuse, R105.reuse, PT ;  /* 0x000000690700720c */ /* 0x0c0fe20003fc6270 */
[----:B------:R-:W3:Y:S01]  /*127b0*/  MUFU.TANH R118, R113 ;  /* 0x0000007100767308 */ /* 0x000ee20000002400 */
[-C--:B------:R-:W-:Y:S01]  /*127c0*/  ISETP.GE.AND P4, PT, R7, R128.reuse, PT ;  /* 0x000000800700720c */ /* 0x080fe20003f86270 */
[----:B------:R-:W-:Y:S01]  /*127d0*/  VIADD R7, R4, 0x21 ;  /* 0x0000002104077836 */ /* 0x000fe20000000000 */
[----:B------:R-:W-:Y:S01]  /*127e0*/  FSEL R18, R106, -INF , !P5 ;  /* 0xff8000006a127808 */ /* 0x000fe20006800000 */
[----:B------:R-:W-:Y:S01]  /*127f0*/  FMUL.FTZ R33, R33, UR15 ;  /* 0x0000000f21217c20 */ /* 0x000fe20008410000 */
[----:B------:R-:W-:Y:S01]  /*12800*/  FSEL R17, R107, -INF , !P1 ;  /* 0xff8000006b117808 */ /* 0x000fe20004800000 */
[----:B------:R-:W-:Y:S01]  /*12810*/  FMUL.FTZ R28, R28, UR15 ;  /* 0x0000000f1c1c7c20 */ /* 0x000fe20008410000 */
[CC--:B------:R-:W-:Y:S01]  /*12820*/  ISETP.GE.AND P5, PT, R14.reuse, R105.reuse, PT ;  /* 0x000000690e00720c */ /* 0x0c0fe20003fa6270 */
[----:B------:R4:W5:Y:S01]  /*12830*/  MUFU.TANH R123, R115 ;  /* 0x00000073007b7308 */ /* 0x0009620000002400 */
[-C--:B------:R-:W-:Y:S01]  /*12840*/  ISETP.GE.AND P1, PT, R14, R128.reuse, PT ;  /* 0x000000800e00720c */ /* 0x080fe20003f26270 */
[----:B------:R-:W-:Y:S01]  /*12850*/  FMUL.FTZ R30, R30, UR15 ;  /* 0x0000000f1e1e7c20 */ /* 0x000fe20008410000 */
[----:B-1----:R-:W-:Y:S01]  /*12860*/  FSEL R20, R5, -INF , !P6 ;  /* 0xff80000005147808 */ /* 0x002fe20007000000 */
[----:B------:R-:W-:Y:S01]  /*12870*/  VIADD R5, R4, 0x29 ;  /* 0x0000002904057836 */ /* 0x000fe20000000000 */
[----:B--2---:R-:W-:Y:S01]  /*12880*/  FSEL R23, R6, -INF , !P4 ;  /* 0xff80000006177808 */ /* 0x004fe20006000000 */
[----:B------:R-:W-:Y:S01]  /*12890*/  VIADD R6, R4, 0x28 ;  /* 0x0000002804067836 */ /* 0x000fe20000000000 */
[----:B------:R-:W-:Y:S01]  /*128a0*/  FSEL R22, R116, -INF , !P5 ;  /* 0xff80000074167808 */ /* 0x000fe20006800000 */
[----:B------:R-:W1:Y:S01]  /*128b0*/  MUFU.TANH R120, R112 ;  /* 0x0000007000787308 */ /* 0x000e620000002400 */
[-C--:B------:R-:W-:Y:S01]  /*128c0*/  ISETP.GE.AND P6, PT, R7, R105.reuse, PT ;  /* 0x000000690700720c */ /* 0x080fe20003fc6270 */
[----:B------:R-:W-:Y:S01]  /*128d0*/  FMUL.FTZ R29, R29, UR15 ;  /* 0x0000000f1d1d7c20 */ /* 0x000fe20008410000 */
[----:B------:R-:W-:Y:S01]  /*128e0*/  ISETP.GE.AND P4, PT, R7, R128, PT ;  /* 0x000000800700720c */ /* 0x000fe20003f86270 */
[----:B------:R-:W-:Y:S01]  /*128f0*/  FMUL.FTZ R31, R31, UR15 ;  /* 0x0000000f1f1f7c20 */ /* 0x000fe20008410000 */
[----:B------:R-:W-:-:S02]  /*12900*/  ISETP.GE.AND P5, PT, R10, R105, PT ;  /* 0x000000690a00720c */ /* 0x000fc40003fa6270 */
[----:B---3--:R-:W-:Y:S01]  /*12910*/  FSEL R118, R118, -INF , !P6 ;  /* 0xff80000076767808 */ /* 0x008fe20007000000 */
[----:B------:R-:W2:Y:S01]  /*12920*/  MUFU.TANH R125, R114 ;  /* 0x00000072007d7308 */ /* 0x000ea20000002400 */
[----:B----4-:R-:W-:Y:S02]  /*12930*/  FSEL R115, R19, -INF , !P1 ;  /* 0xff80000013737808 */ /* 0x010fe40004800000 */
[----:B------:R-:W-:Y:S02]  /*12940*/  ISETP.GE.AND P1, PT, R10, R128, PT ;  /* 0x000000800a00720c */ /* 0x000fe40003f26270 */
[----:B-----5:R-:W-:Y:S02]  /*12950*/  FSEL R123, R123, -INF , !P4 ;  /* 0xff8000007b7b7808 */ /* 0x020fe40006000000 */
[----:B------:R-:W-:Y:S01]  /*12960*/  ISETP.GE.AND P6, PT, R5, R105, PT ;  /* 0x000000690500720c */ /* 0x000fe20003fc6270 */
[----:B------:R-:W3:Y:S01]  /*12970*/  MUFU.TANH R124, R108 ;  /* 0x0000006c007c7308 */ /* 0x000ee20000002400 */
[----:B-1----:R-:W-:-:S02]  /*12980*/  FSEL R120, R120, -INF , !P5 ;  /* 0xff80000078787808 */ /* 0x002fc40006800000 */
[----:B------:R-:W-:Y:S01]  /*12990*/  ISETP.GE.AND P4, PT, R5, R128, PT ;  /* 0x000000800500720c */ /* 0x000fe20003f86270 */
[----:B------:R-:W-:Y:S01]  /*129a0*/  VIADD R5, R4, 0x30 ;  /* 0x0000003004057836 */ /* 0x000fe20000000000 */
[----:B------:R-:W-:-:S03]  /*129b0*/  ISETP.GE.AND P5, PT, R6, R105, PT ;  /* 0x000000690600720c */ /* 0x000fc60003fa6270 */
        /* <DEDUP_REMOVED lines=90> */
[----:B------:R-:W-:Y:S02]  /*12f60*/  IMAD.IADD R25, R25, 0x1, -R4 ;  /* 0x0000000119197824 */ /* 0x000fe400078e0a04 */
[----:B------:R-:W3:Y:S02]  /*12f70*/  LDC.64 R4, c[0x0][0x230] ;  /* 0x00008c00ff047b82 */ /* 0x000ee40000000a00 */
[----:B------:R-:W-:-:S05]  /*12f80*/  IMAD R10, R25, R10, -0x40 ;  /* 0xffffffc0190a7424 */ /* 0x000fca00078e020a */
[----:B------:R-:W-:-:S05]  /*12f90*/  SHF.R.S32.HI R25, RZ, 0x1f, R10 ;  /* 0x0000001fff197819 */ /* 0x000fca000001140a */
[----:B-1----:R-:W-:-:S04]  /*12fa0*/  IMAD R25, R25, R6, RZ ;  /* 0x0000000619197224 */ /* 0x002fc800078e02ff */
[C---:B------:R-:W-:Y:S02]  /*12fb0*/  IMAD R7, R10.reuse, R7, R25 ;  /* 0x000000070a077224 */ /* 0x040fe400078e0219 */
[----:B------:R-:W-:-:S04]  /*12fc0*/  IMAD.WIDE.U32 R24, R10, R6, RZ ;  /* 0x000000060a187225 */ /* 0x000fc800078e00ff */
[----:B------:R-:W-:Y:S01]  /*12fd0*/  IMAD.IADD R25, R25, 0x1, R7 ;  /* 0x0000000119197824 */ /* 0x000fe200078e0207 */
[----:B--2---:R-:W-:-:S04]  /*12fe0*/  IADD3 R14, -R19, R14, RZ ;  /* 0x0000000e130e7210 */ /* 0x004fc80007ffe1ff */
[----:B------:R-:W-:Y:S01]  /*12ff0*/  SHF.R.S32.HI R19, RZ, 0x1f, R14 ;  /* 0x0000001fff137819 */ /* 0x000fe2000001140e */
[----:B---3--:R-:W-:-:S04]  /*13000*/  IMAD.WIDE.U32 R24, R14, R4, R24 ;  /* 0x000000040e187225 */ /* 0x008fc800078e0018 */
[----:B------:R-:W-:Y:S02]  /*13010*/  IMAD R19, R19, R4, RZ ;  /* 0x0000000413137224 */ /* 0x000fe400078e02ff */
[----:B------:R-:W-:Y:S02]  /*13020*/  IMAD.MOV.U32 R7, RZ, RZ, R24 ;  /* 0x000000ffff077224 */ /* 0x000fe400078e0018 */
[----:B------:R-:W-:-:S05]  /*13030*/  IMAD R5, R14, R5, R19 ;  /* 0x000000050e057224 */ /* 0x000fca00078e0213 */
[----:B------:R-:W-:Y:S01]  /*13040*/  IADD3 R10, R25, R5, RZ ;  /* 0x00000005190a7210 */ /* 0x000fe20007ffe0ff */
[----:B------:R-:W-:Y:S06]  /*13050*/  BRA `(.L_x_6035) ;  /* 0x00000000000c7947 */ /* 0x000fec0003800000 */
.L_x_6034:
[----:B------:R-:W1:Y:S02]  /*13060*/  LDC R7, c[0x0][0x248] ;  /* 0x00009200ff077b82 */ /* 0x000e640000000800 */
[----:B-1----:R-:W-:-:S04]  /*13070*/  LEA R7, -R7, RZ, 0x6 ;  /* 0x000000ff07077211 */ /* 0x002fc800078e31ff */
[----:B------:R-:W-:-:S07]  /*13080*/  SHF.R.S32.HI R10, RZ, 0x1f, R7 ;  /* 0x0000001fff0a7819 */ /* 0x000fce0000011407 */
.L_x_6035:
        /* <DEDUP_REMOVED lines=69> */
.L_x_6033:
        /* <DEDUP_REMOVED lines=50> */
[--C-:B------:R-:W-:Y:S01]  /*13800*/  FFMA.FTZ R30, R11, UR8, -R34.reuse ;  /* 0x000000080b1e7c23 */ /* 0x100fe20008010822 */
[--C-:B------:R-:W-:Y:S01]  /*13810*/  FFMA.FTZ R31, R0, UR8, -R109.reuse ;  /* 0x00000008001f7c23 */ /* 0x100fe2000801086d */
[----:B------:R-:W-:Y:S01]  /*13820*/  FFMA.FTZ R26, R12, UR8, -R109 ;  /* 0x000000080c1a7c23 */ /* 0x000fe2000801086d */
[--C-:B------:R-:W-:Y:S01]  /*13830*/  FFMA.FTZ R0, R15, UR8, -R34.reuse ;  /* 0x000000080f007c23 */ /* 0x100fe20008010822 */
[----:B------:R1:W-:Y:S01]  /*13840*/  MUFU.EX2 R3, R13 ;  /* 0x0000000d00037308 */ /* 0x0003e20000000800 */
[----:B------:R-:W-:Y:S01]  /*13850*/  FADD.FTZ R2, R2, -R5 ;  /* 0x8000000502027221 */ /* 0x000fe20000010000 */
[--C-:B------:R-:W-:Y:S01]  /*13860*/  FFMA.FTZ R27, R8, UR8, -R109.reuse ;  /* 0x00000008081b7c23 */ /* 0x100fe2000801086d */
[--C-:B------:R-:W-:Y:S01]  /*13870*/  FFMA.FTZ R24, R9, UR8, -R34.reuse ;  /* 0x0000000809187c23 */ /* 0x100fe20008010822 */
[--C-:B------:R-:W-:Y:S01]  /*13880*/  FFMA.FTZ R25, R110, UR8, -R109.reuse ;  /* 0x000000086e197c23 */ /* 0x100fe2000801086d */
[----:B------:R-:W-:Y:S01]  /*13890*/  LDSM.16.MT88.4 R8, [R144+0x8000] ;  /* 0x008000009008783b */ /* 0x000fe20000004200 */
[----:B------:R-:W-:Y:S01]  /*138a0*/  FMUL.FTZ R32, R32, UR8 ;  /* 0x0000000820207c20 */ /* 0x000fe20008410000 */
        /* <DEDUP_REMOVED lines=10> */
[----:B-1----:R-:W1:Y:S01]  /*13950*/  LDSM.16.MT88.4 R12, [R142+0x8000] ;  /* 0x008000008e0c783b */ /* 0x002e620000004200 */
[--C-:B------:R-:W-:Y:S01]  /*13960*/  FFMA.FTZ R115, R23, UR8, -R34.reuse ;  /* 0x0000000817737c23 */ /* 0x100fe20008010822 */
[--C-:B------:R-:W-:Y:S01]  /*13970*/  FFMA.FTZ R129, R118, UR8, -R109.reuse ;  /* 0x0000000876817c23 */ /* 0x100fe2000801086d */
[--C-:B------:R-:W-:Y:S01]  /*13980*/  FFMA.FTZ R118, R124, UR8, -R109.reuse ;  /* 0x000000087c767c23 */ /* 0x100fe2000801086d */
[----:B------:R-:W-:Y:S01]  /*13990*/  LDSM.16.MT88.4 R16, [R144+0x8800] ;  /* 0x008800009010783b */ /* 0x000fe20000004200 */
        /* <DEDUP_REMOVED lines=16> */
[----:B------:R-:W-:Y:S01]  /*13aa0*/  FFMA.FTZ R105, R105, UR8, -R109 ;  /* 0x0000000869697c23 */ /* 0x000fe2000801086d */
[----:B------:R-:W-:Y:S01]  /*13ab0*/  FFMA.FTZ R34, R33, UR8, -R34 ;  /* 0x0000000821227c23 */ /* 0x000fe20008010822 */
[----:B------:R-:W-:Y:S08]  /*13ac0*/  MUFU.EX2 R30, R30 ;  /* 0x0000001e001e7308 */ /* 0x000ff00000000800 */
[----:B------:R-:W2:Y:S01]  /*13ad0*/  MUFU.EX2 R24, R24 ;  /* 0x0000001800187308 */ /* 0x000ea20000000800 */
[----:B---3--:R-:W-:-:S07]  /*13ae0*/  F2FP.BF16.F32.PACK_AB R6, R25, R26 ;  /* 0x0000001a1906723e */ /* 0x008fce00000010ff */
[----:B------:R-:W3:Y:S08]  /*13af0*/  MUFU.EX2 R0, R0 ;  /* 0x0000000000007308 */ /* 0x000ef00000000800 */
[----:B------:R-:W4:Y:S01]  /*13b00*/  MUFU.EX2 R32, R32 ;  /* 0x0000002000207308 */ /* 0x000f220000000800 */
[----:B--2---:R-:W-:-:S07]  /*13b10*/  F2FP.BF16.F32.PACK_AB R5, R24, R30 ;  /* 0x0000001e1805723e */ /* 0x004fce00000010ff */
[----:B------:R-:W2:Y:S01]  /*13b20*/  MUFU.EX2 R2, R2 ;  /* 0x0000000200027308 */ /* 0x000ea20000000800 */
[----:B---3--:R-:W-:-:S07]  /*13b30*/  F2FP.BF16.F32.PACK_AB R7, R3, R0 ;  /* 0x000000000307723e */ /* 0x008fce00000010ff */
[----:B------:R-:W-:Y:S01]  /*13b40*/  MUFU.EX2 R113, R113 ;  /* 0x0000007100717308 */ /* 0x000fe20000000800 */
        /* <DEDUP_REMOVED lines=73> */
[----:B------:R-:W3:Y:S01]  /*13fe0*/  MUFU.EX2 R112, R112 ;  /* 0x0000007000707308 */ /* 0x000ee20000000800 */
        /* <DEDUP_REMOVED lines=14> */
[----:B------:R-:W-:Y:S08]  /*140d0*/  MUFU.EX2 R114, R114 ;  /* 0x0000007200727308 */ /* 0x000ff00000000800 */
[----:B------:R-:W4:Y:S01]  /*140e0*/  MUFU.EX2 R117, R117 ;  /* 0x0000007500757308 */ /* 0x000f220000000800 */
[C---:B-1----:R-:W-:Y:S07]  /*140f0*/  HMMA.16816.F32.BF16 R44, R4.reuse, R12, R44 ;  /* 0x0000000c042c723c */ /* 0x042fee000004182c */
[----:B------:R-:W-:Y:S01]  /*14100*/  MUFU.EX2 R116, R116 ;  /* 0x0000007400747308 */ /* 0x000fe20000000800 */
[C---:B------:R-:W-:Y:S01]  /*14110*/  HMMA.16816.F32.BF16 R48, R4.reuse, R14, R48 ;  /* 0x0000000e0430723c */ /* 0x040fe20000041830 */
[----:B------:R-:W1:Y:S05]  /*14120*/  LDSM.16.MT88.4 R12, [R140+0xa000] ;  /* 0x00a000008c0c783b */ /* 0x000e6a0000004200 */
[C---:B--2---:R-:W-:Y:S01]  /*14130*/  HMMA.16816.F32.BF16 R36, R4.reuse, R8, R36 ;  /* 0x000000080424723c */ /* 0x044fe20000041824 */
[----:B------:R-:W2:Y:S05]  /*14140*/  MUFU.EX2 R115, R115 ;  /* 0x0000007300737308 */ /* 0x000eaa0000000800 */
[C---:B------:R-:W-:Y:S01]  /*14150*/  HMMA.16816.F32.BF16 R40, R4.reuse, R10, R40 ;  /* 0x0000000a0428723c */ /* 0x040fe20000041828 */
[----:B------:R-:W5:Y:S02]  /*14160*/  LDSM.16.MT88.4 R8, [R141+0xa000] ;  /* 0x00a000008d08783b */ /* 0x000f640000004200 */
[----:B------:R-:W-:Y:S08]  /*14170*/  MUFU.EX2 R120, R120 ;  /* 0x0000007800787308 */ /* 0x000ff00000000800 */
[----:B------:R-:W-:Y:S08]  /*14180*/  MUFU.EX2 R129, R129 ;  /* 0x0000008100817308 */ /* 0x000ff00000000800 */
[----:B------:R-:W-:Y:S08]  /*14190*/  MUFU.EX2 R118, R118 ;  /* 0x0000007600767308 */ /* 0x000ff00000000800 */
[----:B------:R-:W-:Y:S01]  /*141a0*/  MUFU.EX2 R127, R127 ;  /* 0x0000007f007f7308 */ /* 0x000fe20000000800 */
[C---:B-1----:R-:W-:Y:S06]  /*141b0*/  HMMA.16816.F32.BF16 R60, R4.reuse, R12, R60 ;  /* 0x0000000c043c723c */ /* 0x042fec000004183c */
[C---:B------:R-:W-:Y:S01]  /*141c0*/  HMMA.16816.F32.BF16 R64, R4.reuse, R14, R64 ;  /* 0x0000000e0440723c */ /* 0x040fe20000041840 */
[----:B------:R-:W1:Y:S01]  /*141d0*/  LDSM.16.MT88.4 R12, [R142+0x8800] ;  /* 0x008800008e0c783b */ /* 0x000e620000004200 */
[----:B------:R-:W2:Y:S04]  /*141e0*/  MUFU.EX2 R124, R124 ;  /* 0x0000007c007c7308 */ /* 0x000ea80000000800 */
[C---:B-----5:R-:W-:Y:S04]  /*141f0*/  HMMA.16816.F32.BF16 R52, R4.reuse, R8, R52 ;  /* 0x000000080434723c */ /* 0x060fe80000041834 */
[----:B------:R-:W5:Y:S02]  /*14200*/  MUFU.EX2 R123, R123 ;  /* 0x0000007b007b7308 */ /* 0x000f640000000800 */
[----:B------:R-:W-:Y:S01]  /*14210*/  HMMA.16816.F32.BF16 R56, R4, R10, R56 ;  /* 0x0000000a0438723c */ /* 0x000fe20000041838 */
[----:B------:R-:W5:Y:S05]  /*14220*/  LDSM.16.MT88.4 R8, [R141+0x8800] ;  /* 0x008800008d08783b */ /* 0x000f6a0000004200 */
[----:B------:R-:W-:Y:S01]  /*14230*/  MUFU.EX2 R119, R119 ;  /* 0x0000007700777308 */ /* 0x000fe20000000800 */
[----:B---3--:R-:W-:Y:S01]  /*14240*/  F2FP.BF16.F32.PACK_AB R4, R112, R113 ;  /* 0x000000717004723e */ /* 0x008fe200000010ff */
[----:B------:R-:W-:Y:S01]  /*14250*/  FADD.FTZ R113, R113, R26 ;  /* 0x0000001a71717221 */ /* 0x000fe20000010000 */
[----:B----4-:R-:W-:Y:S01]  /*14260*/  F2FP.BF16.F32.PACK_AB R5, R117, R114 ;  /* 0x000000727505723e */ /* 0x010fe200000010ff */
[----:B------:R-:W-:Y:S01]  /*14270*/  FADD.FTZ R114, R114, R3 ;  /* 0x0000000372727221 */ /* 0x000fe20000010000 */
[----:B------:R-:W-:Y:S01]  /*14280*/  F2FP.BF16.F32.PACK_AB R6, R111, R110 ;  /* 0x0000006e6f06723e */ /* 0x000fe200000010ff */
[----:B------:R-:W-:Y:S01]  /*14290*/  FADD.FTZ R3, R112, R113 ;  /* 0x0000007170037221 */ /* 0x000fe20000010000 */
[----:B--2---:R-:W-:Y:S01]  /*142a0*/  F2FP.BF16.F32.PACK_AB R7, R115, R116 ;  /* 0x000000747307723e */ /* 0x004fe200000010ff */
[----:B------:R-:W2:Y:S01]  /*142b0*/  MUFU.EX2 R122, R122 ;  /* 0x0000007a007a7308 */ /* 0x000ea20000000800 */
[----:B------:R-:W-:Y:S01]  /*142c0*/  FADD.FTZ R117, R117, R114 ;  /* 0x0000007275757221 */ /* 0x000fe20000010000 */
[----:B------:R-:W-:Y:S01]  /*142d0*/  FADD.FTZ R110, R110, R3 ;  /* 0x000000036e6e7221 */ /* 0x000fe20000010000 */
[----:B------:R-:W-:-:S02]  /*142e0*/  MOV R3, R29 ;  /* 0x0000001d00037202 */ /* 0x000fc40000000f00 */
[----:B------:R-:W-:Y:S01]  /*142f0*/  FADD.FTZ R116, R116, R117 ;  /* 0x0000007574747221 */ /* 0x000fe20000010000 */
[----:B------:R-:W-:Y:S01]  /*14300*/  HMMA.16816.F32.BF16 R96, R4, R16, R96 ;  /* 0x000000100460723c */ /* 0x000fe20000041860 */
[----:B------:R-:W-:Y:S01]  /*14310*/  FADD.FTZ R111, R111, R110 ;  /* 0x0000006e6f6f7221 */ /* 0x000fe20000010000 */
[----:B------:R-:W-:Y:S01]  /*14320*/  MUFU.EX2 R108, R108 ;  /* 0x0000006c006c7308 */ /* 0x000fe20000000800 */
[----:B------:R-:W-:-:S03]  /*14330*/  FADD.FTZ R115, R115, R116 ;  /* 0x0000007473737221 */ /* 0x000fc60000010000 */
[C---:B------:R-:W-:Y:S01]  /*14340*/  HMMA.16816.F32.BF16 R92, R4.reuse, R18, R92 ;  /* 0x00000012045c723c */ /* 0x040fe2000004185c */
[----:B------:R-:W3:Y:S01]  /*14350*/  LDSM.16.MT88.4 R16, [R140+0x8800] ;  /* 0x008800008c10783b */ /* 0x000ee20000004200 */
[----:B------:R-:W-:Y:S02]  /*14360*/  FADD.FTZ R0, R124, R115 ;  /* 0x000000737c007221 */ /* 0x000fe40000010000 */
[----:B------:R-:W4:Y:S02]  /*14370*/  MUFU.EX2 R121, R121 ;  /* 0x0000007900797308 */ /* 0x000f240000000800 */
[----:B-1----:R-:W-:Y:S01]  /*14380*/  HMMA.16816.F32.BF16 R88, R4, R12, R88 ;  /* 0x0000000c0458723c */ /* 0x002fe20000041858 */
[----:B-----5:R-:W-:-:S05]  /*14390*/  FADD.FTZ R0, R123, R0 ;  /* 0x000000007b007221 */ /* 0x020fca0000010000 */
[C---:B------:R-:W-:Y:S01]  /*143a0*/  HMMA.16816.F32.BF16 R84, R4.reuse, R14, R84 ;  /* 0x0000000e0454723c */ /* 0x040fe20000041854 */
[----:B------:R-:W1:Y:S01]  /*143b0*/  LDSM.16.MT88.4 R12, [R142+0xa800] ;  /* 0x00a800008e0c783b */ /* 0x000e620000004200 */
        /* <DEDUP_REMOVED lines=8> */
[----:B------:R-:W-:Y:S02]  /*14440*/  LDSM.16.MT88.4 R20, [R142+0x9000] ;  /* 0x009000008e14783b */ /* 0x000fe40000004200 */
[----:B------:R-:W4:Y:S03]  /*14450*/  MUFU.EX2 R106, R106 ;  /* 0x0000006a006a7308 */ /* 0x000f260000000800 */
[C---:B---3--:R-:W-:Y:S05]  /*14460*/  HMMA.16816.F32.BF16 R72, R4.reuse, R16, R72 ;  /* 0x000000100448723c */ /* 0x048fea0000041848 */
[----:B------:R-:W-:Y:S01]  /*14470*/  MUFU.EX2 R35, R35 ;  /* 0x0000002300237308 */ /* 0x000fe20000000800 */
[C---:B------:R-:W-:Y:S01]  /*14480*/  HMMA.16816.F32.BF16 R68, R4.reuse, R18, R68 ;  /* 0x000000120444723c */ /* 0x040fe20000041844 */
[----:B------:R-:W-:Y:S05]  /*14490*/  LDSM.16.MT88.4 R16, [R141+0x9000] ;  /* 0x009000008d10783b */ /* 0x000fea0000004200 */
[C---:B-1----:R-:W-:Y:S01]  /*144a0*/  HMMA.16816.F32.BF16 R44, R4.reuse, R12, R44 ;  /* 0x0000000c042c723c */ /* 0x042fe2000004182c */
[----:B------:R-:W1:Y:S05]  /*144b0*/  MUFU.EX2 R34, R34 ;  /* 0x0000002200227308 */ /* 0x000e6a0000000800 */
[C---:B------:R-:W-:Y:S01]  /*144c0*/  HMMA.16816.F32.BF16 R48, R4.reuse, R14, R48 ;  /* 0x0000000e0430723c */ /* 0x040fe20000041830 */
[----:B------:R-:W3:Y:S05]  /*144d0*/  LDSM.16.MT88.4 R12, [R140+0xa800] ;  /* 0x00a800008c0c783b */ /* 0x000eea0000004200 */
[C---:B-----5:R-:W-:Y:S06]  /*144e0*/  HMMA.16816.F32.BF16 R52, R4.reuse, R8, R52 ;  /* 0x000000080434723c */ /* 0x060fec0000041834 */
[C---:B------:R-:W-:Y:S01]  /*144f0*/  HMMA.16816.F32.BF16 R56, R4.reuse, R10, R56 ;  /* 0x0000000a0438723c */ /* 0x040fe20000041838 */
[----:B------:R-:W5:Y:S05]  /*14500*/  LDSM.16.MT88.4 R8, [R144+0x9000] ;  /* 0x009000009008783b */ /* 0x000f6a0000004200 */
[C---:B---3--:R-:W-:Y:S06]  /*14510*/  HMMA.16816.F32.BF16 R60, R4.reuse, R12, R60 ;  /* 0x0000000c043c723c */ /* 0x048fec000004183c */
[----:B------:R-:W-:Y:S01]  /*14520*/  HMMA.16816.F32.BF16 R64, R4, R14, R64 ;  /* 0x0000000e0440723c */ /* 0x000fe20000041840 */
[----:B------:R-:W3:Y:S06]  /*14530*/  LDSM.16.MT88.4 R12, [R140+0x9000] ;  /* 0x009000008c0c783b */ /* 0x000eec0000004200 */
[----:B------:R-:W-:Y:S01]  /*14540*/  F2FP.BF16.F32.PACK_AB R4, R129, R120 ;  /* 0x000000788104723e */ /* 0x000fe200000010ff */
[----:B------:R-:W-:Y:S01]  /*14550*/  FADD.FTZ R120, R120, R111 ;  /* 0x0000006f78787221 */ /* 0x000fe20000010000 */
[----:B------:R-:W-:-:S02]  /*14560*/  F2FP.BF16.F32.PACK_AB R5, R123, R124 ;  /* 0x0000007c7b05723e */ /* 0x000fc400000010ff */
[----:B------:R-:W-:Y:S01]  /*14570*/  F2FP.BF16.F32.PACK_AB R6, R127, R118 ;  /* 0x000000767f06723e */ /* 0x000fe200000010ff */
[----:B------:R-:W-:Y:S01]  /*14580*/  FADD.FTZ R129, R129, R120 ;  /* 0x0000007881817221 */ /* 0x000fe20000010000 */
[----:B--2---:R-:W-:Y:S01]  /*14590*/  F2FP.BF16.F32.PACK_AB R7, R122, R119 ;  /* 0x000000777a07723e */ /* 0x004fe200000010ff */
[----:B------:R-:W-:Y:S02]  /*145a0*/  FADD.FTZ R119, R119, R0 ;  /* 0x0000000077777221 */ /* 0x000fe40000010000 */
[----:B------:R-:W-:Y:S02]  /*145b0*/  FADD.FTZ R118, R118, R129 ;  /* 0x0000008176767221 */ /* 0x000fe40000010000 */
[----:B------:R-:W-:Y:S02]  /*145c0*/  FADD.FTZ R122, R122, R119 ;  /* 0x000000777a7a7221 */ /* 0x000fe40000010000 */
[----:B-----5:R-:W-:Y:S01]  /*145d0*/  HMMA.16816.F32.BF16 R96, R4, R8, R96 ;  /* 0x000000080460723c */ /* 0x020fe20000041860 */
[----:B------:R-:W-:-:S05]  /*145e0*/  FADD.FTZ R127, R127, R118 ;  /* 0x000000767f7f7221 */ /* 0x000fca0000010000 */
[C---:B------:R-:W-:Y:S01]  /*145f0*/  HMMA.16816.F32.BF16 R92, R4.reuse, R10, R92 ;  /* 0x0000000a045c723c */ /* 0x040fe2000004185c */
[----:B------:R-:W2:Y:S05]  /*14600*/  LDSM.16.MT88.4 R8, [R144+0xb000] ;  /* 0x00b000009008783b */ /* 0x000eaa0000004200 */
[C---:B------:R-:W-:Y:S06]  /*14610*/  HMMA.16816.F32.BF16 R88, R4.reuse, R20, R88 ;  /* 0x000000140458723c */ /* 0x040fec0000041858 */
[C---:B------:R-:W-:Y:S01]  /*14620*/  HMMA.16816.F32.BF16 R84, R4.reuse, R22, R84 ;  /* 0x000000160454723c */ /* 0x040fe20000041854 */
[----:B------:R-:W5:Y:S05]  /*14630*/  LDSM.16.MT88.4 R20, [R141+0xb000] ;  /* 0x00b000008d14783b */ /* 0x000f6a0000004200 */
[C---:B------:R-:W-:Y:S06]  /*14640*/  HMMA.16816.F32.BF16 R80, R4.reuse, R16, R80 ;  /* 0x000000100450723c */ /* 0x040fec0000041850 */
        /* <DEDUP_REMOVED lines=12> */
[C---:B------:R-:W-:Y:S01]  /*14710*/  HMMA.16816.F32.BF16 R48, R4.reuse, R18, R48 ;  /* 0x000000120430723c */ /* 0x040fe20000041830 */
[----:B------:R-:W4:Y:S05]  /*14720*/  LDSM.16.MT88.4 R16, [R141+0x9800] ;  /* 0x009800008d10783b */ /* 0x000f2a0000004200 */
[C---:B---3--:R-:W-:Y:S06]  /*14730*/  HMMA.16816.F32.BF16 R60, R4.reuse, R12, R60 ;  /* 0x0000000c043c723c */ /* 0x048fec000004183c */
[----:B------:R-:W-:Y:S01]  /*14740*/  HMMA.16816.F32.BF16 R64, R4, R14, R64 ;  /* 0x0000000e0440723c */ /* 0x000fe20000041840 */
[----:B------:R-:W3:Y:S06]  /*14750*/  LDSM.16.MT88.4 R12, [R140+0x9800] ;  /* 0x009800008c0c783b */ /* 0x000eec0000004200 */
        /* <DEDUP_REMOVED lines=15> */
[C---:B----4-:R-:W-:Y:S06]  /*14850*/  HMMA.16816.F32.BF16 R80, R4.reuse, R16, R80 ;  /* 0x000000100450723c */ /* 0x050fec0000041850 */
[C---:B------:R-:W-:Y:S01]  /*14860*/  HMMA.16816.F32.BF16 R76, R4.reuse, R18, R76 ;  /* 0x00000012044c723c */ /* 0x040fe2000004184c */
[----:B------:R-:W2:Y:S05]  /*14870*/  LDSM.16.MT88.4 R16, [R142+0xb800] ;  /* 0x00b800008e10783b */ /* 0x000eaa0000004200 */
[C---:B---3--:R-:W-:Y:S06]  /*14880*/  HMMA.16816.F32.BF16 R72, R4.reuse, R12, R72 ;  /* 0x0000000c0448723c */ /* 0x048fec0000041848 */
        /* <DEDUP_REMOVED lines=14> */
.L_x_6030:
        /* <DEDUP_REMOVED lines=10> */
[----:B------:R-:W-:Y:S01]  /*14a10*/  USHF.R.S32.HI UR8, URZ, 0x1f, UR9 ;  /* 0x0000001f3f087899 */ /* 0x000fe20008011409 */
[----:B------:R-:W-:-:S02]  /*14a20*/  ULDC UR5, c[0x0][0x39c] ;  /* 0x0000e70000057ab9 */ /* 0x000fc40000000800 */
[----:B------:R-:W-:Y:S01]  /*14a30*/  MOV R165, UR4 ;  /* 0x0000000400a57c02 */ /* 0x000fe20008000f00 */
[----:B------:R-:W-:-:S08]  /*14a40*/  ULDC UR4, c[0x0][0x2ec] ;  /* 0x0000bb0000047ab9 */ /* 0x000fd00000000800 */
.L_x_6040:
        /* <DEDUP_REMOVED lines=69> */
.L_x_6037:
[CC--:B------:R-:W-:Y:S02]  /*14ea0*/  LEA R2, P6, R3.reuse, R170.reuse, 0x1 ;  /* 0x000000aa03027211 */ /* 0x0c0fe400078c08ff */
[C---:B------:R-:W-:Y:S02]  /*14eb0*/  IADD3 R107, P0, R154.reuse, R3, RZ ;  /* 0x000000039a6b7210 */ /* 0x040fe40007f1e0ff */
[-C--:B------:R-:W-:Y:S02]  /*14ec0*/  LEA.HI.X R3, R3, R169.reuse, R106, 0x1, P6 ;  /* 0x000000a903037211 */ /* 0x080fe400030f0c6a */
[----:B------:R-:W-:Y:S02]  /*14ed0*/  @P4 LEA R174, P5, R107, R170, 0x1 ;  /* 0x000000aa6bae4211 */ /* 0x000fe400078a08ff */
[----:B------:R-:W-:Y:S01]  /*14ee0*/  IADD3.X R104, R153, R106, RZ, P0, !PT ;  /* 0x0000006a99687210 */ /* 0x000fe200007fe4ff */
[----:B------:R-:W-:Y:S01]  /*14ef0*/  @!PT LDS RZ, [RZ] ;  /* 0x00000000fffff984 */ /* 0x000fe20000000800 */
[----:B------:R-:W-:Y:S01]  /*14f00*/  @!PT LDS RZ, [RZ] ;  /* 0x00000000fffff984 */ /* 0x000fe20000000800 */
[----:B------:R-:W-:Y:S01]  /*14f10*/  @!PT LDS RZ, [RZ] ;  /* 0x00000000fffff984 */ /* 0x000fe20000000800 */
[----:B------:R-:W-:Y:S01]  /*14f20*/  @P4 LDGSTS.E.BYPASS.LTC128B.128 [R163+0x8000], desc[UR6][R2.64] ;  /* 0x0800000002a34fae */ /* 0x000fe2000b901d46 */
[C---:B------:R-:W-:Y:S02]  /*14f30*/  @P2 LEA R172, P0, R107.reuse, R170, 0x1 ;  /* 0x000000aa6bac2211 */ /* 0x040fe400078008ff */
[C-C-:B------:R-:W-:Y:S02]  /*14f40*/  @P4 LEA.HI.X R175, R107.reuse, R169, R104.reuse, 0x1, P5 ;  /* 0x000000a96baf4211 */ /* 0x140fe400028f0c68 */
[----:B------:R-:W-:Y:S01]  /*14f50*/  @!P4 STS.128 [R163+0x8000], RZ ;  /* 0x008000ffa300c388 */ /* 0x000fe20000000c00 */
[C---:B------:R-:W-:Y:S02]  /*14f60*/  IADD3 R105, P1, R154.reuse, R107, RZ ;  /* 0x0000006b9a697210 */ /* 0x040fe40007f3e0ff */
[-C--:B------:R-:W-:Y:S02]  /*14f70*/  @P2 LEA.HI.X R173, R107, R169.reuse, R104, 0x1, P0 ;  /* 0x000000a96bad2211 */ /* 0x080fe400000f0c68 */
[----:B------:R-:W-:Y:S01]  /*14f80*/  @!PT LDS RZ, [RZ] ;  /* 0x00000000fffff984 */ /* 0x000fe20000000800 */
[----:B------:R-:W-:Y:S01]  /*14f90*/  @!PT LDS RZ, [RZ] ;  /* 0x00000000fffff984 */ /* 0x000fe20000000800 */
[----:B------:R-:W-:Y:S01]  /*14fa0*/  @!PT LDS RZ, [RZ] ;  /* 0x00000000fffff984 */ /* 0x000fe20000000800 */
[----:B------:R-:W-:Y:S01]  /*14fb0*/  @P2 LDGSTS.E.BYPASS.LTC128B.128 [R163+0xa000], desc[UR6][R2.64+0x80] ;  /* 0x0a00008002a32fae */ /* 0x000fe2000b901d46 */
[----:B------:R-:W-:Y:S02]  /*14fc0*/  IADD3.X R106, R153, R104, RZ, P1, !PT ;  /* 0x00000068996a7210 */ /* 0x000fe40000ffe4ff */
[CC--:B------:R-:W-:Y:S02]  /*14fd0*/  @P4 LEA R180, P6, R105.reuse, R170.reuse, 0x1 ;  /* 0x000000aa69b44211 */ /* 0x0c0fe400078c08ff */
[----:B------:R-:W-:Y:S01]  /*14fe0*/  @!P2 STS.128 [R163+0xa000], RZ ;  /* 0x00a000ffa300a388 */ /* 0x000fe20000000c00 */
[C---:B------:R-:W-:Y:S02]  /*14ff0*/  @P2 LEA R176, P1, R105.reuse, R170, 0x1 ;  /* 0x000000aa69b02211 */ /* 0x040fe400078208ff */
[C-C-:B------:R-:W-:Y:S02]  /*15000*/  @P4 LEA.HI.X R181, R105.reuse, R169, R106.reuse, 0x1, P6 ;  /* 0x000000a969b54211 */ /* 0x140fe400030f0c6a */
[----:B------:R-:W-:Y:S01]  /*15010*/  @!PT LDS RZ, [RZ] ;  /* 0x00000000fffff984 */ /* 0x000fe20000000800 */
[----:B------:R-:W-:Y:S01]  /*15020*/  @!PT LDS RZ, [RZ] ;  /* 0x00000000fffff984 */ /* 0x000fe20000000800 */
[----:B------:R-:W-:Y:S01]  /*15030*/  @!PT LDS RZ, [RZ] ;  /* 0x00000000fffff984 */ /* 0x000fe20000000800 */
[----:B------:R-:W-:Y:S01]  /*15040*/  @P4 LDGSTS.E.BYPASS.LTC128B.128 [R163+0x8800], desc[UR6][R174.64] ;  /* 0x08800000aea34fae */ /* 0x000fe2000b901d46 */
[----:B------:R-:W-:Y:S02]  /*15050*/  IADD3 R107, P0, R154, R105, RZ ;  /* 0x000000699a6b7210 */ /* 0x000fe40007f1e0ff */
[-C--:B------:R-:W-:Y:S02]  /*15060*/  @P2 LEA.HI.X R177, R105, R169.reuse, R106, 0x1, P1 ;  /* 0x000000a969b12211 */ /* 0x080fe400008f0c6a */
[----:B------:R-:W-:Y:S01]  /*15070*/  @!P4 STS.128 [R163+0x8800], RZ ;  /* 0x008800ffa300c388 */ /* 0x000fe20000000c00 */
[----:B------:R-:W-:Y:S02]  /*15080*/  IADD3.X R104, R153, R106, RZ, P0, !PT ;  /* 0x0000006a99687210 */ /* 0x000fe400007fe4ff */
[CC--:B------:R-:W-:Y:S02]  /*15090*/  @P4 LEA R178, P5, R107.reuse, R170.reuse, 0x1 ;  /* 0x000000aa6bb24211 */ /* 0x0c0fe400078a08ff */
[----:B------:R-:W-:Y:S01]  /*150a0*/  @!PT LDS RZ, [RZ] ;  /* 0x00000000fffff984 */ /* 0x000fe20000000800 */
[----:B------:R-:W-:Y:S01]  /*150b0*/  @!PT LDS RZ, [RZ] ;  /* 0x00000000fffff984 */ /* 0x000fe20000000800 */
[----:B------:R-:W-:Y:S01]  /*150c0*/  @!PT LDS RZ, [RZ] ;  /* 0x00000000fffff984 */ /* 0x000fe20000000800 */
[----:B------:R-:W-:Y:S01]  /*150d0*/  @P2 LDGSTS.E.BYPASS.LTC128B.128 [R163+0xa800], desc[UR6][R172.64+0x80] ;  /* 0x0a800080aca32fae */ /* 0x000fe2000b901d46 */
[C---:B------:R-:W-:Y:S02]  /*150e0*/  @P2 LEA R170, P0, R107.reuse, R170, 0x1 ;  /* 0x000000aa6baa2211 */ /* 0x040fe400078008ff */
[CCC-:B------:R-:W-:Y:S02]  /*150f0*/  @P4 LEA.HI.X R179, R107.reuse, R169.reuse, R104.reuse, 0x1, P5 ;  /* 0x000000a96bb34211 */ /* 0x1c0fe400028f0c68 */
[----:B------:R-:W-:Y:S01]  /*15100*/  @!P2 STS.128 [R163+0xa800], RZ ;  /* 0x00a800ffa300a388 */ /* 0x000fe20000000c00 */
[----:B------:R-:W-:Y:S02]  /*15110*/  @P2 LEA.HI.X R171, R107, R169, R104, 0x1, P0 ;  /* 0x000000a96bab2211 */ /* 0x000fe400000f0c68 */
[----:B------:R-:W-:Y:S02]  /*15120*/  ISETP.GE.AND P0, PT, R161, 0x2, PT ;  /* 0x00000002a100780c */ /* 0x000fe40003f06270 */
[----:B------:R-:W-:Y:S01]  /*15130*/  @!PT LDS RZ, [RZ] ;  /* 0x00000000fffff984 */ /* 0x000fe20000000800 */
[----:B------:R-:W-:Y:S01]  /*15140*/  @!PT LDS RZ, [RZ] ;  /* 0x00000000fffff984 */ /* 0x000fe20000000800 */
[----:B------:R-:W-:Y:S01]  /*15150*/  @!PT LDS RZ, [RZ] ;  /* 0x00000000fffff984 */ /* 0x000fe20000000800 */
[----:B------:R-:W-:Y:S01]  /*15160*/  @P4 LDGSTS.E.BYPASS.LTC128B.128 [R163+0x9000], desc[UR6][R180.64] ;  /* 0x09000000b4a34fae */ /* 0x000fe2000b901d46 */
[----:B------:R-:W-:Y:S04]  /*15170*/  MOV R169, R3 ;  /* 0x0000000300a97202 */ /* 0x000fe80000000f00 */
        /* <DEDUP_REMOVED lines=16> */
[----:B------:R-:W-:Y:S05]  /*15280*/  LDSM.16.M88.4 R108, [R150] ;  /* 0x00000000966c783b */ /* 0x000fea0000000200 */
[----:B------:R-:W2:Y:S05]  /*15290*/  LDSM.16.M88.4 R112, [R149+0x4000] ;  /* 0x004000009570783b */ /* 0x000eaa0000000200 */
[----:B------:R-:W3:Y:S05]  /*152a0*/  LDSM.16.M88.4 R116, [R149+0x4800] ;  /* 0x004800009574783b */ /* 0x000eea0000000200 */
[----:B------:R-:W4:Y:S01]  /*152b0*/  LDSM.16.M88.4 R120, [R149+0x5000] ;  /* 0x005000009578783b */ /* 0x000f220000000200 */
[----:B-1----:R-:W-:Y:S04]  /*152c0*/  MOV R170, R2 ;  /* 0x0000000200aa7202 */ /* 0x002fe80000000f00 */
[----:B------:R-:W0:Y:S05]  /*152d0*/  LDGDEPBAR ;  /* 0x00000000000079af */ /* 0x000e2a0000000000 */
[----:B------:R-:W1:Y:S05]  /*152e0*/  LDSM.16.M88.4 R124, [R149+0x5800] ;  /* 0x00580000957c783b */ /* 0x000e6a0000000200 */
[----:B------:R-:W-:Y:S05]  /*152f0*/  LDSM.16.M88.4 R128, [R138] ;  /* 0x000000008a80783b */ /* 0x000fea0000000200 */
        /* <DEDUP_REMOVED lines=10> */
[C---:B-1----:R-:W-:Y:S06]  /*153a0*/  HMMA.16816.F32.BF16 R28, R108.reuse, R124, RZ ;  /* 0x0000007c6c1c723c */ /* 0x042fec00000418ff */
[----:B------:R-:W-:Y:S01]  /*153b0*/  HMMA.16816.F32.BF16 R32, R108, R126, RZ ;  /* 0x0000007e6c20723c */ /* 0x000fe200000418ff */
[----:B------:R-:W1:Y:S05]  /*153c0*/  LDSM.16.M88.4 R108, [R137] ;  /* 0x00000000896c783b */ /* 0x000e6a0000000200 */
[C---:B--2---:R-:W-:Y:S06]  /*153d0*/  HMMA.16816.F32.BF16 R4, R112.reuse, R116, R4 ;  /* 0x000000747004723c */ /* 0x044fec0000041804 */
[C---:B------:R-:W-:Y:S01]  /*153e0*/  HMMA.16816.F32.BF16 R8, R112.reuse, R118, R8 ;  /* 0x000000767008723c */ /* 0x040fe20000041808 */
[----:B------:R-:W2:Y:S05]  /*153f0*/  LDSM.16.M88.4 R116, [R143+0x4000] ;  /* 0x004000008f74783b */ /* 0x000eaa0000000200 */
[C---:B---3--:R-:W-:Y:S06]  /*15400*/  HMMA.16816.F32.BF16 R12, R112.reuse, R120, R12 ;  /* 0x00000078700c723c */ /* 0x048fec000004180c */
[C---:B------:R-:W-:Y:S01]  /*15410*/  HMMA.16816.F32.BF16 R16, R112.reuse, R122, R16 ;  /* 0x0000007a7010723c */ /* 0x040fe20000041810 */
[----:B------:R-:W3:Y:S05]  /*15420*/  LDSM.16.M88.4 R120, [R143+0x4800] ;  /* 0x004800008f78783b */ /* 0x000eea0000000200 */
[C---:B------:R-:W-:Y:S06]  /*15430*/  HMMA.16816.F32.BF16 R20, R112.reuse, R128, R20 ;  /* 0x000000807014723c */ /* 0x040fec0000041814 */
[C---:B------:R-:W-:Y:S06]  /*15440*/  HMMA.16816.F32.BF16 R24, R112.reuse, R130, R24 ;  /* 0x000000827018723c */ /* 0x040fec0000041818 */
[C---:B-1----:R-:W-:Y:S06]  /*15450*/  HMMA.16816.F32.BF16 R28, R112.reuse, R108, R28 ;  /* 0x0000006c701c723c */ /* 0x042fec000004181c */
[----:B------:R-:W-:Y:S01]  /*15460*/  HMMA.16816.F32.BF16 R32, R112, R110, R32 ;  /* 0x0000006e7020723c */ /* 0x000fe20000041820 */
[----:B------:R-:W1:Y:S05]  /*15470*/  LDSM.16.M88.4 R108, [R143+0x5000] ;  /* 0x005000008f6c783b */ /* 0x000e6a0000000200 */
[C---:B--2---:R-:W-:Y:S01]  /*15480*/  HMMA.16816.F32.BF16 R4, R104.reuse, R116, R4 ;  /* 0x000000746804723c */ /* 0x044fe20000041804 */
[----:B------:R-:W2:Y:S05]  /*15490*/  LDSM.16.M88.4 R112, [R143+0x5800] ;  /* 0x005800008f70783b */ /* 0x000eaa0000000200 */
[C---:B------:R-:W-:Y:S01]  /*154a0*/  HMMA.16816.F32.BF16 R8, R104.reuse, R118, R8 ;  /* 0x000000766808723c */ /* 0x040fe20000041808 */
[----:B------:R-:W-:Y:S05]  /*154b0*/  LDSM.16.M88.4 R116, [R136] ;  /* 0x000000008874783b */ /* 0x000fea0000000200 */
[C---:B---3--:R-:W-:Y:S06]  /*154c0*/  HMMA.16816.F32.BF16 R12, R104.reuse, R120, R12 ;  /* 0x00000078680c723c */ /* 0x048fec000004180c */
[C---:B------:R-:W-:Y:S01]  /*154d0*/  HMMA.16816.F32.BF16 R16, R104.reuse, R122, R16 ;  /* 0x0000007a6810723c */ /* 0x040fe20000041810 */
[----:B------:R-:W-:Y:S05]  /*154e0*/  LDSM.16.M88.4 R120, [R136+0x800] ;  /* 0x000800008878783b */ /* 0x000fea0000000200 */
[C---:B-1----:R-:W-:Y:S06]  /*154f0*/  HMMA.16816.F32.BF16 R20, R104.reuse, R108, R20 ;  /* 0x0000006c6814723c */ /* 0x042fec0000041814 */
[C---:B------:R-:W-:Y:S01]  /*15500*/  HMMA.16816.F32.BF16 R24, R104.reuse, R110, R24 ;  /* 0x0000006e6818723c */ /* 0x040fe20000041818 */
[----:B------:R-:W1:Y:S05]  /*15510*/  LDSM.16.M88.4 R108, [R145] ;  /* 0x00000000916c783b */ /* 0x000e6a0000000200 */
[C---:B--2---:R-:W-:Y:S06]  /*15520*/  HMMA.16816.F32.BF16 R28, R104.reuse, R112, R28 ;  /* 0x00000070681c723c */ /* 0x044fec000004181c */
[----:B------:R-:W-:Y:S01]  /*15530*/  HMMA.16816.F32.BF16 R32, R104, R114, R32 ;  /* 0x000000726820723c */ /* 0x000fe20000041820 */
[----:B------:R-:W2:Y:S05]  /*15540*/  LDSM.16.M88.4 R104, [R136+0x1000] ;  /* 0x001000008868783b */ /* 0x000eaa0000000200 */
[----:B------:R-:W3:Y:S01]  /*15550*/  LDSM.16.M88.4 R112, [R136+0x1800] ;  /* 0x001800008870783b */ /* 0x000ee20000000200 */
[C---:B-1----:R-:W-:Y:S06]  /*15560*/  HMMA.16816.F32.BF16 R4, R108.reuse, R116, R4 ;  /* 0x000000746c04723c */ /* 0x042fec0000041804 */
[C---:B------:R-:W-:Y:S01]  /*15570*/  HMMA.16816.F32.BF16 R8, R108.reuse, R118, R8 ;  /* 0x000000766c08723c */ /* 0x040fe20000041808 */
[----:B------:R-:W-:Y:S05]  /*15580*/  LDSM.16.M88.4 R116, [R149+0x6000] ;  /* 0x006000009574783b */ /* 0x000fea0000000200 */
[C---:B------:R-:W-:Y:S06]  /*15590*/  HMMA.16816.F32.BF16 R12, R108.reuse, R120, R12 ;  /* 0x000000786c0c723c */ /* 0x040fec000004180c */
        /* <DEDUP_REMOVED lines=8> */
[----:B------:R-:W3:Y:S01]  /*15620*/  LDSM.16.M88.4 R112, [R149+0x7800] ;  /* 0x007800009570783b */ /* 0x000ee20000000200 */
[C---:B-1----:R-:W-:Y:S06]  /*15630*/  HMMA.16816.F32.BF16 R4, R104.reuse, R116, R4 ;  /* 0x000000746804723c */ /* 0x042fec0000041804 */
[C---:B------:R-:W-:Y:S01]  /*15640*/  HMMA.16816.F32.BF16 R8, R104.reuse, R118, R8 ;  /* 0x000000766808723c */ /* 0x040fe20000041808 */
[----:B------:R-:W-:Y:S05]  /*15650*/  LDSM.16.M88.4 R116, [R135] ;  /* 0x000000008774783b */ /* 0x000fea0000000200 */
[C---:B------:R-:W-:Y:S06]  /*15660*/  HMMA.16816.F32.BF16 R12, R104.reuse, R120, R12 ;  /* 0x00000078680c723c */ /* 0x040fec000004180c */
[C---:B------:R-:W-:Y:S01]  /*15670*/  HMMA.16816.F32.BF16 R16, R104.reuse, R122, R16 ;  /* 0x0000007a6810723c */ /* 0x040fe20000041810 */
[----:B------:R-:W-:Y:S05]  /*15680*/  LDSM.16.M88.4 R120, [R134] ;  /* 0x000000008678783b */ /* 0x000fea0000000200 */
[C---:B--2---:R-:W-:Y:S06]  /*15690*/  HMMA.16816.F32.BF16 R20, R104.reuse, R108, R20 ;  /* 0x0000006c6814723c */ /* 0x044fec0000041814 */
[C---:B------:R-:W-:Y:S01]  /*156a0*/  HMMA.16816.F32.BF16 R24, R104.reuse, R110, R24 ;  /* 0x0000006e6818723c */ /* 0x040fe20000041818 */
[----:B------:R-:W1:Y:S05]  /*156b0*/  LDSM.16.M88.4 R108, [R148+0x2000] ;  /* 0x00200000946c783b */ /* 0x000e6a0000000200 */
[C---:B---3--:R-:W-:Y:S06]  /*156c0*/  HMMA.16816.F32.BF16 R28, R104.reuse, R112, R28 ;  /* 0x00000070681c723c */ /* 0x048fec000004181c */
[----:B------:R-:W-:Y:S01]  /*156d0*/  HMMA.16816.F32.BF16 R32, R104, R114, R32 ;  /* 0x000000726820723c */ /* 0x000fe20000041820 */
[----:B------:R-:W2:Y:S05]  /*156e0*/  LDSM.16.M88.4 R104, [R133] ;  /* 0x000000008568783b */ /* 0x000eaa0000000200 */
[----:B------:R-:W3:Y:S01]  /*156f0*/  LDSM.16.M88.4 R112, [R132] ;  /* 0x000000008470783b */ /* 0x000ee20000000200 */
[C---:B-1----:R-:W-:Y:S06]  /*15700*/  HMMA.16816.F32.BF16 R4, R108.reuse, R116, R4 ;  /* 0x000000746c04723c */ /* 0x042fec0000041804 */
        /* <DEDUP_REMOVED lines=100> */
[----:B------:R-:W-:Y:S02]  /*15d50*/  MOV R7, UR9 ;  /* 0x0000000900077c02 */ /* 0x000fe40008000f00 */
[----:B------:R-:W-:Y:S01]  /*15d60*/  MOV R4, UR8 ;  /* 0x0000000800047c02 */ /* 0x000fe20008000f00 */
        /* <DEDUP_REMOVED lines=60> */
[----:B------:R-:W-:Y:S04]  /*16130*/  IMAD R4, R5, R2, RZ ;  /* 0x0000000205047224 */ /* 0x000fe800078e02ff */
[----:B------:R-:W-:Y:S01]  /*16140*/  IMAD R4, R7, R3, R4 ;  /* 0x0000000307047224 */ /* 0x000fe200078e0204 */
[----:B------:R-:W-:Y:S03]  /*16150*/  MOV R7, R10 ;  /* 0x0000000a00077202 */ /* 0x000fe60000000f00 */
[----:B------:R-:W-:Y:S07]  /*16160*/  IMAD.IADD R4, R11, 0x1, R4 ;  /* 0x000000010b047824 */ /* 0x000fee00078e0204 */
.L_x_6039:
        /* <DEDUP_REMOVED lines=63> */
.L_x_6038:
        /* <DEDUP_REMOVED lines=55> */
[--C-:B------:R-:W-:Y:S01]  /*168d0*/  FFMA.FTZ R111, R198, UR4, -R119.reuse ;  /* 0x00000004c66f7c23 */ /* 0x100fe20008010877 */
[----:B------:R-:W-:Y:S01]  /*168e0*/  FMUL.FTZ R6, R0, UR4 ;  /* 0x0000000400067c20 */ /* 0x000fe20008410000 */
[--C-:B------:R-:W-:Y:S01]  /*168f0*/  FFMA.FTZ R115, R191, UR4, -R114.reuse ;  /* 0x00000004bf737c23 */ /* 0x100fe20008010872 */
[--C-:B------:R-:W-:Y:S01]  /*16900*/  FFMA.FTZ R110, R195, UR4, -R114.reuse ;  /* 0x00000004c36e7c23 */ /* 0x100fe20008010872 */
        /* <DEDUP_REMOVED lines=39> */
[----:B------:R-:W-:Y:S01]  /*16b80*/  FMUL.FTZ R33, R101, R69 ;  /* 0x0000004565217220 */ /* 0x000fe20000410000 */
[C---:B------:R-:W-:Y:S01]  /*16b90*/  FMUL.FTZ R34, R0.reuse, R70 ;  /* 0x0000004600227220 */ /* 0x040fe20000410000 */
[----:B------:R-:W3:Y:S03]  /*16ba0*/  LDSM.16.MT88.4 R84, [R144+0xa000] ;  /* 0x00a000009054783b */ /* 0x000ee60000004200 */
[----:B------:R-:W4:Y:S01]  /*16bb0*/  MUFU.EX2 R110, R110 ;  /* 0x0000006e006e7308 */ /* 0x000f220000000800 */
        /* <DEDUP_REMOVED lines=16> */
[----:B----4-:R-:W-:Y:S01]  /*16cc0*/  F2FP.BF16.F32.PACK_AB R97, R110, R115 ;  /* 0x000000736e61723e */ /* 0x010fe200000010ff */
        /* <DEDUP_REMOVED lines=14> */
[----:B------:R-:W4:Y:S01]  /*16db0*/  MUFU.EX2 R108, R108 ;  /* 0x0000006c006c7308 */ /* 0x000f220000000800 */
        /* <DEDUP_REMOVED lines=11> */
[--C-:B------:R-:W-:Y:S01]  /*16e70*/  FFMA.FTZ R177, R177, UR4, -R114.reuse ;  /* 0x00000004b1b17c23 */ /* 0x100fe20008010872 */
[--C-:B------:R-:W-:Y:S01]  /*16e80*/  FFMA.FTZ R130, R175, UR4, -R114.reuse ;  /* 0x00000004af827c23 */ /* 0x100fe20008010872 */
[----:B------:R-:W-:Y:S01]  /*16e90*/  FFMA.FTZ R178, R105, UR4, -R114 ;  /* 0x0000000469b27c23 */ /* 0x000fe20008010872 */
[----:B------:R-:W-:Y:S03]  /*16ea0*/  FFMA.FTZ R168, R101, R168, R106 ;  /* 0x000000a865a87223 */ /* 0x000fe6000001006a */
[----:B------:R-:W-:Y:S01]  /*16eb0*/  MUFU.EX2 R127, R127 ;  /* 0x0000007f007f7308 */ /* 0x000fe20000000800 */
[----:B----4-:R-:W-:Y:S01]  /*16ec0*/  F2FP.BF16.F32.PACK_AB R99, R108, R109 ;  /* 0x0000006d6c63723e */ /* 0x010fe200000010ff */
[--C-:B------:R-:W-:Y:S01]  /*16ed0*/  FFMA.FTZ R175, R176, UR4, -R119.reuse ;  /* 0x00000004b0af7c23 */ /* 0x100fe20008010877 */
[--C-:B------:R-:W-:Y:S01]  /*16ee0*/  FFMA.FTZ R176, R107, UR4, -R114.reuse ;  /* 0x000000046bb07c23 */ /* 0x100fe20008010872 */
[--C-:B------:R-:W-:Y:S01]  /*16ef0*/  FFMA.FTZ R174, R174, UR4, -R119.reuse ;  /* 0x00000004aeae7c23 */ /* 0x100fe20008010877 */
[--C-:B------:R-:W-:Y:S01]  /*16f00*/  FFMA.FTZ R173, R173, UR4, -R114.reuse ;  /* 0x00000004adad7c23 */ /* 0x100fe20008010872 */
[----:B------:R-:W-:Y:S01]  /*16f10*/  FFMA.FTZ R114, R104, UR4, -R114 ;  /* 0x0000000468727c23 */ /* 0x000fe20008010872 */
[--C-:B------:R-:W-:Y:S01]  /*16f20*/  FFMA.FTZ R171, R171, UR4, -R119.reuse ;  /* 0x00000004abab7c23 */ /* 0x100fe20008010877 */
[C---:B------:R-:W-:Y:S02]  /*16f30*/  HMMA.16816.F32.BF16 R4, R96.reuse, R12, R4 ;  /* 0x0000000c6004723c */ /* 0x040fe40000041804 */
[----:B------:R-:W-:Y:S03]  /*16f40*/  MUFU.EX2 R126, R126 ;  /* 0x0000007e007e7308 */ /* 0x000fe60000000800 */
[----:B------:R-:W-:Y:S01]  /*16f50*/  FFMA.FTZ R119, R172, UR4, -R119 ;  /* 0x00000004ac777c23 */ /* 0x000fe20008010877 */
[C---:B------:R-:W-:Y:S06]  /*16f60*/  HMMA.16816.F32.BF16 R8, R96.reuse, R14, R8 ;  /* 0x0000000e6008723c */ /* 0x040fec0000041808 */
[----:B------:R-:W-:Y:S01]  /*16f70*/  MUFU.EX2 R116, R116 ;  /* 0x0000007400747308 */ /* 0x000fe20000000800 */
[----:B------:R-:W-:Y:S01]  /*16f80*/  ISETP.GT.AND P0, PT, R161, 0x1, PT ;  /* 0x00000001a100780c */ /* 0x000fe20003f04270 */
[C---:B------:R-:W-:Y:S03]  /*16f90*/  FMUL.FTZ R12, R101.reuse, R88 ;  /* 0x00000058650c7220 */ /* 0x040fe60000410000 */
[----:B------:R-:W-:Y:S01]  /*16fa0*/  FMUL.FTZ R13, R101, R89 ;  /* 0x00000059650d7220 */ /* 0x000fe20000410000 */
[C---:B------:R-:W-:Y:S01]  /*16fb0*/  FMUL.FTZ R14, R0.reuse, R90 ;  /* 0x0000005a000e7220 */ /* 0x040fe20000410000 */
[C---:B------:R-:W-:Y:S03]  /*16fc0*/  FMUL.FTZ R15, R0.reuse, R91 ;  /* 0x0000005b000f7220 */ /* 0x040fe60000410000 */
[----:B------:R-:W-:Y:S01]  /*16fd0*/  MUFU.EX2 R129, R129 ;  /* 0x0000008100817308 */ /* 0x000fe20000000800 */
[----:B------:R-:W-:Y:S01]  /*16fe0*/  FFMA.FTZ R115, R0, R167, R115 ;  /* 0x000000a700737223 */ /* 0x000fe20000010073 */
[----:B------:R-:W-:Y:S02]  /*16ff0*/  FADD.FTZ R113, R113, R168 ;  /* 0x000000a871717221 */ /* 0x000fe40000010000 */
[C---:B------:R-:W-:Y:S03]  /*17000*/  HMMA.16816.F32.BF16 R12, R96.reuse, R20, R12 ;  /* 0x00000014600c723c */ /* 0x040fe6000004180c */
[----:B------:R-:W-:Y:S03]  /*17010*/  FADD.FTZ R110, R110, R115 ;  /* 0x000000736e6e7221 */ /* 0x000fe60000010000 */
[----:B------:R-:W-:Y:S01]  /*17020*/  MUFU.EX2 R128, R128 ;  /* 0x0000008000807308 */ /* 0x000fe20000000800 */
[----:B------:R-:W-:Y:S01]  /*17030*/  FADD.FTZ R112, R112, R113 ;  /* 0x0000007170707221 */ /* 0x000fe20000010000 */
[C---:B------:R-:W-:Y:S03]  /*17040*/  HMMA.16816.F32.BF16 R16, R96.reuse, R22, R16 ;  /* 0x000000166010723c */ /* 0x040fe60000041810 */
[C---:B------:R-:W-:Y:S01]  /*17050*/  FMUL.FTZ R20, R101.reuse, R80 ;  /* 0x0000005065147220 */ /* 0x040fe20000410000 */
[----:B------:R-:W-:Y:S03]  /*17060*/  FMUL.FTZ R21, R101, R81 ;  /* 0x0000005165157220 */ /* 0x000fe60000410000 */
[C---:B------:R-:W-:Y:S01]  /*17070*/  FMUL.FTZ R22, R0.reuse, R82 ;  /* 0x0000005200167220 */ /* 0x040fe20000410000 */
[----:B------:R-:W-:Y:S01]  /*17080*/  FMUL.FTZ R23, R0, R83 ;  /* 0x0000005300177220 */ /* 0x000fe20000410000 */
[----:B------:R-:W-:Y:S01]  /*17090*/  MUFU.EX2 R131, R131 ;  /* 0x0000008300837308 */ /* 0x000fe20000000800 */
[----:B------:R-:W-:Y:S01]  /*170a0*/  LDSM.16.MT88.4 R80, [R142+0x8800] ;  /* 0x008800008e50783b */ /* 0x000fe20000004200 */
[----:B------:R-:W-:Y:S01]  /*170b0*/  FADD.FTZ R109, R109, R110 ;  /* 0x0000006e6d6d7221 */ /* 0x000fe20000010000 */
[----:B------:R-:W-:Y:S03]  /*170c0*/  FADD.FTZ R111, R111, R112 ;  /* 0x000000706f6f7221 */ /* 0x000fe60000010000 */
[C---:B------:R-:W-:Y:S04]  /*170d0*/  HMMA.16816.F32.BF16 R20, R96.reuse, R28, R20 ;  /* 0x0000001c6014723c */ /* 0x040fe80000041814 */
[----:B------:R-:W-:Y:S01]  /*170e0*/  MUFU.EX2 R177, R177 ;  /* 0x000000b100b17308 */ /* 0x000fe20000000800 */
[----:B------:R-:W-:Y:S01]  /*170f0*/  FADD.FTZ R109, R108, R109 ;  /* 0x0000006d6c6d7221 */ /* 0x000fe20000010000 */
[C---:B------:R-:W-:Y:S08]  /*17100*/  HMMA.16816.F32.BF16 R24, R96.reuse, R30, R24 ;  /* 0x0000001e6018723c */ /* 0x040ff00000041818 */
[----:B------:R-:W1:Y:S03]  /*17110*/  MUFU.EX2 R117, R117 ;  /* 0x0000007500757308 */ /* 0x000e660000000800 */
[C---:B------:R-:W-:Y:S01]  /*17120*/  FMUL.FTZ R28, R101.reuse, R72 ;  /* 0x00000048651c7220 */ /* 0x040fe20000410000 */
[----:B------:R-:W-:Y:S01]  /*17130*/  FMUL.FTZ R29, R101, R73 ;  /* 0x00000049651d7220 */ /* 0x000fe20000410000 */
[C---:B------:R-:W-:Y:S01]  /*17140*/  FMUL.FTZ R30, R0.reuse, R74 ;  /* 0x0000004a001e7220 */ /* 0x040fe20000410000 */
[----:B------:R-:W-:Y:S02]  /*17150*/  FMUL.FTZ R31, R0, R75 ;  /* 0x0000004b001f7220 */ /* 0x000fe40000410000 */
[----:B------:R-:W4:Y:S01]  /*17160*/  LDSM.16.MT88.4 R72, [R142+0xa000] ;  /* 0x00a000008e48783b */ /* 0x000f220000004200 */
[----:B------:R-:W-:Y:S01]  /*17170*/  MOV R101, R2 ;  /* 0x0000000200657202 */ /* 0x000fe20000000f00 */
[----:B------:R-:W-:Y:S01]  /*17180*/  MUFU.EX2 R130, R130 ;  /* 0x0000008200827308 */ /* 0x000fe20000000800 */
[----:B------:R-:W-:Y:S02]  /*17190*/  MOV R0, R3 ;  /* 0x0000000300007202 */ /* 0x000fe40000000f00 */
[C---:B--2---:R-:W-:Y:S07]  /*171a0*/  HMMA.16816.F32.BF16 R28, R96.reuse, R92, R28 ;  /* 0x0000005c601c723c */ /* 0x044fee000004181c */
[----:B------:R-:W-:Y:S01]  /*171b0*/  MUFU.EX2 R118, R118 ;  /* 0x0000007600767308 */ /* 0x000fe20000000800 */
[C---:B------:R-:W-:Y:S01]  /*171c0*/  HMMA.16816.F32.BF16 R32, R96.reuse, R94, R32 ;  /* 0x0000005e6020723c */ /* 0x040fe20000041820 */
[----:B------:R-:W-:Y:S05]  /*171d0*/  LDSM.16.MT88.4 R92, [R144+0x9800] ;  /* 0x00980000905c783b */ /* 0x000fea0000004200 */
[C---:B---3--:R-:W-:Y:S03]  /*171e0*/  HMMA.16816.F32.BF16 R36, R96.reuse, R84, R36 ;  /* 0x000000546024723c */ /* 0x048fe60000041824 */
[----:B------:R-:W2:Y:S03]  /*171f0*/  MUFU.EX2 R121, R121 ;  /* 0x0000007900797308 */ /* 0x000ea60000000800 */
[C---:B------:R-:W-:Y:S01]  /*17200*/  HMMA.16816.F32.BF16 R40, R96.reuse, R86, R40 ;  /* 0x000000566028723c */ /* 0x040fe20000041828 */
[----:B------:R-:W-:Y:S06]  /*17210*/  LDSM.16.MT88.4 R84, [R142+0x9800] ;  /* 0x009800008e54783b */ /* 0x000fec0000004200 */
[----:B------:R-:W-:Y:S10]  /*17220*/  MUFU.EX2 R120, R120 ;  /* 0x0000007800787308 */ /* 0x000ff40000000800 */
[----:B------:R-:W3:Y:S01]  /*17230*/  MUFU.EX2 R123, R123 ;  /* 0x0000007b007b7308 */ /* 0x000ee20000000800 */
[C---:B----4-:R-:W-:Y:S09]  /*17240*/  HMMA.16816.F32.BF16 R44, R96.reuse, R72, R44 ;  /* 0x00000048602c723c */ /* 0x050ff2000004182c */
[----:B------:R-:W-:Y:S01]  /*17250*/  MUFU.EX2 R122, R122 ;  /* 0x0000007a007a7308 */ /* 0x000fe20000000800 */
[C---:B------:R-:W-:Y:S01]  /*17260*/  HMMA.16816.F32.BF16 R48, R96.reuse, R74, R48 ;  /* 0x0000004a6030723c */ /* 0x040fe20000041830 */
[----:B------:R-:W4:Y:S08]  /*17270*/  LDSM.16.MT88.4 R72, [R144+0x8800] ;  /* 0x008800009048783b */ /* 0x000f300000004200 */
[----:B------:R-:W5:Y:S01]  /*17280*/  MUFU.EX2 R125, R125 ;  /* 0x0000007d007d7308 */ /* 0x000f620000000800 */
[C---:B------:R-:W-:Y:S06]  /*17290*/  HMMA.16816.F32.BF16 R52, R96.reuse, R68, R52 ;  /* 0x000000446034723c */ /* 0x040fec0000041834 */
[C---:B------:R-:W-:Y:S03]  /*172a0*/  HMMA.16816.F32.BF16 R56, R96.reuse, R70, R56 ;  /* 0x000000466038723c */ /* 0x040fe60000041838 */
[----:B------:R-:W-:Y:S02]  /*172b0*/  MUFU.EX2 R175, R175 ;  /* 0x000000af00af7308 */ /* 0x000fe40000000800 */
[----:B-1----:R-:W-:Y:S01]  /*172c0*/  F2FP.BF16.F32.PACK_AB R68, R117, R116 ;  /* 0x000000747544723e */ /* 0x002fe200000010ff */
[C---:B------:R-:W-:Y:S07]  /*172d0*/  HMMA.16816.F32.BF16 R60, R96.reuse, R76, R60 ;  /* 0x0000004c603c723c */ /* 0x040fee000004183c */
[----:B------:R-:W1:Y:S01]  /*172e0*/  MUFU.EX2 R174, R174 ;  /* 0x000000ae00ae7308 */ /* 0x000e620000000800 */
[----:B--2---:R-:W-:Y:S01]  /*172f0*/  F2FP.BF16.F32.PACK_AB R69, R121, R118 ;  /* 0x000000767945723e */ /* 0x004fe200000010ff */
[----:B------:R-:W-:Y:S01]  /*17300*/  HMMA.16816.F32.BF16 R64, R96, R78, R64 ;  /* 0x0000004e6040723c */ /* 0x000fe20000041840 */
[----:B------:R-:W2:Y:S02]  /*17310*/  LDSM.16.MT88.4 R76, [R141+0x8800] ;  /* 0x008800008d4c783b */ /* 0x000ea40000004200 */
[----:B---3--:R-:W-:Y:S05]  /*17320*/  F2FP.BF16.F32.PACK_AB R70, R123, R120 ;  /* 0x000000787b46723e */ /* 0x008fea00000010ff */
[----:B------:R-:W-:Y:S03]  /*17330*/  MUFU.EX2 R173, R173 ;  /* 0x000000ad00ad7308 */ /* 0x000fe60000000800 */
[----:B-----5:R-:W-:Y:S01]  /*17340*/  F2FP.BF16.F32.PACK_AB R71, R125, R122 ;  /* 0x0000007a7d47723e */ /* 0x020fe200000010ff */
[----:B------:R-:W-:Y:S01]  /*17350*/  FADD.FTZ R116, R116, R111 ;  /* 0x0000006f74747221 */ /* 0x000fe20000010000 */
[----:B------:R-:W-:Y:S03]  /*17360*/  FADD.FTZ R118, R118, R109 ;  /* 0x0000006d76767221 */ /* 0x000fe60000010000 */
[----:B------:R-:W-:Y:S01]  /*17370*/  FADD.FTZ R117, R117, R116 ;  /* 0x0000007475757221 */ /* 0x000fe20000010000 */
[----:B-1----:R-:W-:Y:S01]  /*17380*/  F2FP.BF16.F32.PACK_AB R104, R174, R175 ;  /* 0x000000afae68723e */ /* 0x002fe200000010ff */
[----:B------:R-:W1:Y:S01]  /*17390*/  MUFU.EX2 R176, R176 ;  /* 0x000000b000b07308 */ /* 0x000e620000000800 */
[----:B------:R-:W-:Y:S01]  /*173a0*/  FADD.FTZ R121, R121, R118 ;  /* 0x0000007679797221 */ /* 0x000fe20000010000 */
[C---:B----4-:R-:W-:Y:S05]  /*173b0*/  HMMA.16816.F32.BF16 R4, R68.reuse, R72, R4 ;  /* 0x000000484404723c */ /* 0x050fea0000041804 */
[----:B------:R-:W-:Y:S01]  /*173c0*/  FADD.FTZ R120, R120, R117 ;  /* 0x0000007578787221 */ /* 0x000fe20000010000 */
[C---:B------:R-:W-:Y:S01]  /*173d0*/  HMMA.16816.F32.BF16 R8, R68.reuse, R74, R8 ;  /* 0x0000004a4408723c */ /* 0x040fe20000041808 */
[----:B------:R-:W3:Y:S01]  /*173e0*/  LDSM.16.MT88.4 R72, [R140+0x8800] ;  /* 0x008800008c48783b */ /* 0x000ee20000004200 */
[----:B------:R-:W-:Y:S03]  /*173f0*/  MUFU.EX2 R171, R171 ;  /* 0x000000ab00ab7308 */ /* 0x000fe60000000800 */
[----:B------:R-:W-:Y:S01]  /*17400*/  FADD.FTZ R122, R122, R121 ;  /* 0x000000797a7a7221 */ /* 0x000fe20000010000 */
[C---:B------:R-:W-:Y:S06]  /*17410*/  HMMA.16816.F32.BF16 R12, R68.reuse, R80, R12 ;  /* 0x00000050440c723c */ /* 0x040fec000004180c */
[----:B------:R-:W4:Y:S01]  /*17420*/  MUFU.EX2 R172, R119 ;  /* 0x0000007700ac7308 */ /* 0x000f220000000800 */
[----:B-1----:R-:W-:Y:S01]  /*17430*/  F2FP.BF16.F32.PACK_AB R105, R176, R173 ;  /* 0x000000adb069723e */ /* 0x002fe200000010ff */
[C---:B------:R-:W-:Y:S01]  /*17440*/  HMMA.16816.F32.BF16 R16, R68.reuse, R82, R16 ;  /* 0x000000524410723c */ /* 0x040fe20000041810 */
[----:B------:R-:W1:Y:S02]  /*17450*/  LDSM.16.MT88.4 R80, [R144+0xa800] ;  /* 0x00a800009050783b */ /* 0x000e640000004200 */
[----:B------:R-:W-:Y:S03]  /*17460*/  FADD.FTZ R123, R123, R120 ;  /* 0x000000787b7b7221 */ /* 0x000fe60000010000 */
[C---:B--2---:R-:W-:Y:S02]  /*17470*/  HMMA.16816.F32.BF16 R20, R68.reuse, R76, R20 ;  /* 0x0000004c4414723c */ /* 0x044fe40000041814 */
[----:B------:R-:W-:Y:S03]  /*17480*/  MUFU.EX2 R178, R178 ;  /* 0x000000b200b27308 */ /* 0x000fe60000000800 */
[----:B------:R-:W-:Y:S01]  /*17490*/  FADD.FTZ R125, R125, R122 ;  /* 0x0000007a7d7d7221 */ /* 0x000fe20000010000 */
[C---:B------:R-:W-:Y:S01]  /*174a0*/  HMMA.16816.F32.BF16 R24, R68.reuse, R78, R24 ;  /* 0x0000004e4418723c */ /* 0x040fe20000041818 */
[----:B------:R-:W2:Y:S05]  /*174b0*/  LDSM.16.MT88.4 R76, [R142+0xa800] ;  /* 0x00a800008e4c783b */ /* 0x000eaa0000004200 */
[----:B------:R-:W5:Y:S01]  /*174c0*/  MUFU.EX2 R179, R114 ;  /* 0x0000007200b37308 */ /* 0x000f620000000800 */
[----:B----4-:R-:W-:Y:S01]  /*174d0*/  F2FP.BF16.F32.PACK_AB R106, R172, R171 ;  /* 0x000000abac6a723e */ /* 0x010fe200000010ff */
[C---:B---3--:R-:W-:Y:S03]  /*174e0*/  HMMA.16816.F32.BF16 R28, R68.reuse, R72, R28 ;  /* 0x00000048441c723c */ /* 0x048fe6000004181c */
[----:B-----5:R-:W-:Y:S03]  /*174f0*/  F2FP.BF16.F32.PACK_AB R107, R179, R178 ;  /* 0x000000b2b36b723e */ /* 0x020fe600000010ff */
        /* <DEDUP_REMOVED lines=11> */
[C---:B-1----:R-:W-:Y:S06]  /*175b0*/  HMMA.16816.F32.BF16 R60, R68.reuse, R80, R60 ;  /* 0x00000050443c723c */ /* 0x042fec000004183c */
[----:B------:R-:W-:Y:S01]  /*175c0*/  HMMA.16816.F32.BF16 R64, R68, R82, R64 ;  /* 0x000000524440723c */ /* 0x000fe20000041840 */
[----:B------:R-:W1:Y:S06]  /*175d0*/  LDSM.16.MT88.4 R80, [R141+0x9000] ;  /* 0x009000008d50783b */ /* 0x000e6c0000004200 */
        /* <DEDUP_REMOVED lines=10> */
[C---:B--2---:R-:W-:Y:S03]  /*17680*/  HMMA.16816.F32.BF16 R4, R68.reuse, R76, R4 ;  /* 0x0000004c4404723c */ /* 0x044fe60000041804 */
[----:B------:R-:W-:Y:S01]  /*17690*/  FADD.FTZ R128, R131, R128 ;  /* 0x0000008083807221 */ /* 0x000fe20000010000 */
[----:B------:R-:W-:Y:S02]  /*176a0*/  FADD.FTZ R130, R130, R177 ;  /* 0x000000b182827221 */ /* 0x000fe40000010000 */
        /* <DEDUP_REMOVED lines=13> */
[----:B------:R-:W-:Y:S05]  /*17780*/  FADD.FTZ R178, R178, R173 ;  /* 0x000000adb2b27221 */ /* 0x000fea0000010000 */
[----:B------:R-:W-:Y:S01]  /*17790*/  FADD.FTZ R168, R172, R171 ;  /* 0x000000abaca87221 */ /* 0x000fe20000010000 */
[----:B------:R-:W-:Y:S01]  /*177a0*/  FADD.FTZ R167, R179, R178 ;  /* 0x000000b2b3a77221 */ /* 0x000fe20000010000 */
[C---:B--2---:R-:W-:Y:S06]  /*177b0*/  HMMA.16816.F32.BF16 R28, R68.reuse, R76, R28 ;  /* 0x0000004c441c723c */ /* 0x044fec000004181c */
[C---:B------:R-:W-:Y:S01]  /*177c0*/  HMMA.16816.F32.BF16 R32, R68.reuse, R78, R32 ;  /* 0x0000004e4420723c */ /* 0x040fe20000041820 */
[----:B------:R-:W2:Y:S05]  /*177d0*/  LDSM.16.MT88.4 R76, [R141+0xb000] ;  /* 0x00b000008d4c783b */ /* 0x000eaa0000004200 */
[C---:B---3--:R-:W-:Y:S06]  /*177e0*/  HMMA.16816.F32.BF16 R36, R68.reuse, R72, R36 ;  /* 0x000000484424723c */ /* 0x048fec0000041824 */
[C---:B------:R-:W-:Y:S01]  /*177f0*/  HMMA.16816.F32.BF16 R40, R68.reuse, R74, R40 ;  /* 0x0000004a4428723c */ /* 0x040fe20000041828 */
[----:B------:R-:W3:Y:S05]  /*17800*/  LDSM.16.MT88.4 R72, [R140+0xb000] ;  /* 0x00b000008c48783b */ /* 0x000eea0000004200 */
[C---:B-1----:R-:W-:Y:S06]  /*17810*/  HMMA.16816.F32.BF16 R44, R68.reuse, R80, R44 ;  /* 0x00000050442c723c */ /* 0x042fec000004182c */
[C---:B------:R-:W-:Y:S06]  /*17820*/  HMMA.16816.F32.BF16 R48, R68.reuse, R82, R48 ;  /* 0x000000524430723c */ /* 0x040fec0000041830 */
[C---:B--2---:R-:W-:Y:S06]  /*17830*/  HMMA.16816.F32.BF16 R52, R68.reuse, R76, R52 ;  /* 0x0000004c4434723c */ /* 0x044fec0000041834 */
[C---:B------:R-:W-:Y:S01]  /*17840*/  HMMA.16816.F32.BF16 R56, R68.reuse, R78, R56 ;  /* 0x0000004e4438723c */ /* 0x040fe20000041838 */
[----:B------:R-:W1:Y:S05]  /*17850*/  LDSM.16.MT88.4 R76, [R141+0x9800] ;  /* 0x009800008d4c783b */ /* 0x000e6a0000004200 */
[C---:B---3--:R-:W-:Y:S06]  /*17860*/  HMMA.16816.F32.BF16 R60, R68.reuse, R72, R60 ;  /* 0x00000048443c723c */ /* 0x048fec000004183c */
[----:B------:R-:W-:Y:S01]  /*17870*/  HMMA.16816.F32.BF16 R64, R68, R74, R64 ;  /* 0x0000004a4440723c */ /* 0x000fe20000041840 */
[----:B------:R-:W2:Y:S05]  /*17880*/  LDSM.16.MT88.4 R68, [R140+0x9800] ;  /* 0x009800008c44783b */ /* 0x000eaa0000004200 */
[C---:B------:R-:W-:Y:S03]  /*17890*/  HMMA.16816.F32.BF16 R96, R104.reuse, R92, R4 ;  /* 0x0000005c6860723c */ /* 0x040fe60000041804 */
[----:B------:R-:W3:Y:S03]  /*178a0*/  LDSM.16.MT88.4 R4, [R144+0xb800] ;  /* 0x00b800009004783b */ /* 0x000ee60000004200 */
[C---:B------:R-:W-:Y:S05]  /*178b0*/  HMMA.16816.F32.BF16 R92, R104.reuse, R94, R8 ;  /* 0x0000005e685c723c */ /* 0x040fea0000041808 */
[----:B------:R-:W4:Y:S01]  /*178c0*/  LDSM.16.MT88.4 R8, [R142+0xb800] ;  /* 0x00b800008e08783b */ /* 0x000f220000004200 */
[C---:B------:R-:W-:Y:S06]  /*178d0*/  HMMA.16816.F32.BF16 R88, R104.reuse, R84, R12 ;  /* 0x000000546858723c */ /* 0x040fec000004180c */
[C---:B------:R-:W-:Y:S01]  /*178e0*/  HMMA.16816.F32.BF16 R84, R104.reuse, R86, R16 ;  /* 0x000000566854723c */ /* 0x040fe20000041810 */
[----:B------:R-:W5:Y:S05]  /*178f0*/  LDSM.16.MT88.4 R12, [R141+0xb800] ;  /* 0x00b800008d0c783b */ /* 0x000f6a0000004200 */
[C---:B-1----:R-:W-:Y:S03]  /*17900*/  HMMA.16816.F32.BF16 R80, R104.reuse, R76, R20 ;  /* 0x0000004c6850723c */ /* 0x042fe60000041814 */
[----:B------:R-:W1:Y:S03]  /*17910*/  LDSM.16.MT88.4 R16, [R140+0xb800] ;  /* 0x00b800008c10783b */ /* 0x000e660000004200 */
[C---:B------:R-:W-:Y:S06]  /*17920*/  HMMA.16816.F32.BF16 R76, R104.reuse, R78, R24 ;  /* 0x0000004e684c723c */ /* 0x040fec0000041818 */
[C---:B--2---:R-:W-:Y:S06]  /*17930*/  HMMA.16816.F32.BF16 R72, R104.reuse, R68, R28 ;  /* 0x000000446848723c */ /* 0x044fec000004181c */
[C---:B------:R-:W-:Y:S06]  /*17940*/  HMMA.16816.F32.BF16 R68, R104.reuse, R70, R32 ;  /* 0x000000466844723c */ /* 0x040fec0000041820 */
[C---:B---3--:R-:W-:Y:S06]  /*17950*/  HMMA.16816.F32.BF16 R36, R104.reuse, R4, R36 ;  /* 0x000000046824723c */ /* 0x048fec0000041824 */
[C---:B------:R-:W-:Y:S05]  /*17960*/  HMMA.16816.F32.BF16 R40, R104.reuse, R6, R40 ;  /* 0x000000066828723c */ /* 0x040fea0000041828 */
[----:B------:R-:W-:Y:S01]  /*17970*/  IADD3 R4, R161, -0x1, RZ ;  /* 0xffffffffa1047810 */ /* 0x000fe20007ffe0ff */
[C---:B----4-:R-:W-:Y:S05]  /*17980*/  HMMA.16816.F32.BF16 R44, R104.reuse, R8, R44 ;  /* 0x00000008682c723c */ /* 0x050fea000004182c */
[----:B------:R-:W-:Y:S01]  /*17990*/  MOV R161, R4 ;  /* 0x0000000400a17202 */ /* 0x000fe20000000f00 */
[C---:B------:R-:W-:Y:S06]  /*179a0*/  HMMA.16816.F32.BF16 R48, R104.reuse, R10, R48 ;  /* 0x0000000a6830723c */ /* 0x040fec0000041830 */
[C---:B-----5:R-:W-:Y:S06]  /*179b0*/  HMMA.16816.F32.BF16 R52, R104.reuse, R12, R52 ;  /* 0x0000000c6834723c */ /* 0x060fec0000041834 */
[C---:B------:R-:W-:Y:S06]  /*179c0*/  HMMA.16816.F32.BF16 R56, R104.reuse, R14, R56 ;  /* 0x0000000e6838723c */ /* 0x040fec0000041838 */
[C---:B-1----:R-:W-:Y:S06]  /*179d0*/  HMMA.16816.F32.BF16 R60, R104.reuse, R16, R60 ;  /* 0x00000010683c723c */ /* 0x042fec000004183c */
[----:B------:R-:W-:Y:S01]  /*179e0*/  HMMA.16816.F32.BF16 R64, R104, R18, R64 ;  /* 0x000000126840723c */ /* 0x000fe20000041840 */
[----:B------:R-:W-:Y:S11]  /*179f0*/  @!UPT UIADD3 URZ, URZ, URZ, URZ ;  /* 0x0000003f3f3ff290 */ /* 0x000ff6000fffe03f */
[----:B------:R-:W-:Y:S01]  /*17a00*/  @!UPT UIADD3 URZ, URZ, URZ, URZ ;  /* 0x0000003f3f3ff290 */ /* 0x000fe2000fffe03f */
[----:B------:R-:W-:Y:S11]  /*17a10*/  @P0 BRA `(.L_x_6040) ;  /* 0xffffffd0000c0947 */ /* 0x000ff6000383ffff */
.L_x_6036:
        /* <DEDUP_REMOVED lines=200> */
.L_x_6041:
[----:B------:R-:W2:Y:S01]  /*186a0*/  S2R R20, SR_CTAID.Z ;  /* 0x0000000000147919 */ /* 0x000ea20000002700 */
[----:B------:R-:W2:Y:S01]  /*186b0*/  LDC R3, c[0x0][0x270] ;  /* 0x00009c00ff037b82 */ /* 0x000ea20000000800 */
[----:B------:R-:W2:Y:S07]  /*186c0*/  S2R R7, SR_CTAID.Y ;  /* 0x0000000000077919 */ /* 0x000eae0000002600 */
[----:B------:R-:W3:Y:S01]  /*186d0*/  LDC R2, c[0x0][0x2c4] ;  /* 0x0000b100ff027b82 */ /* 0x000ee20000000800 */
[----:B--2---:R-:W-:-:S04]  /*186e0*/  IMAD R3, R7, R3, R20 ;  /* 0x0000000307037224 */ /* 0x004fc800078e0214 */
[----:B---3--:R-:W-:-:S07]  /*186f0*/  IMAD R2, R3, R2, RZ ;  /* 0x0000000203027224 */ /* 0x008fce00078e02ff */
.L_x_6042:
        /* <DEDUP_REMOVED lines=26> */
.L_x_6044:
[----:B------:R-:W-:Y:S05]  /*188a0*/  BSYNC B0 ;  /* 0x0000000000007941 */ /* 0x000fea0003800000 */
.L_x_6043:
        /* <DEDUP_REMOVED lines=57> */
.L_x_6046:
[----:B------:R-:W-:Y:S05]  /*18c40*/  BSYNC B0 ;  /* 0x0000000000007941 */ /* 0x000fea0003800000 */
.L_x_6045:
        /* <DEDUP_REMOVED lines=20> */
.L_x_6048:
[----:B------:R-:W-:Y:S05]  /*18d90*/  BSYNC B0 ;  /* 0x0000000000007941 */ /* 0x000fea0003800000 */
.L_x_6047:
        /* <DEDUP_REMOVED lines=20> */
.L_x_6050:
[----:B------:R-:W-:Y:S05]  /*18ee0*/  BSYNC B0 ;  /* 0x0000000000007941 */ /* 0x000fea0003800000 */
.L_x_6049:
        /* <DEDUP_REMOVED lines=20> */
.L_x_6051:
        /* <DEDUP_REMOVED lines=13> */
.L_x_8517:


//--------------------- .text._ZN5flash24flash_fwd_splitkv_kernelI23Flash_fwd_kernel_traitsILi128ELi64ELi64ELi4ELb0ELb0EN7cutlass10bfloat16_tE19Flash_kernel_traitsILi128ELi64ELi64ELi4ES3_EELb1ELb0ELb0ELb0ELb0ELb0ELb1ELb0EEEvNS_16Flash_fwd_paramsE --------------------------
	.section	.text._ZN5flash24flash_fwd_splitkv_kernelI23Flash_fwd_kernel_traitsILi128ELi64ELi64ELi4ELb0ELb0EN7cutlass10bfloat16_tE19Flash_kernel_traitsILi128ELi64ELi64ELi4ES3_EELb1ELb0ELb0ELb0ELb0ELb0ELb1ELb0EEEvNS_16Flash_fwd_paramsE,"ax",@progbits
	.align	128
        .global         _ZN5flash24flash_fwd_splitkv_kernelI23Flash_fwd_kernel_traitsILi128ELi64ELi64ELi4ELb0ELb0EN7cutlass10bfloat16_tE19Flash_kernel_traitsILi128ELi64ELi64ELi4ES3_EELb1ELb0ELb0ELb0ELb0ELb0ELb1ELb0EEEvNS_16Flash_fwd_paramsE
        .type           _ZN5flash24flash_fwd_splitkv_kernelI23Flash_fwd_kernel_traitsILi128ELi64ELi64ELi4ELb0ELb0EN7cutlass10bfloat16_tE19Flash_kernel_traitsILi128ELi64ELi64ELi4ES3_EELb1ELb0ELb0ELb0ELb0ELb0ELb1ELb0EEEvNS_16Flash_fwd_paramsE,@function
        .size           _ZN5flash24flash_fwd_splitkv_kernelI23Flash_fwd_kernel_traitsILi128ELi64ELi64ELi4ELb0ELb0EN7cutlass10bfloat16_tE19Flash_kernel_traitsILi128ELi64ELi64ELi4ES3_EELb1ELb0ELb0ELb0ELb0ELb0ELb1ELb0EEEvNS_16Flash_fwd_paramsE,(.L_x_8518 - _ZN5flash24flash_fwd_splitkv_kernelI23Flash_fwd_kernel_traitsILi128ELi64ELi64ELi4ELb0ELb0EN7cutlass10bfloat16_tE19Flash_kernel_traitsILi128ELi64ELi64ELi4ES3_EELb1ELb0ELb0ELb0ELb0ELb0ELb1ELb0EEEvNS_16Flash_fwd_paramsE)
        .other          _ZN5flash24flash_fwd_splitkv_kernelI23Flash_fwd_kernel_traitsILi128ELi64ELi64ELi4ELb0ELb0EN7cutlass10bfloat16_tE19Flash_kernel_traitsILi128ELi64ELi64ELi4ES3_EELb1ELb0ELb0ELb0ELb0ELb0ELb1ELb0EEEvNS_16Flash_fwd_paramsE,@"STO_CUDA_ENTRY STV_DEFAULT"
_ZN5flash24flash_fwd_splitkv_kernelI23Flash_fwd_kernel_traitsILi128ELi64ELi64ELi4ELb0ELb0EN7cutlass10bfloat16_tE19Flash_kernel_traitsILi128ELi64ELi64ELi4ES3_EELb1ELb0ELb0ELb0ELb0ELb0ELb1ELb0EEEvNS_16Flash_fwd_paramsE:
.text._ZN5flash24flash_fwd_splitkv_kernelI23Flash_fwd_kernel_traitsILi128ELi64ELi64ELi4ELb0ELb0EN7cutlass10bfloat16_tE19Flash_kernel_traitsILi128ELi64ELi64ELi4ES3_EELb1ELb0ELb0ELb0ELb0ELb0ELb1ELb0EEEvNS_16Flash_fwd_paramsE:
[----:B------:R-:W-:Y:S08]  /*0000*/  LDC R1, c[0x0][0x28] ;  /* 0x00000a00ff017b82 */ /* 0x000ff00000000800 */
[----:B------:R-:W1:Y:S01]  /*0010*/  LDC R5, c[0x0][0x270] ;  /* 0x00009c00ff057b82 */ /* 0x000e620000000800 */
[----:B------:R-:W2:Y:S01]  /*0020*/  S2R R26, SR_CTAID.Z ;  /* 0x00000000001a7919 */ /* 0x000ea20000002700 */
[----:B------:R-:W-:Y:S01]  /*0030*/  MOV R2, RZ ;  /* 0x000000ff00027202 */ /* 0x000fe20000000f00 */
[----:B------:R-:W-:Y:S01]  /*0040*/  ULDC.64 UR10, c[0x0][0x208] ;  /* 0x00008200000a7ab9 */ /* 0x000fe20000000a00 */
[----:B------:R-:W-:-:S04]  /*0050*/  MOV R14, 0xffffffff ;  /* 0xffffffff000e7802 */ /* 0x000fc80000000f00 */
        /* <DEDUP_REMOVED lines=28> */
[----:B---3--:R-:W-:-:S05]  /*0220*/  IMAD.WIDE R20, R157, 0x4, R8 ;  /* 0x000000049d147825 */ /* 0x008fca00078e0208 */
[----:B------:R-:W3:Y:S04]  /*0230*/  @P1 LDG.E R14, desc[UR10][R20.64] ;  /* 0x0000000a140e1981 */ /* 0x000ee8000c1e1900 */
[----:B------:R-:W3:Y:S01]  /*0240*/  @P1 LDG.E R7, desc[UR10][R20.64+0x4] ;  /* 0x0000040a14071981 */ /* 0x000ee2000c1e1900 */
[----:B--2---:R-:W-:Y:S01]  /*0250*/  ISETP.NE.AND P3, PT, R0, RZ, PT ;  /* 0x000000ff0000720c */ /* 0x004fe20003f65270 */
[----:B------:R-:W-:Y:S01]  /*0260*/  IMAD.MOV.U32 R8, RZ, RZ, RZ ;  /* 0x000000ffff087224 */ /* 0x000fe200078e00ff */
[----:B-1----:R-:W-:Y:S02]  /*0270*/  ISETP.EQ.U32.AND P2, PT, R2, RZ, PT ;  /* 0x000000ff0200720c */ /* 0x002fe40003f42070 */
[----:B------:R-:W-:Y:S02]  /*0280*/  MOV R13, 0xffffffff ;  /* 0xffffffff000d7802 */ /* 0x000fe40000000f00 */
[----:B------:R-:W-:Y:S01]  /*0290*/  ISETP.EQ.OR.EX P2, PT, R3, RZ, !P3, P2 ;  /* 0x000000ff0300720c */ /* 0x000fe20005f42720 */
[----:B----4-:R-:W-:-:S04]  /*02a0*/  @P0 IMAD.WIDE R18, R157, 0x4, R10 ;  /* 0x000000049d120825 */ /* 0x010fc800078e020a */
[C---:B------:R-:W-:Y:S01]  /*02b0*/  IMAD.WIDE R10, R157.reuse, 0x4, R16 ;  /* 0x000000049d0a7825 */ /* 0x040fe200078e0210 */
[----:B------:R1:W5:Y:S07]  /*02c0*/  @P0 LDG.E R8, desc[UR10][R18.64] ;  /* 0x0000000a12080981 */ /* 0x00036e000c1e1900 */
[----:B------:R1:W5:Y:S01]  /*02d0*/  @!P2 LDG.E R13, desc[UR10][R10.64] ;  /* 0x0000000a0a0da981 */ /* 0x000362000c1e1900 */
[----:B------:R-:W-:Y:S02]  /*02e0*/  ISETP.NE.U32.AND P0, PT, R2, RZ, PT ;  /* 0x000000ff0200720c */ /* 0x000fe40003f05070 */
[----:B------:R-:W-:Y:S01]  /*02f0*/  IADD3 R2, -R157, RZ, RZ ;  /* 0x000000ff9d027210 */ /* 0x000fe20007ffe1ff */
[----:B------:R-:W2:Y:S01]  /*0300*/  S2R R23, SR_CTAID.X ;  /* 0x0000000000177919 */ /* 0x000ea20000002500 */
[----:B------:R-:W-:Y:S01]  /*0310*/  ISETP.NE.AND.EX P0, PT, R3, RZ, PT, P0 ;  /* 0x000000ff0300720c */ /* 0x000fe20003f05300 */
[----:B------:R-:W4:Y:S02]  /*0320*/  S2R R0, SR_CTAID.Y ;  /* 0x0000000000007919 */ /* 0x000f240000002600 */
[----:B------:R-:W-:-:S02]  /*0330*/  IMAD R26, R5, R2, R26 ;  /* 0x00000002051a7224 */ /* 0x000fc400078e021a */
[----:B---3--:R-:W-:-:S06]  /*0340*/  @P1 IMAD.IADD R88, R7, 0x1, -R14 ;  /* 0x0000000107581824 */ /* 0x008fcc00078e0a0e */
[----:B------:R-:W3:Y:S02]  /*0350*/  @!P1 LDC R88, c[0x0][0x2c4] ;  /* 0x0000b100ff589b82 */ /* 0x000ee40000000800 */
[----:B-12-4-:R-:W-:Y:S05]  /*0360*/  @!P0 BRA `(.L_x_6052) ;  /* 0x0000000000108947 */ /* 0x016fea0003800000 */
[----:B------:R-:W2:Y:S02]  /*0370*/  @P3 LDG.E R2, desc[UR10][R10.64+0x4] ;  /* 0x0000040a0a023981 */ /* 0x000ea4000c1e1900 */
[----:B--2--5:R-:W-:-:S06]  /*0380*/  @P3 IADD3 R7, R2, -R13, RZ ;  /* 0x8000000d02073210 */ /* 0x024fcc0007ffe0ff */
[----:B------:R2:W5:Y:S01]  /*0390*/  @!P3 LDG.E R7, desc[UR10][R10.64] ;  /* 0x0000000a0a07b981 */ /* 0x000562000c1e1900 */
[----:B------:R-:W-:Y:S05]  /*03a0*/  BRA `(.L_x_6053) ;  /* 0x0000000000047947 */ /* 0x000fea0003800000 */
.L_x_6052:
[----:B------:R-:W1:Y:S02]  /*03b0*/  LDC R7, c[0x0][0x2c8] ;  /* 0x0000b200ff077b82 */ /* 0x000e640000000800 */
.L_x_6053:
        /* <DEDUP_REMOVED lines=9> */
[----:B------:R-:W2:Y:S01]  /*0450*/  LDC R6, c[0x0][0x10] ;  /* 0x00000400ff067b82 */ /* 0x000ea20000000800 */
[----:B-----5:R-:W-:Y:S01]  /*0460*/  @P3 IMAD.IADD R85, R85, 0x1, -R8 ;  /* 0x0000000155553824 */ /* 0x020fe200078e0a08 */
[----:B------:R-:W3:Y:S06]  /*0470*/  S2R R86, SR_TID.X ;  /* 0x0000000000567919 */ /* 0x000eec0000002100 */
        /* <DEDUP_REMOVED lines=29> */
[----:B------:R-:W-:Y:S02]  /*0650*/  ISETP.GE.U32.AND P4, PT, R11, R10, PT ;  /* 0x0000000a0b00720c */ /* 0x000fe40003f86070 */
        /* <DEDUP_REMOVED lines=62> */
.L_x_6056:
[----:B------:R-:W-:Y:S05]  /*0a40*/  BSYNC B0 ;  /* 0x0000000000007941 */ /* 0x000fea0003800000 */
.L_x_6055:
        /* <DEDUP_REMOVED lines=9> */
.L_x_6058:
[----:B------:R-:W-:Y:S05]  /*0ae0*/  BSYNC B0 ;  /* 0x0000000000007941 */ /* 0x000fea0003800000 */
.L_x_6057:
        /* <DEDUP_REMOVED lines=8> */
.L_x_6060:
[----:B------:R-:W-:Y:S05]  /*0b70*/  BSYNC B0 ;  /* 0x0000000000007941 */ /* 0x000fea0003800000 */
.L_x_6059:
        /* <DEDUP_REMOVED lines=8> */
.L_x_6062:
[----:B------:R-:W-:Y:S05]  /*0c00*/  BSYNC B0 ;  /* 0x0000000000007941 */ /* 0x000fea0003800000 */
.L_x_6061:
        /* <DEDUP_REMOVED lines=9> */
.L_x_6064:
[----:B------:R-:W-:Y:S05]  /*0ca0*/  BSYNC B0 ;  /* 0x0000000000007941 */ /* 0x000fea0003800000 */
.L_x_6063:
[----:B------:R-:W-:Y:S04]  /*0cb0*/  BSSY B0, `(.L_x_6065) ;  /* 0x0000007000007945 */ /* 0x000fe80003800000 */
[----:B------:R-:W-:Y:S05]  /*0cc0*/  @P1 BRA `(.L_x_6066) ;  /* 0x0000000000141947 */ /* 0x000fea0003800000 */
[----:B------:R-:W-:Y:S02]  /*0cd0*/  ULDC UR4, c[0x0][0x2d0] ;  /* 0x0000b40000047ab9 */ /* 0x000fe40000000800 */
[----:B------:R-:W-:Y:S02]  /*0ce0*/  ISETP.GE.AND P1, PT, R2, UR4, PT ;  /* 0x0000000402007c0c */ /* 0x000fe4000bf26270 */
[----:B------:R-:W-:-:S11]  /*0cf0*/  ISETP.GE.AND P0, PT, R6, UR4, PT ;  /* 0x0000000406007c0c */ /* 0x000fd6000bf06270 */
[----:B------:R1:W-:Y:S04]  /*0d00*/  @!P1 STG.E.128 desc[UR10][R20.64+0x5000], RZ ;  /* 0x005000ff14009986 */ /* 0x0003e8000c101d0a */
[----:B------:R1:W-:Y:S02]  /*0d10*/  @!P0 STG.E.128 desc[UR10][R20.64+0x5100], RZ ;  /* 0x005100ff14008986 */ /* 0x0003e4000c101d0a */
.L_x_6066:
[----:B------:R-:W-:Y:S05]  /*0d20*/  BSYNC B0 ;  /* 0x0000000000007941 */ /* 0x000fea0003800000 */
.L_x_6065:
[----:B------:R-:W-:Y:S04]  /*0d30*/  BSSY B0, `(.L_x_6067) ;  /* 0x0000007000007945 */ /* 0x000fe80003800000 */
[----:B------:R-:W-:Y:S05]  /*0d40*/  @P4 BRA `(.L_x_6068) ;  /* 0x0000000000144947 */ /* 0x000fea0003800000 */
[----:B------:R-:W-:Y:S02]  /*0d50*/  ULDC UR4, c[0x0][0x2d0] ;  /* 0x0000b40000047ab9 */ /* 0x000fe40000000800 */
[----:B------:R-:W-:Y:S02]  /*0d60*/  ISETP.GE.AND P1, PT, R2, UR4, PT ;  /* 0x0000000402007c0c */ /* 0x000fe4000bf26270 */
[----:B------:R-:W-:-:S11]  /*0d70*/  ISETP.GE.AND P0, PT, R6, UR4, PT ;  /* 0x0000000406007c0c */ /* 0x000fd6000bf06270 */
[----:B------:R1:W-:Y:S04]  /*0d80*/  @!P1 STG.E.128 desc[UR10][R20.64+0x6000], RZ ;  /* 0x006000ff14009986 */ /* 0x0003e8000c101d0a */
[----:B------:R1:W-:Y:S02]  /*0d90*/  @!P0 STG.E.128 desc[UR10][R20.64+0x6100], RZ ;  /* 0x006100ff14008986 */ /* 0x0003e4000c101d0a */
.L_x_6068:
[----:B------:R-:W-:Y:S05]  /*0da0*/  BSYNC B0 ;  /* 0x0000000000007941 */ /* 0x000fea0003800000 */
.L_x_6067:
[----:B------:R-:W-:Y:S04]  /*0db0*/  BSSY B0, `(.L_x_6069) ;  /* 0x0000007000007945 */ /* 0x000fe80003800000 */
[----:B------:R-:W-:Y:S05]  /*0dc0*/  @P3 BRA `(.L_x_6070) ;  /* 0x0000000000143947 */ /* 0x000fea0003800000 */
[----:B------:R-:W-:Y:S02]  /*0dd0*/  ULDC UR4, c[0x0][0x2d0] ;  /* 0x0000b40000047ab9 */ /* 0x000fe40000000800 */
[----:B------:R-:W-:Y:S02]  /*0de0*/  ISETP.GE.AND P1, PT, R2, UR4, PT ;  /* 0x0000000402007c0c */ /* 0x000fe4000bf26270 */
[----:B------:R-:W-:-:S11]  /*0df0*/  ISETP.GE.AND P0, PT, R6, UR4, PT ;  /* 0x0000000406007c0c */ /* 0x000fd6000bf06270 */
[----:B------:R1:W-:Y:S04]  /*0e00*/  @!P1 STG.E.128 desc[UR10][R20.64+0x7000], RZ ;  /* 0x007000ff14009986 */ /* 0x0003e8000c101d0a */
[----:B------:R1:W-:Y:S02]  /*0e10*/  @!P0 STG.E.128 desc[UR10][R20.64+0x7100], RZ ;  /* 0x007100ff14008986 */ /* 0x0003e4000c101d0a */
.L_x_6070:
[----:B------:R-:W-:Y:S05]  /*0e20*/  BSYNC B0 ;  /* 0x0000000000007941 */ /* 0x000fea0003800000 */
.L_x_6069:
        /* <DEDUP_REMOVED lines=29> */
.L_x_6054:
        /* <DEDUP_REMOVED lines=24> */
.L_x_6071:
        /* <DEDUP_REMOVED lines=31> */
[----:B------:R-:W4:Y:S01]  /*1370*/  LDG.E R0, desc[UR10][R12.64] ;  /* 0x0000000a0c007981 */ /* 0x000f22000c1e1900 */
[----:B--2---:R-:W-:Y:S02]  /*1380*/  IABS R2, R11 ;  /* 0x0000000b00027213 */ /* 0x004fe40000000000 */
        /* <DEDUP_REMOVED lines=48> */
.L_x_6072:
        /* <DEDUP_REMOVED lines=49> */
.L_x_6074:
[----:B------:R-:W-:Y:S01]  /*19a0*/  @!P1 LOP3.LUT R20, RZ, R11, RZ, 0x33, !PT ;  /* 0x0000000bff149212 */ /* 0x000fe200078e33ff */
[----:B------:R-:W-:Y:S01]  /*19b0*/  IMAD R6, R9, R116, RZ ;  /* 0x0000007409067224 */ /* 0x000fe200078e02ff */
[----:B------:R-:W-:Y:S02]  /*19c0*/  MOV R11, R7 ;  /* 0x00000007000b7202 */ /* 0x000fe40000000f00 */
[----:B------:R-:W-:Y:S01]  /*19d0*/  @P4 IADD3 R13, R8, R13, RZ ;  /* 0x0000000d080d4210 */ /* 0x000fe20007ffe0ff */
[-C--:B------:R-:W-:Y:S02]  /*19e0*/  IMAD R7, R117, R15.reuse, R6 ;  /* 0x0000000f75077224 */ /* 0x080fe400078e0206 */
[----:B------:R-:W-:Y:S01]  /*19f0*/  IMAD.WIDE.U32 R16, R116, R15, R10 ;  /* 0x0000000f74107225 */ /* 0x000fe200078e000a */
[----:B------:R-:W-:-:S04]  /*1a00*/  SHF.R.S32.HI R11, RZ, 0x1f, R20 ;  /* 0x0000001fff0b7819 */ /* 0x000fc80000011414 */
        /* <DEDUP_REMOVED lines=22> */
.L_x_6073:
        /* <DEDUP_REMOVED lines=13> */
[----:B------:R-:W2:Y:S01]  /*1c40*/  @P1 LDC.64 R4, c[0x0][0x240] ;  /* 0x00009000ff041b82 */ /* 0x000ea20000000a00 */
[----:B------:R-:W-:Y:S01]  /*1c50*/  @!P1 SHF.R.S32.HI R17, RZ, 0x1f, R157 ;  /* 0x0000001fff119819 */ /* 0x000fe2000001149d */
[C---:B------:R-:W-:Y:S01]  /*1c60*/  VIADD R3, R12.reuse, 0x10 ;  /* 0x000000100c037836 */ /* 0x040fe20000000000 */
[-C--:B------:R-:W-:Y:S01]  /*1c70*/  ISETP.GE.AND P6, PT, R12, R147.reuse, PT ;  /* 0x000000930c00720c */ /* 0x080fe20003fc6270 */
[----:B-----5:R-:W-:Y:S01]  /*1c80*/  IMAD.IADD R0, R86, 0x1, -R13 ;  /* 0x0000000156007824 */ /* 0x020fe200078e0a0d */
[----:B------:R-:W-:Y:S01]  /*1c90*/  SHF.R.S32.HI R13, RZ, 0x1f, R12 ;  /* 0x0000001fff0d7819 */ /* 0x000fe2000001140c */
[----:B------:R-:W-:Y:S01]  /*1ca0*/  IMAD.SHL.U32 R21, R12, 0x40, RZ ;  /* 0x000000400c157824 */ /* 0x000fe200078e00ff */
[C---:B------:R-:W-:Y:S01]  /*1cb0*/  ISETP.GE.AND P5, PT, R3.reuse, R147, PT ;  /* 0x000000930300720c */ /* 0x040fe20003fa6270 */
[----:B------:R-:W3:Y:S01]  /*1cc0*/  @!P1 LDC.64 R6, c[0x0][0x228] ;  /* 0x00008a00ff069b82 */ /* 0x000ee20000000a00 */
[CC--:B------:R-:W-:Y:S01]  /*1cd0*/  ISETP.GE.AND P4, PT, R3.reuse, R8.reuse, PT ;  /* 0x000000080300720c */ /* 0x0c0fe20003f86270 */
[----:B------:R-:W-:Y:S01]  /*1ce0*/  IMAD.SHL.U32 R156, R0, 0x8, RZ ;  /* 0x00000008009c7824 */ /* 0x000fe200078e00ff */
[----:B------:R-:W-:Y:S01]  /*1cf0*/  ISETP.GE.AND P3, PT, R3, R8, PT ;  /* 0x000000080300720c */ /* 0x000fe20003f66270 */
[----:B------:R-:W-:Y:S01]  /*1d00*/  IMAD R11, R11, UR6, RZ ;  /* 0x000000060b0b7c24 */ /* 0x000fe2000f8e02ff */
[----:B------:R-:W-:Y:S01]  /*1d10*/  LOP3.LUT R3, R10, 0xfffffff0, RZ, 0xc0, !PT ;  /* 0xfffffff00a037812 */ /* 0x000fe200078ec0ff */
[----:B------:R-:W-:Y:S01]  /*1d20*/  BSSY B0, `(.L_x_6075) ;  /* 0x0000047000007945 */ /* 0x000fe20003800000 */
[----:B------:R-:W-:Y:S01]  /*1d30*/  LOP3.LUT R21, R21, 0x1c0, RZ, 0xc0, !PT ;  /* 0x000001c015157812 */ /* 0x000fe200078ec0ff */
[----:B------:R-:W4:Y:S01]  /*1d40*/  LDC.64 R118, c[0x0][0x250] ;  /* 0x00009400ff767b82 */ /* 0x000f220000000a00 */
[--C-:B------:R-:W-:Y:S01]  /*1d50*/  SHF.R.S32.HI R25, RZ, 0x1f, R156.reuse ;  /* 0x0000001fff197819 */ /* 0x100fe2000001149c */
[----:B------:R-:W-:Y:S01]  /*1d60*/  IMAD.IADD R3, R86, 0x1, -R3 ;  /* 0x0000000156037824 */ /* 0x000fe200078e0a03 */
[----:B------:R-:W-:Y:S01]  /*1d70*/  LOP3.LUT R19, R21, 0x38, R156, 0xf8, !PT ;  /* 0x0000003815137812 */ /* 0x000fe200078ef89c */
[----:B------:R-:W-:Y:S01]  /*1d80*/  IMAD R11, R20, UR7, R11 ;  /* 0x00000007140b7c24 */ /* 0x000fe2000f8e020b */
[----:B------:R-:W-:Y:S01]  /*1d90*/  SHF.R.U32.HI R154, RZ, 0x3, R21 ;  /* 0x00000003ff9a7819 */ /* 0x000fe20000011615 */
[----:B------:R-:W-:-:S03]  /*1da0*/  IMAD.WIDE R22, R23, 0x40, R12 ;  /* 0x0000004017167825 */ /* 0x000fc600078e020c */
[----:B------:R-:W-:Y:S01]  /*1db0*/  LOP3.LUT R154, R19, R154, RZ, 0x3c, !PT ;  /* 0x0000009a139a7212 */ /* 0x000fe200078e3cff */
[----:B--2---:R-:W-:Y:S01]  /*1dc0*/  @P1 IMAD.WIDE.U32 R34, R14, R4, RZ ;  /* 0x000000040e221225 */ /* 0x004fe200078e00ff */
[----:B------:R-:W-:-:S03]  /*1dd0*/  SHF.R.S32.HI R4, RZ, 0x1f, R3 ;  /* 0x0000001fff047819 */ /* 0x000fc60000011403 */
[----:B------:R-:W-:Y:S01]  /*1de0*/  @P1 IMAD R30, R14, R5, R35 ;  /* 0x000000050e1e1224 */ /* 0x000fe200078e0223 */
[----:B------:R-:W-:Y:S01]  /*1df0*/  LEA.HI R4, R4, R3, RZ, 0x3 ;  /* 0x0000000304047211 */ /* 0x000fe200078f18ff */
[----:B---3--:R-:W-:Y:S01]  /*1e00*/  @!P1 IMAD R32, R17, R6, RZ ;  /* 0x0000000611209224 */ /* 0x008fe200078e02ff */
[----:B------:R-:W-:Y:S01]  /*1e10*/  LEA.HI R5, R89, R86, RZ, 0x6 ;  /* 0x0000005659057211 */ /* 0x000fe200078f30ff */
[----:B------:R-:W-:Y:S01]  /*1e20*/  VIADD R17, R12, 0x20 ;  /* 0x000000200c117836 */ /* 0x000fe20000000000 */
[----:B------:R-:W-:Y:S01]  /*1e30*/  LOP3.LUT R14, R4, 0xfffffff8, RZ, 0xc0, !PT ;  /* 0xfffffff8040e7812 */ /* 0x000fe200078ec0ff */
[C---:B------:R-:W-:Y:S02]  /*1e40*/  @!P1 IMAD R7, R157.reuse, R7, R32 ;  /* 0x000000079d079224 */ /* 0x040fe400078e0220 */
[----:B------:R-:W-:Y:S01]  /*1e50*/  @!P1 IMAD.WIDE.U32 R32, R157, R6, RZ ;  /* 0x000000069d209225 */ /* 0x000fe200078e00ff */
[----:B------:R-:W-:Y:S02]  /*1e60*/  IADD3 R14, R3, -R14, RZ ;  /* 0x8000000e030e7210 */ /* 0x000fe40007ffe0ff */
[----:B------:R-:W-:Y:S01]  /*1e70*/  SHF.R.S32.HI R3, RZ, 0x1f, R26 ;  /* 0x0000001fff037819 */ /* 0x000fe2000001141a */
[----:B------:R-:W-:Y:S01]  /*1e80*/  @!P1 IMAD.MOV.U32 R34, RZ, RZ, R32 ;  /* 0x000000ffff229224 */ /* 0x000fe200078e0020 */
[----:B------:R-:W-:Y:S01]  /*1e90*/  IADD3 R6, P2, R156, R28, RZ ;  /* 0x0000001c9c067210 */ /* 0x000fe20007f5e0ff */
[----:B------:R-:W-:-:S02]  /*1ea0*/  @!P1 IMAD.IADD R30, R33, 0x1, R7 ;  /* 0x00000001211e9824 */ /* 0x000fc400078e0207 */
[----:B------:R-:W-:Y:S01]  /*1eb0*/  IMAD R3, R3, UR4, RZ ;  /* 0x0000000403037c24 */ /* 0x000fe2000f8e02ff */
[----:B------:R-:W-:Y:S01]  /*1ec0*/  IADD3 R34, P1, R156, R34, RZ ;  /* 0x000000229c227210 */ /* 0x000fe20007f3e0ff */
[----:B------:R-:W-:Y:S02]  /*1ed0*/  IMAD.SHL.U32 R5, R5, 0x8, RZ ;  /* 0x0000000805057824 */ /* 0x000fe400078e00ff */
[----:B------:R-:W-:Y:S01]  /*1ee0*/  IMAD R31, R26, UR5, R3 ;  /* 0x000000051a1f7c24 */ /* 0x000fe2000f8e0203 */
[----:B------:R-:W-:Y:S01]  /*1ef0*/  MOV R3, 0x20 ;  /* 0x0000002000037802 */ /* 0x000fe20000000f00 */
[C---:B------:R-:W-:Y:S01]  /*1f00*/  IMAD.X R35, R25.reuse, 0x1, R30, P1 ;  /* 0x0000000119237824 */ /* 0x040fe200008e061e */
[----:B------:R-:W-:Y:S01]  /*1f10*/  LOP3.LUT R154, R154, 0xfffffe00, R5, 0xf8, !PT ;  /* 0xfffffe009a9a7812 */ /* 0x000fe200078ef805 */
[----:B------:R-:W-:Y:S01]  /*1f20*/  IMAD.X R7, R25, 0x1, R24, P2 ;  /* 0x0000000119077824 */ /* 0x000fe200010e0618 */
[----:B------:R-:W-:Y:S01]  /*1f30*/  R2P PR, R14, 0x6 ;  /* 0x000000060e007804 */ /* 0x000fe20000000000 */
[----:B------:R-:W-:Y:S01]  /*1f40*/  IMAD.WIDE.U32 R26, R26, UR4, R34 ;  /* 0x000000041a1a7c25 */ /* 0x000fe2000f8e0022 */
[----:B------:R-:W-:-:S02]  /*1f50*/  UMOV UR4, 0x400 ;  /* 0x0000040000047882 */ /* 0x000fc40000000000 */
[----:B-1----:R-:W-:Y:S01]  /*1f60*/  ULEA UR4, UR8, UR4, 0x18 ;  /* 0x0000000408047291 */ /* 0x002fe2000f8ec03f */
[----:B------:R-:W-:Y:S01]  /*1f70*/  IMAD.MOV.U32 R5, RZ, RZ, 0x10 ;  /* 0x00000010ff057424 */ /* 0x000fe200078e00ff */
[----:B------:R-:W-:Y:S01]  /*1f80*/  SEL R3, R3, 0xffffffe0, !P2 ;  /* 0xffffffe003037807 */ /* 0x000fe20005000000 */
[----:B------:R-:W-:-:S03]  /*1f90*/  IMAD.WIDE.U32 R20, R20, UR6, R6 ;  /* 0x0000000614147c25 */ /* 0x000fc6000f8e0006 */
[----:B------:R-:W-:Y:S01]  /*1fa0*/  LEA R154, R154, UR4, 0x1 ;  /* 0x000000049a9a7c11 */ /* 0x000fe2000f8e08ff */
        /* <DEDUP_REMOVED lines=30> */
.L_x_6076:
[----:B------:R-:W-:Y:S05]  /*2190*/  BSYNC B0 ;  /* 0x0000000000007941 */ /* 0x000fea0003800000 */
.L_x_6075:
        /* <DEDUP_REMOVED lines=33> */
.L_x_6078:
[----:B------:R-:W-:Y:S05]  /*23b0*/  BSYNC B0 ;  /* 0x0000000000007941 */ /* 0x000fea0003800000 */
.L_x_6077:
[----:B------:R-:W-:Y:S01]  /*23c0*/  IADD3 R32, P2, R156, R18, RZ ;  /* 0x000000129c207210 */ /* 0x000fe20007f5e0ff */
        /* <DEDUP_REMOVED lines=34> */
.L_x_6080:
[----:B------:R-:W-:Y:S05]  /*25f0*/  BSYNC B0 ;  /* 0x0000000000007941 */ /* 0x000fea0003800000 */
.L_x_6079:
        /* <DEDUP_REMOVED lines=31> */
.L_x_6082:
[----:B------:R-:W-:Y:S05]  /*27f0*/  BSYNC B0 ;  /* 0x0000000000007941 */ /* 0x000fea0003800000 */
.L_x_6081:
[C---:B------:R-:W-:Y:S01]  /*2800*/  ISETP.GE.AND P1, PT, R12.reuse, R8, PT ;  /* 0x000000080c00720c */ /* 0x040fe20003f26270 */
[C---:B------:R-:W-:Y:S01]  /*2810*/  IMAD R16, R12.reuse, R117, R16 ;  /* 0x000000750c107224 */ /* 0x040fe200078e0210 */
[----:B------:R-:W-:Y:S01]  /*2820*/  BSSY B0, `(.L_x_6083) ;  /* 0x000001c000007945 */ /* 0x000fe20003800000 */
[----:B------:R-:W-:Y:S01]  /*2830*/  IMAD.WIDE.U32 R32, R12, R116, R32 ;  /* 0x000000740c207225 */ /* 0x000fe200078e0020 */
[----:B------:R-:W-:Y:S02]  /*2840*/  ISETP.GE.AND P6, PT, R17, R8, PT ;  /* 0x000000081100720c */ /* 0x000fe40003fc6270 */
[C---:B------:R-:W-:Y:S01]  /*2850*/  SHF.L.U64.HI R149, R116.reuse, 0x4, R117 ;  /* 0x0000000474957819 */ /* 0x040fe20000010275 */
[----:B------:R-:W-:Y:S01]  /*2860*/  IMAD.SHL.U32 R150, R116, 0x10, RZ ;  /* 0x0000001074967824 */ /* 0x000fe200078e00ff */
[----:B------:R-:W-:Y:S01]  /*2870*/  IADD3 R120, R33, R16, RZ ;  /* 0x0000001021787210 */ /* 0x000fe20007ffe0ff */
[----:B------:R-:W-:-:S04]  /*2880*/  IMAD.MOV.U32 R121, RZ, RZ, R32 ;  /* 0x000000ffff797224 */ /* 0x000fc800078e0020 */
        /* <DEDUP_REMOVED lines=21> */
.L_x_6084:
[----:B------:R-:W-:Y:S05]  /*29e0*/  BSYNC B0 ;  /* 0x0000000000007941 */ /* 0x000fea0003800000 */
.L_x_6083:
        /* <DEDUP_REMOVED lines=24> */
.L_x_6086:
[----:B------:R-:W-:Y:S05]  /*2b70*/  BSYNC B0 ;  /* 0x0000000000007941 */ /* 0x000fea0003800000 */
.L_x_6085:
[----:B------:R-:W-:Y:S01]  /*2b80*/  BSSY B0, `(.L_x_6087) ;  /* 0x0000019000007945 */ /* 0x000fe20003800000 */
[----:B------:R-:W-:-:S03]  /*2b90*/  IADD3 R15, P1, R12, R15, RZ ;  /* 0x0000000f0c0f7210 */ /* 0x000fc60007f3e0ff */
[----:B------:R-:W-:Y:S10]  /*2ba0*/  @P6 BRA `(.L_x_6088) ;  /* 0x0000000000586947 */ /* 0x000ff40003800000 */
[----:B------:R-:W-:Y:S01]  /*2bb0*/  ULDC UR5, c[0x0][0x2d0] ;  /* 0x0000b40000057ab9 */ /* 0x000fe20000000800 */
[----:B-12---:R-:W-:Y:S02]  /*2bc0*/  LEA R23, P5, R116, R121, 0x5 ;  /* 0x0000007974177211 */ /* 0x006fe400078a28ff */
        /* <DEDUP_REMOVED lines=20> */
.L_x_6088:
[----:B------:R-:W-:Y:S05]  /*2d10*/  BSYNC B0 ;  /* 0x0000000000007941 */ /* 0x000fea0003800000 */
.L_x_6087:
        /* <DEDUP_REMOVED lines=34> */
.L_x_6090:
[----:B------:R-:W-:Y:S05]  /*2f40*/  BSYNC B0 ;  /* 0x0000000000007941 */ /* 0x000fea0003800000 */
.L_x_6089:
[----:B------:R-:W0:Y:S01]  /*2f50*/  LDGDEPBAR ;  /* 0x00000000000079af */ /* 0x000e220000000000 */
[----:B-1234-:R-:W-:Y:S01]  /*2f60*/  LOP3.LUT R7, R22, 0xfffffffe, RZ, 0xc0, !PT ;  /* 0xfffffffe16077812 */ /* 0x01efe200078ec0ff */
[----:B------:R-:W-:Y:S01]  /*2f70*/  IMAD.SHL.U32 R14, R14, 0x40, RZ ;  /* 0x000000400e0e7824 */ /* 0x000fe200078e00ff */
[----:B------:R-:W-:Y:S01]  /*2f80*/  LEA.HI R89, R89, R86, RZ, 0x5 ;  /* 0x0000005659597211 */ /* 0x000fe200078f28ff */
[----:B------:R-:W-:Y:S01]  /*2f90*/  IMAD.IADD R21, R21, 0x1, R11 ;  /* 0x0000000115157824 */ /* 0x000fe200078e020b */
[----:B------:R-:W-:Y:S01]  /*2fa0*/  LOP3.LUT R18, R23, 0x8, R18, 0xf8, !PT ;  /* 0x0000000817127812 */ /* 0x000fe200078ef812 */
[----:B------:R-:W-:Y:S01]  /*2fb0*/  IMAD.IADD R10, R10, 0x1, -R7 ;  /* 0x000000010a0a7824 */ /* 0x000fe200078e0a07 */
[----:B------:R-:W-:Y:S01]  /*2fc0*/  LOP3.LUT R14, R14, 0x1c0, RZ, 0xc0, !PT ;  /* 0x000001c00e0e7812 */ /* 0x000fe200078ec0ff */
[----:B------:R-:W-:Y:S01]  /*2fd0*/  IMAD.SHL.U32 R7, R4, 0x40, RZ ;  /* 0x0000004004077824 */ /* 0x000fe200078e00ff */
[-C--:B------:R-:W-:Y:S01]  /*2fe0*/  ISETP.GE.AND P4, PT, R17, R8.reuse, PT ;  /* 0x000000081100720c */ /* 0x080fe20003f86270 */
[----:B------:R-:W-:Y:S01]  /*2ff0*/  IMAD.SHL.U32 R11, R10, 0x8, RZ ;  /* 0x000000080a0b7824 */ /* 0x000fe200078e00ff */
[----:B------:R-:W-:Y:S01]  /*3000*/  ISETP.GE.AND P2, PT, R19, R8, PT ;  /* 0x000000081300720c */ /* 0x000fe20003f46270 */
[----:B------:R-:W-:Y:S01]  /*3010*/  IMAD.X R9, R13, 0x1, R9, P1 ;  /* 0x000000010d097824 */ /* 0x000fe200008e0609 */
[----:B------:R-:W-:Y:S01]  /*3020*/  SHF.R.U32.HI R23, RZ, 0x3, R23 ;  /* 0x00000003ff177819 */ /* 0x000fe20000011617 */
[-C--:B------:R-:W-:Y:S01]  /*3030*/  IMAD.WIDE.U32 R30, R15, R118.reuse, R20 ;  /* 0x000000760f1e7225 */ /* 0x080fe200078e0014 */
[----:B------:R-:W-:Y:S01]  /*3040*/  LOP3.LUT R11, R14, 0x8, R11, 0xf8, !PT ;  /* 0x000000080e0b7812 */ /* 0x000fe200078ef80b */
[----:B------:R-:W-:Y:S01]  /*3050*/  ULDC.64 UR6, c[0x0][0x220] ;  /* 0x0000880000067ab9 */ /* 0x000fe20000000a00 */
[----:B------:R-:W-:Y:S01]  /*3060*/  SHF.R.U32.HI R4, RZ, 0x3, R14 ;  /* 0x00000003ff047819 */ /* 0x000fe2000001160e */
[----:B------:R-:W-:Y:S01]  /*3070*/  IMAD R8, R9, R118, RZ ;  /* 0x0000007609087224 */ /* 0x000fe200078e02ff */
[----:B------:R-:W-:Y:S01]  /*3080*/  SHF.R.S32.HI R6, RZ, 0x5, R89 ;  /* 0x00000005ff067819 */ /* 0x000fe20000011459 */
[----:B------:R-:W-:Y:S01]  /*3090*/  BSSY B0, `(.L_x_6091) ;  /* 0x0000022000007945 */ /* 0x000fe20003800000 */
[----:B------:R-:W-:Y:S01]  /*30a0*/  LOP3.LUT R7, R7, 0xfffffe00, RZ, 0xc0, !PT ;  /* 0xfffffe0007077812 */ /* 0x000fe200078ec0ff */
[----:B------:R-:W-:Y:S01]  /*30b0*/  IMAD R9, R15, R119, R8 ;  /* 0x000000770f097224 */ /* 0x000fe200078e0208 */
[----:B------:R-:W-:Y:S01]  /*30c0*/  LOP3.LUT R23, R18, R23, RZ, 0x3c, !PT ;  /* 0x0000001712177212 */ /* 0x000fe200078e3cff */
[----:B------:R-:W-:-:S04]  /*30d0*/  DEPBAR.LE SB0, 0x0 ;  /* 0x000080000000791a */ /* 0x000fc80000000000 */
[----:B------:R-:W-:Y:S01]  /*30e0*/  BAR.SYNC.DEFER_BLOCKING 0x0 ;  /* 0x0000000000007b1d */ /* 0x000fe20000010000 */
[----:B------:R-:W-:Y:S01]  /*30f0*/  LOP3.LUT R4, R11, R4, RZ, 0x3c, !PT ;  /* 0x000000040b047212 */ /* 0x000fe200078e3cff */
[----:B------:R-:W-:Y:S01]  /*3100*/  IMAD R11, R6, 0x400, R7 ;  /* 0x00000400060b7824 */ /* 0x000fe200078e0207 */
[----:B------:R-:W-:Y:S01]  /*3110*/  LEA R172, P1, R30, UR6, 0x1 ;  /* 0x000000061eac7c11 */ /* 0x000fe2000f8208ff */
[----:B------:R-:W-:Y:S01]  /*3120*/  IMAD R145, R10, 0x200, R23 ;  /* 0x000002000a917824 */ /* 0x000fe200078e0217 */
[----:B------:R-:W-:Y:S01]  /*3130*/  SHF.L.U64.HI R151, R118, 0x4, R119 ;  /* 0x0000000476977819 */ /* 0x000fe20000010277 */
[----:B------:R-:W-:Y:S02]  /*3140*/  IMAD.IADD R146, R4, 0x1, R11 ;  /* 0x0000000104927824 */ /* 0x000fe400078e020b */
        /* <DEDUP_REMOVED lines=22> */
.L_x_6092:
[----:B------:R-:W-:Y:S05]  /*32b0*/  BSYNC B0 ;  /* 0x0000000000007941 */ /* 0x000fea0003800000 */
.L_x_6091:
        /* <DEDUP_REMOVED lines=22> */
.L_x_6094:
[----:B------:R-:W-:Y:S05]  /*3420*/  BSYNC B0 ;  /* 0x0000000000007941 */ /* 0x000fea0003800000 */
.L_x_6093:
        /* <DEDUP_REMOVED lines=24> */
.L_x_6096:
[----:B------:R-:W-:Y:S05]  /*35b0*/  BSYNC B0 ;  /* 0x0000000000007941 */ /* 0x000fea0003800000 */
.L_x_6095:
        /* <DEDUP_REMOVED lines=24> */
.L_x_6098:
[----:B------:R-:W-:Y:S05]  /*3740*/  BSYNC B0 ;  /* 0x0000000000007941 */ /* 0x000fea0003800000 */
.L_x_6097:
        /* <DEDUP_REMOVED lines=8> */
[----:B------:R-:W2:Y:S01]  /*37d0*/  LDSM.16.M88.4 R32, [R145+0x4800] ;  /* 0x004800009120783b */ /* 0x000ea20000000200 */
[C---:B------:R-:W-:Y:S02]  /*37e0*/  IMAD R142, R3.reuse, 0x2, R146 ;  /* 0x00000002038e7824 */ /* 0x040fe400078e0292 */
[----:B------:R-:W-:Y:S01]  /*37f0*/  IMAD R141, R3, 0x2, R144 ;  /* 0x00000002038d7824 */ /* 0x000fe200078e0290 */
[----:B------:R-:W3:Y:S01]  /*3800*/  LDSM.16.M88.4 R20, [R145+0x5000] ;  /* 0x005000009114783b */ /* 0x000ee20000000200 */
[----:B------:R-:W-:-:S02]  /*3810*/  IMAD.IADD R89, R86, 0x1, -R89 ;  /* 0x0000000156597824 */ /* 0x000fc400078e0a59 */
[----:B------:R-:W-:Y:S01]  /*3820*/  @P1 VIADD R143, R0, 0xffffffe0 ;  /* 0xffffffe0008f1836 */ /* 0x000fe20000000000 */
[----:B------:R-:W4:Y:S01]  /*3830*/  LDSM.16.M88.4 R16, [R145+0x5800] ;  /* 0x005800009110783b */ /* 0x000f220000000200 */
[----:B------:R-:W-:Y:S02]  /*3840*/  IMAD.MOV.U32 R0, RZ, RZ, 0x40 ;  /* 0x00000040ff007424 */ /* 0x000fe400078e00ff */
[----:B------:R-:W-:Y:S01]  /*3850*/  IMAD.SHL.U32 R86, R86, 0x2, RZ ;  /* 0x0000000256567824 */ /* 0x000fe200078e00ff */
[----:B------:R-:W-:Y:S01]  /*3860*/  LDSM.16.M88.4 R56, [R144] ;  /* 0x000000009038783b */ /* 0x000fe20000000200 */
[C---:B------:R-:W-:Y:S01]  /*3870*/  VIADD R135, R143.reuse, 0x800 ;  /* 0x000008008f877836 */ /* 0x040fe20000000000 */
[----:B------:R-:W-:Y:S01]  /*3880*/  SEL R0, R0, 0xffffffc0, !P2 ;  /* 0xffffffc000007807 */ /* 0x000fe20005000000 */
[C---:B------:R-:W-:Y:S01]  /*3890*/  VIADD R134, R143.reuse, 0x1000 ;  /* 0x000010008f867836 */ /* 0x040fe20000000000 */
[----:B-1----:R-:W1:Y:S01]  /*38a0*/  LDSM.16.M88.4 R8, [R143] ;  /* 0x000000008f08783b */ /* 0x002e620000000200 */
        /* <DEDUP_REMOVED lines=9> */
[----:B------:R-:W-:Y:S01]  /*3940*/  IMAD R0, R6, 0x10, R87 ;  /* 0x0000001006007824 */ /* 0x000fe200078e0257 */
[----:B------:R-:W1:Y:S01]  /*3950*/  LDSM.16.M88.4 R60, [R143+0x1800] ;  /* 0x001800008f3c783b */ /* 0x000e620000000200 */
[C---:B------:R-:W-:Y:S01]  /*3960*/  VIADD R129, R143.reuse, 0x3000 ;  /* 0x000030008f817836 */ /* 0x040fe20000000000 */
[----:B------:R-:W-:Y:S01]  /*3970*/  SHF.R.S32.HI R161, RZ, 0x2, R161 ;  /* 0x00000002ffa17819 */ /* 0x000fe200000114a1 */
[----:B------:R-:W-:Y:S01]  /*3980*/  VIADD R128, R143, 0x3800 ;  /* 0x000038008f807836 */ /* 0x000fe20000000000 */
[----:B------:R-:W-:Y:S02]  /*3990*/  LDSM.16.M88.4 R68, [R142] ;  /* 0x000000008e44783b */ /* 0x000fe40000000200 */
[----:B------:R-:W-:Y:S01]  /*39a0*/  IADD3 R0, R0, 0x1, R161 ;  /* 0x0000000100007810 */ /* 0x000fe20007ffe0a1 */
[C---:B-----5:R-:W-:Y:S01]  /*39b0*/  HMMA.16816.F32.BF16 R44, R12.reuse, R40, RZ ;  /* 0x000000280c2c723c */ /* 0x060fe200000418ff */
[----:B------:R-:W5:Y:S04]  /*39c0*/  LDSM.16.M88.4 R52, [R139+0x4000] ;  /* 0x004000008b34783b */ /* 0x000f680000000200 */
[----:B------:R-:W-:Y:S01]  /*39d0*/  LDSM.16.M88.4 R76, [R139+0x5800] ;  /* 0x005800008b4c783b */ /* 0x000fe20000000200 */
[C---:B------:R-:W-:Y:S03]  /*39e0*/  HMMA.16816.F32.BF16 R40, R12.reuse, R42, RZ ;  /* 0x0000002a0c28723c */ /* 0x040fe600000418ff */
[----:B------:R-:W-:Y:S03]  /*39f0*/  LDSM.16.M88.4 R80, [R146+0x2000] ;  /* 0x002000009250783b */ /* 0x000fe60000000200 */
[C---:B--2---:R-:W-:Y:S01]  /*3a00*/  HMMA.16816.F32.BF16 R36, R12.reuse, R32, RZ ;  /* 0x000000200c24723c */ /* 0x044fe200000418ff */
[----:B------:R-:W0:Y:S05]  /*3a10*/  LDGDEPBAR ;  /* 0x00000000000079af */ /* 0x000e2a0000000000 */
[C---:B---3--:R-:W-:Y:S06]  /*3a20*/  HMMA.16816.F32.BF16 R24, R12.reuse, R20, RZ ;  /* 0x000000140c18723c */ /* 0x048fec00000418ff */
[C---:B------:R-:W-:Y:S06]  /*3a30*/  HMMA.16816.F32.BF16 R32, R12.reuse, R34, RZ ;  /* 0x000000220c20723c */ /* 0x040fec00000418ff */
[C---:B------:R-:W-:Y:S06]  /*3a40*/  HMMA.16816.F32.BF16 R20, R12.reuse, R22, RZ ;  /* 0x000000160c14723c */ /* 0x040fec00000418ff */
[C---:B----4-:R-:W-:Y:S06]  /*3a50*/  HMMA.16816.F32.BF16 R72, R12.reuse, R16, RZ ;  /* 0x000000100c48723c */ /* 0x050fec00000418ff */
[----:B------:R-:W-:Y:S01]  /*3a60*/  HMMA.16816.F32.BF16 R12, R12, R18, RZ ;  /* 0x000000120c0c723c */ /* 0x000fe200000418ff */
[----:B------:R-:W2:Y:S05]  /*3a70*/  LDSM.16.M88.4 R16, [R139+0x4800] ;  /* 0x004800008b10783b */ /* 0x000eaa0000000200 */
[C---:B-1----:R-:W-:Y:S06]  /*3a80*/  HMMA.16816.F32.BF16 R44, R56.reuse, R8, R44 ;  /* 0x00000008382c723c */ /* 0x042fec000004182c */
[C---:B------:R-:W-:Y:S01]  /*3a90*/  HMMA.16816.F32.BF16 R40, R56.reuse, R10, R40 ;  /* 0x0000000a3828723c */ /* 0x040fe20000041828 */
[----:B------:R-:W1:Y:S05]  /*3aa0*/  LDSM.16.M88.4 R8, [R139+0x5000] ;  /* 0x005000008b08783b */ /* 0x000e6a0000000200 */
[C---:B------:R-:W-:Y:S06]  /*3ab0*/  HMMA.16816.F32.BF16 R36, R56.reuse, R64, R36 ;  /* 0x000000403824723c */ /* 0x040fec0000041824 */
[C---:B------:R-:W-:Y:S01]  /*3ac0*/  HMMA.16816.F32.BF16 R32, R56.reuse, R66, R32 ;  /* 0x000000423820723c */ /* 0x040fe20000041820 */
[----:B------:R-:W-:Y:S05]  /*3ad0*/  LDSM.16.M88.4 R64, [R132] ;  /* 0x000000008440783b */ /* 0x000fea0000000200 */
[C---:B------:R-:W-:Y:S06]  /*3ae0*/  HMMA.16816.F32.BF16 R24, R56.reuse, R48, R24 ;  /* 0x000000303818723c */ /* 0x040fec0000041818 */
[C---:B------:R-:W-:Y:S01]  /*3af0*/  HMMA.16816.F32.BF16 R20, R56.reuse, R50, R20 ;  /* 0x000000323814723c */ /* 0x040fe20000041814 */
[----:B------:R-:W3:Y:S05]  /*3b00*/  LDSM.16.M88.4 R48, [R141] ;  /* 0x000000008d30783b */ /* 0x000eea0000000200 */
[C---:B------:R-:W-:Y:S06]  /*3b10*/  HMMA.16816.F32.BF16 R72, R56.reuse, R60, R72 ;  /* 0x0000003c3848723c */ /* 0x040fec0000041848 */
[----:B------:R-:W-:Y:S01]  /*3b20*/  HMMA.16816.F32.BF16 R12, R56, R62, R12 ;  /* 0x0000003e380c723c */ /* 0x000fe2000004180c */
[----:B------:R-:W4:Y:S04]  /*3b30*/  LDSM.16.M88.4 R60, [R132+0x800] ;  /* 0x00080000843c783b */ /* 0x000f280000000200 */
[----:B------:R-:W4:Y:S01]  /*3b40*/  LDSM.16.M88.4 R56, [R132+0x1000] ;  /* 0x001000008438783b */ /* 0x000f220000000200 */
[C---:B-----5:R-:W-:Y:S06]  /*3b50*/  HMMA.16816.F32.BF16 R44, R68.reuse, R52, R44 ;  /* 0x00000034442c723c */ /* 0x060fec000004182c */
[C---:B------:R-:W-:Y:S01]  /*3b60*/  HMMA.16816.F32.BF16 R40, R68.reuse, R54, R40 ;  /* 0x000000364428723c */ /* 0x040fe20000041828 */
[----:B------:R-:W-:Y:S05]  /*3b70*/  LDSM.16.M88.4 R52, [R132+0x1800] ;  /* 0x001800008434783b */ /* 0x000fea0000000200 */
[C---:B--2---:R-:W-:Y:S06]  /*3b80*/  HMMA.16816.F32.BF16 R36, R68.reuse, R16, R36 ;  /* 0x000000104424723c */ /* 0x044fec0000041824 */
[C---:B------:R-:W-:Y:S01]  /*3b90*/  HMMA.16816.F32.BF16 R32, R68.reuse, R18, R32 ;  /* 0x000000124420723c */ /* 0x040fe20000041820 */
[----:B------:R-:W2:Y:S05]  /*3ba0*/  LDSM.16.M88.4 R16, [R145+0x6000] ;  /* 0x006000009110783b */ /* 0x000eaa0000000200 */
[C---:B-1----:R-:W-:Y:S06]  /*3bb0*/  HMMA.16816.F32.BF16 R24, R68.reuse, R8, R24 ;  /* 0x000000084418723c */ /* 0x042fec0000041818 */
[----:B------:R-:W-:Y:S01]  /*3bc0*/  HMMA.16816.F32.BF16 R20, R68, R10, R20 ;  /* 0x0000000a4414723c */ /* 0x000fe20000041814 */
[----:B------:R-:W1:Y:S05]  /*3bd0*/  LDSM.16.M88.4 R8, [R145+0x6800] ;  /* 0x006800009108783b */ /* 0x000e6a0000000200 */
[C---:B---3--:R-:W-:Y:S06]  /*3be0*/  HMMA.16816.F32.BF16 R44, R48.reuse, R64, R44 ;  /* 0x00000040302c723c */ /* 0x048fec000004182c */
        /* <DEDUP_REMOVED lines=8> */
[C---:B------:R-:W-:Y:S06]  /*3c70*/  HMMA.16816.F32.BF16 R72, R68.reuse, R76, R72 ;  /* 0x0000004c4448723c */ /* 0x040fec0000041848 */
[----:B------:R-:W-:Y:S01]  /*3c80*/  HMMA.16816.F32.BF16 R68, R68, R78, R12 ;  /* 0x0000004e4444723c */ /* 0x000fe2000004180c */
[----:B------:R-:W5:Y:S04]  /*3c90*/  LDSM.16.M88.4 R12, [R145+0x7000] ;  /* 0x00700000910c783b */ /* 0x000f680000000200 */
[----:B------:R-:W5:Y:S01]  /*3ca0*/  LDSM.16.M88.4 R76, [R145+0x7800] ;  /* 0x00780000914c783b */ /* 0x000f620000000200 */
[C---:B--2---:R-:W-:Y:S06]  /*3cb0*/  HMMA.16816.F32.BF16 R44, R80.reuse, R16, R44 ;  /* 0x00000010502c723c */ /* 0x044fec000004182c */
[C---:B------:R-:W-:Y:S01]  /*3cc0*/  HMMA.16816.F32.BF16 R40, R80.reuse, R18, R40 ;  /* 0x000000125028723c */ /* 0x040fe20000041828 */
[----:B------:R-:W-:Y:S05]  /*3cd0*/  LDSM.16.M88.4 R16, [R139+0x6000] ;  /* 0x006000008b10783b */ /* 0x000fea0000000200 */
[C---:B-1----:R-:W-:Y:S06]  /*3ce0*/  HMMA.16816.F32.BF16 R36, R80.reuse, R8, R36 ;  /* 0x000000085024723c */ /* 0x042fec0000041824 */
[----:B------:R-:W-:Y:S01]  /*3cf0*/  HMMA.16816.F32.BF16 R32, R80, R10, R32 ;  /* 0x0000000a5020723c */ /* 0x000fe20000041820 */
[----:B------:R-:W1:Y:S05]  /*3d00*/  LDSM.16.M88.4 R8, [R142+0x2000] ;  /* 0x002000008e08783b */ /* 0x000e6a0000000200 */
[C---:B------:R-:W-:Y:S06]  /*3d10*/  HMMA.16816.F32.BF16 R72, R48.reuse, R52, R72 ;  /* 0x000000343048723c */ /* 0x040fec0000041848 */
[----:B------:R-:W-:Y:S01]  /*3d20*/  HMMA.16816.F32.BF16 R68, R48, R54, R68 ;  /* 0x000000363044723c */ /* 0x000fe20000041844 */
[----:B------:R-:W2:Y:S04]  /*3d30*/  LDSM.16.M88.4 R48, [R143+0x3800] ;  /* 0x003800008f30783b */ /* 0x000ea80000000200 */
[----:B------:R-:W2:Y:S01]  /*3d40*/  LDSM.16.M88.4 R52, [R143+0x3000] ;  /* 0x003000008f34783b */ /* 0x000ea20000000200 */
[C---:B---3--:R-:W-:Y:S06]  /*3d50*/  HMMA.16816.F32.BF16 R44, R64.reuse, R60, R44 ;  /* 0x0000003c402c723c */ /* 0x048fec000004182c */
[C---:B------:R-:W-:Y:S06]  /*3d60*/  HMMA.16816.F32.BF16 R40, R64.reuse, R62, R40 ;  /* 0x0000003e4028723c */ /* 0x040fec0000041828 */
[C---:B----4-:R-:W-:Y:S06]  /*3d70*/  HMMA.16816.F32.BF16 R36, R64.reuse, R56, R36 ;  /* 0x000000384024723c */ /* 0x050fec0000041824 */
[----:B------:R-:W-:Y:S01]  /*3d80*/  HMMA.16816.F32.BF16 R60, R64, R58, R32 ;  /* 0x0000003a403c723c */ /* 0x000fe20000041820 */
[----:B------:R-:W-:Y:S04]  /*3d90*/  LDSM.16.M88.4 R32, [R141+0x2000] ;  /* 0x002000008d20783b */ /* 0x000fe80000000200 */
[----:B------:R-:W3:Y:S01]  /*3da0*/  LDSM.16.M88.4 R56, [R132+0x2000] ;  /* 0x002000008438783b */ /* 0x000ee20000000200 */
[C---:B-----5:R-:W-:Y:S06]  /*3db0*/  HMMA.16816.F32.BF16 R24, R80.reuse, R12, R24 ;  /* 0x0000000c5018723c */ /* 0x060fec0000041818 */
[C---:B------:R-:W-:Y:S01]  /*3dc0*/  HMMA.16816.F32.BF16 R20, R80.reuse, R14, R20 ;  /* 0x0000000e5014723c */ /* 0x040fe20000041814 */
[----:B------:R-:W4:Y:S05]  /*3dd0*/  LDSM.16.M88.4 R12, [R139+0x6800] ;  /* 0x006800008b0c783b */ /* 0x000f2a0000000200 */
[C---:B------:R-:W-:Y:S06]  /*3de0*/  HMMA.16816.F32.BF16 R72, R80.reuse, R76, R72 ;  /* 0x0000004c5048723c */ /* 0x040fec0000041848 */
[----:B------:R-:W-:Y:S01]  /*3df0*/  HMMA.16816.F32.BF16 R68, R80, R78, R68 ;  /* 0x0000004e5044723c */ /* 0x000fe20000041844 */
[----:B------:R-:W5:Y:S05]  /*3e00*/  LDSM.16.M88.4 R76, [R139+0x7000] ;  /* 0x007000008b4c783b */ /* 0x000f6a0000000200 */
        /* <DEDUP_REMOVED lines=8> */
[----:B------:R-:W-:-:S04]  /*3e90*/  SHF.R.S32.HI R53, RZ, 0x1f, R6 ;  /* 0x0000001fff357819 */ /* 0x000fc80000011406 */
[----:B------:R-:W-:Y:S01]  /*3ea0*/  LEA.HI R52, R53, R6, RZ, 0x2 ;  /* 0x0000000635347211 */ /* 0x000fe200078f10ff */
[----:B---3--:R-:W-:Y:S01]  /*3eb0*/  HMMA.16816.F32.BF16 R44, R32, R56, R44 ;  /* 0x00000038202c723c */ /* 0x008fe2000004182c */
[----:B------:R-:W-:-:S05]  /*3ec0*/  IADD3 R55, R85, R0, -R88 ;  /* 0x0000000055377210 */ /* 0x000fca0007ffe858 */
[----:B----4-:R-:W-:Y:S01]  /*3ed0*/  HMMA.16816.F32.BF16 R36, R8, R12, R36 ;  /* 0x0000000c0824723c */ /* 0x010fe20000041824 */
[----:B------:R-:W-:Y:S01]  /*3ee0*/  LOP3.LUT R57, R86, 0x6, RZ, 0xc0, !PT ;  /* 0x0000000656397812 */ /* 0x000fe200078ec0ff */
[----:B------:R-:W-:Y:S01]  /*3ef0*/  IMAD.IADD R84, R55, 0x1, R84 ;  /* 0x0000000137547824 */ /* 0x000fe200078e0254 */
[----:B------:R-:W-:-:S03]  /*3f00*/  LOP3.LUT R55, R52, 0xfffffffc, RZ, 0xc0, !PT ;  /* 0xfffffffc34377812 */ /* 0x000fc600078ec0ff */
[C---:B------:R-:W-:Y:S01]  /*3f10*/  HMMA.16816.F32.BF16 R60, R8.reuse, R14, R60 ;  /* 0x0000000e083c723c */ /* 0x040fe2000004183c */
[----:B------:R-:W3:Y:S01]  /*3f20*/  LDSM.16.M88.4 R12, [R132+0x3000] ;  /* 0x00300000840c783b */ /* 0x000ee20000000200 */
[----:B------:R-:W-:Y:S01]  /*3f30*/  IMAD.IADD R0, R2, 0x1, R57 ;  /* 0x0000000102007824 */ /* 0x000fe200078e0239 */
[----:B------:R-:W-:Y:S01]  /*3f40*/  VIMNMX R123, R84, R85, PT ;  /* 0x00000055547b7248 */ /* 0x000fe20003fe0100 */
[----:B------:R-:W-:Y:S01]  /*3f50*/  IMAD.IADD R160, R6, 0x1, -R55 ;  /* 0x0000000106a07824 */ /* 0x000fe200078e0a37 */
[----:B------:R-:W-:Y:S01]  /*3f60*/  VIADDMNMX R122, R84, 0x8, R85, PT ;  /* 0x00000008547a7846 */ /* 0x000fe20003800155 */
[C---:B------:R-:W-:Y:S01]  /*3f70*/  VIADD R53, R0.reuse, 0x1 ;  /* 0x0000000100357836 */ /* 0x040fe20000000000 */
[----:B-----5:R-:W-:Y:S01]  /*3f80*/  HMMA.16816.F32.BF16 R24, R8, R76, R24 ;  /* 0x0000004c0818723c */ /* 0x020fe20000041818 */
[CC--:B------:R-:W-:Y:S01]  /*3f90*/  ISETP.GE.AND P3, PT, R0.reuse, R123.reuse, PT ;  /* 0x0000007b0000720c */ /* 0x0c0fe20003f66270 */
[----:B------:R-:W-:Y:S02]  /*3fa0*/  VIADD R6, R0, 0x8 ;  /* 0x0000000800067836 */ /* 0x000fe40000000000 */
[----:B------:R-:W-:-:S02]  /*3fb0*/  ISETP.GE.AND P4, PT, R53, R123, PT ;  /* 0x0000007b3500720c */ /* 0x000fc40003f86270 */
[----:B------:R-:W-:Y:S01]  /*3fc0*/  ISETP.GE.AND P1, PT, R53, R122, PT ;  /* 0x0000007a3500720c */ /* 0x000fe20003f26270 */
[----:B------:R-:W-:Y:S01]  /*3fd0*/  HMMA.16816.F32.BF16 R20, R8, R78, R20 ;  /* 0x0000004e0814723c */ /* 0x000fe20000041814 */
[----:B------:R-:W4:Y:S01]  /*3fe0*/  LDSM.16.M88.4 R52, [R132+0x3800] ;  /* 0x003800008434783b */ /* 0x000f220000000200 */
[----:B------:R-:W-:Y:S01]  /*3ff0*/  ISETP.GE.AND P2, PT, R6, R123, PT ;  /* 0x0000007b0600720c */ /* 0x000fe20003f46270 */
[----:B------:R-:W-:-:S04]  /*4000*/  DEPBAR.LE SB0, 0x0 ;  /* 0x000080000000791a */ /* 0x000fc80000000000 */
[----:B------:R-:W-:Y:S01]  /*4010*/  HMMA.16816.F32.BF16 R40, R32, R58, R40 ;  /* 0x0000003a2028723c */ /* 0x000fe20000041828 */
[----:B------:R-:W-:Y:S01]  /*4020*/  BAR.SYNC.DEFER_BLOCKING 0x0 ;  /* 0x0000000000007b1d */ /* 0x000fe20000010000 */
[----:B------:R-:W-:Y:S01]  /*4030*/  ISETP.GE.AND P6, PT, R6, R122, PT ;  /* 0x0000007a0600720c */ /* 0x000fe20003fc6270 */
[----:B------:R-:W-:-:S03]  /*4040*/  VIADD R6, R0, 0x11 ;  /* 0x0000001100067836 */ /* 0x000fc60000000000 */
[----:B-1----:R-:W-:Y:S06]  /*4050*/  HMMA.16816.F32.BF16 R72, R8, R16, R72 ;  /* 0x000000100848723c */ /* 0x002fec0000041848 */
[----:B--2---:R-:W-:Y:S01]  /*4060*/  HMMA.16816.F32.BF16 R36, R32, R48, R36 ;  /* 0x000000302024723c */ /* 0x004fe20000041824 */
[----:B------:R-:W-:Y:S01]  /*4070*/  VIADD R16, R0, 0x9 ;  /* 0x0000000900107836 */ /* 0x000fe20000000000 */
[----:B------:R-:W-:-:S04]  /*4080*/  FSEL R17, R44, -INF , !P3 ;  /* 0xff8000002c117808 */ /* 0x000fc80005800000 */
[C---:B------:R-:W-:Y:S01]  /*4090*/  HMMA.16816.F32.BF16 R60, R32.reuse, R50, R60 ;  /* 0x00000032203c723c */ /* 0x040fe2000004183c */
[CC--:B------:R-:W-:Y:S02]  /*40a0*/  ISETP.GE.AND P5, PT, R16.reuse, R123.reuse, PT ;  /* 0x0000007b1000720c */ /* 0x0c0fe40003fa6270 */
[-C--:B------:R-:W-:Y:S01]  /*40b0*/  ISETP.GE.AND P3, PT, R16, R122.reuse, PT ;  /* 0x0000007a1000720c */ /* 0x080fe20003f66270 */
[C---:B------:R-:W-:Y:S01]  /*40c0*/  VIADD R16, R0.reuse, 0x10 ;  /* 0x0000001000107836 */ /* 0x040fe20000000000 */
[----:B------:R-:W-:Y:S01]  /*40d0*/  FSEL R49, R45, -INF , !P4 ;  /* 0xff8000002d317808 */ /* 0x000fe20006000000 */
[----:B---3--:R-:W-:Y:S01]  /*40e0*/  HMMA.16816.F32.BF16 R24, R32, R12, R24 ;  /* 0x0000000c2018723c */ /* 0x008fe20000041818 */
[-C--:B------:R-:W-:Y:S02]  /*40f0*/  ISETP.GE.AND P4, PT, R0, R122.reuse, PT ;  /* 0x0000007a0000720c */ /* 0x080fe40003f86270 */
[----:B------:R-:W-:Y:S02]  /*4100*/  FSEL R45, R40, -INF , !P2 ;  /* 0xff800000282d7808 */ /* 0x000fe40005000000 */
[----:B------:R-:W-:Y:S01]  /*4110*/  FSEL R46, R46, -INF , !P4 ;  /* 0xff8000002e2e7808 */ /* 0x000fe20006000000 */
[----:B------:R-:W-:Y:S01]  /*4120*/  HMMA.16816.F32.BF16 R68, R8, R18, R68 ;  /* 0x000000120844723c */ /* 0x000fe20000041844 */
[----:B------:R-:W-:Y:S01]  /*4130*/  ISETP.GE.AND P2, PT, R16, R123, PT ;  /* 0x0000007b1000720c */ /* 0x000fe20003f46270 */
[----:B------:R-:W-:Y:S01]  /*4140*/  VIADD R13, R0, 0x18 ;  /* 0x00000018000d7836 */ /* 0x000fe20000000000 */
[----:B------:R-:W-:-:S02]  /*4150*/  ISETP.GE.AND P4, PT, R16, R122, PT ;  /* 0x0000007a1000720c */ /* 0x000fc40003f86270 */
[----:B------:R-:W-:Y:S01]  /*4160*/  FSEL R16, R47, -INF , !P1 ;  /* 0xff8000002f107808 */ /* 0x000fe20004800000 */
[C---:B------:R-:W-:Y:S01]  /*4170*/  HMMA.16816.F32.BF16 R20, R32.reuse, R14, R20 ;  /* 0x0000000e2014723c */ /* 0x040fe20000041814 */
[----:B------:R-:W-:Y:S01]  /*4180*/  FSEL R41, R41, -INF , !P5 ;  /* 0xff80000029297808 */ /* 0x000fe20006800000 */
[----:B------:R-:W-:Y:S01]  /*4190*/  VIADD R8, R0, 0x21 ;  /* 0x0000002100087836 */ /* 0x000fe20000000000 */
[----:B------:R-:W-:Y:S01]  /*41a0*/  ISETP.GE.AND P5, PT, R6, R123, PT ;  /* 0x0000007b0600720c */ /* 0x000fe20003fa6270 */
[----:B------:R-:W-:Y:S01]  /*41b0*/  VIADD R9, R0, 0x28 ;  /* 0x0000002800097836 */ /* 0x000fe20000000000 */
[----:B------:R-:W-:Y:S01]  /*41c0*/  ISETP.GE.AND P1, PT, R6, R122, PT ;  /* 0x0000007a0600720c */ /* 0x000fe20003f26270 */
[----:B------:R-:W-:Y:S01]  /*41d0*/  VIADD R6, R0, 0x19 ;  /* 0x0000001900067836 */ /* 0x000fe20000000000 */
[----:B----4-:R-:W-:Y:S01]  /*41e0*/  HMMA.16816.F32.BF16 R72, R32, R52, R72 ;  /* 0x000000342048723c */ /* 0x010fe20000041848 */
[----:B------:R-:W-:Y:S02]  /*41f0*/  FSEL R42, R42, -INF , !P6 ;  /* 0xff8000002a2a7808 */ /* 0x000fe40007000000 */
[----:B------:R-:W-:-:S02]  /*4200*/  FSEL R12, R43, -INF , !P3 ;  /* 0xff8000002b0c7808 */ /* 0x000fc40005800000 */
[CC--:B------:R-:W-:Y:S02]  /*4210*/  ISETP.GE.AND P3, PT, R13.reuse, R123.reuse, PT ;  /* 0x0000007b0d00720c */ /* 0x0c0fe40003f66270 */
[-C--:B------:R-:W-:Y:S02]  /*4220*/  ISETP.GE.AND P6, PT, R13, R122.reuse, PT ;  /* 0x0000007a0d00720c */ /* 0x080fe40003fc6270 */
[----:B------:R-:W-:Y:S02]  /*4230*/  FSEL R13, R36, -INF , !P2 ;  /* 0xff800000240d7808 */ /* 0x000fe40005000000 */
[----:B------:R-:W-:Y:S01]  /*4240*/  FSEL R37, R37, -INF , !P5 ;  /* 0xff80000025257808 */ /* 0x000fe20006800000 */
[----:B------:R-:W-:Y:S01]  /*4250*/  HMMA.16816.F32.BF16 R68, R32, R54, R68 ;  /* 0x000000362044723c */ /* 0x000fe20000041844 */
        /* <DEDUP_REMOVED lines=18> */
[C---:B------:R-:W-:Y:S02]  /*4380*/  ISETP.GE.AND P3, PT, R8.reuse, R123, PT ;  /* 0x0000007b0800720c */ /* 0x040fe40003f66270 */
[----:B------:R-:W-:Y:S02]  /*4390*/  FSEL R163, R25, -INF , !P2 ;  /* 0xff80000019a37808 */ /* 0x000fe40005000000 */
[----:B------:R-:W-:Y:S02]  /*43a0*/  FSEL R169, R21, -INF , !P3 ;  /* 0xff80000015a97808 */ /* 0x000fe40005800000 */
[-C--:B------:R-:W-:Y:S02]  /*43b0*/  ISETP.GE.AND P3, PT, R9, R122.reuse, PT ;  /* 0x0000007a0900720c */ /* 0x080fe40003f66270 */
[----:B------:R-:W-:Y:S01]  /*43c0*/  ISETP.GE.AND P2, PT, R8, R122, PT ;  /* 0x0000007a0800720c */ /* 0x000fe20003f46270 */
[----:B------:R-:W-:Y:S01]  /*43d0*/  VIADD R8, R0, 0x30 ;  /* 0x0000003000087836 */ /* 0x000fe20000000000 */
[----:B------:R-:W-:-:S02]  /*43e0*/  FSEL R115, R75, -INF , !P3 ;  /* 0xff8000004b737808 */ /* 0x000fc40005800000 */
[----:B------:R-:W-:Y:S02]  /*43f0*/  ISETP.GT.AND P3, PT, R153, R148, PT ;  /* 0x000000949900720c */ /* 0x000fe40003f64270 */
[----:B------:R-:W-:Y:S02]  /*4400*/  FSEL R167, R20, -INF , !P5 ;  /* 0xff80000014a77808 */ /* 0x000fe40006800000 */
[----:B------:R-:W-:Y:S02]  /*4410*/  FSEL R168, R26, -INF , !P4 ;  /* 0xff8000001aa87808 */ /* 0x000fe40006000000 */
[CC--:B------:R-:W-:Y:S02]  /*4420*/  ISETP.GE.AND P5, PT, R8.reuse, R123.reuse, PT ;  /* 0x0000007b0800720c */ /* 0x0c0fe40003fa6270 */
[----:B------:R-:W-:Y:S01]  /*4430*/  ISETP.GE.AND P4, PT, R8, R122, PT ;  /* 0x0000007a0800720c */ /* 0x000fe20003f86270 */
[C---:B------:R-:W-:Y:S01]  /*4440*/  VIADD R8, R0.reuse, 0x38 ;  /* 0x0000003800087836 */ /* 0x040fe20000000000 */
[----:B------:R-:W-:Y:S01]  /*4450*/  FSEL R166, R27, -INF , !P1 ;  /* 0xff8000001ba67808 */ /* 0x000fe20004800000 */
[----:B------:R-:W-:Y:S01]  /*4460*/  VIADD R0, R0, 0x39 ;  /* 0x0000003900007836 */ /* 0x000fe20000000000 */
[----:B------:R-:W-:-:S02]  /*4470*/  ISETP.GE.AND P1, PT, R9, R123, PT ;  /* 0x0000007b0900720c */ /* 0x000fc40003f26270 */
        /* <DEDUP_REMOVED lines=74> */
.L_x_6100:
[----:B------:R-:W-:-:S04]  /*4920*/  LEA R0, -R116, RZ, 0x6 ;  /* 0x000000ff74007211 */ /* 0x000fc800078e31ff */
[----:B------:R-:W-:-:S07]  /*4930*/  SHF.R.S32.HI R7, RZ, 0x1f, R0 ;  /* 0x0000001fff077819 */ /* 0x000fce0000011400 */
.L_x_6101:
        /* <DEDUP_REMOVED lines=13> */
[----:B------:R-:W-:Y:S02]  /*4a10*/  @!P2 IADD3 R10, P1, R0, R121, RZ ;  /* 0x00000079000aa210 */ /* 0x000fe40007f3e0ff */
[----:B------:R-:W-:Y:S01]  /*4a20*/  @!P4 LEA.HI.X R27, R23, R11, R22, 0x1, P6 ;  /* 0x0000000b171bc211 */ /* 0x000fe200030f0c16 */
[----:B------:R-:W-:Y:S01]  /*4a30*/  IMAD.X R23, R149, 0x1, R7, P5 ;  /* 0x0000000195177824 */ /* 0x000fe200028e0607 */
[----:B------:R-:W-:Y:S01]  /*4a40*/  @!P4 IADD3 R22, P5, R2, R121, RZ ;  /* 0x000000790216c210 */ /* 0x000fe20007fbe0ff */
[----:B------:R-:W1:Y:S01]  /*4a50*/  @!P4 LDC.64 R14, c[0x0][0x218] ;  /* 0x00008600ff0ecb82 */ /* 0x000e620000000a00 */
[--C-:B------:R-:W-:Y:S01]  /*4a60*/  @!P2 IMAD.X R11, R7, 0x1, R120.reuse, P1 ;  /* 0x00000001070ba824 */ /* 0x100fe200008e0678 */
[C---:B---3--:R-:W-:Y:S01]  /*4a70*/  @!P2 LEA R32, P1, R10.reuse, R8, 0x1 ;  /* 0x000000080a20a211 */ /* 0x048fe200078208ff */
[----:B------:R-:W-:Y:S01]  /*4a80*/  @!PT LDS RZ, [RZ] ;  /* 0x00000000fffff984 */ /* 0x000fe20000000800 */
[----:B------:R-:W-:Y:S01]  /*4a90*/  @!PT LDS RZ, [RZ] ;  /* 0x00000000fffff984 */ /* 0x000fe20000000800 */
[----:B------:R-:W-:Y:S01]  /*4aa0*/  @!PT LDS RZ, [RZ] ;  /* 0x00000000fffff984 */ /* 0x000fe20000000800 */
[----:B------:R2:W-:Y:S01]  /*4ab0*/  @!P4 LDGSTS.E.BYPASS.LTC128B.128 [R154+0x4000], desc[UR10][R26.64] ;  /* 0x040000001a9acfae */ /* 0x0005e2000b901d4a */
[C-C-:B------:R-:W-:Y:S02]  /*4ac0*/  @!P4 IMAD.X R25, R23.reuse, 0x1, R120.reuse, P5 ;  /* 0x000000011719c824 */ /* 0x140fe400028e0678 */
[----:B------:R-:W-:Y:S01]  /*4ad0*/  @!P2 LEA.HI.X R33, R10, R9, R11, 0x1, P1 ;  /* 0x000000090a21a211 */ /* 0x000fe200008f0c0b */
[----:B------:R2:W-:Y:S01]  /*4ae0*/  @P2 STS.128 [R154+0x6000], RZ ;  /* 0x006000ff9a002388 */ /* 0x0005e20000000c00 */
[----:B------:R-:W-:Y:S01]  /*4af0*/  @!P2 IADD3 R24, P1, R2, R121, RZ ;  /* 0x000000790218a210 */ /* 0x000fe20007f3e0ff */
[----:B------:R-:W3:Y:S01]  /*4b00*/  @!P2 LDC.64 R10, c[0x0][0x218] ;  /* 0x00008600ff0aab82 */ /* 0x000ee20000000a00 */
[----:B------:R-:W-:Y:S01]  /*4b10*/  IADD3 R2, P5, R150, R2, RZ ;  /* 0x0000000296027210 */ /* 0x000fe20007fbe0ff */
[----:B------:R-:W-:Y:S01]  /*4b20*/  @!PT LDS RZ, [RZ] ;  /* 0x00000000fffff984 */ /* 0x000fe20000000800 */
[----:B------:R-:W-:Y:S01]  /*4b30*/  @!PT LDS RZ, [RZ] ;  /* 0x00000000fffff984 */ /* 0x000fe20000000800 */
[----:B------:R-:W-:Y:S01]  /*4b40*/  @!PT LDS RZ, [RZ] ;  /* 0x00000000fffff984 */ /* 0x000fe20000000800 */
[----:B------:R2:W-:Y:S01]  /*4b50*/  @!P2 LDGSTS.E.BYPASS.LTC128B.128 [R154+0x6000], desc[UR10][R32.64+0x80] ;  /* 0x06000080209aafae */ /* 0x0005e2000b901d4a */
[----:B----4-:R-:W-:Y:S01]  /*4b60*/  @!P4 LEA R34, P6, R22, R20, 0x1 ;  /* 0x000000141622c211 */ /* 0x010fe200078c08ff */
[----:B------:R-:W-:-:S02]  /*4b70*/  @!P2 IMAD.X R20, R23, 0x1, R120, P1 ;  /* 0x000000011714a824 */ /* 0x000fc400008e0678 */
[----:B------:R-:W-:Y:S01]  /*4b80*/  IMAD.X R23, R149, 0x1, R23, P5 ;  /* 0x0000000195177824 */ /* 0x000fe200028e0617 */
[----:B-----5:R-:W-:Y:S01]  /*4b90*/  @!P2 LEA R38, P1, R24, R18, 0x1 ;  /* 0x000000121826a211 */ /* 0x020fe200078208ff */
[----:B------:R-:W4:Y:S01]  /*4ba0*/  @!P4 LDC.64 R8, c[0x0][0x218] ;  /* 0x00008600ff08cb82 */ /* 0x000f220000000a00 */
[----:B------:R-:W-:Y:S01]  /*4bb0*/  @!P4 IADD3 R18, P5, R2, R121, RZ ;  /* 0x000000790212c210 */ /* 0x000fe20007fbe0ff */
[----:B------:R2:W-:Y:S01]  /*4bc0*/  @P4 STS.128 [R154+0x4800], RZ ;  /* 0x004800ff9a004388 */ /* 0x0005e20000000c00 */
[----:B------:R-:W-:Y:S02]  /*4bd0*/  @!P2 LEA.HI.X R39, R24, R19, R20, 0x1, P1 ;  /* 0x000000131827a211 */ /* 0x000fe400008f0c14 */
[----:B------:R-:W-:Y:S01]  /*4be0*/  @!P4 LEA.HI.X R35, R22, R21, R25, 0x1, P6 ;  /* 0x000000151623c211 */ /* 0x000fe200030f0c19 */
[----:B------:R-:W-:Y:S01]  /*4bf0*/  @!P4 IMAD.X R19, R23, 0x1, R120, P5 ;  /* 0x000000011713c824 */ /* 0x000fe200028e0678 */
[----:B-1----:R-:W-:Y:S02]  /*4c00*/  @!P4 LEA R20, P1, R18, R14, 0x1 ;  /* 0x0000000e1214c211 */ /* 0x002fe400078208ff */
[----:B------:R-:W-:Y:S01]  /*4c10*/  IADD3 R14, P5, R150, R2, RZ ;  /* 0x00000002960e7210 */ /* 0x000fe20007fbe0ff */
[----:B------:R-:W-:Y:S01]  /*4c20*/  @!PT LDS RZ, [RZ] ;  /* 0x00000000fffff984 */ /* 0x000fe20000000800 */
[----:B------:R-:W-:Y:S01]  /*4c30*/  @!PT LDS RZ, [RZ] ;  /* 0x00000000fffff984 */ /* 0x000fe20000000800 */
[----:B------:R-:W-:Y:S01]  /*4c40*/  @!PT LDS RZ, [RZ] ;  /* 0x00000000fffff984 */ /* 0x000fe20000000800 */
[----:B------:R2:W-:Y:S01]  /*4c50*/  @!P4 LDGSTS.E.BYPASS.LTC128B.128 [R154+0x4800], desc[UR10][R34.64] ;  /* 0x04800000229acfae */ /* 0x0005e2000b901d4a */
[----:B------:R-:W-:-:S02]  /*4c60*/  @!P4 LEA.HI.X R21, R18, R15, R19, 0x1, P1 ;  /* 0x0000000f1215c211 */ /* 0x000fc400008f0c13 */
[-C--:B------:R-:W-:Y:S01]  /*4c70*/  @!P2 IADD3 R2, P1, R2, R121.reuse, RZ ;  /* 0x000000790202a210 */ /* 0x080fe20007f3e0ff */
[----:B------:R-:W-:Y:S01]  /*4c80*/  IMAD.X R15, R149, 0x1, R23, P5 ;  /* 0x00000001950f7824 */ /* 0x000fe200028e0617 */
[----:B------:R-:W-:Y:S01]  /*4c90*/  @!P4 IADD3 R18, P5, R14, R121, RZ ;  /* 0x000000790e12c210 */ /* 0x000fe20007fbe0ff */
[----:B------:R2:W-:Y:S02]  /*4ca0*/  @P2 STS.128 [R154+0x6800], RZ ;  /* 0x006800ff9a002388 */ /* 0x0005e40000000c00 */
[--C-:B------:R-:W-:Y:S01]  /*4cb0*/  @!P2 IMAD.X R23, R23, 0x1, R120.reuse, P1 ;  /* 0x000000011717a824 */ /* 0x100fe200008e0678 */
[C---:B---3--:R-:W-:Y:S01]  /*4cc0*/  @!P2 LEA R22, P1, R2.reuse, R10, 0x1 ;  /* 0x0000000a0216a211 */ /* 0x048fe200078208ff */
[----:B------:R-:W-:Y:S01]  /*4cd0*/  @!P4 IMAD.X R10, R15, 0x1, R120, P5 ;  /* 0x000000010f0ac824 */ /* 0x000fe200028e0678 */
[----:B------:R-:W-:Y:S01]  /*4ce0*/  @!PT LDS RZ, [RZ] ;  /* 0x00000000fffff984 */ /* 0x000fe20000000800 */
[----:B------:R-:W-:Y:S01]  /*4cf0*/  @!PT LDS RZ, [RZ] ;  /* 0x00000000fffff984 */ /* 0x000fe20000000800 */
[----:B------:R-:W-:Y:S01]  /*4d00*/  @!PT LDS RZ, [RZ] ;  /* 0x00000000fffff984 */ /* 0x000fe20000000800 */
[----:B------:R2:W-:Y:S02]  /*4d10*/  @!P2 LDGSTS.E.BYPASS.LTC128B.128 [R154+0x6800], desc[UR10][R38.64+0x80] ;  /* 0x06800080269aafae */ /* 0x0005e4000b901d4a */
[----:B------:R-:W-:-:S02]  /*4d20*/  @!P2 LEA.HI.X R23, R2, R11, R23, 0x1, P1 ;  /* 0x0000000b0217a211 */ /* 0x000fc400008f0c17 */
[C---:B----4-:R-:W-:Y:S01]  /*4d30*/  @!P4 LEA R8, P5, R18.reuse, R8, 0x1 ;  /* 0x000000081208c211 */ /* 0x050fe200078a08ff */
        /* <DEDUP_REMOVED lines=27> */
.L_x_6103:
[----:B------:R-:W-:Y:S05]  /*4ef0*/  BSYNC B0 ;  /* 0x0000000000007941 */ /* 0x000fea0003800000 */
.L_x_6102:
[----:B------:R-:W0:Y:S01]  /*4f00*/  LDGDEPBAR ;  /* 0x00000000000079af */ /* 0x000e220000000000 */
[----:B------:R-:W-:-:S04]  /*4f10*/  IADD3 R121, P1, R0, R121, RZ ;  /* 0x0000007900797210 */ /* 0x000fc80007f3e0ff */
[----:B------:R-:W-:-:S09]  /*4f20*/  IADD3.X R120, R7, R120, RZ, P1, !PT ;  /* 0x0000007807787210 */ /* 0x000fd20000ffe4ff */
.L_x_6099:
        /* <DEDUP_REMOVED lines=22> */
[----:B-12---:R-:W-:Y:S02]  /*5090*/  FMNMX.FTZ R9, R169, R0, !PT ;  /* 0x00000000a9097209 */ /* 0x006fe40007810000 */
[----:B------:R-:W-:Y:S02]  /*50a0*/  FMNMX.FTZ R7, R164, R7, !PT ;  /* 0x00000007a4077209 */ /* 0x000fe40007810000 */
[----:B------:R-:W-:Y:S02]  /*50b0*/  FMNMX.FTZ R0, R112, R9, !PT ;  /* 0x0000000970007209 */ /* 0x000fe40007810000 */
[----:B------:R-:W-:-:S02]  /*50c0*/  LEA R140, R4, UR4, 0x1 ;  /* 0x00000004048c7c11 */ /* 0x000fc4000f8e08ff */
[----:B------:R-:W-:Y:S02]  /*50d0*/  FMNMX.FTZ R9, R111, R0, !PT ;  /* 0x000000006f097209 */ /* 0x000fe40007810000 */
[----:B------:R-:W-:Y:S01]  /*50e0*/  FMNMX.FTZ R0, R124, R7, !PT ;  /* 0x000000077c007209 */ /* 0x000fe20007810000 */
[----:B------:R-:W-:Y:S01]  /*50f0*/  LDSM.16.MT88.4 R68, [R140+0xa000] ;  /* 0x00a000008c44783b */ /* 0x000fe20000004200 */
[----:B------:R-:W-:Y:S02]  /*5100*/  FMNMX.FTZ R10, R126, R9, !PT ;  /* 0x000000097e0a7209 */ /* 0x000fe40007810000 */
[----:B------:R-:W-:Y:S02]  /*5110*/  FMNMX.FTZ R7, R115, R0, !PT ;  /* 0x0000000073077209 */ /* 0x000fe40007810000 */
[----:B------:R-:W-:Y:S02]  /*5120*/  FMNMX.FTZ R10, R125, R10, !PT ;  /* 0x0000000a7d0a7209 */ /* 0x000fe40007810000 */
[----:B------:R-:W-:-:S02]  /*5130*/  FMNMX.FTZ R8, R114, R7, !PT ;  /* 0x0000000772087209 */ /* 0x000fc40007810000 */
[----:B------:R-:W-:Y:S01]  /*5140*/  LEA R138, R5, R140, 0x1 ;  /* 0x0000008c058a7211 */ /* 0x000fe200078e08ff */
[----:B------:R-:W1:Y:S01]  /*5150*/  SHFL.BFLY PT, R9, R10, 0x2, 0x1f ;  /* 0x0c401f000a097f89 */ /* 0x000e6200000e0000 */
[----:B------:R-:W-:Y:S02]  /*5160*/  FMNMX.FTZ R8, R113, R8, !PT ;  /* 0x0000000871087209 */ /* 0x000fe40007810000 */
[C---:B------:R-:W-:Y:S01]  /*5170*/  LEA R137, R3.reuse, R140, 0x1 ;  /* 0x0000008c03897211 */ /* 0x040fe200078e08ff */
[----:B------:R-:W-:Y:S01]  /*5180*/  LDSM.16.MT88.4 R76, [R138+0xa000] ;  /* 0x00a000008a4c783b */ /* 0x000fe20000004200 */
[----:B------:R-:W-:-:S03]  /*5190*/  LEA R136, R3, R138, 0x1 ;  /* 0x0000008a03887211 */ /* 0x000fc600078e08ff */
[----:B------:R-:W2:Y:S04]  /*51a0*/  SHFL.BFLY PT, R7, R8, 0x2, 0x1f ;  /* 0x0c401f0008077f89 */ /* 0x000ea800000e0000 */
[----:B------:R-:W-:Y:S04]  /*51b0*/  LDSM.16.MT88.4 R52, [R137+0x8000] ;  /* 0x008000008934783b */ /* 0x000fe80000004200 */
[----:B------:R-:W-:Y:S04]  /*51c0*/  LDSM.16.MT88.4 R80, [R137+0xa000] ;  /* 0x00a000008950783b */ /* 0x000fe80000004200 */
[----:B------:R-:W-:Y:S01]  /*51d0*/  LDSM.16.MT88.4 R24, [R137+0x8800] ;  /* 0x008800008918783b */ /* 0x000fe20000004200 */
[----:B-1----:R-:W-:-:S03]  /*51e0*/  FMNMX.FTZ R9, R10, R9, !PT ;  /* 0x000000090a097209 */ /* 0x002fc60007810000 */
[----:B------:R-:W-:Y:S04]  /*51f0*/  LDSM.16.MT88.4 R20, [R136+0x8800] ;  /* 0x008800008814783b */ /* 0x000fe80000004200 */
        /* <DEDUP_REMOVED lines=17> */
[--C-:B------:R-:W-:Y:S01]  /*5310*/  FFMA.FTZ R100, R41, UR12, -R162.reuse ;  /* 0x0000000c29647c23 */ /* 0x100fe200080108a2 */
[----:B------:R-:W-:Y:S01]  /*5320*/  MUFU.EX2 R105, R105 ;  /* 0x0000006900697308 */ /* 0x000fe20000000800 */
[--C-:B------:R-:W-:Y:S01]  /*5330*/  FFMA.FTZ R110, R46, UR12, -R127.reuse ;  /* 0x0000000c2e6e7c23 */ /* 0x100fe2000801087f */
[--C-:B------:R-:W-:Y:S01]  /*5340*/  FFMA.FTZ R109, R16, UR12, -R127.reuse ;  /* 0x0000000c106d7c23 */ /* 0x100fe2000801087f */
[----:B------:R-:W2:Y:S01]  /*5350*/  LDSM.16.MT88.4 R44, [R138+0x8000] ;  /* 0x008000008a2c783b */ /* 0x000ea20000004200 */
        /* <DEDUP_REMOVED lines=11> */
[----:B------:R-:W3:Y:S01]  /*5410*/  LDSM.16.MT88.4 R60, [R136+0x8000] ;  /* 0x00800000883c783b */ /* 0x000ee20000004200 */
[----:B------:R-:W4:Y:S01]  /*5420*/  MUFU.EX2 R107, R107 ;  /* 0x0000006b006b7308 */ /* 0x000f220000000800 */
[--C-:B------:R-:W-:Y:S01]  /*5430*/  FFMA.FTZ R112, R112, UR12, -R162.reuse ;  /* 0x0000000c70707c23 */ /* 0x100fe200080108a2 */
[--C-:B------:R-:W-:Y:S01]  /*5440*/  FFMA.FTZ R111, R111, UR12, -R162.reuse ;  /* 0x0000000c6f6f7c23 */ /* 0x100fe200080108a2 */
[----:B------:R-:W-:Y:S01]  /*5450*/  FFMA.FTZ R126, R126, UR12, -R162 ;  /* 0x0000000c7e7e7c23 */ /* 0x000fe200080108a2 */
[--C-:B------:R-:W-:Y:S01]  /*5460*/  FFMA.FTZ R124, R124, UR12, -R127.reuse ;  /* 0x0000000c7c7c7c23 */ /* 0x100fe2000801087f */
[--C-:B------:R-:W-:Y:S01]  /*5470*/  FFMA.FTZ R115, R115, UR12, -R127.reuse ;  /* 0x0000000c73737c23 */ /* 0x100fe2000801087f */
[----:B------:R-:W-:-:S02]  /*5480*/  FFMA.FTZ R114, R114, UR12, -R127 ;  /* 0x0000000c72727c23 */ /* 0x000fc4000801087f */
[----:B------:R-:W5:Y:S08]  /*5490*/  MUFU.EX2 R100, R100 ;  /* 0x0000006400647308 */ /* 0x000f700000000800 */
[----:B------:R-:W-:Y:S01]  /*54a0*/  MUFU.EX2 R110, R110 ;  /* 0x0000006e006e7308 */ /* 0x000fe20000000800 */
[----:B----4-:R-:W-:Y:S01]  /*54b0*/  F2FP.BF16.F32.PACK_AB R88, R107, R108 ;  /* 0x0000006c6b58723e */ /* 0x010fe200000010ff */
[----:B------:R-:W-:-:S06]  /*54c0*/  FADD.FTZ R108, R108, R107 ;  /* 0x0000006b6c6c7221 */ /* 0x000fcc0000010000 */
[----:B------:R-:W4:Y:S01]  /*54d0*/  MUFU.EX2 R109, R109 ;  /* 0x0000006d006d7308 */ /* 0x000f220000000800 */
[----:B-----5:R-:W-:Y:S01]  /*54e0*/  F2FP.BF16.F32.PACK_AB R90, R100, R105 ;  /* 0x00000069645a723e */ /* 0x020fe200000010ff */
[----:B------:R-:W-:-:S04]  /*54f0*/  FADD.FTZ R105, R105, R108 ;  /* 0x0000006c69697221 */ /* 0x000fc80000010000 */
[----:B------:R-:W-:Y:S02]  /*5500*/  FADD.FTZ R100, R100, R105 ;  /* 0x0000006964647221 */ /* 0x000fe40000010000 */
[----:B------:R-:W-:Y:S08]  /*5510*/  MUFU.EX2 R106, R106 ;  /* 0x0000006a006a7308 */ /* 0x000ff00000000800 */
[----:B------:R-:W5:Y:S01]  /*5520*/  MUFU.EX2 R103, R103 ;  /* 0x0000006700677308 */ /* 0x000f620000000800 */
[----:B----4-:R-:W-:Y:S01]  /*5530*/  F2FP.BF16.F32.PACK_AB R89, R109, R110 ;  /* 0x0000006e6d59723e */ /* 0x010fe200000010ff */
[----:B------:R-:W-:-:S06]  /*5540*/  FADD.FTZ R109, R110, R109 ;  /* 0x0000006d6e6d7221 */ /* 0x000fcc0000010000 */
[----:B------:R-:W-:Y:S08]  /*5550*/  MUFU.EX2 R35, R35 ;  /* 0x0000002300237308 */ /* 0x000ff00000000800 */
[----:B------:R-:W4:Y:S01]  /*5560*/  MUFU.EX2 R34, R34 ;  /* 0x0000002200227308 */ /* 0x000f220000000800 */
[----:B-----5:R-:W-:Y:S01]  /*5570*/  F2FP.BF16.F32.PACK_AB R91, R103, R106 ;  /* 0x0000006a675b723e */ /* 0x020fe200000010ff */
[----:B------:R-:W-:-:S04]  /*5580*/  FADD.FTZ R106, R106, R109 ;  /* 0x0000006d6a6a7221 */ /* 0x000fc80000010000 */
[----:B------:R-:W-:Y:S02]  /*5590*/  FADD.FTZ R103, R103, R106 ;  /* 0x0000006a67677221 */ /* 0x000fe40000010000 */
[C---:B-1----:R-:W-:Y:S01]  /*55a0*/  HMMA.16816.F32.BF16 R96, R88.reuse, R36, RZ ;  /* 0x000000245860723c */ /* 0x042fe200000418ff */
[----:B------:R-:W-:Y:S05]  /*55b0*/  MUFU.EX2 R33, R33 ;  /* 0x0000002100217308 */ /* 0x000fea0000000800 */
[C---:B--2---:R-:W-:Y:S03]  /*55c0*/  HMMA.16816.F32.BF16 R40, R88.reuse, R44, RZ ;  /* 0x0000002c5828723c */ /* 0x044fe600000418ff */
[----:B------:R-:W1:Y:S01]  /*55d0*/  MUFU.EX2 R32, R32 ;  /* 0x0000002000207308 */ /* 0x000e620000000800 */
[C---:B----4-:R-:W-:Y:S01]  /*55e0*/  F2FP.BF16.F32.PACK_AB R4, R34.reuse, R35 ;  /* 0x000000232204723e */ /* 0x050fe200000010ff */
[----:B------:R-:W-:Y:S01]  /*55f0*/  FADD.FTZ R35, R35, R100 ;  /* 0x0000006423237221 */ /* 0x000fe20000010000 */
[----:B------:R-:W-:Y:S03]  /*5600*/  HMMA.16816.F32.BF16 R36, R88, R38, RZ ;  /* 0x000000265824723c */ /* 0x000fe600000418ff */
[----:B------:R-:W-:-:S02]  /*5610*/  FADD.FTZ R34, R34, R35 ;  /* 0x0000002322227221 */ /* 0x000fc40000010000 */
[----:B------:R-:W-:Y:S01]  /*5620*/  MUFU.EX2 R104, R104 ;  /* 0x0000006800687308 */ /* 0x000fe20000000800 */
[C---:B------:R-:W-:Y:S06]  /*5630*/  HMMA.16816.F32.BF16 R44, R88.reuse, R46, RZ ;  /* 0x0000002e582c723c */ /* 0x040fec00000418ff */
        /* <DEDUP_REMOVED lines=15> */
[C---:B---3--:R-:W-:Y:S01]  /*5730*/  HMMA.16816.F32.BF16 R56, R88.reuse, R60, RZ ;  /* 0x0000003c5838723c */ /* 0x048fe200000418ff */
[----:B-1----:R-:W-:Y:S01]  /*5740*/  F2FP.BF16.F32.PACK_AB R7, R3, R102 ;  /* 0x000000660307723e */ /* 0x002fe200000010ff */
[----:B------:R-:W1:Y:S01]  /*5750*/  LDSM.16.MT88.4 R16, [R136+0xa000] ;  /* 0x00a000008810783b */ /* 0x000e620000004200 */
[----:B------:R-:W-:Y:S03]  /*5760*/  MUFU.EX2 R111, R111 ;  /* 0x0000006f006f7308 */ /* 0x000fe60000000800 */
[----:B------:R-:W-:Y:S01]  /*5770*/  HMMA.16816.F32.BF16 R92, R88, R80, RZ ;  /* 0x00000050585c723c */ /* 0x000fe200000418ff */
[----:B------:R-:W-:-:S04]  /*5780*/  FADD.FTZ R102, R102, R101 ;  /* 0x0000006566667221 */ /* 0x000fc80000010000 */
[----:B------:R-:W-:Y:S01]  /*5790*/  FADD.FTZ R102, R3, R102 ;  /* 0x0000006603667221 */ /* 0x000fe20000010000 */
[C---:B------:R-:W-:Y:S01]  /*57a0*/  HMMA.16816.F32.BF16 R96, R4.reuse, R12, R96 ;  /* 0x0000000c0460723c */ /* 0x040fe20000041860 */
        /* <DEDUP_REMOVED lines=8> */
[C---:B------:R-:W-:Y:S06]  /*5830*/  HMMA.16816.F32.BF16 R52, R88.reuse, R54, RZ ;  /* 0x000000365834723c */ /* 0x040fec00000418ff */
[C---:B------:R-:W-:Y:S06]  /*5840*/  HMMA.16816.F32.BF16 R60, R88.reuse, R62, RZ ;  /* 0x0000003e583c723c */ /* 0x040fec00000418ff */
[C---:B------:R-:W-:Y:S06]  /*5850*/  HMMA.16816.F32.BF16 R80, R88.reuse, R82, RZ ;  /* 0x000000525850723c */ /* 0x040fec00000418ff */
[----:B-1----:R-:W-:Y:S06]  /*5860*/  HMMA.16816.F32.BF16 R84, R88, R16, RZ ;  /* 0x000000105854723c */ /* 0x002fec00000418ff */
[C---:B--2---:R-:W-:Y:S06]  /*5870*/  HMMA.16816.F32.BF16 R64, R4.reuse, R12, R64 ;  /* 0x0000000c0440723c */ /* 0x044fec0000041840 */
[C---:B------:R-:W-:Y:S01]  /*5880*/  HMMA.16816.F32.BF16 R68, R4.reuse, R14, R68 ;  /* 0x0000000e0444723c */ /* 0x040fe20000041844 */
[----:B------:R-:W1:Y:S05]  /*5890*/  LDSM.16.MT88.4 R12, [R137+0xa800] ;  /* 0x00a80000890c783b */ /* 0x000e6a0000004200 */
[C---:B---3--:R-:W-:Y:S06]  /*58a0*/  HMMA.16816.F32.BF16 R72, R4.reuse, R8, R72 ;  /* 0x000000080448723c */ /* 0x048fec0000041848 */
[----:B------:R-:W-:Y:S01]  /*58b0*/  HMMA.16816.F32.BF16 R76, R4, R10, R76 ;  /* 0x0000000a044c723c */ /* 0x000fe2000004184c */
[----:B------:R-:W2:Y:S05]  /*58c0*/  LDSM.16.MT88.4 R8, [R136+0xa800] ;  /* 0x00a800008808783b */ /* 0x000eaa0000004200 */
[----:B------:R-:W-:Y:S01]  /*58d0*/  HMMA.16816.F32.BF16 R88, R88, R18, RZ ;  /* 0x000000125858723c */ /* 0x000fe200000418ff */
[----:B------:R-:W-:Y:S05]  /*58e0*/  LDSM.16.MT88.4 R16, [R140+0x9800] ;  /* 0x009800008c10783b */ /* 0x000fea0000004200 */
[C---:B------:R-:W-:Y:S06]  /*58f0*/  HMMA.16816.F32.BF16 R48, R4.reuse, R24, R48 ;  /* 0x000000180430723c */ /* 0x040fec0000041830 */
[----:B------:R-:W-:Y:S01]  /*5900*/  HMMA.16816.F32.BF16 R52, R4, R26, R52 ;  /* 0x0000001a0434723c */ /* 0x000fe20000041834 */
[--C-:B------:R-:W-:Y:S01]  /*5910*/  FFMA.FTZ R25, R168, UR12, -R127.reuse ;  /* 0x0000000ca8197c23 */ /* 0x100fe2000801087f */
[----:B------:R-:W-:Y:S01]  /*5920*/  FFMA.FTZ R24, R166, UR12, -R127 ;  /* 0x0000000ca6187c23 */ /* 0x000fe2000801087f */
[----:B------:R-:W-:-:S03]  /*5930*/  LEA R168, P1, R121, UR8, 0x1 ;  /* 0x0000000879a87c11 */ /* 0x000fc6000f8208ff */
[C---:B------:R-:W-:Y:S01]  /*5940*/  HMMA.16816.F32.BF16 R56, R4.reuse, R20, R56 ;  /* 0x000000140438723c */ /* 0x040fe20000041838 */
[--C-:B------:R-:W-:Y:S01]  /*5950*/  FFMA.FTZ R27, R165, UR12, -R162.reuse ;  /* 0x0000000ca51b7c23 */ /* 0x100fe200080108a2 */
[----:B------:R-:W-:Y:S01]  /*5960*/  FFMA.FTZ R26, R163, UR12, -R162 ;  /* 0x0000000ca31a7c23 */ /* 0x000fe200080108a2 */
[----:B------:R-:W-:Y:S01]  /*5970*/  MUFU.EX2 R25, R25 ;  /* 0x0000001900197308 */ /* 0x000fe20000000800 */
[----:B------:R-:W-:Y:S02]  /*5980*/  LEA.HI.X R166, R121, UR9, R120, 0x1, P1 ;  /* 0x0000000979a67c11 */ /* 0x000fe400088f0c78 */
[C---:B-1----:R-:W-:Y:S01]  /*5990*/  HMMA.16816.F32.BF16 R92, R4.reuse, R12, R92 ;  /* 0x0000000c045c723c */ /* 0x042fe2000004185c */
[--C-:B------:R-:W-:Y:S01]  /*59a0*/  FFMA.FTZ R21, R170, UR12, -R127.reuse ;  /* 0x0000000caa157c23 */ /* 0x100fe2000801087f */
[--C-:B------:R-:W-:Y:S01]  /*59b0*/  FFMA.FTZ R20, R164, UR12, -R127.reuse ;  /* 0x0000000ca4147c23 */ /* 0x100fe2000801087f */
[----:B------:R-:W-:Y:S02]  /*59c0*/  FFMA.FTZ R170, R113, UR12, -R127 ;  /* 0x0000000c71aa7c23 */ /* 0x000fe4000801087f */
[----:B------:R-:W-:Y:S01]  /*59d0*/  MUFU.EX2 R27, R27 ;  /* 0x0000001b001b7308 */ /* 0x000fe20000000800 */
[C---:B------:R-:W-:Y:S01]  /*59e0*/  HMMA.16816.F32.BF16 R80, R4.reuse, R14, R80 ;  /* 0x0000000e0450723c */ /* 0x040fe20000041850 */
[----:B------:R-:W1:Y:S05]  /*59f0*/  LDSM.16.MT88.4 R12, [R140+0x9000] ;  /* 0x009000008c0c783b */ /* 0x000e6a0000004200 */
[C---:B--2---:R-:W-:Y:S01]  /*5a00*/  HMMA.16816.F32.BF16 R84, R4.reuse, R8, R84 ;  /* 0x000000080454723c */ /* 0x044fe20000041854 */
[----:B------:R-:W2:Y:S05]  /*5a10*/  MUFU.EX2 R26, R26 ;  /* 0x0000001a001a7308 */ /* 0x000eaa0000000800 */
[C---:B------:R-:W-:Y:S01]  /*5a20*/  HMMA.16816.F32.BF16 R88, R4.reuse, R10, R88 ;  /* 0x0000000a0458723c */ /* 0x040fe20000041858 */
[----:B------:R-:W3:Y:S02]  /*5a30*/  LDSM.16.MT88.4 R8, [R138+0x9000] ;  /* 0x009000008a08783b */ /* 0x000ee40000004200 */
[----:B------:R-:W4:Y:S03]  /*5a40*/  MUFU.EX2 R24, R24 ;  /* 0x0000001800187308 */ /* 0x000f260000000800 */
[----:B------:R-:W-:Y:S05]  /*5a50*/  HMMA.16816.F32.BF16 R60, R4, R22, R60 ;  /* 0x00000016043c723c */ /* 0x000fea000004183c */
[----:B------:R-:W-:Y:S02]  /*5a60*/  MUFU.EX2 R21, R21 ;  /* 0x0000001500157308 */ /* 0x000fe40000000800 */
[--C-:B------:R-:W-:Y:S01]  /*5a70*/  FFMA.FTZ R23, R167, UR12, -R162.reuse ;  /* 0x0000000ca7177c23 */ /* 0x100fe200080108a2 */
[--C-:B------:R-:W-:Y:S01]  /*5a80*/  FFMA.FTZ R22, R169, UR12, -R162.reuse ;  /* 0x0000000ca9167c23 */ /* 0x100fe200080108a2 */
[----:B--2---:R-:W-:Y:S01]  /*5a90*/  F2FP.BF16.F32.PACK_AB R4, R26, R27 ;  /* 0x0000001b1a04723e */ /* 0x004fe200000010ff */
[----:B------:R-:W-:Y:S01]  /*5aa0*/  FFMA.FTZ R167, R125, UR12, -R162 ;  /* 0x0000000c7da77c23 */ /* 0x000fe200080108a2 */
[----:B------:R-:W-:-:S02]  /*5ab0*/  FADD.FTZ R27, R27, R32 ;  /* 0x000000201b1b7221 */ /* 0x000fc40000010000 */
[----:B------:R-:W2:Y:S01]  /*5ac0*/  MUFU.EX2 R23, R23 ;  /* 0x0000001700177308 */ /* 0x000ea20000000800 */
[----:B----4-:R-:W-:Y:S01]  /*5ad0*/  F2FP.BF16.F32.PACK_AB R5, R24, R25 ;  /* 0x000000191805723e */ /* 0x010fe200000010ff */
[----:B------:R-:W-:Y:S01]  /*5ae0*/  FADD.FTZ R25, R25, R102 ;  /* 0x0000006619197221 */ /* 0x000fe20000010000 */
[----:B------:R-:W-:-:S03]  /*5af0*/  FADD.FTZ R26, R26, R27 ;  /* 0x0000001b1a1a7221 */ /* 0x000fc60000010000 */
[----:B------:R-:W-:Y:S02]  /*5b00*/  FADD.FTZ R24, R24, R25 ;  /* 0x0000001918187221 */ /* 0x000fe40000010000 */
[----:B------:R-:W4:Y:S08]  /*5b10*/  MUFU.EX2 R22, R22 ;  /* 0x0000001600167308 */ /* 0x000f300000000800 */
[----:B------:R-:W5:Y:S01]  /*5b20*/  MUFU.EX2 R20, R20 ;  /* 0x0000001400147308 */ /* 0x000f620000000800 */
[----:B--2---:R-:W-:-:S07]  /*5b30*/  FADD.FTZ R3, R23, R26 ;  /* 0x0000001a17037221 */ /* 0x004fce0000010000 */
[----:B------:R-:W2:Y:S01]  /*5b40*/  MUFU.EX2 R167, R167 ;  /* 0x000000a700a77308 */ /* 0x000ea20000000800 */
[C---:B----4-:R-:W-:Y:S01]  /*5b50*/  F2FP.BF16.F32.PACK_AB R6, R22.reuse, R23 ;  /* 0x000000171606723e */ /* 0x050fe200000010ff */
[----:B------:R-:W-:-:S06]  /*5b60*/  FADD.FTZ R3, R22, R3 ;  /* 0x0000000316037221 */ /* 0x000fcc0000010000 */
[----:B------:R-:W-:Y:S01]  /*5b70*/  MUFU.EX2 R113, R114 ;  /* 0x0000007200717308 */ /* 0x000fe20000000800 */
[----:B-----5:R-:W-:Y:S01]  /*5b80*/  F2FP.BF16.F32.PACK_AB R7, R20, R21 ;  /* 0x000000151407723e */ /* 0x020fe200000010ff */
[----:B------:R-:W-:-:S04]  /*5b90*/  FADD.FTZ R21, R21, R24 ;  /* 0x0000001815157221 */ /* 0x000fc80000010000 */
[----:B------:R-:W-:Y:S02]  /*5ba0*/  FADD.FTZ R21, R20, R21 ;  /* 0x0000001514157221 */ /* 0x000fe40000010000 */
[C---:B-1----:R-:W-:Y:S01]  /*5bb0*/  HMMA.16816.F32.BF16 R96, R4.reuse, R12, R96 ;  /* 0x0000000c0460723c */ /* 0x042fe20000041860 */
[----:B------:R-:W1:Y:S05]  /*5bc0*/  MUFU.EX2 R170, R170 ;  /* 0x000000aa00aa7308 */ /* 0x000e6a0000000800 */
[C---:B------:R-:W-:Y:S01]  /*5bd0*/  HMMA.16816.F32.BF16 R36, R4.reuse, R14, R36 ;  /* 0x0000000e0424723c */ /* 0x040fe20000041824 */
[----:B------:R-:W4:Y:S05]  /*5be0*/  LDSM.16.MT88.4 R12, [R137+0x9000] ;  /* 0x00900000890c783b */ /* 0x000f2a0000004200 */
[C---:B---3--:R-:W-:Y:S06]  /*5bf0*/  HMMA.16816.F32.BF16 R40, R4.reuse, R8, R40 ;  /* 0x000000080428723c */ /* 0x048fec0000041828 */
[C---:B------:R-:W-:Y:S01]  /*5c00*/  HMMA.16816.F32.BF16 R44, R4.reuse, R10, R44 ;  /* 0x0000000a042c723c */ /* 0x040fe2000004182c */
[----:B------:R-:W3:Y:S05]  /*5c10*/  LDSM.16.MT88.4 R8, [R136+0x9000] ;  /* 0x009000008808783b */ /* 0x000eea0000004200 */
[C---:B----4-:R-:W-:Y:S06]  /*5c20*/  HMMA.16816.F32.BF16 R48, R4.reuse, R12, R48 ;  /* 0x0000000c0430723c */ /* 0x050fec0000041830 */
        /* <DEDUP_REMOVED lines=21> */
[----:B--2---:R-:W-:Y:S01]  /*5d80*/  F2FP.BF16.F32.PACK_AB R6, R167, R126 ;  /* 0x0000007ea706723e */ /* 0x004fe200000010ff */
[----:B------:R-:W-:Y:S01]  /*5d90*/  FADD.FTZ R111, R111, R112 ;  /* 0x000000706f6f7221 */ /* 0x000fe20000010000 */
[----:B-1----:R-:W-:Y:S01]  /*5da0*/  F2FP.BF16.F32.PACK_AB R7, R170, R113 ;  /* 0x00000071aa07723e */ /* 0x002fe200000010ff */
[----:B------:R-:W-:-:S02]  /*5db0*/  FADD.FTZ R124, R115, R124 ;  /* 0x0000007c737c7221 */ /* 0x000fc40000010000 */
[----:B------:R-:W-:Y:S02]  /*5dc0*/  FADD.FTZ R126, R126, R111 ;  /* 0x0000006f7e7e7221 */ /* 0x000fe40000010000 */
[----:B------:R-:W-:Y:S02]  /*5dd0*/  FADD.FTZ R113, R113, R124 ;  /* 0x0000007c71717221 */ /* 0x000fe40000010000 */
[----:B------:R-:W-:Y:S01]  /*5de0*/  HMMA.16816.F32.BF16 R96, R4, R16, R96 ;  /* 0x000000100460723c */ /* 0x000fe20000041860 */
        /* <DEDUP_REMOVED lines=16> */
[C---:B------:R-:W-:Y:S01]  /*5ef0*/  HMMA.16816.F32.BF16 R76, R4.reuse, R10, R76 ;  /* 0x0000000a044c723c */ /* 0x040fe2000004184c */
[----:B------:R-:W2:Y:S05]  /*5f00*/  LDSM.16.MT88.4 R8, [R136+0xb800] ;  /* 0x00b800008808783b */ /* 0x000eaa0000004200 */
[C---:B-1----:R-:W-:Y:S06]  /*5f10*/  HMMA.16816.F32.BF16 R92, R4.reuse, R12, R92 ;  /* 0x0000000c045c723c */ /* 0x042fec000004185c */
        /* <DEDUP_REMOVED lines=69> */
.L_x_6105:
[----:B------:R-:W-:-:S04]  /*6370*/  LEA R3, -R118, RZ, 0x6 ;  /* 0x000000ff76037211 */ /* 0x000fc800078e31ff */
[----:B------:R-:W-:-:S07]  /*6380*/  SHF.R.S32.HI R4, RZ, 0x1f, R3 ;  /* 0x0000001fff047819 */ /* 0x000fce0000011403 */
.L_x_6106:
[----:B------:R-:W-:Y:S01]  /*6390*/  ULDC UR4, c[0x0][0x2d0] ;  /* 0x0000b40000047ab9 */ /* 0x000fe20000000800 */
[----:B------:R-:W-:Y:S02]  /*63a0*/  IADD3 R7, P3, R152, R3, RZ ;  /* 0x0000000398077210 */ /* 0x000fe40007f7e0ff */
[----:B------:R-:W-:Y:S02]  /*63b0*/  ISETP.GE.AND P1, PT, R155, UR4, PT ;  /* 0x000000049b007c0c */ /* 0x000fe4000bf26270 */
[----:B------:R-:W-:Y:S01]  /*63c0*/  ISETP.GE.AND P2, PT, R156, UR4, PT ;  /* 0x000000049c007c0c */ /* 0x000fe2000bf46270 */
[--C-:B------:R-:W-:Y:S01]  /*63d0*/  IMAD.X R6, R151, 0x1, R4.reuse, P3 ;  /* 0x0000000197067824 */ /* 0x100fe200018e0604 */
[C---:B------:R-:W-:Y:S02]  /*63e0*/  LEA R124, P5, R3.reuse, R172, 0x1 ;  /* 0x000000ac037c7211 */ /* 0x040fe400078a08ff */
[----:B------:R-:W-:Y:S02]  /*63f0*/  IADD3 R5, P3, R152, R7, RZ ;  /* 0x0000000798057210 */ /* 0x000fe40007f7e0ff */
[----:B------:R-:W-:-:S05]  /*6400*/  LEA.HI.X R125, R3, R173, R4, 0x1, P5 ;  /* 0x000000ad037d7211 */ /* 0x000fca00028f0c04 */
[----:B------:R-:W-:Y:S02]  /*6410*/  @!P1 IADD3 R9, P4, R3, R30, RZ ;  /* 0x0000001e03099210 */ /* 0x000fe40007f9e0ff */
[----:B------:R-:W-:Y:S01]  /*6420*/  @!P2 LEA R12, P5, R5, R172, 0x1 ;  /* 0x000000ac050ca211 */ /* 0x000fe200078a08ff */
[----:B------:R-:W-:Y:S02]  /*6430*/  @P2 STS.128 [R154+0x8000], RZ ;  /* 0x008000ff9a002388 */ /* 0x000fe40000000c00 */
[----:B------:R-:W-:Y:S01]  /*6440*/  @!P1 IMAD.X R8, R4, 0x1, R28, P4 ;  /* 0x0000000104089824 */ /* 0x000fe200020e061c */
[----:B------:R-:W-:Y:S01]  /*6450*/  @!P1 LEA R14, P4, R9, UR6, 0x1 ;  /* 0x00000006090e9c11 */ /* 0x000fe2000f8808ff */
[----:B------:R-:W-:Y:S01]  /*6460*/  IMAD.X R4, R151, 0x1, R6, P3 ;  /* 0x0000000197047824 */ /* 0x000fe200018e0606 */
[----:B------:R-:W-:Y:S01]  /*6470*/  IADD3 R3, P3, R152, R5, RZ ;  /* 0x0000000598037210 */ /* 0x000fe20007f7e0ff */
[----:B------:R-:W-:Y:S01]  /*6480*/  @!PT LDS RZ, [RZ] ;  /* 0x00000000fffff984 */ /* 0x000fe20000000800 */
[----:B------:R-:W-:Y:S01]  /*6490*/  @!PT LDS RZ, [RZ] ;  /* 0x00000000fffff984 */ /* 0x000fe20000000800 */
[----:B------:R-:W-:Y:S01]  /*64a0*/  @!PT LDS RZ, [RZ] ;  /* 0x00000000fffff984 */ /* 0x000fe20000000800 */
[----:B------:R-:W-:Y:S01]  /*64b0*/  @!P2 LDGSTS.E.BYPASS.LTC128B.128 [R154+0x8000], desc[UR10][R124.64] ;  /* 0x080000007c9aafae */ /* 0x000fe2000b901d4a */
[----:B------:R-:W-:-:S02]  /*64c0*/  @!P1 LEA.HI.X R15, R9, UR7, R8, 0x1, P4 ;  /* 0x00000007090f9c11 */ /* 0x000fc4000a0f0c08 */
[----:B------:R-:W-:Y:S01]  /*64d0*/  @!P2 LEA R10, P4, R7, R172, 0x1 ;  /* 0x000000ac070aa211 */ /* 0x000fe200078808ff */
[--C-:B------:R-:W-:Y:S01]  /*64e0*/  IMAD.X R8, R151, 0x1, R4.reuse, P3 ;  /* 0x0000000197087824 */ /* 0x100fe200018e0604 */
[-C--:B------:R-:W-:Y:S01]  /*64f0*/  @!P2 LEA.HI.X R13, R5, R173.reuse, R4, 0x1, P5 ;  /* 0x000000ad050da211 */ /* 0x080fe200028f0c04 */
[----:B------:R-:W-:Y:S01]  /*6500*/  @P1 STS.128 [R154+0xa000], RZ ;  /* 0x00a000ff9a001388 */ /* 0x000fe20000000c00 */
[CC--:B------:R-:W-:Y:S02]  /*6510*/  @!P2 LEA.HI.X R11, R7.reuse, R173.reuse, R6, 0x1, P4 ;  /* 0x000000ad070ba211 */ /* 0x0c0fe400020f0c06 */
[-C--:B------:R-:W-:Y:S01]  /*6520*/  @!P1 IADD3 R7, P6, R7, R30.reuse, RZ ;  /* 0x0000001e07079210 */ /* 0x080fe20007fde0ff */
[----:B------:R-:W-:Y:S01]  /*6530*/  @!PT LDS RZ, [RZ] ;  /* 0x00000000fffff984 */ /* 0x000fe20000000800 */
[----:B------:R-:W-:Y:S01]  /*6540*/  @!PT LDS RZ, [RZ] ;  /* 0x00000000fffff984 */ /* 0x000fe20000000800 */
[----:B------:R-:W-:Y:S01]  /*6550*/  @!PT LDS RZ, [RZ] ;  /* 0x00000000fffff984 */ /* 0x000fe20000000800 */
[----:B------:R-:W-:Y:S01]  /*6560*/  @!P1 LDGSTS.E.BYPASS.LTC128B.128 [R154+0xa000], desc[UR10][R14.64+0x80] ;  /* 0x0a0000800e9a9fae */ /* 0x000fe2000b901d4a */
[----:B------:R-:W-:Y:S02]  /*6570*/  @!P1 IADD3 R5, P5, R5, R30, RZ ;  /* 0x0000001e05059210 */ /* 0x000fe40007fbe0ff */
[C---:B------:R-:W-:Y:S01]  /*6580*/  @!P2 LEA R20, P4, R3.reuse, R172, 0x1 ;  /* 0x000000ac0314a211 */ /* 0x040fe200078808ff */
[--C-:B------:R-:W-:Y:S01]  /*6590*/  @!P1 IMAD.X R6, R6, 0x1, R28.reuse, P6 ;  /* 0x0000000106069824 */ /* 0x100fe200030e061c */
[----:B------:R-:W-:Y:S01]  /*65a0*/  @!P1 IADD3 R30, P3, R3, R30, RZ ;  /* 0x0000001e031e9210 */ /* 0x000fe20007f7e0ff */
[----:B------:R-:W-:Y:S01]  /*65b0*/  @!P1 IMAD.X R4, R4, 0x1, R28, P5 ;  /* 0x0000000104049824 */ /* 0x000fe200028e061c */
[----:B------:R-:W-:Y:S01]  /*65c0*/  @!P1 LEA R24, P5, R7, UR6, 0x1 ;  /* 0x0000000607189c11 */ /* 0x000fe2000f8a08ff */
[----:B------:R-:W-:Y:S01]  /*65d0*/  @P2 STS.128 [R154+0x8800], RZ ;  /* 0x008800ff9a002388 */ /* 0x000fe20000000c00 */
[----:B------:R-:W-:Y:S01]  /*65e0*/  @!P2 LEA.HI.X R21, R3, R173, R8, 0x1, P4 ;  /* 0x000000ad0315a211 */ /* 0x000fe200020f0c08 */
[----:B------:R-:W-:Y:S01]  /*65f0*/  @!P1 IMAD.X R3, R8, 0x1, R28, P3 ;  /* 0x0000000108039824 */ /* 0x000fe200018e061c */
[----:B------:R-:W-:Y:S01]  /*6600*/  @!P1 LEA R28, P4, R5, UR6, 0x1 ;  /* 0x00000006051c9c11 */ /* 0x000fe2000f8808ff */
[----:B------:R-:W-:Y:S01]  /*6610*/  @!PT LDS RZ, [RZ] ;  /* 0x00000000fffff984 */ /* 0x000fe20000000800 */
[----:B------:R-:W-:Y:S01]  /*6620*/  @!PT LDS RZ, [RZ] ;  /* 0x00000000fffff984 */ /* 0x000fe20000000800 */
[----:B------:R-:W-:Y:S01]  /*6630*/  @!PT LDS RZ, [RZ] ;  /* 0x00000000fffff984 */ /* 0x000fe20000000800 */
[----:B------:R1:W-:Y:S01]  /*6640*/  @!P2 LDGSTS.E.BYPASS.LTC128B.128 [R154+0x8800], desc[UR10][R10.64] ;  /* 0x088000000a9aafae */ /* 0x0003e2000b901d4a */
[----:B------:R-:W-:Y:S01]  /*6650*/  @!P1 LEA.HI.X R25, R7, UR7, R6, 0x1, P5 ;  /* 0x0000000707199c11 */ /* 0x000fe2000a8f0c06 */
[----:B------:R-:W-:Y:S01]  /*6660*/  IMAD.MOV.U32 R172, RZ, RZ, R124 ;  /* 0x000000ffffac7224 */ /* 0x000fe200078e007c */
[C---:B------:R-:W-:Y:S01]  /*6670*/  @!P1 LEA R22, P3, R30.reuse, UR6, 0x1 ;  /* 0x000000061e169c11 */ /* 0x040fe2000f8608ff */
[----:B------:R-:W-:Y:S01]  /*6680*/  @P1 STS.128 [R154+0xa800], RZ ;  /* 0x00a800ff9a001388 */ /* 0x000fe20000000c00 */
[----:B------:R-:W-:Y:S01]  /*6690*/  @!P1 LEA.HI.X R29, R5, UR7, R4, 0x1, P4 ;  /* 0x00000007051d9c11 */ /* 0x000fe2000a0f0c04 */
[----:B------:R-:W-:Y:S01]  /*66a0*/  IMAD.MOV.U32 R173, RZ, RZ, R125 ;  /* 0x000000ffffad7224 */ /* 0x000fe200078e007d */
[----:B------:R-:W-:Y:S01]  /*66b0*/  @!P1 LEA.HI.X R23, R30, UR7, R3, 0x1, P3 ;  /* 0x000000071e179c11 */ /* 0x000fe200098f0c03 */
        /* <DEDUP_REMOVED lines=25> */
[----:B-1----:R-:W3:Y:S04]  /*6850*/  LDSM.16.M88.4 R8, [R145+0x4000] ;  /* 0x004000009108783b */ /* 0x002ee80000000200 */
[----:B------:R-:W1:Y:S04]  /*6860*/  LDSM.16.M88.4 R32, [R145+0x4800] ;  /* 0x004800009120783b */ /* 0x000e680000000200 */
[----:B--2---:R-:W4:Y:S04]  /*6870*/  LDSM.16.M88.4 R24, [R145+0x5000] ;  /* 0x005000009118783b */ /* 0x004f280000000200 */
[----:B------:R-:W5:Y:S04]  /*6880*/  LDSM.16.M88.4 R108, [R145+0x5800] ;  /* 0x00580000916c783b */ /* 0x000f680000000200 */
[----:B------:R-:W-:Y:S04]  /*6890*/  LDSM.16.M88.4 R100, [R144] ;  /* 0x000000009064783b */ /* 0x000fe80000000200 */
[----:B------:R-:W2:Y:S04]  /*68a0*/  LDSM.16.M88.4 R104, [R143] ;  /* 0x000000008f68783b */ /* 0x000ea80000000200 */
[----:B------:R-:W2:Y:S01]  /*68b0*/  LDSM.16.M88.4 R112, [R135] ;  /* 0x000000008770783b */ /* 0x000ea20000000200 */
[----:B------:R-:W5:Y:S03]  /*68c0*/  S2R R3, SR_TID.X ;  /* 0x0000000000037919 */ /* 0x000f660000002100 */
[----:B------:R-:W0:Y:S01]  /*68d0*/  LDGDEPBAR ;  /* 0x00000000000079af */ /* 0x000e220000000000 */
[C---:B---3--:R-:W-:Y:S06]  /*68e0*/  HMMA.16816.F32.BF16 R12, R16.reuse, R8, RZ ;  /* 0x00000008100c723c */ /* 0x048fec00000418ff */
[C---:B------:R-:W-:Y:S06]  /*68f0*/  HMMA.16816.F32.BF16 R8, R16.reuse, R10, RZ ;  /* 0x0000000a1008723c */ /* 0x040fec00000418ff */
[C---:B-1----:R-:W-:Y:S06]  /*6900*/  HMMA.16816.F32.BF16 R4, R16.reuse, R32, RZ ;  /* 0x000000201004723c */ /* 0x042fec00000418ff */
[----:B----4-:R-:W-:Y:S01]  /*6910*/  HMMA.16816.F32.BF16 R28, R16, R24, RZ ;  /* 0x00000018101c723c */ /* 0x010fe200000418ff */
[----:B-----5:R-:W-:-:S05]  /*6920*/  IMAD.SHL.U32 R3, R3, 0x2, RZ ;  /* 0x0000000203037824 */ /* 0x020fca00078e00ff */
[C---:B------:R-:W-:Y:S06]  /*6930*/  HMMA.16816.F32.BF16 R32, R16.reuse, R34, RZ ;  /* 0x000000221020723c */ /* 0x040fec00000418ff */
[C---:B------:R-:W-:Y:S06]  /*6940*/  HMMA.16816.F32.BF16 R24, R16.reuse, R26, RZ ;  /* 0x0000001a1018723c */ /* 0x040fec00000418ff */
[C---:B------:R-:W-:Y:S06]  /*6950*/  HMMA.16816.F32.BF16 R20, R16.reuse, R108, RZ ;  /* 0x0000006c1014723c */ /* 0x040fec00000418ff */
[----:B------:R-:W-:Y:S01]  /*6960*/  HMMA.16816.F32.BF16 R16, R16, R110, RZ ;  /* 0x0000006e1010723c */ /* 0x000fe200000418ff */
[----:B------:R-:W1:Y:S05]  /*6970*/  LDSM.16.M88.4 R108, [R134] ;  /* 0x00000000866c783b */ /* 0x000e6a0000000200 */
[C---:B--2---:R-:W-:Y:S06]  /*6980*/  HMMA.16816.F32.BF16 R12, R100.reuse, R104, R12 ;  /* 0x00000068640c723c */ /* 0x044fec000004180c */
[C---:B------:R-:W-:Y:S01]  /*6990*/  HMMA.16816.F32.BF16 R8, R100.reuse, R106, R8 ;  /* 0x0000006a6408723c */ /* 0x040fe20000041808 */
[----:B------:R-:W2:Y:S05]  /*69a0*/  LDSM.16.M88.4 R104, [R133] ;  /* 0x000000008568783b */ /* 0x000eaa0000000200 */
[C---:B------:R-:W-:Y:S06]  /*69b0*/  HMMA.16816.F32.BF16 R4, R100.reuse, R112, R4 ;  /* 0x000000706404723c */ /* 0x040fec0000041804 */
[C---:B------:R-:W-:Y:S01]  /*69c0*/  HMMA.16816.F32.BF16 R32, R100.reuse, R114, R32 ;  /* 0x000000726420723c */ /* 0x040fe20000041820 */
[----:B------:R-:W-:Y:S05]  /*69d0*/  LDSM.16.M88.4 R112, [R139+0x4800] ;  /* 0x004800008b70783b */ /* 0x000fea0000000200 */
[C---:B-1----:R-:W-:Y:S06]  /*69e0*/  HMMA.16816.F32.BF16 R28, R100.reuse, R108, R28 ;  /* 0x0000006c641c723c */ /* 0x042fec000004181c */
[C---:B------:R-:W-:Y:S01]  /*69f0*/  HMMA.16816.F32.BF16 R24, R100.reuse, R110, R24 ;  /* 0x0000006e6418723c */ /* 0x040fe20000041818 */
[----:B------:R-:W-:Y:S05]  /*6a00*/  LDSM.16.M88.4 R108, [R139+0x5000] ;  /* 0x005000008b6c783b */ /* 0x000fea0000000200 */
[C---:B--2---:R-:W-:Y:S06]  /*6a10*/  HMMA.16816.F32.BF16 R20, R100.reuse, R104, R20 ;  /* 0x000000686414723c */ /* 0x044fec0000041814 */
[----:B------:R-:W-:Y:S01]  /*6a20*/  HMMA.16816.F32.BF16 R16, R100, R106, R16 ;  /* 0x0000006a6410723c */ /* 0x000fe20000041810 */
[----:B------:R-:W1:Y:S04]  /*6a30*/  LDSM.16.M88.4 R100, [R142] ;  /* 0x000000008e64783b */ /* 0x000e680000000200 */
[----:B------:R-:W2:Y:S01]  /*6a40*/  LDSM.16.M88.4 R104, [R139+0x4000] ;  /* 0x004000008b68783b */ /* 0x000ea20000000200 */
[C---:B-1----:R-:W-:Y:S06]  /*6a50*/  HMMA.16816.F32.BF16 R4, R100.reuse, R112, R4 ;  /* 0x000000706404723c */ /* 0x042fec0000041804 */
[C---:B--2---:R-:W-:Y:S06]  /*6a60*/  HMMA.16816.F32.BF16 R12, R100.reuse, R104, R12 ;  /* 0x00000068640c723c */ /* 0x044fec000004180c */
[C---:B------:R-:W-:Y:S01]  /*6a70*/  HMMA.16816.F32.BF16 R8, R100.reuse, R106, R8 ;  /* 0x0000006a6408723c */ /* 0x040fe20000041808 */
[----:B------:R-:W1:Y:S05]  /*6a80*/  LDSM.16.M88.4 R104, [R139+0x5800] ;  /* 0x005800008b68783b */ /* 0x000e6a0000000200 */
        /* <DEDUP_REMOVED lines=8> */
[----:B------:R-:W2:Y:S01]  /*6b10*/  LDSM.16.M88.4 R104, [R132] ;  /* 0x000000008468783b */ /* 0x000ea20000000200 */
        /* <DEDUP_REMOVED lines=12> */
[----:B------:R-:W2:Y:S01]  /*6be0*/  LDSM.16.M88.4 R104, [R145+0x6000] ;  /* 0x006000009168783b */ /* 0x000ea20000000200 */
[C---:B-1----:R-:W-:Y:S06]  /*6bf0*/  HMMA.16816.F32.BF16 R4, R100.reuse, R112, R4 ;  /* 0x000000706404723c */ /* 0x042fec0000041804 */
[C---:B--2---:R-:W-:Y:S06]  /*6c00*/  HMMA.16816.F32.BF16 R12, R100.reuse, R104, R12 ;  /* 0x00000068640c723c */ /* 0x044fec000004180c */
[C---:B------:R-:W-:Y:S01]  /*6c10*/  HMMA.16816.F32.BF16 R8, R100.reuse, R106, R8 ;  /* 0x0000006a6408723c */ /* 0x040fe20000041808 */
[----:B------:R-:W1:Y:S05]  /*6c20*/  LDSM.16.M88.4 R104, [R145+0x7800] ;  /* 0x007800009168783b */ /* 0x000e6a0000000200 */
[C---:B------:R-:W-:Y:S01]  /*6c30*/  HMMA.16816.F32.BF16 R32, R100.reuse, R114, R32 ;  /* 0x000000726420723c */ /* 0x040fe20000041820 */
[----:B------:R-:W-:Y:S05]  /*6c40*/  LDSM.16.M88.4 R112, [R130] ;  /* 0x000000008270783b */ /* 0x000fea0000000200 */
[C---:B------:R-:W-:Y:S06]  /*6c50*/  HMMA.16816.F32.BF16 R28, R100.reuse, R108, R28 ;  /* 0x0000006c641c723c */ /* 0x040fec000004181c */
[C---:B------:R-:W-:Y:S01]  /*6c60*/  HMMA.16816.F32.BF16 R24, R100.reuse, R110, R24 ;  /* 0x0000006e6418723c */ /* 0x040fe20000041818 */
[----:B------:R-:W-:Y:S05]  /*6c70*/  LDSM.16.M88.4 R108, [R129] ;  /* 0x00000000816c783b */ /* 0x000fea0000000200 */
[C---:B-1----:R-:W-:Y:S06]  /*6c80*/  HMMA.16816.F32.BF16 R20, R100.reuse, R104, R20 ;  /* 0x000000686414723c */ /* 0x042fec0000041814 */
[----:B------:R-:W-:Y:S01]  /*6c90*/  HMMA.16816.F32.BF16 R16, R100, R106, R16 ;  /* 0x0000006a6410723c */ /* 0x000fe20000041810 */
[----:B------:R-:W1:Y:S04]  /*6ca0*/  LDSM.16.M88.4 R100, [R144+0x2000] ;  /* 0x002000009064783b */ /* 0x000e680000000200 */
[----:B------:R-:W2:Y:S01]  /*6cb0*/  LDSM.16.M88.4 R104, [R131] ;  /* 0x000000008368783b */ /* 0x000ea20000000200 */
[C---:B-1----:R-:W-:Y:S06]  /*6cc0*/  HMMA.16816.F32.BF16 R4, R100.reuse, R112, R4 ;  /* 0x000000706404723c */ /* 0x042fec0000041804 */
[C---:B--2---:R-:W-:Y:S06]  /*6cd0*/  HMMA.16816.F32.BF16 R12, R100.reuse, R104, R12 ;  /* 0x00000068640c723c */ /* 0x044fec000004180c */
[C---:B------:R-:W-:Y:S01]  /*6ce0*/  HMMA.16816.F32.BF16 R8, R100.reuse, R106, R8 ;  /* 0x0000006a6408723c */ /* 0x040fe20000041808 */
[----:B------:R-:W1:Y:S05]  /*6cf0*/  LDSM.16.M88.4 R104, [R128] ;  /* 0x000000008068783b */ /* 0x000e6a0000000200 */
        /* <DEDUP_REMOVED lines=17> */
[----:B------:R-:W2:Y:S05]  /*6e10*/  LDSM.16.M88.4 R108, [R141+0x2000] ;  /* 0x002000008d6c783b */ /* 0x000eaa0000000200 */
[C---:B-1----:R-:W-:Y:S06]  /*6e20*/  HMMA.16816.F32.BF16 R20, R100.reuse, R104, R20 ;  /* 0x000000686414723c */ /* 0x042fec0000041814 */
[----:B------:R-:W-:Y:S01]  /*6e30*/  HMMA.16816.F32.BF16 R16, R100, R106, R16 ;  /* 0x0000006a6410723c */ /* 0x000fe20000041810 */
[----:B------:R-:W1:Y:S04]  /*6e40*/  LDSM.16.M88.4 R100, [R132+0x2000] ;  /* 0x002000008464783b */ /* 0x000e680000000200 */
[----:B------:R-:W3:Y:S01]  /*6e50*/  LDSM.16.M88.4 R104, [R132+0x3000] ;  /* 0x003000008468783b */ /* 0x000ee20000000200 */
[C---:B--2---:R-:W-:Y:S06]  /*6e60*/  HMMA.16816.F32.BF16 R4, R108.reuse, R112, R4 ;  /* 0x000000706c04723c */ /* 0x044fec0000041804 */
[C---:B------:R-:W-:Y:S06]  /*6e70*/  HMMA.16816.F32.BF16 R32, R108.reuse, R114, R32 ;  /* 0x000000726c20723c */ /* 0x040fec0000041820 */
[C---:B-1----:R-:W-:Y:S06]  /*6e80*/  HMMA.16816.F32.BF16 R12, R108.reuse, R100, R12 ;  /* 0x000000646c0c723c */ /* 0x042fec000004180c */
[----:B------:R-:W-:Y:S01]  /*6e90*/  HMMA.16816.F32.BF16 R8, R108, R102, R8 ;  /* 0x000000666c08723c */ /* 0x000fe20000041808 */
[----:B------:R-:W1:Y:S01]  /*6ea0*/  LDSM.16.M88.4 R100, [R132+0x3800] ;  /* 0x003800008464783b */ /* 0x000e620000000200 */
[----:B------:R-:W-:-:S04]  /*6eb0*/  DEPBAR.LE SB0, 0x0 ;  /* 0x000080000000791a */ /* 0x000fc80000000000 */
[C---:B---3--:R-:W-:Y:S06]  /*6ec0*/  HMMA.16816.F32.BF16 R28, R108.reuse, R104, R28 ;  /* 0x000000686c1c723c */ /* 0x048fec000004181c */
[C---:B------:R-:W-:Y:S06]  /*6ed0*/  HMMA.16816.F32.BF16 R24, R108.reuse, R106, R24 ;  /* 0x0000006a6c18723c */ /* 0x040fec0000041818 */
[C---:B-1----:R-:W-:Y:S06]  /*6ee0*/  HMMA.16816.F32.BF16 R20, R108.reuse, R100, R20 ;  /* 0x000000646c14723c */ /* 0x042fec0000041814 */
[----:B------:R-:W-:Y:S01]  /*6ef0*/  HMMA.16816.F32.BF16 R16, R108, R102, R16 ;  /* 0x000000666c10723c */ /* 0x000fe20000041810 */
[----:B------:R-:W-:-:S06]  /*6f00*/  LOP3.LUT R100, R3, 0x6, RZ, 0xc0, !PT ;  /* 0x0000000603647812 */ /* 0x000fcc00078ec0ff */
[----:B------:R-:W-:-:S04]  /*6f10*/  IMAD R103, R153, 0x40, R100 ;  /* 0x0000004099677824 */ /* 0x000fc800078e0264 */
[C---:B------:R-:W-:Y:S02]  /*6f20*/  VIADD R100, R103.reuse, 0x1 ;  /* 0x0000000167647836 */ /* 0x040fe40000000000 */
[C---:B------:R-:W-:Y:S02]  /*6f30*/  VIADD R3, R103.reuse, 0x8 ;  /* 0x0000000867037836 */ /* 0x040fe40000000000 */
[C---:B------:R-:W-:Y:S01]  /*6f40*/  VIADD R101, R103.reuse, 0x10 ;  /* 0x0000001067657836 */ /* 0x040fe20000000000 */
[----:B------:R-:W-:Y:S01]  /*6f50*/  BAR.SYNC.DEFER_BLOCKING 0x0 ;  /* 0x0000000000007b1d */ /* 0x000fe20000010000 */
[CC--:B------:R-:W-:Y:S02]  /*6f60*/  ISETP.GE.AND P3, PT, R100.reuse, R123.reuse, PT ;  /* 0x0000007b6400720c */ /* 0x0c0fe40003f66270 */
[----:B------:R-:W-:Y:S01]  /*6f70*/  ISETP.GE.AND P5, PT, R100, R122, PT ;  /* 0x0000007a6400720c */ /* 0x000fe20003fa6270 */
[----:B------:R-:W-:Y:S01]  /*6f80*/  VIADD R100, R103, 0x9 ;  /* 0x0000000967647836 */ /* 0x000fe20000000000 */
[----:B------:R-:W-:-:S02]  /*6f90*/  ISETP.GE.AND P6, PT, R3, R123, PT ;  /* 0x0000007b0300720c */ /* 0x000fc40003fc6270 */
[----:B------:R-:W-:Y:S02]  /*6fa0*/  FSEL R13, R13, -INF , !P3 ;  /* 0xff8000000d0d7808 */ /* 0x000fe40005800000 */
[-C--:B------:R-:W-:Y:S02]  /*6fb0*/  ISETP.GE.AND P4, PT, R3, R122.reuse, PT ;  /* 0x0000007a0300720c */ /* 0x080fe40003f86270 */
[----:B------:R-:W-:Y:S02]  /*6fc0*/  ISETP.GE.AND P3, PT, R100, R123, PT ;  /* 0x0000007b6400720c */ /* 0x000fe40003f66270 */
        /* <DEDUP_REMOVED lines=9> */
[----:B------:R-:W-:Y:S01]  /*7060*/  FSEL R127, R4, -INF , !P4 ;  /* 0xff800000047f7808 */ /* 0x000fe20006000000 */
[----:B------:R-:W-:Y:S01]  /*7070*/  VIADD R4, R103, 0x19 ;  /* 0x0000001967047836 */ /* 0x000fe20000000000 */
[----:B------:R-:W-:-:S02]  /*7080*/  FSEL R126, R6, -INF , !P3 ;  /* 0xff800000067e7808 */ /* 0x000fc40005800000 */
[CC--:B------:R-:W-:Y:S02]  /*7090*/  ISETP.GE.AND P6, PT, R100.reuse, R123.reuse, PT ;  /* 0x0000007b6400720c */ /* 0x0c0fe40003fc6270 */
[----:B------:R-:W-:Y:S02]  /*70a0*/  ISETP.GE.AND P4, PT, R100, R122, PT ;  /* 0x0000007a6400720c */ /* 0x000fe40003f86270 */
[----:B------:R-:W-:Y:S02]  /*70b0*/  ISETP.GE.AND P3, PT, R8, R123, PT ;  /* 0x0000007b0800720c */ /* 0x000fe40003f66270 */
[----:B------:R-:W-:Y:S01]  /*70c0*/  FSEL R175, R5, -INF , !P6 ;  /* 0xff80000005af7808 */ /* 0x000fe20007000000 */
[----:B------:R-:W-:Y:S01]  /*70d0*/  VIADD R5, R103, 0x20 ;  /* 0x0000002067057836 */ /* 0x000fe20000000000 */
[----:B------:R-:W-:Y:S02]  /*70e0*/  FSEL R182, R7, -INF , !P4 ;  /* 0xff80000007b67808 */ /* 0x000fe40006000000 */
[----:B------:R-:W-:-:S02]  /*70f0*/  FSEL R177, R32, -INF , !P3 ;  /* 0xff80000020b17808 */ /* 0x000fc40005800000 */
[-C--:B------:R-:W-:Y:S02]  /*7100*/  ISETP.GE.AND P6, PT, R8, R122.reuse, PT ;  /* 0x0000007a0800720c */ /* 0x080fe40003fc6270 */
[CC--:B------:R-:W-:Y:S02]  /*7110*/  ISETP.GE.AND P4, PT, R4.reuse, R123.reuse, PT ;  /* 0x0000007b0400720c */ /* 0x0c0fe40003f86270 */
        /* <DEDUP_REMOVED lines=27> */
[----:B------:R-:W-:Y:S01]  /*72d0*/  ISETP.GE.AND P6, PT, R5, R122, PT ;  /* 0x0000007a0500720c */ /* 0x000fe20003fc6270 */
[----:B------:R-:W-:Y:S01]  /*72e0*/  VIADD R5, R103, 0x38 ;  /* 0x0000003867057836 */ /* 0x000fe20000000000 */
[----:B------:R-:W-:Y:S02]  /*72f0*/  FSEL R106, R23, -INF , !P3 ;  /* 0xff800000176a7808 */ /* 0x000fe40005800000 */
[----:B------:R-:W-:Y:S02]  /*7300*/  ISETP.GE.AND P3, PT, R103, R123, PT ;  /* 0x0000007b6700720c */ /* 0x000fe40003f66270 */
[----:B------:R-:W-:Y:S02]  /*7310*/  FSEL R164, R27, -INF , !P4 ;  /* 0xff8000001ba47808 */ /* 0x000fe40006000000 */
[----:B------:R-:W-:Y:S02]  /*7320*/  FSEL R7, R12, -INF , !P3 ;  /* 0xff8000000c077808 */ /* 0x000fe40005800000 */
[----:B------:R-:W-:-:S02]  /*7330*/  ISETP.GT.AND P3, PT, R153, R148, PT ;  /* 0x000000949900720c */ /* 0x000fc40003f64270 */
[-C--:B------:R-:W-:Y:S01]  /*7340*/  ISETP.GE.AND P4, PT, R4, R123.reuse, PT ;  /* 0x0000007b0400720c */ /* 0x080fe20003f86270 */
[----:B------:R-:W-:Y:S01]  /*7350*/  VIADD R4, R103, 0x39 ;  /* 0x0000003967047836 */ /* 0x000fe20000000000 */
[----:B------:R-:W-:Y:S02]  /*7360*/  FSEL R100, R22, -INF , !P6 ;  /* 0xff80000016647808 */ /* 0x000fe40007000000 */
[----:B------:R-:W-:Y:S02]  /*7370*/  FSEL R102, R21, -INF , !P4 ;  /* 0xff80000015667808 */ /* 0x000fe40006000000 */
[C---:B------:R-:W-:Y:S02]  /*7380*/  ISETP.GE.AND P6, PT, R5.reuse, R123, PT ;  /* 0x0000007b0500720c */ /* 0x040fe40003fc6270 */
[----:B------:R-:W-:Y:S02]  /*7390*/  ISETP.GE.AND P4, PT, R5, R122, PT ;  /* 0x0000007a0500720c */ /* 0x000fe40003f86270 */
[----:B------:R-:W-:-:S02]  /*73a0*/  FSEL R6, R15, -INF , !P5 ;  /* 0xff8000000f067808 */ /* 0x000fc40006800000 */
[-C--:B------:R-:W-:Y:S02]  /*73b0*/  ISETP.GE.AND P5, PT, R103, R122.reuse, PT ;  /* 0x0000007a6700720c */ /* 0x080fe40003fa6270 */
[----:B------:R-:W-:Y:S02]  /*73c0*/  FSEL R103, R16, -INF , !P6 ;  /* 0xff80000010677808 */ /* 0x000fe40007000000 */
[----:B------:R-:W-:Y:S02]  /*73d0*/  FSEL R107, R18, -INF , !P4 ;  /* 0xff800000126b7808 */ /* 0x000fe40006000000 */
[C---:B------:R-:W-:Y:S02]  /*73e0*/  ISETP.GE.AND P6, PT, R4.reuse, R123, PT ;  /* 0x0000007b0400720c */ /* 0x040fe40003fc6270 */
[----:B------:R-:W-:Y:S02]  /*73f0*/  ISETP.GE.AND P4, PT, R4, R122, PT ;  /* 0x0000007a0400720c */ /* 0x000fe40003f86270 */
[----:B------:R-:W-:-:S02]  /*7400*/  FSEL R14, R14, -INF , !P5 ;  /* 0xff8000000e0e7808 */ /* 0x000fc40006800000 */
[----:B------:R-:W-:Y:S02]  /*7410*/  FSEL R119, R17, -INF , !P6 ;  /* 0xff80000011777808 */ /* 0x000fe40007000000 */
[----:B------:R-:W-:Y:S01]  /*7420*/  FSEL R115, R19, -INF , !P4 ;  /* 0xff80000013737808 */ /* 0x000fe20006000000 */
[----:B------:R-:W-:Y:S06]  /*7430*/  @!P3 BRA `(.L_x_6107) ;  /* 0x000000080030b947 */ /* 0x000fec0003800000 */
[----:B------:R-:W-:Y:S05]  /*7440*/  @!P0 BRA `(.L_x_6108) ;  /* 0x0000000000f48947 */ /* 0x000fea0003800000 */
[----:B------:R-:W1:Y:S01]  /*7450*/  LDC R8, c[0x0][0x380] ;  /* 0x0000e000ff087b82 */ /* 0x000e620000000800 */
[----:B------:R-:W-:-:S05]  /*7460*/  IMAD.SHL.U32 R11, R153, 0x40, RZ ;  /* 0x00000040990b7824 */ /* 0x000fca00078e00ff */
[----:B------:R-:W-:Y:S02]  /*7470*/  IABS R15, R11 ;  /* 0x0000000b000f7213 */ /* 0x000fe40000000000 */
[----:B-1----:R-:W-:-:S04]  /*7480*/  IABS R5, R8 ;  /* 0x0000000800057213 */ /* 0x002fc80000000000 */
[----:B------:R-:W1:Y:S08]  /*7490*/  I2F.RP R12, R5 ;  /* 0x00000005000c7306 */ /* 0x000e700000209400 */
[----:B-1----:R-:W1:Y:S02]  /*74a0*/  MUFU.RCP R16, R12 ;  /* 0x0000000c00107308 */ /* 0x002e640000001000 */
[----:B-1----:R-:W-:-:S06]  /*74b0*/  VIADD R16, R16, 0xffffffe ;  /* 0x0ffffffe10107836 */ /* 0x002fcc0000000000 */
[----:B------:R-:W1:Y:S02]  /*74c0*/  F2I.FTZ.U32.TRUNC.NTZ R17, R16 ;  /* 0x0000001000117305 */ /* 0x000e64000021f000 */
[----:B-1----:R-:W-:Y:S02]  /*74d0*/  IADD3 R4, RZ, -R17, RZ ;  /* 0x80000011ff047210 */ /* 0x002fe40007ffe0ff */
[----:B------:R-:W-:-:S03]  /*74e0*/  MOV R16, RZ ;  /* 0x000000ff00107202 */ /* 0x000fc60000000f00 */
[----:B------:R-:W-:-:S04]  /*74f0*/  IMAD R4, R4, R5, RZ ;  /* 0x0000000504047224 */ /* 0x000fc800078e02ff */
[----:B------:R-:W-:-:S04]  /*7500*/  IMAD.HI.U32 R4, R17, R4, R16 ;  /* 0x0000000411047227 */ /* 0x000fc800078e0010 */
[C---:B------:R-:W-:Y:S01]  /*7510*/  VIADD R17, R11.reuse, 0xffffffc0 ;  /* 0xffffffc00b117836 */ /* 0x040fe20000000000 */
[----:B------:R-:W-:Y:S01]  /*7520*/  LOP3.LUT R11, R11, R8, RZ, 0x3c, !PT ;  /* 0x000000080b0b7212 */ /* 0x000fe200078e3cff */
[----:B------:R-:W-:-:S03]  /*7530*/  IMAD.HI.U32 R18, R4, R15, RZ ;  /* 0x0000000f04127227 */ /* 0x000fc600078e00ff */
[----:B------:R-:W-:Y:S02]  /*7540*/  IABS R12, R17 ;  /* 0x00000011000c7213 */ /* 0x000fe40000000000 */
[----:B------:R-:W-:Y:S02]  /*7550*/  IADD3 R16, -R18, RZ, RZ ;  /* 0x000000ff12107210 */ /* 0x000fe40007ffe1ff */
[----:B------:R-:W-:Y:S01]  /*7560*/  LOP3.LUT R17, R17, R8, RZ, 0x3c, !PT ;  /* 0x0000000811117212 */ /* 0x000fe200078e3cff */
[----:B------:R-:W-:-:S04]  /*7570*/  IMAD.HI.U32 R4, R4, R12, RZ ;  /* 0x0000000c04047227 */ /* 0x000fc800078e00ff */
        /* <DEDUP_REMOVED lines=42> */
.L_x_6108:
[----:B------:R-:W-:-:S04]  /*7820*/  LEA R11, -R116, RZ, 0x6 ;  /* 0x000000ff740b7211 */ /* 0x000fc800078e31ff */
[----:B------:R-:W-:-:S07]  /*7830*/  SHF.R.S32.HI R5, RZ, 0x1f, R11 ;  /* 0x0000001fff057819 */ /* 0x000fce000001140b */
.L_x_6109:
[-C--:B------:R-:W-:Y:S01]  /*7840*/  @!P1 IADD3 R15, P4, R121, R11.reuse, RZ ;  /* 0x0000000b790f9210 */ /* 0x080fe20007f9e0ff */
[----:B------:R1:W-:Y:S01]  /*7850*/  @P2 STS.128 [R154+0x4000], RZ ;  /* 0x004000ff9a002388 */ /* 0x0003e20000000c00 */
[----:B------:R-:W-:Y:S01]  /*7860*/  @!P2 LEA R24, P5, R11, R168, 0x1 ;  /* 0x000000a80b18a211 */ /* 0x000fe200078a08ff */
[----:B------:R-:W-:Y:S01]  /*7870*/  BSSY B0, `(.L_x_6110) ;  /* 0x0000045000007945 */ /* 0x000fe20003800000 */
[-C--:B------:R-:W-:Y:S01]  /*7880*/  @!P2 IADD3 R17, P6, R150, R11.reuse, RZ ;  /* 0x0000000b9611a210 */ /* 0x080fe20007fde0ff */
[--C-:B------:R-:W-:Y:S01]  /*7890*/  @!P1 IMAD.X R4, R120, 0x1, R5.reuse, P4 ;  /* 0x0000000178049824 */ /* 0x100fe200020e0605 */
[----:B------:R-:W-:Y:S02]  /*78a0*/  @!P1 LEA R22, P4, R15, UR8, 0x1 ;  /* 0x000000080f169c11 */ /* 0x000fe4000f8808ff */
[--C-:B------:R-:W-:Y:S02]  /*78b0*/  @!P2 LEA.HI.X R25, R11, R166, R5.reuse, 0x1, P5 ;  /* 0x000000a60b19a211 */ /* 0x100fe400028f0c05 */
[----:B------:R-:W-:Y:S01]  /*78c0*/  @!P1 LEA.HI.X R23, R15, UR9, R4, 0x1, P4 ;  /* 0x000000090f179c11 */ /* 0x000fe2000a0f0c04 */
[----:B------:R-:W-:Y:S01]  /*78d0*/  @!P2 IMAD.X R15, R149, 0x1, R5, P6 ;  /* 0x00000001950fa824 */ /* 0x000fe200030e0605 */
[----:B------:R-:W-:Y:S01]  /*78e0*/  @!P1 IADD3 R19, P5, P4, R121, R11, R150 ;  /* 0x0000000b79139210 */ /* 0x000fe20007cbe096 */
[----:B------:R-:W-:Y:S01]  /*78f0*/  @!PT LDS RZ, [RZ] ;  /* 0x00000000fffff984 */ /* 0x000fe20000000800 */
[----:B------:R-:W-:Y:S01]  /*7900*/  @!PT LDS RZ, [RZ] ;  /* 0x00000000fffff984 */ /* 0x000fe20000000800 */
[----:B------:R-:W-:Y:S01]  /*7910*/  @!PT LDS RZ, [RZ] ;  /* 0x00000000fffff984 */ /* 0x000fe20000000800 */
[----:B------:R2:W-:Y:S01]  /*7920*/  @!P2 LDGSTS.E.BYPASS.LTC128B.128 [R154+0x4000], desc[UR10][R24.64] ;  /* 0x04000000189aafae */ /* 0x0005e2000b901d4a */
[----:B------:R-:W-:-:S02]  /*7930*/  @!P2 LEA R20, P6, R17, R168, 0x1 ;  /* 0x000000a81114a211 */ /* 0x000fc400078c08ff */
[----:B------:R-:W-:Y:S01]  /*7940*/  @!P1 IADD3.X R4, R120, R5, R149, P5, P4 ;  /* 0x0000000578049210 */ /* 0x000fe20002fe8495 */
[----:B------:R1:W-:Y:S01]  /*7950*/  @P1 STS.128 [R154+0x6000], RZ ;  /* 0x006000ff9a001388 */ /* 0x0003e20000000c00 */
[----:B------:R-:W-:Y:S02]  /*7960*/  @!P1 LEA R16, P4, R19, UR8, 0x1 ;  /* 0x0000000813109c11 */ /* 0x000fe4000f8808ff */
[----:B------:R-:W-:Y:S01]  /*7970*/  @!P2 LEA.HI.X R21, R17, R166, R15, 0x1, P6 ;  /* 0x000000a61115a211 */ /* 0x000fe200030f0c0f */
[----:B------:R-:W-:Y:S01]  /*7980*/  @!PT LDS RZ, [RZ] ;  /* 0x00000000fffff984 */ /* 0x000fe20000000800 */
[----:B------:R-:W-:Y:S01]  /*7990*/  @!PT LDS RZ, [RZ] ;  /* 0x00000000fffff984 */ /* 0x000fe20000000800 */
[----:B------:R-:W-:Y:S01]  /*79a0*/  @!PT LDS RZ, [RZ] ;  /* 0x00000000fffff984 */ /* 0x000fe20000000800 */
[----:B------:R-:W-:Y:S01]  /*79b0*/  @!P1 LDGSTS.E.BYPASS.LTC128B.128 [R154+0x6000], desc[UR10][R22.64+0x80] ;  /* 0x06000080169a9fae */ /* 0x000fe2000b901d4a */
[----:B------:R-:W-:Y:S02]  /*79c0*/  @!P1 LEA.HI.X R17, R19, UR9, R4, 0x1, P4 ;  /* 0x0000000913119c11 */ /* 0x000fe4000a0f0c04 */
[----:B------:R-:W-:Y:S01]  /*79d0*/  IADD3 R15, P5, P4, R150, R11, R150 ;  /* 0x0000000b960f7210 */ /* 0x000fe20007cbe096 */
[----:B------:R1:W-:Y:S03]  /*79e0*/  @P2 STS.128 [R154+0x4800], RZ ;  /* 0x004800ff9a002388 */ /* 0x0003e60000000c00 */
[----:B------:R-:W-:Y:S01]  /*79f0*/  IADD3.X R4, R149, R5, R149, P5, P4 ;  /* 0x0000000595047210 */ /* 0x000fe20002fe8495 */
[----:B------:R-:W-:Y:S01]  /*7a00*/  @!PT LDS RZ, [RZ] ;  /* 0x00000000fffff984 */ /* 0x000fe20000000800 */
[----:B------:R-:W-:Y:S01]  /*7a10*/  @!PT LDS RZ, [RZ] ;  /* 0x00000000fffff984 */ /* 0x000fe20000000800 */
[----:B------:R-:W-:Y:S01]  /*7a20*/  @!PT LDS RZ, [RZ] ;  /* 0x00000000fffff984 */ /* 0x000fe20000000800 */
[----:B------:R3:W-:Y:S01]  /*7a30*/  @!P2 LDGSTS.E.BYPASS.LTC128B.128 [R154+0x4800], desc[UR10][R20.64] ;  /* 0x04800000149aafae */ /* 0x0007e2000b901d4a */
[----:B------:R-:W-:-:S03]  /*7a40*/  @!P1 IADD3 R8, P5, R121, R15, RZ ;  /* 0x0000000f79089210 */ /* 0x000fc60007fbe0ff */
[----:B------:R1:W-:Y:S02]  /*7a50*/  @P1 STS.128 [R154+0x6800], RZ ;  /* 0x006800ff9a001388 */ /* 0x0003e40000000c00 */
[----:B------:R-:W-:Y:S01]  /*7a60*/  @!P1 IMAD.X R19, R120, 0x1, R4, P5 ;  /* 0x0000000178139824 */ /* 0x000fe200028e0604 */
[----:B------:R-:W-:Y:S01]  /*7a70*/  @!P1 LEA R18, P5, R8, UR8, 0x1 ;  /* 0x0000000808129c11 */ /* 0x000fe2000f8a08ff */
[----:B------:R-:W-:Y:S01]  /*7a80*/  @!PT LDS RZ, [RZ] ;  /* 0x00000000fffff984 */ /* 0x000fe20000000800 */
[----:B------:R-:W-:Y:S01]  /*7a90*/  @!PT LDS RZ, [RZ] ;  /* 0x00000000fffff984 */ /* 0x000fe20000000800 */
[----:B------:R-:W-:Y:S01]  /*7aa0*/  @!PT LDS RZ, [RZ] ;  /* 0x00000000fffff984 */ /* 0x000fe20000000800 */
[----:B------:R1:W-:Y:S01]  /*7ab0*/  @!P1 LDGSTS.E.BYPASS.LTC128B.128 [R154+0x6800], desc[UR10][R16.64+0x80] ;  /* 0x06800080109a9fae */ /* 0x0003e2000b901d4a */
[----:B--2---:R-:W-:-:S03]  /*7ac0*/  @!P2 LEA R24, P4, R15, R168, 0x1 ;  /* 0x000000a80f18a211 */ /* 0x004fc600078808ff */
[----:B------:R1:W-:Y:S01]  /*7ad0*/  @P2 STS.128 [R154+0x5000], RZ ;  /* 0x005000ff9a002388 */ /* 0x0003e20000000c00 */
[----:B------:R-:W-:Y:S02]  /*7ae0*/  @!P1 LEA.HI.X R19, R8, UR9, R19, 0x1, P5 ;  /* 0x0000000908139c11 */ /* 0x000fe4000a8f0c13 */
[----:B------:R-:W-:Y:S02]  /*7af0*/  @!P2 LEA.HI.X R25, R15, R166, R4, 0x1, P4 ;  /* 0x000000a60f19a211 */ /* 0x000fe400020f0c04 */
[----:B------:R-:W-:-:S03]  /*7b00*/  IADD3 R15, P4, R150, R15, RZ ;  /* 0x0000000f960f7210 */ /* 0x000fc60007f9e0ff */
[----:B------:R-:W-:Y:S01]  /*7b10*/  @!PT LDS RZ, [RZ] ;  /* 0x00000000fffff984 */ /* 0x000fe20000000800 */
[----:B------:R-:W-:Y:S01]  /*7b20*/  @!PT LDS RZ, [RZ] ;  /* 0x00000000fffff984 */ /* 0x000fe20000000800 */
[----:B------:R-:W-:Y:S01]  /*7b30*/  @!PT LDS RZ, [RZ] ;  /* 0x00000000fffff984 */ /* 0x000fe20000000800 */
[----:B------:R1:W-:Y:S04]  /*7b40*/  @!P2 LDGSTS.E.BYPASS.LTC128B.128 [R154+0x5000], desc[UR10][R24.64] ;  /* 0x05000000189aafae */ /* 0x0003e8000b901d4a */
[----:B------:R1:W-:Y:S01]  /*7b50*/  @P1 STS.128 [R154+0x7000], RZ ;  /* 0x007000ff9a001388 */ /* 0x0003e20000000c00 */
[----:B---3--:R-:W-:Y:S01]  /*7b60*/  IMAD.X R21, R149, 0x1, R4, P4 ;  /* 0x0000000195157824 */ /* 0x008fe200020e0604 */
[C---:B------:R-:W-:Y:S02]  /*7b70*/  @!P2 LEA R22, P4, R15.reuse, R168, 0x1 ;  /* 0x000000a80f16a211 */ /* 0x040fe400078808ff */
[----:B------:R-:W-:Y:S01]  /*7b80*/  @!PT LDS RZ, [RZ] ;  /* 0x00000000fffff984 */ /* 0x000fe20000000800 */
[----:B------:R-:W-:Y:S01]  /*7b90*/  @!PT LDS RZ, [RZ] ;  /* 0x00000000fffff984 */ /* 0x000fe20000000800 */
[----:B------:R-:W-:Y:S01]  /*7ba0*/  @!PT LDS RZ, [RZ] ;  /* 0x00000000fffff984 */ /* 0x000fe20000000800 */
[----:B------:R1:W-:Y:S02]  /*7bb0*/  @!P1 LDGSTS.E.BYPASS.LTC128B.128 [R154+0x7000], desc[UR10][R18.64+0x80] ;  /* 0x07000080129a9fae */ /* 0x0003e4000b901d4a */
[----:B------:R-:W-:-:S02]  /*7bc0*/  @!P2 LEA.HI.X R23, R15, R166, R21, 0x1, P4 ;  /* 0x000000a60f17a211 */ /* 0x000fc400020f0c15 */
        /* <DEDUP_REMOVED lines=15> */
.L_x_6111:
[----:B------:R-:W-:Y:S05]  /*7cc0*/  BSYNC B0 ;  /* 0x0000000000007941 */ /* 0x000fea0003800000 */
.L_x_6110:
[----:B------:R-:W0:Y:S01]  /*7cd0*/  LDGDEPBAR ;  /* 0x00000000000079af */ /* 0x000e220000000000 */
[----:B------:R-:W-:-:S04]  /*7ce0*/  LEA R168, P1, R11, R168, 0x1 ;  /* 0x000000a80ba87211 */ /* 0x000fc800078208ff */
[----:B------:R-:W-:-:S09]  /*7cf0*/  LEA.HI.X R166, R11, R166, R5, 0x1, P1 ;  /* 0x000000a60ba67211 */ /* 0x000fd200008f0c05 */
.L_x_6107:
[----:B------:R-:W-:Y:S01]  /*7d00*/  FMNMX.FTZ R4, R2, R7, !PT ;  /* 0x0000000702047209 */ /* 0x000fe20007810000 */
[----:B-12---:R-:W-:Y:S01]  /*7d10*/  LDSM.16.MT88.4 R16, [R138+0x8000] ;  /* 0x008000008a10783b */ /* 0x006fe20000004200 */
        /* <DEDUP_REMOVED lines=51> */
[----:B------:R-:W-:Y:S01]  /*8050*/  FMUL.FTZ R105, R105, UR12 ;  /* 0x0000000c69697c20 */ /* 0x000fe20008410000 */
[--C-:B------:R-:W-:Y:S01]  /*8060*/  FFMA.FTZ R108, R3, UR12, -R120.reuse ;  /* 0x0000000c036c7c23 */ /* 0x100fe20008010878 */
[----:B------:R-:W-:Y:S01]  /*8070*/  FMUL.FTZ R0, R0, UR12 ;  /* 0x0000000c00007c20 */ /* 0x000fe20008410000 */
        /* <DEDUP_REMOVED lines=27> */
[----:B------:R-:W1:Y:S01]  /*8230*/  MUFU.EX2 R114, R114 ;  /* 0x0000007200727308 */ /* 0x000e620000000800 */
[-C--:B--2---:R-:W-:Y:S01]  /*8240*/  FMUL.FTZ R22, R50, R0.reuse ;  /* 0x0000000032167220 */ /* 0x084fe20000410000 */
[-C--:B------:R-:W-:Y:S01]  /*8250*/  FMUL.FTZ R23, R51, R0.reuse ;  /* 0x0000000033177220 */ /* 0x080fe20000410000 */
[-C--:B------:R-:W-:Y:S01]  /*8260*/  FMUL.FTZ R7, R99, R0.reuse ;  /* 0x0000000063077220 */ /* 0x080fe20000410000 */
[----:B------:R-:W2:Y:S01]  /*8270*/  LDSM.16.MT88.4 R48, [R138+0xa000] ;  /* 0x00a000008a30783b */ /* 0x000ea20000004200 */
[-C--:B------:R-:W-:Y:S01]  /*8280*/  FMUL.FTZ R14, R42, R0.reuse ;  /* 0x000000002a0e7220 */ /* 0x080fe20000410000 */
[-C--:B------:R-:W-:Y:S01]  /*8290*/  FMUL.FTZ R15, R43, R0.reuse ;  /* 0x000000002b0f7220 */ /* 0x080fe20000410000 */
[-C--:B------:R-:W-:Y:S01]  /*82a0*/  FMUL.FTZ R45, R45, R105.reuse ;  /* 0x000000692d2d7220 */ /* 0x080fe20000410000 */
[----:B------:R-:W-:Y:S01]  /*82b0*/  MUFU.EX2 R108, R108 ;  /* 0x0000006c006c7308 */ /* 0x000fe20000000800 */
[-C--:B------:R-:W-:Y:S01]  /*82c0*/  FMUL.FTZ R46, R46, R0.reuse ;  /* 0x000000002e2e7220 */ /* 0x080fe20000410000 */
[-C--:B------:R-:W-:Y:S01]  /*82d0*/  FMUL.FTZ R47, R47, R0.reuse ;  /* 0x000000002f2f7220 */ /* 0x080fe20000410000 */
[----:B------:R-:W-:Y:S01]  /*82e0*/  LDSM.16.MT88.4 R40, [R140+0xa000] ;  /* 0x00a000008c28783b */ /* 0x000fe20000004200 */
[-C--:B------:R-:W-:Y:S01]  /*82f0*/  FMUL.FTZ R76, R76, R105.reuse ;  /* 0x000000694c4c7220 */ /* 0x080fe20000410000 */
[-C--:B------:R-:W-:Y:S01]  /*8300*/  FMUL.FTZ R77, R77, R105.reuse ;  /* 0x000000694d4d7220 */ /* 0x080fe20000410000 */
[-C--:B------:R-:W-:Y:S01]  /*8310*/  FMUL.FTZ R78, R78, R0.reuse ;  /* 0x000000004e4e7220 */ /* 0x080fe20000410000 */
[----:B------:R-:W-:Y:S01]  /*8320*/  FMUL.FTZ R79, R79, R0 ;  /* 0x000000004f4f7220 */ /* 0x000fe20000410000 */
[----:B------:R-:W-:Y:S01]  /*8330*/  MUFU.EX2 R3, R3 ;  /* 0x0000000300037308 */ /* 0x000fe20000000800 */
[----:B-1----:R-:W-:Y:S01]  /*8340*/  F2FP.BF16.F32.PACK_AB R96, R114, R104 ;  /* 0x000000687260723e */ /* 0x002fe200000010ff */
        /* <DEDUP_REMOVED lines=19> */
[----:B------:R-:W3:Y:S01]  /*8480*/  LDSM.16.MT88.4 R56, [R137+0xa000] ;  /* 0x00a000008938783b */ /* 0x000ee20000004200 */
        /* <DEDUP_REMOVED lines=9> */
[----:B------:R-:W-:Y:S01]  /*8520*/  FMUL.FTZ R89, R89, R105 ;  /* 0x0000006959597220 */ /* 0x000fe20000410000 */
[----:B------:R-:W5:Y:S01]  /*8530*/  MUFU.EX2 R111, R111 ;  /* 0x0000006f006f7308 */ /* 0x000f620000000800 */
[----:B-1----:R-:W-:Y:S01]  /*8540*/  F2FP.BF16.F32.PACK_AB R97, R112, R113 ;  /* 0x000000717061723e */ /* 0x002fe200000010ff */
[-C--:B------:R-:W-:Y:S01]  /*8550*/  FMUL.FTZ R90, R90, R0.reuse ;  /* 0x000000005a5a7220 */ /* 0x080fe20000410000 */
[-C--:B------:R-:W-:Y:S01]  /*8560*/  FMUL.FTZ R91, R91, R0.reuse ;  /* 0x000000005b5b7220 */ /* 0x080fe20000410000 */
[--C-:B------:R-:W-:Y:S01]  /*8570*/  FFMA.FTZ R182, R165, UR12, -R120.reuse ;  /* 0x0000000ca5b67c23 */ /* 0x100fe20008010878 */
[--C-:B------:R-:W-:Y:S01]  /*8580*/  FFMA.FTZ R163, R169, UR12, -R120.reuse ;  /* 0x0000000ca9a37c23 */ /* 0x100fe20008010878 */
[--C-:B------:R-:W-:Y:S01]  /*8590*/  FFMA.FTZ R165, R176, UR12, -R117.reuse ;  /* 0x0000000cb0a57c23 */ /* 0x100fe20008010875 */
[--C-:B------:R-:W-:Y:S01]  /*85a0*/  FFMA.FTZ R180, R171, UR12, -R120.reuse ;  /* 0x0000000cabb47c23 */ /* 0x100fe20008010878 */
[----:B------:R-:W-:Y:S01]  /*85b0*/  MUFU.EX2 R162, R162 ;  /* 0x000000a200a27308 */ /* 0x000fe20000000800 */
[----:B----4-:R-:W-:Y:S01]  /*85c0*/  FMUL.FTZ R6, R98, R0 ;  /* 0x0000000062067220 */ /* 0x010fe20000410000 */
[----:B------:R-:W-:Y:S01]  /*85d0*/  F2FP.BF16.F32.PACK_AB R98, R3, R108 ;  /* 0x0000006c0362723e */ /* 0x000fe200000010ff */
        /* <DEDUP_REMOVED lines=8> */
[----:B------:R-:W-:Y:S01]  /*8660*/  FFMA.FTZ R120, R119, UR12, -R120 ;  /* 0x0000000c77787c23 */ /* 0x000fe20008010878 */
[--C-:B------:R-:W-:Y:S01]  /*8670*/  FFMA.FTZ R119, R100, UR12, -R117.reuse ;  /* 0x0000000c64777c23 */ /* 0x100fe20008010875 */
[--C-:B------:R-:W-:Y:S01]  /*8680*/  FFMA.FTZ R178, R106, UR12, -R117.reuse ;  /* 0x0000000c6ab27c23 */ /* 0x100fe20008010875 */
[----:B------:R-:W-:Y:S01]  /*8690*/  LDSM.16.MT88.4 R100, [R136+0xb000] ;  /* 0x00b000008864783b */ /* 0x000fe20000004200 */
[--C-:B------:R-:W-:Y:S01]  /*86a0*/  FFMA.FTZ R184, R115, UR12, -R117.reuse ;  /* 0x0000000c73b87c23 */ /* 0x100fe20008010875 */
[----:B------:R-:W-:Y:S01]  /*86b0*/  HMMA.16816.F32.BF16 R12, R96, R16, R12 ;  /* 0x00000010600c723c */ /* 0x000fe2000004180c */
[----:B------:R-:W-:Y:S01]  /*86c0*/  MUFU.EX2 R124, R124 ;  /* 0x0000007c007c7308 */ /* 0x000fe20000000800 */
[----:B------:R-:W-:Y:S01]  /*86d0*/  FFMA.FTZ R107, R107, UR12, -R117 ;  /* 0x0000000c6b6b7c23 */ /* 0x000fe20008010875 */
[----:B------:R-:W-:Y:S01]  /*86e0*/  FFMA.FTZ R167, R167, R105, R104 ;  /* 0x00000069a7a77223 */ /* 0x000fe20000010068 */
[----:B------:R-:W-:-:S02]  /*86f0*/  FFMA.FTZ R113, R170, R0, R113 ;  /* 0x00000000aa717223 */ /* 0x000fc40000010071 */
[C---:B------:R-:W-:Y:S01]  /*8700*/  HMMA.16816.F32.BF16 R16, R96.reuse, R18, R44 ;  /* 0x000000126010723c */ /* 0x040fe2000004182c */
[----:B------:R-:W-:Y:S01]  /*8710*/  FADD.FTZ R167, R114, R167 ;  /* 0x000000a772a77221 */ /* 0x000fe20000010000 */
[----:B------:R-:W-:Y:S01]  /*8720*/  FADD.FTZ R113, R112, R113 ;  /* 0x0000007170717221 */ /* 0x000fe20000010000 */
[----:B------:R-:W-:Y:S02]  /*8730*/  MUFU.EX2 R123, R123 ;  /* 0x0000007b007b7308 */ /* 0x000fe40000000800 */
[----:B------:R-:W-:Y:S01]  /*8740*/  FADD.FTZ R108, R108, R167 ;  /* 0x000000a76c6c7221 */ /* 0x000fe20000010000 */
[C---:B------:R-:W-:Y:S01]  /*8750*/  HMMA.16816.F32.BF16 R20, R96.reuse, R24, R20 ;  /* 0x000000186014723c */ /* 0x040fe20000041814 */
[-C--:B------:R-:W-:Y:S01]  /*8760*/  FMUL.FTZ R44, R72, R105.reuse ;  /* 0x00000069482c7220 */ /* 0x080fe20000410000 */
[----:B------:R-:W-:Y:S01]  /*8770*/  FMUL.FTZ R45, R73, R105 ;  /* 0x00000069492d7220 */ /* 0x000fe20000410000 */
[-C--:B------:R-:W-:Y:S01]  /*8780*/  FMUL.FTZ R46, R74, R0.reuse ;  /* 0x000000004a2e7220 */ /* 0x080fe20000410000 */
[----:B------:R-:W-:Y:S01]  /*8790*/  FMUL.FTZ R47, R75, R0 ;  /* 0x000000004b2f7220 */ /* 0x000fe20000410000 */
[----:B------:R-:W-:Y:S01]  /*87a0*/  MUFU.EX2 R126, R126 ;  /* 0x0000007e007e7308 */ /* 0x000fe20000000800 */
[----:B------:R-:W-:Y:S01]  /*87b0*/  HMMA.16816.F32.BF16 R24, R96, R26, R52 ;  /* 0x0000001a6018723c */ /* 0x000fe20000041834 */
[----:B------:R-:W-:Y:S01]  /*87c0*/  LDSM.16.MT88.4 R72, [R140+0x8800] ;  /* 0x008800008c48783b */ /* 0x000fe20000004200 */
[----:B------:R-:W-:Y:S01]  /*87d0*/  FADD.FTZ R2, R2, R113 ;  /* 0x0000007102027221 */ /* 0x000fe20000010000 */
[----:B------:R-:W-:-:S03]  /*87e0*/  FADD.FTZ R3, R3, R108 ;  /* 0x0000006c03037221 */ /* 0x000fc60000010000 */
[C---:B--2---:R-:W-:Y:S01]  /*87f0*/  HMMA.16816.F32.BF16 R44, R96.reuse, R48, R44 ;  /* 0x00000030602c723c */ /* 0x044fe2000004182c */
[----:B------:R-:W2:Y:S01]  /*8800*/  MUFU.EX2 R125, R125 ;  /* 0x0000007d007d7308 */ /* 0x000ea20000000800 */
[-C--:B------:R-:W-:Y:S01]  /*8810*/  FMUL.FTZ R52, R92, R105.reuse ;  /* 0x000000695c347220 */ /* 0x080fe20000410000 */
[-C--:B------:R-:W-:Y:S01]  /*8820*/  FMUL.FTZ R53, R93, R105.reuse ;  /* 0x000000695d357220 */ /* 0x080fe20000410000 */
[-C--:B------:R-:W-:Y:S01]  /*8830*/  FMUL.FTZ R54, R94, R0.reuse ;  /* 0x000000005e367220 */ /* 0x080fe20000410000 */
[-C--:B------:R-:W-:Y:S01]  /*8840*/  FMUL.FTZ R55, R95, R0.reuse ;  /* 0x000000005f377220 */ /* 0x080fe20000410000 */
[C---:B------:R-:W-:Y:S01]  /*8850*/  HMMA.16816.F32.BF16 R48, R96.reuse, R50, R76 ;  /* 0x000000326030723c */ /* 0x040fe2000004184c */
[----:B------:R-:W4:Y:S01]  /*8860*/  LDSM.16.MT88.4 R76, [R137+0x8800] ;  /* 0x00880000894c783b */ /* 0x000f220000004200 */
[----:B------:R-:W-:Y:S01]  /*8870*/  FADD.FTZ R111, R111, R2 ;  /* 0x000000026f6f7221 */ /* 0x000fe20000010000 */
[----:B------:R-:W-:Y:S03]  /*8880*/  MUFU.EX2 R122, R122 ;  /* 0x0000007a007a7308 */ /* 0x000fe60000000800 */
[C---:B------:R-:W-:Y:S05]  /*8890*/  HMMA.16816.F32.BF16 R4, R96.reuse, R8, R4 ;  /* 0x000000086004723c */ /* 0x040fea0000041804 */
[----:B------:R-:W5:Y:S01]  /*88a0*/  MUFU.EX2 R121, R121 ;  /* 0x0000007900797308 */ /* 0x000f620000000800 */
[C---:B------:R-:W-:Y:S06]  /*88b0*/  HMMA.16816.F32.BF16 R8, R96.reuse, R10, R36 ;  /* 0x0000000a6008723c */ /* 0x040fec0000041824 */
[C---:B---3--:R-:W-:Y:S01]  /*88c0*/  HMMA.16816.F32.BF16 R52, R96.reuse, R56, R52 ;  /* 0x000000386034723c */ /* 0x048fe20000041834 */
[-C--:B------:R-:W-:Y:S01]  /*88d0*/  FMUL.FTZ R36, R64, R105.reuse ;  /* 0x0000006940247220 */ /* 0x080fe20000410000 */
[----:B------:R-:W-:Y:S01]  /*88e0*/  FMUL.FTZ R37, R65, R105 ;  /* 0x0000006941257220 */ /* 0x000fe20000410000 */
[-C--:B------:R-:W-:Y:S01]  /*88f0*/  FMUL.FTZ R38, R66, R0.reuse ;  /* 0x0000000042267220 */ /* 0x080fe20000410000 */
[----:B------:R-:W-:Y:S01]  /*8900*/  FMUL.FTZ R39, R67, R0 ;  /* 0x0000000043277220 */ /* 0x000fe20000410000 */
[----:B------:R-:W-:Y:S01]  /*8910*/  MUFU.EX2 R175, R175 ;  /* 0x000000af00af7308 */ /* 0x000fe20000000800 */
[----:B------:R-:W3:Y:S01]  /*8920*/  LDSM.16.MT88.4 R64, [R136+0xa000] ;  /* 0x00a000008840783b */ /* 0x000ee20000004200 */
[C---:B------:R-:W-:Y:S03]  /*8930*/  HMMA.16816.F32.BF16 R56, R96.reuse, R58, R80 ;  /* 0x0000003a6038723c */ /* 0x040fe60000041850 */
[----:B------:R-:W3:Y:S03]  /*8940*/  LDSM.16.MT88.4 R80, [R138+0x8800] ;  /* 0x008800008a50783b */ /* 0x000ee60000004200 */
[C---:B------:R-:W-:Y:S01]  /*8950*/  HMMA.16816.F32.BF16 R36, R96.reuse, R40, R36 ;  /* 0x000000286024723c */ /* 0x040fe20000041824 */
[----:B------:R-:W-:Y:S05]  /*8960*/  MUFU.EX2 R182, R182 ;  /* 0x000000b600b67308 */ /* 0x000fea0000000800 */
[C---:B------:R-:W-:Y:S03]  /*8970*/  HMMA.16816.F32.BF16 R40, R96.reuse, R42, R68 ;  /* 0x0000002a6028723c */ /* 0x040fe60000041844 */
[----:B------:R-:W-:Y:S03]  /*8980*/  MUFU.EX2 R163, R163 ;  /* 0x000000a300a37308 */ /* 0x000fe60000000800 */
[C---:B------:R-:W-:Y:S01]  /*8990*/  HMMA.16816.F32.BF16 R28, R96.reuse, R32, R28 ;  /* 0x00000020601c723c */ /* 0x040fe2000004181c */
[----:B-1----:R-:W-:Y:S01]  /*89a0*/  F2FP.BF16.F32.PACK_AB R68, R127, R162 ;  /* 0x000000a27f44723e */ /* 0x002fe200000010ff */
[----:B------:R-:W-:Y:S01]  /*89b0*/  FADD.FTZ R162, R162, R3 ;  /* 0x00000003a2a27221 */ /* 0x000fe20000010000 */
[----:B--2---:R-:W-:Y:S01]  /*89c0*/  F2FP.BF16.F32.PACK_AB R69, R125, R126 ;  /* 0x0000007e7d45723e */ /* 0x004fe200000010ff */
[----:B------:R-:W-:Y:S01]  /*89d0*/  FADD.FTZ R126, R126, R111 ;  /* 0x0000006f7e7e7221 */ /* 0x000fe20000010000 */
[----:B------:R-:W-:Y:S01]  /*89e0*/  F2FP.BF16.F32.PACK_AB R70, R123, R124 ;  /* 0x0000007c7b46723e */ /* 0x000fe200000010ff */
[----:B------:R-:W-:Y:S01]  /*89f0*/  HMMA.16816.F32.BF16 R32, R96, R34, R60 ;  /* 0x000000226020723c */ /* 0x000fe2000004183c */
[----:B-----5:R-:W-:Y:S01]  /*8a00*/  F2FP.BF16.F32.PACK_AB R71, R121, R122 ;  /* 0x0000007a7947723e */ /* 0x020fe200000010ff */
[----:B------:R-:W-:Y:S01]  /*8a10*/  MUFU.EX2 R180, R180 ;  /* 0x000000b400b47308 */ /* 0x000fe20000000800 */
[----:B------:R-:W-:Y:S01]  /*8a20*/  FADD.FTZ R127, R127, R162 ;  /* 0x000000a27f7f7221 */ /* 0x000fe20000010000 */
[----:B------:R-:W-:-:S03]  /*8a30*/  FADD.FTZ R125, R125, R126 ;  /* 0x0000007e7d7d7221 */ /* 0x000fc60000010000 */
[-C--:B------:R-:W-:Y:S01]  /*8a40*/  FMUL.FTZ R60, R84, R105.reuse ;  /* 0x00000069543c7220 */ /* 0x080fe20000410000 */
[C---:B----4-:R-:W-:Y:S01]  /*8a50*/  HMMA.16816.F32.BF16 R20, R68.reuse, R76, R20 ;  /* 0x0000004c4414723c */ /* 0x050fe20000041814 */
[----:B------:R-:W-:Y:S01]  /*8a60*/  FMUL.FTZ R61, R85, R105 ;  /* 0x00000069553d7220 */ /* 0x000fe20000410000 */
[-C--:B------:R-:W-:Y:S01]  /*8a70*/  FMUL.FTZ R62, R86, R0.reuse ;  /* 0x00000000563e7220 */ /* 0x080fe20000410000 */
[----:B------:R-:W-:Y:S01]  /*8a80*/  FMUL.FTZ R63, R87, R0 ;  /* 0x00000000573f7220 */ /* 0x000fe20000410000 */
[----:B------:R-:W-:Y:S01]  /*8a90*/  MUFU.EX2 R165, R165 ;  /* 0x000000a500a57308 */ /* 0x000fe20000000800 */
[----:B------:R-:W-:Y:S01]  /*8aa0*/  FADD.FTZ R0, R124, R127 ;  /* 0x0000007f7c007221 */ /* 0x000fe20000010000 */
[----:B------:R-:W-:Y:S01]  /*8ab0*/  HMMA.16816.F32.BF16 R24, R68, R78, R24 ;  /* 0x0000004e4418723c */ /* 0x000fe20000041818 */
[----:B------:R-:W1:Y:S01]  /*8ac0*/  LDSM.16.MT88.4 R76, [R138+0xa800] ;  /* 0x00a800008a4c783b */ /* 0x000e620000004200 */
[----:B------:R-:W-:Y:S01]  /*8ad0*/  FADD.FTZ R2, R122, R125 ;  /* 0x0000007d7a027221 */ /* 0x000fe20000010000 */
[----:B------:R-:W-:-:S03]  /*8ae0*/  FADD.FTZ R0, R123, R0 ;  /* 0x000000007b007221 */ /* 0x000fc60000010000 */
[----:B------:R-:W-:Y:S01]  /*8af0*/  HMMA.16816.F32.BF16 R4, R68, R72, R4 ;  /* 0x000000484404723c */ /* 0x000fe20000041804 */
[----:B------:R-:W-:Y:S01]  /*8b00*/  MUFU.EX2 R176, R176 ;  /* 0x000000b000b07308 */ /* 0x000fe20000000800 */
[----:B------:R-:W-:-:S04]  /*8b10*/  FADD.FTZ R2, R121, R2 ;  /* 0x0000000279027221 */ /* 0x000fc80000010000 */
[----:B------:R-:W-:Y:S01]  /*8b20*/  HMMA.16816.F32.BF16 R8, R68, R74, R8 ;  /* 0x0000004a4408723c */ /* 0x000fe20000041808 */
[----:B------:R-:W2:Y:S02]  /*8b30*/  LDSM.16.MT88.4 R72, [R136+0x8800] ;  /* 0x008800008848783b */ /* 0x000ea40000004200 */
[----:B------:R-:W-:Y:S03]  /*8b40*/  MUFU.EX2 R169, R169 ;  /* 0x000000a900a97308 */ /* 0x000fe60000000800 */
[C---:B---3--:R-:W-:Y:S05]  /*8b50*/  HMMA.16816.F32.BF16 R60, R96.reuse, R64, R60 ;  /* 0x00000040603c723c */ /* 0x048fea000004183c */
[----:B------:R-:W-:Y:S01]  /*8b60*/  MUFU.EX2 R164, R164 ;  /* 0x000000a400a47308 */ /* 0x000fe20000000800 */
[----:B------:R-:W-:Y:S01]  /*8b70*/  HMMA.16816.F32.BF16 R64, R96, R66, R88 ;  /* 0x000000426040723c */ /* 0x000fe20000041858 */
[----:B------:R-:W-:Y:S05]  /*8b80*/  LDSM.16.MT88.4 R88, [R140+0x9000] ;  /* 0x009000008c58783b */ /* 0x000fea0000004200 */
[C---:B------:R-:W-:Y:S01]  /*8b90*/  HMMA.16816.F32.BF16 R12, R68.reuse, R80, R12 ;  /* 0x00000050440c723c */ /* 0x040fe2000004180c */
[----:B------:R-:W-:Y:S05]  /*8ba0*/  MUFU.EX2 R171, R171 ;  /* 0x000000ab00ab7308 */ /* 0x000fea0000000800 */
[C---:B------:R-:W-:Y:S01]  /*8bb0*/  HMMA.16816.F32.BF16 R16, R68.reuse, R82, R16 ;  /* 0x000000524410723c */ /* 0x040fe20000041810 */
[----:B------:R-:W3:Y:S02]  /*8bc0*/  LDSM.16.MT88.4 R80, [R140+0xa800] ;  /* 0x00a800008c50783b */ /* 0x000ee40000004200 */
[----:B------:R-:W4:Y:S03]  /*8bd0*/  MUFU.EX2 R174, R174 ;  /* 0x000000ae00ae7308 */ /* 0x000f260000000800 */
[C---:B-1----:R-:W-:Y:S05]  /*8be0*/  HMMA.16816.F32.BF16 R44, R68.reuse, R76, R44 ;  /* 0x0000004c442c723c */ /* 0x042fea000004182c */
[----:B------:R-:W-:Y:S01]  /*8bf0*/  MUFU.EX2 R177, R177 ;  /* 0x000000b100b17308 */ /* 0x000fe20000000800 */
[C---:B------:R-:W-:Y:S01]  /*8c00*/  HMMA.16816.F32.BF16 R48, R68.reuse, R78, R48 ;  /* 0x0000004e4430723c */ /* 0x040fe20000041830 */
[----:B------:R-:W1:Y:S05]  /*8c10*/  LDSM.16.MT88.4 R76, [R136+0xa800] ;  /* 0x00a80000884c783b */ /* 0x000e6a0000004200 */
[----:B--2---:R-:W-:Y:S01]  /*8c20*/  HMMA.16816.F32.BF16 R28, R68, R72, R28 ;  /* 0x00000048441c723c */ /* 0x004fe2000004181c */
[----:B------:R-:W2:Y:S01]  /*8c30*/  MUFU.EX2 R120, R120 ;  /* 0x0000007800787308 */ /* 0x000ea20000000800 */
[----:B----4-:R-:W-:-:S04]  /*8c40*/  F2FP.BF16.F32.PACK_AB R104, R174, R171 ;  /* 0x000000abae68723e */ /* 0x010fc800000010ff */
[C---:B------:R-:W-:Y:S01]  /*8c50*/  HMMA.16816.F32.BF16 R32, R68.reuse, R74, R32 ;  /* 0x0000004a4420723c */ /* 0x040fe20000041820 */
[----:B------:R-:W4:Y:S02]  /*8c60*/  LDSM.16.MT88.4 R72, [R137+0xa800] ;  /* 0x00a800008948783b */ /* 0x000f240000004200 */
[----:B------:R-:W-:Y:S08]  /*8c70*/  MUFU.EX2 R119, R119 ;  /* 0x0000007700777308 */ /* 0x000ff00000000800 */
[----:B------:R-:W5:Y:S01]  /*8c80*/  MUFU.EX2 R178, R178 ;  /* 0x000000b200b27308 */ /* 0x000f620000000800 */
[----:B--2---:R-:W-:Y:S01]  /*8c90*/  F2FP.BF16.F32.PACK_AB R106, R120, R177 ;  /* 0x000000b1786a723e */ /* 0x004fe200000010ff */
[C---:B---3--:R-:W-:Y:S06]  /*8ca0*/  HMMA.16816.F32.BF16 R36, R68.reuse, R80, R36 ;  /* 0x000000504424723c */ /* 0x048fec0000041824 */
[----:B------:R-:W-:Y:S01]  /*8cb0*/  MUFU.EX2 R115, R107 ;  /* 0x0000006b00737308 */ /* 0x000fe20000000800 */
[C---:B------:R-:W-:Y:S01]  /*8cc0*/  HMMA.16816.F32.BF16 R40, R68.reuse, R82, R40 ;  /* 0x000000524428723c */ /* 0x040fe20000041828 */
[----:B------:R-:W-:Y:S06]  /*8cd0*/  LDSM.16.MT88.4 R80, [R137+0xb000] ;  /* 0x00b000008950783b */ /* 0x000fec0000004200 */
[----:B------:R-:W2:Y:S01]  /*8ce0*/  MUFU.EX2 R184, R184 ;  /* 0x000000b800b87308 */ /* 0x000ea20000000800 */
[----:B-----5:R-:W-:Y:S01]  /*8cf0*/  F2FP.BF16.F32.PACK_AB R105, R178, R119 ;  /* 0x00000077b269723e */ /* 0x020fe200000010ff */
[C---:B-1----:R-:W-:Y:S06]  /*8d00*/  HMMA.16816.F32.BF16 R60, R68.reuse, R76, R60 ;  /* 0x0000004c443c723c */ /* 0x042fec000004183c */
[C---:B------:R-:W-:Y:S01]  /*8d10*/  HMMA.16816.F32.BF16 R64, R68.reuse, R78, R64 ;  /* 0x0000004e4440723c */ /* 0x040fe20000041840 */
[----:B------:R-:W1:Y:S05]  /*8d20*/  LDSM.16.MT88.4 R76, [R137+0x9000] ;  /* 0x00900000894c783b */ /* 0x000e6a0000004200 */
[----:B----4-:R-:W-:Y:S01]  /*8d30*/  HMMA.16816.F32.BF16 R52, R68, R72, R52 ;  /* 0x000000484434723c */ /* 0x010fe20000041834 */
[----:B--2---:R-:W-:-:S05]  /*8d40*/  F2FP.BF16.F32.PACK_AB R107, R184, R115 ;  /* 0x00000073b86b723e */ /* 0x004fca00000010ff */
[----:B------:R-:W-:Y:S01]  /*8d50*/  HMMA.16816.F32.BF16 R56, R68, R74, R56 ;  /* 0x0000004a4438723c */ /* 0x000fe20000041838 */
[----:B------:R-:W2:Y:S06]  /*8d60*/  LDSM.16.MT88.4 R72, [R138+0x9000] ;  /* 0x009000008a48783b */ /* 0x000eac0000004200 */
[----:B------:R-:W-:Y:S01]  /*8d70*/  F2FP.BF16.F32.PACK_AB R68, R182, R175 ;  /* 0x000000afb644723e */ /* 0x000fe200000010ff */
[----:B------:R-:W-:Y:S01]  /*8d80*/  FADD.FTZ R175, R175, R0 ;  /* 0x00000000afaf7221 */ /* 0x000fe20000010000 */
[----:B------:R-:W-:Y:S01]  /*8d90*/  F2FP.BF16.F32.PACK_AB R69, R176, R165 ;  /* 0x000000a5b045723e */ /* 0x000fe200000010ff */
[----:B------:R-:W-:Y:S01]  /*8da0*/  FADD.FTZ R165, R165, R2 ;  /* 0x00000002a5a57221 */ /* 0x000fe20000010000 */
[----:B------:R-:W-:Y:S01]  /*8db0*/  F2FP.BF16.F32.PACK_AB R70, R180, R163 ;  /* 0x000000a3b446723e */ /* 0x000fe200000010ff */
[----:B------:R-:W-:Y:S01]  /*8dc0*/  FADD.FTZ R182, R182, R175 ;  /* 0x000000afb6b67221 */ /* 0x000fe20000010000 */
[----:B------:R-:W-:Y:S01]  /*8dd0*/  F2FP.BF16.F32.PACK_AB R71, R164, R169 ;  /* 0x000000a9a447723e */ /* 0x000fe200000010ff */
[----:B------:R-:W-:Y:S01]  /*8de0*/  FADD.FTZ R176, R176, R165 ;  /* 0x000000a5b0b07221 */ /* 0x000fe20000010000 */
[----:B------:R-:W-:Y:S01]  /*8df0*/  MOV R0, R109 ;  /* 0x0000006d00007202 */ /* 0x000fe20000000f00 */
[----:B------:R-:W-:Y:S01]  /*8e00*/  FADD.FTZ R163, R163, R182 ;  /* 0x000000b6a3a37221 */ /* 0x000fe20000010000 */
[----:B------:R-:W-:Y:S01]  /*8e10*/  MOV R2, R110 ;  /* 0x0000006e00027202 */ /* 0x000fe20000000f00 */
[----:B------:R-:W-:-:S02]  /*8e20*/  FADD.FTZ R169, R169, R176 ;  /* 0x000000b0a9a97221 */ /* 0x000fc40000010000 */
[----:B------:R-:W-:Y:S01]  /*8e30*/  HMMA.16816.F32.BF16 R96, R68, R88, R4 ;  /* 0x000000584460723c */ /* 0x000fe20000041804 */
[----:B------:R-:W-:Y:S01]  /*8e40*/  LDSM.16.MT88.4 R4, [R140+0xb000] ;  /* 0x00b000008c04783b */ /* 0x000fe20000004200 */
[----:B------:R-:W-:Y:S01]  /*8e50*/  FADD.FTZ R180, R180, R163 ;  /* 0x000000a3b4b47221 */ /* 0x000fe20000010000 */
[----:B------:R-:W-:-:S03]  /*8e60*/  FADD.FTZ R164, R164, R169 ;  /* 0x000000a9a4a47221 */ /* 0x000fc60000010000 */
[----:B------:R-:W-:Y:S01]  /*8e70*/  HMMA.16816.F32.BF16 R88, R68, R90, R8 ;  /* 0x0000005a4458723c */ /* 0x000fe20000041808 */
[----:B------:R-:W3:Y:S01]  /*8e80*/  LDSM.16.MT88.4 R8, [R136+0x9000] ;  /* 0x009000008808783b */ /* 0x000ee20000004200 */
[----:B------:R-:W-:Y:S01]  /*8e90*/  FADD.FTZ R171, R171, R180 ;  /* 0x000000b4abab7221 */ /* 0x000fe20000010000 */
[----:B------:R-:W-:-:S03]  /*8ea0*/  FADD.FTZ R119, R119, R164 ;  /* 0x000000a477777221 */ /* 0x000fc60000010000 */
[----:B-1----:R-:W-:Y:S01]  /*8eb0*/  HMMA.16816.F32.BF16 R20, R68, R76, R20 ;  /* 0x0000004c4414723c */ /* 0x002fe20000041814 */
[----:B------:R-:W-:Y:S01]  /*8ec0*/  FADD.FTZ R174, R174, R171 ;  /* 0x000000abaeae7221 */ /* 0x000fe20000010000 */
[----:B------:R-:W-:-:S03]  /*8ed0*/  FADD.FTZ R178, R178, R119 ;  /* 0x00000077b2b27221 */ /* 0x000fc60000010000 */
[----:B------:R-:W-:Y:S01]  /*8ee0*/  FADD.FTZ R167, R177, R174 ;  /* 0x000000aeb1a77221 */ /* 0x000fe20000010000 */
[----:B------:R-:W-:Y:S01]  /*8ef0*/  HMMA.16816.F32.BF16 R24, R68, R78, R24 ;  /* 0x0000004e4418723c */ /* 0x000fe20000041818 */
[----:B------:R-:W1:Y:S01]  /*8f00*/  LDSM.16.MT88.4 R76, [R138+0xb000] ;  /* 0x00b000008a4c783b */ /* 0x000e620000004200 */
[----:B------:R-:W-:Y:S01]  /*8f10*/  FADD.FTZ R115, R115, R178 ;  /* 0x000000b273737221 */ /* 0x000fe20000010000 */
[----:B------:R-:W-:-:S03]  /*8f20*/  FADD.FTZ R167, R120, R167 ;  /* 0x000000a778a77221 */ /* 0x000fc60000010000 */
[----:B--2---:R-:W-:Y:S01]  /*8f30*/  HMMA.16816.F32.BF16 R12, R68, R72, R12 ;  /* 0x00000048440c723c */ /* 0x004fe2000004180c */
[----:B------:R-:W-:-:S05]  /*8f40*/  FADD.FTZ R170, R184, R115 ;  /* 0x00000073b8aa7221 */ /* 0x000fca0000010000 */
[C---:B------:R-:W-:Y:S06]  /*8f50*/  HMMA.16816.F32.BF16 R16, R68.reuse, R74, R16 ;  /* 0x0000004a4410723c */ /* 0x040fec0000041810 */
[C---:B------:R-:W-:Y:S01]  /*8f60*/  HMMA.16816.F32.BF16 R92, R68.reuse, R80, R52 ;  /* 0x00000050445c723c */ /* 0x040fe20000041834 */
[----:B------:R-:W2:Y:S05]  /*8f70*/  LDSM.16.MT88.4 R52, [R137+0x9800] ;  /* 0x009800008934783b */ /* 0x000eaa0000004200 */
[C---:B------:R-:W-:Y:S01]  /*8f80*/  HMMA.16816.F32.BF16 R84, R68.reuse, R100, R60 ;  /* 0x000000644454723c */ /* 0x040fe2000004183c */
[----:B------:R-:W-:Y:S05]  /*8f90*/  LDSM.16.MT88.4 R60, [R136+0x9800] ;  /* 0x00980000883c783b */ /* 0x000fea0000004200 */
[C---:B---3--:R-:W-:Y:S06]  /*8fa0*/  HMMA.16816.F32.BF16 R28, R68.reuse, R8, R28 ;  /* 0x00000008441c723c */ /* 0x048fec000004181c */
[C---:B------:R-:W-:Y:S06]  /*8fb0*/  HMMA.16816.F32.BF16 R32, R68.reuse, R10, R32 ;  /* 0x0000000a4420723c */ /* 0x040fec0000041820 */
[C---:B------:R-:W-:Y:S01]  /*8fc0*/  HMMA.16816.F32.BF16 R8, R68.reuse, R4, R36 ;  /* 0x000000044408723c */ /* 0x040fe20000041824 */
[----:B------:R-:W3:Y:S05]  /*8fd0*/  LDSM.16.MT88.4 R36, [R140+0x9800] ;  /* 0x009800008c24783b */ /* 0x000eea0000004200 */
[C---:B-1----:R-:W-:Y:S01]  /*8fe0*/  HMMA.16816.F32.BF16 R72, R68.reuse, R76, R44 ;  /* 0x0000004c4448723c */ /* 0x042fe2000004182c */
[----:B------:R-:W1:Y:S05]  /*8ff0*/  LDSM.16.MT88.4 R44, [R138+0x9800] ;  /* 0x009800008a2c783b */ /* 0x000e6a0000004200 */
[C---:B------:R-:W-:Y:S06]  /*9000*/  HMMA.16816.F32.BF16 R4, R68.reuse, R6, R40 ;  /* 0x000000064404723c */ /* 0x040fec0000041828 */
[C---:B------:R-:W-:Y:S06]  /*9010*/  HMMA.16816.F32.BF16 R76, R68.reuse, R78, R48 ;  /* 0x0000004e444c723c */ /* 0x040fec0000041830 */
[C---:B------:R-:W-:Y:S06]  /*9020*/  HMMA.16816.F32.BF16 R80, R68.reuse, R82, R56 ;  /* 0x000000524450723c */ /* 0x040fec0000041838 */
[----:B------:R-:W-:Y:S01]  /*9030*/  HMMA.16816.F32.BF16 R100, R68, R102, R64 ;  /* 0x000000664464723c */ /* 0x000fe20000041840 */
[----:B------:R-:W4:Y:S05]  /*9040*/  LDSM.16.MT88.4 R68, [R140+0xb800] ;  /* 0x00b800008c44783b */ /* 0x000f2a0000004200 */
[C---:B--2---:R-:W-:Y:S06]  /*9050*/  HMMA.16816.F32.BF16 R48, R104.reuse, R52, R20 ;  /* 0x000000346830723c */ /* 0x044fec0000041814 */
[C---:B---3--:R-:W-:Y:S06]  /*9060*/  HMMA.16816.F32.BF16 R96, R104.reuse, R36, R96 ;  /* 0x000000246860723c */ /* 0x048fec0000041860 */
[C---:B------:R-:W-:Y:S01]  /*9070*/  HMMA.16816.F32.BF16 R36, R104.reuse, R38, R88 ;  /* 0x000000266824723c */ /* 0x040fe20000041858 */
[----:B------:R-:W2:Y:S05]  /*9080*/  LDSM.16.MT88.4 R88, [R136+0xb800] ;  /* 0x00b800008858783b */ /* 0x000eaa0000004200 */
[C---:B-1----:R-:W-:Y:S01]  /*9090*/  HMMA.16816.F32.BF16 R40, R104.reuse, R44, R12 ;  /* 0x0000002c6828723c */ /* 0x042fe2000004180c */
[----:B------:R-:W1:Y:S05]  /*90a0*/  LDSM.16.MT88.4 R12, [R138+0xb800] ;  /* 0x00b800008a0c783b */ /* 0x000e6a0000004200 */
[C---:B------:R-:W-:Y:S06]  /*90b0*/  HMMA.16816.F32.BF16 R56, R104.reuse, R60, R28 ;  /* 0x0000003c6838723c */ /* 0x040fec000004181c */
[C---:B------:R-:W-:Y:S06]  /*90c0*/  HMMA.16816.F32.BF16 R44, R104.reuse, R46, R16 ;  /* 0x0000002e682c723c */ /* 0x040fec0000041810 */
[C---:B----4-:R-:W-:Y:S01]  /*90d0*/  HMMA.16816.F32.BF16 R64, R104.reuse, R68, R8 ;  /* 0x000000446840723c */ /* 0x050fe20000041808 */
[----:B------:R-:W3:Y:S05]  /*90e0*/  LDSM.16.MT88.4 R8, [R137+0xb800] ;  /* 0x00b800008908783b */ /* 0x000eea0000004200 */
[C---:B------:R-:W-:Y:S06]  /*90f0*/  HMMA.16816.F32.BF16 R52, R104.reuse, R54, R24 ;  /* 0x000000366834723c */ /* 0x040fec0000041818 */
[C---:B------:R-:W-:Y:S06]  /*9100*/  HMMA.16816.F32.BF16 R60, R104.reuse, R62, R32 ;  /* 0x0000003e683c723c */ /* 0x040fec0000041820 */
[C---:B--2---:R-:W-:Y:S06]  /*9110*/  HMMA.16816.F32.BF16 R84, R104.reuse, R88, R84 ;  /* 0x000000586854723c */ /* 0x044fec0000041854 */
[C---:B------:R-:W-:Y:S06]  /*9120*/  HMMA.16816.F32.BF16 R68, R104.reuse, R70, R4 ;  /* 0x000000466844723c */ /* 0x040fec0000041804 */
[C---:B-1----:R-:W-:Y:S06]  /*9130*/  HMMA.16816.F32.BF16 R72, R104.reuse, R12, R72 ;  /* 0x0000000c6848723c */ /* 0x042fec0000041848 */
[C---:B------:R-:W-:Y:S06]  /*9140*/  HMMA.16816.F32.BF16 R76, R104.reuse, R14, R76 ;  /* 0x0000000e684c723c */ /* 0x040fec000004184c */
[C---:B---3--:R-:W-:Y:S06]  /*9150*/  HMMA.16816.F32.BF16 R92, R104.reuse, R8, R92 ;  /* 0x00000008685c723c */ /* 0x048fec000004185c */
[C---:B------:R-:W-:Y:S06]  /*9160*/  HMMA.16816.F32.BF16 R80, R104.reuse, R10, R80 ;  /* 0x0000000a6850723c */ /* 0x040fec0000041850 */
[----:B------:R-:W-:-:S15]  /*9170*/  HMMA.16816.F32.BF16 R88, R104, R90, R100 ;  /* 0x0000005a6858723c */ /* 0x000fde0000041864 */
[----:B------:R-:W-:-:S09]  /*9180*/  NOP ;  /* 0x0000000000007918 */ /* 0x000fd20000000000 */
.L_x_6104:
        /* <DEDUP_REMOVED lines=9> */
.L_x_6116:
[----:B------:R-:W-:Y:S04]  /*9220*/  DEPBAR.LE SB0, 0x0 ;  /* 0x000080000000791a */ /* 0x000fe80000000000 */
[----:B------:R-:W-:Y:S01]  /*9230*/  BAR.SYNC.DEFER_BLOCKING 0x0 ;  /* 0x0000000000007b1d */ /* 0x000fe20000010000 */
[----:B------:R-:W-:Y:S01]  /*9240*/  ISETP.GE.AND P4, PT, R156, UR5, PT ;  /* 0x000000059c007c0c */ /* 0x000fe2000bf86270 */
[----:B------:R-:W-:Y:S01]  /*9250*/  VIADD R153, R153, 0xffffffff ;  /* 0xffffffff99997836 */ /* 0x000fe20000000000 */
[----:B------:R-:W-:Y:S01]  /*9260*/  ISETP.GE.AND P3, PT, R155, UR5, PT ;  /* 0x000000059b007c0c */ /* 0x000fe2000bf66270 */
[----:B------:R-:W-:Y:S01]  /*9270*/  IMAD.MOV.U32 R0, RZ, RZ, R164 ;  /* 0x000000ffff007224 */ /* 0x000fe200078e00a4 */
[----:B------:R-:W-:Y:S01]  /*9280*/  MOV R8, R165 ;  /* 0x000000a500087202 */ /* 0x000fe20000000f00 */
[----:B------:R-:W-:Y:S10]  /*9290*/  @!P0 BRA `(.L_x_6113) ;  /* 0x0000000000f48947 */ /* 0x000ff40003800000 */
[----:B------:R-:W1:Y:S01]  /*92a0*/  LDC R0, c[0x0][0x380] ;  /* 0x0000e000ff007b82 */ /* 0x000e620000000800 */
[----:B------:R-:W-:Y:S05]  /*92b0*/  SHF.L.U32 R5, R153, 0x6, RZ ;  /* 0x0000000699057819 */ /* 0x000fea00000006ff */
        /* <DEDUP_REMOVED lines=30> */
[----:B------:R-:W1:Y:S01]  /*94a0*/  LDC.64 R6, c[0x0][0x250] ;  /* 0x00009400ff067b82 */ /* 0x000e620000000a00 */
        /* <DEDUP_REMOVED lines=28> */
.L_x_6113:
        /* <DEDUP_REMOVED lines=65> */
[----:B------:R-:W0:Y:S04]  /*9a80*/  LDGDEPBAR ;  /* 0x00000000000079af */ /* 0x000e280000000000 */
[----:B------:R-:W5:Y:S01]  /*9a90*/  LDSM.16.M88.4 R120, [R145+0x5800] ;  /* 0x005800009178783b */ /* 0x000f620000000200 */
[----:B-1----:R-:W-:Y:S03]  /*9aa0*/  IMAD.MOV.U32 R172, RZ, RZ, R102 ;  /* 0x000000ffffac7224 */ /* 0x002fe600078e0066 */
[----:B------:R-:W-:Y:S01]  /*9ab0*/  LDSM.16.M88.4 R124, [R134] ;  /* 0x00000000867c783b */ /* 0x000fe20000000200 */
[----:B------:R-:W-:Y:S01]  /*9ac0*/  IMAD.MOV.U32 R173, RZ, RZ, R103 ;  /* 0x000000ffffad7224 */ /* 0x000fe200078e0067 */
[C---:B--2---:R-:W-:Y:S06]  /*9ad0*/  HMMA.16816.F32.BF16 R4, R104.reuse, R108, RZ ;  /* 0x0000006c6804723c */ /* 0x044fec00000418ff */
[C---:B------:R-:W-:Y:S01]  /*9ae0*/  HMMA.16816.F32.BF16 R8, R104.reuse, R110, RZ ;  /* 0x0000006e6808723c */ /* 0x040fe200000418ff */
[----:B------:R-:W-:Y:S05]  /*9af0*/  LDSM.16.M88.4 R108, [R144] ;  /* 0x00000000906c783b */ /* 0x000fea0000000200 */
[C---:B---3--:R-:W-:Y:S06]  /*9b00*/  HMMA.16816.F32.BF16 R12, R104.reuse, R112, RZ ;  /* 0x00000070680c723c */ /* 0x048fec00000418ff */
[C---:B------:R-:W-:Y:S01]  /*9b10*/  HMMA.16816.F32.BF16 R16, R104.reuse, R114, RZ ;  /* 0x000000726810723c */ /* 0x040fe200000418ff */
[----:B------:R-:W1:Y:S05]  /*9b20*/  LDSM.16.M88.4 R112, [R143] ;  /* 0x000000008f70783b */ /* 0x000e6a0000000200 */
[C---:B----4-:R-:W-:Y:S06]  /*9b30*/  HMMA.16816.F32.BF16 R20, R104.reuse, R116, RZ ;  /* 0x000000746814723c */ /* 0x050fec00000418ff */
[C---:B------:R-:W-:Y:S01]  /*9b40*/  HMMA.16816.F32.BF16 R24, R104.reuse, R118, RZ ;  /* 0x000000766818723c */ /* 0x040fe200000418ff */
[----:B------:R-:W2:Y:S05]  /*9b50*/  LDSM.16.M88.4 R116, [R135] ;  /* 0x000000008774783b */ /* 0x000eaa0000000200 */
[C---:B-----5:R-:W-:Y:S06]  /*9b60*/  HMMA.16816.F32.BF16 R28, R104.reuse, R120, RZ ;  /* 0x00000078681c723c */ /* 0x060fec00000418ff */
[----:B------:R-:W-:Y:S01]  /*9b70*/  HMMA.16816.F32.BF16 R32, R104, R122, RZ ;  /* 0x0000007a6820723c */ /* 0x000fe200000418ff */
[----:B------:R-:W3:Y:S04]  /*9b80*/  LDSM.16.M88.4 R104, [R133] ;  /* 0x000000008568783b */ /* 0x000ee80000000200 */
[----:B------:R-:W-:Y:S01]  /*9b90*/  LDSM.16.M88.4 R120, [R139+0x4800] ;  /* 0x004800008b78783b */ /* 0x000fe20000000200 */
[C---:B-1----:R-:W-:Y:S06]  /*9ba0*/  HMMA.16816.F32.BF16 R4, R108.reuse, R112, R4 ;  /* 0x000000706c04723c */ /* 0x042fec0000041804 */
[C---:B------:R-:W-:Y:S01]  /*9bb0*/  HMMA.16816.F32.BF16 R8, R108.reuse, R114, R8 ;  /* 0x000000726c08723c */ /* 0x040fe20000041808 */
[----:B------:R-:W-:Y:S05]  /*9bc0*/  LDSM.16.M88.4 R112, [R142] ;  /* 0x000000008e70783b */ /* 0x000fea0000000200 */
[C---:B--2---:R-:W-:Y:S06]  /*9bd0*/  HMMA.16816.F32.BF16 R12, R108.reuse, R116, R12 ;  /* 0x000000746c0c723c */ /* 0x044fec000004180c */
[C---:B------:R-:W-:Y:S01]  /*9be0*/  HMMA.16816.F32.BF16 R16, R108.reuse, R118, R16 ;  /* 0x000000766c10723c */ /* 0x040fe20000041810 */
[----:B------:R-:W1:Y:S05]  /*9bf0*/  LDSM.16.M88.4 R116, [R139+0x4000] ;  /* 0x004000008b74783b */ /* 0x000e6a0000000200 */
[C---:B------:R-:W-:Y:S06]  /*9c00*/  HMMA.16816.F32.BF16 R20, R108.reuse, R124, R20 ;  /* 0x0000007c6c14723c */ /* 0x040fec0000041814 */
[C---:B------:R-:W-:Y:S06]  /*9c10*/  HMMA.16816.F32.BF16 R24, R108.reuse, R126, R24 ;  /* 0x0000007e6c18723c */ /* 0x040fec0000041818 */
[C---:B---3--:R-:W-:Y:S06]  /*9c20*/  HMMA.16816.F32.BF16 R28, R108.reuse, R104, R28 ;  /* 0x000000686c1c723c */ /* 0x048fec000004181c */
[----:B------:R-:W-:Y:S01]  /*9c30*/  HMMA.16816.F32.BF16 R32, R108, R106, R32 ;  /* 0x0000006a6c20723c */ /* 0x000fe20000041820 */
[----:B------:R-:W2:Y:S04]  /*9c40*/  LDSM.16.M88.4 R104, [R139+0x5000] ;  /* 0x005000008b68783b */ /* 0x000ea80000000200 */
[----:B------:R-:W3:Y:S01]  /*9c50*/  LDSM.16.M88.4 R108, [R139+0x5800] ;  /* 0x005800008b6c783b */ /* 0x000ee20000000200 */
[C---:B-1----:R-:W-:Y:S06]  /*9c60*/  HMMA.16816.F32.BF16 R4, R112.reuse, R116, R4 ;  /* 0x000000747004723c */ /* 0x042fec0000041804 */
[C---:B------:R-:W-:Y:S01]  /*9c70*/  HMMA.16816.F32.BF16 R8, R112.reuse, R118, R8 ;  /* 0x000000767008723c */ /* 0x040fe20000041808 */
[----:B------:R-:W-:Y:S05]  /*9c80*/  LDSM.16.M88.4 R116, [R132] ;  /* 0x000000008474783b */ /* 0x000fea0000000200 */
[C---:B------:R-:W-:Y:S06]  /*9c90*/  HMMA.16816.F32.BF16 R12, R112.reuse, R120, R12 ;  /* 0x00000078700c723c */ /* 0x040fec000004180c */
[C---:B------:R-:W-:Y:S01]  /*9ca0*/  HMMA.16816.F32.BF16 R16, R112.reuse, R122, R16 ;  /* 0x0000007a7010723c */ /* 0x040fe20000041810 */
[----:B------:R-:W-:Y:S05]  /*9cb0*/  LDSM.16.M88.4 R120, [R132+0x800] ;  /* 0x000800008478783b */ /* 0x000fea0000000200 */
[C---:B--2---:R-:W-:Y:S06]  /*9cc0*/  HMMA.16816.F32.BF16 R20, R112.reuse, R104, R20 ;  /* 0x000000687014723c */ /* 0x044fec0000041814 */
[C---:B------:R-:W-:Y:S01]  /*9cd0*/  HMMA.16816.F32.BF16 R24, R112.reuse, R106, R24 ;  /* 0x0000006a7018723c */ /* 0x040fe20000041818 */
[----:B------:R-:W1:Y:S05]  /*9ce0*/  LDSM.16.M88.4 R104, [R141] ;  /* 0x000000008d68783b */ /* 0x000e6a0000000200 */
[C---:B---3--:R-:W-:Y:S06]  /*9cf0*/  HMMA.16816.F32.BF16 R28, R112.reuse, R108, R28 ;  /* 0x0000006c701c723c */ /* 0x048fec000004181c */
[----:B------:R-:W-:Y:S01]  /*9d00*/  HMMA.16816.F32.BF16 R32, R112, R110, R32 ;  /* 0x0000006e7020723c */ /* 0x000fe20000041820 */
[----:B------:R-:W2:Y:S04]  /*9d10*/  LDSM.16.M88.4 R108, [R132+0x1000] ;  /* 0x00100000846c783b */ /* 0x000ea80000000200 */
        /* <DEDUP_REMOVED lines=25> */
[----:B------:R-:W2:Y:S04]  /*9eb0*/  LDSM.16.M88.4 R108, [R129] ;  /* 0x00000000816c783b */ /* 0x000ea80000000200 */
[----:B------:R-:W3:Y:S01]  /*9ec0*/  LDSM.16.M88.4 R112, [R128] ;  /* 0x000000008070783b */ /* 0x000ee20000000200 */
        /* <DEDUP_REMOVED lines=26> */
[----:B------:R-:W-:Y:S04]  /*a070*/  DEPBAR.LE SB0, 0x0 ;  /* 0x000080000000791a */ /* 0x000fe80000000000 */
[----:B------:R-:W-:Y:S01]  /*a080*/  BAR.SYNC.DEFER_BLOCKING 0x0 ;  /* 0x0000000000007b1d */ /* 0x000fe20000010000 */
[C---:B-1----:R-:W-:Y:S06]  /*a090*/  HMMA.16816.F32.BF16 R4, R104.reuse, R116, R4 ;  /* 0x000000746804723c */ /* 0x042fec0000041804 */
[C---:B------:R-:W-:Y:S06]  /*a0a0*/  HMMA.16816.F32.BF16 R8, R104.reuse, R118, R8 ;  /* 0x000000766808723c */ /* 0x040fec0000041808 */
[C---:B------:R-:W-:Y:S06]  /*a0b0*/  HMMA.16816.F32.BF16 R12, R104.reuse, R120, R12 ;  /* 0x00000078680c723c */ /* 0x040fec000004180c */
        /* <DEDUP_REMOVED lines=12> */
[----:B------:R-:W-:Y:S04]  /*a180*/  SHF.L.U32 R103, R153, 0x6, RZ ;  /* 0x0000000699677819 */ /* 0x000fe800000006ff */
        /* <DEDUP_REMOVED lines=37> */
[----:B------:R-:W-:Y:S01]  /*a3e0*/  SEL R109, R109, R106, !P5 ;  /* 0x0000006a6d6d7207 */ /* 0x000fe20006800000 */
[----:B------:R-:W1:Y:S01]  /*a3f0*/  LDC.64 R104, c[0x0][0x248] ;  /* 0x00009200ff687b82 */ /* 0x000e620000000a00 */
        /* <DEDUP_REMOVED lines=20> */
.L_x_6115:
[----:B------:R1:W-:Y:S01]  /*a540*/  @P4 STS.128 [R154+0x4000], RZ ;  /* 0x004000ff9a004388 */ /* 0x0003e20000000c00 */
[----:B------:R-:W-:Y:S02]  /*a550*/  LEA R116, P2, R106, R168, 0x1 ;  /* 0x000000a86a747211 */ /* 0x000fe400078408ff */
[----:B------:R-:W-:Y:S02]  /*a560*/  IADD3 R103, P1, R150, R106, RZ ;  /* 0x0000006a96677210 */ /* 0x000fe40007f3e0ff */
[--C-:B------:R-:W-:Y:S02]  /*a570*/  LEA.HI.X R117, R106, R166, R105.reuse, 0x1, P2 ;  /* 0x000000a66a757211 */ /* 0x100fe400010f0c69 */
[-C--:B------:R-:W-:Y:S01]  /*a580*/  @!P4 LEA R114, P5, R103, R168.reuse, 0x1 ;  /* 0x000000a86772c211 */ /* 0x080fe200078a08ff */
[----:B------:R-:W-:Y:S01]  /*a590*/  IMAD.X R107, R149, 0x1, R105, P1 ;  /* 0x00000001956b7824 */ /* 0x000fe200008e0669 */
[C---:B------:R-:W-:Y:S01]  /*a5a0*/  @!P3 LEA R110, P1, R103.reuse, R168, 0x1 ;  /* 0x000000a8676eb211 */ /* 0x040fe200078208ff */
[----:B------:R-:W-:Y:S01]  /*a5b0*/  @!PT LDS RZ, [RZ] ;  /* 0x00000000fffff984 */ /* 0x000fe20000000800 */
[----:B------:R-:W-:Y:S01]  /*a5c0*/  @!PT LDS RZ, [RZ] ;  /* 0x00000000fffff984 */ /* 0x000fe20000000800 */
[----:B------:R-:W-:Y:S01]  /*a5d0*/  @!PT LDS RZ, [RZ] ;  /* 0x00000000fffff984 */ /* 0x000fe20000000800 */
[----:B------:R1:W-:Y:S01]  /*a5e0*/  @!P4 LDGSTS.E.BYPASS.LTC128B.128 [R154+0x4000], desc[UR10][R116.64] ;  /* 0x04000000749acfae */ /* 0x0003e2000b901d4a */
[C---:B------:R-:W-:Y:S02]  /*a5f0*/  IADD3 R109, P2, R150.reuse, R103, RZ ;  /* 0x00000067966d7210 */ /* 0x040fe40007f5e0ff */
[CCC-:B------:R-:W-:Y:S01]  /*a600*/  @!P4 LEA.HI.X R115, R103.reuse, R166.reuse, R107.reuse, 0x1, P5 ;  /* 0x000000a66773c211 */ /* 0x1c0fe200028f0c6b */
[----:B------:R1:W-:Y:S01]  /*a610*/  @P3 STS.128 [R154+0x6000], RZ ;  /* 0x006000ff9a003388 */ /* 0x0003e20000000c00 */
[--C-:B------:R-:W-:Y:S01]  /*a620*/  @!P3 LEA.HI.X R111, R103, R166, R107.reuse, 0x1, P1 ;  /* 0x000000a6676fb211 */ /* 0x100fe200008f0c6b */
[----:B------:R-:W-:Y:S01]  /*a630*/  IMAD.X R107, R149, 0x1, R107, P2 ;  /* 0x00000001956b7824 */ /* 0x000fe200010e066b */
[CC--:B------:R-:W-:Y:S01]  /*a640*/  @!P4 LEA R112, P6, R109.reuse, R168.reuse, 0x1 ;  /* 0x000000a86d70c211 */ /* 0x0c0fe200078c08ff */
[----:B------:R-:W-:Y:S01]  /*a650*/  @!PT LDS RZ, [RZ] ;  /* 0x00000000fffff984 */ /* 0x000fe20000000800 */
[----:B------:R-:W-:Y:S01]  /*a660*/  @!PT LDS RZ, [RZ] ;  /* 0x00000000fffff984 */ /* 0x000fe20000000800 */
[----:B------:R-:W-:Y:S01]  /*a670*/  @!PT LDS RZ, [RZ] ;  /* 0x00000000fffff984 */ /* 0x000fe20000000800 */
[----:B------:R1:W-:Y:S01]  /*a680*/  @!P3 LDGSTS.E.BYPASS.LTC128B.128 [R154+0x6000], desc[UR10][R116.64+0x80] ;  /* 0x06000080749abfae */ /* 0x0003e2000b901d4a */
[C---:B------:R-:W-:Y:S02]  /*a690*/  @!P3 LEA R106, P2, R109.reuse, R168, 0x1 ;  /* 0x000000a86d6ab211 */ /* 0x040fe400078408ff */
[--C-:B------:R-:W-:Y:S01]  /*a6a0*/  @!P4 LEA.HI.X R113, R109, R166, R107.reuse, 0x1, P6 ;  /* 0x000000a66d71c211 */ /* 0x100fe200030f0c6b */
[----:B------:R1:W-:Y:S01]  /*a6b0*/  @P4 STS.128 [R154+0x4800], RZ ;  /* 0x004800ff9a004388 */ /* 0x0003e20000000c00 */
[----:B------:R-:W-:Y:S03]  /*a6c0*/  IADD3 R105, P1, R150, R109, RZ ;  /* 0x0000006d96697210 */ /* 0x000fe60007f3e0ff */
[----:B------:R-:W-:Y:S01]  /*a6d0*/  @!PT LDS RZ, [RZ] ;  /* 0x00000000fffff984 */ /* 0x000fe20000000800 */
[----:B------:R-:W-:Y:S01]  /*a6e0*/  @!PT LDS RZ, [RZ] ;  /* 0x00000000fffff984 */ /* 0x000fe20000000800 */
[----:B------:R-:W-:Y:S01]  /*a6f0*/  @!PT LDS RZ, [RZ] ;  /* 0x00000000fffff984 */ /* 0x000fe20000000800 */
[----:B------:R1:W-:Y:S01]  /*a700*/  @!P4 LDGSTS.E.BYPASS.LTC128B.128 [R154+0x4800], desc[UR10][R114.64] ;  /* 0x04800000729acfae */ /* 0x0003e2000b901d4a */
[----:B------:R-:W-:Y:S01]  /*a710*/  @!P4 LEA R108, P5, R105, R168, 0x1 ;  /* 0x000000a8696cc211 */ /* 0x000fe200078a08ff */
[--C-:B------:R-:W-:Y:S01]  /*a720*/  IMAD.X R103, R149, 0x1, R107.reuse, P1 ;  /* 0x0000000195677824 */ /* 0x100fe200008e066b */
[----:B------:R-:W-:Y:S01]  /*a730*/  @!P3 LEA.HI.X R107, R109, R166, R107, 0x1, P2 ;  /* 0x000000a66d6bb211 */ /* 0x000fe200010f0c6b */
[----:B------:R1:W-:Y:S01]  /*a740*/  @P3 STS.128 [R154+0x6800], RZ ;  /* 0x006800ff9a003388 */ /* 0x0003e20000000c00 */
[C---:B------:R-:W-:Y:S01]  /*a750*/  @!P3 LEA R102, P1, R105.reuse, R168, 0x1 ;  /* 0x000000a86966b211 */ /* 0x040fe200078208ff */
[----:B------:R-:W-:Y:S01]  /*a760*/  IMAD.MOV.U32 R168, RZ, RZ, R116 ;  /* 0x000000ffffa87224 */ /* 0x000fe200078e0074 */
        /* <DEDUP_REMOVED lines=28> */
.L_x_6114:
        /* <DEDUP_REMOVED lines=105> */
[----:B------:R-:W2:Y:S01]  /*afc0*/  MUFU.EX2 R5, R5 ;  /* 0x0000000500057308 */ /* 0x000ea20000000800 */
        /* <DEDUP_REMOVED lines=16> */
[----:B--2---:R-:W-:Y:S01]  /*b0d0*/  F2FP.BF16.F32.PACK_AB R98, R5, R102 ;  /* 0x000000660562723e */ /* 0x004fe200000010ff */
[--C-:B------:R-:W-:Y:S01]  /*b0e0*/  FFMA.FTZ R121, R14, UR4, -R120.reuse ;  /* 0x000000040e797c23 */ /* 0x100fe20008010878 */
[--C-:B------:R-:W-:Y:S01]  /*b0f0*/  FFMA.FTZ R122, R15, UR4, -R120.reuse ;  /* 0x000000040f7a7c23 */ /* 0x100fe20008010878 */
        /* <DEDUP_REMOVED lines=11> */
[--C-:B------:R-:W-:Y:S01]  /*b1b0*/  FFMA.FTZ R127, R30, UR4, -R120.reuse ;  /* 0x000000041e7f7c23 */ /* 0x100fe20008010878 */
[--C-:B------:R-:W-:Y:S01]  /*b1c0*/  FFMA.FTZ R174, R31, UR4, -R120.reuse ;  /* 0x000000041fae7c23 */ /* 0x100fe20008010878 */
[----:B---3--:R-:W-:Y:S01]  /*b1d0*/  F2FP.BF16.F32.PACK_AB R99, R6, R7 ;  /* 0x000000070663723e */ /* 0x008fe200000010ff */
[--C-:B------:R-:W-:Y:S01]  /*b1e0*/  FFMA.FTZ R171, R34, UR4, -R120.reuse ;  /* 0x0000000422ab7c23 */ /* 0x100fe20008010878 */
[----:B------:R-:W-:Y:S01]  /*b1f0*/  FFMA.FTZ R169, R32, UR4, -R119 ;  /* 0x0000000420a97c23 */ /* 0x000fe20008010877 */
[--C-:B------:R-:W-:Y:S01]  /*b200*/  FFMA.FTZ R123, R22, UR4, -R120.reuse ;  /* 0x00000004167b7c23 */ /* 0x100fe20008010878 */
[----:B------:R-:W-:Y:S01]  /*b210*/  FFMA.FTZ R124, R23, UR4, -R120 ;  /* 0x00000004177c7c23 */ /* 0x000fe20008010878 */
[----:B------:R-:W-:Y:S01]  /*b220*/  MUFU.EX2 R125, R125 ;  /* 0x0000007d007d7308 */ /* 0x000fe20000000800 */
[----:B------:R-:W-:Y:S01]  /*b230*/  FFMA.FTZ R117, R100, R167, R117 ;  /* 0x000000a764757223 */ /* 0x000fe20000010075 */
[C---:B------:R-:W-:Y:S05]  /*b240*/  HMMA.16816.F32.BF16 R8, R96.reuse, R104, R8 ;  /* 0x000000686008723c */ /* 0x040fea0000041808 */
[----:B------:R-:W-:Y:S01]  /*b250*/  ISETP.GT.AND P1, PT, R153, R148, PT ;  /* 0x000000949900720c */ /* 0x000fe20003f24270 */
[C---:B------:R-:W-:Y:S01]  /*b260*/  HMMA.16816.F32.BF16 R36, R96.reuse, R106, R36 ;  /* 0x0000006a6024723c */ /* 0x040fe20000041824 */
[----:B------:R-:W2:Y:S01]  /*b270*/  LDSM.16.MT88.4 R104, [R136+0x8000] ;  /* 0x008000008868783b */ /* 0x000ea20000004200 */
[----:B------:R-:W-:Y:S03]  /*b280*/  MUFU.EX2 R123, R123 ;  /* 0x0000007b007b7308 */ /* 0x000fe60000000800 */
[----:B------:R-:W-:Y:S01]  /*b290*/  FFMA.FTZ R118, R3, R170, R118 ;  /* 0x000000aa03767223 */ /* 0x000fe20000010076 */
[C---:B-1----:R-:W-:Y:S06]  /*b2a0*/  HMMA.16816.F32.BF16 R40, R96.reuse, R108, R40 ;  /* 0x0000006c6028723c */ /* 0x042fec0000041828 */
[----:B------:R-:W-:Y:S01]  /*b2b0*/  MUFU.EX2 R124, R124 ;  /* 0x0000007c007c7308 */ /* 0x000fe20000000800 */
[----:B------:R-:W-:Y:S01]  /*b2c0*/  FADD.FTZ R117, R103, R117 ;  /* 0x0000007567757221 */ /* 0x000fe20000010000 */
[C---:B------:R-:W-:Y:S01]  /*b2d0*/  HMMA.16816.F32.BF16 R44, R96.reuse, R110, R44 ;  /* 0x0000006e602c723c */ /* 0x040fe2000004182c */
[----:B------:R-:W1:Y:S02]  /*b2e0*/  LDSM.16.MT88.4 R108, [R140+0xa000] ;  /* 0x00a000008c6c783b */ /* 0x000e640000004200 */
[----:B------:R-:W-:Y:S03]  /*b2f0*/  FADD.FTZ R118, R116, R118 ;  /* 0x0000007674767221 */ /* 0x000fe60000010000 */
[C---:B------:R-:W-:Y:S02]  /*b300*/  HMMA.16816.F32.BF16 R48, R96.reuse, R112, R48 ;  /* 0x000000706030723c */ /* 0x040fe40000041830 */
[----:B------:R-:W-:Y:S03]  /*b310*/  MUFU.EX2 R126, R126 ;  /* 0x0000007e007e7308 */ /* 0x000fe60000000800 */
[----:B------:R-:W-:Y:S01]  /*b320*/  FADD.FTZ R102, R102, R117 ;  /* 0x0000007566667221 */ /* 0x000fe20000010000 */
[C---:B------:R-:W-:Y:S01]  /*b330*/  HMMA.16816.F32.BF16 R52, R96.reuse, R114, R52 ;  /* 0x000000726034723c */ /* 0x040fe20000041834 */
[----:B------:R-:W3:Y:S05]  /*b340*/  LDSM.16.MT88.4 R112, [R138+0xa000] ;  /* 0x00a000008a70783b */ /* 0x000eea0000004200 */
[----:B------:R-:W-:Y:S01]  /*b350*/  MUFU.EX2 R127, R127 ;  /* 0x0000007f007f7308 */ /* 0x000fe20000000800 */
[----:B------:R-:W-:Y:S01]  /*b360*/  FADD.FTZ R7, R7, R118 ;  /* 0x0000007607077221 */ /* 0x000fe20000010000 */
[----:B------:R-:W-:Y:S03]  /*b370*/  FADD.FTZ R5, R5, R102 ;  /* 0x0000006605057221 */ /* 0x000fe60000010000 */
[----:B------:R-:W-:Y:S05]  /*b380*/  MOV R101, R2 ;  /* 0x0000000200657202 */ /* 0x000fea0000000f00 */
[----:B------:R-:W-:Y:S01]  /*b390*/  MUFU.EX2 R174, R174 ;  /* 0x000000ae00ae7308 */ /* 0x000fe20000000800 */
[----:B------:R-:W-:Y:S01]  /*b3a0*/  FADD.FTZ R7, R6, R7 ;  /* 0x0000000706077221 */ /* 0x000fe20000010000 */
[C---:B--2---:R-:W-:Y:S08]  /*b3b0*/  HMMA.16816.F32.BF16 R56, R96.reuse, R104, R56 ;  /* 0x000000686038723c */ /* 0x044ff00000041838 */
[----:B------:R-:W-:Y:S01]  /*b3c0*/  MUFU.EX2 R169, R169 ;  /* 0x000000a900a97308 */ /* 0x000fe20000000800 */
[C---:B------:R-:W-:Y:S01]  /*b3d0*/  HMMA.16816.F32.BF16 R60, R96.reuse, R106, R60 ;  /* 0x0000006a603c723c */ /* 0x040fe2000004183c */
[----:B------:R-:W2:Y:S08]  /*b3e0*/  LDSM.16.MT88.4 R104, [R137+0xa000] ;  /* 0x00a000008968783b */ /* 0x000eb00000004200 */
[----:B------:R-:W-:Y:S01]  /*b3f0*/  MUFU.EX2 R171, R171 ;  /* 0x000000ab00ab7308 */ /* 0x000fe20000000800 */
[C---:B-1----:R-:W-:Y:S06]  /*b400*/  HMMA.16816.F32.BF16 R64, R96.reuse, R108, R64 ;  /* 0x0000006c6040723c */ /* 0x042fec0000041840 */
[C---:B------:R-:W-:Y:S01]  /*b410*/  HMMA.16816.F32.BF16 R68, R96.reuse, R110, R68 ;  /* 0x0000006e6044723c */ /* 0x040fe20000041844 */
[----:B------:R-:W1:Y:S05]  /*b420*/  LDSM.16.MT88.4 R108, [R136+0xa000] ;  /* 0x00a00000886c783b */ /* 0x000e6a0000004200 */
[C---:B---3--:R-:W-:Y:S06]  /*b430*/  HMMA.16816.F32.BF16 R72, R96.reuse, R112, R72 ;  /* 0x000000706048723c */ /* 0x048fec0000041848 */
[C---:B------:R-:W-:Y:S01]  /*b440*/  HMMA.16816.F32.BF16 R76, R96.reuse, R114, R76 ;  /* 0x00000072604c723c */ /* 0x040fe2000004184c */
[----:B------:R3:W-:Y:S04]  /*b450*/  MUFU.EX2 R114, R121 ;  /* 0x0000007900727308 */ /* 0x0007e80000000800 */
[--C-:B------:R-:W-:Y:S01]  /*b460*/  FFMA.FTZ R112, R12, UR4, -R119.reuse ;  /* 0x000000040c707c23 */ /* 0x100fe20008010877 */
[--C-:B------:R-:W-:Y:S01]  /*b470*/  FFMA.FTZ R113, R13, UR4, -R119.reuse ;  /* 0x000000040d717c23 */ /* 0x100fe20008010877 */
[C---:B------:R-:W-:Y:S01]  /*b480*/  FMUL.FTZ R12, R100.reuse, R92 ;  /* 0x0000005c640c7220 */ /* 0x040fe20000410000 */
[----:B------:R-:W-:Y:S03]  /*b490*/  FMUL.FTZ R13, R100, R93 ;  /* 0x0000005d640d7220 */ /* 0x000fe60000410000 */
[----:B------:R4:W-:Y:S01]  /*b4a0*/  MUFU.EX2 R115, R122 ;  /* 0x0000007a00737308 */ /* 0x0009e20000000800 */
[----:B------:R-:W5:Y:S03]  /*b4b0*/  LDSM.16.MT88.4 R92, [R140+0x8800] ;  /* 0x008800008c5c783b */ /* 0x000f660000004200 */
[C---:B--2---:R-:W-:Y:S06]  /*b4c0*/  HMMA.16816.F32.BF16 R12, R96.reuse, R104, R12 ;  /* 0x00000068600c723c */ /* 0x044fec000004180c */
[----:B------:R-:W-:Y:S01]  /*b4d0*/  MUFU.EX2 R112, R112 ;  /* 0x0000007000707308 */ /* 0x000fe20000000800 */
[--C-:B---3--:R-:W-:Y:S01]  /*b4e0*/  FFMA.FTZ R121, R16, UR4, -R119.reuse ;  /* 0x0000000410797c23 */ /* 0x108fe20008010877 */
[----:B------:R-:W-:Y:S01]  /*b4f0*/  FMUL.FTZ R16, R100, R88 ;  /* 0x0000005864107220 */ /* 0x000fe20000410000 */
[C---:B------:R-:W-:Y:S01]  /*b500*/  HMMA.16816.F32.BF16 R80, R96.reuse, R106, R80 ;  /* 0x0000006a6050723c */ /* 0x040fe20000041850 */
[----:B------:R-:W2:Y:S06]  /*b510*/  LDSM.16.MT88.4 R104, [R138+0x8800] ;  /* 0x008800008a68783b */ /* 0x000eac0000004200 */
[----:B------:R-:W3:Y:S01]  /*b520*/  MUFU.EX2 R113, R113 ;  /* 0x0000007100717308 */ /* 0x000ee20000000800 */
[--C-:B----4-:R-:W-:Y:S01]  /*b530*/  FFMA.FTZ R122, R18, UR4, -R120.reuse ;  /* 0x00000004127a7c23 */ /* 0x110fe20008010878 */
[C---:B-1----:R-:W-:Y:S08]  /*b540*/  HMMA.16816.F32.BF16 R84, R96.reuse, R108, R84 ;  /* 0x0000006c6054723c */ /* 0x042ff00000041854 */
[----:B------:R-:W-:Y:S03]  /*b550*/  MUFU.EX2 R121, R121 ;  /* 0x0000007900797308 */ /* 0x000fe60000000800 */
[----:B------:R-:W-:Y:S01]  /*b560*/  FMUL.FTZ R18, R3, R90 ;  /* 0x0000005a03127220 */ /* 0x000fe20000410000 */
[----:B------:R-:W-:Y:S01]  /*b570*/  FFMA.FTZ R108, R17, UR4, -R119 ;  /* 0x00000004116c7c23 */ /* 0x000fe20008010877 */
[----:B------:R-:W-:Y:S01]  /*b580*/  FFMA.FTZ R109, R19, UR4, -R120 ;  /* 0x00000004136d7c23 */ /* 0x000fe20008010878 */
[----:B------:R-:W-:Y:S01]  /*b590*/  FMUL.FTZ R17, R100, R89 ;  /* 0x0000005964117220 */ /* 0x000fe20000410000 */
[----:B------:R-:W-:Y:S03]  /*b5a0*/  FMUL.FTZ R19, R3, R91 ;  /* 0x0000005b03137220 */ /* 0x000fe60000410000 */
[----:B------:R-:W1:Y:S01]  /*b5b0*/  MUFU.EX2 R108, R108 ;  /* 0x0000006c006c7308 */ /* 0x000e620000000800 */
[----:B---3--:R-:W-:Y:S01]  /*b5c0*/  F2FP.BF16.F32.PACK_AB R88, R113, R112 ;  /* 0x000000707158723e */ /* 0x008fe200000010ff */
[----:B------:R-:W-:Y:S01]  /*b5d0*/  FADD.FTZ R112, R112, R5 ;  /* 0x0000000570707221 */ /* 0x000fe20000010000 */
[----:B------:R-:W-:Y:S01]  /*b5e0*/  F2FP.BF16.F32.PACK_AB R89, R115, R114 ;  /* 0x000000727359723e */ /* 0x000fe200000010ff */
[----:B------:R-:W-:Y:S01]  /*b5f0*/  FADD.FTZ R114, R114, R7 ;  /* 0x0000000772727221 */ /* 0x000fe20000010000 */
[----:B------:R-:W-:Y:S01]  /*b600*/  MOV R3, R0 ;  /* 0x0000000000037202 */ /* 0x000fe20000000f00 */
[----:B------:R-:W-:Y:S01]  /*b610*/  HMMA.16816.F32.BF16 R16, R96, R110, R16 ;  /* 0x0000006e6010723c */ /* 0x000fe20000041810 */
[----:B------:R-:W3:Y:S03]  /*b620*/  LDSM.16.MT88.4 R96, [R137+0x8800] ;  /* 0x008800008960783b */ /* 0x000ee60000004200 */
[----:B------:R-:W-:Y:S01]  /*b630*/  MUFU.EX2 R122, R122 ;  /* 0x0000007a007a7308 */ /* 0x000fe20000000800 */
[----:B------:R-:W-:Y:S01]  /*b640*/  FADD.FTZ R112, R113, R112 ;  /* 0x0000007071707221 */ /* 0x000fe20000010000 */
[----:B------:R-:W-:Y:S01]  /*b650*/  FADD.FTZ R115, R115, R114 ;  /* 0x0000007273737221 */ /* 0x000fe20000010000 */
[--C-:B------:R-:W-:Y:S01]  /*b660*/  FFMA.FTZ R111, R20, UR4, -R119.reuse ;  /* 0x00000004146f7c23 */ /* 0x100fe20008010877 */
[----:B------:R-:W-:Y:S06]  /*b670*/  FFMA.FTZ R110, R21, UR4, -R119 ;  /* 0x00000004156e7c23 */ /* 0x000fec0008010877 */
[----:B------:R-:W4:Y:S01]  /*b680*/  MUFU.EX2 R109, R109 ;  /* 0x0000006d006d7308 */ /* 0x000f220000000800 */
[----:B-1----:R-:W-:Y:S01]  /*b690*/  F2FP.BF16.F32.PACK_AB R90, R108, R121 ;  /* 0x000000796c5a723e */ /* 0x002fe200000010ff */
[----:B------:R-:W-:Y:S01]  /*b6a0*/  FADD.FTZ R121, R121, R112 ;  /* 0x0000007079797221 */ /* 0x000fe20000010000 */
[----:B------:R-:W-:Y:S03]  /*b6b0*/  F2FP.BF16.F32.PACK_AB R21, R124, R123 ;  /* 0x0000007b7c15723e */ /* 0x000fe600000010ff */
[----:B------:R-:W-:Y:S04]  /*b6c0*/  FADD.FTZ R108, R108, R121 ;  /* 0x000000796c6c7221 */ /* 0x000fe80000010000 */
[----:B------:R-:W-:Y:S10]  /*b6d0*/  MUFU.EX2 R111, R111 ;  /* 0x0000006f006f7308 */ /* 0x000ff40000000800 */
[----:B------:R-:W1:Y:S01]  /*b6e0*/  MUFU.EX2 R110, R110 ;  /* 0x0000006e006e7308 */ /* 0x000e620000000800 */
[C---:B----4-:R-:W-:Y:S01]  /*b6f0*/  F2FP.BF16.F32.PACK_AB R91, R109.reuse, R122 ;  /* 0x0000007a6d5b723e */ /* 0x050fe200000010ff */
[----:B------:R-:W-:Y:S04]  /*b700*/  FADD.FTZ R122, R122, R115 ;  /* 0x000000737a7a7221 */ /* 0x000fe80000010000 */
[----:B------:R-:W-:Y:S02]  /*b710*/  FADD.FTZ R122, R109, R122 ;  /* 0x0000007a6d7a7221 */ /* 0x000fe40000010000 */
[C---:B-----5:R-:W-:Y:S05]  /*b720*/  HMMA.16816.F32.BF16 R8, R88.reuse, R92, R8 ;  /* 0x0000005c5808723c */ /* 0x060fea0000041808 */
[----:B------:R-:W-:Y:S01]  /*b730*/  FADD.FTZ R123, R123, R122 ;  /* 0x0000007a7b7b7221 */ /* 0x000fe20000010000 */
[C---:B------:R-:W-:Y:S01]  /*b740*/  HMMA.16816.F32.BF16 R36, R88.reuse, R94, R36 ;  /* 0x0000005e5824723c */ /* 0x040fe20000041824 */
[----:B------:R-:W4:Y:S04]  /*b750*/  LDSM.16.MT88.4 R92, [R136+0x8800] ;  /* 0x00880000885c783b */ /* 0x000f280000004200 */
[C---:B-1----:R-:W-:Y:S01]  /*b760*/  F2FP.BF16.F32.PACK_AB R20, R110.reuse, R111 ;  /* 0x0000006f6e14723e */ /* 0x042fe200000010ff */
[C---:B--2---:R-:W-:Y:S05]  /*b770*/  HMMA.16816.F32.BF16 R40, R88.reuse, R104, R40 ;  /* 0x000000685828723c */ /* 0x044fea0000041828 */
[----:B------:R-:W-:Y:S01]  /*b780*/  FADD.FTZ R111, R111, R108 ;  /* 0x0000006c6f6f7221 */ /* 0x000fe20000010000 */
[C---:B------:R-:W-:Y:S01]  /*b790*/  HMMA.16816.F32.BF16 R44, R88.reuse, R106, R44 ;  /* 0x0000006a582c723c */ /* 0x040fe2000004182c */
[----:B------:R-:W1:Y:S04]  /*b7a0*/  LDSM.16.MT88.4 R104, [R140+0xa800] ;  /* 0x00a800008c68783b */ /* 0x000e680000004200 */
[----:B------:R-:W-:Y:S01]  /*b7b0*/  FADD.FTZ R110, R110, R111 ;  /* 0x0000006f6e6e7221 */ /* 0x000fe20000010000 */
[C---:B---3--:R-:W-:Y:S05]  /*b7c0*/  HMMA.16816.F32.BF16 R48, R88.reuse, R96, R48 ;  /* 0x000000605830723c */ /* 0x048fea0000041830 */
        /* <DEDUP_REMOVED lines=9> */
[C---:B--2---:R-:W-:Y:S06]  /*b860*/  HMMA.16816.F32.BF16 R72, R88.reuse, R96, R72 ;  /* 0x000000605848723c */ /* 0x044fec0000041848 */
[C---:B------:R-:W-:Y:S01]  /*b870*/  HMMA.16816.F32.BF16 R76, R88.reuse, R98, R76 ;  /* 0x00000062584c723c */ /* 0x040fe2000004184c */
[----:B------:R-:W-:Y:S05]  /*b880*/  LDSM.16.MT88.4 R96, [R138+0x9000] ;  /* 0x009000008a60783b */ /* 0x000fea0000004200 */
[C---:B---3--:R-:W-:Y:S06]  /*b890*/  HMMA.16816.F32.BF16 R12, R88.reuse, R92, R12 ;  /* 0x0000005c580c723c */ /* 0x048fec000004180c */
[C---:B------:R-:W-:Y:S01]  /*b8a0*/  HMMA.16816.F32.BF16 R80, R88.reuse, R94, R80 ;  /* 0x0000005e5850723c */ /* 0x040fe20000041850 */
[----:B------:R-:W2:Y:S05]  /*b8b0*/  LDSM.16.MT88.4 R92, [R140+0x9000] ;  /* 0x009000008c5c783b */ /* 0x000eaa0000004200 */
[C---:B-1----:R-:W-:Y:S06]  /*b8c0*/  HMMA.16816.F32.BF16 R84, R88.reuse, R104, R84 ;  /* 0x000000685854723c */ /* 0x042fec0000041854 */
[----:B------:R-:W-:Y:S01]  /*b8d0*/  HMMA.16816.F32.BF16 R16, R88, R106, R16 ;  /* 0x0000006a5810723c */ /* 0x000fe20000041810 */
[----:B------:R-:W-:Y:S04]  /*b8e0*/  LDSM.16.MT88.4 R88, [R136+0x9000] ;  /* 0x009000008858783b */ /* 0x000fe80000004200 */
[--C-:B------:R-:W-:Y:S01]  /*b8f0*/  FFMA.FTZ R104, R25, UR4, -R119.reuse ;  /* 0x0000000419687c23 */ /* 0x100fe20008010877 */
[--C-:B------:R-:W-:Y:S01]  /*b900*/  FFMA.FTZ R105, R27, UR4, -R120.reuse ;  /* 0x000000041b697c23 */ /* 0x100fe20008010878 */
[--C-:B------:R-:W-:Y:S01]  /*b910*/  FFMA.FTZ R106, R28, UR4, -R119.reuse ;  /* 0x000000041c6a7c23 */ /* 0x100fe20008010877 */
[--C-:B------:R-:W-:Y:S01]  /*b920*/  FFMA.FTZ R107, R29, UR4, -R119.reuse ;  /* 0x000000041d6b7c23 */ /* 0x100fe20008010877 */
[----:B------:R-:W1:Y:S02]  /*b930*/  LDSM.16.MT88.4 R24, [R137+0x9000] ;  /* 0x009000008918783b */ /* 0x000e640000004200 */
[----:B------:R-:W3:Y:S01]  /*b940*/  MUFU.EX2 R104, R104 ;  /* 0x0000006800687308 */ /* 0x000ee20000000800 */
[----:B------:R-:W-:Y:S01]  /*b950*/  FFMA.FTZ R120, R35, UR4, -R120 ;  /* 0x0000000423787c23 */ /* 0x000fe20008010878 */
[----:B------:R-:W-:Y:S04]  /*b960*/  FFMA.FTZ R119, R33, UR4, -R119 ;  /* 0x0000000421777c23 */ /* 0x000fe80008010877 */
[----:B------:R-:W-:Y:S04]  /*b970*/  LDSM.16.MT88.4 R28, [R138+0x9800] ;  /* 0x009800008a1c783b */ /* 0x000fe80000004200 */
[----:B------:R-:W4:Y:S04]  /*b980*/  MUFU.EX2 R105, R105 ;  /* 0x0000006900697308 */ /* 0x000f280000000800 */
[----:B------:R-:W-:Y:S06]  /*b990*/  LDSM.16.MT88.4 R32, [R137+0x9800] ;  /* 0x009800008920783b */ /* 0x000fec0000004200 */
[----:B------:R-:W-:Y:S01]  /*b9a0*/  MUFU.EX2 R106, R106 ;  /* 0x0000006a006a7308 */ /* 0x000fe20000000800 */
[C---:B---3--:R-:W-:Y:S01]  /*b9b0*/  F2FP.BF16.F32.PACK_AB R22, R104.reuse, R125 ;  /* 0x0000007d6816723e */ /* 0x048fe200000010ff */
[----:B------:R-:W-:Y:S04]  /*b9c0*/  FADD.FTZ R125, R125, R110 ;  /* 0x0000006e7d7d7221 */ /* 0x000fe80000010000 */
[----:B------:R-:W-:Y:S04]  /*b9d0*/  FADD.FTZ R125, R104, R125 ;  /* 0x0000007d687d7221 */ /* 0x000fe80000010000 */
[----:B------:R-:W3:Y:S01]  /*b9e0*/  MUFU.EX2 R107, R107 ;  /* 0x0000006b006b7308 */ /* 0x000ee20000000800 */
[C---:B----4-:R-:W-:Y:S01]  /*b9f0*/  F2FP.BF16.F32.PACK_AB R23, R105.reuse, R126 ;  /* 0x0000007e6917723e */ /* 0x050fe200000010ff */
[----:B------:R-:W-:Y:S04]  /*ba00*/  FADD.FTZ R126, R126, R123 ;  /* 0x0000007b7e7e7221 */ /* 0x000fe80000010000 */
[----:B------:R-:W-:Y:S02]  /*ba10*/  FADD.FTZ R126, R105, R126 ;  /* 0x0000007e697e7221 */ /* 0x000fe40000010000 */
[C---:B--2---:R-:W-:Y:S02]  /*ba20*/  HMMA.16816.F32.BF16 R8, R20.reuse, R92, R8 ;  /* 0x0000005c1408723c */ /* 0x044fe40000041808 */
[----:B------:R-:W2:Y:S04]  /*ba30*/  MUFU.EX2 R176, R119 ;  /* 0x0000007700b07308 */ /* 0x000ea80000000800 */
[C---:B------:R-:W-:Y:S01]  /*ba40*/  HMMA.16816.F32.BF16 R36, R20.reuse, R94, R36 ;  /* 0x0000005e1424723c */ /* 0x040fe20000041824 */
[----:B------:R-:W4:Y:S05]  /*ba50*/  LDSM.16.MT88.4 R92, [R140+0xb000] ;  /* 0x00b000008c5c783b */ /* 0x000f2a0000004200 */
[----:B------:R-:W5:Y:S01]  /*ba60*/  MUFU.EX2 R120, R120 ;  /* 0x0000007800787308 */ /* 0x000f620000000800 */
[C---:B------:R-:W-:Y:S06]  /*ba70*/  HMMA.16816.F32.BF16 R40, R20.reuse, R96, R40 ;  /* 0x000000601428723c */ /* 0x040fec0000041828 */
[C---:B------:R-:W-:Y:S06]  /*ba80*/  HMMA.16816.F32.BF16 R44, R20.reuse, R98, R44 ;  /* 0x00000062142c723c */ /* 0x040fec000004182c */
[C---:B-1----:R-:W-:Y:S06]  /*ba90*/  HMMA.16816.F32.BF16 R48, R20.reuse, R24, R48 ;  /* 0x000000181430723c */ /* 0x042fec0000041830 */
[C---:B------:R-:W-:Y:S01]  /*baa0*/  HMMA.16816.F32.BF16 R52, R20.reuse, R26, R52 ;  /* 0x0000001a1434723c */ /* 0x040fe20000041834 */
[----:B------:R-:W1:Y:S05]  /*bab0*/  LDSM.16.MT88.4 R24, [R138+0xb000] ;  /* 0x00b000008a18783b */ /* 0x000e6a0000004200 */
[C---:B------:R-:W-:Y:S06]  /*bac0*/  HMMA.16816.F32.BF16 R56, R20.reuse, R88, R56 ;  /* 0x000000581438723c */ /* 0x040fec0000041838 */
        /* <DEDUP_REMOVED lines=8> */
[C---:B---3--:R-:W-:Y:S06]  /*bb50*/  HMMA.16816.F32.BF16 R12, R20.reuse, R88, R12 ;  /* 0x00000058140c723c */ /* 0x048fec000004180c */
[C---:B------:R-:W-:Y:S05]  /*bb60*/  HMMA.16816.F32.BF16 R80, R20.reuse, R90, R80 ;  /* 0x0000005a1450723c */ /* 0x040fea0000041850 */
[----:B------:R-:W-:Y:S01]  /*bb70*/  F2FP.BF16.F32.PACK_AB R88, R107, R106 ;  /* 0x0000006a6b58723e */ /* 0x000fe200000010ff */
[C---:B----4-:R-:W-:Y:S05]  /*bb80*/  HMMA.16816.F32.BF16 R84, R20.reuse, R92, R84 ;  /* 0x0000005c1454723c */ /* 0x050fea0000041854 */
[----:B------:R-:W-:Y:S01]  /*bb90*/  F2FP.BF16.F32.PACK_AB R89, R174, R127 ;  /* 0x0000007fae59723e */ /* 0x000fe200000010ff */
[----:B------:R-:W-:Y:S01]  /*bba0*/  HMMA.16816.F32.BF16 R16, R20, R94, R16 ;  /* 0x0000005e1410723c */ /* 0x000fe20000041810 */
[----:B------:R-:W3:Y:S04]  /*bbb0*/  LDSM.16.MT88.4 R20, [R136+0x9800] ;  /* 0x009800008814783b */ /* 0x000ee80000004200 */
[----:B--2---:R-:W-:Y:S01]  /*bbc0*/  F2FP.BF16.F32.PACK_AB R90, R176, R169 ;  /* 0x000000a9b05a723e */ /* 0x004fe200000010ff */
[----:B------:R-:W-:Y:S01]  /*bbd0*/  FADD.FTZ R106, R106, R125 ;  /* 0x0000007d6a6a7221 */ /* 0x000fe20000010000 */
[----:B-----5:R-:W-:Y:S01]  /*bbe0*/  F2FP.BF16.F32.PACK_AB R91, R120, R171 ;  /* 0x000000ab785b723e */ /* 0x020fe200000010ff */
[----:B------:R-:W-:Y:S03]  /*bbf0*/  FADD.FTZ R127, R127, R126 ;  /* 0x0000007e7f7f7221 */ /* 0x000fe60000010000 */
[----:B------:R-:W-:Y:S01]  /*bc00*/  FADD.FTZ R106, R107, R106 ;  /* 0x0000006a6b6a7221 */ /* 0x000fe20000010000 */
[----:B------:R-:W-:Y:S03]  /*bc10*/  FADD.FTZ R174, R174, R127 ;  /* 0x0000007faeae7221 */ /* 0x000fe60000010000 */
[----:B------:R-:W-:Y:S01]  /*bc20*/  FADD.FTZ R167, R169, R106 ;  /* 0x0000006aa9a77221 */ /* 0x000fe20000010000 */
[----:B------:R-:W-:Y:S01]  /*bc30*/  FADD.FTZ R171, R171, R174 ;  /* 0x000000aeabab7221 */ /* 0x000fe20000010000 */
[C---:B-1----:R-:W-:Y:S01]  /*bc40*/  HMMA.16816.F32.BF16 R96, R88.reuse, R24, R8 ;  /* 0x000000185860723c */ /* 0x042fe20000041808 */
[----:B------:R-:W1:Y:S04]  /*bc50*/  LDSM.16.MT88.4 R8, [R140+0xb800] ;  /* 0x00b800008c08783b */ /* 0x000e680000004200 */
[----:B------:R-:W-:Y:S01]  /*bc60*/  FADD.FTZ R167, R176, R167 ;  /* 0x000000a7b0a77221 */ /* 0x000fe20000010000 */
[C---:B------:R-:W-:Y:S03]  /*bc70*/  HMMA.16816.F32.BF16 R36, R88.reuse, R26, R36 ;  /* 0x0000001a5824723c */ /* 0x040fe60000041824 */
[----:B------:R-:W2:Y:S02]  /*bc80*/  LDSM.16.MT88.4 R24, [R138+0xb800] ;  /* 0x00b800008a18783b */ /* 0x000ea40000004200 */
[----:B------:R-:W-:Y:S01]  /*bc90*/  FADD.FTZ R170, R120, R171 ;  /* 0x000000ab78aa7221 */ /* 0x000fe20000010000 */
[C---:B------:R-:W-:Y:S06]  /*bca0*/  HMMA.16816.F32.BF16 R40, R88.reuse, R28, R40 ;  /* 0x0000001c5828723c */ /* 0x040fec0000041828 */
[C---:B------:R-:W-:Y:S01]  /*bcb0*/  HMMA.16816.F32.BF16 R44, R88.reuse, R30, R44 ;  /* 0x0000001e582c723c */ /* 0x040fe2000004182c */
[----:B------:R-:W4:Y:S05]  /*bcc0*/  LDSM.16.MT88.4 R28, [R137+0xb800] ;  /* 0x00b80000891c783b */ /* 0x000f2a0000004200 */
[C---:B------:R-:W-:Y:S06]  /*bcd0*/  HMMA.16816.F32.BF16 R48, R88.reuse, R32, R48 ;  /* 0x000000205830723c */ /* 0x040fec0000041830 */
[C---:B------:R-:W-:Y:S01]  /*bce0*/  HMMA.16816.F32.BF16 R52, R88.reuse, R34, R52 ;  /* 0x000000225834723c */ /* 0x040fe20000041834 */
[----:B------:R-:W5:Y:S05]  /*bcf0*/  LDSM.16.MT88.4 R32, [R136+0xb800] ;  /* 0x00b800008820783b */ /* 0x000f6a0000004200 */
[C---:B---3--:R-:W-:Y:S06]  /*bd00*/  HMMA.16816.F32.BF16 R56, R88.reuse, R20, R56 ;  /* 0x000000145838723c */ /* 0x048fec0000041838 */
[C---:B------:R-:W-:Y:S06]  /*bd10*/  HMMA.16816.F32.BF16 R60, R88.reuse, R22, R60 ;  /* 0x00000016583c723c */ /* 0x040fec000004183c */
[C---:B-1----:R-:W-:Y:S06]  /*bd20*/  HMMA.16816.F32.BF16 R64, R88.reuse, R8, R64 ;  /* 0x000000085840723c */ /* 0x042fec0000041840 */
[C---:B------:R-:W-:Y:S06]  /*bd30*/  HMMA.16816.F32.BF16 R68, R88.reuse, R10, R68 ;  /* 0x0000000a5844723c */ /* 0x040fec0000041844 */
[C---:B--2---:R-:W-:Y:S06]  /*bd40*/  HMMA.16816.F32.BF16 R72, R88.reuse, R24, R72 ;  /* 0x000000185848723c */ /* 0x044fec0000041848 */
[C---:B------:R-:W-:Y:S06]  /*bd50*/  HMMA.16816.F32.BF16 R76, R88.reuse, R26, R76 ;  /* 0x0000001a584c723c */ /* 0x040fec000004184c */
[C---:B----4-:R-:W-:Y:S06]  /*bd60*/  HMMA.16816.F32.BF16 R92, R88.reuse, R28, R12 ;  /* 0x0000001c585c723c */ /* 0x050fec000004180c */
[C---:B------:R-:W-:Y:S06]  /*bd70*/  HMMA.16816.F32.BF16 R80, R88.reuse, R30, R80 ;  /* 0x0000001e5850723c */ /* 0x040fec0000041850 */
[C---:B-----5:R-:W-:Y:S06]  /*bd80*/  HMMA.16816.F32.BF16 R84, R88.reuse, R32, R84 ;  /* 0x000000205854723c */ /* 0x060fec0000041854 */
[----:B------:R-:W-:Y:S01]  /*bd90*/  HMMA.16816.F32.BF16 R88, R88, R34, R16 ;  /* 0x000000225858723c */ /* 0x000fe20000041810 */
[----:B------:R-:W-:Y:S11]  /*bda0*/  @!UPT UIADD3 URZ, URZ, URZ, URZ ;  /* 0x0000003f3f3ff290 */ /* 0x000ff6000fffe03f */
[----:B------:R-:W-:Y:S01]  /*bdb0*/  @!UPT UIADD3 URZ, URZ, URZ, URZ ;  /* 0x0000003f3f3ff290 */ /* 0x000fe2000fffe03f */
[----:B------:R-:W-:Y:S11]  /*bdc0*/  @P1 BRA `(.L_x_6116) ;  /* 0xffffffd400141947 */ /* 0x000ff6000383ffff */
.L_x_6112:
        /* <DEDUP_REMOVED lines=9> */
[----:B------:R-:W5:Y:S01]  /*be60*/  LDC.64 R18, c[0x0][0x2c0] ;  /* 0x0000b000ff127b82 */ /* 0x000f620000000a00 */
[----:B-1----:R-:W-:Y:S01]  /*be70*/  FADD.FTZ R3, R4, R167 ;  /* 0x000000a704037221 */ /* 0x002fe20000010000 */
[----:B--2---:R-:W-:Y:S01]  /*be80*/  ULEA UR4, UR4, UR5, 0x18 ;  /* 0x0000000504047291 */ /* 0x004fe2000f8ec03f */
[----:B------:R-:W1:Y:S01]  /*be90*/  S2R R4, SR_TID.X ;  /* 0x0000000000047919 */ /* 0x000e620000002100 */
[----:B---3--:R-:W-:-:S02]  /*bea0*/  FADD.FTZ R10, R5, R170 ;  /* 0x000000aa050a7221 */ /* 0x008fc40000010000 */
[----:B------:R-:W2:Y:S04]  /*beb0*/  SHFL.BFLY PT, R6, R3, 0x1, 0x1f ;  /* 0x0c201f0003067f89 */ /* 0x000ea800000e0000 */
[----:B------:R-:W3:Y:S01]  /*bec0*/  SHFL.BFLY PT, R5, R10, 0x1, 0x1f ;  /* 0x0c201f000a057f89 */ /* 0x000ee200000e0000 */
[----:B--2---:R-:W-:Y:S01]  /*bed0*/  FADD.FTZ R6, R3, R6 ;  /* 0x0000000603067221 */ /* 0x004fe20000010000 */
[----:B-1----:R-:W-:Y:S01]  /*bee0*/  SHF.R.S32.HI R13, RZ, 0x1f, R4 ;  /* 0x0000001fff0d7819 */ /* 0x002fe20000011404 */
[----:B---3--:R-:W-:Y:S01]  /*bef0*/  FADD.FTZ R5, R10, R5 ;  /* 0x000000050a057221 */ /* 0x008fe20000010000 */
[----:B------:R-:W-:Y:S02]  /*bf00*/  BAR.SYNC.DEFER_BLOCKING 0x0 ;  /* 0x0000000000007b1d */ /* 0x000fe40000010000 */
[----:B------:R-:W-:-:S02]  /*bf10*/  FSETP.NE.FTZ.AND P4, PT, R6, RZ, PT ;  /* 0x000000ff0600720b */ /* 0x000fc40003f95000 */
[-C--:B------:R-:W-:Y:S02]  /*bf20*/  LEA.HI R17, R13, R4.reuse, RZ, 0x2 ;  /* 0x000000040d117211 */ /* 0x080fe400078f10ff */
[----:B------:R-:W-:Y:S02]  /*bf30*/  FSETP.NE.FTZ.AND P3, PT, R5, RZ, PT ;  /* 0x000000ff0500720b */ /* 0x000fe40003f75000 */
[--C-:B------:R-:W-:Y:S02]  /*bf40*/  SHF.R.S32.HI R12, RZ, 0x2, R17.reuse ;  /* 0x00000002ff0c7819 */ /* 0x100fe40000011411 */
[----:B------:R-:W-:Y:S02]  /*bf50*/  SHF.R.S32.HI R7, RZ, 0x1f, R17 ;  /* 0x0000001fff077819 */ /* 0x000fe40000011411 */
[----:B------:R-:W-:Y:S02]  /*bf60*/  LEA.HI R3, R13, R4, RZ, 0x5 ;  /* 0x000000040d037211 */ /* 0x000fe400078f28ff */
[----:B------:R-:W-:Y:S01]  /*bf70*/  LEA.HI R7, R7, R12, RZ, 0x3 ;  /* 0x0000000c07077211 */ /* 0x000fe200078f18ff */
[----:B------:R-:W1:Y:S01]  /*bf80*/  @P4 MUFU.RCP R9, R6 ;  /* 0x0000000600094308 */ /* 0x000e620000001000 */
[----:B----4-:R-:W-:-:S02]  /*bf90*/  SHF.R.S32.HI R10, RZ, 0x1f, R15 ;  /* 0x0000001fff0a7819 */ /* 0x010fc4000001140f */
[----:B------:R-:W-:Y:S02]  /*bfa0*/  LOP3.LUT R7, R7, 0xfffffff8, RZ, 0xc0, !PT ;  /* 0xfffffff807077812 */ /* 0x000fe400078ec0ff */
[----:B------:R-:W-:Y:S02]  /*bfb0*/  LEA.HI R13, R13, R4, RZ, 0x4 ;  /* 0x000000040d0d7211 */ /* 0x000fe400078f20ff */
[----:B------:R-:W-:Y:S01]  /*bfc0*/  IADD3 R7, R12, -R7, RZ ;  /* 0x800000070c077210 */ /* 0x000fe20007ffe0ff */
[----:B------:R-:W2:Y:S01]  /*bfd0*/  @P3 MUFU.RCP R8, R5 ;  /* 0x0000000500083308 */ /* 0x000ea20000001000 */
[----:B------:R-:W-:Y:S02]  /*bfe0*/  LOP3.LUT R17, R17, 0x1ffffffc, RZ, 0xc0, !PT ;  /* 0x1ffffffc11117812 */ /* 0x000fe400078ec0ff */
[----:B------:R-:W-:Y:S02]  /*bff0*/  LEA.HI R10, R10, R15, RZ, 0x4 ;  /* 0x0000000f0a0a7211 */ /* 0x000fe400078f20ff */
[----:B------:R-:W-:-:S02]  /*c000*/  LOP3.LUT R15, R13, 0xfffffff0, RZ, 0xc0, !PT ;  /* 0xfffffff00d0f7812 */ /* 0x000fc400078ec0ff */
[----:B------:R-:W-:Y:S01]  /*c010*/  SHF.L.U32 R16, R7, 0x6, RZ ;  /* 0x0000000607107819 */ /* 0x000fe200000006ff */
[----:B------:R-:W-:Y:S01]  /*c020*/  @P4 MUFU.LG2 R6, R6 ;  /* 0x0000000600064308 */ /* 0x000fe20000000c00 */
[----:B------:R-:W-:Y:S01]  /*c030*/  SHF.R.S32.HI R11, RZ, 0x5, R3 ;  /* 0x00000005ff0b7819 */ /* 0x000fe20000011403 */
[----:B-1----:R-:W-:Y:S01]  /*c040*/  FMUL.FTZ R96, R9, R96 ;  /* 0x0000006009607220 */ /* 0x002fe20000410000 */
[----:B------:R-:W-:Y:S01]  /*c050*/  IADD3 R14, -R17, R4, RZ ;  /* 0x00000004110e7210 */ /* 0x000fe20007ffe1ff */
[----:B------:R-:W-:Y:S01]  /*c060*/  FMUL.FTZ R97, R9, R97 ;  /* 0x0000006109617220 */ /* 0x000fe20000410000 */
[----:B------:R-:W-:Y:S01]  /*c070*/  LOP3.LUT R13, R7, 0x1, RZ, 0xc0, !PT ;  /* 0x00000001070d7812 */ /* 0x000fe200078ec0ff */
[C---:B------:R-:W-:Y:S01]  /*c080*/  FMUL.FTZ R36, R9.reuse, R36 ;  /* 0x0000002409247220 */ /* 0x040fe20000410000 */
[----:B------:R-:W-:Y:S01]  /*c090*/  SHF.R.S32.HI R10, RZ, 0x4, R10 ;  /* 0x00000004ff0a7819 */ /* 0x000fe2000001140a */
[----:B------:R-:W-:Y:S01]  /*c0a0*/  FMUL.FTZ R37, R9, R37 ;  /* 0x0000002509257220 */ /* 0x000fe20000410000 */
[----:B------:R-:W-:Y:S01]  /*c0b0*/  IADD3 R12, -R15, R4, RZ ;  /* 0x000000040f0c7210 */ /* 0x000fe20007ffe1ff */
[C---:B------:R-:W-:Y:S01]  /*c0c0*/  FMUL.FTZ R40, R9.reuse, R40 ;  /* 0x0000002809287220 */ /* 0x040fe20000410000 */
[----:B------:R-:W-:Y:S01]  /*c0d0*/  LOP3.LUT R16, R16, 0x1c0, RZ, 0xc0, !PT ;  /* 0x000001c010107812 */ /* 0x000fe200078ec0ff */
[----:B------:R-:W-:Y:S01]  /*c0e0*/  FMUL.FTZ R41, R9, R41 ;  /* 0x0000002909297220 */ /* 0x000fe20000410000 */
[----:B------:R-:W-:Y:S01]  /*c0f0*/  LEA R11, R11, R14, 0x9 ;  /* 0x0000000e0b0b7211 */ /* 0x000fe200078e48ff */
[----:B------:R-:W-:Y:S01]  /*c100*/  FMUL.FTZ R44, R9, R44 ;  /* 0x0000002c092c7220 */ /* 0x000fe20000410000 */
[----:B------:R-:W-:Y:S01]  /*c110*/  ISETP.NE.U32.AND P0, PT, R13, 0x1, PT ;  /* 0x000000010d00780c */ /* 0x000fe20003f05070 */
[C---:B------:R-:W-:Y:S01]  /*c120*/  FMUL.FTZ R45, R9.reuse, R45 ;  /* 0x0000002d092d7220 */ /* 0x040fe20000410000 */
[----:B------:R-:W-:Y:S01]  /*c130*/  SHF.L.U32 R14, R10, 0x6, RZ ;  /* 0x000000060a0e7819 */ /* 0x000fe200000006ff */
[C---:B------:R-:W-:Y:S01]  /*c140*/  FMUL.FTZ R48, R9.reuse, R48 ;  /* 0x0000003009307220 */ /* 0x040fe20000410000 */
[----:B------:R-:W-:Y:S01]  /*c150*/  LEA.HI R13, R12, R12, RZ, 0x1 ;  /* 0x0000000c0c0d7211 */ /* 0x000fe200078f08ff */
[C---:B------:R-:W-:Y:S01]  /*c160*/  FMUL.FTZ R49, R9.reuse, R49 ;  /* 0x0000003109317220 */ /* 0x040fe20000410000 */
[----:B------:R-:W-:Y:S01]  /*c170*/  LEA.HI R16, R16, R16, RZ, 0x1d ;  /* 0x0000001010107211 */ /* 0x000fe200078fe8ff */
[C---:B------:R-:W-:Y:S01]  /*c180*/  FMUL.FTZ R52, R9.reuse, R52 ;  /* 0x0000003409347220 */ /* 0x040fe20000410000 */
[----:B------:R-:W-:Y:S01]  /*c190*/  LOP3.LUT R14, R14, 0x1c0, RZ, 0xc0, !PT ;  /* 0x000001c00e0e7812 */ /* 0x000fe200078ec0ff */
[----:B------:R-:W-:Y:S01]  /*c1a0*/  FMUL.FTZ R53, R9, R53 ;  /* 0x0000003509357220 */ /* 0x000fe20000410000 */
[----:B------:R-:W-:Y:S01]  /*c1b0*/  SHF.L.U32 R15, R13, 0x2, RZ ;  /* 0x000000020d0f7819 */ /* 0x000fe200000006ff */
[----:B------:R-:W-:Y:S01]  /*c1c0*/  FMUL.FTZ R56, R9, R56 ;  /* 0x0000003809387220 */ /* 0x000fe20000410000 */
[----:B------:R-:W-:Y:S01]  /*c1d0*/  LEA R11, R11, R16, 0x1 ;  /* 0x000000100b0b7211 */ /* 0x000fe200078e08ff */
[C---:B------:R-:W-:Y:S01]  /*c1e0*/  FMUL.FTZ R57, R9.reuse, R57 ;  /* 0x0000003909397220 */ /* 0x040fe20000410000 */
[----:B------:R-:W-:Y:S01]  /*c1f0*/  LOP3.LUT R15, R14, 0x38, R15, 0xf8, !PT ;  /* 0x000000380e0f7812 */ /* 0x000fe200078ef80f */
[C---:B------:R-:W-:Y:S01]  /*c200*/  FMUL.FTZ R60, R9.reuse, R60 ;  /* 0x0000003c093c7220 */ /* 0x040fe20000410000 */
[----:B------:R-:W-:Y:S01]  /*c210*/  SHF.R.U32.HI R14, RZ, 0x3, R14 ;  /* 0x00000003ff0e7819 */ /* 0x000fe2000001160e */
[----:B------:R-:W-:Y:S01]  /*c220*/  FMUL.FTZ R61, R9, R61 ;  /* 0x0000003d093d7220 */ /* 0x000fe20000410000 */
[----:B------:R-:W-:Y:S01]  /*c230*/  LOP3.LUT R13, R13, 0xffffffe, RZ, 0xc0, !PT ;  /* 0x0ffffffe0d0d7812 */ /* 0x000fe200078ec0ff */
[----:B------:R-:W-:Y:S01]  /*c240*/  FMUL.FTZ R64, R9, R64 ;  /* 0x0000004009407220 */ /* 0x000fe20000410000 */
        /* <DEDUP_REMOVED lines=58> */
[----:B------:R-:W-:Y:S02]  /*c5f0*/  @P0 IADD3 R8, R11, 0x20, RZ ;  /* 0x000000200b080810 */ /* 0x000fe40007ffe0ff */
[----:B------:R-:W-:Y:S02]  /*c600*/  SEL R9, R9, 0xffffff80, !P2 ;  /* 0xffffff8009097807 */ /* 0x000fe40005000000 */
[----:B------:R-:W-:Y:S01]  /*c610*/  LEA R13, R13, R14, 0x2 ;  /* 0x0000000e0d0d7211 */ /* 0x000fe200078e10ff */
[----:B------:R-:W-:Y:S01]  /*c620*/  STS.64 [R8], R36 ;  /* 0x0000002408007388 */ /* 0x000fe20000000a00 */
[----:B------:R-:W-:Y:S02]  /*c630*/  IADD3 R14, R11, R7, RZ ;  /* 0x000000070b0e7210 */ /* 0x000fe40007ffe0ff */
        /* <DEDUP_REMOVED lines=9> */
[----:B------:R-:W-:Y:S01]  /*c6d0*/  LEA R13, R13, UR4, 0x2 ;  /* 0x000000040d0d7c11 */ /* 0x000fe2000f8e10ff */
[----:B------:R-:W1:Y:S01]  /*c6e0*/  S2UR UR4, SR_CTAID.Z ;  /* 0x00000000000479c3 */ /* 0x000e620000002700 */
        /* <DEDUP_REMOVED lines=30> */
[----:B------:R5:W-:Y:S01]  /*c8d0*/  STS.64 [R9+0x4800], R90 ;  /* 0x0048005a09007388 */ /* 0x000be20000000a00 */
[----:B--2---:R-:W1:Y:S08]  /*c8e0*/  LDC R7, c[0x0][0x270] ;  /* 0x00009c00ff077b82 */ /* 0x004e700000000800 */
[----:B------:R-:W-:Y:S08]  /*c8f0*/  BAR.SYNC.DEFER_BLOCKING 0x0 ;  /* 0x0000000000007b1d */ /* 0x000ff00000010000 */
[----:B---3--:R-:W2:Y:S01]  /*c900*/  @P3 LDC R15, c[0x0][0x2e8] ;  /* 0x0000ba00ff0f3b82 */ /* 0x008ea20000000800 */
[----:B------:R-:W3:Y:S01]  /*c910*/  S2R R11, SR_CTAID.Y ;  /* 0x00000000000b7919 */ /* 0x000ee20000002600 */
[----:B------:R-:W3:Y:S06]  /*c920*/  S2R R8, SR_CTAID.X ;  /* 0x0000000000087919 */ /* 0x000eec0000002500 */
[----:B----4-:R-:W4:Y:S01]  /*c930*/  @P4 LDC R17, c[0x0][0x2e8] ;  /* 0x0000ba00ff114b82 */ /* 0x010f220000000800 */
[----:B-1----:R-:W-:Y:S01]  /*c940*/  IMAD R4, R7, R4, UR4 ;  /* 0x0000000407047e24 */ /* 0x002fe2000f8e0204 */
[----:B------:R1:W1:Y:S01]  /*c950*/  LDS.128 R24, [R13+0x3800] ;  /* 0x003800000d187984 */ /* 0x0002620000000c00 */
[----:B-----5:R-:W-:-:S03]  /*c960*/  MOV R9, 0xff800000 ;  /* 0xff80000000097802 */ /* 0x020fc60000000f00 */
[----:B------:R1:W1:Y:S01]  /*c970*/  LDS.128 R20, [R13+0x7800] ;  /* 0x007800000d147984 */ /* 0x0002620000000c00 */
[----:B--2---:R-:W-:Y:S01]  /*c980*/  @P3 FFMA.FTZ R9, R0, R15, R5 ;  /* 0x0000000f00093223 */ /* 0x004fe20000010005 */
[----:B---3--:R-:W-:Y:S02]  /*c990*/  IMAD R18, R11, R18, R157 ;  /* 0x000000120b127224 */ /* 0x008fe400078e029d */
[----:B------:R-:W-:Y:S01]  /*c9a0*/  @P4 FMUL.FTZ R11, R6, 0.69314718246459960938 ;  /* 0x3f317218060b4820 */ /* 0x000fe20000410000 */
[----:B------:R-:W-:Y:S02]  /*c9b0*/  SHF.L.U32 R6, R12, 0x2, RZ ;  /* 0x000000020c067819 */ /* 0x000fe400000006ff */
[----:B------:R-:W-:Y:S01]  /*c9c0*/  SHF.L.U32 R8, R8, 0x6, RZ ;  /* 0x0000000608087819 */ /* 0x000fe200000006ff */
[----:B------:R-:W-:Y:S02]  /*c9d0*/  IMAD R4, R18, R7, R4 ;  /* 0x0000000712047224 */ /* 0x000fe400078e0204 */
[----:B----4-:R-:W-:Y:S01]  /*c9e0*/  @P4 FFMA.FTZ R3, R2, R17, R11 ;  /* 0x0000001102034223 */ /* 0x010fe2000001000b */
[----:B------:R-:W-:Y:S01]  /*c9f0*/  SHF.R.S32.HI R7, RZ, 0x1f, R6 ;  /* 0x0000001fff077819 */ /* 0x000fe20000011406 */
        /* <DEDUP_REMOVED lines=13> */
.L_x_6118:
[----:B------:R-:W-:Y:S05]  /*cad0*/  BSYNC B0 ;  /* 0x0000000000007941 */ /* 0x000fea0003800000 */
.L_x_6117:
[C---:B------:R-:W-:Y:S01]  /*cae0*/  VIADD R0, R10.reuse, 0x18 ;  /* 0x000000180a007836 */ /* 0x040fe20000000000 */
[----:B------:R-:W-:Y:S01]  /*caf0*/  ULDC UR4, c[0x0][0x2dc] ;  /* 0x0000b70000047ab9 */ /* 0x000fe20000000800 */
[----:B--2---:R-:W-:Y:S01]  /*cb00*/  IMAD.WIDE R8, R10, 0x80, R6 ;  /* 0x000000800a087825 */ /* 0x004fe200078e0206 */
[----:B------:R-:W-:Y:S02]  /*cb10*/  BSSY B0, `(.L_x_6119) ;  /* 0x000001e000007945 */ /* 0x000fe40003800000 */
[-C--:B------:R-:W-:Y:S01]  /*cb20*/  ISETP.GE.AND P6, PT, R0, R147.reuse, PT ;  /* 0x000000930000720c */ /* 0x080fe20003fc6270 */
[----:B------:R-:W-:Y:S01]  /*cb30*/  IMAD R3, R19, UR4, RZ ;  /* 0x0000000413037c24 */ /* 0x000fe2000f8e02ff */
[----:B------:R-:W-:Y:S01]  /*cb40*/  ULDC.64 UR4, c[0x0][0x288] ;  /* 0x0000a20000047ab9 */ /* 0x000fe20000000a00 */
[C---:B------:R-:W-:Y:S01]  /*cb50*/  VIADD R0, R10.reuse, 0x20 ;  /* 0x000000200a007836 */ /* 0x040fe20000000000 */
[----:B------:R2:W3:Y:S01]  /*cb60*/  LDS.128 R16, [R13] ;  /* 0x000000000d107984 */ /* 0x0004e20000000c00 */
        /* <DEDUP_REMOVED lines=8> */
[-C--:B------:R-:W-:Y:S01]  /*cbf0*/  ISETP.GE.AND P1, PT, R2, R147.reuse, PT ;  /* 0x000000930200720c */ /* 0x080fe20003f26270 */
[----:B------:R-:W-:Y:S01]  /*cc00*/  VIADD R2, R10, 0x28 ;  /* 0x000000280a027836 */ /* 0x000fe20000000000 */
[----:B------:R-:W-:Y:S02]  /*cc10*/  LEA.HI.X R5, R8, UR5, R3, 0x2, P2 ;  /* 0x0000000508057c11 */ /* 0x000fe400090f1403 */
[-C--:B------:R-:W-:Y:S01]  /*cc20*/  ISETP.GE.AND P3, PT, R0, R147.reuse, PT ;  /* 0x000000930000720c */ /* 0x080fe20003f66270 */
[C---:B------:R-:W-:Y:S01]  /*cc30*/  VIADD R0, R10.reuse, 0x38 ;  /* 0x000000380a007836 */ /* 0x040fe20000000000 */
[----:B------:R-:W-:-:S02]  /*cc40*/  ISETP.GE.AND P2, PT, R10, R147, PT ;  /* 0x000000930a00720c */ /* 0x000fc40003f46270 */
[----:B------:R2:W4:Y:S01]  /*cc50*/  LDS.128 R8, [R13+0x4000] ;  /* 0x004000000d087984 */ /* 0x0005220000000c00 */
[----:B------:R-:W-:Y:S01]  /*cc60*/  ISETP.GE.AND P4, PT, R2, R147, PT ;  /* 0x000000930200720c */ /* 0x000fe20003f86270 */
[----:B------:R-:W-:-:S09]  /*cc70*/  VIADD R2, R6, 0x40 ;  /* 0x0000004006027836 */ /* 0x000fd20000000000 */
[----:B------:R-:W-:Y:S05]  /*cc80*/  @P2 BRA `(.L_x_6120) ;  /* 0x0000000000182947 */ /* 0x000fea0003800000 */
[----:B------:R-:W-:Y:S02]  /*cc90*/  ULDC UR4, c[0x0][0x2d0] ;  /* 0x0000b40000047ab9 */ /* 0x000fe40000000800 */
[----:B------:R-:W-:-:S13]  /*cca0*/  ISETP.GE.AND P2, PT, R6, UR4, PT ;  /* 0x0000000406007c0c */ /* 0x000fda000bf46270 */
[----:B---3--:R3:W-:Y:S04]  /*ccb0*/  @!P2 STG.E.64 desc[UR10][R4.64], R16 ;  /* 0x000000100400a986 */ /* 0x0087e8000c101b0a */
[----:B------:R3:W-:Y:S01]  /*ccc0*/  @!P2 STG.E.64 desc[UR10][R4.64+0x8], R18 ;  /* 0x000008120400a986 */ /* 0x0007e2000c101b0a */
[----:B------:R-:W-:-:S13]  /*ccd0*/  ISETP.GE.AND P2, PT, R2, UR4, PT ;  /* 0x0000000402007c0c */ /* 0x000fda000bf46270 */
[----:B----4-:R3:W-:Y:S02]  /*cce0*/  @!P2 STG.E.128 desc[UR10][R4.64+0x100], R8 ;  /* 0x000100080400a986 */ /* 0x0107e4000c101d0a */
.L_x_6120:
[----:B------:R-:W-:Y:S05]  /*ccf0*/  BSYNC B0 ;  /* 0x0000000000007941 */ /* 0x000fea0003800000 */
.L_x_6119:
[----:B---3--:R3:W1:Y:S01]  /*cd00*/  LDS.128 R16, [R13+0x800] ;  /* 0x000800000d107984 */ /* 0x0086620000000c00 */
[----:B------:R-:W-:Y:S01]  /*cd10*/  BSSY B0, `(.L_x_6121) ;  /* 0x0000009000007945 */ /* 0x000fe20003800000 */
[----:B------:R-:W-:Y:S02]  /*cd20*/  ISETP.GE.AND P2, PT, R0, R147, PT ;  /* 0x000000930000720c */ /* 0x000fe40003f46270 */
[----:B----4-:R3:W4:Y:S01]  /*cd30*/  LDS.128 R8, [R13+0x4800] ;  /* 0x004800000d087984 */ /* 0x0107220000000c00 */
[----:B------:R-:W-:Y:S05]  /*cd40*/  @P0 BRA `(.L_x_6122) ;  /* 0x0000000000140947 */ /* 0x000fea0003800000 */
[----:B------:R-:W-:Y:S02]  /*cd50*/  ULDC UR4, c[0x0][0x2d0] ;  /* 0x0000b40000047ab9 */ /* 0x000fe40000000800 */
[----:B------:R-:W-:-:S13]  /*cd60*/  ISETP.GE.AND P0, PT, R6, UR4, PT ;  /* 0x0000000406007c0c */ /* 0x000fda000bf06270 */
[----:B-1----:R1:W-:Y:S01]  /*cd70*/  @!P0 STG.E.128 desc[UR10][R4.64+0x1000], R16 ;  /* 0x0010001004008986 */ /* 0x0023e2000c101d0a */
[----:B------:R-:W-:-:S13]  /*cd80*/  ISETP.GE.AND P0, PT, R2, UR4, PT ;  /* 0x0000000402007c0c */ /* 0x000fda000bf06270 */
[----:B----4-:R1:W-:Y:S02]  /*cd90*/  @!P0 STG.E.128 desc[UR10][R4.64+0x1100], R8 ;  /* 0x0011000804008986 */ /* 0x0103e4000c101d0a */
.L_x_6122:
[----:B------:R-:W-:Y:S05]  /*cda0*/  BSYNC B0 ;  /* 0x0000000000007941 */ /* 0x000fea0003800000 */
.L_x_6121:
[----:B-1----:R1:W1:Y:S01]  /*cdb0*/  LDS.128 R16, [R13+0x1000] ;  /* 0x001000000d107984 */ /* 0x0022620000000c00 */
[----:B------:R-:W-:Y:S03]  /*cdc0*/  BSSY B0, `(.L_x_6123) ;  /* 0x0000008000007945 */ /* 0x000fe60003800000 */
[----:B----4-:R4:W1:Y:S01]  /*cdd0*/  LDS.128 R8, [R13+0x5000] ;  /* 0x005000000d087984 */ /* 0x0108620000000c00 */
[----:B------:R-:W-:Y:S05]  /*cde0*/  @P1 BRA `(.L_x_6124) ;  /* 0x0000000000141947 */ /* 0x000fea0003800000 */
[----:B------:R-:W-:Y:S02]  /*cdf0*/  ULDC UR4, c[0x0][0x2d0] ;  /* 0x0000b40000047ab9 */ /* 0x000fe40000000800 */
[----:B------:R-:W-:Y:S02]  /*ce00*/  ISETP.GE.AND P1, PT, R6, UR4, PT ;  /* 0x0000000406007c0c */ /* 0x000fe4000bf26270 */
[----:B------:R-:W-:-:S11]  /*ce10*/  ISETP.GE.AND P0, PT, R2, UR4, PT ;  /* 0x0000000402007c0c */ /* 0x000fd6000bf06270 */
[----:B-1----:R1:W-:Y:S04]  /*ce20*/  @!P1 STG.E.128 desc[UR10][R4.64+0x2000], R16 ;  /* 0x0020001004009986 */ /* 0x0023e8000c101d0a */
[----:B------:R1:W-:Y:S02]  /*ce30*/  @!P0 STG.E.128 desc[UR10][R4.64+0x2100], R8 ;  /* 0x0021000804008986 */ /* 0x0003e4000c101d0a */
.L_x_6124:
[----:B------:R-:W-:Y:S05]  /*ce40*/  BSYNC B0 ;  /* 0x0000000000007941 */ /* 0x000fea0003800000 */
.L_x_6123:
        /* <DEDUP_REMOVED lines=9> */
.L_x_6126:
[----:B------:R-:W-:Y:S05]  /*cee0*/  BSYNC B0 ;  /* 0x0000000000007941 */ /* 0x000fea0003800000 */
.L_x_6125:
        /* <DEDUP_REMOVED lines=9> */
.L_x_6128:
[----:B------:R-:W-:Y:S05]  /*cf80*/  BSYNC B0 ;  /* 0x0000000000007941 */ /* 0x000fea0003800000 */
.L_x_6127:
        /* <DEDUP_REMOVED lines=9> */
.L_x_6130:
[----:B------:R-:W-:Y:S05]  /*d020*/  BSYNC B0 ;  /* 0x0000000000007941 */ /* 0x000fea0003800000 */
.L_x_6129:
        /* <DEDUP_REMOVED lines=9> */
.L_x_6132:
[----:B------:R-:W-:Y:S05]  /*d0c0*/  BSYNC B0 ;  /* 0x0000000000007941 */ /* 0x000fea0003800000 */
.L_x_6131:
        /* <DEDUP_REMOVED lines=8> */
.L_x_6133:
        /* <DEDUP_REMOVED lines=11> */
.L_x_8518:


//--------------------- .text._ZN5flash24flash_fwd_splitkv_kernelI23Flash_fwd_kernel_traitsILi128ELi64ELi64ELi4ELb0ELb0EN7cutlass10bfloat16_tE19Flash_kernel_traitsILi128ELi64ELi64ELi4ES3_EELb1ELb0ELb0ELb0ELb0ELb1ELb1ELb0EEEvNS_16Flash_fwd_paramsE --------------------------
	.section	.text._ZN5flash24flash_fwd_splitkv_kernelI23Flash_fwd_kernel_traitsILi128ELi64ELi64ELi4ELb0ELb0EN7cutlass10bfloat16_tE19Flash_kernel_traitsILi128ELi64ELi64ELi4ES3_EELb1ELb0ELb0ELb0ELb0ELb1ELb1ELb0EEEvNS_16Flash_fwd_paramsE,"ax",@progbits
	.align	128
        .global         _ZN5flash24flash_fwd_splitkv_kernelI23Flash_fwd_kernel_traitsILi128ELi64ELi64ELi4ELb0ELb0EN7cutlass10bfloat16_tE19Flash_kernel_traitsILi128ELi64ELi64ELi4ES3_EELb1ELb0ELb0ELb0ELb0ELb1ELb1ELb0EEEvNS_16Flash_fwd_paramsE
        .type           _ZN5flash24flash_fwd_splitkv_kernelI23Flash_fwd_kernel_traitsILi128ELi64ELi64ELi4ELb0ELb0EN7cutlass10bfloat16_tE19Flash_kernel_traitsILi128ELi64ELi64ELi4ES3_EELb1ELb0ELb0ELb0ELb0ELb1ELb1ELb0EEEvNS_16Flash_fwd_paramsE,@function
        .size           _ZN5flash24flash_fwd_splitkv_kernelI23Flash_fwd_kernel_traitsILi128ELi64ELi64ELi4ELb0ELb0EN7cutlass10bfloat16_tE19Flash_kernel_traitsILi128ELi64ELi64ELi4ES3_EELb1ELb0ELb0ELb0ELb0ELb1ELb1ELb0EEEvNS_16Flash_fwd_paramsE,(.L_x_8519 - _ZN5flash24flash_fwd_splitkv_kernelI23Flash_fwd_kernel_traitsILi128ELi64ELi64ELi4ELb0ELb0EN7cutlass10bfloat16_tE19Flash_kernel_traitsILi128ELi64ELi64ELi4ES3_EELb1ELb0ELb0ELb0ELb0ELb1ELb1ELb0EEEvNS_16Flash_fwd_paramsE)
        .other          _ZN5flash24flash_fwd_splitkv_kernelI23Flash_fwd_kernel_traitsILi128ELi64ELi64ELi4ELb0ELb0EN7cutlass10bfloat16_tE19Flash_kernel_traitsILi128ELi64ELi64ELi4ES3_EELb1ELb0ELb0ELb0ELb0ELb1ELb1ELb0EEEvNS_16Flash_fwd_paramsE,@"STO_CUDA_ENTRY STV_DEFAULT"
_ZN5flash24flash_fwd_splitkv_kernelI23Flash_fwd_kernel_traitsILi128ELi64ELi64ELi4ELb0ELb0EN7cutlass10bfloat16_tE19Flash_kernel_traitsILi128ELi64ELi64ELi4ES3_EELb1ELb0ELb0ELb0ELb0ELb1ELb1ELb0EEEvNS_16Flash_fwd_paramsE:
.text._ZN5flash24flash_fwd_splitkv_kernelI23Flash_fwd_kernel_traitsILi128ELi64ELi64ELi4ELb0ELb0EN7cutlass10bfloat16_tE19Flash_kernel_traitsILi128ELi64ELi64ELi4ES3_EELb1ELb0ELb0ELb0ELb0ELb1ELb1ELb0EEEvNS_16Flash_fwd_paramsE:
        /* <DEDUP_REMOVED lines=59> */
.L_x_6134:
[----:B------:R-:W1:Y:S02]  /*03b0*/  LDC R7, c[0x0][0x2c8] ;  /* 0x0000b200ff077b82 */ /* 0x000e640000000800 */
.L_x_6135:
        /* <DEDUP_REMOVED lines=104> */
.L_x_6138:
[----:B------:R-:W-:Y:S05]  /*0a40*/  BSYNC B0 ;  /* 0x0000000000007941 */ /* 0x000fea0003800000 */
.L_x_6137:
        /* <DEDUP_REMOVED lines=9> */
.L_x_6140:
[----:B------:R-:W-:Y:S05]  /*0ae0*/  BSYNC B0 ;  /* 0x0000000000007941 */ /* 0x000fea0003800000 */
.L_x_6139:
        /* <DEDUP_REMOVED lines=8> */
.L_x_6142:
[----:B------:R-:W-:Y:S05]  /*0b70*/  BSYNC B0 ;  /* 0x0000000000007941 */ /* 0x000fea0003800000 */
.L_x_6141:
        /* <DEDUP_REMOVED lines=8> */
.L_x_6144:
[----:B------:R-:W-:Y:S05]  /*0c00*/  BSYNC B0 ;  /* 0x0000000000007941 */ /* 0x000fea0003800000 */
.L_x_6143:
        /* <DEDUP_REMOVED lines=9> */
.L_x_6146:
[----:B------:R-:W-:Y:S05]  /*0ca0*/  BSYNC B0 ;  /* 0x0000000000007941 */ /* 0x000fea0003800000 */
.L_x_6145:
[----:B------:R-:W-:Y:S04]  /*0cb0*/  BSSY B0, `(.L_x_6147) ;  /* 0x0000007000007945 */ /* 0x000fe80003800000 */
[----:B------:R-:W-:Y:S05]  /*0cc0*/  @P1 BRA `(.L_x_6148) ;  /* 0x0000000000141947 */ /* 0x000fea0003800000 */
[----:B------:R-:W-:Y:S02]  /*0cd0*/  ULDC UR4, c[0x0][0x2d0] ;  /* 0x0000b40000047ab9 */ /* 0x000fe40000000800 */
[----:B------:R-:W-:Y:S02]  /*0ce0*/  ISETP.GE.AND P1, PT, R2, UR4, PT ;  /* 0x0000000402007c0c */ /* 0x000fe4000bf26270 */
[----:B------:R-:W-:-:S11]  /*0cf0*/  ISETP.GE.AND P0, PT, R6, UR4, PT ;  /* 0x0000000406007c0c */ /* 0x000fd6000bf06270 */
[----:B------:R1:W-:Y:S04]  /*0d00*/  @!P1 STG.E.128 desc[UR12][R20.64+0x5000], RZ ;  /* 0x005000ff14009986 */ /* 0x0003e8000c101d0c */
[----:B------:R1:W-:Y:S02]  /*0d10*/  @!P0 STG.E.128 desc[UR12][R20.64+0x5100], RZ ;  /* 0x005100ff14008986 */ /* 0x0003e4000c101d0c */
.L_x_6148:
[----:B------:R-:W-:Y:S05]  /*0d20*/  BSYNC B0 ;  /* 0x0000000000007941 */ /* 0x000fea0003800000 */
.L_x_6147:
[----:B------:R-:W-:Y:S04]  /*0d30*/  BSSY B0, `(.L_x_6149) ;  /* 0x0000007000007945 */ /* 0x000fe80003800000 */
[----:B------:R-:W-:Y:S05]  /*0d40*/  @P4 BRA `(.L_x_6150) ;  /* 0x0000000000144947 */ /* 0x000fea0003800000 */
[----:B------:R-:W-:Y:S02]  /*0d50*/  ULDC UR4, c[0x0][0x2d0] ;  /* 0x0000b40000047ab9 */ /* 0x000fe40000000800 */
[----:B------:R-:W-:Y:S02]  /*0d60*/  ISETP.GE.AND P1, PT, R2, UR4, PT ;  /* 0x0000000402007c0c */ /* 0x000fe4000bf26270 */
[----:B------:R-:W-:-:S11]  /*0d70*/  ISETP.GE.AND P0, PT, R6, UR4, PT ;  /* 0x0000000406007c0c */ /* 0x000fd6000bf06270 */
[----:B------:R1:W-:Y:S04]  /*0d80*/  @!P1 STG.E.128 desc[UR12][R20.64+0x6000], RZ ;  /* 0x006000ff14009986 */ /* 0x0003e8000c101d0c */
[----:B------:R1:W-:Y:S02]  /*0d90*/  @!P0 STG.E.128 desc[UR12][R20.64+0x6100], RZ ;  /* 0x006100ff14008986 */ /* 0x0003e4000c101d0c */
.L_x_6150:
[----:B------:R-:W-:Y:S05]  /*0da0*/  BSYNC B0 ;  /* 0x0000000000007941 */ /* 0x000fea0003800000 */
.L_x_6149:
[----:B------:R-:W-:Y:S04]  /*0db0*/  BSSY B0, `(.L_x_6151) ;  /* 0x0000007000007945 */ /* 0x000fe80003800000 */
[----:B------:R-:W-:Y:S05]  /*0dc0*/  @P3 BRA `(.L_x_6152) ;  /* 0x0000000000143947 */ /* 0x000fea0003800000 */
[----:B------:R-:W-:Y:S02]  /*0dd0*/  ULDC UR4, c[0x0][0x2d0] ;  /* 0x0000b40000047ab9 */ /* 0x000fe40000000800 */
[----:B------:R-:W-:Y:S02]  /*0de0*/  ISETP.GE.AND P1, PT, R2, UR4, PT ;  /* 0x0000000402007c0c */ /* 0x000fe4000bf26270 */
[----:B------:R-:W-:-:S11]  /*0df0*/  ISETP.GE.AND P0, PT, R6, UR4, PT ;  /* 0x0000000406007c0c */ /* 0x000fd6000bf06270 */
[----:B------:R1:W-:Y:S04]  /*0e00*/  @!P1 STG.E.128 desc[UR12][R20.64+0x7000], RZ ;  /* 0x007000ff14009986 */ /* 0x0003e8000c101d0c */
[----:B------:R1:W-:Y:S02]  /*0e10*/  @!P0 STG.E.128 desc[UR12][R20.64+0x7100], RZ ;  /* 0x007100ff14008986 */ /* 0x0003e4000c101d0c */
.L_x_6152:
[----:B------:R-:W-:Y:S05]  /*0e20*/  BSYNC B0 ;  /* 0x0000000000007941 */ /* 0x000fea0003800000 */
.L_x_6151:
        /* <DEDUP_REMOVED lines=29> */
.L_x_6136:
        /* <DEDUP_REMOVED lines=24> */
.L_x_6153:
        /* <DEDUP_REMOVED lines=81> */
.L_x_6154:
        /* <DEDUP_REMOVED lines=49> */
.L_x_6156:
        /* <DEDUP_REMOVED lines=29> */
.L_x_6155:
        /* <DEDUP_REMOVED lines=98> */
.L_x_6158:
[----:B------:R-:W-:Y:S05]  /*2190*/  BSYNC B0 ;  /* 0x0000000000007941 */ /* 0x000fea0003800000 */
.L_x_6157:
        /* <DEDUP_REMOVED lines=33> */
.L_x_6160:
[----:B------:R-:W-:Y:S05]  /*23b0*/  BSYNC B0 ;  /* 0x0000000000007941 */ /* 0x000fea0003800000 */
.L_x_6159:
        /* <DEDUP_REMOVED lines=35> */
.L_x_6162:
[----:B------:R-:W-:Y:S05]  /*25f0*/  BSYNC B0 ;  /* 0x0000000000007941 */ /* 0x000fea0003800000 */
.L_x_6161:
        /* <DEDUP_REMOVED lines=31> */
.L_x_6164:
[----:B------:R-:W-:Y:S05]  /*27f0*/  BSYNC B0 ;  /* 0x0000000000007941 */ /* 0x000fea0003800000 */
.L_x_6163:
        /* <DEDUP_REMOVED lines=30> */
.L_x_6166:
[----:B------:R-:W-:Y:S05]  /*29e0*/  BSYNC B0 ;  /* 0x0000000000007941 */ /* 0x000fea0003800000 */
.L_x_6165:
        /* <DEDUP_REMOVED lines=24> */
.L_x_6168:
[----:B------:R-:W-:Y:S05]  /*2b70*/  BSYNC B0 ;  /* 0x0000000000007941 */ /* 0x000fea0003800000 */
.L_x_6167:
        /* <DEDUP_REMOVED lines=25> */
.L_x_6170:
[----:B------:R-:W-:Y:S05]  /*2d10*/  BSYNC B0 ;  /* 0x0000000000007941 */ /* 0x000fea0003800000 */
.L_x_6169:
        /* <DEDUP_REMOVED lines=34> */
.L_x_6172:
[----:B------:R-:W-:Y:S05]  /*2f40*/  BSYNC B0 ;  /* 0x0000000000007941 */ /* 0x000fea0003800000 */
.L_x_6171:
        /* <DEDUP_REMOVED lines=54> */
.L_x_6174:
[----:B------:R-:W-:Y:S05]  /*32b0*/  BSYNC B0 ;  /* 0x0000000000007941 */ /* 0x000fea0003800000 */
.L_x_6173:
        /* <DEDUP_REMOVED lines=22> */
.L_x_6176:
[----:B------:R-:W-:Y:S05]  /*3420*/  BSYNC B0 ;  /* 0x0000000000007941 */ /* 0x000fea0003800000 */
.L_x_6175:
        /* <DEDUP_REMOVED lines=24> */
.L_x_6178:
[----:B------:R-:W-:Y:S05]  /*35b0*/  BSYNC B0 ;  /* 0x0000000000007941 */ /* 0x000fea0003800000 */
.L_x_6177:
        /* <DEDUP_REMOVED lines=24> */
.L_x_6180:
[----:B------:R-:W-:Y:S05]  /*3740*/  BSYNC B0 ;  /* 0x0000000000007941 */ /* 0x000fea0003800000 */
.L_x_6179:
[----:B-1----:R-:W-:Y:S01]  /*3750*/  LDSM.16.M88.4 R8, [R146] ;  /* 0x000000009208783b */ /* 0x002fe20000000200 */
[----:B------:R-:W-:Y:S01]  /*3760*/  R2P PR, R0, 0x6 ;  /* 0x0000000600007804 */ /* 0x000fe20000000000 */
[C---:B------:R-:W-:Y:S01]  /*3770*/  VIADD R0, R145.reuse, 0x4000 ;  /* 0x0000400091007836 */ /* 0x040fe20000000000 */
[----:B------:R-:W-:Y:S01]  /*3780*/  ULDC UR10, c[0x0][0x39c] ;  /* 0x0000e700000a7ab9 */ /* 0x000fe20000000800 */
[----:B------:R-:W1:Y:S01]  /*3790*/  LDSM.16.M88.4 R36, [R145+0x4000] ;  /* 0x004000009124783b */ /* 0x000e620000000200 */
[----:B------:R-:W-:Y:S01]  /*37a0*/  VIADD R143, R145, 0x4020 ;  /* 0x00004020918f7836 */ /* 0x000fe20000000000 */
[----:B------:R-:W-:Y:S01]  /*37b0*/  LOP3.LUT R91, R91, 0xffffffe0, RZ, 0xc0, !PT ;  /* 0xffffffe05b5b7812 */ /* 0x000fe200078ec0ff */
[--C-:B------:R-:W-:Y:S01]  /*37c0*/  IMAD R144, R5, 0x2, R146.reuse ;  /* 0x0000000205907824 */ /* 0x100fe200078e0292 */
[----:B------:R-:W5:Y:S01]  /*37d0*/  LDSM.16.M88.4 R64, [R145+0x4800] ;  /* 0x004800009140783b */ /* 0x000f620000000200 */
[C---:B------:R-:W-:Y:S01]  /*37e0*/  IMAD R142, R3.reuse, 0x2, R146 ;  /* 0x00000002038e7824 */ /* 0x040fe200078e0292 */
[----:B------:R-:W-:Y:S01]  /*37f0*/  LOP3.LUT R140, R4, R7, RZ, 0xfc, !PT ;  /* 0x00000007048c7212 */ /* 0x000fe200078efcff */
[----:B------:R-:W-:Y:S01]  /*3800*/  IMAD R141, R3, 0x2, R144 ;  /* 0x00000002038d7824 */ /* 0x000fe200078e0290 */
[----:B------:R-:W-:Y:S02]  /*3810*/  LDSM.16.M88.4 R48, [R144] ;  /* 0x000000009030783b */ /* 0x000fe40000000200 */
[----:B------:R-:W-:-:S02]  /*3820*/  @P1 VIADD R143, R0, 0xffffffe0 ;  /* 0xffffffe0008f1836 */ /* 0x000fc40000000000 */
[----:B------:R-:W2:Y:S01]  /*3830*/  LDSM.16.M88.4 R56, [R145+0x5000] ;  /* 0x005000009138783b */ /* 0x000ea20000000200 */
[----:B------:R-:W-:Y:S02]  /*3840*/  IMAD.MOV.U32 R0, RZ, RZ, 0x40 ;  /* 0x00000040ff007424 */ /* 0x000fe400078e00ff */
[C---:B------:R-:W-:Y:S01]  /*3850*/  VIADD R135, R143.reuse, 0x800 ;  /* 0x000008008f877836 */ /* 0x040fe20000000000 */
[----:B------:R-:W3:Y:S01]  /*3860*/  LDSM.16.M88.4 R76, [R143] ;  /* 0x000000008f4c783b */ /* 0x000ee20000000200 */
[C---:B------:R-:W-:Y:S01]  /*3870*/  VIADD R134, R143.reuse, 0x1000 ;  /* 0x000010008f867836 */ /* 0x040fe20000000000 */
[----:B------:R-:W-:Y:S01]  /*3880*/  SEL R0, R0, 0xffffffc0, !P2 ;  /* 0xffffffc000007807 */ /* 0x000fe20005000000 */
[C---:B------:R-:W-:Y:S01]  /*3890*/  VIADD R133, R143.reuse, 0x1800 ;  /* 0x000018008f857836 */ /* 0x040fe20000000000 */
[----:B------:R-:W-:Y:S01]  /*38a0*/  LDSM.16.M88.4 R12, [R142] ;  /* 0x000000008e0c783b */ /* 0x000fe20000000200 */
[----:B------:R-:W-:Y:S02]  /*38b0*/  VIADD R131, R143, 0x2000 ;  /* 0x000020008f837836 */ /* 0x000fe40000000000 */
[----:B------:R-:W-:Y:S01]  /*38c0*/  IMAD.IADD R139, R145, 0x1, R0 ;  /* 0x00000001918b7824 */ /* 0x000fe200078e0200 */
[----:B------:R-:W-:Y:S01]  /*38d0*/  LDSM.16.M88.4 R72, [R145+0x5800] ;  /* 0x005800009148783b */ /* 0x000fe20000000200 */
[----:B------:R-:W-:-:S02]  /*38e0*/  IMAD.IADD R132, R0, 0x1, R143 ;  /* 0x0000000100847824 */ /* 0x000fc400078e028f */
[C---:B------:R-:W-:Y:S01]  /*38f0*/  VIADD R130, R143.reuse, 0x2800 ;  /* 0x000028008f827836 */ /* 0x040fe20000000000 */
[----:B------:R-:W4:Y:S01]  /*3900*/  LDSM.16.M88.4 R40, [R139+0x4000] ;  /* 0x004000008b28783b */ /* 0x000f220000000200 */
[C---:B------:R-:W-:Y:S02]  /*3910*/  VIADD R129, R143.reuse, 0x3000 ;  /* 0x000030008f817836 */ /* 0x040fe40000000000 */
[----:B------:R-:W-:Y:S01]  /*3920*/  VIADD R128, R143, 0x3800 ;  /* 0x000038008f807836 */ /* 0x000fe20000000000 */
[----:B------:R-:W4:Y:S04]  /*3930*/  LDSM.16.M88.4 R32, [R143+0x800] ;  /* 0x000800008f20783b */ /* 0x000f280000000200 */
[----:B------:R-:W4:Y:S01]  /*3940*/  LDSM.16.M88.4 R24, [R143+0x1000] ;  /* 0x001000008f18783b */ /* 0x000f220000000200 */
[C---:B-1----:R-:W-:Y:S03]  /*3950*/  HMMA.16816.F32.BF16 R20, R8.reuse, R36, RZ ;  /* 0x000000240814723c */ /* 0x042fe600000418ff */
[----:B------:R-:W-:Y:S04]  /*3960*/  LDSM.16.M88.4 R44, [R141] ;  /* 0x000000008d2c783b */ /* 0x000fe80000000200 */
[----:B------:R-:W1:Y:S01]  /*3970*/  LDSM.16.M88.4 R84, [R132] ;  /* 0x000000008454783b */ /* 0x000e620000000200 */
[C---:B------:R-:W-:Y:S03]  /*3980*/  HMMA.16816.F32.BF16 R36, R8.reuse, R38, RZ ;  /* 0x000000260824723c */ /* 0x040fe600000418ff */
[----:B------:R-:W1:Y:S03]  /*3990*/  LDSM.16.M88.4 R16, [R143+0x1800] ;  /* 0x001800008f10783b */ /* 0x000e660000000200 */
[C---:B-----5:R-:W-:Y:S01]  /*39a0*/  HMMA.16816.F32.BF16 R68, R8.reuse, R64, RZ ;  /* 0x000000400844723c */ /* 0x060fe200000418ff */
[----:B------:R-:W5:Y:S04]  /*39b0*/  LDSM.16.M88.4 R80, [R139+0x4800] ;  /* 0x004800008b50783b */ /* 0x000f680000000200 */
[----:B------:R-:W0:Y:S01]  /*39c0*/  LDGDEPBAR ;  /* 0x00000000000079af */ /* 0x000e220000000000 */
[----:B--2---:R-:W-:Y:S06]  /*39d0*/  HMMA.16816.F32.BF16 R60, R8, R56, RZ ;  /* 0x00000038083c723c */ /* 0x004fec00000418ff */
[C---:B---3--:R-:W-:Y:S06]  /*39e0*/  HMMA.16816.F32.BF16 R20, R48.reuse, R76, R20 ;  /* 0x0000004c3014723c */ /* 0x048fec0000041814 */
[----:B------:R-:W-:Y:S01]  /*39f0*/  HMMA.16816.F32.BF16 R36, R48, R78, R36 ;  /* 0x0000004e3024723c */ /* 0x000fe20000041824 */
[----:B------:R-:W-:Y:S05]  /*3a00*/  LDSM.16.M88.4 R76, [R139+0x5000] ;  /* 0x005000008b4c783b */ /* 0x000fea0000000200 */
[C---:B------:R-:W-:Y:S06]  /*3a10*/  HMMA.16816.F32.BF16 R64, R8.reuse, R66, RZ ;  /* 0x000000420840723c */ /* 0x040fec00000418ff */
[----:B------:R-:W-:Y:S06]  /*3a20*/  HMMA.16816.F32.BF16 R56, R8, R58, RZ ;  /* 0x0000003a0838723c */ /* 0x000fec00000418ff */
[C---:B----4-:R-:W-:Y:S06]  /*3a30*/  HMMA.16816.F32.BF16 R20, R12.reuse, R40, R20 ;  /* 0x000000280c14723c */ /* 0x050fec0000041814 */
[----:B------:R-:W-:Y:S01]  /*3a40*/  HMMA.16816.F32.BF16 R36, R12, R42, R36 ;  /* 0x0000002a0c24723c */ /* 0x000fe20000041824 */
[----:B------:R-:W-:Y:S05]  /*3a50*/  LDSM.16.M88.4 R40, [R132+0x800] ;  /* 0x000800008428783b */ /* 0x000fea0000000200 */
        /* <DEDUP_REMOVED lines=8> */
[----:B------:R-:W2:Y:S05]  /*3ae0*/  LDSM.16.M88.4 R24, [R145+0x6000] ;  /* 0x006000009118783b */ /* 0x000eaa0000000200 */
[C---:B-1----:R-:W-:Y:S06]  /*3af0*/  HMMA.16816.F32.BF16 R20, R44.reuse, R84, R20 ;  /* 0x000000542c14723c */ /* 0x042fec0000041814 */
[----:B------:R-:W-:Y:S06]  /*3b00*/  HMMA.16816.F32.BF16 R36, R44, R86, R36 ;  /* 0x000000562c24723c */ /* 0x000fec0000041824 */
[C---:B------:R-:W-:Y:S06]  /*3b10*/  HMMA.16816.F32.BF16 R52, R48.reuse, R16, R52 ;  /* 0x000000103034723c */ /* 0x040fec0000041834 */
[----:B------:R-:W-:Y:S01]  /*3b20*/  HMMA.16816.F32.BF16 R48, R48, R18, R8 ;  /* 0x000000123030723c */ /* 0x000fe20000041808 */
[----:B------:R-:W-:Y:S04]  /*3b30*/  LDSM.16.M88.4 R8, [R144+0x2000] ;  /* 0x002000009008783b */ /* 0x000fe80000000200 */
[----:B------:R-:W1:Y:S01]  /*3b40*/  LDSM.16.M88.4 R16, [R143+0x2000] ;  /* 0x002000008f10783b */ /* 0x000e620000000200 */
[C---:B-----5:R-:W-:Y:S06]  /*3b50*/  HMMA.16816.F32.BF16 R68, R12.reuse, R80, R68 ;  /* 0x000000500c44723c */ /* 0x060fec0000041844 */
[----:B------:R-:W-:Y:S01]  /*3b60*/  HMMA.16816.F32.BF16 R64, R12, R82, R64 ;  /* 0x000000520c40723c */ /* 0x000fe20000041840 */
[----:B------:R-:W-:Y:S05]  /*3b70*/  LDSM.16.M88.4 R80, [R139+0x6000] ;  /* 0x006000008b50783b */ /* 0x000fea0000000200 */
[C---:B--2---:R-:W-:Y:S06]  /*3b80*/  HMMA.16816.F32.BF16 R20, R32.reuse, R24, R20 ;  /* 0x000000182014723c */ /* 0x044fec0000041814 */
[----:B------:R-:W-:Y:S01]  /*3b90*/  HMMA.16816.F32.BF16 R36, R32, R26, R36 ;  /* 0x0000001a2024723c */ /* 0x000fe20000041824 */
[----:B------:R-:W-:Y:S05]  /*3ba0*/  LDSM.16.M88.4 R24, [R141+0x2000] ;  /* 0x002000008d18783b */ /* 0x000fea0000000200 */
[C---:B------:R-:W-:Y:S06]  /*3bb0*/  HMMA.16816.F32.BF16 R60, R12.reuse, R76, R60 ;  /* 0x0000004c0c3c723c */ /* 0x040fec000004183c */
[C---:B------:R-:W-:Y:S01]  /*3bc0*/  HMMA.16816.F32.BF16 R56, R12.reuse, R78, R56 ;  /* 0x0000004e0c38723c */ /* 0x040fe20000041838 */
[----:B------:R-:W2:Y:S05]  /*3bd0*/  LDSM.16.M88.4 R76, [R145+0x6800] ;  /* 0x00680000914c783b */ /* 0x000eaa0000000200 */
[----:B------:R-:W-:Y:S01]  /*3be0*/  HMMA.16816.F32.BF16 R84, R12, R72, R52 ;  /* 0x000000480c54723c */ /* 0x000fe20000041834 */
[----:B------:R-:W3:Y:S05]  /*3bf0*/  LDSM.16.M88.4 R52, [R142+0x2000] ;  /* 0x002000008e34783b */ /* 0x000eea0000000200 */
[----:B------:R-:W-:Y:S06]  /*3c00*/  HMMA.16816.F32.BF16 R68, R44, R40, R68 ;  /* 0x000000282c44723c */ /* 0x000fec0000041844 */
[----:B------:R-:W-:Y:S01]  /*3c10*/  HMMA.16816.F32.BF16 R48, R12, R74, R48 ;  /* 0x0000004a0c30723c */ /* 0x000fe20000041830 */
[----:B------:R-:W4:Y:S04]  /*3c20*/  LDSM.16.M88.4 R72, [R132+0x1000] ;  /* 0x001000008448783b */ /* 0x000f280000000200 */
[----:B------:R-:W5:Y:S01]  /*3c30*/  LDSM.16.M88.4 R12, [R143+0x2800] ;  /* 0x002800008f0c783b */ /* 0x000f620000000200 */
[----:B------:R-:W-:Y:S03]  /*3c40*/  HMMA.16816.F32.BF16 R64, R44, R42, R64 ;  /* 0x0000002a2c40723c */ /* 0x000fe60000041840 */
[----:B------:R-:W5:Y:S03]  /*3c50*/  LDSM.16.M88.4 R40, [R132+0x2000] ;  /* 0x002000008428783b */ /* 0x000f660000000200 */
[C---:B-1----:R-:W-:Y:S06]  /*3c60*/  HMMA.16816.F32.BF16 R20, R8.reuse, R16, R20 ;  /* 0x000000100814723c */ /* 0x042fec0000041814 */
[----:B------:R-:W-:Y:S01]  /*3c70*/  HMMA.16816.F32.BF16 R36, R8, R18, R36 ;  /* 0x000000120824723c */ /* 0x000fe20000041824 */
[----:B------:R-:W-:Y:S05]  /*3c80*/  LDSM.16.M88.4 R16, [R139+0x6800] ;  /* 0x006800008b10783b */ /* 0x000fea0000000200 */
[C---:B--2---:R-:W-:Y:S06]  /*3c90*/  HMMA.16816.F32.BF16 R68, R32.reuse, R76, R68 ;  /* 0x0000004c2044723c */ /* 0x044fec0000041844 */
[----:B------:R-:W-:Y:S01]  /*3ca0*/  HMMA.16816.F32.BF16 R64, R32, R78, R64 ;  /* 0x0000004e2040723c */ /* 0x000fe20000041840 */
[----:B------:R-:W1:Y:S05]  /*3cb0*/  LDSM.16.M88.4 R76, [R145+0x7000] ;  /* 0x00700000914c783b */ /* 0x000e6a0000000200 */
[C---:B---3--:R-:W-:Y:S06]  /*3cc0*/  HMMA.16816.F32.BF16 R20, R52.reuse, R80, R20 ;  /* 0x000000503414723c */ /* 0x048fec0000041814 */
[----:B------:R-:W-:Y:S06]  /*3cd0*/  HMMA.16816.F32.BF16 R36, R52, R82, R36 ;  /* 0x000000523424723c */ /* 0x000fec0000041824 */
[----:B----4-:R-:W-:Y:S06]  /*3ce0*/  HMMA.16816.F32.BF16 R60, R44, R72, R60 ;  /* 0x000000482c3c723c */ /* 0x010fec000004183c */
[C---:B-----5:R-:W-:Y:S06]  /*3cf0*/  HMMA.16816.F32.BF16 R68, R8.reuse, R12, R68 ;  /* 0x0000000c0844723c */ /* 0x060fec0000041844 */
[----:B------:R-:W-:Y:S01]  /*3d00*/  HMMA.16816.F32.BF16 R64, R8, R14, R64 ;  /* 0x0000000e0840723c */ /* 0x000fe20000041840 */
[----:B------:R-:W2:Y:S05]  /*3d10*/  LDSM.16.M88.4 R12, [R143+0x3000] ;  /* 0x003000008f0c783b */ /* 0x000eaa0000000200 */
[----:B------:R-:W-:Y:S06]  /*3d20*/  HMMA.16816.F32.BF16 R20, R24, R40, R20 ;  /* 0x000000281814723c */ /* 0x000fec0000041814 */
[----:B------:R-:W-:Y:S01]  /*3d30*/  HMMA.16816.F32.BF16 R72, R44, R74, R56 ;  /* 0x0000004a2c48723c */ /* 0x000fe20000041838 */
[----:B------:R-:W3:Y:S05]  /*3d40*/  LDSM.16.M88.4 R56, [R132+0x2800] ;  /* 0x002800008438783b */ /* 0x000eea0000000200 */
[----:B------:R-:W-:Y:S01]  /*3d50*/  HMMA.16816.F32.BF16 R36, R24, R42, R36 ;  /* 0x0000002a1824723c */ /* 0x000fe20000041824 */
[----:B------:R-:W4:Y:S05]  /*3d60*/  LDSM.16.M88.4 R40, [R132+0x1800] ;  /* 0x001800008428783b */ /* 0x000f2a0000000200 */
[----:B-1----:R-:W-:Y:S06]  /*3d70*/  HMMA.16816.F32.BF16 R60, R32, R76, R60 ;  /* 0x0000004c203c723c */ /* 0x002fec000004183c */
[----:B------:R-:W-:Y:S01]  /*3d80*/  HMMA.16816.F32.BF16 R68, R52, R16, R68 ;  /* 0x000000103444723c */ /* 0x000fe20000041844 */
[----:B------:R-:W-:Y:S01]  /*3d90*/  FMUL.FTZ R21, R21, UR10 ;  /* 0x0000000a15157c20 */ /* 0x000fe20008410000 */
[----:B------:R-:W-:Y:S01]  /*3da0*/  FMUL.FTZ R22, R22, UR10 ;  /* 0x0000000a16167c20 */ /* 0x000fe20008410000 */
[----:B------:R-:W-:-:S02]  /*3db0*/  FMUL.FTZ R0, R20, UR10 ;  /* 0x0000000a14007c20 */ /* 0x000fc40008410000 */
[----:B------:R-:W-:Y:S01]  /*3dc0*/  MUFU.TANH R80, R21 ;  /* 0x0000001500507308 */ /* 0x000fe20000002400 */
[----:B------:R-:W-:Y:S01]  /*3dd0*/  HMMA.16816.F32.BF16 R64, R52, R18, R64 ;  /* 0x000000123440723c */ /* 0x000fe20000041840 */
[----:B------:R-:W1:Y:S05]  /*3de0*/  LDSM.16.M88.4 R16, [R139+0x7000] ;  /* 0x007000008b10783b */ /* 0x000e6a0000000200 */
[----:B------:R-:W-:Y:S01]  /*3df0*/  HMMA.16816.F32.BF16 R72, R32, R78, R72 ;  /* 0x0000004e2048723c */ /* 0x000fe20000041848 */
[----:B------:R-:W5:Y:S01]  /*3e00*/  LDSM.16.M88.4 R76, [R145+0x7800] ;  /* 0x00780000914c783b */ /* 0x000f620000000200 */
[----:B------:R4:W-:Y:S01]  /*3e10*/  MUFU.TANH R81, R22 ;  /* 0x0000001600517308 */ /* 0x0009e20000002400 */
[----:B------:R-:W-:Y:S01]  /*3e20*/  FMUL.FTZ R36, R36, UR10 ;  /* 0x0000000a24247c20 */ /* 0x000fe20008410000 */
[----:B------:R-:W-:Y:S01]  /*3e30*/  FMUL.FTZ R37, R37, UR10 ;  /* 0x0000000a25257c20 */ /* 0x000fe20008410000 */
[----:B------:R-:W-:Y:S01]  /*3e40*/  FMUL.FTZ R38, R38, UR10 ;  /* 0x0000000a26267c20 */ /* 0x000fe20008410000 */
[----:B--2---:R-:W-:Y:S01]  /*3e50*/  HMMA.16816.F32.BF16 R60, R8, R12, R60 ;  /* 0x0000000c083c723c */ /* 0x004fe2000004183c */
[----:B------:R-:W-:-:S03]  /*3e60*/  FMUL.FTZ R39, R39, UR10 ;  /* 0x0000000a27277c20 */ /* 0x000fc60008410000 */
[----:B------:R-:W2:Y:S02]  /*3e70*/  MUFU.TANH R0, R0 ;  /* 0x0000000000007308 */ /* 0x000ea40000002400 */
[----:B---3--:R-:W-:Y:S06]  /*3e80*/  HMMA.16816.F32.BF16 R68, R24, R56, R68 ;  /* 0x000000381844723c */ /* 0x008fec0000041844 */
[C---:B----4-:R-:W-:Y:S01]  /*3e90*/  HMMA.16816.F32.BF16 R48, R44.reuse, R42, R48 ;  /* 0x0000002a2c30723c */ /* 0x050fe20000041830 */
[----:B------:R-:W-:Y:S01]  /*3ea0*/  FMUL.FTZ R56, R23, UR10 ;  /* 0x0000000a17387c20 */ /* 0x000fe20008410000 */
[----:B------:R-:W3:Y:S01]  /*3eb0*/  MUFU.TANH R36, R36 ;  /* 0x0000002400247308 */ /* 0x000ee20000002400 */
[----:B------:R-:W4:Y:S03]  /*3ec0*/  LDSM.16.M88.4 R20, [R132+0x3000] ;  /* 0x003000008414783b */ /* 0x000f260000000200 */
[----:B------:R-:W-:Y:S04]  /*3ed0*/  HMMA.16816.F32.BF16 R84, R44, R40, R84 ;  /* 0x000000282c54723c */ /* 0x000fe80000041854 */
[----:B------:R-:W3:Y:S02]  /*3ee0*/  MUFU.TANH R56, R56 ;  /* 0x0000003800387308 */ /* 0x000ee40000002400 */
[----:B------:R-:W-:Y:S01]  /*3ef0*/  HMMA.16816.F32.BF16 R72, R8, R14, R72 ;  /* 0x0000000e0848723c */ /* 0x000fe20000041848 */
[----:B------:R-:W2:Y:S05]  /*3f00*/  LDSM.16.M88.4 R12, [R143+0x3800] ;  /* 0x003800008f0c783b */ /* 0x000eaa0000000200 */
[----:B-1----:R-:W-:Y:S01]  /*3f10*/  HMMA.16816.F32.BF16 R60, R52, R16, R60 ;  /* 0x00000010343c723c */ /* 0x002fe2000004183c */
[----:B------:R-:W1:Y:S01]  /*3f20*/  MUFU.TANH R37, R37 ;  /* 0x0000002500257308 */ /* 0x000e620000002400 */
[----:B------:R-:W-:Y:S01]  /*3f30*/  FMUL.FTZ R40, R68, UR10 ;  /* 0x0000000a44287c20 */ /* 0x000fe20008410000 */
[----:B------:R-:W-:-:S03]  /*3f40*/  FMUL.FTZ R41, R69, UR10 ;  /* 0x0000000a45297c20 */ /* 0x000fc60008410000 */
[C---:B-----5:R-:W-:Y:S03]  /*3f50*/  HMMA.16816.F32.BF16 R48, R32.reuse, R78, R48 ;  /* 0x0000004e2030723c */ /* 0x060fe60000041830 */
[----:B------:R-:W5:Y:S03]  /*3f60*/  MUFU.TANH R38, R38 ;  /* 0x0000002600267308 */ /* 0x000f660000002400 */
[----:B------:R-:W-:Y:S05]  /*3f70*/  HMMA.16816.F32.BF16 R84, R32, R76, R84 ;  /* 0x0000004c2054723c */ /* 0x000fea0000041854 */
[----:B------:R-:W5:Y:S01]  /*3f80*/  MUFU.TANH R39, R39 ;  /* 0x0000002700277308 */ /* 0x000f620000002400 */
[----:B------:R-:W-:Y:S01]  /*3f90*/  HMMA.16816.F32.BF16 R72, R52, R18, R72 ;  /* 0x000000123448723c */ /* 0x000fe20000041848 */
[----:B------:R-:W3:Y:S01]  /*3fa0*/  LDSM.16.M88.4 R16, [R139+0x7800] ;  /* 0x007800008b10783b */ /* 0x000ee20000000200 */
[----:B------:R-:W-:-:S02]  /*3fb0*/  IMAD R34, R6, 0x10, R93 ;  /* 0x0000001006227824 */ /* 0x000fc400078e025d */
[----:B------:R-:W-:Y:S01]  /*3fc0*/  FMUL.FTZ R32, R70, UR10 ;  /* 0x0000000a46207c20 */ /* 0x000fe20008410000 */
[----:B------:R-:W-:Y:S01]  /*3fd0*/  FMUL.FTZ R33, R71, UR10 ;  /* 0x0000000a47217c20 */ /* 0x000fe20008410000 */
[C---:B------:R-:W-:Y:S01]  /*3fe0*/  HMMA.16816.F32.BF16 R64, R24.reuse, R58, R64 ;  /* 0x0000003a1840723c */ /* 0x040fe20000041840 */
[----:B------:R-:W5:Y:S05]  /*3ff0*/  MUFU.TANH R40, R40 ;  /* 0x0000002800287308 */ /* 0x000f6a0000002400 */
[----:B----4-:R-:W-:Y:S03]  /*4000*/  HMMA.16816.F32.BF16 R60, R24, R20, R60 ;  /* 0x00000014183c723c */ /* 0x010fe6000004183c */
[----:B------:R-:W4:Y:S03]  /*4010*/  MUFU.TANH R41, R41 ;  /* 0x0000002900297308 */ /* 0x000f260000002400 */
[----:B--2---:R-:W-:Y:S01]  /*4020*/  HMMA.16816.F32.BF16 R48, R8, R14, R48 ;  /* 0x0000000e0830723c */ /* 0x004fe20000041830 */
[----:B------:R-:W-:-:S04]  /*4030*/  IMAD.IADD R20, R90, 0x1, -R91 ;  /* 0x000000015a147824 */ /* 0x000fc800078e0a5b */
[----:B------:R-:W-:Y:S01]  /*4040*/  MUFU.TANH R32, R32 ;  /* 0x0000002000207308 */ /* 0x000fe20000002400 */
[----:B------:R-:W-:Y:S01]  /*4050*/  HMMA.16816.F32.BF16 R84, R8, R12, R84 ;  /* 0x0000000c0854723c */ /* 0x000fe20000041854 */
[----:B------:R-:W-:-:S05]  /*4060*/  IMAD.SHL.U32 R15, R90, 0x2, RZ ;  /* 0x000000025a0f7824 */ /* 0x000fca00078e00ff */
[----:B------:R-:W-:Y:S01]  /*4070*/  HMMA.16816.F32.BF16 R72, R24, R22, R72 ;  /* 0x000000161848723c */ /* 0x000fe20000041848 */
[----:B------:R-:W-:Y:S01]  /*4080*/  SHF.R.S32.HI R13, RZ, 0x1f, R20 ;  /* 0x0000001fff0d7819 */ /* 0x000fe20000011414 */
[----:B------:R-:W-:Y:S01]  /*4090*/  FMUL.FTZ R42, R64, UR10 ;  /* 0x0000000a402a7c20 */ /* 0x000fe20008410000 */
[----:B------:R-:W-:Y:S01]  /*40a0*/  LOP3.LUT R15, R15, 0x6, RZ, 0xc0, !PT ;  /* 0x000000060f0f7812 */ /* 0x000fe200078ec0ff */
[----:B------:R-:W-:Y:S01]  /*40b0*/  FMUL.FTZ R43, R65, UR10 ;  /* 0x0000000a412b7c20 */ /* 0x000fe20008410000 */
[----:B------:R-:W-:Y:S01]  /*40c0*/  LEA.HI R161, R13, R20, RZ, 0x2 ;  /* 0x000000140da17211 */ /* 0x000fe200078f10ff */
[----:B------:R-:W-:Y:S01]  /*40d0*/  FMUL.FTZ R12, R66, UR10 ;  /* 0x0000000a420c7c20 */ /* 0x000fe20008410000 */
[----:B------:R-:W2:Y:S01]  /*40e0*/  LDSM.16.M88.4 R20, [R132+0x3800] ;  /* 0x003800008414783b */ /* 0x000ea20000000200 */
[----:B------:R-:W-:Y:S01]  /*40f0*/  SHF.R.S32.HI R11, RZ, 0x1f, R6 ;  /* 0x0000001fff0b7819 */ /* 0x000fe20000011406 */
[----:B------:R-:W-:Y:S01]  /*4100*/  IMAD.IADD R8, R2, 0x1, R15 ;  /* 0x0000000102087824 */ /* 0x000fe200078e020f */
[----:B------:R-:W-:Y:S01]  /*4110*/  SHF.R.S32.HI R161, RZ, 0x2, R161 ;  /* 0x00000002ffa17819 */ /* 0x000fe200000114a1 */
[----:B------:R-:W4:Y:S01]  /*4120*/  MUFU.TANH R42, R42 ;  /* 0x0000002a002a7308 */ /* 0x000f220000002400 */
[C---:B---3--:R-:W-:Y:S01]  /*4130*/  HMMA.16816.F32.BF16 R48, R52.reuse, R18, R48 ;  /* 0x000000123430723c */ /* 0x048fe20000041830 */
[----:B------:R-:W-:Y:S01]  /*4140*/  LEA.HI R11, R11, R6, RZ, 0x2 ;  /* 0x000000060b0b7211 */ /* 0x000fe200078f10ff */
[----:B------:R-:W-:Y:S01]  /*4150*/  FMUL.FTZ R67, R67, UR10 ;  /* 0x0000000a43437c20 */ /* 0x000fe20008410000 */
[----:B------:R-:W-:Y:S01]  /*4160*/  IADD3 R9, R34, 0x1, R161 ;  /* 0x0000000122097810 */ /* 0x000fe20007ffe0a1 */
[----:B------:R-:W-:Y:S01]  /*4170*/  FMUL.FTZ R60, R60, UR10 ;  /* 0x0000000a3c3c7c20 */ /* 0x000fe20008410000 */
[----:B------:R-:W-:Y:S01]  /*4180*/  LOP3.LUT R11, R11, 0xfffffffc, RZ, 0xc0, !PT ;  /* 0xfffffffc0b0b7812 */ /* 0x000fe200078ec0ff */
[----:B------:R-:W-:Y:S01]  /*4190*/  HMMA.16816.F32.BF16 R84, R52, R16, R84 ;  /* 0x000000103454723c */ /* 0x000fe20000041854 */
[----:B------:R-:W-:Y:S01]  /*41a0*/  IADD3 R9, R89, R9, -R92 ;  /* 0x0000000959097210 */ /* 0x000fe20007ffe85c */
[----:B------:R-:W3:Y:S01]  /*41b0*/  MUFU.TANH R43, R43 ;  /* 0x0000002b002b7308 */ /* 0x000ee20000002400 */
[----:B------:R-:W-:Y:S01]  /*41c0*/  FMUL.FTZ R61, R61, UR10 ;  /* 0x0000000a3d3d7c20 */ /* 0x000fe20008410000 */
[----:B------:R-:W-:-:S02]  /*41d0*/  IMAD.IADD R160, R6, 0x1, -R11 ;  /* 0x0000000106a07824 */ /* 0x000fc400078e0a0b */
[----:B------:R-:W-:Y:S01]  /*41e0*/  FMUL.FTZ R62, R62, UR10 ;  /* 0x0000000a3e3e7c20 */ /* 0x000fe20008410000 */
[----:B------:R-:W-:Y:S02]  /*41f0*/  IMAD.IADD R88, R9, 0x1, R88 ;  /* 0x0000000109587824 */ /* 0x000fe400078e0258 */
[----:B------:R-:W-:Y:S01]  /*4200*/  FMUL.FTZ R72, R72, UR10 ;  /* 0x0000000a48487c20 */ /* 0x000fe20008410000 */
[C---:B------:R-:W-:Y:S02]  /*4210*/  VIADD R9, R8.reuse, 0x1 ;  /* 0x0000000108097836 */ /* 0x040fe40000000000 */
[----:B------:R-:W-:Y:S01]  /*4220*/  FMUL.FTZ R73, R73, UR10 ;  /* 0x0000000a49497c20 */ /* 0x000fe20008410000 */
[----:B------:R-:W-:Y:S01]  /*4230*/  VIADD R6, R8, 0x9 ;  /* 0x0000000908067836 */ /* 0x000fe20000000000 */
[C---:B------:R-:W-:Y:S01]  /*4240*/  VIMNMX R123, R88.reuse, R89, PT ;  /* 0x00000059587b7248 */ /* 0x040fe20003fe0100 */
[----:B------:R-:W3:Y:S01]  /*4250*/  MUFU.TANH R33, R33 ;  /* 0x0000002100217308 */ /* 0x000ee20000002400 */
[----:B------:R-:W-:Y:S01]  /*4260*/  VIADDMNMX R122, R88, 0x8, R89, PT ;  /* 0x00000008587a7846 */ /* 0x000fe20003800159 */
[----:B------:R-:W-:Y:S01]  /*4270*/  FMUL.FTZ R74, R74, UR10 ;  /* 0x0000000a4a4a7c20 */ /* 0x000fe20008410000 */
[-C--:B------:R-:W-:Y:S01]  /*4280*/  ISETP.GE.AND P3, PT, R9, R123.reuse, PT ;  /* 0x0000007b0900720c */ /* 0x080fe20003f66270 */
[----:B------:R-:W-:Y:S01]  /*4290*/  FMUL.FTZ R63, R63, UR10 ;  /* 0x0000000a3f3f7c20 */ /* 0x000fe20008410000 */
[----:B------:R-:W-:Y:S01]  /*42a0*/  ISETP.GE.AND P4, PT, R9, R122, PT ;  /* 0x0000007a0900720c */ /* 0x000fe20003f86270 */
[C---:B------:R-:W-:Y:S01]  /*42b0*/  VIADD R9, R8.reuse, 0x8 ;  /* 0x0000000808097836 */ /* 0x040fe20000000000 */
[-C--:B------:R-:W-:Y:S01]  /*42c0*/  ISETP.GE.AND P6, PT, R8, R123.reuse, PT ;  /* 0x0000007b0800720c */ /* 0x080fe20003fc6270 */
[----:B------:R-:W3:Y:S01]  /*42d0*/  MUFU.TANH R12, R12 ;  /* 0x0000000c000c7308 */ /* 0x000ee20000002400 */
[-C--:B------:R-:W-:Y:S01]  /*42e0*/  ISETP.GE.AND P2, PT, R6, R123.reuse, PT ;  /* 0x0000007b0600720c */ /* 0x080fe20003f46270 */
[----:B------:R-:W-:Y:S01]  /*42f0*/  FMUL.FTZ R75, R75, UR10 ;  /* 0x0000000a4b4b7c20 */ /* 0x000fe20008410000 */
[----:B------:R-:W-:Y:S01]  /*4300*/  ISETP.GE.AND P1, PT, R9, R123, PT ;  /* 0x0000007b0900720c */ /* 0x000fe20003f26270 */
[----:B------:R-:W-:-:S04]  /*4310*/  DEPBAR.LE SB0, 0x0 ;  /* 0x000080000000791a */ /* 0x000fc80000000000 */
[----:B------:R-:W-:Y:S01]  /*4320*/  FSEL R17, R0, -INF , !P6 ;  /* 0xff80000000117808 */ /* 0x000fe20007000000 */
[C---:B--2---:R-:W-:Y:S01]  /*4330*/  HMMA.16816.F32.BF16 R48, R24.reuse, R22, R48 ;  /* 0x000000161830723c */ /* 0x044fe20000041830 */
[-C--:B------:R-:W-:Y:S01]  /*4340*/  ISETP.GE.AND P6, PT, R6, R122.reuse, PT ;  /* 0x0000007a0600720c */ /* 0x080fe20003fc6270 */
[----:B------:R-:W-:Y:S01]  /*4350*/  VIADD R0, R8, 0x11 ;  /* 0x0000001108007836 */ /* 0x000fe20000000000 */
[----:B------:R-:W-:Y:S01]  /*4360*/  FSEL R19, R36, -INF , !P1 ;  /* 0xff80000024137808 */ /* 0x000fe20004800000 */
[----:B------:R-:W-:Y:S01]  /*4370*/  VIADD R6, R8, 0x10 ;  /* 0x0000001008067836 */ /* 0x000fe20000000000 */
[----:B------:R-:W-:Y:S01]  /*4380*/  FSEL R56, R56, -INF , !P4 ;  /* 0xff80000038387808 */ /* 0x000fe20006000000 */
[----:B------:R-:W-:Y:S01]  /*4390*/  HMMA.16816.F32.BF16 R84, R24, R20, R84 ;  /* 0x000000141854723c */ /* 0x000fe20000041854 */
[----:B------:R-:W2:Y:S01]  /*43a0*/  MUFU.TANH R13, R67 ;  /* 0x00000043000d7308 */ /* 0x000ea20000002400 */
[----:B-1----:R-:W-:Y:S02]  /*43b0*/  FSEL R37, R37, -INF , !P2 ;  /* 0xff80000025257808 */ /* 0x002fe40005000000 */
[----:B------:R-:W-:-:S02]  /*43c0*/  ISETP.GE.AND P4, PT, R0, R122, PT ;  /* 0x0000007a0000720c */ /* 0x000fc40003f86270 */
[-C--:B------:R-:W-:Y:S02]  /*43d0*/  ISETP.GE.AND P5, PT, R9, R122.reuse, PT ;  /* 0x0000007a0900720c */ /* 0x080fe40003fa6270 */
[----:B------:R-:W-:Y:S01]  /*43e0*/  FSEL R21, R80, -INF , !P3 ;  /* 0xff80000050157808 */ /* 0x000fe20005800000 */
[----:B------:R-:W1:Y:S01]  /*43f0*/  MUFU.TANH R169, R60 ;  /* 0x0000003c00a97308 */ /* 0x000e620000002400 */
[-C--:B------:R-:W-:Y:S02]  /*4400*/  ISETP.GE.AND P3, PT, R8, R122.reuse, PT ;  /* 0x0000007a0800720c */ /* 0x080fe40003f66270 */
[-C--:B------:R-:W-:Y:S02]  /*4410*/  ISETP.GE.AND P1, PT, R6, R123.reuse, PT ;  /* 0x0000007b0600720c */ /* 0x080fe40003f26270 */
[----:B------:R-:W-:Y:S02]  /*4420*/  FSEL R36, R81, -INF , !P3 ;  /* 0xff80000051247808 */ /* 0x000fe40005800000 */
[-C--:B------:R-:W-:Y:S01]  /*4430*/  ISETP.GE.AND P3, PT, R0, R123.reuse, PT ;  /* 0x0000007b0000720c */ /* 0x080fe20003f66270 */
[----:B------:R-:W-:Y:S01]  /*4440*/  VIADD R0, R8, 0x18 ;  /* 0x0000001808007836 */ /* 0x000fe20000000000 */
[-C--:B------:R-:W-:Y:S01]  /*4450*/  ISETP.GE.AND P2, PT, R6, R122.reuse, PT ;  /* 0x0000007a0600720c */ /* 0x080fe20003f46270 */
[----:B------:R-:W-:Y:S01]  /*4460*/  VIADD R6, R8, 0x19 ;  /* 0x0000001908067836 */ /* 0x000fe20000000000 */
[----:B-----5:R-:W-:Y:S01]  /*4470*/  FSEL R38, R38, -INF , !P5 ;  /* 0xff80000026267808 */ /* 0x020fe20006800000 */
[----:B------:R-:W5:Y:S01]  /*4480*/  MUFU.TANH R165, R72 ;  /* 0x0000004800a57308 */ /* 0x000f620000002400 */
[----:B------:R-:W-:Y:S01]  /*4490*/  FSEL R24, R39, -INF , !P6 ;  /* 0xff80000027187808 */ /* 0x000fe20007000000 */
[----:B------:R-:W-:Y:S01]  /*44a0*/  FMUL.FTZ R48, R48, UR10 ;  /* 0x0000000a30307c20 */ /* 0x000fe20008410000 */
[-C--:B------:R-:W-:Y:S01]  /*44b0*/  ISETP.GE.AND P5, PT, R0, R123.reuse, PT ;  /* 0x0000007b0000720c */ /* 0x080fe20003fa6270 */
[----:B------:R-:W-:Y:S01]  /*44c0*/  FMUL.FTZ R84, R84, UR10 ;  /* 0x0000000a54547c20 */ /* 0x000fe20008410000 */
[-C--:B------:R-:W-:Y:S01]  /*44d0*/  ISETP.GE.AND P6, PT, R0, R122.reuse, PT ;  /* 0x0000007a0000720c */ /* 0x080fe20003fc6270 */
[----:B------:R-:W-:Y:S01]  /*44e0*/  VIADD R0, R8, 0x20 ;  /* 0x0000002008007836 */ /* 0x000fe20000000000 */
[----:B------:R-:W-:Y:S01]  /*44f0*/  FSEL R25, R40, -INF , !P1 ;  /* 0xff80000028197808 */ /* 0x000fe20004800000 */
[----:B------:R-:W5:Y:S01]  /*4500*/  MUFU.TANH R163, R73 ;  /* 0x0000004900a37308 */ /* 0x000f620000002400 */
[----:B----4-:R-:W-:Y:S01]  /*4510*/  FSEL R41, R41, -INF , !P3 ;  /* 0xff80000029297808 */ /* 0x010fe20005800000 */
[----:B------:R-:W-:Y:S01]  /*4520*/  FMUL.FTZ R85, R85, UR10 ;  /* 0x0000000a55557c20 */ /* 0x000fe20008410000 */
[CC--:B------:R-:W-:Y:S01]  /*4530*/  ISETP.GE.AND P1, PT, R6.reuse, R123.reuse, PT ;  /* 0x0000007b0600720c */ /* 0x0c0fe20003f26270 */
[----:B------:R-:W-:Y:S01]  /*4540*/  FMUL.FTZ R49, R49, UR10 ;  /* 0x0000000a31317c20 */ /* 0x000fe20008410000 */
[-C--:B------:R-:W-:Y:S01]  /*4550*/  ISETP.GE.AND P3, PT, R6, R122.reuse, PT ;  /* 0x0000007a0600720c */ /* 0x080fe20003f66270 */
[----:B------:R-:W-:Y:S01]  /*4560*/  VIADD R6, R8, 0x21 ;  /* 0x0000002108067836 */ /* 0x000fe20000000000 */
[----:B------:R-:W-:Y:S01]  /*4570*/  FSEL R23, R42, -INF , !P5 ;  /* 0xff8000002a177808 */ /* 0x000fe20006800000 */
[----:B------:R-:W4:Y:S01]  /*4580*/  MUFU.TANH R166, R74 ;  /* 0x0000004a00a67308 */ /* 0x000f220000002400 */
[----:B---3--:R-:W-:Y:S01]  /*4590*/  FSEL R43, R43, -INF , !P1 ;  /* 0xff8000002b2b7808 */ /* 0x008fe20004800000 */
[----:B------:R-:W-:Y:S01]  /*45a0*/  FMUL.FTZ R86, R86, UR10 ;  /* 0x0000000a56567c20 */ /* 0x000fe20008410000 */
[CC--:B------:R-:W-:Y:S01]  /*45b0*/  ISETP.GE.AND P5, PT, R0.reuse, R123.reuse, PT ;  /* 0x0000007b0000720c */ /* 0x0c0fe20003fa6270 */
[----:B------:R-:W-:Y:S01]  /*45c0*/  FMUL.FTZ R87, R87, UR10 ;  /* 0x0000000a57577c20 */ /* 0x000fe20008410000 */
[-C--:B------:R-:W-:Y:S01]  /*45d0*/  ISETP.GE.AND P1, PT, R0, R122.reuse, PT ;  /* 0x0000007a0000720c */ /* 0x080fe20003f26270 */
[----:B------:R-:W-:Y:S01]  /*45e0*/  VIADD R0, R8, 0x28 ;  /* 0x0000002808007836 */ /* 0x000fe20000000000 */
[----:B------:R-:W-:Y:S01]  /*45f0*/  FSEL R22, R32, -INF , !P2 ;  /* 0xff80000020167808 */ /* 0x000fe20005000000 */
[----:B------:R-:W3:Y:S01]  /*4600*/  MUFU.TANH R167, R61 ;  /* 0x0000003d00a77308 */ /* 0x000ee20000002400 */
[----:B------:R-:W-:Y:S01]  /*4610*/  FSEL R20, R33, -INF , !P4 ;  /* 0xff80000021147808 */ /* 0x000fe20006000000 */
[----:B------:R-:W-:Y:S01]  /*4620*/  FMUL.FTZ R50, R50, UR10 ;  /* 0x0000000a32327c20 */ /* 0x000fe20008410000 */
[C---:B------:R-:W-:Y:S01]  /*4630*/  ISETP.GE.AND P2, PT, R6.reuse, R123, PT ;  /* 0x0000007b0600720c */ /* 0x040fe20003f46270 */
[----:B------:R-:W-:Y:S01]  /*4640*/  FMUL.FTZ R51, R51, UR10 ;  /* 0x0000000a33337c20 */ /* 0x000fe20008410000 */
[----:B------:R-:W-:Y:S01]  /*4650*/  ISETP.GE.AND P4, PT, R6, R122, PT ;  /* 0x0000007a0600720c */ /* 0x000fe20003f86270 */
[----:B------:R-:W-:Y:S01]  /*4660*/  VIADD R6, R8, 0x29 ;  /* 0x0000002908067836 */ /* 0x000fe20000000000 */
[----:B------:R-:W-:Y:S01]  /*4670*/  FSEL R18, R12, -INF , !P6 ;  /* 0xff8000000c127808 */ /* 0x000fe20007000000 */
[----:B------:R-:W3:Y:S01]  /*4680*/  MUFU.TANH R126, R48 ;  /* 0x00000030007e7308 */ /* 0x000ee20000002400 */
[----:B--2---:R-:W-:-:S02]  /*4690*/  FSEL R16, R13, -INF , !P3 ;  /* 0xff8000000d107808 */ /* 0x004fc40005800000 */
[CC--:B------:R-:W-:Y:S02]  /*46a0*/  ISETP.GE.AND P6, PT, R0.reuse, R123.reuse, PT ;  /* 0x0000007b0000720c */ /* 0x0c0fe40003fc6270 */
[----:B------:R-:W-:Y:S01]  /*46b0*/  ISETP.GE.AND P3, PT, R0, R122, PT ;  /* 0x0000007a0000720c */ /* 0x000fe20003f66270 */
[----:B------:R-:W-:Y:S01]  /*46c0*/  VIADD R0, R8, 0x30 ;  /* 0x0000003008007836 */ /* 0x000fe20000000000 */
[----:B-1----:R-:W-:Y:S01]  /*46d0*/  FSEL R169, R169, -INF , !P5 ;  /* 0xff800000a9a97808 */ /* 0x002fe20006800000 */
[----:B------:R-:W1:Y:S01]  /*46e0*/  MUFU.TANH R170, R62 ;  /* 0x0000003e00aa7308 */ /* 0x000e620000002400 */
[----:B------:R-:W-:Y:S02]  /*46f0*/  ISETP.GE.AND P5, PT, R6, R123, PT ;  /* 0x0000007b0600720c */ /* 0x000fe40003fa6270 */
[----:B-----5:R-:W-:Y:S02]  /*4700*/  FSEL R165, R165, -INF , !P6 ;  /* 0xff800000a5a57808 */ /* 0x020fe40007000000 */
[----:B------:R-:W-:-:S02]  /*4710*/  FSEL R163, R163, -INF , !P5 ;  /* 0xff800000a3a37808 */ /* 0x000fc40006800000 */
[CC--:B------:R-:W-:Y:S01]  /*4720*/  ISETP.GE.AND P6, PT, R0.reuse, R123.reuse, PT ;  /* 0x0000007b0000720c */ /* 0x0c0fe20003fc6270 */
[----:B------:R-:W2:Y:S01]  /*4730*/  MUFU.TANH R168, R63 ;  /* 0x0000003f00a87308 */ /* 0x000ea20000002400 */
[-C--:B------:R-:W-:Y:S01]  /*4740*/  ISETP.GE.AND P5, PT, R0, R122.reuse, PT ;  /* 0x0000007a0000720c */ /* 0x080fe20003fa6270 */
[----:B------:R-:W-:Y:S01]  /*4750*/  VIADD R0, R8, 0x38 ;  /* 0x0000003808007836 */ /* 0x000fe20000000000 */
[----:B----4-:R-:W-:Y:S02]  /*4760*/  FSEL R166, R166, -INF , !P3 ;  /* 0xff800000a6a67808 */ /* 0x010fe40005800000 */
[----:B---3--:R-:W-:Y:S02]  /*4770*/  FSEL R167, R167, -INF , !P2 ;  /* 0xff800000a7a77808 */ /* 0x008fe40005000000 */
[----:B------:R-:W-:Y:S01]  /*4780*/  ISETP.GE.AND P3, PT, R0, R123, PT ;  /* 0x0000007b0000720c */ /* 0x000fe20003f66270 */
[----:B------:R-:W3:Y:S01]  /*4790*/  MUFU.TANH R164, R75 ;  /* 0x0000004b00a47308 */ /* 0x000ee20000002400 */
[----:B------:R-:W-:Y:S01]  /*47a0*/  ISETP.GE.AND P2, PT, R6, R122, PT ;  /* 0x0000007a0600720c */ /* 0x000fe20003f46270 */
[----:B------:R-:W-:Y:S01]  /*47b0*/  VIADD R6, R8, 0x31 ;  /* 0x0000003108067836 */ /* 0x000fe20000000000 */
[----:B------:R-:W-:Y:S01]  /*47c0*/  FSEL R126, R126, -INF , !P3 ;  /* 0xff8000007e7e7808 */ /* 0x000fe20005800000 */
[----:B------:R-:W-:Y:S01]  /*47d0*/  VIADD R8, R8, 0x39 ;  /* 0x0000003908087836 */ /* 0x000fe20000000000 */
[----:B------:R-:W-:-:S02]  /*47e0*/  ISETP.GT.AND P3, PT, R153, R148, PT ;  /* 0x000000949900720c */ /* 0x000fc40003f64270 */
[----:B-1----:R-:W-:Y:S01]  /*47f0*/  FSEL R170, R170, -INF , !P1 ;  /* 0xff800000aaaa7808 */ /* 0x002fe20004800000 */
[----:B------:R-:W1:Y:S01]  /*4800*/  MUFU.TANH R112, R84 ;  /* 0x0000005400707308 */ /* 0x000e620000002400 */
[----:B------:R-:W-:Y:S02]  /*4810*/  ISETP.GE.AND P1, PT, R6, R123, PT ;  /* 0x0000007b0600720c */ /* 0x000fe40003f26270 */
[----:B--2---:R-:W-:Y:S02]  /*4820*/  FSEL R168, R168, -INF , !P4 ;  /* 0xff800000a8a87808 */ /* 0x004fe40006000000 */
[----:B------:R-:W-:-:S03]  /*4830*/  ISETP.GE.AND P4, PT, R6, R122, PT ;  /* 0x0000007a0600720c */ /* 0x000fc60003f86270 */
        /* <DEDUP_REMOVED lines=11> */
[----:B---3--:R-:W-:-:S07]  /*48f0*/  FSEL R125, R125, -INF , !P6 ;  /* 0xff8000007d7d7808 */ /* 0x008fce0007000000 */
        /* <DEDUP_REMOVED lines=67> */
.L_x_6182:
[----:B------:R-:W-:-:S04]  /*4d30*/  LEA R0, -R116, RZ, 0x6 ;  /* 0x000000ff74007211 */ /* 0x000fc800078e31ff */
[----:B------:R-:W-:-:S07]  /*4d40*/  SHF.R.S32.HI R27, RZ, 0x1f, R0 ;  /* 0x0000001fff1b7819 */ /* 0x000fce0000011400 */
.L_x_6183:
        /* <DEDUP_REMOVED lines=34> */
[----:B------:R-:W-:-:S02]  /*4f70*/  IADD3 R2, P5, R150, R2, RZ ;  /* 0x0000000296027210 */ /* 0x000fc40007fbe0ff */
[----:B------:R-:W-:Y:S01]  /*4f80*/  @!P4 LEA.HI.X R15, R4, R15, R32, 0x1, P6 ;  /* 0x0000000f040fc211 */ /* 0x000fe200030f0c20 */
[----:B------:R-:W-:Y:S01]  /*4f90*/  @!P2 IMAD.X R4, R33, 0x1, R120, P1 ;  /* 0x000000012104a824 */ /* 0x000fe200008e0678 */
[----:B-----5:R-:W-:Y:S01]  /*4fa0*/  @!P2 LEA R46, P1, R26, R12, 0x1 ;  /* 0x0000000c1a2ea211 */ /* 0x020fe200078208ff */
[----:B------:R-:W4:Y:S01]  /*4fb0*/  @!P4 LDC.64 R6, c[0x0][0x218] ;  /* 0x00008600ff06cb82 */ /* 0x000f220000000a00 */
[----:B------:R-:W-:Y:S01]  /*4fc0*/  IMAD.X R33, R149, 0x1, R33, P5 ;  /* 0x0000000195217824 */ /* 0x000fe200028e0621 */
[----:B------:R-:W-:Y:S01]  /*4fd0*/  @!P4 IADD3 R12, P5, R2, R121, RZ ;  /* 0x00000079020cc210 */ /* 0x000fe20007fbe0ff */
[----:B------:R2:W-:Y:S01]  /*4fe0*/  @P4 STS.128 [R154+0x4800], RZ ;  /* 0x004800ff9a004388 */ /* 0x0005e20000000c00 */
[----:B------:R-:W-:-:S03]  /*4ff0*/  @!P2 LEA.HI.X R47, R26, R13, R4, 0x1, P1 ;  /* 0x0000000d1a2fa211 */ /* 0x000fc600008f0c04 */
[----:B------:R-:W-:Y:S01]  /*5000*/  @!P4 IMAD.X R4, R33, 0x1, R120, P5 ;  /* 0x000000012104c824 */ /* 0x000fe200028e0678 */
[----:B-1----:R-:W-:Y:S01]  /*5010*/  @!P4 LEA R48, P1, R12, R10, 0x1 ;  /* 0x0000000a0c30c211 */ /* 0x002fe200078208ff */
[----:B------:R-:W-:Y:S01]  /*5020*/  @!PT LDS RZ, [RZ] ;  /* 0x00000000fffff984 */ /* 0x000fe20000000800 */
[----:B------:R-:W-:Y:S01]  /*5030*/  @!PT LDS RZ, [RZ] ;  /* 0x00000000fffff984 */ /* 0x000fe20000000800 */
[----:B------:R-:W-:Y:S01]  /*5040*/  @!PT LDS RZ, [RZ] ;  /* 0x00000000fffff984 */ /* 0x000fe20000000800 */
[----:B------:R2:W-:Y:S01]  /*5050*/  @!P4 LDGSTS.E.BYPASS.LTC128B.128 [R154+0x4800], desc[UR12][R14.64] ;  /* 0x048000000e9acfae */ /* 0x0005e2000b901d4c */
[----:B------:R-:W-:Y:S02]  /*5060*/  IADD3 R10, P5, R150, R2, RZ ;  /* 0x00000002960a7210 */ /* 0x000fe40007fbe0ff */
[----:B------:R-:W-:Y:S01]  /*5070*/  @!P4 LEA.HI.X R49, R12, R11, R4, 0x1, P1 ;  /* 0x0000000b0c31c211 */ /* 0x000fe200008f0c04 */
[----:B------:R2:W-:Y:S01]  /*5080*/  @P2 STS.128 [R154+0x6800], RZ ;  /* 0x006800ff9a002388 */ /* 0x0005e20000000c00 */
        /* <DEDUP_REMOVED lines=39> */
.L_x_6185:
[----:B------:R-:W-:Y:S05]  /*5300*/  BSYNC B0 ;  /* 0x0000000000007941 */ /* 0x000fea0003800000 */
.L_x_6184:
[----:B------:R-:W0:Y:S01]  /*5310*/  LDGDEPBAR ;  /* 0x00000000000079af */ /* 0x000e220000000000 */
[----:B------:R-:W-:-:S04]  /*5320*/  IADD3 R121, P1, R0, R121, RZ ;  /* 0x0000007900797210 */ /* 0x000fc80007f3e0ff */
[----:B------:R-:W-:-:S09]  /*5330*/  IADD3.X R120, R27, R120, RZ, P1, !PT ;  /* 0x000000781b787210 */ /* 0x000fd20000ffe4ff */
.L_x_6181:
        /* <DEDUP_REMOVED lines=40> */
[----:B------:R-:W-:Y:S04]  /*55c0*/  LDSM.16.MT88.4 R48, [R138+0xa000] ;  /* 0x00a000008a30783b */ /* 0x000fe80000004200 */
[----:B------:R-:W-:Y:S04]  /*55d0*/  LDSM.16.MT88.4 R76, [R137+0x8000] ;  /* 0x00800000894c783b */ /* 0x000fe80000004200 */
[----:B------:R-:W-:Y:S01]  /*55e0*/  LDSM.16.MT88.4 R68, [R136+0x8000] ;  /* 0x008000008844783b */ /* 0x000fe20000004200 */
[----:B-1----:R-:W-:-:S03]  /*55f0*/  FMNMX.FTZ R7, R4, R7, !PT ;  /* 0x0000000704077209 */ /* 0x002fc60007810000 */
[----:B------:R-:W1:Y:S04]  /*5600*/  SHFL.BFLY PT, R4, R9, 0x2, 0x1f ;  /* 0x0c401f0009047f89 */ /* 0x000e6800000e0000 */
[----:B------:R-:W2:Y:S01]  /*5610*/  SHFL.BFLY PT, R2, R7, 0x1, 0x1f ;  /* 0x0c201f0007027f89 */ /* 0x000ea200000e0000 */
[----:B-1----:R-:W-:-:S03]  /*5620*/  FMNMX.FTZ R4, R9, R4, !PT ;  /* 0x0000000409047209 */ /* 0x002fc60007810000 */
[----:B------:R-:W-:Y:S01]  /*5630*/  LDSM.16.MT88.4 R8, [R138+0x8800] ;  /* 0x008800008a08783b */ /* 0x000fe20000004200 */
        /* <DEDUP_REMOVED lines=16> */
[----:B-1----:R-:W-:Y:S01]  /*5740*/  FMNMX.FTZ R0, R4, R7, !PT ;  /* 0x0000000704007209 */ /* 0x002fe20007810000 */
[--C-:B------:R-:W-:Y:S01]  /*5750*/  FFMA.FTZ R111, R111, UR11, -R162.reuse ;  /* 0x0000000b6f6f7c23 */ /* 0x100fe200080108a2 */
[----:B------:R-:W-:Y:S01]  /*5760*/  FFMA.FTZ R126, R126, UR11, -R162 ;  /* 0x0000000b7e7e7c23 */ /* 0x000fe200080108a2 */
[----:B------:R-:W1:Y:S01]  /*5770*/  MUFU.EX2 R107, R107 ;  /* 0x0000006b006b7308 */ /* 0x000e620000000800 */
[C---:B------:R-:W-:Y:S01]  /*5780*/  FSETP.NEU.FTZ.AND P1, PT, R0.reuse, -INF , PT ;  /* 0xff8000000000780b */ /* 0x040fe20003f3d000 */
[----:B------:R-:W-:-:S05]  /*5790*/  FMUL.FTZ R127, R0, UR11 ;  /* 0x0000000b007f7c20 */ /* 0x000fca0008410000 */
[----:B------:R-:W-:Y:S01]  /*57a0*/  FSEL R127, R127, RZ, P1 ;  /* 0x000000ff7f7f7208 */ /* 0x000fe20000800000 */
[----:B------:R-:W-:Y:S04]  /*57b0*/  MUFU.EX2 R105, R105 ;  /* 0x0000006900697308 */ /* 0x000fe80000000800 */
[--C-:B------:R-:W-:Y:S01]  /*57c0*/  FFMA.FTZ R110, R36, UR11, -R127.reuse ;  /* 0x0000000b246e7c23 */ /* 0x100fe2000801087f */
[--C-:B------:R-:W-:Y:S01]  /*57d0*/  FFMA.FTZ R109, R56, UR11, -R127.reuse ;  /* 0x0000000b386d7c23 */ /* 0x100fe2000801087f */
[--C-:B------:R-:W-:Y:S01]  /*57e0*/  FFMA.FTZ R106, R38, UR11, -R127.reuse ;  /* 0x0000000b266a7c23 */ /* 0x100fe2000801087f */
[--C-:B------:R-:W-:Y:S01]  /*57f0*/  FFMA.FTZ R103, R24, UR11, -R127.reuse ;  /* 0x0000000b18677c23 */ /* 0x100fe2000801087f */
[----:B------:R-:W3:Y:S01]  /*5800*/  MUFU.EX2 R100, R100 ;  /* 0x0000006400647308 */ /* 0x000ee20000000800 */
[----:B-1----:R-:W-:Y:S01]  /*5810*/  F2FP.BF16.F32.PACK_AB R64, R107, R108 ;  /* 0x0000006c6b40723e */ /* 0x002fe200000010ff */
[--C-:B------:R-:W-:Y:S01]  /*5820*/  FFMA.FTZ R104, R22, UR11, -R127.reuse ;  /* 0x0000000b16687c23 */ /* 0x100fe2000801087f */
        /* <DEDUP_REMOVED lines=8> */
[----:B------:R-:W-:Y:S01]  /*58b0*/  FFMA.FTZ R114, R114, UR11, -R127 ;  /* 0x0000000b72727c23 */ /* 0x000fe2000801087f */
[----:B------:R-:W-:-:S02]  /*58c0*/  FADD.FTZ R108, R108, R107 ;  /* 0x0000006b6c6c7221 */ /* 0x000fc40000010000 */
[----:B------:R-:W-:Y:S02]  /*58d0*/  LDSM.16.MT88.4 R20, [R136+0x8800] ;  /* 0x008800008814783b */ /* 0x000fe40000004200 */
[----:B------:R-:W4:Y:S01]  /*58e0*/  MUFU.EX2 R109, R109 ;  /* 0x0000006d006d7308 */ /* 0x000f220000000800 */
[----:B---3--:R-:W-:Y:S01]  /*58f0*/  F2FP.BF16.F32.PACK_AB R66, R100, R105 ;  /* 0x000000696442723e */ /* 0x008fe200000010ff */
[----:B------:R-:W-:-:S04]  /*5900*/  FADD.FTZ R105, R105, R108 ;  /* 0x0000006c69697221 */ /* 0x000fc80000010000 */
[----:B------:R-:W-:Y:S02]  /*5910*/  FADD.FTZ R100, R100, R105 ;  /* 0x0000006964647221 */ /* 0x000fe40000010000 */
[----:B------:R-:W-:Y:S08]  /*5920*/  MUFU.EX2 R106, R106 ;  /* 0x0000006a006a7308 */ /* 0x000ff00000000800 */
[----:B------:R-:W3:Y:S01]  /*5930*/  MUFU.EX2 R103, R103 ;  /* 0x0000006700677308 */ /* 0x000ee20000000800 */
[----:B----4-:R-:W-:Y:S01]  /*5940*/  F2FP.BF16.F32.PACK_AB R65, R109, R110 ;  /* 0x0000006e6d41723e */ /* 0x010fe200000010ff */
[----:B------:R-:W-:-:S06]  /*5950*/  FADD.FTZ R109, R110, R109 ;  /* 0x0000006d6e6d7221 */ /* 0x000fcc0000010000 */
[----:B------:R-:W-:Y:S08]  /*5960*/  MUFU.EX2 R35, R35 ;  /* 0x0000002300237308 */ /* 0x000ff00000000800 */
[----:B------:R-:W4:Y:S01]  /*5970*/  MUFU.EX2 R34, R34 ;  /* 0x0000002200227308 */ /* 0x000f220000000800 */
[----:B---3--:R-:W-:Y:S01]  /*5980*/  F2FP.BF16.F32.PACK_AB R67, R103, R106 ;  /* 0x0000006a6743723e */ /* 0x008fe200000010ff */
[----:B------:R-:W-:-:S04]  /*5990*/  FADD.FTZ R106, R106, R109 ;  /* 0x0000006d6a6a7221 */ /* 0x000fc80000010000 */
        /* <DEDUP_REMOVED lines=11> */
[----:B--2---:R-:W-:Y:S01]  /*5a50*/  HMMA.16816.F32.BF16 R36, R64, R40, RZ ;  /* 0x000000284024723c */ /* 0x004fe200000418ff */
        /* <DEDUP_REMOVED lines=12> */
[C---:B------:R-:W-:Y:S01]  /*5b20*/  HMMA.16816.F32.BF16 R80, R64.reuse, R76, RZ ;  /* 0x0000004c4050723c */ /* 0x040fe200000418ff */
[----:B------:R-:W-:Y:S05]  /*5b30*/  MUFU.EX2 R112, R112 ;  /* 0x0000007000707308 */ /* 0x000fea0000000800 */
[C---:B------:R-:W-:Y:S01]  /*5b40*/  HMMA.16816.F32.BF16 R72, R64.reuse, R68, RZ ;  /* 0x000000444048723c */ /* 0x040fe200000418ff */
[----:B---3--:R-:W-:Y:S01]  /*5b50*/  F2FP.BF16.F32.PACK_AB R7, R3, R102 ;  /* 0x000000660307723e */ /* 0x008fe200000010ff */
[----:B------:R-:W2:Y:S01]  /*5b60*/  LDSM.16.MT88.4 R16, [R136+0xa000] ;  /* 0x00a000008810783b */ /* 0x000ea20000004200 */
[----:B------:R-:W-:Y:S03]  /*5b70*/  MUFU.EX2 R111, R111 ;  /* 0x0000006f006f7308 */ /* 0x000fe60000000800 */
[----:B-1----:R-:W-:Y:S01]  /*5b80*/  HMMA.16816.F32.BF16 R52, R64, R56, RZ ;  /* 0x000000384034723c */ /* 0x002fe200000418ff */
[----:B------:R-:W-:-:S04]  /*5b90*/  FADD.FTZ R102, R102, R101 ;  /* 0x0000006566667221 */ /* 0x000fc80000010000 */
[----:B------:R-:W-:Y:S01]  /*5ba0*/  FADD.FTZ R102, R3, R102 ;  /* 0x0000006603667221 */ /* 0x000fe20000010000 */
[C---:B------:R-:W-:Y:S01]  /*5bb0*/  HMMA.16816.F32.BF16 R96, R4.reuse, R12, R96 ;  /* 0x0000000c0460723c */ /* 0x040fe20000041860 */
[----:B------:R-:W-:Y:S05]  /*5bc0*/  MUFU.EX2 R126, R126 ;  /* 0x0000007e007e7308 */ /* 0x000fea0000000800 */
[C---:B------:R-:W-:Y:S01]  /*5bd0*/  HMMA.16816.F32.BF16 R92, R4.reuse, R14, R92 ;  /* 0x0000000e045c723c */ /* 0x040fe2000004185c */
[----:B------:R-:W1:Y:S02]  /*5be0*/  LDSM.16.MT88.4 R12, [R140+0xa800] ;  /* 0x00a800008c0c783b */ /* 0x000e640000004200 */
        /* <DEDUP_REMOVED lines=8> */
[----:B--2---:R-:W-:Y:S06]  /*5c70*/  HMMA.16816.F32.BF16 R60, R64, R16, RZ ;  /* 0x00000010403c723c */ /* 0x004fec00000418ff */
[C---:B-1----:R-:W-:Y:S06]  /*5c80*/  HMMA.16816.F32.BF16 R36, R4.reuse, R12, R36 ;  /* 0x0000000c0424723c */ /* 0x042fec0000041824 */
        /* <DEDUP_REMOVED lines=8> */
[C---:B------:R-:W-:Y:S01]  /*5d10*/  HMMA.16816.F32.BF16 R76, R4.reuse, R26, R76 ;  /* 0x0000001a044c723c */ /* 0x040fe2000004184c */
[--C-:B------:R-:W-:Y:S01]  /*5d20*/  FFMA.FTZ R25, R170, UR11, -R127.reuse ;  /* 0x0000000baa197c23 */ /* 0x100fe2000801087f */
[--C-:B------:R-:W-:Y:S01]  /*5d30*/  FFMA.FTZ R24, R168, UR11, -R127.reuse ;  /* 0x0000000ba8187c23 */ /* 0x100fe2000801087f */
[----:B------:R-:W-:Y:S01]  /*5d40*/  FFMA.FTZ R170, R113, UR11, -R127 ;  /* 0x0000000b71aa7c23 */ /* 0x000fe2000801087f */
[----:B------:R-:W-:Y:S01]  /*5d50*/  LEA R168, P1, R121, UR8, 0x1 ;  /* 0x0000000879a87c11 */ /* 0x000fe2000f8208ff */
[----:B------:R-:W-:Y:S01]  /*5d60*/  MUFU.EX2 R113, R114 ;  /* 0x0000007200717308 */ /* 0x000fe20000000800 */
[----:B------:R-:W-:Y:S01]  /*5d70*/  HMMA.16816.F32.BF16 R72, R4, R20, R72 ;  /* 0x000000140448723c */ /* 0x000fe20000041848 */
[--C-:B------:R-:W-:Y:S01]  /*5d80*/  FFMA.FTZ R27, R169, UR11, -R162.reuse ;  /* 0x0000000ba91b7c23 */ /* 0x100fe200080108a2 */
[--C-:B------:R-:W-:Y:S01]  /*5d90*/  FFMA.FTZ R26, R167, UR11, -R162.reuse ;  /* 0x0000000ba71a7c23 */ /* 0x100fe200080108a2 */
[----:B------:R-:W-:-:S03]  /*5da0*/  FFMA.FTZ R167, R125, UR11, -R162 ;  /* 0x0000000b7da77c23 */ /* 0x000fc600080108a2 */
[C---:B-1----:R-:W-:Y:S01]  /*5db0*/  HMMA.16816.F32.BF16 R52, R4.reuse, R12, R52 ;  /* 0x0000000c0434723c */ /* 0x042fe20000041834 */
[--C-:B------:R-:W-:Y:S01]  /*5dc0*/  FFMA.FTZ R21, R166, UR11, -R127.reuse ;  /* 0x0000000ba6157c23 */ /* 0x100fe2000801087f */
[----:B------:R-:W-:Y:S01]  /*5dd0*/  FFMA.FTZ R20, R164, UR11, -R127 ;  /* 0x0000000ba4147c23 */ /* 0x000fe2000801087f */
[----:B------:R-:W-:Y:S01]  /*5de0*/  MUFU.EX2 R27, R27 ;  /* 0x0000001b001b7308 */ /* 0x000fe20000000800 */
[----:B------:R-:W-:Y:S02]  /*5df0*/  LEA.HI.X R166, R121, UR9, R120, 0x1, P1 ;  /* 0x0000000979a67c11 */ /* 0x000fe400088f0c78 */
[C---:B------:R-:W-:Y:S01]  /*5e00*/  HMMA.16816.F32.BF16 R56, R4.reuse, R14, R56 ;  /* 0x0000000e0438723c */ /* 0x040fe20000041838 */
[----:B------:R-:W1:Y:S04]  /*5e10*/  LDSM.16.MT88.4 R12, [R140+0x9000] ;  /* 0x009000008c0c783b */ /* 0x000e680000004200 */
[----:B------:R-:W3:Y:S01]  /*5e20*/  MUFU.EX2 R26, R26 ;  /* 0x0000001a001a7308 */ /* 0x000ee20000000800 */
[C---:B--2---:R-:W-:Y:S06]  /*5e30*/  HMMA.16816.F32.BF16 R60, R4.reuse, R8, R60 ;  /* 0x00000008043c723c */ /* 0x044fec000004183c */
[C---:B------:R-:W-:Y:S01]  /*5e40*/  HMMA.16816.F32.BF16 R64, R4.reuse, R10, R64 ;  /* 0x0000000a0440723c */ /* 0x040fe20000041840 */
[----:B------:R-:W2:Y:S01]  /*5e50*/  LDSM.16.MT88.4 R8, [R138+0x9000] ;  /* 0x009000008a08783b */ /* 0x000ea20000004200 */
[----:B------:R-:W-:Y:S04]  /*5e60*/  MUFU.EX2 R25, R25 ;  /* 0x0000001900197308 */ /* 0x000fe80000000800 */
[----:B------:R-:W-:Y:S04]  /*5e70*/  HMMA.16816.F32.BF16 R68, R4, R22, R68 ;  /* 0x000000160444723c */ /* 0x000fe80000041844 */
[----:B------:R-:W4:Y:S03]  /*5e80*/  MUFU.EX2 R24, R24 ;  /* 0x0000001800187308 */ /* 0x000f260000000800 */
[--C-:B------:R-:W-:Y:S01]  /*5e90*/  FFMA.FTZ R23, R165, UR11, -R162.reuse ;  /* 0x0000000ba5177c23 */ /* 0x100fe200080108a2 */
[----:B------:R-:W-:Y:S01]  /*5ea0*/  FFMA.FTZ R22, R163, UR11, -R162 ;  /* 0x0000000ba3167c23 */ /* 0x000fe200080108a2 */
[----:B---3--:R-:W-:Y:S01]  /*5eb0*/  F2FP.BF16.F32.PACK_AB R4, R26, R27 ;  /* 0x0000001b1a04723e */ /* 0x008fe200000010ff */
[----:B------:R-:W-:-:S02]  /*5ec0*/  FADD.FTZ R27, R27, R32 ;  /* 0x000000201b1b7221 */ /* 0x000fc40000010000 */
[----:B------:R-:W-:Y:S02]  /*5ed0*/  MUFU.EX2 R21, R21 ;  /* 0x0000001500157308 */ /* 0x000fe40000000800 */
[----:B------:R-:W-:-:S06]  /*5ee0*/  FADD.FTZ R26, R26, R27 ;  /* 0x0000001b1a1a7221 */ /* 0x000fcc0000010000 */
[----:B------:R-:W3:Y:S01]  /*5ef0*/  MUFU.EX2 R23, R23 ;  /* 0x0000001700177308 */ /* 0x000ee20000000800 */
[----:B----4-:R-:W-:Y:S01]  /*5f00*/  F2FP.BF16.F32.PACK_AB R5, R24, R25 ;  /* 0x000000191805723e */ /* 0x010fe200000010ff */
[----:B------:R-:W-:-:S04]  /*5f10*/  FADD.FTZ R25, R25, R102 ;  /* 0x0000006619197221 */ /* 0x000fc80000010000 */
[----:B------:R-:W-:Y:S02]  /*5f20*/  FADD.FTZ R24, R24, R25 ;  /* 0x0000001918187221 */ /* 0x000fe40000010000 */
[----:B------:R-:W4:Y:S08]  /*5f30*/  MUFU.EX2 R22, R22 ;  /* 0x0000001600167308 */ /* 0x000f300000000800 */
[----:B------:R-:W5:Y:S01]  /*5f40*/  MUFU.EX2 R20, R20 ;  /* 0x0000001400147308 */ /* 0x000f620000000800 */
[----:B---3--:R-:W-:-:S07]  /*5f50*/  FADD.FTZ R3, R23, R26 ;  /* 0x0000001a17037221 */ /* 0x008fce0000010000 */
[----:B------:R-:W3:Y:S01]  /*5f60*/  MUFU.EX2 R167, R167 ;  /* 0x000000a700a77308 */ /* 0x000ee20000000800 */
[C---:B----4-:R-:W-:Y:S01]  /*5f70*/  F2FP.BF16.F32.PACK_AB R6, R22.reuse, R23 ;  /* 0x000000171606723e */ /* 0x050fe200000010ff */
[----:B------:R-:W-:-:S06]  /*5f80*/  FADD.FTZ R3, R22, R3 ;  /* 0x0000000316037221 */ /* 0x000fcc0000010000 */
[----:B------:R-:W4:Y:S01]  /*5f90*/  MUFU.EX2 R170, R170 ;  /* 0x000000aa00aa7308 */ /* 0x000f220000000800 */
[----:B-----5:R-:W-:Y:S01]  /*5fa0*/  F2FP.BF16.F32.PACK_AB R7, R20, R21 ;  /* 0x000000151407723e */ /* 0x020fe200000010ff */
[----:B------:R-:W-:-:S04]  /*5fb0*/  FADD.FTZ R21, R21, R24 ;  /* 0x0000001815157221 */ /* 0x000fc80000010000 */
[----:B------:R-:W-:Y:S02]  /*5fc0*/  FADD.FTZ R21, R20, R21 ;  /* 0x0000001514157221 */ /* 0x000fe40000010000 */
[C---:B-1----:R-:W-:Y:S06]  /*5fd0*/  HMMA.16816.F32.BF16 R96, R4.reuse, R12, R96 ;  /* 0x0000000c0460723c */ /* 0x042fec0000041860 */
[C---:B------:R-:W-:Y:S01]  /*5fe0*/  HMMA.16816.F32.BF16 R92, R4.reuse, R14, R92 ;  /* 0x0000000e045c723c */ /* 0x040fe2000004185c */
[----:B------:R-:W1:Y:S05]  /*5ff0*/  LDSM.16.MT88.4 R12, [R137+0x9000] ;  /* 0x00900000890c783b */ /* 0x000e6a0000004200 */
[C---:B--2---:R-:W-:Y:S06]  /*6000*/  HMMA.16816.F32.BF16 R88, R4.reuse, R8, R88 ;  /* 0x000000080458723c */ /* 0x044fec0000041858 */
[C---:B------:R-:W-:Y:S01]  /*6010*/  HMMA.16816.F32.BF16 R84, R4.reuse, R10, R84 ;  /* 0x0000000a0454723c */ /* 0x040fe20000041854 */
[----:B------:R-:W2:Y:S05]  /*6020*/  LDSM.16.MT88.4 R8, [R136+0x9000] ;  /* 0x009000008808783b */ /* 0x000eaa0000004200 */
        /* <DEDUP_REMOVED lines=22> */
[----:B---3--:R-:W-:Y:S01]  /*6190*/  F2FP.BF16.F32.PACK_AB R6, R167, R126 ;  /* 0x0000007ea706723e */ /* 0x008fe200000010ff */
[----:B------:R-:W-:Y:S01]  /*61a0*/  FADD.FTZ R111, R111, R112 ;  /* 0x000000706f6f7221 */ /* 0x000fe20000010000 */
[----:B----4-:R-:W-:Y:S01]  /*61b0*/  F2FP.BF16.F32.PACK_AB R7, R170, R113 ;  /* 0x00000071aa07723e */ /* 0x010fe200000010ff */
[----:B------:R-:W-:-:S02]  /*61c0*/  FADD.FTZ R124, R115, R124 ;  /* 0x0000007c737c7221 */ /* 0x000fc40000010000 */
[----:B------:R-:W-:Y:S02]  /*61d0*/  FADD.FTZ R126, R126, R111 ;  /* 0x0000006f7e7e7221 */ /* 0x000fe40000010000 */
[----:B------:R-:W-:Y:S02]  /*61e0*/  FADD.FTZ R113, R113, R124 ;  /* 0x0000007c71717221 */ /* 0x000fe40000010000 */
[----:B------:R-:W-:Y:S01]  /*61f0*/  HMMA.16816.F32.BF16 R96, R4, R16, R96 ;  /* 0x000000100460723c */ /* 0x000fe20000041860 */
[----:B------:R-:W-:Y:S01]  /*6200*/  FADD.FTZ R167, R167, R126 ;  /* 0x0000007ea7a77221 */ /* 0x000fe20000010000 */
[----:B------:R-:W-:-:S04]  /*6210*/  FADD.FTZ R170, R170, R113 ;  /* 0x00000071aaaa7221 */ /* 0x000fc80000010000 */
        /* <DEDUP_REMOVED lines=9> */
[C---:B------:R-:W-:Y:S06]  /*62b0*/  HMMA.16816.F32.BF16 R68, R4.reuse, R18, R68 ;  /* 0x000000120444723c */ /* 0x040fec0000041844 */
[C---:B-1----:R-:W-:Y:S06]  /*62c0*/  HMMA.16816.F32.BF16 R36, R4.reuse, R12, R36 ;  /* 0x0000000c0424723c */ /* 0x042fec0000041824 */
[C---:B------:R-:W-:Y:S01]  /*62d0*/  HMMA.16816.F32.BF16 R40, R4.reuse, R14, R40 ;  /* 0x0000000e0428723c */ /* 0x040fe20000041828 */
[----:B------:R-:W1:Y:S05]  /*62e0*/  LDSM.16.MT88.4 R12, [R137+0xb800] ;  /* 0x00b80000890c783b */ /* 0x000e6a0000004200 */
[C---:B--2---:R-:W-:Y:S06]  /*62f0*/  HMMA.16816.F32.BF16 R44, R4.reuse, R8, R44 ;  /* 0x00000008042c723c */ /* 0x044fec000004182c */
        /* <DEDUP_REMOVED lines=72> */
.L_x_6187:
[----:B------:R-:W-:-:S04]  /*6780*/  LEA R3, -R118, RZ, 0x6 ;  /* 0x000000ff76037211 */ /* 0x000fc800078e31ff */
[----:B------:R-:W-:-:S07]  /*6790*/  SHF.R.S32.HI R4, RZ, 0x1f, R3 ;  /* 0x0000001fff047819 */ /* 0x000fce0000011403 */
.L_x_6188:
        /* <DEDUP_REMOVED lines=82> */
[----:B------:R-:W2:Y:S04]  /*6cc0*/  LDSM.16.M88.4 R112, [R135] ;  /* 0x000000008770783b */ /* 0x000ea80000000200 */
[----:B------:R-:W0:Y:S01]  /*6cd0*/  LDGDEPBAR ;  /* 0x00000000000079af */ /* 0x000e220000000000 */
[C---:B---3--:R-:W-:Y:S06]  /*6ce0*/  HMMA.16816.F32.BF16 R12, R16.reuse, R8, RZ ;  /* 0x00000008100c723c */ /* 0x048fec00000418ff */
[C---:B------:R-:W-:Y:S06]  /*6cf0*/  HMMA.16816.F32.BF16 R8, R16.reuse, R10, RZ ;  /* 0x0000000a1008723c */ /* 0x040fec00000418ff */
[C---:B-1----:R-:W-:Y:S06]  /*6d00*/  HMMA.16816.F32.BF16 R4, R16.reuse, R32, RZ ;  /* 0x000000201004723c */ /* 0x042fec00000418ff */
[C---:B----4-:R-:W-:Y:S06]  /*6d10*/  HMMA.16816.F32.BF16 R28, R16.reuse, R24, RZ ;  /* 0x00000018101c723c */ /* 0x050fec00000418ff */
[C---:B------:R-:W-:Y:S06]  /*6d20*/  HMMA.16816.F32.BF16 R32, R16.reuse, R34, RZ ;  /* 0x000000221020723c */ /* 0x040fec00000418ff */
[C---:B------:R-:W-:Y:S06]  /*6d30*/  HMMA.16816.F32.BF16 R24, R16.reuse, R26, RZ ;  /* 0x0000001a1018723c */ /* 0x040fec00000418ff */
[C---:B-----5:R-:W-:Y:S06]  /*6d40*/  HMMA.16816.F32.BF16 R20, R16.reuse, R108, RZ ;  /* 0x0000006c1014723c */ /* 0x060fec00000418ff */
        /* <DEDUP_REMOVED lines=81> */
[----:B------:R-:W-:-:S15]  /*7260*/  HMMA.16816.F32.BF16 R32, R108, R114, R32 ;  /* 0x000000726c20723c */ /* 0x000fde0000041820 */
[----:B------:R-:W-:-:S03]  /*7270*/  NOP ;  /* 0x0000000000007918 */ /* 0x000fc60000000000 */
[----:B------:R-:W-:Y:S01]  /*7280*/  FMUL.FTZ R162, R4, UR10 ;  /* 0x0000000a04a27c20 */ /* 0x000fe20008410000 */
[----:B------:R-:W-:Y:S01]  /*7290*/  FMUL.FTZ R5, R5, UR10 ;  /* 0x0000000a05057c20 */ /* 0x000fe20008410000 */
[----:B------:R-:W2:Y:S01]  /*72a0*/  S2R R4, SR_TID.X ;  /* 0x0000000000047919 */ /* 0x000ea20000002100 */
[----:B------:R-:W-:Y:S01]  /*72b0*/  FMUL.FTZ R6, R6, UR10 ;  /* 0x0000000a06067c20 */ /* 0x000fe20008410000 */
[----:B------:R-:W-:Y:S01]  /*72c0*/  FMUL.FTZ R7, R7, UR10 ;  /* 0x0000000a07077c20 */ /* 0x000fe20008410000 */
[C---:B-1----:R-:W-:Y:S01]  /*72d0*/  HMMA.16816.F32.BF16 R12, R108.reuse, R100, R12 ;  /* 0x000000646c0c723c */ /* 0x042fe2000004180c */
[----:B------:R1:W-:Y:S01]  /*72e0*/  MUFU.TANH R182, R5 ;  /* 0x0000000500b67308 */ /* 0x0003e20000002400 */
[----:B------:R-:W-:Y:S01]  /*72f0*/  FMUL.FTZ R33, R33, UR10 ;  /* 0x0000000a21217c20 */ /* 0x000fe20008410000 */
[----:B------:R-:W-:Y:S01]  /*7300*/  FMUL.FTZ R35, R35, UR10 ;  /* 0x0000000a23237c20 */ /* 0x000fe20008410000 */
[----:B------:R-:W-:Y:S01]  /*7310*/  FMUL.FTZ R32, R32, UR10 ;  /* 0x0000000a20207c20 */ /* 0x000fe20008410000 */
[----:B------:R-:W-:Y:S01]  /*7320*/  FMUL.FTZ R34, R34, UR10 ;  /* 0x0000000a22227c20 */ /* 0x000fe20008410000 */
[----:B------:R-:W-:Y:S01]  /*7330*/  HMMA.16816.F32.BF16 R8, R108, R102, R8 ;  /* 0x000000666c08723c */ /* 0x000fe20000041808 */
[----:B------:R-:W4:Y:S01]  /*7340*/  LDSM.16.M88.4 R100, [R132+0x3800] ;  /* 0x003800008464783b */ /* 0x000f220000000200 */
[----:B------:R-:W-:-:S04]  /*7350*/  DEPBAR.LE SB0, 0x0 ;  /* 0x000080000000791a */ /* 0x000fc80000000000 */
[C---:B---3--:R-:W-:Y:S01]  /*7360*/  HMMA.16816.F32.BF16 R28, R108.reuse, R104, R28 ;  /* 0x000000686c1c723c */ /* 0x048fe2000004181c */
[----:B------:R3:W-:Y:S05]  /*7370*/  MUFU.TANH R181, R6 ;  /* 0x0000000600b57308 */ /* 0x0007ea0000002400 */
[----:B------:R-:W-:Y:S03]  /*7380*/  HMMA.16816.F32.BF16 R24, R108, R106, R24 ;  /* 0x0000006a6c18723c */ /* 0x000fe60000041818 */
[----:B------:R-:W-:Y:S03]  /*7390*/  MUFU.TANH R177, R7 ;  /* 0x0000000700b17308 */ /* 0x000fe60000002400 */
[----:B------:R-:W-:Y:S01]  /*73a0*/  FMUL.FTZ R15, R15, UR10 ;  /* 0x0000000a0f0f7c20 */ /* 0x000fe20008410000 */
[----:B------:R-:W-:Y:S01]  /*73b0*/  FMUL.FTZ R3, R14, UR10 ;  /* 0x0000000a0e037c20 */ /* 0x000fe20008410000 */
[----:B------:R-:W-:Y:S01]  /*73c0*/  FMUL.FTZ R12, R12, UR10 ;  /* 0x0000000a0c0c7c20 */ /* 0x000fe20008410000 */
[----:B--2---:R-:W-:-:S03]  /*73d0*/  IMAD.SHL.U32 R4, R4, 0x2, RZ ;  /* 0x0000000204047824 */ /* 0x004fc600078e00ff */
[----:B------:R-:W-:Y:S01]  /*73e0*/  FMUL.FTZ R8, R8, UR10 ;  /* 0x0000000a08087c20 */ /* 0x000fe20008410000 */
[----:B------:R-:W-:Y:S01]  /*73f0*/  MUFU.TANH R15, R15 ;  /* 0x0000000f000f7308 */ /* 0x000fe20000002400 */
[----:B------:R-:W-:Y:S01]  /*7400*/  FMUL.FTZ R11, R11, UR10 ;  /* 0x0000000a0b0b7c20 */ /* 0x000fe20008410000 */
[----:B------:R-:W-:-:S03]  /*7410*/  LOP3.LUT R4, R4, 0x6, RZ, 0xc0, !PT ;  /* 0x0000000604047812 */ /* 0x000fc600078ec0ff */
[----:B------:R-:W-:Y:S01]  /*7420*/  FMUL.FTZ R29, R29, UR10 ;  /* 0x0000000a1d1d7c20 */ /* 0x000fe20008410000 */
[----:B------:R-:W-:Y:S01]  /*7430*/  FMUL.FTZ R31, R31, UR10 ;  /* 0x0000000a1f1f7c20 */ /* 0x000fe20008410000 */
[----:B------:R-:W-:Y:S01]  /*7440*/  FMUL.FTZ R28, R28, UR10 ;  /* 0x0000000a1c1c7c20 */ /* 0x000fe20008410000 */
[----:B------:R-:W2:Y:S01]  /*7450*/  MUFU.TANH R8, R8 ;  /* 0x0000000800087308 */ /* 0x000ea20000002400 */
[----:B------:R-:W-:Y:S02]  /*7460*/  IMAD R4, R153, 0x40, R4 ;  /* 0x0000004099047824 */ /* 0x000fe400078e0204 */
[----:B------:R-:W-:Y:S01]  /*7470*/  FMUL.FTZ R30, R30, UR10 ;  /* 0x0000000a1e1e7c20 */ /* 0x000fe20008410000 */
[----:B------:R-:W-:Y:S01]  /*7480*/  FMUL.FTZ R25, R25, UR10 ;  /* 0x0000000a19197c20 */ /* 0x000fe20008410000 */
[----:B------:R-:W-:Y:S01]  /*7490*/  FMUL.FTZ R24, R24, UR10 ;  /* 0x0000000a18187c20 */ /* 0x000fe20008410000 */
[----:B-1----:R-:W-:Y:S02]  /*74a0*/  VIADD R5, R4, 0x8 ;  /* 0x0000000804057836 */ /* 0x002fe40000000000 */
[----:B------:R-:W-:Y:S01]  /*74b0*/  FMUL.FTZ R26, R26, UR10 ;  /* 0x0000000a1a1a7c20 */ /* 0x000fe20008410000 */
[C---:B---3--:R-:W-:Y:S01]  /*74c0*/  VIADD R6, R4.reuse, 0x1 ;  /* 0x0000000104067836 */ /* 0x048fe20000000000 */
[C---:B----4-:R-:W-:Y:S01]  /*74d0*/  HMMA.16816.F32.BF16 R20, R108.reuse, R100, R20 ;  /* 0x000000646c14723c */ /* 0x050fe20000041814 */
[----:B------:R1:W3:Y:S01]  /*74e0*/  MUFU.TANH R14, R11 ;  /* 0x0000000b000e7308 */ /* 0x0002e20000002400 */
[-C--:B------:R-:W-:Y:S01]  /*74f0*/  ISETP.GE.AND P6, PT, R5, R123.reuse, PT ;  /* 0x0000007b0500720c */ /* 0x080fe20003fc6270 */
[----:B------:R-:W-:Y:S01]  /*7500*/  FMUL.FTZ R27, R27, UR10 ;  /* 0x0000000a1b1b7c20 */ /* 0x000fe20008410000 */
[-C--:B------:R-:W-:Y:S01]  /*7510*/  ISETP.GE.AND P4, PT, R5, R122.reuse, PT ;  /* 0x0000007a0500720c */ /* 0x080fe20003f86270 */
[----:B------:R-:W-:Y:S01]  /*7520*/  VIADD R5, R4, 0x10 ;  /* 0x0000001004057836 */ /* 0x000fe20000000000 */
[-C--:B------:R-:W-:Y:S01]  /*7530*/  ISETP.GE.AND P3, PT, R6, R123.reuse, PT ;  /* 0x0000007b0600720c */ /* 0x080fe20003f66270 */
[----:B------:R-:W-:Y:S01]  /*7540*/  FMUL.FTZ R100, R13, UR10 ;  /* 0x0000000a0d647c20 */ /* 0x000fe20008410000 */
[----:B------:R-:W-:Y:S01]  /*7550*/  FMUL.FTZ R13, R9, UR10 ;  /* 0x0000000a090d7c20 */ /* 0x000fe20008410000 */
[----:B------:R-:W-:Y:S01]  /*7560*/  FMUL.FTZ R9, R10, UR10 ;  /* 0x0000000a0a097c20 */ /* 0x000fe20008410000 */
[----:B------:R-:W-:Y:S01]  /*7570*/  ISETP.GE.AND P5, PT, R6, R122, PT ;  /* 0x0000007a0600720c */ /* 0x000fe20003fa6270 */
[----:B------:R-:W-:Y:S01]  /*7580*/  VIADD R6, R4, 0x9 ;  /* 0x0000000904067836 */ /* 0x000fe20000000000 */
[----:B--2---:R-:W-:Y:S01]  /*7590*/  FSEL R8, R8, -INF , !P6 ;  /* 0xff80000008087808 */ /* 0x004fe20007000000 */
[----:B------:R-:W2:Y:S01]  /*75a0*/  MUFU.TANH R100, R100 ;  /* 0x0000006400647308 */ /* 0x000ea20000002400 */
[----:B------:R-:W-:Y:S01]  /*75b0*/  ISETP.GE.AND P6, PT, R5, R123, PT ;  /* 0x0000007b0500720c */ /* 0x000fe20003fc6270 */
[----:B------:R-:W-:Y:S01]  /*75c0*/  HMMA.16816.F32.BF16 R16, R108, R102, R16 ;  /* 0x000000666c10723c */ /* 0x000fe20000041810 */
[----:B-1----:R-:W-:-:S02]  /*75d0*/  FSEL R11, R15, -INF , !P5 ;  /* 0xff8000000f0b7808 */ /* 0x002fc40006800000 */
[----:B------:R-:W-:-:S03]  /*75e0*/  ISETP.GE.AND P5, PT, R6, R122, PT ;  /* 0x0000007a0600720c */ /* 0x000fc60003fa6270 */
[----:B------:R-:W1:Y:S01]  /*75f0*/  MUFU.TANH R9, R9 ;  /* 0x0000000900097308 */ /* 0x000e620000002400 */
[----:B---3--:R-:W-:Y:S02]  /*7600*/  FSEL R7, R14, -INF , !P5 ;  /* 0xff8000000e077808 */ /* 0x008fe40006800000 */
[----:B------:R-:W-:Y:S01]  /*7610*/  FMUL.FTZ R21, R21, UR10 ;  /* 0x0000000a15157c20 */ /* 0x000fe20008410000 */
[----:B------:R-:W-:Y:S01]  /*7620*/  FMUL.FTZ R20, R20, UR10 ;  /* 0x0000000a14147c20 */ /* 0x000fe20008410000 */
[----:B------:R-:W-:Y:S01]  /*7630*/  FMUL.FTZ R22, R22, UR10 ;  /* 0x0000000a16167c20 */ /* 0x000fe20008410000 */
[----:B------:R-:W-:Y:S02]  /*7640*/  VIADD R14, R4, 0x31 ;  /* 0x00000031040e7836 */ /* 0x000fe40000000000 */
[----:B------:R-:W3:Y:S01]  /*7650*/  MUFU.TANH R13, R13 ;  /* 0x0000000d000d7308 */ /* 0x000ee20000002400 */
[----:B--2---:R-:W-:Y:S01]  /*7660*/  FSEL R10, R100, -INF , !P3 ;  /* 0xff800000640a7808 */ /* 0x004fe20005800000 */
[----:B------:R-:W-:Y:S01]  /*7670*/  FMUL.FTZ R23, R23, UR10 ;  /* 0x0000000a17177c20 */ /* 0x000fe20008410000 */
[----:B------:R-:W-:-:S05]  /*7680*/  ISETP.GE.AND P3, PT, R6, R123, PT ;  /* 0x0000007b0600720c */ /* 0x000fca0003f66270 */
[----:B------:R-:W2:Y:S01]  /*7690*/  MUFU.TANH R126, R33 ;  /* 0x00000021007e7308 */ /* 0x000ea20000002400 */
[----:B-1----:R-:W-:Y:S01]  /*76a0*/  FSEL R9, R9, -INF , !P4 ;  /* 0xff80000009097808 */ /* 0x002fe20006000000 */
[----:B------:R-:W-:Y:S01]  /*76b0*/  FMUL.FTZ R16, R16, UR10 ;  /* 0x0000000a10107c20 */ /* 0x000fe20008410000 */
[-C--:B------:R-:W-:Y:S01]  /*76c0*/  ISETP.GE.AND P4, PT, R5, R122.reuse, PT ;  /* 0x0000007a0500720c */ /* 0x080fe20003f86270 */
[----:B------:R-:W-:Y:S02]  /*76d0*/  VIADD R5, R4, 0x11 ;  /* 0x0000001104057836 */ /* 0x000fe40000000000 */
[----:B------:R-:W-:Y:S01]  /*76e0*/  FMUL.FTZ R18, R18, UR10 ;  /* 0x0000000a12127c20 */ /* 0x000fe20008410000 */
[----:B------:R-:W-:Y:S01]  /*76f0*/  FMUL.FTZ R17, R17, UR10 ;  /* 0x0000000a11117c20 */ /* 0x000fe20008410000 */
[----:B------:R-:W-:Y:S01]  /*7700*/  FSEL R181, R181, -INF , !P4 ;  /* 0xff800000b5b57808 */ /* 0x000fe20006000000 */
[----:B------:R-:W1:Y:S01]  /*7710*/  MUFU.TANH R175, R35 ;  /* 0x0000002300af7308 */ /* 0x000e620000002400 */
[----:B---3--:R-:W-:Y:S01]  /*7720*/  FSEL R6, R13, -INF , !P3 ;  /* 0xff8000000d067808 */ /* 0x008fe20005800000 */
[C---:B------:R-:W-:Y:S01]  /*7730*/  VIADD R13, R4.reuse, 0x18 ;  /* 0x00000018040d7836 */ /* 0x040fe20000000000 */
[----:B------:R-:W-:Y:S01]  /*7740*/  ISETP.GE.AND P3, PT, R5, R123, PT ;  /* 0x0000007b0500720c */ /* 0x000fe20003f66270 */
[----:B------:R-:W-:Y:S01]  /*7750*/  FMUL.FTZ R19, R19, UR10 ;  /* 0x0000000a13137c20 */ /* 0x000fe20008410000 */
[----:B------:R-:W-:Y:S01]  /*7760*/  ISETP.GE.AND P5, PT, R5, R122, PT ;  /* 0x0000007a0500720c */ /* 0x000fe20003fa6270 */
[----:B------:R-:W-:Y:S01]  /*7770*/  VIADD R5, R4, 0x19 ;  /* 0x0000001904057836 */ /* 0x000fe20000000000 */
[----:B------:R-:W-:Y:S01]  /*7780*/  FSEL R182, R182, -INF , !P3 ;  /* 0xff800000b6b67808 */ /* 0x000fe20005800000 */
[----:B------:R-:W3:Y:S01]  /*7790*/  MUFU.TANH R162, R162 ;  /* 0x000000a200a27308 */ /* 0x000ee20000002400 */
[----:B------:R-:W-:-:S02]  /*77a0*/  FSEL R177, R177, -INF , !P5 ;  /* 0xff800000b1b17808 */ /* 0x000fc40006800000 */
[CC--:B------:R-:W-:Y:S02]  /*77b0*/  ISETP.GE.AND P3, PT, R5.reuse, R123.reuse, PT ;  /* 0x0000007b0500720c */ /* 0x0c0fe40003f66270 */
[-C--:B------:R-:W-:Y:S01]  /*77c0*/  ISETP.GE.AND P5, PT, R5, R122.reuse, PT ;  /* 0x0000007a0500720c */ /* 0x080fe20003fa6270 */
[----:B------:R-:W-:Y:S01]  /*77d0*/  VIADD R5, R4, 0x21 ;  /* 0x0000002104057836 */ /* 0x000fe20000000000 */
[----:B--2---:R-:W-:Y:S01]  /*77e0*/  FSEL R126, R126, -INF , !P3 ;  /* 0xff8000007e7e7808 */ /* 0x004fe20005800000 */
[----:B------:R-:W2:Y:S01]  /*77f0*/  MUFU.TANH R164, R29 ;  /* 0x0000001d00a47308 */ /* 0x000ea20000002400 */
[----:B-1----:R-:W-:Y:S02]  /*7800*/  FSEL R175, R175, -INF , !P5 ;  /* 0xff800000afaf7808 */ /* 0x002fe40006800000 */
[C---:B------:R-:W-:Y:S02]  /*7810*/  ISETP.GE.AND P3, PT, R5.reuse, R123, PT ;  /* 0x0000007b0500720c */ /* 0x040fe40003f66270 */
[-C--:B------:R-:W-:Y:S01]  /*7820*/  ISETP.GE.AND P5, PT, R5, R122.reuse, PT ;  /* 0x0000007a0500720c */ /* 0x080fe20003fa6270 */
[----:B------:R-:W-:Y:S01]  /*7830*/  VIADD R5, R4, 0x29 ;  /* 0x0000002904057836 */ /* 0x000fe20000000000 */
[----:B------:R-:W-:Y:S01]  /*7840*/  ISETP.GE.AND P4, PT, R13, R122, PT ;  /* 0x0000007a0d00720c */ /* 0x000fe20003f86270 */
[----:B------:R-:W1:Y:S01]  /*7850*/  MUFU.TANH R180, R32 ;  /* 0x0000002000b47308 */ /* 0x000e620000002400 */
[----:B---3--:R-:W-:-:S02]  /*7860*/  FSEL R162, R162, -INF , !P6 ;  /* 0xff800000a2a27808 */ /* 0x008fc40007000000 */
        /* <DEDUP_REMOVED lines=37> */
[----:B------:R-:W-:-:S05]  /*7ac0*/  ISETP.GT.AND P3, PT, R153, R148, PT ;  /* 0x000000949900720c */ /* 0x000fca0003f64270 */
[----:B------:R-:W1:Y:S01]  /*7ad0*/  MUFU.TANH R163, R27 ;  /* 0x0000001b00a37308 */ /* 0x000e620000002400 */
[----:B---3--:R-:W-:Y:S02]  /*7ae0*/  FSEL R114, R114, -INF , !P6 ;  /* 0xff80000072727808 */ /* 0x008fe40007000000 */
[----:B------:R-:W-:-:S05]  /*7af0*/  ISETP.GE.AND P6, PT, R13, R123, PT ;  /* 0x0000007b0d00720c */ /* 0x000fca0003fc6270 */
[----:B------:R-:W3:Y:S01]  /*7b00*/  MUFU.TANH R102, R23 ;  /* 0x0000001700667308 */ /* 0x000ee20000002400 */
[----:B--2---:R-:W-:Y:S01]  /*7b10*/  FSEL R113, R113, -INF , !P4 ;  /* 0xff80000071717808 */ /* 0x004fe20006000000 */
[----:B------:R-:W-:Y:S01]  /*7b20*/  BAR.SYNC.DEFER_BLOCKING 0x0 ;  /* 0x0000000000007b1d */ /* 0x000fe20000010000 */
        /* <DEDUP_REMOVED lines=16> */
[----:B--2---:R-:W-:Y:S02]  /*7c30*/  FSEL R122, R5, -INF , !P6 ;  /* 0xff800000057a7808 */ /* 0x004fe40007000000 */
[----:B-1----:R-:W-:Y:S01]  /*7c40*/  FSEL R111, R111, -INF , !P4 ;  /* 0xff8000006f6f7808 */ /* 0x002fe20006000000 */
[----:B------:R-:W-:Y:S06]  /*7c50*/  @!P3 BRA `(.L_x_6189) ;  /* 0x00000008002cb947 */ /* 0x000fec0003800000 */
[----:B------:R-:W-:Y:S05]  /*7c60*/  @!P0 BRA `(.L_x_6190) ;  /* 0x0000000000f08947 */ /* 0x000fea0003800000 */
[----:B------:R-:W1:Y:S01]  /*7c70*/  LDC R3, c[0x0][0x380] ;  /* 0x0000e000ff037b82 */ /* 0x000e620000000800 */
[----:B------:R-:W-:-:S04]  /*7c80*/  SHF.L.U32 R14, R153, 0x6, RZ ;  /* 0x00000006990e7819 */ /* 0x000fc800000006ff */
[----:B------:R-:W-:Y:S02]  /*7c90*/  IADD3 R18, R14, -0x40, RZ ;  /* 0xffffffc00e127810 */ /* 0x000fe40007ffe0ff */
[----:B-1----:R-:W-:-:S04]  /*7ca0*/  IABS R5, R3 ;  /* 0x0000000300057213 */ /* 0x002fc80000000000 */
[----:B------:R-:W1:Y:S08]  /*7cb0*/  I2F.RP R15, R5 ;  /* 0x00000005000f7306 */ /* 0x000e700000209400 */
[----:B-1----:R-:W1:Y:S02]  /*7cc0*/  MUFU.RCP R16, R15 ;  /* 0x0000000f00107308 */ /* 0x002e640000001000 */
[----:B-1----:R-:W-:Y:S01]  /*7cd0*/  VIADD R16, R16, 0xffffffe ;  /* 0x0ffffffe10107836 */ /* 0x002fe20000000000 */
[----:B------:R-:W-:-:S02]  /*7ce0*/  IABS R15, R18 ;  /* 0x00000012000f7213 */ /* 0x000fc40000000000 */
[----:B------:R-:W-:-:S03]  /*7cf0*/  LOP3.LUT R18, R18, R3, RZ, 0x3c, !PT ;  /* 0x0000000312127212 */ /* 0x000fc600078e3cff */
[----:B------:R-:W1:Y:S02]  /*7d00*/  F2I.FTZ.U32.TRUNC.NTZ R17, R16 ;  /* 0x0000001000117305 */ /* 0x000e64000021f000 */
[----:B-1----:R-:W-:Y:S02]  /*7d10*/  IMAD.MOV R4, RZ, RZ, -R17 ;  /* 0x000000ffff047224 */ /* 0x002fe400078e0a11 */
[----:B------:R-:W-:Y:S02]  /*7d20*/  IMAD.MOV.U32 R16, RZ, RZ, RZ ;  /* 0x000000ffff107224 */ /* 0x000fe400078e00ff */
[----:B------:R-:W-:-:S04]  /*7d30*/  IMAD R4, R4, R5, RZ ;  /* 0x0000000504047224 */ /* 0x000fc800078e02ff */
[----:B------:R-:W-:Y:S01]  /*7d40*/  IMAD.HI.U32 R4, R17, R4, R16 ;  /* 0x0000000411047227 */ /* 0x000fe200078e0010 */
[----:B------:R-:W-:Y:S02]  /*7d50*/  IABS R17, R14 ;  /* 0x0000000e00117213 */ /* 0x000fe40000000000 */
[----:B------:R-:W-:-:S03]  /*7d60*/  LOP3.LUT R14, R14, R3, RZ, 0x3c, !PT ;  /* 0x000000030e0e7212 */ /* 0x000fc600078e3cff */
        /* <DEDUP_REMOVED lines=44> */
.L_x_6190:
[----:B------:R-:W-:-:S04]  /*8030*/  LEA R5, -R116, RZ, 0x6 ;  /* 0x000000ff74057211 */ /* 0x000fc800078e31ff */
[----:B------:R-:W-:-:S07]  /*8040*/  SHF.R.S32.HI R3, RZ, 0x1f, R5 ;  /* 0x0000001fff037819 */ /* 0x000fce0000011405 */
.L_x_6191:
        /* <DEDUP_REMOVED lines=14> */
[----:B------:R-:W-:Y:S01]  /*8130*/  @!P2 LDGSTS.E.BYPASS.LTC128B.128 [R154+0x4000], desc[UR12][R22.64] ;  /* 0x04000000169aafae */ /* 0x000fe2000b901d4c */
        /* <DEDUP_REMOVED lines=8> */
[----:B------:R2:W-:Y:S01]  /*81c0*/  @!P1 LDGSTS.E.BYPASS.LTC128B.128 [R154+0x6000], desc[UR12][R20.64+0x80] ;  /* 0x06000080149a9fae */ /* 0x0005e2000b901d4c */
        /* <DEDUP_REMOVED lines=8> */
[----:B------:R-:W-:-:S02]  /*8250*/  @!P2 LEA R24, P4, R19, R168, 0x1 ;  /* 0x000000a81318a211 */ /* 0x000fc400078808ff */
[-C--:B------:R-:W-:Y:S01]  /*8260*/  @!P1 IADD3 R18, P5, R121, R19.reuse, RZ ;  /* 0x0000001379129210 */ /* 0x080fe20007fbe0ff */
[----:B------:R1:W-:Y:S01]  /*8270*/  @P1 STS.128 [R154+0x6800], RZ ;  /* 0x006800ff9a001388 */ /* 0x0003e20000000c00 */
[--C-:B------:R-:W-:Y:S02]  /*8280*/  @!P2 LEA.HI.X R25, R19, R166, R4.reuse, 0x1, P4 ;  /* 0x000000a61319a211 */ /* 0x100fe400020f0c04 */
[----:B------:R-:W-:Y:S01]  /*8290*/  IADD3 R19, P4, R150, R19, RZ ;  /* 0x0000001396137210 */ /* 0x000fe20007f9e0ff */
        /* <DEDUP_REMOVED lines=9> */
[----:B--2---:R-:W-:Y:S01]  /*8330*/  @!P1 IMAD.X R21, R120, 0x1, R4, P5 ;  /* 0x0000000178159824 */ /* 0x004fe200028e0604 */
[----:B------:R-:W-:-:S02]  /*8340*/  @!P1 LEA R20, P5, R18, UR8, 0x1 ;  /* 0x0000000812149c11 */ /* 0x000fc4000f8a08ff */
[----:B------:R1:W-:Y:S02]  /*8350*/  @P1 STS.128 [R154+0x7000], RZ ;  /* 0x007000ff9a001388 */ /* 0x0003e40000000c00 */
[----:B------:R-:W-:Y:S01]  /*8360*/  @!P1 LEA.HI.X R21, R18, UR9, R21, 0x1, P5 ;  /* 0x0000000912159c11 */ /* 0x000fe2000a8f0c15 */
[----:B---3--:R-:W-:Y:S01]  /*8370*/  IMAD.X R17, R149, 0x1, R4, P4 ;  /* 0x0000000195117824 */ /* 0x008fe200020e0604 */
[----:B------:R-:W-:-:S03]  /*8380*/  @!P2 LEA R22, P4, R19, R168, 0x1 ;  /* 0x000000a81316a211 */ /* 0x000fc600078808ff */
        /* <DEDUP_REMOVED lines=20> */
.L_x_6193:
[----:B------:R-:W-:Y:S05]  /*84d0*/  BSYNC B0 ;  /* 0x0000000000007941 */ /* 0x000fea0003800000 */
.L_x_6192:
[----:B------:R-:W0:Y:S01]  /*84e0*/  LDGDEPBAR ;  /* 0x00000000000079af */ /* 0x000e220000000000 */
[----:B------:R-:W-:-:S04]  /*84f0*/  LEA R168, P1, R5, R168, 0x1 ;  /* 0x000000a805a87211 */ /* 0x000fc800078208ff */
[----:B------:R-:W-:-:S09]  /*8500*/  LEA.HI.X R166, R5, R166, R3, 0x1, P1 ;  /* 0x000000a605a67211 */ /* 0x000fd200008f0c03 */
.L_x_6189:
[----:B------:R-:W-:Y:S01]  /*8510*/  FMNMX.FTZ R3, R2, R12, !PT ;  /* 0x0000000c02037209 */ /* 0x000fe20007810000 */
[----:B------:R-:W-:Y:S01]  /*8520*/  LDSM.16.MT88.4 R32, [R136+0x8000] ;  /* 0x008000008820783b */ /* 0x000fe20000004200 */
[----:B------:R-:W-:Y:S02]  /*8530*/  FMNMX.FTZ R4, R0, R13, !PT ;  /* 0x0000000d00047209 */ /* 0x000fe40007810000 */
[----:B------:R-:W-:Y:S01]  /*8540*/  FMNMX.FTZ R3, R10, R3, !PT ;  /* 0x000000030a037209 */ /* 0x000fe20007810000 */
[----:B-1----:R-:W-:Y:S01]  /*8550*/  LDSM.16.MT88.4 R24, [R137+0x8000] ;  /* 0x008000008918783b */ /* 0x002fe20000004200 */
        /* <DEDUP_REMOVED lines=22> */
[----:B--2---:R-:W-:Y:S02]  /*86c0*/  FMNMX.FTZ R14, R114, R3, !PT ;  /* 0x00000003720e7209 */ /* 0x004fe40007810000 */
        /* <DEDUP_REMOVED lines=69> */
[----:B------:R-:W-:Y:S01]  /*8b20*/  FMUL.FTZ R43, R43, R0 ;  /* 0x000000002b2b7220 */ /* 0x000fe20000410000 */
[-C--:B------:R-:W-:Y:S01]  /*8b30*/  FMUL.FTZ R44, R44, R101.reuse ;  /* 0x000000652c2c7220 */ /* 0x080fe20000410000 */
        /* <DEDUP_REMOVED lines=24> */
[----:B------:R3:W-:Y:S01]  /*8cc0*/  MUFU.EX2 R2, R6 ;  /* 0x0000000600027308 */ /* 0x0007e20000000800 */
[-C--:B------:R-:W-:Y:S01]  /*8cd0*/  FMUL.FTZ R61, R61, R101.reuse ;  /* 0x000000653d3d7220 */ /* 0x080fe20000410000 */
[-C--:B------:R-:W-:Y:S01]  /*8ce0*/  FMUL.FTZ R62, R62, R0.reuse ;  /* 0x000000003e3e7220 */ /* 0x080fe20000410000 */
[-C--:B------:R-:W-:Y:S01]  /*8cf0*/  FMUL.FTZ R63, R63, R0.reuse ;  /* 0x000000003f3f7220 */ /* 0x080fe20000410000 */
[-C--:B------:R-:W-:Y:S01]  /*8d00*/  FMUL.FTZ R64, R64, R101.reuse ;  /* 0x0000006540407220 */ /* 0x080fe20000410000 */
[----:B------:R-:W-:Y:S01]  /*8d10*/  FMUL.FTZ R65, R65, R101 ;  /* 0x0000006541417220 */ /* 0x000fe20000410000 */
        /* <DEDUP_REMOVED lines=11> */
[----:B---3--:R-:W-:Y:S01]  /*8dd0*/  FMUL.FTZ R6, R98, R0 ;  /* 0x0000000062067220 */ /* 0x008fe20000410000 */
[----:B------:R-:W-:Y:S01]  /*8de0*/  F2FP.BF16.F32.PACK_AB R98, R3, R104 ;  /* 0x000000680362723e */ /* 0x000fe200000010ff */
[-C--:B------:R-:W-:Y:S01]  /*8df0*/  FMUL.FTZ R78, R78, R0.reuse ;  /* 0x000000004e4e7220 */ /* 0x080fe20000410000 */
[----:B------:R-:W-:Y:S01]  /*8e00*/  FMUL.FTZ R79, R79, R0 ;  /* 0x000000004f4f7220 */ /* 0x000fe20000410000 */
[----:B------:R-:W-:Y:S01]  /*8e10*/  LDSM.16.MT88.4 R80, [R138+0x8800] ;  /* 0x008800008a50783b */ /* 0x000fe20000004200 */
[-C--:B------:R-:W-:Y:S01]  /*8e20*/  FMUL.FTZ R12, R88, R101.reuse ;  /* 0x00000065580c7220 */ /* 0x080fe20000410000 */
[-C--:B------:R-:W-:Y:S01]  /*8e30*/  FMUL.FTZ R13, R89, R101.reuse ;  /* 0x00000065590d7220 */ /* 0x080fe20000410000 */
[----:B------:R-:W-:Y:S01]  /*8e40*/  MUFU.EX2 R127, R127 ;  /* 0x0000007f007f7308 */ /* 0x000fe20000000800 */
[----:B----4-:R-:W-:Y:S01]  /*8e50*/  F2FP.BF16.F32.PACK_AB R99, R107, R2 ;  /* 0x000000026b63723e */ /* 0x010fe200000010ff */
[-C--:B------:R-:W-:Y:S01]  /*8e60*/  FMUL.FTZ R14, R90, R0.reuse ;  /* 0x000000005a0e7220 */ /* 0x080fe20000410000 */
[-C--:B------:R-:W-:Y:S01]  /*8e70*/  FMUL.FTZ R15, R91, R0.reuse ;  /* 0x000000005b0f7220 */ /* 0x080fe20000410000 */
[-C--:B------:R-:W-:Y:S01]  /*8e80*/  FMUL.FTZ R84, R84, R101.reuse ;  /* 0x0000006554547220 */ /* 0x080fe20000410000 */
[-C--:B------:R-:W-:Y:S01]  /*8e90*/  FMUL.FTZ R85, R85, R101.reuse ;  /* 0x0000006555557220 */ /* 0x080fe20000410000 */
[-C--:B------:R-:W-:Y:S01]  /*8ea0*/  FMUL.FTZ R86, R86, R0.reuse ;  /* 0x0000000056567220 */ /* 0x080fe20000410000 */
[-C--:B------:R-:W-:Y:S01]  /*8eb0*/  FMUL.FTZ R87, R87, R0.reuse ;  /* 0x0000000057577220 */ /* 0x080fe20000410000 */
[C---:B------:R-:W-:Y:S01]  /*8ec0*/  HMMA.16816.F32.BF16 R28, R96.reuse, R32, R28 ;  /* 0x00000020601c723c */ /* 0x040fe2000004181c */
[----:B------:R-:W-:Y:S01]  /*8ed0*/  MUFU.EX2 R124, R124 ;  /* 0x0000007c007c7308 */ /* 0x000fe20000000800 */
[--C-:B------:R-:W-:Y:S01]  /*8ee0*/  FFMA.FTZ R164, R176, UR11, -R117.reuse ;  /* 0x0000000bb0a47c23 */ /* 0x100fe20008010875 */
[--C-:B------:R-:W-:Y:S01]  /*8ef0*/  FFMA.FTZ R175, R178, UR11, -R117.reuse ;  /* 0x0000000bb2af7c23 */ /* 0x100fe20008010875 */
[--C-:B------:R-:W-:Y:S01]  /*8f00*/  FFMA.FTZ R174, R174, UR11, -R117.reuse ;  /* 0x0000000baeae7c23 */ /* 0x100fe20008010875 */
[--C-:B------:R-:W-:Y:S01]  /*8f10*/  FFMA.FTZ R169, R169, UR11, -R112.reuse ;  /* 0x0000000ba9a97c23 */ /* 0x100fe20008010870 */
[C---:B------:R-:W-:Y:S01]  /*8f20*/  HMMA.16816.F32.BF16 R32, R96.reuse, R34, R68 ;  /* 0x000000226020723c */ /* 0x040fe20000041844 */
[----:B------:R-:W1:Y:S01]  /*8f30*/  LDSM.16.MT88.4 R68, [R138+0xa000] ;  /* 0x00a000008a44783b */ /* 0x000e620000004200 */
[--C-:B------:R-:W-:Y:S01]  /*8f40*/  FFMA.FTZ R178, R171, UR11, -R112.reuse ;  /* 0x0000000babb27c23 */ /* 0x100fe20008010870 */
[----:B------:R-:W-:Y:S01]  /*8f50*/  MUFU.EX2 R123, R123 ;  /* 0x0000007b007b7308 */ /* 0x000fe20000000800 */
[--C-:B------:R-:W-:Y:S01]  /*8f60*/  FFMA.FTZ R165, R165, UR11, -R112.reuse ;  /* 0x0000000ba5a57c23 */ /* 0x100fe20008010870 */
[--C-:B------:R-:W-:Y:S01]  /*8f70*/  FFMA.FTZ R176, R163, UR11, -R112.reuse ;  /* 0x0000000ba3b07c23 */ /* 0x100fe20008010870 */
[C---:B--2---:R-:W-:Y:S01]  /*8f80*/  HMMA.16816.F32.BF16 R36, R96.reuse, R72, R36 ;  /* 0x000000486024723c */ /* 0x044fe20000041824 */
[--C-:B------:R-:W-:Y:S01]  /*8f90*/  FFMA.FTZ R114, R114, UR11, -R117.reuse ;  /* 0x0000000b72727c23 */ /* 0x100fe20008010875 */
[--C-:B------:R-:W-:Y:S01]  /*8fa0*/  FFMA.FTZ R119, R119, UR11, -R117.reuse ;  /* 0x0000000b77777c23 */ /* 0x100fe20008010875 */
[--C-:B------:R-:W-:Y:S01]  /*8fb0*/  FFMA.FTZ R115, R115, UR11, -R117.reuse ;  /* 0x0000000b73737c23 */ /* 0x100fe20008010875 */
[----:B------:R-:W-:Y:S01]  /*8fc0*/  FFMA.FTZ R122, R122, UR11, -R117 ;  /* 0x0000000b7a7a7c23 */ /* 0x000fe20008010875 */
[----:B------:R-:W2:Y:S01]  /*8fd0*/  MUFU.EX2 R126, R126 ;  /* 0x0000007e007e7308 */ /* 0x000ea20000000800 */
[C---:B------:R-:W-:Y:S01]  /*8fe0*/  HMMA.16816.F32.BF16 R40, R96.reuse, R74, R40 ;  /* 0x0000004a6028723c */ /* 0x040fe20000041828 */
[----:B------:R-:W3:Y:S01]  /*8ff0*/  LDSM.16.MT88.4 R72, [R137+0xa000] ;  /* 0x00a000008948783b */ /* 0x000ee20000004200 */
[--C-:B------:R-:W-:Y:S01]  /*9000*/  FFMA.FTZ R113, R113, UR11, -R112.reuse ;  /* 0x0000000b71717c23 */ /* 0x100fe20008010870 */
[--C-:B------:R-:W-:Y:S01]  /*9010*/  FFMA.FTZ R180, R111, UR11, -R112.reuse ;  /* 0x0000000b6fb47c23 */ /* 0x100fe20008010870 */
[--C-:B------:R-:W-:Y:S01]  /*9020*/  FFMA.FTZ R102, R102, UR11, -R112.reuse ;  /* 0x0000000b66667c23 */ /* 0x100fe20008010870 */
[----:B------:R-:W-:Y:S01]  /*9030*/  FFMA.FTZ R103, R103, UR11, -R112 ;  /* 0x0000000b67677c23 */ /* 0x000fe20008010870 */
[----:B------:R-:W-:Y:S01]  /*9040*/  HMMA.16816.F32.BF16 R4, R96, R8, R4 ;  /* 0x000000086004723c */ /* 0x000fe20000041804 */
[----:B------:R-:W4:Y:S01]  /*9050*/  MUFU.EX2 R125, R125 ;  /* 0x0000007d007d7308 */ /* 0x000f220000000800 */
[----:B------:R-:W-:Y:S01]  /*9060*/  FFMA.FTZ R167, R167, R101, R100 ;  /* 0x00000065a7a77223 */ /* 0x000fe20000010064 */
[----:B------:R-:W-:-:S03]  /*9070*/  FFMA.FTZ R109, R170, R0, R109 ;  /* 0x00000000aa6d7223 */ /* 0x000fc6000001006d */
[C---:B------:R-:W-:Y:S01]  /*9080*/  HMMA.16816.F32.BF16 R8, R96.reuse, R10, R92 ;  /* 0x0000000a6008723c */ /* 0x040fe2000004185c */
[----:B------:R-:W-:Y:S01]  /*9090*/  LDSM.16.MT88.4 R92, [R140+0x9800] ;  /* 0x009800008c5c783b */ /* 0x000fe20000004200 */
        /* <DEDUP_REMOVED lines=8> */
[----:B------:R-:W-:Y:S01]  /*9120*/  LDSM.16.MT88.4 R76, [R137+0x8800] ;  /* 0x00880000894c783b */ /* 0x000fe20000004200 */
[----:B------:R-:W-:Y:S01]  /*9130*/  FADD.FTZ R3, R3, R104 ;  /* 0x0000006803037221 */ /* 0x000fe20000010000 */
[----:B------:R-:W-:Y:S01]  /*9140*/  FADD.FTZ R107, R107, R2 ;  /* 0x000000026b6b7221 */ /* 0x000fe20000010000 */
[----:B------:R-:W-:Y:S02]  /*9150*/  MOV R2, R106 ;  /* 0x0000006a00027202 */ /* 0x000fe40000000f00 */
[----:B-1----:R-:W-:Y:S01]  /*9160*/  HMMA.16816.F32.BF16 R44, R96, R68, R44 ;  /* 0x00000044602c723c */ /* 0x002fe2000004182c */
[----:B------:R-:W-:Y:S01]  /*9170*/  MUFU.EX2 R174, R174 ;  /* 0x000000ae00ae7308 */ /* 0x000fe20000000800 */
[----:B--2---:R-:W-:-:S04]  /*9180*/  FADD.FTZ R0, R126, R107 ;  /* 0x0000006b7e007221 */ /* 0x004fc80000010000 */
[C---:B------:R-:W-:Y:S01]  /*9190*/  HMMA.16816.F32.BF16 R48, R96.reuse, R70, R48 ;  /* 0x000000466030723c */ /* 0x040fe20000041830 */
[----:B------:R-:W1:Y:S01]  /*91a0*/  LDSM.16.MT88.4 R68, [R136+0xa000] ;  /* 0x00a000008844783b */ /* 0x000e620000004200 */
[----:B----4-:R-:W-:Y:S01]  /*91b0*/  FADD.FTZ R0, R125, R0 ;  /* 0x000000007d007221 */ /* 0x010fe20000010000 */
[----:B------:R-:W-:Y:S03]  /*91c0*/  MUFU.EX2 R177, R177 ;  /* 0x000000b100b17308 */ /* 0x000fe60000000800 */
[C---:B---3--:R-:W-:Y:S05]  /*91d0*/  HMMA.16816.F32.BF16 R52, R96.reuse, R72, R52 ;  /* 0x000000486034723c */ /* 0x048fea0000041834 */
[----:B------:R-:W-:Y:S01]  /*91e0*/  MUFU.EX2 R164, R164 ;  /* 0x000000a400a47308 */ /* 0x000fe20000000800 */
[C---:B------:R-:W-:Y:S01]  /*91f0*/  HMMA.16816.F32.BF16 R56, R96.reuse, R74, R56 ;  /* 0x0000004a6038723c */ /* 0x040fe20000041838 */
[----:B------:R-:W2:Y:S05]  /*9200*/  LDSM.16.MT88.4 R72, [R140+0x8800] ;  /* 0x008800008c48783b */ /* 0x000eaa0000004200 */
[C---:B------:R-:W-:Y:S01]  /*9210*/  HMMA.16816.F32.BF16 R12, R96.reuse, R16, R12 ;  /* 0x00000010600c723c */ /* 0x040fe2000004180c */
[----:B------:R-:W-:Y:S05]  /*9220*/  MUFU.EX2 R175, R175 ;  /* 0x000000af00af7308 */ /* 0x000fea0000000800 */
[C---:B------:R-:W-:Y:S01]  /*9230*/  HMMA.16816.F32.BF16 R16, R96.reuse, R18, R84 ;  /* 0x000000126010723c */ /* 0x040fe20000041854 */
[----:B------:R-:W-:Y:S02]  /*9240*/  LDSM.16.MT88.4 R84, [R138+0x9800] ;  /* 0x009800008a54783b */ /* 0x000fe40000004200 */
[----:B------:R-:W-:Y:S08]  /*9250*/  MUFU.EX2 R169, R169 ;  /* 0x000000a900a97308 */ /* 0x000ff00000000800 */
[----:B------:R-:W-:Y:S01]  /*9260*/  MUFU.EX2 R178, R178 ;  /* 0x000000b200b27308 */ /* 0x000fe20000000800 */
[C---:B-1----:R-:W-:Y:S07]  /*9270*/  HMMA.16816.F32.BF16 R60, R96.reuse, R68, R60 ;  /* 0x00000044603c723c */ /* 0x042fee000004183c */
[----:B------:R-:W-:Y:S01]  /*9280*/  MUFU.EX2 R165, R165 ;  /* 0x000000a500a57308 */ /* 0x000fe20000000800 */
[----:B------:R-:W-:Y:S01]  /*9290*/  HMMA.16816.F32.BF16 R64, R96, R70, R64 ;  /* 0x000000466040723c */ /* 0x000fe20000041840 */
[----:B------:R-:W-:Y:S01]  /*92a0*/  F2FP.BF16.F32.PACK_AB R68, R127, R162 ;  /* 0x000000a27f44723e */ /* 0x000fe200000010ff */
[----:B------:R-:W-:Y:S01]  /*92b0*/  FADD.FTZ R162, R162, R3 ;  /* 0x00000003a2a27221 */ /* 0x000fe20000010000 */
[----:B------:R-:W-:-:S04]  /*92c0*/  F2FP.BF16.F32.PACK_AB R69, R125, R126 ;  /* 0x0000007e7d45723e */ /* 0x000fc800000010ff */
[----:B------:R-:W-:Y:S01]  /*92d0*/  MUFU.EX2 R176, R176 ;  /* 0x000000b000b07308 */ /* 0x000fe20000000800 */
[----:B------:R-:W-:Y:S01]  /*92e0*/  FADD.FTZ R127, R127, R162 ;  /* 0x000000a27f7f7221 */ /* 0x000fe20000010000 */
[----:B------:R-:W-:Y:S02]  /*92f0*/  F2FP.BF16.F32.PACK_AB R70, R123, R124 ;  /* 0x0000007c7b46723e */ /* 0x000fe400000010ff */
[----:B-----5:R-:W-:Y:S01]  /*9300*/  F2FP.BF16.F32.PACK_AB R71, R120, R121 ;  /* 0x000000797847723e */ /* 0x020fe200000010ff */
[----:B------:R-:W-:Y:S01]  /*9310*/  FADD.FTZ R124, R124, R127 ;  /* 0x0000007f7c7c7221 */ /* 0x000fe20000010000 */
[----:B------:R-:W-:Y:S02]  /*9320*/  FADD.FTZ R121, R121, R0 ;  /* 0x0000000079797221 */ /* 0x000fe40000010000 */
[----:B------:R-:W-:Y:S01]  /*9330*/  MUFU.EX2 R114, R114 ;  /* 0x0000007200727308 */ /* 0x000fe20000000800 */
[----:B------:R-:W-:Y:S01]  /*9340*/  MOV R0, R105 ;  /* 0x0000006900007202 */ /* 0x000fe20000000f00 */
[----:B------:R-:W-:Y:S01]  /*9350*/  FADD.FTZ R123, R123, R124 ;  /* 0x0000007c7b7b7221 */ /* 0x000fe20000010000 */
[----:B------:R-:W-:Y:S01]  /*9360*/  FADD.FTZ R120, R120, R121 ;  /* 0x0000007978787221 */ /* 0x000fe20000010000 */
[C---:B--2---:R-:W-:Y:S04]  /*9370*/  HMMA.16816.F32.BF16 R4, R68.reuse, R72, R4 ;  /* 0x000000484404723c */ /* 0x044fe80000041804 */
[----:B------:R-:W1:Y:S02]  /*9380*/  MUFU.EX2 R119, R119 ;  /* 0x0000007700777308 */ /* 0x000e640000000800 */
[C---:B------:R-:W-:Y:S01]  /*9390*/  HMMA.16816.F32.BF16 R8, R68.reuse, R74, R8 ;  /* 0x0000004a4408723c */ /* 0x040fe20000041808 */
[----:B------:R-:W2:Y:S05]  /*93a0*/  LDSM.16.MT88.4 R72, [R136+0x8800] ;  /* 0x008800008848783b */ /* 0x000eaa0000004200 */
[C---:B------:R-:W-:Y:S01]  /*93b0*/  HMMA.16816.F32.BF16 R12, R68.reuse, R80, R12 ;  /* 0x00000050440c723c */ /* 0x040fe2000004180c */
[----:B------:R-:W-:Y:S05]  /*93c0*/  MUFU.EX2 R115, R115 ;  /* 0x0000007300737308 */ /* 0x000fea0000000800 */
[----:B------:R-:W-:Y:S01]  /*93d0*/  HMMA.16816.F32.BF16 R16, R68, R82, R16 ;  /* 0x000000524410723c */ /* 0x000fe20000041810 */
[----:B------:R-:W3:Y:S02]  /*93e0*/  LDSM.16.MT88.4 R80, [R140+0xa800] ;  /* 0x00a800008c50783b */ /* 0x000ee40000004200 */
[----:B------:R-:W-:Y:S01]  /*93f0*/  MUFU.EX2 R122, R122 ;  /* 0x0000007a007a7308 */ /* 0x000fe20000000800 */
[----:B-1----:R-:W-:-:S02]  /*9400*/  F2FP.BF16.F32.PACK_AB R100, R119, R114 ;  /* 0x000000727764723e */ /* 0x002fc400000010ff */
[C---:B------:R-:W-:Y:S05]  /*9410*/  HMMA.16816.F32.BF16 R20, R68.reuse, R76, R20 ;  /* 0x0000004c4414723c */ /* 0x040fea0000041814 */
[----:B------:R-:W-:Y:S01]  /*9420*/  MUFU.EX2 R113, R113 ;  /* 0x0000007100717308 */ /* 0x000fe20000000800 */
[C---:B------:R-:W-:Y:S01]  /*9430*/  HMMA.16816.F32.BF16 R24, R68.reuse, R78, R24 ;  /* 0x0000004e4418723c */ /* 0x040fe20000041818 */
[----:B------:R-:W1:Y:S06]  /*9440*/  LDSM.16.MT88.4 R76, [R138+0xa800] ;  /* 0x00a800008a4c783b */ /* 0x000e6c0000004200 */
[----:B------:R-:W4:Y:S08]  /*9450*/  MUFU.EX2 R112, R102 ;  /* 0x0000006600707308 */ /* 0x000f300000000800 */
[----:B------:R-:W-:Y:S01]  /*9460*/  MUFU.EX2 R111, R103 ;  /* 0x00000067006f7308 */ /* 0x000fe20000000800 */
[C---:B--2---:R-:W-:Y:S06]  /*9470*/  HMMA.16816.F32.BF16 R28, R68.reuse, R72, R28 ;  /* 0x00000048441c723c */ /* 0x044fec000004181c */
[----:B------:R-:W-:Y:S01]  /*9480*/  HMMA.16816.F32.BF16 R32, R68, R74, R32 ;  /* 0x0000004a4420723c */ /* 0x000fe20000041820 */
[----:B------:R-:W2:Y:S01]  /*9490*/  LDSM.16.MT88.4 R72, [R137+0xa800] ;  /* 0x00a800008948783b */ /* 0x000ea20000004200 */
[----:B------:R-:W5:Y:S01]  /*94a0*/  MUFU.EX2 R180, R180 ;  /* 0x000000b400b47308 */ /* 0x000f620000000800 */
[----:B----4-:R-:W-:-:S02]  /*94b0*/  F2FP.BF16.F32.PACK_AB R101, R112, R113 ;  /* 0x000000717065723e */ /* 0x010fc400000010ff */
[----:B------:R-:W-:Y:S01]  /*94c0*/  F2FP.BF16.F32.PACK_AB R102, R122, R115 ;  /* 0x000000737a66723e */ /* 0x000fe200000010ff */
[C---:B---3--:R-:W-:Y:S06]  /*94d0*/  HMMA.16816.F32.BF16 R36, R68.reuse, R80, R36 ;  /* 0x000000504424723c */ /* 0x048fec0000041824 */
[C---:B------:R-:W-:Y:S01]  /*94e0*/  HMMA.16816.F32.BF16 R40, R68.reuse, R82, R40 ;  /* 0x000000524428723c */ /* 0x040fe20000041828 */
[----:B------:R-:W3:Y:S05]  /*94f0*/  LDSM.16.MT88.4 R80, [R136+0xa800] ;  /* 0x00a800008850783b */ /* 0x000eea0000004200 */
[----:B-1----:R-:W-:Y:S01]  /*9500*/  HMMA.16816.F32.BF16 R44, R68, R76, R44 ;  /* 0x0000004c442c723c */ /* 0x002fe2000004182c */
[----:B-----5:R-:W-:-:S05]  /*9510*/  F2FP.BF16.F32.PACK_AB R103, R180, R111 ;  /* 0x0000006fb467723e */ /* 0x020fca00000010ff */
[C---:B------:R-:W-:Y:S01]  /*9520*/  HMMA.16816.F32.BF16 R48, R68.reuse, R78, R48 ;  /* 0x0000004e4430723c */ /* 0x040fe20000041830 */
[----:B------:R-:W1:Y:S05]  /*9530*/  LDSM.16.MT88.4 R76, [R140+0x9000] ;  /* 0x009000008c4c783b */ /* 0x000e6a0000004200 */
[C---:B--2---:R-:W-:Y:S06]  /*9540*/  HMMA.16816.F32.BF16 R52, R68.reuse, R72, R52 ;  /* 0x000000484434723c */ /* 0x044fec0000041834 */
[C---:B------:R-:W-:Y:S01]  /*9550*/  HMMA.16816.F32.BF16 R56, R68.reuse, R74, R56 ;  /* 0x0000004a4438723c */ /* 0x040fe20000041838 */
[----:B------:R-:W2:Y:S05]  /*9560*/  LDSM.16.MT88.4 R72, [R138+0x9000] ;  /* 0x009000008a48783b */ /* 0x000eaa0000004200 */
        /* <DEDUP_REMOVED lines=9> */
[----:B------:R-:W-:Y:S01]  /*9600*/  F2FP.BF16.F32.PACK_AB R71, R176, R165 ;  /* 0x000000a5b047723e */ /* 0x000fe200000010ff */
[----:B------:R-:W-:-:S02]  /*9610*/  FADD.FTZ R178, R178, R169 ;  /* 0x000000a9b2b27221 */ /* 0x000fc40000010000 */
[----:B------:R-:W-:Y:S02]  /*9620*/  FADD.FTZ R164, R164, R177 ;  /* 0x000000b1a4a47221 */ /* 0x000fe40000010000 */
[----:B------:R-:W-:Y:S02]  /*9630*/  FADD.FTZ R165, R165, R178 ;  /* 0x000000b2a5a57221 */ /* 0x000fe40000010000 */
        /* <DEDUP_REMOVED lines=9> */
[----:B------:R-:W-:Y:S01]  /*96d0*/  FADD.FTZ R112, R112, R113 ;  /* 0x0000007170707221 */ /* 0x000fe20000010000 */
[----:B------:R-:W-:-:S03]  /*96e0*/  FADD.FTZ R115, R115, R114 ;  /* 0x0000007273737221 */ /* 0x000fc60000010000 */
[----:B------:R-:W-:Y:S01]  /*96f0*/  FADD.FTZ R111, R111, R112 ;  /* 0x000000706f6f7221 */ /* 0x000fe20000010000 */
[----:B------:R-:W-:Y:S01]  /*9700*/  HMMA.16816.F32.BF16 R16, R68, R74, R16 ;  /* 0x0000004a4410723c */ /* 0x000fe20000041810 */
[----:B------:R-:W2:Y:S01]  /*9710*/  LDSM.16.MT88.4 R72, [R140+0xb000] ;  /* 0x00b000008c48783b */ /* 0x000ea20000004200 */
[----:B------:R-:W-:Y:S01]  /*9720*/  FADD.FTZ R167, R122, R115 ;  /* 0x000000737aa77221 */ /* 0x000fe20000010000 */
[----:B------:R-:W-:-:S03]  /*9730*/  FADD.FTZ R170, R180, R111 ;  /* 0x0000006fb4aa7221 */ /* 0x000fc60000010000 */
[C---:B---3--:R-:W-:Y:S06]  /*9740*/  HMMA.16816.F32.BF16 R20, R68.reuse, R80, R20 ;  /* 0x000000504414723c */ /* 0x048fec0000041814 */
[----:B------:R-:W-:Y:S01]  /*9750*/  HMMA.16816.F32.BF16 R24, R68, R82, R24 ;  /* 0x000000524418723c */ /* 0x000fe20000041818 */
[----:B------:R-:W3:Y:S05]  /*9760*/  LDSM.16.MT88.4 R80, [R137+0xb000] ;  /* 0x00b000008950783b */ /* 0x000eea0000004200 */
[C---:B------:R-:W-:Y:S01]  /*9770*/  HMMA.16816.F32.BF16 R96, R100.reuse, R92, R4 ;  /* 0x0000005c6460723c */ /* 0x040fe20000041804 */
[----:B------:R-:W4:Y:S05]  /*9780*/  LDSM.16.MT88.4 R4, [R140+0xb800] ;  /* 0x00b800008c04783b */ /* 0x000f2a0000004200 */
[----:B------:R-:W-:Y:S01]  /*9790*/  HMMA.16816.F32.BF16 R92, R100, R94, R8 ;  /* 0x0000005e645c723c */ /* 0x000fe20000041808 */
[----:B------:R-:W-:Y:S05]  /*97a0*/  LDSM.16.MT88.4 R8, [R137+0xb800] ;  /* 0x00b800008908783b */ /* 0x000fea0000004200 */
[C---:B-1----:R-:W-:Y:S06]  /*97b0*/  HMMA.16816.F32.BF16 R28, R68.reuse, R76, R28 ;  /* 0x0000004c441c723c */ /* 0x042fec000004181c */
[C---:B------:R-:W-:Y:S01]  /*97c0*/  HMMA.16816.F32.BF16 R32, R68.reuse, R78, R32 ;  /* 0x0000004e4420723c */ /* 0x040fe20000041820 */
[----:B------:R-:W1:Y:S05]  /*97d0*/  LDSM.16.MT88.4 R76, [R138+0xb000] ;  /* 0x00b000008a4c783b */ /* 0x000e6a0000004200 */
[C---:B--2---:R-:W-:Y:S06]  /*97e0*/  HMMA.16816.F32.BF16 R36, R68.reuse, R72, R36 ;  /* 0x000000484424723c */ /* 0x044fec0000041824 */
[C---:B------:R-:W-:Y:S01]  /*97f0*/  HMMA.16816.F32.BF16 R40, R68.reuse, R74, R40 ;  /* 0x0000004a4428723c */ /* 0x040fe20000041828 */
[----:B------:R-:W2:Y:S05]  /*9800*/  LDSM.16.MT88.4 R72, [R136+0xb000] ;  /* 0x00b000008848783b */ /* 0x000eaa0000004200 */
[C---:B---3--:R-:W-:Y:S06]  /*9810*/  HMMA.16816.F32.BF16 R52, R68.reuse, R80, R52 ;  /* 0x000000504434723c */ /* 0x048fec0000041834 */
[----:B------:R-:W-:Y:S06]  /*9820*/  HMMA.16816.F32.BF16 R56, R68, R82, R56 ;  /* 0x000000524438723c */ /* 0x000fec0000041838 */
[C---:B------:R-:W-:Y:S01]  /*9830*/  HMMA.16816.F32.BF16 R88, R100.reuse, R84, R12 ;  /* 0x000000546458723c */ /* 0x040fe2000004180c */
[----:B------:R-:W3:Y:S05]  /*9840*/  LDSM.16.MT88.4 R12, [R138+0xb800] ;  /* 0x00b800008a0c783b */ /* 0x000eea0000004200 */
[----:B----4-:R-:W-:Y:S06]  /*9850*/  HMMA.16816.F32.BF16 R36, R100, R4, R36 ;  /* 0x000000046424723c */ /* 0x010fec0000041824 */
[C---:B-1----:R-:W-:Y:S06]  /*9860*/  HMMA.16816.F32.BF16 R44, R68.reuse, R76, R44 ;  /* 0x0000004c442c723c */ /* 0x042fec000004182c */
[C---:B------:R-:W-:Y:S01]  /*9870*/  HMMA.16816.F32.BF16 R48, R68.reuse, R78, R48 ;  /* 0x0000004e4430723c */ /* 0x040fe20000041830 */
[----:B------:R-:W1:Y:S05]  /*9880*/  LDSM.16.MT88.4 R76, [R137+0x9800] ;  /* 0x00980000894c783b */ /* 0x000e6a0000004200 */
[C---:B--2---:R-:W-:Y:S06]  /*9890*/  HMMA.16816.F32.BF16 R60, R68.reuse, R72, R60 ;  /* 0x00000048443c723c */ /* 0x044fec000004183c */
[----:B------:R-:W-:Y:S01]  /*98a0*/  HMMA.16816.F32.BF16 R64, R68, R74, R64 ;  /* 0x0000004a4440723c */ /* 0x000fe20000041840 */
[----:B------:R-:W2:Y:S05]  /*98b0*/  LDSM.16.MT88.4 R68, [R136+0x9800] ;  /* 0x009800008844783b */ /* 0x000eaa0000004200 */
[C---:B------:R-:W-:Y:S01]  /*98c0*/  HMMA.16816.F32.BF16 R40, R100.reuse, R6, R40 ;  /* 0x000000066428723c */ /* 0x040fe20000041828 */
[----:B------:R-:W4:Y:S05]  /*98d0*/  LDSM.16.MT88.4 R4, [R136+0xb800] ;  /* 0x00b800008804783b */ /* 0x000f2a0000004200 */
[C---:B------:R-:W-:Y:S06]  /*98e0*/  HMMA.16816.F32.BF16 R84, R100.reuse, R86, R16 ;  /* 0x000000566454723c */ /* 0x040fec0000041810 */
[C---:B---3--:R-:W-:Y:S06]  /*98f0*/  HMMA.16816.F32.BF16 R44, R100.reuse, R12, R44 ;  /* 0x0000000c642c723c */ /* 0x048fec000004182c */
[C---:B------:R-:W-:Y:S06]  /*9900*/  HMMA.16816.F32.BF16 R48, R100.reuse, R14, R48 ;  /* 0x0000000e6430723c */ /* 0x040fec0000041830 */
[C---:B-1----:R-:W-:Y:S06]  /*9910*/  HMMA.16816.F32.BF16 R80, R100.reuse, R76, R20 ;  /* 0x0000004c6450723c */ /* 0x042fec0000041814 */
[C---:B------:R-:W-:Y:S06]  /*9920*/  HMMA.16816.F32.BF16 R76, R100.reuse, R78, R24 ;  /* 0x0000004e644c723c */ /* 0x040fec0000041818 */
[C---:B--2---:R-:W-:Y:S06]  /*9930*/  HMMA.16816.F32.BF16 R72, R100.reuse, R68, R28 ;  /* 0x000000446448723c */ /* 0x044fec000004181c */
[C---:B------:R-:W-:Y:S06]  /*9940*/  HMMA.16816.F32.BF16 R68, R100.reuse, R70, R32 ;  /* 0x000000466444723c */ /* 0x040fec0000041820 */
[C---:B------:R-:W-:Y:S06]  /*9950*/  HMMA.16816.F32.BF16 R52, R100.reuse, R8, R52 ;  /* 0x000000086434723c */ /* 0x040fec0000041834 */
[C---:B------:R-:W-:Y:S06]  /*9960*/  HMMA.16816.F32.BF16 R56, R100.reuse, R10, R56 ;  /* 0x0000000a6438723c */ /* 0x040fec0000041838 */
[C---:B----4-:R-:W-:Y:S06]  /*9970*/  HMMA.16816.F32.BF16 R60, R100.reuse, R4, R60 ;  /* 0x00000004643c723c */ /* 0x050fec000004183c */
[----:B------:R-:W-:-:S15]  /*9980*/  HMMA.16816.F32.BF16 R64, R100, R6, R64 ;  /* 0x000000066440723c */ /* 0x000fde0000041840 */
[----:B------:R-:W-:-:S09]  /*9990*/  NOP ;  /* 0x0000000000007918 */ /* 0x000fd20000000000 */
.L_x_6186:
        /* <DEDUP_REMOVED lines=10> */
.L_x_6198:
        /* <DEDUP_REMOVED lines=69> */
.L_x_6195:
[----:B------:R-:W-:Y:S01]  /*9e90*/  LEA R174, P2, R8, R172, 0x1 ;  /* 0x000000ac08ae7211 */ /* 0x000fe200078408ff */
[----:B------:R-:W-:Y:S01]  /*9ea0*/  @P4 STS.128 [R154+0x8000], RZ ;  /* 0x008000ff9a004388 */ /* 0x000fe20000000c00 */
[----:B------:R-:W-:Y:S02]  /*9eb0*/  IADD3 R101, P1, R152, R8, RZ ;  /* 0x0000000898657210 */ /* 0x000fe40007f3e0ff */
        /* <DEDUP_REMOVED lines=43> */
[----:B------:R-:W-:Y:S01]  /*a170*/  @P3 STS.128 [R154+0xb000], RZ ;  /* 0x00b000ff9a003388 */ /* 0x000fe20000000c00 */
[----:B------:R-:W-:Y:S02]  /*a180*/  MOV R172, R174 ;  /* 0x000000ae00ac7202 */ /* 0x000fe40000000f00 */
[----:B------:R-:W-:Y:S02]  /*a190*/  MOV R173, R175 ;  /* 0x000000af00ad7202 */ /* 0x000fe40000000f00 */
        /* <DEDUP_REMOVED lines=15> */
[----:B------:R-:W5:Y:S05]  /*a290*/  LDSM.16.M88.4 R108, [R145+0x4000] ;  /* 0x00400000916c783b */ /* 0x000f6a0000000200 */
[----:B------:R-:W1:Y:S05]  /*a2a0*/  LDSM.16.M88.4 R112, [R145+0x4800] ;  /* 0x004800009170783b */ /* 0x000e6a0000000200 */
[----:B------:R-:W2:Y:S05]  /*a2b0*/  LDSM.16.M88.4 R116, [R145+0x5000] ;  /* 0x005000009174783b */ /* 0x000eaa0000000200 */
[----:B------:R-:W0:Y:S05]  /*a2c0*/  LDGDEPBAR ;  /* 0x00000000000079af */ /* 0x000e2a0000000000 */
[----:B------:R-:W3:Y:S05]  /*a2d0*/  LDSM.16.M88.4 R120, [R145+0x5800] ;  /* 0x005800009178783b */ /* 0x000eea0000000200 */
[----:B------:R-:W-:Y:S01]  /*a2e0*/  LDSM.16.M88.4 R124, [R134] ;  /* 0x00000000867c783b */ /* 0x000fe20000000200 */
[C---:B-----5:R-:W-:Y:S06]  /*a2f0*/  HMMA.16816.F32.BF16 R4, R104.reuse, R108, RZ ;  /* 0x0000006c6804723c */ /* 0x060fec00000418ff */
[C---:B------:R-:W-:Y:S01]  /*a300*/  HMMA.16816.F32.BF16 R8, R104.reuse, R110, RZ ;  /* 0x0000006e6808723c */ /* 0x040fe200000418ff */
[----:B------:R-:W-:Y:S05]  /*a310*/  LDSM.16.M88.4 R108, [R144] ;  /* 0x00000000906c783b */ /* 0x000fea0000000200 */
[C---:B-1----:R-:W-:Y:S06]  /*a320*/  HMMA.16816.F32.BF16 R12, R104.reuse, R112, RZ ;  /* 0x00000070680c723c */ /* 0x042fec00000418ff */
[C---:B------:R-:W-:Y:S01]  /*a330*/  HMMA.16816.F32.BF16 R16, R104.reuse, R114, RZ ;  /* 0x000000726810723c */ /* 0x040fe200000418ff */
[----:B------:R-:W1:Y:S05]  /*a340*/  LDSM.16.M88.4 R112, [R143] ;  /* 0x000000008f70783b */ /* 0x000e6a0000000200 */
[C---:B--2---:R-:W-:Y:S06]  /*a350*/  HMMA.16816.F32.BF16 R20, R104.reuse, R116, RZ ;  /* 0x000000746814723c */ /* 0x044fec00000418ff */
[C---:B------:R-:W-:Y:S01]  /*a360*/  HMMA.16816.F32.BF16 R24, R104.reuse, R118, RZ ;  /* 0x000000766818723c */ /* 0x040fe200000418ff */
[----:B------:R-:W2:Y:S05]  /*a370*/  LDSM.16.M88.4 R116, [R135] ;  /* 0x000000008774783b */ /* 0x000eaa0000000200 */
[C---:B---3--:R-:W-:Y:S06]  /*a380*/  HMMA.16816.F32.BF16 R28, R104.reuse, R120, RZ ;  /* 0x00000078681c723c */ /* 0x048fec00000418ff */
[----:B------:R-:W-:Y:S01]  /*a390*/  HMMA.16816.F32.BF16 R32, R104, R122, RZ ;  /* 0x0000007a6820723c */ /* 0x000fe200000418ff */
[----:B------:R-:W3:Y:S05]  /*a3a0*/  LDSM.16.M88.4 R104, [R133] ;  /* 0x000000008568783b */ /* 0x000eea0000000200 */
        /* <DEDUP_REMOVED lines=151> */
[----:B----4-:R4:W1:Y:S01]  /*ad20*/  MUFU.TANH R101, R35 ;  /* 0x0000002300657308 */ /* 0x0108620000002400 */
[----:B--23--:R-:W-:Y:S05]  /*ad30*/  @!P1 BRA `(.L_x_6196) ;  /* 0x0000000400fc9947 */ /* 0x00cfea0003800000 */
[----:B------:R-:W-:Y:S02]  /*ad40*/  MOV R8, R163 ;  /* 0x000000a300087202 */ /* 0x000fe40000000f00 */
[----:B------:R-:W-:Y:S01]  /*ad50*/  MOV R7, R162 ;  /* 0x000000a200077202 */ /* 0x000fe20000000f00 */
[----:B------:R-:W-:Y:S06]  /*ad60*/  @!P0 BRA `(.L_x_6197) ;  /* 0x0000000000f48947 */ /* 0x000fec0003800000 */
[----:B------:R-:W2:Y:S01]  /*ad70*/  LDC R0, c[0x0][0x380] ;  /* 0x0000e000ff007b82 */ /* 0x000ea20000000800 */
[----:B------:R-:W-:Y:S04]  /*ad80*/  SHF.L.U32 R5, R153, 0x6, RZ ;  /* 0x0000000699057819 */ /* 0x000fe800000006ff */
[----:B------:R-:W-:Y:S01]  /*ad90*/  IABS R6, R5 ;  /* 0x0000000500067213 */ /* 0x000fe20000000000 */
[C---:B------:R-:W-:Y:S01]  /*ada0*/  VIADD R11, R5.reuse, 0xffffffc0 ;  /* 0xffffffc0050b7836 */ /* 0x040fe20000000000 */
[-C--:B--2---:R-:W-:Y:S02]  /*adb0*/  IABS R2, R0.reuse ;  /* 0x0000000000027213 */ /* 0x084fe40000000000 */
[-C--:B------:R-:W-:Y:S02]  /*adc0*/  LOP3.LUT R5, R5, R0.reuse, RZ, 0x3c, !PT ;  /* 0x0000000005057212 */ /* 0x080fe400078e3cff */
[----:B------:R-:W2:Y:S10]  /*add0*/  I2F.RP R10, R2 ;  /* 0x00000002000a7306 */ /* 0x000eb40000209400 */
[----:B--2---:R-:W2:Y:S02]  /*ade0*/  MUFU.RCP R4, R10 ;  /* 0x0000000a00047308 */ /* 0x004ea40000001000 */
[----:B--2---:R-:W-:Y:S01]  /*adf0*/  VIADD R8, R4, 0xffffffe ;  /* 0x0ffffffe04087836 */ /* 0x004fe20000000000 */
[----:B------:R-:W-:Y:S02]  /*ae00*/  IABS R4, R11 ;  /* 0x0000000b00047213 */ /* 0x000fe40000000000 */
[----:B------:R-:W-:Y:S05]  /*ae10*/  LOP3.LUT R11, R11, R0, RZ, 0x3c, !PT ;  /* 0x000000000b0b7212 */ /* 0x000fea00078e3cff */
[----:B------:R-:W2:Y:S02]  /*ae20*/  F2I.FTZ.U32.TRUNC.NTZ R9, R8 ;  /* 0x0000000800097305 */ /* 0x000ea4000021f000 */
        /* <DEDUP_REMOVED lines=20> */
[----:B------:R-:W2:Y:S01]  /*af70*/  LDC.64 R6, c[0x0][0x248] ;  /* 0x00009200ff067b82 */ /* 0x000ea20000000a00 */
        /* <DEDUP_REMOVED lines=14> */
[----:B------:R-:W5:Y:S01]  /*b060*/  LDC.64 R4, c[0x0][0x230] ;  /* 0x00008c00ff047b82 */ /* 0x000f620000000a00 */
[----:B------:R-:W-:Y:S02]  /*b070*/  IMAD R11, R11, R0, -0x40 ;  /* 0xffffffc00b0b7424 */ /* 0x000fe400078e0200 */
[----:B------:R-:W3:Y:S03]  /*b080*/  LDG.E R9, desc[UR12][R14.64] ;  /* 0x0000000c0e097981 */ /* 0x000ee6000c1e1900 */
[----:B------:R-:W-:Y:S05]  /*b090*/  SHF.R.S32.HI R13, RZ, 0x1f, R11 ;  /* 0x0000001fff0d7819 */ /* 0x000fea000001140b */
[----:B--2---:R-:W-:Y:S04]  /*b0a0*/  IMAD R0, R13, R6, RZ ;  /* 0x000000060d007224 */ /* 0x004fe800078e02ff */
[----:B------:R-:W-:Y:S01]  /*b0b0*/  IMAD R0, R11, R7, R0 ;  /* 0x000000070b007224 */ /* 0x000fe200078e0200 */
[----:B---3--:R-:W-:Y:S01]  /*b0c0*/  IADD3 R2, -R9, R2, RZ ;  /* 0x0000000209027210 */ /* 0x008fe20007ffe1ff */
[----:B------:R-:W-:Y:S03]  /*b0d0*/  IMAD.WIDE.U32 R8, R11, R6, RZ ;  /* 0x000000060b087225 */ /* 0x000fe600078e00ff */
[----:B------:R-:W-:Y:S01]  /*b0e0*/  SHF.R.S32.HI R7, RZ, 0x1f, R2 ;  /* 0x0000001fff077819 */ /* 0x000fe20000011402 */
[----:B------:R-:W-:Y:S04]  /*b0f0*/  IMAD.IADD R9, R9, 0x1, R0 ;  /* 0x0000000109097824 */ /* 0x000fe800078e0200 */
[-C--:B-----5:R-:W-:Y:S02]  /*b100*/  IMAD R7, R7, R4.reuse, RZ ;  /* 0x0000000407077224 */ /* 0x0a0fe400078e02ff */
[C---:B------:R-:W-:Y:S04]  /*b110*/  IMAD.WIDE.U32 R8, R2.reuse, R4, R8 ;  /* 0x0000000402087225 */ /* 0x040fe800078e0008 */
[----:B------:R-:W-:Y:S05]  /*b120*/  IMAD R7, R2, R5, R7 ;  /* 0x0000000502077224 */ /* 0x000fea00078e0207 */
[----:B------:R-:W-:Y:S07]  /*b130*/  IADD3 R7, R9, R7, RZ ;  /* 0x0000000709077210 */ /* 0x000fee0007ffe0ff */
.L_x_6197:
        /* <DEDUP_REMOVED lines=63> */
.L_x_6196:
        /* <DEDUP_REMOVED lines=11> */
[----:B----4-:R-:W-:Y:S01]  /*b5e0*/  LDSM.16.MT88.4 R32, [R137+0x8000] ;  /* 0x008000008920783b */ /* 0x010fe20000004200 */
        /* <DEDUP_REMOVED lines=77> */
[----:B------:R-:W2:Y:S01]  /*bac0*/  LDSM.16.MT88.4 R88, [R136+0x8000] ;  /* 0x008000008858783b */ /* 0x000ea20000004200 */
[C---:B------:R-:W-:Y:S01]  /*bad0*/  FMUL.FTZ R21, R100.reuse, R81 ;  /* 0x0000005164157220 */ /* 0x040fe20000410000 */
[C---:B------:R-:W-:Y:S01]  /*bae0*/  FMUL.FTZ R28, R100.reuse, R72 ;  /* 0x00000048641c7220 */ /* 0x040fe20000410000 */
[C---:B------:R-:W-:Y:S01]  /*baf0*/  FMUL.FTZ R29, R100.reuse, R73 ;  /* 0x00000049641d7220 */ /* 0x040fe20000410000 */
[C---:B------:R-:W-:Y:S01]  /*bb00*/  FMUL.FTZ R36, R100.reuse, R36 ;  /* 0x0000002464247220 */ /* 0x040fe20000410000 */
[C---:B------:R-:W-:Y:S01]  /*bb10*/  FMUL.FTZ R37, R100.reuse, R37 ;  /* 0x0000002564257220 */ /* 0x040fe20000410000 */
[----:B------:R-:W-:Y:S03]  /*bb20*/  FMUL.FTZ R38, R3, R38 ;  /* 0x0000002603267220 */ /* 0x000fe60000410000 */
[----:B------:R-:W3:Y:S01]  /*bb30*/  MUFU.EX2 R112, R112 ;  /* 0x0000007000707308 */ /* 0x000ee20000000800 */
[----:B-1----:R-:W-:Y:S01]  /*bb40*/  F2FP.BF16.F32.PACK_AB R96, R113, R105 ;  /* 0x000000697160723e */ /* 0x002fe200000010ff */
[----:B------:R-:W1:Y:S01]  /*bb50*/  LDSM.16.MT88.4 R80, [R140+0xa000] ;  /* 0x00a000008c50783b */ /* 0x000e620000004200 */
[C---:B------:R-:W-:Y:S01]  /*bb60*/  FMUL.FTZ R39, R3.reuse, R39 ;  /* 0x0000002703277220 */ /* 0x040fe20000410000 */
[C---:B------:R-:W-:Y:S01]  /*bb70*/  FMUL.FTZ R40, R100.reuse, R40 ;  /* 0x0000002864287220 */ /* 0x040fe20000410000 */
[C---:B------:R-:W-:Y:S01]  /*bb80*/  FMUL.FTZ R41, R100.reuse, R41 ;  /* 0x0000002964297220 */ /* 0x040fe20000410000 */
[C---:B------:R-:W-:Y:S01]  /*bb90*/  FMUL.FTZ R42, R3.reuse, R42 ;  /* 0x0000002a032a7220 */ /* 0x040fe20000410000 */
[C---:B------:R-:W-:Y:S03]  /*bba0*/  FMUL.FTZ R43, R3.reuse, R43 ;  /* 0x0000002b032b7220 */ /* 0x040fe60000410000 */
[----:B------:R-:W-:Y:S01]  /*bbb0*/  MUFU.EX2 R110, R110 ;  /* 0x0000006e006e7308 */ /* 0x000fe20000000800 */
[C---:B------:R-:W-:Y:S01]  /*bbc0*/  FMUL.FTZ R44, R100.reuse, R44 ;  /* 0x0000002c642c7220 */ /* 0x040fe20000410000 */
[----:B------:R-:W4:Y:S01]  /*bbd0*/  LDSM.16.MT88.4 R72, [R138+0xa000] ;  /* 0x00a000008a48783b */ /* 0x000f220000004200 */
[C---:B------:R-:W-:Y:S01]  /*bbe0*/  FMUL.FTZ R45, R100.reuse, R45 ;  /* 0x0000002d642d7220 */ /* 0x040fe20000410000 */
[C---:B------:R-:W-:Y:S01]  /*bbf0*/  FMUL.FTZ R46, R3.reuse, R46 ;  /* 0x0000002e032e7220 */ /* 0x040fe20000410000 */
[C---:B------:R-:W-:Y:S01]  /*bc00*/  FMUL.FTZ R47, R3.reuse, R47 ;  /* 0x0000002f032f7220 */ /* 0x040fe20000410000 */
[C---:B------:R-:W-:Y:S01]  /*bc10*/  FMUL.FTZ R48, R100.reuse, R48 ;  /* 0x0000003064307220 */ /* 0x040fe20000410000 */
[----:B------:R-:W-:Y:S03]  /*bc20*/  FMUL.FTZ R49, R100, R49 ;  /* 0x0000003164317220 */ /* 0x000fe60000410000 */
[----:B------:R-:W5:Y:S01]  /*bc30*/  MUFU.EX2 R109, R109 ;  /* 0x0000006d006d7308 */ /* 0x000f620000000800 */
[----:B---3--:R-:W-:Y:S01]  /*bc40*/  F2FP.BF16.F32.PACK_AB R97, R112, R104 ;  /* 0x000000687061723e */ /* 0x008fe200000010ff */
        /* <DEDUP_REMOVED lines=10> */
[C---:B------:R-:W-:Y:S01]  /*bcf0*/  FMUL.FTZ R56, R100.reuse, R56 ;  /* 0x0000003864387220 */ /* 0x040fe20000410000 */
[C---:B------:R-:W-:Y:S01]  /*bd00*/  FMUL.FTZ R57, R100.reuse, R57 ;  /* 0x0000003964397220 */ /* 0x040fe20000410000 */
[C---:B------:R-:W-:Y:S01]  /*bd10*/  FMUL.FTZ R58, R3.reuse, R58 ;  /* 0x0000003a033a7220 */ /* 0x040fe20000410000 */
[----:B------:R-:W-:Y:S03]  /*bd20*/  FMUL.FTZ R59, R3, R59 ;  /* 0x0000003b033b7220 */ /* 0x000fe60000410000 */
[----:B------:R-:W3:Y:S01]  /*bd30*/  MUFU.EX2 R108, R108 ;  /* 0x0000006c006c7308 */ /* 0x000ee20000000800 */
[----:B-----5:R-:W-:Y:S01]  /*bd40*/  F2FP.BF16.F32.PACK_AB R98, R109, R110 ;  /* 0x0000006e6d62723e */ /* 0x020fe200000010ff */
[C---:B------:R-:W-:Y:S01]  /*bd50*/  FMUL.FTZ R60, R100.reuse, R60 ;  /* 0x0000003c643c7220 */ /* 0x040fe20000410000 */
[C---:B------:R-:W-:Y:S01]  /*bd60*/  FMUL.FTZ R61, R100.reuse, R61 ;  /* 0x0000003d643d7220 */ /* 0x040fe20000410000 */
[C---:B------:R-:W-:Y:S01]  /*bd70*/  FMUL.FTZ R62, R3.reuse, R62 ;  /* 0x0000003e033e7220 */ /* 0x040fe20000410000 */
[C---:B------:R-:W-:Y:S01]  /*bd80*/  FMUL.FTZ R63, R3.reuse, R63 ;  /* 0x0000003f033f7220 */ /* 0x040fe20000410000 */
[----:B------:R-:W-:Y:S01]  /*bd90*/  LDSM.16.MT88.4 R92, [R140+0x9800] ;  /* 0x009800008c5c783b */ /* 0x000fe20000004200 */
[C---:B------:R-:W-:Y:S03]  /*bda0*/  FMUL.FTZ R64, R100.reuse, R64 ;  /* 0x0000004064407220 */ /* 0x040fe60000410000 */
[----:B------:R-:W-:Y:S01]  /*bdb0*/  MUFU.EX2 R115, R115 ;  /* 0x0000007300737308 */ /* 0x000fe20000000800 */
[----:B------:R-:W-:Y:S01]  /*bdc0*/  FMUL.FTZ R65, R100, R65 ;  /* 0x0000004164417220 */ /* 0x000fe20000410000 */
[C---:B------:R-:W-:Y:S01]  /*bdd0*/  FMUL.FTZ R66, R3.reuse, R66 ;  /* 0x0000004203427220 */ /* 0x040fe20000410000 */
[----:B------:R-:W-:Y:S01]  /*bde0*/  FMUL.FTZ R67, R3, R67 ;  /* 0x0000004303437220 */ /* 0x000fe20000410000 */
[--C-:B------:R-:W-:Y:S01]  /*bdf0*/  FFMA.FTZ R123, R185, UR4, -R106.reuse ;  /* 0x00000004b97b7c23 */ /* 0x100fe2000801086a */
[--C-:B------:R-:W-:Y:S01]  /*be00*/  FFMA.FTZ R122, R187, UR4, -R106.reuse ;  /* 0x00000004bb7a7c23 */ /* 0x100fe2000801086a */
[--C-:B------:R-:W-:Y:S01]  /*be10*/  FFMA.FTZ R124, R186, UR4, -R107.reuse ;  /* 0x00000004ba7c7c23 */ /* 0x100fe2000801086b */
[--C-:B------:R-:W-:Y:S03]  /*be20*/  FFMA.FTZ R125, R184, UR4, -R107.reuse ;  /* 0x00000004b87d7c23 */ /* 0x100fe6000801086b */
        /* <DEDUP_REMOVED lines=12> */
[----:B------:R-:W-:Y:S01]  /*bef0*/  MUFU.EX2 R122, R122 ;  /* 0x0000007a007a7308 */ /* 0x000fe20000000800 */
[----:B------:R-:W-:Y:S01]  /*bf00*/  ISETP.GT.AND P1, PT, R153, R148, PT ;  /* 0x000000949900720c */ /* 0x000fe20003f24270 */
[C---:B------:R-:W-:Y:S01]  /*bf10*/  FMUL.FTZ R16, R100.reuse, R84 ;  /* 0x0000005464107220 */ /* 0x040fe20000410000 */
[C---:B------:R-:W-:Y:S03]  /*bf20*/  HMMA.16816.F32.BF16 R12, R96.reuse, R24, R12 ;  /* 0x00000018600c723c */ /* 0x040fe6000004180c */
[C---:B------:R-:W-:Y:S01]  /*bf30*/  FMUL.FTZ R17, R100.reuse, R85 ;  /* 0x0000005564117220 */ /* 0x040fe20000410000 */
[C---:B------:R-:W-:Y:S01]  /*bf40*/  FMUL.FTZ R18, R3.reuse, R86 ;  /* 0x0000005603127220 */ /* 0x040fe20000410000 */
[----:B------:R-:W-:Y:S02]  /*bf50*/  FMUL.FTZ R19, R3, R87 ;  /* 0x0000005703137220 */ /* 0x000fe40000410000 */
[C---:B------:R-:W-:Y:S01]  /*bf60*/  FMUL.FTZ R24, R100.reuse, R76 ;  /* 0x0000004c64187220 */ /* 0x040fe20000410000 */
[----:B------:R-:W-:Y:S01]  /*bf70*/  LDSM.16.MT88.4 R84, [R138+0x9800] ;  /* 0x009800008a54783b */ /* 0x000fe20000004200 */
[----:B------:R-:W-:Y:S02]  /*bf80*/  MUFU.EX2 R124, R124 ;  /* 0x0000007c007c7308 */ /* 0x000fe40000000800 */
[----:B------:R-:W-:Y:S01]  /*bf90*/  FMUL.FTZ R25, R100, R77 ;  /* 0x0000004d64197220 */ /* 0x000fe20000410000 */
[----:B------:R-:W-:Y:S01]  /*bfa0*/  FFMA.FTZ R178, R178, UR4, -R107 ;  /* 0x00000004b2b27c23 */ /* 0x000fe2000801086b */
[--C-:B------:R-:W-:Y:S01]  /*bfb0*/  FFMA.FTZ R171, R171, UR4, -R106.reuse ;  /* 0x00000004abab7c23 */ /* 0x100fe2000801086a */
[C---:B------:R-:W-:Y:S03]  /*bfc0*/  HMMA.16816.F32.BF16 R16, R96.reuse, R26, R16 ;  /* 0x0000001a6010723c */ /* 0x040fe60000041810 */
[----:B------:R-:W-:Y:S02]  /*bfd0*/  FFMA.FTZ R106, R169, UR4, -R106 ;  /* 0x00000004a96a7c23 */ /* 0x000fe4000801086a */
[----:B------:R-:W-:Y:S01]  /*bfe0*/  MUFU.EX2 R125, R125 ;  /* 0x0000007d007d7308 */ /* 0x000fe20000000800 */
[C---:B------:R-:W-:Y:S05]  /*bff0*/  HMMA.16816.F32.BF16 R20, R96.reuse, R32, R20 ;  /* 0x000000206014723c */ /* 0x040fea0000041814 */
[C---:B------:R-:W-:Y:S01]  /*c000*/  FMUL.FTZ R26, R3.reuse, R78 ;  /* 0x0000004e031a7220 */ /* 0x040fe20000410000 */
[C---:B------:R-:W-:Y:S01]  /*c010*/  FMUL.FTZ R27, R3.reuse, R79 ;  /* 0x0000004f031b7220 */ /* 0x040fe20000410000 */
[C---:B------:R-:W-:Y:S01]  /*c020*/  FMUL.FTZ R32, R100.reuse, R68 ;  /* 0x0000004464207220 */ /* 0x040fe20000410000 */
[----:B------:R-:W-:Y:S01]  /*c030*/  LDSM.16.MT88.4 R76, [R136+0xa000] ;  /* 0x00a00000884c783b */ /* 0x000fe20000004200 */
[----:B------:R-:W-:Y:S02]  /*c040*/  MUFU.EX2 R126, R126 ;  /* 0x0000007e007e7308 */ /* 0x000fe40000000800 */
[----:B------:R-:W-:Y:S02]  /*c050*/  FMUL.FTZ R33, R100, R69 ;  /* 0x0000004564217220 */ /* 0x000fe40000410000 */
[C---:B------:R-:W-:Y:S06]  /*c060*/  HMMA.16816.F32.BF16 R24, R96.reuse, R34, R24 ;  /* 0x000000226018723c */ /* 0x040fec0000041818 */
[----:B------:R-:W-:Y:S01]  /*c070*/  MUFU.EX2 R127, R127 ;  /* 0x0000007f007f7308 */ /* 0x000fe20000000800 */
[C---:B--2---:R-:W-:Y:S04]  /*c080*/  HMMA.16816.F32.BF16 R28, R96.reuse, R88, R28 ;  /* 0x00000058601c723c */ /* 0x044fe8000004181c */
[C---:B------:R-:W-:Y:S01]  /*c090*/  FMUL.FTZ R34, R3.reuse, R70 ;  /* 0x0000004603227220 */ /* 0x040fe20000410000 */
[C---:B------:R-:W-:Y:S04]  /*c0a0*/  FMUL.FTZ R35, R3.reuse, R71 ;  /* 0x0000004703237220 */ /* 0x040fe80000410000 */
[----:B------:R-:W-:Y:S01]  /*c0b0*/  MUFU.EX2 R175, R175 ;  /* 0x000000af00af7308 */ /* 0x000fe20000000800 */
[----:B------:R-:W2:Y:S01]  /*c0c0*/  LDSM.16.MT88.4 R68, [R137+0xa000] ;  /* 0x00a000008944783b */ /* 0x000ea20000004200 */
[----:B------:R-:W-:Y:S01]  /*c0d0*/  FFMA.FTZ R3, R3, R170, R104 ;  /* 0x000000aa03037223 */ /* 0x000fe20000010068 */
[C---:B------:R-:W-:Y:S07]  /*c0e0*/  HMMA.16816.F32.BF16 R32, R96.reuse, R90, R32 ;  /* 0x0000005a6020723c */ /* 0x040fee0000041820 */
[----:B------:R-:W-:Y:S01]  /*c0f0*/  MUFU.EX2 R174, R174 ;  /* 0x000000ae00ae7308 */ /* 0x000fe20000000800 */
[----:B------:R-:W-:Y:S03]  /*c100*/  FADD.FTZ R112, R112, R3 ;  /* 0x0000000370707221 */ /* 0x000fe60000010000 */
[----:B------:R-:W-:Y:S01]  /*c110*/  MOV R3, R0 ;  /* 0x0000000000037202 */ /* 0x000fe20000000f00 */
[C---:B-1----:R-:W-:Y:S05]  /*c120*/  HMMA.16816.F32.BF16 R36, R96.reuse, R80, R36 ;  /* 0x000000506024723c */ /* 0x042fea0000041824 */
[----:B------:R-:W-:Y:S01]  /*c130*/  MUFU.EX2 R116, R116 ;  /* 0x0000007400747308 */ /* 0x000fe20000000800 */
[----:B------:R-:W-:Y:S01]  /*c140*/  FADD.FTZ R111, R111, R112 ;  /* 0x000000706f6f7221 */ /* 0x000fe20000010000 */
[C---:B------:R-:W-:Y:S01]  /*c150*/  HMMA.16816.F32.BF16 R40, R96.reuse, R82, R40 ;  /* 0x000000526028723c */ /* 0x040fe20000041828 */
[----:B------:R-:W-:Y:S03]  /*c160*/  LDSM.16.MT88.4 R80, [R138+0x8800] ;  /* 0x008800008a50783b */ /* 0x000fe60000004200 */
[----:B------:R-:W-:Y:S02]  /*c170*/  FADD.FTZ R111, R108, R111 ;  /* 0x0000006f6c6f7221 */ /* 0x000fe40000010000 */
[C---:B----4-:R-:W-:Y:S02]  /*c180*/  HMMA.16816.F32.BF16 R44, R96.reuse, R72, R44 ;  /* 0x00000048602c723c */ /* 0x050fe4000004182c */
[----:B------:R-:W1:Y:S04]  /*c190*/  MUFU.EX2 R117, R117 ;  /* 0x0000007500757308 */ /* 0x000e680000000800 */
[C---:B------:R-:W-:Y:S01]  /*c1a0*/  HMMA.16816.F32.BF16 R48, R96.reuse, R74, R48 ;  /* 0x0000004a6030723c */ /* 0x040fe20000041830 */
[----:B------:R-:W3:Y:S05]  /*c1b0*/  LDSM.16.MT88.4 R72, [R140+0x8800] ;  /* 0x008800008c48783b */ /* 0x000eea0000004200 */
[----:B------:R-:W-:Y:S01]  /*c1c0*/  MUFU.EX2 R118, R118 ;  /* 0x0000007600767308 */ /* 0x000fe20000000800 */
[C---:B--2---:R-:W-:Y:S09]  /*c1d0*/  HMMA.16816.F32.BF16 R52, R96.reuse, R68, R52 ;  /* 0x000000446034723c */ /* 0x044ff20000041834 */
[----:B------:R-:W2:Y:S01]  /*c1e0*/  MUFU.EX2 R121, R121 ;  /* 0x0000007900797308 */ /* 0x000ea20000000800 */
[C---:B------:R-:W-:Y:S09]  /*c1f0*/  HMMA.16816.F32.BF16 R56, R96.reuse, R70, R56 ;  /* 0x000000466038723c */ /* 0x040ff20000041838 */
[----:B------:R-:W-:Y:S02]  /*c200*/  MUFU.EX2 R120, R120 ;  /* 0x0000007800787308 */ /* 0x000fe40000000800 */
[----:B-----5:R-:W-:Y:S01]  /*c210*/  F2FP.BF16.F32.PACK_AB R68, R114, R115 ;  /* 0x000000737244723e */ /* 0x020fe200000010ff */
[C---:B------:R-:W-:Y:S07]  /*c220*/  HMMA.16816.F32.BF16 R60, R96.reuse, R76, R60 ;  /* 0x0000004c603c723c */ /* 0x040fee000004183c */
[----:B------:R-:W4:Y:S01]  /*c230*/  MUFU.EX2 R119, R119 ;  /* 0x0000007700777308 */ /* 0x000f220000000800 */
[----:B------:R-:W-:Y:S01]  /*c240*/  HMMA.16816.F32.BF16 R64, R96, R78, R64 ;  /* 0x0000004e6040723c */ /* 0x000fe20000041840 */
[----:B------:R-:W5:Y:S02]  /*c250*/  LDSM.16.MT88.4 R76, [R137+0x8800] ;  /* 0x00880000894c783b */ /* 0x000f640000004200 */
[----:B-1----:R-:W-:Y:S01]  /*c260*/  F2FP.BF16.F32.PACK_AB R69, R117, R116 ;  /* 0x000000747545723e */ /* 0x002fe200000010ff */
[----:B------:R-:W-:Y:S01]  /*c270*/  FADD.FTZ R116, R116, R111 ;  /* 0x0000006f74747221 */ /* 0x000fe20000010000 */
[----:B--2---:R-:W-:Y:S04]  /*c280*/  F2FP.BF16.F32.PACK_AB R70, R121, R118 ;  /* 0x000000767946723e */ /* 0x004fe800000010ff */
[----:B------:R-:W-:Y:S02]  /*c290*/  MUFU.EX2 R179, R179 ;  /* 0x000000b300b37308 */ /* 0x000fe40000000800 */
[----:B------:R-:W-:Y:S01]  /*c2a0*/  FADD.FTZ R117, R117, R116 ;  /* 0x0000007475757221 */ /* 0x000fe20000010000 */
[C---:B----4-:R-:W-:Y:S07]  /*c2b0*/  F2FP.BF16.F32.PACK_AB R71, R119.reuse, R120 ;  /* 0x000000787747723e */ /* 0x050fee00000010ff */
[----:B------:R-:W1:Y:S01]  /*c2c0*/  MUFU.EX2 R176, R176 ;  /* 0x000000b000b07308 */ /* 0x000e620000000800 */
[----:B------:R-:W-:Y:S04]  /*c2d0*/  FADD.FTZ R120, R120, R117 ;  /* 0x0000007578787221 */ /* 0x000fe80000010000 */
[----:B------:R-:W-:Y:S01]  /*c2e0*/  FADD.FTZ R119, R119, R120 ;  /* 0x0000007877777221 */ /* 0x000fe20000010000 */
[C---:B---3--:R-:W-:Y:S04]  /*c2f0*/  HMMA.16816.F32.BF16 R4, R68.reuse, R72, R4 ;  /* 0x000000484404723c */ /* 0x048fe80000041804 */
[----:B------:R-:W-:Y:S02]  /*c300*/  MUFU.EX2 R177, R177 ;  /* 0x000000b100b17308 */ /* 0x000fe40000000800 */
[C---:B------:R-:W-:Y:S01]  /*c310*/  HMMA.16816.F32.BF16 R8, R68.reuse, R74, R8 ;  /* 0x0000004a4408723c */ /* 0x040fe20000041808 */
[----:B------:R-:W2:Y:S07]  /*c320*/  LDSM.16.MT88.4 R72, [R136+0x8800] ;  /* 0x008800008848783b */ /* 0x000eae0000004200 */
[----:B------:R-:W3:Y:S03]  /*c330*/  MUFU.EX2 R178, R178 ;  /* 0x000000b200b27308 */ /* 0x000ee60000000800 */
[----:B-1----:R-:W-:Y:S01]  /*c340*/  F2FP.BF16.F32.PACK_AB R104, R176, R179 ;  /* 0x000000b3b068723e */ /* 0x002fe200000010ff */
[C---:B------:R-:W-:Y:S06]  /*c350*/  HMMA.16816.F32.BF16 R12, R68.reuse, R80, R12 ;  /* 0x00000050440c723c */ /* 0x040fec000004180c */
[C---:B------:R-:W-:Y:S01]  /*c360*/  HMMA.16816.F32.BF16 R16, R68.reuse, R82, R16 ;  /* 0x000000524410723c */ /* 0x040fe20000041810 */
[----:B------:R-:W1:Y:S01]  /*c370*/  LDSM.16.MT88.4 R80, [R140+0xa800] ;  /* 0x00a800008c50783b */ /* 0x000e620000004200 */
[----:B------:R-:W-:Y:S04]  /*c380*/  MUFU.EX2 R171, R171 ;  /* 0x000000ab00ab7308 */ /* 0x000fe80000000800 */
[C---:B-----5:R-:W-:Y:S06]  /*c390*/  HMMA.16816.F32.BF16 R20, R68.reuse, R76, R20 ;  /* 0x0000004c4414723c */ /* 0x060fec0000041814 */
        /* <DEDUP_REMOVED lines=10> */
[----:B------:R-:W-:Y:S05]  /*c440*/  LDSM.16.MT88.4 R76, [R138+0x9000] ;  /* 0x009000008a4c783b */ /* 0x000fea0000004200 */
[C---:B--2---:R-:W-:Y:S06]  /*c450*/  HMMA.16816.F32.BF16 R52, R68.reuse, R72, R52 ;  /* 0x000000484434723c */ /* 0x044fec0000041834 */
[C---:B------:R-:W-:Y:S01]  /*c460*/  HMMA.16816.F32.BF16 R56, R68.reuse, R74, R56 ;  /* 0x0000004a4438723c */ /* 0x040fe20000041838 */
[----:B------:R-:W2:Y:S05]  /*c470*/  LDSM.16.MT88.4 R72, [R140+0x9000] ;  /* 0x009000008c48783b */ /* 0x000eaa0000004200 */
[C---:B-1----:R-:W-:Y:S06]  /*c480*/  HMMA.16816.F32.BF16 R60, R68.reuse, R80, R60 ;  /* 0x00000050443c723c */ /* 0x042fec000004183c */
[----:B------:R-:W-:Y:S01]  /*c490*/  HMMA.16816.F32.BF16 R64, R68, R82, R64 ;  /* 0x000000524440723c */ /* 0x000fe20000041840 */
[----:B------:R-:W1:Y:S06]  /*c4a0*/  LDSM.16.MT88.4 R80, [R137+0x9000] ;  /* 0x009000008950783b */ /* 0x000e6c0000004200 */
[----:B------:R-:W-:Y:S04]  /*c4b0*/  F2FP.BF16.F32.PACK_AB R68, R122, R123 ;  /* 0x0000007b7a44723e */ /* 0x000fe800000010ff */
[----:B------:R-:W-:Y:S01]  /*c4c0*/  F2FP.BF16.F32.PACK_AB R69, R125, R124 ;  /* 0x0000007c7d45723e */ /* 0x000fe200000010ff */
[----:B------:R-:W-:Y:S01]  /*c4d0*/  FADD.FTZ R124, R124, R119 ;  /* 0x000000777c7c7221 */ /* 0x000fe20000010000 */
[----:B------:R-:W-:Y:S02]  /*c4e0*/  F2FP.BF16.F32.PACK_AB R70, R127, R126 ;  /* 0x0000007e7f46723e */ /* 0x000fe400000010ff */
[C---:B------:R-:W-:Y:S01]  /*c4f0*/  F2FP.BF16.F32.PACK_AB R71, R174.reuse, R175 ;  /* 0x000000afae47723e */ /* 0x040fe200000010ff */
[----:B------:R-:W-:Y:S04]  /*c500*/  FADD.FTZ R124, R125, R124 ;  /* 0x0000007c7d7c7221 */ /* 0x000fe80000010000 */
[----:B------:R-:W-:Y:S04]  /*c510*/  FADD.FTZ R175, R175, R124 ;  /* 0x0000007cafaf7221 */ /* 0x000fe80000010000 */
[----:B------:R-:W-:Y:S01]  /*c520*/  FADD.FTZ R174, R174, R175 ;  /* 0x000000afaeae7221 */ /* 0x000fe20000010000 */
[C---:B--2---:R-:W-:Y:S06]  /*c530*/  HMMA.16816.F32.BF16 R4, R68.reuse, R72, R4 ;  /* 0x000000484404723c */ /* 0x044fec0000041804 */
[C---:B------:R-:W-:Y:S01]  /*c540*/  HMMA.16816.F32.BF16 R8, R68.reuse, R74, R8 ;  /* 0x0000004a4408723c */ /* 0x040fe20000041808 */
[----:B------:R-:W2:Y:S05]  /*c550*/  LDSM.16.MT88.4 R72, [R136+0x9000] ;  /* 0x009000008848783b */ /* 0x000eaa0000004200 */
[C---:B------:R-:W-:Y:S06]  /*c560*/  HMMA.16816.F32.BF16 R12, R68.reuse, R76, R12 ;  /* 0x0000004c440c723c */ /* 0x040fec000004180c */
        /* <DEDUP_REMOVED lines=8> */
[C---:B----4-:R-:W-:Y:S06]  /*c5f0*/  HMMA.16816.F32.BF16 R36, R68.reuse, R76, R36 ;  /* 0x0000004c4424723c */ /* 0x050fec0000041824 */
[C---:B------:R-:W-:Y:S01]  /*c600*/  HMMA.16816.F32.BF16 R40, R68.reuse, R78, R40 ;  /* 0x0000004e4428723c */ /* 0x040fe20000041828 */
[----:B------:R-:W4:Y:S05]  /*c610*/  LDSM.16.MT88.4 R76, [R136+0xb000] ;  /* 0x00b00000884c783b */ /* 0x000f2a0000004200 */
[C---:B-1----:R-:W-:Y:S06]  /*c620*/  HMMA.16816.F32.BF16 R44, R68.reuse, R80, R44 ;  /* 0x00000050442c723c */ /* 0x042fec000004182c */
[C---:B------:R-:W-:Y:S05]  /*c630*/  HMMA.16816.F32.BF16 R48, R68.reuse, R82, R48 ;  /* 0x000000524430723c */ /* 0x040fea0000041830 */
[--C-:B------:R-:W-:Y:S01]  /*c640*/  FFMA.FTZ R81, R102, UR4, -R107.reuse ;  /* 0x0000000466517c23 */ /* 0x100fe2000801086b */
[----:B------:R-:W-:Y:S01]  /*c650*/  FFMA.FTZ R107, R101, UR4, -R107 ;  /* 0x00000004656b7c23 */ /* 0x000fe2000801086b */
[----:B------:R-:W-:Y:S01]  /*c660*/  FFMA.FTZ R80, R100, R167, R105 ;  /* 0x000000a764507223 */ /* 0x000fe20000010069 */
[----:B---3--:R-:W-:Y:S01]  /*c670*/  F2FP.BF16.F32.PACK_AB R105, R178, R177 ;  /* 0x000000b1b269723e */ /* 0x008fe200000010ff */
[----:B------:R-:W1:Y:S02]  /*c680*/  MUFU.EX2 R102, R106 ;  /* 0x0000006a00667308 */ /* 0x000e640000000800 */
[----:B------:R-:W-:Y:S01]  /*c690*/  FADD.FTZ R113, R113, R80 ;  /* 0x0000005071717221 */ /* 0x000fe20000010000 */
[----:B------:R-:W-:Y:S03]  /*c6a0*/  FADD.FTZ R177, R177, R174 ;  /* 0x000000aeb1b17221 */ /* 0x000fe60000010000 */
[----:B------:R-:W-:Y:S01]  /*c6b0*/  FADD.FTZ R110, R110, R113 ;  /* 0x000000716e6e7221 */ /* 0x000fe20000010000 */
[----:B------:R-:W-:Y:S01]  /*c6c0*/  FADD.FTZ R178, R178, R177 ;  /* 0x000000b1b2b27221 */ /* 0x000fe20000010000 */
[C---:B--2---:R-:W-:Y:S02]  /*c6d0*/  HMMA.16816.F32.BF16 R52, R68.reuse, R72, R52 ;  /* 0x000000484434723c */ /* 0x044fe40000041834 */
[----:B------:R-:W-:Y:S01]  /*c6e0*/  MUFU.EX2 R101, R81 ;  /* 0x0000005100657308 */ /* 0x000fe20000000800 */
[----:B------:R-:W-:Y:S03]  /*c6f0*/  FADD.FTZ R110, R109, R110 ;  /* 0x0000006e6d6e7221 */ /* 0x000fe60000010000 */
[C---:B------:R-:W-:Y:S01]  /*c700*/  HMMA.16816.F32.BF16 R56, R68.reuse, R74, R56 ;  /* 0x0000004a4438723c */ /* 0x040fe20000041838 */
[----:B------:R-:W2:Y:S05]  /*c710*/  LDSM.16.MT88.4 R72, [R137+0x9800] ;  /* 0x009800008948783b */ /* 0x000eaa0000004200 */
[----:B------:R-:W3:Y:S01]  /*c720*/  MUFU.EX2 R100, R107 ;  /* 0x0000006b00647308 */ /* 0x000ee20000000800 */
[----:B-1----:R-:W-:Y:S01]  /*c730*/  F2FP.BF16.F32.PACK_AB R106, R102, R171 ;  /* 0x000000ab666a723e */ /* 0x002fe200000010ff */
[C---:B----4-:R-:W-:Y:S03]  /*c740*/  HMMA.16816.F32.BF16 R60, R68.reuse, R76, R60 ;  /* 0x0000004c443c723c */ /* 0x050fe6000004183c */
[----:B------:R-:W-:Y:S03]  /*c750*/  FADD.FTZ R115, R115, R110 ;  /* 0x0000006e73737221 */ /* 0x000fe60000010000 */
[----:B------:R-:W-:Y:S01]  /*c760*/  HMMA.16816.F32.BF16 R64, R68, R78, R64 ;  /* 0x0000004e4440723c */ /* 0x000fe20000041840 */
[----:B------:R-:W1:Y:S04]  /*c770*/  LDSM.16.MT88.4 R68, [R136+0x9800] ;  /* 0x009800008844783b */ /* 0x000e680000004200 */
[----:B------:R-:W-:Y:S01]  /*c780*/  FADD.FTZ R115, R114, R115 ;  /* 0x0000007372737221 */ /* 0x000fe20000010000 */
[----:B---3--:R-:W-:Y:S05]  /*c790*/  F2FP.BF16.F32.PACK_AB R107, R100, R101 ;  /* 0x00000065646b723e */ /* 0x008fea00000010ff */
[----:B------:R-:W-:Y:S01]  /*c7a0*/  FADD.FTZ R118, R118, R115 ;  /* 0x0000007376767221 */ /* 0x000fe20000010000 */
[----:B------:R-:W-:Y:S01]  /*c7b0*/  FADD.FTZ R101, R101, R178 ;  /* 0x000000b265657221 */ /* 0x000fe20000010000 */
[C---:B------:R-:W-:Y:S01]  /*c7c0*/  HMMA.16816.F32.BF16 R96, R104.reuse, R92, R4 ;  /* 0x0000005c6860723c */ /* 0x040fe20000041804 */
[----:B------:R-:W3:Y:S04]  /*c7d0*/  LDSM.16.MT88.4 R4, [R140+0xb800] ;  /* 0x00b800008c04783b */ /* 0x000ee80000004200 */
[----:B------:R-:W-:Y:S01]  /*c7e0*/  FADD.FTZ R118, R121, R118 ;  /* 0x0000007679767221 */ /* 0x000fe20000010000 */
[C---:B------:R-:W-:Y:S03]  /*c7f0*/  HMMA.16816.F32.BF16 R92, R104.reuse, R94, R8 ;  /* 0x0000005e685c723c */ /* 0x040fe60000041808 */
[----:B------:R-:W4:Y:S02]  /*c800*/  LDSM.16.MT88.4 R8, [R138+0xb800] ;  /* 0x00b800008a08783b */ /* 0x000f240000004200 */
[----:B------:R-:W-:Y:S01]  /*c810*/  FADD.FTZ R123, R123, R118 ;  /* 0x000000767b7b7221 */ /* 0x000fe20000010000 */
[C---:B------:R-:W-:Y:S05]  /*c820*/  HMMA.16816.F32.BF16 R88, R104.reuse, R84, R12 ;  /* 0x000000546858723c */ /* 0x040fea000004180c */
[----:B------:R-:W5:Y:S01]  /*c830*/  LDSM.16.MT88.4 R12, [R137+0xb800] ;  /* 0x00b80000890c783b */ /* 0x000f620000004200 */
[C---:B------:R-:W-:Y:S05]  /*c840*/  HMMA.16816.F32.BF16 R84, R104.reuse, R86, R16 ;  /* 0x000000566854723c */ /* 0x040fea0000041810 */
[----:B------:R-:W-:Y:S01]  /*c850*/  FADD.FTZ R123, R122, R123 ;  /* 0x0000007b7a7b7221 */ /* 0x000fe20000010000 */
[C---:B--2---:R-:W-:Y:S01]  /*c860*/  HMMA.16816.F32.BF16 R80, R104.reuse, R72, R20 ;  /* 0x000000486850723c */ /* 0x044fe20000041814 */
[----:B------:R-:W2:Y:S04]  /*c870*/  LDSM.16.MT88.4 R16, [R136+0xb800] ;  /* 0x00b800008810783b */ /* 0x000ea80000004200 */
        /* <DEDUP_REMOVED lines=9> */
[C---:B------:R-:W-:Y:S05]  /*c910*/  HMMA.16816.F32.BF16 R40, R104.reuse, R6, R40 ;  /* 0x000000066828723c */ /* 0x040fea0000041828 */
[----:B------:R-:W-:Y:S01]  /*c920*/  FADD.FTZ R167, R102, R167 ;  /* 0x000000a766a77221 */ /* 0x000fe20000010000 */
[C---:B----4-:R-:W-:Y:S05]  /*c930*/  HMMA.16816.F32.BF16 R44, R104.reuse, R8, R44 ;  /* 0x00000008682c723c */ /* 0x050fea000004182c */
[----:B------:R-:W-:Y:S01]  /*c940*/  FADD.FTZ R170, R100, R101 ;  /* 0x0000006564aa7221 */ /* 0x000fe20000010000 */
[C---:B------:R-:W-:Y:S06]  /*c950*/  HMMA.16816.F32.BF16 R48, R104.reuse, R10, R48 ;  /* 0x0000000a6830723c */ /* 0x040fec0000041830 */
[C---:B-----5:R-:W-:Y:S06]  /*c960*/  HMMA.16816.F32.BF16 R52, R104.reuse, R12, R52 ;  /* 0x0000000c6834723c */ /* 0x060fec0000041834 */
[C---:B------:R-:W-:Y:S06]  /*c970*/  HMMA.16816.F32.BF16 R56, R104.reuse, R14, R56 ;  /* 0x0000000e6838723c */ /* 0x040fec0000041838 */
[C---:B--2---:R-:W-:Y:S06]  /*c980*/  HMMA.16816.F32.BF16 R60, R104.reuse, R16, R60 ;  /* 0x00000010683c723c */ /* 0x044fec000004183c */
[----:B------:R-:W-:Y:S01]  /*c990*/  HMMA.16816.F32.BF16 R64, R104, R18, R64 ;  /* 0x000000126840723c */ /* 0x000fe20000041840 */
[----:B------:R-:W-:Y:S11]  /*c9a0*/  @!UPT UIADD3 URZ, URZ, URZ, URZ ;  /* 0x0000003f3f3ff290 */ /* 0x000ff6000fffe03f */
[----:B------:R-:W-:Y:S01]  /*c9b0*/  @!UPT UIADD3 URZ, URZ, URZ, URZ ;  /* 0x0000003f3f3ff290 */ /* 0x000fe2000fffe03f */
[----:B------:R-:W-:Y:S11]  /*c9c0*/  @P1 BRA `(.L_x_6198) ;  /* 0xffffffd0001c1947 */ /* 0x000ff6000383ffff */
.L_x_6194:
        /* <DEDUP_REMOVED lines=208> */
.L_x_6200:
[----:B------:R-:W-:Y:S05]  /*d6d0*/  BSYNC B0 ;  /* 0x0000000000007941 */ /* 0x000fea0003800000 */
.L_x_6199:
        /* <DEDUP_REMOVED lines=33> */
.L_x_6202:
[----:B------:R-:W-:Y:S05]  /*d8f0*/  BSYNC B0 ;  /* 0x0000000000007941 */ /* 0x000fea0003800000 */
.L_x_6201:
        /* <DEDUP_REMOVED lines=10> */
.L_x_6204:
[----:B------:R-:W-:Y:S05]  /*d9a0*/  BSYNC B0 ;  /* 0x0000000000007941 */ /* 0x000fea0003800000 */
.L_x_6203:
        /* <DEDUP_REMOVED lines=9> */
.L_x_6206:
[----:B------:R-:W-:Y:S05]  /*da40*/  BSYNC B0 ;  /* 0x0000000000007941 */ /* 0x000fea0003800000 */
.L_x_6205:
        /* <DEDUP_REMOVED lines=9> */
.L_x_6208:
[----:B------:R-:W-:Y:S05]  /*dae0*/  BSYNC B0 ;  /* 0x0000000000007941 */ /* 0x000fea0003800000 */
.L_x_6207:
        /* <DEDUP_REMOVED lines=9> */
.L_x_6210:
[----:B------:R-:W-:Y:S05]  /*db80*/  BSYNC B0 ;  /* 0x0000000000007941 */ /* 0x000fea0003800000 */
.L_x_6209:
        /* <DEDUP_REMOVED lines=9> */
.L_x_6212:
[----:B------:R-:W-:Y:S05]  /*dc20*/  BSYNC B0 ;  /* 0x0000000000007941 */ /* 0x000fea0003800000 */
.L_x_6211:
        /* <DEDUP_REMOVED lines=9> */
.L_x_6214:
[----:B------:R-:W-:Y:S05]  /*dcc0*/  BSYNC B0 ;  /* 0x0000000000007941 */ /* 0x000fea0003800000 */
.L_x_6213:
        /* <DEDUP_REMOVED lines=8> */
.L_x_6215:
        /* <DEDUP_REMOVED lines=11> */
.L_x_8519:


//--------------------- .text._ZN5flash24flash_fwd_splitkv_kernelI23Flash_fwd_kernel_traitsILi128ELi64ELi64ELi4ELb0ELb0EN7cutlass10bfloat16_tE19Flash_kernel_traitsILi128ELi64ELi64ELi4ES3_EELb1ELb0ELb0ELb0ELb0ELb0ELb1ELb1EEEvNS_16Flash_fwd_paramsE --------------------------
	.section	.text._ZN5flash24flash_fwd_splitkv_kernelI23Flash_fwd_kernel_traitsILi128ELi64ELi64ELi4ELb0ELb0EN7cutlass10bfloat16_tE19Flash_kernel_traitsILi128ELi64ELi64ELi4ES3_EELb1ELb0ELb0ELb0ELb0ELb0ELb1ELb1EEEvNS_16Flash_fwd_paramsE,"ax",@progbits
	.align	128
        .global         _ZN5flash24flash_fwd_splitkv_kernelI23Flash_fwd_kernel_traitsILi128ELi64ELi64ELi4ELb0ELb0EN7cutlass10bfloat16_tE19Flash_kernel_traitsILi128ELi64ELi64ELi4ES3_EELb1ELb0ELb0ELb0ELb0ELb0ELb1ELb1EEEvNS_16Flash_fwd_paramsE
        .type           _ZN5flash24flash_fwd_splitkv_kernelI23Flash_fwd_kernel_traitsILi128ELi64ELi64ELi4ELb0ELb0EN7cutlass10bfloat16_tE19Flash_kernel_traitsILi128ELi64ELi64ELi4ES3_EELb1ELb0ELb0ELb0ELb0ELb0ELb1ELb1EEEvNS_16Flash_fwd_paramsE,@function
        .size           _ZN5flash24flash_fwd_splitkv_kernelI23Flash_fwd_kernel_traitsILi128ELi64ELi64ELi4ELb0ELb0EN7cutlass10bfloat16_tE19Flash_kernel_traitsILi128ELi64ELi64ELi4ES3_EELb1ELb0ELb0ELb0ELb0ELb0ELb1ELb1EEEvNS_16Flash_fwd_paramsE,(.L_x_8520 - _ZN5flash24flash_fwd_splitkv_kernelI23Flash_fwd_kernel_traitsILi128ELi64ELi64ELi4ELb0ELb0EN7cutlass10bfloat16_tE19Flash_kernel_traitsILi128ELi64ELi64ELi4ES3_EELb1ELb0ELb0ELb0ELb0ELb0ELb1ELb1EEEvNS_16Flash_fwd_paramsE)
        .other          _ZN5flash24flash_fwd_splitkv_kernelI23Flash_fwd_kernel_traitsILi128ELi64ELi64ELi4ELb0ELb0EN7cutlass10bfloat16_tE19Flash_kernel_traitsILi128ELi64ELi64ELi4ES3_EELb1ELb0ELb0ELb0ELb0ELb0ELb1ELb1EEEvNS_16Flash_fwd_paramsE,@"STO_CUDA_ENTRY STV_DEFAULT"
_ZN5flash24flash_fwd_splitkv_kernelI23Flash_fwd_kernel_traitsILi128ELi64ELi64ELi4ELb0ELb0EN7cutlass10bfloat16_tE19Flash_kernel_traitsILi128ELi64ELi64ELi4ES3_EELb1ELb0ELb0ELb0ELb0ELb0ELb1ELb1EEEvNS_16Flash_fwd_paramsE:
.text._ZN5flash24flash_fwd_splitkv_kernelI23Flash_fwd_kernel_traitsILi128ELi64ELi64ELi4ELb0ELb0EN7cutlass10bfloat16_tE19Flash_kernel_traitsILi128ELi64ELi64ELi4ES3_EELb1ELb0ELb0ELb0ELb0ELb0ELb1ELb1EEEvNS_16Flash_fwd_paramsE:
[----:B------:R-:W-:Y:S08]  /*0000*/  LDC R1, c[0x0][0x28] ;  /* 0x00000a00ff017b82 */ /* 0x000ff00000000800 */
[----:B------:R-:W1:Y:S01]  /*0010*/  LDC R5, c[0x0][0x270] ;  /* 0x00009c00ff057b82 */ /* 0x000e620000000800 */
[----:B------:R-:W2:Y:S01]  /*0020*/  S2R R136, SR_CTAID.Z ;  /* 0x0000000000887919 */ /* 0x000ea20000002700 */
[----:B------:R-:W-:Y:S01]  /*0030*/  MOV R2, RZ ;  /* 0x000000ff00027202 */ /* 0x000fe20000000f00 */
[----:B------:R-:W-:Y:S01]  /*0040*/  ULDC.64 UR6, c[0x0][0x208] ;  /* 0x0000820000067ab9 */ /* 0x000fe20000000a00 */
[----:B------:R-:W-:-:S04]  /*0050*/  ULDC.64 UR8, c[0x0][0x300] ;  /* 0x0000c00000087ab9 */ /* 0x000fc80000000a00 */
[----:B------:R-:W3:Y:S08]  /*0060*/  LDC.64 R8, c[0x0][0x2f0] ;  /* 0x0000bc00ff087b82 */ /* 0x000ef00000000a00 */
[----:B------:R-:W4:Y:S01]  /*0070*/  LDC.64 R140, c[0x0][0x300] ;  /* 0x0000c000ff8c7b82 */ /* 0x000f220000000a00 */
[----:B-1----:R-:W1:Y:S01]  /*0080*/  I2F.U32.RP R6, R5 ;  /* 0x0000000500067306 */ /* 0x002e620000209000 */
[----:B------:R-:W-:-:S07]  /*0090*/  ISETP.NE.U32.AND P1, PT, R5, RZ, PT ;  /* 0x000000ff0500720c */ /* 0x000fce0003f25070 */
[----:B-1----:R-:W1:Y:S02]  /*00a0*/  MUFU.RCP R4, R6 ;  /* 0x0000000600047308 */ /* 0x002e640000001000 */
[----:B-1----:R-:W-:Y:S01]  /*00b0*/  VIADD R4, R4, 0xffffffe ;  /* 0x0ffffffe04047836 */ /* 0x002fe20000000000 */
[----:B------:R-:W-:-:S05]  /*00c0*/  MOV R6, 0xffffffff ;  /* 0xffffffff00067802 */ /* 0x000fca0000000f00 */
[----:B------:R-:W1:Y:S02]  /*00d0*/  F2I.FTZ.U32.TRUNC.NTZ R3, R4 ;  /* 0x0000000400037305 */ /* 0x000e64000021f000 */
[----:B-1----:R-:W-:-:S04]  /*00e0*/  IMAD.MOV R0, RZ, RZ, -R3 ;  /* 0x000000ffff007224 */ /* 0x002fc800078e0a03 */
[----:B------:R-:W-:-:S04]  /*00f0*/  IMAD R7, R0, R5, RZ ;  /* 0x0000000500077224 */ /* 0x000fc800078e02ff */
[----:B------:R-:W-:Y:S02]  /*0100*/  IMAD.HI.U32 R7, R3, R7, R2 ;  /* 0x0000000703077227 */ /* 0x000fe400078e0002 */
[----:B------:R-:W1:Y:S04]  /*0110*/  LDC.64 R2, c[0x0][0x2f0] ;  /* 0x0000bc00ff027b82 */ /* 0x000e680000000a00 */
[----:B--2---:R-:W-:-:S04]  /*0120*/  IMAD.HI.U32 R169, R7, R136, RZ ;  /* 0x0000008807a97227 */ /* 0x004fc800078e00ff */
[----:B------:R-:W-:-:S04]  /*0130*/  IMAD.MOV R0, RZ, RZ, -R169 ;  /* 0x000000ffff007224 */ /* 0x000fc800078e0aa9 */
[----:B------:R-:W-:-:S05]  /*0140*/  IMAD R0, R5, R0, R136 ;  /* 0x0000000005007224 */ /* 0x000fca00078e0288 */
[----:B------:R-:W-:Y:S02]  /*0150*/  ISETP.GE.U32.AND P3, PT, R0, R5, PT ;  /* 0x000000050000720c */ /* 0x000fe40003f66070 */
[----:B-1----:R-:W-:-:S04]  /*0160*/  ISETP.NE.U32.AND P0, PT, R2, RZ, PT ;  /* 0x000000ff0200720c */ /* 0x002fc80003f05070 */
[----:B------:R-:W-:-:S07]  /*0170*/  ISETP.NE.AND.EX P0, PT, R3, RZ, PT, P0 ;  /* 0x000000ff0300720c */ /* 0x000fce0003f05300 */
[----:B------:R-:W-:Y:S01]  /*0180*/  @P3 IMAD.IADD R0, R0, 0x1, -R5 ;  /* 0x0000000100003824 */ /* 0x000fe200078e0a05 */
[----:B------:R-:W-:Y:S01]  /*0190*/  @P3 IADD3 R169, R169, 0x1, RZ ;  /* 0x00000001a9a93810 */ /* 0x000fe20007ffe0ff */
[----:B------:R-:W1:Y:S03]  /*01a0*/  LDC.64 R2, c[0x0][0x2f8] ;  /* 0x0000be00ff027b82 */ /* 0x000e660000000a00 */
[----:B------:R-:W-:-:S05]  /*01b0*/  ISETP.GE.U32.AND P2, PT, R0, R5, PT ;  /* 0x000000050000720c */ /* 0x000fca0003f46070 */
[----:B------:R-:W2:Y:S08]  /*01c0*/  LDC.U8 R0, c[0x0][0x3c2] ;  /* 0x0000f080ff007b82 */ /* 0x000eb00000000000 */
[----:B------:R-:W-:Y:S01]  /*01d0*/  @P2 VIADD R169, R169, 0x1 ;  /* 0x00000001a9a92836 */ /* 0x000fe20000000000 */
[----:B------:R-:W-:-:S05]  /*01e0*/  @!P1 LOP3.LUT R169, RZ, R5, RZ, 0x33, !PT ;  /* 0x00000005ffa99212 */ /* 0x000fca00078e33ff */
[C---:B---3--:R-:W-:Y:S02]  /*01f0*/  IMAD.WIDE R10, R169.reuse, 0x4, R8 ;  /* 0x00000004a90a7825 */ /* 0x048fe400078e0208 */
[----:B------:R-:W3:Y:S03]  /*0200*/  LDC.64 R8, c[0x0][0x2f8] ;  /* 0x0000be00ff087b82 */ /* 0x000ee60000000a00 */
[----:B------:R-:W3:Y:S04]  /*0210*/  @P0 LDG.E R6, desc[UR6][R10.64] ;  /* 0x000000060a060981 */ /* 0x000ee8000c1e1900 */
[----:B------:R-:W3:Y:S01]  /*0220*/  @P0 LDG.E R7, desc[UR6][R10.64+0x4] ;  /* 0x000004060a070981 */ /* 0x000ee2000c1e1900 */
[----:B--2---:R-:W-:Y:S01]  /*0230*/  ISETP.NE.AND P1, PT, R0, RZ, PT ;  /* 0x000000ff0000720c */ /* 0x004fe20003f25270 */
[----:B------:R-:W-:Y:S01]  /*0240*/  IMAD.MOV.U32 R13, RZ, RZ, -0x1 ;  /* 0xffffffffff0d7424 */ /* 0x000fe200078e00ff */
[----:B-1----:R-:W-:Y:S01]  /*0250*/  ISETP.EQ.U32.AND P2, PT, R2, RZ, PT ;  /* 0x000000ff0200720c */ /* 0x002fe20003f42070 */
[----:B----4-:R-:W-:Y:S01]  /*0260*/  IMAD.WIDE R140, R169, 0x4, R140 ;  /* 0x00000004a98c7825 */ /* 0x010fe200078e028c */
[----:B------:R-:W-:-:S02]  /*0270*/  ISETP.NE.U32.AND P5, PT, RZ, UR8, PT ;  /* 0x00000008ff007c0c */ /* 0x000fc4000bfa5070 */
[----:B------:R-:W-:Y:S02]  /*0280*/  ISETP.EQ.OR.EX P2, PT, R3, RZ, !P1, P2 ;  /* 0x000000ff0300720c */ /* 0x000fe40004f42720 */
[----:B------:R-:W-:Y:S02]  /*0290*/  ISETP.NE.AND.EX P5, PT, RZ, UR9, PT, P5 ;  /* 0x00000009ff007c0c */ /* 0x000fe4000bfa5350 */
[----:B------:R-:W-:Y:S01]  /*02a0*/  MOV R14, RZ ;  /* 0x000000ff000e7202 */ /* 0x000fe20000000f00 */
[----:B---3--:R-:W-:-:S08]  /*02b0*/  IMAD.WIDE R8, R169, 0x4, R8 ;  /* 0x00000004a9087825 */ /* 0x008fd000078e0208 */
[----:B------:R1:W5:Y:S04]  /*02c0*/  @!P2 LDG.E R13, desc[UR6][R8.64] ;  /* 0x00000006080da981 */ /* 0x000368000c1e1900 */
[----:B------:R1:W5:Y:S01]  /*02d0*/  @P5 LDG.E R14, desc[UR6][R140.64] ;  /* 0x000000068c0e5981 */ /* 0x000362000c1e1900 */
[----:B------:R-:W2:Y:S01]  /*02e0*/  S2R R17, SR_CTAID.X ;  /* 0x0000000000117919 */ /* 0x000ea20000002500 */
[----:B------:R-:W3:Y:S01]  /*02f0*/  S2R R0, SR_CTAID.Y ;  /* 0x0000000000007919 */ /* 0x000ee20000002600 */
[----:B------:R-:W-:-:S06]  /*0300*/  @P0 IMAD.IADD R168, R7, 0x1, -R6 ;  /* 0x0000000107a80824 */ /* 0x000fcc00078e0a06 */
[----:B------:R-:W4:Y:S01]  /*0310*/  @!P0 LDC R168, c[0x0][0x2c4] ;  /* 0x0000b100ffa88b82 */ /* 0x000f220000000800 */
[----:B------:R-:W-:Y:S02]  /*0320*/  ISETP.NE.U32.AND P0, PT, R2, RZ, PT ;  /* 0x000000ff0200720c */ /* 0x000fe40003f05070 */
[----:B------:R-:W-:Y:S02]  /*0330*/  IADD3 R2, -R169, RZ, RZ ;  /* 0x000000ffa9027210 */ /* 0x000fe40007ffe1ff */
[----:B------:R-:W-:-:S03]  /*0340*/  ISETP.NE.AND.EX P0, PT, R3, RZ, PT, P0 ;  /* 0x000000ff0300720c */ /* 0x000fc60003f05300 */
[----:B------:R-:W-:-:S10]  /*0350*/  IMAD R136, R5, R2, R136 ;  /* 0x0000000205887224 */ /* 0x000fd400078e0288 */
[----:B-123--:R-:W-:Y:S05]  /*0360*/  @!P0 BRA `(.L_x_6216) ;  /* 0x0000000000108947 */ /* 0x00efea0003800000 */
[----:B------:R-:W2:Y:S02]  /*0370*/  @P1 LDG.E R2, desc[UR6][R8.64+0x4] ;  /* 0x0000040608021981 */ /* 0x000ea4000c1e1900 */
[----:B--2--5:R-:W-:-:S06]  /*0380*/  @P1 IADD3 R11, R2, -R13, RZ ;  /* 0x8000000d020b1210 */ /* 0x024fcc0007ffe0ff */
[----:B------:R2:W5:Y:S01]  /*0390*/  @!P1 LDG.E R11, desc[UR6][R8.64] ;  /* 0x00000006080b9981 */ /* 0x000562000c1e1900 */
[----:B------:R-:W-:Y:S05]  /*03a0*/  BRA `(.L_x_6217) ;  /* 0x0000000000047947 */ /* 0x000fea0003800000 */
.L_x_6216:
[----:B------:R-:W1:Y:S02]  /*03b0*/  LDC R11, c[0x0][0x2c8] ;  /* 0x0000b200ff0b7b82 */ /* 0x000e640000000800 */
.L_x_6217:
        /* <DEDUP_REMOVED lines=10> */
[--C-:B-1---5:R-:W-:Y:S01]  /*0460*/  IMAD.IADD R68, R11, 0x1, -R14.reuse ;  /* 0x000000010b447824 */ /* 0x122fe200078e0a0e */
[----:B------:R-:W1:Y:S01]  /*0470*/  S2R R50, SR_TID.X ;  /* 0x0000000000327919 */ /* 0x000e620000002100 */
[----:B------:R-:W-:-:S05]  /*0480*/  @P3 IMAD.IADD R52, R15, 0x1, -R14 ;  /* 0x000000010f343824 */ /* 0x000fca00078e0a0e */
[----:B---3--:R-:W3:Y:S08]  /*0490*/  LDC R2, c[0x0][0x2c8] ;  /* 0x0000b200ff027b82 */ /* 0x008ef00000000800 */
[----:B------:R-:W4:Y:S01]  /*04a0*/  LDC R7, c[0x0][0x398] ;  /* 0x0000e600ff077b82 */ /* 0x000f220000000800 */
        /* <DEDUP_REMOVED lines=20> */
[----:B------:R-:W2:Y:S02]  /*05f0*/  @!P3 LDC.64 R2, c[0x0][0x318] ;  /* 0x0000c600ff02bb82 */ /* 0x000ea40000000a00 */
[----:B------:R-:W-:-:S05]  /*0600*/  IMAD R19, R9, R4, R19 ;  /* 0x0000000409137224 */ /* 0x000fca00078e0213 */
[----:B------:R-:W-:Y:S01]  /*0610*/  ISETP.GT.U32.AND P1, PT, R10, R19, PT ;  /* 0x000000130a00720c */ /* 0x000fe20003f24070 */
[----:B------:R-:W3:-:S12]  /*0620*/  @!P3 LDC R4, c[0x0][0x2cc] ;  /* 0x0000b300ff04bb82 */ /* 0x000ed80000000800 */
[----:B------:R-:W-:Y:S02]  /*0630*/  @!P1 IMAD.IADD R19, R19, 0x1, -R10 ;  /* 0x0000000113139824 */ /* 0x000fe400078e0a0a */
[----:B------:R-:W-:Y:S01]  /*0640*/  @!P1 VIADD R9, R9, 0x1 ;  /* 0x0000000109099836 */ /* 0x000fe20000000000 */
[----:B------:R-:W-:Y:S02]  /*0650*/  ISETP.NE.AND P1, PT, R8, RZ, PT ;  /* 0x000000ff0800720c */ /* 0x000fe40003f25270 */
[----:B--2---:R-:W-:Y:S02]  /*0660*/  @!P3 ISETP.NE.U32.AND P2, PT, R2, RZ, PT ;  /* 0x000000ff0200b20c */ /* 0x004fe40003f45070 */
[----:B------:R-:W-:Y:S02]  /*0670*/  ISETP.GE.U32.AND P4, PT, R19, R10, PT ;  /* 0x0000000a1300720c */ /* 0x000fe40003f86070 */
[----:B------:R-:W-:-:S04]  /*0680*/  @!P3 ISETP.NE.AND.EX P2, PT, R3, RZ, PT, P2 ;  /* 0x000000ff0300b20c */ /* 0x000fc80003f45320 */
[----:B---3--:R-:W-:-:S05]  /*0690*/  @!P3 SEL R3, R4, RZ, P2 ;  /* 0x000000ff0403b207 */ /* 0x008fca0001000000 */
[----:B------:R-:W-:Y:S01]  /*06a0*/  @!P3 IMAD.IADD R52, R68, 0x1, R3 ;  /* 0x000000014434b824 */ /* 0x000fe200078e0203 */
[----:B------:R-:W-:Y:S01]  /*06b0*/  IADD3 R3, -R168, 0x7f, R63 ;  /* 0x0000007fa8037810 */ /* 0x000fe20007ffe13f */
[----:B------:R-:W-:Y:S02]  /*06c0*/  @P4 VIADD R9, R9, 0x1 ;  /* 0x0000000109094836 */ /* 0x000fe40000000000 */
[----:B------:R-:W-:Y:S01]  /*06d0*/  VIADD R2, R52, 0x3f ;  /* 0x0000003f34027836 */ /* 0x000fe20000000000 */
[----:B----4-:R-:W-:Y:S01]  /*06e0*/  IADD3 R7, R3, R7, R52 ;  /* 0x0000000703077210 */ /* 0x010fe20007ffe034 */
[----:B------:R-:W-:Y:S01]  /*06f0*/  @!P0 IMAD.MOV R9, RZ, RZ, -R9 ;  /* 0x000000ffff098224 */ /* 0x000fe200078e0a09 */
[----:B------:R-:W-:Y:S02]  /*0700*/  @!P1 LOP3.LUT R9, RZ, R8, RZ, 0x33, !PT ;  /* 0x00000008ff099212 */ /* 0x000fe400078e33ff */
[----:B------:R-:W-:Y:S02]  /*0710*/  SHF.R.S32.HI R3, RZ, 0x1f, R2 ;  /* 0x0000001fff037819 */ /* 0x000fe40000011402 */
[----:B------:R-:W-:Y:S01]  /*0720*/  SHF.R.S32.HI R4, RZ, 0x1f, R7 ;  /* 0x0000001fff047819 */ /* 0x000fe20000011407 */
[----:B------:R-:W-:Y:S01]  /*0730*/  IMAD R163, R9, R0, RZ ;  /* 0x0000000009a37224 */ /* 0x000fe200078e02ff */
[----:B------:R-:W-:-:S02]  /*0740*/  LEA.HI R3, R3, R2, RZ, 0x6 ;  /* 0x0000000203037211 */ /* 0x000fc400078f30ff */
[----:B------:R-:W-:Y:S02]  /*0750*/  LEA.HI R4, R4, R7, RZ, 0x6 ;  /* 0x0000000704047211 */ /* 0x000fe400078f30ff */
[----:B------:R-:W-:Y:S02]  /*0760*/  SHF.R.S32.HI R2, RZ, 0x6, R3 ;  /* 0x00000006ff027819 */ /* 0x000fe40000011403 */
[----:B------:R-:W-:Y:S02]  /*0770*/  SHF.R.S32.HI R4, RZ, 0x6, R4 ;  /* 0x00000006ff047819 */ /* 0x000fe40000011404 */
[----:B------:R-:W-:-:S04]  /*0780*/  VIADDMNMX R9, R163, R9, R2, PT ;  /* 0x00000009a3097246 */ /* 0x000fc80003800102 */
[----:B------:R-:W-:-:S04]  /*0790*/  VIMNMX R102, R9, R4, PT ;  /* 0x0000000409667248 */ /* 0x000fc80003fe0100 */
[----:B------:R-:W-:-:S13]  /*07a0*/  ISETP.GE.AND P0, PT, R163, R102, PT ;  /* 0x00000066a300720c */ /* 0x000fda0003f06270 */
[----:B-1----:R-:W-:Y:S05]  /*07b0*/  @!P0 BRA `(.L_x_6218) ;  /* 0x0000000800148947 */ /* 0x002fea0003800000 */
        /* <DEDUP_REMOVED lines=41> */
.L_x_6220:
[----:B------:R-:W-:Y:S05]  /*0a50*/  BSYNC B0 ;  /* 0x0000000000007941 */ /* 0x000fea0003800000 */
.L_x_6219:
        /* <DEDUP_REMOVED lines=9> */
.L_x_6222:
[----:B------:R-:W-:Y:S05]  /*0af0*/  BSYNC B0 ;  /* 0x0000000000007941 */ /* 0x000fea0003800000 */
.L_x_6221:
        /* <DEDUP_REMOVED lines=8> */
.L_x_6224:
[----:B------:R-:W-:Y:S05]  /*0b80*/  BSYNC B0 ;  /* 0x0000000000007941 */ /* 0x000fea0003800000 */
.L_x_6223:
        /* <DEDUP_REMOVED lines=8> */
.L_x_6226:
[----:B------:R-:W-:Y:S05]  /*0c10*/  BSYNC B0 ;  /* 0x0000000000007941 */ /* 0x000fea0003800000 */
.L_x_6225:
        /* <DEDUP_REMOVED lines=9> */
.L_x_6228:
[----:B------:R-:W-:Y:S05]  /*0cb0*/  BSYNC B0 ;  /* 0x0000000000007941 */ /* 0x000fea0003800000 */
.L_x_6227:
[----:B------:R-:W-:Y:S04]  /*0cc0*/  BSSY B0, `(.L_x_6229) ;  /* 0x0000007000007945 */ /* 0x000fe80003800000 */
[----:B------:R-:W-:Y:S05]  /*0cd0*/  @P1 BRA `(.L_x_6230) ;  /* 0x0000000000141947 */ /* 0x000fea0003800000 */
[----:B------:R-:W-:Y:S02]  /*0ce0*/  ULDC UR4, c[0x0][0x2d0] ;  /* 0x0000b40000047ab9 */ /* 0x000fe40000000800 */
[----:B------:R-:W-:Y:S02]  /*0cf0*/  ISETP.GE.AND P1, PT, R2, UR4, PT ;  /* 0x0000000402007c0c */ /* 0x000fe4000bf26270 */
[----:B------:R-:W-:-:S11]  /*0d00*/  ISETP.GE.AND P0, PT, R6, UR4, PT ;  /* 0x0000000406007c0c */ /* 0x000fd6000bf06270 */
[----:B------:R1:W-:Y:S04]  /*0d10*/  @!P1 STG.E.128 desc[UR6][R20.64+0x5000], RZ ;  /* 0x005000ff14009986 */ /* 0x0003e8000c101d06 */
[----:B------:R1:W-:Y:S02]  /*0d20*/  @!P0 STG.E.128 desc[UR6][R20.64+0x5100], RZ ;  /* 0x005100ff14008986 */ /* 0x0003e4000c101d06 */
.L_x_6230:
[----:B------:R-:W-:Y:S05]  /*0d30*/  BSYNC B0 ;  /* 0x0000000000007941 */ /* 0x000fea0003800000 */
.L_x_6229:
[----:B------:R-:W-:Y:S04]  /*0d40*/  BSSY B0, `(.L_x_6231) ;  /* 0x0000007000007945 */ /* 0x000fe80003800000 */
[----:B------:R-:W-:Y:S05]  /*0d50*/  @P4 BRA `(.L_x_6232) ;  /* 0x0000000000144947 */ /* 0x000fea0003800000 */
[----:B------:R-:W-:Y:S02]  /*0d60*/  ULDC UR4, c[0x0][0x2d0] ;  /* 0x0000b40000047ab9 */ /* 0x000fe40000000800 */
[----:B------:R-:W-:Y:S02]  /*0d70*/  ISETP.GE.AND P1, PT, R2, UR4, PT ;  /* 0x0000000402007c0c */ /* 0x000fe4000bf26270 */
[----:B------:R-:W-:-:S11]  /*0d80*/  ISETP.GE.AND P0, PT, R6, UR4, PT ;  /* 0x0000000406007c0c */ /* 0x000fd6000bf06270 */
[----:B------:R1:W-:Y:S04]  /*0d90*/  @!P1 STG.E.128 desc[UR6][R20.64+0x6000], RZ ;  /* 0x006000ff14009986 */ /* 0x0003e8000c101d06 */
[----:B------:R1:W-:Y:S02]  /*0da0*/  @!P0 STG.E.128 desc[UR6][R20.64+0x6100], RZ ;  /* 0x006100ff14008986 */ /* 0x0003e4000c101d06 */
.L_x_6232:
[----:B------:R-:W-:Y:S05]  /*0db0*/  BSYNC B0 ;  /* 0x0000000000007941 */ /* 0x000fea0003800000 */
.L_x_6231:
[----:B------:R-:W-:Y:S04]  /*0dc0*/  BSSY B0, `(.L_x_6233) ;  /* 0x0000007000007945 */ /* 0x000fe80003800000 */
[----:B------:R-:W-:Y:S05]  /*0dd0*/  @P3 BRA `(.L_x_6234) ;  /* 0x0000000000143947 */ /* 0x000fea0003800000 */
[----:B------:R-:W-:Y:S02]  /*0de0*/  ULDC UR4, c[0x0][0x2d0] ;  /* 0x0000b40000047ab9 */ /* 0x000fe40000000800 */
[----:B------:R-:W-:Y:S02]  /*0df0*/  ISETP.GE.AND P1, PT, R2, UR4, PT ;  /* 0x0000000402007c0c */ /* 0x000fe4000bf26270 */
[----:B------:R-:W-:-:S11]  /*0e00*/  ISETP.GE.AND P0, PT, R6, UR4, PT ;  /* 0x0000000406007c0c */ /* 0x000fd6000bf06270 */
[----:B------:R1:W-:Y:S04]  /*0e10*/  @!P1 STG.E.128 desc[UR6][R20.64+0x7000], RZ ;  /* 0x007000ff14009986 */ /* 0x0003e8000c101d06 */
[----:B------:R1:W-:Y:S02]  /*0e20*/  @!P0 STG.E.128 desc[UR6][R20.64+0x7100], RZ ;  /* 0x007100ff14008986 */ /* 0x0003e4000c101d06 */
.L_x_6234:
[----:B------:R-:W-:Y:S05]  /*0e30*/  BSYNC B0 ;  /* 0x0000000000007941 */ /* 0x000fea0003800000 */
.L_x_6233:
        /* <DEDUP_REMOVED lines=29> */
.L_x_6218:
[----:B------:R-:W1:Y:S01]  /*1010*/  LDC.64 R2, c[0x0][0x368] ;  /* 0x0000da00ff027b82 */ /* 0x000e620000000a00 */
[----:B------:R-:W-:-:S07]  /*1020*/  IMAD.MOV.U32 R12, RZ, RZ, R169 ;  /* 0x000000ffff0c7224 */ /* 0x000fce00078e00a9 */
        /* <DEDUP_REMOVED lines=9> */
[----:B------:R-:W-:Y:S02]  /*10c0*/  ISETP.NE.AND.EX P0, PT, R5, RZ, PT, P0 ;  /* 0x000000ff0500720c */ /* 0x000fe40003f05300 */
[----:B------:R-:W-:-:S11]  /*10d0*/  SHF.R.S32.HI R9, RZ, 0x1f, R169 ;  /* 0x0000001fff097819 */ /* 0x000fd600000114a9 */
        /* <DEDUP_REMOVED lines=11> */
.L_x_6235:
        /* <DEDUP_REMOVED lines=32> */
[----:B-----5:R-:W-:Y:S02]  /*1390*/  IADD3 R12, -R15, RZ, RZ ;  /* 0x000000ff0f0c7210 */ /* 0x020fe40007ffe1ff */
        /* <DEDUP_REMOVED lines=49> */
.L_x_6236:
[----:B------:R-:W1:Y:S01]  /*16b0*/  LDC R15, c[0x0][0x278] ;  /* 0x00009e00ff0f7b82 */ /* 0x000e620000000800 */
[----:B------:R-:W-:Y:S02]  /*16c0*/  MOV R4, RZ ;  /* 0x000000ff00047202 */ /* 0x000fe40000000f00 */
[----:B------:R-:W-:-:S13]  /*16d0*/  ISETP.NE.AND P4, PT, R13, -0x1, PT ;  /* 0xffffffff0d00780c */ /* 0x000fda0003f85270 */
[----:B------:R-:W2:Y:S01]  /*16e0*/  @P4 LDC.64 R144, c[0x0][0x248] ;  /* 0x00009200ff904b82 */ /* 0x000ea20000000a00 */
[----:B------:R-:W-:Y:S01]  /*16f0*/  @P4 IMAD.IADD R20, R14, 0x1, R13 ;  /* 0x000000010e144824 */ /* 0x000fe200078e020d */
[----:B-1----:R-:W-:-:S06]  /*1700*/  IABS R3, R15 ;  /* 0x0000000f00037213 */ /* 0x002fcc0000000000 */
[----:B------:R-:W1:Y:S01]  /*1710*/  @P4 LDC.64 R10, c[0x0][0x250] ;  /* 0x00009400ff0a4b82 */ /* 0x000e620000000a00 */
[----:B------:R-:W3:Y:S08]  /*1720*/  I2F.RP R8, R3 ;  /* 0x0000000300087306 */ /* 0x000ef00000209400 */
[----:B---3--:R-:W3:Y:S02]  /*1730*/  MUFU.RCP R7, R8 ;  /* 0x0000000800077308 */ /* 0x008ee40000001000 */
[----:B---3--:R-:W-:-:S06]  /*1740*/  VIADD R7, R7, 0xffffffe ;  /* 0x0ffffffe07077836 */ /* 0x008fcc0000000000 */
[----:B------:R-:W3:Y:S02]  /*1750*/  F2I.FTZ.U32.TRUNC.NTZ R5, R7 ;  /* 0x0000000700057305 */ /* 0x000ee4000021f000 */
[----:B---3--:R-:W-:Y:S01]  /*1760*/  IMAD.MOV R0, RZ, RZ, -R5 ;  /* 0x000000ffff007224 */ /* 0x008fe200078e0a05 */
[----:B------:R-:W-:-:S03]  /*1770*/  LEA R7, R102, 0xffffffc0, 0x6 ;  /* 0xffffffc066077811 */ /* 0x000fc600078e30ff */
[----:B------:R-:W-:Y:S01]  /*1780*/  IMAD R2, R0, R3, RZ ;  /* 0x0000000300027224 */ /* 0x000fe200078e02ff */
[----:B------:R-:W-:Y:S02]  /*1790*/  IABS R0, R136 ;  /* 0x0000008800007213 */ /* 0x000fe40000000000 */
[----:B------:R-:W-:Y:S01]  /*17a0*/  SHF.R.S32.HI R19, RZ, 0x1f, R7 ;  /* 0x0000001fff137819 */ /* 0x000fe20000011407 */
        /* <DEDUP_REMOVED lines=33> */
.L_x_6238:
        /* <DEDUP_REMOVED lines=32> */
.L_x_6237:
[----:B------:R1:W5:Y:S01]  /*1bc0*/  @P5 LDG.E R54, desc[UR6][R140.64] ;  /* 0x000000068c365981 */ /* 0x000362000c1e1900 */
[----:B------:R-:W-:Y:S01]  /*1bd0*/  ISETP.NE.AND P0, PT, R6, -0x1, PT ;  /* 0xffffffff0600780c */ /* 0x000fe20003f05270 */
[----:B------:R-:W2:Y:S01]  /*1be0*/  LDC.64 R4, c[0x0][0x240] ;  /* 0x00009000ff047b82 */ /* 0x000ea20000000a00 */
[----:B------:R-:W-:Y:S01]  /*1bf0*/  SHF.R.S32.HI R15, RZ, 0x1f, R50 ;  /* 0x0000001fff0f7819 */ /* 0x000fe20000011432 */
[----:B------:R-:W-:Y:S01]  /*1c00*/  ULDC UR5, c[0x0][0x2d0] ;  /* 0x0000b40000057ab9 */ /* 0x000fe20000000800 */
[----:B------:R-:W-:Y:S01]  /*1c10*/  ULDC.64 UR10, c[0x0][0x268] ;  /* 0x00009a00000a7ab9 */ /* 0x000fe20000000a00 */
[----:B------:R-:W-:Y:S01]  /*1c20*/  IMAD.MOV.U32 R53, RZ, RZ, 0x10 ;  /* 0x00000010ff357424 */ /* 0x000fe200078e00ff */
[CC--:B------:R-:W-:Y:S01]  /*1c30*/  LEA.HI R25, R15.reuse, R50.reuse, RZ, 0x3 ;  /* 0x000000320f197211 */ /* 0x0c0fe200078f18ff */
[----:B------:R-:W-:Y:S01]  /*1c40*/  IMAD.MOV.U32 R51, RZ, RZ, 0x20 ;  /* 0x00000020ff337424 */ /* 0x000fe200078e00ff */
[----:B------:R-:W-:Y:S01]  /*1c50*/  LEA.HI R65, R15, R50, RZ, 0x4 ;  /* 0x000000320f417211 */ /* 0x000fe200078f20ff */
[----:B------:R-:W3:Y:S01]  /*1c60*/  LDC R74, c[0x0][0x2e0] ;  /* 0x0000b800ff4a7b82 */ /* 0x000ee20000000800 */
[----:B------:R-:W-:-:S02]  /*1c70*/  SHF.R.S32.HI R134, RZ, 0x3, R25 ;  /* 0x00000003ff867819 */ /* 0x000fc40000011419 */
[----:B------:R-:W-:Y:S02]  /*1c80*/  LOP3.LUT R25, R25, 0xfffffff8, RZ, 0xc0, !PT ;  /* 0xfffffff819197812 */ /* 0x000fe400078ec0ff */
[----:B------:R-:W-:Y:S01]  /*1c90*/  LOP3.LUT R29, R65, 0xfffffff0, RZ, 0xc0, !PT ;  /* 0xfffffff0411d7812 */ /* 0x000fe200078ec0ff */
[----:B------:R-:W-:Y:S01]  /*1ca0*/  IMAD.SHL.U32 R27, R134, 0x40, RZ ;  /* 0x00000040861b7824 */ /* 0x000fe200078e00ff */
[--C-:B------:R-:W-:Y:S01]  /*1cb0*/  SHF.R.S32.HI R135, RZ, 0x1f, R134.reuse ;  /* 0x0000001fff877819 */ /* 0x100fe20000011486 */
[----:B------:R-:W4:Y:S01]  /*1cc0*/  @!P0 LDC.64 R10, c[0x0][0x228] ;  /* 0x00008a00ff0a8b82 */ /* 0x000f220000000a00 */
[C---:B------:R-:W-:Y:S01]  /*1cd0*/  IMAD.IADD R62, R50.reuse, 0x1, -R25 ;  /* 0x00000001323e7824 */ /* 0x040fe200078e0a19 */
[----:B------:R-:W-:Y:S01]  /*1ce0*/  LEA.HI R60, R15, R50, RZ, 0x5 ;  /* 0x000000320f3c7211 */ /* 0x000fe200078f28ff */
[----:B------:R-:W-:Y:S01]  /*1cf0*/  IMAD.IADD R66, R50, 0x1, -R29 ;  /* 0x0000000132427824 */ /* 0x000fe200078e0a1d */
[----:B------:R-:W-:Y:S01]  /*1d00*/  LOP3.LUT R27, R27, 0x1c0, RZ, 0xc0, !PT ;  /* 0x000001c01b1b7812 */ /* 0x000fe200078ec0ff */
[----:B------:R-:W-:Y:S01]  /*1d10*/  IMAD.SHL.U32 R16, R62, 0x8, RZ ;  /* 0x000000083e107824 */ /* 0x000fe200078e00ff */
[----:B------:R-:W-:Y:S01]  /*1d20*/  LOP3.LUT R61, R60, 0xffffffe0, RZ, 0xc0, !PT ;  /* 0xffffffe03c3d7812 */ /* 0x000fe200078ec0ff */
        /* <DEDUP_REMOVED lines=8> */
[----:B------:R-:W-:Y:S01]  /*1db0*/  LEA.HI R27, R15, R50, RZ, 0x6 ;  /* 0x000000320f1b7211 */ /* 0x000fe200078f30ff */
[----:B------:R-:W-:Y:S01]  /*1dc0*/  @P0 IMAD.MOV.U32 R6, RZ, RZ, R26 ;  /* 0x000000ffff060224 */ /* 0x000fe200078e001a */
[----:B------:R-:W-:Y:S01]  /*1dd0*/  SHF.R.S32.HI R31, RZ, 0x1f, R66 ;  /* 0x0000001fff1f7819 */ /* 0x000fe20000011442 */
[----:B------:R-:W-:Y:S01]  /*1de0*/  IMAD.SHL.U32 R71, R62, 0x4, RZ ;  /* 0x000000043e477824 */ /* 0x000fe200078e00ff */
[----:B---3--:R-:W-:Y:S01]  /*1df0*/  LEA.HI R74, R74, R74, RZ, 0x1 ;  /* 0x0000004a4a4a7211 */ /* 0x008fe200078f08ff */
[----:B------:R-:W-:Y:S01]  /*1e00*/  IMAD.SHL.U32 R27, R27, 0x8, RZ ;  /* 0x000000081b1b7824 */ /* 0x000fe200078e00ff */
[----:B------:R-:W-:Y:S01]  /*1e10*/  LEA.HI R64, R31, R66, RZ, 0x3 ;  /* 0x000000421f407211 */ /* 0x000fe200078f18ff */
[----:B------:R-:W-:Y:S01]  /*1e20*/  IMAD R131, R135, R144, RZ ;  /* 0x0000009087837224 */ /* 0x000fe200078e02ff */
[----:B------:R-:W-:Y:S01]  /*1e30*/  SHF.R.S32.HI R75, RZ, 0x1, R74 ;  /* 0x00000001ff4b7819 */ /* 0x000fe2000001144a */
[-C--:B----45:R-:W-:Y:S01]  /*1e40*/  @!P0 IMAD R12, R9, R10.reuse, RZ ;  /* 0x0000000a090c8224 */ /* 0x0b0fe200078e02ff */
[----:B------:R-:W-:Y:S01]  /*1e50*/  LOP3.LUT R130, R130, 0xfffffe00, R27, 0xf8, !PT ;  /* 0xfffffe0082827812 */ /* 0x000fe200078ef81b */
[----:B------:R-:W-:Y:S01]  /*1e60*/  @!P0 IMAD.WIDE.U32 R32, R169, R10, RZ ;  /* 0x0000000aa9208225 */ /* 0x000fe200078e00ff */
[----:B------:R-:W-:-:S02]  /*1e70*/  SHF.L.U64.HI R164, R144, 0x4, R145 ;  /* 0x0000000490a47819 */ /* 0x000fc40000010291 */
[----:B------:R-:W-:Y:S01]  /*1e80*/  SHF.L.U32 R165, R144, 0x4, RZ ;  /* 0x0000000490a57819 */ /* 0x000fe200000006ff */
[----:B------:R-:W-:Y:S01]  /*1e90*/  @!P0 IMAD R11, R169, R11, R12 ;  /* 0x0000000ba90b8224 */ /* 0x000fe200078e020c */
[----:B------:R-:W-:Y:S01]  /*1ea0*/  SHF.R.S32.HI R65, RZ, 0x4, R65 ;  /* 0x00000004ff417819 */ /* 0x000fe20000011441 */
[----:B------:R-:W-:Y:S01]  /*1eb0*/  @!P0 IMAD.MOV.U32 R6, RZ, RZ, R32 ;  /* 0x000000ffff068224 */ /* 0x000fe200078e0020 */
[----:B-1----:R-:W-:Y:S01]  /*1ec0*/  SHF.L.U64.HI R166, R142, 0x4, R143 ;  /* 0x000000048ea67819 */ /* 0x002fe2000001028f */
[----:B------:R-:W-:Y:S01]  /*1ed0*/  IMAD R10, R29, R4, RZ ;  /* 0x000000041d0a7224 */ /* 0x000fe200078e02ff */
[----:B------:R-:W-:Y:S01]  /*1ee0*/  @!P0 IADD3 R25, R33, R11, RZ ;  /* 0x0000000b21198210 */ /* 0x000fe20007ffe0ff */
[C---:B------:R-:W-:Y:S01]  /*1ef0*/  VIADD R12, R16.reuse, 0x40 ;  /* 0x00000040100c7836 */ /* 0x040fe20000000000 */
[----:B------:R-:W-:Y:S01]  /*1f00*/  IADD3 R24, P1, R16, R6, RZ ;  /* 0x0000000610187210 */ /* 0x000fe20007f3e0ff */
[----:B------:R-:W-:Y:S01]  /*1f10*/  IMAD R5, R28, R5, R10 ;  /* 0x000000051c057224 */ /* 0x000fe200078e020a */
[----:B------:R-:W-:Y:S01]  /*1f20*/  IADD3 R26, P0, R16, R8, RZ ;  /* 0x00000008101a7210 */ /* 0x000fe20007f1e0ff */
[----:B------:R-:W-:Y:S01]  /*1f30*/  IMAD R72, R134, R75, R71 ;  /* 0x0000004b86487224 */ /* 0x000fe200078e0247 */
[----:B------:R-:W-:Y:S01]  /*1f40*/  LOP3.LUT R11, R64, 0xfffffff8, RZ, 0xc0, !PT ;  /* 0xfffffff8400b7812 */ /* 0x000fe200078ec0ff */
[C---:B------:R-:W-:Y:S01]  /*1f50*/  IMAD.X R25, R17.reuse, 0x1, R25, P1 ;  /* 0x0000000111197824 */ /* 0x040fe200008e0619 */
[----:B------:R-:W-:Y:S01]  /*1f60*/  ISETP.GE.AND P1, PT, R16, UR5, PT ;  /* 0x0000000510007c0c */ /* 0x000fe2000bf26270 */
[----:B------:R-:W-:Y:S01]  /*1f70*/  IMAD.X R27, R17, 0x1, R23, P0 ;  /* 0x00000001111b7824 */ /* 0x000fe200000e0617 */
[----:B------:R-:W-:Y:S01]  /*1f80*/  ISETP.GE.AND P0, PT, R12, UR5, PT ;  /* 0x000000050c007c0c */ /* 0x000fe2000bf06270 */
[----:B------:R-:W-:Y:S01]  /*1f90*/  IMAD.WIDE.U32 R22, R28, R4, R24 ;  /* 0x000000041c167225 */ /* 0x000fe200078e0018 */
[----:B------:R-:W-:-:S02]  /*1fa0*/  SHF.R.S32.HI R4, RZ, 0x1f, R136 ;  /* 0x0000001fff047819 */ /* 0x000fc40000011488 */
[----:B------:R-:W-:Y:S01]  /*1fb0*/  SEL R67, RZ, 0xffffffff, P0 ;  /* 0xffffffffff437807 */ /* 0x000fe20000000000 */
[----:B------:R-:W-:Y:S01]  /*1fc0*/  IMAD.IADD R23, R23, 0x1, R5 ;  /* 0x0000000117177824 */ /* 0x000fe200078e0205 */
[----:B------:R-:W-:Y:S01]  /*1fd0*/  SHF.R.S32.HI R5, RZ, 0x1f, R68 ;  /* 0x0000001fff057819 */ /* 0x000fe20000011444 */
[----:B------:R-:W-:Y:S01]  /*1fe0*/  IMAD.IADD R66, R66, 0x1, -R11 ;  /* 0x0000000142427824 */ /* 0x000fe200078e0a0b */
[----:B------:R-:W-:Y:S01]  /*1ff0*/  IADD3 R104, P0, R134, R21, RZ ;  /* 0x0000001586687210 */ /* 0x000fe20007f1e0ff */
[----:B------:R-:W-:Y:S01]  /*2000*/  IMAD R11, R3, UR10, RZ ;  /* 0x0000000a030b7c24 */ /* 0x000fe2000f8e02ff */
[----:B------:R-:W-:Y:S01]  /*2010*/  LEA.HI R76, R5, R68, RZ, 0x6 ;  /* 0x00000044054c7211 */ /* 0x000fe200078f30ff */
[----:B------:R-:W-:Y:S01]  /*2020*/  IMAD.WIDE.U32 R24, R0, UR10, R26 ;  /* 0x0000000a00187c25 */ /* 0x000fe2000f8e001a */
[----:B------:R-:W-:Y:S02]  /*2030*/  SEL R6, RZ, 0x1, P1 ;  /* 0x00000001ff067807 */ /* 0x000fe40000800000 */
[----:B------:R-:W-:Y:S01]  /*2040*/  SHF.R.S32.HI R76, RZ, 0x6, R76 ;  /* 0x00000006ff4c7819 */ /* 0x000fe2000001144c */
[----:B------:R-:W-:Y:S01]  /*2050*/  IMAD.X R19, R135, 0x1, R19, P0 ;  /* 0x0000000187137824 */ /* 0x000fe200000e0613 */
[----:B------:R-:W-:Y:S01]  /*2060*/  IADD3 R132, P0, R16, R2, RZ ;  /* 0x0000000210847210 */ /* 0x000fe20007f1e0ff */
[----:B------:R-:W-:Y:S01]  /*2070*/  IMAD R10, R0, UR11, R11 ;  /* 0x0000000b000a7c24 */ /* 0x000fe2000f8e020b */
[----:B------:R-:W-:Y:S01]  /*2080*/  VIMNMX R76, R163, R76, !PT ;  /* 0x0000004ca34c7248 */ /* 0x000fe20007fe0100 */
[----:B------:R-:W-:Y:S01]  /*2090*/  ULDC.64 UR10, c[0x0][0x258] ;  /* 0x00009600000a7ab9 */ /* 0x000fe20000000a00 */
[----:B------:R-:W-:Y:S01]  /*20a0*/  IADD3.X R133, R17, R13, RZ, P0, !PT ;  /* 0x0000000d11857210 */ /* 0x000fe200007fe4ff */
[----:B------:R-:W-:Y:S01]  /*20b0*/  IMAD R139, R4, UR10, RZ ;  /* 0x0000000a048b7c24 */ /* 0x000fe2000f8e02ff */
[----:B------:R-:W-:Y:S01]  /*20c0*/  ISETP.GT.AND P0, PT, R102, R76, PT ;  /* 0x0000004c6600720c */ /* 0x000fe20003f04270 */
[----:B------:R-:W-:Y:S01]  /*20d0*/  IMAD R19, R19, R142, RZ ;  /* 0x0000008e13137224 */ /* 0x000fe200078e02ff */
[----:B------:R-:W-:Y:S01]  /*20e0*/  IADD3 R11, R25, R10, RZ ;  /* 0x0000000a190b7210 */ /* 0x000fe20007ffe0ff */
[----:B------:R-:W-:Y:S01]  /*20f0*/  IMAD.MOV.U32 R10, RZ, RZ, R24 ;  /* 0x000000ffff0a7224 */ /* 0x000fe200078e0018 */
[----:B------:R-:W-:Y:S01]  /*2100*/  R2P PR, R66, 0x6 ;  /* 0x0000000642007804 */ /* 0x000fe20000000000 */
[----:B------:R-:W-:Y:S01]  /*2110*/  IMAD.SHL.U32 R67, R67, 0x2, RZ ;  /* 0x0000000243437824 */ /* 0x000fe200078e00ff */
[----:B------:R-:W-:Y:S01]  /*2120*/  SHF.R.S32.HI R60, RZ, 0x5, R60 ;  /* 0x00000005ff3c7819 */ /* 0x000fe2000001143c */
[----:B------:R-:W-:Y:S01]  /*2130*/  IMAD R139, R136, UR11, R139 ;  /* 0x0000000b888b7c24 */ /* 0x000fe2000f8e028b */
[----:B------:R-:W-:Y:S01]  /*2140*/  SHF.R.S32.HI R70, RZ, 0x1f, R72 ;  /* 0x0000001fff467819 */ /* 0x000fe20000011448 */
[----:B------:R-:W-:Y:S01]  /*2150*/  IMAD R101, R104, R143, R19 ;  /* 0x0000008f68657224 */ /* 0x000fe200078e0213 */
[----:B------:R-:W-:Y:S01]  /*2160*/  LOP3.LUT R67, R67, 0x2, R6, 0xe2, !PT ;  /* 0x0000000243437812 */ /* 0x000fe200078ee206 */
[----:B------:R-:W-:Y:S01]  /*2170*/  IMAD.IADD R71, R71, 0x1, R72 ;  /* 0x0000000147477824 */ /* 0x000fe200078e0248 */
[----:B------:R-:W-:Y:S01]  /*2180*/  SEL R53, R53, 0xfffffff0, !P1 ;  /* 0xfffffff035357807 */ /* 0x000fe20004800000 */
[----:B------:R-:W-:Y:S01]  /*2190*/  IMAD.WIDE.U32 R136, R136, UR10, R22 ;  /* 0x0000000a88887c25 */ /* 0x000fe2000f8e0016 */
[----:B------:R-:W-:-:S02]  /*21a0*/  SEL R51, R51, 0xffffffe0, !P2 ;  /* 0xffffffe033337807 */ /* 0x000fc40005000000 */
[----:B------:R-:W-:Y:S01]  /*21b0*/  SHF.R.S32.HI R69, RZ, 0x1f, R71 ;  /* 0x0000001fff457819 */ /* 0x000fe20000011447 */
[----:B------:R-:W-:-:S04]  /*21c0*/  IMAD.WIDE.U32 R104, R104, R142, R10 ;  /* 0x0000008e68687225 */ /* 0x000fc800078e000a */
[C---:B------:R-:W-:Y:S02]  /*21d0*/  IMAD R131, R134.reuse, R145, R131 ;  /* 0x0000009186837224 */ /* 0x040fe400078e0283 */
[----:B------:R-:W-:-:S04]  /*21e0*/  IMAD.WIDE.U32 R132, R134, R144, R132 ;  /* 0x0000009086847225 */ /* 0x000fc800078e0084 */
[----:B------:R-:W-:Y:S02]  /*21f0*/  IMAD.SHL.U32 R167, R142, 0x10, RZ ;  /* 0x000000108ea77824 */ /* 0x000fe400078e00ff */
[----:B------:R-:W-:Y:S02]  /*2200*/  IMAD.IADD R61, R50, 0x1, -R61 ;  /* 0x00000001323d7824 */ /* 0x000fe400078e0a3d */
[----:B------:R-:W-:Y:S02]  /*2210*/  IMAD.SHL.U32 R73, R75, 0x10, RZ ;  /* 0x000000104b497824 */ /* 0x000fe400078e00ff */
[----:B------:R-:W-:Y:S02]  /*2220*/  IMAD.IADD R131, R133, 0x1, R131 ;  /* 0x0000000185837824 */ /* 0x000fe400078e0283 */
[----:B------:R-:W-:Y:S02]  /*2230*/  IMAD.IADD R139, R137, 0x1, R139 ;  /* 0x00000001898b7824 */ /* 0x000fe400078e028b */
[----:B------:R-:W-:-:S02]  /*2240*/  IMAD.IADD R101, R105, 0x1, R101 ;  /* 0x0000000169657824 */ /* 0x000fc400078e0265 */
[----:B------:R-:W-:Y:S01]  /*2250*/  @!P5 IMAD.MOV.U32 R54, RZ, RZ, RZ ;  /* 0x000000ffff36d224 */ /* 0x000fe200078e00ff */
[----:B------:R-:W-:Y:S06]  /*2260*/  @!P0 BRA `(.L_x_6239) ;  /* 0x0000006400388947 */ /* 0x000fec0003800000 */
[----:B------:R-:W1:Y:S01]  /*2270*/  LDC.64 R80, c[0x0][0x338] ;  /* 0x0000ce00ff507b82 */ /* 0x000e620000000a00 */
[----:B------:R-:W-:Y:S01]  /*2280*/  ULDC.64 UR10, c[0x0][0x328] ;  /* 0x0000ca00000a7ab9 */ /* 0x000fe20000000a00 */
[----:B------:R-:W-:Y:S01]  /*2290*/  SHF.R.S32.HI R5, RZ, 0x1f, R7 ;  /* 0x0000001fff057819 */ /* 0x000fe20000011407 */
[----:B------:R-:W-:Y:S01]  /*22a0*/  IMAD R2, R9, UR10, RZ ;  /* 0x0000000a09027c24 */ /* 0x000fe2000f8e02ff */
        /* <DEDUP_REMOVED lines=12> */
[----:B------:R-:W-:Y:S01]  /*2370*/  USHF.L.U32 UR20, UR10, 0x5, URZ ;  /* 0x000000050a147899 */ /* 0x000fe2000800063f */
[----:B------:R-:W-:Y:S01]  /*2380*/  SHF.L.U32 R123, R75, 0x5, RZ ;  /* 0x000000054b7b7819 */ /* 0x000fe200000006ff */
[----:B------:R-:W-:Y:S01]  /*2390*/  USHF.L.U64.HI UR21, UR10, 0x4, UR11 ;  /* 0x000000040a157899 */ /* 0x000fe2000801020b */
[----:B------:R-:W-:Y:S01]  /*23a0*/  IMAD R4, R169, UR13, R4 ;  /* 0x0000000da9047c24 */ /* 0x000fe2000f8e0204 */
[----:B------:R-:W-:Y:S01]  /*23b0*/  ULDC.64 UR12, c[0x0][0x348] ;  /* 0x0000d200000c7ab9 */ /* 0x000fe20000000a00 */
[----:B------:R-:W-:Y:S01]  /*23c0*/  IMAD.IADD R15, R15, 0x1, R2 ;  /* 0x000000010f0f7824 */ /* 0x000fe200078e0202 */
[----:B------:R-:W-:Y:S01]  /*23d0*/  USHF.L.U32 UR22, UR10, 0x4, URZ ;  /* 0x000000040a167899 */ /* 0x000fe2000800063f */
[----:B------:R-:W-:Y:S01]  /*23e0*/  IMAD.IADD R11, R11, 0x1, R4 ;  /* 0x000000010b0b7824 */ /* 0x000fe200078e0204 */
[----:B------:R-:W-:Y:S01]  /*23f0*/  UIMAD.WIDE.U32 UR18, UR10, 0x60, URZ ;  /* 0x000000600a1278a5 */ /* 0x000fe2000f8e003f */
[CC--:B-1----:R-:W-:Y:S01]  /*2400*/  IMAD R2, R5.reuse, R80.reuse, RZ ;  /* 0x0000005005027224 */ /* 0x0c2fe200078e02ff */
[C-C-:B------:R-:W-:Y:S01]  /*2410*/  SHF.L.U64.HI R77, R80.reuse, 0x4, R81.reuse ;  /* 0x00000004504d7819 */ /* 0x140fe20000010251 */
[----:B------:R-:W-:Y:S01]  /*2420*/  IMAD R9, R5, UR10, RZ ;  /* 0x0000000a05097c24 */ /* 0x000fe2000f8e02ff */
[----:B------:R-:W-:Y:S01]  /*2430*/  SHF.L.U64.HI R79, R80, 0x5, R81 ;  /* 0x00000005504f7819 */ /* 0x000fe20000010251 */
[C---:B------:R-:W-:Y:S01]  /*2440*/  IMAD R2, R6.reuse, R81, R2 ;  /* 0x0000005106027224 */ /* 0x040fe200078e0202 */
[C---:B------:R-:W-:Y:S01]  /*2450*/  LOP3.LUT R129, R127.reuse, 0x1, RZ, 0xc0, !PT ;  /* 0x000000017f817812 */ /* 0x040fe200078ec0ff */
[C---:B------:R-:W-:Y:S01]  /*2460*/  IMAD.WIDE.U32 R4, R6.reuse, R80, R14 ;  /* 0x0000005006047225 */ /* 0x040fe200078e000e */
[----:B------:R-:W-:Y:S01]  /*2470*/  SHF.R.S32.HI R120, RZ, 0x1f, R73 ;  /* 0x0000001fff787819 */ /* 0x000fe20000011449 */
[----:B------:R-:W-:Y:S01]  /*2480*/  USHF.L.U64.HI UR21, UR22, 0x1, UR21 ;  /* 0x0000000116157899 */ /* 0x000fe20008010215 */
[----:B------:R-:W-:Y:S01]  /*2490*/  LOP3.LUT R127, R127, 0x2, RZ, 0xc0, !PT ;  /* 0x000000027f7f7812 */ /* 0x000fe200078ec0ff */
[C---:B------:R-:W-:Y:S01]  /*24a0*/  IMAD R9, R6.reuse, UR11, R9 ;  /* 0x0000000b06097c24 */ /* 0x040fe2000f8e0209 */
[----:B------:R-:W-:Y:S01]  /*24b0*/  IADD3 R5, R5, R2, RZ ;  /* 0x0000000205057210 */ /* 0x000fe20007ffe0ff */
[----:B------:R-:W-:Y:S01]  /*24c0*/  IMAD.WIDE.U32 R10, R6, UR10, R10 ;  /* 0x0000000a060a7c25 */ /* 0x000fe2000f8e000a */
[----:B------:R-:W-:Y:S01]  /*24d0*/  SHF.R.S32.HI R118, RZ, 0x1f, R123 ;  /* 0x0000001fff767819 */ /* 0x000fe2000001147b */
[----:B------:R-:W-:Y:S01]  /*24e0*/  ULDC.U8 UR25, c[0x0][0x3c3] ;  /* 0x0000f0c000197ab9 */ /* 0x000fe20000000000 */
[----:B------:R-:W-:Y:S01]  /*24f0*/  ULDC UR24, c[0x0][0x2e0] ;  /* 0x0000b80000187ab9 */ /* 0x000fe20000000800 */
[----:B------:R-:W-:Y:S01]  /*2500*/  IMAD.IADD R54, R54, 0x1, R7 ;  /* 0x0000000136367824 */ /* 0x000fe200078e0207 */
[----:B------:R-:W-:Y:S01]  /*2510*/  ULDC UR23, c[0x0][0x2e0] ;  /* 0x0000b80000177ab9 */ /* 0x000fe20000000800 */
        /* <DEDUP_REMOVED lines=10> */
[C---:B------:R-:W-:Y:S01]  /*25c0*/  IMAD R109, R0.reuse, UR13, R109 ;  /* 0x0000000d006d7c24 */ /* 0x040fe2000f8e026d */
        /* <DEDUP_REMOVED lines=19> */
[----:B------:R-:W-:Y:S01]  /*2700*/  IMAD.SHL.U32 R94, R143, 0x20, RZ ;  /* 0x000000208f5e7824 */ /* 0x000fe200078e00ff */
        /* <DEDUP_REMOVED lines=11> */
[C---:B------:R-:W-:Y:S01]  /*27c0*/  IADD3 R10, P1, R54.reuse, UR12, RZ ;  /* 0x0000000c360a7c10 */ /* 0x040fe2000ff3e0ff */
        /* <DEDUP_REMOVED lines=15> */
[----:B------:R-:W-:Y:S01]  /*28c0*/  IADD3.X R111, R113, UR13, RZ, P4, !PT ;  /* 0x0000000d716f7c10 */ /* 0x000fe2000a7fe4ff */
        /* <DEDUP_REMOVED lines=29> */
.L_x_6308:
[----:B------:R-:W-:Y:S01]  /*2aa0*/  IMAD.SHL.U32 R14, R11, 0x40, RZ ;  /* 0x000000400b0e7824 */ /* 0x000fe200078e00ff */
[----:B------:R-:W1:Y:S01]  /*2ab0*/  LDC R0, c[0x0][0x340] ;  /* 0x0000d000ff007b82 */ /* 0x000e620000000800 */
[----:B------:R-:W-:Y:S02]  /*2ac0*/  BSSY B0, `(.L_x_6240) ;  /* 0x0000015000007945 */ /* 0x000fe40003800000 */
[----:B------:R-:W-:Y:S04]  /*2ad0*/  VIADD R13, R14, 0xffffffc0 ;  /* 0xffffffc00e0d7836 */ /* 0x000fe80000000000 */
[--C-:B------:R-:W-:Y:S02]  /*2ae0*/  IMAD.IADD R15, R52, 0x1, -R13.reuse ;  /* 0x00000001340f7824 */ /* 0x100fe400078e0a0d */
[----:B------:R-:W-:Y:S03]  /*2af0*/  IMAD.IADD R3, R68, 0x1, -R13 ;  /* 0x0000000144037824 */ /* 0x000fe600078e0a0d */
[-C--:B------:R-:W-:Y:S02]  /*2b00*/  ISETP.GE.AND P6, PT, R134, R15.reuse, PT ;  /* 0x0000000f8600720c */ /* 0x080fe40003fc6270 */
[----:B------:R-:W-:Y:S02]  /*2b10*/  ISETP.GE.AND P4, PT, R128, R15, PT ;  /* 0x0000000f8000720c */ /* 0x000fe40003f86270 */
[----:B------:R-:W-:Y:S02]  /*2b20*/  ISETP.GE.AND P6, PT, R134, R3, !P6 ;  /* 0x000000038600720c */ /* 0x000fe400077c6270 */
[----:B------:R-:W-:Y:S02]  /*2b30*/  ISETP.GE.AND P2, PT, R126, R15, PT ;  /* 0x0000000f7e00720c */ /* 0x000fe40003f46270 */
[-C--:B------:R-:W-:Y:S02]  /*2b40*/  ISETP.GE.AND P4, PT, R128, R3.reuse, !P4 ;  /* 0x000000038000720c */ /* 0x080fe40006786270 */
[----:B------:R-:W-:Y:S07]  /*2b50*/  ISETP.GE.AND P2, PT, R126, R3, !P2 ;  /* 0x000000037e00720c */ /* 0x000fee0005746270 */
[----:B--234-:R-:W-:Y:S05]  /*2b60*/  @!P6 BRA `(.L_x_6241) ;  /* 0x000000000028e947 */ /* 0x01cfea0003800000 */
[----:B------:R-:W-:Y:S02]  /*2b70*/  ISETP.NE.AND P1, PT, R129, RZ, PT ;  /* 0x000000ff8100720c */ /* 0x000fe40003f25270 */
[----:B------:R-:W-:Y:S11]  /*2b80*/  ISETP.NE.AND P0, PT, R127, RZ, PT ;  /* 0x000000ff7f00720c */ /* 0x000ff60003f05270 */
[----:B------:R-:W2:Y:S01]  /*2b90*/  @P1 LDG.E.128 R20, desc[UR6][R106.64] ;  /* 0x000000066a141981 */ /* 0x000ea2000c1e1d00 */
[----:B------:R-:W-:Y:S02]  /*2ba0*/  @P1 IMAD.MOV.U32 R18, RZ, RZ, R100 ;  /* 0x000000ffff121224 */ /* 0x000fe400078e0064 */
[--C-:B------:R-:W-:Y:S05]  /*2bb0*/  @P1 IMAD.MOV.U32 R19, RZ, RZ, R103.reuse ;  /* 0x000000ffff131224 */ /* 0x100fea00078e0067 */
[----:B--2---:R2:W-:Y:S04]  /*2bc0*/  @P1 STG.E.128 desc[UR6][R18.64], R20 ;  /* 0x0000001412001986 */ /* 0x0045e8000c101d06 */
[----:B------:R-:W3:Y:S01]  /*2bd0*/  @P0 LDG.E.128 R4, desc[UR6][R106.64+0x80] ;  /* 0x000080066a040981 */ /* 0x000ee2000c1e1d00 */
[----:B--2---:R-:W-:Y:S01]  /*2be0*/  @P0 MOV R18, R100 ;  /* 0x0000006400120202 */ /* 0x004fe20000000f00 */
[----:B------:R-:W-:Y:S05]  /*2bf0*/  @P0 IMAD.MOV.U32 R19, RZ, RZ, R103 ;  /* 0x000000ffff130224 */ /* 0x000fea00078e0067 */
[----:B---3--:R2:W-:Y:S02]  /*2c00*/  @P0 STG.E.128 desc[UR6][R18.64+0x80], R4 ;  /* 0x0000800412000986 */ /* 0x0085e4000c101d06 */
.L_x_6241:
[----:B------:R-:W-:Y:S05]  /*2c10*/  BSYNC B0 ;  /* 0x0000000000007941 */ /* 0x000fea0003800000 */
.L_x_6240:
[----:B------:R-:W-:Y:S04]  /*2c20*/  BSSY B0, `(.L_x_6242) ;  /* 0x000000c000007945 */ /* 0x000fe80003800000 */
[----:B------:R-:W-:Y:S05]  /*2c30*/  @!P4 BRA `(.L_x_6243) ;  /* 0x000000000028c947 */ /* 0x000fea0003800000 */
[----:B------:R-:W-:Y:S02]  /*2c40*/  ISETP.NE.AND P1, PT, R129, RZ, PT ;  /* 0x000000ff8100720c */ /* 0x000fe40003f25270 */
[----:B------:R-:W-:Y:S02]  /*2c50*/  IADD3 R24, P0, R106, UR22, RZ ;  /* 0x000000166a187c10 */ /* 0x000fe4000ff1e0ff */
[----:B--2---:R-:W-:Y:S02]  /*2c60*/  LEA R18, P5, R167, R100, 0x1 ;  /* 0x00000064a7127211 */ /* 0x004fe400078a08ff */
[----:B------:R-:W-:Y:S02]  /*2c70*/  IADD3.X R25, R107, UR21, RZ, P0, !PT ;  /* 0x000000156b197c10 */ /* 0x000fe400087fe4ff */
[----:B------:R-:W-:Y:S02]  /*2c80*/  ISETP.NE.AND P0, PT, R127, RZ, PT ;  /* 0x000000ff7f00720c */ /* 0x000fe40003f05270 */
[----:B------:R-:W-:Y:S03]  /*2c90*/  LEA.HI.X R19, R167, R103, R166, 0x1, P5 ;  /* 0x00000067a7137211 */ /* 0x000fe600028f0ca6 */
[----:B------:R-:W2:Y:S04]  /*2ca0*/  @P1 LDG.E.128 R20, desc[UR6][R24.64] ;  /* 0x0000000618141981 */ /* 0x000ea8000c1e1d00 */
[----:B--2---:R3:W-:Y:S04]  /*2cb0*/  @P1 STG.E.128 desc[UR6][R18.64], R20 ;  /* 0x0000001412001986 */ /* 0x0047e8000c101d06 */
[----:B------:R-:W2:Y:S04]  /*2cc0*/  @P0 LDG.E.128 R4, desc[UR6][R24.64+0x80] ;  /* 0x0000800618040981 */ /* 0x000ea8000c1e1d00 */
[----:B--2---:R3:W-:Y:S02]  /*2cd0*/  @P0 STG.E.128 desc[UR6][R18.64+0x80], R4 ;  /* 0x0000800412000986 */ /* 0x0047e4000c101d06 */
.L_x_6243:
[----:B------:R-:W-:Y:S05]  /*2ce0*/  BSYNC B0 ;  /* 0x0000000000007941 */ /* 0x000fea0003800000 */
.L_x_6242:
[----:B------:R-:W-:Y:S04]  /*2cf0*/  BSSY B0, `(.L_x_6244) ;  /* 0x000000c000007945 */ /* 0x000fe80003800000 */
[----:B------:R-:W-:Y:S05]  /*2d00*/  @!P2 BRA `(.L_x_6245) ;  /* 0x000000000028a947 */ /* 0x000fea0003800000 */
[----:B------:R-:W-:Y:S02]  /*2d10*/  ISETP.NE.AND P1, PT, R129, RZ, PT ;  /* 0x000000ff8100720c */ /* 0x000fe40003f25270 */
[----:B------:R-:W-:Y:S02]  /*2d20*/  IADD3 R24, P0, R106, UR20, RZ ;  /* 0x000000146a187c10 */ /* 0x000fe4000ff1e0ff */
[----:B--23--:R-:W-:Y:S02]  /*2d30*/  IADD3 R18, P5, R100, R95, RZ ;  /* 0x0000005f64127210 */ /* 0x00cfe40007fbe0ff */
[----:B------:R-:W-:Y:S02]  /*2d40*/  IADD3.X R25, R107, UR26, RZ, P0, !PT ;  /* 0x0000001a6b197c10 */ /* 0x000fe400087fe4ff */
[----:B------:R-:W-:Y:S01]  /*2d50*/  ISETP.NE.AND P0, PT, R127, RZ, PT ;  /* 0x000000ff7f00720c */ /* 0x000fe20003f05270 */
[----:B------:R-:W-:Y:S04]  /*2d60*/  IMAD.X R19, R103, 0x1, R94, P5 ;  /* 0x0000000167137824 */ /* 0x000fe800028e065e */
[----:B------:R-:W2:Y:S04]  /*2d70*/  @P1 LDG.E.128 R20, desc[UR6][R24.64] ;  /* 0x0000000618141981 */ /* 0x000ea8000c1e1d00 */
[----:B--2---:R4:W-:Y:S04]  /*2d80*/  @P1 STG.E.128 desc[UR6][R18.64], R20 ;  /* 0x0000001412001986 */ /* 0x0049e8000c101d06 */
[----:B------:R-:W2:Y:S04]  /*2d90*/  @P0 LDG.E.128 R4, desc[UR6][R24.64+0x80] ;  /* 0x0000800618040981 */ /* 0x000ea8000c1e1d00 */
[----:B--2---:R4:W-:Y:S02]  /*2da0*/  @P0 STG.E.128 desc[UR6][R18.64+0x80], R4 ;  /* 0x0000800412000986 */ /* 0x0049e4000c101d06 */
.L_x_6245:
[----:B------:R-:W-:Y:S05]  /*2db0*/  BSYNC B0 ;  /* 0x0000000000007941 */ /* 0x000fea0003800000 */
.L_x_6244:
[C---:B------:R-:W-:Y:S01]  /*2dc0*/  ISETP.GE.AND P1, PT, R125.reuse, R15, PT ;  /* 0x0000000f7d00720c */ /* 0x040fe20003f26270 */
[----:B------:R-:W-:Y:S03]  /*2dd0*/  BSSY B0, `(.L_x_6246) ;  /* 0x000000f000007945 */ /* 0x000fe60003800000 */
[----:B------:R-:W-:Y:S01]  /*2de0*/  ISETP.GE.AND P1, PT, R125, R3, !P1 ;  /* 0x000000037d00720c */ /* 0x000fe20004f26270 */
[----:B-1----:R-:W-:Y:S11]  /*2df0*/  IMAD.U32 R3, R0, -0x40, RZ ;  /* 0xffffffc000037824 */ /* 0x002ff600078e00ff */
[----:B------:R-:W-:Y:S01]  /*2e00*/  @!UPT UIADD3 URZ, URZ, URZ, URZ ;  /* 0x0000003f3f3ff290 */ /* 0x000fe2000fffe03f */
[----:B------:R-:W-:Y:S05]  /*2e10*/  @!P1 BRA `(.L_x_6247) ;  /* 0x0000000000289947 */ /* 0x000fea0003800000 */
[----:B------:R-:W-:Y:S02]  /*2e20*/  ISETP.NE.AND P5, PT, R129, RZ, PT ;  /* 0x000000ff8100720c */ /* 0x000fe40003fa5270 */
[----:B------:R-:W-:Y:S04]  /*2e30*/  IADD3 R24, P0, R106, UR18, RZ ;  /* 0x000000126a187c10 */ /* 0x000fe8000ff1e0ff */
[----:B------:R-:W-:Y:S02]  /*2e40*/  IADD3.X R25, R107, UR28, RZ, P0, !PT ;  /* 0x0000001c6b197c10 */ /* 0x000fe400087fe4ff */
[----:B--234-:R-:W-:Y:S05]  /*2e50*/  IADD3 R18, P0, R100, R142, RZ ;  /* 0x0000008e64127210 */ /* 0x01cfea0007f1e0ff */
[----:B------:R-:W2:Y:S01]  /*2e60*/  @P5 LDG.E.128 R20, desc[UR6][R24.64] ;  /* 0x0000000618145981 */ /* 0x000ea2000c1e1d00 */
[----:B------:R-:W-:Y:S01]  /*2e70*/  IMAD.X R19, R103, 0x1, R96, P0 ;  /* 0x0000000167137824 */ /* 0x000fe200000e0660 */
[----:B------:R-:W-:Y:S04]  /*2e80*/  ISETP.NE.AND P0, PT, R127, RZ, PT ;  /* 0x000000ff7f00720c */ /* 0x000fe80003f05270 */
[----:B--2---:R1:W-:Y:S09]  /*2e90*/  @P5 STG.E.128 desc[UR6][R18.64], R20 ;  /* 0x0000001412005986 */ /* 0x0043f2000c101d06 */
[----:B------:R-:W2:Y:S04]  /*2ea0*/  @P0 LDG.E.128 R4, desc[UR6][R24.64+0x80] ;  /* 0x0000800618040981 */ /* 0x000ea8000c1e1d00 */
[----:B--2---:R1:W-:Y:S02]  /*2eb0*/  @P0 STG.E.128 desc[UR6][R18.64+0x80], R4 ;  /* 0x0000800412000986 */ /* 0x0043e4000c101d06 */
.L_x_6247:
[----:B------:R-:W-:Y:S05]  /*2ec0*/  BSYNC B0 ;  /* 0x0000000000007941 */ /* 0x000fea0003800000 */
.L_x_6246:
        /* <DEDUP_REMOVED lines=22> */
[C---:B-1----:R-:W-:Y:S02]  /*3030*/  @!P0 SHF.L.U32 R8, R22.reuse, 0x10, RZ ;  /* 0x0000001016088819 */ /* 0x042fe400000006ff */
[----:B------:R-:W-:Y:S02]  /*3040*/  @!P0 LOP3.LUT R24, R22, 0xffff0000, RZ, 0xc0, !PT ;  /* 0xffff000016188812 */ /* 0x000fe400078ec0ff */
[C---:B----4-:R-:W-:Y:S02]  /*3050*/  @!P0 SHF.L.U32 R25, R30.reuse, 0x10, RZ ;  /* 0x000000101e198819 */ /* 0x050fe400000006ff */
[----:B------:R-:W-:Y:S02]  /*3060*/  @!P0 LOP3.LUT R27, R30, 0xffff0000, RZ, 0xc0, !PT ;  /* 0xffff00001e1b8812 */ /* 0x000fe400078ec0ff */
[C---:B------:R-:W-:Y:S02]  /*3070*/  @!P0 SHF.L.U32 R29, R31.reuse, 0x10, RZ ;  /* 0x000000101f1d8819 */ /* 0x040fe400000006ff */
[C---:B--2---:R-:W-:Y:S01]  /*3080*/  @!P0 LOP3.LUT R15, R6.reuse, 0xffff0000, RZ, 0xc0, !PT ;  /* 0xffff0000060f8812 */ /* 0x044fe200078ec0ff */
[----:B------:R-:W-:Y:S01]  /*3090*/  @!P0 IMAD.U32 R5, R6, 0x10000, RZ ;  /* 0x0001000006058824 */ /* 0x000fe200078e00ff */
[----:B------:R-:W-:Y:S01]  /*30a0*/  @!P0 LOP3.LUT R31, R31, 0xffff0000, RZ, 0xc0, !PT ;  /* 0xffff00001f1f8812 */ /* 0x000fe200078ec0ff */
[----:B------:R-:W-:Y:S02]  /*30b0*/  @!P0 IMAD.U32 R6, R23, 0x10000, RZ ;  /* 0x0001000017068824 */ /* 0x000fe400078e00ff */
[-C--:B------:R-:W-:Y:S01]  /*30c0*/  @!P0 FMUL.FTZ R33, R19, R5.reuse ;  /* 0x0000000513218220 */ /* 0x080fe20000410000 */
[C---:B------:R-:W-:Y:S01]  /*30d0*/  @!P0 FMUL.FTZ R0, R18.reuse, R5 ;  /* 0x0000000512008220 */ /* 0x040fe20000410000 */
[C---:B------:R-:W-:Y:S01]  /*30e0*/  @!P0 IMAD.U32 R5, R7.reuse, 0x10000, RZ ;  /* 0x0001000007058824 */ /* 0x040fe200078e00ff */
[----:B------:R-:W-:Y:S01]  /*30f0*/  @!P0 LOP3.LUT R7, R7, 0xffff0000, RZ, 0xc0, !PT ;  /* 0xffff000007078812 */ /* 0x000fe200078ec0ff */
[-C--:B------:R-:W-:Y:S01]  /*3100*/  @!P0 FFMA.FTZ R33, R18, R25.reuse, -R33 ;  /* 0x0000001912218223 */ /* 0x080fe20000010821 */
[----:B------:R-:W-:Y:S01]  /*3110*/  @!P0 SHF.L.U32 R18, R21, 0x10, RZ ;  /* 0x0000001015128819 */ /* 0x000fe200000006ff */
[----:B------:R-:W-:Y:S01]  /*3120*/  @!P0 FFMA.FTZ R0, R19, R25, R0 ;  /* 0x0000001913008223 */ /* 0x000fe20000010000 */
[----:B------:R-:W-:Y:S01]  /*3130*/  @!P0 LOP3.LUT R19, R21, 0xffff0000, RZ, 0xc0, !PT ;  /* 0xffff000015138812 */ /* 0x000fe200078ec0ff */
[----:B------:R-:W-:Y:S01]  /*3140*/  @!P0 FMUL.FTZ R3, R8, R5 ;  /* 0x0000000508038220 */ /* 0x000fe20000410000 */
[----:B------:R-:W-:Y:S01]  /*3150*/  @!P0 LOP3.LUT R25, R23, 0xffff0000, RZ, 0xc0, !PT ;  /* 0xffff000017198812 */ /* 0x000fe200078ec0ff */
[----:B------:R-:W-:Y:S01]  /*3160*/  @!P0 FMUL.FTZ R2, R18, R15 ;  /* 0x0000000f12028220 */ /* 0x000fe20000410000 */
[----:B------:R-:W-:Y:S01]  /*3170*/  @!P0 F2FP.BF16.F32.PACK_AB R33, R0, R33 ;  /* 0x000000210021823e */ /* 0x000fe200000010ff */
[----:B------:R-:W-:Y:S01]  /*3180*/  @!P0 FMUL.FTZ R35, R19, R15 ;  /* 0x0000000f13238220 */ /* 0x000fe20000410000 */
[----:B------:R-:W-:Y:S01]  /*3190*/  @!P0 FMUL.FTZ R26, R24, R5 ;  /* 0x00000005181a8220 */ /* 0x000fe20000410000 */
[----:B------:R-:W-:Y:S01]  /*31a0*/  @!P0 FMUL.FTZ R37, R25, R7 ;  /* 0x0000000719258220 */ /* 0x000fe20000410000 */
[----:B------:R-:W-:Y:S01]  /*31b0*/  @!P0 MOV R20, R33 ;  /* 0x0000002100148202 */ /* 0x000fe20000000f00 */
[----:B------:R-:W-:Y:S01]  /*31c0*/  @!P0 FMUL.FTZ R4, R6, R7 ;  /* 0x0000000706048220 */ /* 0x000fe20000410000 */
[----:B------:R-:W-:Y:S01]  /*31d0*/  @!P0 FFMA.FTZ R2, R19, R27, R2 ;  /* 0x0000001b13028223 */ /* 0x000fe20000010002 */
[----:B------:R-:W-:Y:S01]  /*31e0*/  @!P0 FFMA.FTZ R3, R24, R29, R3 ;  /* 0x0000001d18038223 */ /* 0x000fe20000010003 */
        /* <DEDUP_REMOVED lines=11> */
.L_x_6253:
[----:B------:R-:W-:Y:S05]  /*32a0*/  BSYNC B0 ;  /* 0x0000000000007941 */ /* 0x000fea0003800000 */
.L_x_6252:
        /* <DEDUP_REMOVED lines=48> */
.L_x_6251:
[----:B------:R-:W-:Y:S05]  /*35b0*/  BSYNC B1 ;  /* 0x0000000000017941 */ /* 0x000fea0003800000 */
.L_x_6250:
        /* <DEDUP_REMOVED lines=20> */
[C---:B--2---:R-:W-:Y:S02]  /*3700*/  @!P0 LOP3.LUT R25, R20.reuse, 0xffff0000, RZ, 0xc0, !PT ;  /* 0xffff000014198812 */ /* 0x044fe400078ec0ff */
[----:B------:R-:W-:Y:S02]  /*3710*/  @!P0 SHF.L.U32 R15, R20, 0x10, RZ ;  /* 0x00000010140f8819 */ /* 0x000fe400000006ff */
[C---:B---3--:R-:W-:Y:S01]  /*3720*/  @!P0 LOP3.LUT R8, R6.reuse, 0xffff0000, RZ, 0xc0, !PT ;  /* 0xffff000006088812 */ /* 0x048fe200078ec0ff */
[----:B------:R-:W-:Y:S01]  /*3730*/  @!P0 IMAD.U32 R24, R6, 0x10000, RZ ;  /* 0x0001000006188824 */ /* 0x000fe200078e00ff */
[----:B------:R-:W-:Y:S01]  /*3740*/  @!P0 SHF.L.U32 R5, R7, 0x10, RZ ;  /* 0x0000001007058819 */ /* 0x000fe200000006ff */
[----:B------:R-:W-:Y:S01]  /*3750*/  @!P0 IMAD.U32 R6, R23, 0x10000, RZ ;  /* 0x0001000017068824 */ /* 0x000fe200078e00ff */
[----:B------:R-:W-:Y:S01]  /*3760*/  @!P0 LOP3.LUT R7, R7, 0xffff0000, RZ, 0xc0, !PT ;  /* 0xffff000007078812 */ /* 0x000fe200078ec0ff */
[-C--:B------:R-:W-:Y:S01]  /*3770*/  @!P0 FMUL.FTZ R35, R25, R24.reuse ;  /* 0x0000001819238220 */ /* 0x080fe20000410000 */
[----:B----4-:R-:W-:Y:S01]  /*3780*/  @!P0 LOP3.LUT R31, R29, 0xffff0000, RZ, 0xc0, !PT ;  /* 0xffff00001d1f8812 */ /* 0x010fe200078ec0ff */
[C---:B------:R-:W-:Y:S01]  /*3790*/  @!P0 IMAD.U32 R26, R28.reuse, 0x10000, RZ ;  /* 0x000100001c1a8824 */ /* 0x040fe200078e00ff */
[----:B------:R-:W-:Y:S01]  /*37a0*/  @!P0 LOP3.LUT R28, R28, 0xffff0000, RZ, 0xc0, !PT ;  /* 0xffff00001c1c8812 */ /* 0x000fe200078ec0ff */
[C---:B------:R-:W-:Y:S01]  /*37b0*/  @!P0 FMUL.FTZ R0, R15.reuse, R24 ;  /* 0x000000180f008220 */ /* 0x040fe20000410000 */
[C---:B------:R-:W-:Y:S01]  /*37c0*/  @!P0 SHF.L.U32 R24, R22.reuse, 0x10, RZ ;  /* 0x0000001016188819 */ /* 0x040fe200000006ff */
[-C--:B------:R-:W-:Y:S01]  /*37d0*/  @!P0 FFMA.FTZ R35, R15, R26.reuse, -R35 ;  /* 0x0000001a0f238223 */ /* 0x080fe20000010823 */
[----:B------:R-:W-:Y:S02]  /*37e0*/  @!P0 IMAD.U32 R15, R21, 0x10000, RZ ;  /* 0x00010000150f8824 */ /* 0x000fe400078e00ff */
[----:B------:R-:W-:Y:S01]  /*37f0*/  @!P0 FFMA.FTZ R0, R25, R26, R0 ;  /* 0x0000001a19008223 */ /* 0x000fe20000010000 */
[----:B------:R-:W-:Y:S01]  /*3800*/  @!P0 LOP3.LUT R25, R21, 0xffff0000, RZ, 0xc0, !PT ;  /* 0xffff000015198812 */ /* 0x000fe200078ec0ff */
[----:B------:R-:W-:Y:S01]  /*3810*/  @!P0 IMAD.U32 R27, R29, 0x10000, RZ ;  /* 0x000100001d1b8824 */ /* 0x000fe200078e00ff */
        /* <DEDUP_REMOVED lines=24> */
.L_x_6257:
[----:B------:R-:W-:Y:S05]  /*39a0*/  BSYNC B0 ;  /* 0x0000000000007941 */ /* 0x000fea0003800000 */
.L_x_6256:
[----:B------:R-:W-:Y:S05]  /*39b0*/  @P4 BRA `(.L_x_6255) ;  /* 0x0000000000c44947 */ /* 0x000fea0003800000 */
[----:B------:R-:W-:Y:S02]  /*39c0*/  ISETP.GE.AND P0, PT, R12, UR4, PT ;  /* 0x000000040c007c0c */ /* 0x000fe4000bf06270 */
[C---:B-1----:R-:W-:Y:S04]  /*39d0*/  LEA R36, P4, R83.reuse, R108, 0x1 ;  /* 0x0000006c53247211 */ /* 0x042fe800078808ff */
[----:B------:R-:W-:Y:S05]  /*39e0*/  LEA.HI.X R37, R83, R109, R82, 0x1, P4 ;  /* 0x0000006d53257211 */ /* 0x000fea00020f0c52 */
[----:B------:R1:W2:Y:S08]  /*39f0*/  LDG.E.128 R20, desc[UR6][R36.64] ;  /* 0x0000000624147981 */ /* 0x0002b0000c1e1d00 */
[----:B------:R3:W4:Y:S06]  /*3a00*/  @!P0 LDG.E.64 R6, desc[UR6][R18.64+0x40] ;  /* 0x0000400612068981 */ /* 0x00072c000c1e1b00 */
[----:B------:R-:W5:Y:S01]  /*3a10*/  @!P0 LDG.E.64 R28, desc[UR6][R32.64+0x40] ;  /* 0x00004006201c8981 */ /* 0x000f62000c1e1b00 */
[----:B-1----:R-:W-:Y:S02]  /*3a20*/  LEA R36, P4, R86, R98, 0x1 ;  /* 0x0000006256247211 */ /* 0x002fe400078808ff */
[C---:B--2---:R-:W-:Y:S02]  /*3a30*/  @!P0 LOP3.LUT R25, R20.reuse, 0xffff0000, RZ, 0xc0, !PT ;  /* 0xffff000014198812 */ /* 0x044fe400078ec0ff */
[----:B------:R-:W-:Y:S02]  /*3a40*/  @!P0 SHF.L.U32 R15, R20, 0x10, RZ ;  /* 0x00000010140f8819 */ /* 0x000fe400000006ff */
[----:B---3--:R-:W-:Y:S02]  /*3a50*/  @!P0 SHF.L.U32 R18, R22, 0x10, RZ ;  /* 0x0000001016128819 */ /* 0x008fe400000006ff */
[C---:B----4-:R-:W-:Y:S01]  /*3a60*/  @!P0 LOP3.LUT R8, R6.reuse, 0xffff0000, RZ, 0xc0, !PT ;  /* 0xffff000006088812 */ /* 0x050fe200078ec0ff */
[----:B------:R-:W-:Y:S01]  /*3a70*/  @!P0 IMAD.U32 R24, R6, 0x10000, RZ ;  /* 0x0001000006188824 */ /* 0x000fe200078e00ff */
[----:B------:R-:W-:Y:S01]  /*3a80*/  @!P0 SHF.L.U32 R5, R7, 0x10, RZ ;  /* 0x0000001007058819 */ /* 0x000fe200000006ff */
[----:B------:R-:W-:Y:S01]  /*3a90*/  @!P0 IMAD.U32 R6, R23, 0x10000, RZ ;  /* 0x0001000017068824 */ /* 0x000fe200078e00ff */
[----:B------:R-:W-:Y:S01]  /*3aa0*/  @!P0 LOP3.LUT R7, R7, 0xffff0000, RZ, 0xc0, !PT ;  /* 0xffff000007078812 */ /* 0x000fe200078ec0ff */
[-C--:B------:R-:W-:Y:S01]  /*3ab0*/  @!P0 FMUL.FTZ R35, R25, R24.reuse ;  /* 0x0000001819238220 */ /* 0x080fe20000410000 */
[----:B-----5:R-:W-:Y:S01]  /*3ac0*/  @!P0 LOP3.LUT R31, R29, 0xffff0000, RZ, 0xc0, !PT ;  /* 0xffff00001d1f8812 */ /* 0x020fe200078ec0ff */
[C---:B------:R-:W-:Y:S01]  /*3ad0*/  @!P0 IMAD.U32 R26, R28.reuse, 0x10000, RZ ;  /* 0x000100001c1a8824 */ /* 0x040fe200078e00ff */
[----:B------:R-:W-:Y:S01]  /*3ae0*/  @!P0 LOP3.LUT R28, R28, 0xffff0000, RZ, 0xc0, !PT ;  /* 0xffff00001c1c8812 */ /* 0x000fe200078ec0ff */
[----:B------:R-:W-:Y:S01]  /*3af0*/  @!P0 FMUL.FTZ R0, R15, R24 ;  /* 0x000000180f008220 */ /* 0x000fe20000410000 */
[----:B------:R-:W-:Y:S01]  /*3b00*/  @!P0 IMAD.U32 R27, R29, 0x10000, RZ ;  /* 0x000100001d1b8824 */ /* 0x000fe200078e00ff */
[----:B------:R-:W-:Y:S01]  /*3b10*/  @!P0 LOP3.LUT R29, R23, 0xffff0000, RZ, 0xc0, !PT ;  /* 0xffff0000171d8812 */ /* 0x000fe200078ec0ff */
[-C--:B------:R-:W-:Y:S01]  /*3b20*/  @!P0 FFMA.FTZ R35, R15, R26.reuse, -R35 ;  /* 0x0000001a0f238223 */ /* 0x080fe20000010823 */
[----:B------:R-:W-:Y:S01]  /*3b30*/  @!P0 FFMA.FTZ R0, R25, R26, R0 ;  /* 0x0000001a19008223 */ /* 0x000fe20000010000 */
[C---:B------:R-:W-:Y:S01]  /*3b40*/  @!P0 LOP3.LUT R25, R21.reuse, 0xffff0000, RZ, 0xc0, !PT ;  /* 0xffff000015198812 */ /* 0x040fe200078ec0ff */
[----:B------:R-:W-:Y:S01]  /*3b50*/  @!P0 IMAD.U32 R15, R21, 0x10000, RZ ;  /* 0x00010000150f8824 */ /* 0x000fe200078e00ff */
[----:B------:R-:W-:Y:S01]  /*3b60*/  @!P0 LOP3.LUT R26, R22, 0xffff0000, RZ, 0xc0, !PT ;  /* 0xffff0000161a8812 */ /* 0x000fe200078ec0ff */
[----:B------:R-:W-:Y:S01]  /*3b70*/  @!P0 FMUL.FTZ R3, R18, R5 ;  /* 0x0000000512038220 */ /* 0x000fe20000410000 */
[----:B------:R-:W-:Y:S01]  /*3b80*/  @!P0 F2FP.BF16.F32.PACK_AB R35, R0, R35 ;  /* 0x000000230023823e */ /* 0x000fe200000010ff */
[-C--:B------:R-:W-:Y:S01]  /*3b90*/  @!P0 FMUL.FTZ R2, R15, R8.reuse ;  /* 0x000000080f028220 */ /* 0x080fe20000410000 */
[----:B------:R-:W-:Y:S01]  /*3ba0*/  @!P0 FMUL.FTZ R37, R25, R8 ;  /* 0x0000000819258220 */ /* 0x000fe20000410000 */
[----:B------:R-:W-:Y:S01]  /*3bb0*/  @!P0 FMUL.FTZ R30, R26, R5 ;  /* 0x000000051a1e8220 */ /* 0x000fe20000410000 */
[----:B------:R-:W-:Y:S01]  /*3bc0*/  @!P0 MOV R20, R35 ;  /* 0x0000002300148202 */ /* 0x000fe20000000f00 */
[-C--:B------:R-:W-:Y:S01]  /*3bd0*/  @!P0 FMUL.FTZ R39, R29, R7.reuse ;  /* 0x000000071d278220 */ /* 0x080fe20000410000 */
        /* <DEDUP_REMOVED lines=15> */
.L_x_6255:
[----:B------:R-:W-:Y:S05]  /*3cd0*/  BSYNC B1 ;  /* 0x0000000000017941 */ /* 0x000fea0003800000 */
.L_x_6254:
        /* <DEDUP_REMOVED lines=62> */
.L_x_6261:
[----:B------:R-:W-:Y:S05]  /*40c0*/  BSYNC B0 ;  /* 0x0000000000007941 */ /* 0x000fea0003800000 */
.L_x_6260:
        /* <DEDUP_REMOVED lines=50> */
.L_x_6259:
[----:B------:R-:W-:Y:S05]  /*43f0*/  BSYNC B1 ;  /* 0x0000000000017941 */ /* 0x000fea0003800000 */
.L_x_6258:
        /* <DEDUP_REMOVED lines=23> */
[C---:B------:R-:W-:Y:S01]  /*4570*/  @!P0 IMAD.U32 R27, R29.reuse, 0x10000, RZ ;  /* 0x000100001d1b8824 */ /* 0x040fe200078e00ff */
[----:B------:R-:W-:Y:S01]  /*4580*/  @!P0 LOP3.LUT R31, R29, 0xffff0000, RZ, 0xc0, !PT ;  /* 0xffff00001d1f8812 */ /* 0x000fe200078ec0ff */
[----:B------:R-:W-:Y:S01]  /*4590*/  @!P0 IMAD.U32 R5, R7, 0x10000, RZ ;  /* 0x0001000007058824 */ /* 0x000fe200078e00ff */
[----:B------:R-:W-:Y:S02]  /*45a0*/  IADD3 R37, R37, R35, RZ ;  /* 0x0000002325257210 */ /* 0x000fe40007ffe0ff */
[----:B------:R-:W-:Y:S01]  /*45b0*/  @!P0 LOP3.LUT R7, R7, 0xffff0000, RZ, 0xc0, !PT ;  /* 0xffff000007078812 */ /* 0x000fe200078ec0ff */
[----:B------:R-:W1:Y:S01]  /*45c0*/  LDC.64 R34, c[0x0][0x248] ;  /* 0x00009200ff227b82 */ /* 0x000e620000000a00 */
[----:B------:R-:W-:Y:S01]  /*45d0*/  @!P0 LOP3.LUT R28, R28, 0xffff0000, RZ, 0xc0, !PT ;  /* 0xffff00001c1c8812 */ /* 0x000fe200078ec0ff */
[----:B------:R-:W2:Y:S01]  /*45e0*/  LDG.E.128 R20, desc[UR6][R36.64] ;  /* 0x0000000624147981 */ /* 0x000ea2000c1e1d00 */
[----:B-1----:R-:W-:Y:S04]  /*45f0*/  IMAD.WIDE.U32 R42, R34, 0x60, R98 ;  /* 0x00000060222a7825 */ /* 0x002fe800078e0062 */
[----:B------:R-:W-:Y:S05]  /*4600*/  IMAD R35, R35, 0x60, RZ ;  /* 0x0000006023237824 */ /* 0x000fea00078e02ff */
[----:B------:R-:W-:Y:S02]  /*4610*/  IADD3 R43, R43, R35, RZ ;  /* 0x000000232b2b7210 */ /* 0x000fe40007ffe0ff */
[C---:B--2---:R-:W-:Y:S01]  /*4620*/  @!P0 LOP3.LUT R25, R20.reuse, 0xffff0000, RZ, 0xc0, !PT ;  /* 0xffff000014198812 */ /* 0x044fe200078ec0ff */
[C---:B------:R-:W-:Y:S01]  /*4630*/  @!P0 IMAD.U32 R6, R23.reuse, 0x10000, RZ ;  /* 0x0001000017068824 */ /* 0x040fe200078e00ff */
[----:B------:R-:W-:Y:S02]  /*4640*/  @!P0 SHF.L.U32 R15, R20, 0x10, RZ ;  /* 0x00000010140f8819 */ /* 0x000fe400000006ff */
[----:B------:R-:W-:Y:S01]  /*4650*/  @!P0 LOP3.LUT R29, R23, 0xffff0000, RZ, 0xc0, !PT ;  /* 0xffff0000171d8812 */ /* 0x000fe200078ec0ff */
[-C--:B------:R-:W-:Y:S01]  /*4660*/  @!P0 FMUL.FTZ R37, R25, R24.reuse ;  /* 0x0000001819258220 */ /* 0x080fe20000410000 */
[----:B------:R-:W-:Y:S01]  /*4670*/  @!P0 FMUL.FTZ R4, R6, R7 ;  /* 0x0000000706048220 */ /* 0x000fe20000410000 */
[C---:B------:R-:W-:Y:S01]  /*4680*/  @!P0 FMUL.FTZ R0, R15.reuse, R24 ;  /* 0x000000180f008220 */ /* 0x040fe20000410000 */
[----:B------:R-:W-:Y:S01]  /*4690*/  @!P0 SHF.L.U32 R24, R22, 0x10, RZ ;  /* 0x0000001016188819 */ /* 0x000fe200000006ff */
        /* <DEDUP_REMOVED lines=10> */
[C---:B------:R-:W-:Y:S01]  /*4740*/  @!P0 FMUL.FTZ R30, R26.reuse, R5 ;  /* 0x000000051a1e8220 */ /* 0x040fe20000410000 */
        /* <DEDUP_REMOVED lines=14> */
.L_x_6265:
[----:B------:R-:W-:Y:S05]  /*4830*/  BSYNC B0 ;  /* 0x0000000000007941 */ /* 0x000fea0003800000 */
.L_x_6264:
[----:B------:R-:W-:Y:S05]  /*4840*/  @P1 BRA `(.L_x_6263) ;  /* 0x0000000000c41947 */ /* 0x000fea0003800000 */
[----:B------:R-:W-:Y:S02]  /*4850*/  ISETP.GE.AND P0, PT, R12, UR4, PT ;  /* 0x000000040c007c0c */ /* 0x000fe4000bf06270 */
[C---:B------:R-:W-:Y:S04]  /*4860*/  LEA R36, P1, R91.reuse, R108, 0x1 ;  /* 0x0000006c5b247211 */ /* 0x040fe800078208ff */
[----:B------:R-:W-:Y:S05]  /*4870*/  LEA.HI.X R37, R91, R109, R90, 0x1, P1 ;  /* 0x0000006d5b257211 */ /* 0x000fea00008f0c5a */
[----:B-1----:R1:W2:Y:S08]  /*4880*/  LDG.E.128 R20, desc[UR6][R36.64] ;  /* 0x0000000624147981 */ /* 0x0022b0000c1e1d00 */
        /* <DEDUP_REMOVED lines=45> */
.L_x_6263:
[----:B------:R-:W-:Y:S05]  /*4b60*/  BSYNC B1 ;  /* 0x0000000000017941 */ /* 0x000fea0003800000 */
.L_x_6262:
        /* <DEDUP_REMOVED lines=9> */
.L_x_6249:
[----:B------:R-:W-:Y:S04]  /*4c00*/  BSSY B2, `(.L_x_6267) ;  /* 0x00000b7000027945 */ /* 0x000fe80003800000 */
[----:B------:R-:W-:Y:S05]  /*4c10*/  @!P6 BRA `(.L_x_6268) ;  /* 0x0000000800d4e947 */ /* 0x000fea0003800000 */
[----:B------:R-:W5:Y:S01]  /*4c20*/  LDC R147, c[0x0][0x2d0] ;  /* 0x0000b400ff937b82 */ /* 0x000f620000000800 */
[----:B------:R-:W-:Y:S01]  /*4c30*/  BSSY B1, `(.L_x_6269) ;  /* 0x0000059000017945 */ /* 0x000fe20003800000 */
[----:B-----5:R-:W-:Y:S11]  /*4c40*/  ISETP.GE.AND P0, PT, R16, R147, PT ;  /* 0x000000931000720c */ /* 0x020ff60003f06270 */
        /* <DEDUP_REMOVED lines=11> */
[C---:B------:R-:W-:Y:S01]  /*4d00*/  LOP3.LUT R41, R45.reuse, 0xffff0000, RZ, 0xc0, !PT ;  /* 0xffff00002d297812 */ /* 0x040fe200078ec0ff */
[----:B------:R-:W-:Y:S01]  /*4d10*/  USHF.R.S32.HI UR27, URZ, 0x1, UR27 ;  /* 0x000000013f1b7899 */ /* 0x000fe2000801141b */
[C---:B------:R-:W-:Y:S01]  /*4d20*/  SHF.L.U32 R42, R46.reuse, 0x10, RZ ;  /* 0x000000102e2a7819 */ /* 0x040fe200000006ff */
[----:B------:R-:W-:Y:S01]  /*4d30*/  IMAD.U32 R38, R45, 0x10000, RZ ;  /* 0x000100002d267824 */ /* 0x000fe200078e00ff */
        /* <DEDUP_REMOVED lines=9> */
[C---:B-1234-:R-:W-:Y:S04]  /*4dd0*/  LEA R18, P0, R153.reuse, R108, 0x1 ;  /* 0x0000006c99127211 */ /* 0x05efe800078008ff */
[----:B------:R-:W-:Y:S01]  /*4de0*/  LEA.HI.X.SX32 R19, R153, R109, 0x1, P0 ;  /* 0x0000006d99137211 */ /* 0x000fe200000f0eff */
[----:B------:R-:W2:Y:S01]  /*4df0*/  LDG.E.128 R148, desc[UR6][R150.64] ;  /* 0x0000000696947981 */ /* 0x000ea2000c1e1d00 */
[----:B------:R-:W-:Y:S01]  /*4e00*/  MOV R153, RZ ;  /* 0x000000ff00997202 */ /* 0x000fe20000000f00 */
[----:B------:R-:W-:Y:S05]  /*4e10*/  @P5 IMAD R153, RZ, RZ, -UR27 ;  /* 0x8000001bff995e24 */ /* 0x000fea000f8e02ff */
[C---:B------:R-:W-:Y:S01]  /*4e20*/  LEA R56, P0, R153.reuse, R112, 0x1 ;  /* 0x0000007099387211 */ /* 0x040fe200078008ff */
[----:B------:R1:W3:Y:S03]  /*4e30*/  LDG.E.128 R20, desc[UR6][R18.64] ;  /* 0x0000000612147981 */ /* 0x0002e6000c1e1d00 */
[----:B------:R-:W-:Y:S06]  /*4e40*/  LEA.HI.X.SX32 R57, R153, R113, 0x1, P0 ;  /* 0x0000007199397211 */ /* 0x000fec00000f0eff */
[----:B------:R-:W4:Y:S01]  /*4e50*/  LDG.E.128 R56, desc[UR6][R56.64] ;  /* 0x0000000638387981 */ /* 0x000f22000c1e1d00 */
[C---:B--2---:R-:W-:Y:S01]  /*4e60*/  SHF.L.U32 R32, R148.reuse, 0x10, RZ ;  /* 0x0000001094207819 */ /* 0x044fe200000006ff */
[----:B------:R-:W-:Y:S01]  /*4e70*/  IMAD.U32 R26, R149, 0x10000, RZ ;  /* 0x00010000951a7824 */ /* 0x000fe200078e00ff */
[----:B------:R-:W-:Y:S01]  /*4e80*/  LOP3.LUT R28, R148, 0xffff0000, RZ, 0xc0, !PT ;  /* 0xffff0000941c7812 */ /* 0x000fe200078ec0ff */
[----:B-1----:R-:W-:Y:S01]  /*4e90*/  IMAD.U32 R18, R151, 0x10000, RZ ;  /* 0x0001000097127824 */ /* 0x002fe200078e00ff */
[----:B------:R-:W-:Y:S01]  /*4ea0*/  LOP3.LUT R25, R149, 0xffff0000, RZ, 0xc0, !PT ;  /* 0xffff000095197812 */ /* 0x000fe200078ec0ff */
[----:B------:R-:W-:Y:S01]  /*4eb0*/  @!P5 FADD.FTZ R32, -R32, -RZ ;  /* 0x800000ff2020d221 */ /* 0x000fe20000010100 */
[----:B------:R-:W-:Y:S01]  /*4ec0*/  SHF.L.U32 R24, R150, 0x10, RZ ;  /* 0x0000001096187819 */ /* 0x000fe200000006ff */
[----:B------:R-:W-:Y:S01]  /*4ed0*/  @!P5 FADD.FTZ R28, -R28, -RZ ;  /* 0x800000ff1c1cd221 */ /* 0x000fe20000010100 */
[----:B---3--:R-:W-:Y:S01]  /*4ee0*/  SHF.L.U32 R33, R20, 0x10, RZ ;  /* 0x0000001014217819 */ /* 0x008fe200000006ff */
        /* <DEDUP_REMOVED lines=11> */
[----:B----4-:R-:W-:Y:S01]  /*4fa0*/  SHF.L.U32 R34, R56, 0x10, RZ ;  /* 0x0000001038227819 */ /* 0x010fe200000006ff */
[----:B------:R-:W-:Y:S01]  /*4fb0*/  @!P5 FADD.FTZ R19, -R19, -RZ ;  /* 0x800000ff1313d221 */ /* 0x000fe20000010100 */
[----:B------:R-:W-:Y:S01]  /*4fc0*/  LOP3.LUT R20, R22, 0xffff0000, RZ, 0xc0, !PT ;  /* 0xffff000016147812 */ /* 0x000fe200078ec0ff */
[----:B------:R-:W-:Y:S01]  /*4fd0*/  IMAD.U32 R21, R23, 0x10000, RZ ;  /* 0x0001000017157824 */ /* 0x000fe200078e00ff */
[----:B------:R-:W-:Y:S01]  /*4fe0*/  LOP3.LUT R36, R56, 0xffff0000, RZ, 0xc0, !PT ;  /* 0xffff000038247812 */ /* 0x000fe200078ec0ff */
[----:B------:R-:W-:Y:S01]  /*4ff0*/  FMUL.FTZ R3, R29, R26 ;  /* 0x0000001a1d037220 */ /* 0x000fe20000410000 */
[----:B------:R-:W-:Y:S01]  /*5000*/  LOP3.LUT R22, R23, 0xffff0000, RZ, 0xc0, !PT ;  /* 0xffff000017167812 */ /* 0x000fe200078ec0ff */
[----:B------:R-:W-:Y:S01]  /*5010*/  @!P5 FADD.FTZ R18, -R18, -RZ ;  /* 0x800000ff1212d221 */ /* 0x000fe20000010100 */
[C---:B------:R-:W-:Y:S01]  /*5020*/  LOP3.LUT R40, R57.reuse, 0xffff0000, RZ, 0xc0, !PT ;  /* 0xffff000039287812 */ /* 0x040fe200078ec0ff */
[----:B------:R-:W-:Y:S02]  /*5030*/  IMAD.U32 R39, R57, 0x10000, RZ ;  /* 0x0001000039277824 */ /* 0x000fe400078e00ff */
[----:B------:R-:W-:Y:S01]  /*5040*/  FMUL.FTZ R4, R30, R25 ;  /* 0x000000191e047220 */ /* 0x000fe20000410000 */
[C---:B------:R-:W-:Y:S01]  /*5050*/  SHF.L.U32 R43, R58.reuse, 0x10, RZ ;  /* 0x000000103a2b7819 */ /* 0x040fe200000006ff */
        /* <DEDUP_REMOVED lines=20> */
.L_x_6272:
[----:B------:R-:W-:Y:S05]  /*51a0*/  BSYNC B0 ;  /* 0x0000000000007941 */ /* 0x000fea0003800000 */
.L_x_6271:
[----:B-----5:R1:W-:Y:S02]  /*51b0*/  STG.E.128 desc[UR6][R98.64], R44 ;  /* 0x0000002c62007986 */ /* 0x0203e4000c101d06 */
.L_x_6270:
[----:B------:R-:W-:Y:S05]  /*51c0*/  BSYNC B1 ;  /* 0x0000000000017941 */ /* 0x000fea0003800000 */
.L_x_6269:
        /* <DEDUP_REMOVED lines=27> */
[----:B------:R-:W-:Y:S01]  /*5380*/  MOV R147, RZ ;  /* 0x000000ff00937202 */ /* 0x000fe20000000f00 */
[----:B------:R-:W-:Y:S01]  /*5390*/  @P5 IMAD R147, RZ, RZ, -UR27 ;  /* 0x8000001bff935e24 */ /* 0x000fe2000f8e02ff */
[C---:B--234-:R-:W-:Y:S02]  /*53a0*/  LEA R18, P0, R146.reuse, R152, 0x1 ;  /* 0x0000009892127211 */ /* 0x05cfe400078008ff */
[----:B------:R-:W2:Y:S02]  /*53b0*/  LDG.E.128 R148, desc[UR6][R148.64+0x80] ;  /* 0x0000800694947981 */ /* 0x000ea4000c1e1d00 */
[----:B------:R-:W-:Y:S02]  /*53c0*/  LEA.HI.X.SX32 R19, R146, R153, 0x1, P0 ;  /* 0x0000009992137211 */ /* 0x000fe400000f0eff */
[C---:B------:R-:W-:Y:S04]  /*53d0*/  LEA R56, P0, R147.reuse, R112, 0x1 ;  /* 0x0000007093387211 */ /* 0x040fe800078008ff */
[----:B------:R-:W-:Y:S01]  /*53e0*/  LEA.HI.X.SX32 R57, R147, R113, 0x1, P0 ;  /* 0x0000007193397211 */ /* 0x000fe200000f0eff */
[----:B------:R3:W4:Y:S08]  /*53f0*/  LDG.E.128 R20, desc[UR6][R18.64] ;  /* 0x0000000612147981 */ /* 0x000730000c1e1d00 */
[----:B------:R-:W4:Y:S01]  /*5400*/  LDG.E.128 R56, desc[UR6][R56.64+0x80] ;  /* 0x0000800638387981 */ /* 0x000f22000c1e1d00 */
[C---:B--2---:R-:W-:Y:S01]  /*5410*/  SHF.L.U32 R32, R148.reuse, 0x10, RZ ;  /* 0x0000001094207819 */ /* 0x044fe200000006ff */
[----:B------:R-:W-:Y:S01]  /*5420*/  IMAD.U32 R26, R149, 0x10000, RZ ;  /* 0x00010000951a7824 */ /* 0x000fe200078e00ff */
[----:B------:R-:W-:Y:S01]  /*5430*/  LOP3.LUT R28, R148, 0xffff0000, RZ, 0xc0, !PT ;  /* 0xffff0000941c7812 */ /* 0x000fe200078ec0ff */
[----:B---3--:R-:W-:Y:S01]  /*5440*/  IMAD.U32 R18, R151, 0x10000, RZ ;  /* 0x0001000097127824 */ /* 0x008fe200078e00ff */
[----:B------:R-:W-:Y:S01]  /*5450*/  LOP3.LUT R25, R149, 0xffff0000, RZ, 0xc0, !PT ;  /* 0xffff000095197812 */ /* 0x000fe200078ec0ff */
[----:B------:R-:W-:Y:S01]  /*5460*/  @!P5 FADD.FTZ R32, -R32, -RZ ;  /* 0x800000ff2020d221 */ /* 0x000fe20000010100 */
[----:B------:R-:W-:Y:S01]  /*5470*/  SHF.L.U32 R24, R150, 0x10, RZ ;  /* 0x0000001096187819 */ /* 0x000fe200000006ff */
[----:B------:R-:W-:Y:S01]  /*5480*/  @!P5 FADD.FTZ R28, -R28, -RZ ;  /* 0x800000ff1c1cd221 */ /* 0x000fe20000010100 */
[----:B------:R-:W-:Y:S01]  /*5490*/  LOP3.LUT R19, R150, 0xffff0000, RZ, 0xc0, !PT ;  /* 0xffff000096137812 */ /* 0x000fe200078ec0ff */
[----:B----4-:R-:W-:Y:S01]  /*54a0*/  IMAD.U32 R29, R21, 0x10000, RZ ;  /* 0x00010000151d7824 */ /* 0x010fe200078e00ff */
[----:B------:R-:W-:Y:S01]  /*54b0*/  SHF.L.U32 R33, R20, 0x10, RZ ;  /* 0x0000001014217819 */ /* 0x000fe200000006ff */
        /* <DEDUP_REMOVED lines=41> */
.L_x_6274:
[----:B------:R-:W-:Y:S05]  /*5750*/  BSYNC B0 ;  /* 0x0000000000007941 */ /* 0x000fea0003800000 */
.L_x_6273:
[----:B-----5:R1:W-:Y:S02]  /*5760*/  STG.E.128 desc[UR6][R98.64+0x80], R44 ;  /* 0x0000802c62007986 */ /* 0x0203e4000c101d06 */
.L_x_6268:
[----:B------:R-:W-:Y:S05]  /*5770*/  BSYNC B2 ;  /* 0x0000000000027941 */ /* 0x000fea0003800000 */
.L_x_6267:
        /* <DEDUP_REMOVED lines=17> */
[----:B------:R-:W-:Y:S01]  /*5890*/  LOP3.LUT R41, R45, 0xffff0000, RZ, 0xc0, !PT ;  /* 0xffff00002d297812 */ /* 0x000fe200078ec0ff */
[----:B------:R-:W-:Y:S01]  /*58a0*/  IMAD.MOV.U32 R148, RZ, RZ, RZ ;  /* 0x000000ffff947224 */ /* 0x000fe200078e00ff */
[----:B------:R-:W-:Y:S01]  /*58b0*/  SHF.L.U32 R42, R46, 0x10, RZ ;  /* 0x000000102e2a7819 */ /* 0x000fe200000006ff */
[----:B------:R-:W-:Y:S01]  /*58c0*/  USHF.R.S32.HI UR27, URZ, 0x1, UR27 ;  /* 0x000000013f1b7899 */ /* 0x000fe2000801141b */
[----:B------:R-:W-:Y:S01]  /*58d0*/  LOP3.LUT R49, R47, 0xffff0000, RZ, 0xc0, !PT ;  /* 0xffff00002f317812 */ /* 0x000fe200078ec0ff */
[----:B------:R-:W-:Y:S02]  /*58e0*/  IMAD.U32 R35, R44, 0x10000, RZ ;  /* 0x000100002c237824 */ /* 0x000fe400078e00ff */
[----:B------:R-:W-:Y:S01]  /*58f0*/  IMAD.U32 R38, R45, 0x10000, RZ ;  /* 0x000100002d267824 */ /* 0x000fe200078e00ff */
        /* <DEDUP_REMOVED lines=9> */
[----:B------:R-:W-:Y:S02]  /*5990*/  LEA.HI.X R151, R149, R111, R148, 0x1, P0 ;  /* 0x0000006f95977211 */ /* 0x000fe400000f0c94 */
[C---:B--234-:R-:W-:Y:S04]  /*59a0*/  LEA R18, P0, R152.reuse, R154, 0x1 ;  /* 0x0000009a98127211 */ /* 0x05cfe800078008ff */
[----:B------:R-:W-:Y:S01]  /*59b0*/  LEA.HI.X.SX32 R19, R152, R155, 0x1, P0 ;  /* 0x0000009b98137211 */ /* 0x000fe200000f0eff */
[----:B------:R-:W-:Y:S01]  /*59c0*/  IMAD.MOV.U32 R152, RZ, RZ, RZ ;  /* 0x000000ffff987224 */ /* 0x000fe200078e00ff */
[----:B------:R-:W-:Y:S01]  /*59d0*/  @P4 IADD3 R152, RZ, -UR27, RZ ;  /* 0x8000001bff984c10 */ /* 0x000fe2000fffe0ff */
[----:B------:R-:W2:Y:S03]  /*59e0*/  LDG.E.128 R148, desc[UR6][R150.64] ;  /* 0x0000000696947981 */ /* 0x000ea6000c1e1d00 */
[----:B------:R-:W-:Y:S04]  /*59f0*/  IADD3 R153, P0, R73, R152, RZ ;  /* 0x0000009849997210 */ /* 0x000fe80007f1e0ff */
[----:B------:R-:W-:Y:S01]  /*5a00*/  LEA.HI.X.SX32 R152, R152, R120, 0x1, P0 ;  /* 0x0000007898987211 */ /* 0x000fe200000f0eff */
[----:B------:R3:W4:Y:S01]  /*5a10*/  LDG.E.128 R20, desc[UR6][R18.64] ;  /* 0x0000000612147981 */ /* 0x000722000c1e1d00 */
[C---:B------:R-:W-:Y:S04]  /*5a20*/  LEA R56, P0, R153.reuse, R112, 0x1 ;  /* 0x0000007099387211 */ /* 0x040fe800078008ff */
[----:B------:R-:W-:Y:S06]  /*5a30*/  LEA.HI.X R57, R153, R113, R152, 0x1, P0 ;  /* 0x0000007199397211 */ /* 0x000fec00000f0c98 */
[----:B------:R-:W4:Y:S01]  /*5a40*/  LDG.E.128 R56, desc[UR6][R56.64] ;  /* 0x0000000638387981 */ /* 0x000f22000c1e1d00 */
[C---:B--2---:R-:W-:Y:S01]  /*5a50*/  LOP3.LUT R28, R148.reuse, 0xffff0000, RZ, 0xc0, !PT ;  /* 0xffff0000941c7812 */ /* 0x044fe200078ec0ff */
[----:B------:R-:W-:Y:S01]  /*5a60*/  IMAD.U32 R32, R148, 0x10000, RZ ;  /* 0x0001000094207824 */ /* 0x000fe200078e00ff */
[C---:B------:R-:W-:Y:S01]  /*5a70*/  SHF.L.U32 R26, R149.reuse, 0x10, RZ ;  /* 0x00000010951a7819 */ /* 0x040fe200000006ff */
[----:B------:R-:W-:Y:S01]  /*5a80*/  IMAD.U32 R24, R150, 0x10000, RZ ;  /* 0x0001000096187824 */ /* 0x000fe200078e00ff */
[----:B------:R-:W-:Y:S01]  /*5a90*/  LOP3.LUT R25, R149, 0xffff0000, RZ, 0xc0, !PT ;  /* 0xffff000095197812 */ /* 0x000fe200078ec0ff */
[----:B------:R-:W-:Y:S01]  /*5aa0*/  @!P4 FADD.FTZ R32, -R32, -RZ ;  /* 0x800000ff2020c221 */ /* 0x000fe20000010100 */
[----:B---3--:R-:W-:Y:S01]  /*5ab0*/  LOP3.LUT R19, R150, 0xffff0000, RZ, 0xc0, !PT ;  /* 0xffff000096137812 */ /* 0x008fe200078ec0ff */
        /* <DEDUP_REMOVED lines=8> */
[C---:B------:R-:W-:Y:S01]  /*5b40*/  IMAD.U32 R27, R22.reuse, 0x10000, RZ ;  /* 0x00010000161b7824 */ /* 0x040fe200078e00ff */
[----:B------:R-:W-:Y:S01]  /*5b50*/  LOP3.LUT R30, R21, 0xffff0000, RZ, 0xc0, !PT ;  /* 0xffff0000151e7812 */ /* 0x000fe200078ec0ff */
[----:B------:R-:W-:Y:S01]  /*5b60*/  FMUL.FTZ R0, R33, R32 ;  /* 0x0000002021007220 */ /* 0x000fe20000410000 */
[----:B------:R-:W-:Y:S01]  /*5b70*/  LOP3.LUT R20, R22, 0xffff0000, RZ, 0xc0, !PT ;  /* 0xffff000016147812 */ /* 0x000fe200078ec0ff */
[----:B------:R-:W-:Y:S01]  /*5b80*/  @!P4 FADD.FTZ R24, -R24, -RZ ;  /* 0x800000ff1818c221 */ /* 0x000fe20000010100 */
[C---:B------:R-:W-:Y:S01]  /*5b90*/  LOP3.LUT R36, R56.reuse, 0xffff0000, RZ, 0xc0, !PT ;  /* 0xffff000038247812 */ /* 0x040fe200078ec0ff */
        /* <DEDUP_REMOVED lines=31> */
.L_x_6280:
[----:B------:R-:W-:Y:S05]  /*5d90*/  BSYNC B0 ;  /* 0x0000000000007941 */ /* 0x000fea0003800000 */
.L_x_6279:
[----:B-----5:R1:W-:Y:S02]  /*5da0*/  STG.E.128 desc[UR6][R146.64], R44 ;  /* 0x0000002c92007986 */ /* 0x0203e4000c101d06 */
.L_x_6278:
[----:B------:R-:W-:Y:S05]  /*5db0*/  BSYNC B1 ;  /* 0x0000000000017941 */ /* 0x000fea0003800000 */
.L_x_6277:
[----:B------:R-:W-:Y:S11]  /*5dc0*/  ISETP.GE.AND P0, PT, R12, R99, PT ;  /* 0x000000630c00720c */ /* 0x000ff60003f06270 */
[----:B------:R-:W-:Y:S02]  /*5dd0*/  @!UPT UIADD3 URZ, URZ, URZ, URZ ;  /* 0x0000003f3f3ff290 */ /* 0x000fe4000fffe03f */
[----:B------:R-:W-:Y:S05]  /*5de0*/  @P0 BRA `(.L_x_6276) ;  /* 0x0000000400700947 */ /* 0x000fea0003800000 */
[C---:B------:R-:W-:Y:S01]  /*5df0*/  LEA R152, P0, R83.reuse, R108, 0x1 ;  /* 0x0000006c53987211 */ /* 0x040fe200078008ff */
[----:B------:R-:W-:Y:S01]  /*5e00*/  BSSY B0, `(.L_x_6281) ;  /* 0x0000059000007945 */ /* 0x000fe20003800000 */
[----:B------:R-:W-:Y:S02]  /*5e10*/  ISETP.GE.AND P4, PT, R12, UR4, PT ;  /* 0x000000040c007c0c */ /* 0x000fe4000bf86270 */
[----:B------:R-:W-:Y:S02]  /*5e20*/  LEA.HI.X R153, R83, R109, R82, 0x1, P0 ;  /* 0x0000006d53997211 */ /* 0x000fe400000f0c52 */
[C---:B-1----:R-:W-:Y:S03]  /*5e30*/  LEA R146, P0, R86.reuse, R98, 0x1 ;  /* 0x0000006256927211 */ /* 0x042fe600078008ff */
        /* <DEDUP_REMOVED lines=22> */
[C---:B--234-:R-:W-:Y:S01]  /*5fa0*/  LEA R18, P0, R99.reuse, R152, 0x1 ;  /* 0x0000009863127211 */ /* 0x05cfe200078008ff */
[----:B-1----:R-:W-:Y:S01]  /*5fb0*/  IMAD.MOV.U32 R152, RZ, RZ, RZ ;  /* 0x000000ffff987224 */ /* 0x002fe200078e00ff */
[----:B------:R-:W-:Y:S02]  /*5fc0*/  @P4 IADD3 R152, RZ, -UR27, RZ ;  /* 0x8000001bff984c10 */ /* 0x000fe4000fffe0ff */
[----:B------:R-:W-:Y:S01]  /*5fd0*/  LEA.HI.X.SX32 R19, R99, R153, 0x1, P0 ;  /* 0x0000009963137211 */ /* 0x000fe200000f0eff */
[----:B------:R-:W2:Y:S01]  /*5fe0*/  LDG.E.128 R148, desc[UR6][R150.64] ;  /* 0x0000000696947981 */ /* 0x000ea2000c1e1d00 */
[----:B------:R-:W-:Y:S04]  /*5ff0*/  IADD3 R99, P0, R124, R152, RZ ;  /* 0x000000987c637210 */ /* 0x000fe80007f1e0ff */
[----:B------:R-:W-:Y:S02]  /*6000*/  LEA.HI.X.SX32 R152, R152, R117, 0x1, P0 ;  /* 0x0000007598987211 */ /* 0x000fe400000f0eff */
[C---:B------:R-:W-:Y:S01]  /*6010*/  LEA R56, P0, R99.reuse, R112, 0x1 ;  /* 0x0000007063387211 */ /* 0x040fe200078008ff */
[----:B------:R1:W3:Y:S03]  /*6020*/  LDG.E.128 R20, desc[UR6][R18.64] ;  /* 0x0000000612147981 */ /* 0x0002e6000c1e1d00 */
        /* <DEDUP_REMOVED lines=8> */
[----:B-1----:R-:W-:Y:S01]  /*60b0*/  LOP3.LUT R19, R150, 0xffff0000, RZ, 0xc0, !PT ;  /* 0xffff000096137812 */ /* 0x002fe200078ec0ff */
        /* <DEDUP_REMOVED lines=45> */
.L_x_6282:
[----:B------:R-:W-:Y:S05]  /*6390*/  BSYNC B0 ;  /* 0x0000000000007941 */ /* 0x000fea0003800000 */
.L_x_6281:
[----:B-----5:R1:W-:Y:S02]  /*63a0*/  STG.E.128 desc[UR6][R146.64], R44 ;  /* 0x0000002c92007986 */ /* 0x0203e4000c101d06 */
.L_x_6276:
[----:B------:R-:W-:Y:S05]  /*63b0*/  BSYNC B2 ;  /* 0x0000000000027941 */ /* 0x000fea0003800000 */
.L_x_6275:
        /* <DEDUP_REMOVED lines=97> */
.L_x_6288:
[----:B------:R-:W-:Y:S05]  /*69d0*/  BSYNC B0 ;  /* 0x0000000000007941 */ /* 0x000fea0003800000 */
.L_x_6287:
[----:B-----5:R1:W-:Y:S02]  /*69e0*/  STG.E.128 desc[UR6][R146.64], R44 ;  /* 0x0000002c92007986 */ /* 0x0203e4000c101d06 */
.L_x_6286:
[----:B------:R-:W-:Y:S05]  /*69f0*/  BSYNC B1 ;  /* 0x0000000000017941 */ /* 0x000fea0003800000 */
.L_x_6285:
        /* <DEDUP_REMOVED lines=93> */
.L_x_6290:
[----:B------:R-:W-:Y:S05]  /*6fd0*/  BSYNC B0 ;  /* 0x0000000000007941 */ /* 0x000fea0003800000 */
.L_x_6289:
[----:B-----5:R1:W-:Y:S02]  /*6fe0*/  STG.E.128 desc[UR6][R146.64], R44 ;  /* 0x0000002c92007986 */ /* 0x0203e4000c101d06 */
.L_x_6284:
[----:B------:R-:W-:Y:S05]  /*6ff0*/  BSYNC B2 ;  /* 0x0000000000027941 */ /* 0x000fea0003800000 */
.L_x_6283:
[----:B------:R-:W-:Y:S04]  /*7000*/  BSSY B2, `(.L_x_6291) ;  /* 0x00000c8000027945 */ /* 0x000fe80003800000 */
[----:B------:R-:W-:Y:S05]  /*7010*/  @!P1 BRA `(.L_x_6292) ;  /* 0x0000000c00189947 */ /* 0x000fea0003800000 */
[----:B-1----:R-:W1:Y:S01]  /*7020*/  LDC R147, c[0x0][0x2d0] ;  /* 0x0000b400ff937b82 */ /* 0x002e620000000800 */
[----:B------:R-:W-:Y:S01]  /*7030*/  BSSY B1, `(.L_x_6293) ;  /* 0x0000065000017945 */ /* 0x000fe20003800000 */
[----:B-1----:R-:W-:Y:S11]  /*7040*/  ISETP.GE.AND P0, PT, R16, R147, PT ;  /* 0x000000931000720c */ /* 0x002ff60003f06270 */
[----:B------:R-:W-:Y:S02]  /*7050*/  @!UPT UIADD3 URZ, URZ, URZ, URZ ;  /* 0x0000003f3f3ff290 */ /* 0x000fe4000fffe03f */
[----:B------:R-:W-:Y:S05]  /*7060*/  @P0 BRA `(.L_x_6294) ;  /* 0x0000000400840947 */ /* 0x000fea0003800000 */
[----:B------:R-:W1:Y:S01]  /*7070*/  LDC.64 R2, c[0x0][0x338] ;  /* 0x0000ce00ff027b82 */ /* 0x000e620000000a00 */
[----:B------:R-:W-:Y:S01]  /*7080*/  ISETP.GE.AND P0, PT, R16, UR4, PT ;  /* 0x0000000410007c0c */ /* 0x000fe2000bf06270 */
[----:B------:R-:W-:Y:S01]  /*7090*/  BSSY B0, `(.L_x_6295) ;  /* 0x000005d000007945 */ /* 0x000fe20003800000 */
[----:B------:R-:W-:Y:S01]  /*70a0*/  MOV R99, R97 ;  /* 0x0000006100637202 */ /* 0x000fe20000000f00 */
[----:B-1----:R-:W-:Y:S04]  /*70b0*/  IMAD.WIDE.U32 R154, R2, 0x60, R108 ;  /* 0x00000060029a7825 */ /* 0x002fe800078e006c */
[----:B------:R-:W-:Y:S05]  /*70c0*/  IMAD R3, R3, 0x60, RZ ;  /* 0x0000006003037824 */ /* 0x000fea00078e02ff */
[----:B------:R-:W-:Y:S02]  /*70d0*/  IADD3 R155, R155, R3, RZ ;  /* 0x000000039b9b7210 */ /* 0x000fe40007ffe0ff */
[----:B------:R-:W1:Y:S03]  /*70e0*/  LDC.64 R2, c[0x0][0x248] ;  /* 0x00009200ff027b82 */ /* 0x000e660000000a00 */
[----:B------:R1:W5:Y:S02]  /*70f0*/  LDG.E.128 R44, desc[UR6][R154.64] ;  /* 0x000000069a2c7981 */ /* 0x000364000c1e1d00 */
[----:B-1----:R-:W-:Y:S04]  /*7100*/  IMAD.WIDE.U32 R152, R2, 0x60, R98 ;  /* 0x0000006002987825 */ /* 0x002fe800078e0062 */
[----:B------:R-:W-:Y:S05]  /*7110*/  IMAD R3, R3, 0x60, RZ ;  /* 0x0000006003037824 */ /* 0x000fea00078e02ff */
[----:B------:R-:W-:Y:S01]  /*7120*/  IADD3 R153, R153, R3, RZ ;  /* 0x0000000399997210 */ /* 0x000fe20007ffe0ff */
[----:B------:R-:W-:Y:S06]  /*7130*/  @P0 BRA `(.L_x_6296) ;  /* 0x0000000400480947 */ /* 0x000fec0003800000 */
        /* <DEDUP_REMOVED lines=20> */
[C---:B--234-:R-:W-:Y:S02]  /*7280*/  LEA R18, P0, R99.reuse, R154, 0x1 ;  /* 0x0000009a63127211 */ /* 0x05cfe400078008ff */
        /* <DEDUP_REMOVED lines=61> */
.L_x_6296:
[----:B------:R-:W-:Y:S05]  /*7660*/  BSYNC B0 ;  /* 0x0000000000007941 */ /* 0x000fea0003800000 */
.L_x_6295:
[----:B-----5:R1:W-:Y:S02]  /*7670*/  STG.E.128 desc[UR6][R152.64], R44 ;  /* 0x0000002c98007986 */ /* 0x0203e4000c101d06 */
.L_x_6294:
[----:B------:R-:W-:Y:S05]  /*7680*/  BSYNC B1 ;  /* 0x0000000000017941 */ /* 0x000fea0003800000 */
.L_x_6293:
        /* <DEDUP_REMOVED lines=93> */
.L_x_6298:
[----:B------:R-:W-:Y:S05]  /*7c60*/  BSYNC B0 ;  /* 0x0000000000007941 */ /* 0x000fea0003800000 */
.L_x_6297:
[----:B-----5:R1:W-:Y:S02]  /*7c70*/  STG.E.128 desc[UR6][R146.64], R44 ;  /* 0x0000002c92007986 */ /* 0x0203e4000c101d06 */
.L_x_6292:
[----:B------:R-:W-:Y:S05]  /*7c80*/  BSYNC B2 ;  /* 0x0000000000027941 */ /* 0x000fea0003800000 */
.L_x_6291:
        /* <DEDUP_REMOVED lines=8> */
.L_x_6248:
        /* <DEDUP_REMOVED lines=10> */
.L_x_6300:
[----:B------:R-:W-:Y:S05]  /*7db0*/  BSYNC B0 ;  /* 0x0000000000007941 */ /* 0x000fea0003800000 */
.L_x_6299:
[----:B------:R-:W-:Y:S04]  /*7dc0*/  BSSY B0, `(.L_x_6301) ;  /* 0x0000010000007945 */ /* 0x000fe80003800000 */
[----:B------:R-:W-:Y:S05]  /*7dd0*/  @!P4 BRA `(.L_x_6302) ;  /* 0x000000000038c947 */ /* 0x000fea0003800000 */
[----:B------:R-:W-:Y:S02]  /*7de0*/  ISETP.NE.AND P6, PT, R129, RZ, PT ;  /* 0x000000ff8100720c */ /* 0x000fe40003fc5270 */
[----:B------:R-:W-:Y:S11]  /*7df0*/  ISETP.NE.AND P4, PT, R127, RZ, PT ;  /* 0x000000ff7f00720c */ /* 0x000ff60003f85270 */
[C---:B------:R-:W-:Y:S02]  /*7e00*/  @P6 LEA R26, P0, R78.reuse, R108, 0x1 ;  /* 0x0000006c4e1a6211 */ /* 0x040fe400078008ff */
[----:B-1234-:R-:W-:Y:S02]  /*7e10*/  @P6 LEA R18, P5, R165, R98, 0x1 ;  /* 0x00000062a5126211 */ /* 0x01efe400078a08ff */
[----:B------:R-:W-:Y:S02]  /*7e20*/  @P6 LEA.HI.X R27, R78, R109, R77, 0x1, P0 ;  /* 0x0000006d4e1b6211 */ /* 0x000fe400000f0c4d */
[----:B------:R-:W-:Y:S02]  /*7e30*/  @P4 LEA R2, P0, R83, R108, 0x1 ;  /* 0x0000006c53024211 */ /* 0x000fe400078008ff */
[----:B------:R-:W-:Y:S01]  /*7e40*/  @P6 LEA.HI.X R19, R165, R97, R164, 0x1, P5 ;  /* 0x00000061a5136211 */ /* 0x000fe200028f0ca4 */
[----:B------:R-:W2:Y:S01]  /*7e50*/  @P6 LDG.E.128 R20, desc[UR6][R26.64] ;  /* 0x000000061a146981 */ /* 0x000ea2000c1e1d00 */
[----:B------:R-:W-:Y:S02]  /*7e60*/  @P4 LEA.HI.X R3, R83, R109, R82, 0x1, P0 ;  /* 0x0000006d53034211 */ /* 0x000fe400000f0c52 */
[C---:B------:R-:W-:Y:S04]  /*7e70*/  @P4 LEA R24, P0, R86.reuse, R98, 0x1 ;  /* 0x0000006256184211 */ /* 0x040fe800078008ff */
[----:B------:R-:W-:Y:S01]  /*7e80*/  @P4 LEA.HI.X R25, R86, R97, R87, 0x1, P0 ;  /* 0x0000006156194211 */ /* 0x000fe200000f0c57 */
[----:B--2---:R1:W-:Y:S04]  /*7e90*/  @P6 STG.E.128 desc[UR6][R18.64], R20 ;  /* 0x0000001412006986 */ /* 0x0043e8000c101d06 */
[----:B------:R-:W2:Y:S04]  /*7ea0*/  @P4 LDG.E.128 R4, desc[UR6][R2.64] ;  /* 0x0000000602044981 */ /* 0x000ea8000c1e1d00 */
[----:B--2---:R1:W-:Y:S02]  /*7eb0*/  @P4 STG.E.128 desc[UR6][R24.64], R4 ;  /* 0x0000000418004986 */ /* 0x0043e4000c101d06 */
.L_x_6302:
[----:B------:R-:W-:Y:S05]  /*7ec0*/  BSYNC B0 ;  /* 0x0000000000007941 */ /* 0x000fea0003800000 */
.L_x_6301:
[----:B------:R-:W-:Y:S04]  /*7ed0*/  BSSY B0, `(.L_x_6303) ;  /* 0x0000010000007945 */ /* 0x000fe80003800000 */
[----:B------:R-:W-:Y:S05]  /*7ee0*/  @!P2 BRA `(.L_x_6304) ;  /* 0x000000000038a947 */ /* 0x000fea0003800000 */
[----:B------:R-:W-:Y:S02]  /*7ef0*/  ISETP.NE.AND P5, PT, R129, RZ, PT ;  /* 0x000000ff8100720c */ /* 0x000fe40003fa5270 */
[----:B------:R-:W-:Y:S11]  /*7f00*/  ISETP.NE.AND P2, PT, R127, RZ, PT ;  /* 0x000000ff7f00720c */ /* 0x000ff60003f45270 */
[----:B------:R-:W-:Y:S02]  /*7f10*/  @P5 LEA R26, P0, R80, R108, 0x1 ;  /* 0x0000006c501a5211 */ /* 0x000fe400078008ff */
[----:B-1234-:R-:W-:Y:S02]  /*7f20*/  @P5 LEA R18, P4, R144, R98, 0x1 ;  /* 0x0000006290125211 */ /* 0x01efe400078808ff */
[----:B------:R-:W-:Y:S02]  /*7f30*/  @P5 LEA.HI.X R27, R80, R109, R79, 0x1, P0 ;  /* 0x0000006d501b5211 */ /* 0x000fe400000f0c4f */
[C---:B------:R-:W-:Y:S02]  /*7f40*/  @P2 LEA R2, P0, R85.reuse, R108, 0x1 ;  /* 0x0000006c55022211 */ /* 0x040fe400078008ff */
        /* <DEDUP_REMOVED lines=8> */
.L_x_6304:
[----:B------:R-:W-:Y:S05]  /*7fd0*/  BSYNC B0 ;  /* 0x0000000000007941 */ /* 0x000fea0003800000 */
.L_x_6303:
        /* <DEDUP_REMOVED lines=22> */
.L_x_6305:
[----:B------:R-:W-:Y:S05]  /*8140*/  BSYNC B0 ;  /* 0x0000000000007941 */ /* 0x000fea0003800000 */
.L_x_6266:
[----:B------:R-:W5:Y:S02]  /*8150*/  LDC R0, c[0x0][0x338] ;  /* 0x0000ce00ff007b82 */ /* 0x000f640000000800 */
[----:B-----5:R-:W-:Y:S05]  /*8160*/  IMAD.U32 R3, R0, -0x40, RZ ;  /* 0xffffffc000037824 */ /* 0x020fea00078e00ff */
[C---:B-1----:R-:W-:Y:S04]  /*8170*/  LEA R108, P0, R3.reuse, R108, 0x1 ;  /* 0x0000006c036c7211 */ /* 0x042fe800078008ff */
[----:B------:R-:W-:Y:S01]  /*8180*/  LEA.HI.X.SX32 R109, R3, R109, 0x1, P0 ;  /* 0x0000006d036d7211 */ /* 0x000fe200000f0eff */
[----:B------:R-:W-:Y:S08]  /*8190*/  @!P3 BRA `(.L_x_6306) ;  /* 0x000000040030b947 */ /* 0x000ff00003800000 */
[----:B------:R-:W-:Y:S04]  /*81a0*/  IADD3 R3, R11, -0x1, RZ ;  /* 0xffffffff0b037810 */ /* 0x000fe80007ffe0ff */
[----:B------:R-:W-:Y:S11]  /*81b0*/  ISETP.GT.AND P0, PT, R3, R76, PT ;  /* 0x0000004c0300720c */ /* 0x000ff60003f04270 */
[----:B------:R-:W-:Y:S02]  /*81c0*/  @!UPT UIADD3 URZ, URZ, URZ, URZ ;  /* 0x0000003f3f3ff290 */ /* 0x000fe4000fffe03f */
[----:B------:R-:W-:Y:S05]  /*81d0*/  @!P0 BRA `(.L_x_6307) ;  /* 0x00000004004c8947 */ /* 0x000fea0003800000 */
[----:B---34-:R-:W-:Y:S01]  /*81e0*/  IMAD.MOV.U32 R20, RZ, RZ, RZ ;  /* 0x000000ffff147224 */ /* 0x018fe200078e00ff */
[----:B------:R-:W2:Y:S01]  /*81f0*/  LDC R2, c[0x0][0x380] ;  /* 0x0000e000ff027b82 */ /* 0x000ea20000000800 */
[----:B------:R-:W-:Y:S02]  /*8200*/  IADD3 R14, R14, -0x80, RZ ;  /* 0xffffff800e0e7810 */ /* 0x000fe40007ffe0ff */
[----:B------:R-:W-:Y:S02]  /*8210*/  IABS R15, R13 ;  /* 0x0000000d000f7213 */ /* 0x000fe40000000000 */
[----:B------:R-:W-:Y:S02]  /*8220*/  IADD3 R0, -R13, R14, RZ ;  /* 0x0000000e0d007210 */ /* 0x000fe40007ffe1ff */
[-C--:B--2---:R-:W-:Y:S02]  /*8230*/  IABS R5, R2.reuse ;  /* 0x0000000200057213 */ /* 0x084fe40000000000 */
        /* <DEDUP_REMOVED lines=47> */
[C---:B------:R-:W-:Y:S02]  /*8530*/  IMAD R5, R15.reuse, UR12, RZ ;  /* 0x0000000c0f057c24 */ /* 0x040fe4000f8e02ff */
[----:B------:R-:W-:Y:S02]  /*8540*/  IMAD R7, R8, UR16, RZ ;  /* 0x0000001008077c24 */ /* 0x000fe4000f8e02ff */
[----:B------:R-:W-:Y:S02]  /*8550*/  IMAD R5, R18, UR13, R5 ;  /* 0x0000000d12057c24 */ /* 0x000fe4000f8e0205 */
[----:B------:R-:W-:Y:S02]  /*8560*/  IMAD R7, R0, UR17, R7 ;  /* 0x0000001100077c24 */ /* 0x000fe4000f8e0207 */
[----:B------:R-:W-:Y:S01]  /*8570*/  IMAD R15, R15, UR14, RZ ;  /* 0x0000000e0f0f7c24 */ /* 0x000fe2000f8e02ff */
[----:B------:R-:W-:Y:S01]  /*8580*/  IADD3 R21, R21, R5, RZ ;  /* 0x0000000515157210 */ /* 0x000fe20007ffe0ff */
[----:B------:R-:W-:Y:S02]  /*8590*/  IMAD.IADD R23, R23, 0x1, R7 ;  /* 0x0000000117177824 */ /* 0x000fe400078e0207 */
        /* <DEDUP_REMOVED lines=12> */
.L_x_6306:
[----:B--234-:R-:W-:Y:S01]  /*8660*/  MOV R4, R100 ;  /* 0x0000006400047202 */ /* 0x01cfe20000000f00 */
[----:B------:R-:W1:Y:S01]  /*8670*/  LDC R2, c[0x0][0x250] ;  /* 0x00009400ff027b82 */ /* 0x000e620000000800 */
[----:B------:R-:W-:Y:S01]  /*8680*/  MOV R99, R97 ;  /* 0x0000006100637202 */ /* 0x000fe20000000f00 */
[----:B------:R-:W-:Y:S06]  /*8690*/  IMAD.MOV.U32 R5, RZ, RZ, R103 ;  /* 0x000000ffff057224 */ /* 0x000fec00078e0067 */
[----:B------:R-:W2:Y:S02]  /*86a0*/  LDC R0, c[0x0][0x248] ;  /* 0x00009200ff007b82 */ /* 0x000ea40000000800 */
[----:B--2---:R-:W-:Y:S02]  /*86b0*/  IMAD.U32 R3, R0, -0x40, RZ ;  /* 0xffffffc000037824 */ /* 0x004fe400078e00ff */
[----:B-1----:R-:W-:Y:S03]  /*86c0*/  IMAD.U32 R2, R2, -0x40, RZ ;  /* 0xffffffc002027824 */ /* 0x002fe600078e00ff */
[C---:B------:R-:W-:Y:S02]  /*86d0*/  LEA R98, P0, R3.reuse, R98, 0x1 ;  /* 0x0000006203627211 */ /* 0x040fe400078008ff */
[C---:B------:R-:W-:Y:S02]  /*86e0*/  LEA R100, P1, R2.reuse, R4, 0x1 ;  /* 0x0000000402647211 */ /* 0x040fe400078208ff */
[----:B------:R-:W-:Y:S02]  /*86f0*/  LEA.HI.X.SX32 R97, R3, R99, 0x1, P0 ;  /* 0x0000006303617211 */ /* 0x000fe400000f0eff */
[----:B------:R-:W-:Y:S09]  /*8700*/  LEA.HI.X.SX32 R103, R2, R5, 0x1, P1 ;  /* 0x0000000502677211 */ /* 0x000ff200008f0eff */
.L_x_6307:
[----:B------:R-:W-:Y:S04]  /*8710*/  IADD3 R11, R11, -0x1, RZ ;  /* 0xffffffff0b0b7810 */ /* 0x000fe80007ffe0ff */
[----:B------:R-:W-:Y:S11]  /*8720*/  ISETP.GT.AND P0, PT, R11, R76, PT ;  /* 0x0000004c0b00720c */ /* 0x000ff60003f04270 */
[----:B------:R-:W-:Y:S02]  /*8730*/  @!UPT UIADD3 URZ, URZ, URZ, URZ ;  /* 0x0000003f3f3ff290 */ /* 0x000fe4000fffe03f */
[----:B------:R-:W-:Y:S05]  /*8740*/  @P0 BRA `(.L_x_6308) ;  /* 0xffffffa000d40947 */ /* 0x000fea000383ffff */
.L_x_6239:
[----:B------:R-:W1:Y:S01]  /*8750*/  S2UR UR4, SR_CgaCtaId ;  /* 0x00000000000479c3 */ /* 0x000e620000008800 */
[----:B------:R-:W-:Y:S01]  /*8760*/  ULDC UR12, c[0x0][0x2e0] ;  /* 0x0000b800000c7ab9 */ /* 0x000fe20000000800 */
[----:B------:R-:W-:-:S06]  /*8770*/  UMOV UR10, 0x400 ;  /* 0x00000400000a7882 */ /* 0x000fcc0000000000 */
[----:B------:R-:W-:Y:S01]  /*8780*/  BAR.SYNC.DEFER_BLOCKING 0x0 ;  /* 0x0000000000007b1d */ /* 0x000fe20000010000 */
[----:B------:R-:W-:Y:S02]  /*8790*/  ISETP.NE.AND P1, PT, RZ, UR12, PT ;  /* 0x0000000cff007c0c */ /* 0x000fe4000bf25270 */
[----:B------:R-:W-:-:S05]  /*87a0*/  ISETP.GE.AND P0, PT, R12, UR5, PT ;  /* 0x000000050c007c0c */ /* 0x000fca000bf06270 */
[----:B------:R-:W2:Y:S01]  /*87b0*/  LDC.64 R2, c[0x0][0x240] ;  /* 0x00009000ff027b82 */ /* 0x000ea20000000a00 */
[----:B------:R-:W-:Y:S01]  /*87c0*/  BSSY B3, `(.L_x_6309) ;  /* 0x000055a000037945 */ /* 0x000fe20003800000 */
[----:B-1----:R-:W-:-:S06]  /*87d0*/  ULEA UR4, UR4, UR10, 0x18 ;  /* 0x0000000a04047291 */ /* 0x002fcc000f8ec03f */
[----:B------:R-:W-:Y:S02]  /*87e0*/  LEA R172, R130, UR4, 0x1 ;  /* 0x0000000482ac7c11 */ /* 0x000fe4000f8e08ff */
[C---:B--234-:R-:W-:Y:S01]  /*87f0*/  SHF.L.U64.HI R7, R2.reuse, 0x4, R3 ;  /* 0x0000000402077819 */ /* 0x05cfe20000010203 */
        /* <DEDUP_REMOVED lines=9> */
[----:B------:R-:W-:Y:S01]  /*8890*/  IADD3 R9, P2, R9, R136, RZ ;  /* 0x0000008809097210 */ /* 0x000fe20007f5e0ff */
[----:B------:R-:W-:Y:S01]  /*88a0*/  IMAD.MOV.U32 R138, RZ, RZ, R136 ;  /* 0x000000ffff8a7224 */ /* 0x000fe200078e0088 */
[----:B------:R-:W-:Y:S01]  /*88b0*/  LEA.HI.X R5, R2, R139, R3, 0x5, P1 ;  /* 0x0000008b02057211 */ /* 0x000fe200008f2c03 */
[----:B------:R-:W-:Y:S01]  /*88c0*/  IMAD.IADD R13, R168, 0x1, -R63 ;  /* 0x00000001a80d7824 */ /* 0x000fe200078e0a3f */
[----:B------:R-:W-:Y:S01]  /*88d0*/  LEA R30, P1, R4, UR8, 0x1 ;  /* 0x00000008041e7c11 */ /* 0x000fe2000f8208ff */
[--C-:B------:R-:W-:Y:S01]  /*88e0*/  IMAD.X R6, R7, 0x1, R139.reuse, P2 ;  /* 0x0000000107067824 */ /* 0x100fe200010e068b */
[----:B------:R-:W-:Y:S01]  /*88f0*/  LEA R32, P4, R136, UR8, 0x1 ;  /* 0x0000000888207c11 */ /* 0x000fe2000f8808ff */
[----:B------:R-:W-:Y:S01]  /*8900*/  IMAD.WIDE.U32 R10, R2, 0x30, R138 ;  /* 0x00000030020a7825 */ /* 0x000fe200078e008a */
[----:B------:R-:W-:-:S02]  /*8910*/  LEA.HI.X R31, R4, UR9, R5, 0x1, P1 ;  /* 0x00000009041f7c11 */ /* 0x000fc400088f0c05 */
[----:B------:R-:W-:Y:S01]  /*8920*/  ISETP.NE.AND P1, PT, RZ, UR5, PT ;  /* 0x00000005ff007c0c */ /* 0x000fe2000bf25270 */
[----:B------:R-:W-:Y:S01]  /*8930*/  IMAD R5, R3, 0x30, RZ ;  /* 0x0000003003057824 */ /* 0x000fe200078e02ff */
[C---:B------:R-:W-:Y:S02]  /*8940*/  LEA R18, P2, R9.reuse, UR8, 0x1 ;  /* 0x0000000809127c11 */ /* 0x040fe4000f8408ff */
[----:B------:R-:W-:Y:S02]  /*8950*/  LEA.HI.X R33, R136, UR9, R139, 0x1, P4 ;  /* 0x0000000988217c11 */ /* 0x000fe4000a0f0c8b */
[----:B------:R-:W-:Y:S02]  /*8960*/  LEA.HI.X R19, R9, UR9, R6, 0x1, P2 ;  /* 0x0000000909137c11 */ /* 0x000fe400090f0c06 */
[----:B------:R-:W-:Y:S02]  /*8970*/  LEA R28, P4, R10, UR8, 0x1 ;  /* 0x000000080a1c7c11 */ /* 0x000fe4000f8808ff */
        /* <DEDUP_REMOVED lines=15> */
[----:B------:R-:W-:Y:S01]  /*8a70*/  IMAD.SHL.U32 R36, R6, 0x2, RZ ;  /* 0x0000000206247824 */ /* 0x000fe200078e00ff */
        /* <DEDUP_REMOVED lines=54> */
.L_x_6317:
[----:B------:R-:W-:Y:S05]  /*8de0*/  BSYNC B0 ;  /* 0x0000000000007941 */ /* 0x000fea0003800000 */
.L_x_6316:
[----:B-----5:R3:W-:Y:S02]  /*8df0*/  STS.128 [R172], R8 ;  /* 0x00000008ac007388 */ /* 0x0207e40000000c00 */
.L_x_6315:
[----:B------:R-:W-:Y:S05]  /*8e00*/  BSYNC B1 ;  /* 0x0000000000017941 */ /* 0x000fea0003800000 */
.L_x_6314:
        /* <DEDUP_REMOVED lines=45> */
.L_x_6319:
[----:B------:R-:W-:Y:S05]  /*90e0*/  BSYNC B0 ;  /* 0x0000000000007941 */ /* 0x000fea0003800000 */
.L_x_6318:
[----:B-----5:R1:W-:Y:S02]  /*90f0*/  STS.128 [R172+0x2000], R8 ;  /* 0x00200008ac007388 */ /* 0x0203e40000000c00 */
.L_x_6313:
[----:B------:R-:W-:Y:S05]  /*9100*/  BSYNC B2 ;  /* 0x0000000000027941 */ /* 0x000fea0003800000 */
.L_x_6312:
[----:B------:R-:W-:Y:S01]  /*9110*/  VIADD R0, R134, 0x10 ;  /* 0x0000001086007836 */ /* 0x000fe20000000000 */
[----:B------:R-:W-:Y:S04]  /*9120*/  BSSY B2, `(.L_x_6320) ;  /* 0x000006e000027945 */ /* 0x000fe80003800000 */
[----:B------:R-:W-:-:S04]  /*9130*/  ISETP.GE.AND P1, PT, R0, R13, PT ;  /* 0x0000000d0000720c */ /* 0x000fc80003f26270 */
[----:B------:R-:W-:-:S13]  /*9140*/  ISETP.LT.OR P1, PT, R50, -0x87, P1 ;  /* 0xffffff793200780c */ /* 0x000fda0000f21670 */
[----:B------:R-:W-:Y:S05]  /*9150*/  @P1 BRA `(.L_x_6321) ;  /* 0x0000000400a81947 */ /* 0x000fea0003800000 */
[----:B------:R-:W-:Y:S01]  /*9160*/  ULDC UR5, c[0x0][0x2d0] ;  /* 0x0000b40000057ab9 */ /* 0x000fe20000000800 */
[C---:B------:R-:W-:Y:S01]  /*9170*/  IADD3 R2, P2, R73.reuse, R6, RZ ;  /* 0x0000000649027210 */ /* 0x040fe20007f5e0ff */
[----:B------:R-:W-:Y:S01]  /*9180*/  ULDC.64 UR10, c[0x0][0x358] ;  /* 0x0000d600000a7ab9 */ /* 0x000fe20000000a00 */
[----:B------:R-:W-:Y:S01]  /*9190*/  ISETP.GE.AND P1, PT, R16, UR5, PT ;  /* 0x0000000510007c0c */ /* 0x000fe2000bf26270 */
[----:B------:R-:W-:Y:S01]  /*91a0*/  ULDC.64 UR8, c[0x0][0x360] ;  /* 0x0000d80000087ab9 */ /* 0x000fe20000000a00 */
[----:B------:R-:W-:Y:S01]  /*91b0*/  LEA.HI.X.SX32 R73, R73, R7, 0x1, P2 ;  /* 0x0000000749497211 */ /* 0x000fe200010f0eff */
[C---:B------:R-:W-:Y:S01]  /*91c0*/  IMAD.SHL.U32 R34, R2.reuse, 0x2, RZ ;  /* 0x0000000202227824 */ /* 0x040fe200078e00ff */
[----:B------:R-:W-:Y:S02]  /*91d0*/  BSSY B1, `(.L_x_6322) ;  /* 0x0000034000017945 */ /* 0x000fe40003800000 */
[----:B------:R-:W-:Y:S02]  /*91e0*/  SHF.L.U64.HI R2, R2, 0x1, R73 ;  /* 0x0000000102027819 */ /* 0x000fe40000010249 */
[----:B--23--:R-:W-:-:S02]  /*91f0*/  IADD3 R32, P4, R34, UR10, RZ ;  /* 0x0000000a22207c10 */ /* 0x00cfc4000ff9e0ff */
[----:B------:R-:W-:Y:S02]  /*9200*/  IADD3 R34, P2, R34, UR8, RZ ;  /* 0x0000000822227c10 */ /* 0x000fe4000ff5e0ff */
[C---:B------:R-:W-:Y:S01]  /*9210*/  IADD3.X R33, R2.reuse, UR11, RZ, P4, !PT ;  /* 0x0000000b02217c10 */ /* 0x040fe2000a7fe4ff */
[----:B------:R2:W-:Y:S01]  /*9220*/  @P1 STS.128 [R172+0x800], RZ ;  /* 0x000800ffac001388 */ /* 0x0005e20000000c00 */
[----:B------:R-:W-:Y:S01]  /*9230*/  IADD3.X R35, R2, UR9, RZ, P2, !PT ;  /* 0x0000000902237c10 */ /* 0x000fe200097fe4ff */
[----:B------:R-:W-:Y:S08]  /*9240*/  @P1 BRA `(.L_x_6323) ;  /* 0x0000000000b01947 */ /* 0x000ff00003800000 */
[----:B-1----:R1:W5:Y:S01]  /*9250*/  LDG.E.128 R8, desc[UR6][R18.64] ;  /* 0x0000000612087981 */ /* 0x002362000c1e1d00 */
[----:B------:R-:W-:Y:S01]  /*9260*/  ISETP.GE.AND P1, PT, R16, UR12, PT ;  /* 0x0000000c10007c0c */ /* 0x000fe2000bf26270 */
[----:B------:R-:W-:-:S12]  /*9270*/  BSSY B0, `(.L_x_6324) ;  /* 0x0000028000007945 */ /* 0x000fd80003800000 */
[----:B------:R-:W-:Y:S05]  /*9280*/  @P1 BRA `(.L_x_6325) ;  /* 0x0000000000981947 */ /* 0x000fea0003800000 */
[----:B------:R-:W3:Y:S04]  /*9290*/  LDG.E.64 R2, desc[UR6][R34.64] ;  /* 0x0000000622027981 */ /* 0x000ee8000c1e1b00 */
[----:B------:R-:W2:Y:S01]  /*92a0*/  LDG.E.64 R4, desc[UR6][R32.64] ;  /* 0x0000000620047981 */ /* 0x000ea2000c1e1b00 */
        /* <DEDUP_REMOVED lines=10> */
[----:B--2---:R-:W-:Y:S01]  /*9350*/  LOP3.LUT R26, R4, 0xffff0000, RZ, 0xc0, !PT ;  /* 0xffff0000041a7812 */ /* 0x004fe200078ec0ff */
        /* <DEDUP_REMOVED lines=25> */
.L_x_6325:
[----:B------:R-:W-:Y:S05]  /*94f0*/  BSYNC B0 ;  /* 0x0000000000007941 */ /* 0x000fea0003800000 */
.L_x_6324:
[----:B-----5:R3:W-:Y:S02]  /*9500*/  STS.128 [R172+0x800], R8 ;  /* 0x00080008ac007388 */ /* 0x0207e40000000c00 */
.L_x_6323:
[----:B------:R-:W-:Y:S05]  /*9510*/  BSYNC B1 ;  /* 0x0000000000017941 */ /* 0x000fea0003800000 */
.L_x_6322:
[----:B------:R1:W-:Y:S01]  /*9520*/  @P0 STS.128 [R172+0x2800], RZ ;  /* 0x002800ffac000388 */ /* 0x0003e20000000c00 */
[----:B------:R-:W-:Y:S05]  /*9530*/  @P0 BRA `(.L_x_6321) ;  /* 0x0000000000b00947 */ /* 0x000fea0003800000 */
[----:B-1-3--:R1:W5:Y:S01]  /*9540*/  LDG.E.128 R8, desc[UR6][R18.64+0x80] ;  /* 0x0000800612087981 */ /* 0x00a362000c1e1d00 */
[----:B------:R-:W-:Y:S01]  /*9550*/  ISETP.GE.AND P1, PT, R12, UR12, PT ;  /* 0x0000000c0c007c0c */ /* 0x000fe2000bf26270 */
[----:B------:R-:W-:-:S12]  /*9560*/  BSSY B0, `(.L_x_6326) ;  /* 0x0000028000007945 */ /* 0x000fd80003800000 */
[----:B------:R-:W-:Y:S05]  /*9570*/  @P1 BRA `(.L_x_6327) ;  /* 0x0000000000981947 */ /* 0x000fea0003800000 */
[----:B------:R-:W3:Y:S04]  /*9580*/  LDG.E.64 R2, desc[UR6][R34.64+0x40] ;  /* 0x0000400622027981 */ /* 0x000ee8000c1e1b00 */
[----:B------:R-:W2:Y:S01]  /*9590*/  LDG.E.64 R4, desc[UR6][R32.64+0x40] ;  /* 0x0000400620047981 */ /* 0x000ea2000c1e1b00 */
[C---:B-----5:R-:W-:Y:S01]  /*95a0*/  SHF.L.U32 R14, R9.reuse, 0x10, RZ ;  /* 0x00000010090e7819 */ /* 0x060fe200000006ff */
[----:B-1----:R-:W-:Y:S01]  /*95b0*/  IMAD.U32 R19, R10, 0x10000, RZ ;  /* 0x000100000a137824 */ /* 0x002fe200078e00ff */
        /* <DEDUP_REMOVED lines=34> */
.L_x_6327:
[----:B------:R-:W-:Y:S05]  /*97e0*/  BSYNC B0 ;  /* 0x0000000000007941 */ /* 0x000fea0003800000 */
.L_x_6326:
[----:B-----5:R3:W-:Y:S02]  /*97f0*/  STS.128 [R172+0x2800], R8 ;  /* 0x00280008ac007388 */ /* 0x0207e40000000c00 */
.L_x_6321:
[----:B------:R-:W-:Y:S05]  /*9800*/  BSYNC B2 ;  /* 0x0000000000027941 */ /* 0x000fea0003800000 */
.L_x_6320:
[----:B-1----:R-:W-:Y:S01]  /*9810*/  VIADD R18, R134, 0x20 ;  /* 0x0000002086127836 */ /* 0x002fe20000000000 */
        /* <DEDUP_REMOVED lines=12> */
[----:B------:R-:W-:-:S03]  /*98e0*/  IMAD.SHL.U32 R34, R3, 0x2, RZ ;  /* 0x0000000203227824 */ /* 0x000fc600078e00ff */
[----:B------:R-:W-:Y:S01]  /*98f0*/  SHF.L.U64.HI R2, R3, 0x1, R2 ;  /* 0x0000000103027819 */ /* 0x000fe20000010202 */
[----:B------:R1:W-:Y:S01]  /*9900*/  @P1 STS.128 [R172+0x1000], RZ ;  /* 0x001000ffac001388 */ /* 0x0003e20000000c00 */
[C---:B--23--:R-:W-:Y:S02]  /*9910*/  IADD3 R32, P4, R34.reuse, UR10, RZ ;  /* 0x0000000a22207c10 */ /* 0x04cfe4000ff9e0ff */
        /* <DEDUP_REMOVED lines=22> */
[----:B------:R-:W-:Y:S01]  /*9a80*/  FMUL.FTZ R26, R14, R8 ;  /* 0x000000080e1a7220 */ /* 0x000fe20000410000 */
[-C--:B------:R-:W-:Y:S01]  /*9a90*/  FMUL.FTZ R8, R11, R10.reuse ;  /* 0x0000000a0b087220 */ /* 0x080fe20000410000 */
[----:B------:R-:W-:Y:S01]  /*9aa0*/  FMUL.FTZ R10, R19, R10 ;  /* 0x0000000a130a7220 */ /* 0x000fe20000410000 */
[----:B------:R-:W-:-:S02]  /*9ab0*/  SHF.L.U32 R2, R2, 0x10, RZ ;  /* 0x0000001002027819 */ /* 0x000fc400000006ff */
[C---:B------:R-:W-:Y:S01]  /*9ac0*/  LOP3.LUT R24, R4.reuse, 0xffff0000, RZ, 0xc0, !PT ;  /* 0xffff000004187812 */ /* 0x040fe200078ec0ff */
[----:B------:R-:W-:Y:S01]  /*9ad0*/  FFMA.FTZ R11, R11, R22, R10 ;  /* 0x000000160b0b7223 */ /* 0x000fe2000001000a */
[----:B------:R-:W-:Y:S01]  /*9ae0*/  SHF.L.U32 R3, R3, 0x10, RZ ;  /* 0x0000001003037819 */ /* 0x000fe200000006ff */
[----:B------:R-:W-:Y:S01]  /*9af0*/  FMUL.FTZ R10, R21, R2 ;  /* 0x00000002150a7220 */ /* 0x000fe20000410000 */
[----:B------:R-:W-:Y:S02]  /*9b00*/  IMAD.U32 R4, R4, 0x10000, RZ ;  /* 0x0001000004047824 */ /* 0x000fe400078e00ff */
[-C--:B------:R-:W-:Y:S01]  /*9b10*/  FFMA.FTZ R23, R14, R24.reuse, -R23 ;  /* 0x000000180e177223 */ /* 0x080fe20000010817 */
[----:B------:R-:W-:Y:S01]  /*9b20*/  FFMA.FTZ R26, R9, R24, R26 ;  /* 0x00000018091a7223 */ /* 0x000fe2000001001a */
[----:B------:R-:W-:Y:S01]  /*9b30*/  SHF.L.U32 R5, R5, 0x10, RZ ;  /* 0x0000001005057819 */ /* 0x000fe200000006ff */
[----:B------:R-:W-:Y:S01]  /*9b40*/  FMUL.FTZ R2, R15, R2 ;  /* 0x000000020f027220 */ /* 0x000fe20000410000 */
[-C--:B------:R-:W-:Y:S01]  /*9b50*/  FMUL.FTZ R9, R25, R3.reuse ;  /* 0x0000000319097220 */ /* 0x080fe20000410000 */
[C---:B------:R-:W-:Y:S01]  /*9b60*/  FMUL.FTZ R14, R20.reuse, R3 ;  /* 0x00000003140e7220 */ /* 0x040fe20000410000 */
        /* <DEDUP_REMOVED lines=9> */
[----:B------:R-:W-:Y:S02]  /*9c00*/  MOV R9, R23 ;  /* 0x0000001700097202 */ /* 0x000fe40000000f00 */
.L_x_6333:
[----:B------:R-:W-:Y:S05]  /*9c10*/  BSYNC B0 ;  /* 0x0000000000007941 */ /* 0x000fea0003800000 */
.L_x_6332:
[----:B-----5:R3:W-:Y:S02]  /*9c20*/  STS.128 [R172+0x1000], R8 ;  /* 0x00100008ac007388 */ /* 0x0207e40000000c00 */
.L_x_6331:
[----:B------:R-:W-:Y:S05]  /*9c30*/  BSYNC B1 ;  /* 0x0000000000017941 */ /* 0x000fea0003800000 */
.L_x_6330:
        /* <DEDUP_REMOVED lines=45> */
.L_x_6335:
[----:B------:R-:W-:Y:S05]  /*9f10*/  BSYNC B0 ;  /* 0x0000000000007941 */ /* 0x000fea0003800000 */
.L_x_6334:
[----:B-----5:R1:W-:Y:S02]  /*9f20*/  STS.128 [R172+0x3000], R8 ;  /* 0x00300008ac007388 */ /* 0x0203e40000000c00 */
.L_x_6329:
[----:B------:R-:W-:Y:S05]  /*9f30*/  BSYNC B2 ;  /* 0x0000000000027941 */ /* 0x000fea0003800000 */
.L_x_6328:
[----:B--23--:R-:W-:-:S05]  /*9f40*/  VIADD R30, R134, 0x30 ;  /* 0x00000030861e7836 */ /* 0x00cfca0000000000 */
        /* <DEDUP_REMOVED lines=14> */
[C---:B------:R-:W-:Y:S02]  /*a030*/  IADD3 R20, P4, R24.reuse, UR10, RZ ;  /* 0x0000000a18147c10 */ /* 0x040fe4000ff9e0ff */
[----:B------:R-:W-:Y:S02]  /*a040*/  IADD3 R24, P2, R24, UR8, RZ ;  /* 0x0000000818187c10 */ /* 0x000fe4000ff5e0ff */
[C---:B------:R-:W-:Y:S02]  /*a050*/  IADD3.X R21, R2.reuse, UR11, RZ, P4, !PT ;  /* 0x0000000b02157c10 */ /* 0x040fe4000a7fe4ff */
        /* <DEDUP_REMOVED lines=20> */
[-C--:B------:R-:W-:Y:S01]  /*a1a0*/  FMUL.FTZ R10, R6, R8.reuse ;  /* 0x00000008060a7220 */ /* 0x080fe20000410000 */
[----:B------:R-:W-:Y:S01]  /*a1b0*/  FMUL.FTZ R23, R7, R8 ;  /* 0x0000000807177220 */ /* 0x000fe20000410000 */
[----:B------:R-:W-:Y:S01]  /*a1c0*/  LOP3.LUT R22, R5, 0xffff0000, RZ, 0xc0, !PT ;  /* 0xffff000005167812 */ /* 0x000fe200078ec0ff */
[-C--:B------:R-:W-:Y:S01]  /*a1d0*/  FMUL.FTZ R8, R11, R16.reuse ;  /* 0x000000100b087220 */ /* 0x080fe20000410000 */
[----:B------:R-:W-:Y:S01]  /*a1e0*/  SHF.L.U32 R2, R2, 0x10, RZ ;  /* 0x0000001002027819 */ /* 0x000fe200000006ff */
[----:B------:R-:W-:Y:S01]  /*a1f0*/  FMUL.FTZ R16, R13, R16 ;  /* 0x000000100d107220 */ /* 0x000fe20000410000 */
[-C--:B------:R-:W-:Y:S01]  /*a200*/  FFMA.FTZ R23, R6, R17.reuse, R23 ;  /* 0x0000001106177223 */ /* 0x080fe20000010017 */
[----:B------:R-:W-:Y:S01]  /*a210*/  FFMA.FTZ R10, R7, R17, -R10 ;  /* 0x00000011070a7223 */ /* 0x000fe2000001080a */
[----:B------:R-:W-:Y:S01]  /*a220*/  SHF.L.U32 R4, R4, 0x10, RZ ;  /* 0x0000001004047819 */ /* 0x000fe200000006ff */
[----:B------:R-:W-:Y:S01]  /*a230*/  FFMA.FTZ R11, R11, R22, R16 ;  /* 0x000000160b0b7223 */ /* 0x000fe20000010010 */
[----:B------:R-:W-:Y:S01]  /*a240*/  SHF.L.U32 R5, R5, 0x10, RZ ;  /* 0x0000001005057819 */ /* 0x000fe200000006ff */
[-C--:B------:R-:W-:Y:S01]  /*a250*/  FMUL.FTZ R6, R15, R2.reuse ;  /* 0x000000020f067220 */ /* 0x080fe20000410000 */
        /* <DEDUP_REMOVED lines=12> */
.L_x_6340:
[----:B------:R-:W-:Y:S05]  /*a320*/  BSYNC B0 ;  /* 0x0000000000007941 */ /* 0x000fea0003800000 */
.L_x_6339:
[----:B-----5:R3:W-:Y:S02]  /*a330*/  STS.128 [R172+0x1800], R8 ;  /* 0x00180008ac007388 */ /* 0x0207e40000000c00 */
.L_x_6338:
[----:B------:R-:W-:Y:S05]  /*a340*/  BSYNC B1 ;  /* 0x0000000000017941 */ /* 0x000fea0003800000 */
.L_x_6337:
        /* <DEDUP_REMOVED lines=22> */
[-C--:B------:R-:W-:Y:S01]  /*a4b0*/  FMUL.FTZ R21, R11, R15.reuse ;  /* 0x0000000f0b157220 */ /* 0x080fe20000410000 */
[----:B------:R-:W-:Y:S01]  /*a4c0*/  SHF.L.U32 R2, R2, 0x10, RZ ;  /* 0x0000001002027819 */ /* 0x000fe200000006ff */
[----:B------:R-:W-:Y:S01]  /*a4d0*/  FMUL.FTZ R8, R12, R15 ;  /* 0x0000000f0c087220 */ /* 0x000fe20000410000 */
[----:B------:R-:W-:Y:S01]  /*a4e0*/  FFMA.FTZ R23, R6, R17, R23 ;  /* 0x0000001106177223 */ /* 0x000fe20000010017 */
[----:B------:R-:W-:-:S02]  /*a4f0*/  IMAD.U32 R6, R3, 0x10000, RZ ;  /* 0x0001000003067824 */ /* 0x000fc400078e00ff */
[-C--:B------:R-:W-:Y:S01]  /*a500*/  FFMA.FTZ R21, R12, R16.reuse, -R21 ;  /* 0x000000100c157223 */ /* 0x080fe20000010815 */
[----:B------:R-:W-:Y:S01]  /*a510*/  FFMA.FTZ R8, R11, R16, R8 ;  /* 0x000000100b087223 */ /* 0x000fe20000010008 */
[-C--:B------:R-:W-:Y:S01]  /*a520*/  FMUL.FTZ R12, R14, R2.reuse ;  /* 0x000000020e0c7220 */ /* 0x080fe20000410000 */
[----:B------:R-:W-:Y:S01]  /*a530*/  FMUL.FTZ R3, R9, R2 ;  /* 0x0000000209037220 */ /* 0x000fe20000410000 */
[----:B------:R-:W-:Y:S01]  /*a540*/  SHF.L.U32 R4, R4, 0x10, RZ ;  /* 0x0000001004047819 */ /* 0x000fe200000006ff */
[-C--:B------:R-:W-:Y:S01]  /*a550*/  FMUL.FTZ R2, R19, R6.reuse ;  /* 0x0000000613027220 */ /* 0x080fe20000410000 */
[----:B------:R-:W-:Y:S01]  /*a560*/  SHF.L.U32 R16, R5, 0x10, RZ ;  /* 0x0000001005107819 */ /* 0x000fe200000006ff */
[----:B------:R-:W-:Y:S01]  /*a570*/  FMUL.FTZ R6, R13, R6 ;  /* 0x000000060d067220 */ /* 0x000fe20000410000 */
        /* <DEDUP_REMOVED lines=9> */
.L_x_6342:
[----:B------:R-:W-:Y:S05]  /*a610*/  BSYNC B0 ;  /* 0x0000000000007941 */ /* 0x000fea0003800000 */
.L_x_6341:
[----:B-----5:R3:W-:Y:S01]  /*a620*/  STS.128 [R172+0x3800], R8 ;  /* 0x00380008ac007388 */ /* 0x0207e20000000c00 */
[----:B------:R-:W-:Y:S05]  /*a630*/  BRA `(.L_x_6336) ;  /* 0x0000003400c87947 */ /* 0x000fea0003800000 */
.L_x_6311:
        /* <DEDUP_REMOVED lines=66> */
[----:B--2---:R-:W-:Y:S01]  /*aa60*/  SHF.L.U32 R7, R21, 0x10, RZ ;  /* 0x0000001015077819 */ /* 0x004fe200000006ff */
        /* <DEDUP_REMOVED lines=26> */
.L_x_6348:
[----:B------:R-:W-:Y:S05]  /*ac10*/  BSYNC B0 ;  /* 0x0000000000007941 */ /* 0x000fea0003800000 */
.L_x_6347:
[----:B-----5:R3:W-:Y:S02]  /*ac20*/  STS.128 [R172], R24 ;  /* 0x00000018ac007388 */ /* 0x0207e40000000c00 */
.L_x_6346:
[----:B------:R-:W-:Y:S05]  /*ac30*/  BSYNC B1 ;  /* 0x0000000000017941 */ /* 0x000fea0003800000 */
.L_x_6345:
        /* <DEDUP_REMOVED lines=30> */
[C---:B--23--:R-:W-:Y:S01]  /*ae20*/  IMAD.U32 R32, R26.reuse, 0x10000, RZ ;  /* 0x000100001a207824 */ /* 0x04cfe200078e00ff */
[C---:B------:R-:W-:Y:S02]  /*ae30*/  LOP3.LUT R0, R25.reuse, 0xffff0000, RZ, 0xc0, !PT ;  /* 0xffff000019007812 */ /* 0x040fe400078ec0ff */
[----:B------:R-:W-:Y:S02]  /*ae40*/  SHF.L.U32 R33, R25, 0x10, RZ ;  /* 0x0000001019217819 */ /* 0x000fe400000006ff */
        /* <DEDUP_REMOVED lines=55> */
.L_x_6350:
[----:B------:R-:W-:Y:S05]  /*b1c0*/  BSYNC B0 ;  /* 0x0000000000007941 */ /* 0x000fea0003800000 */
.L_x_6349:
[----:B-----5:R1:W-:Y:S02]  /*b1d0*/  STS.128 [R172+0x2000], R24 ;  /* 0x00200018ac007388 */ /* 0x0203e40000000c00 */
.L_x_6344:
[----:B------:R-:W-:Y:S05]  /*b1e0*/  BSYNC B2 ;  /* 0x0000000000027941 */ /* 0x000fea0003800000 */
.L_x_6343:
        /* <DEDUP_REMOVED lines=38> */
[C---:B--2--5:R-:W-:Y:S01]  /*b450*/  IMAD.U32 R32, R24.reuse, 0x10000, RZ ;  /* 0x0001000018207824 */ /* 0x064fe200078e00ff */
        /* <DEDUP_REMOVED lines=59> */
.L_x_6356:
[----:B------:R-:W-:Y:S05]  /*b810*/  BSYNC B0 ;  /* 0x0000000000007941 */ /* 0x000fea0003800000 */
.L_x_6355:
[----:B-----5:R3:W-:Y:S02]  /*b820*/  STS.128 [R172+0x800], R24 ;  /* 0x00080018ac007388 */ /* 0x0207e40000000c00 */
.L_x_6354:
[----:B------:R-:W-:Y:S05]  /*b830*/  BSYNC B1 ;  /* 0x0000000000017941 */ /* 0x000fea0003800000 */
.L_x_6353:
        /* <DEDUP_REMOVED lines=38> */
[----:B------:R-:W-:Y:S01]  /*baa0*/  LOP3.LUT R6, R6, 0xffff0000, RZ, 0xc0, !PT ;  /* 0xffff000006067812 */ /* 0x000fe200078ec0ff */
[C---:B---3--:R-:W-:Y:S01]  /*bab0*/  IMAD.U32 R7, R9.reuse, 0x10000, RZ ;  /* 0x0001000009077824 */ /* 0x048fe200078e00ff */
[----:B------:R-:W-:Y:S01]  /*bac0*/  LOP3.LUT R35, R9, 0xffff0000, RZ, 0xc0, !PT ;  /* 0xffff000009237812 */ /* 0x000fe200078ec0ff */
[----:B------:R-:W-:Y:S01]  /*bad0*/  IMAD.U32 R34, R10, 0x10000, RZ ;  /* 0x000100000a227824 */ /* 0x000fe200078e00ff */
[----:B------:R-:W-:-:S02]  /*bae0*/  SHF.L.U32 R9, R11, 0x10, RZ ;  /* 0x000000100b097819 */ /* 0x000fc400000006ff */
[----:B------:R-:W-:Y:S02]  /*baf0*/  LOP3.LUT R36, R11, 0xffff0000, RZ, 0xc0, !PT ;  /* 0xffff00000b247812 */ /* 0x000fe400078ec0ff */
[----:B------:R-:W-:Y:S01]  /*bb00*/  SHF.L.U32 R32, R8, 0x10, RZ ;  /* 0x0000001008207819 */ /* 0x000fe200000006ff */
[C---:B----4-:R-:W-:Y:S01]  /*bb10*/  IMAD.U32 R37, R20.reuse, 0x10000, RZ ;  /* 0x0001000014257824 */ /* 0x050fe200078e00ff */
[----:B------:R-:W-:Y:S01]  /*bb20*/  LOP3.LUT R11, R20, 0xffff0000, RZ, 0xc0, !PT ;  /* 0xffff0000140b7812 */ /* 0x000fe200078ec0ff */
[C---:B------:R-:W-:Y:S01]  /*bb30*/  IMAD.U32 R39, R22.reuse, 0x10000, RZ ;  /* 0x0001000016277824 */ /* 0x040fe200078e00ff */
        /* <DEDUP_REMOVED lines=17> */
[----:B------:R-:W-:Y:S01]  /*bc50*/  SHF.L.U32 R7, R25, 0x10, RZ ;  /* 0x0000001019077819 */ /* 0x000fe200000006ff */
[----:B------:R-:W-:Y:S01]  /*bc60*/  FMUL.FTZ R36, R36, R23 ;  /* 0x0000001724247220 */ /* 0x000fe20000410000 */
[C---:B------:R-:W-:Y:S01]  /*bc70*/  IMAD.U32 R9, R24.reuse, 0x10000, RZ ;  /* 0x0001000018097824 */ /* 0x040fe200078e00ff */
[----:B------:R-:W-:Y:S01]  /*bc80*/  LOP3.LUT R8, R24, 0xffff0000, RZ, 0xc0, !PT ;  /* 0xffff000018087812 */ /* 0x000fe200078ec0ff */
[----:B------:R-:W-:Y:S01]  /*bc90*/  FMUL.FTZ R38, R35, R38 ;  /* 0x0000002623267220 */ /* 0x000fe20000410000 */
[----:B------:R-:W-:Y:S01]  /*bca0*/  LOP3.LUT R25, R25, 0xffff0000, RZ, 0xc0, !PT ;  /* 0xffff000019197812 */ /* 0x000fe200078ec0ff */
[----:B------:R-:W-:Y:S01]  /*bcb0*/  FMUL.FTZ R21, R10, R21 ;  /* 0x000000150a157220 */ /* 0x000fe20000410000 */
[C---:B------:R-:W-:Y:S01]  /*bcc0*/  IMAD.U32 R24, R26.reuse, 0x10000, RZ ;  /* 0x000100001a187824 */ /* 0x040fe200078e00ff */
[----:B------:R-:W-:Y:S01]  /*bcd0*/  LOP3.LUT R23, R26, 0xffff0000, RZ, 0xc0, !PT ;  /* 0xffff00001a177812 */ /* 0x000fe200078ec0ff */
[----:B------:R-:W-:Y:S01]  /*bce0*/  @!P1 FADD.FTZ R39, -R39, -RZ ;  /* 0x800000ff27279221 */ /* 0x000fe20000010100 */
[----:B------:R-:W-:Y:S01]  /*bcf0*/  SHF.L.U32 R10, R27, 0x10, RZ ;  /* 0x000000101b0a7819 */ /* 0x000fe200000006ff */
[----:B------:R-:W-:Y:S01]  /*bd00*/  FFMA.FTZ R7, R19, R7, R20 ;  /* 0x0000000713077223 */ /* 0x000fe20000010014 */
[----:B------:R-:W-:Y:S01]  /*bd10*/  LOP3.LUT R26, R27, 0xffff0000, RZ, 0xc0, !PT ;  /* 0xffff00001b1a7812 */ /* 0x000fe200078ec0ff */
[----:B------:R-:W-:Y:S01]  /*bd20*/  FFMA.FTZ R38, R3, R25, R38 ;  /* 0x0000001903267223 */ /* 0x000fe20000010026 */
[----:B------:R-:W-:Y:S01]  /*bd30*/  FMUL.FTZ R32, R32, R37 ;  /* 0x0000002520207220 */ /* 0x000fe20000410000 */
        /* <DEDUP_REMOVED lines=13> */
.L_x_6358:
[----:B------:R-:W-:Y:S05]  /*be10*/  BSYNC B0 ;  /* 0x0000000000007941 */ /* 0x000fea0003800000 */
.L_x_6357:
[----:B-----5:R1:W-:Y:S02]  /*be20*/  STS.128 [R172+0x2800], R4 ;  /* 0x00280004ac007388 */ /* 0x0203e40000000c00 */
.L_x_6352:
[----:B------:R-:W-:Y:S05]  /*be30*/  BSYNC B2 ;  /* 0x0000000000027941 */ /* 0x000fea0003800000 */
.L_x_6351:
[----:B-1----:R-:W-:Y:S01]  /*be40*/  VIADD R18, R134, 0x20 ;  /* 0x0000002086127836 */ /* 0x002fe20000000000 */
        /* <DEDUP_REMOVED lines=26> */
[C---:B------:R-:W-:Y:S01]  /*bff0*/  IADD3 R9, P2, R8.reuse, R15, RZ ;  /* 0x0000000f08097210 */ /* 0x040fe20007f5e0ff */
[----:B------:R-:W4:Y:S03]  /*c000*/  LDG.E.128 R4, desc[UR6][R4.64] ;  /* 0x0000000604047981 */ /* 0x000f26000c1e1d00 */
[----:B------:R-:W-:Y:S02]  /*c010*/  LEA.HI.X.SX32 R8, R8, R3, 0x1, P2 ;  /* 0x0000000308087211 */ /* 0x000fe400010f0eff */
[----:B------:R-:W-:-:S04]  /*c020*/  LEA R10, P2, R9, UR8, 0x1 ;  /* 0x00000008090a7c11 */ /* 0x000fc8000f8408ff */
[----:B------:R-:W-:Y:S01]  /*c030*/  LEA.HI.X R11, R9, UR9, R8, 0x1, P2 ;  /* 0x00000009090b7c11 */ /* 0x000fe200090f0c08 */
[----:B------:R-:W-:Y:S01]  /*c040*/  ULDC.64 UR8, c[0x0][0x358] ;  /* 0x0000d60000087ab9 */ /* 0x000fe20000000a00 */
[----:B------:R-:W-:-:S04]  /*c050*/  IADD3 R15, P2, R20, R15, RZ ;  /* 0x0000000f140f7210 */ /* 0x000fc80007f5e0ff */
[----:B------:R-:W3:Y:S01]  /*c060*/  LDG.E.128 R8, desc[UR6][R10.64] ;  /* 0x000000060a087981 */ /* 0x000ee2000c1e1d00 */
[----:B------:R-:W-:Y:S02]  /*c070*/  LEA.HI.X.SX32 R20, R20, R3, 0x1, P2 ;  /* 0x0000000314147211 */ /* 0x000fe400010f0eff */
[----:B------:R-:W-:-:S04]  /*c080*/  LEA R22, P2, R15, UR8, 0x1 ;  /* 0x000000080f167c11 */ /* 0x000fc8000f8408ff */
[----:B------:R-:W-:-:S06]  /*c090*/  LEA.HI.X R23, R15, UR9, R20, 0x1, P2 ;  /* 0x000000090f177c11 */ /* 0x000fcc00090f0c14 */
[----:B------:R-:W3:Y:S01]  /*c0a0*/  LDG.E.128 R20, desc[UR6][R22.64] ;  /* 0x0000000616147981 */ /* 0x000ee2000c1e1d00 */
[C---:B-----5:R-:W-:Y:S01]  /*c0b0*/  IMAD.U32 R19, R24.reuse, 0x10000, RZ ;  /* 0x0001000018137824 */ /* 0x060fe200078e00ff */
[----:B------:R-:W-:Y:S01]  /*c0c0*/  LOP3.LUT R15, R24, 0xffff0000, RZ, 0xc0, !PT ;  /* 0xffff0000180f7812 */ /* 0x000fe200078ec0ff */
[C---:B--2---:R-:W-:Y:S01]  /*c0d0*/  IMAD.U32 R32, R26.reuse, 0x10000, RZ ;  /* 0x000100001a207824 */ /* 0x044fe200078e00ff */
[----:B------:R-:W-:Y:S01]  /*c0e0*/  LOP3.LUT R3, R25, 0xffff0000, RZ, 0xc0, !PT ;  /* 0xffff000019037812 */ /* 0x000fe200078ec0ff */
[----:B------:R-:W-:Y:S01]  /*c0f0*/  IMAD.U32 R34, R27, 0x10000, RZ ;  /* 0x000100001b227824 */ /* 0x000fe200078e00ff */
[----:B------:R-:W-:Y:S02]  /*c100*/  SHF.L.U32 R33, R25, 0x10, RZ ;  /* 0x0000001019217819 */ /* 0x000fe400000006ff */
[----:B------:R-:W-:Y:S02]  /*c110*/  LOP3.LUT R25, R26, 0xffff0000, RZ, 0xc0, !PT ;  /* 0xffff00001a197812 */ /* 0x000fe400078ec0ff */
[----:B------:R-:W-:-:S02]  /*c120*/  LOP3.LUT R24, R27, 0xffff0000, RZ, 0xc0, !PT ;  /* 0xffff00001b187812 */ /* 0x000fc400078ec0ff */
[C---:B----4-:R-:W-:Y:S02]  /*c130*/  SHF.L.U32 R27, R4.reuse, 0x10, RZ ;  /* 0x00000010041b7819 */ /* 0x050fe400000006ff */
[----:B------:R-:W-:Y:S01]  /*c140*/  LOP3.LUT R26, R4, 0xffff0000, RZ, 0xc0, !PT ;  /* 0xffff0000041a7812 */ /* 0x000fe200078ec0ff */
[C---:B------:R-:W-:Y:S01]  /*c150*/  IMAD.U32 R4, R5.reuse, 0x10000, RZ ;  /* 0x0001000005047824 */ /* 0x040fe200078e00ff */
[----:B------:R-:W-:Y:S02]  /*c160*/  LOP3.LUT R36, R5, 0xffff0000, RZ, 0xc0, !PT ;  /* 0xffff000005247812 */ /* 0x000fe400078ec0ff */
[C---:B------:R-:W-:Y:S02]  /*c170*/  SHF.L.U32 R5, R7.reuse, 0x10, RZ ;  /* 0x0000001007057819 */ /* 0x040fe400000006ff */
[----:B------:R-:W-:Y:S01]  /*c180*/  LOP3.LUT R39, R7, 0xffff0000, RZ, 0xc0, !PT ;  /* 0xffff000007277812 */ /* 0x000fe200078ec0ff */
[C---:B------:R-:W-:Y:S01]  /*c190*/  IMAD.U32 R35, R6.reuse, 0x10000, RZ ;  /* 0x0001000006237824 */ /* 0x040fe200078e00ff */
[----:B------:R-:W-:Y:S01]  /*c1a0*/  LOP3.LUT R6, R6, 0xffff0000, RZ, 0xc0, !PT ;  /* 0xffff000006067812 */ /* 0x000fe200078ec0ff */
[C---:B---3--:R-:W-:Y:S01]  /*c1b0*/  IMAD.U32 R38, R8.reuse, 0x10000, RZ ;  /* 0x0001000008267824 */ /* 0x048fe200078e00ff */
[----:B------:R-:W-:-:S02]  /*c1c0*/  LOP3.LUT R37, R8, 0xffff0000, RZ, 0xc0, !PT ;  /* 0xffff000008257812 */ /* 0x000fc400078ec0ff */
[C---:B------:R-:W-:Y:S02]  /*c1d0*/  SHF.L.U32 R7, R9.reuse, 0x10, RZ ;  /* 0x0000001009077819 */ /* 0x040fe400000006ff */
[----:B------:R-:W-:Y:S01]  /*c1e0*/  LOP3.LUT R41, R9, 0xffff0000, RZ, 0xc0, !PT ;  /* 0xffff000009297812 */ /* 0x000fe200078ec0ff */
[C---:B------:R-:W-:Y:S01]  /*c1f0*/  IMAD.U32 R40, R10.reuse, 0x10000, RZ ;  /* 0x000100000a287824 */ /* 0x040fe200078e00ff */
[----:B------:R-:W-:Y:S02]  /*c200*/  LOP3.LUT R9, R10, 0xffff0000, RZ, 0xc0, !PT ;  /* 0xffff00000a097812 */ /* 0x000fe400078ec0ff */
[C---:B------:R-:W-:Y:S02]  /*c210*/  SHF.L.U32 R8, R11.reuse, 0x10, RZ ;  /* 0x000000100b087819 */ /* 0x040fe400000006ff */
[----:B------:R-:W-:Y:S01]  /*c220*/  LOP3.LUT R10, R11, 0xffff0000, RZ, 0xc0, !PT ;  /* 0xffff00000b0a7812 */ /* 0x000fe200078ec0ff */
[----:B------:R-:W-:Y:S01]  /*c230*/  @!P1 FADD.FTZ R9, -R9, -RZ ;  /* 0x800000ff09099221 */ /* 0x000fe20000010100 */
[----:B------:R-:W-:Y:S01]  /*c240*/  @!P1 FADD.FTZ R7, -R7, -RZ ;  /* 0x800000ff07079221 */ /* 0x000fe20000010100 */
[----:B------:R-:W-:-:S02]  /*c250*/  @!P1 FADD.FTZ R8, -R8, -RZ ;  /* 0x800000ff08089221 */ /* 0x000fc40000010100 */
[----:B------:R-:W-:Y:S01]  /*c260*/  @!P1 FADD.FTZ R10, -R10, -RZ ;  /* 0x800000ff0a0a9221 */ /* 0x000fe20000010100 */
[----:B------:R-:W-:Y:S01]  /*c270*/  @!P1 FADD.FTZ R38, -R38, -RZ ;  /* 0x800000ff26269221 */ /* 0x000fe20000010100 */
        /* <DEDUP_REMOVED lines=31> */
.L_x_6364:
[----:B------:R-:W-:Y:S05]  /*c470*/  BSYNC B0 ;  /* 0x0000000000007941 */ /* 0x000fea0003800000 */
.L_x_6363:
[----:B-----5:R1:W-:Y:S02]  /*c480*/  STS.128 [R172+0x1000], R24 ;  /* 0x00100018ac007388 */ /* 0x0203e40000000c00 */
.L_x_6362:
[----:B------:R-:W-:Y:S05]  /*c490*/  BSYNC B1 ;  /* 0x0000000000017941 */ /* 0x000fea0003800000 */
.L_x_6361:
        /* <DEDUP_REMOVED lines=14> */
[----:B------:R-:W-:Y:S02]  /*c580*/  @P1 IADD3 R4, -R75, RZ, RZ ;  /* 0x000000ff4b041210 */ /* 0x000fe40007ffe1ff */
[----:B------:R-:W-:Y:S02]  /*c590*/  IADD3 R15, P2, R3, R2, RZ ;  /* 0x00000002030f7210 */ /* 0x000fe40007f5e0ff */
        /* <DEDUP_REMOVED lines=17> */
[C---:B-1----:R-:W-:Y:S01]  /*c6b0*/  IMAD.U32 R31, R25.reuse, 0x10000, RZ ;  /* 0x00010000191f7824 */ /* 0x042fe200078e00ff */
[----:B------:R-:W-:Y:S01]  /*c6c0*/  LOP3.LUT R3, R25, 0xffff0000, RZ, 0xc0, !PT ;  /* 0xffff000019037812 */ /* 0x000fe200078ec0ff */
[C---:B--2---:R-:W-:Y:S01]  /*c6d0*/  IMAD.U32 R32, R27.reuse, 0x10000, RZ ;  /* 0x000100001b207824 */ /* 0x044fe200078e00ff */
[C---:B------:R-:W-:Y:S02]  /*c6e0*/  SHF.L.U32 R30, R26.reuse, 0x10, RZ ;  /* 0x000000101a1e7819 */ /* 0x040fe400000006ff */
[----:B------:R-:W-:Y:S02]  /*c6f0*/  LOP3.LUT R25, R26, 0xffff0000, RZ, 0xc0, !PT ;  /* 0xffff00001a197812 */ /* 0x000fe400078ec0ff */
[----:B------:R-:W-:Y:S01]  /*c700*/  LOP3.LUT R24, R27, 0xffff0000, RZ, 0xc0, !PT ;  /* 0xffff00001b187812 */ /* 0x000fe200078ec0ff */
[C---:B---3--:R-:W-:Y:S01]  /*c710*/  IMAD.U32 R27, R4.reuse, 0x10000, RZ ;  /* 0x00010000041b7824 */ /* 0x048fe200078e00ff */
[----:B------:R-:W-:Y:S01]  /*c720*/  LOP3.LUT R26, R4, 0xffff0000, RZ, 0xc0, !PT ;  /* 0xffff0000041a7812 */ /* 0x000fe200078ec0ff */
[----:B------:R-:W-:Y:S01]  /*c730*/  IMAD.U32 R33, R6, 0x10000, RZ ;  /* 0x0001000006217824 */ /* 0x000fe200078e00ff */
[----:B------:R-:W-:-:S02]  /*c740*/  SHF.L.U32 R4, R5, 0x10, RZ ;  /* 0x0000001005047819 */ /* 0x000fc400000006ff */
[----:B------:R-:W-:Y:S01]  /*c750*/  LOP3.LUT R34, R5, 0xffff0000, RZ, 0xc0, !PT ;  /* 0xffff000005227812 */ /* 0x000fe200078ec0ff */
[C---:B------:R-:W-:Y:S01]  /*c760*/  IMAD.U32 R5, R7.reuse, 0x10000, RZ ;  /* 0x0001000007057824 */ /* 0x040fe200078e00ff */
[----:B------:R-:W-:Y:S02]  /*c770*/  LOP3.LUT R37, R7, 0xffff0000, RZ, 0xc0, !PT ;  /* 0xffff000007257812 */ /* 0x000fe400078ec0ff */
[C---:B----4-:R-:W-:Y:S01]  /*c780*/  SHF.L.U32 R36, R8.reuse, 0x10, RZ ;  /* 0x0000001008247819 */ /* 0x050fe200000006ff */
[C---:B------:R-:W-:Y:S01]  /*c790*/  IMAD.U32 R7, R9.reuse, 0x10000, RZ ;  /* 0x0001000009077824 */ /* 0x040fe200078e00ff */
        /* <DEDUP_REMOVED lines=43> */
.L_x_6366:
[----:B------:R-:W-:Y:S05]  /*ca50*/  BSYNC B0 ;  /* 0x0000000000007941 */ /* 0x000fea0003800000 */
.L_x_6365:
[----:B-----5:R3:W-:Y:S02]  /*ca60*/  STS.128 [R172+0x3000], R24 ;  /* 0x00300018ac007388 */ /* 0x0207e40000000c00 */
.L_x_6360:
[----:B------:R-:W-:Y:S05]  /*ca70*/  BSYNC B2 ;  /* 0x0000000000027941 */ /* 0x000fea0003800000 */
.L_x_6359:
[----:B-1-3--:R-:W-:-:S05]  /*ca80*/  VIADD R30, R134, 0x30 ;  /* 0x00000030861e7836 */ /* 0x00afca0000000000 */
        /* <DEDUP_REMOVED lines=28> */
[----:B------:R-:W2:Y:S03]  /*cc50*/  LDG.E.128 R8, desc[UR6][R10.64] ;  /* 0x000000060a087981 */ /* 0x000ea6000c1e1d00 */
[----:B------:R-:W-:Y:S01]  /*cc60*/  LEA.HI.X R23, R20, UR9, R15, 0x1, P2 ;  /* 0x0000000914177c11 */ /* 0x000fe200090f0c0f */
[----:B------:R-:W-:Y:S01]  /*cc70*/  ULDC.64 UR8, c[0x0][0x358] ;  /* 0x0000d60000087ab9 */ /* 0x000fe20000000a00 */
[----:B------:R-:W-:-:S04]  /*cc80*/  IADD3 R13, P2, R16, R13, RZ ;  /* 0x0000000d100d7210 */ /* 0x000fc80007f5e0ff */
[----:B------:R-:W4:Y:S01]  /*cc90*/  LDG.E.128 R20, desc[UR6][R22.64] ;  /* 0x0000000616147981 */ /* 0x000f22000c1e1d00 */
[----:B------:R-:W-:Y:S02]  /*cca0*/  LEA.HI.X.SX32 R16, R16, R3, 0x1, P2 ;  /* 0x0000000310107211 */ /* 0x000fe400010f0eff */
[----:B------:R-:W-:-:S04]  /*ccb0*/  LEA R24, P2, R13, UR8, 0x1 ;  /* 0x000000080d187c11 */ /* 0x000fc8000f8408ff */
[----:B------:R-:W-:-:S06]  /*ccc0*/  LEA.HI.X R25, R13, UR9, R16, 0x1, P2 ;  /* 0x000000090d197c11 */ /* 0x000fcc00090f0c10 */
[----:B------:R-:W3:Y:S01]  /*ccd0*/  LDG.E.128 R24, desc[UR6][R24.64] ;  /* 0x0000000618187981 */ /* 0x000ee2000c1e1d00 */
        /* <DEDUP_REMOVED lines=8> */
[C---:B--2---:R-:W-:Y:S01]  /*cd60*/  SHF.L.U32 R7, R9.reuse, 0x10, RZ ;  /* 0x0000001009077819 */ /* 0x044fe200000006ff */
[----:B------:R-:W-:Y:S01]  /*cd70*/  IMAD.U32 R31, R10, 0x10000, RZ ;  /* 0x000100000a1f7824 */ /* 0x000fe200078e00ff */
[----:B------:R-:W-:Y:S01]  /*cd80*/  LOP3.LUT R32, R9, 0xffff0000, RZ, 0xc0, !PT ;  /* 0xffff000009207812 */ /* 0x000fe200078ec0ff */
[----:B------:R-:W-:Y:S01]  /*cd90*/  IMAD.U32 R17, R8, 0x10000, RZ ;  /* 0x0001000008117824 */ /* 0x000fe200078e00ff */
[----:B------:R-:W-:-:S02]  /*cda0*/  SHF.L.U32 R9, R11, 0x10, RZ ;  /* 0x000000100b097819 */ /* 0x000fc400000006ff */
[----:B------:R-:W-:Y:S02]  /*cdb0*/  LOP3.LUT R33, R11, 0xffff0000, RZ, 0xc0, !PT ;  /* 0xffff00000b217812 */ /* 0x000fe400078ec0ff */
        /* <DEDUP_REMOVED lines=22> */
[C---:B---3--:R-:W-:Y:S01]  /*cf20*/  IMAD.U32 R10, R24.reuse, 0x10000, RZ ;  /* 0x00010000180a7824 */ /* 0x048fe200078e00ff */
        /* <DEDUP_REMOVED lines=23> */
.L_x_6370:
[----:B------:R-:W-:Y:S05]  /*d0a0*/  BSYNC B0 ;  /* 0x0000000000007941 */ /* 0x000fea0003800000 */
.L_x_6369:
[----:B-----5:R1:W-:Y:S02]  /*d0b0*/  STS.128 [R172+0x1800], R4 ;  /* 0x00180004ac007388 */ /* 0x0203e40000000c00 */
.L_x_6368:
[----:B------:R-:W-:Y:S05]  /*d0c0*/  BSYNC B1 ;  /* 0x0000000000017941 */ /* 0x000fea0003800000 */
.L_x_6367:
[----:B------:R1:W-:Y:S01]  /*d0d0*/  @P0 STS.128 [R172+0x3800], RZ ;  /* 0x003800ffac000388 */ /* 0x0003e20000000c00 */
[----:B------:R-:W-:Y:S05]  /*d0e0*/  @P0 BRA `(.L_x_6336) ;  /* 0x0000000c001c0947 */ /* 0x000fea0003800000 */
[----:B-1----:R1:W5:Y:S01]  /*d0f0*/  LDG.E.128 R4, desc[UR6][R28.64+0x80] ;  /* 0x000080061c047981 */ /* 0x002362000c1e1d00 */
[----:B------:R-:W-:Y:S01]  /*d100*/  ISETP.GE.AND P0, PT, R12, UR12, PT ;  /* 0x0000000c0c007c0c */ /* 0x000fe2000bf06270 */
[----:B------:R-:W-:Y:S01]  /*d110*/  BSSY B0, `(.L_x_6371) ;  /* 0x000005c000007945 */ /* 0x000fe20003800000 */
[----:B------:R-:W-:-:S05]  /*d120*/  IADD3 R16, P1, R28, 0x80, RZ ;  /* 0x000000801c107810 */ /* 0x000fca0007f3e0ff */
[----:B------:R-:W-:-:S06]  /*d130*/  IMAD.X R17, RZ, RZ, R29, P1 ;  /* 0x000000ffff117224 */ /* 0x000fcc00008e061d */
[----:B------:R-:W-:Y:S05]  /*d140*/  @P0 BRA `(.L_x_6372) ;  /* 0x0000000400600947 */ /* 0x000fea0003800000 */
[----:B------:R-:W-:Y:S01]  /*d150*/  ISETP.GE.AND P0, PT, R12, R75, PT ;  /* 0x0000004b0c00720c */ /* 0x000fe20003f06270 */
[----:B------:R-:W-:Y:S01]  /*d160*/  IMAD.MOV.U32 R8, RZ, RZ, R75 ;  /* 0x000000ffff087224 */ /* 0x000fe200078e004b */
[----:B------:R-:W-:Y:S01]  /*d170*/  MOV R12, RZ ;  /* 0x000000ff000c7202 */ /* 0x000fe20000000f00 */
[----:B------:R-:W-:Y:S01]  /*d180*/  IMAD.MOV.U32 R10, RZ, RZ, 0x30 ;  /* 0x00000030ff0a7424 */ /* 0x000fe200078e00ff */
[----:B------:R-:W-:-:S09]  /*d190*/  ULDC.64 UR8, c[0x0][0x360] ;  /* 0x0000d80000087ab9 */ /* 0x000fd20000000a00 */
[--C-:B------:R-:W-:Y:S02]  /*d1a0*/  @P0 SHF.R.S32.HI R75, RZ, 0x1, R74.reuse ;  /* 0x00000001ff4b0819 */ /* 0x100fe4000001144a */
[----:B------:R-:W-:-:S03]  /*d1b0*/  @P0 SHF.R.S32.HI R3, RZ, 0x1, R74 ;  /* 0x00000001ff030819 */ /* 0x000fc6000001144a */
[----:B------:R-:W-:Y:S02]  /*d1c0*/  IMAD R9, R75, R10, 0x40 ;  /* 0x000000404b097424 */ /* 0x000fe400078e020a */
[----:B------:R-:W-:Y:S02]  /*d1d0*/  @P0 IMAD.MOV R12, RZ, RZ, -R3 ;  /* 0x000000ffff0c0224 */ /* 0x000fe400078e0a03 */
[----:B------:R-:W-:Y:S01]  /*d1e0*/  @P0 IMAD.MOV R8, RZ, RZ, -R75 ;  /* 0x000000ffff080224 */ /* 0x000fe200078e0a4b */
[C---:B------:R-:W-:Y:S02]  /*d1f0*/  IADD3 R2, P1, R9.reuse, R2, RZ ;  /* 0x0000000209027210 */ /* 0x040fe40007f3e0ff */
[----:B------:R-:W-:Y:S02]  /*d200*/  @P0 SHF.R.S32.HI R74, RZ, 0x1, R74 ;  /* 0x00000001ff4a0819 */ /* 0x000fe4000001144a */
[----:B------:R-:W-:Y:S01]  /*d210*/  LEA.HI.X.SX32 R3, R9, R14, 0x1, P1 ;  /* 0x0000000e09037211 */ /* 0x000fe200008f0eff */
[----:B------:R-:W-:Y:S01]  /*d220*/  IMAD.WIDE R8, R8, 0x2, R16 ;  /* 0x0000000208087825 */ /* 0x000fe200078e0210 */
[----:B------:R-:W-:-:S02]  /*d230*/  IADD3 R13, P1, R12, R2, RZ ;  /* 0x000000020c0d7210 */ /* 0x000fc40007f3e0ff */
[----:B------:R-:W-:Y:S02]  /*d240*/  MOV R16, RZ ;  /* 0x000000ff00107202 */ /* 0x000fe40000000f00 */
[----:B------:R-:W-:Y:S01]  /*d250*/  LEA.HI.X.SX32 R12, R12, R3, 0x1, P1 ;  /* 0x000000030c0c7211 */ /* 0x000fe200008f0eff */
[----:B------:R-:W-:Y:S01]  /*d260*/  @P0 IMAD.MOV R16, RZ, RZ, -R74 ;  /* 0x000000ffff100224 */ /* 0x000fe200078e0a4a */
[C---:B------:R-:W-:Y:S01]  /*d270*/  LEA R14, P1, R13.reuse, UR8, 0x1 ;  /* 0x000000080d0e7c11 */ /* 0x040fe2000f8208ff */
[----:B------:R-:W2:Y:S03]  /*d280*/  LDG.E.128 R8, desc[UR6][R8.64] ;  /* 0x0000000608087981 */ /* 0x000ea6000c1e1d00 */
[----:B------:R-:W-:Y:S01]  /*d290*/  LEA.HI.X R15, R13, UR9, R12, 0x1, P1 ;  /* 0x000000090d0f7c11 */ /* 0x000fe200088f0c0c */
[----:B------:R-:W-:Y:S01]  /*d2a0*/  ULDC.64 UR8, c[0x0][0x358] ;  /* 0x0000d60000087ab9 */ /* 0x000fe20000000a00 */
[----:B------:R-:W-:-:S04]  /*d2b0*/  IADD3 R2, P1, R16, R2, RZ ;  /* 0x0000000210027210 */ /* 0x000fc80007f3e0ff */
[----:B------:R-:W1:Y:S01]  /*d2c0*/  LDG.E.128 R12, desc[UR6][R14.64] ;  /* 0x000000060e0c7981 */ /* 0x000e62000c1e1d00 */
        /* <DEDUP_REMOVED lines=9> */
[C---:B------:R-:W-:Y:S01]  /*d360*/  IMAD.U32 R25, R7.reuse, 0x10000, RZ ;  /* 0x0001000007197824 */ /* 0x040fe200078e00ff */
[----:B------:R-:W-:Y:S02]  /*d370*/  LOP3.LUT R5, R6, 0xffff0000, RZ, 0xc0, !PT ;  /* 0xffff000006057812 */ /* 0x000fe400078ec0ff */
[----:B------:R-:W-:Y:S01]  /*d380*/  LOP3.LUT R4, R7, 0xffff0000, RZ, 0xc0, !PT ;  /* 0xffff000007047812 */ /* 0x000fe200078ec0ff */
[C---:B--2---:R-:W-:Y:S01]  /*d390*/  IMAD.U32 R6, R9.reuse, 0x10000, RZ ;  /* 0x0001000009067824 */ /* 0x044fe200078e00ff */
[----:B------:R-:W-:Y:S01]  /*d3a0*/  LOP3.LUT R27, R9, 0xffff0000, RZ, 0xc0, !PT ;  /* 0xffff0000091b7812 */ /* 0x000fe200078ec0ff */
[----:B------:R-:W-:Y:S01]  /*d3b0*/  IMAD.U32 R26, R10, 0x10000, RZ ;  /* 0x000100000a1a7824 */ /* 0x000fe200078e00ff */
[----:B------:R-:W-:-:S02]  /*d3c0*/  SHF.L.U32 R24, R8, 0x10, RZ ;  /* 0x0000001008187819 */ /* 0x000fc400000006ff */
[----:B------:R-:W-:Y:S02]  /*d3d0*/  LOP3.LUT R7, R8, 0xffff0000, RZ, 0xc0, !PT ;  /* 0xffff000008077812 */ /* 0x000fe400078ec0ff */
[----:B------:R-:W-:Y:S02]  /*d3e0*/  LOP3.LUT R9, R10, 0xffff0000, RZ, 0xc0, !PT ;  /* 0xffff00000a097812 */ /* 0x000fe400078ec0ff */
[C---:B------:R-:W-:Y:S01]  /*d3f0*/  SHF.L.U32 R8, R11.reuse, 0x10, RZ ;  /* 0x000000100b087819 */ /* 0x040fe200000006ff */
[----:B-1-3--:R-:W-:Y:S01]  /*d400*/  IMAD.U32 R29, R12, 0x10000, RZ ;  /* 0x000100000c1d7824 */ /* 0x00afe200078e00ff */
        /* <DEDUP_REMOVED lines=44> */
.L_x_6372:
[----:B------:R-:W-:Y:S05]  /*d6d0*/  BSYNC B0 ;  /* 0x0000000000007941 */ /* 0x000fea0003800000 */
.L_x_6371:
[----:B-----5:R1:W-:Y:S01]  /*d6e0*/  STS.128 [R172+0x3800], R4 ;  /* 0x00380004ac007388 */ /* 0x0203e20000000c00 */
[----:B------:R-:W-:Y:S05]  /*d6f0*/  BRA `(.L_x_6336) ;  /* 0x0000000400987947 */ /* 0x000fea0003800000 */
.L_x_6310:
        /* <DEDUP_REMOVED lines=29> */
.L_x_6374:
[----:B------:R-:W-:Y:S05]  /*d8d0*/  BSYNC B0 ;  /* 0x0000000000007941 */ /* 0x000fea0003800000 */
.L_x_6373:
        /* <DEDUP_REMOVED lines=23> */
.L_x_6376:
[----:B------:R-:W-:Y:S05]  /*da50*/  BSYNC B0 ;  /* 0x0000000000007941 */ /* 0x000fea0003800000 */
.L_x_6375:
        /* <DEDUP_REMOVED lines=23> */
.L_x_6378:
[----:B------:R-:W-:Y:S05]  /*dbd0*/  BSYNC B0 ;  /* 0x0000000000007941 */ /* 0x000fea0003800000 */
.L_x_6377:
        /* <DEDUP_REMOVED lines=24> */
.L_x_6336:
[----:B------:R-:W-:Y:S05]  /*dd60*/  BSYNC B3 ;  /* 0x0000000000037941 */ /* 0x000fea0003800000 */
.L_x_6309:
[----:B------:R-:W-:Y:S01]  /*dd70*/  VIADD R176, R102, 0xffffffff ;  /* 0xffffffff66b07836 */ /* 0x000fe20000000000 */
[----:B------:R-:W-:Y:S01]  /*dd80*/  LEA.HI R2, R65, R65, RZ, 0x1 ;  /* 0x0000004141027211 */ /* 0x000fe200078f08ff */
[----:B------:R-:W-:Y:S01]  /*dd90*/  ULDC.64 UR12, c[0x0][0x218] ;  /* 0x00008600000c7ab9 */ /* 0x000fe20000000a00 */
[----:B-1-3--:R-:W-:Y:S01]  /*dda0*/  IMAD.SHL.U32 R11, R62, 0x40, RZ ;  /* 0x000000403e0b7824 */ /* 0x00afe200078e00ff */
[----:B------:R-:W-:Y:S01]  /*ddb0*/  LEA R174, P2, R132, UR12, 0x1 ;  /* 0x0000000c84ae7c11 */ /* 0x000fe2000f8408ff */
[----:B------:R-:W-:Y:S01]  /*ddc0*/  IMAD.SHL.U32 R3, R176, 0x40, RZ ;  /* 0x00000040b0037824 */ /* 0x000fe200078e00ff */
[----:B------:R-:W-:Y:S01]  /*ddd0*/  LOP3.LUT R2, R2, 0xfffffffe, RZ, 0xc0, !PT ;  /* 0xfffffffe02027812 */ /* 0x000fe200078ec0ff */
[----:B------:R-:W-:Y:S01]  /*dde0*/  BSSY B0, `(.L_x_6379) ;  /* 0x0000020000007945 */ /* 0x000fe20003800000 */
[----:B------:R-:W-:Y:S01]  /*ddf0*/  LOP3.LUT R175, R67, 0xff, RZ, 0xc0, !PT ;  /* 0x000000ff43af7812 */ /* 0x000fe200078ec0ff */
[----:B------:R-:W-:Y:S01]  /*de00*/  IMAD.IADD R9, R52, 0x1, -R3 ;  /* 0x0000000134097824 */ /* 0x000fe200078e0a03 */
[----:B------:R-:W-:Y:S01]  /*de10*/  LOP3.LUT R11, R11, 0x1c0, RZ, 0xc0, !PT ;  /* 0x000001c00b0b7812 */ /* 0x000fe200078ec0ff */
[----:B------:R-:W-:Y:S01]  /*de20*/  IMAD.IADD R65, R65, 0x1, -R2 ;  /* 0x0000000141417824 */ /* 0x000fe200078e0a02 */
[----:B------:R-:W-:Y:S01]  /*de30*/  LEA.HI.X R173, R132, UR13, R131, 0x1, P2 ;  /* 0x0000000d84ad7c11 */ /* 0x000fe200090f0c83 */
[----:B------:R-:W-:Y:S01]  /*de40*/  IMAD.SHL.U32 R2, R66, 0x40, RZ ;  /* 0x0000004042027824 */ /* 0x000fe200078e00ff */
[----:B------:R-:W-:-:S02]  /*de50*/  ISETP.GE.AND P4, PT, R134, R9, PT ;  /* 0x000000098600720c */ /* 0x000fc40003f86270 */
[CC--:B------:R-:W-:Y:S01]  /*de60*/  ISETP.GE.AND P0, PT, R134.reuse, R9.reuse, PT ;  /* 0x000000098600720c */ /* 0x0c0fe20003f06270 */
[----:B------:R-:W-:Y:S01]  /*de70*/  IMAD.SHL.U32 R134, R134, 0x8, RZ ;  /* 0x0000000886867824 */ /* 0x000fe200078e00ff */
[-C--:B------:R-:W-:Y:S02]  /*de80*/  ISETP.GE.AND P1, PT, R0, R9.reuse, PT ;  /* 0x000000090000720c */ /* 0x080fe40003f26270 */
[-C--:B------:R-:W-:Y:S02]  /*de90*/  ISETP.GE.AND P5, PT, R18, R9.reuse, PT ;  /* 0x000000091200720c */ /* 0x080fe40003fa6270 */
[----:B------:R-:W-:Y:S02]  /*dea0*/  ISETP.GE.AND P6, PT, R30, R9, PT ;  /* 0x000000091e00720c */ /* 0x000fe40003fc6270 */
[----:B------:R-:W-:-:S03]  /*deb0*/  LOP3.LUT R2, R2, 0x1c0, RZ, 0xc0, !PT ;  /* 0x000001c002027812 */ /* 0x000fc600078ec0ff */
        /* <DEDUP_REMOVED lines=18> */
.L_x_6380:
[----:B------:R-:W-:Y:S05]  /*dfe0*/  BSYNC B0 ;  /* 0x0000000000007941 */ /* 0x000fea0003800000 */
.L_x_6379:
        /* <DEDUP_REMOVED lines=21> */
.L_x_6382:
[----:B------:R-:W-:Y:S05]  /*e140*/  BSYNC B0 ;  /* 0x0000000000007941 */ /* 0x000fea0003800000 */
.L_x_6381:
        /* <DEDUP_REMOVED lines=24> */
.L_x_6384:
[----:B------:R-:W-:Y:S05]  /*e2d0*/  BSYNC B0 ;  /* 0x0000000000007941 */ /* 0x000fea0003800000 */
.L_x_6383:
        /* <DEDUP_REMOVED lines=28> */
.L_x_6386:
[----:B------:R-:W-:Y:S05]  /*e4a0*/  BSYNC B0 ;  /* 0x0000000000007941 */ /* 0x000fea0003800000 */
.L_x_6385:
        /* <DEDUP_REMOVED lines=42> */
.L_x_6388:
[----:B------:R-:W-:Y:S05]  /*e750*/  BSYNC B0 ;  /* 0x0000000000007941 */ /* 0x000fea0003800000 */
.L_x_6387:
[----:B------:R4:W-:Y:S01]  /*e760*/  @P1 STS.128 [R172+0x8800], RZ ;  /* 0x008800ffac001388 */ /* 0x0009e20000000c00 */
[----:B------:R-:W-:Y:S03]  /*e770*/  BSSY B0, `(.L_x_6389) ;  /* 0x0000014000007945 */ /* 0x000fe60003800000 */
[----:B------:R4:W-:Y:S01]  /*e780*/  @P1 STS.128 [R172+0xa800], RZ ;  /* 0x00a800ffac001388 */ /* 0x0009e20000000c00 */
[----:B------:R-:W-:Y:S05]  /*e790*/  @P1 BRA `(.L_x_6390) ;  /* 0x0000000000441947 */ /* 0x000fea0003800000 */
[C---:B------:R-:W-:Y:S02]  /*e7a0*/  LOP3.LUT R0, R175.reuse, 0x1, RZ, 0xc0, !PT ;  /* 0x00000001af007812 */ /* 0x040fe400078ec0ff */
[----:B------:R-:W-:Y:S02]  /*e7b0*/  LOP3.LUT P1, RZ, R175, 0x2, RZ, 0xc0, !PT ;  /* 0x00000002afff7812 */ /* 0x000fe4000782c0ff */
[----:B------:R-:W-:-:S11]  /*e7c0*/  ISETP.NE.U32.AND P2, PT, R0, 0x1, PT ;  /* 0x000000010000780c */ /* 0x000fd60003f45070 */
[CC--:B--2---:R-:W-:Y:S02]  /*e7d0*/  @P1 LEA R4, P0, R167.reuse, R184.reuse, 0x1 ;  /* 0x000000b8a7041211 */ /* 0x0c4fe400078008ff */
        /* <DEDUP_REMOVED lines=13> */
.L_x_6390:
[----:B------:R-:W-:Y:S05]  /*e8b0*/  BSYNC B0 ;  /* 0x0000000000007941 */ /* 0x000fea0003800000 */
.L_x_6389:
[----:B------:R1:W-:Y:S01]  /*e8c0*/  @P6 STS.128 [R172+0x9000], RZ ;  /* 0x009000ffac006388 */ /* 0x0003e20000000c00 */
[----:B------:R-:W-:Y:S03]  /*e8d0*/  BSSY B0, `(.L_x_6391) ;  /* 0x0000017000007945 */ /* 0x000fe60003800000 */
[----:B------:R1:W-:Y:S01]  /*e8e0*/  @P6 STS.128 [R172+0xb000], RZ ;  /* 0x00b000ffac006388 */ /* 0x0003e20000000c00 */
[----:B------:R-:W-:Y:S05]  /*e8f0*/  @P6 BRA `(.L_x_6392) ;  /* 0x0000000000506947 */ /* 0x000fea0003800000 */
[----:B--2---:R-:W2:Y:S01]  /*e900*/  LDC.64 R4, c[0x0][0x250] ;  /* 0x00009400ff047b82 */ /* 0x004ea20000000a00 */
[C---:B------:R-:W-:Y:S02]  /*e910*/  LOP3.LUT R0, R175.reuse, 0x1, RZ, 0xc0, !PT ;  /* 0x00000001af007812 */ /* 0x040fe400078ec0ff */
[----:B------:R-:W-:Y:S02]  /*e920*/  LOP3.LUT P1, RZ, R175, 0x2, RZ, 0xc0, !PT ;  /* 0x00000002afff7812 */ /* 0x000fe4000782c0ff */
[----:B------:R-:W-:Y:S01]  /*e930*/  ISETP.NE.U32.AND P2, PT, R0, 0x1, PT ;  /* 0x000000010000780c */ /* 0x000fe20003f45070 */
[C---:B--2---:R-:W-:Y:S01]  /*e940*/  IMAD.SHL.U32 R0, R4.reuse, 0x20, RZ ;  /* 0x0000002004007824 */ /* 0x044fe200078e00ff */
[----:B------:R-:W-:-:S11]  /*e950*/  SHF.L.U64.HI R5, R4, 0x5, R5 ;  /* 0x0000000504057819 */ /* 0x000fd60000010205 */
[CC--:B---3--:R-:W-:Y:S02]  /*e960*/  @!P2 LEA R6, P4, R0.reuse, R184.reuse, 0x1 ;  /* 0x000000b80006a211 */ /* 0x0c8fe400078808ff */
        /* <DEDUP_REMOVED lines=13> */
.L_x_6392:
[----:B------:R-:W-:Y:S05]  /*ea40*/  BSYNC B0 ;  /* 0x0000000000007941 */ /* 0x000fea0003800000 */
.L_x_6391:
[----:B------:R1:W-:Y:S01]  /*ea50*/  @P5 STS.128 [R172+0x9800], RZ ;  /* 0x009800ffac005388 */ /* 0x0003e20000000c00 */
[----:B------:R-:W-:Y:S03]  /*ea60*/  BSSY B0, `(.L_x_6393) ;  /* 0x0000018000007945 */ /* 0x000fe60003800000 */
[----:B------:R1:W-:Y:S01]  /*ea70*/  @P5 STS.128 [R172+0xb800], RZ ;  /* 0x00b800ffac005388 */ /* 0x0003e20000000c00 */
[----:B------:R-:W-:Y:S05]  /*ea80*/  @P5 BRA `(.L_x_6394) ;  /* 0x0000000000545947 */ /* 0x000fea0003800000 */
[C---:B------:R-:W-:Y:S02]  /*ea90*/  LOP3.LUT R0, R175.reuse, 0x1, RZ, 0xc0, !PT ;  /* 0x00000001af007812 */ /* 0x040fe400078ec0ff */
[----:B------:R-:W-:Y:S02]  /*eaa0*/  LOP3.LUT P0, RZ, R175, 0x2, RZ, 0xc0, !PT ;  /* 0x00000002afff7812 */ /* 0x000fe4000780c0ff */
[----:B------:R-:W-:-:S11]  /*eab0*/  ISETP.NE.U32.AND P1, PT, R0, 0x1, PT ;  /* 0x000000010000780c */ /* 0x000fd60003f25070 */
[----:B--2---:R-:W2:Y:S08]  /*eac0*/  @P0 LDC.64 R4, c[0x0][0x250] ;  /* 0x00009400ff040b82 */ /* 0x004eb00000000a00 */
[----:B---3--:R-:W3:Y:S01]  /*ead0*/  @!P1 LDC.64 R6, c[0x0][0x250] ;  /* 0x00009400ff069b82 */ /* 0x008ee20000000a00 */
[----:B--2---:R-:W-:-:S04]  /*eae0*/  @P0 IMAD.WIDE.U32 R8, R4, 0x60, R184 ;  /* 0x0000006004080825 */ /* 0x004fc800078e00b8 */
[----:B------:R-:W-:Y:S02]  /*eaf0*/  @P0 IMAD R5, R5, 0x60, RZ ;  /* 0x0000006005050824 */ /* 0x000fe400078e02ff */
[----:B---3--:R-:W-:-:S03]  /*eb00*/  @!P1 IMAD.WIDE.U32 R10, R6, 0x60, R184 ;  /* 0x00000060060a9825 */ /* 0x008fc600078e00b8 */
        /* <DEDUP_REMOVED lines=13> */
.L_x_6394:
[----:B------:R-:W-:Y:S05]  /*ebe0*/  BSYNC B0 ;  /* 0x0000000000007941 */ /* 0x000fea0003800000 */
.L_x_6393:
[----:B------:R-:W-:Y:S01]  /*ebf0*/  LDSM.16.M88.4 R24, [R162] ;  /* 0x00000000a218783b */ /* 0x000fe20000000200 */
[----:B------:R-:W-:Y:S01]  /*ec00*/  R2P PR, R62, 0x6 ;  /* 0x000000063e007804 */ /* 0x000fe20000000000 */
[C---:B------:R-:W-:Y:S01]  /*ec10*/  VIADD R0, R161.reuse, 0x4000 ;  /* 0x00004000a1007836 */ /* 0x040fe20000000000 */
[----:B------:R-:W-:Y:S01]  /*ec20*/  ULDC UR5, c[0x0][0x398] ;  /* 0x0000e60000057ab9 */ /* 0x000fe20000000800 */
[----:B------:R-:W3:Y:S01]  /*ec30*/  LDSM.16.M88.4 R84, [R161+0x4000] ;  /* 0x00400000a154783b */ /* 0x000ee20000000200 */
[----:B------:R-:W-:Y:S02]  /*ec40*/  VIADD R159, R161, 0x4020 ;  /* 0x00004020a19f7836 */ /* 0x000fe40000000000 */
[--C-:B------:R-:W-:Y:S01]  /*ec50*/  IMAD R160, R53, 0x2, R162.reuse ;  /* 0x0000000235a07824 */ /* 0x100fe200078e02a2 */
[----:B------:R-:W5:Y:S01]  /*ec60*/  LDSM.16.M88.4 R40, [R161+0x4800] ;  /* 0x00480000a128783b */ /* 0x000f620000000200 */
[C---:B------:R-:W-:Y:S02]  /*ec70*/  IMAD R158, R51.reuse, 0x2, R162 ;  /* 0x00000002339e7824 */ /* 0x040fe400078e02a2 */
[----:B------:R-:W-:Y:S01]  /*ec80*/  IMAD R157, R51, 0x2, R160 ;  /* 0x00000002339d7824 */ /* 0x000fe200078e02a0 */
[----:B------:R-:W4:Y:S01]  /*ec90*/  LDSM.16.M88.4 R32, [R161+0x5000] ;  /* 0x00500000a120783b */ /* 0x000f220000000200 */
[----:B------:R-:W-:-:S02]  /*eca0*/  IMAD.SHL.U32 R50, R50, 0x2, RZ ;  /* 0x0000000232327824 */ /* 0x000fc400078e00ff */
[----:B------:R-:W-:Y:S01]  /*ecb0*/  @P1 VIADD R159, R0, 0xffffffe0 ;  /* 0xffffffe0009f1836 */ /* 0x000fe20000000000 */
[----:B--2---:R-:W2:Y:S01]  /*ecc0*/  LDSM.16.M88.4 R8, [R161+0x5800] ;  /* 0x00580000a108783b */ /* 0x004ea20000000200 */
[----:B------:R-:W-:Y:S01]  /*ecd0*/  IMAD.MOV.U32 R0, RZ, RZ, 0x40 ;  /* 0x00000040ff007424 */ /* 0x000fe200078e00ff */
[----:B------:R-:W-:Y:S01]  /*ece0*/  LOP3.LUT R50, R50, 0x6, RZ, 0xc0, !PT ;  /* 0x0000000632327812 */ /* 0x000fe200078ec0ff */
[C---:B------:R-:W-:Y:S01]  /*ecf0*/  VIADD R151, R159.reuse, 0x800 ;  /* 0x000008009f977836 */ /* 0x040fe20000000000 */
[----:B------:R-:W-:Y:S01]  /*ed00*/  LDSM.16.M88.4 R72, [R160] ;  /* 0x00000000a048783b */ /* 0x000fe20000000200 */
[----:B------:R-:W-:Y:S01]  /*ed10*/  VIADD R150, R159, 0x1000 ;  /* 0x000010009f967836 */ /* 0x000fe20000000000 */
[----:B------:R-:W-:Y:S01]  /*ed20*/  SEL R0, R0, 0xffffffc0, !P2 ;  /* 0xffffffc000007807 */ /* 0x000fe20005000000 */
[----:B------:R-:W-:Y:S01]  /*ed30*/  IMAD.IADD R50, R3, 0x1, R50 ;  /* 0x0000000103327824 */ /* 0x000fe200078e0232 */
[----:B------:R-:W1:Y:S01]  /*ed40*/  LDSM.16.M88.4 R76, [R159] ;  /* 0x000000009f4c783b */ /* 0x000e620000000200 */
        /* <DEDUP_REMOVED lines=14> */
[----:B------:R-:W-:Y:S01]  /*ee30*/  LDSM.16.M88.4 R20, [R158] ;  /* 0x000000009e14783b */ /* 0x000fe20000000200 */
[C---:B---3--:R-:W-:Y:S03]  /*ee40*/  HMMA.16816.F32.BF16 R4, R24.reuse, R84, RZ ;  /* 0x000000541804723c */ /* 0x048fe600000418ff */
[----:B------:R-:W3:Y:S04]  /*ee50*/  LDSM.16.M88.4 R16, [R155+0x4000] ;  /* 0x004000009b10783b */ /* 0x000ee80000000200 */
[----:B------:R-:W3:Y:S01]  /*ee60*/  LDSM.16.M88.4 R12, [R155+0x4800] ;  /* 0x004800009b0c783b */ /* 0x000ee20000000200 */
[C---:B------:R-:W-:Y:S03]  /*ee70*/  HMMA.16816.F32.BF16 R84, R24.reuse, R86, RZ ;  /* 0x000000561854723c */ /* 0x040fe600000418ff */
[----:B------:R-:W-:Y:S03]  /*ee80*/  LDSM.16.M88.4 R88, [R155+0x5800] ;  /* 0x005800009b58783b */ /* 0x000fe60000000200 */
[C---:B-----5:R-:W-:Y:S01]  /*ee90*/  HMMA.16816.F32.BF16 R44, R24.reuse, R40, RZ ;  /* 0x00000028182c723c */ /* 0x060fe200000418ff */
[----:B------:R-:W-:Y:S04]  /*eea0*/  LDSM.16.M88.4 R80, [R157] ;  /* 0x000000009d50783b */ /* 0x000fe80000000200 */
[----:B------:R-:W-:Y:S01]  /*eeb0*/  LDSM.16.M88.4 R60, [R148+0x3000] ;  /* 0x00300000943c783b */ /* 0x000fe20000000200 */
[C---:B------:R-:W-:Y:S03]  /*eec0*/  HMMA.16816.F32.BF16 R40, R24.reuse, R42, RZ ;  /* 0x0000002a1828723c */ /* 0x040fe600000418ff */
[----:B------:R-:W0:Y:S03]  /*eed0*/  LDGDEPBAR ;  /* 0x00000000000079af */ /* 0x000e260000000000 */
[C---:B----4-:R-:W-:Y:S06]  /*eee0*/  HMMA.16816.F32.BF16 R36, R24.reuse, R32, RZ ;  /* 0x000000201824723c */ /* 0x050fec00000418ff */
[C---:B------:R-:W-:Y:S06]  /*eef0*/  HMMA.16816.F32.BF16 R32, R24.reuse, R34, RZ ;  /* 0x000000221820723c */ /* 0x040fec00000418ff */
[C---:B--2---:R-:W-:Y:S06]  /*ef00*/  HMMA.16816.F32.BF16 R28, R24.reuse, R8, RZ ;  /* 0x00000008181c723c */ /* 0x044fec00000418ff */
[----:B------:R-:W-:Y:S01]  /*ef10*/  HMMA.16816.F32.BF16 R24, R24, R10, RZ ;  /* 0x0000000a1818723c */ /* 0x000fe200000418ff */
[----:B------:R-:W2:Y:S05]  /*ef20*/  LDSM.16.M88.4 R8, [R155+0x5000] ;  /* 0x005000009b08783b */ /* 0x000eaa0000000200 */
[C---:B-1----:R-:W-:Y:S06]  /*ef30*/  HMMA.16816.F32.BF16 R4, R72.reuse, R76, R4 ;  /* 0x0000004c4804723c */ /* 0x042fec0000041804 */
[C---:B------:R-:W-:Y:S01]  /*ef40*/  HMMA.16816.F32.BF16 R84, R72.reuse, R78, R84 ;  /* 0x0000004e4854723c */ /* 0x040fe20000041854 */
[----:B------:R-:W1:Y:S05]  /*ef50*/  LDSM.16.M88.4 R76, [R148] ;  /* 0x00000000944c783b */ /* 0x000e6a0000000200 */
[C---:B------:R-:W-:Y:S06]  /*ef60*/  HMMA.16816.F32.BF16 R44, R72.reuse, R68, R44 ;  /* 0x00000044482c723c */ /* 0x040fec000004182c */
[C---:B------:R-:W-:Y:S01]  /*ef70*/  HMMA.16816.F32.BF16 R40, R72.reuse, R70, R40 ;  /* 0x000000464828723c */ /* 0x040fe20000041828 */
[----:B------:R-:W-:Y:S05]  /*ef80*/  LDSM.16.M88.4 R68, [R148+0x1000] ;  /* 0x001000009444783b */ /* 0x000fea0000000200 */
[C---:B------:R-:W-:Y:S06]  /*ef90*/  HMMA.16816.F32.BF16 R36, R72.reuse, R64, R36 ;  /* 0x000000404824723c */ /* 0x040fec0000041824 */
[C---:B------:R-:W-:Y:S06]  /*efa0*/  HMMA.16816.F32.BF16 R28, R72.reuse, R56, R28 ;  /* 0x00000038481c723c */ /* 0x040fec000004181c */
[C---:B------:R-:W-:Y:S01]  /*efb0*/  HMMA.16816.F32.BF16 R32, R72.reuse, R66, R32 ;  /* 0x000000424820723c */ /* 0x040fe20000041820 */
[----:B------:R-:W-:Y:S05]  /*efc0*/  LDSM.16.M88.4 R64, [R148+0x1800] ;  /* 0x001800009440783b */ /* 0x000fea0000000200 */
[----:B------:R-:W-:Y:S01]  /*efd0*/  HMMA.16816.F32.BF16 R56, R72, R58, R24 ;  /* 0x0000003a4838723c */ /* 0x000fe20000041818 */
[----:B------:R-:W4:Y:S04]  /*efe0*/  LDSM.16.M88.4 R24, [R148+0x800] ;  /* 0x000800009418783b */ /* 0x000f280000000200 */
[----:B------:R-:W-:Y:S01]  /*eff0*/  LDSM.16.M88.4 R72, [R162+0x2000] ;  /* 0x00200000a248783b */ /* 0x000fe20000000200 */
[C---:B---3--:R-:W-:Y:S06]  /*f000*/  HMMA.16816.F32.BF16 R4, R20.reuse, R16, R4 ;  /* 0x000000101404723c */ /* 0x048fec0000041804 */
[C---:B------:R-:W-:Y:S01]  /*f010*/  HMMA.16816.F32.BF16 R84, R20.reuse, R18, R84 ;  /* 0x000000121454723c */ /* 0x040fe20000041854 */
[----:B------:R-:W3:Y:S05]  /*f020*/  LDSM.16.M88.4 R16, [R161+0x6000] ;  /* 0x00600000a110783b */ /* 0x000eea0000000200 */
        /* <DEDUP_REMOVED lines=8> */
[----:B------:R-:W5:Y:S05]  /*f0b0*/  LDSM.16.M88.4 R20, [R161+0x7000] ;  /* 0x00700000a114783b */ /* 0x000f6a0000000200 */
[C---:B-1----:R-:W-:Y:S06]  /*f0c0*/  HMMA.16816.F32.BF16 R4, R80.reuse, R76, R4 ;  /* 0x0000004c5004723c */ /* 0x042fec0000041804 */
[C---:B------:R-:W-:Y:S01]  /*f0d0*/  HMMA.16816.F32.BF16 R88, R80.reuse, R78, R84 ;  /* 0x0000004e5058723c */ /* 0x040fe20000041854 */
[----:B------:R-:W-:Y:S04]  /*f0e0*/  LDSM.16.M88.4 R84, [R160+0x2000] ;  /* 0x00200000a054783b */ /* 0x000fe80000000200 */
[----:B------:R-:W1:Y:S01]  /*f0f0*/  LDSM.16.M88.4 R76, [R159+0x2000] ;  /* 0x002000009f4c783b */ /* 0x000e620000000200 */
[C---:B----4-:R-:W-:Y:S06]  /*f100*/  HMMA.16816.F32.BF16 R44, R80.reuse, R24, R44 ;  /* 0x00000018502c723c */ /* 0x050fec000004182c */
[C---:B------:R-:W-:Y:S01]  /*f110*/  HMMA.16816.F32.BF16 R40, R80.reuse, R26, R40 ;  /* 0x0000001a5028723c */ /* 0x040fe20000041828 */
[----:B------:R-:W4:Y:S05]  /*f120*/  LDSM.16.M88.4 R24, [R159+0x2800] ;  /* 0x002800009f18783b */ /* 0x000f2a0000000200 */
[C---:B------:R-:W-:Y:S06]  /*f130*/  HMMA.16816.F32.BF16 R36, R80.reuse, R68, R36 ;  /* 0x000000445024723c */ /* 0x040fec0000041824 */
[C---:B------:R-:W-:Y:S06]  /*f140*/  HMMA.16816.F32.BF16 R28, R80.reuse, R64, R28 ;  /* 0x00000040501c723c */ /* 0x040fec000004181c */
[----:B------:R-:W-:Y:S01]  /*f150*/  HMMA.16816.F32.BF16 R56, R80, R66, R56 ;  /* 0x000000425038723c */ /* 0x000fe20000041838 */
[----:B------:R-:W4:Y:S05]  /*f160*/  LDSM.16.M88.4 R64, [R159+0x3000] ;  /* 0x003000009f40783b */ /* 0x000f2a0000000200 */
[----:B---3--:R-:W-:Y:S06]  /*f170*/  HMMA.16816.F32.BF16 R4, R72, R16, R4 ;  /* 0x000000104804723c */ /* 0x008fec0000041804 */
[----:B------:R-:W-:Y:S01]  /*f180*/  HMMA.16816.F32.BF16 R32, R80, R70, R32 ;  /* 0x000000465020723c */ /* 0x000fe20000041820 */
[----:B------:R-:W-:Y:S04]  /*f190*/  LDSM.16.M88.4 R68, [R155+0x6000] ;  /* 0x006000009b44783b */ /* 0x000fe80000000200 */
[----:B------:R-:W-:Y:S01]  /*f1a0*/  LDSM.16.M88.4 R80, [R159+0x3800] ;  /* 0x003800009f50783b */ /* 0x000fe20000000200 */
[C---:B--2---:R-:W-:Y:S06]  /*f1b0*/  HMMA.16816.F32.BF16 R44, R72.reuse, R8, R44 ;  /* 0x00000008482c723c */ /* 0x044fec000004182c */
[C---:B------:R-:W-:Y:S01]  /*f1c0*/  HMMA.16816.F32.BF16 R40, R72.reuse, R10, R40 ;  /* 0x0000000a4828723c */ /* 0x040fe20000041828 */
[----:B------:R-:W-:Y:S05]  /*f1d0*/  LDSM.16.M88.4 R8, [R155+0x6800] ;  /* 0x006800009b08783b */ /* 0x000fea0000000200 */
[C---:B-----5:R-:W-:Y:S06]  /*f1e0*/  HMMA.16816.F32.BF16 R36, R72.reuse, R20, R36 ;  /* 0x000000144824723c */ /* 0x060fec0000041824 */
[C---:B------:R-:W-:Y:S01]  /*f1f0*/  HMMA.16816.F32.BF16 R88, R72.reuse, R18, R88 ;  /* 0x000000124858723c */ /* 0x040fe20000041858 */
[----:B------:R-:W2:Y:S05]  /*f200*/  LDSM.16.M88.4 R16, [R158+0x2000] ;  /* 0x002000009e10783b */ /* 0x000eaa0000000200 */
[C---:B------:R-:W-:Y:S06]  /*f210*/  HMMA.16816.F32.BF16 R28, R72.reuse, R12, R28 ;  /* 0x0000000c481c723c */ /* 0x040fec000004181c */
[----:B------:R-:W-:Y:S06]  /*f220*/  HMMA.16816.F32.BF16 R56, R72, R14, R56 ;  /* 0x0000000e4838723c */ /* 0x000fec0000041838 */
[----:B-1----:R-:W-:Y:S01]  /*f230*/  HMMA.16816.F32.BF16 R12, R84, R76, R4 ;  /* 0x0000004c540c723c */ /* 0x002fe20000041804 */
[----:B------:R-:W1:Y:S05]  /*f240*/  LDSM.16.M88.4 R4, [R155+0x7000] ;  /* 0x007000009b04783b */ /* 0x000e6a0000000200 */
[----:B------:R-:W-:Y:S01]  /*f250*/  HMMA.16816.F32.BF16 R32, R72, R22, R32 ;  /* 0x000000164820723c */ /* 0x000fe20000041820 */
[----:B------:R-:W-:Y:S04]  /*f260*/  LDSM.16.M88.4 R20, [R157+0x2000] ;  /* 0x002000009d14783b */ /* 0x000fe80000000200 */
[----:B------:R-:W3:Y:S01]  /*f270*/  LDSM.16.M88.4 R72, [R148+0x2000] ;  /* 0x002000009448783b */ /* 0x000ee20000000200 */
[C---:B----4-:R-:W-:Y:S06]  /*f280*/  HMMA.16816.F32.BF16 R44, R84.reuse, R24, R44 ;  /* 0x00000018542c723c */ /* 0x050fec000004182c */
[C---:B------:R-:W-:Y:S01]  /*f290*/  HMMA.16816.F32.BF16 R40, R84.reuse, R26, R40 ;  /* 0x0000001a5428723c */ /* 0x040fe20000041828 */
[----:B------:R-:W-:Y:S05]  /*f2a0*/  LDSM.16.M88.4 R24, [R148+0x2800] ;  /* 0x002800009418783b */ /* 0x000fea0000000200 */
[C---:B------:R-:W-:Y:S06]  /*f2b0*/  HMMA.16816.F32.BF16 R36, R84.reuse, R64, R36 ;  /* 0x000000405424723c */ /* 0x040fec0000041824 */
[C---:B------:R-:W-:Y:S06]  /*f2c0*/  HMMA.16816.F32.BF16 R88, R84.reuse, R78, R88 ;  /* 0x0000004e5458723c */ /* 0x040fec0000041858 */
[----:B------:R-:W-:Y:S06]  /*f2d0*/  HMMA.16816.F32.BF16 R32, R84, R66, R32 ;  /* 0x000000425420723c */ /* 0x000fec0000041820 */
[C---:B--2---:R-:W-:Y:S06]  /*f2e0*/  HMMA.16816.F32.BF16 R44, R16.reuse, R8, R44 ;  /* 0x00000008102c723c */ /* 0x044fec000004182c */
[C---:B------:R-:W-:Y:S01]  /*f2f0*/  HMMA.16816.F32.BF16 R40, R16.reuse, R10, R40 ;  /* 0x0000000a1028723c */ /* 0x040fe20000041828 */
[----:B------:R-:W2:Y:S05]  /*f300*/  LDSM.16.M88.4 R8, [R155+0x7800] ;  /* 0x007800009b08783b */ /* 0x000eaa0000000200 */
[C---:B-1----:R-:W-:Y:S06]  /*f310*/  HMMA.16816.F32.BF16 R36, R16.reuse, R4, R36 ;  /* 0x000000041024723c */ /* 0x042fec0000041824 */
[----:B------:R-:W-:Y:S01]  /*f320*/  HMMA.16816.F32.BF16 R12, R16, R68, R12 ;  /* 0x00000044100c723c */ /* 0x000fe2000004180c */
[----:B------:R-:W-:Y:S01]  /*f330*/  IADD3 R5, R0, 0x1, R177 ;  /* 0x0000000100057810 */ /* 0x000fe20007ffe0b1 */
[----:B------:R-:W-:Y:S01]  /*f340*/  VIADD R4, R50, 0x1 ;  /* 0x0000000132047836 */ /* 0x000fe20000000000 */
[----:B------:R-:W-:Y:S01]  /*f350*/  LOP3.LUT R0, R48, R49, RZ, 0xfc, !PT ;  /* 0x0000003130007212 */ /* 0x000fe200078efcff */
[----:B------:R-:W-:Y:S01]  /*f360*/  VIADD R48, R50, 0x8 ;  /* 0x0000000832307836 */ /* 0x000fe20000000000 */
[----:B------:R-:W-:Y:S01]  /*f370*/  IADD3 R5, R52, R5, -R168 ;  /* 0x0000000534057210 */ /* 0x000fe20007ffe8a8 */
[----:B------:R-:W-:Y:S04]  /*f380*/  HMMA.16816.F32.BF16 R28, R84, R80, R28 ;  /* 0x00000050541c723c */ /* 0x000fe8000004181c */
[----:B------:R-:W-:-:S02]  /*f390*/  VIADD R103, R5, UR5 ;  /* 0x0000000505677c36 */ /* 0x000fc40008000000 */
[C---:B------:R-:W-:Y:S03]  /*f3a0*/  HMMA.16816.F32.BF16 R88, R16.reuse, R70, R88 ;  /* 0x000000461058723c */ /* 0x040fe60000041858 */
[C---:B------:R-:W-:Y:S02]  /*f3b0*/  VIMNMX R2, R103.reuse, R52, PT ;  /* 0x0000003467027248 */ /* 0x040fe40003fe0100 */
[----:B------:R-:W-:Y:S01]  /*f3c0*/  VIADDMNMX R103, R103, 0x8, R52, PT ;  /* 0x0000000867677846 */ /* 0x000fe20003800134 */
[----:B------:R-:W-:Y:S01]  /*f3d0*/  HMMA.16816.F32.BF16 R32, R16, R6, R32 ;  /* 0x000000061020723c */ /* 0x000fe20000041820 */
[CC--:B------:R-:W-:Y:S02]  /*f3e0*/  ISETP.GE.AND P1, PT, R4.reuse, R2.reuse, PT ;  /* 0x000000020400720c */ /* 0x0c0fe40003f26270 */
[----:B------:R-:W-:Y:S02]  /*f3f0*/  ISETP.GE.AND P6, PT, R4, R103, PT ;  /* 0x000000670400720c */ /* 0x000fe40003fc6270 */
[----:B------:R-:W1:Y:S01]  /*f400*/  LDSM.16.M88.4 R4, [R148+0x3800] ;  /* 0x003800009404783b */ /* 0x000e620000000200 */
[----:B------:R-:W-:Y:S01]  /*f410*/  HMMA.16816.F32.BF16 R56, R84, R82, R56 ;  /* 0x000000525438723c */ /* 0x000fe20000041838 */
[----:B------:R-:W-:Y:S01]  /*f420*/  ISETP.GE.AND P0, PT, R48, R2, PT ;  /* 0x000000023000720c */ /* 0x000fe20003f06270 */
[----:B------:R-:W-:-:S04]  /*f430*/  DEPBAR.LE SB0, 0x0 ;  /* 0x000080000000791a */ /* 0x000fc80000000000 */
[----:B---3--:R-:W-:Y:S01]  /*f440*/  HMMA.16816.F32.BF16 R12, R20, R72, R12 ;  /* 0x00000048140c723c */ /* 0x008fe2000004180c */
[----:B------:R-:W-:-:S05]  /*f450*/  ISETP.GE.AND P4, PT, R48, R103, PT ;  /* 0x000000673000720c */ /* 0x000fca0003f86270 */
[----:B--2---:R-:W-:Y:S06]  /*f460*/  HMMA.16816.F32.BF16 R28, R16, R8, R28 ;  /* 0x00000008101c723c */ /* 0x004fec000004181c */
[----:B------:R-:W-:Y:S01]  /*f470*/  HMMA.16816.F32.BF16 R88, R20, R74, R88 ;  /* 0x0000004a1458723c */ /* 0x000fe20000041858 */
[C---:B------:R-:W-:Y:S02]  /*f480*/  VIADD R8, R50.reuse, 0x18 ;  /* 0x0000001832087836 */ /* 0x040fe40000000000 */
[----:B------:R-:W-:-:S03]  /*f490*/  VIADD R9, R50, 0x19 ;  /* 0x0000001932097836 */ /* 0x000fc60000000000 */
[C---:B------:R-:W-:Y:S06]  /*f4a0*/  HMMA.16816.F32.BF16 R44, R20.reuse, R24, R44 ;  /* 0x00000018142c723c */ /* 0x040fec000004182c */
[----:B------:R-:W-:Y:S01]  /*f4b0*/  HMMA.16816.F32.BF16 R40, R20, R26, R40 ;  /* 0x0000001a1428723c */ /* 0x000fe20000041828 */
[C---:B------:R-:W-:Y:S01]  /*f4c0*/  VIADD R24, R50.reuse, 0x9 ;  /* 0x0000000932187836 */ /* 0x040fe20000000000 */
[----:B------:R-:W-:Y:S01]  /*f4d0*/  FSEL R49, R13, -INF , !P1 ;  /* 0xff8000000d317808 */ /* 0x000fe20004800000 */
[----:B------:R-:W-:-:S03]  /*f4e0*/  VIADD R25, R50, 0x10 ;  /* 0x0000001032197836 */ /* 0x000fc60000000000 */
[----:B------:R-:W-:Y:S01]  /*f4f0*/  HMMA.16816.F32.BF16 R32, R20, R62, R32 ;  /* 0x0000003e1420723c */ /* 0x000fe20000041820 */
[CC--:B------:R-:W-:Y:S02]  /*f500*/  ISETP.GE.AND P5, PT, R24.reuse, R2.reuse, PT ;  /* 0x000000021800720c */ /* 0x0c0fe40003fa6270 */
[-C--:B------:R-:W-:Y:S01]  /*f510*/  ISETP.GE.AND P2, PT, R24, R103.reuse, PT ;  /* 0x000000671800720c */ /* 0x080fe20003f46270 */
[----:B------:R-:W-:Y:S01]  /*f520*/  VIADD R24, R50, 0x11 ;  /* 0x0000001132187836 */ /* 0x000fe20000000000 */
[----:B------:R-:W-:Y:S01]  /*f530*/  BAR.SYNC.DEFER_BLOCKING 0x0 ;  /* 0x0000000000007b1d */ /* 0x000fe20000010000 */
[----:B------:R-:W-:Y:S01]  /*f540*/  HMMA.16816.F32.BF16 R56, R16, R10, R56 ;  /* 0x0000000a1038723c */ /* 0x000fe20000041838 */
[-C--:B------:R-:W-:Y:S02]  /*f550*/  ISETP.GE.AND P1, PT, R25, R2.reuse, PT ;  /* 0x000000021900720c */ /* 0x080fe40003f26270 */
[----:B------:R-:W-:Y:S02]  /*f560*/  FSEL R27, R88, -INF , !P0 ;  /* 0xff800000581b7808 */ /* 0x000fe40004000000 */
[----:B------:R-:W-:Y:S01]  /*f570*/  FSEL R90, R90, -INF , !P4 ;  /* 0xff8000005a5a7808 */ /* 0x000fe20006000000 */
[C---:B-1----:R-:W-:Y:S01]  /*f580*/  HMMA.16816.F32.BF16 R28, R20.reuse, R4, R28 ;  /* 0x00000004141c723c */ /* 0x042fe2000004181c */
[----:B------:R-:W-:Y:S01]  /*f590*/  FSEL R89, R89, -INF , !P5 ;  /* 0xff80000059597808 */ /* 0x000fe20006800000 */
[C---:B------:R-:W-:Y:S01]  /*f5a0*/  VIADD R10, R50.reuse, 0x21 ;  /* 0x00000021320a7836 */ /* 0x040fe20000000000 */
[-C--:B------:R-:W-:Y:S01]  /*f5b0*/  ISETP.GE.AND P0, PT, R25, R103.reuse, PT ;  /* 0x000000671900720c */ /* 0x080fe20003f06270 */
[----:B------:R-:W-:Y:S01]  /*f5c0*/  VIADD R17, R50, 0x28 ;  /* 0x0000002832117836 */ /* 0x000fe20000000000 */
[C---:B------:R-:W-:Y:S01]  /*f5d0*/  ISETP.GE.AND P4, PT, R24.reuse, R2, PT ;  /* 0x000000021800720c */ /* 0x040fe20003f86270 */
[----:B------:R-:W-:Y:S01]  /*f5e0*/  HMMA.16816.F32.BF16 R36, R20, R60, R36 ;  /* 0x0000003c1424723c */ /* 0x000fe20000041824 */
[----:B------:R-:W-:Y:S01]  /*f5f0*/  ISETP.GE.AND P5, PT, R24, R103, PT ;  /* 0x000000671800720c */ /* 0x000fe20003fa6270 */
[C---:B------:R-:W-:Y:S01]  /*f600*/  VIADD R4, R50.reuse, 0x30 ;  /* 0x0000003032047836 */ /* 0x040fe20000000000 */
[----:B------:R-:W-:Y:S01]  /*f610*/  FSEL R24, R91, -INF , !P2 ;  /* 0xff8000005b187808 */ /* 0x000fe20005000000 */
[----:B------:R-:W-:Y:S01]  /*f620*/  VIADD R5, R50, 0x29 ;  /* 0x0000002932057836 */ /* 0x000fe20000000000 */
[----:B------:R-:W-:-:S02]  /*f630*/  FSEL R25, R44, -INF , !P1 ;  /* 0xff8000002c197808 */ /* 0x000fc40004800000 */
[CC--:B------:R-:W-:Y:S02]  /*f640*/  ISETP.GE.AND P2, PT, R8.reuse, R2.reuse, PT ;  /* 0x000000020800720c */ /* 0x0c0fe40003f46270 */
[-C--:B------:R-:W-:Y:S01]  /*f650*/  ISETP.GE.AND P1, PT, R8, R103.reuse, PT ;  /* 0x000000670800720c */ /* 0x080fe20003f26270 */
[----:B------:R-:W-:Y:S01]  /*f660*/  VIADD R8, R50, 0x20 ;  /* 0x0000002032087836 */ /* 0x000fe20000000000 */
[----:B------:R-:W-:Y:S01]  /*f670*/  FSEL R16, R46, -INF , !P0 ;  /* 0xff8000002e107808 */ /* 0x000fe20004000000 */
[----:B------:R-:W-:Y:S01]  /*f680*/  HMMA.16816.F32.BF16 R56, R20, R6, R56 ;  /* 0x000000061438723c */ /* 0x000fe20000041838 */
[----:B------:R-:W-:Y:S02]  /*f690*/  ISETP.GE.AND P0, PT, R9, R2, PT ;  /* 0x000000020900720c */ /* 0x000fe40003f06270 */
[----:B------:R-:W-:Y:S02]  /*f6a0*/  FSEL R13, R45, -INF , !P4 ;  /* 0xff8000002d0d7808 */ /* 0x000fe40006000000 */
        /* <DEDUP_REMOVED lines=14> */
[----:B------:R-:W-:Y:S02]  /*f790*/  FSEL R119, R36, -INF , !P5 ;  /* 0xff80000024777808 */ /* 0x000fe40006800000 */
[----:B------:R-:W-:Y:S02]  /*f7a0*/  FSEL R116, R30, -INF , !P4 ;  /* 0xff8000001e747808 */ /* 0x000fe40006000000 */
[----:B------:R-:W-:Y:S02]  /*f7b0*/  ISETP.GE.AND P4, PT, R50, R103, PT ;  /* 0x000000673200720c */ /* 0x000fe40003f86270 */
[----:B------:R-:W-:Y:S01]  /*f7c0*/  ISETP.GE.AND P0, PT, R4, R2, PT ;  /* 0x000000020400720c */ /* 0x000fe20003f06270 */
[----:B------:R-:W-:Y:S01]  /*f7d0*/  VIADD R4, R50, 0x31 ;  /* 0x0000003132047836 */ /* 0x000fe20000000000 */
[----:B------:R-:W-:-:S02]  /*f7e0*/  FSEL R14, R14, -INF , !P4 ;  /* 0xff8000000e0e7808 */ /* 0x000fc40006000000 */
[----:B------:R-:W-:Y:S02]  /*f7f0*/  ISETP.GT.AND P4, PT, R176, R163, PT ;  /* 0x000000a3b000720c */ /* 0x000fe40003f84270 */
[-C--:B------:R-:W-:Y:S02]  /*f800*/  ISETP.GE.AND P5, PT, R17, R103.reuse, PT ;  /* 0x000000671100720c */ /* 0x080fe40003fa6270 */
[----:B------:R-:W-:Y:S02]  /*f810*/  FSEL R126, R38, -INF , !P2 ;  /* 0xff800000267e7808 */ /* 0x000fe40005000000 */
[----:B------:R-:W-:Y:S02]  /*f820*/  ISETP.GE.AND P2, PT, R5, R2, PT ;  /* 0x000000020500720c */ /* 0x000fe40003f46270 */
[----:B------:R-:W-:Y:S02]  /*f830*/  FSEL R123, R37, -INF , !P1 ;  /* 0xff800000257b7808 */ /* 0x000fe40004800000 */
[----:B------:R-:W-:Y:S01]  /*f840*/  ISETP.GE.AND P1, PT, R5, R103, PT ;  /* 0x000000670500720c */ /* 0x000fe20003f26270 */
[----:B------:R-:W-:Y:S01]  /*f850*/  VIADD R5, R50, 0x38 ;  /* 0x0000003832057836 */ /* 0x000fe20000000000 */
[----:B------:R-:W-:-:S02]  /*f860*/  FSEL R115, R28, -INF , !P0 ;  /* 0xff8000001c737808 */ /* 0x000fc40004000000 */
[----:B------:R-:W-:Y:S02]  /*f870*/  FSEL R22, R34, -INF , !P5 ;  /* 0xff80000022167808 */ /* 0x000fe40006800000 */
[CC--:B------:R-:W-:Y:S01]  /*f880*/  ISETP.GE.AND P0, PT, R50.reuse, R2.reuse, PT ;  /* 0x000000023200720c */ /* 0x0c0fe20003f06270 */
[----:B------:R-:W-:Y:S01]  /*f890*/  VIADD R50, R50, 0x39 ;  /* 0x0000003932327836 */ /* 0x000fe20000000000 */
[C---:B------:R-:W-:Y:S02]  /*f8a0*/  ISETP.GE.AND P5, PT, R4.reuse, R2, PT ;  /* 0x000000020400720c */ /* 0x040fe40003fa6270 */
[----:B------:R-:W-:Y:S02]  /*f8b0*/  FSEL R21, R33, -INF , !P2 ;  /* 0xff80000021157808 */ /* 0x000fe40005000000 */
[----:B------:R-:W-:Y:S02]  /*f8c0*/  ISETP.GE.AND P2, PT, R4, R103, PT ;  /* 0x000000670400720c */ /* 0x000fe40003f46270 */
        /* <DEDUP_REMOVED lines=75> */
.L_x_6396:
[----:B------:R-:W1:Y:S02]  /*fd80*/  LDC R6, c[0x0][0x248] ;  /* 0x00009200ff067b82 */ /* 0x000e640000000800 */
[----:B-1----:R-:W-:-:S04]  /*fd90*/  LEA R6, -R6, RZ, 0x6 ;  /* 0x000000ff06067211 */ /* 0x002fc800078e31ff */
[----:B------:R-:W-:-:S07]  /*fda0*/  SHF.R.S32.HI R3, RZ, 0x1f, R6 ;  /* 0x0000001fff037819 */ /* 0x000fce0000011406 */
.L_x_6397:
        /* <DEDUP_REMOVED lines=33> */
[----:B------:R-:W-:Y:S01]  /*ffc0*/  @P0 LEA R34, P2, R15, UR12, 0x1 ;  /* 0x0000000c0f220c11 */ /* 0x000fe2000f8408ff */
[----:B------:R-:W-:Y:S01]  /*ffd0*/  @P0 IMAD.X R12, R3, 0x1, R131, P1 ;  /* 0x00000001030c0824 */ /* 0x000fe200008e0683 */
[----:B------:R-:W-:Y:S01]  /*ffe0*/  IADD3 R7, P1, R165, R6, RZ ;  /* 0x00000006a5077210 */ /* 0x000fe20007f3e0ff */
[----:B------:R1:W-:Y:S01]  /*fff0*/  @!P6 STS.128 [R172+0x4800], RZ ;  /* 0x004800ffac00e388 */ /* 0x0003e20000000c00 */
[----:B------:R-:W-:Y:S02]  /*10000*/  @P6 LEA R36, P5, R6, R174, 0x1 ;  /* 0x000000ae06246211 */ /* 0x000fe400078a08ff */
[----:B------:R-:W-:Y:S01]  /*10010*/  @P0 LEA.HI.X R35, R15, UR13, R12, 0x1, P2 ;  /* 0x0000000d0f230c11 */ /* 0x000fe200090f0c0c */
[--C-:B------:R-:W-:Y:S01]  /*10020*/  IMAD.X R130, R164, 0x1, R3.reuse, P1 ;  /* 0x00000001a4827824 */ /* 0x100fe200008e0603 */
[----:B------:R-:W-:Y:S01]  /*10030*/  @P0 IADD3 R132, P1, R7, R132, RZ ;  /* 0x0000008407840210 */ /* 0x000fe20007f3e0ff */
[----:B------:R-:W-:Y:S01]  /*10040*/  @!PT LDS RZ, [RZ] ;  /* 0x00000000fffff984 */ /* 0x000fe20000000800 */
[----:B------:R-:W-:Y:S01]  /*10050*/  @!PT LDS RZ, [RZ] ;  /* 0x00000000fffff984 */ /* 0x000fe20000000800 */
[----:B------:R-:W-:Y:S01]  /*10060*/  @!PT LDS RZ, [RZ] ;  /* 0x00000000fffff984 */ /* 0x000fe20000000800 */
[----:B------:R1:W-:Y:S01]  /*10070*/  @P0 LDGSTS.E.BYPASS.LTC128B.128 [R172+0x6800], desc[UR6][R18.64+0x80] ;  /* 0x0680008012ac0fae */ /* 0x0003e2000b901d46 */
[----:B------:R-:W-:-:S02]  /*10080*/  @P6 LEA.HI.X R37, R6, R173, R3, 0x1, P5 ;  /* 0x000000ad06256211 */ /* 0x000fc400028f0c03 */
        /* <DEDUP_REMOVED lines=29> */
.L_x_6395:
        /* <DEDUP_REMOVED lines=31> */
[----:B------:R-:W-:Y:S01]  /*10450*/  LEA R156, R0, UR4, 0x1 ;  /* 0x00000004009c7c11 */ /* 0x000fe2000f8e08ff */
[----:B------:R-:W1:Y:S03]  /*10460*/  SHFL.BFLY PT, R7, R12, 0x2, 0x1f ;  /* 0x0c401f000c077f89 */ /* 0x000e6600000e0000 */
[-C--:B------:R-:W-:Y:S01]  /*10470*/  LEA R153, R51, R156.reuse, 0x1 ;  /* 0x0000009c33997211 */ /* 0x080fe200078e08ff */
[----:B------:R-:W2:Y:S01]  /*10480*/  SHFL.BFLY PT, R6, R15, 0x2, 0x1f ;  /* 0x0c401f000f067f89 */ /* 0x000ea200000e0000 */
[----:B------:R-:W-:-:S03]  /*10490*/  LEA R154, R53, R156, 0x1 ;  /* 0x0000009c359a7211 */ /* 0x000fc600078e08ff */
[----:B------:R-:W-:Y:S01]  /*104a0*/  LDSM.16.MT88.4 R52, [R153+0x8000] ;  /* 0x008000009934783b */ /* 0x000fe20000004200 */
[----:B------:R-:W-:-:S03]  /*104b0*/  LEA R152, R51, R154, 0x1 ;  /* 0x0000009a33987211 */ /* 0x000fc600078e08ff */
        /* <DEDUP_REMOVED lines=9> */
[----:B------:R-:W4:Y:S01]  /*10550*/  LDSM.16.MT88.4 R80, [R153+0xa000] ;  /* 0x00a000009950783b */ /* 0x000f220000004200 */
        /* <DEDUP_REMOVED lines=18> */
[----:B------:R-:W1:Y:S01]  /*10680*/  LDSM.16.MT88.4 R4, [R152+0xa000] ;  /* 0x00a000009804783b */ /* 0x000e620000004200 */
[--C-:B------:R-:W-:Y:S01]  /*10690*/  FFMA.FTZ R25, R11, UR8, -R122.reuse ;  /* 0x000000080b197c23 */ /* 0x100fe2000801087a */
[--C-:B------:R-:W-:Y:S01]  /*106a0*/  FFMA.FTZ R0, R9, UR8, -R122.reuse ;  /* 0x0000000809007c23 */ /* 0x100fe2000801087a */
[--C-:B------:R-:W-:Y:S01]  /*106b0*/  FFMA.FTZ R33, R8, UR8, -R111.reuse ;  /* 0x0000000808217c23 */ /* 0x100fe2000801086f */
[--C-:B------:R-:W-:Y:S01]  /*106c0*/  FFMA.FTZ R32, R10, UR8, -R111.reuse ;  /* 0x000000080a207c23 */ /* 0x100fe2000801086f */
[--C-:B------:R-:W-:Y:S01]  /*106d0*/  FFMA.FTZ R24, R13, UR8, -R122.reuse ;  /* 0x000000080d187c23 */ /* 0x100fe2000801087a */
[----:B------:R-:W2:Y:S01]  /*106e0*/  LDSM.16.MT88.4 R8, [R153+0x8800] ;  /* 0x008800009908783b */ /* 0x000ea20000004200 */
[----:B------:R-:W5:Y:S01]  /*106f0*/  MUFU.EX2 R106, R106 ;  /* 0x0000006a006a7308 */ /* 0x000f620000000800 */
[--C-:B------:R-:W-:Y:S01]  /*10700*/  FFMA.FTZ R35, R16, UR8, -R111.reuse ;  /* 0x0000000810237c23 */ /* 0x100fe2000801086f */
[--C-:B------:R-:W-:Y:S01]  /*10710*/  FFMA.FTZ R26, R26, UR8, -R111.reuse ;  /* 0x000000081a1a7c23 */ /* 0x100fe2000801086f */
[----:B------:R-:W2:Y:S01]  /*10720*/  LDSM.16.MT88.4 R12, [R154+0x8800] ;  /* 0x008800009a0c783b */ /* 0x000ea20000004200 */
[--C-:B------:R-:W-:Y:S01]  /*10730*/  FFMA.FTZ R120, R123, UR8, -R122.reuse ;  /* 0x000000087b787c23 */ /* 0x100fe2000801087a */
[--C-:B------:R-:W-:Y:S01]  /*10740*/  FFMA.FTZ R121, R119, UR8, -R122.reuse ;  /* 0x0000000877797c23 */ /* 0x100fe2000801087a */
[--C-:B------:R-:W-:Y:S01]  /*10750*/  FFMA.FTZ R123, R126, UR8, -R111.reuse ;  /* 0x000000087e7b7c23 */ /* 0x100fe2000801086f */
[----:B------:R-:W2:Y:S01]  /*10760*/  LDSM.16.MT88.4 R16, [R156+0x8800] ;  /* 0x008800009c10783b */ /* 0x000ea20000004200 */
        /* <DEDUP_REMOVED lines=9> */
[----:B-----5:R-:W-:Y:S01]  /*10800*/  F2FP.BF16.F32.PACK_AB R88, R106, R107 ;  /* 0x0000006b6a58723e */ /* 0x020fe200000010ff */
        /* <DEDUP_REMOVED lines=8> */
[----:B------:R-:W-:-:S06]  /*10890*/  FADD.FTZ R106, R107, R106 ;  /* 0x0000006a6b6a7221 */ /* 0x000fcc0000010000 */
[----:B------:R-:W5:Y:S01]  /*108a0*/  MUFU.EX2 R109, R109 ;  /* 0x0000006d006d7308 */ /* 0x000f620000000800 */
[----:B---3--:R-:W-:Y:S01]  /*108b0*/  F2FP.BF16.F32.PACK_AB R90, R28, R29 ;  /* 0x0000001d1c5a723e */ /* 0x008fe200000010ff */
[----:B------:R-:W-:-:S04]  /*108c0*/  FADD.FTZ R29, R29, R106 ;  /* 0x0000006a1d1d7221 */ /* 0x000fc80000010000 */
[----:B------:R-:W-:Y:S02]  /*108d0*/  FADD.FTZ R28, R28, R29 ;  /* 0x0000001d1c1c7221 */ /* 0x000fe40000010000 */
[----:B------:R-:W-:Y:S08]  /*108e0*/  MUFU.EX2 R31, R31 ;  /* 0x0000001f001f7308 */ /* 0x000ff00000000800 */
[----:B------:R-:W3:Y:S01]  /*108f0*/  MUFU.EX2 R30, R30 ;  /* 0x0000001e001e7308 */ /* 0x000ee20000000800 */
[----:B-----5:R-:W-:Y:S01]  /*10900*/  F2FP.BF16.F32.PACK_AB R89, R109, R34 ;  /* 0x000000226d59723e */ /* 0x020fe200000010ff */
[----:B------:R-:W-:-:S06]  /*10910*/  FADD.FTZ R34, R34, R109 ;  /* 0x0000006d22227221 */ /* 0x000fcc0000010000 */
[----:B------:R-:W-:Y:S08]  /*10920*/  MUFU.EX2 R27, R27 ;  /* 0x0000001b001b7308 */ /* 0x000ff00000000800 */
[----:B------:R-:W5:Y:S01]  /*10930*/  MUFU.EX2 R24, R24 ;  /* 0x0000001800187308 */ /* 0x000f620000000800 */
[----:B---3--:R-:W-:Y:S01]  /*10940*/  F2FP.BF16.F32.PACK_AB R91, R30, R31 ;  /* 0x0000001f1e5b723e */ /* 0x008fe200000010ff */
[----:B------:R-:W-:-:S04]  /*10950*/  FADD.FTZ R31, R31, R34 ;  /* 0x000000221f1f7221 */ /* 0x000fc80000010000 */
[----:B------:R-:W-:Y:S02]  /*10960*/  FADD.FTZ R30, R30, R31 ;  /* 0x0000001f1e1e7221 */ /* 0x000fe40000010000 */
[C---:B------:R-:W-:Y:S01]  /*10970*/  HMMA.16816.F32.BF16 R48, R88.reuse, R52, RZ ;  /* 0x000000345830723c */ /* 0x040fe200000418ff */
[----:B------:R-:W-:Y:S05]  /*10980*/  MUFU.EX2 R25, R25 ;  /* 0x0000001900197308 */ /* 0x000fea0000000800 */
[C---:B------:R-:W-:Y:S03]  /*10990*/  HMMA.16816.F32.BF16 R52, R88.reuse, R54, RZ ;  /* 0x000000365834723c */ /* 0x040fe600000418ff */
[----:B------:R-:W-:Y:S03]  /*109a0*/  MUFU.EX2 R0, R0 ;  /* 0x0000000000007308 */ /* 0x000fe60000000800 */
[C---:B------:R-:W-:Y:S05]  /*109b0*/  HMMA.16816.F32.BF16 R96, R88.reuse, R36, RZ ;  /* 0x000000245860723c */ /* 0x040fea00000418ff */
[----:B------:R-:W-:Y:S01]  /*109c0*/  MUFU.EX2 R35, R35 ;  /* 0x0000002300237308 */ /* 0x000fe20000000800 */
[C---:B------:R-:W-:Y:S06]  /*109d0*/  HMMA.16816.F32.BF16 R40, R88.reuse, R44, RZ ;  /* 0x0000002c5828723c */ /* 0x040fec00000418ff */
[C---:B------:R-:W-:Y:S01]  /*109e0*/  HMMA.16816.F32.BF16 R56, R88.reuse, R60, RZ ;  /* 0x0000003c5838723c */ /* 0x040fe200000418ff */
[----:B------:R-:W3:Y:S05]  /*109f0*/  MUFU.EX2 R26, R26 ;  /* 0x0000001a001a7308 */ /* 0x000eea0000000800 */
[C---:B------:R-:W-:Y:S03]  /*10a00*/  HMMA.16816.F32.BF16 R64, R88.reuse, R68, RZ ;  /* 0x000000445840723c */ /* 0x040fe600000418ff */
[----:B------:R-:W-:Y:S03]  /*10a10*/  MUFU.EX2 R33, R33 ;  /* 0x0000002100217308 */ /* 0x000fe60000000800 */
[C---:B------:R-:W-:Y:S05]  /*10a20*/  HMMA.16816.F32.BF16 R72, R88.reuse, R92, RZ ;  /* 0x0000005c5848723c */ /* 0x040fea00000418ff */
[----:B------:R-:W2:Y:S01]  /*10a30*/  MUFU.EX2 R32, R32 ;  /* 0x0000002000207308 */ /* 0x000ea20000000800 */
[C---:B----4-:R-:W-:Y:S06]  /*10a40*/  HMMA.16816.F32.BF16 R76, R88.reuse, R80, RZ ;  /* 0x00000050584c723c */ /* 0x050fec00000418ff */
[C---:B------:R-:W-:Y:S01]  /*10a50*/  HMMA.16816.F32.BF16 R36, R88.reuse, R38, RZ ;  /* 0x000000265824723c */ /* 0x040fe200000418ff */
[----:B------:R-:W-:Y:S05]  /*10a60*/  MUFU.EX2 R121, R121 ;  /* 0x0000007900797308 */ /* 0x000fea0000000800 */
[C---:B------:R-:W-:Y:S03]  /*10a70*/  HMMA.16816.F32.BF16 R44, R88.reuse, R46, RZ ;  /* 0x0000002e582c723c */ /* 0x040fe600000418ff */
[----:B------:R-:W4:Y:S03]  /*10a80*/  MUFU.EX2 R120, R120 ;  /* 0x0000007800787308 */ /* 0x000f260000000800 */
[C---:B------:R-:W-:Y:S05]  /*10a90*/  HMMA.16816.F32.BF16 R60, R88.reuse, R62, RZ ;  /* 0x0000003e583c723c */ /* 0x040fea00000418ff */
[----:B------:R-:W-:Y:S01]  /*10aa0*/  MUFU.EX2 R119, R119 ;  /* 0x0000007700777308 */ /* 0x000fe20000000800 */
[C---:B------:R-:W-:Y:S06]  /*10ab0*/  HMMA.16816.F32.BF16 R68, R88.reuse, R70, RZ ;  /* 0x000000465844723c */ /* 0x040fec00000418ff */
[C---:B------:R-:W-:Y:S01]  /*10ac0*/  HMMA.16816.F32.BF16 R92, R88.reuse, R94, RZ ;  /* 0x0000005e585c723c */ /* 0x040fe200000418ff */
[----:B------:R-:W-:Y:S05]  /*10ad0*/  MUFU.EX2 R112, R112 ;  /* 0x0000007000707308 */ /* 0x000fea0000000800 */
[C---:B------:R-:W-:Y:S03]  /*10ae0*/  HMMA.16816.F32.BF16 R80, R88.reuse, R82, RZ ;  /* 0x000000525850723c */ /* 0x040fe600000418ff */
[----:B------:R-:W-:Y:S03]  /*10af0*/  MUFU.EX2 R123, R123 ;  /* 0x0000007b007b7308 */ /* 0x000fe60000000800 */
[C---:B-1----:R-:W-:Y:S05]  /*10b00*/  HMMA.16816.F32.BF16 R84, R88.reuse, R4, RZ ;  /* 0x000000045854723c */ /* 0x042fea00000418ff */
[----:B------:R-:W1:Y:S01]  /*10b10*/  MUFU.EX2 R126, R126 ;  /* 0x0000007e007e7308 */ /* 0x000e620000000800 */
[----:B------:R-:W-:Y:S01]  /*10b20*/  HMMA.16816.F32.BF16 R88, R88, R6, RZ ;  /* 0x000000065858723c */ /* 0x000fe200000418ff */
[----:B-----5:R-:W-:Y:S01]  /*10b30*/  F2FP.BF16.F32.PACK_AB R4, R24, R27 ;  /* 0x0000001b1804723e */ /* 0x020fe200000010ff */
[----:B------:R-:W-:Y:S01]  /*10b40*/  FADD.FTZ R27, R27, R28 ;  /* 0x0000001c1b1b7221 */ /* 0x000fe20000010000 */
[----:B---3--:R-:W-:Y:S01]  /*10b50*/  F2FP.BF16.F32.PACK_AB R5, R26, R35 ;  /* 0x000000231a05723e */ /* 0x008fe200000010ff */
[----:B------:R-:W-:-:S02]  /*10b60*/  FADD.FTZ R35, R35, R30 ;  /* 0x0000001e23237221 */ /* 0x000fc40000010000 */
[----:B------:R-:W-:Y:S01]  /*10b70*/  FADD.FTZ R24, R24, R27 ;  /* 0x0000001b18187221 */ /* 0x000fe20000010000 */
[----:B------:R-:W-:Y:S01]  /*10b80*/  F2FP.BF16.F32.PACK_AB R6, R0, R25 ;  /* 0x000000190006723e */ /* 0x000fe200000010ff */
[----:B------:R-:W-:Y:S01]  /*10b90*/  MUFU.EX2 R125, R125 ;  /* 0x0000007d007d7308 */ /* 0x000fe20000000800 */
[----:B--2---:R-:W-:Y:S01]  /*10ba0*/  F2FP.BF16.F32.PACK_AB R7, R32, R33 ;  /* 0x000000212007723e */ /* 0x004fe200000010ff */
[----:B------:R-:W-:Y:S01]  /*10bb0*/  FADD.FTZ R26, R26, R35 ;  /* 0x000000231a1a7221 */ /* 0x000fe20000010000 */
[----:B------:R-:W-:-:S03]  /*10bc0*/  FADD.FTZ R25, R25, R24 ;  /* 0x0000001819197221 */ /* 0x000fc60000010000 */
[----:B------:R-:W-:Y:S01]  /*10bd0*/  FADD.FTZ R33, R33, R26 ;  /* 0x0000001a21217221 */ /* 0x000fe20000010000 */
[----:B------:R-:W-:Y:S01]  /*10be0*/  FADD.FTZ R0, R0, R25 ;  /* 0x0000001900007221 */ /* 0x000fe20000010000 */
[----:B------:R-:W-:Y:S01]  /*10bf0*/  HMMA.16816.F32.BF16 R48, R4, R8, R48 ;  /* 0x000000080430723c */ /* 0x000fe20000041830 */
[----:B------:R-:W2:Y:S01]  /*10c00*/  MUFU.EX2 R124, R124 ;  /* 0x0000007c007c7308 */ /* 0x000ea20000000800 */
[----:B------:R-:W-:-:S04]  /*10c10*/  FADD.FTZ R32, R32, R33 ;  /* 0x0000002120207221 */ /* 0x000fc80000010000 */
[C---:B------:R-:W-:Y:S01]  /*10c20*/  HMMA.16816.F32.BF16 R52, R4.reuse, R10, R52 ;  /* 0x0000000a0434723c */ /* 0x040fe20000041834 */
[----:B------:R-:W3:Y:S02]  /*10c30*/  LDSM.16.MT88.4 R8, [R154+0xa800] ;  /* 0x00a800009a08783b */ /* 0x000ee40000004200 */
[----:B------:R-:W-:Y:S03]  /*10c40*/  MUFU.EX2 R115, R115 ;  /* 0x0000007300737308 */ /* 0x000fe60000000800 */
[C---:B------:R-:W-:Y:S05]  /*10c50*/  HMMA.16816.F32.BF16 R40, R4.reuse, R12, R40 ;  /* 0x0000000c0428723c */ /* 0x040fea0000041828 */
[----:B------:R-:W5:Y:S01]  /*10c60*/  MUFU.EX2 R128, R128 ;  /* 0x0000008000807308 */ /* 0x000f620000000800 */
[C---:B------:R-:W-:Y:S01]  /*10c70*/  HMMA.16816.F32.BF16 R44, R4.reuse, R14, R44 ;  /* 0x0000000e042c723c */ /* 0x040fe2000004182c */
[----:B------:R-:W4:Y:S05]  /*10c80*/  LDSM.16.MT88.4 R12, [R152+0x8800] ;  /* 0x00880000980c783b */ /* 0x000f2a0000004200 */
[C---:B------:R-:W-:Y:S01]  /*10c90*/  HMMA.16816.F32.BF16 R96, R4.reuse, R16, R96 ;  /* 0x000000100460723c */ /* 0x040fe20000041860 */
[----:B------:R-:W-:Y:S05]  /*10ca0*/  MUFU.EX2 R113, R113 ;  /* 0x0000007100717308 */ /* 0x000fea0000000800 */
[C---:B------:R-:W-:Y:S01]  /*10cb0*/  HMMA.16816.F32.BF16 R36, R4.reuse, R18, R36 ;  /* 0x000000120424723c */ /* 0x040fe20000041824 */
[----:B------:R-:W1:Y:S02]  /*10cc0*/  LDSM.16.MT88.4 R16, [R156+0xa800] ;  /* 0x00a800009c10783b */ /* 0x000e640000004200 */
[----:B------:R-:W-:Y:S08]  /*10cd0*/  MUFU.EX2 R118, R118 ;  /* 0x0000007600767308 */ /* 0x000ff00000000800 */
[----:B------:R-:W-:Y:S01]  /*10ce0*/  MUFU.EX2 R114, R116 ;  /* 0x0000007400727308 */ /* 0x000fe20000000800 */
[C---:B---3--:R-:W-:Y:S07]  /*10cf0*/  HMMA.16816.F32.BF16 R72, R4.reuse, R8, R72 ;  /* 0x000000080448723c */ /* 0x048fee0000041848 */
[----:B------:R-:W3:Y:S01]  /*10d00*/  MUFU.EX2 R117, R117 ;  /* 0x0000007500757308 */ /* 0x000ee20000000800 */
[C---:B------:R-:W-:Y:S01]  /*10d10*/  HMMA.16816.F32.BF16 R92, R4.reuse, R10, R92 ;  /* 0x0000000a045c723c */ /* 0x040fe2000004185c */
[----:B------:R-:W2:Y:S06]  /*10d20*/  LDSM.16.MT88.4 R8, [R152+0xa800] ;  /* 0x00a800009808783b */ /* 0x000eac0000004200 */
[----:B------:R-:W-:Y:S01]  /*10d30*/  MUFU.EX2 R110, R110 ;  /* 0x0000006e006e7308 */ /* 0x000fe20000000800 */
[C---:B----4-:R-:W-:Y:S06]  /*10d40*/  HMMA.16816.F32.BF16 R56, R4.reuse, R12, R56 ;  /* 0x0000000c0438723c */ /* 0x050fec0000041838 */
[C---:B------:R-:W-:Y:S01]  /*10d50*/  HMMA.16816.F32.BF16 R60, R4.reuse, R14, R60 ;  /* 0x0000000e043c723c */ /* 0x040fe2000004183c */
[----:B------:R-:W4:Y:S01]  /*10d60*/  LDSM.16.MT88.4 R12, [R153+0xa800] ;  /* 0x00a80000990c783b */ /* 0x000f220000004200 */
[----:B------:R-:W3:Y:S04]  /*10d70*/  MUFU.EX2 R181, R181 ;  /* 0x000000b500b57308 */ /* 0x000ee80000000800 */
[C---:B-1----:R-:W-:Y:S06]  /*10d80*/  HMMA.16816.F32.BF16 R64, R4.reuse, R16, R64 ;  /* 0x000000100440723c */ /* 0x042fec0000041840 */
[C---:B------:R-:W-:Y:S01]  /*10d90*/  HMMA.16816.F32.BF16 R68, R4.reuse, R18, R68 ;  /* 0x000000120444723c */ /* 0x040fe20000041844 */
[----:B------:R-:W-:Y:S05]  /*10da0*/  LDSM.16.MT88.4 R16, [R153+0x9000] ;  /* 0x009000009910783b */ /* 0x000fea0000004200 */
[C---:B--2---:R-:W-:Y:S06]  /*10db0*/  HMMA.16816.F32.BF16 R84, R4.reuse, R8, R84 ;  /* 0x000000080454723c */ /* 0x044fec0000041854 */
[C---:B------:R-:W-:Y:S01]  /*10dc0*/  HMMA.16816.F32.BF16 R88, R4.reuse, R10, R88 ;  /* 0x0000000a0458723c */ /* 0x040fe20000041858 */
[----:B------:R-:W1:Y:S05]  /*10dd0*/  LDSM.16.MT88.4 R8, [R156+0x9000] ;  /* 0x009000009c08783b */ /* 0x000e6a0000004200 */
[C---:B----4-:R-:W-:Y:S06]  /*10de0*/  HMMA.16816.F32.BF16 R76, R4.reuse, R12, R76 ;  /* 0x0000000c044c723c */ /* 0x050fec000004184c */
        /* <DEDUP_REMOVED lines=15> */
[C---:B------:R-:W-:Y:S01]  /*10ee0*/  HMMA.16816.F32.BF16 R44, R4.reuse, R22, R44 ;  /* 0x00000016042c723c */ /* 0x040fe2000004182c */
[----:B------:R-:W4:Y:S05]  /*10ef0*/  LDSM.16.MT88.4 R20, [R154+0xb000] ;  /* 0x00b000009a14783b */ /* 0x000f2a0000004200 */
[C---:B-1----:R-:W-:Y:S06]  /*10f00*/  HMMA.16816.F32.BF16 R96, R4.reuse, R8, R96 ;  /* 0x000000080460723c */ /* 0x042fec0000041860 */
        /* <DEDUP_REMOVED lines=9> */
[C---:B------:R-:W-:Y:S01]  /*10fa0*/  HMMA.16816.F32.BF16 R92, R4.reuse, R22, R92 ;  /* 0x00000016045c723c */ /* 0x040fe2000004185c */
[----:B------:R-:W-:Y:S05]  /*10fb0*/  LDSM.16.MT88.4 R20, [R154+0x9800] ;  /* 0x009800009a14783b */ /* 0x000fea0000004200 */
[C---:B-1----:R-:W-:Y:S06]  /*10fc0*/  HMMA.16816.F32.BF16 R64, R4.reuse, R8, R64 ;  /* 0x000000080440723c */ /* 0x042fec0000041840 */
[C---:B------:R-:W-:Y:S01]  /*10fd0*/  HMMA.16816.F32.BF16 R68, R4.reuse, R10, R68 ;  /* 0x0000000a0444723c */ /* 0x040fe20000041844 */
[----:B------:R-:W1:Y:S05]  /*10fe0*/  LDSM.16.MT88.4 R8, [R156+0x9800] ;  /* 0x009800009c08783b */ /* 0x000e6a0000004200 */
[C---:B-----5:R-:W-:Y:S06]  /*10ff0*/  HMMA.16816.F32.BF16 R76, R4.reuse, R16, R76 ;  /* 0x00000010044c723c */ /* 0x060fec000004184c */
[C---:B------:R-:W-:Y:S01]  /*11000*/  HMMA.16816.F32.BF16 R80, R4.reuse, R18, R80 ;  /* 0x000000120450723c */ /* 0x040fe20000041850 */
[----:B------:R-:W4:Y:S05]  /*11010*/  LDSM.16.MT88.4 R16, [R153+0x9800] ;  /* 0x009800009910783b */ /* 0x000f2a0000004200 */
[C---:B--2---:R-:W-:Y:S06]  /*11020*/  HMMA.16816.F32.BF16 R84, R4.reuse, R12, R84 ;  /* 0x0000000c0454723c */ /* 0x044fec0000041854 */
[----:B------:R-:W-:Y:S01]  /*11030*/  HMMA.16816.F32.BF16 R88, R4, R14, R88 ;  /* 0x0000000e0458723c */ /* 0x000fe20000041858 */
[----:B------:R-:W2:Y:S06]  /*11040*/  LDSM.16.MT88.4 R12, [R152+0x9800] ;  /* 0x00980000980c783b */ /* 0x000eac0000004200 */
[----:B------:R-:W-:Y:S01]  /*11050*/  F2FP.BF16.F32.PACK_AB R4, R128, R115 ;  /* 0x000000738004723e */ /* 0x000fe200000010ff */
[----:B------:R-:W-:Y:S01]  /*11060*/  FADD.FTZ R115, R115, R112 ;  /* 0x0000007073737221 */ /* 0x000fe20000010000 */
[----:B---3--:R-:W-:Y:S01]  /*11070*/  F2FP.BF16.F32.PACK_AB R5, R117, R114 ;  /* 0x000000727505723e */ /* 0x008fe200000010ff */
        /* <DEDUP_REMOVED lines=9> */
[----:B------:R-:W-:-:S04]  /*11110*/  FADD.FTZ R181, R181, R110 ;  /* 0x0000006eb5b57221 */ /* 0x000fc80000010000 */
        /* <DEDUP_REMOVED lines=72> */
[----:B------:R-:W-:Y:S01]  /*115a0*/  IMAD.WIDE.U32 R8, R5, UR4, RZ ;  /* 0x0000000405087c25 */ /* 0x000fe2000f8e00ff */
[----:B------:R-:W-:-:S05]  /*115b0*/  SHF.R.S32.HI R0, RZ, 0x1f, R5 ;  /* 0x0000001fff007819 */ /* 0x000fca0000011405 */
[----:B------:R-:W-:-:S04]  /*115c0*/  IMAD R0, R0, UR4, RZ ;  /* 0x0000000400007c24 */ /* 0x000fc8000f8e02ff */
[----:B------:R-:W-:Y:S01]  /*115d0*/  IMAD R0, R5, UR5, R0 ;  /* 0x0000000505007c24 */ /* 0x000fe2000f8e0200 */
[----:B------:R-:W-:-:S04]  /*115e0*/  ULDC.64 UR4, c[0x0][0x238] ;  /* 0x00008e0000047ab9 */ /* 0x000fc80000000a00 */
        /* <DEDUP_REMOVED lines=8> */
.L_x_6399:
[----:B------:R-:W1:Y:S02]  /*11670*/  LDC R6, c[0x0][0x250] ;  /* 0x00009400ff067b82 */ /* 0x000e640000000800 */
[----:B-1----:R-:W-:-:S04]  /*11680*/  LEA R6, -R6, RZ, 0x6 ;  /* 0x000000ff06067211 */ /* 0x002fc800078e31ff */
[----:B------:R-:W-:-:S07]  /*11690*/  SHF.R.S32.HI R0, RZ, 0x1f, R6 ;  /* 0x0000001fff007819 */ /* 0x000fce0000011406 */
.L_x_6400:
        /* <DEDUP_REMOVED lines=14> */
[----:B------:R-:W-:Y:S01]  /*11780*/  @P2 LEA R12, P4, R9, UR10, 0x1 ;  /* 0x0000000a090c2c11 */ /* 0x000fe2000f8808ff */
[----:B------:R-:W-:Y:S01]  /*11790*/  @P2 IMAD.X R6, R4, 0x1, R101, P1 ;  /* 0x0000000104062824 */ /* 0x000fe200008e0665 */
[----:B------:R-:W-:Y:S01]  /*117a0*/  IADD3 R0, P1, R167, R5, RZ ;  /* 0x00000005a7007210 */ /* 0x000fe20007f3e0ff */
[----:B------:R-:W-:Y:S01]  /*117b0*/  @!P0 STS.128 [R172+0x8000], RZ ;  /* 0x008000ffac008388 */ /* 0x000fe20000000c00 */
[----:B------:R-:W-:-:S02]  /*117c0*/  @P2 LEA.HI.X R13, R9, UR11, R8, 0x1, P4 ;  /* 0x0000000b090d2c11 */ /* 0x000fc4000a0f0c08 */
[----:B------:R-:W-:Y:S02]  /*117d0*/  @P2 LEA R8, P4, R7, UR10, 0x1 ;  /* 0x0000000a07082c11 */ /* 0x000fe4000f8808ff */
[-CC-:B------:R-:W-:Y:S01]  /*117e0*/  @P0 LEA.HI.X R11, R5, R185.reuse, R4.reuse, 0x1, P5 ;  /* 0x000000b9050b0211 */ /* 0x180fe200028f0c04 */
[----:B------:R-:W-:Y:S01]  /*117f0*/  IMAD.X R4, R166, 0x1, R4, P1 ;  /* 0x00000001a6047824 */ /* 0x000fe200008e0604 */
[----:B------:R-:W-:Y:S01]  /*11800*/  @P2 LEA.HI.X R9, R7, UR11, R6, 0x1, P4 ;  /* 0x0000000b07092c11 */ /* 0x000fe2000a0f0c06 */
[----:B------:R-:W-:Y:S01]  /*11810*/  @!PT LDS RZ, [RZ] ;  /* 0x00000000fffff984 */ /* 0x000fe20000000800 */
[----:B------:R-:W-:Y:S01]  /*11820*/  @!PT LDS RZ, [RZ] ;  /* 0x00000000fffff984 */ /* 0x000fe20000000800 */
[----:B------:R-:W-:Y:S01]  /*11830*/  @!PT LDS RZ, [RZ] ;  /* 0x00000000fffff984 */ /* 0x000fe20000000800 */
[----:B------:R-:W-:Y:S01]  /*11840*/  @P2 LDGSTS.E.BYPASS.LTC128B.128 [R172+0xa000], desc[UR6][R12.64+0x80] ;  /* 0x0a0000800cac2fae */ /* 0x000fe2000b901d46 */
[C---:B------:R-:W-:Y:S02]  /*11850*/  @P2 IADD3 R6, P5, R0.reuse, R104, RZ ;  /* 0x0000006800062210 */ /* 0x040fe40007fbe0ff */
[----:B------:R-:W-:Y:S01]  /*11860*/  IADD3 R5, P4, R167, R0, RZ ;  /* 0x00000000a7057210 */ /* 0x000fe20007f9e0ff */
[----:B------:R-:W-:Y:S01]  /*11870*/  @!P2 STS.128 [R172+0xa000], RZ ;  /* 0x00a000ffac00a388 */ /* 0x000fe20000000c00 */
[----:B------:R-:W-:Y:S01]  /*11880*/  @P0 LEA R14, P6, R0, R184, 0x1 ;  /* 0x000000b8000e0211 */ /* 0x000fe200078c08ff */
[--C-:B------:R-:W-:Y:S01]  /*11890*/  @P2 IMAD.X R7, R4, 0x1, R101.reuse, P5 ;  /* 0x0000000104072824 */ /* 0x100fe200028e0665 */
[C---:B------:R-:W-:Y:S01]  /*118a0*/  @P2 IADD3 R104, P1, R5.reuse, R104, RZ ;  /* 0x0000006805682210 */ /* 0x040fe20007f3e0ff */
[----:B------:R-:W-:Y:S01]  /*118b0*/  @!PT LDS RZ, [RZ] ;  /* 0x00000000fffff984 */ /* 0x000fe20000000800 */
[----:B------:R-:W-:Y:S01]  /*118c0*/  @!PT LDS RZ, [RZ] ;  /* 0x00000000fffff984 */ /* 0x000fe20000000800 */
[----:B------:R-:W-:Y:S01]  /*118d0*/  @!PT LDS RZ, [RZ] ;  /* 0x00000000fffff984 */ /* 0x000fe20000000800 */
[----:B------:R-:W-:Y:S01]  /*118e0*/  @P0 LDGSTS.E.BYPASS.LTC128B.128 [R172+0x8800], desc[UR6][R10.64] ;  /* 0x088000000aac0fae */ /* 0x000fe2000b901d46 */
[-CC-:B------:R-:W-:Y:S01]  /*118f0*/  @P0 LEA.HI.X R15, R0, R185.reuse, R4.reuse, 0x1, P6 ;  /* 0x000000b9000f0211 */ /* 0x180fe200030f0c04 */
[----:B------:R-:W-:Y:S01]  /*11900*/  IMAD.X R4, R166, 0x1, R4, P4 ;  /* 0x00000001a6047824 */ /* 0x000fe200020e0604 */
[C---:B------:R-:W-:Y:S01]  /*11910*/  @P0 LEA R22, P4, R5.reuse, R184, 0x1 ;  /* 0x000000b805160211 */ /* 0x040fe200078808ff */
[----:B------:R-:W-:Y:S01]  /*11920*/  @!P0 STS.128 [R172+0x8800], RZ ;  /* 0x008800ffac008388 */ /* 0x000fe20000000c00 */
[----:B------:R-:W-:Y:S01]  /*11930*/  @P2 LEA R20, P5, R6, UR10, 0x1 ;  /* 0x0000000a06142c11 */ /* 0x000fe2000f8a08ff */
[----:B------:R-:W-:Y:S01]  /*11940*/  @P2 IMAD.X R101, R4, 0x1, R101, P1 ;  /* 0x0000000104652824 */ /* 0x000fe200008e0665 */
[----:B------:R-:W-:Y:S01]  /*11950*/  @P0 LEA.HI.X R23, R5, R185, R4, 0x1, P4 ;  /* 0x000000b905170211 */ /* 0x000fe200020f0c04 */
[----:B------:R-:W-:Y:S01]  /*11960*/  @!PT LDS RZ, [RZ] ;  /* 0x00000000fffff984 */ /* 0x000fe20000000800 */
[----:B------:R-:W-:Y:S01]  /*11970*/  @!PT LDS RZ, [RZ] ;  /* 0x00000000fffff984 */ /* 0x000fe20000000800 */
[----:B------:R-:W-:Y:S01]  /*11980*/  @!PT LDS RZ, [RZ] ;  /* 0x00000000fffff984 */ /* 0x000fe20000000800 */
[----:B------:R1:W-:Y:S01]  /*11990*/  @P2 LDGSTS.E.BYPASS.LTC128B.128 [R172+0xa800], desc[UR6][R8.64+0x80] ;  /* 0x0a80008008ac2fae */ /* 0x0003e2000b901d46 */
[----:B------:R-:W-:Y:S01]  /*119a0*/  @P2 LEA.HI.X R21, R6, UR11, R7, 0x1, P5 ;  /* 0x0000000b06152c11 */ /* 0x000fe2000a8f0c07 */
[----:B------:R-:W-:Y:S01]  /*119b0*/  IMAD.MOV.U32 R184, RZ, RZ, R128 ;  /* 0x000000ffffb87224 */ /* 0x000fe200078e0080 */
[----:B------:R-:W-:Y:S01]  /*119c0*/  @P2 LEA R4, P1, R104, UR10, 0x1 ;  /* 0x0000000a68042c11 */ /* 0x000fe2000f8208ff */
[----:B------:R-:W-:Y:S01]  /*119d0*/  @!P2 STS.128 [R172+0xa800], RZ ;  /* 0x00a800ffac00a388 */ /* 0x000fe20000000c00 */
[----:B------:R-:W-:-:S02]  /*119e0*/  IMAD.MOV.U32 R185, RZ, RZ, R129 ;  /* 0x000000ffffb97224 */ /* 0x000fc400078e0081 */
[----:B------:R-:W-:Y:S01]  /*119f0*/  @P2 LEA.HI.X R5, R104, UR11, R101, 0x1, P1 ;  /* 0x0000000b68052c11 */ /* 0x000fe200088f0c65 */
        /* <DEDUP_REMOVED lines=21> */
[----:B------:R-:W4:Y:S04]  /*11b50*/  LDSM.16.M88.4 R24, [R161+0x4000] ;  /* 0x00400000a118783b */ /* 0x000f280000000200 */
[----:B------:R-:W2:Y:S04]  /*11b60*/  LDSM.16.M88.4 R16, [R161+0x4800] ;  /* 0x00480000a110783b */ /* 0x000ea80000000200 */
[----:B-1----:R-:W1:Y:S04]  /*11b70*/  LDSM.16.M88.4 R8, [R161+0x5000] ;  /* 0x00500000a108783b */ /* 0x002e680000000200 */
[----:B------:R-:W3:Y:S04]  /*11b80*/  LDSM.16.M88.4 R124, [R161+0x5800] ;  /* 0x00580000a17c783b */ /* 0x000ee80000000200 */
[----:B------:R-:W-:Y:S04]  /*11b90*/  LDSM.16.M88.4 R116, [R160] ;  /* 0x00000000a074783b */ /* 0x000fe80000000200 */
[----:B------:R-:W5:Y:S04]  /*11ba0*/  LDSM.16.M88.4 R112, [R159] ;  /* 0x000000009f70783b */ /* 0x000f680000000200 */
[----:B------:R-:W5:Y:S04]  /*11bb0*/  LDSM.16.M88.4 R108, [R151] ;  /* 0x00000000976c783b */ /* 0x000f680000000200 */
[----:B------:R-:W5:Y:S04]  /*11bc0*/  LDSM.16.M88.4 R104, [R150] ;  /* 0x000000009668783b */ /* 0x000f680000000200 */
[----:B------:R-:W5:Y:S01]  /*11bd0*/  LDSM.16.M88.4 R32, [R149] ;  /* 0x000000009520783b */ /* 0x000f620000000200 */
[----:B------:R-:W3:Y:S01]  /*11be0*/  S2R R0, SR_TID.X ;  /* 0x0000000000007919 */ /* 0x000ee20000002100 */
[C---:B----4-:R-:W-:Y:S02]  /*11bf0*/  HMMA.16816.F32.BF16 R28, R120.reuse, R24, RZ ;  /* 0x00000018781c723c */ /* 0x050fe400000418ff */
[----:B------:R-:W0:Y:S04]  /*11c00*/  LDGDEPBAR ;  /* 0x00000000000079af */ /* 0x000e280000000000 */
[C---:B--2---:R-:W-:Y:S06]  /*11c10*/  HMMA.16816.F32.BF16 R20, R120.reuse, R16, RZ ;  /* 0x000000107814723c */ /* 0x044fec00000418ff */
[C---:B-1----:R-:W-:Y:S06]  /*11c20*/  HMMA.16816.F32.BF16 R12, R120.reuse, R8, RZ ;  /* 0x00000008780c723c */ /* 0x042fec00000418ff */
[C---:B------:R-:W-:Y:S06]  /*11c30*/  HMMA.16816.F32.BF16 R24, R120.reuse, R26, RZ ;  /* 0x0000001a7818723c */ /* 0x040fec00000418ff */
[----:B------:R-:W-:Y:S01]  /*11c40*/  HMMA.16816.F32.BF16 R16, R120, R18, RZ ;  /* 0x000000127810723c */ /* 0x000fe200000418ff */
[----:B---3--:R-:W-:-:S05]  /*11c50*/  IMAD.SHL.U32 R0, R0, 0x2, RZ ;  /* 0x0000000200007824 */ /* 0x008fca00078e00ff */
[----:B------:R-:W-:Y:S01]  /*11c60*/  HMMA.16816.F32.BF16 R8, R120, R10, RZ ;  /* 0x0000000a7808723c */ /* 0x000fe200000418ff */
[----:B------:R-:W-:-:S05]  /*11c70*/  LOP3.LUT R101, R0, 0x6, RZ, 0xc0, !PT ;  /* 0x0000000600657812 */ /* 0x000fca00078ec0ff */
[----:B------:R-:W-:Y:S01]  /*11c80*/  HMMA.16816.F32.BF16 R4, R120, R124, RZ ;  /* 0x0000007c7804723c */ /* 0x000fe200000418ff */
[----:B------:R-:W-:-:S05]  /*11c90*/  IMAD R102, R176, 0x40, R101 ;  /* 0x00000040b0667824 */ /* 0x000fca00078e0265 */
[----:B------:R-:W-:Y:S01]  /*11ca0*/  HMMA.16816.F32.BF16 R120, R120, R126, RZ ;  /* 0x0000007e7878723c */ /* 0x000fe200000418ff */
[C---:B------:R-:W-:Y:S02]  /*11cb0*/  VIADD R0, R102.reuse, 0x1 ;  /* 0x0000000166007836 */ /* 0x040fe40000000000 */
[----:B------:R-:W-:-:S03]  /*11cc0*/  VIADD R101, R102, 0x8 ;  /* 0x0000000866657836 */ /* 0x000fc60000000000 */
[C---:B-----5:R-:W-:Y:S01]  /*11cd0*/  HMMA.16816.F32.BF16 R28, R116.reuse, R112, R28 ;  /* 0x00000070741c723c */ /* 0x060fe2000004181c */
[CC--:B------:R-:W-:Y:S02]  /*11ce0*/  ISETP.GE.AND P6, PT, R0.reuse, R2.reuse, PT ;  /* 0x000000020000720c */ /* 0x0c0fe40003fc6270 */
[-C--:B------:R-:W-:Y:S01]  /*11cf0*/  ISETP.GE.AND P4, PT, R0, R103.reuse, PT ;  /* 0x000000670000720c */ /* 0x080fe20003f86270 */
[C---:B------:R-:W-:Y:S01]  /*11d00*/  VIADD R0, R102.reuse, 0x9 ;  /* 0x0000000966007836 */ /* 0x040fe20000000000 */
[CC--:B------:R-:W-:Y:S01]  /*11d10*/  ISETP.GE.AND P5, PT, R101.reuse, R2.reuse, PT ;  /* 0x000000026500720c */ /* 0x0c0fe20003fa6270 */
[----:B------:R-:W-:Y:S01]  /*11d20*/  HMMA.16816.F32.BF16 R24, R116, R114, R24 ;  /* 0x000000727418723c */ /* 0x000fe20000041818 */
[----:B------:R-:W-:Y:S01]  /*11d30*/  LDSM.16.M88.4 R112, [R155+0x4000] ;  /* 0x004000009b70783b */ /* 0x000fe20000000200 */
[----:B------:R-:W-:Y:S01]  /*11d40*/  ISETP.GE.AND P0, PT, R101, R103, PT ;  /* 0x000000676500720c */ /* 0x000fe20003f06270 */
[----:B------:R-:W-:Y:S01]  /*11d50*/  VIADD R101, R102, 0x10 ;  /* 0x0000001066657836 */ /* 0x000fe20000000000 */
[----:B------:R-:W-:-:S02]  /*11d60*/  ISETP.GE.AND P1, PT, R0, R2, PT ;  /* 0x000000020000720c */ /* 0x000fc40003f26270 */
        /* <DEDUP_REMOVED lines=72> */
[----:B------:R-:W-:Y:S01]  /*121f0*/  HMMA.16816.F32.BF16 R8, R116, R106, R8 ;  /* 0x0000006a7408723c */ /* 0x000fe20000041808 */
[----:B------:R-:W3:-:S15]  /*12200*/  LDSM.16.M88.4 R104, [R148+0x2800] ;  /* 0x002800009468783b */ /* 0x000ede0000000200 */
[----:B------:R-:W-:-:S02]  /*12210*/  NOP ;  /* 0x0000000000007918 */ /* 0x000fc40000000000 */
[C---:B-1----:R-:W-:Y:S06]  /*12220*/  HMMA.16816.F32.BF16 R12, R112.reuse, R32, R12 ;  /* 0x00000020700c723c */ /* 0x042fec000004180c */
[----:B------:R-:W-:Y:S01]  /*12230*/  HMMA.16816.F32.BF16 R8, R112, R34, R8 ;  /* 0x000000227008723c */ /* 0x000fe20000041808 */
[----:B------:R-:W1:Y:S01]  /*12240*/  LDSM.16.M88.4 R32, [R148+0x3800] ;  /* 0x003800009420783b */ /* 0x000e620000000200 */
[----:B------:R-:W-:-:S04]  /*12250*/  DEPBAR.LE SB0, 0x0 ;  /* 0x000080000000791a */ /* 0x000fc80000000000 */
[C---:B--2---:R-:W-:Y:S06]  /*12260*/  HMMA.16816.F32.BF16 R28, R112.reuse, R108, R28 ;  /* 0x0000006c701c723c */ /* 0x044fec000004181c */
[C---:B------:R-:W-:Y:S06]  /*12270*/  HMMA.16816.F32.BF16 R24, R112.reuse, R110, R24 ;  /* 0x0000006e7018723c */ /* 0x040fec0000041818 */
[C---:B---3--:R-:W-:Y:S06]  /*12280*/  HMMA.16816.F32.BF16 R20, R112.reuse, R104, R20 ;  /* 0x000000687014723c */ /* 0x048fec0000041814 */
[----:B------:R-:W-:Y:S01]  /*12290*/  HMMA.16816.F32.BF16 R16, R112, R106, R16 ;  /* 0x0000006a7010723c */ /* 0x000fe20000041810 */
[----:B------:R-:W-:-:S05]  /*122a0*/  VIADD R104, R102, 0x11 ;  /* 0x0000001166687836 */ /* 0x000fca0000000000 */
[----:B------:R-:W-:Y:S01]  /*122b0*/  FSEL R29, R29, -INF , !P6 ;  /* 0xff8000001d1d7808 */ /* 0x000fe20007000000 */
[----:B------:R-:W-:Y:S01]  /*122c0*/  BAR.SYNC.DEFER_BLOCKING 0x0 ;  /* 0x0000000000007b1d */ /* 0x000fe20000010000 */
[-C--:B------:R-:W-:Y:S02]  /*122d0*/  ISETP.GE.AND P6, PT, R0, R103.reuse, PT ;  /* 0x000000670000720c */ /* 0x080fe40003fc6270 */
[----:B------:R-:W-:Y:S02]  /*122e0*/  FSEL R0, R31, -INF , !P4 ;  /* 0xff8000001f007808 */ /* 0x000fe40006000000 */
[----:B------:R-:W-:Y:S01]  /*122f0*/  FSEL R111, R24, -INF , !P5 ;  /* 0xff800000186f7808 */ /* 0x000fe20006800000 */
[----:B------:R-:W-:Y:S01]  /*12300*/  VIADD R24, R102, 0x19 ;  /* 0x0000001966187836 */ /* 0x000fe20000000000 */
[----:B------:R-:W-:Y:S02]  /*12310*/  FSEL R130, R26, -INF , !P0 ;  /* 0xff8000001a827808 */ /* 0x000fe40004000000 */
[CC--:B------:R-:W-:Y:S01]  /*12320*/  ISETP.GE.AND P4, PT, R101.reuse, R2.reuse, PT ;  /* 0x000000026500720c */ /* 0x0c0fe20003f86270 */
[----:B-1----:R-:W-:Y:S01]  /*12330*/  HMMA.16816.F32.BF16 R4, R112, R32, R4 ;  /* 0x000000207004723c */ /* 0x002fe20000041804 */
[----:B------:R-:W-:Y:S01]  /*12340*/  ISETP.GE.AND P5, PT, R101, R103, PT ;  /* 0x000000676500720c */ /* 0x000fe20003fa6270 */
[----:B------:R-:W-:Y:S01]  /*12350*/  VIADD R101, R102, 0x18 ;  /* 0x0000001866657836 */ /* 0x000fe20000000000 */
[----:B------:R-:W-:-:S02]  /*12360*/  ISETP.GE.AND P0, PT, R104, R2, PT ;  /* 0x000000026800720c */ /* 0x000fc40003f06270 */
[----:B------:R-:W-:Y:S01]  /*12370*/  FSEL R126, R22, -INF , !P5 ;  /* 0xff800000167e7808 */ /* 0x000fe20006800000 */
[----:B------:R-:W-:Y:S01]  /*12380*/  HMMA.16816.F32.BF16 R120, R112, R34, R120 ;  /* 0x000000227078723c */ /* 0x000fe20000041878 */
[----:B------:R-:W-:Y:S02]  /*12390*/  FSEL R21, R21, -INF , !P0 ;  /* 0xff80000015157808 */ /* 0x000fe40004000000 */
[----:B------:R-:W-:Y:S01]  /*123a0*/  FSEL R107, R20, -INF , !P4 ;  /* 0xff800000146b7808 */ /* 0x000fe20006000000 */
[----:B------:R-:W-:Y:S01]  /*123b0*/  VIADD R20, R102, 0x20 ;  /* 0x0000002066147836 */ /* 0x000fe20000000000 */
[C---:B------:R-:W-:Y:S02]  /*123c0*/  ISETP.GE.AND P5, PT, R24.reuse, R2, PT ;  /* 0x000000021800720c */ /* 0x040fe40003fa6270 */
[-C--:B------:R-:W-:Y:S01]  /*123d0*/  ISETP.GE.AND P0, PT, R24, R103.reuse, PT ;  /* 0x000000671800720c */ /* 0x080fe20003f06270 */
[----:B------:R-:W-:Y:S01]  /*123e0*/  VIADD R24, R102, 0x21 ;  /* 0x0000002166187836 */ /* 0x000fe20000000000 */
[----:B------:R-:W-:-:S02]  /*123f0*/  ISETP.GE.AND P4, PT, R101, R103, PT ;  /* 0x000000676500720c */ /* 0x000fc40003f86270 */
[----:B------:R-:W-:Y:S02]  /*12400*/  FSEL R31, R25, -INF , !P1 ;  /* 0xff800000191f7808 */ /* 0x000fe40004800000 */
[----:B------:R-:W-:Y:S02]  /*12410*/  ISETP.GE.AND P1, PT, R104, R103, PT ;  /* 0x000000676800720c */ /* 0x000fe40003f26270 */
[----:B------:R-:W-:Y:S02]  /*12420*/  FSEL R108, R27, -INF , !P6 ;  /* 0xff8000001b6c7808 */ /* 0x000fe40007000000 */
[-C--:B------:R-:W-:Y:S02]  /*12430*/  ISETP.GE.AND P6, PT, R101, R2.reuse, PT ;  /* 0x000000026500720c */ /* 0x080fe40003fc6270 */
[----:B------:R-:W-:Y:S02]  /*12440*/  FSEL R22, R18, -INF , !P4 ;  /* 0xff80000012167808 */ /* 0x000fe40006000000 */
[----:B------:R-:W-:Y:S01]  /*12450*/  FSEL R109, R17, -INF , !P5 ;  /* 0xff800000116d7808 */ /* 0x000fe20006800000 */
[----:B------:R-:W-:Y:S01]  /*12460*/  VIADD R17, R102, 0x29 ;  /* 0x0000002966117836 */ /* 0x000fe20000000000 */
[----:B------:R-:W-:-:S02]  /*12470*/  ISETP.GE.AND P4, PT, R24, R2, PT ;  /* 0x000000021800720c */ /* 0x000fc40003f86270 */
[----:B------:R-:W-:Y:S02]  /*12480*/  FSEL R110, R23, -INF , !P1 ;  /* 0xff800000176e7808 */ /* 0x000fe40004800000 */
[----:B------:R-:W-:Y:S01]  /*12490*/  FSEL R23, R16, -INF , !P6 ;  /* 0xff80000010177808 */ /* 0x000fe20007000000 */
[----:B------:R-:W-:Y:S01]  /*124a0*/  VIADD R16, R102, 0x28 ;  /* 0x0000002866107836 */ /* 0x000fe20000000000 */
[-C--:B------:R-:W-:Y:S02]  /*124b0*/  ISETP.GE.AND P6, PT, R20, R103.reuse, PT ;  /* 0x000000671400720c */ /* 0x080fe40003fc6270 */
[----:B------:R-:W-:Y:S01]  /*124c0*/  FSEL R119, R13, -INF , !P4 ;  /* 0xff8000000d777808 */ /* 0x000fe20006000000 */
[----:B------:R-:W-:Y:S01]  /*124d0*/  VIADD R13, R102, 0x31 ;  /* 0x00000031660d7836 */ /* 0x000fe20000000000 */
[----:B------:R-:W-:Y:S02]  /*124e0*/  ISETP.GE.AND P4, PT, R17, R103, PT ;  /* 0x000000671100720c */ /* 0x000fe40003f86270 */
[----:B------:R-:W-:-:S02]  /*124f0*/  ISETP.GE.AND P1, PT, R20, R2, PT ;  /* 0x000000021400720c */ /* 0x000fc40003f26270 */
[----:B------:R-:W-:Y:S02]  /*12500*/  FSEL R116, R14, -INF , !P6 ;  /* 0xff8000000e747808 */ /* 0x000fe40007000000 */
[-C--:B------:R-:W-:Y:S02]  /*12510*/  ISETP.GE.AND P6, PT, R17, R2.reuse, PT ;  /* 0x000000021100720c */ /* 0x080fe40003fc6270 */
[----:B------:R-:W-:Y:S02]  /*12520*/  FSEL R114, R11, -INF , !P4 ;  /* 0xff8000000b727808 */ /* 0x000fe40006000000 */
[----:B------:R-:W-:Y:S02]  /*12530*/  FSEL R20, R19, -INF , !P0 ;  /* 0xff80000013147808 */ /* 0x000fe40004000000 */
[----:B------:R-:W-:Y:S01]  /*12540*/  FSEL R117, R12, -INF , !P1 ;  /* 0xff8000000c757808 */ /* 0x000fe20004800000 */
[C---:B------:R-:W-:Y:S01]  /*12550*/  VIADD R12, R102.reuse, 0x30 ;  /* 0x00000030660c7836 */ /* 0x040fe20000000000 */
[----:B------:R-:W-:-:S02]  /*12560*/  ISETP.GE.AND P4, PT, R102, R2, PT ;  /* 0x000000026600720c */ /* 0x000fc40003f86270 */
[----:B------:R-:W-:Y:S02]  /*12570*/  ISETP.GE.AND P5, PT, R24, R103, PT ;  /* 0x000000671800720c */ /* 0x000fe40003fa6270 */
[----:B------:R-:W-:Y:S02]  /*12580*/  ISETP.GE.AND P0, PT, R16, R2, PT ;  /* 0x000000021000720c */ /* 0x000fe40003f06270 */
[----:B------:R-:W-:Y:S02]  /*12590*/  FSEL R115, R9, -INF , !P6 ;  /* 0xff80000009737808 */ /* 0x000fe40007000000 */
[----:B------:R-:W-:Y:S02]  /*125a0*/  FSEL R9, R28, -INF , !P4 ;  /* 0xff8000001c097808 */ /* 0x000fe40006000000 */
[----:B------:R-:W-:Y:S02]  /*125b0*/  FSEL R118, R15, -INF , !P5 ;  /* 0xff8000000f767808 */ /* 0x000fe40006800000 */
[----:B------:R-:W-:Y:S01]  /*125c0*/  FSEL R113, R8, -INF , !P0 ;  /* 0xff80000008717808 */ /* 0x000fe20004000000 */
[----:B------:R-:W-:Y:S01]  /*125d0*/  VIADD R8, R102, 0x38 ;  /* 0x0000003866087836 */ /* 0x000fe20000000000 */
[----:B------:R-:W-:-:S02]  /*125e0*/  ISETP.GT.AND P4, PT, R176, R163, PT ;  /* 0x000000a3b000720c */ /* 0x000fc40003f84270 */
[-C--:B------:R-:W-:Y:S02]  /*125f0*/  ISETP.GE.AND P1, PT, R16, R103.reuse, PT ;  /* 0x000000671000720c */ /* 0x080fe40003f26270 */
[C---:B------:R-:W-:Y:S02]  /*12600*/  ISETP.GE.AND P5, PT, R12.reuse, R2, PT ;  /* 0x000000020c00720c */ /* 0x040fe40003fa6270 */
[----:B------:R-:W-:Y:S02]  /*12610*/  ISETP.GE.AND P0, PT, R12, R103, PT ;  /* 0x000000670c00720c */ /* 0x000fe40003f06270 */
[----:B------:R-:W-:Y:S02]  /*12620*/  FSEL R124, R10, -INF , !P1 ;  /* 0xff8000000a7c7808 */ /* 0x000fe40004800000 */
[----:B------:R-:W-:Y:S01]  /*12630*/  FSEL R101, R4, -INF , !P5 ;  /* 0xff80000004657808 */ /* 0x000fe20006800000 */
[----:B------:R-:W-:Y:S01]  /*12640*/  VIADD R4, R102, 0x39 ;  /* 0x0000003966047836 */ /* 0x000fe20000000000 */
[----:B------:R-:W-:-:S02]  /*12650*/  FSEL R104, R6, -INF , !P0 ;  /* 0xff80000006687808 */ /* 0x000fc40004000000 */
[CC--:B------:R-:W-:Y:S02]  /*12660*/  ISETP.GE.AND P1, PT, R13.reuse, R2.reuse, PT ;  /* 0x000000020d00720c */ /* 0x0c0fe40003f26270 */
[-C--:B------:R-:W-:Y:S02]  /*12670*/  ISETP.GE.AND P6, PT, R13, R103.reuse, PT ;  /* 0x000000670d00720c */ /* 0x080fe40003fc6270 */
[----:B------:R-:W-:Y:S02]  /*12680*/  ISETP.GE.AND P0, PT, R8, R2, PT ;  /* 0x000000020800720c */ /* 0x000fe40003f06270 */
[----:B------:R-:W-:Y:S02]  /*12690*/  ISETP.GE.AND P5, PT, R102, R103, PT ;  /* 0x000000676600720c */ /* 0x000fe40003fa6270 */
[----:B------:R-:W-:Y:S02]  /*126a0*/  FSEL R105, R5, -INF , !P1 ;  /* 0xff80000005697808 */ /* 0x000fe40004800000 */
[----:B------:R-:W-:-:S02]  /*126b0*/  FSEL R102, R7, -INF , !P6 ;  /* 0xff80000007667808 */ /* 0x000fc40007000000 */
[----:B------:R-:W-:Y:S02]  /*126c0*/  FSEL R120, R120, -INF , !P0 ;  /* 0xff80000078787808 */ /* 0x000fe40004000000 */
[-C--:B------:R-:W-:Y:S02]  /*126d0*/  ISETP.GE.AND P1, PT, R8, R103.reuse, PT ;  /* 0x000000670800720c */ /* 0x080fe40003f26270 */
[C---:B------:R-:W-:Y:S02]  /*126e0*/  ISETP.GE.AND P6, PT, R4.reuse, R2, PT ;  /* 0x000000020400720c */ /* 0x040fe40003fc6270 */
[----:B------:R-:W-:Y:S02]  /*126f0*/  ISETP.GE.AND P0, PT, R4, R103, PT ;  /* 0x000000670400720c */ /* 0x000fe40003f06270 */
[----:B------:R-:W-:Y:S02]  /*12700*/  FSEL R30, R30, -INF , !P5 ;  /* 0xff8000001e1e7808 */ /* 0x000fe40006800000 */
[----:B------:R-:W-:-:S02]  /*12710*/  FSEL R34, R122, -INF , !P1 ;  /* 0xff8000007a227808 */ /* 0x000fc40004800000 */
        /* <DEDUP_REMOVED lines=36> */
[----:B------:R-:W1:Y:S05]  /*12960*/  LDC.64 R6, c[0x0][0x248] ;  /* 0x00009200ff067b82 */ /* 0x000e6a0000000a00 */
        /* <DEDUP_REMOVED lines=14> */
[----:B------:R-:W3:Y:S03]  /*12a50*/  LDC.64 R4, c[0x0][0x230] ;  /* 0x00008c00ff047b82 */ /* 0x000ee60000000a00 */
[----:B------:R-:W-:-:S05]  /*12a60*/  IMAD R2, R13, R2, -0x40 ;  /* 0xffffffc00d027424 */ /* 0x000fca00078e0202 */
[----:B------:R-:W-:-:S05]  /*12a70*/  SHF.R.S32.HI R13, RZ, 0x1f, R2 ;  /* 0x0000001fff0d7819 */ /* 0x000fca0000011402 */
[----:B-1----:R-:W-:-:S04]  /*12a80*/  IMAD R13, R13, R6, RZ ;  /* 0x000000060d0d7224 */ /* 0x002fc800078e02ff */
[C---:B------:R-:W-:Y:S02]  /*12a90*/  IMAD R7, R2.reuse, R7, R13 ;  /* 0x0000000702077224 */ /* 0x040fe400078e020d */
[----:B------:R-:W-:-:S05]  /*12aa0*/  IMAD.WIDE.U32 R12, R2, R6, RZ ;  /* 0x00000006020c7225 */ /* 0x000fca00078e00ff */
[----:B------:R-:W-:Y:S01]  /*12ab0*/  IADD3 R13, R13, R7, RZ ;  /* 0x000000070d0d7210 */ /* 0x000fe20007ffe0ff */
[----:B--2---:R-:W-:-:S04]  /*12ac0*/  IMAD.IADD R8, R8, 0x1, -R11 ;  /* 0x0000000108087824 */ /* 0x004fc800078e0a0b */
[----:B---3--:R-:W-:Y:S01]  /*12ad0*/  IMAD.WIDE.U32 R6, R8, R4, R12 ;  /* 0x0000000408067225 */ /* 0x008fe200078e000c */
[----:B------:R-:W-:-:S05]  /*12ae0*/  SHF.R.S32.HI R11, RZ, 0x1f, R8 ;  /* 0x0000001fff0b7819 */ /* 0x000fca0000011408 */
[----:B------:R-:W-:-:S04]  /*12af0*/  IMAD R11, R11, R4, RZ ;  /* 0x000000040b0b7224 */ /* 0x000fc800078e02ff */
[----:B------:R-:W-:-:S04]  /*12b00*/  IMAD R5, R8, R5, R11 ;  /* 0x0000000508057224 */ /* 0x000fc800078e020b */
[----:B------:R-:W-:Y:S01]  /*12b10*/  IMAD.IADD R7, R7, 0x1, R5 ;  /* 0x0000000107077824 */ /* 0x000fe200078e0205 */
[----:B------:R-:W-:Y:S06]  /*12b20*/  BRA `(.L_x_6403) ;  /* 0x00000000000c7947 */ /* 0x000fec0003800000 */
.L_x_6402:
[----:B------:R-:W1:Y:S02]  /*12b30*/  LDC R6, c[0x0][0x248] ;  /* 0x00009200ff067b82 */ /* 0x000e640000000800 */
[----:B-1----:R-:W-:-:S04]  /*12b40*/  LEA R6, -R6, RZ, 0x6 ;  /* 0x000000ff06067211 */ /* 0x002fc800078e31ff */
[----:B------:R-:W-:-:S07]  /*12b50*/  SHF.R.S32.HI R7, RZ, 0x1f, R6 ;  /* 0x0000001fff077819 */ /* 0x000fce0000011406 */
.L_x_6403:
[----:B------:R-:W-:Y:S02]  /*12b60*/  LOP3.LUT R2, R175, 0x1, RZ, 0xc0, !PT ;  /* 0x00000001af027812 */ /* 0x000fe400078ec0ff */
[CC--:B------:R-:W-:Y:S02]  /*12b70*/  @P2 IADD3 R11, P0, R165.reuse, R6.reuse, RZ ;  /* 0x00000006a50b2210 */ /* 0x0c0fe40007f1e0ff */
[----:B------:R-:W-:Y:S02]  /*12b80*/  ISETP.NE.U32.AND P1, PT, R2, 0x1, PT ;  /* 0x000000010200780c */ /* 0x000fe40003f25070 */
[----:B------:R-:W-:Y:S01]  /*12b90*/  IADD3 R5, P6, P5, R165, R6, R165 ;  /* 0x00000006a5057210 */ /* 0x000fe20007dde0a5 */
[C---:B------:R-:W-:Y:S01]  /*12ba0*/  @P2 IMAD.X R2, R164.reuse, 0x1, R7, P0 ;  /* 0x00000001a4022824 */ /* 0x040fe200000e0607 */
[----:B------:R-:W-:Y:S02]  /*12bb0*/  @P2 LEA R12, P0, R11, R174, 0x1 ;  /* 0x000000ae0b0c2211 */ /* 0x000fe400078008ff */
[----:B------:R-:W-:-:S02]  /*12bc0*/  IADD3.X R4, R164, R7, R164, P6, P5 ;  /* 0x00000007a4047210 */ /* 0x000fc400037ea4a4 */
[----:B------:R-:W-:Y:S02]  /*12bd0*/  @P2 LEA.HI.X R13, R11, R173, R2, 0x1, P0 ;  /* 0x000000ad0b0d2211 */ /* 0x000fe400000f0c02 */
[CC--:B------:R-:W-:Y:S02]  /*12be0*/  LEA R16, P0, R6.reuse, R174.reuse, 0x1 ;  /* 0x000000ae06107211 */ /* 0x0c0fe400078008ff */
[----:B------:R-:W-:Y:S02]  /*12bf0*/  IADD3 R2, P6, R165, R5, RZ ;  /* 0x00000005a5027210 */ /* 0x000fe40007fde0ff */
[C---:B------:R-:W-:Y:S02]  /*12c00*/  @!P1 LEA R14, P5, R5.reuse, R174, 0x1 ;  /* 0x000000ae050e9211 */ /* 0x040fe400078a08ff */
[-C--:B------:R-:W-:Y:S02]  /*12c10*/  LEA.HI.X R17, R6, R173.reuse, R7, 0x1, P0 ;  /* 0x000000ad06117211 */ /* 0x080fe400000f0c07 */
[----:B------:R-:W-:-:S02]  /*12c20*/  @!P1 LEA.HI.X R15, R5, R173, R4, 0x1, P5 ;  /* 0x000000ad050f9211 */ /* 0x000fc400028f0c04 */
[----:B------:R-:W-:Y:S01]  /*12c30*/  @P2 LEA R10, P0, R5, R174, 0x1 ;  /* 0x000000ae050a2211 */ /* 0x000fe200078008ff */
[----:B------:R-:W-:Y:S01]  /*12c40*/  @!PT LDS RZ, [RZ] ;  /* 0x00000000fffff984 */ /* 0x000fe20000000800 */
[----:B------:R-:W-:Y:S01]  /*12c50*/  @!PT LDS RZ, [RZ] ;  /* 0x00000000fffff984 */ /* 0x000fe20000000800 */
[----:B------:R-:W-:Y:S01]  /*12c60*/  @!PT LDS RZ, [RZ] ;  /* 0x00000000fffff984 */ /* 0x000fe20000000800 */
[----:B------:R1:W-:Y:S01]  /*12c70*/  @!P1 LDGSTS.E.BYPASS.LTC128B.128 [R172+0x4000], desc[UR6][R16.64] ;  /* 0x0400000010ac9fae */ /* 0x0003e2000b901d46 */
[----:B------:R-:W-:Y:S02]  /*12c80*/  @!P1 IADD3 R6, P5, R165, R6, RZ ;  /* 0x00000006a5069210 */ /* 0x000fe40007fbe0ff */
[-CC-:B------:R-:W-:Y:S01]  /*12c90*/  @P2 LEA.HI.X R11, R5, R173.reuse, R4.reuse, 0x1, P0 ;  /* 0x000000ad050b2211 */ /* 0x180fe200000f0c04 */
[----:B------:R-:W-:Y:S01]  /*12ca0*/  IMAD.X R4, R164, 0x1, R4, P6 ;  /* 0x00000001a4047824 */ /* 0x000fe200030e0604 */
[-C--:B------:R-:W-:Y:S01]  /*12cb0*/  @!P1 LEA R18, P0, R2, R174.reuse, 0x1 ;  /* 0x000000ae02129211 */ /* 0x080fe200078008ff */
[----:B------:R-:W-:Y:S01]  /*12cc0*/  @!P1 IMAD.X R7, R164, 0x1, R7, P5 ;  /* 0x00000001a4079824 */ /* 0x000fe200028e0607 */
[-C--:B------:R-:W-:Y:S01]  /*12cd0*/  @P2 LEA R24, P5, R2, R174.reuse, 0x1 ;  /* 0x000000ae02182211 */ /* 0x080fe200078a08ff */
[----:B------:R-:W-:Y:S01]  /*12ce0*/  @P2 IMAD.MOV.U32 R5, RZ, RZ, R17 ;  /* 0x000000ffff052224 */ /* 0x000fe200078e0011 */
[----:B------:R-:W-:Y:S01]  /*12cf0*/  @!P1 LEA R26, P6, R6, R174, 0x1 ;  /* 0x000000ae061a9211 */ /* 0x000fe200078c08ff */
        /* <DEDUP_REMOVED lines=43> */
.L_x_6401:
        /* <DEDUP_REMOVED lines=48> */
[--C-:B------:R-:W-:Y:S01]  /*132b0*/  FFMA.FTZ R2, R31, UR8, -R106.reuse ;  /* 0x000000081f027c23 */ /* 0x100fe2000801086a */
[----:B------:R-:W-:Y:S01]  /*132c0*/  FSEL R4, R26, RZ, P0 ;  /* 0x000000ff1a047208 */ /* 0x000fe20000000000 */
[----:B------:R-:W1:Y:S01]  /*132d0*/  LDSM.16.MT88.4 R8, [R156+0x8000] ;  /* 0x008000009c08783b */ /* 0x000e620000004200 */
[----:B------:R-:W-:Y:S01]  /*132e0*/  FSEL R31, R27, RZ, P1 ;  /* 0x000000ff1b1f7208 */ /* 0x000fe20000800000 */
[----:B------:R-:W-:Y:S01]  /*132f0*/  FFMA.FTZ R24, R29, UR8, -R106 ;  /* 0x000000081d187c23 */ /* 0x000fe2000801086a */
[----:B------:R-:W-:Y:S01]  /*13300*/  FSEL R35, R35, RZ, P0 ;  /* 0x000000ff23237208 */ /* 0x000fe20000000000 */
[----:B------:R-:W-:Y:S01]  /*13310*/  FADD.FTZ R3, R3, -R4 ;  /* 0x8000000403037221 */ /* 0x000fe20000010000 */
[--C-:B------:R-:W-:Y:S01]  /*13320*/  FFMA.FTZ R25, R111, UR8, -R106.reuse ;  /* 0x000000086f197c23 */ /* 0x100fe2000801086a */
[----:B------:R-:W-:Y:S01]  /*13330*/  FADD.FTZ R31, R100, -R31 ;  /* 0x8000001f641f7221 */ /* 0x000fe20000010000 */
[----:B------:R-:W-:Y:S01]  /*13340*/  MUFU.EX2 R32, R32 ;  /* 0x0000002000207308 */ /* 0x000fe20000000800 */
[----:B------:R-:W-:Y:S01]  /*13350*/  FMUL.FTZ R29, R3, UR8 ;  /* 0x00000008031d7c20 */ /* 0x000fe20008410000 */
[--C-:B------:R-:W-:Y:S01]  /*13360*/  FFMA.FTZ R30, R30, UR8, -R35.reuse ;  /* 0x000000081e1e7c23 */ /* 0x100fe20008010823 */
[--C-:B------:R-:W-:Y:S01]  /*13370*/  FFMA.FTZ R0, R0, UR8, -R35.reuse ;  /* 0x0000000800007c23 */ /* 0x100fe20008010823 */
[--C-:B------:R-:W-:Y:S01]  /*13380*/  FFMA.FTZ R28, R130, UR8, -R35.reuse ;  /* 0x00000008821c7c23 */ /* 0x100fe20008010823 */
[----:B------:R-:W-:Y:S01]  /*13390*/  FMUL.FTZ R31, R31, UR8 ;  /* 0x000000081f1f7c20 */ /* 0x000fe20008410000 */
        /* <DEDUP_REMOVED lines=30> */
[----:B------:R-:W-:-:S04]  /*13580*/  FFMA.FTZ R33, R33, UR8, -R35 ;  /* 0x0000000821217c23 */ /* 0x000fc80008010823 */
[----:B------:R-:W2:Y:S01]  /*13590*/  MUFU.EX2 R0, R0 ;  /* 0x0000000000007308 */ /* 0x000ea20000000800 */
[----:B---3--:R-:W-:-:S07]  /*135a0*/  F2FP.BF16.F32.PACK_AB R6, R2, R25 ;  /* 0x000000190206723e */ /* 0x008fce00000010ff */
[----:B------:R-:W-:Y:S08]  /*135b0*/  MUFU.EX2 R28, R28 ;  /* 0x0000001c001c7308 */ /* 0x000ff00000000800 */
[----:B------:R-:W3:Y:S01]  /*135c0*/  MUFU.EX2 R31, R31 ;  /* 0x0000001f001f7308 */ /* 0x000ee20000000800 */
[----:B--2---:R-:W-:-:S07]  /*135d0*/  F2FP.BF16.F32.PACK_AB R5, R0, R30 ;  /* 0x0000001e0005723e */ /* 0x004fce00000010ff */
[----:B------:R-:W2:Y:S08]  /*135e0*/  MUFU.EX2 R29, R29 ;  /* 0x0000001d001d7308 */ /* 0x000eb00000000800 */
        /* <DEDUP_REMOVED lines=17> */
[----:B----4-:R-:W-:Y:S01]  /*13700*/  F2FP.BF16.F32.PACK_AB R7, R3, R28 ;  /* 0x0000001c0307723e */ /* 0x010fe200000010ff */
        /* <DEDUP_REMOVED lines=52> */
[-C--:B------:R-:W-:Y:S01]  /*13a50*/  FMUL.FTZ R88, R88, R31.reuse ;  /* 0x0000001f58587220 */ /* 0x080fe20000410000 */
[C---:B-1----:R-:W-:Y:S01]  /*13a60*/  HMMA.16816.F32.BF16 R48, R4.reuse, R8, R48 ;  /* 0x000000080430723c */ /* 0x042fe20000041830 */
[----:B------:R-:W-:Y:S01]  /*13a70*/  MUFU.EX2 R100, R100 ;  /* 0x0000006400647308 */ /* 0x000fe20000000800 */
[----:B------:R-:W-:Y:S01]  /*13a80*/  FMUL.FTZ R89, R89, R31 ;  /* 0x0000001f59597220 */ /* 0x000fe20000410000 */
[-C--:B------:R-:W-:Y:S01]  /*13a90*/  FMUL.FTZ R90, R90, R29.reuse ;  /* 0x0000001d5a5a7220 */ /* 0x080fe20000410000 */
[----:B------:R-:W-:Y:S01]  /*13aa0*/  FMUL.FTZ R91, R91, R29 ;  /* 0x0000001d5b5b7220 */ /* 0x000fe20000410000 */
[----:B------:R-:W-:Y:S01]  /*13ab0*/  FFMA.FTZ R31, R183, R31, R32 ;  /* 0x0000001fb71f7223 */ /* 0x000fe20000010020 */
[----:B------:R-:W-:Y:S01]  /*13ac0*/  HMMA.16816.F32.BF16 R52, R4, R10, R52 ;  /* 0x0000000a0434723c */ /* 0x000fe20000041834 */
[----:B------:R-:W1:Y:S01]  /*13ad0*/  LDSM.16.MT88.4 R8, [R156+0xa000] ;  /* 0x00a000009c08783b */ /* 0x000e620000004200 */
[----:B------:R-:W-:Y:S01]  /*13ae0*/  FFMA.FTZ R29, R181, R29, R30 ;  /* 0x0000001db51d7223 */ /* 0x000fe2000001001e */
[----:B------:R-:W-:Y:S01]  /*13af0*/  MUFU.EX2 R103, R103 ;  /* 0x0000006700677308 */ /* 0x000fe20000000800 */
[----:B------:R-:W-:-:S02]  /*13b00*/  FADD.FTZ R24, R24, R31 ;  /* 0x0000001f18187221 */ /* 0x000fc40000010000 */
[----:B--2---:R-:W-:Y:S01]  /*13b10*/  HMMA.16816.F32.BF16 R56, R4, R12, R56 ;  /* 0x0000000c0438723c */ /* 0x004fe20000041838 */
[----:B------:R-:W-:Y:S01]  /*13b20*/  FADD.FTZ R29, R0, R29 ;  /* 0x0000001d001d7221 */ /* 0x000fe20000010000 */
[----:B------:R-:W-:-:S03]  /*13b30*/  FADD.FTZ R25, R25, R24 ;  /* 0x0000001819197221 */ /* 0x000fc60000010000 */
[----:B------:R-:W2:Y:S01]  /*13b40*/  MUFU.EX2 R109, R109 ;  /* 0x0000006d006d7308 */ /* 0x000ea20000000800 */
[----:B------:R-:W-:Y:S01]  /*13b50*/  HMMA.16816.F32.BF16 R60, R4, R14, R60 ;  /* 0x0000000e043c723c */ /* 0x000fe2000004183c */
[----:B------:R-:W3:Y:S01]  /*13b60*/  LDSM.16.MT88.4 R12, [R154+0xa000] ;  /* 0x00a000009a0c783b */ /* 0x000ee20000004200 */
[----:B------:R-:W-:Y:S01]  /*13b70*/  FADD.FTZ R28, R28, R29 ;  /* 0x0000001d1c1c7221 */ /* 0x000fe20000010000 */
[----:B------:R-:W-:-:S03]  /*13b80*/  FADD.FTZ R25, R2, R25 ;  /* 0x0000001902197221 */ /* 0x000fc60000010000 */
[----:B------:R-:W-:Y:S01]  /*13b90*/  HMMA.16816.F32.BF16 R84, R4, R16, R84 ;  /* 0x000000100454723c */ /* 0x000fe20000041854 */
[----:B------:R-:W4:Y:S01]  /*13ba0*/  MUFU.EX2 R110, R110 ;  /* 0x0000006e006e7308 */ /* 0x000f220000000800 */
[----:B------:R-:W-:-:S04]  /*13bb0*/  FADD.FTZ R28, R3, R28 ;  /* 0x0000001c031c7221 */ /* 0x000fc80000010000 */
[----:B------:R-:W-:Y:S01]  /*13bc0*/  HMMA.16816.F32.BF16 R88, R4, R18, R88 ;  /* 0x000000120458723c */ /* 0x000fe20000041858 */
[----:B------:R-:W-:Y:S02]  /*13bd0*/  LDSM.16.MT88.4 R16, [R152+0x8800] ;  /* 0x008800009810783b */ /* 0x000fe40000004200 */
[----:B------:R-:W5:Y:S01]  /*13be0*/  MUFU.EX2 R112, R112 ;  /* 0x0000007000707308 */ /* 0x000f620000000800 */
[----:B--2---:R-:W-:-:S07]  /*13bf0*/  FADD.FTZ R3, R109, R28 ;  /* 0x0000001c6d037221 */ /* 0x004fce0000010000 */
[----:B------:R-:W2:Y:S01]  /*13c00*/  MUFU.EX2 R111, R111 ;  /* 0x0000006f006f7308 */ /* 0x000ea20000000800 */
[----:B----4-:R-:W-:Y:S01]  /*13c10*/  FADD.FTZ R3, R110, R3 ;  /* 0x000000036e037221 */ /* 0x010fe20000010000 */
[C---:B-1----:R-:W-:Y:S06]  /*13c20*/  HMMA.16816.F32.BF16 R64, R4.reuse, R8, R64 ;  /* 0x000000080440723c */ /* 0x042fec0000041840 */
[----:B------:R-:W-:Y:S01]  /*13c30*/  MUFU.EX2 R117, R117 ;  /* 0x0000007500757308 */ /* 0x000fe20000000800 */
[----:B-----5:R-:W-:Y:S01]  /*13c40*/  FADD.FTZ R2, R112, R3 ;  /* 0x0000000370027221 */ /* 0x020fe20000010000 */
[C---:B------:R-:W-:Y:S01]  /*13c50*/  HMMA.16816.F32.BF16 R68, R4.reuse, R10, R68 ;  /* 0x0000000a0444723c */ /* 0x040fe20000041844 */
[----:B------:R-:W1:Y:S05]  /*13c60*/  LDSM.16.MT88.4 R8, [R153+0xa000] ;  /* 0x00a000009908783b */ /* 0x000e6a0000004200 */
[----:B------:R-:W-:Y:S01]  /*13c70*/  MUFU.EX2 R126, R126 ;  /* 0x0000007e007e7308 */ /* 0x000fe20000000800 */
[----:B--2---:R-:W-:Y:S01]  /*13c80*/  FADD.FTZ R2, R111, R2 ;  /* 0x000000026f027221 */ /* 0x004fe20000010000 */
[C---:B---3--:R-:W-:Y:S06]  /*13c90*/  HMMA.16816.F32.BF16 R72, R4.reuse, R12, R72 ;  /* 0x0000000c0448723c */ /* 0x048fec0000041848 */
[C---:B------:R-:W-:Y:S01]  /*13ca0*/  HMMA.16816.F32.BF16 R92, R4.reuse, R14, R92 ;  /* 0x0000000e045c723c */ /* 0x040fe2000004185c */
[----:B------:R-:W2:Y:S01]  /*13cb0*/  LDSM.16.MT88.4 R12, [R156+0x8800] ;  /* 0x008800009c0c783b */ /* 0x000ea20000004200 */
[----:B------:R-:W-:Y:S08]  /*13cc0*/  MUFU.EX2 R113, R113 ;  /* 0x0000007100717308 */ /* 0x000ff00000000800 */
[----:B------:R-:W-:Y:S08]  /*13cd0*/  MUFU.EX2 R122, R122 ;  /* 0x0000007a007a7308 */ /* 0x000ff00000000800 */
[----:B------:R-:W3:Y:S08]  /*13ce0*/  MUFU.EX2 R115, R115 ;  /* 0x0000007300737308 */ /* 0x000ef00000000800 */
[----:B------:R-:W4:Y:S01]  /*13cf0*/  MUFU.EX2 R116, R116 ;  /* 0x0000007400747308 */ /* 0x000f220000000800 */
[C---:B-1----:R-:W-:Y:S07]  /*13d00*/  HMMA.16816.F32.BF16 R76, R4.reuse, R8, R76 ;  /* 0x00000008044c723c */ /* 0x042fee000004184c */
[----:B------:R-:W-:Y:S01]  /*13d10*/  MUFU.EX2 R118, R118 ;  /* 0x0000007600767308 */ /* 0x000fe20000000800 */
[----:B------:R-:W-:Y:S01]  /*13d20*/  HMMA.16816.F32.BF16 R80, R4, R10, R80 ;  /* 0x0000000a0450723c */ /* 0x000fe20000041850 */
[----:B------:R-:W1:Y:S01]  /*13d30*/  LDSM.16.MT88.4 R8, [R154+0x8800] ;  /* 0x008800009a08783b */ /* 0x000e620000004200 */
[----:B---3--:R-:W-:-:S05]  /*13d40*/  FADD.FTZ R3, R115, R2 ;  /* 0x0000000273037221 */ /* 0x008fca0000010000 */
[----:B------:R-:W-:Y:S01]  /*13d50*/  F2FP.BF16.F32.PACK_AB R4, R107, R108 ;  /* 0x0000006c6b04723e */ /* 0x000fe200000010ff */
[----:B------:R-:W3:Y:S01]  /*13d60*/  MUFU.EX2 R119, R119 ;  /* 0x0000007700777308 */ /* 0x000ee20000000800 */
[----:B------:R-:W-:Y:S01]  /*13d70*/  F2FP.BF16.F32.PACK_AB R5, R110, R109 ;  /* 0x0000006d6e05723e */ /* 0x000fe200000010ff */
[----:B------:R-:W-:Y:S01]  /*13d80*/  FADD.FTZ R108, R108, R25 ;  /* 0x000000196c6c7221 */ /* 0x000fe20000010000 */
[----:B------:R-:W-:Y:S01]  /*13d90*/  F2FP.BF16.F32.PACK_AB R6, R103, R100 ;  /* 0x000000646706723e */ /* 0x000fe200000010ff */
[----:B----4-:R-:W-:Y:S01]  /*13da0*/  FADD.FTZ R3, R116, R3 ;  /* 0x0000000374037221 */ /* 0x010fe20000010000 */
[----:B------:R-:W-:Y:S01]  /*13db0*/  F2FP.BF16.F32.PACK_AB R7, R111, R112 ;  /* 0x000000706f07723e */ /* 0x000fe200000010ff */
[----:B------:R-:W-:Y:S02]  /*13dc0*/  FADD.FTZ R107, R107, R108 ;  /* 0x0000006c6b6b7221 */ /* 0x000fe40000010000 */
[----:B------:R-:W-:Y:S02]  /*13dd0*/  MUFU.EX2 R101, R101 ;  /* 0x0000006500657308 */ /* 0x000fe40000000800 */
[----:B------:R-:W-:Y:S01]  /*13de0*/  FADD.FTZ R0, R100, R107 ;  /* 0x0000006b64007221 */ /* 0x000fe20000010000 */
[----:B------:R-:W-:Y:S01]  /*13df0*/  MOV R100, R27 ;  /* 0x0000001b00647202 */ /* 0x000fe20000000f00 */
[----:B--2---:R-:W-:Y:S02]  /*13e00*/  HMMA.16816.F32.BF16 R96, R4, R12, R96 ;  /* 0x0000000c0460723c */ /* 0x004fe40000041860 */
[----:B------:R-:W-:-:S02]  /*13e10*/  FADD.FTZ R0, R103, R0 ;  /* 0x0000000067007221 */ /* 0x000fc40000010000 */
[----:B------:R-:W2:Y:S02]  /*13e20*/  MUFU.EX2 R114, R114 ;  /* 0x0000007200727308 */ /* 0x000ea40000000800 */
[C---:B------:R-:W-:Y:S01]  /*13e30*/  HMMA.16816.F32.BF16 R36, R4.reuse, R14, R36 ;  /* 0x0000000e0424723c */ /* 0x040fe20000041824 */
[----:B------:R-:W4:Y:S05]  /*13e40*/  LDSM.16.MT88.4 R12, [R156+0xa800] ;  /* 0x00a800009c0c783b */ /* 0x000f2a0000004200 */
[C---:B------:R-:W-:Y:S01]  /*13e50*/  HMMA.16816.F32.BF16 R48, R4.reuse, R20, R48 ;  /* 0x000000140430723c */ /* 0x040fe20000041830 */
        /* <DEDUP_REMOVED lines=9> */
[----:B------:R-:W2:Y:S05]  /*13ef0*/  MUFU.EX2 R121, R121 ;  /* 0x0000007900797308 */ /* 0x000eaa0000000800 */
[C---:B------:R-:W-:Y:S01]  /*13f00*/  HMMA.16816.F32.BF16 R60, R4.reuse, R18, R60 ;  /* 0x00000012043c723c */ /* 0x040fe2000004183c */
[----:B------:R-:W-:Y:S02]  /*13f10*/  LDSM.16.MT88.4 R16, [R156+0x9000] ;  /* 0x009000009c10783b */ /* 0x000fe40000004200 */
[----:B------:R-:W-:Y:S03]  /*13f20*/  MUFU.EX2 R34, R34 ;  /* 0x0000002200227308 */ /* 0x000fe60000000800 */
[C---:B----4-:R-:W-:Y:S05]  /*13f30*/  HMMA.16816.F32.BF16 R64, R4.reuse, R12, R64 ;  /* 0x0000000c0440723c */ /* 0x050fea0000041840 */
[----:B------:R-:W4:Y:S01]  /*13f40*/  MUFU.EX2 R33, R33 ;  /* 0x0000002100217308 */ /* 0x000f220000000800 */
        /* <DEDUP_REMOVED lines=16> */
[----:B------:R-:W-:Y:S01]  /*14050*/  F2FP.BF16.F32.PACK_AB R7, R119, R118 ;  /* 0x000000767707723e */ /* 0x000fe200000010ff */
[----:B------:R-:W-:Y:S01]  /*14060*/  FADD.FTZ R118, R118, R3 ;  /* 0x0000000376767221 */ /* 0x000fe20000010000 */
[----:B------:R-:W-:Y:S01]  /*14070*/  MOV R3, R26 ;  /* 0x0000001a00037202 */ /* 0x000fe20000000f00 */
[----:B------:R-:W-:Y:S02]  /*14080*/  FADD.FTZ R113, R113, R126 ;  /* 0x0000007e71717221 */ /* 0x000fe40000010000 */
[----:B------:R-:W-:Y:S02]  /*14090*/  FADD.FTZ R119, R119, R118 ;  /* 0x0000007677777221 */ /* 0x000fe40000010000 */
[----:B------:R-:W-:Y:S01]  /*140a0*/  HMMA.16816.F32.BF16 R96, R4, R16, R96 ;  /* 0x000000100460723c */ /* 0x000fe20000041860 */
[----:B------:R-:W-:-:S05]  /*140b0*/  FADD.FTZ R122, R122, R113 ;  /* 0x000000717a7a7221 */ /* 0x000fca0000010000 */
[C---:B------:R-:W-:Y:S01]  /*140c0*/  HMMA.16816.F32.BF16 R36, R4.reuse, R18, R36 ;  /* 0x000000120424723c */ /* 0x040fe20000041824 */
[----:B------:R-:W5:Y:S05]  /*140d0*/  LDSM.16.MT88.4 R16, [R156+0xb000] ;  /* 0x00b000009c10783b */ /* 0x000f6a0000004200 */
        /* <DEDUP_REMOVED lines=8> */
[----:B------:R-:W-:Y:S05]  /*14160*/  LDSM.16.MT88.4 R20, [R156+0x9800] ;  /* 0x009800009c14783b */ /* 0x000fea0000004200 */
[C---:B-----5:R-:W-:Y:S06]  /*14170*/  HMMA.16816.F32.BF16 R64, R4.reuse, R16, R64 ;  /* 0x000000100440723c */ /* 0x060fec0000041840 */
[C---:B------:R-:W-:Y:S01]  /*14180*/  HMMA.16816.F32.BF16 R68, R4.reuse, R18, R68 ;  /* 0x000000120444723c */ /* 0x040fe20000041844 */
[----:B------:R-:W-:Y:S05]  /*14190*/  LDSM.16.MT88.4 R16, [R153+0x9800] ;  /* 0x009800009910783b */ /* 0x000fea0000004200 */
[C---:B-1----:R-:W-:Y:S06]  /*141a0*/  HMMA.16816.F32.BF16 R76, R4.reuse, R8, R76 ;  /* 0x00000008044c723c */ /* 0x042fec000004184c */
[C---:B------:R-:W-:Y:S01]  /*141b0*/  HMMA.16816.F32.BF16 R80, R4.reuse, R10, R80 ;  /* 0x0000000a0450723c */ /* 0x040fe20000041850 */
[----:B------:R-:W-:Y:S05]  /*141c0*/  LDSM.16.MT88.4 R8, [R152+0x9800] ;  /* 0x009800009808783b */ /* 0x000fea0000004200 */
[C---:B---3--:R-:W-:Y:S06]  /*141d0*/  HMMA.16816.F32.BF16 R72, R4.reuse, R12, R72 ;  /* 0x0000000c0448723c */ /* 0x048fec0000041848 */
[C---:B------:R-:W-:Y:S01]  /*141e0*/  HMMA.16816.F32.BF16 R92, R4.reuse, R14, R92 ;  /* 0x0000000e045c723c */ /* 0x040fe2000004185c */
[----:B------:R-:W1:Y:S05]  /*141f0*/  LDSM.16.MT88.4 R12, [R152+0xb000] ;  /* 0x00b00000980c783b */ /* 0x000e6a0000004200 */
[C---:B-1----:R-:W-:Y:S06]  /*14200*/  HMMA.16816.F32.BF16 R84, R4.reuse, R12, R84 ;  /* 0x0000000c0454723c */ /* 0x042fec0000041854 */
[----:B------:R-:W-:Y:S01]  /*14210*/  HMMA.16816.F32.BF16 R88, R4, R14, R88 ;  /* 0x0000000e0458723c */ /* 0x000fe20000041858 */
[----:B------:R-:W1:Y:S06]  /*14220*/  LDSM.16.MT88.4 R12, [R154+0x9800] ;  /* 0x009800009a0c783b */ /* 0x000e6c0000004200 */
[----:B--2---:R-:W-:Y:S01]  /*14230*/  F2FP.BF16.F32.PACK_AB R4, R114, R101 ;  /* 0x000000657204723e */ /* 0x004fe200000010ff */
[----:B------:R-:W-:Y:S01]  /*14240*/  FADD.FTZ R101, R101, R122 ;  /* 0x0000007a65657221 */ /* 0x000fe20000010000 */
[----:B------:R-:W-:Y:S01]  /*14250*/  F2FP.BF16.F32.PACK_AB R5, R121, R104 ;  /* 0x000000687905723e */ /* 0x000fe200000010ff */
[----:B------:R-:W-:Y:S01]  /*14260*/  FADD.FTZ R104, R104, R119 ;  /* 0x0000007768687221 */ /* 0x000fe20000010000 */
[----:B------:R-:W-:Y:S01]  /*14270*/  F2FP.BF16.F32.PACK_AB R6, R106, R105 ;  /* 0x000000696a06723e */ /* 0x000fe200000010ff */
        /* <DEDUP_REMOVED lines=21> */
[C---:B------:R-:W-:Y:S06]  /*143d0*/  HMMA.16816.F32.BF16 R80, R4.reuse, R10, R80 ;  /* 0x0000000a0450723c */ /* 0x040fec0000041850 */
[C---:B-1----:R-:W-:Y:S06]  /*143e0*/  HMMA.16816.F32.BF16 R64, R4.reuse, R12, R64 ;  /* 0x0000000c0440723c */ /* 0x042fec0000041840 */
[C---:B------:R-:W-:Y:S01]  /*143f0*/  HMMA.16816.F32.BF16 R68, R4.reuse, R14, R68 ;  /* 0x0000000e0444723c */ /* 0x040fe20000041844 */
[----:B------:R-:W1:Y:S05]  /*14400*/  LDSM.16.MT88.4 R12, [R152+0xb800] ;  /* 0x00b80000980c783b */ /* 0x000e6a0000004200 */
[C---:B-1----:R-:W-:Y:S06]  /*14410*/  HMMA.16816.F32.BF16 R84, R4.reuse, R12, R84 ;  /* 0x0000000c0454723c */ /* 0x042fec0000041854 */
[----:B------:R-:W-:-:S15]  /*14420*/  HMMA.16816.F32.BF16 R88, R4, R14, R88 ;  /* 0x0000000e0458723c */ /* 0x000fde0000041858 */
[----:B------:R-:W-:-:S09]  /*14430*/  NOP ;  /* 0x0000000000007918 */ /* 0x000fd20000000000 */
.L_x_6398:
        /* <DEDUP_REMOVED lines=12> */
.L_x_6408:
[----:B------:R-:W-:Y:S04]  /*14500*/  DEPBAR.LE SB0, 0x0 ;  /* 0x000080000000791a */ /* 0x000fe80000000000 */
[----:B------:R-:W-:Y:S01]  /*14510*/  BAR.SYNC.DEFER_BLOCKING 0x0 ;  /* 0x0000000000007b1d */ /* 0x000fe20000010000 */
[C---:B------:R-:W-:Y:S01]  /*14520*/  LOP3.LUT P4, RZ, R175.reuse, 0x1, RZ, 0xc0, !PT ;  /* 0x00000001afff7812 */ /* 0x040fe2000788c0ff */
[----:B------:R-:W-:Y:S01]  /*14530*/  VIADD R176, R176, 0xffffffff ;  /* 0xffffffffb0b07836 */ /* 0x000fe20000000000 */
[----:B------:R-:W-:Y:S01]  /*14540*/  LOP3.LUT P2, RZ, R175, 0x2, RZ, 0xc0, !PT ;  /* 0x00000002afff7812 */ /* 0x000fe2000784c0ff */
[----:B------:R-:W-:Y:S01]  /*14550*/  IMAD.MOV.U32 R3, RZ, RZ, R178 ;  /* 0x000000ffff037224 */ /* 0x000fe200078e00b2 */
[----:B------:R-:W-:Y:S01]  /*14560*/  MOV R180, R179 ;  /* 0x000000b300b47202 */ /* 0x000fe20000000f00 */
[----:B------:R-:W-:Y:S10]  /*14570*/  @!P3 BRA `(.L_x_6405) ;  /* 0x0000000000f8b947 */ /* 0x000ff40003800000 */
        /* <DEDUP_REMOVED lines=56> */
[----:B---3--:R-:W-:Y:S01]  /*14900*/  IMAD.WIDE.U32 R10, R7, R2, R10 ;  /* 0x00000002070a7225 */ /* 0x008fe200078e000a */
[----:B------:R-:W-:Y:S02]  /*14910*/  SHF.R.S32.HI R5, RZ, 0x1f, R7 ;  /* 0x0000001fff057819 */ /* 0x000fe40000011407 */
[----:B------:R-:W-:Y:S03]  /*14920*/  MOV R180, R10 ;  /* 0x0000000a00b47202 */ /* 0x000fe60000000f00 */
[----:B------:R-:W-:Y:S04]  /*14930*/  IMAD R4, R5, R2, RZ ;  /* 0x0000000205047224 */ /* 0x000fe800078e02ff */
[----:B------:R-:W-:Y:S04]  /*14940*/  IMAD R4, R7, R3, R4 ;  /* 0x0000000307047224 */ /* 0x000fe800078e0204 */
[----:B------:R-:W-:Y:S07]  /*14950*/  IMAD.IADD R3, R11, 0x1, R4 ;  /* 0x000000010b037824 */ /* 0x000fee00078e0204 */
.L_x_6405:
[----:B------:R-:W-:Y:S02]  /*14960*/  IADD3 R103, P0, R167, R180, RZ ;  /* 0x000000b4a7677210 */ /* 0x000fe40007f1e0ff */
[-C--:B------:R-:W-:Y:S02]  /*14970*/  LEA R2, P6, R180, R184.reuse, 0x1 ;  /* 0x000000b8b4027211 */ /* 0x080fe400078c08ff */
[CC--:B------:R-:W-:Y:S01]  /*14980*/  @P4 LEA R190, P5, R103.reuse, R184.reuse, 0x1 ;  /* 0x000000b867be4211 */ /* 0x0c0fe200078a08ff */
[--C-:B------:R-:W-:Y:S01]  /*14990*/  IMAD.X R102, R166, 0x1, R3.reuse, P0 ;  /* 0x00000001a6667824 */ /* 0x100fe200000e0603 */
[-C--:B------:R-:W-:Y:S02]  /*149a0*/  LEA.HI.X R3, R180, R185.reuse, R3, 0x1, P6 ;  /* 0x000000b9b4037211 */ /* 0x080fe400030f0c03 */
[CC--:B------:R-:W-:Y:S02]  /*149b0*/  @P2 LEA R186, P0, R103.reuse, R184.reuse, 0x1 ;  /* 0x000000b867ba2211 */ /* 0x0c0fe400078008ff */
[--C-:B------:R-:W-:Y:S01]  /*149c0*/  @P4 LEA.HI.X R191, R103, R185, R102.reuse, 0x1, P5 ;  /* 0x000000b967bf4211 */ /* 0x100fe200028f0c66 */
[----:B------:R-:W-:Y:S01]  /*149d0*/  @!PT LDS RZ, [RZ] ;  /* 0x00000000fffff984 */ /* 0x000fe20000000800 */
[----:B------:R-:W-:Y:S01]  /*149e0*/  @!PT LDS RZ, [RZ] ;  /* 0x00000000fffff984 */ /* 0x000fe20000000800 */
[----:B------:R-:W-:Y:S01]  /*149f0*/  @!PT LDS RZ, [RZ] ;  /* 0x00000000fffff984 */ /* 0x000fe20000000800 */
[----:B------:R-:W-:Y:S01]  /*14a00*/  @P4 LDGSTS.E.BYPASS.LTC128B.128 [R172+0x8000], desc[UR6][R2.64] ;  /* 0x0800000002ac4fae */ /* 0x000fe2000b901d46 */
[----:B------:R-:W-:Y:S02]  /*14a10*/  IADD3 R100, P1, R167, R103, RZ ;  /* 0x00000067a7647210 */ /* 0x000fe40007f3e0ff */
[-CC-:B------:R-:W-:Y:S01]  /*14a20*/  @P2 LEA.HI.X R187, R103, R185.reuse, R102.reuse, 0x1, P0 ;  /* 0x000000b967bb2211 */ /* 0x180fe200000f0c66 */
[----:B------:R-:W-:Y:S01]  /*14a30*/  @!P4 STS.128 [R172+0x8000], RZ ;  /* 0x008000ffac00c388 */ /* 0x000fe20000000c00 */
[----:B------:R-:W-:Y:S01]  /*14a40*/  @P4 LEA R194, P6, R100, R184, 0x1 ;  /* 0x000000b864c24211 */ /* 0x000fe200078c08ff */
[----:B------:R-:W-:Y:S01]  /*14a50*/  IMAD.X R189, R166, 0x1, R102, P1 ;  /* 0x00000001a6bd7824 */ /* 0x000fe200008e0666 */
[----:B------:R-:W-:Y:S01]  /*14a60*/  IADD3 R103, P0, R167, R100, RZ ;  /* 0x00000064a7677210 */ /* 0x000fe20007f1e0ff */
[----:B------:R-:W-:Y:S01]  /*14a70*/  @!PT LDS RZ, [RZ] ;  /* 0x00000000fffff984 */ /* 0x000fe20000000800 */
[----:B------:R-:W-:Y:S01]  /*14a80*/  @!PT LDS RZ, [RZ] ;  /* 0x00000000fffff984 */ /* 0x000fe20000000800 */
[----:B------:R-:W-:Y:S01]  /*14a90*/  @!PT LDS RZ, [RZ] ;  /* 0x00000000fffff984 */ /* 0x000fe20000000800 */
[----:B------:R-:W-:Y:S01]  /*14aa0*/  @P2 LDGSTS.E.BYPASS.LTC128B.128 [R172+0xa000], desc[UR6][R2.64+0x80] ;  /* 0x0a00008002ac2fae */ /* 0x000fe2000b901d46 */
[CC--:B------:R-:W-:Y:S02]  /*14ab0*/  @P2 LEA R188, P1, R100.reuse, R184.reuse, 0x1 ;  /* 0x000000b864bc2211 */ /* 0x0c0fe400078208ff */
[-CC-:B------:R-:W-:Y:S01]  /*14ac0*/  @P4 LEA.HI.X R195, R100, R185.reuse, R189.reuse, 0x1, P6 ;  /* 0x000000b964c34211 */ /* 0x180fe200030f0cbd */
[----:B------:R-:W-:Y:S01]  /*14ad0*/  @!P2 STS.128 [R172+0xa000], RZ ;  /* 0x00a000ffac00a388 */ /* 0x000fe20000000c00 */
[--C-:B------:R-:W-:Y:S01]  /*14ae0*/  IMAD.X R102, R166, 0x1, R189.reuse, P0 ;  /* 0x00000001a6667824 */ /* 0x100fe200000e06bd */
[-C--:B------:R-:W-:Y:S02]  /*14af0*/  @P2 LEA.HI.X R189, R100, R185.reuse, R189, 0x1, P1 ;  /* 0x000000b964bd2211 */ /* 0x080fe400008f0cbd */
[----:B------:R-:W-:Y:S01]  /*14b00*/  @!PT LDS RZ, [RZ] ;  /* 0x00000000fffff984 */ /* 0x000fe20000000800 */
[----:B------:R-:W-:Y:S01]  /*14b10*/  @!PT LDS RZ, [RZ] ;  /* 0x00000000fffff984 */ /* 0x000fe20000000800 */
[----:B------:R-:W-:Y:S01]  /*14b20*/  @!PT LDS RZ, [RZ] ;  /* 0x00000000fffff984 */ /* 0x000fe20000000800 */
[----:B------:R-:W-:Y:S01]  /*14b30*/  @P4 LDGSTS.E.BYPASS.LTC128B.128 [R172+0x8800], desc[UR6][R190.64] ;  /* 0x08800000beac4fae */ /* 0x000fe2000b901d46 */
[CC--:B------:R-:W-:Y:S02]  /*14b40*/  @P4 LEA R192, P5, R103.reuse, R184.reuse, 0x1 ;  /* 0x000000b867c04211 */ /* 0x0c0fe400078a08ff */
[C---:B------:R-:W-:Y:S01]  /*14b50*/  @P2 LEA R184, P0, R103.reuse, R184, 0x1 ;  /* 0x000000b867b82211 */ /* 0x040fe200078008ff */
[----:B------:R-:W-:Y:S01]  /*14b60*/  @!P4 STS.128 [R172+0x8800], RZ ;  /* 0x008800ffac00c388 */ /* 0x000fe20000000c00 */
[CCC-:B------:R-:W-:Y:S02]  /*14b70*/  @P4 LEA.HI.X R193, R103.reuse, R185.reuse, R102.reuse, 0x1, P5 ;  /* 0x000000b967c14211 */ /* 0x1c0fe400028f0c66 */
        /* <DEDUP_REMOVED lines=31> */
[----:B------:R-:W5:Y:S01]  /*14d70*/  LDSM.16.M88.4 R120, [R161+0x5800] ;  /* 0x00580000a178783b */ /* 0x000f620000000200 */
[----:B-1----:R-:W-:Y:S03]  /*14d80*/  IMAD.MOV.U32 R184, RZ, RZ, R2 ;  /* 0x000000ffffb87224 */ /* 0x002fe600078e0002 */
[----:B------:R-:W0:Y:S01]  /*14d90*/  LDGDEPBAR ;  /* 0x00000000000079af */ /* 0x000e220000000000 */
[----:B------:R-:W-:Y:S03]  /*14da0*/  IMAD.MOV.U32 R185, RZ, RZ, R3 ;  /* 0x000000ffffb97224 */ /* 0x000fe600078e0003 */
[----:B------:R-:W-:Y:S04]  /*14db0*/  LDSM.16.M88.4 R124, [R160] ;  /* 0x00000000a07c783b */ /* 0x000fe80000000200 */
[----:B------:R-:W1:Y:S04]  /*14dc0*/  LDSM.16.M88.4 R128, [R159] ;  /* 0x000000009f80783b */ /* 0x000e680000000200 */
[----:B------:R-:W1:Y:S04]  /*14dd0*/  LDSM.16.M88.4 R132, [R151] ;  /* 0x000000009784783b */ /* 0x000e680000000200 */
[----:B------:R-:W1:Y:S04]  /*14de0*/  LDSM.16.M88.4 R136, [R150] ;  /* 0x000000009688783b */ /* 0x000e680000000200 */
        /* <DEDUP_REMOVED lines=51> */
[----:B------:R-:W1:Y:S05]  /*15120*/  LDSM.16.M88.4 R116, [R147] ;  /* 0x000000009374783b */ /* 0x000e6a0000000200 */
[C---:B------:R-:W-:Y:S06]  /*15130*/  HMMA.16816.F32.BF16 R12, R112.reuse, R120, R12 ;  /* 0x00000078700c723c */ /* 0x040fec000004180c */
[C---:B------:R-:W-:Y:S01]  /*15140*/  HMMA.16816.F32.BF16 R16, R112.reuse, R122, R16 ;  /* 0x0000007a7010723c */ /* 0x040fe20000041810 */
[----:B------:R-:W4:Y:S05]  /*15150*/  LDSM.16.M88.4 R120, [R146] ;  /* 0x000000009278783b */ /* 0x000f2a0000000200 */
[C---:B--2---:R-:W-:Y:S06]  /*15160*/  HMMA.16816.F32.BF16 R20, R112.reuse, R124, R20 ;  /* 0x0000007c7014723c */ /* 0x044fec0000041814 */
[C---:B------:R-:W-:Y:S01]  /*15170*/  HMMA.16816.F32.BF16 R24, R112.reuse, R126, R24 ;  /* 0x0000007e7018723c */ /* 0x040fe20000041818 */
[----:B------:R-:W2:Y:S05]  /*15180*/  LDSM.16.M88.4 R124, [R145] ;  /* 0x00000000917c783b */ /* 0x000eaa0000000200 */
[C---:B---3--:R-:W-:Y:S06]  /*15190*/  HMMA.16816.F32.BF16 R28, R112.reuse, R104, R28 ;  /* 0x00000068701c723c */ /* 0x048fec000004181c */
[----:B------:R-:W-:Y:S01]  /*151a0*/  HMMA.16816.F32.BF16 R32, R112, R106, R32 ;  /* 0x0000006a7020723c */ /* 0x000fe20000041820 */
[----:B------:R-:W3:Y:S04]  /*151b0*/  LDSM.16.M88.4 R104, [R144] ;  /* 0x000000009068783b */ /* 0x000ee80000000200 */
        /* <DEDUP_REMOVED lines=39> */
[----:B------:R-:W-:Y:S02]  /*15430*/  MOV R104, UR8 ;  /* 0x0000000800687c02 */ /* 0x000fe40008000f00 */
[----:B------:R-:W-:Y:S01]  /*15440*/  MOV R102, UR5 ;  /* 0x0000000500667c02 */ /* 0x000fe20008000f00 */
        /* <DEDUP_REMOVED lines=62> */
.L_x_6407:
[C---:B------:R-:W-:Y:S02]  /*15830*/  LEA R110, P6, R104.reuse, R174, 0x1 ;  /* 0x000000ae686e7211 */ /* 0x040fe400078c08ff */
[----:B------:R-:W-:Y:S02]  /*15840*/  IADD3 R3, P0, R165, R104, RZ ;  /* 0x00000068a5037210 */ /* 0x000fe40007f1e0ff */
[--C-:B------:R-:W-:Y:S02]  /*15850*/  LEA.HI.X R111, R104, R173, R102.reuse, 0x1, P6 ;  /* 0x000000ad686f7211 */ /* 0x100fe400030f0c66 */
[CC--:B------:R-:W-:Y:S01]  /*15860*/  @P4 LEA R108, P5, R3.reuse, R174.reuse, 0x1 ;  /* 0x000000ae036c4211 */ /* 0x0c0fe200078a08ff */
[C---:B------:R-:W-:Y:S01]  /*15870*/  IMAD.X R100, R164.reuse, 0x1, R102, P0 ;  /* 0x00000001a4647824 */ /* 0x040fe200000e0666 */
[-C--:B------:R-:W-:Y:S01]  /*15880*/  @P2 LEA R106, P0, R3, R174.reuse, 0x1 ;  /* 0x000000ae036a2211 */ /* 0x080fe200078008ff */
[----:B------:R-:W-:Y:S01]  /*15890*/  @!PT LDS RZ, [RZ] ;  /* 0x00000000fffff984 */ /* 0x000fe20000000800 */
[----:B------:R-:W-:Y:S01]  /*158a0*/  @!PT LDS RZ, [RZ] ;  /* 0x00000000fffff984 */ /* 0x000fe20000000800 */
[----:B------:R-:W-:Y:S01]  /*158b0*/  @!PT LDS RZ, [RZ] ;  /* 0x00000000fffff984 */ /* 0x000fe20000000800 */
[----:B------:R1:W-:Y:S01]  /*158c0*/  @P4 LDGSTS.E.BYPASS.LTC128B.128 [R172+0x4000], desc[UR6][R110.64] ;  /* 0x040000006eac4fae */ /* 0x0003e2000b901d46 */
[----:B------:R-:W-:Y:S02]  /*158d0*/  IADD3 R2, P1, R165, R3, RZ ;  /* 0x00000003a5027210 */ /* 0x000fe40007f3e0ff */
        /* <DEDUP_REMOVED lines=9> */
[C---:B------:R-:W-:Y:S02]  /*15970*/  @P2 LEA R102, P1, R2.reuse, R174, 0x1 ;  /* 0x000000ae02662211 */ /* 0x040fe400078208ff */
[-CC-:B------:R-:W-:Y:S01]  /*15980*/  @P4 LEA.HI.X R113, R2, R173.reuse, R103.reuse, 0x1, P6 ;  /* 0x000000ad02714211 */ /* 0x180fe200030f0c67 */
        /* <DEDUP_REMOVED lines=8> */
[-C--:B------:R-:W-:Y:S01]  /*15a10*/  @P2 LEA.HI.X R103, R2, R173.reuse, R103, 0x1, P1 ;  /* 0x000000ad02672211 */ /* 0x080fe200008f0c67 */
[----:B------:R1:W-:Y:S01]  /*15a20*/  @!P4 STS.128 [R172+0x4800], RZ ;  /* 0x004800ffac00c388 */ /* 0x0003e20000000c00 */
[C---:B------:R-:W-:Y:S01]  /*15a30*/  @P2 LEA R114, P0, R3.reuse, R174, 0x1 ;  /* 0x000000ae03722211 */ /* 0x040fe200078008ff */
[----:B------:R-:W-:Y:S01]  /*15a40*/  IMAD.MOV.U32 R174, RZ, RZ, R110 ;  /* 0x000000ffffae7224 */ /* 0x000fe200078e006e */
[CCC-:B------:R-:W-:Y:S01]  /*15a50*/  @P4 LEA.HI.X R105, R3.reuse, R173.reuse, R100.reuse, 0x1, P5 ;  /* 0x000000ad03694211 */ /* 0x1c0fe200028f0c64 */
[----:B------:R-:W-:Y:S01]  /*15a60*/  @!PT LDS RZ, [RZ] ;  /* 0x00000000fffff984 */ /* 0x000fe20000000800 */
[----:B------:R-:W-:Y:S01]  /*15a70*/  @!PT LDS RZ, [RZ] ;  /* 0x00000000fffff984 */ /* 0x000fe20000000800 */
[----:B------:R-:W-:Y:S01]  /*15a80*/  @!PT LDS RZ, [RZ] ;  /* 0x00000000fffff984 */ /* 0x000fe20000000800 */
[----:B------:R1:W-:Y:S01]  /*15a90*/  @P2 LDGSTS.E.BYPASS.LTC128B.128 [R172+0x6800], desc[UR6][R106.64+0x80] ;  /* 0x068000806aac2fae */ /* 0x0003e2000b901d46 */
[----:B------:R-:W-:Y:S01]  /*15aa0*/  @P2 LEA.HI.X R115, R3, R173, R100, 0x1, P0 ;  /* 0x000000ad03732211 */ /* 0x000fe200000f0c64 */
[----:B------:R-:W-:Y:S02]  /*15ab0*/  IMAD.MOV.U32 R173, RZ, RZ, R111 ;  /* 0x000000ffffad7224 */ /* 0x000fe400078e006f */
        /* <DEDUP_REMOVED lines=22> */
.L_x_6406:
        /* <DEDUP_REMOVED lines=43> */
[C---:B------:R-:W-:Y:S01]  /*15ed0*/  FADD.FTZ R0, -R3.reuse, R0 ;  /* 0x0000000003007221 */ /* 0x040fe20000010100 */
[----:B------:R-:W1:Y:S01]  /*15ee0*/  LDSM.16.MT88.4 R104, [R156+0x8000] ;  /* 0x008000009c68783b */ /* 0x000e620000004200 */
[C---:B------:R-:W-:Y:S01]  /*15ef0*/  FSETP.NEU.FTZ.AND P0, PT, R100.reuse, -INF , PT ;  /* 0xff8000006400780b */ /* 0x040fe20003f1d000 */
[----:B------:R-:W-:Y:S01]  /*15f00*/  FMUL.FTZ R124, R100, UR4 ;  /* 0x00000004647c7c20 */ /* 0x000fe20008410000 */
[----:B------:R-:W-:Y:S01]  /*15f10*/  FMUL.FTZ R103, R0, UR4 ;  /* 0x0000000400677c20 */ /* 0x000fe20008410000 */
[----:B------:R-:W-:Y:S03]  /*15f20*/  FADD.FTZ R2, -R100, R101 ;  /* 0x0000006564027221 */ /* 0x000fe60000010100 */
[----:B------:R-:W-:Y:S01]  /*15f30*/  FSEL R124, R124, RZ, P0 ;  /* 0x000000ff7c7c7208 */ /* 0x000fe20000000000 */
[----:B------:R-:W2:Y:S01]  /*15f40*/  MUFU.EX2 R0, R103 ;  /* 0x0000006700007308 */ /* 0x000ea20000000800 */
[----:B------:R-:W-:Y:S01]  /*15f50*/  FSETP.NEU.FTZ.AND P0, PT, R3, -INF , PT ;  /* 0xff8000000300780b */ /* 0x000fe20003f1d000 */
[----:B------:R-:W-:Y:S02]  /*15f60*/  FMUL.FTZ R101, R2, UR4 ;  /* 0x0000000402657c20 */ /* 0x000fe40008410000 */
[--C-:B------:R-:W-:Y:S01]  /*15f70*/  FFMA.FTZ R102, R5, UR4, -R124.reuse ;  /* 0x0000000405667c23 */ /* 0x100fe2000801087c */
[----:B------:R-:W-:Y:S01]  /*15f80*/  FSEL R122, R122, RZ, P0 ;  /* 0x000000ff7a7a7208 */ /* 0x000fe20000000000 */
[--C-:B------:R-:W-:Y:S01]  /*15f90*/  FFMA.FTZ R123, R4, UR4, -R124.reuse ;  /* 0x00000004047b7c23 */ /* 0x100fe2000801087c */
[--C-:B------:R-:W-:Y:S03]  /*15fa0*/  FFMA.FTZ R5, R8, UR4, -R124.reuse ;  /* 0x0000000408057c23 */ /* 0x100fe6000801087c */
[----:B------:R-:W3:Y:S01]  /*15fb0*/  MUFU.EX2 R2, R101 ;  /* 0x0000006500027308 */ /* 0x000ee20000000800 */
[----:B------:R-:W-:Y:S01]  /*15fc0*/  FFMA.FTZ R129, R24, UR4, -R124 ;  /* 0x0000000418817c23 */ /* 0x000fe2000801087c */
[--C-:B------:R-:W-:Y:S01]  /*15fd0*/  FFMA.FTZ R112, R7, UR4, -R122.reuse ;  /* 0x0000000407707c23 */ /* 0x100fe2000801087a */
[----:B------:R-:W-:Y:S01]  /*15fe0*/  FFMA.FTZ R121, R6, UR4, -R122 ;  /* 0x0000000406797c23 */ /* 0x000fe2000801087a */
[----:B------:R-:W-:Y:S01]  /*15ff0*/  FFMA.FTZ R6, R9, UR4, -R124 ;  /* 0x0000000409067c23 */ /* 0x000fe2000801087c */
[--C-:B------:R-:W-:Y:S01]  /*16000*/  FFMA.FTZ R7, R10, UR4, -R122.reuse ;  /* 0x000000040a077c23 */ /* 0x100fe2000801087a */
[--C-:B------:R-:W-:Y:S01]  /*16010*/  FFMA.FTZ R120, R11, UR4, -R122.reuse ;  /* 0x000000040b787c23 */ /* 0x100fe2000801087a */
[----:B------:R-:W-:Y:S03]  /*16020*/  FFMA.FTZ R130, R27, UR4, -R122 ;  /* 0x000000041b827c23 */ /* 0x000fe6000801087a */
[----:B------:R4:W-:Y:S01]  /*16030*/  MUFU.EX2 R103, R112 ;  /* 0x0000007000677308 */ /* 0x0009e20000000800 */
[C---:B--2---:R-:W-:Y:S01]  /*16040*/  FMUL.FTZ R10, R0.reuse, R98 ;  /* 0x00000062000a7220 */ /* 0x044fe20000410000 */
[C---:B------:R-:W-:Y:S01]  /*16050*/  FMUL.FTZ R11, R0.reuse, R99 ;  /* 0x00000063000b7220 */ /* 0x040fe20000410000 */
[C---:B------:R-:W-:Y:S01]  /*16060*/  FMUL.FTZ R38, R0.reuse, R38 ;  /* 0x0000002600267220 */ /* 0x040fe20000410000 */
[C---:B------:R-:W-:Y:S01]  /*16070*/  FMUL.FTZ R39, R0.reuse, R39 ;  /* 0x0000002700277220 */ /* 0x040fe20000410000 */
[C---:B------:R-:W-:Y:S01]  /*16080*/  FMUL.FTZ R42, R0.reuse, R42 ;  /* 0x0000002a002a7220 */ /* 0x040fe20000410000 */
[C---:B------:R-:W-:Y:S01]  /*16090*/  FMUL.FTZ R43, R0.reuse, R43 ;  /* 0x0000002b002b7220 */ /* 0x040fe20000410000 */
[----:B------:R-:W-:Y:S03]  /*160a0*/  FMUL.FTZ R46, R0, R46 ;  /* 0x0000002e002e7220 */ /* 0x000fe60000410000 */
        /* <DEDUP_REMOVED lines=10> */
[----:B------:R-:W-:Y:S01]  /*16150*/  FMUL.FTZ R45, R2, R45 ;  /* 0x0000002d022d7220 */ /* 0x000fe20000410000 */
[----:B------:R-:W-:Y:S01]  /*16160*/  FMUL.FTZ R47, R0, R47 ;  /* 0x0000002f002f7220 */ /* 0x000fe20000410000 */
[C---:B------:R-:W-:Y:S01]  /*16170*/  FMUL.FTZ R48, R2.reuse, R48 ;  /* 0x0000003002307220 */ /* 0x040fe20000410000 */
[----:B------:R-:W-:Y:S01]  /*16180*/  FMUL.FTZ R49, R2, R49 ;  /* 0x0000003102317220 */ /* 0x000fe20000410000 */
[C---:B------:R-:W-:Y:S01]  /*16190*/  FMUL.FTZ R50, R0.reuse, R50 ;  /* 0x0000003200327220 */ /* 0x040fe20000410000 */
[----:B------:R-:W-:Y:S03]  /*161a0*/  FMUL.FTZ R51, R0, R51 ;  /* 0x0000003300337220 */ /* 0x000fe60000410000 */
[----:B------:R-:W4:Y:S01]  /*161b0*/  MUFU.EX2 R121, R121 ;  /* 0x0000007900797308 */ /* 0x000f220000000800 */
[C---:B------:R-:W-:Y:S01]  /*161c0*/  FMUL.FTZ R52, R2.reuse, R52 ;  /* 0x0000003402347220 */ /* 0x040fe20000410000 */
[----:B------:R-:W-:Y:S01]  /*161d0*/  FMUL.FTZ R53, R2, R53 ;  /* 0x0000003502357220 */ /* 0x000fe20000410000 */
[C---:B------:R-:W-:Y:S01]  /*161e0*/  FMUL.FTZ R54, R0.reuse, R54 ;  /* 0x0000003600367220 */ /* 0x040fe20000410000 */
[----:B------:R-:W-:Y:S01]  /*161f0*/  FMUL.FTZ R55, R0, R55 ;  /* 0x0000003700377220 */ /* 0x000fe20000410000 */
[C---:B------:R-:W-:Y:S01]  /*16200*/  FMUL.FTZ R56, R2.reuse, R56 ;  /* 0x0000003802387220 */ /* 0x040fe20000410000 */
[----:B------:R-:W-:Y:S01]  /*16210*/  FMUL.FTZ R57, R2, R57 ;  /* 0x0000003902397220 */ /* 0x000fe20000410000 */
[----:B------:R-:W-:Y:S03]  /*16220*/  FMUL.FTZ R58, R0, R58 ;  /* 0x0000003a003a7220 */ /* 0x000fe60000410000 */
[----:B------:R-:W-:Y:S01]  /*16230*/  MUFU.EX2 R5, R5 ;  /* 0x0000000500057308 */ /* 0x000fe20000000800 */
[----:B--2---:R-:W-:Y:S01]  /*16240*/  F2FP.BF16.F32.PACK_AB R96, R102, R123 ;  /* 0x0000007b6660723e */ /* 0x004fe200000010ff */
[----:B------:R-:W-:Y:S01]  /*16250*/  FMUL.FTZ R59, R0, R59 ;  /* 0x0000003b003b7220 */ /* 0x000fe20000410000 */
[C---:B------:R-:W-:Y:S01]  /*16260*/  FMUL.FTZ R60, R2.reuse, R60 ;  /* 0x0000003c023c7220 */ /* 0x040fe20000410000 */
[----:B------:R-:W-:Y:S01]  /*16270*/  FMUL.FTZ R61, R2, R61 ;  /* 0x0000003d023d7220 */ /* 0x000fe20000410000 */
[C---:B------:R-:W-:Y:S01]  /*16280*/  FMUL.FTZ R62, R0.reuse, R62 ;  /* 0x0000003e003e7220 */ /* 0x040fe20000410000 */
[----:B------:R-:W-:Y:S01]  /*16290*/  FMUL.FTZ R63, R0, R63 ;  /* 0x0000003f003f7220 */ /* 0x000fe20000410000 */
[C---:B------:R-:W-:Y:S03]  /*162a0*/  FMUL.FTZ R64, R2.reuse, R64 ;  /* 0x0000004002407220 */ /* 0x040fe60000410000 */
        /* <DEDUP_REMOVED lines=33> */
[----:B----4-:R-:W-:Y:S01]  /*164c0*/  F2FP.BF16.F32.PACK_AB R99, R120, R7 ;  /* 0x000000077863723e */ /* 0x010fe200000010ff */
        /* <DEDUP_REMOVED lines=8> */
[----:B------:R-:W-:Y:S01]  /*16550*/  ISETP.GT.AND P0, PT, R176, R163, PT ;  /* 0x000000a3b000720c */ /* 0x000fe20003f04270 */
[C---:B------:R-:W-:Y:S01]  /*16560*/  HMMA.16816.F32.BF16 R36, R96.reuse, R106, R36 ;  /* 0x0000006a6024723c */ /* 0x040fe20000041824 */
[----:B------:R-:W1:Y:S02]  /*16570*/  LDSM.16.MT88.4 R104, [R156+0xa000] ;  /* 0x00a000009c68783b */ /* 0x000e640000004200 */
[----:B------:R-:W-:Y:S03]  /*16580*/  FFMA.FTZ R121, R0, R181, R121 ;  /* 0x000000b500797223 */ /* 0x000fe60000010079 */
[C---:B------:R-:W-:Y:S02]  /*16590*/  HMMA.16816.F32.BF16 R40, R96.reuse, R108, R40 ;  /* 0x0000006c6028723c */ /* 0x040fe40000041828 */
[----:B------:R-:W4:Y:S03]  /*165a0*/  MUFU.EX2 R128, R128 ;  /* 0x0000008000807308 */ /* 0x000f260000000800 */
[----:B--2---:R-:W-:Y:S01]  /*165b0*/  F2FP.BF16.F32.PACK_AB R90, R126, R125 ;  /* 0x0000007d7e5a723e */ /* 0x004fe200000010ff */
[C---:B------:R-:W-:Y:S01]  /*165c0*/  HMMA.16816.F32.BF16 R44, R96.reuse, R110, R44 ;  /* 0x0000006e602c723c */ /* 0x040fe2000004182c */
[----:B------:R-:W2:Y:S05]  /*165d0*/  LDSM.16.MT88.4 R108, [R154+0xa000] ;  /* 0x00a000009a6c783b */ /* 0x000eaa0000004200 */
[----:B------:R-:W-:Y:S01]  /*165e0*/  MUFU.EX2 R129, R129 ;  /* 0x0000008100817308 */ /* 0x000fe20000000800 */
[----:B------:R-:W-:Y:S01]  /*165f0*/  MOV R101, R100 ;  /* 0x0000006400657202 */ /* 0x000fe20000000f00 */
[C---:B---3--:R-:W-:Y:S03]  /*16600*/  HMMA.16816.F32.BF16 R48, R96.reuse, R112, R48 ;  /* 0x000000706030723c */ /* 0x048fe60000041830 */
[----:B------:R-:W-:Y:S03]  /*16610*/  FADD.FTZ R102, R102, R123 ;  /* 0x0000007b66667221 */ /* 0x000fe60000010000 */
[C---:B------:R-:W-:Y:S01]  /*16620*/  HMMA.16816.F32.BF16 R52, R96.reuse, R114, R52 ;  /* 0x000000726034723c */ /* 0x040fe20000041834 */
[----:B------:R-:W3:Y:S04]  /*16630*/  LDSM.16.MT88.4 R112, [R153+0xa000] ;  /* 0x00a000009970783b */ /* 0x000ee80000004200 */
[----:B----4-:R-:W-:Y:S01]  /*16640*/  F2FP.BF16.F32.PACK_AB R91, R128, R127 ;  /* 0x0000007f805b723e */ /* 0x010fe200000010ff */
[C---:B------:R-:W-:Y:S05]  /*16650*/  HMMA.16816.F32.BF16 R56, R96.reuse, R116, R56 ;  /* 0x000000746038723c */ /* 0x040fea0000041838 */
        /* <DEDUP_REMOVED lines=11> */
[----:B------:R-:W-:Y:S01]  /*16710*/  FFMA.FTZ R119, R15, UR4, -R122 ;  /* 0x000000040f777c23 */ /* 0x000fe2000801087a */
[----:B------:R-:W-:Y:S01]  /*16720*/  FMUL.FTZ R13, R2, R93 ;  /* 0x0000005d020d7220 */ /* 0x000fe20000410000 */
[C---:B------:R-:W-:Y:S01]  /*16730*/  FMUL.FTZ R14, R0.reuse, R94 ;  /* 0x0000005e000e7220 */ /* 0x040fe20000410000 */
[----:B------:R-:W2:Y:S02]  /*16740*/  MUFU.EX2 R117, R117 ;  /* 0x0000007500757308 */ /* 0x000ea40000000800 */
[----:B------:R-:W-:Y:S01]  /*16750*/  FMUL.FTZ R15, R0, R95 ;  /* 0x0000005f000f7220 */ /* 0x000fe20000410000 */
[----:B------:R-:W-:Y:S01]  /*16760*/  FADD.FTZ R0, R103, R121 ;  /* 0x0000007967007221 */ /* 0x000fe20000010000 */
[----:B------:R-:W4:Y:S01]  /*16770*/  LDSM.16.MT88.4 R92, [R156+0x8800] ;  /* 0x008800009c5c783b */ /* 0x000f220000004200 */
[----:B------:R-:W-:Y:S02]  /*16780*/  FADD.FTZ R5, R6, R5 ;  /* 0x0000000506057221 */ /* 0x000fe40000010000 */
[----:B------:R-:W-:Y:S03]  /*16790*/  FADD.FTZ R7, R7, R0 ;  /* 0x0000000007077221 */ /* 0x000fe60000010000 */
[----:B------:R-:W-:Y:S01]  /*167a0*/  MUFU.EX2 R118, R118 ;  /* 0x0000007600767308 */ /* 0x000fe20000000800 */
[C---:B------:R-:W-:Y:S01]  /*167b0*/  HMMA.16816.F32.BF16 R12, R96.reuse, R110, R12 ;  /* 0x0000006e600c723c */ /* 0x040fe2000004180c */
[----:B------:R-:W5:Y:S02]  /*167c0*/  LDSM.16.MT88.4 R108, [R154+0x8800] ;  /* 0x008800009a6c783b */ /* 0x000f640000004200 */
[----:B------:R-:W-:Y:S01]  /*167d0*/  MOV R0, R3 ;  /* 0x0000000300007202 */ /* 0x000fe20000000f00 */
[----:B------:R-:W-:Y:S02]  /*167e0*/  FADD.FTZ R7, R120, R7 ;  /* 0x0000000778077221 */ /* 0x000fe40000010000 */
[C---:B---3--:R-:W-:Y:S03]  /*167f0*/  HMMA.16816.F32.BF16 R76, R96.reuse, R112, R76 ;  /* 0x00000070604c723c */ /* 0x048fe6000004184c */
[----:B------:R-:W3:Y:S02]  /*16800*/  MUFU.EX2 R119, R119 ;  /* 0x0000007700777308 */ /* 0x000ee40000000800 */
[C---:B--2---:R-:W-:Y:S01]  /*16810*/  F2FP.BF16.F32.PACK_AB R88, R117.reuse, R116 ;  /* 0x000000747558723e */ /* 0x044fe200000010ff */
[C---:B------:R-:W-:Y:S01]  /*16820*/  HMMA.16816.F32.BF16 R80, R96.reuse, R114, R80 ;  /* 0x000000726050723c */ /* 0x040fe20000041850 */
[----:B------:R-:W2:Y:S04]  /*16830*/  LDSM.16.MT88.4 R112, [R153+0x8800] ;  /* 0x008800009970783b */ /* 0x000ea80000004200 */
[----:B------:R-:W-:Y:S01]  /*16840*/  FADD.FTZ R116, R116, R5 ;  /* 0x0000000574747221 */ /* 0x000fe20000010000 */
[C---:B-1----:R-:W-:Y:S05]  /*16850*/  HMMA.16816.F32.BF16 R84, R96.reuse, R104, R84 ;  /* 0x000000686054723c */ /* 0x042fea0000041854 */
[----:B------:R-:W-:Y:S01]  /*16860*/  FADD.FTZ R116, R117, R116 ;  /* 0x0000007475747221 */ /* 0x000fe20000010000 */
[----:B------:R-:W-:Y:S01]  /*16870*/  HMMA.16816.F32.BF16 R16, R96, R106, R16 ;  /* 0x0000006a6010723c */ /* 0x000fe20000041810 */
[----:B------:R-:W1:Y:S04]  /*16880*/  LDSM.16.MT88.4 R96, [R152+0x8800] ;  /* 0x008800009860783b */ /* 0x000e680000004200 */
[----:B---3--:R-:W-:Y:S01]  /*16890*/  F2FP.BF16.F32.PACK_AB R89, R119, R118 ;  /* 0x000000767759723e */ /* 0x008fe200000010ff */
[----:B------:R-:W-:Y:S01]  /*168a0*/  FADD.FTZ R118, R118, R7 ;  /* 0x0000000776767221 */ /* 0x000fe20000010000 */
[----:B------:R-:W-:Y:S02]  /*168b0*/  FADD.FTZ R125, R125, R116 ;  /* 0x000000747d7d7221 */ /* 0x000fe40000010000 */
[----:B------:R-:W-:Y:S02]  /*168c0*/  LDSM.16.MT88.4 R104, [R154+0xa800] ;  /* 0x00a800009a68783b */ /* 0x000fe40000004200 */
[----:B------:R-:W-:Y:S01]  /*168d0*/  FADD.FTZ R118, R119, R118 ;  /* 0x0000007677767221 */ /* 0x000fe20000010000 */
[C---:B----4-:R-:W-:Y:S05]  /*168e0*/  HMMA.16816.F32.BF16 R8, R88.reuse, R92, R8 ;  /* 0x0000005c5808723c */ /* 0x050fea0000041808 */
[----:B------:R-:W-:Y:S01]  /*168f0*/  FADD.FTZ R127, R127, R118 ;  /* 0x000000767f7f7221 */ /* 0x000fe20000010000 */
[C---:B------:R-:W-:Y:S01]  /*16900*/  HMMA.16816.F32.BF16 R36, R88.reuse, R94, R36 ;  /* 0x0000005e5824723c */ /* 0x040fe20000041824 */
[----:B------:R-:W3:Y:S04]  /*16910*/  LDSM.16.MT88.4 R92, [R156+0xa800] ;  /* 0x00a800009c5c783b */ /* 0x000ee80000004200 */
[----:B------:R-:W-:Y:S01]  /*16920*/  FADD.FTZ R125, R126, R125 ;  /* 0x0000007d7e7d7221 */ /* 0x000fe20000010000 */
[C---:B-----5:R-:W-:Y:S05]  /*16930*/  HMMA.16816.F32.BF16 R40, R88.reuse, R108, R40 ;  /* 0x0000006c5828723c */ /* 0x060fea0000041828 */
        /* <DEDUP_REMOVED lines=10> */
[----:B------:R-:W-:Y:S03]  /*169e0*/  MUFU.EX2 R112, R112 ;  /* 0x0000007000707308 */ /* 0x000fe60000000800 */
[--C-:B------:R-:W-:Y:S01]  /*169f0*/  FFMA.FTZ R114, R22, UR4, -R122.reuse ;  /* 0x0000000416727c23 */ /* 0x100fe2000801087a */
[C---:B---3--:R-:W-:Y:S06]  /*16a00*/  HMMA.16816.F32.BF16 R64, R88.reuse, R92, R64 ;  /* 0x0000005c5840723c */ /* 0x048fec0000041840 */
[----:B------:R-:W2:Y:S01]  /*16a10*/  MUFU.EX2 R113, R113 ;  /* 0x0000007100717308 */ /* 0x000ea20000000800 */
[----:B------:R-:W-:Y:S01]  /*16a20*/  FFMA.FTZ R115, R23, UR4, -R122 ;  /* 0x0000000417737c23 */ /* 0x000fe2000801087a */
[C---:B------:R-:W-:Y:S01]  /*16a30*/  HMMA.16816.F32.BF16 R68, R88.reuse, R94, R68 ;  /* 0x0000005e5844723c */ /* 0x040fe20000041844 */
[----:B------:R-:W3:Y:S05]  /*16a40*/  LDSM.16.MT88.4 R92, [R156+0x9000] ;  /* 0x009000009c5c783b */ /* 0x000eea0000004200 */
[C---:B------:R-:W-:Y:S02]  /*16a50*/  HMMA.16816.F32.BF16 R72, R88.reuse, R104, R72 ;  /* 0x000000685848723c */ /* 0x040fe40000041848 */
[----:B------:R-:W-:Y:S04]  /*16a60*/  MUFU.EX2 R114, R114 ;  /* 0x0000007200727308 */ /* 0x000fe80000000800 */
[C---:B------:R-:W-:Y:S01]  /*16a70*/  HMMA.16816.F32.BF16 R12, R88.reuse, R106, R12 ;  /* 0x0000006a580c723c */ /* 0x040fe2000004180c */
[----:B------:R-:W5:Y:S05]  /*16a80*/  LDSM.16.MT88.4 R104, [R154+0x9000] ;  /* 0x009000009a68783b */ /* 0x000f6a0000004200 */
[----:B------:R-:W3:Y:S01]  /*16a90*/  MUFU.EX2 R115, R115 ;  /* 0x0000007300737308 */ /* 0x000ee20000000800 */
[----:B--2---:R-:W-:Y:S01]  /*16aa0*/  F2FP.BF16.F32.PACK_AB R20, R113, R112 ;  /* 0x000000707114723e */ /* 0x004fe200000010ff */
[C---:B----4-:R-:W-:Y:S03]  /*16ab0*/  HMMA.16816.F32.BF16 R76, R88.reuse, R108, R76 ;  /* 0x0000006c584c723c */ /* 0x050fe6000004184c */
[----:B------:R-:W-:Y:S03]  /*16ac0*/  FADD.FTZ R112, R112, R125 ;  /* 0x0000007d70707221 */ /* 0x000fe60000010000 */
[C---:B------:R-:W-:Y:S02]  /*16ad0*/  HMMA.16816.F32.BF16 R80, R88.reuse, R110, R80 ;  /* 0x0000006e5850723c */ /* 0x040fe40000041850 */
[----:B------:R2:W-:Y:S03]  /*16ae0*/  MUFU.EX2 R110, R130 ;  /* 0x00000082006e7308 */ /* 0x0005e60000000800 */
[----:B------:R-:W-:Y:S01]  /*16af0*/  FFMA.FTZ R108, R25, UR4, -R124 ;  /* 0x00000004196c7c23 */ /* 0x000fe2000801087c */
[C---:B-1----:R-:W-:Y:S05]  /*16b00*/  HMMA.16816.F32.BF16 R84, R88.reuse, R96, R84 ;  /* 0x000000605854723c */ /* 0x042fea0000041854 */
[----:B------:R-:W-:Y:S01]  /*16b10*/  FFMA.FTZ R109, R26, UR4, -R122 ;  /* 0x000000041a6d7c23 */ /* 0x000fe2000801087a */
[----:B------:R-:W-:Y:S01]  /*16b20*/  HMMA.16816.F32.BF16 R16, R88, R98, R16 ;  /* 0x000000625810723c */ /* 0x000fe20000041810 */
[----:B------:R-:W1:Y:S01]  /*16b30*/  MUFU.EX2 R108, R108 ;  /* 0x0000006c006c7308 */ /* 0x000e620000000800 */
[----:B------:R-:W4:Y:S03]  /*16b40*/  LDSM.16.MT88.4 R24, [R153+0x9000] ;  /* 0x009000009918783b */ /* 0x000f260000004200 */
[----:B---3--:R-:W-:Y:S01]  /*16b50*/  F2FP.BF16.F32.PACK_AB R21, R115, R114 ;  /* 0x000000727315723e */ /* 0x008fe200000010ff */
[----:B------:R-:W-:Y:S01]  /*16b60*/  FFMA.FTZ R111, R32, UR4, -R124 ;  /* 0x00000004206f7c23 */ /* 0x000fe2000801087c */
[----:B--2---:R-:W-:Y:S01]  /*16b70*/  FFMA.FTZ R130, R34, UR4, -R122 ;  /* 0x0000000422827c23 */ /* 0x004fe2000801087a */
[----:B------:R-:W-:Y:S03]  /*16b80*/  FADD.FTZ R114, R114, R127 ;  /* 0x0000007f72727221 */ /* 0x000fe60000010000 */
[----:B------:R-:W2:Y:S01]  /*16b90*/  MUFU.EX2 R109, R109 ;  /* 0x0000006d006d7308 */ /* 0x000ea20000000800 */
[----:B------:R-:W3:Y:S01]  /*16ba0*/  LDSM.16.MT88.4 R88, [R152+0x9000] ;  /* 0x009000009858783b */ /* 0x000ee20000004200 */
[----:B------:R-:W-:Y:S01]  /*16bb0*/  FADD.FTZ R112, R113, R112 ;  /* 0x0000007071707221 */ /* 0x000fe20000010000 */
[----:B------:R-:W-:Y:S07]  /*16bc0*/  FADD.FTZ R114, R115, R114 ;  /* 0x0000007273727221 */ /* 0x000fee0000010000 */
[----:B------:R-:W-:Y:S01]  /*16bd0*/  MUFU.EX2 R111, R111 ;  /* 0x0000006f006f7308 */ /* 0x000fe20000000800 */
[C---:B-1----:R-:W-:Y:S01]  /*16be0*/  F2FP.BF16.F32.PACK_AB R22, R108.reuse, R129 ;  /* 0x000000816c16723e */ /* 0x042fe200000010ff */
[----:B------:R-:W-:Y:S01]  /*16bf0*/  LDSM.16.MT88.4 R96, [R154+0xb000] ;  /* 0x00b000009a60783b */ /* 0x000fe20000004200 */
[----:B------:R-:W-:Y:S04]  /*16c00*/  FADD.FTZ R129, R129, R112 ;  /* 0x0000007081817221 */ /* 0x000fe80000010000 */
[----:B------:R-:W-:Y:S03]  /*16c10*/  FADD.FTZ R129, R108, R129 ;  /* 0x000000816c817221 */ /* 0x000fe60000010000 */
[----:B------:R-:W-:Y:S01]  /*16c20*/  MUFU.EX2 R130, R130 ;  /* 0x0000008200827308 */ /* 0x000fe20000000800 */
[C---:B--2---:R-:W-:Y:S01]  /*16c30*/  F2FP.BF16.F32.PACK_AB R23, R110.reuse, R109 ;  /* 0x0000006d6e17723e */ /* 0x044fe200000010ff */
[----:B------:R-:W-:Y:S04]  /*16c40*/  FADD.FTZ R109, R109, R114 ;  /* 0x000000726d6d7221 */ /* 0x000fe80000010000 */
[----:B------:R-:W-:Y:S02]  /*16c50*/  FADD.FTZ R109, R110, R109 ;  /* 0x0000006d6e6d7221 */ /* 0x000fe40000010000 */
[C---:B------:R-:W-:Y:S06]  /*16c60*/  HMMA.16816.F32.BF16 R8, R20.reuse, R92, R8 ;  /* 0x0000005c1408723c */ /* 0x040fec0000041808 */
[C---:B------:R-:W-:Y:S01]  /*16c70*/  HMMA.16816.F32.BF16 R36, R20.reuse, R94, R36 ;  /* 0x0000005e1424723c */ /* 0x040fe20000041824 */
[----:B------:R-:W1:Y:S05]  /*16c80*/  LDSM.16.MT88.4 R92, [R156+0xb000] ;  /* 0x00b000009c5c783b */ /* 0x000e6a0000004200 */
[C---:B-----5:R-:W-:Y:S06]  /*16c90*/  HMMA.16816.F32.BF16 R40, R20.reuse, R104, R40 ;  /* 0x000000681428723c */ /* 0x060fec0000041828 */
[C---:B------:R-:W-:Y:S05]  /*16ca0*/  HMMA.16816.F32.BF16 R44, R20.reuse, R106, R44 ;  /* 0x0000006a142c723c */ /* 0x040fea000004182c */
[--C-:B------:R-:W-:Y:S01]  /*16cb0*/  FFMA.FTZ R104, R28, UR4, -R124.reuse ;  /* 0x000000041c687c23 */ /* 0x100fe2000801087c */
[C---:B----4-:R-:W-:Y:S05]  /*16cc0*/  HMMA.16816.F32.BF16 R48, R20.reuse, R24, R48 ;  /* 0x000000181430723c */ /* 0x050fea0000041830 */
[----:B------:R-:W-:Y:S01]  /*16cd0*/  FFMA.FTZ R105, R29, UR4, -R124 ;  /* 0x000000041d697c23 */ /* 0x000fe2000801087c */
[C---:B------:R-:W-:Y:S01]  /*16ce0*/  HMMA.16816.F32.BF16 R52, R20.reuse, R26, R52 ;  /* 0x0000001a1434723c */ /* 0x040fe20000041834 */
[----:B------:R-:W2:Y:S01]  /*16cf0*/  LDSM.16.MT88.4 R24, [R153+0xb000] ;  /* 0x00b000009918783b */ /* 0x000ea20000004200 */
[----:B------:R-:W-:Y:S03]  /*16d00*/  MUFU.EX2 R104, R104 ;  /* 0x0000006800687308 */ /* 0x000fe60000000800 */
[--C-:B------:R-:W-:Y:S01]  /*16d10*/  FFMA.FTZ R106, R30, UR4, -R122.reuse ;  /* 0x000000041e6a7c23 */ /* 0x100fe2000801087a */
[C---:B---3--:R-:W-:Y:S06]  /*16d20*/  HMMA.16816.F32.BF16 R56, R20.reuse, R88, R56 ;  /* 0x000000581438723c */ /* 0x048fec0000041838 */
[----:B------:R-:W3:Y:S01]  /*16d30*/  MUFU.EX2 R105, R105 ;  /* 0x0000006900697308 */ /* 0x000ee20000000800 */
        /* <DEDUP_REMOVED lines=12> */
[----:B------:R-:W5:Y:S01]  /*16e00*/  MUFU.EX2 R124, R124 ;  /* 0x0000007c007c7308 */ /* 0x000f620000000800 */
[C---:B------:R-:W-:Y:S01]  /*16e10*/  HMMA.16816.F32.BF16 R12, R20.reuse, R98, R12 ;  /* 0x00000062140c723c */ /* 0x040fe2000004180c */
[----:B------:R-:W-:Y:S05]  /*16e20*/  LDSM.16.MT88.4 R92, [R154+0xb800] ;  /* 0x00b800009a5c783b */ /* 0x000fea0000004200 */
[C---:B--2---:R-:W-:Y:S03]  /*16e30*/  HMMA.16816.F32.BF16 R76, R20.reuse, R24, R76 ;  /* 0x00000018144c723c */ /* 0x044fe6000004184c */
[----:B------:R-:W2:Y:S03]  /*16e40*/  MUFU.EX2 R131, R122 ;  /* 0x0000007a00837308 */ /* 0x000ea60000000800 */
[C---:B------:R-:W-:Y:S01]  /*16e50*/  HMMA.16816.F32.BF16 R80, R20.reuse, R26, R80 ;  /* 0x0000001a1450723c */ /* 0x040fe20000041850 */
[----:B------:R-:W1:Y:S05]  /*16e60*/  LDSM.16.MT88.4 R24, [R153+0x9800] ;  /* 0x009800009918783b */ /* 0x000e6a0000004200 */
[C---:B----4-:R-:W-:Y:S06]  /*16e70*/  HMMA.16816.F32.BF16 R84, R20.reuse, R88, R84 ;  /* 0x000000581454723c */ /* 0x050fec0000041854 */
[----:B------:R-:W-:Y:S01]  /*16e80*/  HMMA.16816.F32.BF16 R16, R20, R90, R16 ;  /* 0x0000005a1410723c */ /* 0x000fe20000041810 */
[----:B------:R-:W4:Y:S04]  /*16e90*/  LDSM.16.MT88.4 R20, [R152+0x9800] ;  /* 0x009800009814783b */ /* 0x000f280000004200 */
[----:B---3--:R-:W-:Y:S01]  /*16ea0*/  F2FP.BF16.F32.PACK_AB R88, R105, R104 ;  /* 0x000000686958723e */ /* 0x008fe200000010ff */
[----:B------:R-:W-:Y:S01]  /*16eb0*/  FADD.FTZ R104, R104, R129 ;  /* 0x0000008168687221 */ /* 0x000fe20000010000 */
[----:B-----5:R-:W-:Y:S01]  /*16ec0*/  F2FP.BF16.F32.PACK_AB R89, R107, R106 ;  /* 0x0000006a6b59723e */ /* 0x020fe200000010ff */
[----:B------:R-:W-:Y:S03]  /*16ed0*/  FADD.FTZ R106, R106, R109 ;  /* 0x0000006d6a6a7221 */ /* 0x000fe60000010000 */
[----:B------:R-:W-:Y:S01]  /*16ee0*/  F2FP.BF16.F32.PACK_AB R90, R124, R111 ;  /* 0x0000006f7c5a723e */ /* 0x000fe200000010ff */
[----:B------:R-:W-:Y:S01]  /*16ef0*/  FADD.FTZ R104, R105, R104 ;  /* 0x0000006869687221 */ /* 0x000fe20000010000 */
[----:B--2---:R-:W-:Y:S01]  /*16f00*/  F2FP.BF16.F32.PACK_AB R91, R131, R130 ;  /* 0x00000082835b723e */ /* 0x004fe200000010ff */
[----:B------:R-:W-:Y:S02]  /*16f10*/  FADD.FTZ R107, R107, R106 ;  /* 0x0000006a6b6b7221 */ /* 0x000fe40000010000 */
[----:B------:R-:W-:Y:S02]  /*16f20*/  FADD.FTZ R111, R111, R104 ;  /* 0x000000686f6f7221 */ /* 0x000fe40000010000 */
[----:B------:R-:W-:Y:S02]  /*16f30*/  FADD.FTZ R130, R130, R107 ;  /* 0x0000006b82827221 */ /* 0x000fe40000010000 */
        /* <DEDUP_REMOVED lines=8> */
[----:B------:R-:W3:Y:S05]  /*16fc0*/  LDSM.16.MT88.4 R32, [R152+0xb800] ;  /* 0x00b800009820783b */ /* 0x000eea0000004200 */
[C---:B------:R-:W-:Y:S06]  /*16fd0*/  HMMA.16816.F32.BF16 R48, R88.reuse, R24, R48 ;  /* 0x000000185830723c */ /* 0x040fec0000041830 */
[C---:B------:R-:W-:Y:S06]  /*16fe0*/  HMMA.16816.F32.BF16 R52, R88.reuse, R26, R52 ;  /* 0x0000001a5834723c */ /* 0x040fec0000041834 */
[C---:B----4-:R-:W-:Y:S06]  /*16ff0*/  HMMA.16816.F32.BF16 R56, R88.reuse, R20, R56 ;  /* 0x000000145838723c */ /* 0x050fec0000041838 */
[C---:B------:R-:W-:Y:S06]  /*17000*/  HMMA.16816.F32.BF16 R60, R88.reuse, R22, R60 ;  /* 0x00000016583c723c */ /* 0x040fec000004183c */
        /* <DEDUP_REMOVED lines=10> */
[----:B------:R-:W-:Y:S11]  /*170b0*/  @P0 BRA `(.L_x_6408) ;  /* 0xffffffd400100947 */ /* 0x000ff6000383ffff */
.L_x_6404:
[----:B------:R-:W1:Y:S01]  /*170c0*/  SHFL.BFLY PT, R0, R181, 0x2, 0x1f ;  /* 0x0c401f00b5007f89 */ /* 0x000e6200000e0000 */
[----:B------:R-:W2:Y:S01]  /*170d0*/  S2UR UR4, SR_CgaCtaId ;  /* 0x00000000000479c3 */ /* 0x000ea20000008800 */
[----:B------:R-:W-:Y:S01]  /*170e0*/  MOV R7, 0x3f800000 ;  /* 0x3f80000000077802 */ /* 0x000fe20000000f00 */
[----:B------:R-:W-:Y:S01]  /*170f0*/  UMOV UR5, 0x400 ;  /* 0x0000040000057882 */ /* 0x000fe20000000000 */
[----:B------:R-:W3:Y:S01]  /*17100*/  SHFL.BFLY PT, R2, R183, 0x2, 0x1f ;  /* 0x0c401f00b7027f89 */ /* 0x000ee200000e0000 */
[----:B------:R-:W-:Y:S01]  /*17110*/  MOV R6, 0x3f800000 ;  /* 0x3f80000000067802 */ /* 0x000fe20000000f00 */
[----:B------:R-:W-:Y:S01]  /*17120*/  BSSY B0, `(.L_x_6409) ;  /* 0x00000cf000007945 */ /* 0x000fe20003800000 */
[----:B------:R-:W4:Y:S02]  /*17130*/  S2R R11, SR_TID.X ;  /* 0x00000000000b7919 */ /* 0x000f240000002100 */
[----:B------:R-:W-:Y:S06]  /*17140*/  BAR.SYNC.DEFER_BLOCKING 0x0 ;  /* 0x0000000000007b1d */ /* 0x000fec0000010000 */
[----:B------:R-:W5:Y:S01]  /*17150*/  S2R R18, SR_CTAID.Y ;  /* 0x0000000000127919 */ /* 0x000f620000002600 */
[----:B-1----:R-:W-:Y:S01]  /*17160*/  FADD.FTZ R5, R0, R181 ;  /* 0x000000b500057221 */ /* 0x002fe20000010000 */
[----:B--2---:R-:W-:Y:S01]  /*17170*/  ULEA UR4, UR4, UR5, 0x18 ;  /* 0x0000000504047291 */ /* 0x004fe2000f8ec03f */
[----:B------:R-:W1:Y:S01]  /*17180*/  S2R R0, SR_TID.X ;  /* 0x0000000000007919 */ /* 0x000e620000002100 */
[----:B---3--:R-:W-:-:S02]  /*17190*/  FADD.FTZ R9, R2, R183 ;  /* 0x000000b702097221 */ /* 0x008fc40000010000 */
[----:B------:R-:W2:Y:S04]  /*171a0*/  SHFL.BFLY PT, R2, R5, 0x1, 0x1f ;  /* 0x0c201f0005027f89 */ /* 0x000ea800000e0000 */
[----:B------:R-:W3:Y:S01]  /*171b0*/  SHFL.BFLY PT, R4, R9, 0x1, 0x1f ;  /* 0x0c201f0009047f89 */ /* 0x000ee200000e0000 */
[----:B------:R-:W5:Y:S01]  /*171c0*/  S2R R19, SR_CTAID.X ;  /* 0x0000000000137919 */ /* 0x000f620000002500 */
[----:B----4-:R-:W-:-:S04]  /*171d0*/  SHF.R.S32.HI R8, RZ, 0x1f, R11 ;  /* 0x0000001fff087819 */ /* 0x010fc8000001140b */
[----:B------:R-:W-:-:S04]  /*171e0*/  LEA.HI R8, R8, R11, RZ, 0x4 ;  /* 0x0000000b08087211 */ /* 0x000fc800078f20ff */
[----:B------:R-:W-:Y:S01]  /*171f0*/  SHF.R.S32.HI R8, RZ, 0x4, R8 ;  /* 0x00000004ff087819 */ /* 0x000fe20000011408 */
[----:B--2---:R-:W-:Y:S01]  /*17200*/  FADD.FTZ R2, R5, R2 ;  /* 0x0000000205027221 */ /* 0x004fe20000010000 */
[----:B---3--:R-:W-:Y:S01]  /*17210*/  FADD.FTZ R4, R9, R4 ;  /* 0x0000000409047221 */ /* 0x008fe20000010000 */
[----:B-1----:R-:W-:-:S03]  /*17220*/  SHF.R.S32.HI R9, RZ, 0x1f, R0 ;  /* 0x0000001fff097819 */ /* 0x002fc60000011400 */
[----:B------:R-:W-:Y:S02]  /*17230*/  FSETP.NE.FTZ.AND P3, PT, R2, RZ, PT ;  /* 0x000000ff0200720b */ /* 0x000fe40003f75000 */
[CC--:B------:R-:W-:Y:S02]  /*17240*/  LEA.HI R10, R9.reuse, R0.reuse, RZ, 0x2 ;  /* 0x00000000090a7211 */ /* 0x0c0fe400078f10ff */
[----:B------:R-:W-:Y:S02]  /*17250*/  FSETP.NE.FTZ.AND P4, PT, R4, RZ, PT ;  /* 0x000000ff0400720b */ /* 0x000fe40003f95000 */
[--C-:B------:R-:W-:Y:S02]  /*17260*/  SHF.R.S32.HI R12, RZ, 0x2, R10.reuse ;  /* 0x00000002ff0c7819 */ /* 0x100fe4000001140a */
[----:B------:R-:W-:Y:S02]  /*17270*/  SHF.R.S32.HI R5, RZ, 0x1f, R10 ;  /* 0x0000001fff057819 */ /* 0x000fe4000001140a */
[----:B------:R-:W-:-:S02]  /*17280*/  LEA.HI R11, R9, R0, RZ, 0x4 ;  /* 0x00000000090b7211 */ /* 0x000fc400078f20ff */
[----:B------:R-:W-:Y:S01]  /*17290*/  LEA.HI R5, R5, R12, RZ, 0x3 ;  /* 0x0000000c05057211 */ /* 0x000fe200078f18ff */
[----:B------:R-:W1:Y:S01]  /*172a0*/  @P3 MUFU.RCP R6, R2 ;  /* 0x0000000200063308 */ /* 0x000e620000001000 */
[----:B------:R-:W-:Y:S02]  /*172b0*/  LEA.HI R9, R9, R0, RZ, 0x5 ;  /* 0x0000000009097211 */ /* 0x000fe400078f28ff */
[----:B------:R-:W-:Y:S02]  /*172c0*/  LOP3.LUT R5, R5, 0xfffffff8, RZ, 0xc0, !PT ;  /* 0xfffffff805057812 */ /* 0x000fe400078ec0ff */
[----:B------:R-:W-:Y:S02]  /*172d0*/  LOP3.LUT R15, R10, 0x1ffffffc, RZ, 0xc0, !PT ;  /* 0x1ffffffc0a0f7812 */ /* 0x000fe400078ec0ff */
[----:B------:R-:W-:Y:S01]  /*172e0*/  IADD3 R5, R12, -R5, RZ ;  /* 0x800000050c057210 */ /* 0x000fe20007ffe0ff */
[----:B------:R-:W2:Y:S01]  /*172f0*/  @P4 MUFU.RCP R7, R4 ;  /* 0x0000000400074308 */ /* 0x000ea20000001000 */
[----:B------:R-:W-:-:S02]  /*17300*/  LOP3.LUT R11, R11, 0xfffffff0, RZ, 0xc0, !PT ;  /* 0xfffffff00b0b7812 */ /* 0x000fc400078ec0ff */
[----:B------:R-:W-:Y:S02]  /*17310*/  SHF.L.U32 R17, R5, 0x6, RZ ;  /* 0x0000000605117819 */ /* 0x000fe400000006ff */
[----:B------:R-:W-:Y:S02]  /*17320*/  SHF.R.S32.HI R10, RZ, 0x5, R9 ;  /* 0x00000005ff0a7819 */ /* 0x000fe40000011409 */
[-C--:B------:R-:W-:Y:S01]  /*17330*/  IADD3 R15, -R15, R0.reuse, RZ ;  /* 0x000000000f0f7210 */ /* 0x080fe20007ffe1ff */
[----:B------:R-:W-:Y:S01]  /*17340*/  @P4 MUFU.LG2 R4, R4 ;  /* 0x0000000400044308 */ /* 0x000fe20000000c00 */
[----:B------:R-:W-:Y:S01]  /*17350*/  LOP3.LUT R13, R5, 0x1, RZ, 0xc0, !PT ;  /* 0x00000001050d7812 */ /* 0x000fe200078ec0ff */
[C---:B-1----:R-:W-:Y:S01]  /*17360*/  FMUL.FTZ R99, R6.reuse, R99 ;  /* 0x0000006306637220 */ /* 0x042fe20000410000 */
[----:B------:R-:W-:Y:S01]  /*17370*/  IADD3 R11, -R11, R0, RZ ;  /* 0x000000000b0b7210 */ /* 0x000fe20007ffe1ff */
[C---:B------:R-:W-:Y:S01]  /*17380*/  FMUL.FTZ R98, R6.reuse, R98 ;  /* 0x0000006206627220 */ /* 0x040fe20000410000 */
[----:B------:R-:W-:Y:S01]  /*17390*/  LOP3.LUT R17, R17, 0x1c0, RZ, 0xc0, !PT ;  /* 0x000001c011117812 */ /* 0x000fe200078ec0ff */
[----:B------:R-:W-:Y:S01]  /*173a0*/  FMUL.FTZ R39, R6, R39 ;  /* 0x0000002706277220 */ /* 0x000fe20000410000 */
[----:B------:R-:W-:Y:S01]  /*173b0*/  LEA R12, R10, R15, 0x9 ;  /* 0x0000000f0a0c7211 */ /* 0x000fe200078e48ff */
[----:B------:R-:W-:Y:S01]  /*173c0*/  FMUL.FTZ R38, R6, R38 ;  /* 0x0000002606267220 */ /* 0x000fe20000410000 */
[----:B------:R-:W-:Y:S01]  /*173d0*/  ISETP.NE.U32.AND P0, PT, R13, 0x1, PT ;  /* 0x000000010d00780c */ /* 0x000fe20003f05070 */
[C---:B--2---:R-:W-:Y:S01]  /*173e0*/  FMUL.FTZ R96, R7.reuse, R96 ;  /* 0x0000006007607220 */ /* 0x044fe20000410000 */
[----:B------:R-:W-:Y:S01]  /*173f0*/  SHF.L.U32 R13, R8, 0x6, RZ ;  /* 0x00000006080d7819 */ /* 0x000fe200000006ff */
[----:B------:R-:W-:Y:S01]  /*17400*/  FMUL.FTZ R97, R7, R97 ;  /* 0x0000006107617220 */ /* 0x000fe20000410000 */
[----:B------:R-:W-:Y:S01]  /*17410*/  LEA.HI R15, R11, R11, RZ, 0x1 ;  /* 0x0000000b0b0f7211 */ /* 0x000fe200078f08ff */
[----:B------:R-:W-:Y:S01]  /*17420*/  FMUL.FTZ R36, R7, R36 ;  /* 0x0000002407247220 */ /* 0x000fe20000410000 */
[----:B------:R-:W-:Y:S01]  /*17430*/  LEA.HI R17, R17, R17, RZ, 0x1d ;  /* 0x0000001111117211 */ /* 0x000fe200078fe8ff */
[----:B------:R-:W-:Y:S01]  /*17440*/  FMUL.FTZ R37, R7, R37 ;  /* 0x0000002507257220 */ /* 0x000fe20000410000 */
[----:B------:R-:W-:Y:S01]  /*17450*/  LOP3.LUT R13, R13, 0x1c0, RZ, 0xc0, !PT ;  /* 0x000001c00d0d7812 */ /* 0x000fe200078ec0ff */
[----:B------:R-:W-:Y:S01]  /*17460*/  FMUL.FTZ R40, R7, R40 ;  /* 0x0000002807287220 */ /* 0x000fe20000410000 */
[----:B------:R-:W-:Y:S01]  /*17470*/  SHF.L.U32 R14, R15, 0x2, RZ ;  /* 0x000000020f0e7819 */ /* 0x000fe200000006ff */
[C---:B------:R-:W-:Y:S01]  /*17480*/  FMUL.FTZ R41, R7.reuse, R41 ;  /* 0x0000002907297220 */ /* 0x040fe20000410000 */
[----:B------:R-:W-:Y:S01]  /*17490*/  LEA R12, R12, R17, 0x1 ;  /* 0x000000110c0c7211 */ /* 0x000fe200078e08ff */
[----:B------:R-:W-:Y:S01]  /*174a0*/  FMUL.FTZ R44, R7, R44 ;  /* 0x0000002c072c7220 */ /* 0x000fe20000410000 */
[----:B------:R-:W-:Y:S01]  /*174b0*/  LOP3.LUT R14, R13, 0x38, R14, 0xf8, !PT ;  /* 0x000000380d0e7812 */ /* 0x000fe200078ef80e */
[----:B------:R-:W-:Y:S01]  /*174c0*/  FMUL.FTZ R45, R7, R45 ;  /* 0x0000002d072d7220 */ /* 0x000fe20000410000 */
[----:B------:R-:W-:Y:S01]  /*174d0*/  R2P PR, R5, 0x6 ;  /* 0x0000000605007804 */ /* 0x000fe20000000000 */
[C---:B------:R-:W-:Y:S01]  /*174e0*/  FMUL.FTZ R48, R7.reuse, R48 ;  /* 0x0000003007307220 */ /* 0x040fe20000410000 */
[----:B------:R-:W-:Y:S01]  /*174f0*/  SHF.R.U32.HI R13, RZ, 0x3, R13 ;  /* 0x00000003ff0d7819 */ /* 0x000fe2000001160d */
[----:B------:R-:W-:Y:S01]  /*17500*/  FMUL.FTZ R49, R7, R49 ;  /* 0x0000003107317220 */ /* 0x000fe20000410000 */
[----:B------:R-:W-:Y:S01]  /*17510*/  LOP3.LUT R16, R15, 0xffffffe, RZ, 0xc0, !PT ;  /* 0x0ffffffe0f107812 */ /* 0x000fe200078ec0ff */
        /* <DEDUP_REMOVED lines=74> */
[----:B------:R-:W-:-:S03]  /*179c0*/  LOP3.LUT R9, R9, 0xffffffe0, RZ, 0xc0, !PT ;  /* 0xffffffe009097812 */ /* 0x000fc600078ec0ff */
[----:B------:R-:W-:Y:S01]  /*179d0*/  STS.64 [R16], R44 ;  /* 0x0000002c10007388 */ /* 0x000fe20000000a00 */
[----:B------:R-:W-:Y:S02]  /*179e0*/  IADD3 R9, -R9, R0, RZ ;  /* 0x0000000009097210 */ /* 0x000fe40007ffe1ff */
[----:B------:R-:W-:Y:S01]  /*179f0*/  IADD3 R0, -R169, RZ, RZ ;  /* 0x000000ffa9007210 */ /* 0x000fe20007ffe1ff */
[----:B------:R-:W-:Y:S01]  /*17a00*/  STS.64 [R16+0x800], R46 ;  /* 0x0008002e10007388 */ /* 0x000fe20000000a00 */
[----:B------:R-:W-:Y:S02]  /*17a10*/  LOP3.LUT P0, RZ, R9, 0x3, RZ, 0xc0, !PT ;  /* 0x0000000309ff7812 */ /* 0x000fe4000780c0ff */
[----:B------:R-:W-:Y:S01]  /*17a20*/  MOV R9, 0xff800000 ;  /* 0xff80000000097802 */ /* 0x000fe20000000f00 */
        /* <DEDUP_REMOVED lines=18> */
[----:B-1----:R-:W-:-:S03]  /*17b50*/  LEA R6, R13, UR4, 0x2 ;  /* 0x000000040d067c11 */ /* 0x002fc6000f8e10ff */
[----:B------:R-:W-:Y:S01]  /*17b60*/  STS.64 [R15+0x4000], R80 ;  /* 0x004000500f007388 */ /* 0x000fe20000000a00 */
[----:B------:R-:W1:Y:S03]  /*17b70*/  S2UR UR4, SR_CTAID.Z ;  /* 0x00000000000479c3 */ /* 0x000e660000002700 */
[----:B------:R4:W-:Y:S04]  /*17b80*/  STS.64 [R15+0x4800], R82 ;  /* 0x004800520f007388 */ /* 0x0009e80000000a00 */
[----:B------:R-:W-:Y:S01]  /*17b90*/  STS.64 [R17+0x4000], R84 ;  /* 0x0040005411007388 */ /* 0x000fe20000000a00 */
[----:B------:R-:W5:Y:S03]  /*17ba0*/  LDC.64 R12, c[0x0][0x2c0] ;  /* 0x0000b000ff0c7b82 */ /* 0x000f660000000a00 */
[----:B------:R1:W-:Y:S04]  /*17bb0*/  STS.64 [R17+0x4800], R86 ;  /* 0x0048005611007388 */ /* 0x0003e80000000a00 */
[----:B------:R-:W-:Y:S01]  /*17bc0*/  STS.64 [R7+0x4000], R88 ;  /* 0x0040005807007388 */ /* 0x000fe20000000a00 */
[----:B--2---:R-:W2:Y:S03]  /*17bd0*/  @P3 LDC R14, c[0x0][0x2e8] ;  /* 0x0000ba00ff0e3b82 */ /* 0x004ea60000000800 */
[----:B------:R2:W-:Y:S05]  /*17be0*/  STS.64 [R7+0x4800], R90 ;  /* 0x0048005a07007388 */ /* 0x0005ea0000000a00 */
[----:B------:R-:W-:Y:S08]  /*17bf0*/  BAR.SYNC.DEFER_BLOCKING 0x0 ;  /* 0x0000000000007b1d */ /* 0x000ff00000010000 */
[----:B---3--:R-:W3:Y:S01]  /*17c00*/  LDC R5, c[0x0][0x270] ;  /* 0x00009c00ff057b82 */ /* 0x008ee20000000800 */
[----:B----4-:R-:W-:Y:S01]  /*17c10*/  SHF.R.S32.HI R15, RZ, 0x1f, R10 ;  /* 0x0000001fff0f7819 */ /* 0x010fe2000001140a */
[----:B-----5:R-:W-:-:S03]  /*17c20*/  IMAD R12, R18, R12, R169 ;  /* 0x0000000c120c7224 */ /* 0x020fc600078e02a9 */
[----:B------:R-:W-:-:S03]  /*17c30*/  LEA.HI R16, R15, R10, RZ, 0x2 ;  /* 0x0000000a0f107211 */ /* 0x000fc600078f10ff */
[----:B------:R-:W4:Y:S01]  /*17c40*/  @P4 LDC R15, c[0x0][0x2e8] ;  /* 0x0000ba00ff0f4b82 */ /* 0x000f220000000800 */
[----:B-1----:R-:W-:Y:S01]  /*17c50*/  @P4 FMUL.FTZ R17, R4, 0.69314718246459960938 ;  /* 0x3f31721804114820 */ /* 0x002fe20000410000 */
[----:B------:R-:W-:Y:S01]  /*17c60*/  SHF.L.U32 R4, R11, 0x2, RZ ;  /* 0x000000020b047819 */ /* 0x000fe200000006ff */
[----:B--2---:R-:W-:Y:S01]  /*17c70*/  @P3 FFMA.FTZ R9, R3, R14, R2 ;  /* 0x0000000e03093223 */ /* 0x004fe20000010002 */
[----:B------:R-:W-:Y:S01]  /*17c80*/  LOP3.LUT R7, R16, 0xffffffc, RZ, 0xc0, !PT ;  /* 0x0ffffffc10077812 */ /* 0x000fe200078ec0ff */
[----:B------:R1:W2:Y:S03]  /*17c90*/  LDS.128 R24, [R6+0x3800] ;  /* 0x0038000006187984 */ /* 0x0002a60000000c00 */
[----:B------:R-:W-:Y:S01]  /*17ca0*/  IADD3 R10, R10, -R7, RZ ;  /* 0x800000070a0a7210 */ /* 0x000fe20007ffe0ff */
[----:B------:R1:W1:Y:S01]  /*17cb0*/  LDS.128 R20, [R6+0x7800] ;  /* 0x0078000006147984 */ /* 0x0002620000000c00 */
[----:B------:R-:W-:Y:S01]  /*17cc0*/  MOV R7, 0xff800000 ;  /* 0xff80000000077802 */ /* 0x000fe20000000f00 */
[----:B---3--:R-:W-:Y:S01]  /*17cd0*/  IMAD R0, R5, R0, UR4 ;  /* 0x0000000405007e24 */ /* 0x008fe2000f8e0200 */
[----:B------:R-:W-:-:S02]  /*17ce0*/  LEA R177, R10, R177, 0x4 ;  /* 0x000000b10ab17211 */ /* 0x000fc400078e20ff */
[----:B------:R-:W-:Y:S01]  /*17cf0*/  SHF.L.U32 R10, R19, 0x6, RZ ;  /* 0x00000006130a7819 */ /* 0x000fe200000006ff */
[----:B------:R-:W-:Y:S01]  /*17d00*/  IMAD R0, R12, R5, R0 ;  /* 0x000000050c007224 */ /* 0x000fe200078e0200 */
[----:B------:R-:W-:Y:S01]  /*17d10*/  SHF.R.S32.HI R5, RZ, 0x1f, R4 ;  /* 0x0000001fff057819 */ /* 0x000fe20000011404 */
[----:B----4-:R-:W-:Y:S02]  /*17d20*/  @P4 FFMA.FTZ R7, R100, R15, R17 ;  /* 0x0000000f64074223 */ /* 0x010fe40000010011 */
[----:B------:R-:W-:Y:S01]  /*17d30*/  IMAD R0, R0, R13, R10 ;  /* 0x0000000d00007224 */ /* 0x000fe200078e020a */
[----:B-12---:R-:W-:Y:S06]  /*17d40*/  @P0 BRA `(.L_x_6410) ;  /* 0x0000000000300947 */ /* 0x006fec0003800000 */
[----:B------:R-:W-:Y:S01]  /*17d50*/  IMAD R2, R19, -0x40, R168 ;  /* 0xffffffc013027824 */ /* 0x000fe200078e02a8 */
[----:B------:R-:W-:Y:S01]  /*17d60*/  SHF.R.S32.HI R11, RZ, 0x1f, R177 ;  /* 0x0000001fff0b7819 */ /* 0x000fe200000114b1 */
[C---:B------:R-:W-:Y:S01]  /*17d70*/  VIADD R13, R177.reuse, 0x8 ;  /* 0x00000008b10d7836 */ /* 0x040fe20000000000 */
[C---:B------:R-:W-:Y:S01]  /*17d80*/  IADD3 R3, P0, R0.reuse, R177, RZ ;  /* 0x000000b100037210 */ /* 0x040fe20007f1e0ff */
        /* <DEDUP_REMOVED lines=8> */
.L_x_6410:
[----:B------:R-:W-:Y:S05]  /*17e10*/  BSYNC B0 ;  /* 0x0000000000007941 */ /* 0x000fea0003800000 */
.L_x_6409:
[----:B------:R-:W-:Y:S01]  /*17e20*/  ULDC UR4, c[0x0][0x2dc] ;  /* 0x0000b70000047ab9 */ /* 0x000fe20000000800 */
[----:B-1----:R-:W-:Y:S01]  /*17e30*/  IMAD.WIDE R10, R8, 0x80, R4 ;  /* 0x00000080080a7825 */ /* 0x002fe200078e0204 */
[----:B------:R-:W-:Y:S03]  /*17e40*/  BSSY B0, `(.L_x_6411) ;  /* 0x0000020000007945 */ /* 0x000fe60003800000 */
[----:B------:R-:W-:Y:S01]  /*17e50*/  IMAD R0, R0, UR4, RZ ;  /* 0x0000000400007c24 */ /* 0x000fe2000f8e02ff */
[----:B------:R-:W-:Y:S01]  /*17e60*/  ULDC.64 UR4, c[0x0][0x288] ;  /* 0x0000a20000047ab9 */ /* 0x000fe20000000a00 */
[----:B------:R-:W-:Y:S02]  /*17e70*/  IMAD R19, R19, -0x40, R168 ;  /* 0xffffffc013137824 */ /* 0x000fe400078e02a8 */
[----:B------:R-:W-:Y:S01]  /*17e80*/  VIADD R2, R8, 0x18 ;  /* 0x0000001808027836 */ /* 0x000fe20000000000 */
[----:B------:R-:W-:Y:S01]  /*17e90*/  IADD3 R10, P2, R0, R10, RZ ;  /* 0x0000000a000a7210 */ /* 0x000fe20007f5e0ff */
[----:B------:R-:W-:-:S02]  /*17ea0*/  VIADD R14, R8, 0x8 ;  /* 0x00000008080e7836 */ /* 0x000fc40000000000 */
[----:B------:R-:W-:Y:S01]  /*17eb0*/  VIADD R12, R8, 0x10 ;  /* 0x00000010080c7836 */ /* 0x000fe20000000000 */
[----:B------:R-:W-:Y:S01]  /*17ec0*/  LEA.HI.X.SX32 R3, R0, R11, 0x1, P2 ;  /* 0x0000000b00037211 */ /* 0x000fe200010f0eff */
[----:B------:R-:W-:Y:S01]  /*17ed0*/  VIADD R0, R8, 0x20 ;  /* 0x0000002008007836 */ /* 0x000fe20000000000 */
[----:B------:R-:W-:Y:S02]  /*17ee0*/  LEA R16, P2, R10, UR4, 0x2 ;  /* 0x000000040a107c11 */ /* 0x000fe4000f8410ff */
[-C--:B------:R-:W-:Y:S01]  /*17ef0*/  ISETP.GE.AND P6, PT, R2, R19.reuse, PT ;  /* 0x000000130200720c */ /* 0x080fe20003fc6270 */
[----:B------:R-:W-:Y:S01]  /*17f00*/  VIADD R2, R8, 0x28 ;  /* 0x0000002808027836 */ /* 0x000fe20000000000 */
[-C--:B------:R-:W-:Y:S01]  /*17f10*/  ISETP.GE.AND P5, PT, R0, R19.reuse, PT ;  /* 0x000000130000720c */ /* 0x080fe20003fa6270 */
[----:B------:R-:W-:Y:S01]  /*17f20*/  VIADD R0, R8, 0x30 ;  /* 0x0000003008007836 */ /* 0x000fe20000000000 */
[----:B------:R-:W-:Y:S02]  /*17f30*/  LEA.HI.X R17, R10, UR5, R3, 0x2, P2 ;  /* 0x000000050a117c11 */ /* 0x000fe400090f1403 */
[----:B------:R-:W-:-:S02]  /*17f40*/  ISETP.GE.AND P0, PT, R14, R19, PT ;  /* 0x000000130e00720c */ /* 0x000fc40003f06270 */
[-C--:B------:R-:W-:Y:S01]  /*17f50*/  ISETP.GE.AND P3, PT, R0, R19.reuse, PT ;  /* 0x000000130000720c */ /* 0x080fe20003f66270 */
[----:B------:R-:W-:Y:S01]  /*17f60*/  VIADD R0, R8, 0x38 ;  /* 0x0000003808007836 */ /* 0x000fe20000000000 */
[-C--:B------:R-:W-:Y:S02]  /*17f70*/  ISETP.GE.AND P1, PT, R12, R19.reuse, PT ;  /* 0x000000130c00720c */ /* 0x080fe40003f26270 */
[-C--:B------:R-:W-:Y:S01]  /*17f80*/  ISETP.GE.AND P2, PT, R8, R19.reuse, PT ;  /* 0x000000130800720c */ /* 0x080fe20003f46270 */
[----:B------:R1:W2:Y:S01]  /*17f90*/  LDS.128 R12, [R6] ;  /* 0x00000000060c7984 */ /* 0x0002a20000000c00 */
[----:B------:R-:W-:Y:S01]  /*17fa0*/  ISETP.GE.AND P4, PT, R2, R19, PT ;  /* 0x000000130200720c */ /* 0x000fe20003f86270 */
[----:B------:R-:W-:Y:S02]  /*17fb0*/  VIADD R2, R4, 0x40 ;  /* 0x0000004004027836 */ /* 0x000fe40000000000 */
[----:B------:R1:W3:Y:S08]  /*17fc0*/  LDS.128 R8, [R6+0x4000] ;  /* 0x0040000006087984 */ /* 0x0002f00000000c00 */
[----:B------:R-:W-:Y:S05]  /*17fd0*/  @P2 BRA `(.L_x_6412) ;  /* 0x0000000000182947 */ /* 0x000fea0003800000 */
[----:B------:R-:W-:Y:S02]  /*17fe0*/  ULDC UR4, c[0x0][0x2d0] ;  /* 0x0000b40000047ab9 */ /* 0x000fe40000000800 */
[----:B------:R-:W-:-:S13]  /*17ff0*/  ISETP.GE.AND P2, PT, R4, UR4, PT ;  /* 0x0000000404007c0c */ /* 0x000fda000bf46270 */
[----:B--2---:R4:W-:Y:S04]  /*18000*/  @!P2 STG.E.64 desc[UR6][R16.64], R12 ;  /* 0x0000000c1000a986 */ /* 0x0049e8000c101b06 */
[----:B------:R4:W-:Y:S01]  /*18010*/  @!P2 STG.E.64 desc[UR6][R16.64+0x8], R14 ;  /* 0x0000080e1000a986 */ /* 0x0009e2000c101b06 */
[----:B------:R-:W-:-:S13]  /*18020*/  ISETP.GE.AND P2, PT, R2, UR4, PT ;  /* 0x0000000402007c0c */ /* 0x000fda000bf46270 */
[----:B---3--:R4:W-:Y:S02]  /*18030*/  @!P2 STG.E.128 desc[UR6][R16.64+0x100], R8 ;  /* 0x000100081000a986 */ /* 0x0089e4000c101d06 */
.L_x_6412:
[----:B------:R-:W-:Y:S05]  /*18040*/  BSYNC B0 ;  /* 0x0000000000007941 */ /* 0x000fea0003800000 */
.L_x_6411:
        /* <DEDUP_REMOVED lines=10> */
.L_x_6414:
[----:B------:R-:W-:Y:S05]  /*180f0*/  BSYNC B0 ;  /* 0x0000000000007941 */ /* 0x000fea0003800000 */
.L_x_6413:
        /* <DEDUP_REMOVED lines=9> */
.L_x_6416:
[----:B------:R-:W-:Y:S05]  /*18190*/  BSYNC B0 ;  /* 0x0000000000007941 */ /* 0x000fea0003800000 */
.L_x_6415:
        /* <DEDUP_REMOVED lines=9> */
.L_x_6418:
[----:B------:R-:W-:Y:S05]  /*18230*/  BSYNC B0 ;  /* 0x0000000000007941 */ /* 0x000fea0003800000 */
.L_x_6417:
        /* <DEDUP_REMOVED lines=9> */
.L_x_6420:
[----:B------:R-:W-:Y:S05]  /*182d0*/  BSYNC B0 ;  /* 0x0000000000007941 */ /* 0x000fea0003800000 */
.L_x_6419:
        /* <DEDUP_REMOVED lines=9> */
.L_x_6422:
[----:B------:R-:W-:Y:S05]  /*18370*/  BSYNC B0 ;  /* 0x0000000000007941 */ /* 0x000fea0003800000 */
.L_x_6421:
        /* <DEDUP_REMOVED lines=9> */
.L_x_6424:
[----:B------:R-:W-:Y:S05]  /*18410*/  BSYNC B0 ;  /* 0x0000000000007941 */ /* 0x000fea0003800000 */
.L_x_6423:
        /* <DEDUP_REMOVED lines=8> */
.L_x_6425:
        /* <DEDUP_REMOVED lines=14> */
.L_x_8520:


//--------------------- .text._ZN5flash24flash_fwd_splitkv_kernelI23Flash_fwd_kernel_traitsILi128ELi64ELi64ELi4ELb0ELb0EN7cutlass10bfloat16_tE19Flash_kernel_traitsILi128ELi64ELi64ELi4ES3_EELb1ELb0ELb0ELb0ELb0ELb1ELb1ELb1EEEvNS_16Flash_fwd_paramsE --------------------------
	.section	.text._ZN5flash24flash_fwd_splitkv_kernelI23Flash_fwd_kernel_traitsILi128ELi64ELi64ELi4ELb0ELb0EN7cutlass10bfloat16_tE19Flash_kernel_traitsILi128ELi64ELi64ELi4ES3_EELb1ELb0ELb0ELb0ELb0ELb1ELb1ELb1EEEvNS_16Flash_fwd_paramsE,"ax",@progbits
	.align	128
        .global         _ZN5flash24flash_fwd_splitkv_kernelI23Flash_fwd_kernel_traitsILi128ELi64ELi64ELi4ELb0ELb0EN7cutlass10bfloat16_tE19Flash_kernel_traitsILi128ELi64ELi64ELi4ES3_EELb1ELb0ELb0ELb0ELb0ELb1ELb1ELb1EEEvNS_16Flash_fwd_paramsE
        .type           _ZN5flash24flash_fwd_splitkv_kernelI23Flash_fwd_kernel_traitsILi128ELi64ELi64ELi4ELb0ELb0EN7cutlass10bfloat16_tE19Flash_kernel_traitsILi128ELi64ELi64ELi4ES3_EELb1ELb0ELb0ELb0ELb0ELb1ELb1ELb1EEEvNS_16Flash_fwd_paramsE,@function
        .size           _ZN5flash24flash_fwd_splitkv_kernelI23Flash_fwd_kernel_traitsILi128ELi64ELi64ELi4ELb0ELb0EN7cutlass10bfloat16_tE19Flash_kernel_traitsILi128ELi64ELi64ELi4ES3_EELb1ELb0ELb0ELb0ELb0ELb1ELb1ELb1EEEvNS_16Flash_fwd_paramsE,(.L_x_8521 - _ZN5flash24flash_fwd_splitkv_kernelI23Flash_fwd_kernel_traitsILi128ELi64ELi64ELi4ELb0ELb0EN7cutlass10bfloat16_tE19Flash_kernel_traitsILi128ELi64ELi64ELi4ES3_EELb1ELb0ELb0ELb0ELb0ELb1ELb1ELb1EEEvNS_16Flash_fwd_paramsE)
        .other          _ZN5flash24flash_fwd_splitkv_kernelI23Flash_fwd_kernel_traitsILi128ELi64ELi64ELi4ELb0ELb0EN7cutlass10bfloat16_tE19Flash_kernel_traitsILi128ELi64ELi64ELi4ES3_EELb1ELb0ELb0ELb0ELb0ELb1ELb1ELb1EEEvNS_16Flash_fwd_paramsE,@"STO_CUDA_ENTRY STV_DEFAULT"
_ZN5flash24flash_fwd_splitkv_kernelI23Flash_fwd_kernel_traitsILi128ELi64ELi64ELi4ELb0ELb0EN7cutlass10bfloat16_tE19Flash_kernel_traitsILi128ELi64ELi64ELi4ES3_EELb1ELb0ELb0ELb0ELb0ELb1ELb1ELb1EEEvNS_16Flash_fwd_paramsE:
.text._ZN5flash24flash_fwd_splitkv_kernelI23Flash_fwd_kernel_traitsILi128ELi64ELi64ELi4ELb0ELb0EN7cutlass10bfloat16_tE19Flash_kernel_traitsILi128ELi64ELi64ELi4ES3_EELb1ELb0ELb0ELb0ELb0ELb1ELb1ELb1EEEvNS_16Flash_fwd_paramsE:
        /* <DEDUP_REMOVED lines=59> */
.L_x_6426:
[----:B------:R-:W1:Y:S02]  /*03b0*/  LDC R11, c[0x0][0x2c8] ;  /* 0x0000b200ff0b7b82 */ /* 0x000e640000000800 */
.L_x_6427:
        /* <DEDUP_REMOVED lines=105> */
.L_x_6430:
[----:B------:R-:W-:Y:S05]  /*0a50*/  BSYNC B0 ;  /* 0x0000000000007941 */ /* 0x000fea0003800000 */
.L_x_6429:
        /* <DEDUP_REMOVED lines=9> */
.L_x_6432:
[----:B------:R-:W-:Y:S05]  /*0af0*/  BSYNC B0 ;  /* 0x0000000000007941 */ /* 0x000fea0003800000 */
.L_x_6431:
        /* <DEDUP_REMOVED lines=8> */
.L_x_6434:
[----:B------:R-:W-:Y:S05]  /*0b80*/  BSYNC B0 ;  /* 0x0000000000007941 */ /* 0x000fea0003800000 */
.L_x_6433:
        /* <DEDUP_REMOVED lines=8> */
.L_x_6436:
[----:B------:R-:W-:Y:S05]  /*0c10*/  BSYNC B0 ;  /* 0x0000000000007941 */ /* 0x000fea0003800000 */
.L_x_6435:
        /* <DEDUP_REMOVED lines=9> */
.L_x_6438:
[----:B------:R-:W-:Y:S05]  /*0cb0*/  BSYNC B0 ;  /* 0x0000000000007941 */ /* 0x000fea0003800000 */
.L_x_6437:
[----:B------:R-:W-:Y:S04]  /*0cc0*/  BSSY B0, `(.L_x_6439) ;  /* 0x0000007000007945 */ /* 0x000fe80003800000 */
[----:B------:R-:W-:Y:S05]  /*0cd0*/  @P1 BRA `(.L_x_6440) ;  /* 0x0000000000141947 */ /* 0x000fea0003800000 */
[----:B------:R-:W-:Y:S02]  /*0ce0*/  ULDC UR4, c[0x0][0x2d0] ;  /* 0x0000b40000047ab9 */ /* 0x000fe40000000800 */
[----:B------:R-:W-:Y:S02]  /*0cf0*/  ISETP.GE.AND P1, PT, R2, UR4, PT ;  /* 0x0000000402007c0c */ /* 0x000fe4000bf26270 */
[----:B------:R-:W-:-:S11]  /*0d00*/  ISETP.GE.AND P0, PT, R6, UR4, PT ;  /* 0x0000000406007c0c */ /* 0x000fd6000bf06270 */
[----:B------:R1:W-:Y:S04]  /*0d10*/  @!P1 STG.E.128 desc[UR6][R20.64+0x5000], RZ ;  /* 0x005000ff14009986 */ /* 0x0003e8000c101d06 */
[----:B------:R1:W-:Y:S02]  /*0d20*/  @!P0 STG.E.128 desc[UR6][R20.64+0x5100], RZ ;  /* 0x005100ff14008986 */ /* 0x0003e4000c101d06 */
.L_x_6440:
[----:B------:R-:W-:Y:S05]  /*0d30*/  BSYNC B0 ;  /* 0x0000000000007941 */ /* 0x000fea0003800000 */
.L_x_6439:
[----:B------:R-:W-:Y:S04]  /*0d40*/  BSSY B0, `(.L_x_6441) ;  /* 0x0000007000007945 */ /* 0x000fe80003800000 */
[----:B------:R-:W-:Y:S05]  /*0d50*/  @P4 BRA `(.L_x_6442) ;  /* 0x0000000000144947 */ /* 0x000fea0003800000 */
[----:B------:R-:W-:Y:S02]  /*0d60*/  ULDC UR4, c[0x0][0x2d0] ;  /* 0x0000b40000047ab9 */ /* 0x000fe40000000800 */
[----:B------:R-:W-:Y:S02]  /*0d70*/  ISETP.GE.AND P1, PT, R2, UR4, PT ;  /* 0x0000000402007c0c */ /* 0x000fe4000bf26270 */
[----:B------:R-:W-:-:S11]  /*0d80*/  ISETP.GE.AND P0, PT, R6, UR4, PT ;  /* 0x0000000406007c0c */ /* 0x000fd6000bf06270 */
[----:B------:R1:W-:Y:S04]  /*0d90*/  @!P1 STG.E.128 desc[UR6][R20.64+0x6000], RZ ;  /* 0x006000ff14009986 */ /* 0x0003e8000c101d06 */
[----:B------:R1:W-:Y:S02]  /*0da0*/  @!P0 STG.E.128 desc[UR6][R20.64+0x6100], RZ ;  /* 0x006100ff14008986 */ /* 0x0003e4000c101d06 */
.L_x_6442:
[----:B------:R-:W-:Y:S05]  /*0db0*/  BSYNC B0 ;  /* 0x0000000000007941 */ /* 0x000fea0003800000 */
.L_x_6441:
[----:B------:R-:W-:Y:S04]  /*0dc0*/  BSSY B0, `(.L_x_6443) ;  /* 0x0000007000007945 */ /* 0x000fe80003800000 */
[----:B------:R-:W-:Y:S05]  /*0dd0*/  @P3 BRA `(.L_x_6444) ;  /* 0x0000000000143947 */ /* 0x000fea0003800000 */
[----:B------:R-:W-:Y:S02]  /*0de0*/  ULDC UR4, c[0x0][0x2d0] ;  /* 0x0000b40000047ab9 */ /* 0x000fe40000000800 */
[----:B------:R-:W-:Y:S02]  /*0df0*/  ISETP.GE.AND P1, PT, R2, UR4, PT ;  /* 0x0000000402007c0c */ /* 0x000fe4000bf26270 */
[----:B------:R-:W-:-:S11]  /*0e00*/  ISETP.GE.AND P0, PT, R6, UR4, PT ;  /* 0x0000000406007c0c */ /* 0x000fd6000bf06270 */
[----:B------:R1:W-:Y:S04]  /*0e10*/  @!P1 STG.E.128 desc[UR6][R20.64+0x7000], RZ ;  /* 0x007000ff14009986 */ /* 0x0003e8000c101d06 */
[----:B------:R1:W-:Y:S02]  /*0e20*/  @!P0 STG.E.128 desc[UR6][R20.64+0x7100], RZ ;  /* 0x007100ff14008986 */ /* 0x0003e4000c101d06 */
.L_x_6444:
[----:B------:R-:W-:Y:S05]  /*0e30*/  BSYNC B0 ;  /* 0x0000000000007941 */ /* 0x000fea0003800000 */
.L_x_6443:
        /* <DEDUP_REMOVED lines=29> */
.L_x_6428:
        /* <DEDUP_REMOVED lines=24> */
.L_x_6445:
        /* <DEDUP_REMOVED lines=82> */
.L_x_6446:
        /* <DEDUP_REMOVED lines=49> */
.L_x_6448:
        /* <DEDUP_REMOVED lines=32> */
.L_x_6447:
        /* <DEDUP_REMOVED lines=238> */
.L_x_6518:
        /* <DEDUP_REMOVED lines=23> */
.L_x_6451:
[----:B------:R-:W-:Y:S05]  /*2c10*/  BSYNC B0 ;  /* 0x0000000000007941 */ /* 0x000fea0003800000 */
.L_x_6450:
        /* <DEDUP_REMOVED lines=12> */
.L_x_6453:
[----:B------:R-:W-:Y:S05]  /*2ce0*/  BSYNC B0 ;  /* 0x0000000000007941 */ /* 0x000fea0003800000 */
.L_x_6452:
        /* <DEDUP_REMOVED lines=12> */
.L_x_6455:
[----:B------:R-:W-:Y:S05]  /*2db0*/  BSYNC B0 ;  /* 0x0000000000007941 */ /* 0x000fea0003800000 */
.L_x_6454:
        /* <DEDUP_REMOVED lines=16> */
.L_x_6457:
[----:B------:R-:W-:Y:S05]  /*2ec0*/  BSYNC B0 ;  /* 0x0000000000007941 */ /* 0x000fea0003800000 */
.L_x_6456:
        /* <DEDUP_REMOVED lines=61> */
.L_x_6463:
[----:B------:R-:W-:Y:S05]  /*32a0*/  BSYNC B0 ;  /* 0x0000000000007941 */ /* 0x000fea0003800000 */
.L_x_6462:
        /* <DEDUP_REMOVED lines=48> */
.L_x_6461:
[----:B------:R-:W-:Y:S05]  /*35b0*/  BSYNC B1 ;  /* 0x0000000000017941 */ /* 0x000fea0003800000 */
.L_x_6460:
        /* <DEDUP_REMOVED lines=62> */
.L_x_6467:
[----:B------:R-:W-:Y:S05]  /*39a0*/  BSYNC B0 ;  /* 0x0000000000007941 */ /* 0x000fea0003800000 */
.L_x_6466:
        /* <DEDUP_REMOVED lines=50> */
.L_x_6465:
[----:B------:R-:W-:Y:S05]  /*3cd0*/  BSYNC B1 ;  /* 0x0000000000017941 */ /* 0x000fea0003800000 */
.L_x_6464:
        /* <DEDUP_REMOVED lines=62> */
.L_x_6471:
[----:B------:R-:W-:Y:S05]  /*40c0*/  BSYNC B0 ;  /* 0x0000000000007941 */ /* 0x000fea0003800000 */
.L_x_6470:
        /* <DEDUP_REMOVED lines=50> */
.L_x_6469:
[----:B------:R-:W-:Y:S05]  /*43f0*/  BSYNC B1 ;  /* 0x0000000000017941 */ /* 0x000fea0003800000 */
.L_x_6468:
        /* <DEDUP_REMOVED lines=67> */
.L_x_6475:
[----:B------:R-:W-:Y:S05]  /*4830*/  BSYNC B0 ;  /* 0x0000000000007941 */ /* 0x000fea0003800000 */
.L_x_6474:
        /* <DEDUP_REMOVED lines=50> */
.L_x_6473:
[----:B------:R-:W-:Y:S05]  /*4b60*/  BSYNC B1 ;  /* 0x0000000000017941 */ /* 0x000fea0003800000 */
.L_x_6472:
        /* <DEDUP_REMOVED lines=9> */
.L_x_6459:
        /* <DEDUP_REMOVED lines=90> */
.L_x_6482:
[----:B------:R-:W-:Y:S05]  /*51a0*/  BSYNC B0 ;  /* 0x0000000000007941 */ /* 0x000fea0003800000 */
.L_x_6481:
[----:B-----5:R1:W-:Y:S02]  /*51b0*/  STG.E.128 desc[UR6][R98.64], R44 ;  /* 0x0000002c62007986 */ /* 0x0203e4000c101d06 */
.L_x_6480:
[----:B------:R-:W-:Y:S05]  /*51c0*/  BSYNC B1 ;  /* 0x0000000000017941 */ /* 0x000fea0003800000 */
.L_x_6479:
        /* <DEDUP_REMOVED lines=88> */
.L_x_6484:
[----:B------:R-:W-:Y:S05]  /*5750*/  BSYNC B0 ;  /* 0x0000000000007941 */ /* 0x000fea0003800000 */
.L_x_6483:
[----:B-----5:R1:W-:Y:S02]  /*5760*/  STG.E.128 desc[UR6][R98.64+0x80], R44 ;  /* 0x0000802c62007986 */ /* 0x0203e4000c101d06 */
.L_x_6478:
[----:B------:R-:W-:Y:S05]  /*5770*/  BSYNC B2 ;  /* 0x0000000000027941 */ /* 0x000fea0003800000 */
.L_x_6477:
        /* <DEDUP_REMOVED lines=97> */
.L_x_6490:
[----:B------:R-:W-:Y:S05]  /*5d90*/  BSYNC B0 ;  /* 0x0000000000007941 */ /* 0x000fea0003800000 */
.L_x_6489:
[----:B-----5:R1:W-:Y:S02]  /*5da0*/  STG.E.128 desc[UR6][R146.64], R44 ;  /* 0x0000002c92007986 */ /* 0x0203e4000c101d06 */
.L_x_6488:
[----:B------:R-:W-:Y:S05]  /*5db0*/  BSYNC B1 ;  /* 0x0000000000017941 */ /* 0x000fea0003800000 */
.L_x_6487:
        /* <DEDUP_REMOVED lines=93> */
.L_x_6492:
[----:B------:R-:W-:Y:S05]  /*6390*/  BSYNC B0 ;  /* 0x0000000000007941 */ /* 0x000fea0003800000 */
.L_x_6491:
[----:B-----5:R1:W-:Y:S02]  /*63a0*/  STG.E.128 desc[UR6][R146.64], R44 ;  /* 0x0000002c92007986 */ /* 0x0203e4000c101d06 */
.L_x_6486:
[----:B------:R-:W-:Y:S05]  /*63b0*/  BSYNC B2 ;  /* 0x0000000000027941 */ /* 0x000fea0003800000 */
.L_x_6485:
        /* <DEDUP_REMOVED lines=97> */
.L_x_6498:
[----:B------:R-:W-:Y:S05]  /*69d0*/  BSYNC B0 ;  /* 0x0000000000007941 */ /* 0x000fea0003800000 */
.L_x_6497:
[----:B-----5:R1:W-:Y:S02]  /*69e0*/  STG.E.128 desc[UR6][R146.64], R44 ;  /* 0x0000002c92007986 */ /* 0x0203e4000c101d06 */
.L_x_6496:
[----:B------:R-:W-:Y:S05]  /*69f0*/  BSYNC B1 ;  /* 0x0000000000017941 */ /* 0x000fea0003800000 */
.L_x_6495:
        /* <DEDUP_REMOVED lines=93> */
.L_x_6500:
[----:B------:R-:W-:Y:S05]  /*6fd0*/  BSYNC B0 ;  /* 0x0000000000007941 */ /* 0x000fea0003800000 */
.L_x_6499:
[----:B-----5:R1:W-:Y:S02]  /*6fe0*/  STG.E.128 desc[UR6][R146.64], R44 ;  /* 0x0000002c92007986 */ /* 0x0203e4000c101d06 */
.L_x_6494:
[----:B------:R-:W-:Y:S05]  /*6ff0*/  BSYNC B2 ;  /* 0x0000000000027941 */ /* 0x000fea0003800000 */
.L_x_6493:
        /* <DEDUP_REMOVED lines=102> */
.L_x_6506:
[----:B------:R-:W-:Y:S05]  /*7660*/  BSYNC B0 ;  /* 0x0000000000007941 */ /* 0x000fea0003800000 */
.L_x_6505:
[----:B-----5:R1:W-:Y:S02]  /*7670*/  STG.E.128 desc[UR6][R152.64], R44 ;  /* 0x0000002c98007986 */ /* 0x0203e4000c101d06 */
.L_x_6504:
[----:B------:R-:W-:Y:S05]  /*7680*/  BSYNC B1 ;  /* 0x0000000000017941 */ /* 0x000fea0003800000 */
.L_x_6503:
        /* <DEDUP_REMOVED lines=93> */
.L_x_6508:
[----:B------:R-:W-:Y:S05]  /*7c60*/  BSYNC B0 ;  /* 0x0000000000007941 */ /* 0x000fea0003800000 */
.L_x_6507:
[----:B-----5:R1:W-:Y:S02]  /*7c70*/  STG.E.128 desc[UR6][R146.64], R44 ;  /* 0x0000002c92007986 */ /* 0x0203e4000c101d06 */
.L_x_6502:
[----:B------:R-:W-:Y:S05]  /*7c80*/  BSYNC B2 ;  /* 0x0000000000027941 */ /* 0x000fea0003800000 */
.L_x_6501:
        /* <DEDUP_REMOVED lines=8> */
.L_x_6458:
        /* <DEDUP_REMOVED lines=10> */
.L_x_6510:
[----:B------:R-:W-:Y:S05]  /*7db0*/  BSYNC B0 ;  /* 0x0000000000007941 */ /* 0x000fea0003800000 */
.L_x_6509:
        /* <DEDUP_REMOVED lines=16> */
.L_x_6512:
[----:B------:R-:W-:Y:S05]  /*7ec0*/  BSYNC B0 ;  /* 0x0000000000007941 */ /* 0x000fea0003800000 */
.L_x_6511:
        /* <DEDUP_REMOVED lines=16> */
.L_x_6514:
[----:B------:R-:W-:Y:S05]  /*7fd0*/  BSYNC B0 ;  /* 0x0000000000007941 */ /* 0x000fea0003800000 */
.L_x_6513:
        /* <DEDUP_REMOVED lines=22> */
.L_x_6515:
[----:B------:R-:W-:Y:S05]  /*8140*/  BSYNC B0 ;  /* 0x0000000000007941 */ /* 0x000fea0003800000 */
.L_x_6476:
        /* <DEDUP_REMOVED lines=81> */
.L_x_6516:
        /* <DEDUP_REMOVED lines=11> */
.L_x_6517:
[----:B------:R-:W-:Y:S04]  /*8710*/  IADD3 R11, R11, -0x1, RZ ;  /* 0xffffffff0b0b7810 */ /* 0x000fe80007ffe0ff */
[----:B------:R-:W-:Y:S11]  /*8720*/  ISETP.GT.AND P0, PT, R11, R76, PT ;  /* 0x0000004c0b00720c */ /* 0x000ff60003f04270 */
[----:B------:R-:W-:Y:S02]  /*8730*/  @!UPT UIADD3 URZ, URZ, URZ, URZ ;  /* 0x0000003f3f3ff290 */ /* 0x000fe4000fffe03f */
[----:B------:R-:W-:Y:S05]  /*8740*/  @P0 BRA `(.L_x_6518) ;  /* 0xffffffa000d40947 */ /* 0x000fea000383ffff */
.L_x_6449:
        /* <DEDUP_REMOVED lines=105> */
.L_x_6527:
[----:B------:R-:W-:Y:S05]  /*8de0*/  BSYNC B0 ;  /* 0x0000000000007941 */ /* 0x000fea0003800000 */
.L_x_6526:
[----:B-----5:R3:W-:Y:S02]  /*8df0*/  STS.128 [R172], R8 ;  /* 0x00000008ac007388 */ /* 0x0207e40000000c00 */
.L_x_6525:
[----:B------:R-:W-:Y:S05]  /*8e00*/  BSYNC B1 ;  /* 0x0000000000017941 */ /* 0x000fea0003800000 */
.L_x_6524:
        /* <DEDUP_REMOVED lines=45> */
.L_x_6529:
[----:B------:R-:W-:Y:S05]  /*90e0*/  BSYNC B0 ;  /* 0x0000000000007941 */ /* 0x000fea0003800000 */
.L_x_6528:
[----:B-----5:R1:W-:Y:S02]  /*90f0*/  STS.128 [R172+0x2000], R8 ;  /* 0x00200008ac007388 */ /* 0x0203e40000000c00 */
.L_x_6523:
[----:B------:R-:W-:Y:S05]  /*9100*/  BSYNC B2 ;  /* 0x0000000000027941 */ /* 0x000fea0003800000 */
.L_x_6522:
        /* <DEDUP_REMOVED lines=62> */
.L_x_6535:
[----:B------:R-:W-:Y:S05]  /*94f0*/  BSYNC B0 ;  /* 0x0000000000007941 */ /* 0x000fea0003800000 */
.L_x_6534:
[----:B-----5:R3:W-:Y:S02]  /*9500*/  STS.128 [R172+0x800], R8 ;  /* 0x00080008ac007388 */ /* 0x0207e40000000c00 */
.L_x_6533:
[----:B------:R-:W-:Y:S05]  /*9510*/  BSYNC B1 ;  /* 0x0000000000017941 */ /* 0x000fea0003800000 */
.L_x_6532:
        /* <DEDUP_REMOVED lines=44> */
.L_x_6537:
[----:B------:R-:W-:Y:S05]  /*97e0*/  BSYNC B0 ;  /* 0x0000000000007941 */ /* 0x000fea0003800000 */
.L_x_6536:
[----:B-----5:R3:W-:Y:S02]  /*97f0*/  STS.128 [R172+0x2800], R8 ;  /* 0x00280008ac007388 */ /* 0x0207e40000000c00 */
.L_x_6531:
[----:B------:R-:W-:Y:S05]  /*9800*/  BSYNC B2 ;  /* 0x0000000000027941 */ /* 0x000fea0003800000 */
.L_x_6530:
        /* <DEDUP_REMOVED lines=64> */
.L_x_6543:
[----:B------:R-:W-:Y:S05]  /*9c10*/  BSYNC B0 ;  /* 0x0000000000007941 */ /* 0x000fea0003800000 */
.L_x_6542:
[----:B-----5:R3:W-:Y:S02]  /*9c20*/  STS.128 [R172+0x1000], R8 ;  /* 0x00100008ac007388 */ /* 0x0207e40000000c00 */
.L_x_6541:
[----:B------:R-:W-:Y:S05]  /*9c30*/  BSYNC B1 ;  /* 0x0000000000017941 */ /* 0x000fea0003800000 */
.L_x_6540:
        /* <DEDUP_REMOVED lines=45> */
.L_x_6545:
[----:B------:R-:W-:Y:S05]  /*9f10*/  BSYNC B0 ;  /* 0x0000000000007941 */ /* 0x000fea0003800000 */
.L_x_6544:
[----:B-----5:R1:W-:Y:S02]  /*9f20*/  STS.128 [R172+0x3000], R8 ;  /* 0x00300008ac007388 */ /* 0x0203e40000000c00 */
.L_x_6539:
[----:B------:R-:W-:Y:S05]  /*9f30*/  BSYNC B2 ;  /* 0x0000000000027941 */ /* 0x000fea0003800000 */
.L_x_6538:
        /* <DEDUP_REMOVED lines=62> */
.L_x_6550:
[----:B------:R-:W-:Y:S05]  /*a320*/  BSYNC B0 ;  /* 0x0000000000007941 */ /* 0x000fea0003800000 */
.L_x_6549:
[----:B-----5:R3:W-:Y:S02]  /*a330*/  STS.128 [R172+0x1800], R8 ;  /* 0x00180008ac007388 */ /* 0x0207e40000000c00 */
.L_x_6548:
[----:B------:R-:W-:Y:S05]  /*a340*/  BSYNC B1 ;  /* 0x0000000000017941 */ /* 0x000fea0003800000 */
.L_x_6547:
        /* <DEDUP_REMOVED lines=44> */
.L_x_6552:
[----:B------:R-:W-:Y:S05]  /*a610*/  BSYNC B0 ;  /* 0x0000000000007941 */ /* 0x000fea0003800000 */
.L_x_6551:
[----:B-----5:R3:W-:Y:S01]  /*a620*/  STS.128 [R172+0x3800], R8 ;  /* 0x00380008ac007388 */ /* 0x0207e20000000c00 */
[----:B------:R-:W-:Y:S05]  /*a630*/  BRA `(.L_x_6546) ;  /* 0x0000003400c87947 */ /* 0x000fea0003800000 */
.L_x_6521:
        /* <DEDUP_REMOVED lines=93> */
.L_x_6558:
[----:B------:R-:W-:Y:S05]  /*ac10*/  BSYNC B0 ;  /* 0x0000000000007941 */ /* 0x000fea0003800000 */
.L_x_6557:
[----:B-----5:R3:W-:Y:S02]  /*ac20*/  STS.128 [R172], R24 ;  /* 0x00000018ac007388 */ /* 0x0207e40000000c00 */
.L_x_6556:
[----:B------:R-:W-:Y:S05]  /*ac30*/  BSYNC B1 ;  /* 0x0000000000017941 */ /* 0x000fea0003800000 */
.L_x_6555:
        /* <DEDUP_REMOVED lines=88> */
.L_x_6560:
[----:B------:R-:W-:Y:S05]  /*b1c0*/  BSYNC B0 ;  /* 0x0000000000007941 */ /* 0x000fea0003800000 */
.L_x_6559:
[----:B-----5:R1:W-:Y:S02]  /*b1d0*/  STS.128 [R172+0x2000], R24 ;  /* 0x00200018ac007388 */ /* 0x0203e40000000c00 */
.L_x_6554:
[----:B------:R-:W-:Y:S05]  /*b1e0*/  BSYNC B2 ;  /* 0x0000000000027941 */ /* 0x000fea0003800000 */
.L_x_6553:
        /* <DEDUP_REMOVED lines=98> */
.L_x_6566:
[----:B------:R-:W-:Y:S05]  /*b810*/  BSYNC B0 ;  /* 0x0000000000007941 */ /* 0x000fea0003800000 */
.L_x_6565:
[----:B-----5:R3:W-:Y:S02]  /*b820*/  STS.128 [R172+0x800], R24 ;  /* 0x00080018ac007388 */ /* 0x0207e40000000c00 */
.L_x_6564:
[----:B------:R-:W-:Y:S05]  /*b830*/  BSYNC B1 ;  /* 0x0000000000017941 */ /* 0x000fea0003800000 */
.L_x_6563:
        /* <DEDUP_REMOVED lines=93> */
.L_x_6568:
[----:B------:R-:W-:Y:S05]  /*be10*/  BSYNC B0 ;  /* 0x0000000000007941 */ /* 0x000fea0003800000 */
.L_x_6567:
[----:B-----5:R1:W-:Y:S02]  /*be20*/  STS.128 [R172+0x2800], R4 ;  /* 0x00280004ac007388 */ /* 0x0203e40000000c00 */
.L_x_6562:
[----:B------:R-:W-:Y:S05]  /*be30*/  BSYNC B2 ;  /* 0x0000000000027941 */ /* 0x000fea0003800000 */
.L_x_6561:
        /* <DEDUP_REMOVED lines=99> */
.L_x_6574:
[----:B------:R-:W-:Y:S05]  /*c470*/  BSYNC B0 ;  /* 0x0000000000007941 */ /* 0x000fea0003800000 */
.L_x_6573:
[----:B-----5:R1:W-:Y:S02]  /*c480*/  STS.128 [R172+0x1000], R24 ;  /* 0x00100018ac007388 */ /* 0x0203e40000000c00 */
.L_x_6572:
[----:B------:R-:W-:Y:S05]  /*c490*/  BSYNC B1 ;  /* 0x0000000000017941 */ /* 0x000fea0003800000 */
.L_x_6571:
        /* <DEDUP_REMOVED lines=91> */
.L_x_6576:
[----:B------:R-:W-:Y:S05]  /*ca50*/  BSYNC B0 ;  /* 0x0000000000007941 */ /* 0x000fea0003800000 */
.L_x_6575:
[----:B-----5:R3:W-:Y:S02]  /*ca60*/  STS.128 [R172+0x3000], R24 ;  /* 0x00300018ac007388 */ /* 0x0207e40000000c00 */
.L_x_6570:
[----:B------:R-:W-:Y:S05]  /*ca70*/  BSYNC B2 ;  /* 0x0000000000027941 */ /* 0x000fea0003800000 */
.L_x_6569:
        /* <DEDUP_REMOVED lines=98> */
.L_x_6580:
[----:B------:R-:W-:Y:S05]  /*d0a0*/  BSYNC B0 ;  /* 0x0000000000007941 */ /* 0x000fea0003800000 */
.L_x_6579:
[----:B-----5:R1:W-:Y:S02]  /*d0b0*/  STS.128 [R172+0x1800], R4 ;  /* 0x00180004ac007388 */ /* 0x0203e40000000c00 */
.L_x_6578:
[----:B------:R-:W-:Y:S05]  /*d0c0*/  BSYNC B1 ;  /* 0x0000000000017941 */ /* 0x000fea0003800000 */
.L_x_6577:
        /* <DEDUP_REMOVED lines=96> */
.L_x_6582:
[----:B------:R-:W-:Y:S05]  /*d6d0*/  BSYNC B0 ;  /* 0x0000000000007941 */ /* 0x000fea0003800000 */
.L_x_6581:
[----:B-----5:R1:W-:Y:S01]  /*d6e0*/  STS.128 [R172+0x3800], R4 ;  /* 0x00380004ac007388 */ /* 0x0203e20000000c00 */
[----:B------:R-:W-:Y:S05]  /*d6f0*/  BRA `(.L_x_6546) ;  /* 0x0000000400987947 */ /* 0x000fea0003800000 */
.L_x_6520:
        /* <DEDUP_REMOVED lines=29> */
.L_x_6584:
[----:B------:R-:W-:Y:S05]  /*d8d0*/  BSYNC B0 ;  /* 0x0000000000007941 */ /* 0x000fea0003800000 */
.L_x_6583:
        /* <DEDUP_REMOVED lines=23> */
.L_x_6586:
[----:B------:R-:W-:Y:S05]  /*da50*/  BSYNC B0 ;  /* 0x0000000000007941 */ /* 0x000fea0003800000 */
.L_x_6585:
        /* <DEDUP_REMOVED lines=23> */
.L_x_6588:
[----:B------:R-:W-:Y:S05]  /*dbd0*/  BSYNC B0 ;  /* 0x0000000000007941 */ /* 0x000fea0003800000 */
.L_x_6587:
        /* <DEDUP_REMOVED lines=24> */
.L_x_6546:
[----:B------:R-:W-:Y:S05]  /*dd60*/  BSYNC B3 ;  /* 0x0000000000037941 */ /* 0x000fea0003800000 */
.L_x_6519:
        /* <DEDUP_REMOVED lines=39> */
.L_x_6590:
[----:B------:R-:W-:Y:S05]  /*dfe0*/  BSYNC B0 ;  /* 0x0000000000007941 */ /* 0x000fea0003800000 */
.L_x_6589:
        /* <DEDUP_REMOVED lines=21> */
.L_x_6592:
[----:B------:R-:W-:Y:S05]  /*e140*/  BSYNC B0 ;  /* 0x0000000000007941 */ /* 0x000fea0003800000 */
.L_x_6591:
        /* <DEDUP_REMOVED lines=24> */
.L_x_6594:
[----:B------:R-:W-:Y:S05]  /*e2d0*/  BSYNC B0 ;  /* 0x0000000000007941 */ /* 0x000fea0003800000 */
.L_x_6593:
        /* <DEDUP_REMOVED lines=28> */
.L_x_6596:
[----:B------:R-:W-:Y:S05]  /*e4a0*/  BSYNC B0 ;  /* 0x0000000000007941 */ /* 0x000fea0003800000 */
.L_x_6595:
        /* <DEDUP_REMOVED lines=42> */
.L_x_6598:
[----:B------:R-:W-:Y:S05]  /*e750*/  BSYNC B0 ;  /* 0x0000000000007941 */ /* 0x000fea0003800000 */
.L_x_6597:
        /* <DEDUP_REMOVED lines=21> */
.L_x_6600:
[----:B------:R-:W-:Y:S05]  /*e8b0*/  BSYNC B0 ;  /* 0x0000000000007941 */ /* 0x000fea0003800000 */
.L_x_6599:
        /* <DEDUP_REMOVED lines=24> */
.L_x_6602:
[----:B------:R-:W-:Y:S05]  /*ea40*/  BSYNC B0 ;  /* 0x0000000000007941 */ /* 0x000fea0003800000 */
.L_x_6601:
        /* <DEDUP_REMOVED lines=25> */
.L_x_6604:
[----:B------:R-:W-:Y:S05]  /*ebe0*/  BSYNC B0 ;  /* 0x0000000000007941 */ /* 0x000fea0003800000 */
.L_x_6603:
        /* <DEDUP_REMOVED lines=27> */
[----:B---3--:R-:W3:Y:S01]  /*eda0*/  LDSM.16.M88.4 R4, [R155+0x4000] ;  /* 0x004000009b04783b */ /* 0x008ee20000000200 */
[C---:B------:R-:W-:Y:S01]  /*edb0*/  VIADD R145, R159.reuse, 0x3000 ;  /* 0x000030009f917836 */ /* 0x040fe20000000000 */
[----:B------:R-:W-:Y:S01]  /*edc0*/  LEA.HI R0, R0, R61, RZ, 0x2 ;  /* 0x0000003d00007211 */ /* 0x000fe200078f10ff */
[----:B------:R-:W-:Y:S01]  /*edd0*/  VIADD R144, R159, 0x3800 ;  /* 0x000038009f907836 */ /* 0x000fe20000000000 */
[----:B------:R-:W-:Y:S02]  /*ede0*/  LDSM.16.M88.4 R80, [R157] ;  /* 0x000000009d50783b */ /* 0x000fe40000000200 */
[----:B------:R-:W-:-:S02]  /*edf0*/  SHF.R.S32.HI R177, RZ, 0x2, R0 ;  /* 0x00000002ffb17819 */ /* 0x000fc40000011400 */
[----:B------:R-:W-:Y:S01]  /*ee00*/  LDSM.16.M88.4 R12, [R148] ;  /* 0x00000000940c783b */ /* 0x000fe20000000200 */
[----:B------:R-:W-:Y:S02]  /*ee10*/  LOP3.LUT R0, R2, R49, RZ, 0xfc, !PT ;  /* 0x0000003102007212 */ /* 0x000fe400078efcff */
[----:B------:R-:W-:Y:S01]  /*ee20*/  IADD3 R103, R60, 0x1, R177 ;  /* 0x000000013c677810 */ /* 0x000fe20007ffe0b1 */
[C---:B-----5:R-:W-:Y:S01]  /*ee30*/  HMMA.16816.F32.BF16 R24, R96.reuse, R32, RZ ;  /* 0x000000206018723c */ /* 0x060fe200000418ff */
[----:B------:R-:W5:Y:S02]  /*ee40*/  LDSM.16.M88.4 R28, [R159+0x1000] ;  /* 0x001000009f1c783b */ /* 0x000f640000000200 */
[----:B------:R-:W-:Y:S02]  /*ee50*/  IADD3 R103, R50, R103, -R168 ;  /* 0x0000006732677210 */ /* 0x000fe40007ffe8a8 */
[----:B------:R-:W5:Y:S01]  /*ee60*/  LDSM.16.M88.4 R44, [R155+0x4800] ;  /* 0x004800009b2c783b */ /* 0x000f620000000200 */
[C---:B------:R-:W-:Y:S02]  /*ee70*/  HMMA.16816.F32.BF16 R32, R96.reuse, R34, RZ ;  /* 0x000000226020723c */ /* 0x040fe400000418ff */
[----:B------:R-:W-:Y:S01]  /*ee80*/  VIADD R103, R103, UR14 ;  /* 0x0000000e67677c36 */ /* 0x000fe20008000000 */
[----:B------:R-:W-:Y:S03]  /*ee90*/  LDSM.16.M88.4 R68, [R162+0x2000] ;  /* 0x00200000a244783b */ /* 0x000fe60000000200 */
[----:B----4-:R-:W-:Y:S01]  /*eea0*/  HMMA.16816.F32.BF16 R40, R96, R56, RZ ;  /* 0x000000386028723c */ /* 0x010fe200000418ff */
[----:B------:R-:W-:Y:S01]  /*eeb0*/  LDSM.16.M88.4 R116, [R155+0x5000] ;  /* 0x005000009b74783b */ /* 0x000fe20000000200 */
[----:B------:R-:W-:-:S02]  /*eec0*/  VIMNMX R2, R103, R50, PT ;  /* 0x0000003267027248 */ /* 0x000fc40003fe0100 */
[----:B------:R-:W-:Y:S01]  /*eed0*/  VIADDMNMX R103, R103, 0x8, R50, PT ;  /* 0x0000000867677846 */ /* 0x000fe20003800132 */
        /* <DEDUP_REMOVED lines=85> */
[----:B------:R-:W1:Y:S02]  /*f430*/  MUFU.TANH R28, R28 ;  /* 0x0000001c001c7308 */ /* 0x000e640000002400 */
[C---:B----4-:R-:W-:Y:S06]  /*f440*/  HMMA.16816.F32.BF16 R96, R68.reuse, R26, R96 ;  /* 0x0000001a4460723c */ /* 0x050fec0000041860 */
[----:B------:R-:W-:Y:S01]  /*f450*/  HMMA.16816.F32.BF16 R84, R68, R24, R84 ;  /* 0x000000184454723c */ /* 0x000fe20000041854 */
[----:B------:R-:W-:Y:S05]  /*f460*/  MUFU.TANH R54, R54 ;  /* 0x0000003600367308 */ /* 0x000fea0000002400 */
[C---:B-----5:R-:W-:Y:S06]  /*f470*/  HMMA.16816.F32.BF16 R40, R4.reuse, R16, R40 ;  /* 0x000000100428723c */ /* 0x060fec0000041828 */
        /* <DEDUP_REMOVED lines=12> */
[----:B------:R-:W2:Y:S01]  /*f540*/  MUFU.TANH R29, R29 ;  /* 0x0000001d001d7308 */ /* 0x000ea20000002400 */
[----:B------:R-:W-:-:S04]  /*f550*/  FMUL.FTZ R32, R58, UR15 ;  /* 0x0000000f3a207c20 */ /* 0x000fc80008410000 */
[C---:B------:R-:W-:Y:S01]  /*f560*/  HMMA.16816.F32.BF16 R88, R8.reuse, R30, R88 ;  /* 0x0000001e0858723c */ /* 0x040fe20000041858 */
[----:B------:R-:W-:Y:S02]  /*f570*/  FMUL.FTZ R36, R56, UR15 ;  /* 0x0000000f38247c20 */ /* 0x000fe40008410000 */
[----:B------:R-:W3:Y:S04]  /*f580*/  MUFU.TANH R24, R24 ;  /* 0x0000001800187308 */ /* 0x000ee80000002400 */
[----:B------:R-:W-:Y:S01]  /*f590*/  FMUL.FTZ R30, R57, UR15 ;  /* 0x0000000f391e7c20 */ /* 0x000fe20008410000 */
[----:B------:R-:W-:Y:S01]  /*f5a0*/  FMUL.FTZ R31, R59, UR15 ;  /* 0x0000000f3b1f7c20 */ /* 0x000fe20008410000 */
[C---:B----4-:R-:W-:Y:S02]  /*f5b0*/  HMMA.16816.F32.BF16 R96, R8.reuse, R18, R96 ;  /* 0x000000120860723c */ /* 0x050fe40000041860 */
[----:B------:R-:W4:Y:S04]  /*f5c0*/  MUFU.TANH R40, R40 ;  /* 0x0000002800287308 */ /* 0x000f280000002400 */
[----:B------:R-:W-:Y:S03]  /*f5d0*/  HMMA.16816.F32.BF16 R84, R8, R16, R84 ;  /* 0x000000100854723c */ /* 0x000fe60000041854 */
[----:B------:R-:W-:Y:S01]  /*f5e0*/  FMUL.FTZ R73, R73, UR15 ;  /* 0x0000000f49497c20 */ /* 0x000fe20008410000 */
[----:B------:R-:W-:Y:S01]  /*f5f0*/  FMUL.FTZ R75, R75, UR15 ;  /* 0x0000000f4b4b7c20 */ /* 0x000fe20008410000 */
[----:B------:R-:W4:Y:S01]  /*f600*/  MUFU.TANH R25, R25 ;  /* 0x0000001900197308 */ /* 0x000f220000002400 */
[----:B------:R-:W-:Y:S01]  /*f610*/  FMUL.FTZ R72, R72, UR15 ;  /* 0x0000000f48487c20 */ /* 0x000fe20008410000 */
[----:B------:R-:W-:Y:S01]  /*f620*/  FMUL.FTZ R74, R74, UR15 ;  /* 0x0000000f4a4a7c20 */ /* 0x000fe20008410000 */
[----:B------:R-:W-:Y:S01]  /*f630*/  IMAD.SHL.U32 R16, R52, 0x2, RZ ;  /* 0x0000000234107824 */ /* 0x000fe200078e00ff */
[----:B------:R-:W-:Y:S04]  /*f640*/  HMMA.16816.F32.BF16 R88, R4, R38, R88 ;  /* 0x000000260458723c */ /* 0x000fe80000041858 */
[----:B------:R-:W4:Y:S01]  /*f650*/  MUFU.TANH R30, R30 ;  /* 0x0000001e001e7308 */ /* 0x000f220000002400 */
[----:B------:R-:W-:-:S05]  /*f660*/  LOP3.LUT R16, R16, 0x6, RZ, 0xc0, !PT ;  /* 0x0000000610107812 */ /* 0x000fca00078ec0ff */
[----:B------:R-:W-:Y:S01]  /*f670*/  IMAD.IADD R16, R3, 0x1, R16 ;  /* 0x0000000103107824 */ /* 0x000fe200078e0210 */
[C---:B-----5:R-:W-:Y:S01]  /*f680*/  HMMA.16816.F32.BF16 R96, R4.reuse, R22, R96 ;  /* 0x000000160460723c */ /* 0x060fe20000041860 */
[----:B------:R-:W5:Y:S02]  /*f690*/  MUFU.TANH R31, R31 ;  /* 0x0000001f001f7308 */ /* 0x000f640000002400 */
[C---:B------:R-:W-:Y:S02]  /*f6a0*/  VIADD R12, R16.reuse, 0x1 ;  /* 0x00000001100c7836 */ /* 0x040fe40000000000 */
[C---:B------:R-:W-:Y:S01]  /*f6b0*/  VIADD R13, R16.reuse, 0x8 ;  /* 0x00000008100d7836 */ /* 0x040fe20000000000 */
[----:B------:R-:W-:Y:S01]  /*f6c0*/  HMMA.16816.F32.BF16 R84, R4, R20, R84 ;  /* 0x000000140454723c */ /* 0x000fe20000041854 */
[----:B------:R-:W-:Y:S01]  /*f6d0*/  VIADD R9, R16, 0x11 ;  /* 0x0000001110097836 */ /* 0x000fe20000000000 */
[CC--:B------:R-:W-:Y:S01]  /*f6e0*/  ISETP.GE.AND P5, PT, R12.reuse, R2.reuse, PT ;  /* 0x000000020c00720c */ /* 0x0c0fe20003fa6270 */
[----:B------:R-:W5:Y:S01]  /*f6f0*/  MUFU.TANH R36, R36 ;  /* 0x0000002400247308 */ /* 0x000f620000002400 */
[-C--:B------:R-:W-:Y:S01]  /*f700*/  ISETP.GE.AND P0, PT, R12, R103.reuse, PT ;  /* 0x000000670c00720c */ /* 0x080fe20003f06270 */
[C---:B------:R-:W-:Y:S01]  /*f710*/  VIADD R12, R16.reuse, 0x9 ;  /* 0x00000009100c7836 */ /* 0x040fe20000000000 */
[CC--:B------:R-:W-:Y:S01]  /*f720*/  ISETP.GE.AND P4, PT, R13.reuse, R2.reuse, PT ;  /* 0x000000020d00720c */ /* 0x0c0fe20003f86270 */
[C---:B------:R-:W-:Y:S01]  /*f730*/  VIADD R8, R16.reuse, 0x18 ;  /* 0x0000001810087836 */ /* 0x040fe20000000000 */
[-C--:B------:R-:W-:Y:S01]  /*f740*/  ISETP.GE.AND P1, PT, R13, R103.reuse, PT ;  /* 0x000000670d00720c */ /* 0x080fe20003f26270 */
[----:B------:R-:W-:Y:S01]  /*f750*/  VIADD R13, R16, 0x10 ;  /* 0x00000010100d7836 */ /* 0x000fe20000000000 */
[CC--:B------:R-:W-:Y:S01]  /*f760*/  ISETP.GE.AND P6, PT, R12.reuse, R2.reuse, PT ;  /* 0x000000020c00720c */ /* 0x0c0fe20003fc6270 */
[----:B------:R-:W5:Y:S01]  /*f770*/  MUFU.TANH R32, R32 ;  /* 0x0000002000207308 */ /* 0x000f620000002400 */
[-C--:B------:R-:W-:Y:S01]  /*f780*/  ISETP.GE.AND P2, PT, R12, R103.reuse, PT ;  /* 0x000000670c00720c */ /* 0x080fe20003f46270 */
[----:B------:R-:W-:Y:S01]  /*f790*/  FMUL.FTZ R21, R89, UR15 ;  /* 0x0000000f59157c20 */ /* 0x000fe20008410000 */
        /* <DEDUP_REMOVED lines=8> */
[CC--:B------:R-:W-:Y:S01]  /*f820*/  ISETP.GE.AND P4, PT, R9.reuse, R2.reuse, PT ;  /* 0x000000020900720c */ /* 0x0c0fe20003f86270 */
[----:B------:R-:W-:Y:S01]  /*f830*/  FMUL.FTZ R26, R88, UR15 ;  /* 0x0000000f581a7c20 */ /* 0x000fe20008410000 */
[-C--:B------:R-:W-:Y:S01]  /*f840*/  ISETP.GE.AND P1, PT, R9, R103.reuse, PT ;  /* 0x000000670900720c */ /* 0x080fe20003f26270 */
[----:B------:R-:W-:Y:S01]  /*f850*/  VIADD R9, R16, 0x19 ;  /* 0x0000001910097836 */ /* 0x000fe20000000000 */
[CC--:B------:R-:W-:Y:S01]  /*f860*/  ISETP.GE.AND P5, PT, R13.reuse, R2.reuse, PT ;  /* 0x000000020d00720c */ /* 0x0c0fe20003fa6270 */
[----:B------:R-:W1:Y:S01]  /*f870*/  MUFU.TANH R124, R75 ;  /* 0x0000004b007c7308 */ /* 0x000e620000002400 */
[-C--:B------:R-:W-:Y:S01]  /*f880*/  ISETP.GE.AND P0, PT, R13, R103.reuse, PT ;  /* 0x000000670d00720c */ /* 0x080fe20003f06270 */
[----:B------:R-:W-:Y:S01]  /*f890*/  FMUL.FTZ R18, R90, UR15 ;  /* 0x0000000f5a127c20 */ /* 0x000fe20008410000 */
[----:B------:R-:W-:Y:S01]  /*f8a0*/  FSEL R65, R65, -INF , !P6 ;  /* 0xff80000041417808 */ /* 0x000fe20007000000 */
[----:B------:R-:W-:Y:S01]  /*f8b0*/  FMUL.FTZ R84, R84, UR15 ;  /* 0x0000000f54547c20 */ /* 0x000fe20008410000 */
[----:B------:R-:W-:Y:S01]  /*f8c0*/  FSEL R14, R28, -INF , !P2 ;  /* 0xff8000001c0e7808 */ /* 0x000fe20005000000 */
[----:B------:R-:W-:Y:S01]  /*f8d0*/  FMUL.FTZ R86, R86, UR15 ;  /* 0x0000000f56567c20 */ /* 0x000fe20008410000 */
[CC--:B------:R-:W-:Y:S01]  /*f8e0*/  ISETP.GE.AND P6, PT, R8.reuse, R2.reuse, PT ;  /* 0x000000020800720c */ /* 0x0c0fe20003fc6270 */
[----:B------:R-:W1:Y:S01]  /*f8f0*/  MUFU.TANH R121, R72 ;  /* 0x0000004800797308 */ /* 0x000e620000002400 */
[-C--:B------:R-:W-:Y:S01]  /*f900*/  ISETP.GE.AND P2, PT, R8, R103.reuse, PT ;  /* 0x000000670800720c */ /* 0x080fe20003f46270 */
[----:B------:R-:W-:Y:S01]  /*f910*/  VIADD R8, R16, 0x20 ;  /* 0x0000002010087836 */ /* 0x000fe20000000000 */
[----:B--2---:R-:W-:Y:S01]  /*f920*/  FSEL R15, R29, -INF , !P5 ;  /* 0xff8000001d0f7808 */ /* 0x004fe20006800000 */
[----:B------:R-:W-:Y:S01]  /*f930*/  FMUL.FTZ R20, R91, UR15 ;  /* 0x0000000f5b147c20 */ /* 0x000fe20008410000 */
[----:B---3--:R-:W-:Y:S01]  /*f940*/  FSEL R12, R24, -INF , !P0 ;  /* 0xff800000180c7808 */ /* 0x008fe20004000000 */
[----:B------:R-:W-:Y:S01]  /*f950*/  FMUL.FTZ R85, R85, UR15 ;  /* 0x0000000f55557c20 */ /* 0x000fe20008410000 */
[CC--:B------:R-:W-:Y:S01]  /*f960*/  ISETP.GE.AND P5, PT, R9.reuse, R2.reuse, PT ;  /* 0x000000020900720c */ /* 0x0c0fe20003fa6270 */
[----:B------:R-:W-:Y:S01]  /*f970*/  MUFU.TANH R21, R21 ;  /* 0x0000001500157308 */ /* 0x000fe20000002400 */
[-C--:B------:R-:W-:Y:S01]  /*f980*/  ISETP.GE.AND P0, PT, R9, R103.reuse, PT ;  /* 0x000000670900720c */ /* 0x080fe20003f06270 */
[----:B------:R-:W-:Y:S01]  /*f990*/  FMUL.FTZ R87, R87, UR15 ;  /* 0x0000000f57577c20 */ /* 0x000fe20008410000 */
[----:B----4-:R-:W-:Y:S01]  /*f9a0*/  FSEL R13, R40, -INF , !P4 ;  /* 0xff800000280d7808 */ /* 0x010fe20006000000 */
[----:B------:R-:W-:Y:S01]  /*f9b0*/  FMUL.FTZ R97, R97, UR15 ;  /* 0x0000000f61617c20 */ /* 0x000fe20008410000 */
[----:B------:R-:W-:Y:S01]  /*f9c0*/  FSEL R10, R25, -INF , !P1 ;  /* 0xff800000190a7808 */ /* 0x000fe20004800000 */
[----:B------:R-:W-:Y:S01]  /*f9d0*/  FMUL.FTZ R98, R98, UR15 ;  /* 0x0000000f62627c20 */ /* 0x000fe20008410000 */
[C---:B------:R-:W-:Y:S01]  /*f9e0*/  ISETP.GE.AND P4, PT, R8.reuse, R2, PT ;  /* 0x000000020800720c */ /* 0x040fe20003f86270 */
[----:B------:R-:W2:Y:S01]  /*f9f0*/  MUFU.TANH R126, R74 ;  /* 0x0000004a007e7308 */ /* 0x000ea20000002400 */
[----:B------:R-:W-:Y:S01]  /*fa00*/  ISETP.GE.AND P1, PT, R8, R103, PT ;  /* 0x000000670800720c */ /* 0x000fe20003f26270 */
[----:B------:R-:W-:Y:S01]  /*fa10*/  FMUL.FTZ R99, R99, UR15 ;  /* 0x0000000f63637c20 */ /* 0x000fe20008410000 */
[----:B------:R-:W-:-:S02]  /*fa20*/  FSEL R9, R30, -INF , !P5 ;  /* 0xff8000001e097808 */ /* 0x000fc40006800000 */
[----:B-----5:R-:W-:Y:S02]  /*fa30*/  FSEL R8, R31, -INF , !P0 ;  /* 0xff8000001f087808 */ /* 0x020fe40004000000 */
[----:B------:R-:W-:Y:S01]  /*fa40*/  FSEL R11, R36, -INF , !P6 ;  /* 0xff800000240b7808 */ /* 0x000fe20007000000 */
[----:B------:R-:W3:Y:S01]  /*fa50*/  MUFU.TANH R115, R96 ;  /* 0x0000006000737308 */ /* 0x000ee20000002400 */
[----:B------:R-:W-:Y:S02]  /*fa60*/  FSEL R32, R32, -INF , !P2 ;  /* 0xff80000020207808 */ /* 0x000fe40005000000 */
[CC--:B------:R-:W-:Y:S02]  /*fa70*/  ISETP.GE.AND P5, PT, R4.reuse, R2.reuse, PT ;  /* 0x000000020400720c */ /* 0x0c0fe40003fa6270 */
[-C--:B------:R-:W-:Y:S01]  /*fa80*/  ISETP.GE.AND P0, PT, R4, R103.reuse, PT ;  /* 0x000000670400720c */ /* 0x080fe20003f06270 */
[C---:B------:R-:W-:Y:S01]  /*fa90*/  VIADD R4, R16.reuse, 0x30 ;  /* 0x0000003010047836 */ /* 0x040fe20000000000 */
[C---:B------:R-:W-:Y:S01]  /*faa0*/  ISETP.GE.AND P6, PT, R5.reuse, R2, PT ;  /* 0x000000020500720c */ /* 0x040fe20003fc6270 */
[----:B------:R-:W4:Y:S01]  /*fab0*/  MUFU.TANH R118, R84 ;  /* 0x0000005400767308 */ /* 0x000f220000002400 */
[----:B------:R-:W-:Y:S01]  /*fac0*/  ISETP.GE.AND P2, PT, R5, R103, PT ;  /* 0x000000670500720c */ /* 0x000fe20003f46270 */
[----:B------:R-:W-:Y:S01]  /*fad0*/  VIADD R5, R16, 0x29 ;  /* 0x0000002910057836 */ /* 0x000fe20000000000 */
[----:B-1----:R-:W-:-:S02]  /*fae0*/  FSEL R119, R119, -INF , !P6 ;  /* 0xff80000077777808 */ /* 0x002fc40007000000 */
[----:B------:R-:W-:Y:S02]  /*faf0*/  FSEL R124, R124, -INF , !P2 ;  /* 0xff8000007c7c7808 */ /* 0x000fe40005000000 */
[----:B------:R-:W-:Y:S01]  /*fb00*/  FSEL R121, R121, -INF , !P4 ;  /* 0xff80000079797808 */ /* 0x000fe20006000000 */
[----:B------:R-:W1:Y:S01]  /*fb10*/  MUFU.TANH R116, R86 ;  /* 0x0000005600747308 */ /* 0x000e620000002400 */
[CC--:B------:R-:W-:Y:S02]  /*fb20*/  ISETP.GE.AND P6, PT, R4.reuse, R2.reuse, PT ;  /* 0x000000020400720c */ /* 0x0c0fe40003fc6270 */
[----:B------:R-:W-:Y:S01]  /*fb30*/  ISETP.GE.AND P2, PT, R4, R103, PT ;  /* 0x000000670400720c */ /* 0x000fe20003f46270 */
[----:B------:R-:W-:Y:S01]  /*fb40*/  VIADD R4, R16, 0x38 ;  /* 0x0000003810047836 */ /* 0x000fe20000000000 */
[----:B------:R-:W-:Y:S02]  /*fb50*/  ISETP.GE.AND P4, PT, R5, R2, PT ;  /* 0x000000020500720c */ /* 0x000fe40003f86270 */
[----:B--2---:R-:W-:Y:S01]  /*fb60*/  FSEL R126, R126, -INF , !P1 ;  /* 0xff8000007e7e7808 */ /* 0x004fe20004800000 */
[----:B------:R-:W2:Y:S01]  /*fb70*/  MUFU.TANH R26, R26 ;  /* 0x0000001a001a7308 */ /* 0x000ea20000002400 */
[----:B------:R-:W-:-:S02]  /*fb80*/  FSEL R21, R21, -INF , !P4 ;  /* 0xff80000015157808 */ /* 0x000fc40006000000 */
[----:B------:R-:W-:Y:S02]  /*fb90*/  ISETP.GE.AND P4, PT, R4, R2, PT ;  /* 0x000000020400720c */ /* 0x000fe40003f86270 */
[----:B------:R-:W-:Y:S01]  /*fba0*/  ISETP.GE.AND P1, PT, R5, R103, PT ;  /* 0x000000670500720c */ /* 0x000fe20003f26270 */
[----:B------:R-:W-:Y:S01]  /*fbb0*/  VIADD R5, R16, 0x31 ;  /* 0x0000003110057836 */ /* 0x000fe20000000000 */
[----:B---3--:R-:W-:Y:S01]  /*fbc0*/  FSEL R115, R115, -INF , !P4 ;  /* 0xff80000073737808 */ /* 0x008fe20006000000 */
[----:B------:R-:W3:Y:S01]  /*fbd0*/  MUFU.TANH R18, R18 ;  /* 0x0000001200127308 */ /* 0x000ee20000002400 */
[----:B------:R-:W-:Y:S02]  /*fbe0*/  ISETP.GT.AND P4, PT, R176, R163, PT ;  /* 0x000000a3b000720c */ /* 0x000fe40003f84270 */
[----:B----4-:R-:W-:Y:S02]  /*fbf0*/  FSEL R118, R118, -INF , !P6 ;  /* 0xff80000076767808 */ /* 0x010fe40007000000 */
[----:B-1----:R-:W-:-:S02]  /*fc00*/  FSEL R116, R116, -INF , !P2 ;  /* 0xff80000074747808 */ /* 0x002fc40005000000 */
        /* <DEDUP_REMOVED lines=10> */
[----:B------:R-:W-:-:S02]  /*fcb0*/  ISETP.GE.AND P0, PT, R5, R103, PT ;  /* 0x000000670500720c */ /* 0x000fc40003f06270 */
[----:B------:R-:W-:-:S03]  /*fcc0*/  FSEL R5, R48, -INF , !P6 ;  /* 0xff80000030057808 */ /* 0x000fc60007000000 */
        /* <DEDUP_REMOVED lines=75> */
.L_x_6606:
[----:B------:R-:W1:Y:S02]  /*10180*/  LDC R4, c[0x0][0x248] ;  /* 0x00009200ff047b82 */ /* 0x000e640000000800 */
[----:B-1----:R-:W-:-:S04]  /*10190*/  LEA R4, -R4, RZ, 0x6 ;  /* 0x000000ff04047211 */ /* 0x002fc800078e31ff */
[----:B------:R-:W-:-:S07]  /*101a0*/  SHF.R.S32.HI R3, RZ, 0x1f, R4 ;  /* 0x0000001fff037819 */ /* 0x000fce0000011404 */
.L_x_6607:
        /* <DEDUP_REMOVED lines=16> */
[C---:B------:R-:W-:Y:S01]  /*102b0*/  @P0 IADD3 R7, P2, R6.reuse, R132, RZ ;  /* 0x0000008406070210 */ /* 0x040fe20007f5e0ff */
[----:B------:R-:W-:Y:S01]  /*102c0*/  @!PT LDS RZ, [RZ] ;  /* 0x00000000fffff984 */ /* 0x000fe20000000800 */
[----:B------:R-:W-:Y:S01]  /*102d0*/  @!PT LDS RZ, [RZ] ;  /* 0x00000000fffff984 */ /* 0x000fe20000000800 */
[----:B------:R-:W-:Y:S01]  /*102e0*/  @!PT LDS RZ, [RZ] ;  /* 0x00000000fffff984 */ /* 0x000fe20000000800 */
[----:B------:R1:W-:Y:S01]  /*102f0*/  @P0 LDGSTS.E.BYPASS.LTC128B.128 [R172+0x6000], desc[UR6][R26.64+0x80] ;  /* 0x060000801aac0fae */ /* 0x0003e2000b901d46 */
[----:B------:R-:W-:Y:S02]  /*10300*/  IADD3 R4, P1, R165, R6, RZ ;  /* 0x00000006a5047210 */ /* 0x000fe40007f3e0ff */
[----:B------:R-:W-:Y:S01]  /*10310*/  @P6 LEA.HI.X R25, R6, R173, R3, 0x1, P5 ;  /* 0x000000ad06196211 */ /* 0x000fe200028f0c03 */
[----:B------:R-:W-:Y:S01]  /*10320*/  @P0 IMAD.X R6, R3, 0x1, R131, P2 ;  /* 0x0000000103060824 */ /* 0x000fe200010e0683 */
[C---:B------:R-:W-:Y:S01]  /*10330*/  @P0 LEA R30, P2, R7.reuse, UR12, 0x1 ;  /* 0x0000000c071e0c11 */ /* 0x040fe2000f8408ff */
[----:B------:R-:W-:Y:S01]  /*10340*/  IMAD.X R3, R164, 0x1, R3, P1 ;  /* 0x00000001a4037824 */ /* 0x000fe200008e0603 */
[----:B------:R-:W-:Y:S01]  /*10350*/  @P0 IADD3 R16, P1, R4, R132, RZ ;  /* 0x0000008404100210 */ /* 0x000fe20007f3e0ff */
[----:B------:R1:W-:Y:S01]  /*10360*/  @!P0 STS.128 [R172+0x6000], RZ ;  /* 0x006000ffac008388 */ /* 0x0003e20000000c00 */
[----:B------:R-:W-:-:S02]  /*10370*/  @P0 LEA.HI.X R31, R7, UR13, R6, 0x1, P2 ;  /* 0x0000000d071f0c11 */ /* 0x000fc400090f0c06 */
[----:B------:R-:W-:Y:S01]  /*10380*/  @P0 LEA R18, P2, R16, UR12, 0x1 ;  /* 0x0000000c10120c11 */ /* 0x000fe2000f8408ff */
[----:B------:R-:W-:Y:S01]  /*10390*/  @P0 IMAD.X R19, R3, 0x1, R131, P1 ;  /* 0x0000000103130824 */ /* 0x000fe200008e0683 */
[----:B------:R-:W-:Y:S01]  /*103a0*/  IADD3 R7, P1, R165, R4, RZ ;  /* 0x00000004a5077210 */ /* 0x000fe20007f3e0ff */
[----:B------:R-:W-:Y:S01]  /*103b0*/  @!PT LDS RZ, [RZ] ;  /* 0x00000000fffff984 */ /* 0x000fe20000000800 */
[----:B------:R-:W-:Y:S01]  /*103c0*/  @!PT LDS RZ, [RZ] ;  /* 0x00000000fffff984 */ /* 0x000fe20000000800 */
[----:B------:R-:W-:Y:S01]  /*103d0*/  @!PT LDS RZ, [RZ] ;  /* 0x00000000fffff984 */ /* 0x000fe20000000800 */
[----:B------:R1:W-:Y:S01]  /*103e0*/  @P6 LDGSTS.E.BYPASS.LTC128B.128 [R172+0x4800], desc[UR6][R24.64] ;  /* 0x0480000018ac6fae */ /* 0x0003e2000b901d46 */
[----:B------:R-:W-:Y:S02]  /*103f0*/  @P6 LEA R34, P5, R4, R174, 0x1 ;  /* 0x000000ae04226211 */ /* 0x000fe400078a08ff */
[----:B------:R-:W-:Y:S01]  /*10400*/  @P0 LEA.HI.X R19, R16, UR13, R19, 0x1, P2 ;  /* 0x0000000d10130c11 */ /* 0x000fe200090f0c13 */
[--C-:B------:R-:W-:Y:S01]  /*10410*/  IMAD.X R130, R164, 0x1, R3.reuse, P1 ;  /* 0x00000001a4827824 */ /* 0x100fe200008e0603 */
[----:B------:R-:W-:Y:S01]  /*10420*/  @P0 IADD3 R132, P1, R7, R132, RZ ;  /* 0x0000008407840210 */ /* 0x000fe20007f3e0ff */
[----:B------:R1:W-:Y:S01]  /*10430*/  @!P6 STS.128 [R172+0x4800], RZ ;  /* 0x004800ffac00e388 */ /* 0x0003e20000000c00 */
[----:B------:R-:W-:-:S02]  /*10440*/  @P6 LEA.HI.X R35, R4, R173, R3, 0x1, P5 ;  /* 0x000000ad04236211 */ /* 0x000fc400028f0c03 */
        /* <DEDUP_REMOVED lines=33> */
.L_x_6605:
[----:B------:R-:W-:Y:S01]  /*10660*/  FMNMX.FTZ R4, R5, R55, !PT ;  /* 0x0000003705047209 */ /* 0x000fe20007810000 */
[----:B------:R-:W-:Y:S01]  /*10670*/  ULDC UR8, c[0x0][0x2ec] ;  /* 0x0000bb0000087ab9 */ /* 0x000fe20000000800 */
        /* <DEDUP_REMOVED lines=58> */
[----:B------:R-:W1:Y:S01]  /*10a20*/  LDSM.16.MT88.4 R4, [R152+0xa000] ;  /* 0x00a000009804783b */ /* 0x000e620000004200 */
        /* <DEDUP_REMOVED lines=15> */
[----:B------:R-:W-:Y:S01]  /*10b20*/  LDSM.16.MT88.4 R16, [R156+0x8800] ;  /* 0x008800009c10783b */ /* 0x000fe20000004200 */
        /* <DEDUP_REMOVED lines=244> */
.L_x_6609:
[----:B------:R-:W1:Y:S02]  /*11a70*/  LDC R6, c[0x0][0x250] ;  /* 0x00009400ff067b82 */ /* 0x000e640000000800 */
[----:B-1----:R-:W-:-:S04]  /*11a80*/  LEA R6, -R6, RZ, 0x6 ;  /* 0x000000ff06067211 */ /* 0x002fc800078e31ff */
[----:B------:R-:W-:-:S07]  /*11a90*/  SHF.R.S32.HI R0, RZ, 0x1f, R6 ;  /* 0x0000001fff007819 */ /* 0x000fce0000011406 */
.L_x_6610:
        /* <DEDUP_REMOVED lines=26> */
[----:B------:R1:W-:Y:S01]  /*11c40*/  @P2 LDGSTS.E.BYPASS.LTC128B.128 [R172+0xa000], desc[UR6][R12.64+0x80] ;  /* 0x0a0000800cac2fae */ /* 0x0003e2000b901d46 */
        /* <DEDUP_REMOVED lines=12> */
[----:B------:R-:W-:Y:S01]  /*11d10*/  @P2 LEA R18, P5, R6, UR10, 0x1 ;  /* 0x0000000a06122c11 */ /* 0x000fe2000f8a08ff */
[----:B------:R-:W-:Y:S01]  /*11d20*/  @!P0 STS.128 [R172+0x8800], RZ ;  /* 0x008800ffac008388 */ /* 0x000fe20000000c00 */
[C---:B------:R-:W-:Y:S01]  /*11d30*/  @P0 LEA R24, P4, R5.reuse, R184, 0x1 ;  /* 0x000000b805180211 */ /* 0x040fe200078808ff */
[----:B------:R-:W-:Y:S01]  /*11d40*/  @P2 IMAD.X R101, R4, 0x1, R101, P1 ;  /* 0x0000000104652824 */ /* 0x000fe200008e0665 */
[----:B------:R-:W-:Y:S01]  /*11d50*/  @P2 LEA.HI.X R19, R6, UR11, R7, 0x1, P5 ;  /* 0x0000000b06132c11 */ /* 0x000fe2000a8f0c07 */
[----:B------:R-:W-:Y:S01]  /*11d60*/  @!PT LDS RZ, [RZ] ;  /* 0x00000000fffff984 */ /* 0x000fe20000000800 */
[----:B------:R-:W-:Y:S01]  /*11d70*/  @!PT LDS RZ, [RZ] ;  /* 0x00000000fffff984 */ /* 0x000fe20000000800 */
[----:B------:R-:W-:Y:S01]  /*11d80*/  @!PT LDS RZ, [RZ] ;  /* 0x00000000fffff984 */ /* 0x000fe20000000800 */
[----:B------:R-:W-:Y:S01]  /*11d90*/  @P2 LDGSTS.E.BYPASS.LTC128B.128 [R172+0xa800], desc[UR6][R8.64+0x80] ;  /* 0x0a80008008ac2fae */ /* 0x000fe2000b901d46 */
[C---:B------:R-:W-:Y:S01]  /*11da0*/  @P2 LEA R26, P1, R104.reuse, UR10, 0x1 ;  /* 0x0000000a681a2c11 */ /* 0x040fe2000f8208ff */
[----:B------:R-:W-:Y:S01]  /*11db0*/  IMAD.MOV.U32 R184, RZ, RZ, R128 ;  /* 0x000000ffffb87224 */ /* 0x000fe200078e0080 */
[----:B------:R-:W-:Y:S01]  /*11dc0*/  @P0 LEA.HI.X R25, R5, R185, R4, 0x1, P4 ;  /* 0x000000b905190211 */ /* 0x000fe200020f0c04 */
[----:B------:R-:W-:Y:S01]  /*11dd0*/  @!P2 STS.128 [R172+0xa800], RZ ;  /* 0x00a800ffac00a388 */ /* 0x000fe20000000c00 */
[----:B------:R-:W-:Y:S01]  /*11de0*/  @P2 LEA.HI.X R27, R104, UR11, R101, 0x1, P1 ;  /* 0x0000000b681b2c11 */ /* 0x000fe200088f0c65 */
[----:B------:R-:W-:-:S02]  /*11df0*/  IMAD.MOV.U32 R185, RZ, RZ, R129 ;  /* 0x000000ffffb97224 */ /* 0x000fc400078e0081 */
        /* <DEDUP_REMOVED lines=22> */
[----:B-1----:R-:W1:Y:S04]  /*11f60*/  LDSM.16.M88.4 R12, [R161+0x4800] ;  /* 0x00480000a10c783b */ /* 0x002e680000000200 */
[----:B------:R-:W3:Y:S04]  /*11f70*/  LDSM.16.M88.4 R4, [R161+0x5000] ;  /* 0x00500000a104783b */ /* 0x000ee80000000200 */
[----:B------:R-:W4:Y:S04]  /*11f80*/  LDSM.16.M88.4 R124, [R161+0x5800] ;  /* 0x00580000a17c783b */ /* 0x000f280000000200 */
[----:B------:R-:W-:Y:S04]  /*11f90*/  LDSM.16.M88.4 R28, [R160] ;  /* 0x00000000a01c783b */ /* 0x000fe80000000200 */
[----:B------:R-:W5:Y:S04]  /*11fa0*/  LDSM.16.M88.4 R120, [R159] ;  /* 0x000000009f78783b */ /* 0x000f680000000200 */
[----:B------:R-:W5:Y:S04]  /*11fb0*/  LDSM.16.M88.4 R108, [R151] ;  /* 0x00000000976c783b */ /* 0x000f680000000200 */
[----:B------:R-:W5:Y:S04]  /*11fc0*/  LDSM.16.M88.4 R104, [R150] ;  /* 0x000000009668783b */ /* 0x000f680000000200 */
[----:B------:R-:W5:Y:S04]  /*11fd0*/  LDSM.16.M88.4 R32, [R149] ;  /* 0x000000009520783b */ /* 0x000f680000000200 */
[----:B------:R-:W0:Y:S01]  /*11fe0*/  LDGDEPBAR ;  /* 0x00000000000079af */ /* 0x000e220000000000 */
[C---:B--2---:R-:W-:Y:S06]  /*11ff0*/  HMMA.16816.F32.BF16 R24, R112.reuse, R20, RZ ;  /* 0x000000147018723c */ /* 0x044fec00000418ff */
[C---:B-1----:R-:W-:Y:S06]  /*12000*/  HMMA.16816.F32.BF16 R16, R112.reuse, R12, RZ ;  /* 0x0000000c7010723c */ /* 0x042fec00000418ff */
[C---:B---3--:R-:W-:Y:S06]  /*12010*/  HMMA.16816.F32.BF16 R8, R112.reuse, R4, RZ ;  /* 0x000000047008723c */ /* 0x048fec00000418ff */
[C---:B------:R-:W-:Y:S06]  /*12020*/  HMMA.16816.F32.BF16 R20, R112.reuse, R22, RZ ;  /* 0x000000167014723c */ /* 0x040fec00000418ff */
[C---:B------:R-:W-:Y:S06]  /*12030*/  HMMA.16816.F32.BF16 R12, R112.reuse, R14, RZ ;  /* 0x0000000e700c723c */ /* 0x040fec00000418ff */
[C---:B------:R-:W-:Y:S06]  /*12040*/  HMMA.16816.F32.BF16 R4, R112.reuse, R6, RZ ;  /* 0x000000067004723c */ /* 0x040fec00000418ff */
[C---:B----4-:R-:W-:Y:S06]  /*12050*/  HMMA.16816.F32.BF16 R116, R112.reuse, R124, RZ ;  /* 0x0000007c7074723c */ /* 0x050fec00000418ff */
[----:B------:R-:W-:Y:S01]  /*12060*/  HMMA.16816.F32.BF16 R112, R112, R126, RZ ;  /* 0x0000007e7070723c */ /* 0x000fe200000418ff */
        /* <DEDUP_REMOVED lines=49> */
[C---:B------:R-:W-:Y:S06]  /*12380*/  HMMA.16816.F32.BF16 R116, R32.reuse, R108, R116 ;  /* 0x0000006c2074723c */ /* 0x040fec0000041874 */
[----:B------:R-:W-:Y:S01]  /*12390*/  HMMA.16816.F32.BF16 R112, R32, R110, R112 ;  /* 0x0000006e2070723c */ /* 0x000fe20000041870 */
[----:B------:R-:W2:Y:S04]  /*123a0*/  LDSM.16.M88.4 R32, [R146] ;  /* 0x000000009220783b */ /* 0x000ea80000000200 */
[----:B------:R-:W3:Y:S01]  /*123b0*/  LDSM.16.M88.4 R108, [R144] ;  /* 0x00000000906c783b */ /* 0x000ee20000000200 */
        /* <DEDUP_REMOVED lines=8> */
[----:B------:R-:W4:Y:S05]  /*12440*/  LDSM.16.M88.4 R120, [R155+0x7800] ;  /* 0x007800009b78783b */ /* 0x000f2a0000000200 */
[C---:B---3--:R-:W-:Y:S06]  /*12450*/  HMMA.16816.F32.BF16 R116, R28.reuse, R108, R116 ;  /* 0x0000006c1c74723c */ /* 0x048fec0000041874 */
[----:B------:R-:W-:Y:S01]  /*12460*/  HMMA.16816.F32.BF16 R112, R28, R110, R112 ;  /* 0x0000006e1c70723c */ /* 0x000fe20000041870 */
[----:B------:R-:W3:Y:S04]  /*12470*/  LDSM.16.M88.4 R28, [R155+0x7000] ;  /* 0x007000009b1c783b */ /* 0x000ee80000000200 */
[----:B------:R-:W-:Y:S01]  /*12480*/  LDSM.16.M88.4 R108, [R157+0x2000] ;  /* 0x002000009d6c783b */ /* 0x000fe20000000200 */
[C---:B-1----:R-:W-:Y:S06]  /*12490*/  HMMA.16816.F32.BF16 R24, R124.reuse, R104, R24 ;  /* 0x000000687c18723c */ /* 0x042fec0000041818 */
[C---:B------:R-:W-:Y:S01]  /*124a0*/  HMMA.16816.F32.BF16 R20, R124.reuse, R106, R20 ;  /* 0x0000006a7c14723c */ /* 0x040fe20000041814 */
[----:B------:R-:W1:Y:S05]  /*124b0*/  LDSM.16.M88.4 R104, [R148+0x2000] ;  /* 0x002000009468783b */ /* 0x000e6a0000000200 */
[C---:B--2---:R-:W-:Y:S06]  /*124c0*/  HMMA.16816.F32.BF16 R16, R124.reuse, R32, R16 ;  /* 0x000000207c10723c */ /* 0x044fec0000041810 */
[C---:B------:R-:W-:Y:S01]  /*124d0*/  HMMA.16816.F32.BF16 R12, R124.reuse, R34, R12 ;  /* 0x000000227c0c723c */ /* 0x040fe2000004180c */
[----:B------:R-:W2:Y:S05]  /*124e0*/  LDSM.16.M88.4 R32, [R148+0x2800] ;  /* 0x002800009420783b */ /* 0x000eaa0000000200 */
[C---:B----4-:R-:W-:Y:S06]  /*124f0*/  HMMA.16816.F32.BF16 R116, R124.reuse, R120, R116 ;  /* 0x000000787c74723c */ /* 0x050fec0000041874 */
[C---:B------:R-:W-:Y:S06]  /*12500*/  HMMA.16816.F32.BF16 R112, R124.reuse, R122, R112 ;  /* 0x0000007a7c70723c */ /* 0x040fec0000041870 */
[C---:B---3--:R-:W-:Y:S06]  /*12510*/  HMMA.16816.F32.BF16 R8, R124.reuse, R28, R8 ;  /* 0x0000001c7c08723c */ /* 0x048fec0000041808 */
[----:B------:R-:W-:Y:S01]  /*12520*/  HMMA.16816.F32.BF16 R4, R124, R30, R4 ;  /* 0x0000001e7c04723c */ /* 0x000fe20000041804 */
[----:B------:R-:W3:Y:S05]  /*12530*/  LDSM.16.M88.4 R28, [R148+0x3000] ;  /* 0x00300000941c783b */ /* 0x000eea0000000200 */
[C---:B-1----:R-:W-:Y:S06]  /*12540*/  HMMA.16816.F32.BF16 R20, R108.reuse, R106, R20 ;  /* 0x0000006a6c14723c */ /* 0x042fec0000041814 */
[C---:B------:R-:W-:Y:S06]  /*12550*/  HMMA.16816.F32.BF16 R24, R108.reuse, R104, R24 ;  /* 0x000000686c18723c */ /* 0x040fec0000041818 */
[C---:B--2---:R-:W-:Y:S06]  /*12560*/  HMMA.16816.F32.BF16 R16, R108.reuse, R32, R16 ;  /* 0x000000206c10723c */ /* 0x044fec0000041810 */
[----:B------:R-:W-:Y:S01]  /*12570*/  HMMA.16816.F32.BF16 R12, R108, R34, R12 ;  /* 0x000000226c0c723c */ /* 0x000fe2000004180c */
[----:B------:R-:W1:Y:S05]  /*12580*/  S2R R34, SR_TID.X ;  /* 0x0000000000227919 */ /* 0x000e6a0000002100 */
[----:B------:R-:W-:Y:S01]  /*12590*/  FMUL.FTZ R20, R20, UR15 ;  /* 0x0000000f14147c20 */ /* 0x000fe20008410000 */
[----:B------:R-:W-:Y:S01]  /*125a0*/  FMUL.FTZ R32, R22, UR15 ;  /* 0x0000000f16207c20 */ /* 0x000fe20008410000 */
[----:B------:R-:W-:-:S04]  /*125b0*/  FMUL.FTZ R22, R23, UR15 ;  /* 0x0000000f17167c20 */ /* 0x000fc80008410000 */
[----:B------:R-:W-:Y:S01]  /*125c0*/  FMUL.FTZ R0, R24, UR15 ;  /* 0x0000000f18007c20 */ /* 0x000fe20008410000 */
[----:B------:R-:W-:Y:S01]  /*125d0*/  FMUL.FTZ R24, R26, UR15 ;  /* 0x0000000f1a187c20 */ /* 0x000fe20008410000 */
[----:B------:R-:W-:Y:S01]  /*125e0*/  FMUL.FTZ R27, R27, UR15 ;  /* 0x0000000f1b1b7c20 */ /* 0x000fe20008410000 */
[----:B------:R2:W-:Y:S01]  /*125f0*/  MUFU.TANH R26, R20 ;  /* 0x00000014001a7308 */ /* 0x0005e20000002400 */
[----:B---3--:R-:W-:Y:S02]  /*12600*/  HMMA.16816.F32.BF16 R8, R108, R28, R8 ;  /* 0x0000001c6c08723c */ /* 0x008fe40000041808 */
[----:B------:R-:W-:Y:S01]  /*12610*/  FMUL.FTZ R16, R16, UR15 ;  /* 0x0000000f10107c20 */ /* 0x000fe20008410000 */
[----:B------:R-:W-:-:S04]  /*12620*/  FMUL.FTZ R17, R17, UR15 ;  /* 0x0000000f11117c20 */ /* 0x000fc80008410000 */
[----:B------:R-:W-:Y:S01]  /*12630*/  MUFU.TANH R23, R16 ;  /* 0x0000001000177308 */ /* 0x000fe20000002400 */
[----:B------:R-:W-:Y:S01]  /*12640*/  FMUL.FTZ R28, R25, UR15 ;  /* 0x0000000f191c7c20 */ /* 0x000fe20008410000 */
[----:B------:R-:W-:Y:S01]  /*12650*/  FMUL.FTZ R25, R21, UR15 ;  /* 0x0000000f15197c20 */ /* 0x000fe20008410000 */
[----:B------:R-:W-:Y:S01]  /*12660*/  FMUL.FTZ R29, R18, UR15 ;  /* 0x0000000f121d7c20 */ /* 0x000fe20008410000 */
[----:B------:R-:W-:Y:S01]  /*12670*/  HMMA.16816.F32.BF16 R4, R108, R30, R4 ;  /* 0x0000001e6c04723c */ /* 0x000fe20000041804 */
[----:B------:R-:W-:Y:S01]  /*12680*/  FMUL.FTZ R14, R14, UR15 ;  /* 0x0000000f0e0e7c20 */ /* 0x000fe20008410000 */
[----:B------:R-:W-:Y:S01]  /*12690*/  FMUL.FTZ R12, R12, UR15 ;  /* 0x0000000f0c0c7c20 */ /* 0x000fe20008410000 */
[----:B------:R-:W-:Y:S01]  /*126a0*/  FMUL.FTZ R13, R13, UR15 ;  /* 0x0000000f0d0d7c20 */ /* 0x000fe20008410000 */
[----:B------:R3:W-:Y:S01]  /*126b0*/  MUFU.TANH R21, R17 ;  /* 0x0000001100157308 */ /* 0x0007e20000002400 */
[----:B--2---:R-:W-:Y:S01]  /*126c0*/  FMUL.FTZ R20, R19, UR15 ;  /* 0x0000000f13147c20 */ /* 0x004fe20008410000 */
[----:B------:R-:W-:-:S06]  /*126d0*/  FMUL.FTZ R15, R15, UR15 ;  /* 0x0000000f0f0f7c20 */ /* 0x000fcc0008410000 */
[----:B------:R-:W-:Y:S01]  /*126e0*/  MUFU.TANH R28, R28 ;  /* 0x0000001c001c7308 */ /* 0x000fe20000002400 */
[----:B------:R-:W-:Y:S01]  /*126f0*/  FMUL.FTZ R30, R9, UR15 ;  /* 0x0000000f091e7c20 */ /* 0x000fe20008410000 */
[----:B-1----:R-:W-:Y:S02]  /*12700*/  IMAD.SHL.U32 R9, R34, 0x2, RZ ;  /* 0x0000000222097824 */ /* 0x002fe400078e00ff */
[----:B------:R-:W-:Y:S01]  /*12710*/  FMUL.FTZ R8, R8, UR15 ;  /* 0x0000000f08087c20 */ /* 0x000fe20008410000 */
[----:B------:R-:W-:Y:S01]  /*12720*/  FMUL.FTZ R10, R10, UR15 ;  /* 0x0000000f0a0a7c20 */ /* 0x000fe20008410000 */
[----:B------:R-:W-:Y:S01]  /*12730*/  FMUL.FTZ R11, R11, UR15 ;  /* 0x0000000f0b0b7c20 */ /* 0x000fe20008410000 */
[----:B------:R-:W-:Y:S01]  /*12740*/  LOP3.LUT R9, R9, 0x6, RZ, 0xc0, !PT ;  /* 0x0000000609097812 */ /* 0x000fe200078ec0ff */
[----:B---3--:R-:W1:Y:S01]  /*12750*/  LDSM.16.M88.4 R16, [R148+0x3800] ;  /* 0x003800009410783b */ /* 0x008e620000000200 */
[----:B------:R2:W-:Y:S01]  /*12760*/  MUFU.TANH R124, R14 ;  /* 0x0000000e007c7308 */ /* 0x0005e20000002400 */
[----:B------:R-:W-:-:S04]  /*12770*/  DEPBAR.LE SB0, 0x0 ;  /* 0x000080000000791a */ /* 0x000fc80000000000 */
[----:B------:R-:W-:Y:S01]  /*12780*/  FMUL.FTZ R123, R4, UR15 ;  /* 0x0000000f047b7c20 */ /* 0x000fe20008410000 */
[----:B------:R-:W-:Y:S02]  /*12790*/  FMUL.FTZ R121, R5, UR15 ;  /* 0x0000000f05797c20 */ /* 0x000fe40008410000 */
[----:B------:R-:W-:Y:S08]  /*127a0*/  MUFU.TANH R27, R27 ;  /* 0x0000001b001b7308 */ /* 0x000ff00000002400 */
[----:B------:R-:W-:Y:S01]  /*127b0*/  MUFU.TANH R22, R22 ;  /* 0x0000001600167308 */ /* 0x000fe20000002400 */
[----:B--2---:R-:W-:-:S04]  /*127c0*/  IMAD R14, R176, 0x40, R9 ;  /* 0x00000040b00e7824 */ /* 0x004fc800078e0209 */
[C---:B------:R-:W-:Y:S02]  /*127d0*/  VIADD R9, R14.reuse, 0x1 ;  /* 0x000000010e097836 */ /* 0x040fe40000000000 */
[C---:B------:R-:W-:Y:S01]  /*127e0*/  VIADD R4, R14.reuse, 0x8 ;  /* 0x000000080e047836 */ /* 0x040fe20000000000 */
[----:B------:R-:W2:Y:S01]  /*127f0*/  MUFU.TANH R25, R25 ;  /* 0x0000001900197308 */ /* 0x000ea20000002400 */
[----:B------:R-:W-:Y:S01]  /*12800*/  VIADD R5, R14, 0x11 ;  /* 0x000000110e057836 */ /* 0x000fe20000000000 */
[CC--:B------:R-:W-:Y:S02]  /*12810*/  ISETP.GE.AND P5, PT, R9.reuse, R2.reuse, PT ;  /* 0x000000020900720c */ /* 0x0c0fe40003fa6270 */
[-C--:B------:R-:W-:Y:S02]  /*12820*/  ISETP.GE.AND P6, PT, R9, R103.reuse, PT ;  /* 0x000000670900720c */ /* 0x080fe40003fc6270 */
[C---:B------:R-:W-:Y:S02]  /*12830*/  ISETP.GE.AND P1, PT, R4.reuse, R2, PT ;  /* 0x000000020400720c */ /* 0x040fe40003f26270 */
[----:B------:R3:W-:Y:S01]  /*12840*/  MUFU.TANH R31, R8 ;  /* 0x00000008001f7308 */ /* 0x0007e20000002400 */
[----:B------:R-:W-:Y:S01]  /*12850*/  ISETP.GE.AND P0, PT, R4, R103, PT ;  /* 0x000000670400720c */ /* 0x000fe20003f06270 */
[----:B------:R-:W-:Y:S01]  /*12860*/  FMUL.FTZ R4, R6, UR15 ;  /* 0x0000000f06047c20 */ /* 0x000fe20008410000 */
[C---:B------:R-:W-:Y:S01]  /*12870*/  VIADD R6, R14.reuse, 0x19 ;  /* 0x000000190e067836 */ /* 0x040fe20000000000 */
[C---:B-1----:R-:W-:Y:S04]  /*12880*/  HMMA.16816.F32.BF16 R116, R108.reuse, R16, R116 ;  /* 0x000000106c74723c */ /* 0x042fe80000041874 */
[----:B------:R-:W-:Y:S02]  /*12890*/  MUFU.TANH R32, R32 ;  /* 0x0000002000207308 */ /* 0x000fe40000002400 */
[----:B------:R-:W-:Y:S01]  /*128a0*/  HMMA.16816.F32.BF16 R112, R108, R18, R112 ;  /* 0x000000126c70723c */ /* 0x000fe20000041870 */
[----:B------:R-:W-:Y:S01]  /*128b0*/  FMUL.FTZ R16, R7, UR15 ;  /* 0x0000000f07107c20 */ /* 0x000fe20008410000 */
[----:B------:R-:W-:-:S04]  /*128c0*/  VIADD R7, R14, 0x18 ;  /* 0x000000180e077836 */ /* 0x000fc80000000000 */
[----:B------:R-:W-:Y:S01]  /*128d0*/  MUFU.TANH R33, R12 ;  /* 0x0000000c00217308 */ /* 0x000fe20000002400 */
[----:B---3--:R-:W-:-:S05]  /*128e0*/  VIADD R8, R14, 0x9 ;  /* 0x000000090e087836 */ /* 0x008fca0000000000 */
[----:B------:R-:W-:Y:S02]  /*128f0*/  ISETP.GE.AND P4, PT, R8, R2, PT ;  /* 0x000000020800720c */ /* 0x000fe40003f86270 */
[----:B------:R1:W-:Y:S02]  /*12900*/  MUFU.TANH R107, R13 ;  /* 0x0000000d006b7308 */ /* 0x0003e40000002400 */
[----:B--2---:R-:W-:Y:S02]  /*12910*/  FSEL R9, R25, -INF , !P4 ;  /* 0xff80000019097808 */ /* 0x004fe40006000000 */
[----:B------:R-:W-:Y:S01]  /*12920*/  ISETP.GE.AND P4, PT, R5, R103, PT ;  /* 0x000000670500720c */ /* 0x000fe20003f86270 */
[----:B------:R-:W-:-:S03]  /*12930*/  FMUL.FTZ R101, R117, UR15 ;  /* 0x0000000f75657c20 */ /* 0x000fc60008410000 */
[----:B------:R-:W2:Y:S01]  /*12940*/  MUFU.TANH R20, R20 ;  /* 0x0000001400147308 */ /* 0x000ea20000002400 */
[----:B------:R-:W-:Y:S01]  /*12950*/  FMUL.FTZ R105, R116, UR15 ;  /* 0x0000000f74697c20 */ /* 0x000fe20008410000 */
[----:B------:R-:W-:Y:S01]  /*12960*/  FMUL.FTZ R104, R118, UR15 ;  /* 0x0000000f76687c20 */ /* 0x000fe20008410000 */
[----:B------:R-:W-:Y:S01]  /*12970*/  FMUL.FTZ R102, R119, UR15 ;  /* 0x0000000f77667c20 */ /* 0x000fe20008410000 */
[----:B------:R-:W-:Y:S01]  /*12980*/  FMUL.FTZ R106, R112, UR15 ;  /* 0x0000000f706a7c20 */ /* 0x000fe20008410000 */
[----:B------:R-:W-:Y:S01]  /*12990*/  FMUL.FTZ R34, R115, UR15 ;  /* 0x0000000f73227c20 */ /* 0x000fe20008410000 */
[----:B------:R-:W-:Y:S02]  /*129a0*/  FMUL.FTZ R113, R113, UR15 ;  /* 0x0000000f71717c20 */ /* 0x000fe40008410000 */
[----:B------:R-:W3:Y:S01]  /*129b0*/  MUFU.TANH R29, R29 ;  /* 0x0000001d001d7308 */ /* 0x000ee20000002400 */
[----:B-1----:R-:W-:Y:S02]  /*129c0*/  FSEL R13, R28, -INF , !P5 ;  /* 0xff8000001c0d7808 */ /* 0x002fe40006800000 */
[----:B------:R-:W-:Y:S01]  /*129d0*/  ISETP.GE.AND P5, PT, R8, R103, PT ;  /* 0x000000670800720c */ /* 0x000fe20003fa6270 */
[----:B------:R-:W-:-:S03]  /*129e0*/  VIADD R8, R14, 0x10 ;  /* 0x000000100e087836 */ /* 0x000fc60000000000 */
[----:B------:R-:W-:Y:S01]  /*129f0*/  FSEL R12, R22, -INF , !P5 ;  /* 0xff800000160c7808 */ /* 0x000fe20006800000 */
[----:B------:R1:W-:Y:S01]  /*12a00*/  MUFU.TANH R122, R10 ;  /* 0x0000000a007a7308 */ /* 0x0003e20000002400 */
[----:B------:R-:W-:Y:S02]  /*12a10*/  ISETP.GE.AND P5, PT, R7, R2, PT ;  /* 0x000000020700720c */ /* 0x000fe40003fa6270 */
[----:B--2---:R-:W-:Y:S02]  /*12a20*/  FSEL R126, R20, -INF , !P4 ;  /* 0xff800000147e7808 */ /* 0x004fe40006000000 */
[----:B------:R-:W-:Y:S01]  /*12a30*/  FSEL R111, R33, -INF , !P5 ;  /* 0xff800000216f7808 */ /* 0x000fe20006800000 */
[----:B------:R-:W-:Y:S02]  /*12a40*/  FMUL.FTZ R33, R114, UR15 ;  /* 0x0000000f72217c20 */ /* 0x000fe40008410000 */
[----:B------:R-:W2:Y:S08]  /*12a50*/  MUFU.TANH R15, R15 ;  /* 0x0000000f000f7308 */ /* 0x000eb00000002400 */
[----:B------:R4:W-:Y:S01]  /*12a60*/  MUFU.TANH R120, R11 ;  /* 0x0000000b00787308 */ /* 0x0009e20000002400 */
[----:B-1----:R-:W-:-:S02]  /*12a70*/  FSEL R10, R27, -INF , !P6 ;  /* 0xff8000001b0a7808 */ /* 0x002fc40007000000 */
[----:B------:R-:W-:-:S04]  /*12a80*/  ISETP.GE.AND P6, PT, R8, R2, PT ;  /* 0x000000020800720c */ /* 0x000fc80003fc6270 */
[----:B------:R-:W-:Y:S01]  /*12a90*/  FSEL R23, R23, -INF , !P6 ;  /* 0xff80000017177808 */ /* 0x000fe20007000000 */
[----:B------:R-:W1:Y:S01]  /*12aa0*/  MUFU.TANH R4, R4 ;  /* 0x0000000400047308 */ /* 0x000e620000002400 */
[----:B------:R-:W-:Y:S01]  /*12ab0*/  ISETP.GE.AND P6, PT, R7, R103, PT ;  /* 0x000000670700720c */ /* 0x000fe20003fc6270 */
[----:B------:R-:W-:-:S03]  /*12ac0*/  VIADD R7, R14, 0x20 ;  /* 0x000000200e077836 */ /* 0x000fc60000000000 */
[----:B------:R-:W-:Y:S02]  /*12ad0*/  FSEL R124, R124, -INF , !P6 ;  /* 0xff8000007c7c7808 */ /* 0x000fe40007000000 */
[-C--:B------:R-:W-:Y:S01]  /*12ae0*/  ISETP.GE.AND P4, PT, R7, R2.reuse, PT ;  /* 0x000000020700720c */ /* 0x080fe20003f86270 */
[----:B------:R-:W5:Y:S01]  /*12af0*/  MUFU.TANH R30, R30 ;  /* 0x0000001e001e7308 */ /* 0x000f620000002400 */
[----:B----4-:R-:W-:Y:S02]  /*12b00*/  FSEL R11, R26, -INF , !P1 ;  /* 0xff8000001a0b7808 */ /* 0x010fe40004800000 */
[----:B------:R-:W-:Y:S02]  /*12b10*/  ISETP.GE.AND P1, PT, R8, R103, PT ;  /* 0x000000670800720c */ /* 0x000fe40003f26270 */
[----:B------:R-:W-:Y:S02]  /*12b20*/  FSEL R8, R32, -INF , !P0 ;  /* 0xff80000020087808 */ /* 0x000fe40004000000 */
[----:B------:R-:W-:Y:S01]  /*12b30*/  ISETP.GE.AND P0, PT, R5, R2, PT ;  /* 0x000000020500720c */ /* 0x000fe20003f06270 */
[----:B------:R-:W4:Y:S01]  /*12b40*/  MUFU.TANH R101, R101 ;  /* 0x0000006500657308 */ /* 0x000f220000002400 */
[----:B---3--:R-:W-:-:S02]  /*12b50*/  FSEL R22, R29, -INF , !P1 ;  /* 0xff8000001d167808 */ /* 0x008fc40004800000 */
[----:B------:R-:W-:Y:S02]  /*12b60*/  FSEL R21, R21, -INF , !P0 ;  /* 0xff80000015157808 */ /* 0x000fe40004000000 */
[-C--:B------:R-:W-:Y:S01]  /*12b70*/  ISETP.GE.AND P5, PT, R7, R103.reuse, PT ;  /* 0x000000670700720c */ /* 0x080fe20003fa6270 */
[----:B------:R-:W-:Y:S01]  /*12b80*/  VIADD R7, R14, 0x28 ;  /* 0x000000280e077836 */ /* 0x000fe20000000000 */
[C---:B------:R-:W-:Y:S01]  /*12b90*/  ISETP.GE.AND P1, PT, R6.reuse, R2, PT ;  /* 0x000000020600720c */ /* 0x040fe20003f26270 */
[----:B------:R-:W3:Y:S01]  /*12ba0*/  MUFU.TANH R123, R123 ;  /* 0x0000007b007b7308 */ /* 0x000ee20000002400 */
[----:B------:R-:W-:Y:S01]  /*12bb0*/  ISETP.GE.AND P0, PT, R6, R103, PT ;  /* 0x000000670600720c */ /* 0x000fe20003f06270 */
[----:B------:R-:W-:Y:S01]  /*12bc0*/  VIADD R6, R14, 0x21 ;  /* 0x000000210e067836 */ /* 0x000fe20000000000 */
[----:B------:R-:W-:Y:S02]  /*12bd0*/  FSEL R117, R31, -INF , !P4 ;  /* 0xff8000001f757808 */ /* 0x000fe40006000000 */
[----:B--2---:R-:W-:-:S02]  /*12be0*/  FSEL R20, R15, -INF , !P0 ;  /* 0xff8000000f147808 */ /* 0x004fc40004000000 */
[----:B------:R-:W-:Y:S01]  /*12bf0*/  FSEL R107, R107, -INF , !P1 ;  /* 0xff8000006b6b7808 */ /* 0x000fe20004800000 */
[----:B------:R-:W2:Y:S01]  /*12c00*/  MUFU.TANH R33, R33 ;  /* 0x0000002100217308 */ /* 0x000ea20000002400 */
[CC--:B------:R-:W-:Y:S02]  /*12c10*/  ISETP.GE.AND P0, PT, R7.reuse, R2.reuse, PT ;  /* 0x000000020700720c */ /* 0x0c0fe40003f06270 */
[-C--:B------:R-:W-:Y:S01]  /*12c20*/  ISETP.GE.AND P4, PT, R7, R103.reuse, PT ;  /* 0x000000670700720c */ /* 0x080fe20003f86270 */
[----:B------:R-:W-:Y:S01]  /*12c30*/  VIADD R7, R14, 0x31 ;  /* 0x000000310e077836 */ /* 0x000fe20000000000 */
[C---:B------:R-:W-:Y:S02]  /*12c40*/  ISETP.GE.AND P6, PT, R6.reuse, R2, PT ;  /* 0x000000020600720c */ /* 0x040fe40003fc6270 */
[----:B------:R-:W-:Y:S01]  /*12c50*/  ISETP.GE.AND P1, PT, R6, R103, PT ;  /* 0x000000670600720c */ /* 0x000fe20003f26270 */
[----:B------:R-:W-:Y:S01]  /*12c60*/  VIADD R6, R14, 0x29 ;  /* 0x000000290e067836 */ /* 0x000fe20000000000 */
[----:B------:R-:W2:Y:S01]  /*12c70*/  MUFU.TANH R5, R16 ;  /* 0x0000001000057308 */ /* 0x000ea20000002400 */
[----:B-1----:R-:W-:Y:S01]  /*12c80*/  FSEL R118, R4, -INF , !P4 ;  /* 0xff80000004767808 */ /* 0x002fe20006000000 */
[----:B------:R-:W-:Y:S01]  /*12c90*/  VIADD R4, R14, 0x38 ;  /* 0x000000380e047836 */ /* 0x000fe20000000000 */
[----:B------:R-:W-:-:S02]  /*12ca0*/  FSEL R122, R122, -INF , !P5 ;  /* 0xff8000007a7a7808 */ /* 0x000fc40006800000 */
[----:B-----5:R-:W-:Y:S02]  /*12cb0*/  FSEL R119, R30, -INF , !P6 ;  /* 0xff8000001e777808 */ /* 0x020fe40007000000 */
[-C--:B------:R-:W-:Y:S01]  /*12cc0*/  ISETP.GE.AND P4, PT, R7, R2.reuse, PT ;  /* 0x000000020700720c */ /* 0x080fe20003f86270 */
[----:B------:R-:W1:Y:S01]  /*12cd0*/  MUFU.TANH R105, R105 ;  /* 0x0000006900697308 */ /* 0x000e620000002400 */
[C---:B------:R-:W-:Y:S02]  /*12ce0*/  ISETP.GE.AND P5, PT, R6.reuse, R2, PT ;  /* 0x000000020600720c */ /* 0x040fe40003fa6270 */
[-C--:B------:R-:W-:Y:S01]  /*12cf0*/  ISETP.GE.AND P6, PT, R6, R103.reuse, PT ;  /* 0x000000670600720c */ /* 0x080fe20003fc6270 */
[----:B------:R-:W-:Y:S01]  /*12d00*/  VIADD R6, R14, 0x30 ;  /* 0x000000300e067836 */ /* 0x000fe20000000000 */
[----:B----4-:R-:W-:Y:S02]  /*12d10*/  FSEL R101, R101, -INF , !P4 ;  /* 0xff80000065657808 */ /* 0x010fe40006000000 */
[----:B------:R-:W-:Y:S01]  /*12d20*/  ISETP.GE.AND P4, PT, R4, R103, PT ;  /* 0x000000670400720c */ /* 0x000fe20003f86270 */
[----:B------:R-:W4:Y:S01]  /*12d30*/  MUFU.TANH R121, R121 ;  /* 0x0000007900797308 */ /* 0x000f220000002400 */
[----:B------:R-:W-:-:S02]  /*12d40*/  FSEL R120, R120, -INF , !P1 ;  /* 0xff80000078787808 */ /* 0x000fc40004800000 */
[----:B---3--:R-:W-:Y:S02]  /*12d50*/  FSEL R123, R123, -INF , !P0 ;  /* 0xff8000007b7b7808 */ /* 0x008fe40004000000 */
[C---:B------:R-:W-:Y:S02]  /*12d60*/  ISETP.GE.AND P1, PT, R6.reuse, R2, PT ;  /* 0x000000020600720c */ /* 0x040fe40003f26270 */
[----:B------:R-:W-:Y:S01]  /*12d70*/  ISETP.GE.AND P0, PT, R6, R103, PT ;  /* 0x000000670600720c */ /* 0x000fe20003f06270 */
[----:B------:R-:W3:Y:S01]  /*12d80*/  MUFU.TANH R104, R104 ;  /* 0x0000006800687308 */ /* 0x000ee20000002400 */
[----:B--2---:R-:W-:Y:S02]  /*12d90*/  FSEL R33, R33, -INF , !P4 ;  /* 0xff80000021217808 */ /* 0x004fe40006000000 */
[----:B------:R-:W-:Y:S02]  /*12da0*/  ISETP.GT.AND P4, PT, R176, R163, PT ;  /* 0x000000a3b000720c */ /* 0x000fe40003f84270 */
[----:B------:R-:W-:-:S02]  /*12db0*/  FSEL R116, R5, -INF , !P6 ;  /* 0xff80000005747808 */ /* 0x000fc40007000000 */
[----:B-1----:R-:W-:Y:S01]  /*12dc0*/  FSEL R105, R105, -INF , !P1 ;  /* 0xff80000069697808 */ /* 0x002fe20004800000 */
[----:B------:R-:W1:Y:S01]  /*12dd0*/  MUFU.TANH R102, R102 ;  /* 0x0000006600667308 */ /* 0x000e620000002400 */
[----:B----4-:R-:W-:Y:S02]  /*12de0*/  FSEL R121, R121, -INF , !P5 ;  /* 0xff80000079797808 */ /* 0x010fe40006800000 */
[C---:B------:R-:W-:Y:S02]  /*12df0*/  ISETP.GE.AND P6, PT, R14.reuse, R2, PT ;  /* 0x000000020e00720c */ /* 0x040fe40003fc6270 */
[CC--:B------:R-:W-:Y:S01]  /*12e00*/  ISETP.GE.AND P1, PT, R14.reuse, R103.reuse, PT ;  /* 0x000000670e00720c */ /* 0x0c0fe20003f26270 */
[----:B------:R-:W-:Y:S01]  /*12e10*/  VIADD R14, R14, 0x39 ;  /* 0x000000390e0e7836 */ /* 0x000fe20000000000 */
[----:B------:R-:W-:Y:S01]  /*12e20*/  BAR.SYNC.DEFER_BLOCKING 0x0 ;  /* 0x0000000000007b1d */ /* 0x000fe20000010000 */
[----:B------:R-:W-:Y:S02]  /*12e30*/  ISETP.GE.AND P5, PT, R7, R103, PT ;  /* 0x000000670700720c */ /* 0x000fe40003fa6270 */
[----:B---3--:R-:W-:-:S02]  /*12e40*/  FSEL R104, R104, -INF , !P0 ;  /* 0xff80000068687808 */ /* 0x008fc40004000000 */
[-C--:B------:R-:W-:Y:S01]  /*12e50*/  ISETP.GE.AND P0, PT, R4, R2.reuse, PT ;  /* 0x000000020400720c */ /* 0x080fe20003f06270 */
[----:B------:R-:W2:Y:S01]  /*12e60*/  MUFU.TANH R106, R106 ;  /* 0x0000006a006a7308 */ /* 0x000ea20000002400 */
[----:B-1----:R-:W-:Y:S02]  /*12e70*/  FSEL R102, R102, -INF , !P5 ;  /* 0xff80000066667808 */ /* 0x002fe40006800000 */
[----:B------:R-:W-:-:S05]  /*12e80*/  ISETP.GE.AND P5, PT, R14, R2, PT ;  /* 0x000000020e00720c */ /* 0x000fca0003fa6270 */
[----:B------:R-:W1:Y:S08]  /*12e90*/  MUFU.TANH R0, R0 ;  /* 0x0000000000007308 */ /* 0x000e700000002400 */
[----:B------:R-:W3:Y:S01]  /*12ea0*/  MUFU.TANH R24, R24 ;  /* 0x0000001800187308 */ /* 0x000ee20000002400 */
[----:B--2---:R-:W-:Y:S02]  /*12eb0*/  FSEL R106, R106, -INF , !P0 ;  /* 0xff8000006a6a7808 */ /* 0x004fe40004000000 */
[----:B------:R-:W-:-:S05]  /*12ec0*/  ISETP.GE.AND P0, PT, R14, R103, PT ;  /* 0x000000670e00720c */ /* 0x000fca0003f06270 */
[----:B------:R-:W2:Y:S01]  /*12ed0*/  MUFU.TANH R6, R113 ;  /* 0x0000007100067308 */ /* 0x000ea20000002400 */
[----:B-1----:R-:W-:-:S07]  /*12ee0*/  FSEL R15, R0, -INF , !P6 ;  /* 0xff800000000f7808 */ /* 0x002fce0007000000 */
        /* <DEDUP_REMOVED lines=67> */
.L_x_6612:
[----:B------:R-:W1:Y:S02]  /*13320*/  LDC R6, c[0x0][0x248] ;  /* 0x00009200ff067b82 */ /* 0x000e640000000800 */
[----:B-1----:R-:W-:-:S04]  /*13330*/  LEA R6, -R6, RZ, 0x6 ;  /* 0x000000ff06067211 */ /* 0x002fc800078e31ff */
[----:B------:R-:W-:-:S07]  /*13340*/  SHF.R.S32.HI R7, RZ, 0x1f, R6 ;  /* 0x0000001fff077819 */ /* 0x000fce0000011406 */
.L_x_6613:
        /* <DEDUP_REMOVED lines=69> */
.L_x_6611:
        /* <DEDUP_REMOVED lines=50> */
[----:B------:R-:W-:Y:S01]  /*13ac0*/  FFMA.FTZ R28, R8, UR8, -R35 ;  /* 0x00000008081c7c23 */ /* 0x000fe20008010823 */
[----:B------:R-:W-:Y:S01]  /*13ad0*/  FSEL R31, R27, RZ, P1 ;  /* 0x000000ff1b1f7208 */ /* 0x000fe20000800000 */
[--C-:B------:R-:W-:Y:S01]  /*13ae0*/  FFMA.FTZ R25, R11, UR8, -R108.reuse ;  /* 0x000000080b197c23 */ /* 0x100fe2000801086c */
[----:B------:R-:W-:Y:S01]  /*13af0*/  FFMA.FTZ R2, R9, UR8, -R108 ;  /* 0x0000000809027c23 */ /* 0x000fe2000801086c */
[----:B------:R-:W-:Y:S01]  /*13b00*/  FADD.FTZ R3, R3, -R4 ;  /* 0x8000000403037221 */ /* 0x000fe20000010000 */
[----:B------:R-:W1:Y:S01]  /*13b10*/  LDSM.16.MT88.4 R8, [R156+0x8000] ;  /* 0x008000009c08783b */ /* 0x000e620000004200 */
[----:B------:R-:W-:Y:S01]  /*13b20*/  FADD.FTZ R31, R100, -R31 ;  /* 0x8000001f641f7221 */ /* 0x000fe20000010000 */
[--C-:B------:R-:W-:Y:S01]  /*13b30*/  FFMA.FTZ R32, R15, UR8, -R108.reuse ;  /* 0x000000080f207c23 */ /* 0x100fe2000801086c */
[----:B------:R-:W-:Y:S01]  /*13b40*/  FMUL.FTZ R29, R3, UR8 ;  /* 0x00000008031d7c20 */ /* 0x000fe20008410000 */
[--C-:B------:R-:W-:Y:S01]  /*13b50*/  FFMA.FTZ R24, R13, UR8, -R108.reuse ;  /* 0x000000080d187c23 */ /* 0x100fe2000801086c */
[--C-:B------:R-:W-:Y:S01]  /*13b60*/  FFMA.FTZ R3, R12, UR8, -R35.reuse ;  /* 0x000000080c037c23 */ /* 0x100fe20008010823 */
[----:B------:R-:W-:Y:S01]  /*13b70*/  FMUL.FTZ R31, R31, UR8 ;  /* 0x000000081f1f7c20 */ /* 0x000fe20008410000 */
        /* <DEDUP_REMOVED lines=26> */
[----:B---3--:R-:W-:Y:S01]  /*13d20*/  F2FP.BF16.F32.PACK_AB R4, R24, R32 ;  /* 0x000000201804723e */ /* 0x008fe200000010ff */
[--C-:B------:R-:W-:Y:S01]  /*13d30*/  FFMA.FTZ R103, R104, UR8, -R35.reuse ;  /* 0x0000000868677c23 */ /* 0x100fe20008010823 */
[--C-:B------:R-:W-:Y:S01]  /*13d40*/  FFMA.FTZ R102, R102, UR8, -R35.reuse ;  /* 0x0000000866667c23 */ /* 0x100fe20008010823 */
[--C-:B------:R-:W-:Y:S01]  /*13d50*/  FFMA.FTZ R33, R33, UR8, -R35.reuse ;  /* 0x0000000821217c23 */ /* 0x100fe20008010823 */
[----:B------:R-:W-:-:S03]  /*13d60*/  FFMA.FTZ R34, R34, UR8, -R35 ;  /* 0x0000000822227c23 */ /* 0x000fc60008010823 */
        /* <DEDUP_REMOVED lines=24> */
[----:B-----5:R-:W-:Y:S01]  /*13ef0*/  F2FP.BF16.F32.PACK_AB R7, R3, R28 ;  /* 0x0000001c0307723e */ /* 0x020fe200000010ff */
        /* <DEDUP_REMOVED lines=96> */
[----:B------:R-:W1:Y:S01]  /*14500*/  MUFU.EX2 R118, R118 ;  /* 0x0000007600767308 */ /* 0x000e620000000800 */
[----:B------:R-:W-:Y:S01]  /*14510*/  HMMA.16816.F32.BF16 R56, R4, R10, R56 ;  /* 0x0000000a0438723c */ /* 0x000fe20000041838 */
[----:B------:R-:W5:Y:S01]  /*14520*/  LDSM.16.MT88.4 R8, [R154+0x8800] ;  /* 0x008800009a08783b */ /* 0x000f620000004200 */
        /* <DEDUP_REMOVED lines=20> */
[----:B------:R-:W1:Y:S02]  /*14670*/  LDSM.16.MT88.4 R20, [R152+0xa800] ;  /* 0x00a800009814783b */ /* 0x000e640000004200 */
[----:B------:R-:W-:Y:S03]  /*14680*/  MUFU.EX2 R106, R106 ;  /* 0x0000006a006a7308 */ /* 0x000fe60000000800 */
[C---:B-----5:R-:W-:Y:S05]  /*14690*/  HMMA.16816.F32.BF16 R88, R4.reuse, R8, R88 ;  /* 0x000000080458723c */ /* 0x060fea0000041858 */
[----:B------:R-:W-:Y:S01]  /*146a0*/  MUFU.EX2 R103, R103 ;  /* 0x0000006700677308 */ /* 0x000fe20000000800 */
[C---:B------:R-:W-:Y:S01]  /*146b0*/  HMMA.16816.F32.BF16 R84, R4.reuse, R10, R84 ;  /* 0x0000000a0454723c */ /* 0x040fe20000041854 */
[----:B------:R-:W5:Y:S05]  /*146c0*/  LDSM.16.MT88.4 R8, [R154+0xa800] ;  /* 0x00a800009a08783b */ /* 0x000f6a0000004200 */
        /* <DEDUP_REMOVED lines=9> */
[C---:B-1----:R-:W-:Y:S06]  /*14760*/  HMMA.16816.F32.BF16 R60, R4.reuse, R20, R60 ;  /* 0x00000014043c723c */ /* 0x042fec000004183c */
[C---:B------:R-:W-:Y:S01]  /*14770*/  HMMA.16816.F32.BF16 R64, R4.reuse, R22, R64 ;  /* 0x000000160440723c */ /* 0x040fe20000041840 */
[----:B------:R-:W-:Y:S05]  /*14780*/  LDSM.16.MT88.4 R20, [R152+0x9000] ;  /* 0x009000009814783b */ /* 0x000fea0000004200 */
[C---:B-----5:R-:W-:Y:S06]  /*14790*/  HMMA.16816.F32.BF16 R44, R4.reuse, R8, R44 ;  /* 0x00000008042c723c */ /* 0x060fec000004182c */
[C---:B------:R-:W-:Y:S01]  /*147a0*/  HMMA.16816.F32.BF16 R48, R4.reuse, R10, R48 ;  /* 0x0000000a0430723c */ /* 0x040fe20000041830 */
[----:B------:R-:W1:Y:S05]  /*147b0*/  LDSM.16.MT88.4 R8, [R153+0x9000] ;  /* 0x009000009908783b */ /* 0x000e6a0000004200 */
        /* <DEDUP_REMOVED lines=9> */
[C---:B------:R-:W-:Y:S01]  /*14850*/  F2FP.BF16.F32.PACK_AB R7, R121.reuse, R118 ;  /* 0x000000767907723e */ /* 0x040fe200000010ff */
[----:B------:R-:W-:Y:S01]  /*14860*/  FADD.FTZ R0, R121, R0 ;  /* 0x0000000079007221 */ /* 0x000fe20000010000 */
[----:B------:R-:W-:Y:S01]  /*14870*/  MOV R3, R26 ;  /* 0x0000001a00037202 */ /* 0x000fe20000000f00 */
[----:B------:R-:W-:-:S04]  /*14880*/  FADD.FTZ R115, R115, R126 ;  /* 0x0000007e73737221 */ /* 0x000fc80000010000 */
        /* <DEDUP_REMOVED lines=58> */
.L_x_6608:
        /* <DEDUP_REMOVED lines=13> */
.L_x_6618:
        /* <DEDUP_REMOVED lines=70> */
.L_x_6615:
[----:B------:R-:W-:Y:S02]  /*15160*/  IADD3 R101, P0, R167, R180, RZ ;  /* 0x000000b4a7657210 */ /* 0x000fe40007f1e0ff */
[-C--:B------:R-:W-:Y:S02]  /*15170*/  LEA R2, P6, R180, R184.reuse, 0x1 ;  /* 0x000000b8b4027211 */ /* 0x080fe400078c08ff */
[----:B------:R-:W-:Y:S02]  /*15180*/  IADD3.X R102, R166, R3, RZ, P0, !PT ;  /* 0x00000003a6667210 */ /* 0x000fe400007fe4ff */
[-C--:B------:R-:W-:Y:S02]  /*15190*/  LEA.HI.X R3, R180, R185.reuse, R3, 0x1, P6 ;  /* 0x000000b9b4037211 */ /* 0x080fe400030f0c03 */
[CC--:B------:R-:W-:Y:S02]  /*151a0*/  @P4 LEA R190, P5, R101.reuse, R184.reuse, 0x1 ;  /* 0x000000b865be4211 */ /* 0x0c0fe400078a08ff */
[CC--:B------:R-:W-:Y:S01]  /*151b0*/  @P2 LEA R186, P0, R101.reuse, R184.reuse, 0x1 ;  /* 0x000000b865ba2211 */ /* 0x0c0fe200078008ff */
[----:B------:R-:W-:Y:S01]  /*151c0*/  @!PT LDS RZ, [RZ] ;  /* 0x00000000fffff984 */ /* 0x000fe20000000800 */
[----:B------:R-:W-:Y:S01]  /*151d0*/  @!PT LDS RZ, [RZ] ;  /* 0x00000000fffff984 */ /* 0x000fe20000000800 */
[----:B------:R-:W-:Y:S01]  /*151e0*/  @!PT LDS RZ, [RZ] ;  /* 0x00000000fffff984 */ /* 0x000fe20000000800 */
[----:B------:R-:W-:Y:S01]  /*151f0*/  @P4 LDGSTS.E.BYPASS.LTC128B.128 [R172+0x8000], desc[UR6][R2.64] ;  /* 0x0800000002ac4fae */ /* 0x000fe2000b901d46 */
[CCC-:B------:R-:W-:Y:S02]  /*15200*/  @P4 LEA.HI.X R191, R101.reuse, R185.reuse, R102.reuse, 0x1, P5 ;  /* 0x000000b965bf4211 */ /* 0x1c0fe400028f0c66 */
[----:B------:R-:W-:Y:S02]  /*15210*/  @P2 LEA.HI.X R187, R101, R185, R102, 0x1, P0 ;  /* 0x000000b965bb2211 */ /* 0x000fe400000f0c66 */
[----:B------:R-:W-:Y:S01]  /*15220*/  @!P4 STS.128 [R172+0x8000], RZ ;  /* 0x008000ffac00c388 */ /* 0x000fe20000000c00 */
[C---:B------:R-:W-:Y:S04]  /*15230*/  IADD3 R100, P1, R167.reuse, R101, RZ ;  /* 0x00000065a7647210 */ /* 0x040fe80007f3e0ff */
[----:B------:R-:W-:Y:S01]  /*15240*/  @!PT LDS RZ, [RZ] ;  /* 0x00000000fffff984 */ /* 0x000fe20000000800 */
[----:B------:R-:W-:Y:S01]  /*15250*/  @!PT LDS RZ, [RZ] ;  /* 0x00000000fffff984 */ /* 0x000fe20000000800 */
[----:B------:R-:W-:Y:S01]  /*15260*/  @!PT LDS RZ, [RZ] ;  /* 0x00000000fffff984 */ /* 0x000fe20000000800 */
[----:B------:R-:W-:Y:S01]  /*15270*/  @P2 LDGSTS.E.BYPASS.LTC128B.128 [R172+0xa000], desc[UR6][R2.64+0x80] ;  /* 0x0a00008002ac2fae */ /* 0x000fe2000b901d46 */
[----:B------:R-:W-:Y:S02]  /*15280*/  @P4 LEA R194, P6, R100, R184, 0x1 ;  /* 0x000000b864c24211 */ /* 0x000fe400078c08ff */
[----:B------:R-:W-:Y:S02]  /*15290*/  IADD3.X R189, R166, R102, RZ, P1, !PT ;  /* 0x00000066a6bd7210 */ /* 0x000fe40000ffe4ff */
[----:B------:R-:W-:Y:S01]  /*152a0*/  @!P2 STS.128 [R172+0xa000], RZ ;  /* 0x00a000ffac00a388 */ /* 0x000fe20000000c00 */
[----:B------:R-:W-:Y:S02]  /*152b0*/  IADD3 R101, P0, R167, R100, RZ ;  /* 0x00000064a7657210 */ /* 0x000fe40007f1e0ff */
[C-C-:B------:R-:W-:Y:S02]  /*152c0*/  @P4 LEA.HI.X R195, R100.reuse, R185, R189.reuse, 0x1, P6 ;  /* 0x000000b964c34211 */ /* 0x140fe400030f0cbd */
[----:B------:R-:W-:Y:S01]  /*152d0*/  @!PT LDS RZ, [RZ] ;  /* 0x00000000fffff984 */ /* 0x000fe20000000800 */
[----:B------:R-:W-:Y:S01]  /*152e0*/  @!PT LDS RZ, [RZ] ;  /* 0x00000000fffff984 */ /* 0x000fe20000000800 */
[----:B------:R-:W-:Y:S01]  /*152f0*/  @!PT LDS RZ, [RZ] ;  /* 0x00000000fffff984 */ /* 0x000fe20000000800 */
[----:B------:R-:W-:Y:S01]  /*15300*/  @P4 LDGSTS.E.BYPASS.LTC128B.128 [R172+0x8800], desc[UR6][R190.64] ;  /* 0x08800000beac4fae */ /* 0x000fe2000b901d46 */
[-C--:B------:R-:W-:Y:S02]  /*15310*/  @P2 LEA R188, P1, R100, R184.reuse, 0x1 ;  /* 0x000000b864bc2211 */ /* 0x080fe400078208ff */
[----:B------:R-:W-:Y:S02]  /*15320*/  IADD3.X R102, R166, R189, RZ, P0, !PT ;  /* 0x000000bda6667210 */ /* 0x000fe400007fe4ff */
[----:B------:R-:W-:Y:S01]  /*15330*/  @!P4 STS.128 [R172+0x8800], RZ ;  /* 0x008800ffac00c388 */ /* 0x000fe20000000c00 */
[-C--:B------:R-:W-:Y:S02]  /*15340*/  @P2 LEA.HI.X R189, R100, R185.reuse, R189, 0x1, P1 ;  /* 0x000000b964bd2211 */ /* 0x080fe400008f0cbd */
        /* <DEDUP_REMOVED lines=9> */
[----:B------:R-:W-:Y:S02]  /*153e0*/  ISETP.GT.AND P0, PT, R176, R163, PT ;  /* 0x000000a3b000720c */ /* 0x000fe40003f04270 */
        /* <DEDUP_REMOVED lines=25> */
[----:B------:R-:W1:Y:S01]  /*15580*/  LDSM.16.M88.4 R120, [R161+0x5800] ;  /* 0x00580000a178783b */ /* 0x000e620000000200 */
[----:B------:R-:W-:Y:S04]  /*15590*/  MOV R185, R3 ;  /* 0x0000000300b97202 */ /* 0x000fe80000000f00 */
[----:B------:R-:W0:Y:S05]  /*155a0*/  LDGDEPBAR ;  /* 0x00000000000079af */ /* 0x000e2a0000000000 */
[----:B------:R-:W-:Y:S05]  /*155b0*/  LDSM.16.M88.4 R124, [R160] ;  /* 0x00000000a07c783b */ /* 0x000fea0000000200 */
[----:B------:R-:W5:Y:S05]  /*155c0*/  LDSM.16.M88.4 R128, [R159] ;  /* 0x000000009f80783b */ /* 0x000f6a0000000200 */
[----:B------:R-:W5:Y:S05]  /*155d0*/  LDSM.16.M88.4 R132, [R151] ;  /* 0x000000009784783b */ /* 0x000f6a0000000200 */
[----:B------:R-:W5:Y:S01]  /*155e0*/  LDSM.16.M88.4 R136, [R150] ;  /* 0x000000009688783b */ /* 0x000f620000000200 */
[C---:B--2---:R-:W-:Y:S04]  /*155f0*/  HMMA.16816.F32.BF16 R4, R104.reuse, R108, RZ ;  /* 0x0000006c6804723c */ /* 0x044fe800000418ff */
[----:B------:R-:W2:Y:S02]  /*15600*/  LDSM.16.M88.4 R140, [R149] ;  /* 0x00000000958c783b */ /* 0x000ea40000000200 */
[C---:B------:R-:W-:Y:S03]  /*15610*/  HMMA.16816.F32.BF16 R8, R104.reuse, R110, RZ ;  /* 0x0000006e6808723c */ /* 0x040fe600000418ff */
[----:B------:R-:W-:Y:S03]  /*15620*/  LDSM.16.M88.4 R108, [R155+0x4000] ;  /* 0x004000009b6c783b */ /* 0x000fe60000000200 */
[C---:B---3--:R-:W-:Y:S06]  /*15630*/  HMMA.16816.F32.BF16 R12, R104.reuse, R112, RZ ;  /* 0x00000070680c723c */ /* 0x048fec00000418ff */
[C---:B------:R-:W-:Y:S01]  /*15640*/  HMMA.16816.F32.BF16 R16, R104.reuse, R114, RZ ;  /* 0x000000726810723c */ /* 0x040fe200000418ff */
[----:B------:R-:W-:Y:S05]  /*15650*/  LDSM.16.M88.4 R112, [R155+0x4800] ;  /* 0x004800009b70783b */ /* 0x000fea0000000200 */
[C---:B----4-:R-:W-:Y:S06]  /*15660*/  HMMA.16816.F32.BF16 R20, R104.reuse, R116, RZ ;  /* 0x000000746814723c */ /* 0x050fec00000418ff */
[C---:B------:R-:W-:Y:S01]  /*15670*/  HMMA.16816.F32.BF16 R24, R104.reuse, R118, RZ ;  /* 0x000000766818723c */ /* 0x040fe200000418ff */
[----:B------:R-:W-:Y:S05]  /*15680*/  LDSM.16.M88.4 R116, [R155+0x5000] ;  /* 0x005000009b74783b */ /* 0x000fea0000000200 */
[C---:B-1----:R-:W-:Y:S06]  /*15690*/  HMMA.16816.F32.BF16 R28, R104.reuse, R120, RZ ;  /* 0x00000078681c723c */ /* 0x042fec00000418ff */
[----:B------:R-:W-:Y:S01]  /*156a0*/  HMMA.16816.F32.BF16 R32, R104, R122, RZ ;  /* 0x0000007a6820723c */ /* 0x000fe200000418ff */
[----:B------:R-:W1:Y:S05]  /*156b0*/  LDSM.16.M88.4 R104, [R158] ;  /* 0x000000009e68783b */ /* 0x000e6a0000000200 */
[C---:B-----5:R-:W-:Y:S01]  /*156c0*/  HMMA.16816.F32.BF16 R4, R124.reuse, R128, R4 ;  /* 0x000000807c04723c */ /* 0x060fe20000041804 */
[----:B------:R-:W3:Y:S05]  /*156d0*/  LDSM.16.M88.4 R120, [R155+0x5800] ;  /* 0x005800009b78783b */ /* 0x000eea0000000200 */
[C---:B------:R-:W-:Y:S06]  /*156e0*/  HMMA.16816.F32.BF16 R8, R124.reuse, R130, R8 ;  /* 0x000000827c08723c */ /* 0x040fec0000041808 */
[C---:B------:R-:W-:Y:S06]  /*156f0*/  HMMA.16816.F32.BF16 R12, R124.reuse, R132, R12 ;  /* 0x000000847c0c723c */ /* 0x040fec000004180c */
[C---:B------:R-:W-:Y:S06]  /*15700*/  HMMA.16816.F32.BF16 R16, R124.reuse, R134, R16 ;  /* 0x000000867c10723c */ /* 0x040fec0000041810 */
[C---:B------:R-:W-:Y:S06]  /*15710*/  HMMA.16816.F32.BF16 R20, R124.reuse, R136, R20 ;  /* 0x000000887c14723c */ /* 0x040fec0000041814 */
[C---:B------:R-:W-:Y:S06]  /*15720*/  HMMA.16816.F32.BF16 R24, R124.reuse, R138, R24 ;  /* 0x0000008a7c18723c */ /* 0x040fec0000041818 */
[C---:B--2---:R-:W-:Y:S06]  /*15730*/  HMMA.16816.F32.BF16 R28, R124.reuse, R140, R28 ;  /* 0x0000008c7c1c723c */ /* 0x044fec000004181c */
[----:B------:R-:W-:Y:S01]  /*15740*/  HMMA.16816.F32.BF16 R32, R124, R142, R32 ;  /* 0x0000008e7c20723c */ /* 0x000fe20000041820 */
[----:B------:R-:W-:Y:S05]  /*15750*/  LDSM.16.M88.4 R124, [R148+0x1000] ;  /* 0x00100000947c783b */ /* 0x000fea0000000200 */
[C---:B-1----:R-:W-:Y:S06]  /*15760*/  HMMA.16816.F32.BF16 R4, R104.reuse, R108, R4 ;  /* 0x0000006c6804723c */ /* 0x042fec0000041804 */
        /* <DEDUP_REMOVED lines=10> */
[----:B------:R-:W3:Y:S05]  /*15810*/  LDSM.16.M88.4 R104, [R148+0x1800] ;  /* 0x001800009468783b */ /* 0x000eea0000000200 */
        /* <DEDUP_REMOVED lines=25> */
[----:B------:R-:W3:Y:S05]  /*159b0*/  LDSM.16.M88.4 R104, [R144] ;  /* 0x000000009068783b */ /* 0x000eea0000000200 */
        /* <DEDUP_REMOVED lines=9> */
[----:B------:R-:W-:Y:S05]  /*15a50*/  LDSM.16.M88.4 R124, [R148+0x2000] ;  /* 0x00200000947c783b */ /* 0x000fea0000000200 */
[C---:B---3--:R-:W-:Y:S06]  /*15a60*/  HMMA.16816.F32.BF16 R28, R108.reuse, R104, R28 ;  /* 0x000000686c1c723c */ /* 0x048fec000004181c */
[----:B------:R-:W-:Y:S01]  /*15a70*/  HMMA.16816.F32.BF16 R32, R108, R106, R32 ;  /* 0x0000006a6c20723c */ /* 0x000fe20000041820 */
[----:B------:R-:W2:Y:S05]  /*15a80*/  LDSM.16.M88.4 R104, [R155+0x7000] ;  /* 0x007000009b68783b */ /* 0x000eaa0000000200 */
[----:B------:R-:W3:Y:S01]  /*15a90*/  LDSM.16.M88.4 R108, [R155+0x7800] ;  /* 0x007800009b6c783b */ /* 0x000ee20000000200 */
[C---:B-1----:R-:W-:Y:S06]  /*15aa0*/  HMMA.16816.F32.BF16 R4, R112.reuse, R116, R4 ;  /* 0x000000747004723c */ /* 0x042fec0000041804 */
[C---:B------:R-:W-:Y:S01]  /*15ab0*/  HMMA.16816.F32.BF16 R8, R112.reuse, R118, R8 ;  /* 0x000000767008723c */ /* 0x040fe20000041808 */
[----:B------:R-:W1:Y:S05]  /*15ac0*/  LDSM.16.M88.4 R116, [R157+0x2000] ;  /* 0x002000009d74783b */ /* 0x000e6a0000000200 */
[C---:B----4-:R-:W-:Y:S06]  /*15ad0*/  HMMA.16816.F32.BF16 R12, R112.reuse, R120, R12 ;  /* 0x00000078700c723c */ /* 0x050fec000004180c */
[C---:B------:R-:W-:Y:S06]  /*15ae0*/  HMMA.16816.F32.BF16 R16, R112.reuse, R122, R16 ;  /* 0x0000007a7010723c */ /* 0x040fec0000041810 */
        /* <DEDUP_REMOVED lines=8> */
[C---:B--2---:R-:W-:Y:S11]  /*15b70*/  HMMA.16816.F32.BF16 R12, R116.reuse, R104, R12 ;  /* 0x00000068740c723c */ /* 0x044ff6000004180c */
[----:B------:R-:W-:Y:S01]  /*15b80*/  @!UPT UIADD3 URZ, URZ, URZ, URZ ;  /* 0x0000003f3f3ff290 */ /* 0x000fe2000fffe03f */
[----:B------:R-:W-:Y:S01]  /*15b90*/  FMUL.FTZ R208, R4, UR5 ;  /* 0x0000000504d07c20 */ /* 0x000fe20008410000 */
[----:B------:R-:W-:Y:S01]  /*15ba0*/  FMUL.FTZ R206, R5, UR5 ;  /* 0x0000000505ce7c20 */ /* 0x000fe20008410000 */
[----:B------:R-:W-:Y:S01]  /*15bb0*/  FMUL.FTZ R207, R6, UR5 ;  /* 0x0000000506cf7c20 */ /* 0x000fe20008410000 */
[C---:B------:R-:W-:Y:S01]  /*15bc0*/  HMMA.16816.F32.BF16 R16, R116.reuse, R106, R16 ;  /* 0x0000006a7410723c */ /* 0x040fe20000041810 */
[----:B------:R-:W1:Y:S01]  /*15bd0*/  LDSM.16.M88.4 R104, [R148+0x3800] ;  /* 0x003800009468783b */ /* 0x000e620000000200 */
[----:B------:R-:W-:Y:S04]  /*15be0*/  DEPBAR.LE SB0, 0x0 ;  /* 0x000080000000791a */ /* 0x000fe80000000000 */
[----:B------:R-:W2:Y:S01]  /*15bf0*/  MUFU.TANH R208, R208 ;  /* 0x000000d000d07308 */ /* 0x000ea20000002400 */
[----:B------:R-:W-:Y:S01]  /*15c00*/  BAR.SYNC.DEFER_BLOCKING 0x0 ;  /* 0x0000000000007b1d */ /* 0x000fe20000010000 */
[C---:B---3--:R-:W-:Y:S05]  /*15c10*/  HMMA.16816.F32.BF16 R20, R116.reuse, R108, R20 ;  /* 0x0000006c7414723c */ /* 0x048fea0000041814 */
[----:B------:R-:W-:Y:S03]  /*15c20*/  FMUL.FTZ R211, R7, UR5 ;  /* 0x0000000507d37c20 */ /* 0x000fe60008410000 */
[----:B------:R-:W3:Y:S01]  /*15c30*/  MUFU.TANH R206, R206 ;  /* 0x000000ce00ce7308 */ /* 0x000ee20000002400 */
[C---:B------:R-:W-:Y:S03]  /*15c40*/  HMMA.16816.F32.BF16 R24, R116.reuse, R110, R24 ;  /* 0x0000006e7418723c */ /* 0x040fe60000041818 */
[----:B------:R-:W-:Y:S01]  /*15c50*/  FMUL.FTZ R212, R8, UR5 ;  /* 0x0000000508d47c20 */ /* 0x000fe20008410000 */
[----:B------:R-:W-:Y:S01]  /*15c60*/  FMUL.FTZ R210, R9, UR5 ;  /* 0x0000000509d27c20 */ /* 0x000fe20008410000 */
[----:B------:R-:W-:Y:S04]  /*15c70*/  FMUL.FTZ R209, R10, UR5 ;  /* 0x000000050ad17c20 */ /* 0x000fe80008410000 */
[----:B------:R-:W4:Y:S02]  /*15c80*/  MUFU.TANH R207, R207 ;  /* 0x000000cf00cf7308 */ /* 0x000f240000002400 */
        /* <DEDUP_REMOVED lines=16> */
[C---:B-1----:R-:W-:Y:S03]  /*15d90*/  HMMA.16816.F32.BF16 R28, R116.reuse, R104, R28 ;  /* 0x00000068741c723c */ /* 0x042fe6000004181c */
[----:B------:R-:W-:Y:S01]  /*15da0*/  FMUL.FTZ R190, R25, UR5 ;  /* 0x0000000519be7c20 */ /* 0x000fe20008410000 */
[----:B------:R-:W-:Y:S03]  /*15db0*/  FMUL.FTZ R191, R26, UR5 ;  /* 0x000000051abf7c20 */ /* 0x000fe60008410000 */
[----:B------:R-:W1:Y:S01]  /*15dc0*/  MUFU.TANH R210, R210 ;  /* 0x000000d200d27308 */ /* 0x000e620000002400 */
[----:B------:R-:W-:Y:S03]  /*15dd0*/  HMMA.16816.F32.BF16 R32, R116, R106, R32 ;  /* 0x0000006a7420723c */ /* 0x000fe60000041820 */
[----:B------:R-:W-:Y:S06]  /*15de0*/  FMUL.FTZ R193, R27, UR5 ;  /* 0x000000051bc17c20 */ /* 0x000fec0008410000 */
        /* <DEDUP_REMOVED lines=38> */
[----:B------:R-:W2:Y:S02]  /*16050*/  LDC R6, c[0x0][0x380] ;  /* 0x0000e000ff067b82 */ /* 0x000ea40000000800 */
[-C--:B--2---:R-:W-:Y:S04]  /*16060*/  IABS R2, R6.reuse ;  /* 0x0000000600027213 */ /* 0x084fe80000000000 */
[----:B------:R-:W2:Y:S10]  /*16070*/  I2F.RP R7, R2 ;  /* 0x0000000200077306 */ /* 0x000eb40000209400 */
[----:B--2---:R-:W2:Y:S02]  /*16080*/  MUFU.RCP R3, R7 ;  /* 0x0000000700037308 */ /* 0x004ea40000001000 */
[----:B--2---:R-:W-:Y:S01]  /*16090*/  VIADD R12, R3, 0xffffffe ;  /* 0x0ffffffe030c7836 */ /* 0x004fe20000000000 */
[----:B------:R-:W-:Y:S07]  /*160a0*/  SHF.L.U32 R3, R176, 0x6, RZ ;  /* 0x00000006b0037819 */ /* 0x000fee00000006ff */
[----:B------:R-:W2:Y:S01]  /*160b0*/  F2I.FTZ.U32.TRUNC.NTZ R13, R12 ;  /* 0x0000000c000d7305 */ /* 0x000ea2000021f000 */
[----:B------:R-:W-:Y:S01]  /*160c0*/  IABS R8, R3 ;  /* 0x0000000300087213 */ /* 0x000fe20000000000 */
[C---:B------:R-:W-:Y:S01]  /*160d0*/  VIADD R11, R3.reuse, 0xffffffc0 ;  /* 0xffffffc0030b7836 */ /* 0x040fe20000000000 */
[-C--:B------:R-:W-:Y:S04]  /*160e0*/  LOP3.LUT R3, R3, R6.reuse, RZ, 0x3c, !PT ;  /* 0x0000000603037212 */ /* 0x080fe800078e3cff */
[----:B------:R-:W-:Y:S02]  /*160f0*/  IABS R4, R11 ;  /* 0x0000000b00047213 */ /* 0x000fe40000000000 */
[----:B------:R-:W-:Y:S01]  /*16100*/  LOP3.LUT R11, R11, R6, RZ, 0x3c, !PT ;  /* 0x000000060b0b7212 */ /* 0x000fe200078e3cff */
        /* <DEDUP_REMOVED lines=19> */
[----:B------:R-:W2:Y:S01]  /*16240*/  LDC.64 R4, c[0x0][0x248] ;  /* 0x00009200ff047b82 */ /* 0x000ea20000000a00 */
        /* <DEDUP_REMOVED lines=17> */
[----:B------:R-:W3:Y:S03]  /*16360*/  LDG.E R8, desc[UR6][R12.64] ;  /* 0x000000060c087981 */ /* 0x000ee6000c1e1900 */
[----:B------:R-:W-:Y:S05]  /*16370*/  SHF.R.S32.HI R11, RZ, 0x1f, R9 ;  /* 0x0000001fff0b7819 */ /* 0x000fea0000011409 */
[-C--:B--2---:R-:W-:Y:S04]  /*16380*/  IMAD R10, R11, R4.reuse, RZ ;  /* 0x000000040b0a7224 */ /* 0x084fe800078e02ff */
[C---:B------:R-:W-:Y:S01]  /*16390*/  IMAD R10, R9.reuse, R5, R10 ;  /* 0x00000005090a7224 */ /* 0x040fe200078e020a */
[----:B---3--:R-:W-:Y:S01]  /*163a0*/  IADD3 R11, -R8, R7, RZ ;  /* 0x00000007080b7210 */ /* 0x008fe20007ffe1ff */
[----:B------:R-:W-:Y:S03]  /*163b0*/  IMAD.WIDE.U32 R6, R9, R4, RZ ;  /* 0x0000000409067225 */ /* 0x000fe600078e00ff */
[----:B------:R-:W-:Y:S01]  /*163c0*/  SHF.R.S32.HI R5, RZ, 0x1f, R11 ;  /* 0x0000001fff057819 */ /* 0x000fe2000001140b */
[----:B------:R-:W-:Y:S04]  /*163d0*/  IMAD.IADD R7, R7, 0x1, R10 ;  /* 0x0000000107077824 */ /* 0x000fe800078e020a */
[-C--:B----4-:R-:W-:Y:S02]  /*163e0*/  IMAD R4, R5, R2.reuse, RZ ;  /* 0x0000000205047224 */ /* 0x090fe400078e02ff */
[C---:B------:R-:W-:Y:S04]  /*163f0*/  IMAD.WIDE.U32 R6, R11.reuse, R2, R6 ;  /* 0x000000020b067225 */ /* 0x040fe800078e0006 */
[----:B------:R-:W-:Y:S05]  /*16400*/  IMAD R4, R11, R3, R4 ;  /* 0x000000030b047224 */ /* 0x000fea00078e0204 */
[----:B------:R-:W-:Y:S07]  /*16410*/  IADD3 R5, R7, R4, RZ ;  /* 0x0000000407057210 */ /* 0x000fee0007ffe0ff */
.L_x_6617:
        /* <DEDUP_REMOVED lines=23> */
[-CC-:B------:R-:W-:Y:S02]  /*16590*/  @P2 LEA.HI.X R7, R2, R173.reuse, R5.reuse, 0x1, P1 ;  /* 0x000000ad02072211 */ /* 0x180fe400008f0c05 */
[----:B------:R-:W-:Y:S01]  /*165a0*/  IADD3 R3, P0, R165, R2, RZ ;  /* 0x00000002a5037210 */ /* 0x000fe20007f1e0ff */
[----:B------:R-:W-:Y:S01]  /*165b0*/  @!PT LDS RZ, [RZ] ;  /* 0x00000000fffff984 */ /* 0x000fe20000000800 */
[----:B------:R-:W-:Y:S01]  /*165c0*/  @!PT LDS RZ, [RZ] ;  /* 0x00000000fffff984 */ /* 0x000fe20000000800 */
[----:B------:R-:W-:Y:S01]  /*165d0*/  @!PT LDS RZ, [RZ] ;  /* 0x00000000fffff984 */ /* 0x000fe20000000800 */
[----:B------:R2:W-:Y:S03]  /*165e0*/  @P4 LDGSTS.E.BYPASS.LTC128B.128 [R172+0x4800], desc[UR6][R10.64] ;  /* 0x048000000aac4fae */ /* 0x0005e6000b901d46 */
[CC--:B------:R-:W-:Y:S01]  /*165f0*/  @P4 LEA R14, P5, R3.reuse, R174.reuse, 0x1 ;  /* 0x000000ae030e4211 */ /* 0x0c0fe200078a08ff */
        /* <DEDUP_REMOVED lines=33> */
.L_x_6616:
[----:B------:R-:W-:Y:S01]  /*16810*/  FMNMX.FTZ R3, R208, R103, !PT ;  /* 0x00000067d0037209 */ /* 0x000fe20007810000 */
[----:B--2---:R-:W-:Y:S01]  /*16820*/  LDSM.16.MT88.4 R12, [R156+0x8000] ;  /* 0x008000009c0c783b */ /* 0x004fe20000004200 */
[----:B------:R-:W-:Y:S02]  /*16830*/  FMNMX.FTZ R2, R207, R0, !PT ;  /* 0x00000000cf027209 */ /* 0x000fe40007810000 */
[----:B------:R-:W-:Y:S02]  /*16840*/  FMNMX.FTZ R3, R206, R3, !PT ;  /* 0x00000003ce037209 */ /* 0x000fe40007810000 */
        /* <DEDUP_REMOVED lines=160> */
[--C-:B------:R-:W-:Y:S01]  /*17250*/  FFMA.FTZ R134, R180, UR4, -R105.reuse ;  /* 0x00000004b4867c23 */ /* 0x100fe20008010869 */
[----:B------:R-:W-:Y:S01]  /*17260*/  FFMA.FTZ R105, R182, UR4, -R105 ;  /* 0x00000004b6697c23 */ /* 0x000fe20008010869 */
[C---:B------:R-:W-:Y:S03]  /*17270*/  HMMA.16816.F32.BF16 R12, R96.reuse, R20, R12 ;  /* 0x00000014600c723c */ /* 0x040fe6000004180c */
[----:B------:R-:W-:Y:S03]  /*17280*/  FFMA.FTZ R117, R2, R183, R117 ;  /* 0x000000b702757223 */ /* 0x000fe60000010075 */
[----:B------:R-:W-:Y:S01]  /*17290*/  MUFU.EX2 R131, R131 ;  /* 0x0000008300837308 */ /* 0x000fe20000000800 */
[----:B------:R-:W-:Y:S01]  /*172a0*/  FFMA.FTZ R115, R0, R181, R115 ;  /* 0x000000b500737223 */ /* 0x000fe20000010073 */
[C---:B------:R-:W-:Y:S03]  /*172b0*/  HMMA.16816.F32.BF16 R16, R96.reuse, R22, R16 ;  /* 0x000000166010723c */ /* 0x040fe60000041810 */
[C---:B------:R-:W-:Y:S01]  /*172c0*/  FMUL.FTZ R20, R2.reuse, R80 ;  /* 0x0000005002147220 */ /* 0x040fe20000410000 */
[----:B------:R-:W-:Y:S03]  /*172d0*/  FMUL.FTZ R21, R2, R81 ;  /* 0x0000005102157220 */ /* 0x000fe60000410000 */
[C---:B------:R-:W-:Y:S01]  /*172e0*/  FMUL.FTZ R22, R0.reuse, R82 ;  /* 0x0000005200167220 */ /* 0x040fe20000410000 */
[----:B------:R-:W-:Y:S01]  /*172f0*/  FMUL.FTZ R23, R0, R83 ;  /* 0x0000005300177220 */ /* 0x000fe20000410000 */
[----:B------:R-:W-:Y:S01]  /*17300*/  MUFU.EX2 R128, R128 ;  /* 0x0000008000807308 */ /* 0x000fe20000000800 */
[----:B------:R-:W-:Y:S01]  /*17310*/  LDSM.16.MT88.4 R80, [R154+0x8800] ;  /* 0x008800009a50783b */ /* 0x000fe20000004200 */
[----:B------:R-:W-:Y:S04]  /*17320*/  FADD.FTZ R112, R112, R115 ;  /* 0x0000007370707221 */ /* 0x000fe80000010000 */
[C---:B------:R-:W-:Y:S04]  /*17330*/  HMMA.16816.F32.BF16 R20, R96.reuse, R28, R20 ;  /* 0x0000001c6014723c */ /* 0x040fe80000041814 */
[----:B------:R-:W-:Y:S01]  /*17340*/  MUFU.EX2 R133, R133 ;  /* 0x0000008500857308 */ /* 0x000fe20000000800 */
[----:B------:R-:W-:Y:S01]  /*17350*/  FADD.FTZ R109, R109, R112 ;  /* 0x000000706d6d7221 */ /* 0x000fe20000010000 */
[C---:B------:R-:W-:Y:S08]  /*17360*/  HMMA.16816.F32.BF16 R24, R96.reuse, R30, R24 ;  /* 0x0000001e6018723c */ /* 0x040ff00000041818 */
[----:B------:R-:W-:Y:S03]  /*17370*/  MUFU.EX2 R114, R114 ;  /* 0x0000007200727308 */ /* 0x000fe60000000800 */
[C---:B------:R-:W-:Y:S01]  /*17380*/  FMUL.FTZ R28, R2.reuse, R72 ;  /* 0x00000048021c7220 */ /* 0x040fe20000410000 */
[----:B------:R-:W-:Y:S01]  /*17390*/  FMUL.FTZ R29, R2, R73 ;  /* 0x00000049021d7220 */ /* 0x000fe20000410000 */
[C---:B------:R-:W-:Y:S01]  /*173a0*/  FMUL.FTZ R30, R0.reuse, R74 ;  /* 0x0000004a001e7220 */ /* 0x040fe20000410000 */
[----:B------:R-:W-:Y:S02]  /*173b0*/  FMUL.FTZ R31, R0, R75 ;  /* 0x0000004b001f7220 */ /* 0x000fe40000410000 */
[----:B------:R-:W2:Y:S01]  /*173c0*/  LDSM.16.MT88.4 R72, [R152+0xa000] ;  /* 0x00a000009848783b */ /* 0x000ea20000004200 */
[----:B------:R-:W-:Y:S01]  /*173d0*/  FADD.FTZ R0, R113, R117 ;  /* 0x0000007571007221 */ /* 0x000fe20000010000 */
[----:B------:R-:W4:Y:S01]  /*173e0*/  MUFU.EX2 R119, R119 ;  /* 0x0000007700777308 */ /* 0x000f220000000800 */
[----:B------:R-:W-:Y:S02]  /*173f0*/  FADD.FTZ R108, R108, R109 ;  /* 0x0000006d6c6c7221 */ /* 0x000fe40000010000 */
[C---:B------:R-:W-:Y:S03]  /*17400*/  HMMA.16816.F32.BF16 R28, R96.reuse, R92, R28 ;  /* 0x0000005c601c723c */ /* 0x040fe6000004181c */
[----:B------:R-:W-:Y:S01]  /*17410*/  FADD.FTZ R111, R111, R0 ;  /* 0x000000006f6f7221 */ /* 0x000fe20000010000 */
[----:B------:R-:W-:Y:S03]  /*17420*/  MOV R0, R3 ;  /* 0x0000000300007202 */ /* 0x000fe60000000f00 */
[----:B------:R-:W-:Y:S01]  /*17430*/  MUFU.EX2 R121, R121 ;  /* 0x0000007900797308 */ /* 0x000fe20000000800 */
[C---:B------:R-:W-:Y:S01]  /*17440*/  HMMA.16816.F32.BF16 R32, R96.reuse, R94, R32 ;  /* 0x0000005e6020723c */ /* 0x040fe20000041820 */
[----:B------:R-:W-:Y:S02]  /*17450*/  LDSM.16.MT88.4 R92, [R156+0x9800] ;  /* 0x009800009c5c783b */ /* 0x000fe40000004200 */
[----:B------:R-:W-:Y:S03]  /*17460*/  FADD.FTZ R111, R110, R111 ;  /* 0x0000006f6e6f7221 */ /* 0x000fe60000010000 */
[C---:B---3--:R-:W-:Y:S03]  /*17470*/  HMMA.16816.F32.BF16 R36, R96.reuse, R84, R36 ;  /* 0x000000546024723c */ /* 0x048fe60000041824 */
[----:B------:R-:W3:Y:S03]  /*17480*/  MUFU.EX2 R116, R116 ;  /* 0x0000007400747308 */ /* 0x000ee60000000800 */
[C---:B------:R-:W-:Y:S01]  /*17490*/  HMMA.16816.F32.BF16 R40, R96.reuse, R86, R40 ;  /* 0x000000566028723c */ /* 0x040fe20000041828 */
[----:B------:R-:W-:Y:S06]  /*174a0*/  LDSM.16.MT88.4 R84, [R153+0x8800] ;  /* 0x008800009954783b */ /* 0x000fec0000004200 */
[----:B------:R-:W-:Y:S01]  /*174b0*/  MUFU.EX2 R118, R118 ;  /* 0x0000007600767308 */ /* 0x000fe20000000800 */
[C---:B-1----:R-:W-:Y:S09]  /*174c0*/  HMMA.16816.F32.BF16 R44, R96.reuse, R76, R44 ;  /* 0x0000004c602c723c */ /* 0x042ff2000004182c */
[----:B------:R-:W1:Y:S01]  /*174d0*/  MUFU.EX2 R123, R123 ;  /* 0x0000007b007b7308 */ /* 0x000e620000000800 */
[C---:B------:R-:W-:Y:S01]  /*174e0*/  HMMA.16816.F32.BF16 R48, R96.reuse, R78, R48 ;  /* 0x0000004e6030723c */ /* 0x040fe20000041830 */
[----:B------:R-:W1:Y:S05]  /*174f0*/  LDSM.16.MT88.4 R76, [R156+0x8800] ;  /* 0x008800009c4c783b */ /* 0x000e6a0000004200 */
[C---:B-----5:R-:W-:Y:S03]  /*17500*/  HMMA.16816.F32.BF16 R52, R96.reuse, R68, R52 ;  /* 0x000000446034723c */ /* 0x060fe60000041834 */
[----:B------:R-:W-:Y:S03]  /*17510*/  MUFU.EX2 R120, R120 ;  /* 0x0000007800787308 */ /* 0x000fe60000000800 */
[C---:B------:R-:W-:Y:S07]  /*17520*/  HMMA.16816.F32.BF16 R56, R96.reuse, R70, R56 ;  /* 0x000000466038723c */ /* 0x040fee0000041838 */
[----:B------:R-:W5:Y:S01]  /*17530*/  MUFU.EX2 R125, R125 ;  /* 0x0000007d007d7308 */ /* 0x000f620000000800 */
[----:B----4-:R-:W-:Y:S01]  /*17540*/  F2FP.BF16.F32.PACK_AB R68, R119, R114 ;  /* 0x000000727744723e */ /* 0x010fe200000010ff */
[C---:B--2---:R-:W-:Y:S03]  /*17550*/  HMMA.16816.F32.BF16 R60, R96.reuse, R72, R60 ;  /* 0x00000048603c723c */ /* 0x044fe6000004183c */
[----:B---3--:R-:W-:Y:S03]  /*17560*/  F2FP.BF16.F32.PACK_AB R69, R116, R121 ;  /* 0x000000797445723e */ /* 0x008fe600000010ff */
[----:B------:R-:W-:Y:S01]  /*17570*/  HMMA.16816.F32.BF16 R64, R96, R74, R64 ;  /* 0x0000004a6040723c */ /* 0x000fe20000041840 */
[----:B------:R-:W2:Y:S01]  /*17580*/  LDSM.16.MT88.4 R72, [R152+0x8800] ;  /* 0x008800009848783b */ /* 0x000ea20000004200 */
[----:B------:R-:W-:Y:S03]  /*17590*/  MUFU.EX2 R130, R130 ;  /* 0x0000008200827308 */ /* 0x000fe60000000800 */
[----:B-1----:R-:W-:Y:S01]  /*175a0*/  F2FP.BF16.F32.PACK_AB R70, R123, R118 ;  /* 0x000000767b46723e */ /* 0x002fe200000010ff */
[----:B------:R-:W-:Y:S01]  /*175b0*/  FADD.FTZ R114, R114, R111 ;  /* 0x0000006f72727221 */ /* 0x000fe20000010000 */
[----:B------:R-:W-:Y:S01]  /*175c0*/  FADD.FTZ R121, R121, R108 ;  /* 0x0000006c79797221 */ /* 0x000fe20000010000 */
[----:B-----5:R-:W-:Y:S04]  /*175d0*/  F2FP.BF16.F32.PACK_AB R71, R125, R120 ;  /* 0x000000787d47723e */ /* 0x020fe800000010ff */
[----:B------:R-:W-:Y:S01]  /*175e0*/  MUFU.EX2 R135, R135 ;  /* 0x0000008700877308 */ /* 0x000fe20000000800 */
[----:B------:R-:W-:Y:S01]  /*175f0*/  FADD.FTZ R119, R119, R114 ;  /* 0x0000007277777221 */ /* 0x000fe20000010000 */
[----:B------:R-:W-:Y:S03]  /*17600*/  FADD.FTZ R121, R116, R121 ;  /* 0x0000007974797221 */ /* 0x000fe60000010000 */
[----:B------:R-:W-:Y:S01]  /*17610*/  FADD.FTZ R118, R118, R119 ;  /* 0x0000007776767221 */ /* 0x000fe20000010000 */
[----:B------:R-:W-:Y:S01]  /*17620*/  FADD.FTZ R120, R120, R121 ;  /* 0x0000007978787221 */ /* 0x000fe20000010000 */
[C---:B------:R-:W-:Y:S03]  /*17630*/  HMMA.16816.F32.BF16 R4, R68.reuse, R76, R4 ;  /* 0x0000004c4404723c */ /* 0x040fe60000041804 */
        /* <DEDUP_REMOVED lines=13> */
[----:B------:R-:W4:Y:S05]  /*17710*/  LDSM.16.MT88.4 R84, [R153+0xa800] ;  /* 0x00a800009954783b */ /* 0x000f2a0000004200 */
[C---:B--2---:R-:W-:Y:S06]  /*17720*/  HMMA.16816.F32.BF16 R28, R68.reuse, R72, R28 ;  /* 0x00000048441c723c */ /* 0x044fec000004181c */
[C---:B------:R-:W-:Y:S01]  /*17730*/  HMMA.16816.F32.BF16 R32, R68.reuse, R74, R32 ;  /* 0x0000004a4420723c */ /* 0x040fe20000041820 */
[----:B------:R-:W2:Y:S04]  /*17740*/  LDSM.16.MT88.4 R72, [R152+0xa800] ;  /* 0x00a800009848783b */ /* 0x000ea80000004200 */
[----:B---3--:R-:W-:Y:S01]  /*17750*/  F2FP.BF16.F32.PACK_AB R105, R137, R132 ;  /* 0x000000848969723e */ /* 0x008fe200000010ff */
[C---:B-1----:R-:W-:Y:S05]  /*17760*/  HMMA.16816.F32.BF16 R36, R68.reuse, R76, R36 ;  /* 0x0000004c4424723c */ /* 0x042fea0000041824 */
[----:B-----5:R-:W-:Y:S01]  /*17770*/  F2FP.BF16.F32.PACK_AB R106, R139, R134 ;  /* 0x000000868b6a723e */ /* 0x020fe200000010ff */
[C---:B------:R-:W-:Y:S01]  /*17780*/  HMMA.16816.F32.BF16 R40, R68.reuse, R78, R40 ;  /* 0x0000004e4428723c */ /* 0x040fe20000041828 */
[----:B------:R-:W1:Y:S05]  /*17790*/  LDSM.16.MT88.4 R76, [R156+0x9000] ;  /* 0x009000009c4c783b */ /* 0x000e6a0000004200 */
[C---:B----4-:R-:W-:Y:S06]  /*177a0*/  HMMA.16816.F32.BF16 R44, R68.reuse, R80, R44 ;  /* 0x00000050442c723c */ /* 0x050fec000004182c */
[C---:B------:R-:W-:Y:S01]  /*177b0*/  HMMA.16816.F32.BF16 R48, R68.reuse, R82, R48 ;  /* 0x000000524430723c */ /* 0x040fe20000041830 */
[----:B------:R-:W3:Y:S05]  /*177c0*/  LDSM.16.MT88.4 R80, [R154+0x9000] ;  /* 0x009000009a50783b */ /* 0x000eea0000004200 */
[C---:B------:R-:W-:Y:S06]  /*177d0*/  HMMA.16816.F32.BF16 R52, R68.reuse, R84, R52 ;  /* 0x000000544434723c */ /* 0x040fec0000041834 */
[C---:B------:R-:W-:Y:S01]  /*177e0*/  HMMA.16816.F32.BF16 R56, R68.reuse, R86, R56 ;  /* 0x000000564438723c */ /* 0x040fe20000041838 */
[----:B------:R-:W4:Y:S05]  /*177f0*/  LDSM.16.MT88.4 R84, [R153+0x9000] ;  /* 0x009000009954783b */ /* 0x000f2a0000004200 */
[C---:B--2---:R-:W-:Y:S06]  /*17800*/  HMMA.16816.F32.BF16 R60, R68.reuse, R72, R60 ;  /* 0x00000048443c723c */ /* 0x044fec000004183c */
[----:B------:R-:W-:Y:S01]  /*17810*/  HMMA.16816.F32.BF16 R64, R68, R74, R64 ;  /* 0x0000004a4440723c */ /* 0x000fe20000041840 */
[----:B------:R-:W2:Y:S06]  /*17820*/  LDSM.16.MT88.4 R72, [R152+0x9000] ;  /* 0x009000009848783b */ /* 0x000eac0000004200 */
        /* <DEDUP_REMOVED lines=21> */
[C---:B------:R-:W-:Y:S01]  /*17980*/  HMMA.16816.F32.BF16 R24, R68.reuse, R86, R24 ;  /* 0x000000564418723c */ /* 0x040fe20000041818 */
[----:B------:R-:W-:Y:S05]  /*17990*/  LDSM.16.MT88.4 R84, [R152+0xb000] ;  /* 0x00b000009854783b */ /* 0x000fea0000004200 */
[C---:B--2---:R-:W-:Y:S06]  /*179a0*/  HMMA.16816.F32.BF16 R28, R68.reuse, R72, R28 ;  /* 0x00000048441c723c */ /* 0x044fec000004181c */
[C---:B------:R-:W-:Y:S01]  /*179b0*/  HMMA.16816.F32.BF16 R32, R68.reuse, R74, R32 ;  /* 0x0000004a4420723c */ /* 0x040fe20000041820 */
[----:B------:R-:W2:Y:S05]  /*179c0*/  LDSM.16.MT88.4 R72, [R153+0xb000] ;  /* 0x00b000009948783b */ /* 0x000eaa0000004200 */
[C---:B-1----:R-:W-:Y:S06]  /*179d0*/  HMMA.16816.F32.BF16 R36, R68.reuse, R76, R36 ;  /* 0x0000004c4424723c */ /* 0x042fec0000041824 */
[C---:B------:R-:W-:Y:S01]  /*179e0*/  HMMA.16816.F32.BF16 R40, R68.reuse, R78, R40 ;  /* 0x0000004e4428723c */ /* 0x040fe20000041828 */
[----:B------:R-:W1:Y:S05]  /*179f0*/  LDSM.16.MT88.4 R76, [R154+0x9800] ;  /* 0x009800009a4c783b */ /* 0x000e6a0000004200 */
[C---:B---3--:R-:W-:Y:S06]  /*17a00*/  HMMA.16816.F32.BF16 R44, R68.reuse, R80, R44 ;  /* 0x00000050442c723c */ /* 0x048fec000004182c */
[C---:B------:R-:W-:Y:S05]  /*17a10*/  HMMA.16816.F32.BF16 R48, R68.reuse, R82, R48 ;  /* 0x000000524430723c */ /* 0x040fea0000041830 */
[--C-:B------:R-:W-:Y:S01]  /*17a20*/  FFMA.FTZ R80, R102, UR4, -R104.reuse ;  /* 0x0000000466507c23 */ /* 0x100fe20008010868 */
[----:B------:R-:W-:Y:S03]  /*17a30*/  FFMA.FTZ R104, R101, UR4, -R104 ;  /* 0x0000000465687c23 */ /* 0x000fe60008010868 */
[----:B------:R-:W-:Y:S01]  /*17a40*/  MUFU.EX2 R101, R80 ;  /* 0x0000005000657308 */ /* 0x000fe20000000800 */
[C---:B--2---:R-:W-:Y:S09]  /*17a50*/  HMMA.16816.F32.BF16 R52, R68.reuse, R72, R52 ;  /* 0x000000484434723c */ /* 0x044ff20000041834 */
[----:B------:R2:W3:Y:S01]  /*17a60*/  MUFU.EX2 R102, R104 ;  /* 0x0000006800667308 */ /* 0x0004e20000000800 */
[C---:B------:R-:W-:Y:S01]  /*17a70*/  HMMA.16816.F32.BF16 R56, R68.reuse, R74, R56 ;  /* 0x0000004a4438723c */ /* 0x040fe20000041838 */
[----:B------:R-:W4:Y:S05]  /*17a80*/  LDSM.16.MT88.4 R72, [R153+0x9800] ;  /* 0x009800009948783b */ /* 0x000f2a0000004200 */
[C---:B------:R-:W-:Y:S06]  /*17a90*/  HMMA.16816.F32.BF16 R60, R68.reuse, R84, R60 ;  /* 0x00000054443c723c */ /* 0x040fec000004183c */
[----:B------:R-:W-:Y:S01]  /*17aa0*/  HMMA.16816.F32.BF16 R64, R68, R86, R64 ;  /* 0x000000564440723c */ /* 0x000fe20000041840 */
[----:B------:R-:W5:Y:S04]  /*17ab0*/  LDSM.16.MT88.4 R68, [R152+0x9800] ;  /* 0x009800009844783b */ /* 0x000f680000004200 */
[----:B--2---:R-:W-:Y:S01]  /*17ac0*/  F2FP.BF16.F32.PACK_AB R104, R135, R130 ;  /* 0x000000828768723e */ /* 0x004fe200000010ff */
[----:B------:R-:W-:Y:S01]  /*17ad0*/  FADD.FTZ R130, R130, R131 ;  /* 0x0000008382827221 */ /* 0x000fe20000010000 */
[C---:B---3--:R-:W-:Y:S01]  /*17ae0*/  F2FP.BF16.F32.PACK_AB R107, R102.reuse, R101 ;  /* 0x00000065666b723e */ /* 0x048fe200000010ff */
[----:B------:R-:W-:Y:S03]  /*17af0*/  FADD.FTZ R101, R101, R132 ;  /* 0x0000008465657221 */ /* 0x000fe60000010000 */
[----:B------:R-:W-:Y:S01]  /*17b00*/  FADD.FTZ R135, R135, R130 ;  /* 0x0000008287877221 */ /* 0x000fe20000010000 */
[----:B------:R-:W-:Y:S02]  /*17b10*/  FADD.FTZ R181, R102, R101 ;  /* 0x0000006566b57221 */ /* 0x000fe40000010000 */
[C---:B------:R-:W-:Y:S01]  /*17b20*/  HMMA.16816.F32.BF16 R96, R104.reuse, R92, R4 ;  /* 0x0000005c6860723c */ /* 0x040fe20000041804 */
[----:B------:R-:W2:Y:S04]  /*17b30*/  LDSM.16.MT88.4 R4, [R156+0xb800] ;  /* 0x00b800009c04783b */ /* 0x000ea80000004200 */
[----:B------:R-:W-:Y:S01]  /*17b40*/  FADD.FTZ R134, R134, R135 ;  /* 0x0000008786867221 */ /* 0x000fe20000010000 */
[C---:B------:R-:W-:Y:S03]  /*17b50*/  HMMA.16816.F32.BF16 R92, R104.reuse, R94, R8 ;  /* 0x0000005e685c723c */ /* 0x040fe60000041808 */
[----:B------:R-:W3:Y:S02]  /*17b60*/  LDSM.16.MT88.4 R8, [R154+0xb800] ;  /* 0x00b800009a08783b */ /* 0x000ee40000004200 */
[----:B------:R-:W-:Y:S01]  /*17b70*/  FADD.FTZ R183, R139, R134 ;  /* 0x000000868bb77221 */ /* 0x000fe20000010000 */
[C---:B-1----:R-:W-:Y:S05]  /*17b80*/  HMMA.16816.F32.BF16 R88, R104.reuse, R76, R12 ;  /* 0x0000004c6858723c */ /* 0x042fea000004180c */
[----:B------:R-:W1:Y:S01]  /*17b90*/  LDSM.16.MT88.4 R12, [R153+0xb800] ;  /* 0x00b80000990c783b */ /* 0x000e620000004200 */
[C---:B------:R-:W-:Y:S06]  /*17ba0*/  HMMA.16816.F32.BF16 R84, R104.reuse, R78, R16 ;  /* 0x0000004e6854723c */ /* 0x040fec0000041810 */
[C---:B----4-:R-:W-:Y:S01]  /*17bb0*/  HMMA.16816.F32.BF16 R80, R104.reuse, R72, R20 ;  /* 0x000000486850723c */ /* 0x050fe20000041814 */
[----:B------:R-:W4:Y:S05]  /*17bc0*/  LDSM.16.MT88.4 R16, [R152+0xb800] ;  /* 0x00b800009810783b */ /* 0x000f2a0000004200 */
[C---:B------:R-:W-:Y:S06]  /*17bd0*/  HMMA.16816.F32.BF16 R76, R104.reuse, R74, R24 ;  /* 0x0000004a684c723c */ /* 0x040fec0000041818 */
[C---:B-----5:R-:W-:Y:S06]  /*17be0*/  HMMA.16816.F32.BF16 R72, R104.reuse, R68, R28 ;  /* 0x000000446848723c */ /* 0x060fec000004181c */
[C---:B------:R-:W-:Y:S06]  /*17bf0*/  HMMA.16816.F32.BF16 R68, R104.reuse, R70, R32 ;  /* 0x000000466844723c */ /* 0x040fec0000041820 */
[C---:B--2---:R-:W-:Y:S06]  /*17c00*/  HMMA.16816.F32.BF16 R36, R104.reuse, R4, R36 ;  /* 0x000000046824723c */ /* 0x044fec0000041824 */
[C---:B------:R-:W-:Y:S06]  /*17c10*/  HMMA.16816.F32.BF16 R40, R104.reuse, R6, R40 ;  /* 0x000000066828723c */ /* 0x040fec0000041828 */
[C---:B---3--:R-:W-:Y:S06]  /*17c20*/  HMMA.16816.F32.BF16 R44, R104.reuse, R8, R44 ;  /* 0x00000008682c723c */ /* 0x048fec000004182c */
[C---:B------:R-:W-:Y:S06]  /*17c30*/  HMMA.16816.F32.BF16 R48, R104.reuse, R10, R48 ;  /* 0x0000000a6830723c */ /* 0x040fec0000041830 */
[C---:B-1----:R-:W-:Y:S06]  /*17c40*/  HMMA.16816.F32.BF16 R52, R104.reuse, R12, R52 ;  /* 0x0000000c6834723c */ /* 0x042fec0000041834 */
[C---:B------:R-:W-:Y:S06]  /*17c50*/  HMMA.16816.F32.BF16 R56, R104.reuse, R14, R56 ;  /* 0x0000000e6838723c */ /* 0x040fec0000041838 */
[C---:B----4-:R-:W-:Y:S06]  /*17c60*/  HMMA.16816.F32.BF16 R60, R104.reuse, R16, R60 ;  /* 0x00000010683c723c */ /* 0x050fec000004183c */
[----:B------:R-:W-:Y:S01]  /*17c70*/  HMMA.16816.F32.BF16 R64, R104, R18, R64 ;  /* 0x000000126840723c */ /* 0x000fe20000041840 */
[----:B------:R-:W-:Y:S11]  /*17c80*/  @!UPT UIADD3 URZ, URZ, URZ, URZ ;  /* 0x0000003f3f3ff290 */ /* 0x000ff6000fffe03f */
[----:B------:R-:W-:Y:S01]  /*17c90*/  @!UPT UIADD3 URZ, URZ, URZ, URZ ;  /* 0x0000003f3f3ff290 */ /* 0x000fe2000fffe03f */
[----:B------:R-:W-:Y:S11]  /*17ca0*/  @P0 BRA `(.L_x_6618) ;  /* 0xffffffd000140947 */ /* 0x000ff6000383ffff */
.L_x_6614:
        /* <DEDUP_REMOVED lines=213> */
.L_x_6620:
[----:B------:R-:W-:Y:S05]  /*18a00*/  BSYNC B0 ;  /* 0x0000000000007941 */ /* 0x000fea0003800000 */
.L_x_6619:
        /* <DEDUP_REMOVED lines=34> */
.L_x_6622:
[----:B------:R-:W-:Y:S05]  /*18c30*/  BSYNC B0 ;  /* 0x0000000000007941 */ /* 0x000fea0003800000 */
.L_x_6621:
        /* <DEDUP_REMOVED lines=10> */
.L_x_6624:
[----:B------:R-:W-:Y:S05]  /*18ce0*/  BSYNC B0 ;  /* 0x0000000000007941 */ /* 0x000fea0003800000 */
.L_x_6623:
        /* <DEDUP_REMOVED lines=9> */
.L_x_6626:
[----:B------:R-:W-:Y:S05]  /*18d80*/  BSYNC B0 ;  /* 0x0000000000007941 */ /* 0x000fea0003800000 */
.L_x_6625:
        /* <DEDUP_REMOVED lines=9> */
.L_x_6628:
[----:B------:R-:W-:Y:S05]  /*18e20*/  BSYNC B0 ;  /* 0x0000000000007941 */ /* 0x000fea0003800000 */
.L_x_6627:
        /* <DEDUP_REMOVED lines=9> */
.L_x_6630:
[----:B------:R-:W-:Y:S05]  /*18ec0*/  BSYNC B0 ;  /* 0x0000000000007941 */ /* 0x000fea0003800000 */
.L_x_6629:
        /* <DEDUP_REMOVED lines=9> */
.L_x_6632:
[----:B------:R-:W-:Y:S05]  /*18f60*/  BSYNC B0 ;  /* 0x0000000000007941 */ /* 0x000fea0003800000 */
.L_x_6631:
        /* <DEDUP_REMOVED lines=9> */
.L_x_6634:
[----:B------:R-:W-:Y:S05]  /*19000*/  BSYNC B0 ;  /* 0x0000000000007941 */ /* 0x000fea0003800000 */
.L_x_6633:
        /* <DEDUP_REMOVED lines=8> */
.L_x_6635:
        /* <DEDUP_REMOVED lines=15> */
.L_x_8521:


//--------------------- .text._ZN5flash24flash_fwd_splitkv_kernelI23Flash_fwd_kernel_traitsILi128ELi64ELi64ELi4ELb0ELb0EN7cutlass10bfloat16_tE19Flash_kernel_traitsILi128ELi64ELi64ELi4ES3_EELb1ELb0ELb0ELb1ELb1ELb0ELb0ELb0EEEvNS_16Flash_fwd_paramsE --------------------------
	.section	.text._ZN5flash24flash_fwd_splitkv_kernelI23Flash_fwd_kernel_traitsILi128ELi64ELi64ELi4ELb0ELb0EN7cutlass10bfloat16_tE19Flash_kernel_traitsILi128ELi64ELi64ELi4ES3_EELb1ELb0ELb0ELb1ELb1ELb0ELb0ELb0EEEvNS_16Flash_fwd_paramsE,"ax",@progbits
	.align	128
        .global         _ZN5flash24flash_fwd_splitkv_kernelI23Flash_fwd_kernel_traitsILi128ELi64ELi64ELi4ELb0ELb0EN7cutlass10bfloat16_tE19Flash_kernel_traitsILi128ELi64ELi64ELi4ES3_EELb1ELb0ELb0ELb1ELb1ELb0ELb0ELb0EEEvNS_16Flash_fwd_paramsE
        .type           _ZN5flash24flash_fwd_splitkv_kernelI23Flash_fwd_kernel_traitsILi128ELi64ELi64ELi4ELb0ELb0EN7cutlass10bfloat16_tE19Flash_kernel_traitsILi128ELi64ELi64ELi4ES3_EELb1ELb0ELb0ELb1ELb1ELb0ELb0ELb0EEEvNS_16Flash_fwd_paramsE,@function
        .size           _ZN5flash24flash_fwd_splitkv_kernelI23Flash_fwd_kernel_traitsILi128ELi64ELi64ELi4ELb0ELb0EN7cutlass10bfloat16_tE19Flash_kernel_traitsILi128ELi64ELi64ELi4ES3_EELb1ELb0ELb0ELb1ELb1ELb0ELb0ELb0EEEvNS_16Flash_fwd_paramsE,(.L_x_8522 - _ZN5flash24flash_fwd_splitkv_kernelI23Flash_fwd_kernel_traitsILi128ELi64ELi64ELi4ELb0ELb0EN7cutlass10bfloat16_tE19Flash_kernel_traitsILi128ELi64ELi64ELi4ES3_EELb1ELb0ELb0ELb1ELb1ELb0ELb0ELb0EEEvNS_16Flash_fwd_paramsE)
        .other          _ZN5flash24flash_fwd_splitkv_kernelI23Flash_fwd_kernel_traitsILi128ELi64ELi64ELi4ELb0ELb0EN7cutlass10bfloat16_tE19Flash_kernel_traitsILi128ELi64ELi64ELi4ES3_EELb1ELb0ELb0ELb1ELb1ELb0ELb0ELb0EEEvNS_16Flash_fwd_paramsE,@"STO_CUDA_ENTRY STV_DEFAULT"
_ZN5flash24flash_fwd_splitkv_kernelI23Flash_fwd_kernel_traitsILi128ELi64ELi64ELi4ELb0ELb0EN7cutlass10bfloat16_tE19Flash_kernel_traitsILi128ELi64ELi64ELi4ES3_EELb1ELb0ELb0ELb1ELb1ELb0ELb0ELb0EEEvNS_16Flash_fwd_paramsE:
.text._ZN5flash24flash_fwd_splitkv_kernelI23Flash_fwd_kernel_traitsILi128ELi64ELi64ELi4ELb0ELb0EN7cutlass10bfloat16_tE19Flash_kernel_traitsILi128ELi64ELi64ELi4ES3_EELb1ELb0ELb0ELb1ELb1ELb0ELb0ELb0EEEvNS_16Flash_fwd_paramsE:
        /* <DEDUP_REMOVED lines=60> */
[C---:B------:R-:W-:Y:S01]  /*03c0*/  IMAD R0, R88.reuse, UR7, R9 ;  /* 0x0000000758007c24 */ /* 0x040fe2000f8e0209 */
[C---:B------:R-:W-:Y:S01]  /*03d0*/  LOP3.LUT P4, RZ, R7.reuse, 0x7, RZ, 0xc0, !PT ;  /* 0x0000000707ff7812 */ /* 0x040fe2000788c0ff */
[----:B------:R-:W-:Y:S01]  /*03e0*/  IMAD.IADD R4, R7, 0x1, -R4 ;  /* 0x0000000107047824 */ /* 0x000fe200078e0a04 */
[----:B------:R-:W-:Y:S01]  /*03f0*/  SHF.R.S32.HI R6, RZ, 0x1f, R2 ;  /* 0x0000001fff067819 */ /* 0x000fe20000011402 */
[----:B------:R-:W-:Y:S01]  /*0400*/  IMAD R3, R3, UR4, RZ ;  /* 0x0000000403037c24 */ /* 0x000fe2000f8e02ff */
[----:B------:R-:W-:Y:S01]  /*0410*/  IADD3 R7, -R88, UR17, RZ ;  /* 0x0000001158077c10 */ /* 0x000fe2000fffe1ff */
[----:B------:R-:W-:-:S02]  /*0420*/  IMAD.SHL.U32 R4, R4, 0x8, RZ ;  /* 0x0000000804047824 */ /* 0x000fc400078e00ff */
        /* <DEDUP_REMOVED lines=9> */
[----:B------:R-:W-:-:S04]  /*04c0*/  IMAD.WIDE.U32 R8, R11, UR4, R4 ;  /* 0x000000040b087c25 */ /* 0x000fc8000f8e0004 */
[----:B------:R-:W-:Y:S01]  /*04d0*/  IMAD R0, R11, UR5, R0 ;  /* 0x000000050b007c24 */ /* 0x000fe2000f8e0200 */
[----:B------:R-:W-:Y:S01]  /*04e0*/  ULDC.64 UR4, c[0x0][0x2b0] ;  /* 0x0000ac0000047ab9 */ /* 0x000fe20000000a00 */
[----:B------:R-:W-:Y:S01]  /*04f0*/  IMAD R3, R14, UR8, R11 ;  /* 0x000000080e037c24 */ /* 0x000fe2000f8e020b */
[----:B------:R-:W-:Y:S01]  /*0500*/  USHF.L.U32 UR8, UR7, 0x5, URZ ;  /* 0x0000000507087899 */ /* 0x000fe2000800063f */
[----:B------:R-:W-:Y:S02]  /*0510*/  IMAD.IADD R9, R9, 0x1, R0 ;  /* 0x0000000109097824 */ /* 0x000fe400078e0200 */
[----:B------:R-:W-:Y:S01]  /*0520*/  IMAD R5, R6, UR6, RZ ;  /* 0x0000000606057c24 */ /* 0x000fe2000f8e02ff */
[----:B------:R-:W-:Y:S01]  /*0530*/  UIADD3 UR8, UR11, UR8, URZ ;  /* 0x000000080b087290 */ /* 0x000fe2000fffe03f */
[----:B------:R-:W-:Y:S02]  /*0540*/  IMAD R3, R3, UR17, R88 ;  /* 0x0000001103037c24 */ /* 0x000fe4000f8e0258 */
[----:B------:R-:W-:-:S02]  /*0550*/  IMAD R5, R2, UR7, R5 ;  /* 0x0000000702057c24 */ /* 0x000fc4000f8e0205 */
[C---:B------:R-:W-:Y:S01]  /*0560*/  IMAD.WIDE.U32 R8, R2.reuse, UR6, R8 ;  /* 0x0000000602087c25 */ /* 0x040fe2000f8e0008 */
[----:B------:R-:W-:Y:S01]  /*0570*/  IADD3 R4, P0, R3, R2, RZ ;  /* 0x0000000203047210 */ /* 0x000fe20007f1e0ff */
[----:B------:R-:W-:Y:S02]  /*0580*/  ULDC.64 UR6, c[0x0][0x280] ;  /* 0x0000a00000067ab9 */ /* 0x000fe40000000a00 */
[----:B------:R-:W-:Y:S01]  /*0590*/  VIADD R0, R2, 0x10 ;  /* 0x0000001002007836 */ /* 0x000fe20000000000 */
[----:B------:R-:W-:Y:S01]  /*05a0*/  LEA R10, P1, R8, UR6, 0x1 ;  /* 0x00000006080a7c11 */ /* 0x000fe2000f8208ff */
[----:B------:R-:W-:Y:S01]  /*05b0*/  IMAD.IADD R5, R9, 0x1, R5 ;  /* 0x0000000109057824 */ /* 0x000fe200078e0205 */
[----:B------:R-:W-:Y:S02]  /*05c0*/  LEA.HI.X.SX32 R3, R3, R6, 0x1, P0 ;  /* 0x0000000603037211 */ /* 0x000fe400000f0eff */
[----:B------:R-:W-:Y:S01]  /*05d0*/  ISETP.GE.OR P3, PT, R0, R7, P4 ;  /* 0x000000070000720c */ /* 0x000fe20002766670 */
[----:B------:R-:W-:Y:S01]  /*05e0*/  VIADD R0, R2, 0x20 ;  /* 0x0000002002007836 */ /* 0x000fe20000000000 */
[----:B------:R-:W-:-:S02]  /*05f0*/  LEA R12, P0, R4, UR4, 0x2 ;  /* 0x00000004040c7c11 */ /* 0x000fc4000f8010ff */
[----:B------:R-:W-:Y:S02]  /*0600*/  LEA.HI.X R11, R8, UR7, R5, 0x1, P1 ;  /* 0x00000007080b7c11 */ /* 0x000fe400088f0c05 */
        /* <DEDUP_REMOVED lines=29> */
.L_x_6636:
        /* <DEDUP_REMOVED lines=22> */
.L_x_6637:
        /* <DEDUP_REMOVED lines=37> */
[----:B-----5:R-:W1:Y:S08]  /*0b90*/  I2F.RP R15, R0 ;  /* 0x00000000000f7306 */ /* 0x020e700000209400 */
[----:B-1----:R-:W1:Y:S02]  /*0ba0*/  MUFU.RCP R12, R15 ;  /* 0x0000000f000c7308 */ /* 0x002e640000001000 */
[----:B-1----:R-:W-:-:S06]  /*0bb0*/  VIADD R12, R12, 0xffffffe ;  /* 0x0ffffffe0c0c7836 */ /* 0x002fcc0000000000 */
[----:B------:R-:W1:Y:S02]  /*0bc0*/  F2I.FTZ.U32.TRUNC.NTZ R13, R12 ;  /* 0x0000000c000d7305 */ /* 0x000e64000021f000 */
[----:B-1----:R-:W-:Y:S01]  /*0bd0*/  IADD3 R4, RZ, -R13, RZ ;  /* 0x8000000dff047210 */ /* 0x002fe20007ffe0ff */
[----:B------:R-:W-:-:S04]  /*0be0*/  IMAD.MOV.U32 R12, RZ, RZ, RZ ;  /* 0x000000ffff0c7224 */ /* 0x000fc800078e00ff */
        /* <DEDUP_REMOVED lines=13> */
[----:B------:R-:W-:Y:S02]  /*0cc0*/  @P1 IADD3 R10, R10, 0x1, RZ ;  /* 0x000000010a0a1810 */ /* 0x000fe40007ffe0ff */
[----:B------:R-:W-:-:S04]  /*0cd0*/  ISETP.NE.AND P1, PT, R2, RZ, PT ;  /* 0x000000ff0200720c */ /* 0x000fc80003f25270 */
[----:B------:R-:W-:-:S09]  /*0ce0*/  @!P0 IMAD.MOV R10, RZ, RZ, -R10 ;  /* 0x000000ffff0a8224 */ /* 0x000fd200078e0a0a */
[----:B------:R-:W-:-:S04]  /*0cf0*/  @!P1 LOP3.LUT R10, RZ, R2, RZ, 0x33, !PT ;  /* 0x00000002ff0a9212 */ /* 0x000fc800078e33ff */
[----:B------:R-:W-:Y:S02]  /*0d00*/  SHF.R.S32.HI R9, RZ, 0x1f, R10 ;  /* 0x0000001fff097819 */ /* 0x000fe4000001140a */
[----:B---3--:R-:W-:Y:S01]  /*0d10*/  SHF.R.S32.HI R15, RZ, 0x1f, R24 ;  /* 0x0000001fff0f7819 */ /* 0x008fe20000011418 */
[----:B------:R-:W-:-:S04]  /*0d20*/  IMAD.WIDE.U32 R12, R24, UR8, RZ ;  /* 0x00000008180c7c25 */ /* 0x000fc8000f8e00ff */
[C---:B------:R-:W-:Y:S02]  /*0d30*/  IMAD R3, R15.reuse, UR8, RZ ;  /* 0x000000080f037c24 */ /* 0x040fe4000f8e02ff */
[----:B------:R-:W-:Y:S02]  /*0d40*/  IMAD R15, R15, UR4, RZ ;  /* 0x000000040f0f7c24 */ /* 0x000fe4000f8e02ff */
[----:B------:R-:W-:Y:S02]  /*0d50*/  IMAD R4, R24, UR9, R3 ;  /* 0x0000000918047c24 */ /* 0x000fe4000f8e0203 */
[----:B------:R-:W-:Y:S02]  /*0d60*/  IMAD R3, R0, UR6, RZ ;  /* 0x0000000600037c24 */ /* 0x000fe4000f8e02ff */
[----:B------:R-:W-:Y:S01]  /*0d70*/  IMAD R15, R24, UR5, R15 ;  /* 0x00000005180f7c24 */ /* 0x000fe2000f8e020f */
[----:B------:R-:W-:Y:S01]  /*0d80*/  IADD3 R13, R13, R4, RZ ;  /* 0x000000040d0d7210 */ /* 0x000fe20007ffe0ff */
[----:B------:R-:W-:-:S02]  /*0d90*/  IMAD R3, R8, UR7, R3 ;  /* 0x0000000708037c24 */ /* 0x000fc4000f8e0203 */
[----:B------:R-:W-:-:S04]  /*0da0*/  IMAD.WIDE.U32 R24, R24, UR4, RZ ;  /* 0x0000000418187c25 */ /* 0x000fc8000f8e00ff */
[----:B------:R-:W-:Y:S01]  /*0db0*/  IMAD.WIDE.U32 R20, R8, UR6, R12 ;  /* 0x0000000608147c25 */ /* 0x000fe2000f8e000c */
[----:B------:R-:W-:-:S03]  /*0dc0*/  IADD3 R15, R25, R15, RZ ;  /* 0x0000000f190f7210 */ /* 0x000fc60007ffe0ff */
[----:B------:R-:W-:Y:S02]  /*0dd0*/  IMAD.IADD R21, R21, 0x1, R3 ;  /* 0x0000000115157824 */ /* 0x000fe400078e0203 */
[----:B------:R-:W-:Y:S02]  /*0de0*/  IMAD R13, R9, UR10, RZ ;  /* 0x0000000a090d7c24 */ /* 0x000fe4000f8e02ff */
[----:B------:R-:W-:-:S04]  /*0df0*/  IMAD.WIDE.U32 R20, R10, UR10, R20 ;  /* 0x0000000a0a147c25 */ /* 0x000fc8000f8e0014 */
[----:B------:R-:W-:-:S05]  /*0e00*/  IMAD R13, R10, UR11, R13 ;  /* 0x0000000b0a0d7c24 */ /* 0x000fca000f8e020d */
[----:B------:R-:W-:Y:S01]  /*0e10*/  IADD3 R13, R21, R13, RZ ;  /* 0x0000000d150d7210 */ /* 0x000fe20007ffe0ff */
[----:B------:R-:W-:Y:S06]  /*0e20*/  BRA `(.L_x_6639) ;  /* 0x0000000000e47947 */ /* 0x000fec0003800000 */
.L_x_6638:
[----:B------:R-:W1:Y:S01]  /*0e30*/  LDC R16, c[0x0][0x278] ;  /* 0x00009e00ff107b82 */ /* 0x000e620000000800 */
[----:B------:R-:W-:Y:S01]  /*0e40*/  SHF.R.S32.HI R9, RZ, 0x1f, R19 ;  /* 0x0000001fff097819 */ /* 0x000fe20000011413 */
[----:B------:R-:W-:Y:S01]  /*0e50*/  ULDC.64 UR6, c[0x0][0x248] ;  /* 0x0000920000067ab9 */ /* 0x000fe20000000a00 */
[----:B------:R-:W-:-:S05]  /*0e60*/  ULDC.64 UR8, c[0x0][0x230] ;  /* 0x00008c0000087ab9 */ /* 0x000fca0000000a00 */
[----:B------:R-:W3:Y:S01]  /*0e70*/  LDC.64 R12, c[0x0][0x250] ;  /* 0x00009400ff0c7b82 */ /* 0x000ee20000000a00 */
[----:B-1----:R-:W-:-:S04]  /*0e80*/  IABS R3, R16 ;  /* 0x0000001000037213 */ /* 0x002fc80000000000 */
[----:B------:R-:W1:Y:S01]  /*0e90*/  I2F.RP R8, R3 ;  /* 0x0000000300087306 */ /* 0x000e620000209400 */
[-C--:B---3--:R-:W-:Y:S02]  /*0ea0*/  IMAD R18, R9, R12.reuse, RZ ;  /* 0x0000000c09127224 */ /* 0x088fe400078e02ff */
[----:B------:R-:W-:-:S04]  /*0eb0*/  IMAD.WIDE.U32 R22, R19, R12, RZ ;  /* 0x0000000c13167225 */ /* 0x000fc800078e00ff */
[----:B------:R-:W-:Y:S01]  /*0ec0*/  IMAD R13, R19, R13, R18 ;  /* 0x0000000d130d7224 */ /* 0x000fe200078e0212 */
[----:B-1----:R-:W1:Y:S04]  /*0ed0*/  MUFU.RCP R4, R8 ;  /* 0x0000000800047308 */ /* 0x002e680000001000 */
[----:B------:R-:W-:Y:S02]  /*0ee0*/  IADD3 R23, R23, R13, RZ ;  /* 0x0000000d17177210 */ /* 0x000fe40007ffe0ff */
[----:B-1----:R-:W-:Y:S02]  /*0ef0*/  IADD3 R4, R4, 0xffffffe, RZ ;  /* 0x0ffffffe04047810 */ /* 0x002fe40007ffe0ff */
[----:B------:R-:W-:Y:S02]  /*0f00*/  LEA R8, R28, 0xffffffc0, 0x6 ;  /* 0xffffffc01c087811 */ /* 0x000fe400078e30ff */
[----:B------:R-:W1:Y:S02]  /*0f10*/  F2I.FTZ.U32.TRUNC.NTZ R5, R4 ;  /* 0x0000000400057305 */ /* 0x000e64000021f000 */
[----:B------:R-:W-:-:S02]  /*0f20*/  IADD3 R20, P1, R19, R8, RZ ;  /* 0x0000000813147210 */ /* 0x000fc40007f3e0ff */
        /* <DEDUP_REMOVED lines=9> */
[----:B------:R-:W-:Y:S01]  /*0fc0*/  IMAD R0, R3, R0, R2 ;  /* 0x0000000003007224 */ /* 0x000fe200078e0202 */
[----:B------:R-:W-:-:S04]  /*0fd0*/  LOP3.LUT R2, R11, R16, RZ, 0x3c, !PT ;  /* 0x000000100b027212 */ /* 0x000fc800078e3cff */
[----:B------:R-:W-:-:S13]  /*0fe0*/  ISETP.GT.U32.AND P0, PT, R3, R0, PT ;  /* 0x000000000300720c */ /* 0x000fda0003f04070 */
[-C--:B------:R-:W-:Y:S02]  /*0ff0*/  @!P0 IADD3 R0, R0, -R3.reuse, RZ ;  /* 0x8000000300008210 */ /* 0x080fe40007ffe0ff */
[----:B------:R-:W-:Y:S02]  /*1000*/  @!P0 IADD3 R10, R10, 0x1, RZ ;  /* 0x000000010a0a8810 */ /* 0x000fe40007ffe0ff */
[----:B------:R-:W-:Y:S02]  /*1010*/  ISETP.GE.U32.AND P2, PT, R0, R3, PT ;  /* 0x000000030000720c */ /* 0x000fe40003f46070 */
[----:B------:R-:W-:Y:S02]  /*1020*/  SHF.R.S32.HI R0, RZ, 0x1f, R8 ;  /* 0x0000001fff007819 */ /* 0x000fe40000011408 */
[----:B------:R-:W-:-:S03]  /*1030*/  ISETP.NE.AND P0, PT, R16, RZ, PT ;  /* 0x000000ff1000720c */ /* 0x000fc60003f05270 */
[----:B------:R-:W-:Y:S01]  /*1040*/  IMAD.X R17, R9, 0x1, R0, P1 ;  /* 0x0000000109117824 */ /* 0x000fe200008e0600 */
[----:B------:R-:W-:Y:S02]  /*1050*/  ISETP.GE.AND P1, PT, R2, RZ, PT ;  /* 0x000000ff0200720c */ /* 0x000fe40003f26270 */
[----:B------:R-:W3:Y:S01]  /*1060*/  LDC.64 R2, c[0x0][0x238] ;  /* 0x00008e00ff027b82 */ /* 0x000ee20000000a00 */
[----:B------:R-:W-:Y:S01]  /*1070*/  IMAD R17, R17, UR6, RZ ;  /* 0x0000000611117c24 */ /* 0x000fe2000f8e02ff */
[----:B-----5:R-:W-:Y:S02]  /*1080*/  SHF.R.S32.HI R9, RZ, 0x1f, R15 ;  /* 0x0000001fff097819 */ /* 0x020fe4000001140f */
[----:B------:R-:W-:Y:S01]  /*1090*/  @P2 IADD3 R10, R10, 0x1, RZ ;  /* 0x000000010a0a2810 */ /* 0x000fe20007ffe0ff */
[C---:B------:R-:W-:Y:S02]  /*10a0*/  IMAD R17, R20.reuse, UR7, R17 ;  /* 0x0000000714117c24 */ /* 0x040fe4000f8e0211 */
[----:B------:R-:W-:-:S04]  /*10b0*/  IMAD.WIDE.U32 R20, R20, UR6, RZ ;  /* 0x0000000614147c25 */ /* 0x000fc8000f8e00ff */
[----:B------:R-:W-:Y:S01]  /*10c0*/  @!P1 IADD3 R10, -R10, RZ, RZ ;  /* 0x000000ff0a0a9210 */ /* 0x000fe20007ffe1ff */
[----:B------:R-:W-:Y:S01]  /*10d0*/  IMAD.IADD R21, R21, 0x1, R17 ;  /* 0x0000000115157824 */ /* 0x000fe200078e0211 */
[----:B------:R-:W-:Y:S01]  /*10e0*/  @!P0 LOP3.LUT R10, RZ, R16, RZ, 0x33, !PT ;  /* 0x00000010ff0a8212 */ /* 0x000fe200078e33ff */
[----:B------:R-:W-:Y:S02]  /*10f0*/  IMAD R18, R9, UR8, RZ ;  /* 0x0000000809127c24 */ /* 0x000fe4000f8e02ff */
[----:B------:R-:W-:-:S04]  /*1100*/  IMAD.WIDE.U32 R20, R15, UR8, R20 ;  /* 0x000000080f147c25 */ /* 0x000fc8000f8e0014 */
[----:B------:R-:W-:Y:S02]  /*1110*/  IMAD R18, R15, UR9, R18 ;  /* 0x000000090f127c24 */ /* 0x000fe4000f8e0212 */
[----:B---3--:R-:W-:Y:S01]  /*1120*/  IMAD R12, R9, R2, RZ ;  /* 0x00000002090c7224 */ /* 0x008fe200078e02ff */
[----:B------:R-:W-:Y:S01]  /*1130*/  SHF.R.S32.HI R9, RZ, 0x1f, R10 ;  /* 0x0000001fff097819 */ /* 0x000fe2000001140a */
[----:B------:R-:W-:Y:S02]  /*1140*/  IMAD.IADD R21, R21, 0x1, R18 ;  /* 0x0000000115157824 */ /* 0x000fe400078e0212 */
[----:B------:R-:W-:Y:S02]  /*1150*/  IMAD R3, R15, R3, R12 ;  /* 0x000000030f037224 */ /* 0x000fe400078e020c */
[----:B-1----:R-:W-:Y:S02]  /*1160*/  IMAD R12, R9, R4, RZ ;  /* 0x00000004090c7224 */ /* 0x002fe400078e02ff */
[----:B------:R-:W-:-:S04]  /*1170*/  IMAD.WIDE.U32 R24, R15, R2, R22 ;  /* 0x000000020f187225 */ /* 0x000fc800078e0016 */
[----:B------:R-:W-:Y:S01]  /*1180*/  IMAD.WIDE.U32 R20, R10, R4, R20 ;  /* 0x000000040a147225 */ /* 0x000fe200078e0014 */
[----:B------:R-:W-:-:S03]  /*1190*/  IADD3 R15, R25, R3, RZ ;  /* 0x00000003190f7210 */ /* 0x000fc60007ffe0ff */
[----:B------:R-:W-:-:S05]  /*11a0*/  IMAD R5, R10, R5, R12 ;  /* 0x000000050a057224 */ /* 0x000fca00078e020c */
[----:B------:R-:W-:-:S07]  /*11b0*/  IADD3 R13, R21, R5, RZ ;  /* 0x00000005150d7210 */ /* 0x000fce0007ffe0ff */
.L_x_6639:
        /* <DEDUP_REMOVED lines=8> */
[----:B------:R-:W-:Y:S01]  /*1240*/  LOP3.LUT R4, R2, 0xfffffff8, RZ, 0xc0, !PT ;  /* 0xfffffff802047812 */ /* 0x000fe200078ec0ff */
[----:B------:R-:W-:Y:S01]  /*1250*/  ULDC.64 UR10, c[0x0][0x268] ;  /* 0x00009a00000a7ab9 */ /* 0x000fe20000000a00 */
[----:B------:R-:W-:Y:S01]  /*1260*/  SHF.R.S32.HI R22, RZ, 0x3, R2 ;  /* 0x00000003ff167819 */ /* 0x000fe20000011402 */
[----:B------:R-:W-:Y:S01]  /*1270*/  IMAD R12, R14, UR5, R3 ;  /* 0x000000050e0c7c24 */ /* 0x000fe2000f8e0203 */
[----:B------:R-:W-:Y:S01]  /*1280*/  SHF.R.S32.HI R19, RZ, 0x4, R16 ;  /* 0x00000004ff137819 */ /* 0x000fe20000011410 */
[----:B------:R-:W-:Y:S01]  /*1290*/  IMAD.IADD R5, R7, 0x1, -R4 ;  /* 0x0000000107057824 */ /* 0x000fe200078e0a04 */
[--C-:B------:R-:W-:Y:S01]  /*12a0*/  SHF.R.S32.HI R23, RZ, 0x1f, R22.reuse ;  /* 0x0000001fff177819 */ /* 0x100fe20000011416 */
[----:B------:R-:W-:Y:S01]  /*12b0*/  IMAD.SHL.U32 R21, R22, 0x40, RZ ;  /* 0x0000004016157824 */ /* 0x000fe200078e00ff */
[C---:B------:R-:W-:Y:S01]  /*12c0*/  LEA.HI R4, R16.reuse, R19, RZ, 0x1 ;  /* 0x0000001310047211 */ /* 0x040fe200078f08ff */
[----:B------:R-:W-:Y:S01]  /*12d0*/  IMAD.SHL.U32 R166, R5, 0x8, RZ ;  /* 0x0000000805a67824 */ /* 0x000fe200078e00ff */
[----:B------:R-:W-:Y:S01]  /*12e0*/  LOP3.LUT R16, R16, 0xfffffff0, RZ, 0xc0, !PT ;  /* 0xfffffff010107812 */ /* 0x000fe200078ec0ff */
[----:B------:R-:W-:Y:S01]  /*12f0*/  IMAD.WIDE R26, R27, 0x40, R22 ;  /* 0x000000401b1a7825 */ /* 0x000fe200078e0216 */
[----:B------:R-:W-:Y:S01]  /*1300*/  LOP3.LUT R21, R21, 0x1c0, RZ, 0xc0, !PT ;  /* 0x000001c015157812 */ /* 0x000fe200078ec0ff */
[----:B------:R-:W-:Y:S01]  /*1310*/  ULDC.64 UR12, c[0x0][0x210] ;  /* 0x00008400000c7ab9 */ /* 0x000fe20000000a00 */
[----:B------:R-:W-:Y:S01]  /*1320*/  SHF.R.S32.HI R167, RZ, 0x1f, R166 ;  /* 0x0000001fffa77819 */ /* 0x000fe200000114a6 */
[----:B------:R-:W-:Y:S01]  /*1330*/  IMAD.IADD R16, R7, 0x1, -R16 ;  /* 0x0000000107107824 */ /* 0x000fe200078e0a10 */
[--C-:B------:R-:W-:Y:S01]  /*1340*/  LOP3.LUT R17, R21, 0x38, R166.reuse, 0xf8, !PT ;  /* 0x0000003815117812 */ /* 0x100fe200078ef8a6 */
[----:B------:R-:W-:Y:S01]  /*1350*/  IMAD R9, R9, UR10, RZ ;  /* 0x0000000a09097c24 */ /* 0x000fe2000f8e02ff */
[----:B------:R-:W-:Y:S01]  /*1360*/  SHF.R.U32.HI R18, RZ, 0x3, R21 ;  /* 0x00000003ff127819 */ /* 0x000fe20000011615 */
[----:B------:R-:W-:Y:S01]  /*1370*/  IMAD.WIDE.U32 R32, R14, UR4, R166 ;  /* 0x000000040e207c25 */ /* 0x000fe2000f8e00a6 */
[----:B------:R-:W-:Y:S01]  /*1380*/  SHF.R.S32.HI R3, RZ, 0x1f, R16 ;  /* 0x0000001fff037819 */ /* 0x000fe20000011410 */
[----:B------:R-:W-:Y:S01]  /*1390*/  ULDC.64 UR4, c[0x0][0x258] ;  /* 0x0000960000047ab9 */ /* 0x000fe20000000a00 */
[----:B------:R-:W-:Y:S01]  /*13a0*/  LOP3.LUT R18, R17, R18, RZ, 0x3c, !PT ;  /* 0x0000001211127212 */ /* 0x000fe200078e3cff */
[----:B------:R-:W-:Y:S01]  /*13b0*/  IMAD.IADD R33, R33, 0x1, R12 ;  /* 0x0000000121217824 */ /* 0x000fe200078e020c */
[----:B------:R-:W-:Y:S01]  /*13c0*/  SHF.R.S32.HI R12, RZ, 0x1f, R11 ;  /* 0x0000001fff0c7819 */ /* 0x000fe2000001140b */
[----:B------:R-:W-:Y:S01]  /*13d0*/  IMAD.SHL.U32 R17, R5, 0x40, RZ ;  /* 0x0000004005117824 */ /* 0x000fe200078e00ff */
[C---:B------:R-:W-:Y:S01]  /*13e0*/  IADD3 R24, P0, R166.reuse, R24, RZ ;  /* 0x00000018a6187210 */ /* 0x040fe20007f1e0ff */
[----:B------:R-:W-:Y:S01]  /*13f0*/  IMAD.WIDE.U32 R32, R11, UR4, R32 ;  /* 0x000000040b207c25 */ /* 0x000fe2000f8e0020 */
[----:B------:R-:W-:-:S02]  /*1400*/  IADD3 R20, P1, R166, R20, RZ ;  /* 0x00000014a6147210 */ /* 0x000fc40007f3e0ff */
[----:B------:R-:W-:Y:S01]  /*1410*/  LEA.HI R3, R3, R16, RZ, 0x3 ;  /* 0x0000001003037211 */ /* 0x000fe200078f18ff */
[----:B------:R-:W-:Y:S01]  /*1420*/  IMAD R12, R12, UR4, RZ ;  /* 0x000000040c0c7c24 */ /* 0x000fe2000f8e02ff */
[----:B------:R-:W-:Y:S01]  /*1430*/  LOP3.LUT R17, R17, 0x1c0, RZ, 0xc0, !PT ;  /* 0x000001c011117812 */ /* 0x000fe200078ec0ff */
[----:B------:R-:W-:Y:S01]  /*1440*/  IMAD.X R25, R167, 0x1, R15, P0 ;  /* 0x00000001a7197824 */ /* 0x000fe200000e060f */
[----:B------:R-:W-:Y:S01]  /*1450*/  LOP3.LUT R15, R3, 0xfffffff8, RZ, 0xc0, !PT ;  /* 0xfffffff8030f7812 */ /* 0x000fe200078ec0ff */
[----:B------:R-:W-:Y:S01]  /*1460*/  IMAD R12, R11, UR5, R12 ;  /* 0x000000050b0c7c24 */ /* 0x000fe2000f8e020c */
[C---:B------:R-:W-:Y:S01]  /*1470*/  IADD3 R8, P0, R22.reuse, R8, RZ ;  /* 0x0000000816087210 */ /* 0x040fe20007f1e0ff */
[----:B------:R-:W-:Y:S01]  /*1480*/  IMAD.X R21, R167, 0x1, R13, P1 ;  /* 0x00000001a7157824 */ /* 0x000fe200008e060d */
[----:B------:R-:W-:Y:S01]  /*1490*/  LOP3.LUT R13, R17, 0x8, R2, 0xf8, !PT ;  /* 0x00000008110d7812 */ /* 0x000fe200078ef802 */
[----:B------:R-:W-:Y:S01]  /*14a0*/  IMAD R11, R23, UR6, RZ ;  /* 0x00000006170b7c24 */ /* 0x000fe2000f8e02ff */
[----:B------:R-:W-:Y:S01]  /*14b0*/  ULDC.64 UR4, c[0x0][0x218] ;  /* 0x0000860000047ab9 */ /* 0x000fe20000000a00 */
[----:B------:R-:W-:Y:S01]  /*14c0*/  IMAD.WIDE.U32 R20, R22, UR6, R20 ;  /* 0x0000000616147c25 */ /* 0x000fe2000f8e0014 */
[----:B------:R-:W-:-:S02]  /*14d0*/  LOP3.LUT R4, R4, 0xfffffffe, RZ, 0xc0, !PT ;  /* 0xfffffffe04047812 */ /* 0x000fc400078ec0ff */
[----:B------:R-:W-:Y:S01]  /*14e0*/  SHF.R.U32.HI R14, RZ, 0x3, R17 ;  /* 0x00000003ff0e7819 */ /* 0x000fe20000011611 */
[----:B------:R-:W-:Y:S02]  /*14f0*/  IMAD R11, R22, UR7, R11 ;  /* 0x00000007160b7c24 */ /* 0x000fe4000f8e020b */
[----:B------:R-:W-:Y:S01]  /*1500*/  IMAD.IADD R2, R16, 0x1, -R15 ;  /* 0x0000000110027824 */ /* 0x000fe200078e0a0f */
[----:B------:R-:W-:Y:S01]  /*1510*/  LOP3.LUT R13, R13, R14, RZ, 0x3c, !PT ;  /* 0x0000000e0d0d7212 */ /* 0x000fe200078e3cff */
[----:B------:R-:W-:Y:S02]  /*1520*/  IMAD R15, R27, UR14, RZ ;  /* 0x0000000e1b0f7c24 */ /* 0x000fe4000f8e02ff */
[----:B------:R-:W-:Y:S02]  /*1530*/  IMAD.IADD R33, R33, 0x1, R12 ;  /* 0x0000000121217824 */ /* 0x000fe400078e020c */
        /* <DEDUP_REMOVED lines=8> */
[----:B------:R-:W-:Y:S01]  /*15c0*/  IMAD.IADD R4, R19, 0x1, -R4 ;  /* 0x0000000113047824 */ /* 0x000fe200078e0a04 */
[----:B------:R-:W-:Y:S01]  /*15d0*/  USHF.L.U32 UR4, UR14, 0x5, URZ ;  /* 0x000000050e047899 */ /* 0x000fe2000800063f */
[----:B------:R-:W-:Y:S01]  /*15e0*/  IMAD R9, R10, UR11, R9 ;  /* 0x0000000b0a097c24 */ /* 0x000fe2000f8e0209 */
[-C--:B------:R-:W-:Y:S01]  /*15f0*/  LEA.HI R19, R30, R7.reuse, RZ, 0x6 ;  /* 0x000000071e137211 */ /* 0x080fe200078f30ff */
[----:B------:R-:W-:Y:S01]  /*1600*/  IMAD.WIDE.U32 R24, R10, UR10, R24 ;  /* 0x0000000a0a187c25 */ /* 0x000fe2000f8e0018 */
[----:B------:R-:W-:Y:S01]  /*1610*/  LEA R10, P0, R26, UR12, 0x1 ;  /* 0x0000000c1a0a7c11 */ /* 0x000fe2000f8008ff */
[----:B------:R-:W-:Y:S01]  /*1620*/  USHF.L.U64.HI UR12, UR14, 0x5, UR15 ;  /* 0x000000050e0c7899 */ /* 0x000fe2000801020f */
[----:B------:R-:W-:Y:S01]  /*1630*/  LEA.HI R30, R30, R7, RZ, 0x5 ;  /* 0x000000071e1e7211 */ /* 0x000fe200078f28ff */
[----:B------:R-:W-:Y:S01]  /*1640*/  IMAD.IADD R15, R27, 0x1, R15 ;  /* 0x000000011b0f7824 */ /* 0x000fe200078e020f */
[----:B------:R-:W-:Y:S01]  /*1650*/  USHF.L.U32 UR15, UR6, 0x5, URZ ;  /* 0x00000005060f7899 */ /* 0x000fe2000800063f */
[----:B------:R-:W-:Y:S01]  /*1660*/  IMAD.SHL.U32 R19, R19, 0x8, RZ ;  /* 0x0000000813137824 */ /* 0x000fe200078e00ff */
[----:B------:R-:W-:Y:S01]  /*1670*/  USHF.L.U64.HI UR14, UR6, 0x5, UR7 ;  /* 0x00000005060e7899 */ /* 0x000fe20008010207 */
[----:B------:R-:W-:Y:S01]  /*1680*/  IMAD.IADD R25, R25, 0x1, R9 ;  /* 0x0000000119197824 */ /* 0x000fe200078e0209 */
[----:B------:R-:W-:Y:S01]  /*1690*/  LEA.HI.X R11, R26, UR13, R15, 0x1, P0 ;  /* 0x0000000d1a0b7c11 */ /* 0x000fe200080f0c0f */
[----:B------:R-:W-:Y:S01]  /*16a0*/  ULDC.64 UR10, c[0x0][0x250] ;  /* 0x00009400000a7ab9 */ /* 0x000fe20000000a00 */
[----:B------:R-:W-:Y:S01]  /*16b0*/  IADD3 R14, P0, R10, UR4, RZ ;  /* 0x000000040a0e7c10 */ /* 0x000fe2000ff1e0ff */
[----:B------:R-:W-:Y:S01]  /*16c0*/  IMAD R9, R0, UR10, RZ ;  /* 0x0000000a00097c24 */ /* 0x000fe2000f8e02ff */
[----:B------:R-:W-:Y:S01]  /*16d0*/  LOP3.LUT R18, R18, 0x7ffffe00, R19, 0xf8, !PT ;  /* 0x7ffffe0012127812 */ /* 0x000fe200078ef813 */
[----:B------:R-:W-:Y:S01]  /*16e0*/  IMAD.WIDE.U32 R24, R8, UR10, R24 ;  /* 0x0000000a08187c25 */ /* 0x000fe2000f8e0018 */
[----:B------:R-:W-:-:S02]  /*16f0*/  IADD3.X R15, R11, UR12, RZ, P0, !PT ;  /* 0x0000000c0b0f7c10 */ /* 0x000fc400087fe4ff */
[----:B------:R-:W-:Y:S01]  /*1700*/  IADD3 R16, P0, R14, UR4, RZ ;  /* 0x000000040e107c10 */ /* 0x000fe2000ff1e0ff */
[----:B------:R-:W-:Y:S01]  /*1710*/  IMAD R9, R8, UR11, R9 ;  /* 0x0000000b08097c24 */ /* 0x000fe2000f8e0209 */
[----:B------:R-:W-:Y:S01]  /*1720*/  LEA R165, R18, UR5, 0x1 ;  /* 0x0000000512a57c11 */ /* 0x000fe2000f8e08ff */
[----:B------:R-:W-:Y:S01]  /*1730*/  IMAD.SHL.U32 R8, R2, 0x40, RZ ;  /* 0x0000004002087824 */ /* 0x000fe200078e00ff */
[----:B------:R-:W-:Y:S01]  /*1740*/  IADD3.X R17, R15, UR12, RZ, P0, !PT ;  /* 0x0000000c0f117c10 */ /* 0x000fe200087fe4ff */
[----:B------:R-:W-:Y:S01]  /*1750*/  IMAD R0, R4, 0x200, R13 ;  /* 0x0000020004007824 */ /* 0x000fe200078e020d */
[----:B------:R-:W-:Y:S01]  /*1760*/  IADD3 R18, P0, R162, UR15, RZ ;  /* 0x0000000fa2127c10 */ /* 0x000fe2000ff1e0ff */
[----:B------:R-:W-:Y:S01]  /*1770*/  @!PT LDS RZ, [RZ] ;  /* 0x00000000fffff984 */ /* 0x000fe20000000800 */
[----:B------:R-:W-:Y:S01]  /*1780*/  @!PT LDS RZ, [RZ] ;  /* 0x00000000fffff984 */ /* 0x000fe20000000800 */
[----:B------:R-:W-:Y:S01]  /*1790*/  @!PT LDS RZ, [RZ] ;  /* 0x00000000fffff984 */ /* 0x000fe20000000800 */
[----:B------:R-:W-:Y:S01]  /*17a0*/  LDGSTS.E.BYPASS.LTC128B.128 [R165], desc[UR18][R10.64] ;  /* 0x000000000aa57fae */ /* 0x000fe2000b901d52 */
[----:B------:R-:W-:Y:S01]  /*17b0*/  IADD3 R22, P1, R16, UR4, RZ ;  /* 0x0000000410167c10 */ /* 0x000fe2000ff3e0ff */
[----:B------:R-:W-:Y:S01]  /*17c0*/  IMAD.IADD R9, R25, 0x1, R9 ;  /* 0x0000000119097824 */ /* 0x000fe200078e0209 */
[----:B------:R-:W-:Y:S01]  /*17d0*/  IADD3.X R19, R163, UR14, RZ, P0, !PT ;  /* 0x0000000ea3137c10 */ /* 0x000fe200087fe4ff */
[----:B------:R1:W-:Y:S01]  /*17e0*/  LDGSTS.E.BYPASS.LTC128B.128 [R165+0x2000], desc[UR18][R10.64+0x80] ;  /* 0x020000800aa57fae */ /* 0x0003e2000b901d52 */
[----:B------:R-:W-:Y:S01]  /*17f0*/  IADD3 R20, P0, R18, UR15, RZ ;  /* 0x0000000f12147c10 */ /* 0x000fe2000ff1e0ff */
[----:B------:R-:W-:Y:S01]  /*1800*/  USHF.L.U64.HI UR11, UR10, 0x5, UR11 ;  /* 0x000000050a0b7899 */ /* 0x000fe2000801020b */
[----:B------:R-:W-:Y:S01]  /*1810*/  IADD3.X R23, R17, UR12, RZ, P1, !PT ;  /* 0x0000000c11177c10 */ /* 0x000fe20008ffe4ff */
[----:B------:R-:W-:Y:S01]  /*1820*/  LDGSTS.E.BYPASS.LTC128B.128 [R165+0x800], desc[UR18][R14.64] ;  /* 0x008000000ea57fae */ /* 0x000fe2000b901d52 */
[----:B------:R-:W-:Y:S01]  /*1830*/  IADD3.X R21, R19, UR14, RZ, P0, !PT ;  /* 0x0000000e13157c10 */ /* 0x000fe200087fe4ff */
[----:B------:R-:W-:Y:S01]  /*1840*/  ULDC.64 UR12, c[0x0][0x220] ;  /* 0x00008800000c7ab9 */ /* 0x000fe20000000a00 */
[----:B------:R-:W-:Y:S01]  /*1850*/  SHF.R.S32.HI R29, RZ, 0x5, R30 ;  /* 0x00000005ff1d7819 */ /* 0x000fe2000001141e */
[----:B------:R2:W-:Y:S01]  /*1860*/  LDGSTS.E.BYPASS.LTC128B.128 [R165+0x2800], desc[UR18][R14.64+0x80] ;  /* 0x028000800ea57fae */ /* 0x0005e2000b901d52 */
[----:B------:R-:W-:Y:S01]  /*1870*/  LEA R31, R0, UR5, 0x1 ;  /* 0x00000005001f7c11 */ /* 0x000fe2000f8e08ff */
[----:B------:R-:W-:Y:S01]  /*1880*/  UIADD3 UR4, UR5, 0x4000, URZ ;  /* 0x0000400005047890 */ /* 0x000fe2000fffe03f */
[----:B------:R-:W-:Y:S01]  /*1890*/  LOP3.LUT P1, RZ, R2, 0x2, RZ, 0xc0, !PT ;  /* 0x0000000202ff7812 */ /* 0x000fe2000782c0ff */
[----:B------:R-:W-:Y:S04]  /*18a0*/  LDGSTS.E.BYPASS.LTC128B.128 [R165+0x1000], desc[UR18][R16.64] ;  /* 0x0100000010a57fae */ /* 0x000fe8000b901d52 */
[----:B------:R-:W-:Y:S01]  /*18b0*/  LDGSTS.E.BYPASS.LTC128B.128 [R165+0x3000], desc[UR18][R16.64+0x80] ;  /* 0x0300008010a57fae */ /* 0x000fe2000b901d52 */
[----:B------:R-:W-:-:S03]  /*18c0*/  LEA R157, R0, UR4, 0x1 ;  /* 0x00000004009d7c11 */ /* 0x000fc6000f8e08ff */
[----:B------:R-:W-:Y:S02]  /*18d0*/  LDGSTS.E.BYPASS.LTC128B.128 [R165+0x1800], desc[UR18][R22.64] ;  /* 0x0180000016a57fae */ /* 0x000fe4000b901d52 */
[----:B------:R-:W-:Y:S02]  /*18e0*/  VIADD R155, R157, 0x20 ;  /* 0x000000209d9b7836 */ /* 0x000fe40000000000 */
[----:B------:R-:W-:Y:S01]  /*18f0*/  LDGSTS.E.BYPASS.LTC128B.128 [R165+0x3800], desc[UR18][R22.64+0x80] ;  /* 0x0380008016a57fae */ /* 0x000fe2000b901d52 */
[----:B-1----:R-:W-:-:S03]  /*1900*/  IMAD.SHL.U32 R11, R4, 0x8, RZ ;  /* 0x00000008040b7824 */ /* 0x002fc600078e00ff */
[----:B------:R-:W-:Y:S01]  /*1910*/  LDGSTS.E.BYPASS.LTC128B.128 [R165+0x4000], desc[UR18][R162.64] ;  /* 0x04000000a2a57fae */ /* 0x000fe2000b901d52 */
[----:B------:R-:W-:-:S03]  /*1920*/  LOP3.LUT R4, R8, 0x1c0, RZ, 0xc0, !PT ;  /* 0x000001c008047812 */ /* 0x000fc600078ec0ff */
[----:B------:R-:W-:Y:S01]  /*1930*/  LDGSTS.E.BYPASS.LTC128B.128 [R165+0x6000], desc[UR18][R162.64+0x80] ;  /* 0x06000080a2a57fae */ /* 0x000fe2000b901d52 */
[----:B------:R-:W-:Y:S02]  /*1940*/  LOP3.LUT R11, R4, 0x8, R11, 0xf8, !PT ;  /* 0x00000008040b7812 */ /* 0x000fe400078ef80b */
[----:B--2---:R-:W-:Y:S01]  /*1950*/  IADD3 R14, P0, R20, UR15, RZ ;  /* 0x0000000f140e7c10 */ /* 0x004fe2000ff1e0ff */
[----:B------:R-:W-:Y:S01]  /*1960*/  LDGSTS.E.BYPASS.LTC128B.128 [R165+0x4800], desc[UR18][R18.64] ;  /* 0x0480000012a57fae */ /* 0x000fe2000b901d52 */
[----:B------:R-:W-:Y:S02]  /*1970*/  SHF.R.U32.HI R4, RZ, 0x3, R4 ;  /* 0x00000003ff047819 */ /* 0x000fe40000011604 */
[----:B------:R-:W-:Y:S01]  /*1980*/  IADD3.X R15, R21, UR14, RZ, P0, !PT ;  /* 0x0000000e150f7c10 */ /* 0x000fe200087fe4ff */
[----:B------:R-:W-:Y:S01]  /*1990*/  LDGSTS.E.BYPASS.LTC128B.128 [R165+0x6800], desc[UR18][R18.64+0x80] ;  /* 0x0680008012a57fae */ /* 0x000fe2000b901d52 */
[----:B------:R-:W-:Y:S01]  /*19a0*/  LEA R160, P0, R24, UR12, 0x1 ;  /* 0x0000000c18a07c11 */ /* 0x000fe2000f8008ff */
[----:B------:R-:W-:-:S02]  /*19b0*/  USHF.L.U32 UR12, UR10, 0x5, URZ ;  /* 0x000000050a0c7899 */ /* 0x000fc4000800063f */
[----:B------:R-:W-:Y:S01]  /*19c0*/  LDGSTS.E.BYPASS.LTC128B.128 [R165+0x5000], desc[UR18][R20.64] ;  /* 0x0500000014a57fae */ /* 0x000fe2000b901d52 */
[----:B------:R-:W-:Y:S01]  /*19d0*/  LEA.HI.X R159, R24, UR13, R9, 0x1, P0 ;  /* 0x0000000d189f7c11 */ /* 0x000fe200080f0c09 */
[----:B------:R-:W-:Y:S01]  /*19e0*/  IMAD.SHL.U32 R9, R3, 0x40, RZ ;  /* 0x0000004003097824 */ /* 0x000fe200078e00ff */
[----:B------:R-:W-:Y:S01]  /*19f0*/  LOP3.LUT R3, R11, R4, RZ, 0x3c, !PT ;  /* 0x000000040b037212 */ /* 0x000fe200078e3cff */
[----:B------:R-:W-:Y:S01]  /*1a00*/  LDGSTS.E.BYPASS.LTC128B.128 [R165+0x7000], desc[UR18][R20.64+0x80] ;  /* 0x0700008014a57fae */ /* 0x000fe2000b901d52 */
[----:B------:R-:W-:Y:S01]  /*1a10*/  IADD3 R8, P0, R160, UR12, RZ ;  /* 0x0000000ca0087c10 */ /* 0x000fe2000ff1e0ff */
[----:B------:R-:W-:Y:S01]  /*1a20*/  IMAD.MOV.U32 R161, RZ, RZ, R159 ;  /* 0x000000ffffa17224 */ /* 0x000fe200078e009f */
[----:B------:R-:W-:Y:S01]  /*1a30*/  LOP3.LUT R4, R9, 0xfffffe00, RZ, 0xc0, !PT ;  /* 0xfffffe0009047812 */ /* 0x000fe200078ec0ff */
[----:B------:R-:W-:Y:S01]  /*1a40*/  LDGSTS.E.BYPASS.LTC128B.128 [R165+0x5800], desc[UR18][R14.64] ;  /* 0x058000000ea57fae */ /* 0x000fe2000b901d52 */
[----:B------:R-:W-:Y:S02]  /*1a50*/  IADD3.X R9, R159, UR11, RZ, P0, !PT ;  /* 0x0000000b9f097c10 */ /* 0x000fe400087fe4ff */
[----:B------:R-:W-:Y:S01]  /*1a60*/  IADD3 R12, P0, R8, UR12, RZ ;  /* 0x0000000c080c7c10 */ /* 0x000fe2000ff1e0ff */
[----:B------:R1:W-:Y:S01]  /*1a70*/  LDGSTS.E.BYPASS.LTC128B.128 [R165+0x7800], desc[UR18][R14.64+0x80] ;  /* 0x078000800ea57fae */ /* 0x0003e2000b901d52 */
[----:B------:R-:W-:-:S02]  /*1a80*/  IMAD R158, R29, 0x400, R4 ;  /* 0x000004001d9e7824 */ /* 0x000fc400078e0204 */
[----:B------:R-:W-:Y:S01]  /*1a90*/  IADD3.X R13, R9, UR11, RZ, P0, !PT ;  /* 0x0000000b090d7c10 */ /* 0x000fe200087fe4ff */
[----:B------:R-:W0:Y:S01]  /*1aa0*/  LDGDEPBAR ;  /* 0x00000000000079af */ /* 0x000e220000000000 */
[----:B------:R-:W-:-:S05]  /*1ab0*/  IMAD.IADD R158, R158, 0x1, R3 ;  /* 0x000000019e9e7824 */ /* 0x000fca00078e0203 */
[----:B------:R-:W-:Y:S02]  /*1ac0*/  LEA R158, R158, UR5, 0x1 ;  /* 0x000000059e9e7c11 */ /* 0x000fe4000f8e08ff */
[----:B-1----:R-:W-:Y:S01]  /*1ad0*/  IADD3 R14, P0, R12, UR12, RZ ;  /* 0x0000000c0c0e7c10 */ /* 0x002fe2000ff1e0ff */
[----:B------:R-:W-:-:S04]  /*1ae0*/  DEPBAR.LE SB0, 0x0 ;  /* 0x000080000000791a */ /* 0x000fc80000000000 */
[----:B------:R-:W-:Y:S01]  /*1af0*/  BAR.SYNC.DEFER_BLOCKING 0x0 ;  /* 0x0000000000007b1d */ /* 0x000fe20000010000 */
[----:B------:R-:W-:Y:S02]  /*1b00*/  IADD3.X R15, R13, UR11, RZ, P0, !PT ;  /* 0x0000000b0d0f7c10 */ /* 0x000fe400087fe4ff */
[----:B------:R-:W-:-:S13]  /*1b10*/  LOP3.LUT P0, RZ, R5, 0x2, RZ, 0xc0, !PT ;  /* 0x0000000205ff7812 */ /* 0x000fda000780c0ff */
[----:B------:R-:W-:Y:S01]  /*1b20*/  @P0 VIADD R155, R157, 0xffffffe0 ;  /* 0xffffffe09d9b0836 */ /* 0x000fe20000000000 */
[----:B------:R-:W-:-:S03]  /*1b30*/  LOP3.LUT P0, RZ, R5, 0x4, RZ, 0xc0, !PT ;  /* 0x0000000405ff7812 */ /* 0x000fc6000780c0ff */
[C---:B------:R-:W-:Y:S02]  /*1b40*/  VIADD R147, R155.reuse, 0x800 ;  /* 0x000008009b937836 */ /* 0x040fe40000000000 */
[C---:B------:R-:W-:Y:S01]  /*1b50*/  VIADD R146, R155.reuse, 0x1000 ;  /* 0x000010009b927836 */ /* 0x040fe20000000000 */
[----:B------:R-:W-:Y:S01]  /*1b60*/  @!PT LDS RZ, [RZ] ;  /* 0x00000000fffff984 */ /* 0x000fe20000000800 */
[----:B------:R-:W-:Y:S01]  /*1b70*/  @!PT LDS RZ, [RZ] ;  /* 0x00000000fffff984 */ /* 0x000fe20000000800 */
[----:B------:R-:W-:Y:S01]  /*1b80*/  @!PT LDS RZ, [RZ] ;  /* 0x00000000fffff984 */ /* 0x000fe20000000800 */
[----:B------:R-:W-:Y:S01]  /*1b90*/  LDGSTS.E.BYPASS.LTC128B.128 [R165+0x8000], desc[UR18][R160.64] ;  /* 0x08000000a0a57fae */ /* 0x000fe2000b901d52 */
[C---:B------:R-:W-:Y:S02]  /*1ba0*/  VIADD R145, R155.reuse, 0x1800 ;  /* 0x000018009b917836 */ /* 0x040fe40000000000 */
[C---:B------:R-:W-:Y:S01]  /*1bb0*/  VIADD R143, R155.reuse, 0x2000 ;  /* 0x000020009b8f7836 */ /* 0x040fe20000000000 */
[----:B------:R-:W-:Y:S01]  /*1bc0*/  LDGSTS.E.BYPASS.LTC128B.128 [R165+0xa000], desc[UR18][R160.64+0x80] ;  /* 0x0a000080a0a57fae */ /* 0x000fe2000b901d52 */
[C---:B------:R-:W-:Y:S02]  /*1bd0*/  VIADD R142, R155.reuse, 0x2800 ;  /* 0x000028009b8e7836 */ /* 0x040fe40000000000 */
[C---:B------:R-:W-:Y:S01]  /*1be0*/  VIADD R141, R155.reuse, 0x3000 ;  /* 0x000030009b8d7836 */ /* 0x040fe20000000000 */
[----:B------:R-:W-:Y:S01]  /*1bf0*/  LDGSTS.E.BYPASS.LTC128B.128 [R165+0x8800], desc[UR18][R8.64] ;  /* 0x0880000008a57fae */ /* 0x000fe2000b901d52 */
[----:B------:R-:W-:-:S03]  /*1c00*/  VIADD R140, R155, 0x3800 ;  /* 0x000038009b8c7836 */ /* 0x000fc60000000000 */
[----:B------:R1:W-:Y:S04]  /*1c10*/  LDGSTS.E.BYPASS.LTC128B.128 [R165+0xa800], desc[UR18][R8.64+0x80] ;  /* 0x0a80008008a57fae */ /* 0x0003e8000b901d52 */
[----:B------:R-:W-:Y:S04]  /*1c20*/  LDGSTS.E.BYPASS.LTC128B.128 [R165+0x9000], desc[UR18][R12.64] ;  /* 0x090000000ca57fae */ /* 0x000fe8000b901d52 */
[----:B------:R2:W-:Y:S04]  /*1c30*/  LDGSTS.E.BYPASS.LTC128B.128 [R165+0xb000], desc[UR18][R12.64+0x80] ;  /* 0x0b0000800ca57fae */ /* 0x0005e8000b901d52 */
[----:B------:R-:W-:Y:S04]  /*1c40*/  LDGSTS.E.BYPASS.LTC128B.128 [R165+0x9800], desc[UR18][R14.64] ;  /* 0x098000000ea57fae */ /* 0x000fe8000b901d52 */
[----:B------:R3:W-:Y:S04]  /*1c50*/  LDGSTS.E.BYPASS.LTC128B.128 [R165+0xb800], desc[UR18][R14.64+0x80] ;  /* 0x0b8000800ea57fae */ /* 0x0007e8000b901d52 */
[----:B------:R-:W-:Y:S04]  /*1c60*/  LDSM.16.M88.4 R44, [R158] ;  /* 0x000000009e2c783b */ /* 0x000fe80000000200 */
[----:B------:R-:W4:Y:S04]  /*1c70*/  LDSM.16.M88.4 R16, [R31+0x4000] ;  /* 0x004000001f10783b */ /* 0x000f280000000200 */
[----:B-1----:R-:W3:Y:S04]  /*1c80*/  LDSM.16.M88.4 R8, [R31+0x4800] ;  /* 0x004800001f08783b */ /* 0x002ee80000000200 */
[----:B------:R-:W1:Y:S01]  /*1c90*/  LDSM.16.M88.4 R76, [R31+0x5000] ;  /* 0x005000001f4c783b */ /* 0x000e620000000200 */
[----:B--2---:R-:W-:-:S03]  /*1ca0*/  IMAD.MOV.U32 R12, RZ, RZ, 0x20 ;  /* 0x00000020ff0c7424 */ /* 0x004fc600078e00ff */
[----:B------:R-:W2:Y:S02]  /*1cb0*/  LDSM.16.M88.4 R72, [R31+0x5800] ;  /* 0x005800001f48783b */ /* 0x000ea40000000200 */
[----:B------:R-:W-:Y:S02]  /*1cc0*/  SEL R0, R12, 0xffffffe0, !P1 ;  /* 0xffffffe00c007807 */ /* 0x000fe40004800000 */
[----:B------:R-:W-:Y:S01]  /*1cd0*/  LDSM.16.M88.4 R64, [R155+0x800] ;  /* 0x000800009b40783b */ /* 0x000fe20000000200 */
[----:B------:R-:W-:Y:S01]  /*1ce0*/  LOP3.LUT P1, RZ, R2, 0x4, RZ, 0xc0, !PT ;  /* 0x0000000402ff7812 */ /* 0x000fe2000782c0ff */
[----:B------:R-:W-:Y:S02]  /*1cf0*/  IMAD.MOV.U32 R2, RZ, RZ, 0x40 ;  /* 0x00000040ff027424 */ /* 0x000fe400078e00ff */
[----:B------:R-:W-:Y:S01]  /*1d00*/  IMAD.IADD R156, R158, 0x1, R0 ;  /* 0x000000019e9c7824 */ /* 0x000fe200078e0200 */
[----:B------:R-:W-:Y:S02]  /*1d10*/  LDSM.16.M88.4 R68, [R155] ;  /* 0x000000009b44783b */ /* 0x000fe40000000200 */
[----:B------:R-:W-:-:S02]  /*1d20*/  SEL R5, R2, 0xffffffc0, !P1 ;  /* 0xffffffc002057807 */ /* 0x000fc40004800000 */
[----:B------:R-:W5:Y:S01]  /*1d30*/  LDSM.16.M88.4 R56, [R156] ;  /* 0x000000009c38783b */ /* 0x000f620000000200 */
[----:B------:R-:W-:Y:S02]  /*1d40*/  SEL R2, R2, 0xffffffc0, !P0 ;  /* 0xffffffc002027807 */ /* 0x000fe40004000000 */
[--C-:B------:R-:W-:Y:S01]  /*1d50*/  IMAD.IADD R154, R158, 0x1, R5.reuse ;  /* 0x000000019e9a7824 */ /* 0x100fe200078e0205 */
[----:B------:R-:W5:Y:S01]  /*1d60*/  LDSM.16.M88.4 R60, [R155+0x1000] ;  /* 0x001000009b3c783b */ /* 0x000f620000000200 */
[----:B------:R-:W-:Y:S02]  /*1d70*/  IMAD.IADD R152, R156, 0x1, R5 ;  /* 0x000000019c987824 */ /* 0x000fe400078e0205 */
[----:B------:R-:W-:Y:S01]  /*1d80*/  IMAD.IADD R153, R157, 0x1, R2 ;  /* 0x000000019d997824 */ /* 0x000fe200078e0202 */
[----:B------:R-:W5:Y:S01]  /*1d90*/  LDSM.16.M88.4 R52, [R155+0x1800] ;  /* 0x001800009b34783b */ /* 0x000f620000000200 */
[----:B------:R-:W-:Y:S01]  /*1da0*/  IMAD.IADD R144, R2, 0x1, R155 ;  /* 0x0000000102907824 */ /* 0x000fe200078e029b */
[----:B------:R-:W-:-:S02]  /*1db0*/  LOP3.LUT R2, R30, 0xffffffe0, RZ, 0xc0, !PT ;  /* 0xffffffe01e027812 */ /* 0x000fc400078ec0ff */
[----:B------:R-:W-:Y:S01]  /*1dc0*/  LDSM.16.M88.4 R40, [R154] ;  /* 0x000000009a28783b */ /* 0x000fe20000000200 */
[C---:B----4-:R-:W-:Y:S02]  /*1dd0*/  HMMA.16816.F32.BF16 R20, R44.reuse, R16, RZ ;  /* 0x000000102c14723c */ /* 0x050fe400000418ff */
[----:B------:R-:W-:Y:S01]  /*1de0*/  IMAD.IADD R2, R7, 0x1, -R2 ;  /* 0x0000000107027824 */ /* 0x000fe200078e0a02 */
[----:B------:R-:W4:Y:S03]  /*1df0*/  LDSM.16.M88.4 R32, [R153+0x800] ;  /* 0x000800009920783b */ /* 0x000f260000000200 */
[C---:B---3--:R-:W-:Y:S01]  /*1e00*/  HMMA.16816.F32.BF16 R12, R44.reuse, R8, RZ ;  /* 0x000000082c0c723c */ /* 0x048fe200000418ff */
[----:B------:R-:W3:Y:S04]  /*1e10*/  LDSM.16.M88.4 R36, [R153] ;  /* 0x000000009924783b */ /* 0x000ee80000000200 */
[----:B------:R-:W3:Y:S01]  /*1e20*/  LDSM.16.M88.4 R24, [R153+0x1000] ;  /* 0x001000009918783b */ /* 0x000ee20000000200 */
[C---:B------:R-:W-:Y:S03]  /*1e30*/  HMMA.16816.F32.BF16 R8, R44.reuse, R10, RZ ;  /* 0x0000000a2c08723c */ /* 0x040fe600000418ff */
[----:B------:R-:W3:Y:S03]  /*1e40*/  LDSM.16.M88.4 R84, [R153+0x1800] ;  /* 0x001800009954783b */ /* 0x000ee60000000200 */
[C---:B------:R-:W-:Y:S01]  /*1e50*/  HMMA.16816.F32.BF16 R16, R44.reuse, R18, RZ ;  /* 0x000000122c10723c */ /* 0x040fe200000418ff */
[----:B------:R-:W0:Y:S05]  /*1e60*/  LDGDEPBAR ;  /* 0x00000000000079af */ /* 0x000e2a0000000000 */
[C---:B-1----:R-:W-:Y:S06]  /*1e70*/  HMMA.16816.F32.BF16 R80, R44.reuse, R76, RZ ;  /* 0x0000004c2c50723c */ /* 0x042fec00000418ff */
[C---:B------:R-:W-:Y:S06]  /*1e80*/  HMMA.16816.F32.BF16 R76, R44.reuse, R78, RZ ;  /* 0x0000004e2c4c723c */ /* 0x040fec00000418ff */
[----:B--2---:R-:W-:Y:S06]  /*1e90*/  HMMA.16816.F32.BF16 R48, R44, R72, RZ ;  /* 0x000000482c30723c */ /* 0x004fec00000418ff */
[----:B-----5:R-:W-:Y:S06]  /*1ea0*/  HMMA.16816.F32.BF16 R12, R56, R64, R12 ;  /* 0x00000040380c723c */ /* 0x020fec000004180c */
[----:B------:R-:W-:Y:S01]  /*1eb0*/  HMMA.16816.F32.BF16 R44, R44, R74, RZ ;  /* 0x0000004a2c2c723c */ /* 0x000fe200000418ff */
[----:B------:R-:W-:Y:S05]  /*1ec0*/  LDSM.16.M88.4 R72, [R152] ;  /* 0x000000009848783b */ /* 0x000fea0000000200 */
[C---:B------:R-:W-:Y:S01]  /*1ed0*/  HMMA.16816.F32.BF16 R8, R56.reuse, R66, R8 ;  /* 0x000000423808723c */ /* 0x040fe20000041808 */
[----:B------:R-:W1:Y:S05]  /*1ee0*/  LDSM.16.M88.4 R64, [R144+0x800] ;  /* 0x000800009040783b */ /* 0x000e6a0000000200 */
[C---:B------:R-:W-:Y:S06]  /*1ef0*/  HMMA.16816.F32.BF16 R20, R56.reuse, R68, R20 ;  /* 0x000000443814723c */ /* 0x040fec0000041814 */
[C---:B------:R-:W-:Y:S01]  /*1f00*/  HMMA.16816.F32.BF16 R16, R56.reuse, R70, R16 ;  /* 0x000000463810723c */ /* 0x040fe20000041810 */
[----:B------:R-:W-:Y:S05]  /*1f10*/  LDSM.16.M88.4 R68, [R144] ;  /* 0x000000009044783b */ /* 0x000fea0000000200 */
[C---:B------:R-:W-:Y:S06]  /*1f20*/  HMMA.16816.F32.BF16 R80, R56.reuse, R60, R80 ;  /* 0x0000003c3850723c */ /* 0x040fec0000041850 */
[C---:B------:R-:W-:Y:S01]  /*1f30*/  HMMA.16816.F32.BF16 R76, R56.reuse, R62, R76 ;  /* 0x0000003e384c723c */ /* 0x040fe2000004184c */
[----:B------:R-:W2:Y:S05]  /*1f40*/  LDSM.16.M88.4 R60, [R144+0x1000] ;  /* 0x00100000903c783b */ /* 0x000eaa0000000200 */
[----:B------:R-:W-:Y:S06]  /*1f50*/  HMMA.16816.F32.BF16 R48, R56, R52, R48 ;  /* 0x000000343830723c */ /* 0x000fec0000041830 */
[----:B----4-:R-:W-:Y:S06]  /*1f60*/  HMMA.16816.F32.BF16 R12, R40, R32, R12 ;  /* 0x00000020280c723c */ /* 0x010fec000004180c */
[----:B------:R-:W-:Y:S01]  /*1f70*/  HMMA.16816.F32.BF16 R44, R56, R54, R44 ;  /* 0x00000036382c723c */ /* 0x000fe2000004182c */
[----:B------:R-:W-:Y:S04]  /*1f80*/  LDSM.16.M88.4 R56, [R158+0x2000] ;  /* 0x002000009e38783b */ /* 0x000fe80000000200 */
[----:B------:R-:W-:Y:S01]  /*1f90*/  LDSM.16.M88.4 R52, [R31+0x6000] ;  /* 0x006000001f34783b */ /* 0x000fe20000000200 */
[C---:B------:R-:W-:Y:S03]  /*1fa0*/  HMMA.16816.F32.BF16 R8, R40.reuse, R34, R8 ;  /* 0x000000222808723c */ /* 0x040fe60000041808 */
[----:B------:R-:W4:Y:S03]  /*1fb0*/  LDSM.16.M88.4 R32, [R144+0x1800] ;  /* 0x001800009020783b */ /* 0x000f260000000200 */
[C---:B---3--:R-:W-:Y:S06]  /*1fc0*/  HMMA.16816.F32.BF16 R20, R40.reuse, R36, R20 ;  /* 0x000000242814723c */ /* 0x048fec0000041814 */
[C---:B------:R-:W-:Y:S01]  /*1fd0*/  HMMA.16816.F32.BF16 R16, R40.reuse, R38, R16 ;  /* 0x000000262810723c */ /* 0x040fe20000041810 */
[----:B------:R-:W3:Y:S05]  /*1fe0*/  LDSM.16.M88.4 R36, [R31+0x6800] ;  /* 0x006800001f24783b */ /* 0x000eea0000000200 */
[C---:B------:R-:W-:Y:S06]  /*1ff0*/  HMMA.16816.F32.BF16 R80, R40.reuse, R24, R80 ;  /* 0x000000182850723c */ /* 0x040fec0000041850 */
[C---:B------:R-:W-:Y:S01]  /*2000*/  HMMA.16816.F32.BF16 R76, R40.reuse, R26, R76 ;  /* 0x0000001a284c723c */ /* 0x040fe2000004184c */
[----:B------:R-:W5:Y:S05]  /*2010*/  LDSM.16.M88.4 R24, [R31+0x7000] ;  /* 0x007000001f18783b */ /* 0x000f6a0000000200 */
[----:B------:R-:W-:Y:S06]  /*2020*/  HMMA.16816.F32.BF16 R48, R40, R84, R48 ;  /* 0x000000542830723c */ /* 0x000fec0000041830 */
[----:B-1----:R-:W-:Y:S06]  /*2030*/  HMMA.16816.F32.BF16 R12, R72, R64, R12 ;  /* 0x00000040480c723c */ /* 0x002fec000004180c */
[----:B------:R-:W-:Y:S01]  /*2040*/  HMMA.16816.F32.BF16 R44, R40, R86, R44 ;  /* 0x00000056282c723c */ /* 0x000fe2000004182c */
[----:B------:R-:W1:Y:S05]  /*2050*/  LDSM.16.M88.4 R40, [R31+0x7800] ;  /* 0x007800001f28783b */ /* 0x000e6a0000000200 */
[C---:B------:R-:W-:Y:S01]  /*2060*/  HMMA.16816.F32.BF16 R8, R72.reuse, R66, R8 ;  /* 0x000000424808723c */ /* 0x040fe20000041808 */
[----:B------:R-:W-:Y:S05]  /*2070*/  LDSM.16.M88.4 R64, [R155+0x2800] ;  /* 0x002800009b40783b */ /* 0x000fea0000000200 */
[C---:B--2---:R-:W-:Y:S01]  /*2080*/  HMMA.16816.F32.BF16 R84, R72.reuse, R60, R80 ;  /* 0x0000003c4854723c */ /* 0x044fe20000041850 */
[----:B------:R-:W2:Y:S05]  /*2090*/  LDSM.16.M88.4 R80, [R156+0x2000] ;  /* 0x002000009c50783b */ /* 0x000eaa0000000200 */
[C---:B------:R-:W-:Y:S01]  /*20a0*/  HMMA.16816.F32.BF16 R76, R72.reuse, R62, R76 ;  /* 0x0000003e484c723c */ /* 0x040fe2000004184c */
[----:B------:R-:W2:Y:S05]  /*20b0*/  LDSM.16.M88.4 R60, [R155+0x3000] ;  /* 0x003000009b3c783b */ /* 0x000eaa0000000200 */
[----:B----4-:R-:W-:Y:S06]  /*20c0*/  HMMA.16816.F32.BF16 R48, R72, R32, R48 ;  /* 0x000000204830723c */ /* 0x010fec0000041830 */
[----:B---3--:R-:W-:Y:S06]  /*20d0*/  HMMA.16816.F32.BF16 R12, R56, R36, R12 ;  /* 0x00000024380c723c */ /* 0x008fec000004180c */
[----:B------:R-:W-:Y:S01]  /*20e0*/  HMMA.16816.F32.BF16 R44, R72, R34, R44 ;  /* 0x00000022482c723c */ /* 0x000fe2000004182c */
[----:B------:R-:W3:Y:S05]  /*20f0*/  LDSM.16.M88.4 R32, [R155+0x3800] ;  /* 0x003800009b20783b */ /* 0x000eea0000000200 */
[----:B------:R-:W-:Y:S01]  /*2100*/  HMMA.16816.F32.BF16 R8, R56, R38, R8 ;  /* 0x000000263808723c */ /* 0x000fe20000041808 */
[----:B------:R-:W-:Y:S05]  /*2110*/  LDSM.16.M88.4 R36, [R154+0x2000] ;  /* 0x002000009a24783b */ /* 0x000fea0000000200 */
[C---:B------:R-:W-:Y:S06]  /*2120*/  HMMA.16816.F32.BF16 R20, R72.reuse, R68, R20 ;  /* 0x000000444814723c */ /* 0x040fec0000041814 */
[----:B------:R-:W-:Y:S01]  /*2130*/  HMMA.16816.F32.BF16 R16, R72, R70, R16 ;  /* 0x000000464810723c */ /* 0x000fe20000041810 */
[----:B------:R-:W4:Y:S04]  /*2140*/  LDSM.16.M88.4 R68, [R155+0x2000] ;  /* 0x002000009b44783b */ /* 0x000f280000000200 */
[----:B------:R-:W-:Y:S01]  /*2150*/  LDSM.16.M88.4 R72, [R153+0x2800] ;  /* 0x002800009948783b */ /* 0x000fe20000000200 */
[C---:B-----5:R-:W-:Y:S06]  /*2160*/  HMMA.16816.F32.BF16 R84, R56.reuse, R24, R84 ;  /* 0x000000183854723c */ /* 0x060fec0000041854 */
[C---:B------:R-:W-:Y:S01]  /*2170*/  HMMA.16816.F32.BF16 R76, R56.reuse, R26, R76 ;  /* 0x0000001a384c723c */ /* 0x040fe2000004184c */
[----:B------:R-:W5:Y:S05]  /*2180*/  LDSM.16.M88.4 R24, [R153+0x3000] ;  /* 0x003000009918783b */ /* 0x000f6a0000000200 */
[----:B-1----:R-:W-:Y:S06]  /*2190*/  HMMA.16816.F32.BF16 R48, R56, R40, R48 ;  /* 0x000000283830723c */ /* 0x002fec0000041830 */
[C---:B--2---:R-:W-:Y:S06]  /*21a0*/  HMMA.16816.F32.BF16 R12, R80.reuse, R64, R12 ;  /* 0x00000040500c723c */ /* 0x044fec000004180c */
[----:B------:R-:W-:Y:S01]  /*21b0*/  HMMA.16816.F32.BF16 R64, R80, R66, R8 ;  /* 0x000000425040723c */ /* 0x000fe20000041808 */
[----:B------:R-:W1:Y:S05]  /*21c0*/  LDSM.16.M88.4 R8, [R153+0x3800] ;  /* 0x003800009908783b */ /* 0x000e6a0000000200 */
[C---:B------:R-:W-:Y:S06]  /*21d0*/  HMMA.16816.F32.BF16 R20, R56.reuse, R52, R20 ;  /* 0x000000343814723c */ /* 0x040fec0000041814 */
[----:B------:R-:W-:Y:S01]  /*21e0*/  HMMA.16816.F32.BF16 R16, R56, R54, R16 ;  /* 0x000000363810723c */ /* 0x000fe20000041810 */
[----:B------:R-:W2:Y:S05]  /*21f0*/  LDSM.16.M88.4 R52, [R153+0x2000] ;  /* 0x002000009934783b */ /* 0x000eaa0000000200 */
[----:B------:R-:W-:Y:S06]  /*2200*/  HMMA.16816.F32.BF16 R84, R80, R60, R84 ;  /* 0x0000003c5054723c */ /* 0x000fec0000041854 */
[----:B------:R-:W-:Y:S01]  /*2210*/  HMMA.16816.F32.BF16 R44, R56, R42, R44 ;  /* 0x0000002a382c723c */ /* 0x000fe2000004182c */
[----:B------:R-:W-:Y:S04]  /*2220*/  LDSM.16.M88.4 R40, [R152+0x2000] ;  /* 0x002000009828783b */ /* 0x000fe80000000200 */
[----:B------:R-:W2:Y:S01]  /*2230*/  LDSM.16.M88.4 R56, [R144+0x2000] ;  /* 0x002000009038783b */ /* 0x000ea20000000200 */
[C---:B---3--:R-:W-:Y:S06]  /*2240*/  HMMA.16816.F32.BF16 R48, R80.reuse, R32, R48 ;  /* 0x000000205030723c */ /* 0x048fec0000041830 */
[C---:B----4-:R-:W-:Y:S06]  /*2250*/  HMMA.16816.F32.BF16 R20, R80.reuse, R68, R20 ;  /* 0x000000445014723c */ /* 0x050fec0000041814 */
[C---:B------:R-:W-:Y:S06]  /*2260*/  HMMA.16816.F32.BF16 R76, R80.reuse, R62, R76 ;  /* 0x0000003e504c723c */ /* 0x040fec000004184c */
[----:B------:R-:W-:Y:S06]  /*2270*/  HMMA.16816.F32.BF16 R16, R80, R70, R16 ;  /* 0x000000465010723c */ /* 0x000fec0000041810 */
[----:B-----5:R-:W-:Y:S06]  /*2280*/  HMMA.16816.F32.BF16 R84, R36, R24, R84 ;  /* 0x000000182454723c */ /* 0x020fec0000041854 */
[----:B------:R-:W-:Y:S01]  /*2290*/  HMMA.16816.F32.BF16 R44, R80, R34, R44 ;  /* 0x00000022502c723c */ /* 0x000fe2000004182c */
[----:B------:R-:W-:Y:S01]  /*22a0*/  SHF.R.S32.HI R25, RZ, 0x1f, R2 ;  /* 0x0000001fff197819 */ /* 0x000fe20000011402 */
[----:B------:R-:W3:Y:S03]  /*22b0*/  LDSM.16.M88.4 R32, [R144+0x2800] ;  /* 0x002800009020783b */ /* 0x000ee60000000200 */
[----:B------:R-:W-:Y:S01]  /*22c0*/  LEA.HI R25, R25, R2, RZ, 0x2 ;  /* 0x0000000219197211 */ /* 0x000fe200078f10ff */
[----:B-1----:R-:W-:Y:S01]  /*22d0*/  HMMA.16816.F32.BF16 R48, R36, R8, R48 ;  /* 0x000000082430723c */ /* 0x002fe20000041830 */
[----:B------:R-:W-:-:S02]  /*22e0*/  IMAD.SHL.U32 R2, R7, 0x2, RZ ;  /* 0x0000000207027824 */ /* 0x000fc400078e00ff */
[----:B------:R-:W-:Y:S01]  /*22f0*/  SHF.R.S32.HI R164, RZ, 0x2, R25 ;  /* 0x00000002ffa47819 */ /* 0x000fe20000011419 */
[----:B------:R-:W-:Y:S02]  /*2300*/  IMAD.SHL.U32 R7, R28, 0x40, RZ ;  /* 0x000000401c077824 */ /* 0x000fe400078e00ff */
[C---:B--2---:R-:W-:Y:S01]  /*2310*/  HMMA.16816.F32.BF16 R20, R36.reuse, R52, R20 ;  /* 0x000000342414723c */ /* 0x044fe20000041814 */
[----:B------:R-:W-:Y:S01]  /*2320*/  IMAD R9, R29, 0x10, R88 ;  /* 0x000000101d097824 */ /* 0x000fe200078e0258 */
[----:B------:R-:W-:Y:S02]  /*2330*/  SHF.R.S32.HI R8, RZ, 0x1f, R30 ;  /* 0x0000001fff087819 */ /* 0x000fe4000001141e */
[----:B------:R-:W-:Y:S02]  /*2340*/  LOP3.LUT R2, R7, 0x6, R2, 0xf8, !PT ;  /* 0x0000000607027812 */ /* 0x000fe400078ef802 */
[----:B------:R-:W-:Y:S01]  /*2350*/  IADD3 R9, R9, 0x1, R164 ;  /* 0x0000000109097810 */ /* 0x000fe20007ffe0a4 */
[----:B------:R-:W-:Y:S01]  /*2360*/  HMMA.16816.F32.BF16 R76, R36, R26, R76 ;  /* 0x0000001a244c723c */ /* 0x000fe2000004184c */
[----:B------:R-:W-:Y:S01]  /*2370*/  LEA.HI R8, R8, R29, RZ, 0x2 ;  /* 0x0000001d08087211 */ /* 0x000fe200078f10ff */
[----:B------:R-:W1:Y:S01]  /*2380*/  LDSM.16.M88.4 R24, [R144+0x3000] ;  /* 0x003000009018783b */ /* 0x000e620000000200 */
[----:B------:R-:W-:-:S02]  /*2390*/  IADD3 R9, R6, -UR17, R9 ;  /* 0x8000001106097c10 */ /* 0x000fc4000fffe009 */
[----:B------:R-:W-:Y:S01]  /*23a0*/  LOP3.LUT R8, R8, 0xfffffffc, RZ, 0xc0, !PT ;  /* 0xfffffffc08087812 */ /* 0x000fe200078ec0ff */
[C---:B------:R-:W-:Y:S02]  /*23b0*/  HMMA.16816.F32.BF16 R16, R36.reuse, R54, R16 ;  /* 0x000000362410723c */ /* 0x040fe40000041810 */
[----:B------:R-:W-:Y:S02]  /*23c0*/  VIADD R9, R9, UR16 ;  /* 0x0000001009097c36 */ /* 0x000fe40008000000 */
[----:B------:R-:W-:Y:S02]  /*23d0*/  IMAD.IADD R171, R29, 0x1, -R8 ;  /* 0x000000011dab7824 */ /* 0x000fe400078e0a08 */
[C---:B------:R-:W-:Y:S01]  /*23e0*/  VIADD R8, R2.reuse, 0xffffffc0 ;  /* 0xffffffc002087836 */ /* 0x040fe20000000000 */
[C---:B------:R-:W-:Y:S01]  /*23f0*/  VIMNMX R31, R9.reuse, R6, PT ;  /* 0x00000006091f7248 */ /* 0x040fe20003fe0100 */
[----:B------:R-:W-:Y:S01]  /*2400*/  HMMA.16816.F32.BF16 R12, R36, R72, R12 ;  /* 0x00000048240c723c */ /* 0x000fe2000004180c */
[----:B------:R-:W-:Y:S01]  /*2410*/  VIADDMNMX R30, R9, 0x8, R6, PT ;  /* 0x00000008091e7846 */ /* 0x000fe20003800106 */
[----:B------:R-:W-:Y:S01]  /*2420*/  VIADD R6, R2, 0xffffffc1 ;  /* 0xffffffc102067836 */ /* 0x000fe20000000000 */
[----:B------:R-:W-:-:S02]  /*2430*/  ISETP.GE.AND P1, PT, R8, R31, PT ;  /* 0x0000001f0800720c */ /* 0x000fc40003f26270 */
[----:B------:R-:W-:Y:S01]  /*2440*/  ISETP.GE.AND P0, PT, R8, R30, PT ;  /* 0x0000001e0800720c */ /* 0x000fe20003f06270 */
[----:B------:R-:W-:Y:S01]  /*2450*/  HMMA.16816.F32.BF16 R44, R36, R10, R44 ;  /* 0x0000000a242c723c */ /* 0x000fe2000004182c */
[----:B------:R-:W2:Y:S01]  /*2460*/  LDSM.16.M88.4 R8, [R144+0x3800] ;  /* 0x003800009008783b */ /* 0x000ea20000000200 */
[----:B------:R-:W-:Y:S01]  /*2470*/  ISETP.GE.AND P5, PT, R6, R31, PT ;  /* 0x0000001f0600720c */ /* 0x000fe20003fa6270 */
[----:B------:R-:W-:-:S04]  /*2480*/  DEPBAR.LE SB0, 0x0 ;  /* 0x000080000000791a */ /* 0x000fc80000000000 */
[----:B------:R-:W-:Y:S01]  /*2490*/  HMMA.16816.F32.BF16 R64, R36, R74, R64 ;  /* 0x0000004a2440723c */ /* 0x000fe20000041840 */
[----:B------:R-:W-:Y:S01]  /*24a0*/  ISETP.GE.AND P2, PT, R6, R30, PT ;  /* 0x0000001e0600720c */ /* 0x000fe20003f46270 */
[----:B------:R-:W-:-:S04]  /*24b0*/  VIADD R6, R2, 0xffffffc8 ;  /* 0xffffffc802067836 */ /* 0x000fc80000000000 */
[C---:B------:R-:W-:Y:S01]  /*24c0*/  HMMA.16816.F32.BF16 R20, R40.reuse, R56, R20 ;  /* 0x000000382814723c */ /* 0x040fe20000041814 */
[C---:B------:R-:W-:Y:S02]  /*24d0*/  ISETP.GE.AND P4, PT, R6.reuse, R31, PT ;  /* 0x0000001f0600720c */ /* 0x040fe40003f86270 */
[----:B------:R-:W-:Y:S01]  /*24e0*/  ISETP.GE.AND P3, PT, R6, R30, PT ;  /* 0x0000001e0600720c */ /* 0x000fe20003f66270 */
[C---:B------:R-:W-:Y:S02]  /*24f0*/  VIADD R6, R2.reuse, 0xffffffd1 ;  /* 0xffffffd102067836 */ /* 0x040fe40000000000 */
[C---:B------:R-:W-:Y:S06]  /*2500*/  HMMA.16816.F32.BF16 R16, R40.reuse, R58, R16 ;  /* 0x0000003a2810723c */ /* 0x040fec0000041810 */
[C---:B---3--:R-:W-:Y:S06]  /*2510*/  HMMA.16816.F32.BF16 R12, R40.reuse, R32, R12 ;  /* 0x00000020280c723c */ /* 0x048fec000004180c */
[----:B------:R-:W-:Y:S01]  /*2520*/  HMMA.16816.F32.BF16 R64, R40, R34, R64 ;  /* 0x000000222840723c */ /* 0x000fe20000041840 */
[----:B------:R-:W-:-:S05]  /*2530*/  VIADD R32, R2, 0xffffffc9 ;  /* 0xffffffc902207836 */ /* 0x000fca0000000000 */
[C---:B-1----:R-:W-:Y:S01]  /*2540*/  HMMA.16816.F32.BF16 R84, R40.reuse, R24, R84 ;  /* 0x000000182854723c */ /* 0x042fe20000041854 */
[----:B------:R-:W-:Y:S02]  /*2550*/  FSEL R20, R20, -INF , !P1 ;  /* 0xff80000014147808 */ /* 0x000fe40004800000 */
[----:B------:R-:W-:Y:S02]  /*2560*/  FSEL R29, R22, -INF , !P0 ;  /* 0xff800000161d7808 */ /* 0x000fe40004000000 */
[C---:B------:R-:W-:Y:S01]  /*2570*/  ISETP.GE.AND P1, PT, R32.reuse, R31, PT ;  /* 0x0000001f2000720c */ /* 0x040fe20003f26270 */
[C---:B------:R-:W-:Y:S01]  /*2580*/  HMMA.16816.F32.BF16 R76, R40.reuse, R26, R76 ;  /* 0x0000001a284c723c */ /* 0x040fe2000004184c */
[----:B------:R-:W-:Y:S01]  /*2590*/  BAR.SYNC.DEFER_BLOCKING 0x0 ;  /* 0x0000000000007b1d */ /* 0x000fe20000010000 */
[----:B------:R-:W-:Y:S01]  /*25a0*/  ISETP.GE.AND P0, PT, R32, R30, PT ;  /* 0x0000001e2000720c */ /* 0x000fe20003f06270 */
[C---:B------:R-:W-:Y:S01]  /*25b0*/  VIADD R32, R2.reuse, 0xffffffd0 ;  /* 0xffffffd002207836 */ /* 0x040fe20000000000 */
[----:B------:R-:W-:Y:S01]  /*25c0*/  FSEL R22, R21, -INF , !P5 ;  /* 0xff80000015167808 */ /* 0x000fe20006800000 */
[----:B------:R-:W-:Y:S01]  /*25d0*/  VIADD R24, R2, 0xffffffd8 ;  /* 0xffffffd802187836 */ /* 0x000fe20000000000 */
[----:B------:R-:W-:Y:S01]  /*25e0*/  FSEL R16, R16, -INF , !P4 ;  /* 0xff80000010107808 */ /* 0x000fe20006000000 */
[----:B--2---:R-:W-:Y:S01]  /*25f0*/  HMMA.16816.F32.BF16 R48, R40, R8, R48 ;  /* 0x000000082830723c */ /* 0x004fe20000041830 */
[----:B------:R-:W-:-:S02]  /*2600*/  FSEL R21, R18, -INF , !P3 ;  /* 0xff80000012157808 */ /* 0x000fc40005800000 */
[----:B------:R-:W-:Y:S02]  /*2610*/  FSEL R23, R23, -INF , !P2 ;  /* 0xff80000017177808 */ /* 0x000fe40005000000 */
[CC--:B------:R-:W-:Y:S01]  /*2620*/  ISETP.GE.AND P4, PT, R6.reuse, R31.reuse, PT ;  /* 0x0000001f0600720c */ /* 0x0c0fe20003f86270 */
[----:B------:R-:W-:Y:S01]  /*2630*/  HMMA.16816.F32.BF16 R44, R40, R10, R44 ;  /* 0x0000000a282c723c */ /* 0x000fe2000004182c */
        /* <DEDUP_REMOVED lines=19> */
[----:B------:R-:W-:Y:S02]  /*2770*/  ISETP.GE.AND P3, PT, R24, R30, PT ;  /* 0x0000001e1800720c */ /* 0x000fe40003f66270 */
        /* <DEDUP_REMOVED lines=16> */
[C---:B------:R-:W-:Y:S02]  /*2880*/  ISETP.GE.AND P5, PT, R8.reuse, R31, PT ;  /* 0x0000001f0800720c */ /* 0x040fe40003fa6270 */
[-C--:B------:R-:W-:Y:S01]  /*2890*/  ISETP.GE.AND P2, PT, R8, R30.reuse, PT ;  /* 0x0000001e0800720c */ /* 0x080fe20003f46270 */
[C---:B------:R-:W-:Y:S01]  /*28a0*/  VIADD R8, R2.reuse, 0xfffffff8 ;  /* 0xfffffff802087836 */ /* 0x040fe20000000000 */
        /* <DEDUP_REMOVED lines=12> */
[-C--:B------:R-:W-:Y:S02]  /*2970*/  ISETP.GE.AND P4, PT, R8, R31.reuse, PT ;  /* 0x0000001f0800720c */ /* 0x080fe40003f86270 */
[----:B------:R-:W-:Y:S02]  /*2980*/  ISETP.GE.AND P3, PT, R2, R31, PT ;  /* 0x0000001f0200720c */ /* 0x000fe40003f66270 */
[----:B------:R-:W-:Y:S02]  /*2990*/  ISETP.GE.AND P1, PT, R8, R30, PT ;  /* 0x0000001e0800720c */ /* 0x000fe40003f26270 */
[----:B------:R-:W-:-:S02]  /*29a0*/  LOP3.LUT R2, R3, R4, RZ, 0xfc, !PT ;  /* 0x0000000403027212 */ /* 0x000fc400078efcff */
[----:B------:R-:W-:Y:S02]  /*29b0*/  FSEL R124, R49, -INF , !P5 ;  /* 0xff800000317c7808 */ /* 0x000fe40006800000 */
        /* <DEDUP_REMOVED lines=65> */
.L_x_6641:
[----:B------:R-:W-:-:S04]  /*2dd0*/  ULEA UR6, -UR6, URZ, 0x6 ;  /* 0x0000003f06067291 */ /* 0x000fc8000f8e313f */
[----:B------:R-:W-:Y:S02]  /*2de0*/  USHF.R.S32.HI UR4, URZ, 0x1f, UR6 ;  /* 0x0000001f3f047899 */ /* 0x000fe40008011406 */
[----:B------:R-:W-:-:S04]  /*2df0*/  MOV R3, UR6 ;  /* 0x0000000600037c02 */ /* 0x000fc80008000f00 */
[----:B------:R-:W-:-:S07]  /*2e00*/  MOV R4, UR4 ;  /* 0x0000000400047c02 */ /* 0x000fce0008000f00 */
.L_x_6642:
        /* <DEDUP_REMOVED lines=19> */
[----:B------:R-:W0:Y:S02]  /*2f40*/  LDGDEPBAR ;  /* 0x00000000000079af */ /* 0x000e240000000000 */
.L_x_6640:
        /* <DEDUP_REMOVED lines=28> */
[----:B-1----:R-:W-:Y:S02]  /*3110*/  FMNMX.FTZ R9, R117, R4, !PT ;  /* 0x0000000475097209 */ /* 0x002fe40007810000 */
[----:B------:R-:W-:Y:S02]  /*3120*/  FMNMX.FTZ R8, R120, R3, !PT ;  /* 0x0000000378087209 */ /* 0x000fe40007810000 */
[----:B------:R-:W-:-:S02]  /*3130*/  FMNMX.FTZ R9, R116, R9, !PT ;  /* 0x0000000974097209 */ /* 0x000fc40007810000 */
[----:B------:R-:W-:Y:S01]  /*3140*/  LEA R151, R2, UR5, 0x1 ;  /* 0x0000000502977c11 */ /* 0x000fe2000f8e08ff */
[----:B------:R-:W1:Y:S03]  /*3150*/  SHFL.BFLY PT, R7, R8, 0x2, 0x1f ;  /* 0x0c401f0008077f89 */ /* 0x000e6600000e0000 */
[-C--:B------:R-:W-:Y:S01]  /*3160*/  IADD3 R150, R0, R151.reuse, RZ ;  /* 0x0000009700967210 */ /* 0x080fe20007ffe0ff */
[----:B------:R-:W2:Y:S01]  /*3170*/  SHFL.BFLY PT, R4, R9, 0x2, 0x1f ;  /* 0x0c401f0009047f89 */ /* 0x000ea200000e0000 */
[C---:B------:R-:W-:Y:S02]  /*3180*/  IADD3 R149, R5.reuse, R151, RZ ;  /* 0x0000009705957210 */ /* 0x040fe40007ffe0ff */
        /* <DEDUP_REMOVED lines=40> */
[----:B------:R-:W5:Y:S01]  /*3410*/  LDSM.16.MT88.4 R20, [R151+0x8800] ;  /* 0x008800009714783b */ /* 0x000f620000004200 */
[--C-:B------:R-:W-:Y:S01]  /*3420*/  FFMA.FTZ R109, R108, UR4, -R123.reuse ;  /* 0x000000046c6d7c23 */ /* 0x100fe2000801087b */
[--C-:B------:R-:W-:Y:S01]  /*3430*/  FFMA.FTZ R108, R110, UR4, -R123.reuse ;  /* 0x000000046e6c7c23 */ /* 0x100fe2000801087b */
[--C-:B------:R-:W-:Y:S01]  /*3440*/  FFMA.FTZ R110, R26, UR4, -R123.reuse ;  /* 0x000000041a6e7c23 */ /* 0x100fe2000801087b */
[----:B------:R-:W5:Y:S01]  /*3450*/  LDSM.16.MT88.4 R16, [R150+0x8800] ;  /* 0x008800009610783b */ /* 0x000f620000004200 */
        /* <DEDUP_REMOVED lines=9> */
[----:B------:R-:W3:Y:S01]  /*34f0*/  MUFU.EX2 R34, R34 ;  /* 0x0000002200227308 */ /* 0x000ee20000000800 */
[----:B--2---:R-:W-:Y:S01]  /*3500*/  F2FP.BF16.F32.PACK_AB R84, R104, R105 ;  /* 0x000000696854723e */ /* 0x004fe200000010ff */
        /* <DEDUP_REMOVED lines=9> */
[----:B------:R-:W2:Y:S01]  /*35a0*/  MUFU.EX2 R106, R106 ;  /* 0x0000006a006a7308 */ /* 0x000ea20000000800 */
[----:B---3--:R-:W-:Y:S01]  /*35b0*/  F2FP.BF16.F32.PACK_AB R86, R34, R103 ;  /* 0x000000672256723e */ /* 0x008fe200000010ff */
[----:B------:R-:W-:-:S04]  /*35c0*/  FADD.FTZ R103, R103, R104 ;  /* 0x0000006867677221 */ /* 0x000fc80000010000 */
[----:B------:R-:W-:Y:S02]  /*35d0*/  FADD.FTZ R34, R34, R103 ;  /* 0x0000006722227221 */ /* 0x000fe40000010000 */
[----:B------:R-:W-:Y:S08]  /*35e0*/  MUFU.EX2 R102, R102 ;  /* 0x0000006600667308 */ /* 0x000ff00000000800 */
[----:B------:R-:W3:Y:S01]  /*35f0*/  MUFU.EX2 R101, R101 ;  /* 0x0000006500657308 */ /* 0x000ee20000000800 */
[----:B--2---:R-:W-:Y:S01]  /*3600*/  F2FP.BF16.F32.PACK_AB R85, R106, R107 ;  /* 0x0000006b6a55723e */ /* 0x004fe200000010ff */
[----:B------:R-:W-:-:S06]  /*3610*/  FADD.FTZ R107, R107, R106 ;  /* 0x0000006a6b6b7221 */ /* 0x000fcc0000010000 */
[----:B------:R-:W-:Y:S08]  /*3620*/  MUFU.EX2 R35, R35 ;  /* 0x0000002300237308 */ /* 0x000ff00000000800 */
[----:B------:R-:W2:Y:S01]  /*3630*/  MUFU.EX2 R32, R32 ;  /* 0x0000002000207308 */ /* 0x000ea20000000800 */
        /* <DEDUP_REMOVED lines=15> */
[----:B------:R-:W5:Y:S01]  /*3730*/  MUFU.EX2 R0, R0 ;  /* 0x0000000000007308 */ /* 0x000f620000000800 */
        /* <DEDUP_REMOVED lines=15> */
[----:B--2---:R-:W-:Y:S01]  /*3830*/  F2FP.BF16.F32.PACK_AB R4, R32, R35 ;  /* 0x000000232004723e */ /* 0x004fe200000010ff */
[----:B------:R-:W-:Y:S01]  /*3840*/  FADD.FTZ R35, R35, R34 ;  /* 0x0000002223237221 */ /* 0x000fe20000010000 */
[----:B---3--:R-:W-:Y:S01]  /*3850*/  F2FP.BF16.F32.PACK_AB R5, R30, R33 ;  /* 0x000000211e05723e */ /* 0x008fe200000010ff */
[----:B------:R-:W-:-:S02]  /*3860*/  FADD.FTZ R33, R33, R102 ;  /* 0x0000006621217221 */ /* 0x000fc40000010000 */
[----:B------:R-:W-:Y:S01]  /*3870*/  FADD.FTZ R32, R32, R35 ;  /* 0x0000002320207221 */ /* 0x000fe20000010000 */
[----:B------:R-:W-:Y:S01]  /*3880*/  F2FP.BF16.F32.PACK_AB R6, R2, R31 ;  /* 0x0000001f0206723e */ /* 0x000fe200000010ff */
[----:B------:R-:W-:Y:S01]  /*3890*/  MUFU.EX2 R114, R114 ;  /* 0x0000007200727308 */ /* 0x000fe20000000800 */
[----:B-----5:R-:W-:Y:S01]  /*38a0*/  F2FP.BF16.F32.PACK_AB R7, R0, R29 ;  /* 0x0000001d0007723e */ /* 0x020fe200000010ff */
        /* <DEDUP_REMOVED lines=18> */
[----:B------:R-:W-:Y:S03]  /*39d0*/  MUFU.EX2 R177, R177 ;  /* 0x000000b100b17308 */ /* 0x000fe60000000800 */
[C---:B------:R-:W-:Y:S05]  /*39e0*/  HMMA.16816.F32.BF16 R48, R4.reuse, R12, R48 ;  /* 0x0000000c0430723c */ /* 0x040fea0000041830 */
[----:B------:R-:W-:Y:S01]  /*39f0*/  MUFU.EX2 R121, R121 ;  /* 0x0000007900797308 */ /* 0x000fe20000000800 */
[C---:B------:R-:W-:Y:S01]  /*3a00*/  HMMA.16816.F32.BF16 R52, R4.reuse, R14, R52 ;  /* 0x0000000e0434723c */ /* 0x040fe20000041834 */
[----:B------:R-:W2:Y:S05]  /*3a10*/  LDSM.16.MT88.4 R12, [R149+0xa800] ;  /* 0x00a80000950c783b */ /* 0x000eaa0000004200 */
[C---:B---3--:R-:W-:Y:S01]  /*3a20*/  HMMA.16816.F32.BF16 R88, R4.reuse, R8, R88 ;  /* 0x000000080458723c */ /* 0x048fe20000041858 */
[----:B------:R-:W3:Y:S05]  /*3a30*/  MUFU.EX2 R122, R122 ;  /* 0x0000007a007a7308 */ /* 0x000eea0000000800 */
[C---:B------:R-:W-:Y:S01]  /*3a40*/  HMMA.16816.F32.BF16 R84, R4.reuse, R10, R84 ;  /* 0x0000000a0454723c */ /* 0x040fe20000041854 */
[----:B------:R-:W5:Y:S02]  /*3a50*/  LDSM.16.MT88.4 R8, [R148+0x9000] ;  /* 0x009000009408783b */ /* 0x000f640000004200 */
[----:B------:R-:W-:Y:S03]  /*3a60*/  MUFU.EX2 R116, R117 ;  /* 0x0000007500747308 */ /* 0x000fe60000000800 */
[C---:B----4-:R-:W-:Y:S05]  /*3a70*/  HMMA.16816.F32.BF16 R64, R4.reuse, R20, R64 ;  /* 0x000000140440723c */ /* 0x050fea0000041840 */
[----:B------:R-:W4:Y:S01]  /*3a80*/  MUFU.EX2 R175, R175 ;  /* 0x000000af00af7308 */ /* 0x000f220000000800 */
[C---:B------:R-:W-:Y:S01]  /*3a90*/  HMMA.16816.F32.BF16 R68, R4.reuse, R22, R68 ;  /* 0x000000160444723c */ /* 0x040fe20000041844 */
[----:B------:R-:W3:Y:S05]  /*3aa0*/  LDSM.16.MT88.4 R20, [R150+0x9000] ;  /* 0x009000009614783b */ /* 0x000eea0000004200 */
        /* <DEDUP_REMOVED lines=16> */
[----:B-----5:R-:W-:Y:S01]  /*3bb0*/  HMMA.16816.F32.BF16 R56, R4, R8, R56 ;  /* 0x000000080438723c */ /* 0x020fe20000041838 */
[----:B------:R-:W-:Y:S01]  /*3bc0*/  FADD.FTZ R110, R111, R110 ;  /* 0x0000006e6f6e7221 */ /* 0x000fe20000010000 */
[----:B------:R-:W-:-:S04]  /*3bd0*/  FADD.FTZ R114, R115, R114 ;  /* 0x0000007273727221 */ /* 0x000fc80000010000 */
        /* <DEDUP_REMOVED lines=45> */
[C---:B------:R-:W-:Y:S06]  /*3eb0*/  HMMA.16816.F32.BF16 R60, R4.reuse, R26, R60 ;  /* 0x0000001a043c723c */ /* 0x040fec000004183c */
[C---:B---3--:R-:W-:Y:S06]  /*3ec0*/  HMMA.16816.F32.BF16 R64, R4.reuse, R20, R64 ;  /* 0x000000140440723c */ /* 0x048fec0000041840 */
[C---:B------:R-:W-:Y:S06]  /*3ed0*/  HMMA.16816.F32.BF16 R68, R4.reuse, R22, R68 ;  /* 0x000000160444723c */ /* 0x040fec0000041844 */
[C---:B-1----:R-:W-:Y:S06]  /*3ee0*/  HMMA.16816.F32.BF16 R72, R4.reuse, R16, R72 ;  /* 0x000000100448723c */ /* 0x042fec0000041848 */
[C---:B------:R-:W-:Y:S06]  /*3ef0*/  HMMA.16816.F32.BF16 R92, R4.reuse, R18, R92 ;  /* 0x00000012045c723c */ /* 0x040fec000004185c */
[C---:B--2---:R-:W-:Y:S06]  /*3f00*/  HMMA.16816.F32.BF16 R76, R4.reuse, R12, R76 ;  /* 0x0000000c044c723c */ /* 0x044fec000004184c */
[C---:B------:R-:W-:Y:S06]  /*3f10*/  HMMA.16816.F32.BF16 R80, R4.reuse, R14, R80 ;  /* 0x0000000e0450723c */ /* 0x040fec0000041850 */
[C---:B-----5:R-:W-:Y:S06]  /*3f20*/  HMMA.16816.F32.BF16 R88, R4.reuse, R8, R88 ;  /* 0x000000080458723c */ /* 0x060fec0000041858 */
[----:B------:R-:W-:Y:S01]  /*3f30*/  HMMA.16816.F32.BF16 R84, R4, R10, R84 ;  /* 0x0000000a0454723c */ /* 0x000fe20000041854 */
[----:B------:R-:W-:-:S08]  /*3f40*/  NOP ;  /* 0x0000000000007918 */ /* 0x000fd00000000000 */
        /* <DEDUP_REMOVED lines=10> */
.L_x_6647:
        /* <DEDUP_REMOVED lines=66> */
.L_x_6644:
        /* <DEDUP_REMOVED lines=9> */
[----:B------:R1:W-:Y:S02]  /*44a0*/  LDGSTS.E.BYPASS.LTC128B.128 [R165+0x8000], desc[UR18][R160.64] ;  /* 0x08000000a0a57fae */ /* 0x0003e4000b901d52 */
[----:B------:R-:W-:Y:S02]  /*44b0*/  IADD3.X R3, R103, UR11, RZ, P0, !PT ;  /* 0x0000000b67037c10 */ /* 0x000fe400087fe4ff */
[----:B------:R1:W-:Y:S01]  /*44c0*/  LDGSTS.E.BYPASS.LTC128B.128 [R165+0xa000], desc[UR18][R160.64+0x80] ;  /* 0x0a000080a0a57fae */ /* 0x0003e2000b901d52 */
[----:B------:R-:W-:Y:S03]  /*44d0*/  IADD3 R178, P0, R2, UR12, RZ ;  /* 0x0000000c02b27c10 */ /* 0x000fe6000ff1e0ff */
[----:B------:R1:W-:Y:S01]  /*44e0*/  LDGSTS.E.BYPASS.LTC128B.128 [R165+0x8800], desc[UR18][R102.64] ;  /* 0x0880000066a57fae */ /* 0x0003e2000b901d52 */
[----:B------:R-:W-:Y:S02]  /*44f0*/  IADD3.X R179, R3, UR11, RZ, P0, !PT ;  /* 0x0000000b03b37c10 */ /* 0x000fe400087fe4ff */
[----:B------:R-:W-:Y:S01]  /*4500*/  ISETP.GE.AND P0, PT, R173, 0x1, PT ;  /* 0x00000001ad00780c */ /* 0x000fe20003f06270 */
[----:B------:R1:W-:Y:S04]  /*4510*/  LDGSTS.E.BYPASS.LTC128B.128 [R165+0xa800], desc[UR18][R102.64+0x80] ;  /* 0x0a80008066a57fae */ /* 0x0003e8000b901d52 */
[----:B------:R1:W-:Y:S04]  /*4520*/  LDGSTS.E.BYPASS.LTC128B.128 [R165+0x9000], desc[UR18][R2.64] ;  /* 0x0900000002a57fae */ /* 0x0003e8000b901d52 */
[----:B------:R1:W-:Y:S04]  /*4530*/  LDGSTS.E.BYPASS.LTC128B.128 [R165+0xb000], desc[UR18][R2.64+0x80] ;  /* 0x0b00008002a57fae */ /* 0x0003e8000b901d52 */
[----:B------:R1:W-:Y:S04]  /*4540*/  LDGSTS.E.BYPASS.LTC128B.128 [R165+0x9800], desc[UR18][R178.64] ;  /* 0x09800000b2a57fae */ /* 0x0003e8000b901d52 */
[----:B------:R1:W-:Y:S04]  /*4550*/  LDGSTS.E.BYPASS.LTC128B.128 [R165+0xb800], desc[UR18][R178.64+0x80] ;  /* 0x0b800080b2a57fae */ /* 0x0003e8000b901d52 */
[----:B------:R-:W-:Y:S04]  /*4560*/  LDSM.16.M88.4 R104, [R158] ;  /* 0x000000009e68783b */ /* 0x000fe80000000200 */
[----:B------:R-:W2:Y:S04]  /*4570*/  LDSM.16.M88.4 R108, [R157] ;  /* 0x000000009d6c783b */ /* 0x000ea80000000200 */
[----:B------:R-:W3:Y:S04]  /*4580*/  LDSM.16.M88.4 R112, [R157+0x800] ;  /* 0x000800009d70783b */ /* 0x000ee80000000200 */
[----:B------:R-:W4:Y:S04]  /*4590*/  LDSM.16.M88.4 R116, [R157+0x1000] ;  /* 0x001000009d74783b */ /* 0x000f280000000200 */
[----:B------:R-:W5:Y:S04]  /*45a0*/  LDSM.16.M88.4 R120, [R157+0x1800] ;  /* 0x001800009d78783b */ /* 0x000f680000000200 */
[----:B------:R-:W0:Y:S04]  /*45b0*/  LDGDEPBAR ;  /* 0x00000000000079af */ /* 0x000e280000000000 */
[----:B------:R-:W-:Y:S04]  /*45c0*/  LDSM.16.M88.4 R124, [R156] ;  /* 0x000000009c7c783b */ /* 0x000fe80000000200 */
[----:B------:R-:W1:Y:S04]  /*45d0*/  LDSM.16.M88.4 R128, [R155] ;  /* 0x000000009b80783b */ /* 0x000e680000000200 */
[----:B------:R-:W1:Y:S04]  /*45e0*/  LDSM.16.M88.4 R132, [R147] ;  /* 0x000000009384783b */ /* 0x000e680000000200 */
[----:B------:R-:W1:Y:S01]  /*45f0*/  LDSM.16.M88.4 R136, [R146] ;  /* 0x000000009288783b */ /* 0x000e620000000200 */
[C---:B--2---:R-:W-:Y:S06]  /*4600*/  HMMA.16816.F32.BF16 R4, R104.reuse, R108, RZ ;  /* 0x0000006c6804723c */ /* 0x044fec00000418ff */
[C---:B------:R-:W-:Y:S01]  /*4610*/  HMMA.16816.F32.BF16 R8, R104.reuse, R110, RZ ;  /* 0x0000006e6808723c */ /* 0x040fe200000418ff */
[----:B------:R-:W2:Y:S05]  /*4620*/  LDSM.16.M88.4 R108, [R145] ;  /* 0x00000000916c783b */ /* 0x000eaa0000000200 */
[C---:B---3--:R-:W-:Y:S06]  /*4630*/  HMMA.16816.F32.BF16 R12, R104.reuse, R112, RZ ;  /* 0x00000070680c723c */ /* 0x048fec00000418ff */
[C---:B------:R-:W-:Y:S01]  /*4640*/  HMMA.16816.F32.BF16 R16, R104.reuse, R114, RZ ;  /* 0x000000726810723c */ /* 0x040fe200000418ff */
[----:B------:R-:W-:Y:S05]  /*4650*/  LDSM.16.M88.4 R112, [R153] ;  /* 0x000000009970783b */ /* 0x000fea0000000200 */
[C---:B----4-:R-:W-:Y:S06]  /*4660*/  HMMA.16816.F32.BF16 R20, R104.reuse, R116, RZ ;  /* 0x000000746814723c */ /* 0x050fec00000418ff */
[C---:B------:R-:W-:Y:S01]  /*4670*/  HMMA.16816.F32.BF16 R24, R104.reuse, R118, RZ ;  /* 0x000000766818723c */ /* 0x040fe200000418ff */
[----:B------:R-:W-:Y:S05]  /*4680*/  LDSM.16.M88.4 R116, [R153+0x800] ;  /* 0x000800009974783b */ /* 0x000fea0000000200 */
[C---:B-----5:R-:W-:Y:S06]  /*4690*/  HMMA.16816.F32.BF16 R28, R104.reuse, R120, RZ ;  /* 0x00000078681c723c */ /* 0x060fec00000418ff */
[----:B------:R-:W-:Y:S01]  /*46a0*/  HMMA.16816.F32.BF16 R32, R104, R122, RZ ;  /* 0x0000007a6820723c */ /* 0x000fe200000418ff */
[----:B------:R-:W3:Y:S04]  /*46b0*/  LDSM.16.M88.4 R104, [R154] ;  /* 0x000000009a68783b */ /* 0x000ee80000000200 */
[----:B------:R-:W4:Y:S01]  /*46c0*/  LDSM.16.M88.4 R120, [R153+0x1000] ;  /* 0x001000009978783b */ /* 0x000f220000000200 */
[C---:B-1----:R-:W-:Y:S06]  /*46d0*/  HMMA.16816.F32.BF16 R4, R124.reuse, R128, R4 ;  /* 0x000000807c04723c */ /* 0x042fec0000041804 */
[C---:B------:R-:W-:Y:S01]  /*46e0*/  HMMA.16816.F32.BF16 R8, R124.reuse, R130, R8 ;  /* 0x000000827c08723c */ /* 0x040fe20000041808 */
[----:B------:R-:W1:Y:S05]  /*46f0*/  LDSM.16.M88.4 R128, [R153+0x1800] ;  /* 0x001800009980783b */ /* 0x000e6a0000000200 */
[C---:B------:R-:W-:Y:S06]  /*4700*/  HMMA.16816.F32.BF16 R12, R124.reuse, R132, R12 ;  /* 0x000000847c0c723c */ /* 0x040fec000004180c */
[C---:B------:R-:W-:Y:S06]  /*4710*/  HMMA.16816.F32.BF16 R16, R124.reuse, R134, R16 ;  /* 0x000000867c10723c */ /* 0x040fec0000041810 */
[C---:B------:R-:W-:Y:S06]  /*4720*/  HMMA.16816.F32.BF16 R20, R124.reuse, R136, R20 ;  /* 0x000000887c14723c */ /* 0x040fec0000041814 */
[C---:B------:R-:W-:Y:S06]  /*4730*/  HMMA.16816.F32.BF16 R24, R124.reuse, R138, R24 ;  /* 0x0000008a7c18723c */ /* 0x040fec0000041818 */
[C---:B--2---:R-:W-:Y:S06]  /*4740*/  HMMA.16816.F32.BF16 R28, R124.reuse, R108, R28 ;  /* 0x0000006c7c1c723c */ /* 0x044fec000004181c */
[----:B------:R-:W-:Y:S01]  /*4750*/  HMMA.16816.F32.BF16 R32, R124, R110, R32 ;  /* 0x0000006e7c20723c */ /* 0x000fe20000041820 */
[----:B------:R-:W-:Y:S04]  /*4760*/  LDSM.16.M88.4 R108, [R152] ;  /* 0x00000000986c783b */ /* 0x000fe80000000200 */
[----:B------:R-:W2:Y:S01]  /*4770*/  LDSM.16.M88.4 R124, [R144] ;  /* 0x00000000907c783b */ /* 0x000ea20000000200 */
        /* <DEDUP_REMOVED lines=18> */
[----:B------:R-:W-:Y:S05]  /*48a0*/  LDSM.16.M88.4 R112, [R157+0x3800] ;  /* 0x003800009d70783b */ /* 0x000fea0000000200 */
[C---:B-----5:R-:W-:Y:S06]  /*48b0*/  HMMA.16816.F32.BF16 R20, R108.reuse, R116, R20 ;  /* 0x000000746c14723c */ /* 0x060fec0000041814 */
[C---:B------:R-:W-:Y:S01]  /*48c0*/  HMMA.16816.F32.BF16 R24, R108.reuse, R118, R24 ;  /* 0x000000766c18723c */ /* 0x040fe20000041818 */
[----:B------:R-:W-:Y:S05]  /*48d0*/  LDSM.16.M88.4 R116, [R156+0x2000] ;  /* 0x002000009c74783b */ /* 0x000fea0000000200 */
[C---:B----4-:R-:W-:Y:S06]  /*48e0*/  HMMA.16816.F32.BF16 R28, R108.reuse, R120, R28 ;  /* 0x000000786c1c723c */ /* 0x050fec000004181c */
[----:B------:R-:W-:Y:S01]  /*48f0*/  HMMA.16816.F32.BF16 R32, R108, R122, R32 ;  /* 0x0000007a6c20723c */ /* 0x000fe20000041820 */
[----:B------:R-:W3:Y:S04]  /*4900*/  LDSM.16.M88.4 R108, [R157+0x3000] ;  /* 0x003000009d6c783b */ /* 0x000ee80000000200 */
[----:B------:R-:W4:Y:S01]  /*4910*/  LDSM.16.M88.4 R120, [R143] ;  /* 0x000000008f78783b */ /* 0x000f220000000200 */
        /* <DEDUP_REMOVED lines=8> */
[----:B------:R-:W-:Y:S05]  /*49a0*/  LDSM.16.M88.4 R108, [R154+0x2000] ;  /* 0x002000009a6c783b */ /* 0x000fea0000000200 */
[C---:B------:R-:W-:Y:S06]  /*49b0*/  HMMA.16816.F32.BF16 R28, R104.reuse, R112, R28 ;  /* 0x00000070681c723c */ /* 0x040fec000004181c */
[----:B------:R-:W-:Y:S01]  /*49c0*/  HMMA.16816.F32.BF16 R32, R104, R114, R32 ;  /* 0x000000726820723c */ /* 0x000fe20000041820 */
[----:B------:R-:W3:Y:S04]  /*49d0*/  LDSM.16.M88.4 R104, [R140] ;  /* 0x000000008c68783b */ /* 0x000ee80000000200 */
[----:B------:R-:W5:Y:S01]  /*49e0*/  LDSM.16.M88.4 R112, [R153+0x2000] ;  /* 0x002000009970783b */ /* 0x000f620000000200 */
        /* <DEDUP_REMOVED lines=11> */
[----:B------:R-:W-:Y:S04]  /*4aa0*/  LDSM.16.M88.4 R104, [R152+0x2000] ;  /* 0x002000009868783b */ /* 0x000fe80000000200 */
[----:B------:R-:W-:Y:S01]  /*4ab0*/  LDSM.16.M88.4 R116, [R144+0x2800] ;  /* 0x002800009074783b */ /* 0x000fe20000000200 */
[C---:B-----5:R-:W-:Y:S06]  /*4ac0*/  HMMA.16816.F32.BF16 R4, R108.reuse, R112, R4 ;  /* 0x000000706c04723c */ /* 0x060fec0000041804 */
[C---:B------:R-:W-:Y:S01]  /*4ad0*/  HMMA.16816.F32.BF16 R8, R108.reuse, R114, R8 ;  /* 0x000000726c08723c */ /* 0x040fe20000041808 */
[----:B------:R-:W3:Y:S05]  /*4ae0*/  LDSM.16.M88.4 R112, [R144+0x2000] ;  /* 0x002000009070783b */ /* 0x000eea0000000200 */
[C---:B----4-:R-:W-:Y:S06]  /*4af0*/  HMMA.16816.F32.BF16 R12, R108.reuse, R120, R12 ;  /* 0x000000786c0c723c */ /* 0x050fec000004180c */
[C---:B------:R-:W-:Y:S01]  /*4b00*/  HMMA.16816.F32.BF16 R16, R108.reuse, R122, R16 ;  /* 0x0000007a6c10723c */ /* 0x040fe20000041810 */
[----:B------:R-:W4:Y:S05]  /*4b10*/  LDSM.16.M88.4 R120, [R144+0x3000] ;  /* 0x003000009078783b */ /* 0x000f2a0000000200 */
[C---:B-1----:R-:W-:Y:S06]  /*4b20*/  HMMA.16816.F32.BF16 R20, R108.reuse, R128, R20 ;  /* 0x000000806c14723c */ /* 0x042fec0000041814 */
[C---:B------:R-:W-:Y:S01]  /*4b30*/  HMMA.16816.F32.BF16 R24, R108.reuse, R130, R24 ;  /* 0x000000826c18723c */ /* 0x040fe20000041818 */
[----:B------:R-:W1:Y:S01]  /*4b40*/  LDSM.16.M88.4 R128, [R144+0x3800] ;  /* 0x003800009080783b */ /* 0x000e620000000200 */
[----:B------:R-:W-:Y:S04]  /*4b50*/  DEPBAR.LE SB0, 0x0 ;  /* 0x000080000000791a */ /* 0x000fe80000000000 */
[C---:B--2---:R-:W-:Y:S01]  /*4b60*/  HMMA.16816.F32.BF16 R28, R108.reuse, R124, R28 ;  /* 0x0000007c6c1c723c */ /* 0x044fe2000004181c */
[----:B------:R-:W-:Y:S05]  /*4b70*/  BAR.SYNC.DEFER_BLOCKING 0x0 ;  /* 0x0000000000007b1d */ /* 0x000fea0000010000 */
[----:B------:R-:W-:Y:S06]  /*4b80*/  HMMA.16816.F32.BF16 R32, R108, R126, R32 ;  /* 0x0000007e6c20723c */ /* 0x000fec0000041820 */
[C---:B---3--:R-:W-:Y:S06]  /*4b90*/  HMMA.16816.F32.BF16 R4, R104.reuse, R112, R4 ;  /* 0x000000706804723c */ /* 0x048fec0000041804 */
[C---:B------:R-:W-:Y:S06]  /*4ba0*/  HMMA.16816.F32.BF16 R8, R104.reuse, R114, R8 ;  /* 0x000000726808723c */ /* 0x040fec0000041808 */
[C---:B------:R-:W-:Y:S06]  /*4bb0*/  HMMA.16816.F32.BF16 R12, R104.reuse, R116, R12 ;  /* 0x00000074680c723c */ /* 0x040fec000004180c */
[C---:B------:R-:W-:Y:S06]  /*4bc0*/  HMMA.16816.F32.BF16 R16, R104.reuse, R118, R16 ;  /* 0x000000766810723c */ /* 0x040fec0000041810 */
[C---:B----4-:R-:W-:Y:S06]  /*4bd0*/  HMMA.16816.F32.BF16 R20, R104.reuse, R120, R20 ;  /* 0x000000786814723c */ /* 0x050fec0000041814 */
[C---:B------:R-:W-:Y:S06]  /*4be0*/  HMMA.16816.F32.BF16 R24, R104.reuse, R122, R24 ;  /* 0x0000007a6818723c */ /* 0x040fec0000041818 */
[C---:B-1----:R-:W-:Y:S06]  /*4bf0*/  HMMA.16816.F32.BF16 R28, R104.reuse, R128, R28 ;  /* 0x00000080681c723c */ /* 0x042fec000004181c */
        /* <DEDUP_REMOVED lines=43> */
[----:B------:R-:W1:Y:S10]  /*4eb0*/  LDC R102, c[0x0][0x24c] ;  /* 0x00009300ff667b82 */ /* 0x000e740000000800 */
        /* <DEDUP_REMOVED lines=22> */
[-C--:B---3--:R-:W-:Y:S04]  /*5020*/  IMAD.WIDE.U32 R108, R103, R2.reuse, R108 ;  /* 0x00000002676c7225 */ /* 0x088fe800078e006c */
[----:B------:R-:W-:Y:S04]  /*5030*/  IMAD R100, R107, R2, RZ ;  /* 0x000000026b647224 */ /* 0x000fe800078e02ff */
[----:B------:R-:W-:Y:S05]  /*5040*/  IMAD R100, R103, R3, R100 ;  /* 0x0000000367647224 */ /* 0x000fea00078e0264 */
[----:B------:R-:W-:Y:S07]  /*5050*/  IADD3 R100, R109, R100, RZ ;  /* 0x000000646d647210 */ /* 0x000fee0007ffe0ff */
.L_x_6646:
        /* <DEDUP_REMOVED lines=19> */
[----:B------:R-:W0:Y:S02]  /*5190*/  LDGDEPBAR ;  /* 0x00000000000079af */ /* 0x000e240000000000 */
.L_x_6645:
        /* <DEDUP_REMOVED lines=94> */
[----:B------:R-:W-:Y:S01]  /*5780*/  FFMA.FTZ R134, R25, UR4, -R124 ;  /* 0x0000000419867c23 */ /* 0x000fe2000801087c */
[--C-:B------:R-:W-:Y:S01]  /*5790*/  FFMA.FTZ R135, R26, UR4, -R122.reuse ;  /* 0x000000041a877c23 */ /* 0x100fe2000801087a */
[----:B------:R-:W-:Y:S01]  /*57a0*/  FFMA.FTZ R136, R27, UR4, -R122 ;  /* 0x000000041b887c23 */ /* 0x000fe2000801087a */
[C---:B------:R-:W-:Y:S03]  /*57b0*/  FMUL.FTZ R56, R2.reuse, R56 ;  /* 0x0000003802387220 */ /* 0x040fe60000410000 */
[----:B------:R-:W-:Y:S01]  /*57c0*/  MUFU.EX2 R7, R7 ;  /* 0x0000000700077308 */ /* 0x000fe20000000800 */
[----:B------:R-:W-:Y:S01]  /*57d0*/  LDSM.16.MT88.4 R24, [R149+0x9000] ;  /* 0x009000009518783b */ /* 0x000fe20000004200 */
        /* <DEDUP_REMOVED lines=13> */
[--C-:B------:R-:W-:Y:S03]  /*58b0*/  FFMA.FTZ R126, R12, UR4, -R124.reuse ;  /* 0x000000040c7e7c23 */ /* 0x100fe6000801087c */
[----:B------:R-:W-:Y:S01]  /*58c0*/  MUFU.EX2 R103, R103 ;  /* 0x0000006700677308 */ /* 0x000fe20000000800 */
[C---:B------:R-:W-:Y:S01]  /*58d0*/  FMUL.FTZ R12, R2.reuse, R92 ;  /* 0x0000005c020c7220 */ /* 0x040fe20000410000 */
[----:B------:R-:W-:Y:S01]  /*58e0*/  FFMA.FTZ R125, R13, UR4, -R124 ;  /* 0x000000040d7d7c23 */ /* 0x000fe2000801087c */
[----:B------:R-:W-:Y:S01]  /*58f0*/  FMUL.FTZ R13, R2, R93 ;  /* 0x0000005d020d7220 */ /* 0x000fe20000410000 */
[--C-:B------:R-:W-:Y:S01]  /*5900*/  FFMA.FTZ R127, R14, UR4, -R122.reuse ;  /* 0x000000040e7f7c23 */ /* 0x100fe2000801087a */
[C---:B------:R-:W-:Y:S01]  /*5910*/  FMUL.FTZ R14, R0.reuse, R94 ;  /* 0x0000005e000e7220 */ /* 0x040fe20000410000 */
[----:B------:R-:W-:Y:S01]  /*5920*/  FFMA.FTZ R128, R15, UR4, -R122 ;  /* 0x000000040f807c23 */ /* 0x000fe2000801087a */
[----:B------:R-:W-:Y:S03]  /*5930*/  FMUL.FTZ R15, R0, R95 ;  /* 0x0000005f000f7220 */ /* 0x000fe60000410000 */
[----:B------:R-:W3:Y:S01]  /*5940*/  MUFU.EX2 R120, R120 ;  /* 0x0000007800787308 */ /* 0x000ee20000000800 */
[----:B--2---:R-:W-:Y:S01]  /*5950*/  F2FP.BF16.F32.PACK_AB R98, R102, R7 ;  /* 0x000000076662723e */ /* 0x004fe200000010ff */
[----:B------:R-:W-:Y:S01]  /*5960*/  LDSM.16.MT88.4 R92, [R148+0xa000] ;  /* 0x00a00000945c783b */ /* 0x000fe20000004200 */
[C---:B------:R-:W-:Y:S01]  /*5970*/  FMUL.FTZ R68, R2.reuse, R68 ;  /* 0x0000004402447220 */ /* 0x040fe20000410000 */
[----:B------:R-:W-:Y:S01]  /*5980*/  FMUL.FTZ R69, R2, R69 ;  /* 0x0000004502457220 */ /* 0x000fe20000410000 */
        /* <DEDUP_REMOVED lines=10> */
[--C-:B------:R-:W-:Y:S01]  /*5a30*/  FFMA.FTZ R129, R16, UR4, -R124.reuse ;  /* 0x0000000410817c23 */ /* 0x100fe2000801087c */
[----:B------:R-:W-:Y:S01]  /*5a40*/  FFMA.FTZ R130, R17, UR4, -R124 ;  /* 0x0000000411827c23 */ /* 0x000fe2000801087c */
[----:B---3--:R-:W-:Y:S01]  /*5a50*/  F2FP.BF16.F32.PACK_AB R99, R120, R103 ;  /* 0x000000677863723e */ /* 0x008fe200000010ff */
[--C-:B------:R-:W-:Y:S01]  /*5a60*/  FFMA.FTZ R131, R18, UR4, -R122.reuse ;  /* 0x0000000412837c23 */ /* 0x100fe2000801087a */
[----:B------:R-:W-:Y:S01]  /*5a70*/  FFMA.FTZ R132, R19, UR4, -R122 ;  /* 0x0000000413847c23 */ /* 0x000fe2000801087a */
[C---:B------:R-:W-:Y:S01]  /*5a80*/  FMUL.FTZ R80, R2.reuse, R80 ;  /* 0x0000005002507220 */ /* 0x040fe20000410000 */
[----:B------:R-:W-:Y:S01]  /*5a90*/  FMUL.FTZ R81, R2, R81 ;  /* 0x0000005102517220 */ /* 0x000fe20000410000 */
[C---:B------:R-:W-:Y:S01]  /*5aa0*/  FMUL.FTZ R82, R0.reuse, R82 ;  /* 0x0000005200527220 */ /* 0x040fe20000410000 */
[----:B------:R-:W-:Y:S01]  /*5ab0*/  FMUL.FTZ R83, R0, R83 ;  /* 0x0000005300537220 */ /* 0x000fe20000410000 */
[C---:B-1----:R-:W-:Y:S01]  /*5ac0*/  HMMA.16816.F32.BF16 R8, R96.reuse, R104, R8 ;  /* 0x000000686008723c */ /* 0x042fe20000041808 */
[----:B------:R-:W-:Y:S04]  /*5ad0*/  MUFU.EX2 R126, R126 ;  /* 0x0000007e007e7308 */ /* 0x000fe80000000800 */
[C---:B------:R-:W-:Y:S01]  /*5ae0*/  FMUL.FTZ R16, R2.reuse, R88 ;  /* 0x0000005802107220 */ /* 0x040fe20000410000 */
[C---:B------:R-:W-:Y:S01]  /*5af0*/  HMMA.16816.F32.BF16 R36, R96.reuse, R106, R36 ;  /* 0x0000006a6024723c */ /* 0x040fe20000041824 */
[----:B------:R-:W1:Y:S04]  /*5b00*/  LDSM.16.MT88.4 R104, [R151+0xa000] ;  /* 0x00a000009768783b */ /* 0x000e680000004200 */
[----:B------:R-:W2:Y:S01]  /*5b10*/  MUFU.EX2 R125, R125 ;  /* 0x0000007d007d7308 */ /* 0x000ea20000000800 */
[----:B------:R-:W-:Y:S01]  /*5b20*/  ISETP.GT.AND P0, PT, R173, RZ, PT ;  /* 0x000000ffad00720c */ /* 0x000fe20003f04270 */
[----:B------:R-:W-:Y:S01]  /*5b30*/  FMUL.FTZ R17, R2, R89 ;  /* 0x0000005902117220 */ /* 0x000fe20000410000 */
[C---:B------:R-:W-:Y:S07]  /*5b40*/  HMMA.16816.F32.BF16 R40, R96.reuse, R108, R40 ;  /* 0x0000006c6028723c */ /* 0x040fee0000041828 */
[----:B------:R-:W-:Y:S01]  /*5b50*/  MUFU.EX2 R127, R127 ;  /* 0x0000007f007f7308 */ /* 0x000fe20000000800 */
[C---:B------:R-:W-:Y:S01]  /*5b60*/  HMMA.16816.F32.BF16 R44, R96.reuse, R110, R44 ;  /* 0x0000006e602c723c */ /* 0x040fe2000004182c */
[----:B------:R-:W3:Y:S02]  /*5b70*/  LDSM.16.MT88.4 R108, [R150+0xa000] ;  /* 0x00a00000966c783b */ /* 0x000ee40000004200 */
[C---:B------:R-:W-:Y:S03]  /*5b80*/  FMUL.FTZ R18, R0.reuse, R90 ;  /* 0x0000005a00127220 */ /* 0x040fe60000410000 */
[C---:B------:R-:W-:Y:S03]  /*5b90*/  HMMA.16816.F32.BF16 R48, R96.reuse, R112, R48 ;  /* 0x000000706030723c */ /* 0x040fe60000041830 */
[----:B------:R-:W4:Y:S02]  /*5ba0*/  MUFU.EX2 R128, R128 ;  /* 0x0000008000807308 */ /* 0x000f240000000800 */
[----:B--2---:R-:W-:Y:S01]  /*5bb0*/  F2FP.BF16.F32.PACK_AB R88, R125, R126 ;  /* 0x0000007e7d58723e */ /* 0x004fe200000010ff */
[C---:B------:R-:W-:Y:S01]  /*5bc0*/  HMMA.16816.F32.BF16 R52, R96.reuse, R114, R52 ;  /* 0x000000726034723c */ /* 0x040fe20000041834 */
[----:B------:R-:W2:Y:S06]  /*5bd0*/  LDSM.16.MT88.4 R112, [R149+0xa000] ;  /* 0x00a000009570783b */ /* 0x000eac0000004200 */
[----:B------:R-:W-:Y:S01]  /*5be0*/  MUFU.EX2 R129, R129 ;  /* 0x0000008100817308 */ /* 0x000fe20000000800 */
[----:B------:R-:W-:Y:S01]  /*5bf0*/  FMUL.FTZ R19, R0, R91 ;  /* 0x0000005b00137220 */ /* 0x000fe20000410000 */
[C---:B------:R-:W-:Y:S08]  /*5c00*/  HMMA.16816.F32.BF16 R56, R96.reuse, R116, R56 ;  /* 0x000000746038723c */ /* 0x040ff00000041838 */
[----:B------:R-:W5:Y:S01]  /*5c10*/  MUFU.EX2 R130, R130 ;  /* 0x0000008200827308 */ /* 0x000f620000000800 */
[C---:B------:R-:W-:Y:S01]  /*5c20*/  HMMA.16816.F32.BF16 R60, R96.reuse, R118, R60 ;  /* 0x00000076603c723c */ /* 0x040fe2000004183c */
[----:B------:R-:W-:Y:S02]  /*5c30*/  LDSM.16.MT88.4 R116, [R149+0x8800] ;  /* 0x008800009574783b */ /* 0x000fe40000004200 */
[----:B----4-:R-:W-:Y:S03]  /*5c40*/  F2FP.BF16.F32.PACK_AB R89, R128, R127 ;  /* 0x0000007f8059723e */ /* 0x010fe600000010ff */
[C---:B-1----:R-:W-:Y:S03]  /*5c50*/  HMMA.16816.F32.BF16 R64, R96.reuse, R104, R64 ;  /* 0x000000686040723c */ /* 0x042fe60000041840 */
[----:B------:R-:W-:Y:S02]  /*5c60*/  MUFU.EX2 R131, R131 ;  /* 0x0000008300837308 */ /* 0x000fe40000000800 */
[----:B------:R-:W-:Y:S01]  /*5c70*/  FMUL.FTZ R84, R2, R84 ;  /* 0x0000005402547220 */ /* 0x000fe20000410000 */
[C---:B------:R-:W-:Y:S01]  /*5c80*/  HMMA.16816.F32.BF16 R68, R96.reuse, R106, R68 ;  /* 0x0000006a6044723c */ /* 0x040fe20000041844 */
[----:B------:R-:W1:Y:S06]  /*5c90*/  LDSM.16.MT88.4 R104, [R151+0x8800] ;  /* 0x008800009768783b */ /* 0x000e6c0000004200 */
[----:B------:R-:W4:Y:S01]  /*5ca0*/  MUFU.EX2 R132, R132 ;  /* 0x0000008400847308 */ /* 0x000f220000000800 */
[----:B-----5:R-:W-:Y:S01]  /*5cb0*/  F2FP.BF16.F32.PACK_AB R90, R130, R129 ;  /* 0x00000081825a723e */ /* 0x020fe200000010ff */
[C---:B---3--:R-:W-:Y:S03]  /*5cc0*/  HMMA.16816.F32.BF16 R72, R96.reuse, R108, R72 ;  /* 0x0000006c6048723c */ /* 0x048fe60000041848 */
[----:B------:R-:W-:Y:S03]  /*5cd0*/  FMUL.FTZ R85, R2, R85 ;  /* 0x0000005502557220 */ /* 0x000fe60000410000 */
[C---:B------:R-:W-:Y:S01]  /*5ce0*/  HMMA.16816.F32.BF16 R12, R96.reuse, R110, R12 ;  /* 0x0000006e600c723c */ /* 0x040fe2000004180c */
[----:B------:R-:W3:Y:S01]  /*5cf0*/  LDSM.16.MT88.4 R108, [R150+0x8800] ;  /* 0x00880000966c783b */ /* 0x000ee20000004200 */
[----:B------:R-:W-:Y:S03]  /*5d00*/  MUFU.EX2 R133, R133 ;  /* 0x0000008500857308 */ /* 0x000fe60000000800 */
[----:B------:R-:W-:Y:S01]  /*5d10*/  FMUL.FTZ R86, R0, R86 ;  /* 0x0000005600567220 */ /* 0x000fe20000410000 */
[C---:B--2---:R-:W-:Y:S06]  /*5d20*/  HMMA.16816.F32.BF16 R76, R96.reuse, R112, R76 ;  /* 0x00000070604c723c */ /* 0x044fec000004184c */
[----:B------:R-:W2:Y:S01]  /*5d30*/  MUFU.EX2 R134, R134 ;  /* 0x0000008600867308 */ /* 0x000ea20000000800 */
[----:B----4-:R-:W-:Y:S01]  /*5d40*/  F2FP.BF16.F32.PACK_AB R91, R132, R131 ;  /* 0x00000083845b723e */ /* 0x010fe200000010ff */
[C---:B------:R-:W-:Y:S01]  /*5d50*/  HMMA.16816.F32.BF16 R80, R96.reuse, R114, R80 ;  /* 0x000000726050723c */ /* 0x040fe20000041850 */
[----:B------:R-:W4:Y:S02]  /*5d60*/  LDSM.16.MT88.4 R112, [R148+0x8800] ;  /* 0x008800009470783b */ /* 0x000f240000004200 */
[----:B------:R-:W-:Y:S03]  /*5d70*/  FMUL.FTZ R87, R0, R87 ;  /* 0x0000005700577220 */ /* 0x000fe60000410000 */
[C---:B------:R-:W-:Y:S02]  /*5d80*/  HMMA.16816.F32.BF16 R16, R96.reuse, R92, R16 ;  /* 0x0000005c6010723c */ /* 0x040fe40000041810 */
[----:B------:R-:W-:Y:S03]  /*5d90*/  MUFU.EX2 R135, R135 ;  /* 0x0000008700877308 */ /* 0x000fe60000000800 */
[----:B------:R-:W-:Y:S01]  /*5da0*/  FFMA.FTZ R121, R2, R177, R121 ;  /* 0x000000b102797223 */ /* 0x000fe20000010079 */
[----:B------:R-:W-:Y:S01]  /*5db0*/  HMMA.16816.F32.BF16 R84, R96, R94, R84 ;  /* 0x0000005e6054723c */ /* 0x000fe20000041854 */
[----:B------:R-:W5:Y:S05]  /*5dc0*/  LDSM.16.MT88.4 R92, [R151+0xa800] ;  /* 0x00a80000975c783b */ /* 0x000f6a0000004200 */
[----:B------:R-:W2:Y:S01]  /*5dd0*/  MUFU.EX2 R136, R136 ;  /* 0x0000008800887308 */ /* 0x000ea20000000800 */
[----:B------:R-:W-:Y:S01]  /*5de0*/  MOV R101, R100 ;  /* 0x0000006400657202 */ /* 0x000fe20000000f00 */
[C---:B-1----:R-:W-:Y:S01]  /*5df0*/  HMMA.16816.F32.BF16 R8, R88.reuse, R104, R8 ;  /* 0x000000685808723c */ /* 0x042fe20000041808 */
[----:B------:R-:W1:Y:S04]  /*5e00*/  LDSM.16.MT88.4 R96, [R150+0xa800] ;  /* 0x00a800009660783b */ /* 0x000e680000004200 */
[----:B------:R-:W-:Y:S01]  /*5e10*/  FFMA.FTZ R123, R0, R175, R123 ;  /* 0x000000af007b7223 */ /* 0x000fe2000001007b */
[C---:B------:R-:W-:Y:S03]  /*5e20*/  HMMA.16816.F32.BF16 R36, R88.reuse, R106, R36 ;  /* 0x0000006a5824723c */ /* 0x040fe60000041824 */
[----:B------:R-:W1:Y:S03]  /*5e30*/  LDSM.16.MT88.4 R104, [R149+0xa800] ;  /* 0x00a800009568783b */ /* 0x000e660000004200 */
[C---:B---3--:R-:W-:Y:S05]  /*5e40*/  HMMA.16816.F32.BF16 R40, R88.reuse, R108, R40 ;  /* 0x0000006c5828723c */ /* 0x048fea0000041828 */
[----:B------:R-:W-:Y:S01]  /*5e50*/  FADD.FTZ R0, R5, R121 ;  /* 0x0000007905007221 */ /* 0x000fe20000010000 */
[C---:B------:R-:W-:Y:S01]  /*5e60*/  HMMA.16816.F32.BF16 R44, R88.reuse, R110, R44 ;  /* 0x0000006e582c723c */ /* 0x040fe2000004182c */
[----:B------:R-:W3:Y:S04]  /*5e70*/  LDSM.16.MT88.4 R108, [R148+0xa800] ;  /* 0x00a80000946c783b */ /* 0x000ee80000004200 */
[----:B------:R-:W-:Y:S01]  /*5e80*/  FADD.FTZ R6, R6, R123 ;  /* 0x0000007b06067221 */ /* 0x000fe20000010000 */
[C---:B------:R-:W-:Y:S05]  /*5e90*/  HMMA.16816.F32.BF16 R48, R88.reuse, R116, R48 ;  /* 0x000000745830723c */ /* 0x040fea0000041830 */
[----:B------:R-:W-:Y:S01]  /*5ea0*/  FADD.FTZ R5, R7, R0 ;  /* 0x0000000007057221 */ /* 0x000fe20000010000 */
[C---:B------:R-:W-:Y:S05]  /*5eb0*/  HMMA.16816.F32.BF16 R52, R88.reuse, R118, R52 ;  /* 0x000000765834723c */ /* 0x040fea0000041834 */
[--C-:B------:R-:W-:Y:S01]  /*5ec0*/  FFMA.FTZ R116, R20, UR4, -R124.reuse ;  /* 0x0000000414747c23 */ /* 0x100fe2000801087c */
[C---:B----4-:R-:W-:Y:S05]  /*5ed0*/  HMMA.16816.F32.BF16 R56, R88.reuse, R112, R56 ;  /* 0x000000705838723c */ /* 0x050fea0000041838 */
[----:B------:R-:W-:Y:S01]  /*5ee0*/  FFMA.FTZ R117, R21, UR4, -R124 ;  /* 0x0000000415757c23 */ /* 0x000fe2000801087c */
[C---:B------:R-:W-:Y:S01]  /*5ef0*/  HMMA.16816.F32.BF16 R60, R88.reuse, R114, R60 ;  /* 0x00000072583c723c */ /* 0x040fe2000004183c */
[----:B------:R-:W-:Y:S01]  /*5f00*/  LDSM.16.MT88.4 R112, [R150+0x9000] ;  /* 0x009000009670783b */ /* 0x000fe20000004200 */
[----:B------:R-:W-:Y:S03]  /*5f10*/  MUFU.EX2 R116, R116 ;  /* 0x0000007400747308 */ /* 0x000fe60000000800 */
[--C-:B------:R-:W-:Y:S01]  /*5f20*/  FFMA.FTZ R118, R22, UR4, -R122.reuse ;  /* 0x0000000416767c23 */ /* 0x100fe2000801087a */
[C---:B-----5:R-:W-:Y:S06]  /*5f30*/  HMMA.16816.F32.BF16 R64, R88.reuse, R92, R64 ;  /* 0x0000005c5840723c */ /* 0x060fec0000041840 */
[----:B------:R-:W4:Y:S01]  /*5f40*/  MUFU.EX2 R117, R117 ;  /* 0x0000007500757308 */ /* 0x000f220000000800 */
[----:B--2---:R-:W-:Y:S01]  /*5f50*/  F2FP.BF16.F32.PACK_AB R22, R134, R133 ;  /* 0x000000858616723e */ /* 0x004fe200000010ff */
[C---:B------:R-:W-:Y:S01]  /*5f60*/  HMMA.16816.F32.BF16 R68, R88.reuse, R94, R68 ;  /* 0x0000005e5844723c */ /* 0x040fe20000041844 */
[----:B------:R-:W2:Y:S02]  /*5f70*/  LDSM.16.MT88.4 R92, [R151+0x9000] ;  /* 0x00900000975c783b */ /* 0x000ea40000004200 */
[----:B------:R-:W-:Y:S03]  /*5f80*/  FFMA.FTZ R119, R23, UR4, -R122 ;  /* 0x0000000417777c23 */ /* 0x000fe6000801087a */
[C---:B-1----:R-:W-:Y:S02]  /*5f90*/  HMMA.16816.F32.BF16 R72, R88.reuse, R96, R72 ;  /* 0x000000605848723c */ /* 0x042fe40000041848 */
[----:B------:R-:W-:Y:S03]  /*5fa0*/  MUFU.EX2 R118, R118 ;  /* 0x0000007600767308 */ /* 0x000fe60000000800 */
[----:B------:R-:W-:Y:S01]  /*5fb0*/  F2FP.BF16.F32.PACK_AB R23, R136, R135 ;  /* 0x000000878817723e */ /* 0x000fe200000010ff */
[C---:B------:R-:W-:Y:S01]  /*5fc0*/  HMMA.16816.F32.BF16 R12, R88.reuse, R98, R12 ;  /* 0x00000062580c723c */ /* 0x040fe2000004180c */
[----:B------:R-:W1:Y:S05]  /*5fd0*/  LDSM.16.MT88.4 R96, [R148+0x9000] ;  /* 0x009000009460783b */ /* 0x000e6a0000004200 */
[----:B------:R-:W5:Y:S01]  /*5fe0*/  MUFU.EX2 R119, R119 ;  /* 0x0000007700777308 */ /* 0x000f620000000800 */
[----:B----4-:R-:W-:Y:S01]  /*5ff0*/  F2FP.BF16.F32.PACK_AB R20, R117, R116 ;  /* 0x000000747514723e */ /* 0x010fe200000010ff */
[C---:B------:R-:W-:Y:S03]  /*6000*/  HMMA.16816.F32.BF16 R76, R88.reuse, R104, R76 ;  /* 0x00000068584c723c */ /* 0x040fe6000004184c */
[----:B------:R-:W-:Y:S03]  /*6010*/  FADD.FTZ R103, R103, R6 ;  /* 0x0000000667677221 */ /* 0x000fe60000010000 */
[C---:B------:R-:W-:Y:S01]  /*6020*/  HMMA.16816.F32.BF16 R80, R88.reuse, R106, R80 ;  /* 0x0000006a5850723c */ /* 0x040fe20000041850 */
[----:B------:R-:W-:Y:S04]  /*6030*/  LDSM.16.MT88.4 R104, [R149+0xb000] ;  /* 0x00b000009568783b */ /* 0x000fe80000004200 */
[----:B------:R-:W-:Y:S01]  /*6040*/  FADD.FTZ R5, R102, R5 ;  /* 0x0000000566057221 */ /* 0x000fe20000010000 */
[C---:B---3--:R-:W-:Y:S05]  /*6050*/  HMMA.16816.F32.BF16 R16, R88.reuse, R108, R16 ;  /* 0x0000006c5810723c */ /* 0x048fea0000041810 */
[----:B-----5:R-:W-:Y:S01]  /*6060*/  F2FP.BF16.F32.PACK_AB R21, R119, R118 ;  /* 0x000000767715723e */ /* 0x020fe200000010ff */
[----:B------:R-:W-:Y:S01]  /*6070*/  HMMA.16816.F32.BF16 R84, R88, R110, R84 ;  /* 0x0000006e5854723c */ /* 0x000fe20000041854 */
[----:B------:R-:W3:Y:S04]  /*6080*/  LDSM.16.MT88.4 R88, [R151+0xb000] ;  /* 0x00b000009758783b */ /* 0x000ee80000004200 */
[--C-:B------:R-:W-:Y:S01]  /*6090*/  FFMA.FTZ R108, R28, UR4, -R124.reuse ;  /* 0x000000041c6c7c23 */ /* 0x100fe2000801087c */
[C---:B--2---:R-:W-:Y:S05]  /*60a0*/  HMMA.16816.F32.BF16 R8, R20.reuse, R92, R8 ;  /* 0x0000005c1408723c */ /* 0x044fea0000041808 */
[----:B------:R-:W-:Y:S01]  /*60b0*/  FFMA.FTZ R109, R29, UR4, -R124 ;  /* 0x000000041d6d7c23 */ /* 0x000fe2000801087c */
[C---:B------:R-:W-:Y:S01]  /*60c0*/  HMMA.16816.F32.BF16 R36, R20.reuse, R94, R36 ;  /* 0x0000005e1424723c */ /* 0x040fe20000041824 */
[----:B------:R-:W2:Y:S01]  /*60d0*/  LDSM.16.MT88.4 R92, [R150+0xb000] ;  /* 0x00b00000965c783b */ /* 0x000ea20000004200 */
[----:B------:R-:W-:Y:S03]  /*60e0*/  MUFU.EX2 R108, R108 ;  /* 0x0000006c006c7308 */ /* 0x000fe60000000800 */
[--C-:B------:R-:W-:Y:S01]  /*60f0*/  FFMA.FTZ R110, R30, UR4, -R122.reuse ;  /* 0x000000041e6e7c23 */ /* 0x100fe2000801087a */
[C---:B------:R-:W-:Y:S06]  /*6100*/  HMMA.16816.F32.BF16 R40, R20.reuse, R112, R40 ;  /* 0x000000701428723c */ /* 0x040fec0000041828 */
[----:B------:R-:W4:Y:S01]  /*6110*/  MUFU.EX2 R109, R109 ;  /* 0x0000006d006d7308 */ /* 0x000f220000000800 */
[----:B------:R-:W-:Y:S01]  /*6120*/  FFMA.FTZ R111, R31, UR4, -R122 ;  /* 0x000000041f6f7c23 */ /* 0x000fe2000801087a */
[C---:B------:R-:W-:Y:S01]  /*6130*/  HMMA.16816.F32.BF16 R44, R20.reuse, R114, R44 ;  /* 0x00000072142c723c */ /* 0x040fe2000004182c */
[----:B------:R-:W-:Y:S02]  /*6140*/  LDSM.16.MT88.4 R28, [R151+0x9800] ;  /* 0x00980000971c783b */ /* 0x000fe40000004200 */
[----:B------:R-:W-:Y:S03]  /*6150*/  FFMA.FTZ R112, R32, UR4, -R124 ;  /* 0x0000000420707c23 */ /* 0x000fe6000801087c */
[C---:B------:R-:W-:Y:S02]  /*6160*/  HMMA.16816.F32.BF16 R48, R20.reuse, R24, R48 ;  /* 0x000000181430723c */ /* 0x040fe40000041830 */
[----:B------:R-:W-:Y:S03]  /*6170*/  MUFU.EX2 R110, R110 ;  /* 0x0000006e006e7308 */ /* 0x000fe60000000800 */
[----:B------:R-:W-:Y:S01]  /*6180*/  FFMA.FTZ R114, R34, UR4, -R122 ;  /* 0x0000000422727c23 */ /* 0x000fe2000801087a */
[C---:B------:R-:W-:Y:S01]  /*6190*/  HMMA.16816.F32.BF16 R52, R20.reuse, R26, R52 ;  /* 0x0000001a1434723c */ /* 0x040fe20000041834 */
[----:B------:R-:W5:Y:S05]  /*61a0*/  LDSM.16.MT88.4 R24, [R148+0xb000] ;  /* 0x00b000009418783b */ /* 0x000f6a0000004200 */
[----:B------:R-:W4:Y:S01]  /*61b0*/  MUFU.EX2 R111, R111 ;  /* 0x0000006f006f7308 */ /* 0x000f220000000800 */
[----:B------:R-:W-:Y:S01]  /*61c0*/  FFMA.FTZ R124, R33, UR4, -R124 ;  /* 0x00000004217c7c23 */ /* 0x000fe2000801087c */
[C---:B-1----:R-:W-:Y:S03]  /*61d0*/  HMMA.16816.F32.BF16 R56, R20.reuse, R96, R56 ;  /* 0x000000601438723c */ /* 0x042fe60000041838 */
[----:B------:R-:W-:Y:S03]  /*61e0*/  FFMA.FTZ R122, R35, UR4, -R122 ;  /* 0x00000004237a7c23 */ /* 0x000fe6000801087a */
[C---:B------:R-:W-:Y:S01]  /*61f0*/  HMMA.16816.F32.BF16 R60, R20.reuse, R98, R60 ;  /* 0x00000062143c723c */ /* 0x040fe2000004183c */
[----:B------:R-:W-:Y:S01]  /*6200*/  LDSM.16.MT88.4 R32, [R148+0x9800] ;  /* 0x009800009420783b */ /* 0x000fe20000004200 */
[----:B------:R-:W-:Y:S03]  /*6210*/  MUFU.EX2 R112, R112 ;  /* 0x0000007000707308 */ /* 0x000fe60000000800 */
[----:B------:R-:W-:Y:S01]  /*6220*/  FADD.FTZ R120, R120, R103 ;  /* 0x0000006778787221 */ /* 0x000fe20000010000 */
[C---:B---3--:R-:W-:Y:S06]  /*6230*/  HMMA.16816.F32.BF16 R64, R20.reuse, R88, R64 ;  /* 0x000000581440723c */ /* 0x048fec0000041840 */
[----:B------:R-:W1:Y:S01]  /*6240*/  MUFU.EX2 R113, R124 ;  /* 0x0000007c00717308 */ /* 0x000e620000000800 */
[----:B------:R-:W-:Y:S01]  /*6250*/  FADD.FTZ R126, R126, R5 ;  /* 0x000000057e7e7221 */ /* 0x000fe20000010000 */
[C---:B------:R-:W-:Y:S01]  /*6260*/  HMMA.16816.F32.BF16 R68, R20.reuse, R90, R68 ;  /* 0x0000005a1444723c */ /* 0x040fe20000041844 */
[----:B------:R-:W3:Y:S02]  /*6270*/  LDSM.16.MT88.4 R88, [R150+0x9800] ;  /* 0x009800009658783b */ /* 0x000ee40000004200 */
[----:B------:R-:W-:Y:S03]  /*6280*/  FADD.FTZ R127, R127, R120 ;  /* 0x000000787f7f7221 */ /* 0x000fe60000010000 */
[C---:B--2---:R-:W-:Y:S02]  /*6290*/  HMMA.16816.F32.BF16 R72, R20.reuse, R92, R72 ;  /* 0x0000005c1448723c */ /* 0x044fe40000041848 */
[----:B------:R-:W-:Y:S03]  /*62a0*/  MUFU.EX2 R114, R114 ;  /* 0x0000007200727308 */ /* 0x000fe60000000800 */
[----:B------:R-:W-:Y:S01]  /*62b0*/  FADD.FTZ R126, R125, R126 ;  /* 0x0000007e7d7e7221 */ /* 0x000fe20000010000 */
[C---:B------:R-:W-:Y:S01]  /*62c0*/  HMMA.16816.F32.BF16 R12, R20.reuse, R94, R12 ;  /* 0x0000005e140c723c */ /* 0x040fe2000004180c */
[----:B------:R-:W2:Y:S05]  /*62d0*/  LDSM.16.MT88.4 R92, [R149+0x9800] ;  /* 0x00980000955c783b */ /* 0x000eaa0000004200 */
[----:B------:R-:W1:Y:S01]  /*62e0*/  MUFU.EX2 R115, R122 ;  /* 0x0000007a00737308 */ /* 0x000e620000000800 */
[----:B------:R-:W-:Y:S01]  /*62f0*/  FADD.FTZ R128, R128, R127 ;  /* 0x0000007f80807221 */ /* 0x000fe20000010000 */
[C---:B------:R-:W-:Y:S03]  /*6300*/  HMMA.16816.F32.BF16 R76, R20.reuse, R104, R76 ;  /* 0x00000068144c723c */ /* 0x040fe6000004184c */
[----:B------:R-:W-:Y:S03]  /*6310*/  FADD.FTZ R129, R129, R126 ;  /* 0x0000007e81817221 */ /* 0x000fe60000010000 */
[C---:B------:R-:W-:Y:S01]  /*6320*/  HMMA.16816.F32.BF16 R80, R20.reuse, R106, R80 ;  /* 0x0000006a1450723c */ /* 0x040fe20000041850 */
[----:B------:R-:W2:Y:S04]  /*6330*/  LDSM.16.MT88.4 R104, [R151+0xb800] ;  /* 0x00b800009768783b */ /* 0x000ea80000004200 */
[----:B------:R-:W-:Y:S01]  /*6340*/  FADD.FTZ R5, R131, R128 ;  /* 0x0000008083057221 */ /* 0x000fe20000010000 */
[C---:B-----5:R-:W-:Y:S05]  /*6350*/  HMMA.16816.F32.BF16 R16, R20.reuse, R24, R16 ;  /* 0x000000181410723c */ /* 0x060fea0000041810 */
[----:B------:R-:W-:Y:S01]  /*6360*/  FADD.FTZ R129, R130, R129 ;  /* 0x0000008182817221 */ /* 0x000fe20000010000 */
[----:B------:R-:W-:Y:S01]  /*6370*/  HMMA.16816.F32.BF16 R84, R20, R26, R84 ;  /* 0x0000001a1454723c */ /* 0x000fe20000041854 */
[----:B------:R-:W5:Y:S04]  /*6380*/  LDSM.16.MT88.4 R24, [R150+0xb800] ;  /* 0x00b800009618783b */ /* 0x000f680000004200 */
[----:B------:R-:W-:Y:S01]  /*6390*/  FADD.FTZ R5, R132, R5 ;  /* 0x0000000584057221 */ /* 0x000fe20000010000 */
[----:B------:R-:W-:Y:S01]  /*63a0*/  FADD.FTZ R0, R116, R129 ;  /* 0x0000008174007221 */ /* 0x000fe20000010000 */
[----:B----4-:R-:W-:Y:S04]  /*63b0*/  F2FP.BF16.F32.PACK_AB R20, R109, R108 ;  /* 0x0000006c6d14723e */ /* 0x010fe800000010ff */
[----:B------:R-:W-:Y:S01]  /*63c0*/  F2FP.BF16.F32.PACK_AB R21, R111, R110 ;  /* 0x0000006e6f15723e */ /* 0x000fe200000010ff */
[----:B------:R-:W-:Y:S01]  /*63d0*/  FADD.FTZ R118, R118, R5 ;  /* 0x0000000576767221 */ /* 0x000fe20000010000 */
[----:B-1----:R-:W-:Y:S01]  /*63e0*/  F2FP.BF16.F32.PACK_AB R22, R113, R112 ;  /* 0x000000707116723e */ /* 0x002fe200000010ff */
[----:B------:R-:W-:Y:S01]  /*63f0*/  FADD.FTZ R0, R117, R0 ;  /* 0x0000000075007221 */ /* 0x000fe20000010000 */
[----:B------:R-:W-:Y:S01]  /*6400*/  F2FP.BF16.F32.PACK_AB R23, R115, R114 ;  /* 0x000000727317723e */ /* 0x000fe200000010ff */
[----:B------:R-:W-:Y:S02]  /*6410*/  FADD.FTZ R118, R119, R118 ;  /* 0x0000007677767221 */ /* 0x000fe40000010000 */
[----:B------:R-:W-:Y:S01]  /*6420*/  FADD.FTZ R133, R133, R0 ;  /* 0x0000000085857221 */ /* 0x000fe20000010000 */
[----:B------:R-:W-:Y:S01]  /*6430*/  IADD3 R0, R173, -0x1, RZ ;  /* 0xffffffffad007810 */ /* 0x000fe20007ffe0ff */
[----:B------:R-:W-:Y:S02]  /*6440*/  FADD.FTZ R135, R135, R118 ;  /* 0x0000007687877221 */ /* 0x000fe40000010000 */
[C---:B------:R-:W-:Y:S01]  /*6450*/  HMMA.16816.F32.BF16 R96, R20.reuse, R28, R8 ;  /* 0x0000001c1460723c */ /* 0x040fe20000041808 */
[----:B------:R-:W1:Y:S02]  /*6460*/  LDSM.16.MT88.4 R8, [R149+0xb800] ;  /* 0x00b800009508783b */ /* 0x000e640000004200 */
[----:B------:R-:W-:Y:S01]  /*6470*/  FADD.FTZ R133, R134, R133 ;  /* 0x0000008586857221 */ /* 0x000fe20000010000 */
[----:B------:R-:W-:Y:S01]  /*6480*/  FADD.FTZ R135, R136, R135 ;  /* 0x0000008788877221 */ /* 0x000fe20000010000 */
[----:B------:R-:W-:Y:S01]  /*6490*/  MOV R173, R0 ;  /* 0x0000000000ad7202 */ /* 0x000fe20000000f00 */
[C---:B------:R-:W-:Y:S03]  /*64a0*/  HMMA.16816.F32.BF16 R36, R20.reuse, R30, R36 ;  /* 0x0000001e1424723c */ /* 0x040fe60000041824 */
[----:B------:R-:W4:Y:S02]  /*64b0*/  LDSM.16.MT88.4 R28, [R148+0xb800] ;  /* 0x00b80000941c783b */ /* 0x000f240000004200 */
        /* <DEDUP_REMOVED lines=16> */
[----:B------:R-:W-:Y:S01]  /*65c0*/  MOV R0, R3 ;  /* 0x0000000300007202 */ /* 0x000fe20000000f00 */
[C---:B-----5:R-:W-:Y:S06]  /*65d0*/  HMMA.16816.F32.BF16 R72, R20.reuse, R24, R72 ;  /* 0x000000181448723c */ /* 0x060fec0000041848 */
        /* <DEDUP_REMOVED lines=8> */
.L_x_6643:
        /* <DEDUP_REMOVED lines=27> */
[----:B------:R-:W-:Y:S01]  /*6810*/  LOP3.LUT R8, R8, 0xfffffff8, RZ, 0xc0, !PT ;  /* 0xfffffff808087812 */ /* 0x000fe200078ec0ff */
[----:B------:R-:W2:Y:S03]  /*6820*/  @P4 LDC R25, c[0x0][0x2e8] ;  /* 0x0000ba00ff194b82 */ /* 0x000ea60000000800 */
[----:B------:R-:W-:-:S03]  /*6830*/  IADD3 R8, R9, -R8, RZ ;  /* 0x8000000809087210 */ /* 0x000fc60007ffe0ff */
[----:B------:R-:W3:Y:S01]  /*6840*/  @P3 MUFU.RCP R11, R6 ;  /* 0x00000006000b3308 */ /* 0x000ee20000001000 */
[----:B------:R-:W-:-:S04]  /*6850*/  SHF.L.U32 R9, R8, 0x6, RZ ;  /* 0x0000000608097819 */ /* 0x000fc800000006ff */
[----:B------:R-:W-:-:S03]  /*6860*/  LOP3.LUT R9, R9, 0x1c0, RZ, 0xc0, !PT ;  /* 0x000001c009097812 */ /* 0x000fc600078ec0ff */
[----:B------:R-:W4:Y:S01]  /*6870*/  @P4 MUFU.LG2 R7, R7 ;  /* 0x0000000700074308 */ /* 0x000f220000000c00 */
        /* <DEDUP_REMOVED lines=33> */
[----:B---3--:R-:W-:Y:S01]  /*6a90*/  FMUL.FTZ R99, R11, R99 ;  /* 0x000000630b637220 */ /* 0x008fe20000410000 */
[----:B------:R-:W-:Y:S01]  /*6aa0*/  LEA.HI R9, R9, R9, RZ, 0x1d ;  /* 0x0000000909097211 */ /* 0x000fe200078fe8ff */
[C---:B------:R-:W-:Y:S01]  /*6ab0*/  FMUL.FTZ R98, R11.reuse, R98 ;  /* 0x000000620b627220 */ /* 0x040fe20000410000 */
[----:B------:R-:W-:Y:S01]  /*6ac0*/  ISETP.NE.U32.AND P0, PT, R10, 0x1, PT ;  /* 0x000000010a00780c */ /* 0x000fe20003f05070 */
[C---:B------:R-:W-:Y:S01]  /*6ad0*/  FMUL.FTZ R39, R11.reuse, R39 ;  /* 0x000000270b277220 */ /* 0x040fe20000410000 */
[----:B------:R-:W-:Y:S01]  /*6ae0*/  LEA R2, R2, R9, 0x1 ;  /* 0x0000000902027211 */ /* 0x000fe200078e08ff */
[C---:B------:R-:W-:Y:S01]  /*6af0*/  FMUL.FTZ R38, R11.reuse, R38 ;  /* 0x000000260b267220 */ /* 0x040fe20000410000 */
[----:B------:R-:W-:Y:S01]  /*6b00*/  R2P PR, R8, 0x6 ;  /* 0x0000000608007804 */ /* 0x000fe20000000000 */
[C---:B------:R-:W-:Y:S01]  /*6b10*/  FMUL.FTZ R43, R11.reuse, R43 ;  /* 0x0000002b0b2b7220 */ /* 0x040fe20000410000 */
[----:B------:R-:W-:Y:S01]  /*6b20*/  LEA R9, R2, UR4, 0x1 ;  /* 0x0000000402097c11 */ /* 0x000fe2000f8e08ff */
[C---:B------:R-:W-:Y:S01]  /*6b30*/  FMUL.FTZ R42, R11.reuse, R42 ;  /* 0x0000002a0b2a7220 */ /* 0x040fe20000410000 */
[----:B------:R-:W-:Y:S01]  /*6b40*/  MOV R2, 0x20 ;  /* 0x0000002000027802 */ /* 0x000fe20000000f00 */
        /* <DEDUP_REMOVED lines=27> */
[C---:B------:R-:W-:Y:S01]  /*6d00*/  IADD3 R11, R9.reuse, -0x10, RZ ;  /* 0xfffffff0090b7810 */ /* 0x040fe20007ffe0ff */
[----:B------:R-:W1:Y:S01]  /*6d10*/  @P3 MUFU.LG2 R6, R6 ;  /* 0x0000000600063308 */ /* 0x000e620000000c00 */
[----:B------:R-:W-:Y:S01]  /*6d20*/  SEL R2, R2, 0xffffffe0, !P1 ;  /* 0xffffffe002027807 */ /* 0x000fe20004800000 */
[----:B------:R-:W-:Y:S01]  /*6d30*/  ULDC.U8 UR4, c[0x0][0x3d8] ;  /* 0x0000f60000047ab9 */ /* 0x000fe20000000000 */
[----:B------:R-:W-:Y:S01]  /*6d40*/  @P0 IADD3 R11, R9, 0x10, RZ ;  /* 0x00000010090b0810 */ /* 0x000fe20007ffe0ff */
[----:B----4-:R-:W-:Y:S01]  /*6d50*/  @P4 FMUL.FTZ R7, R7, 0.69314718246459960938 ;  /* 0x3f31721807074820 */ /* 0x010fe20000410000 */
[----:B------:R-:W-:-:S02]  /*6d60*/  F2FP.BF16.F32.PACK_AB R96, R97, R96 ;  /* 0x000000606160723e */ /* 0x000fc400000010ff */
[----:B------:R-:W-:Y:S02]  /*6d70*/  F2FP.BF16.F32.PACK_AB R98, R99, R98 ;  /* 0x000000626362723e */ /* 0x000fe400000010ff */
        /* <DEDUP_REMOVED lines=8> */
[----:B------:R-:W-:Y:S01]  /*6e00*/  IADD3 R13, R9, R2, RZ ;  /* 0x00000002090d7210 */ /* 0x000fe20007ffe0ff */
[----:B-1----:R-:W-:Y:S01]  /*6e10*/  @P3 FMUL.FTZ R10, R6, 0.69314718246459960938 ;  /* 0x3f317218060a3820 */ /* 0x002fe20000410000 */
        /* <DEDUP_REMOVED lines=47> */
[----:B------:R4:W-:Y:S01]  /*7110*/  STS [R11+0x2000], R68 ;  /* 0x002000440b007388 */ /* 0x0009e20000000800 */
[----:B------:R-:W-:-:S02]  /*7120*/  ISETP.NE.AND P0, PT, RZ, UR4, PT ;  /* 0x00000004ff007c0c */ /* 0x000fc4000bf05270 */
[----:B------:R-:W-:Y:S01]  /*7130*/  MOV R8, 0x7f800000 ;  /* 0x7f80000000087802 */ /* 0x000fe20000000f00 */
[----:B------:R4:W-:Y:S01]  /*7140*/  STS [R11+0x2400], R70 ;  /* 0x002400460b007388 */ /* 0x0009e20000000800 */
[----:B--2---:R-:W-:-:S03]  /*7150*/  @P4 FFMA.FTZ R8, R100, R25, R7 ;  /* 0x0000001964084223 */ /* 0x004fc60000010007 */
[----:B------:R4:W-:Y:S04]  /*7160*/  STS [R13+0x2000], R72 ;  /* 0x002000480d007388 */ /* 0x0009e80000000800 */
[----:B------:R4:W-:Y:S04]  /*7170*/  STS [R13+0x2400], R74 ;  /* 0x0024004a0d007388 */ /* 0x0009e80000000800 */
[----:B------:R4:W-:Y:S04]  /*7180*/  STS [R15+0x2000], R92 ;  /* 0x0020005c0f007388 */ /* 0x0009e80000000800 */
[----:B------:R4:W-:Y:S01]  /*7190*/  STS [R15+0x2400], R94 ;  /* 0x0024005e0f007388 */ /* 0x0009e20000000800 */
[----:B---3--:R-:W-:Y:S01]  /*71a0*/  MOV R9, 0x7f800000 ;  /* 0x7f80000000097802 */ /* 0x008fe20000000f00 */
[----:B-1----:R-:W-:-:S02]  /*71b0*/  @P3 FFMA.FTZ R9, R3, R2, R10 ;  /* 0x0000000203093223 */ /* 0x002fc4000001000a */
[----:B------:R4:W-:Y:S04]  /*71c0*/  STS [R17+0x2000], R76 ;  /* 0x0020004c11007388 */ /* 0x0009e80000000800 */
[----:B------:R4:W-:Y:S04]  /*71d0*/  STS [R17+0x2400], R78 ;  /* 0x0024004e11007388 */ /* 0x0009e80000000800 */
[----:B------:R4:W-:Y:S04]  /*71e0*/  STS [R19+0x2000], R80 ;  /* 0x0020005013007388 */ /* 0x0009e80000000800 */
[----:B------:R4:W-:Y:S04]  /*71f0*/  STS [R19+0x2400], R82 ;  /* 0x0024005213007388 */ /* 0x0009e80000000800 */
[----:B------:R4:W-:Y:S04]  /*7200*/  STS [R21+0x2000], R88 ;  /* 0x0020005815007388 */ /* 0x0009e80000000800 */
[----:B------:R4:W-:Y:S04]  /*7210*/  STS [R21+0x2400], R90 ;  /* 0x0024005a15007388 */ /* 0x0009e80000000800 */
        /* <DEDUP_REMOVED lines=10> */
.L_x_6648:
[----:B------:R-:W-:Y:S01]  /*72c0*/  S2UR UR8, SR_CTAID.Z ;  /* 0x00000000000879c3 */ /* 0x000fe20000002700 */
[----:B------:R-:W-:Y:S01]  /*72d0*/  ULDC UR9, c[0x0][0x270] ;  /* 0x00009c0000097ab9 */ /* 0x000fe20000000800 */
[----:B------:R-:W-:-:S06]  /*72e0*/  ULDC UR6, c[0x0][0x2c4] ;  /* 0x0000b10000067ab9 */ /* 0x000fcc0000000800 */
[----:B------:R-:W1:Y:S02]  /*72f0*/  S2UR UR7, SR_CTAID.Y ;  /* 0x00000000000779c3 */ /* 0x000e640000002600 */
[----:B-1----:R-:W-:-:S04]  /*7300*/  UIMAD UR9, UR7, UR9, UR8 ;  /* 0x00000009070972a4 */ /* 0x002fc8000f8e0208 */
[----:B------:R-:W-:Y:S02]  /*7310*/  UIMAD UR9, UR9, UR6, URZ ;  /* 0x00000006090972a4 */ /* 0x000fe4000f8e023f */
.L_x_6649:
        /* <DEDUP_REMOVED lines=21> */
.L_x_6651:
[----:B------:R-:W-:Y:S05]  /*7470*/  BSYNC B0 ;  /* 0x0000000000007941 */ /* 0x000fea0003800000 */
.L_x_6650:
[----:B------:R-:W2:Y:S01]  /*7480*/  S2UR UR5, SR_CTAID.X ;  /* 0x00000000000579c3 */ /* 0x000ea20000002500 */
[----:B------:R-:W-:Y:S01]  /*7490*/  SHF.R.S32.HI R167, RZ, 0x1f, R166 ;  /* 0x0000001fffa77819 */ /* 0x000fe200000114a6 */
[----:B----4-:R-:W-:Y:S01]  /*74a0*/  LDS.128 R16, [R165+0x800] ;  /* 0x00080000a5107984 */ /* 0x010fe20000000c00 */
[----:B------:R-:W-:-:S03]  /*74b0*/  LEA.HI R0, R5, R0, RZ, 0x3 ;  /* 0x0000000005007211 */ /* 0x000fc600078f18ff */
[----:B------:R-:W-:Y:S01]  /*74c0*/  LDS.128 R20, [R165+0x2800] ;  /* 0x00280000a5147984 */ /* 0x000fe20000000c00 */
[----:B------:R-:W-:Y:S01]  /*74d0*/  SHF.R.S32.HI R0, RZ, 0x3, R0 ;  /* 0x00000003ff007819 */ /* 0x000fe20000011400 */
[----:B-1----:R-:W1:Y:S02]  /*74e0*/  LDC.64 R6, c[0x0][0x298] ;  /* 0x0000a600ff067b82 */ /* 0x002e640000000a00 */
[----:B------:R-:W-:Y:S01]  /*74f0*/  LDS.128 R32, [R165+0x1000] ;  /* 0x00100000a5207984 */ /* 0x000fe20000000c00 */
[----:B------:R-:W-:-:S03]  /*7500*/  SHF.R.S32.HI R5, RZ, 0x1f, R0 ;  /* 0x0000001fff057819 */ /* 0x000fc60000011400 */
[----:B------:R-:W-:Y:S02]  /*7510*/  LDS.128 R24, [R165+0x3000] ;  /* 0x00300000a5187984 */ /* 0x000fe40000000c00 */
[----:B------:R-:W3:Y:S02]  /*7520*/  LDC.64 R8, c[0x0][0x290] ;  /* 0x0000a400ff087b82 */ /* 0x000ee40000000a00 */
        /* <DEDUP_REMOVED lines=11> */
[----:B---3--:R-:W-:Y:S01]  /*75e0*/  IMAD R4, R8, UR4, RZ ;  /* 0x0000000408047c24 */ /* 0x008fe2000f8e02ff */
[----:B------:R-:W-:Y:S01]  /*75f0*/  IADD3 R11, R13, R11, RZ ;  /* 0x0000000b0d0b7210 */ /* 0x000fe20007ffe0ff */
[----:B------:R-:W-:Y:S01]  /*7600*/  USHF.R.S32.HI UR4, URZ, 0x1f, UR8 ;  /* 0x0000001f3f047899 */ /* 0x000fe20008011408 */
[----:B------:R-:W1:Y:S01]  /*7610*/  LDS.128 R12, [R165+0x2000] ;  /* 0x00200000a50c7984 */ /* 0x000e620000000c00 */
[----:B------:R-:W-:-:S02]  /*7620*/  IMAD R9, R9, UR7, R4 ;  /* 0x0000000709097c24 */ /* 0x000fc4000f8e0204 */
[----:B------:R-:W-:-:S04]  /*7630*/  IMAD.WIDE.U32 R40, R8, UR7, R10 ;  /* 0x0000000708287c25 */ /* 0x000fc8000f8e000a */
[----:B------:R-:W-:Y:S02]  /*7640*/  IMAD.IADD R41, R9, 0x1, R41 ;  /* 0x0000000109297824 */ /* 0x000fe400078e0229 */
[----:B------:R-:W3:Y:S01]  /*7650*/  LDS.128 R8, [R165] ;  /* 0x00000000a5087984 */ /* 0x000ee20000000c00 */
[C---:B--2---:R-:W-:Y:S01]  /*7660*/  IMAD R4, R2.reuse, UR4, RZ ;  /* 0x0000000402047c24 */ /* 0x044fe2000f8e02ff */
[----:B------:R-:W-:Y:S01]  /*7670*/  ULDC.64 UR4, c[0x0][0x280] ;  /* 0x0000a00000047ab9 */ /* 0x000fe20000000a00 */
[----:B------:R-:W-:-:S04]  /*7680*/  IMAD.WIDE.U32 R40, R2, UR8, R40 ;  /* 0x0000000802287c25 */ /* 0x000fc8000f8e0028 */
[----:B------:R-:W-:-:S05]  /*7690*/  IMAD R3, R3, UR8, R4 ;  /* 0x0000000803037c24 */ /* 0x000fca000f8e0204 */
[----:B------:R-:W-:-:S03]  /*76a0*/  IADD3 R41, R3, R41, RZ ;  /* 0x0000002903297210 */ /* 0x000fc60007ffe0ff */
[----:B------:R-:W-:-:S04]  /*76b0*/  IMAD.WIDE.U32 R2, R0, R6, R40 ;  /* 0x0000000600027225 */ /* 0x000fc800078e0028 */
[----:B------:R-:W-:Y:S01]  /*76c0*/  IMAD.SHL.U32 R0, R6, 0x20, RZ ;  /* 0x0000002006007824 */ /* 0x000fe200078e00ff */
[----:B------:R-:W-:Y:S02]  /*76d0*/  LEA R4, P1, R2, UR4, 0x1 ;  /* 0x0000000402047c11 */ /* 0x000fe4000f8208ff */
[----:B------:R-:W-:Y:S02]  /*76e0*/  IADD3 R5, R5, R3, RZ ;  /* 0x0000000305057210 */ /* 0x000fe40007ffe0ff */
[----:B------:R-:W-:Y:S02]  /*76f0*/  SHF.L.U64.HI R6, R6, 0x5, R7 ;  /* 0x0000000506067819 */ /* 0x000fe40000010207 */
[----:B------:R-:W-:Y:S02]  /*7700*/  IADD3 R40, P0, R0, R4, RZ ;  /* 0x0000000400287210 */ /* 0x000fe40007f1e0ff */
[----:B------:R-:W-:Y:S02]  /*7710*/  LEA.HI.X R5, R2, UR5, R5, 0x1, P1 ;  /* 0x0000000502057c11 */ /* 0x000fe400088f0c05 */
[----:B------:R-:W-:-:S03]  /*7720*/  IADD3 R2, P1, R40, R0, RZ ;  /* 0x0000000028027210 */ /* 0x000fc60007f3e0ff */
[----:B------:R-:W-:Y:S01]  /*7730*/  IMAD.X R41, R6, 0x1, R5, P0 ;  /* 0x0000000106297824 */ /* 0x000fe200000e0605 */
[----:B------:R-:W-:Y:S01]  /*7740*/  IADD3 R42, P0, R2, R0, RZ ;  /* 0x00000000022a7210 */ /* 0x000fe20007f1e0ff */
[----:B-1----:R-:W-:Y:S03]  /*7750*/  STG.E.128 desc[UR18][R4.64+0x80], R12 ;  /* 0x0000800c04007986 */ /* 0x002fe6000c101d12 */
[-C--:B------:R-:W-:Y:S01]  /*7760*/  IADD3.X R3, R41, R6.reuse, RZ, P1, !PT ;  /* 0x0000000629037210 */ /* 0x080fe20000ffe4ff */
[----:B---3--:R-:W-:Y:S03]  /*7770*/  STG.E.128 desc[UR18][R4.64], R8 ;  /* 0x0000000804007986 */ /* 0x008fe6000c101d12 */
[----:B------:R-:W-:Y:S01]  /*7780*/  IADD3.X R43, R3, R6, RZ, P0, !PT ;  /* 0x00000006032b7210 */ /* 0x000fe200007fe4ff */
[----:B------:R-:W-:Y:S04]  /*7790*/  STG.E.128 desc[UR18][R40.64], R16 ;  /* 0x0000001028007986 */ /* 0x000fe8000c101d12 */
[----:B------:R-:W-:Y:S04]  /*77a0*/  STG.E.128 desc[UR18][R40.64+0x80], R20 ;  /* 0x0000801428007986 */ /* 0x000fe8000c101d12 */
[----:B------:R-:W-:Y:S04]  /*77b0*/  STG.E.128 desc[UR18][R2.64], R32 ;  /* 0x0000002002007986 */ /* 0x000fe8000c101d12 */
[----:B------:R-:W-:Y:S04]  /*77c0*/  STG.E.128 desc[UR18][R2.64+0x80], R24 ;  /* 0x0000801802007986 */ /* 0x000fe8000c101d12 */
[----:B------:R-:W-:Y:S04]  /*77d0*/  STG.E.128 desc[UR18][R42.64], R28 ;  /* 0x0000001c2a007986 */ /* 0x000fe8000c101d12 */
[----:B------:R-:W-:Y:S01]  /*77e0*/  STG.E.128 desc[UR18][R42.64+0x80], R36 ;  /* 0x000080242a007986 */ /* 0x000fe2000c101d12 */
[----:B------:R-:W-:Y:S05]  /*77f0*/  EXIT ;  /* 0x000000000000794d */ /* 0x000fea0003800000 */
.L_x_6652:
        /* <DEDUP_REMOVED lines=16> */
.L_x_8522:


//--------------------- .text._ZN5flash24flash_fwd_splitkv_kernelI23Flash_fwd_kernel_traitsILi128ELi64ELi64ELi4ELb0ELb0EN7cutlass10bfloat16_tE19Flash_kernel_traitsILi128ELi64ELi64ELi4ES3_EELb1ELb0ELb0ELb1ELb1ELb1ELb0ELb0EEEvNS_16Flash_fwd_paramsE --------------------------
	.section	.text._ZN5flash24flash_fwd_splitkv_kernelI23Flash_fwd_kernel_traitsILi128ELi64ELi64ELi4ELb0ELb0EN7cutlass10bfloat16_tE19Flash_kernel_traitsILi128ELi64ELi64ELi4ES3_EELb1ELb0ELb0ELb1ELb1ELb1ELb0ELb0EEEvNS_16Flash_fwd_paramsE,"ax",@progbits
	.align	128
        .global         _ZN5flash24flash_fwd_splitkv_kernelI23Flash_fwd_kernel_traitsILi128ELi64ELi64ELi4ELb0ELb0EN7cutlass10bfloat16_tE19Flash_kernel_traitsILi128ELi64ELi64ELi4ES3_EELb1ELb0ELb0ELb1ELb1ELb1ELb0ELb0EEEvNS_16Flash_fwd_paramsE
        .type           _ZN5flash24flash_fwd_splitkv_kernelI23Flash_fwd_kernel_traitsILi128ELi64ELi64ELi4ELb0ELb0EN7cutlass10bfloat16_tE19Flash_kernel_traitsILi128ELi64ELi64ELi4ES3_EELb1ELb0ELb0ELb1ELb1ELb1ELb0ELb0EEEvNS_16Flash_fwd_paramsE,@function
        .size           _ZN5flash24flash_fwd_splitkv_kernelI23Flash_fwd_kernel_traitsILi128ELi64ELi64ELi4ELb0ELb0EN7cutlass10bfloat16_tE19Flash_kernel_traitsILi128ELi64ELi64ELi4ES3_EELb1ELb0ELb0ELb1ELb1ELb1ELb0ELb0EEEvNS_16Flash_fwd_paramsE,(.L_x_8523 - _ZN5flash24flash_fwd_splitkv_kernelI23Flash_fwd_kernel_traitsILi128ELi64ELi64ELi4ELb0ELb0EN7cutlass10bfloat16_tE19Flash_kernel_traitsILi128ELi64ELi64ELi4ES3_EELb1ELb0ELb0ELb1ELb1ELb1ELb0ELb0EEEvNS_16Flash_fwd_paramsE)
        .other          _ZN5flash24flash_fwd_splitkv_kernelI23Flash_fwd_kernel_traitsILi128ELi64ELi64ELi4ELb0ELb0EN7cutlass10bfloat16_tE19Flash_kernel_traitsILi128ELi64ELi64ELi4ES3_EELb1ELb0ELb0ELb1ELb1ELb1ELb0ELb0EEEvNS_16Flash_fwd_paramsE,@"STO_CUDA_ENTRY STV_DEFAULT"
_ZN5flash24flash_fwd_splitkv_kernelI23Flash_fwd_kernel_traitsILi128ELi64ELi64ELi4ELb0ELb0EN7cutlass10bfloat16_tE19Flash_kernel_traitsILi128ELi64ELi64ELi4ES3_EELb1ELb0ELb0ELb1ELb1ELb1ELb0ELb0EEEvNS_16Flash_fwd_paramsE:
.text._ZN5flash24flash_fwd_splitkv_kernelI23Flash_fwd_kernel_traitsILi128ELi64ELi64ELi4ELb0ELb0EN7cutlass10bfloat16_tE19Flash_kernel_traitsILi128ELi64ELi64ELi4ES3_EELb1ELb0ELb0ELb1ELb1ELb1ELb0ELb0EEEvNS_16Flash_fwd_paramsE:
        /* <DEDUP_REMOVED lines=126> */
.L_x_6653:
        /* <DEDUP_REMOVED lines=22> */
.L_x_6654:
        /* <DEDUP_REMOVED lines=79> */
.L_x_6655:
        /* <DEDUP_REMOVED lines=57> */
.L_x_6656:
        /* <DEDUP_REMOVED lines=112> */
[----:B------:R-:W-:Y:S01]  /*18c0*/  LEA R149, R0, UR4, 0x1 ;  /* 0x0000000400957c11 */ /* 0x000fe2000f8e08ff */
[----:B------:R-:W-:-:S02]  /*18d0*/  ULDC UR4, c[0x0][0x39c] ;  /* 0x0000e70000047ab9 */ /* 0x000fc40000000800 */
        /* <DEDUP_REMOVED lines=19> */
[----:B------:R1:W-:Y:S01]  /*1a10*/  LDGSTS.E.BYPASS.LTC128B.128 [R157+0x7000], desc[UR18][R20.64+0x80] ;  /* 0x07000080149d7fae */ /* 0x0003e2000b901d52 */
[----:B------:R-:W-:Y:S01]  /*1a20*/  IADD3 R8, P0, R152, UR12, RZ ;  /* 0x0000000c98087c10 */ /* 0x000fe2000ff1e0ff */
[----:B------:R-:W-:Y:S01]  /*1a30*/  IMAD.MOV.U32 R153, RZ, RZ, R151 ;  /* 0x000000ffff997224 */ /* 0x000fe200078e0097 */
[----:B------:R-:W-:Y:S01]  /*1a40*/  LOP3.LUT R4, R9, 0xfffffe00, RZ, 0xc0, !PT ;  /* 0xfffffe0009047812 */ /* 0x000fe200078ec0ff */
[----:B------:R-:W-:Y:S01]  /*1a50*/  LDGSTS.E.BYPASS.LTC128B.128 [R157+0x5800], desc[UR18][R14.64] ;  /* 0x058000000e9d7fae */ /* 0x000fe2000b901d52 */
[----:B------:R-:W-:Y:S02]  /*1a60*/  IADD3.X R9, R151, UR11, RZ, P0, !PT ;  /* 0x0000000b97097c10 */ /* 0x000fe400087fe4ff */
[----:B------:R-:W-:Y:S01]  /*1a70*/  IADD3 R12, P0, R8, UR12, RZ ;  /* 0x0000000c080c7c10 */ /* 0x000fe2000ff1e0ff */
[----:B------:R-:W-:Y:S01]  /*1a80*/  LDGSTS.E.BYPASS.LTC128B.128 [R157+0x7800], desc[UR18][R14.64+0x80] ;  /* 0x078000800e9d7fae */ /* 0x000fe2000b901d52 */
[----:B------:R-:W-:Y:S01]  /*1a90*/  IMAD R150, R29, 0x400, R4 ;  /* 0x000004001d967824 */ /* 0x000fe200078e0204 */
[----:B------:R-:W-:-:S02]  /*1aa0*/  LOP3.LUT R143, R3, R4, RZ, 0xfc, !PT ;  /* 0x00000004038f7212 */ /* 0x000fc400078efcff */
[----:B------:R-:W0:Y:S01]  /*1ab0*/  LDGDEPBAR ;  /* 0x00000000000079af */ /* 0x000e220000000000 */
[----:B------:R-:W-:Y:S01]  /*1ac0*/  IADD3.X R13, R9, UR11, RZ, P0, !PT ;  /* 0x0000000b090d7c10 */ /* 0x000fe200087fe4ff */
[----:B------:R-:W-:Y:S01]  /*1ad0*/  IMAD.IADD R150, R150, 0x1, R3 ;  /* 0x0000000196967824 */ /* 0x000fe200078e0203 */
[----:B------:R-:W-:-:S04]  /*1ae0*/  IADD3 R10, P0, R12, UR12, RZ ;  /* 0x0000000c0c0a7c10 */ /* 0x000fc8000ff1e0ff */
[----:B------:R-:W-:Y:S02]  /*1af0*/  IADD3.X R11, R13, UR11, RZ, P0, !PT ;  /* 0x0000000b0d0b7c10 */ /* 0x000fe400087fe4ff */
[----:B------:R-:W-:Y:S02]  /*1b00*/  LEA R150, R150, UR5, 0x1 ;  /* 0x0000000596967c11 */ /* 0x000fe4000f8e08ff */
[----:B------:R-:W-:Y:S01]  /*1b10*/  LOP3.LUT P0, RZ, R5, 0x2, RZ, 0xc0, !PT ;  /* 0x0000000205ff7812 */ /* 0x000fe2000780c0ff */
[----:B------:R-:W-:-:S04]  /*1b20*/  DEPBAR.LE SB0, 0x0 ;  /* 0x000080000000791a */ /* 0x000fc80000000000 */
[----:B------:R-:W-:Y:S08]  /*1b30*/  BAR.SYNC.DEFER_BLOCKING 0x0 ;  /* 0x0000000000007b1d */ /* 0x000ff00000010000 */
[----:B------:R-:W-:Y:S01]  /*1b40*/  @P0 VIADD R147, R149, 0xffffffe0 ;  /* 0xffffffe095930836 */ /* 0x000fe20000000000 */
[----:B------:R-:W-:-:S03]  /*1b50*/  LOP3.LUT P0, RZ, R5, 0x4, RZ, 0xc0, !PT ;  /* 0x0000000405ff7812 */ /* 0x000fc6000780c0ff */
[C---:B------:R-:W-:Y:S02]  /*1b60*/  VIADD R139, R147.reuse, 0x800 ;  /* 0x00000800938b7836 */ /* 0x040fe40000000000 */
[C---:B------:R-:W-:Y:S02]  /*1b70*/  VIADD R138, R147.reuse, 0x1000 ;  /* 0x00001000938a7836 */ /* 0x040fe40000000000 */
[C---:B------:R-:W-:Y:S02]  /*1b80*/  VIADD R137, R147.reuse, 0x1800 ;  /* 0x0000180093897836 */ /* 0x040fe40000000000 */
[C---:B------:R-:W-:Y:S02]  /*1b90*/  VIADD R135, R147.reuse, 0x2000 ;  /* 0x0000200093877836 */ /* 0x040fe40000000000 */
[C---:B------:R-:W-:Y:S02]  /*1ba0*/  VIADD R134, R147.reuse, 0x2800 ;  /* 0x0000280093867836 */ /* 0x040fe40000000000 */
[----:B------:R-:W-:-:S02]  /*1bb0*/  VIADD R133, R147, 0x3000 ;  /* 0x0000300093857836 */ /* 0x000fc40000000000 */
[----:B------:R-:W-:Y:S01]  /*1bc0*/  VIADD R132, R147, 0x3800 ;  /* 0x0000380093847836 */ /* 0x000fe20000000000 */
        /* <DEDUP_REMOVED lines=12> */
[----:B-1----:R-:W1:Y:S01]  /*1c90*/  LDSM.16.M88.4 R20, [R31+0x4000] ;  /* 0x004000001f14783b */ /* 0x002e620000000200 */
[----:B--2---:R-:W-:-:S03]  /*1ca0*/  IMAD.MOV.U32 R8, RZ, RZ, 0x20 ;  /* 0x00000020ff087424 */ /* 0x004fc600078e00ff */
[----:B------:R-:W-:Y:S02]  /*1cb0*/  LDSM.16.M88.4 R56, [R147] ;  /* 0x000000009338783b */ /* 0x000fe40000000200 */
[----:B------:R-:W-:Y:S02]  /*1cc0*/  SEL R0, R8, 0xffffffe0, !P1 ;  /* 0xffffffe008007807 */ /* 0x000fe40004800000 */
[----:B------:R-:W2:Y:S01]  /*1cd0*/  LDSM.16.M88.4 R44, [R31+0x4800] ;  /* 0x004800001f2c783b */ /* 0x000ea20000000200 */
[----:B------:R-:W-:Y:S01]  /*1ce0*/  LOP3.LUT P1, RZ, R2, 0x4, RZ, 0xc0, !PT ;  /* 0x0000000402ff7812 */ /* 0x000fe2000782c0ff */
[----:B------:R-:W-:Y:S02]  /*1cf0*/  IMAD.MOV.U32 R2, RZ, RZ, 0x40 ;  /* 0x00000040ff027424 */ /* 0x000fe400078e00ff */
[----:B------:R-:W-:Y:S01]  /*1d00*/  IMAD.IADD R148, R150, 0x1, R0 ;  /* 0x0000000196947824 */ /* 0x000fe200078e0200 */
[----:B------:R-:W-:Y:S02]  /*1d10*/  LDSM.16.M88.4 R68, [R31+0x5000] ;  /* 0x005000001f44783b */ /* 0x000fe40000000200 */
[----:B------:R-:W-:-:S02]  /*1d20*/  SEL R5, R2, 0xffffffc0, !P1 ;  /* 0xffffffc002057807 */ /* 0x000fc40004800000 */
[----:B------:R-:W-:Y:S01]  /*1d30*/  SEL R2, R2, 0xffffffc0, !P0 ;  /* 0xffffffc002027807 */ /* 0x000fe20004000000 */
[----:B---3--:R-:W3:Y:S02]  /*1d40*/  LDSM.16.M88.4 R8, [R148] ;  /* 0x000000009408783b */ /* 0x008ee40000000200 */
[--C-:B------:R-:W-:Y:S02]  /*1d50*/  IMAD.IADD R146, R150, 0x1, R5.reuse ;  /* 0x0000000196927824 */ /* 0x100fe400078e0205 */
[----:B------:R-:W-:Y:S01]  /*1d60*/  IMAD.IADD R145, R149, 0x1, R2 ;  /* 0x0000000195917824 */ /* 0x000fe200078e0202 */
[----:B------:R-:W-:Y:S01]  /*1d70*/  LDSM.16.M88.4 R32, [R31+0x5800] ;  /* 0x005800001f20783b */ /* 0x000fe20000000200 */
[----:B------:R-:W-:Y:S02]  /*1d80*/  IMAD.IADD R144, R148, 0x1, R5 ;  /* 0x0000000194907824 */ /* 0x000fe400078e0205 */
[----:B------:R-:W-:Y:S01]  /*1d90*/  IMAD.IADD R136, R2, 0x1, R147 ;  /* 0x0000000102887824 */ /* 0x000fe200078e0293 */
[----:B------:R-:W-:Y:S04]  /*1da0*/  LDSM.16.M88.4 R60, [R146] ;  /* 0x00000000923c783b */ /* 0x000fe80000000200 */
[----:B------:R-:W4:Y:S04]  /*1db0*/  LDSM.16.M88.4 R36, [R145] ;  /* 0x000000009124783b */ /* 0x000f280000000200 */
[----:B------:R-:W5:Y:S01]  /*1dc0*/  LDSM.16.M88.4 R12, [R147+0x800] ;  /* 0x00080000930c783b */ /* 0x000f620000000200 */
[C---:B-1----:R-:W-:Y:S03]  /*1dd0*/  HMMA.16816.F32.BF16 R24, R40.reuse, R20, RZ ;  /* 0x000000142818723c */ /* 0x042fe600000418ff */
[----:B------:R-:W-:Y:S04]  /*1de0*/  LDSM.16.M88.4 R84, [R144] ;  /* 0x000000009054783b */ /* 0x000fe80000000200 */
[----:B------:R-:W1:Y:S01]  /*1df0*/  LDSM.16.M88.4 R52, [R136] ;  /* 0x000000008834783b */ /* 0x000e620000000200 */
[C---:B------:R-:W-:Y:S03]  /*1e00*/  HMMA.16816.F32.BF16 R20, R40.reuse, R22, RZ ;  /* 0x000000162814723c */ /* 0x040fe600000418ff */
[----:B------:R-:W1:Y:S03]  /*1e10*/  LDSM.16.M88.4 R16, [R147+0x1000] ;  /* 0x001000009310783b */ /* 0x000e660000000200 */
[C---:B--2---:R-:W-:Y:S01]  /*1e20*/  HMMA.16816.F32.BF16 R48, R40.reuse, R44, RZ ;  /* 0x0000002c2830723c */ /* 0x044fe200000418ff */
[----:B------:R-:W2:Y:S04]  /*1e30*/  LDSM.16.M88.4 R76, [R147+0x1800] ;  /* 0x00180000934c783b */ /* 0x000ea80000000200 */
[----:B------:R-:W-:Y:S01]  /*1e40*/  LDSM.16.M88.4 R80, [R31+0x6000] ;  /* 0x006000001f50783b */ /* 0x000fe20000000200 */
[----:B------:R-:W-:Y:S03]  /*1e50*/  HMMA.16816.F32.BF16 R44, R40, R46, RZ ;  /* 0x0000002e282c723c */ /* 0x000fe600000418ff */
[----:B------:R-:W0:Y:S03]  /*1e60*/  LDGDEPBAR ;  /* 0x00000000000079af */ /* 0x000e260000000000 */
[C---:B---3--:R-:W-:Y:S06]  /*1e70*/  HMMA.16816.F32.BF16 R24, R8.reuse, R56, R24 ;  /* 0x000000380818723c */ /* 0x048fec0000041818 */
[----:B------:R-:W-:Y:S01]  /*1e80*/  HMMA.16816.F32.BF16 R20, R8, R58, R20 ;  /* 0x0000003a0814723c */ /* 0x000fe20000041814 */
[----:B------:R-:W-:Y:S05]  /*1e90*/  LDSM.16.M88.4 R56, [R150+0x2000] ;  /* 0x002000009638783b */ /* 0x000fea0000000200 */
[C---:B------:R-:W-:Y:S06]  /*1ea0*/  HMMA.16816.F32.BF16 R72, R40.reuse, R68, RZ ;  /* 0x000000442848723c */ /* 0x040fec00000418ff */
[----:B------:R-:W-:Y:S06]  /*1eb0*/  HMMA.16816.F32.BF16 R68, R40, R70, RZ ;  /* 0x000000462844723c */ /* 0x000fec00000418ff */
[----:B----4-:R-:W-:Y:S06]  /*1ec0*/  HMMA.16816.F32.BF16 R24, R60, R36, R24 ;  /* 0x000000243c18723c */ /* 0x010fec0000041818 */
[C---:B------:R-:W-:Y:S06]  /*1ed0*/  HMMA.16816.F32.BF16 R64, R40.reuse, R32, RZ ;  /* 0x000000202840723c */ /* 0x040fec00000418ff */
[----:B------:R-:W-:Y:S01]  /*1ee0*/  HMMA.16816.F32.BF16 R40, R40, R34, RZ ;  /* 0x000000222828723c */ /* 0x000fe200000418ff */
[----:B------:R-:W3:Y:S05]  /*1ef0*/  LDSM.16.M88.4 R32, [R145+0x800] ;  /* 0x000800009120783b */ /* 0x000eea0000000200 */
[----:B------:R-:W-:Y:S01]  /*1f00*/  HMMA.16816.F32.BF16 R20, R60, R38, R20 ;  /* 0x000000263c14723c */ /* 0x000fe20000041814 */
[----:B------:R-:W-:Y:S05]  /*1f10*/  LDSM.16.M88.4 R36, [R136+0x800] ;  /* 0x000800008824783b */ /* 0x000fea0000000200 */
[C---:B-----5:R-:W-:Y:S06]  /*1f20*/  HMMA.16816.F32.BF16 R48, R8.reuse, R12, R48 ;  /* 0x0000000c0830723c */ /* 0x060fec0000041830 */
[----:B------:R-:W-:Y:S01]  /*1f30*/  HMMA.16816.F32.BF16 R44, R8, R14, R44 ;  /* 0x0000000e082c723c */ /* 0x000fe2000004182c */
[----:B------:R-:W4:Y:S05]  /*1f40*/  LDSM.16.M88.4 R12, [R145+0x1000] ;  /* 0x00100000910c783b */ /* 0x000f2a0000000200 */
[----:B-1----:R-:W-:Y:S06]  /*1f50*/  HMMA.16816.F32.BF16 R24, R84, R52, R24 ;  /* 0x000000345418723c */ /* 0x002fec0000041818 */
[C---:B------:R-:W-:Y:S06]  /*1f60*/  HMMA.16816.F32.BF16 R72, R8.reuse, R16, R72 ;  /* 0x000000100848723c */ /* 0x040fec0000041848 */
[C---:B------:R-:W-:Y:S01]  /*1f70*/  HMMA.16816.F32.BF16 R68, R8.reuse, R18, R68 ;  /* 0x000000120844723c */ /* 0x040fe20000041844 */
[----:B------:R-:W-:Y:S05]  /*1f80*/  LDSM.16.M88.4 R16, [R145+0x1800] ;  /* 0x001800009110783b */ /* 0x000fea0000000200 */
[----:B--2---:R-:W-:Y:S06]  /*1f90*/  HMMA.16816.F32.BF16 R64, R8, R76, R64 ;  /* 0x0000004c0840723c */ /* 0x004fec0000041840 */
[----:B------:R-:W-:Y:S01]  /*1fa0*/  HMMA.16816.F32.BF16 R20, R84, R54, R20 ;  /* 0x000000365414723c */ /* 0x000fe20000041814 */
[----:B------:R-:W-:Y:S05]  /*1fb0*/  LDSM.16.M88.4 R52, [R31+0x6800] ;  /* 0x006800001f34783b */ /* 0x000fea0000000200 */
[----:B------:R-:W-:Y:S01]  /*1fc0*/  HMMA.16816.F32.BF16 R8, R8, R78, R40 ;  /* 0x0000004e0808723c */ /* 0x000fe20000041828 */
[----:B------:R-:W-:Y:S04]  /*1fd0*/  LDSM.16.M88.4 R40, [R148+0x2000] ;  /* 0x002000009428783b */ /* 0x000fe80000000200 */
[----:B------:R-:W1:Y:S01]  /*1fe0*/  LDSM.16.M88.4 R76, [R147+0x2000] ;  /* 0x00200000934c783b */ /* 0x000e620000000200 */
[----:B---3--:R-:W-:Y:S06]  /*1ff0*/  HMMA.16816.F32.BF16 R48, R60, R32, R48 ;  /* 0x000000203c30723c */ /* 0x008fec0000041830 */
[----:B------:R-:W-:Y:S06]  /*2000*/  HMMA.16816.F32.BF16 R24, R56, R80, R24 ;  /* 0x000000503818723c */ /* 0x000fec0000041818 */
[----:B------:R-:W-:Y:S01]  /*2010*/  HMMA.16816.F32.BF16 R44, R60, R34, R44 ;  /* 0x000000223c2c723c */ /* 0x000fe2000004182c */
[----:B------:R-:W-:Y:S05]  /*2020*/  LDSM.16.M88.4 R32, [R145+0x2000] ;  /* 0x002000009120783b */ /* 0x000fea0000000200 */
[----:B------:R-:W-:Y:S01]  /*2030*/  HMMA.16816.F32.BF16 R20, R56, R82, R20 ;  /* 0x000000523814723c */ /* 0x000fe20000041814 */
[----:B------:R-:W-:Y:S05]  /*2040*/  LDSM.16.M88.4 R80, [R136+0x1000] ;  /* 0x001000008850783b */ /* 0x000fea0000000200 */
[C---:B----4-:R-:W-:Y:S06]  /*2050*/  HMMA.16816.F32.BF16 R72, R60.reuse, R12, R72 ;  /* 0x0000000c3c48723c */ /* 0x050fec0000041848 */
[----:B------:R-:W-:Y:S01]  /*2060*/  HMMA.16816.F32.BF16 R68, R60, R14, R68 ;  /* 0x0000000e3c44723c */ /* 0x000fe20000041844 */
[----:B------:R-:W2:Y:S05]  /*2070*/  LDSM.16.M88.4 R12, [R146+0x2000] ;  /* 0x00200000920c783b */ /* 0x000eaa0000000200 */
        /* <DEDUP_REMOVED lines=8> */
[----:B------:R-:W-:Y:S04]  /*2100*/  LDSM.16.M88.4 R8, [R144+0x2000] ;  /* 0x002000009008783b */ /* 0x000fe80000000200 */
[----:B------:R-:W3:Y:S01]  /*2110*/  LDSM.16.M88.4 R16, [R136+0x2000] ;  /* 0x002000008810783b */ /* 0x000ee20000000200 */
[----:B------:R-:W-:Y:S06]  /*2120*/  HMMA.16816.F32.BF16 R48, R56, R52, R48 ;  /* 0x000000343830723c */ /* 0x000fec0000041830 */
[----:B--2---:R-:W-:Y:S06]  /*2130*/  HMMA.16816.F32.BF16 R24, R12, R32, R24 ;  /* 0x000000200c18723c */ /* 0x004fec0000041818 */
[----:B------:R-:W-:Y:S01]  /*2140*/  HMMA.16816.F32.BF16 R52, R56, R54, R44 ;  /* 0x000000363834723c */ /* 0x000fe2000004182c */
[----:B------:R-:W2:Y:S05]  /*2150*/  LDSM.16.M88.4 R44, [R145+0x2800] ;  /* 0x00280000912c783b */ /* 0x000eaa0000000200 */
[----:B------:R-:W-:Y:S01]  /*2160*/  HMMA.16816.F32.BF16 R20, R12, R34, R20 ;  /* 0x000000220c14723c */ /* 0x000fe20000041814 */
[----:B------:R-:W4:Y:S05]  /*2170*/  LDSM.16.M88.4 R32, [R31+0x7000] ;  /* 0x007000001f20783b */ /* 0x000f2a0000000200 */
[----:B------:R-:W-:Y:S06]  /*2180*/  HMMA.16816.F32.BF16 R72, R84, R80, R72 ;  /* 0x000000505448723c */ /* 0x000fec0000041848 */
[----:B-1----:R-:W-:Y:S06]  /*2190*/  HMMA.16816.F32.BF16 R48, R40, R36, R48 ;  /* 0x000000242830723c */ /* 0x002fec0000041830 */
[----:B------:R-:W-:Y:S06]  /*21a0*/  HMMA.16816.F32.BF16 R68, R84, R82, R68 ;  /* 0x000000525444723c */ /* 0x000fec0000041844 */
[----:B---3--:R-:W-:Y:S06]  /*21b0*/  HMMA.16816.F32.BF16 R24, R8, R16, R24 ;  /* 0x000000100818723c */ /* 0x008fec0000041818 */
[----:B------:R-:W-:Y:S01]  /*21c0*/  HMMA.16816.F32.BF16 R80, R84, R76, R64 ;  /* 0x0000004c5450723c */ /* 0x000fe20000041840 */
[----:B------:R-:W1:Y:S05]  /*21d0*/  LDSM.16.M88.4 R64, [R136+0x2800] ;  /* 0x002800008840783b */ /* 0x000e6a0000000200 */
[----:B------:R-:W-:Y:S01]  /*21e0*/  HMMA.16816.F32.BF16 R52, R40, R38, R52 ;  /* 0x000000262834723c */ /* 0x000fe20000041834 */
[----:B------:R-:W3:Y:S05]  /*21f0*/  LDSM.16.M88.4 R36, [R147+0x3000] ;  /* 0x003000009324783b */ /* 0x000eea0000000200 */
[----:B------:R-:W-:Y:S01]  /*2200*/  HMMA.16816.F32.BF16 R20, R8, R18, R20 ;  /* 0x000000120814723c */ /* 0x000fe20000041814 */
[----:B------:R-:W-:Y:S05]  /*2210*/  LDSM.16.M88.4 R16, [R145+0x3000] ;  /* 0x003000009110783b */ /* 0x000fea0000000200 */
[----:B--2---:R-:W-:Y:S01]  /*2220*/  HMMA.16816.F32.BF16 R48, R12, R44, R48 ;  /* 0x0000002c0c30723c */ /* 0x004fe20000041830 */
[----:B------:R-:W-:Y:S01]  /*2230*/  FMUL.FTZ R2, R24, UR4 ;  /* 0x0000000418027c20 */ /* 0x000fe20008410000 */
[----:B------:R-:W-:-:S04]  /*2240*/  FMUL.FTZ R76, R27, UR4 ;  /* 0x000000041b4c7c20 */ /* 0x000fc80008410000 */
[C---:B----4-:R-:W-:Y:S01]  /*2250*/  HMMA.16816.F32.BF16 R72, R56.reuse, R32, R72 ;  /* 0x000000203848723c */ /* 0x050fe20000041848 */
[----:B------:R-:W-:Y:S01]  /*2260*/  FMUL.FTZ R44, R25, UR4 ;  /* 0x00000004192c7c20 */ /* 0x000fe20008410000 */
[----:B------:R-:W-:Y:S01]  /*2270*/  FMUL.FTZ R45, R26, UR4 ;  /* 0x000000041a2d7c20 */ /* 0x000fe20008410000 */
[----:B------:R-:W2:Y:S01]  /*2280*/  MUFU.TANH R2, R2 ;  /* 0x0000000200027308 */ /* 0x000ea20000002400 */
[----:B------:R-:W4:Y:S02]  /*2290*/  LDSM.16.M88.4 R24, [R31+0x7800] ;  /* 0x007800001f18783b */ /* 0x000f240000000200 */
[----:B------:R-:W-:Y:S02]  /*22a0*/  HMMA.16816.F32.BF16 R68, R56, R34, R68 ;  /* 0x000000223844723c */ /* 0x000fe40000041844 */
[----:B------:R-:W5:Y:S03]  /*22b0*/  LDSM.16.M88.4 R32, [R136+0x3000] ;  /* 0x003000008820783b */ /* 0x000f660000000200 */
[----:B------:R-:W2:Y:S01]  /*22c0*/  MUFU.TANH R45, R45 ;  /* 0x0000002d002d7308 */ /* 0x000ea20000002400 */
[----:B------:R-:W-:Y:S01]  /*22d0*/  FMUL.FTZ R20, R20, UR4 ;  /* 0x0000000414147c20 */ /* 0x000fe20008410000 */
[----:B------:R-:W-:Y:S06]  /*22e0*/  HMMA.16816.F32.BF16 R52, R12, R46, R52 ;  /* 0x0000002e0c34723c */ /* 0x000fec0000041834 */
[----:B-1----:R-:W-:Y:S01]  /*22f0*/  HMMA.16816.F32.BF16 R48, R8, R64, R48 ;  /* 0x000000400830723c */ /* 0x002fe20000041830 */
[----:B------:R1:W2:Y:S01]  /*2300*/  MUFU.TANH R46, R20 ;  /* 0x00000014002e7308 */ /* 0x0002a20000002400 */
[----:B------:R-:W-:-:S04]  /*2310*/  FMUL.FTZ R47, R21, UR4 ;  /* 0x00000004152f7c20 */ /* 0x000fc80008410000 */
[----:B---3--:R-:W-:Y:S01]  /*2320*/  HMMA.16816.F32.BF16 R72, R40, R36, R72 ;  /* 0x000000242848723c */ /* 0x008fe20000041848 */
[----:B------:R-:W-:Y:S02]  /*2330*/  FMUL.FTZ R64, R23, UR4 ;  /* 0x0000000417407c20 */ /* 0x000fe40008410000 */
[----:B------:R-:W-:Y:S03]  /*2340*/  MUFU.TANH R44, R44 ;  /* 0x0000002c002c7308 */ /* 0x000fe60000002400 */
[----:B------:R-:W-:Y:S01]  /*2350*/  HMMA.16816.F32.BF16 R60, R84, R78, R60 ;  /* 0x0000004e543c723c */ /* 0x000fe2000004183c */
[----:B------:R-:W-:-:S04]  /*2360*/  FMUL.FTZ R36, R22, UR4 ;  /* 0x0000000416247c20 */ /* 0x000fc80008410000 */
[----:B------:R-:W-:Y:S01]  /*2370*/  MUFU.TANH R76, R76 ;  /* 0x0000004c004c7308 */ /* 0x000fe20000002400 */
[----:B-1----:R-:W1:Y:S01]  /*2380*/  LDSM.16.M88.4 R20, [R147+0x3800] ;  /* 0x003800009314783b */ /* 0x002e620000000200 */
[----:B------:R-:W-:Y:S05]  /*2390*/  HMMA.16816.F32.BF16 R68, R40, R38, R68 ;  /* 0x000000262844723c */ /* 0x000fea0000041844 */
[----:B------:R-:W-:Y:S01]  /*23a0*/  FMUL.FTZ R37, R48, UR4 ;  /* 0x0000000430257c20 */ /* 0x000fe20008410000 */
[----:B----4-:R-:W-:Y:S01]  /*23b0*/  HMMA.16816.F32.BF16 R80, R56, R24, R80 ;  /* 0x000000183850723c */ /* 0x010fe20000041850 */
[----:B------:R-:W3:Y:S01]  /*23c0*/  MUFU.TANH R36, R36 ;  /* 0x0000002400247308 */ /* 0x000ee20000002400 */
[----:B------:R-:W-:-:S04]  /*23d0*/  FMUL.FTZ R38, R49, UR4 ;  /* 0x0000000431267c20 */ /* 0x000fc80008410000 */
[----:B------:R-:W-:Y:S01]  /*23e0*/  HMMA.16816.F32.BF16 R72, R12, R16, R72 ;  /* 0x000000100c48723c */ /* 0x000fe20000041848 */
[----:B------:R-:W-:Y:S01]  /*23f0*/  FMUL.FTZ R24, R50, UR4 ;  /* 0x0000000432187c20 */ /* 0x000fe20008410000 */
[----:B------:R-:W-:Y:S01]  /*2400*/  FMUL.FTZ R25, R51, UR4 ;  /* 0x0000000433197c20 */ /* 0x000fe20008410000 */
[----:B------:R-:W4:Y:S03]  /*2410*/  MUFU.TANH R47, R47 ;  /* 0x0000002f002f7308 */ /* 0x000f260000002400 */
[----:B------:R-:W-:Y:S05]  /*2420*/  HMMA.16816.F32.BF16 R60, R56, R26, R60 ;  /* 0x0000001a383c723c */ /* 0x000fea000004183c */
[----:B------:R-:W4:Y:S01]  /*2430*/  MUFU.TANH R31, R64 ;  /* 0x00000040001f7308 */ /* 0x000f220000002400 */
[----:B------:R-:W-:Y:S01]  /*2440*/  HMMA.16816.F32.BF16 R68, R12, R18, R68 ;  /* 0x000000120c44723c */ /* 0x000fe20000041844 */
[----:B------:R-:W2:Y:S05]  /*2450*/  LDSM.16.M88.4 R16, [R145+0x3800] ;  /* 0x003800009110783b */ /* 0x000eaa0000000200 */
[C---:B------:R-:W-:Y:S01]  /*2460*/  HMMA.16816.F32.BF16 R52, R8.reuse, R66, R52 ;  /* 0x000000420834723c */ /* 0x040fe20000041834 */
[----:B------:R-:W4:Y:S05]  /*2470*/  MUFU.TANH R37, R37 ;  /* 0x0000002500257308 */ /* 0x000f2a0000002400 */
[----:B-----5:R-:W-:Y:S03]  /*2480*/  HMMA.16816.F32.BF16 R72, R8, R32, R72 ;  /* 0x000000200848723c */ /* 0x020fe60000041848 */
[----:B------:R-:W5:Y:S03]  /*2490*/  MUFU.TANH R24, R24 ;  /* 0x0000001800187308 */ /* 0x000f660000002400 */
[C---:B-1----:R-:W-:Y:S05]  /*24a0*/  HMMA.16816.F32.BF16 R80, R40.reuse, R20, R80 ;  /* 0x000000142850723c */ /* 0x042fea0000041850 */
[----:B------:R-:W1:Y:S01]  /*24b0*/  MUFU.TANH R38, R38 ;  /* 0x0000002600267308 */ /* 0x000e620000002400 */
[----:B------:R-:W-:Y:S01]  /*24c0*/  HMMA.16816.F32.BF16 R60, R40, R22, R60 ;  /* 0x00000016283c723c */ /* 0x000fe2000004183c */
[----:B------:R-:W-:-:S05]  /*24d0*/  LOP3.LUT R20, R30, 0xffffffe0, RZ, 0xc0, !PT ;  /* 0xffffffe01e147812 */ /* 0x000fca00078ec0ff */
[----:B------:R-:W-:Y:S01]  /*24e0*/  IMAD.IADD R20, R7, 0x1, -R20 ;  /* 0x0000000107147824 */ /* 0x000fe200078e0a14 */
[----:B------:R-:W-:Y:S01]  /*24f0*/  HMMA.16816.F32.BF16 R68, R8, R34, R68 ;  /* 0x000000220844723c */ /* 0x000fe20000041844 */
[----:B------:R-:W1:Y:S01]  /*2500*/  MUFU.TANH R25, R25 ;  /* 0x0000001900197308 */ /* 0x000e620000002400 */
[----:B------:R-:W-:Y:S01]  /*2510*/  FMUL.FTZ R27, R53, UR4 ;  /* 0x00000004351b7c20 */ /* 0x000fe20008410000 */
[----:B------:R-:W-:Y:S01]  /*2520*/  FMUL.FTZ R26, R52, UR4 ;  /* 0x00000004341a7c20 */ /* 0x000fe20008410000 */
[----:B------:R-:W-:Y:S01]  /*2530*/  SHF.R.S32.HI R21, RZ, 0x1f, R20 ;  /* 0x0000001fff157819 */ /* 0x000fe20000011414 */
[----:B------:R-:W-:Y:S01]  /*2540*/  FMUL.FTZ R72, R72, UR4 ;  /* 0x0000000448487c20 */ /* 0x000fe20008410000 */
[----:B------:R-:W-:Y:S01]  /*2550*/  FMUL.FTZ R32, R54, UR4 ;  /* 0x0000000436207c20 */ /* 0x000fe20008410000 */
[----:B------:R-:W-:Y:S01]  /*2560*/  SHF.R.S32.HI R34, RZ, 0x1f, R30 ;  /* 0x0000001fff227819 */ /* 0x000fe2000001141e */
[----:B------:R-:W-:Y:S01]  /*2570*/  IMAD R35, R29, 0x10, R88 ;  /* 0x000000101d237824 */ /* 0x000fe200078e0258 */
[----:B------:R-:W-:Y:S01]  /*2580*/  LEA.HI R156, R21, R20, RZ, 0x2 ;  /* 0x00000014159c7211 */ /* 0x000fe200078f10ff */
[----:B------:R-:W-:Y:S01]  /*2590*/  IMAD.SHL.U32 R30, R7, 0x2, RZ ;  /* 0x00000002071e7824 */ /* 0x000fe200078e00ff */
[----:B------:R-:W3:Y:S01]  /*25a0*/  LDSM.16.M88.4 R20, [R136+0x3800] ;  /* 0x003800008814783b */ /* 0x000ee20000000200 */
[C---:B--2---:R-:W-:Y:S01]  /*25b0*/  HMMA.16816.F32.BF16 R80, R12.reuse, R16, R80 ;  /* 0x000000100c50723c */ /* 0x044fe20000041850 */
[----:B------:R-:W-:Y:S01]  /*25c0*/  SHF.R.S32.HI R156, RZ, 0x2, R156 ;  /* 0x00000002ff9c7819 */ /* 0x000fe2000001149c */
[----:B------:R-:W-:Y:S01]  /*25d0*/  IMAD.SHL.U32 R7, R28, 0x40, RZ ;  /* 0x000000401c077824 */ /* 0x000fe200078e00ff */
[----:B------:R-:W-:Y:S01]  /*25e0*/  LEA.HI R34, R34, R29, RZ, 0x2 ;  /* 0x0000001d22227211 */ /* 0x000fe200078f10ff */
[----:B------:R-:W2:Y:S01]  /*25f0*/  MUFU.TANH R110, R72 ;  /* 0x00000048006e7308 */ /* 0x000ea20000002400 */
[----:B------:R-:W-:Y:S01]  /*2600*/  IADD3 R35, R35, 0x1, R156 ;  /* 0x0000000123237810 */ /* 0x000fe20007ffe09c */
[----:B------:R-:W-:Y:S01]  /*2610*/  HMMA.16816.F32.BF16 R60, R12, R18, R60 ;  /* 0x000000120c3c723c */ /* 0x000fe2000004183c */
[----:B------:R-:W-:Y:S01]  /*2620*/  LOP3.LUT R34, R34, 0xfffffffc, RZ, 0xc0, !PT ;  /* 0xfffffffc22227812 */ /* 0x000fe200078ec0ff */
[----:B------:R-:W-:Y:S01]  /*2630*/  FMUL.FTZ R33, R55, UR4 ;  /* 0x0000000437217c20 */ /* 0x000fe20008410000 */
[----:B------:R-:W-:Y:S01]  /*2640*/  IADD3 R35, R6, -UR17, R35 ;  /* 0x8000001106237c10 */ /* 0x000fe2000fffe023 */
[----:B------:R-:W-:Y:S01]  /*2650*/  FMUL.FTZ R73, R73, UR4 ;  /* 0x0000000449497c20 */ /* 0x000fe20008410000 */
[----:B------:R-:W-:Y:S01]  /*2660*/  FMUL.FTZ R75, R75, UR4 ;  /* 0x000000044b4b7c20 */ /* 0x000fe20008410000 */
[----:B------:R-:W-:Y:S01]  /*2670*/  IMAD.IADD R163, R29, 0x1, -R34 ;  /* 0x000000011da37824 */ /* 0x000fe200078e0a22 */
[----:B------:R-:W-:Y:S01]  /*2680*/  LOP3.LUT R29, R7, 0x6, R30, 0xf8, !PT ;  /* 0x00000006071d7812 */ /* 0x000fe200078ef81e */
[----:B------:R-:W-:-:S02]  /*2690*/  VIADD R35, R35, UR16 ;  /* 0x0000001023237c36 */ /* 0x000fc40008000000 */
[----:B------:R-:W-:Y:S01]  /*26a0*/  FMUL.FTZ R34, R74, UR4 ;  /* 0x000000044a227c20 */ /* 0x000fe20008410000 */
[----:B------:R-:W-:Y:S01]  /*26b0*/  MUFU.TANH R27, R27 ;  /* 0x0000001b001b7308 */ /* 0x000fe20000002400 */
[----:B------:R-:W-:Y:S01]  /*26c0*/  FMUL.FTZ R68, R68, UR4 ;  /* 0x0000000444447c20 */ /* 0x000fe20008410000 */
[----:B------:R-:W-:Y:S01]  /*26d0*/  VIADD R17, R29, 0xffffffc0 ;  /* 0xffffffc01d117836 */ /* 0x000fe20000000000 */
[----:B------:R-:W-:Y:S01]  /*26e0*/  VIMNMX R30, R35, R6, PT ;  /* 0x00000006231e7248 */ /* 0x000fe20003fe0100 */
[----:B------:R-:W-:Y:S01]  /*26f0*/  VIADD R13, R29, 0xffffffd1 ;  /* 0xffffffd11d0d7836 */ /* 0x000fe20000000000 */
[----:B------:R-:W-:Y:S01]  /*2700*/  VIADDMNMX R16, R35, 0x8, R6, PT ;  /* 0x0000000823107846 */ /* 0x000fe20003800106 */
[----:B------:R-:W-:Y:S01]  /*2710*/  VIADD R35, R29, 0xffffffc1 ;  /* 0xffffffc11d237836 */ /* 0x000fe20000000000 */
[C---:B------:R-:W-:Y:S01]  /*2720*/  ISETP.GE.AND P2, PT, R17.reuse, R30, PT ;  /* 0x0000001e1100720c */ /* 0x040fe20003f46270 */
[----:B------:R-:W2:Y:S01]  /*2730*/  MUFU.TANH R34, R34 ;  /* 0x0000002200227308 */ /* 0x000ea20000002400 */
[----:B------:R-:W-:Y:S01]  /*2740*/  ISETP.GE.AND P1, PT, R17, R16, PT ;  /* 0x000000101100720c */ /* 0x000fe20003f26270 */
[----:B------:R-:W-:Y:S01]  /*2750*/  VIADD R17, R29, 0xffffffc8 ;  /* 0xffffffc81d117836 */ /* 0x000fe20000000000 */
[----:B------:R-:W-:Y:S01]  /*2760*/  ISETP.GE.AND P0, PT, R35, R30, PT ;  /* 0x0000001e2300720c */ /* 0x000fe20003f06270 */
[----:B------:R-:W-:Y:S01]  /*2770*/  VIADD R15, R29, 0xffffffd0 ;  /* 0xffffffd01d0f7836 */ /* 0x000fe20000000000 */
[----:B------:R-:W-:Y:S01]  /*2780*/  ISETP.GE.AND P3, PT, R35, R16, PT ;  /* 0x000000102300720c */ /* 0x000fe20003f66270 */
[----:B------:R-:W-:Y:S01]  /*2790*/  FMUL.FTZ R70, R70, UR4 ;  /* 0x0000000446467c20 */ /* 0x000fe20008410000 */
[C---:B------:R-:W-:Y:S01]  /*27a0*/  ISETP.GE.AND P5, PT, R17.reuse, R30, PT ;  /* 0x0000001e1100720c */ /* 0x040fe20003fa6270 */
[----:B------:R-:W2:Y:S01]  /*27b0*/  MUFU.TANH R26, R26 ;  /* 0x0000001a001a7308 */ /* 0x000ea20000002400 */
[----:B------:R-:W-:Y:S01]  /*27c0*/  ISETP.GE.AND P4, PT, R17, R16, PT ;  /* 0x000000101100720c */ /* 0x000fe20003f86270 */
[----:B------:R-:W-:Y:S01]  /*27d0*/  VIADD R17, R29, 0xffffffc9 ;  /* 0xffffffc91d117836 */ /* 0x000fe20000000000 */
[----:B------:R-:W-:Y:S01]  /*27e0*/  FSEL R12, R2, -INF , !P2 ;  /* 0xff800000020c7808 */ /* 0x000fe20005000000 */
[----:B------:R-:W-:Y:S01]  /*27f0*/  FMUL.FTZ R69, R69, UR4 ;  /* 0x0000000445457c20 */ /* 0x000fe20008410000 */
[----:B------:R-:W-:Y:S01]  /*2800*/  FSEL R45, R45, -INF , !P1 ;  /* 0xff8000002d2d7808 */ /* 0x000fe20004800000 */
[----:B------:R-:W-:Y:S01]  /*2810*/  FMUL.FTZ R71, R71, UR4 ;  /* 0x0000000447477c20 */ /* 0x000fe20008410000 */
[----:B---3--:R-:W-:Y:S01]  /*2820*/  HMMA.16816.F32.BF16 R80, R8, R20, R80 ;  /* 0x000000140850723c */ /* 0x008fe20000041850 */
[C---:B------:R-:W-:Y:S01]  /*2830*/  ISETP.GE.AND P2, PT, R17.reuse, R30, PT ;  /* 0x0000001e1100720c */ /* 0x040fe20003f46270 */
[----:B------:R-:W3:Y:S01]  /*2840*/  MUFU.TANH R18, R68 ;  /* 0x0000004400127308 */ /* 0x000ee20000002400 */
[----:B------:R-:W-:Y:S01]  /*2850*/  ISETP.GE.AND P1, PT, R17, R16, PT ;  /* 0x000000101100720c */ /* 0x000fe20003f26270 */
[----:B------:R-:W-:-:S04]  /*2860*/  DEPBAR.LE SB0, 0x0 ;  /* 0x000080000000791a */ /* 0x000fc80000000000 */
[----:B------:R-:W-:Y:S01]  /*2870*/  HMMA.16816.F32.BF16 R60, R8, R22, R60 ;  /* 0x00000016083c723c */ /* 0x000fe2000004183c */
[----:B------:R-:W-:Y:S01]  /*2880*/  FSEL R46, R46, -INF , !P5 ;  /* 0xff8000002e2e7808 */ /* 0x000fe20006800000 */
[----:B------:R-:W3:Y:S01]  /*2890*/  MUFU.TANH R32, R32 ;  /* 0x0000002000207308 */ /* 0x000ee20000002400 */
[----:B------:R-:W-:Y:S01]  /*28a0*/  FSEL R17, R36, -INF , !P4 ;  /* 0xff80000024117808 */ /* 0x000fe20006000000 */
[----:B------:R-:W-:Y:S01]  /*28b0*/  VIADD R21, R29, 0xffffffe9 ;  /* 0xffffffe91d157836 */ /* 0x000fe20000000000 */
[C---:B------:R-:W-:Y:S02]  /*28c0*/  ISETP.GE.AND P5, PT, R13.reuse, R30, PT ;  /* 0x0000001e0d00720c */ /* 0x040fe40003fa6270 */
[----:B------:R-:W-:Y:S01]  /*28d0*/  ISETP.GE.AND P4, PT, R13, R16, PT ;  /* 0x000000100d00720c */ /* 0x000fe20003f86270 */
[C---:B------:R-:W-:Y:S01]  /*28e0*/  VIADD R13, R29.reuse, 0xffffffd8 ;  /* 0xffffffd81d0d7836 */ /* 0x040fe20000000000 */
[----:B------:R-:W-:Y:S01]  /*28f0*/  FSEL R44, R44, -INF , !P0 ;  /* 0xff8000002c2c7808 */ /* 0x000fe20004000000 */
[----:B------:R-:W-:Y:S01]  /*2900*/  VIADD R11, R29, 0xffffffe0 ;  /* 0xffffffe01d0b7836 */ /* 0x000fe20000000000 */
[----:B------:R-:W-:Y:S01]  /*2910*/  FSEL R19, R76, -INF , !P3 ;  /* 0xff8000004c137808 */ /* 0x000fe20005800000 */
[----:B------:R-:W3:Y:S01]  /*2920*/  MUFU.TANH R33, R33 ;  /* 0x0000002100217308 */ /* 0x000ee20000002400 */
[----:B------:R-:W-:Y:S01]  /*2930*/  ISETP.GE.AND P0, PT, R15, R30, PT ;  /* 0x0000001e0f00720c */ /* 0x000fe20003f06270 */
[----:B------:R-:W-:Y:S01]  /*2940*/  VIADD R23, R29, 0xffffffe8 ;  /* 0xffffffe81d177836 */ /* 0x000fe20000000000 */
[----:B------:R-:W-:Y:S01]  /*2950*/  ISETP.GE.AND P3, PT, R15, R16, PT ;  /* 0x000000100f00720c */ /* 0x000fe20003f66270 */
[----:B------:R-:W-:-:S02]  /*2960*/  VIADD R15, R29, 0xffffffd9 ;  /* 0xffffffd91d0f7836 */ /* 0x000fc40000000000 */
[----:B------:R-:W-:Y:S01]  /*2970*/  FMUL.FTZ R81, R81, UR4 ;  /* 0x0000000451517c20 */ /* 0x000fe20008410000 */
[----:B----4-:R-:W-:Y:S01]  /*2980*/  FSEL R14, R47, -INF , !P2 ;  /* 0xff8000002f0e7808 */ /* 0x010fe20005000000 */
[----:B------:R-:W-:Y:S01]  /*2990*/  FMUL.FTZ R80, R80, UR4 ;  /* 0x0000000450507c20 */ /* 0x000fe20008410000 */
[----:B------:R-:W-:Y:S01]  /*29a0*/  FSEL R31, R31, -INF , !P1 ;  /* 0xff8000001f1f7808 */ /* 0x000fe20004800000 */
[----:B------:R-:W4:Y:S01]  /*29b0*/  MUFU.TANH R124, R81 ;  /* 0x00000051007c7308 */ /* 0x000f220000002400 */
[C---:B------:R-:W-:Y:S01]  /*29c0*/  ISETP.GE.AND P2, PT, R13.reuse, R30, PT ;  /* 0x0000001e0d00720c */ /* 0x040fe20003f46270 */
[----:B------:R-:W-:Y:S01]  /*29d0*/  FMUL.FTZ R82, R82, UR4 ;  /* 0x0000000452527c20 */ /* 0x000fe20008410000 */
[----:B------:R-:W-:Y:S01]  /*29e0*/  ISETP.GE.AND P1, PT, R13, R16, PT ;  /* 0x000000100d00720c */ /* 0x000fe20003f26270 */
[----:B------:R-:W-:Y:S01]  /*29f0*/  VIADD R9, R29, 0xffffffe1 ;  /* 0xffffffe11d097836 */ /* 0x000fe20000000000 */
[----:B------:R-:W-:Y:S01]  /*2a00*/  FSEL R6, R37, -INF , !P0 ;  /* 0xff80000025067808 */ /* 0x000fe20004000000 */
[----:B------:R-:W-:Y:S01]  /*2a10*/  FMUL.FTZ R83, R83, UR4 ;  /* 0x0000000453537c20 */ /* 0x000fe20008410000 */
[----:B-----5:R-:W-:Y:S01]  /*2a20*/  FSEL R13, R24, -INF , !P3 ;  /* 0xff800000180d7808 */ /* 0x020fe20005800000 */
[----:B------:R-:W5:Y:S01]  /*2a30*/  MUFU.TANH R125, R70 ;  /* 0x00000046007d7308 */ /* 0x000f620000002400 */
[C---:B------:R-:W-:Y:S01]  /*2a40*/  ISETP.GE.AND P0, PT, R15.reuse, R30, PT ;  /* 0x0000001e0f00720c */ /* 0x040fe20003f06270 */
[----:B------:R-:W-:Y:S01]  /*2a50*/  FMUL.FTZ R60, R60, UR4 ;  /* 0x000000043c3c7c20 */ /* 0x000fe20008410000 */
[----:B------:R-:W-:Y:S01]  /*2a60*/  ISETP.GE.AND P3, PT, R15, R16, PT ;  /* 0x000000100f00720c */ /* 0x000fe20003f66270 */
[----:B------:R-:W-:Y:S01]  /*2a70*/  FMUL.FTZ R61, R61, UR4 ;  /* 0x000000043d3d7c20 */ /* 0x000fe20008410000 */
[----:B-1----:R-:W-:Y:S01]  /*2a80*/  FSEL R38, R38, -INF , !P5 ;  /* 0xff80000026267808 */ /* 0x002fe20006800000 */
[----:B------:R-:W-:Y:S01]  /*2a90*/  FMUL.FTZ R62, R62, UR4 ;  /* 0x000000043e3e7c20 */ /* 0x000fe20008410000 */
[----:B------:R-:W-:Y:S01]  /*2aa0*/  FSEL R15, R25, -INF , !P4 ;  /* 0xff800000190f7808 */ /* 0x000fe20006000000 */
[----:B------:R-:W1:Y:S01]  /*2ab0*/  MUFU.TANH R108, R73 ;  /* 0x00000049006c7308 */ /* 0x000e620000002400 */
[----:B------:R-:W-:Y:S01]  /*2ac0*/  ISETP.GE.AND P5, PT, R11, R30, PT ;  /* 0x0000001e0b00720c */ /* 0x000fe20003fa6270 */
[----:B------:R-:W-:Y:S01]  /*2ad0*/  FMUL.FTZ R63, R63, UR4 ;  /* 0x000000043f3f7c20 */ /* 0x000fe20008410000 */
[----:B------:R-:W-:-:S02]  /*2ae0*/  ISETP.GE.AND P4, PT, R11, R16, PT ;  /* 0x000000100b00720c */ /* 0x000fc40003f86270 */
[----:B--2---:R-:W-:Y:S02]  /*2af0*/  FSEL R110, R110, -INF , !P5 ;  /* 0xff8000006e6e7808 */ /* 0x004fe40006800000 */
[----:B------:R-:W-:Y:S01]  /*2b00*/  FSEL R25, R34, -INF , !P4 ;  /* 0xff80000022197808 */ /* 0x000fe20006000000 */
[----:B------:R-:W2:Y:S01]  /*2b10*/  MUFU.TANH R113, R75 ;  /* 0x0000004b00717308 */ /* 0x000ea20000002400 */
[----:B------:R-:W-:Y:S02]  /*2b20*/  FSEL R2, R27, -INF , !P0 ;  /* 0xff8000001b027808 */ /* 0x000fe40004000000 */
[C---:B------:R-:W-:Y:S02]  /*2b30*/  ISETP.GE.AND P5, PT, R21.reuse, R30, PT ;  /* 0x0000001e1500720c */ /* 0x040fe40003fa6270 */
[----:B------:R-:W-:Y:S01]  /*2b40*/  ISETP.GE.AND P4, PT, R21, R16, PT ;  /* 0x000000101500720c */ /* 0x000fe20003f86270 */
[----:B------:R-:W-:Y:S01]  /*2b50*/  VIADD R21, R29, 0xfffffff1 ;  /* 0xfffffff11d157836 */ /* 0x000fe20000000000 */
[----:B------:R-:W-:Y:S01]  /*2b60*/  ISETP.GE.AND P0, PT, R23, R30, PT ;  /* 0x0000001e1700720c */ /* 0x000fe20003f06270 */
[----:B------:R-:W2:Y:S01]  /*2b70*/  MUFU.TANH R20, R69 ;  /* 0x0000004500147308 */ /* 0x000ea20000002400 */
[----:B------:R-:W-:-:S02]  /*2b80*/  FSEL R8, R26, -INF , !P2 ;  /* 0xff8000001a087808 */ /* 0x000fc40005000000 */
[----:B---3--:R-:W-:Y:S02]  /*2b90*/  FSEL R26, R18, -INF , !P0 ;  /* 0xff800000121a7808 */ /* 0x008fe40004000000 */
[-C--:B------:R-:W-:Y:S02]  /*2ba0*/  ISETP.GE.AND P0, PT, R21, R30.reuse, PT ;  /* 0x0000001e1500720c */ /* 0x080fe40003f06270 */
[----:B------:R-:W-:Y:S01]  /*2bb0*/  FSEL R11, R32, -INF , !P1 ;  /* 0xff800000200b7808 */ /* 0x000fe20004800000 */
[----:B------:R-:W3:Y:S01]  /*2bc0*/  MUFU.TANH R115, R71 ;  /* 0x0000004700737308 */ /* 0x000ee20000002400 */
[C---:B------:R-:W-:Y:S02]  /*2bd0*/  ISETP.GE.AND P2, PT, R9.reuse, R30, PT ;  /* 0x0000001e0900720c */ /* 0x040fe40003f46270 */
[----:B------:R-:W-:Y:S02]  /*2be0*/  ISETP.GE.AND P1, PT, R9, R16, PT ;  /* 0x000000100900720c */ /* 0x000fe40003f26270 */
[----:B------:R-:W-:-:S02]  /*2bf0*/  FSEL R9, R33, -INF , !P3 ;  /* 0xff80000021097808 */ /* 0x000fc40005800000 */
[-C--:B------:R-:W-:Y:S01]  /*2c00*/  ISETP.GE.AND P3, PT, R23, R16.reuse, PT ;  /* 0x000000101700720c */ /* 0x080fe20003f66270 */
[----:B------:R-:W3:Y:S01]  /*2c10*/  MUFU.TANH R126, R80 ;  /* 0x00000050007e7308 */ /* 0x000ee20000002400 */
[----:B----4-:R-:W-:Y:S01]  /*2c20*/  FSEL R124, R124, -INF , !P0 ;  /* 0xff8000007c7c7808 */ /* 0x010fe20004000000 */
[----:B------:R-:W-:Y:S01]  /*2c30*/  VIADD R23, R29, 0xfffffff0 ;  /* 0xfffffff01d177836 */ /* 0x000fe20000000000 */
[----:B------:R-:W-:Y:S02]  /*2c40*/  ISETP.GE.AND P0, PT, R28, 0x2, PT ;  /* 0x000000021c00780c */ /* 0x000fe40003f06270 */
[----:B-----5:R-:W-:Y:S02]  /*2c50*/  FSEL R125, R125, -INF , !P3 ;  /* 0xff8000007d7d7808 */ /* 0x020fe40005800000 */
[----:B------:R-:W-:Y:S01]  /*2c60*/  ISETP.GE.AND P3, PT, R21, R16, PT ;  /* 0x000000101500720c */ /* 0x000fe20003f66270 */
[----:B------:R-:W4:Y:S01]  /*2c70*/  MUFU.TANH R121, R82 ;  /* 0x0000005200797308 */ /* 0x000f220000002400 */
[----:B-1----:R-:W-:Y:S01]  /*2c80*/  FSEL R108, R108, -INF , !P2 ;  /* 0xff8000006c6c7808 */ /* 0x002fe20005000000 */
[----:B------:R-:W-:Y:S01]  /*2c90*/  VIADD R21, R29, 0xfffffff8 ;  /* 0xfffffff81d157836 */ /* 0x000fe20000000000 */
[----:B--2---:R-:W-:Y:S01]  /*2ca0*/  FSEL R113, R113, -INF , !P1 ;  /* 0xff80000071717808 */ /* 0x004fe20004800000 */
[----:B------:R-:W-:Y:S01]  /*2cb0*/  VIADD R29, R29, 0xfffffff9 ;  /* 0xfffffff91d1d7836 */ /* 0x000fe20000000000 */
[----:B------:R-:W-:-:S02]  /*2cc0*/  ISETP.GE.AND P2, PT, R23, R30, PT ;  /* 0x0000001e1700720c */ /* 0x000fc40003f46270 */
[----:B------:R-:W-:Y:S01]  /*2cd0*/  ISETP.GE.AND P1, PT, R23, R16, PT ;  /* 0x000000101700720c */ /* 0x000fe20003f26270 */
[----:B------:R-:W1:Y:S01]  /*2ce0*/  MUFU.TANH R119, R83 ;  /* 0x0000005300777308 */ /* 0x000e620000002400 */
[----:B------:R-:W-:Y:S02]  /*2cf0*/  FSEL R24, R20, -INF , !P5 ;  /* 0xff80000014187808 */ /* 0x000fe40006800000 */
[----:B---3--:R-:W-:Y:S02]  /*2d00*/  FSEL R115, R115, -INF , !P4 ;  /* 0xff80000073737808 */ /* 0x008fe40006000000 */
[----:B------:R-:W-:Y:S02]  /*2d10*/  FSEL R126, R126, -INF , !P2 ;  /* 0xff8000007e7e7808 */ /* 0x000fe40005000000 */
[----:B------:R-:W-:Y:S01]  /*2d20*/  ISETP.GE.AND P5, PT, R21, R30, PT ;  /* 0x0000001e1500720c */ /* 0x000fe20003fa6270 */
[----:B------:R-:W2:Y:S01]  /*2d30*/  MUFU.TANH R122, R60 ;  /* 0x0000003c007a7308 */ /* 0x000ea20000002400 */
[----:B----4-:R-:W-:-:S02]  /*2d40*/  FSEL R121, R121, -INF , !P1 ;  /* 0xff80000079797808 */ /* 0x010fc40004800000 */
[----:B------:R-:W-:Y:S01]  /*2d50*/  ISETP.GE.AND P4, PT, R29, R30, PT ;  /* 0x0000001e1d00720c */ /* 0x000fe20003f86270 */
[----:B------:R-:W-:Y:S01]  /*2d60*/  BAR.SYNC.DEFER_BLOCKING 0x0 ;  /* 0x0000000000007b1d */ /* 0x000fe20000010000 */
[-C--:B------:R-:W-:Y:S02]  /*2d70*/  ISETP.GE.AND P2, PT, R21, R16.reuse, PT ;  /* 0x000000101500720c */ /* 0x080fe40003f46270 */
[----:B------:R-:W-:Y:S02]  /*2d80*/  ISETP.GE.AND P1, PT, R29, R16, PT ;  /* 0x000000101d00720c */ /* 0x000fe40003f26270 */
[----:B-1----:R-:W-:Y:S01]  /*2d90*/  FSEL R119, R119, -INF , !P3 ;  /* 0xff80000077777808 */ /* 0x002fe20005800000 */
[----:B------:R-:W1:Y:S01]  /*2da0*/  MUFU.TANH R120, R61 ;  /* 0x0000003d00787308 */ /* 0x000e620000002400 */
[----:B--2---:R-:W-:-:S07]  /*2db0*/  FSEL R122, R122, -INF , !P5 ;  /* 0xff8000007a7a7808 */ /* 0x004fce0006800000 */
[----:B------:R-:W2:Y:S08]  /*2dc0*/  MUFU.TANH R117, R62 ;  /* 0x0000003e00757308 */ /* 0x000eb00000002400 */
[----:B------:R-:W3:Y:S01]  /*2dd0*/  MUFU.TANH R116, R63 ;  /* 0x0000003f00747308 */ /* 0x000ee20000002400 */
[----:B-1----:R-:W-:Y:S02]  /*2de0*/  FSEL R120, R120, -INF , !P4 ;  /* 0xff80000078787808 */ /* 0x002fe40006000000 */
[----:B--2---:R-:W-:-:S02]  /*2df0*/  FSEL R117, R117, -INF , !P2 ;  /* 0xff80000075757808 */ /* 0x004fc40005000000 */
        /* <DEDUP_REMOVED lines=52> */
[----:B------:R-:W-:-:S04]  /*3140*/  IMAD R3, R10, UR7, R3 ;  /* 0x000000070a037c24 */ /* 0x000fc8000f8e0203 */
        /* <DEDUP_REMOVED lines=9> */
.L_x_6658:
[----:B------:R-:W-:-:S04]  /*31e0*/  ULEA UR6, -UR6, URZ, 0x6 ;  /* 0x0000003f06067291 */ /* 0x000fc8000f8e313f */
[----:B------:R-:W-:Y:S02]  /*31f0*/  USHF.R.S32.HI UR4, URZ, 0x1f, UR6 ;  /* 0x0000001f3f047899 */ /* 0x000fe40008011406 */
[----:B------:R-:W-:-:S04]  /*3200*/  MOV R3, UR6 ;  /* 0x0000000600037c02 */ /* 0x000fc80008000f00 */
[----:B------:R-:W-:-:S07]  /*3210*/  MOV R4, UR4 ;  /* 0x0000000400047c02 */ /* 0x000fce0008000f00 */
.L_x_6659:
        /* <DEDUP_REMOVED lines=20> */
.L_x_6657:
        /* <DEDUP_REMOVED lines=72> */
[----:B------:R-:W2:Y:S01]  /*37e0*/  LDSM.16.MT88.4 R8, [R140+0x8800] ;  /* 0x008800008c08783b */ /* 0x000ea20000004200 */
[--C-:B------:R-:W-:Y:S01]  /*37f0*/  FFMA.FTZ R2, R2, UR4, -R123.reuse ;  /* 0x0000000402027c23 */ /* 0x100fe2000801087b */
        /* <DEDUP_REMOVED lines=16> */
[----:B------:R-:W3:Y:S01]  /*3900*/  MUFU.EX2 R34, R34 ;  /* 0x0000002200227308 */ /* 0x000ee20000000800 */
[----:B-----5:R-:W-:Y:S01]  /*3910*/  F2FP.BF16.F32.PACK_AB R64, R104, R105 ;  /* 0x000000696840723e */ /* 0x020fe200000010ff */
[--C-:B------:R-:W-:Y:S01]  /*3920*/  FFMA.FTZ R126, R122, UR4, -R123.reuse ;  /* 0x000000047a7e7c23 */ /* 0x100fe2000801087b */
[--C-:B------:R-:W-:Y:S01]  /*3930*/  FFMA.FTZ R122, R119, UR4, -R118.reuse ;  /* 0x00000004777a7c23 */ /* 0x100fe20008010876 */
[--C-:B------:R-:W-:Y:S01]  /*3940*/  FFMA.FTZ R119, R117, UR4, -R118.reuse ;  /* 0x0000000475777c23 */ /* 0x100fe20008010876 */
[--C-:B------:R-:W-:Y:S01]  /*3950*/  FFMA.FTZ R124, R124, UR4, -R123.reuse ;  /* 0x000000047c7c7c23 */ /* 0x100fe2000801087b */
[----:B------:R-:W-:Y:S01]  /*3960*/  FFMA.FTZ R167, R120, UR4, -R123 ;  /* 0x0000000478a77c23 */ /* 0x000fe2000801087b */
        /* <DEDUP_REMOVED lines=170> */
.L_x_6664:
        /* <DEDUP_REMOVED lines=66> */
.L_x_6661:
        /* <DEDUP_REMOVED lines=10> */
[----:B------:R-:W-:Y:S02]  /*48d0*/  IADD3.X R3, R101, UR11, RZ, P0, !PT ;  /* 0x0000000b65037c10 */ /* 0x000fe400087fe4ff */
[----:B------:R-:W-:Y:S01]  /*48e0*/  LDGSTS.E.BYPASS.LTC128B.128 [R157+0xa000], desc[UR18][R152.64+0x80] ;  /* 0x0a000080989d7fae */ /* 0x000fe2000b901d52 */
[----:B------:R-:W-:Y:S04]  /*48f0*/  IADD3 R168, P0, R2, UR12, RZ ;  /* 0x0000000c02a87c10 */ /* 0x000fe8000ff1e0ff */
[----:B------:R-:W-:Y:S01]  /*4900*/  LDGSTS.E.BYPASS.LTC128B.128 [R157+0x8800], desc[UR18][R100.64] ;  /* 0x08800000649d7fae */ /* 0x000fe2000b901d52 */
[----:B------:R-:W-:Y:S02]  /*4910*/  IADD3.X R169, R3, UR11, RZ, P0, !PT ;  /* 0x0000000b03a97c10 */ /* 0x000fe400087fe4ff */
[----:B------:R-:W-:Y:S02]  /*4920*/  ISETP.GE.AND P0, PT, R165, 0x1, PT ;  /* 0x00000001a500780c */ /* 0x000fe40003f06270 */
[----:B------:R-:W-:Y:S05]  /*4930*/  LDGSTS.E.BYPASS.LTC128B.128 [R157+0xa800], desc[UR18][R100.64+0x80] ;  /* 0x0a800080649d7fae */ /* 0x000fea000b901d52 */
[----:B------:R-:W-:Y:S05]  /*4940*/  LDGSTS.E.BYPASS.LTC128B.128 [R157+0x9000], desc[UR18][R2.64] ;  /* 0x09000000029d7fae */ /* 0x000fea000b901d52 */
[----:B------:R-:W-:Y:S05]  /*4950*/  LDGSTS.E.BYPASS.LTC128B.128 [R157+0xb000], desc[UR18][R2.64+0x80] ;  /* 0x0b000080029d7fae */ /* 0x000fea000b901d52 */
[----:B------:R-:W-:Y:S05]  /*4960*/  LDGSTS.E.BYPASS.LTC128B.128 [R157+0x9800], desc[UR18][R168.64] ;  /* 0x09800000a89d7fae */ /* 0x000fea000b901d52 */
[----:B------:R1:W-:Y:S05]  /*4970*/  LDGSTS.E.BYPASS.LTC128B.128 [R157+0xb800], desc[UR18][R168.64+0x80] ;  /* 0x0b800080a89d7fae */ /* 0x0003ea000b901d52 */
[----:B------:R-:W-:Y:S05]  /*4980*/  LDSM.16.M88.4 R104, [R150] ;  /* 0x000000009668783b */ /* 0x000fea0000000200 */
[----:B------:R-:W2:Y:S05]  /*4990*/  LDSM.16.M88.4 R108, [R149] ;  /* 0x00000000956c783b */ /* 0x000eaa0000000200 */
[----:B------:R-:W3:Y:S05]  /*49a0*/  LDSM.16.M88.4 R112, [R149+0x800] ;  /* 0x000800009570783b */ /* 0x000eea0000000200 */
[----:B------:R-:W4:Y:S05]  /*49b0*/  LDSM.16.M88.4 R116, [R149+0x1000] ;  /* 0x001000009574783b */ /* 0x000f2a0000000200 */
[----:B------:R-:W5:Y:S05]  /*49c0*/  LDSM.16.M88.4 R120, [R149+0x1800] ;  /* 0x001800009578783b */ /* 0x000f6a0000000200 */
[----:B------:R-:W0:Y:S05]  /*49d0*/  LDGDEPBAR ;  /* 0x00000000000079af */ /* 0x000e2a0000000000 */
[----:B------:R-:W-:Y:S05]  /*49e0*/  LDSM.16.M88.4 R124, [R148] ;  /* 0x00000000947c783b */ /* 0x000fea0000000200 */
[----:B------:R-:W1:Y:S01]  /*49f0*/  LDSM.16.M88.4 R128, [R147] ;  /* 0x000000009380783b */ /* 0x000e620000000200 */
[C---:B--2---:R-:W-:Y:S06]  /*4a00*/  HMMA.16816.F32.BF16 R4, R104.reuse, R108, RZ ;  /* 0x0000006c6804723c */ /* 0x044fec00000418ff */
[C---:B------:R-:W-:Y:S01]  /*4a10*/  HMMA.16816.F32.BF16 R8, R104.reuse, R110, RZ ;  /* 0x0000006e6808723c */ /* 0x040fe200000418ff */
[----:B------:R-:W2:Y:S05]  /*4a20*/  LDSM.16.M88.4 R108, [R139] ;  /* 0x000000008b6c783b */ /* 0x000eaa0000000200 */
[C---:B---3--:R-:W-:Y:S06]  /*4a30*/  HMMA.16816.F32.BF16 R12, R104.reuse, R112, RZ ;  /* 0x00000070680c723c */ /* 0x048fec00000418ff */
[C---:B------:R-:W-:Y:S01]  /*4a40*/  HMMA.16816.F32.BF16 R16, R104.reuse, R114, RZ ;  /* 0x000000726810723c */ /* 0x040fe200000418ff */
[----:B------:R-:W3:Y:S05]  /*4a50*/  LDSM.16.M88.4 R112, [R138] ;  /* 0x000000008a70783b */ /* 0x000eea0000000200 */
[C---:B----4-:R-:W-:Y:S06]  /*4a60*/  HMMA.16816.F32.BF16 R20, R104.reuse, R116, RZ ;  /* 0x000000746814723c */ /* 0x050fec00000418ff */
[C---:B------:R-:W-:Y:S01]  /*4a70*/  HMMA.16816.F32.BF16 R24, R104.reuse, R118, RZ ;  /* 0x000000766818723c */ /* 0x040fe200000418ff */
[----:B------:R-:W4:Y:S05]  /*4a80*/  LDSM.16.M88.4 R116, [R137] ;  /* 0x000000008974783b */ /* 0x000f2a0000000200 */
[C---:B-----5:R-:W-:Y:S06]  /*4a90*/  HMMA.16816.F32.BF16 R28, R104.reuse, R120, RZ ;  /* 0x00000078681c723c */ /* 0x060fec00000418ff */
[----:B------:R-:W-:Y:S01]  /*4aa0*/  HMMA.16816.F32.BF16 R32, R104, R122, RZ ;  /* 0x0000007a6820723c */ /* 0x000fe200000418ff */
[----:B------:R-:W-:Y:S05]  /*4ab0*/  LDSM.16.M88.4 R104, [R146] ;  /* 0x000000009268783b */ /* 0x000fea0000000200 */
[C---:B-1----:R-:W-:Y:S01]  /*4ac0*/  HMMA.16816.F32.BF16 R4, R124.reuse, R128, R4 ;  /* 0x000000807c04723c */ /* 0x042fe20000041804 */
[----:B------:R-:W1:Y:S05]  /*4ad0*/  LDSM.16.M88.4 R120, [R145] ;  /* 0x000000009178783b */ /* 0x000e6a0000000200 */
[C---:B------:R-:W-:Y:S01]  /*4ae0*/  HMMA.16816.F32.BF16 R8, R124.reuse, R130, R8 ;  /* 0x000000827c08723c */ /* 0x040fe20000041808 */
[----:B------:R-:W5:Y:S05]  /*4af0*/  LDSM.16.M88.4 R128, [R145+0x800] ;  /* 0x000800009180783b */ /* 0x000f6a0000000200 */
        /* <DEDUP_REMOVED lines=8> */
[----:B------:R-:W-:Y:S05]  /*4b80*/  LDSM.16.M88.4 R116, [R144] ;  /* 0x000000009074783b */ /* 0x000fea0000000200 */
[C---:B-1----:R-:W-:Y:S01]  /*4b90*/  HMMA.16816.F32.BF16 R4, R104.reuse, R120, R4 ;  /* 0x000000786804723c */ /* 0x042fe20000041804 */
[----:B------:R-:W1:Y:S05]  /*4ba0*/  LDSM.16.M88.4 R124, [R136] ;  /* 0x00000000887c783b */ /* 0x000e6a0000000200 */
[C---:B------:R-:W-:Y:S01]  /*4bb0*/  HMMA.16816.F32.BF16 R8, R104.reuse, R122, R8 ;  /* 0x0000007a6808723c */ /* 0x040fe20000041808 */
[----:B------:R-:W4:Y:S05]  /*4bc0*/  LDSM.16.M88.4 R120, [R136+0x800] ;  /* 0x000800008878783b */ /* 0x000f2a0000000200 */
[C---:B-----5:R-:W-:Y:S06]  /*4bd0*/  HMMA.16816.F32.BF16 R12, R104.reuse, R128, R12 ;  /* 0x00000080680c723c */ /* 0x060fec000004180c */
[C---:B------:R-:W-:Y:S01]  /*4be0*/  HMMA.16816.F32.BF16 R16, R104.reuse, R130, R16 ;  /* 0x000000826810723c */ /* 0x040fe20000041810 */
[----:B------:R-:W5:Y:S05]  /*4bf0*/  LDSM.16.M88.4 R128, [R136+0x1000] ;  /* 0x001000008880783b */ /* 0x000f6a0000000200 */
[C---:B--2---:R-:W-:Y:S06]  /*4c00*/  HMMA.16816.F32.BF16 R20, R104.reuse, R108, R20 ;  /* 0x0000006c6814723c */ /* 0x044fec0000041814 */
[C---:B------:R-:W-:Y:S01]  /*4c10*/  HMMA.16816.F32.BF16 R24, R104.reuse, R110, R24 ;  /* 0x0000006e6818723c */ /* 0x040fe20000041818 */
[----:B------:R-:W-:Y:S05]  /*4c20*/  LDSM.16.M88.4 R108, [R150+0x2000] ;  /* 0x00200000966c783b */ /* 0x000fea0000000200 */
[C---:B---3--:R-:W-:Y:S06]  /*4c30*/  HMMA.16816.F32.BF16 R28, R104.reuse, R112, R28 ;  /* 0x00000070681c723c */ /* 0x048fec000004181c */
[----:B------:R-:W-:Y:S01]  /*4c40*/  HMMA.16816.F32.BF16 R32, R104, R114, R32 ;  /* 0x000000726820723c */ /* 0x000fe20000041820 */
[----:B------:R-:W2:Y:S05]  /*4c50*/  LDSM.16.M88.4 R104, [R136+0x1800] ;  /* 0x001800008868783b */ /* 0x000eaa0000000200 */
[C---:B-1----:R-:W-:Y:S01]  /*4c60*/  HMMA.16816.F32.BF16 R4, R116.reuse, R124, R4 ;  /* 0x0000007c7404723c */ /* 0x042fe20000041804 */
[----:B------:R-:W1:Y:S05]  /*4c70*/  LDSM.16.M88.4 R112, [R149+0x2000] ;  /* 0x002000009570783b */ /* 0x000e6a0000000200 */
        /* <DEDUP_REMOVED lines=8> */
[C---:B--2---:R-:W-:Y:S06]  /*4d00*/  HMMA.16816.F32.BF16 R28, R116.reuse, R104, R28 ;  /* 0x00000068741c723c */ /* 0x044fec000004181c */
[----:B------:R-:W-:Y:S01]  /*4d10*/  HMMA.16816.F32.BF16 R32, R116, R106, R32 ;  /* 0x0000006a7420723c */ /* 0x000fe20000041820 */
[----:B------:R-:W-:Y:S05]  /*4d20*/  LDSM.16.M88.4 R104, [R148+0x2000] ;  /* 0x002000009468783b */ /* 0x000fea0000000200 */
[C---:B-1----:R-:W-:Y:S01]  /*4d30*/  HMMA.16816.F32.BF16 R4, R108.reuse, R112, R4 ;  /* 0x000000706c04723c */ /* 0x042fe20000041804 */
[----:B------:R-:W-:Y:S05]  /*4d40*/  LDSM.16.M88.4 R116, [R134] ;  /* 0x000000008674783b */ /* 0x000fea0000000200 */
[C---:B------:R-:W-:Y:S01]  /*4d50*/  HMMA.16816.F32.BF16 R8, R108.reuse, R114, R8 ;  /* 0x000000726c08723c */ /* 0x040fe20000041808 */
[----:B------:R-:W1:Y:S05]  /*4d60*/  LDSM.16.M88.4 R112, [R135] ;  /* 0x000000008770783b */ /* 0x000e6a0000000200 */
[C---:B---3--:R-:W-:Y:S06]  /*4d70*/  HMMA.16816.F32.BF16 R12, R108.reuse, R124, R12 ;  /* 0x0000007c6c0c723c */ /* 0x048fec000004180c */
[C---:B------:R-:W-:Y:S01]  /*4d80*/  HMMA.16816.F32.BF16 R16, R108.reuse, R126, R16 ;  /* 0x0000007e6c10723c */ /* 0x040fe20000041810 */
[----:B------:R-:W2:Y:S05]  /*4d90*/  LDSM.16.M88.4 R124, [R133] ;  /* 0x00000000857c783b */ /* 0x000eaa0000000200 */
[C---:B----4-:R-:W-:Y:S06]  /*4da0*/  HMMA.16816.F32.BF16 R20, R108.reuse, R120, R20 ;  /* 0x000000786c14723c */ /* 0x050fec0000041814 */
[C---:B------:R-:W-:Y:S01]  /*4db0*/  HMMA.16816.F32.BF16 R24, R108.reuse, R122, R24 ;  /* 0x0000007a6c18723c */ /* 0x040fe20000041818 */
[----:B------:R-:W3:Y:S05]  /*4dc0*/  LDSM.16.M88.4 R120, [R132] ;  /* 0x000000008478783b */ /* 0x000eea0000000200 */
[C---:B-----5:R-:W-:Y:S06]  /*4dd0*/  HMMA.16816.F32.BF16 R28, R108.reuse, R128, R28 ;  /* 0x000000806c1c723c */ /* 0x060fec000004181c */
[----:B------:R-:W-:Y:S01]  /*4de0*/  HMMA.16816.F32.BF16 R32, R108, R130, R32 ;  /* 0x000000826c20723c */ /* 0x000fe20000041820 */
[----:B------:R-:W-:Y:S05]  /*4df0*/  LDSM.16.M88.4 R108, [R146+0x2000] ;  /* 0x00200000926c783b */ /* 0x000fea0000000200 */
[----:B------:R-:W4:Y:S01]  /*4e00*/  LDSM.16.M88.4 R128, [R145+0x2000] ;  /* 0x002000009180783b */ /* 0x000f220000000200 */
[C---:B-1----:R-:W-:Y:S06]  /*4e10*/  HMMA.16816.F32.BF16 R4, R104.reuse, R112, R4 ;  /* 0x000000706804723c */ /* 0x042fec0000041804 */
        /* <DEDUP_REMOVED lines=8> */
[C---:B---3--:R-:W-:Y:S06]  /*4ea0*/  HMMA.16816.F32.BF16 R28, R104.reuse, R120, R28 ;  /* 0x00000078681c723c */ /* 0x048fec000004181c */
[----:B------:R-:W-:Y:S01]  /*4eb0*/  HMMA.16816.F32.BF16 R32, R104, R122, R32 ;  /* 0x0000007a6820723c */ /* 0x000fe20000041820 */
[----:B------:R-:W-:Y:S05]  /*4ec0*/  LDSM.16.M88.4 R104, [R144+0x2000] ;  /* 0x002000009068783b */ /* 0x000fea0000000200 */
[----:B------:R-:W3:Y:S01]  /*4ed0*/  LDSM.16.M88.4 R120, [R136+0x2000] ;  /* 0x002000008878783b */ /* 0x000ee20000000200 */
[C---:B----4-:R-:W-:Y:S06]  /*4ee0*/  HMMA.16816.F32.BF16 R4, R108.reuse, R128, R4 ;  /* 0x000000806c04723c */ /* 0x050fec0000041804 */
[C---:B------:R-:W-:Y:S06]  /*4ef0*/  HMMA.16816.F32.BF16 R8, R108.reuse, R130, R8 ;  /* 0x000000826c08723c */ /* 0x040fec0000041808 */
[C---:B-1----:R-:W-:Y:S06]  /*4f00*/  HMMA.16816.F32.BF16 R12, R108.reuse, R112, R12 ;  /* 0x000000706c0c723c */ /* 0x042fec000004180c */
[C---:B------:R-:W-:Y:S01]  /*4f10*/  HMMA.16816.F32.BF16 R16, R108.reuse, R114, R16 ;  /* 0x000000726c10723c */ /* 0x040fe20000041810 */
[----:B------:R-:W-:Y:S05]  /*4f20*/  LDSM.16.M88.4 R112, [R136+0x3000] ;  /* 0x003000008870783b */ /* 0x000fea0000000200 */
[C---:B-----5:R-:W-:Y:S06]  /*4f30*/  HMMA.16816.F32.BF16 R20, R108.reuse, R116, R20 ;  /* 0x000000746c14723c */ /* 0x060fec0000041814 */
[C---:B------:R-:W-:Y:S06]  /*4f40*/  HMMA.16816.F32.BF16 R24, R108.reuse, R118, R24 ;  /* 0x000000766c18723c */ /* 0x040fec0000041818 */
[C---:B--2---:R-:W-:Y:S06]  /*4f50*/  HMMA.16816.F32.BF16 R28, R108.reuse, R124, R28 ;  /* 0x0000007c6c1c723c */ /* 0x044fec000004181c */
[----:B------:R-:W-:Y:S01]  /*4f60*/  HMMA.16816.F32.BF16 R32, R108, R126, R32 ;  /* 0x0000007e6c20723c */ /* 0x000fe20000041820 */
[----:B------:R-:W1:Y:S05]  /*4f70*/  LDSM.16.M88.4 R108, [R136+0x2800] ;  /* 0x00280000886c783b */ /* 0x000e6a0000000200 */
[C---:B---3--:R-:W-:Y:S06]  /*4f80*/  HMMA.16816.F32.BF16 R4, R104.reuse, R120, R4 ;  /* 0x000000786804723c */ /* 0x048fec0000041804 */
[C---:B------:R-:W-:Y:S11]  /*4f90*/  HMMA.16816.F32.BF16 R8, R104.reuse, R122, R8 ;  /* 0x0000007a6808723c */ /* 0x040ff60000041808 */
[----:B------:R-:W-:Y:S07]  /*4fa0*/  @!UPT UIADD3 URZ, URZ, URZ, URZ ;  /* 0x0000003f3f3ff290 */ /* 0x000fee000fffe03f */
        /* <DEDUP_REMOVED lines=9> */
[C---:B-1----:R-:W-:Y:S05]  /*5040*/  HMMA.16816.F32.BF16 R12, R104.reuse, R108, R12 ;  /* 0x0000006c680c723c */ /* 0x042fea000004180c */
[----:B------:R-:W1:Y:S01]  /*5050*/  MUFU.TANH R190, R190 ;  /* 0x000000be00be7308 */ /* 0x000e620000002400 */
[C---:B------:R-:W-:Y:S01]  /*5060*/  HMMA.16816.F32.BF16 R16, R104.reuse, R110, R16 ;  /* 0x0000006e6810723c */ /* 0x040fe20000041810 */
[----:B------:R-:W3:Y:S01]  /*5070*/  LDSM.16.M88.4 R108, [R136+0x3800] ;  /* 0x00380000886c783b */ /* 0x000ee20000000200 */
[----:B------:R-:W-:Y:S07]  /*5080*/  DEPBAR.LE SB0, 0x0 ;  /* 0x000080000000791a */ /* 0x000fee0000000000 */
[----:B------:R-:W4:Y:S01]  /*5090*/  MUFU.TANH R189, R189 ;  /* 0x000000bd00bd7308 */ /* 0x000f220000002400 */
[----:B------:R-:W-:Y:S01]  /*50a0*/  BAR.SYNC.DEFER_BLOCKING 0x0 ;  /* 0x0000000000007b1d */ /* 0x000fe20000010000 */
[C---:B------:R-:W-:Y:S08]  /*50b0*/  HMMA.16816.F32.BF16 R20, R104.reuse, R112, R20 ;  /* 0x000000706814723c */ /* 0x040ff00000041814 */
        /* <DEDUP_REMOVED lines=19> */
[C---:B---3--:R-:W-:Y:S03]  /*51f0*/  HMMA.16816.F32.BF16 R28, R104.reuse, R108, R28 ;  /* 0x0000006c681c723c */ /* 0x048fe6000004181c */
        /* <DEDUP_REMOVED lines=37> */
[----:B------:R-:W-:Y:S04]  /*5450*/  ULEA UR6, -UR7, URZ, 0x6 ;  /* 0x0000003f07067291 */ /* 0x000fe8000f8e313f */
[----:B------:R-:W-:Y:S02]  /*5460*/  USHF.R.S32.HI UR5, URZ, 0x1f, UR6 ;  /* 0x0000001f3f057899 */ /* 0x000fe40008011406 */
[----:B------:R-:W-:Y:S04]  /*5470*/  MOV R8, UR6 ;  /* 0x0000000600087c02 */ /* 0x000fe80008000f00 */
[----:B------:R-:W-:Y:S01]  /*5480*/  MOV R5, UR5 ;  /* 0x0000000500057c02 */ /* 0x000fe20008000f00 */
[----:B------:R-:W-:Y:S06]  /*5490*/  @P6 BRA `(.L_x_6663) ;  /* 0x0000000000f46947 */ /* 0x000fec0003800000 */
        /* <DEDUP_REMOVED lines=11> */
[----:B------:R-:W-:Y:S02]  /*5550*/  ISETP.GE.AND P2, PT, R3, RZ, PT ;  /* 0x000000ff0300720c */ /* 0x000fe40003f46270 */
[----:B------:R-:W-:Y:S01]  /*5560*/  LOP3.LUT R11, R11, R4, RZ, 0x3c, !PT ;  /* 0x000000040b0b7212 */ /* 0x000fe200078e3cff */
[--C-:B--2---:R-:W-:Y:S03]  /*5570*/  IMAD.MOV R5, RZ, RZ, -R13.reuse ;  /* 0x000000ffff057224 */ /* 0x104fe600078e0a0d */
        /* <DEDUP_REMOVED lines=10> */
[----:B------:R-:W2:Y:S02]  /*5620*/  LDC R5, c[0x0][0x24c] ;  /* 0x00009300ff057b82 */ /* 0x000ea40000000800 */
        /* <DEDUP_REMOVED lines=26> */
[----:B------:R-:W-:Y:S04]  /*57d0*/  IMAD R4, R4, UR7, RZ ;  /* 0x0000000704047c24 */ /* 0x000fe8000f8e02ff */
[C---:B--2---:R-:W-:Y:S02]  /*57e0*/  IMAD R4, R8.reuse, R5, R4 ;  /* 0x0000000508047224 */ /* 0x044fe400078e0204 */
        /* <DEDUP_REMOVED lines=8> */
.L_x_6663:
        /* <DEDUP_REMOVED lines=20> */
.L_x_6662:
[----:B--2---:R-:W-:Y:S01]  /*59b0*/  FMNMX.FTZ R3, R192, R103, !PT ;  /* 0x00000067c0037209 */ /* 0x004fe20007810000 */
        /* <DEDUP_REMOVED lines=94> */
[----:B------:R-:W-:Y:S01]  /*5fa0*/  FMUL.FTZ R29, R2, R73 ;  /* 0x00000049021d7220 */ /* 0x000fe20000410000 */
[--C-:B------:R-:W-:Y:S01]  /*5fb0*/  FFMA.FTZ R179, R179, UR4, -R108.reuse ;  /* 0x00000004b3b37c23 */ /* 0x100fe2000801086c */
[--C-:B------:R-:W-:Y:S01]  /*5fc0*/  FFMA.FTZ R169, R169, UR4, -R108.reuse ;  /* 0x00000004a9a97c23 */ /* 0x100fe2000801086c */
[--C-:B------:R-:W-:Y:S03]  /*5fd0*/  FFMA.FTZ R102, R102, UR4, -R108.reuse ;  /* 0x0000000466667c23 */ /* 0x100fe6000801086c */
[----:B------:R-:W3:Y:S01]  /*5fe0*/  MUFU.EX2 R122, R122 ;  /* 0x0000007a007a7308 */ /* 0x000ee20000000800 */
[----:B-1----:R-:W-:Y:S01]  /*5ff0*/  F2FP.BF16.F32.PACK_AB R96, R125, R129 ;  /* 0x000000817d60723e */ /* 0x002fe200000010ff */
[----:B------:R-:W1:Y:S01]  /*6000*/  LDSM.16.MT88.4 R80, [R142+0xa000] ;  /* 0x00a000008e50783b */ /* 0x000e620000004200 */
[--C-:B------:R-:W-:Y:S01]  /*6010*/  FFMA.FTZ R101, R101, UR4, -R108.reuse ;  /* 0x0000000465657c23 */ /* 0x100fe2000801086c */
[C---:B------:R-:W-:Y:S01]  /*6020*/  FMUL.FTZ R36, R2.reuse, R36 ;  /* 0x0000002402247220 */ /* 0x040fe20000410000 */
[----:B------:R-:W-:Y:S01]  /*6030*/  FMUL.FTZ R37, R2, R37 ;  /* 0x0000002502257220 */ /* 0x000fe20000410000 */
[C---:B------:R-:W-:Y:S01]  /*6040*/  FMUL.FTZ R38, R0.reuse, R38 ;  /* 0x0000002600267220 */ /* 0x040fe20000410000 */
[----:B------:R-:W-:Y:S03]  /*6050*/  FMUL.FTZ R39, R0, R39 ;  /* 0x0000002700277220 */ /* 0x000fe60000410000 */
[----:B------:R-:W-:Y:S01]  /*6060*/  MUFU.EX2 R124, R124 ;  /* 0x0000007c007c7308 */ /* 0x000fe20000000800 */
[C---:B------:R-:W-:Y:S01]  /*6070*/  FMUL.FTZ R40, R2.reuse, R40 ;  /* 0x0000002802287220 */ /* 0x040fe20000410000 */
[----:B------:R-:W-:Y:S01]  /*6080*/  LDSM.16.MT88.4 R72, [R140+0xa000] ;  /* 0x00a000008c48783b */ /* 0x000fe20000004200 */
[----:B------:R-:W-:Y:S01]  /*6090*/  FMUL.FTZ R41, R2, R41 ;  /* 0x0000002902297220 */ /* 0x000fe20000410000 */
[C---:B------:R-:W-:Y:S01]  /*60a0*/  FMUL.FTZ R42, R0.reuse, R42 ;  /* 0x0000002a002a7220 */ /* 0x040fe20000410000 */
[----:B------:R-:W-:Y:S01]  /*60b0*/  FMUL.FTZ R43, R0, R43 ;  /* 0x0000002b002b7220 */ /* 0x000fe20000410000 */
[C---:B------:R-:W-:Y:S01]  /*60c0*/  FMUL.FTZ R44, R2.reuse, R44 ;  /* 0x0000002c022c7220 */ /* 0x040fe20000410000 */
[----:B------:R-:W-:Y:S03]  /*60d0*/  FMUL.FTZ R45, R2, R45 ;  /* 0x0000002d022d7220 */ /* 0x000fe60000410000 */
[----:B------:R-:W4:Y:S01]  /*60e0*/  MUFU.EX2 R123, R123 ;  /* 0x0000007b007b7308 */ /* 0x000f220000000800 */
[----:B---3--:R-:W-:Y:S01]  /*60f0*/  F2FP.BF16.F32.PACK_AB R97, R122, R127 ;  /* 0x0000007f7a61723e */ /* 0x008fe200000010ff */
[----:B------:R-:W-:Y:S01]  /*6100*/  LDSM.16.MT88.4 R92, [R143+0x9800] ;  /* 0x009800008f5c783b */ /* 0x000fe20000004200 */
[C---:B------:R-:W-:Y:S01]  /*6110*/  FMUL.FTZ R46, R0.reuse, R46 ;  /* 0x0000002e002e7220 */ /* 0x040fe20000410000 */
[----:B------:R-:W-:Y:S01]  /*6120*/  FMUL.FTZ R47, R0, R47 ;  /* 0x0000002f002f7220 */ /* 0x000fe20000410000 */
[C---:B------:R-:W-:Y:S01]  /*6130*/  FMUL.FTZ R48, R2.reuse, R48 ;  /* 0x0000003002307220 */ /* 0x040fe20000410000 */
[----:B------:R-:W-:Y:S01]  /*6140*/  FMUL.FTZ R49, R2, R49 ;  /* 0x0000003102317220 */ /* 0x000fe20000410000 */
[C---:B------:R-:W-:Y:S03]  /*6150*/  FMUL.FTZ R50, R0.reuse, R50 ;  /* 0x0000003200327220 */ /* 0x040fe60000410000 */
[----:B------:R-:W-:Y:S01]  /*6160*/  MUFU.EX2 R121, R121 ;  /* 0x0000007900797308 */ /* 0x000fe20000000800 */
[----:B------:R-:W-:Y:S01]  /*6170*/  FMUL.FTZ R51, R0, R51 ;  /* 0x0000003300337220 */ /* 0x000fe20000410000 */
[--C-:B------:R-:W-:Y:S01]  /*6180*/  FFMA.FTZ R175, R174, UR4, -R109.reuse ;  /* 0x00000004aeaf7c23 */ /* 0x100fe2000801086d */
[--C-:B------:R-:W-:Y:S01]  /*6190*/  FFMA.FTZ R174, R187, UR4, -R108.reuse ;  /* 0x00000004bbae7c23 */ /* 0x100fe2000801086c */
[--C-:B------:R-:W-:Y:S01]  /*61a0*/  FFMA.FTZ R131, R188, UR4, -R109.reuse ;  /* 0x00000004bc837c23 */ /* 0x100fe2000801086d */
[--C-:B------:R-:W-:Y:S01]  /*61b0*/  FFMA.FTZ R130, R184, UR4, -R109.reuse ;  /* 0x00000004b8827c23 */ /* 0x100fe2000801086d */
[C---:B------:R-:W-:Y:S01]  /*61c0*/  FMUL.FTZ R60, R2.reuse, R60 ;  /* 0x0000003c023c7220 */ /* 0x040fe20000410000 */
[----:B------:R-:W-:Y:S03]  /*61d0*/  FMUL.FTZ R61, R2, R61 ;  /* 0x0000003d023d7220 */ /* 0x000fe60000410000 */
[----:B------:R-:W3:Y:S01]  /*61e0*/  MUFU.EX2 R120, R120 ;  /* 0x0000007800787308 */ /* 0x000ee20000000800 */
[----:B----4-:R-:W-:Y:S01]  /*61f0*/  F2FP.BF16.F32.PACK_AB R98, R123, R124 ;  /* 0x0000007c7b62723e */ /* 0x010fe200000010ff */
[C---:B------:R-:W-:Y:S01]  /*6200*/  FMUL.FTZ R62, R0.reuse, R62 ;  /* 0x0000003e003e7220 */ /* 0x040fe20000410000 */
[----:B------:R-:W-:Y:S01]  /*6210*/  FMUL.FTZ R63, R0, R63 ;  /* 0x0000003f003f7220 */ /* 0x000fe20000410000 */
[C---:B------:R-:W-:Y:S01]  /*6220*/  FMUL.FTZ R64, R2.reuse, R64 ;  /* 0x0000004002407220 */ /* 0x040fe20000410000 */
[----:B------:R-:W-:Y:S01]  /*6230*/  FMUL.FTZ R65, R2, R65 ;  /* 0x0000004102417220 */ /* 0x000fe20000410000 */
[C---:B------:R-:W-:Y:S01]  /*6240*/  FMUL.FTZ R66, R0.reuse, R66 ;  /* 0x0000004200427220 */ /* 0x040fe20000410000 */
[----:B------:R-:W-:Y:S01]  /*6250*/  FMUL.FTZ R67, R0, R67 ;  /* 0x0000004300437220 */ /* 0x000fe20000410000 */
[--C-:B------:R-:W-:Y:S01]  /*6260*/  FFMA.FTZ R187, R180, UR4, -R109.reuse ;  /* 0x00000004b4bb7c23 */ /* 0x100fe2000801086d */
[--C-:B------:R-:W-:Y:S01]  /*6270*/  FFMA.FTZ R180, R185, UR4, -R108.reuse ;  /* 0x00000004b9b47c23 */ /* 0x100fe2000801086c */
[--C-:B------:R-:W-:Y:S01]  /*6280*/  FFMA.FTZ R185, R176, UR4, -R109.reuse ;  /* 0x00000004b0b97c23 */ /* 0x100fe2000801086d */
[--C-:B------:R-:W-:Y:S01]  /*6290*/  FFMA.FTZ R176, R181, UR4, -R108.reuse ;  /* 0x00000004b5b07c23 */ /* 0x100fe2000801086c */
[--C-:B------:R-:W-:Y:S01]  /*62a0*/  FFMA.FTZ R182, R182, UR4, -R109.reuse ;  /* 0x00000004b6b67c23 */ /* 0x100fe2000801086d */
[--C-:B------:R-:W-:Y:S01]  /*62b0*/  FFMA.FTZ R178, R178, UR4, -R109.reuse ;  /* 0x00000004b2b27c23 */ /* 0x100fe2000801086d */
[--C-:B------:R-:W-:Y:S01]  /*62c0*/  FFMA.FTZ R181, R170, UR4, -R109.reuse ;  /* 0x00000004aab57c23 */ /* 0x100fe2000801086d */
[----:B------:R-:W-:Y:S01]  /*62d0*/  FFMA.FTZ R170, R171, UR4, -R108 ;  /* 0x00000004abaa7c23 */ /* 0x000fe2000801086c */
[--C-:B------:R-:W-:Y:S01]  /*62e0*/  FFMA.FTZ R172, R172, UR4, -R109.reuse ;  /* 0x00000004acac7c23 */ /* 0x100fe2000801086d */
[----:B---3--:R-:W-:Y:S01]  /*62f0*/  F2FP.BF16.F32.PACK_AB R99, R120, R121 ;  /* 0x000000797863723e */ /* 0x008fe200000010ff */
[--C-:B------:R-:W-:Y:S01]  /*6300*/  FFMA.FTZ R168, R168, UR4, -R109.reuse ;  /* 0x00000004a8a87c23 */ /* 0x100fe2000801086d */
[----:B------:R-:W-:Y:S01]  /*6310*/  FFMA.FTZ R109, R153, UR4, -R109 ;  /* 0x00000004996d7c23 */ /* 0x000fe2000801086d */
[C---:B------:R-:W-:Y:S01]  /*6320*/  FMUL.FTZ R52, R2.reuse, R52 ;  /* 0x0000003402347220 */ /* 0x040fe20000410000 */
[----:B------:R-:W-:Y:S01]  /*6330*/  FMUL.FTZ R53, R2, R53 ;  /* 0x0000003502357220 */ /* 0x000fe20000410000 */
[C---:B------:R-:W-:Y:S01]  /*6340*/  FMUL.FTZ R54, R0.reuse, R54 ;  /* 0x0000003600367220 */ /* 0x040fe20000410000 */
[----:B------:R3:W-:Y:S01]  /*6350*/  MUFU.EX2 R153, R109 ;  /* 0x0000006d00997308 */ /* 0x0007e20000000800 */
[C---:B------:R-:W-:Y:S05]  /*6360*/  HMMA.16816.F32.BF16 R4, R96.reuse, R16, R4 ;  /* 0x000000106004723c */ /* 0x040fea0000041804 */
[----:B------:R-:W-:Y:S01]  /*6370*/  FMUL.FTZ R55, R0, R55 ;  /* 0x0000003700377220 */ /* 0x000fe20000410000 */
[C---:B------:R-:W-:Y:S03]  /*6380*/  HMMA.16816.F32.BF16 R8, R96.reuse, R18, R8 ;  /* 0x000000126008723c */ /* 0x040fe60000041808 */
[----:B------:R-:W-:Y:S01]  /*6390*/  MUFU.EX2 R126, R126 ;  /* 0x0000007e007e7308 */ /* 0x000fe20000000800 */
[----:B------:R-:W-:Y:S01]  /*63a0*/  ISETP.GT.AND P0, PT, R165, RZ, PT ;  /* 0x000000ffa500720c */ /* 0x000fe20003f04270 */
[C---:B------:R-:W-:Y:S01]  /*63b0*/  FMUL.FTZ R16, R2.reuse, R84 ;  /* 0x0000005402107220 */ /* 0x040fe20000410000 */
[C---:B------:R-:W-:Y:S07]  /*63c0*/  HMMA.16816.F32.BF16 R12, R96.reuse, R24, R12 ;  /* 0x00000018600c723c */ /* 0x040fee000004180c */
[----:B------:R-:W4:Y:S01]  /*63d0*/  MUFU.EX2 R131, R131 ;  /* 0x0000008300837308 */ /* 0x000f220000000800 */
[----:B---3--:R-:W-:Y:S03]  /*63e0*/  LDSM.16.MT88.4 R108, [R140+0x9800] ;  /* 0x009800008c6c783b */ /* 0x008fe60000004200 */
[----:B------:R-:W-:Y:S01]  /*63f0*/  FMUL.FTZ R17, R2, R85 ;  /* 0x0000005502117220 */ /* 0x000fe20000410000 */
[C---:B------:R-:W-:Y:S01]  /*6400*/  FMUL.FTZ R18, R0.reuse, R86 ;  /* 0x0000005600127220 */ /* 0x040fe20000410000 */
[----:B------:R-:W-:Y:S01]  /*6410*/  FMUL.FTZ R19, R0, R87 ;  /* 0x0000005700137220 */ /* 0x000fe20000410000 */
[C---:B------:R-:W-:Y:S01]  /*6420*/  FMUL.FTZ R24, R2.reuse, R76 ;  /* 0x0000004c02187220 */ /* 0x040fe20000410000 */
[C---:B------:R-:W-:Y:S01]  /*6430*/  FMUL.FTZ R25, R2.reuse, R77 ;  /* 0x0000004d02197220 */ /* 0x040fe20000410000 */
[----:B------:R-:W-:Y:S01]  /*6440*/  LDSM.16.MT88.4 R84, [R141+0x8800] ;  /* 0x008800008d54783b */ /* 0x000fe20000004200 */
[C---:B------:R-:W-:Y:S03]  /*6450*/  FMUL.FTZ R56, R2.reuse, R56 ;  /* 0x0000003802387220 */ /* 0x040fe60000410000 */
[C---:B------:R-:W-:Y:S01]  /*6460*/  HMMA.16816.F32.BF16 R16, R96.reuse, R26, R16 ;  /* 0x0000001a6010723c */ /* 0x040fe20000041810 */
[----:B------:R-:W-:Y:S02]  /*6470*/  MUFU.EX2 R128, R128 ;  /* 0x0000008000807308 */ /* 0x000fe40000000800 */
[----:B------:R-:W-:Y:S01]  /*6480*/  FMUL.FTZ R57, R2, R57 ;  /* 0x0000003902397220 */ /* 0x000fe20000410000 */
[C---:B------:R-:W-:Y:S01]  /*6490*/  FMUL.FTZ R58, R0.reuse, R58 ;  /* 0x0000003a003a7220 */ /* 0x040fe20000410000 */
[C---:B------:R-:W-:Y:S01]  /*64a0*/  FMUL.FTZ R59, R0.reuse, R59 ;  /* 0x0000003b003b7220 */ /* 0x040fe20000410000 */
[C---:B------:R-:W-:Y:S05]  /*64b0*/  HMMA.16816.F32.BF16 R20, R96.reuse, R32, R20 ;  /* 0x000000206014723c */ /* 0x040fea0000041814 */
[----:B------:R-:W3:Y:S01]  /*64c0*/  MUFU.EX2 R173, R173 ;  /* 0x000000ad00ad7308 */ /* 0x000ee20000000800 */
[C---:B------:R-:W-:Y:S01]  /*64d0*/  FMUL.FTZ R26, R0.reuse, R78 ;  /* 0x0000004e001a7220 */ /* 0x040fe20000410000 */
[----:B------:R-:W-:Y:S01]  /*64e0*/  FMUL.FTZ R27, R0, R79 ;  /* 0x0000004f001b7220 */ /* 0x000fe20000410000 */
[C---:B------:R-:W-:Y:S01]  /*64f0*/  FMUL.FTZ R32, R2.reuse, R68 ;  /* 0x0000004402207220 */ /* 0x040fe20000410000 */
[----:B------:R-:W-:Y:S02]  /*6500*/  LDSM.16.MT88.4 R76, [R143+0x8800] ;  /* 0x008800008f4c783b */ /* 0x000fe40000004200 */
[C---:B------:R-:W-:Y:S04]  /*6510*/  FMUL.FTZ R33, R2.reuse, R69 ;  /* 0x0000004502217220 */ /* 0x040fe80000410000 */
[----:B------:R-:W-:Y:S01]  /*6520*/  MUFU.EX2 R130, R130 ;  /* 0x0000008200827308 */ /* 0x000fe20000000800 */
[C---:B------:R-:W-:Y:S03]  /*6530*/  HMMA.16816.F32.BF16 R24, R96.reuse, R34, R24 ;  /* 0x000000226018723c */ /* 0x040fe60000041818 */
[----:B------:R-:W-:Y:S01]  /*6540*/  FFMA.FTZ R129, R2, R167, R129 ;  /* 0x000000a702817223 */ /* 0x000fe20000010081 */
[C---:B------:R-:W-:Y:S02]  /*6550*/  FFMA.FTZ R127, R0.reuse, R166, R127 ;  /* 0x000000a6007f7223 */ /* 0x040fe4000001007f */
[C---:B------:R-:W-:Y:S03]  /*6560*/  HMMA.16816.F32.BF16 R28, R96.reuse, R104, R28 ;  /* 0x00000068601c723c */ /* 0x040fe6000004181c */
[----:B------:R-:W5:Y:S02]  /*6570*/  MUFU.EX2 R175, R175 ;  /* 0x000000af00af7308 */ /* 0x000f640000000800 */
[C---:B------:R-:W-:Y:S01]  /*6580*/  FMUL.FTZ R34, R0.reuse, R70 ;  /* 0x0000004600227220 */ /* 0x040fe20000410000 */
[----:B------:R-:W-:Y:S01]  /*6590*/  FMUL.FTZ R35, R0, R71 ;  /* 0x0000004700237220 */ /* 0x000fe20000410000 */
[----:B------:R-:W-:Y:S01]  /*65a0*/  FADD.FTZ R129, R125, R129 ;  /* 0x000000817d817221 */ /* 0x000fe20000010000 */
[----:B------:R-:W4:Y:S05]  /*65b0*/  LDSM.16.MT88.4 R68, [R141+0xa000] ;  /* 0x00a000008d44783b */ /* 0x000f2a0000004200 */
[----:B------:R-:W-:Y:S01]  /*65c0*/  MUFU.EX2 R174, R174 ;  /* 0x000000ae00ae7308 */ /* 0x000fe20000000800 */
[----:B------:R-:W-:Y:S01]  /*65d0*/  FADD.FTZ R122, R122, R127 ;  /* 0x0000007f7a7a7221 */ /* 0x000fe20000010000 */
[----:B------:R-:W-:Y:S01]  /*65e0*/  FADD.FTZ R124, R124, R129 ;  /* 0x000000817c7c7221 */ /* 0x000fe20000010000 */
[C---:B------:R-:W-:Y:S03]  /*65f0*/  HMMA.16816.F32.BF16 R32, R96.reuse, R106, R32 ;  /* 0x0000006a6020723c */ /* 0x040fe60000041820 */
[----:B------:R-:W-:Y:S04]  /*6600*/  FADD.FTZ R121, R121, R122 ;  /* 0x0000007a79797221 */ /* 0x000fe80000010000 */
[----:B------:R-:W5:Y:S01]  /*6610*/  MUFU.EX2 R177, R177 ;  /* 0x000000b100b17308 */ /* 0x000f620000000800 */
[----:B------:R-:W-:Y:S01]  /*6620*/  FADD.FTZ R123, R123, R124 ;  /* 0x0000007c7b7b7221 */ /* 0x000fe20000010000 */
[C---:B--2---:R-:W-:Y:S03]  /*6630*/  HMMA.16816.F32.BF16 R36, R96.reuse, R88, R36 ;  /* 0x000000586024723c */ /* 0x044fe60000041824 */
[----:B------:R-:W-:Y:S03]  /*6640*/  FADD.FTZ R121, R120, R121 ;  /* 0x0000007978797221 */ /* 0x000fe60000010000 */
[C---:B------:R-:W-:Y:S01]  /*6650*/  HMMA.16816.F32.BF16 R40, R96.reuse, R90, R40 ;  /* 0x0000005a6028723c */ /* 0x040fe20000041828 */
[----:B------:R-:W-:Y:S01]  /*6660*/  LDSM.16.MT88.4 R88, [R140+0x8800] ;  /* 0x008800008c58783b */ /* 0x000fe20000004200 */
[----:B------:R-:W-:Y:S03]  /*6670*/  MUFU.EX2 R182, R182 ;  /* 0x000000b600b67308 */ /* 0x000fe60000000800 */
[----:B------:R-:W-:Y:S01]  /*6680*/  IADD3 R0, R165, -0x1, RZ ;  /* 0xffffffffa5007810 */ /* 0x000fe20007ffe0ff */
[C---:B-1----:R-:W-:Y:S06]  /*6690*/  HMMA.16816.F32.BF16 R44, R96.reuse, R80, R44 ;  /* 0x00000050602c723c */ /* 0x042fec000004182c */
[----:B------:R-:W-:Y:S01]  /*66a0*/  MUFU.EX2 R187, R187 ;  /* 0x000000bb00bb7308 */ /* 0x000fe20000000800 */
[----:B------:R-:W-:Y:S01]  /*66b0*/  MOV R165, R0 ;  /* 0x0000000000a57202 */ /* 0x000fe20000000f00 */
[C---:B------:R-:W-:Y:S01]  /*66c0*/  HMMA.16816.F32.BF16 R48, R96.reuse, R82, R48 ;  /* 0x000000526030723c */ /* 0x040fe20000041830 */
[----:B------:R-:W1:Y:S02]  /*66d0*/  LDSM.16.MT88.4 R80, [R142+0x8800] ;  /* 0x008800008e50783b */ /* 0x000e640000004200 */
[----:B------:R-:W-:Y:S05]  /*66e0*/  MOV R0, R3 ;  /* 0x0000000300007202 */ /* 0x000fea0000000f00 */
[----:B------:R-:W-:Y:S01]  /*66f0*/  MUFU.EX2 R180, R180 ;  /* 0x000000b400b47308 */ /* 0x000fe20000000800 */
[C---:B----4-:R-:W-:Y:S09]  /*6700*/  HMMA.16816.F32.BF16 R52, R96.reuse, R68, R52 ;  /* 0x000000446034723c */ /* 0x050ff20000041834 */
[----:B------:R-:W-:Y:S01]  /*6710*/  MUFU.EX2 R183, R183 ;  /* 0x000000b700b77308 */ /* 0x000fe20000000800 */
[C---:B------:R-:W-:Y:S03]  /*6720*/  HMMA.16816.F32.BF16 R56, R96.reuse, R70, R56 ;  /* 0x000000466038723c */ /* 0x040fe60000041838 */
[----:B------:R-:W-:Y:S03]  /*6730*/  F2FP.BF16.F32.PACK_AB R68, R131, R126 ;  /* 0x0000007e8344723e */ /* 0x000fe600000010ff */
[C---:B------:R-:W-:Y:S03]  /*6740*/  HMMA.16816.F32.BF16 R60, R96.reuse, R72, R60 ;  /* 0x00000048603c723c */ /* 0x040fe6000004183c */
[----:B------:R-:W-:Y:S02]  /*6750*/  MUFU.EX2 R178, R178 ;  /* 0x000000b200b27308 */ /* 0x000fe40000000800 */
[----:B---3--:R-:W-:Y:S01]  /*6760*/  F2FP.BF16.F32.PACK_AB R69, R173, R128 ;  /* 0x00000080ad45723e */ /* 0x008fe200000010ff */
[----:B------:R-:W-:Y:S01]  /*6770*/  HMMA.16816.F32.BF16 R64, R96, R74, R64 ;  /* 0x0000004a6040723c */ /* 0x000fe20000041840 */
[----:B------:R-:W2:Y:S06]  /*6780*/  LDSM.16.MT88.4 R72, [R143+0xa800] ;  /* 0x00a800008f48783b */ /* 0x000eac0000004200 */
[----:B------:R-:W-:Y:S01]  /*6790*/  MUFU.EX2 R185, R185 ;  /* 0x000000b900b97308 */ /* 0x000fe20000000800 */
[----:B-----5:R-:W-:Y:S03]  /*67a0*/  F2FP.BF16.F32.PACK_AB R70, R175, R130 ;  /* 0x00000082af46723e */ /* 0x020fe600000010ff */
[----:B------:R-:W-:Y:S01]  /*67b0*/  FADD.FTZ R126, R126, R123 ;  /* 0x0000007b7e7e7221 */ /* 0x000fe20000010000 */
[----:B------:R-:W-:Y:S01]  /*67c0*/  F2FP.BF16.F32.PACK_AB R71, R177, R174 ;  /* 0x000000aeb147723e */ /* 0x000fe200000010ff */
[----:B------:R-:W-:Y:S04]  /*67d0*/  FADD.FTZ R128, R128, R121 ;  /* 0x0000007980807221 */ /* 0x000fe80000010000 */
[----:B------:R-:W-:Y:S01]  /*67e0*/  MUFU.EX2 R176, R176 ;  /* 0x000000b000b07308 */ /* 0x000fe20000000800 */
[----:B------:R-:W-:Y:S01]  /*67f0*/  FADD.FTZ R131, R131, R126 ;  /* 0x0000007e83837221 */ /* 0x000fe20000010000 */
[----:B------:R-:W-:Y:S01]  /*6800*/  FADD.FTZ R173, R173, R128 ;  /* 0x00000080adad7221 */ /* 0x000fe20000010000 */
[C---:B------:R-:W-:Y:S07]  /*6810*/  HMMA.16816.F32.BF16 R4, R68.reuse, R76, R4 ;  /* 0x0000004c4404723c */ /* 0x040fee0000041804 */
        /* <DEDUP_REMOVED lines=9> */
[----:B------:R-:W4:Y:S01]  /*68b0*/  MUFU.EX2 R181, R181 ;  /* 0x000000b500b57308 */ /* 0x000f220000000800 */
[----:B------:R-:W-:Y:S01]  /*68c0*/  FADD.FTZ R175, R175, R130 ;  /* 0x00000082afaf7221 */ /* 0x000fe20000010000 */
[C---:B------:R-:W-:Y:S08]  /*68d0*/  HMMA.16816.F32.BF16 R20, R68.reuse, R84, R20 ;  /* 0x000000544414723c */ /* 0x040ff00000041814 */
[----:B------:R-:W-:Y:S01]  /*68e0*/  MUFU.EX2 R170, R170 ;  /* 0x000000aa00aa7308 */ /* 0x000fe20000000800 */
[C---:B------:R-:W-:Y:S01]  /*68f0*/  HMMA.16816.F32.BF16 R24, R68.reuse, R86, R24 ;  /* 0x000000564418723c */ /* 0x040fe20000041818 */
[----:B------:R-:W5:Y:S02]  /*6900*/  LDSM.16.MT88.4 R84, [R140+0xa800] ;  /* 0x00a800008c54783b */ /* 0x000f640000004200 */
[----:B------:R-:W-:Y:S03]  /*6910*/  FADD.FTZ R177, R177, R174 ;  /* 0x000000aeb1b17221 */ /* 0x000fe60000010000 */
[C---:B------:R-:W-:Y:S03]  /*6920*/  HMMA.16816.F32.BF16 R28, R68.reuse, R88, R28 ;  /* 0x00000058441c723c */ /* 0x040fe6000004181c */
[----:B------:R-:W3:Y:S02]  /*6930*/  MUFU.EX2 R169, R169 ;  /* 0x000000a900a97308 */ /* 0x000ee40000000800 */
[----:B----4-:R-:W-:Y:S01]  /*6940*/  F2FP.BF16.F32.PACK_AB R104, R181, R172 ;  /* 0x000000acb568723e */ /* 0x010fe200000010ff */
[C---:B------:R-:W-:Y:S01]  /*6950*/  HMMA.16816.F32.BF16 R32, R68.reuse, R90, R32 ;  /* 0x0000005a4420723c */ /* 0x040fe20000041820 */
[----:B------:R-:W-:Y:S06]  /*6960*/  LDSM.16.MT88.4 R88, [R142+0x9000] ;  /* 0x009000008e58783b */ /* 0x000fec0000004200 */
[----:B------:R-:W4:Y:S01]  /*6970*/  MUFU.EX2 R168, R168 ;  /* 0x000000a800a87308 */ /* 0x000f220000000800 */
[C---:B--2---:R-:W-:Y:S09]  /*6980*/  HMMA.16816.F32.BF16 R36, R68.reuse, R72, R36 ;  /* 0x000000484424723c */ /* 0x044ff20000041824 */
[----:B------:R-:W-:Y:S01]  /*6990*/  MUFU.EX2 R102, R102 ;  /* 0x0000006600667308 */ /* 0x000fe20000000800 */
[C---:B------:R-:W-:Y:S01]  /*69a0*/  HMMA.16816.F32.BF16 R40, R68.reuse, R74, R40 ;  /* 0x0000004a4428723c */ /* 0x040fe20000041828 */
[----:B------:R-:W2:Y:S02]  /*69b0*/  LDSM.16.MT88.4 R72, [R143+0x9000] ;  /* 0x009000008f48783b */ /* 0x000ea40000004200 */
[----:B---3--:R-:W-:Y:S03]  /*69c0*/  F2FP.BF16.F32.PACK_AB R105, R169, R170 ;  /* 0x000000aaa969723e */ /* 0x008fe600000010ff */
[C---:B------:R-:W-:Y:S03]  /*69d0*/  HMMA.16816.F32.BF16 R44, R68.reuse, R76, R44 ;  /* 0x0000004c442c723c */ /* 0x040fe6000004182c */
[----:B------:R-:W3:Y:S02]  /*69e0*/  MUFU.EX2 R101, R101 ;  /* 0x0000006500657308 */ /* 0x000ee40000000800 */
[----:B----4-:R-:W-:Y:S01]  /*69f0*/  F2FP.BF16.F32.PACK_AB R106, R153, R168 ;  /* 0x000000a8996a723e */ /* 0x010fe200000010ff */
[C---:B------:R-:W-:Y:S01]  /*6a00*/  HMMA.16816.F32.BF16 R48, R68.reuse, R78, R48 ;  /* 0x0000004e4430723c */ /* 0x040fe20000041830 */
[----:B------:R-:W4:Y:S05]  /*6a10*/  LDSM.16.MT88.4 R76, [R141+0x9000] ;  /* 0x009000008d4c783b */ /* 0x000f2a0000004200 */
[C---:B-1----:R-:W-:Y:S06]  /*6a20*/  HMMA.16816.F32.BF16 R52, R68.reuse, R80, R52 ;  /* 0x000000504434723c */ /* 0x042fec0000041834 */
[C---:B------:R-:W-:Y:S01]  /*6a30*/  HMMA.16816.F32.BF16 R56, R68.reuse, R82, R56 ;  /* 0x000000524438723c */ /* 0x040fe20000041838 */
[----:B------:R-:W1:Y:S04]  /*6a40*/  LDSM.16.MT88.4 R80, [R140+0x9000] ;  /* 0x009000008c50783b */ /* 0x000e680000004200 */
[----:B---3--:R-:W-:Y:S01]  /*6a50*/  F2FP.BF16.F32.PACK_AB R107, R101, R102 ;  /* 0x00000066656b723e */ /* 0x008fe200000010ff */
[C---:B-----5:R-:W-:Y:S06]  /*6a60*/  HMMA.16816.F32.BF16 R60, R68.reuse, R84, R60 ;  /* 0x00000054443c723c */ /* 0x060fec000004183c */
[----:B------:R-:W-:Y:S01]  /*6a70*/  HMMA.16816.F32.BF16 R64, R68, R86, R64 ;  /* 0x000000564440723c */ /* 0x000fe20000041840 */
[----:B------:R-:W3:Y:S06]  /*6a80*/  LDSM.16.MT88.4 R84, [R143+0xb000] ;  /* 0x00b000008f54783b */ /* 0x000eec0000004200 */
        /* <DEDUP_REMOVED lines=28> */
[C---:B------:R-:W-:Y:S05]  /*6c50*/  HMMA.16816.F32.BF16 R32, R68.reuse, R82, R32 ;  /* 0x000000524420723c */ /* 0x040fea0000041820 */
[----:B------:R-:W-:Y:S01]  /*6c60*/  FADD.FTZ R167, R153, R168 ;  /* 0x000000a899a77221 */ /* 0x000fe20000010000 */
[C---:B---3--:R-:W-:Y:S05]  /*6c70*/  HMMA.16816.F32.BF16 R36, R68.reuse, R84, R36 ;  /* 0x000000544424723c */ /* 0x048fea0000041824 */
[----:B------:R-:W-:Y:S01]  /*6c80*/  FADD.FTZ R166, R101, R102 ;  /* 0x0000006665a67221 */ /* 0x000fe20000010000 */
[C---:B------:R-:W-:Y:S01]  /*6c90*/  HMMA.16816.F32.BF16 R40, R68.reuse, R86, R40 ;  /* 0x000000564428723c */ /* 0x040fe20000041828 */
[----:B------:R-:W1:Y:S05]  /*6ca0*/  LDSM.16.MT88.4 R84, [R142+0x9800] ;  /* 0x009800008e54783b */ /* 0x000e6a0000004200 */
[C---:B--2---:R-:W-:Y:S06]  /*6cb0*/  HMMA.16816.F32.BF16 R44, R68.reuse, R72, R44 ;  /* 0x00000048442c723c */ /* 0x044fec000004182c */
[C---:B------:R-:W-:Y:S01]  /*6cc0*/  HMMA.16816.F32.BF16 R48, R68.reuse, R74, R48 ;  /* 0x0000004a4430723c */ /* 0x040fe20000041830 */
[----:B------:R-:W2:Y:S05]  /*6cd0*/  LDSM.16.MT88.4 R72, [R141+0x9800] ;  /* 0x009800008d48783b */ /* 0x000eaa0000004200 */
[C---:B-----5:R-:W-:Y:S06]  /*6ce0*/  HMMA.16816.F32.BF16 R52, R68.reuse, R88, R52 ;  /* 0x000000584434723c */ /* 0x060fec0000041834 */
[C---:B------:R-:W-:Y:S06]  /*6cf0*/  HMMA.16816.F32.BF16 R56, R68.reuse, R90, R56 ;  /* 0x0000005a4438723c */ /* 0x040fec0000041838 */
[C---:B----4-:R-:W-:Y:S06]  /*6d00*/  HMMA.16816.F32.BF16 R60, R68.reuse, R76, R60 ;  /* 0x0000004c443c723c */ /* 0x050fec000004183c */
[----:B------:R-:W-:Y:S06]  /*6d10*/  HMMA.16816.F32.BF16 R64, R68, R78, R64 ;  /* 0x0000004e4440723c */ /* 0x000fec0000041840 */
[C---:B------:R-:W-:Y:S01]  /*6d20*/  HMMA.16816.F32.BF16 R96, R104.reuse, R92, R4 ;  /* 0x0000005c6860723c */ /* 0x040fe20000041804 */
[----:B------:R-:W3:Y:S05]  /*6d30*/  LDSM.16.MT88.4 R4, [R141+0xb800] ;  /* 0x00b800008d04783b */ /* 0x000eea0000004200 */
[C---:B------:R-:W-:Y:S03]  /*6d40*/  HMMA.16816.F32.BF16 R92, R104.reuse, R94, R8 ;  /* 0x0000005e685c723c */ /* 0x040fe60000041808 */
[----:B------:R-:W4:Y:S03]  /*6d50*/  LDSM.16.MT88.4 R8, [R140+0xb800] ;  /* 0x00b800008c08783b */ /* 0x000f260000004200 */
[C---:B-1----:R-:W-:Y:S06]  /*6d60*/  HMMA.16816.F32.BF16 R88, R104.reuse, R84, R12 ;  /* 0x000000546858723c */ /* 0x042fec000004180c */
[C---:B------:R-:W-:Y:S06]  /*6d70*/  HMMA.16816.F32.BF16 R84, R104.reuse, R86, R16 ;  /* 0x000000566854723c */ /* 0x040fec0000041810 */
[C---:B--2---:R-:W-:Y:S06]  /*6d80*/  HMMA.16816.F32.BF16 R80, R104.reuse, R72, R20 ;  /* 0x000000486850723c */ /* 0x044fec0000041814 */
        /* <DEDUP_REMOVED lines=9> */
[C---:B----4-:R-:W-:Y:S06]  /*6e20*/  HMMA.16816.F32.BF16 R60, R104.reuse, R8, R60 ;  /* 0x00000008683c723c */ /* 0x050fec000004183c */
[----:B------:R-:W-:Y:S01]  /*6e30*/  HMMA.16816.F32.BF16 R64, R104, R10, R64 ;  /* 0x0000000a6840723c */ /* 0x000fe20000041840 */
[----:B------:R-:W-:Y:S11]  /*6e40*/  @!UPT UIADD3 URZ, URZ, URZ, URZ ;  /* 0x0000003f3f3ff290 */ /* 0x000ff6000fffe03f */
[----:B------:R-:W-:Y:S01]  /*6e50*/  @!UPT UIADD3 URZ, URZ, URZ, URZ ;  /* 0x0000003f3f3ff290 */ /* 0x000fe2000fffe03f */
[----:B------:R-:W-:Y:S11]  /*6e60*/  @P0 BRA `(.L_x_6664) ;  /* 0xffffffd400680947 */ /* 0x000ff6000383ffff */
.L_x_6660:
        /* <DEDUP_REMOVED lines=198> */
.L_x_6665:
[----:B------:R-:W-:Y:S01]  /*7ad0*/  S2UR UR8, SR_CTAID.Z ;  /* 0x00000000000879c3 */ /* 0x000fe20000002700 */
[----:B------:R-:W-:Y:S01]  /*7ae0*/  ULDC UR9, c[0x0][0x270] ;  /* 0x00009c0000097ab9 */ /* 0x000fe20000000800 */
[----:B------:R-:W-:-:S06]  /*7af0*/  ULDC UR6, c[0x0][0x2c4] ;  /* 0x0000b10000067ab9 */ /* 0x000fcc0000000800 */
[----:B------:R-:W1:Y:S02]  /*7b00*/  S2UR UR7, SR_CTAID.Y ;  /* 0x00000000000779c3 */ /* 0x000e640000002600 */
[----:B-1----:R-:W-:-:S04]  /*7b10*/  UIMAD UR9, UR7, UR9, UR8 ;  /* 0x00000009070972a4 */ /* 0x002fc8000f8e0208 */
[----:B------:R-:W-:Y:S02]  /*7b20*/  UIMAD UR9, UR9, UR6, URZ ;  /* 0x00000006090972a4 */ /* 0x000fe4000f8e023f */
.L_x_6666:
        /* <DEDUP_REMOVED lines=21> */
.L_x_6668:
[----:B------:R-:W-:Y:S05]  /*7c80*/  BSYNC B0 ;  /* 0x0000000000007941 */ /* 0x000fea0003800000 */
.L_x_6667:
        /* <DEDUP_REMOVED lines=56> */
.L_x_6669:
        /* <DEDUP_REMOVED lines=15> */
.L_x_8523:


//--------------------- .text._ZN5flash24flash_fwd_splitkv_kernelI23Flash_fwd_kernel_traitsILi128ELi64ELi64ELi4ELb0ELb0EN7cutlass10bfloat16_tE19Flash_kernel_traitsILi128ELi64ELi64ELi4ES3_EELb1ELb0ELb0ELb1ELb1ELb0ELb1ELb0EEEvNS_16Flash_fwd_paramsE --------------------------
	.section	.text._ZN5flash24flash_fwd_splitkv_kernelI23Flash_fwd_kernel_traitsILi128ELi64ELi64ELi4ELb0ELb0EN7cutlass10bfloat16_tE19Flash_kernel_traitsILi128ELi64ELi64ELi4ES3_EELb1ELb0ELb0ELb1ELb1ELb0ELb1ELb0EEEvNS_16Flash_fwd_paramsE,"ax",@progbits
	.align	128
        .global         _ZN5flash24flash_fwd_splitkv_kernelI23Flash_fwd_kernel_traitsILi128ELi64ELi64ELi4ELb0ELb0EN7cutlass10bfloat16_tE19Flash_kernel_traitsILi128ELi64ELi64ELi4ES3_EELb1ELb0ELb0ELb1ELb1ELb0ELb1ELb0EEEvNS_16Flash_fwd_paramsE
        .type           _ZN5flash24flash_fwd_splitkv_kernelI23Flash_fwd_kernel_traitsILi128ELi64ELi64ELi4ELb0ELb0EN7cutlass10bfloat16_tE19Flash_kernel_traitsILi128ELi64ELi64ELi4ES3_EELb1ELb0ELb0ELb1ELb1ELb0ELb1ELb0EEEvNS_16Flash_fwd_paramsE,@function
        .size           _ZN5flash24flash_fwd_splitkv_kernelI23Flash_fwd_kernel_traitsILi128ELi64ELi64ELi4ELb0ELb0EN7cutlass10bfloat16_tE19Flash_kernel_traitsILi128ELi64ELi64ELi4ES3_EELb1ELb0ELb0ELb1ELb1ELb0ELb1ELb0EEEvNS_16Flash_fwd_paramsE,(.L_x_8524 - _ZN5flash24flash_fwd_splitkv_kernelI23Flash_fwd_kernel_traitsILi128ELi64ELi64ELi4ELb0ELb0EN7cutlass10bfloat16_tE19Flash_kernel_traitsILi128ELi64ELi64ELi4ES3_EELb1ELb0ELb0ELb1ELb1ELb0ELb1ELb0EEEvNS_16Flash_fwd_paramsE)
        .other          _ZN5flash24flash_fwd_splitkv_kernelI23Flash_fwd_kernel_traitsILi128ELi64ELi64ELi4ELb0ELb0EN7cutlass10bfloat16_tE19Flash_kernel_traitsILi128ELi64ELi64ELi4ES3_EELb1ELb0ELb0ELb1ELb1ELb0ELb1ELb0EEEvNS_16Flash_fwd_paramsE,@"STO_CUDA_ENTRY STV_DEFAULT"
_ZN5flash24flash_fwd_splitkv_kernelI23Flash_fwd_kernel_traitsILi128ELi64ELi64ELi4ELb0ELb0EN7cutlass10bfloat16_tE19Flash_kernel_traitsILi128ELi64ELi64ELi4ES3_EELb1ELb0ELb0ELb1ELb1ELb0ELb1ELb0EEEvNS_16Flash_fwd_paramsE:
.text._ZN5flash24flash_fwd_splitkv_kernelI23Flash_fwd_kernel_traitsILi128ELi64ELi64ELi4ELb0ELb0EN7cutlass10bfloat16_tE19Flash_kernel_traitsILi128ELi64ELi64ELi4ES3_EELb1ELb0ELb0ELb1ELb1ELb0ELb1ELb0EEEvNS_16Flash_fwd_paramsE:
[----:B------:R-:W-:Y:S08]  /*0000*/  LDC R1, c[0x0][0x28] ;  /* 0x00000a00ff017b82 */ /* 0x000ff00000000800 */
[----:B------:R-:W1:Y:S01]  /*0010*/  LDC R7, c[0x0][0x270] ;  /* 0x00009c00ff077b82 */ /* 0x000e620000000800 */
[----:B------:R-:W-:-:S07]  /*0020*/  ULDC.64 UR18, c[0x0][0x208] ;  /* 0x0000820000127ab9 */ /* 0x000fce0000000a00 */
[----:B------:R-:W2:Y:S08]  /*0030*/  S2UR UR4, SR_CTAID.Z ;  /* 0x00000000000479c3 */ /* 0x000eb00000002700 */
[----:B------:R-:W3:Y:S08]  /*0040*/  LDC.64 R2, c[0x0][0x308] ;  /* 0x0000c200ff027b82 */ /* 0x000ef00000000a00 */
[----:B------:R-:W4:Y:S01]  /*0050*/  LDC.64 R4, c[0x0][0x300] ;  /* 0x0000c000ff047b82 */ /* 0x000f220000000a00 */
[----:B-1----:R-:W1:Y:S01]  /*0060*/  I2F.U32.RP R6, R7 ;  /* 0x0000000700067306 */ /* 0x002e620000209000 */
[----:B------:R-:W-:Y:S01]  /*0070*/  ISETP.NE.U32.AND P2, PT, R7, RZ, PT ;  /* 0x000000ff0700720c */ /* 0x000fe20003f45070 */
[----:B------:R-:W2:Y:S01]  /*0080*/  S2R R27, SR_CTAID.X ;  /* 0x00000000001b7919 */ /* 0x000ea20000002500 */
[----:B------:R-:W-:Y:S01]  /*0090*/  IMAD.MOV.U32 R17, RZ, RZ, RZ ;  /* 0x000000ffff117224 */ /* 0x000fe200078e00ff */
[----:B------:R-:W-:-:S04]  /*00a0*/  ULDC UR17, c[0x0][0x2c4] ;  /* 0x0000b10000117ab9 */ /* 0x000fc80000000800 */
        /* <DEDUP_REMOVED lines=22> */
[----:B-1----:R-:W-:Y:S01]  /*0210*/  @P0 IMAD.WIDE R2, R164, 0x4, R2 ;  /* 0x00000004a4020825 */ /* 0x002fe200078e0202 */
[----:B------:R-:W-:-:S03]  /*0220*/  SHF.L.U32 R88, R27, 0x6, RZ ;  /* 0x000000061b587819 */ /* 0x000fc600000006ff */
[----:B----4-:R-:W-:Y:S01]  /*0230*/  @P1 IMAD.WIDE R4, R164, 0x4, R4 ;  /* 0x00000004a4041825 */ /* 0x010fe200078e0204 */
[----:B------:R1:W5:Y:S04]  /*0240*/  @P0 LDG.E R30, desc[UR18][R2.64] ;  /* 0x00000012021e0981 */ /* 0x000368000c1e1900 */
[----:B------:R1:W5:Y:S01]  /*0250*/  @P1 LDG.E R17, desc[UR18][R4.64] ;  /* 0x0000001204111981 */ /* 0x000362000c1e1900 */
[----:B------:R-:W-:Y:S01]  /*0260*/  ISETP.GE.AND P1, PT, R88, UR17, PT ;  /* 0x0000001158007c0c */ /* 0x000fe2000bf26270 */
[----:B------:R-:W-:-:S04]  /*0270*/  IMAD.MOV R10, RZ, RZ, -R164 ;  /* 0x000000ffff0a7224 */ /* 0x000fc800078e0aa4 */
[----:B------:R-:W-:-:S08]  /*0280*/  IMAD R10, R7, R10, UR4 ;  /* 0x00000004070a7e24 */ /* 0x000fd0000f8e020a */
[----:B------:R-:W-:Y:S05]  /*0290*/  @P1 EXIT ;  /* 0x000000000000194d */ /* 0x000fea0003800000 */
[----:B------:R-:W2:Y:S01]  /*02a0*/  LDC R0, c[0x0][0x10] ;  /* 0x00000400ff007b82 */ /* 0x000ea20000000800 */
[----:B------:R-:W3:Y:S01]  /*02b0*/  S2R R9, SR_CTAID.Y ;  /* 0x0000000000097919 */ /* 0x000ee20000002600 */
[----:B-----5:R-:W-:Y:S01]  /*02c0*/  @P0 IMAD.IADD R30, R30, 0x1, -R17 ;  /* 0x000000011e1e0824 */ /* 0x020fe200078e0a11 */
[----:B------:R-:W-:-:S05]  /*02d0*/  ULDC UR16, c[0x0][0x398] ;  /* 0x0000e60000107ab9 */ /* 0x000fca0000000800 */
[----:B-1----:R-:W1:Y:S01]  /*02e0*/  LDC R2, c[0x0][0x2c8] ;  /* 0x0000b200ff027b82 */ /* 0x002e620000000800 */
[-C--:B--2---:R-:W-:Y:S02]  /*02f0*/  IABS R8, R0.reuse ;  /* 0x0000000000087213 */ /* 0x084fe40000000000 */
[----:B------:R-:W-:Y:S02]  /*0300*/  IABS R11, R0 ;  /* 0x00000000000b7213 */ /* 0x000fe40000000000 */
[----:B------:R-:W2:Y:S03]  /*0310*/  I2F.RP R6, R8 ;  /* 0x0000000800067306 */ /* 0x000ea60000209400 */
[----:B------:R-:W-:Y:S02]  /*0320*/  IMAD.MOV R11, RZ, RZ, -R11 ;  /* 0x000000ffff0b7224 */ /* 0x000fe400078e0a0b */
[----:B-1----:R-:W-:-:S05]  /*0330*/  VIADD R2, R2, 0x3f ;  /* 0x0000003f02027836 */ /* 0x002fca0000000000 */
[----:B------:R-:W-:-:S04]  /*0340*/  SHF.R.S32.HI R13, RZ, 0x1f, R2 ;  /* 0x0000001fff0d7819 */ /* 0x000fc80000011402 */
[----:B------:R-:W-:Y:S01]  /*0350*/  LEA.HI R13, R13, R2, RZ, 0x6 ;  /* 0x000000020d0d7211 */ /* 0x000fe200078f30ff */
[----:B--2---:R-:W1:Y:S03]  /*0360*/  MUFU.RCP R4, R6 ;  /* 0x0000000600047308 */ /* 0x004e660000001000 */
[----:B------:R-:W-:-:S05]  /*0370*/  LEA.HI.SX32 R13, R13, R0, 0x1a ;  /* 0x000000000d0d7211 */ /* 0x000fca00078fd2ff */
[----:B------:R-:W-:-:S05]  /*0380*/  VIADD R13, R13, 0xffffffff ;  /* 0xffffffff0d0d7836 */ /* 0x000fca0000000000 */
[----:B------:R-:W-:Y:S02]  /*0390*/  IABS R2, R13 ;  /* 0x0000000d00027213 */ /* 0x000fe40000000000 */
[----:B------:R-:W-:Y:S01]  /*03a0*/  LOP3.LUT R13, R13, R0, RZ, 0x3c, !PT ;  /* 0x000000000d0d7212 */ /* 0x000fe200078e3cff */
[----:B-1----:R-:W-:-:S04]  /*03b0*/  VIADD R4, R4, 0xffffffe ;  /* 0x0ffffffe04047836 */ /* 0x002fc80000000000 */
        /* <DEDUP_REMOVED lines=10> */
[----:B-1----:R-:W-:-:S11]  /*0460*/  @!P0 ISETP.NE.U32.AND P1, PT, R4, RZ, PT ;  /* 0x000000ff0400820c */ /* 0x002fd60003f25070 */
[----:B------:R-:W-:Y:S01]  /*0470*/  @!P2 IMAD.IADD R11, R11, 0x1, -R8 ;  /* 0x000000010b0ba824 */ /* 0x000fe200078e0a08 */
[----:B------:R-:W-:Y:S01]  /*0480*/  @!P0 ISETP.NE.AND.EX P1, PT, R5, RZ, PT, P1 ;  /* 0x000000ff0500820c */ /* 0x000fe20003f25310 */
[----:B------:R-:W-:-:S03]  /*0490*/  @!P2 VIADD R6, R6, 0x1 ;  /* 0x000000010606a836 */ /* 0x000fc60000000000 */
[----:B------:R-:W-:Y:S02]  /*04a0*/  ISETP.GE.U32.AND P3, PT, R11, R8, PT ;  /* 0x000000080b00720c */ /* 0x000fe40003f66070 */
        /* <DEDUP_REMOVED lines=13> */
[----:B------:R-:W-:Y:S02]  /*0580*/  SHF.R.S32.HI R5, RZ, 0x1f, R2 ;  /* 0x0000001fff057819 */ /* 0x000fe40000011402 */
[----:B------:R-:W-:Y:S01]  /*0590*/  SHF.R.S32.HI R3, RZ, 0x6, R3 ;  /* 0x00000006ff037819 */ /* 0x000fe20000011403 */
[----:B---3--:R-:W-:Y:S01]  /*05a0*/  IMAD R159, R6, R9, RZ ;  /* 0x00000009069f7224 */ /* 0x008fe200078e02ff */
[----:B------:R-:W-:-:S04]  /*05b0*/  LEA.HI R5, R5, R2, RZ, 0x6 ;  /* 0x0000000205057211 */ /* 0x000fc800078f30ff */
[----:B------:R-:W-:Y:S02]  /*05c0*/  SHF.R.S32.HI R5, RZ, 0x6, R5 ;  /* 0x00000006ff057819 */ /* 0x000fe40000011405 */
[----:B------:R-:W-:Y:S02]  /*05d0*/  VIADDMNMX R28, R159, R6, R3, PT ;  /* 0x000000069f1c7246 */ /* 0x000fe40003800103 */
[----:B------:R-:W1:Y:S02]  /*05e0*/  S2R R6, SR_TID.X ;  /* 0x0000000000067919 */ /* 0x000e640000002100 */
[----:B------:R-:W-:-:S04]  /*05f0*/  VIMNMX R28, R28, R5, PT ;  /* 0x000000051c1c7248 */ /* 0x000fc80003fe0100 */
[----:B------:R-:W-:-:S13]  /*0600*/  ISETP.GE.AND P0, PT, R159, R28, PT ;  /* 0x0000001c9f00720c */ /* 0x000fda0003f06270 */
[----:B------:R-:W-:Y:S05]  /*0610*/  @!P0 BRA `(.L_x_6670) ;  /* 0x0000000400308947 */ /* 0x000fea0003800000 */
[----:B------:R-:W2:Y:S01]  /*0620*/  LDC R2, c[0x0][0x2c0] ;  /* 0x0000b000ff027b82 */ /* 0x000ea20000000800 */
        /* <DEDUP_REMOVED lines=10> */
[----:B--2---:R-:W-:Y:S01]  /*06d0*/  IMAD R2, R9, R2, R164 ;  /* 0x0000000209027224 */ /* 0x004fe200078e02a4 */
[----:B------:R-:W-:-:S03]  /*06e0*/  SHF.R.S32.HI R9, RZ, 0x1f, R8 ;  /* 0x0000001fff097819 */ /* 0x000fc60000011408 */
[----:B------:R-:W-:Y:S02]  /*06f0*/  IMAD R7, R2, R7, R10 ;  /* 0x0000000702077224 */ /* 0x000fe400078e020a */
[----:B------:R-:W-:-:S04]  /*0700*/  IMAD.WIDE R8, R0, 0x80, R8 ;  /* 0x0000008000087825 */ /* 0x000fc800078e0208 */
[----:B------:R-:W-:Y:S01]  /*0710*/  IMAD R3, R7, UR17, R88 ;  /* 0x0000001107037c24 */ /* 0x000fe2000f8e0258 */
[----:B------:R-:W-:Y:S01]  /*0720*/  IADD3 R7, -R88, UR17, RZ ;  /* 0x0000001158077c10 */ /* 0x000fe2000fffe1ff */
[C---:B------:R-:W-:Y:S02]  /*0730*/  VIADD R10, R0.reuse, 0x18 ;  /* 0x00000018000a7836 */ /* 0x040fe40000000000 */
[----:B------:R-:W-:Y:S01]  /*0740*/  IMAD R5, R3, UR4, RZ ;  /* 0x0000000403057c24 */ /* 0x000fe2000f8e02ff */
[----:B------:R-:W-:Y:S01]  /*0750*/  ULDC.64 UR4, c[0x0][0x288] ;  /* 0x0000a20000047ab9 */ /* 0x000fe20000000a00 */
[-C--:B------:R-:W-:Y:S02]  /*0760*/  ISETP.GE.OR P5, PT, R0, R7.reuse, P6 ;  /* 0x000000070000720c */ /* 0x080fe400037a6670 */
[----:B------:R-:W-:Y:S01]  /*0770*/  ISETP.GE.OR P4, PT, R6, R7, P6 ;  /* 0x000000070600720c */ /* 0x000fe20003786670 */
[----:B------:R-:W-:Y:S01]  /*0780*/  VIADD R6, R0, 0x20 ;  /* 0x0000002000067836 */ /* 0x000fe20000000000 */
[----:B------:R-:W-:-:S02]  /*0790*/  IADD3 R2, P0, R5, R8, RZ ;  /* 0x0000000805027210 */ /* 0x000fc40007f1e0ff */
[----:B------:R-:W-:Y:S01]  /*07a0*/  ISETP.GE.OR P3, PT, R4, R7, P6 ;  /* 0x000000070400720c */ /* 0x000fe20003766670 */
[----:B------:R-:W-:Y:S01]  /*07b0*/  VIADD R4, R0, 0x28 ;  /* 0x0000002800047836 */ /* 0x000fe20000000000 */
[----:B------:R-:W-:Y:S02]  /*07c0*/  LEA.HI.X.SX32 R5, R5, R9, 0x1, P0 ;  /* 0x0000000905057211 */ /* 0x000fe400000f0eff */
[----:B------:R-:W-:Y:S02]  /*07d0*/  LEA R12, P0, R2, UR4, 0x2 ;  /* 0x00000004020c7c11 */ /* 0x000fe4000f8010ff */
[-C--:B------:R-:W-:Y:S01]  /*07e0*/  ISETP.GE.OR P2, PT, R10, R7.reuse, P6 ;  /* 0x000000070a00720c */ /* 0x080fe20003746670 */
[----:B------:R-:W-:Y:S01]  /*07f0*/  @!P5 IMAD.MOV.U32 R11, RZ, RZ, -0x800000 ;  /* 0xff800000ff0bd424 */ /* 0x000fe200078e00ff */
[----:B------:R-:W-:Y:S01]  /*0800*/  LEA.HI.X R13, R2, UR5, R5, 0x2, P0 ;  /* 0x00000005020d7c11 */ /* 0x000fe200080f1405 */
[----:B------:R-:W-:Y:S01]  /*0810*/  ULDC.64 UR4, c[0x0][0x2b8] ;  /* 0x0000ae0000047ab9 */ /* 0x000fe20000000a00 */
[----:B------:R-:W-:Y:S01]  /*0820*/  SHF.R.S32.HI R5, RZ, 0x1f, R3 ;  /* 0x0000001fff057819 */ /* 0x000fe20000011403 */
[----:B------:R-:W-:Y:S01]  /*0830*/  @!P4 IMAD.MOV.U32 R15, RZ, RZ, -0x800000 ;  /* 0xff800000ff0fc424 */ /* 0x000fe200078e00ff */
[----:B------:R-:W-:Y:S01]  /*0840*/  IADD3 R3, P0, R3, R0, RZ ;  /* 0x0000000003037210 */ /* 0x000fe20007f1e0ff */
[----:B------:R1:W-:Y:S01]  /*0850*/  STG.E.128 desc[UR18][R12.64], RZ ;  /* 0x000000ff0c007986 */ /* 0x0003e2000c101d12 */
[----:B------:R-:W-:Y:S01]  /*0860*/  ISETP.GE.OR P1, PT, R6, R7, P6 ;  /* 0x000000070600720c */ /* 0x000fe20003726670 */
[----:B------:R-:W-:Y:S01]  /*0870*/  @!P3 IMAD.MOV.U32 R6, RZ, RZ, -0x800000 ;  /* 0xff800000ff06b424 */ /* 0x000fe200078e00ff */
        /* <DEDUP_REMOVED lines=38> */
.L_x_6670:
[----:B------:R-:W2:Y:S01]  /*0ae0*/  LDC.64 R2, c[0x0][0x368] ;  /* 0x0000da00ff027b82 */ /* 0x000ea20000000a00 */
[----:B------:R-:W-:Y:S01]  /*0af0*/  IMAD.MOV.U32 R12, RZ, RZ, R164 ;  /* 0x000000ffff0c7224 */ /* 0x000fe200078e00a4 */
[----:B------:R-:W-:Y:S01]  /*0b00*/  ULDC.64 UR4, c[0x0][0x370] ;  /* 0x0000dc0000047ab9 */ /* 0x000fe20000000a00 */
[----:B--2---:R-:W-:-:S04]  /*0b10*/  ISETP.NE.U32.AND P0, PT, R2, RZ, PT ;  /* 0x000000ff0200720c */ /* 0x004fc80003f05070 */
[----:B------:R-:W-:-:S13]  /*0b20*/  ISETP.NE.AND.EX P0, PT, R3, RZ, PT, P0 ;  /* 0x000000ff0300720c */ /* 0x000fda0003f05300 */
[----:B------:R-:W2:Y:S02]  /*0b30*/  @P0 LDC.64 R2, c[0x0][0x368] ;  /* 0x0000da00ff020b82 */ /* 0x000ea40000000a00 */
[----:B--2---:R-:W-:-:S05]  /*0b40*/  @P0 IMAD.WIDE R2, R164, 0x4, R2 ;  /* 0x00000004a4020825 */ /* 0x004fca00078e0202 */
[----:B------:R2:W5:Y:S01]  /*0b50*/  @P0 LDG.E R12, desc[UR18][R2.64] ;  /* 0x00000012020c0981 */ /* 0x000562000c1e1900 */
[----:B------:R-:W-:Y:S02]  /*0b60*/  ISETP.NE.U32.AND P0, PT, RZ, UR4, PT ;  /* 0x00000004ff007c0c */ /* 0x000fe4000bf05070 */
[----:B------:R-:W-:Y:S02]  /*0b70*/  CS2R R166, SRZ ;  /* 0x0000000000a67805 */ /* 0x000fe4000001ff00 */
[----:B------:R-:W-:Y:S02]  /*0b80*/  PLOP3.LUT P6, PT, PT, PT, PT, 0x80, 0x0 ;  /* 0x000000000000781c */ /* 0x000fe40003fcf070 */
[----:B------:R-:W-:-:S13]  /*0b90*/  ISETP.NE.AND.EX P0, PT, RZ, UR5, PT, P0 ;  /* 0x00000005ff007c0c */ /* 0x000fda000bf05300 */
[----:B------:R-:W-:Y:S05]  /*0ba0*/  @!P0 BRA `(.L_x_6671) ;  /* 0x0000000000248947 */ /* 0x000fea0003800000 */
[----:B--2---:R-:W2:Y:S01]  /*0bb0*/  LDC.64 R2, c[0x0][0x378] ;  /* 0x0000de00ff027b82 */ /* 0x004ea20000000a00 */
[----:B------:R-:W-:Y:S02]  /*0bc0*/  SHF.R.S32.HI R5, RZ, 0x1f, R164 ;  /* 0x0000001fff057819 */ /* 0x000fe400000114a4 */
[----:B------:R-:W-:-:S03]  /*0bd0*/  PLOP3.LUT P6, PT, PT, PT, PT, 0x8, 0x0 ;  /* 0x000000000000781c */ /* 0x000fc60003fce170 */
[-C--:B--2---:R-:W-:Y:S02]  /*0be0*/  IMAD R0, R5, R2.reuse, RZ ;  /* 0x0000000205007224 */ /* 0x084fe400078e02ff */
[----:B------:R-:W-:-:S04]  /*0bf0*/  IMAD.WIDE.U32 R4, R164, R2, RZ ;  /* 0x00000002a4047225 */ /* 0x000fc800078e00ff */
[----:B------:R-:W-:Y:S01]  /*0c00*/  IMAD R3, R164, R3, R0 ;  /* 0x00000003a4037224 */ /* 0x000fe200078e0200 */
[----:B------:R-:W-:-:S04]  /*0c10*/  LEA R166, P0, R4, UR4, 0x2 ;  /* 0x0000000404a67c11 */ /* 0x000fc8000f8010ff */
[----:B------:R-:W-:-:S04]  /*0c20*/  IADD3 R3, R5, R3, RZ ;  /* 0x0000000305037210 */ /* 0x000fc80007ffe0ff */
[----:B------:R-:W-:-:S07]  /*0c30*/  LEA.HI.X R167, R4, UR5, R3, 0x2, P0 ;  /* 0x0000000504a77c11 */ /* 0x000fce00080f1403 */
.L_x_6671:
[----:B------:R-:W-:Y:S05]  /*0c40*/  @P6 BRA `(.L_x_6672) ;  /* 0x0000000400386947 */ /* 0x000fea0003800000 */
[----:B------:R-:W3:Y:S01]  /*0c50*/  LDC R0, c[0x0][0x380] ;  /* 0x0000e000ff007b82 */ /* 0x000ee20000000800 */
[----:B------:R-:W-:Y:S01]  /*0c60*/  LEA R7, R28, 0xffffffc0, 0x6 ;  /* 0xffffffc01c077811 */ /* 0x000fe200078e30ff */
[----:B------:R-:W-:Y:S01]  /*0c70*/  ULDC.64 UR8, c[0x0][0x230] ;  /* 0x00008c0000087ab9 */ /* 0x000fe20000000a00 */
[----:B------:R-:W-:Y:S01]  /*0c80*/  ULDC.64 UR6, c[0x0][0x248] ;  /* 0x0000920000067ab9 */ /* 0x000fe20000000a00 */
[----:B------:R-:W-:Y:S01]  /*0c90*/  ULDC.64 UR4, c[0x0][0x238] ;  /* 0x00008e0000047ab9 */ /* 0x000fe20000000a00 */
[----:B--2---:R-:W-:Y:S01]  /*0ca0*/  IABS R2, R7 ;  /* 0x0000000700027213 */ /* 0x004fe20000000000 */
[----:B------:R-:W-:Y:S01]  /*0cb0*/  ULDC.64 UR10, c[0x0][0x260] ;  /* 0x00009800000a7ab9 */ /* 0x000fe20000000a00 */
[----:B---3--:R-:W-:-:S04]  /*0cc0*/  IABS R4, R0 ;  /* 0x0000000000047213 */ /* 0x008fc80000000000 */
[----:B------:R-:W2:Y:S08]  /*0cd0*/  I2F.RP R5, R4 ;  /* 0x0000000400057306 */ /* 0x000eb00000209400 */
[----:B--2---:R-:W2:Y:S02]  /*0ce0*/  MUFU.RCP R8, R5 ;  /* 0x0000000500087308 */ /* 0x004ea40000001000 */
[----:B--2---:R-:W-:-:S06]  /*0cf0*/  IADD3 R8, R8, 0xffffffe, RZ ;  /* 0x0ffffffe08087810 */ /* 0x004fcc0007ffe0ff */
[----:B------:R-:W2:Y:S02]  /*0d00*/  F2I.FTZ.U32.TRUNC.NTZ R9, R8 ;  /* 0x0000000800097305 */ /* 0x000ea4000021f000 */
[----:B--2---:R-:W-:Y:S01]  /*0d10*/  IMAD.MOV R3, RZ, RZ, -R9 ;  /* 0x000000ffff037224 */ /* 0x004fe200078e0a09 */
        /* <DEDUP_REMOVED lines=13> */
[----:B------:R-:W2:Y:S11]  /*0df0*/  LDC R3, c[0x0][0x278] ;  /* 0x00009e00ff037b82 */ /* 0x000eb60000000800 */
[----:B------:R-:W-:-:S05]  /*0e00*/  @P2 IADD3 R5, R5, 0x1, RZ ;  /* 0x0000000105052810 */ /* 0x000fca0007ffe0ff */
[----:B------:R-:W-:Y:S01]  /*0e10*/  @!P0 IMAD.MOV R5, RZ, RZ, -R5 ;  /* 0x000000ffff058224 */ /* 0x000fe200078e0a05 */
[----:B------:R-:W-:-:S05]  /*0e20*/  @!P1 LOP3.LUT R5, RZ, R0, RZ, 0x33, !PT ;  /* 0x00000000ff059212 */ /* 0x000fca00078e33ff */
[----:B------:R-:W-:-:S06]  /*0e30*/  IMAD.WIDE R24, R5, 0x4, R166 ;  /* 0x0000000405187825 */ /* 0x000fcc00078e02a6 */
[----:B------:R-:W3:Y:S01]  /*0e40*/  LDG.E R24, desc[UR18][R24.64] ;  /* 0x0000001218187981 */ /* 0x000ee2000c1e1900 */
[----:B--2---:R-:W-:Y:S01]  /*0e50*/  IABS R2, R3 ;  /* 0x0000000300027213 */ /* 0x004fe20000000000 */
[----:B------:R-:W-:-:S03]  /*0e60*/  IMAD.MOV R5, RZ, RZ, -R5 ;  /* 0x000000ffff057224 */ /* 0x000fc600078e0a05 */
[----:B------:R-:W2:Y:S01]  /*0e70*/  I2F.RP R9, R2 ;  /* 0x0000000200097306 */ /* 0x000ea20000209400 */
[----:B------:R-:W-:-:S05]  /*0e80*/  IMAD R7, R0, R5, R7 ;  /* 0x0000000500077224 */ /* 0x000fca00078e0207 */
[----:B------:R-:W-:Y:S02]  /*0e90*/  SHF.R.S32.HI R0, RZ, 0x1f, R7 ;  /* 0x0000001fff007819 */ /* 0x000fe40000011407 */
[----:B--2--5:R-:W2:Y:S02]  /*0ea0*/  MUFU.RCP R12, R9 ;  /* 0x00000009000c7308 */ /* 0x024ea40000001000 */
[----:B--2---:R-:W-:-:S06]  /*0eb0*/  IADD3 R12, R12, 0xffffffe, RZ ;  /* 0x0ffffffe0c0c7810 */ /* 0x004fcc0007ffe0ff */
[----:B------:R-:W2:Y:S02]  /*0ec0*/  F2I.FTZ.U32.TRUNC.NTZ R13, R12 ;  /* 0x0000000c000d7305 */ /* 0x000ea4000021f000 */
[----:B--2---:R-:W-:Y:S01]  /*0ed0*/  IMAD.MOV R4, RZ, RZ, -R13 ;  /* 0x000000ffff047224 */ /* 0x004fe200078e0a0d */
        /* <DEDUP_REMOVED lines=18> */
[----:B------:R-:W-:-:S03]  /*1000*/  IMAD R3, R7, UR7, R2 ;  /* 0x0000000707037c24 */ /* 0x000fc6000f8e0202 */
[----:B------:R-:W-:Y:S02]  /*1010*/  SHF.R.S32.HI R9, RZ, 0x1f, R8 ;  /* 0x0000001fff097819 */ /* 0x000fe40000011408 */
        /* <DEDUP_REMOVED lines=8> */
[----:B------:R-:W-:-:S04]  /*10a0*/  IMAD.WIDE.U32 R4, R7, UR6, R12 ;  /* 0x0000000607047c25 */ /* 0x000fc8000f8e000c */
        /* <DEDUP_REMOVED lines=8> */
.L_x_6672:
[----:B------:R-:W2:Y:S01]  /*1130*/  LDC R13, c[0x0][0x278] ;  /* 0x00009e00ff0d7b82 */ /* 0x000ea20000000800 */
[----:B------:R-:W-:Y:S01]  /*1140*/  SHF.R.S32.HI R19, RZ, 0x1f, R17 ;  /* 0x0000001fff137819 */ /* 0x000fe20000011411 */
[----:B------:R-:W-:Y:S01]  /*1150*/  ULDC.64 UR6, c[0x0][0x248] ;  /* 0x0000920000067ab9 */ /* 0x000fe20000000a00 */
[----:B------:R-:W-:-:S05]  /*1160*/  ULDC.64 UR8, c[0x0][0x230] ;  /* 0x00008c0000087ab9 */ /* 0x000fca0000000a00 */
[----:B------:R-:W3:Y:S01]  /*1170*/  LDC.64 R8, c[0x0][0x250] ;  /* 0x00009400ff087b82 */ /* 0x000ee20000000a00 */
[----:B--2---:R-:W-:-:S04]  /*1180*/  IABS R3, R13 ;  /* 0x0000000d00037213 */ /* 0x004fc80000000000 */
[----:B------:R-:W2:Y:S01]  /*1190*/  I2F.RP R7, R3 ;  /* 0x0000000300077306 */ /* 0x000ea20000209400 */
[----:B---3--:R-:W-:-:S04]  /*11a0*/  IMAD R14, R19, R8, RZ ;  /* 0x00000008130e7224 */ /* 0x008fc800078e02ff */
[----:B------:R-:W-:-:S03]  /*11b0*/  IMAD R9, R17, R9, R14 ;  /* 0x0000000911097224 */ /* 0x000fc600078e020e */
[----:B--2---:R-:W2:Y:S02]  /*11c0*/  MUFU.RCP R4, R7 ;  /* 0x0000000700047308 */ /* 0x004ea40000001000 */
[----:B--2---:R-:W-:Y:S02]  /*11d0*/  IADD3 R4, R4, 0xffffffe, RZ ;  /* 0x0ffffffe04047810 */ /* 0x004fe40007ffe0ff */
[----:B------:R-:W-:-:S04]  /*11e0*/  LEA R7, R28, 0xffffffc0, 0x6 ;  /* 0xffffffc01c077811 */ /* 0x000fc800078e30ff */
[----:B------:R-:W2:Y:S01]  /*11f0*/  F2I.FTZ.U32.TRUNC.NTZ R5, R4 ;  /* 0x0000000400057305 */ /* 0x000ea2000021f000 */
[----:B------:R-:W-:Y:S02]  /*1200*/  IADD3 R18, P1, R17, R7, RZ ;  /* 0x0000000711127210 */ /* 0x000fe40007f3e0ff */
[----:B--2---:R-:W-:Y:S01]  /*1210*/  IADD3 R0, RZ, -R5, RZ ;  /* 0x80000005ff007210 */ /* 0x004fe20007ffe0ff */
[----:B------:R-:W-:-:S04]  /*1220*/  IMAD.MOV.U32 R4, RZ, RZ, RZ ;  /* 0x000000ffff047224 */ /* 0x000fc800078e00ff */
[----:B------:R-:W-:Y:S01]  /*1230*/  IMAD R2, R0, R3, RZ ;  /* 0x0000000300027224 */ /* 0x000fe200078e02ff */
[----:B------:R-:W-:-:S03]  /*1240*/  IABS R0, R10 ;  /* 0x0000000a00007213 */ /* 0x000fc60000000000 */
[----:B------:R-:W-:Y:S01]  /*1250*/  IMAD.HI.U32 R5, R5, R2, R4 ;  /* 0x0000000205057227 */ /* 0x000fe200078e0004 */
[----:B------:R-:W-:-:S05]  /*1260*/  MOV R2, R0 ;  /* 0x0000000000027202 */ /* 0x000fca0000000f00 */
[----:B------:R-:W-:Y:S02]  /*1270*/  IMAD.HI.U32 R11, R5, R2, RZ ;  /* 0x00000002050b7227 */ /* 0x000fe400078e00ff */
[----:B------:R-:W2:Y:S02]  /*1280*/  LDC.64 R4, c[0x0][0x260] ;  /* 0x00009800ff047b82 */ /* 0x000ea40000000a00 */
        /* <DEDUP_REMOVED lines=12> */
[----:B------:R-:W-:Y:S02]  /*1350*/  IMAD R15, R15, UR6, RZ ;  /* 0x000000060f0f7c24 */ /* 0x000fe4000f8e02ff */
[----:B------:R-:W-:Y:S02]  /*1360*/  @P2 IADD3 R11, R11, 0x1, RZ ;  /* 0x000000010b0b2810 */ /* 0x000fe40007ffe0ff */
[C---:B------:R-:W-:Y:S01]  /*1370*/  IMAD R16, R18.reuse, UR7, R15 ;  /* 0x0000000712107c24 */ /* 0x040fe2000f8e020f */
[----:B-----5:R-:W-:Y:S01]  /*1380*/  SHF.R.S32.HI R15, RZ, 0x1f, R12 ;  /* 0x0000001fff0f7819 */ /* 0x020fe2000001140c */
[----:B------:R-:W-:-:S04]  /*1390*/  IMAD.WIDE.U32 R18, R18, UR6, RZ ;  /* 0x0000000612127c25 */ /* 0x000fc8000f8e00ff */
[----:B------:R-:W-:Y:S01]  /*13a0*/  IMAD.IADD R21, R19, 0x1, R16 ;  /* 0x0000000113157824 */ /* 0x000fe200078e0210 */
[----:B------:R-:W-:Y:S01]  /*13b0*/  MOV R20, R18 ;  /* 0x0000001200147202 */ /* 0x000fe20000000f00 */
[----:B------:R-:W-:Y:S01]  /*13c0*/  IMAD R19, R15, UR8, RZ ;  /* 0x000000080f137c24 */ /* 0x000fe2000f8e02ff */
[----:B------:R-:W-:Y:S01]  /*13d0*/  @!P1 IADD3 R11, -R11, RZ, RZ ;  /* 0x000000ff0b0b9210 */ /* 0x000fe20007ffe1ff */
[----:B------:R-:W-:Y:S01]  /*13e0*/  IMAD.WIDE.U32 R16, R17, R8, RZ ;  /* 0x0000000811107225 */ /* 0x000fe200078e00ff */
[----:B------:R-:W-:-:S03]  /*13f0*/  @!P0 LOP3.LUT R11, RZ, R13, RZ, 0x33, !PT ;  /* 0x0000000dff0b8212 */ /* 0x000fc600078e33ff */
[C---:B------:R-:W-:Y:S02]  /*1400*/  IMAD R19, R12.reuse, UR9, R19 ;  /* 0x000000090c137c24 */ /* 0x040fe4000f8e0213 */
[----:B------:R-:W-:-:S04]  /*1410*/  IMAD.WIDE.U32 R20, R12, UR8, R20 ;  /* 0x000000080c147c25 */ /* 0x000fc8000f8e0014 */
[----:B------:R-:W-:Y:S01]  /*1420*/  IMAD.IADD R17, R17, 0x1, R9 ;  /* 0x0000000111117824 */ /* 0x000fe200078e0209 */
[----:B------:R-:W-:Y:S01]  /*1430*/  SHF.R.S32.HI R9, RZ, 0x1f, R11 ;  /* 0x0000001fff097819 */ /* 0x000fe2000001140b */
[-C--:B---3--:R-:W-:Y:S01]  /*1440*/  IMAD R15, R15, R2.reuse, RZ ;  /* 0x000000020f0f7224 */ /* 0x088fe200078e02ff */
[----:B------:R-:W-:Y:S01]  /*1450*/  IADD3 R21, R21, R19, RZ ;  /* 0x0000001315157210 */ /* 0x000fe20007ffe0ff */
[----:B------:R-:W-:-:S04]  /*1460*/  IMAD.WIDE.U32 R24, R12, R2, R16 ;  /* 0x000000020c187225 */ /* 0x000fc800078e0010 */
[-C--:B--2---:R-:W-:Y:S02]  /*1470*/  IMAD R8, R9, R4.reuse, RZ ;  /* 0x0000000409087224 */ /* 0x084fe400078e02ff */
[----:B------:R-:W-:Y:S02]  /*1480*/  IMAD R15, R12, R3, R15 ;  /* 0x000000030c0f7224 */ /* 0x000fe400078e020f */
[----:B------:R-:W-:-:S03]  /*1490*/  IMAD.WIDE.U32 R20, R11, R4, R20 ;  /* 0x000000040b147225 */ /* 0x000fc600078e0014 */
[----:B------:R-:W-:Y:S01]  /*14a0*/  IADD3 R15, R25, R15, RZ ;  /* 0x0000000f190f7210 */ /* 0x000fe20007ffe0ff */
[----:B------:R-:W-:Y:S01]  /*14b0*/  IMAD R5, R11, R5, R8 ;  /* 0x000000050b057224 */ /* 0x000fe200078e0208 */
[----:B------:R-:W-:Y:S01]  /*14c0*/  MOV R8, R11 ;  /* 0x0000000b00087202 */ /* 0x000fe20000000f00 */
[----:B------:R-:W-:-:S03]  /*14d0*/  IMAD.MOV.U32 R14, RZ, RZ, R20 ;  /* 0x000000ffff0e7224 */ /* 0x000fc600078e0014 */
[----:B------:R-:W-:-:S07]  /*14e0*/  IADD3 R2, R21, R5, RZ ;  /* 0x0000000515027210 */ /* 0x000fce0007ffe0ff */
.L_x_6673:
[----:B-1----:R-:W-:Y:S01]  /*14f0*/  SHF.R.S32.HI R29, RZ, 0x1f, R6 ;  /* 0x0000001fff1d7819 */ /* 0x002fe20000011406 */
        /* <DEDUP_REMOVED lines=10> */
[----:B------:R-:W-:Y:S01]  /*15a0*/  IMAD R9, R9, UR10, RZ ;  /* 0x0000000a09097c24 */ /* 0x000fe2000f8e02ff */
[----:B------:R-:W-:Y:S01]  /*15b0*/  SHF.R.S32.HI R4, RZ, 0x4, R13 ;  /* 0x00000004ff047819 */ /* 0x000fe2000001140d */
[----:B------:R-:W-:Y:S01]  /*15c0*/  IMAD.SHL.U32 R165, R22, 0x40, RZ ;  /* 0x0000004016a57824 */ /* 0x000fe200078e00ff */
[----:B------:R-:W-:Y:S01]  /*15d0*/  SHF.R.S32.HI R23, RZ, 0x1f, R22 ;  /* 0x0000001fff177819 */ /* 0x000fe20000011416 */
[C---:B------:R-:W-:Y:S01]  /*15e0*/  IMAD.IADD R5, R6.reuse, 0x1, -R5 ;  /* 0x0000000106057824 */ /* 0x040fe200078e0a05 */
[C---:B------:R-:W-:Y:S01]  /*15f0*/  LEA.HI R11, R13.reuse, R4, RZ, 0x1 ;  /* 0x000000040d0b7211 */ /* 0x040fe200078f08ff */
[----:B------:R-:W-:Y:S01]  /*1600*/  ULDC.64 UR12, c[0x0][0x210] ;  /* 0x00008400000c7ab9 */ /* 0x000fe20000000a00 */
[----:B------:R-:W-:Y:S01]  /*1610*/  LOP3.LUT R13, R13, 0xfffffff0, RZ, 0xc0, !PT ;  /* 0xfffffff00d0d7812 */ /* 0x000fe200078ec0ff */
[----:B------:R-:W-:Y:S01]  /*1620*/  IMAD.SHL.U32 R32, R5, 0x8, RZ ;  /* 0x0000000805207824 */ /* 0x000fe200078e00ff */
[----:B------:R-:W-:Y:S01]  /*1630*/  LOP3.LUT R165, R165, 0x1c0, RZ, 0xc0, !PT ;  /* 0x000001c0a5a57812 */ /* 0x000fe200078ec0ff */
[----:B------:R-:W-:Y:S01]  /*1640*/  IMAD R17, R23, UR6, RZ ;  /* 0x0000000617117c24 */ /* 0x000fe2000f8e02ff */
[----:B------:R-:W-:Y:S01]  /*1650*/  LOP3.LUT R11, R11, 0xfffffffe, RZ, 0xc0, !PT ;  /* 0xfffffffe0b0b7812 */ /* 0x000fe200078ec0ff */
[----:B------:R-:W-:Y:S01]  /*1660*/  IMAD.IADD R13, R6, 0x1, -R13 ;  /* 0x00000001060d7824 */ /* 0x000fe200078e0a0d */
[----:B------:R-:W-:Y:S01]  /*1670*/  LOP3.LUT R16, R165, 0x38, R32, 0xf8, !PT ;  /* 0x00000038a5107812 */ /* 0x000fe200078ef820 */
[----:B------:R-:W-:Y:S01]  /*1680*/  IMAD.WIDE R26, R27, 0x40, R22 ;  /* 0x000000401b1a7825 */ /* 0x000fe200078e0216 */
[----:B------:R-:W-:-:S02]  /*1690*/  SHF.R.U32.HI R165, RZ, 0x3, R165 ;  /* 0x00000003ffa57819 */ /* 0x000fc400000116a5 */
[----:B------:R-:W-:Y:S01]  /*16a0*/  SHF.R.S32.HI R20, RZ, 0x1f, R13 ;  /* 0x0000001fff147819 */ /* 0x000fe2000001140d */
[----:B------:R-:W-:Y:S01]  /*16b0*/  IMAD R17, R22, UR7, R17 ;  /* 0x0000000716117c24 */ /* 0x000fe2000f8e0211 */
[----:B------:R-:W-:Y:S01]  /*16c0*/  IADD3 R24, P0, R32, R24, RZ ;  /* 0x0000001820187210 */ /* 0x000fe20007f1e0ff */
[----:B------:R-:W-:Y:S01]  /*16d0*/  IMAD.IADD R4, R4, 0x1, -R11 ;  /* 0x0000000104047824 */ /* 0x000fe200078e0a0b */
[--C-:B------:R-:W-:Y:S01]  /*16e0*/  SHF.R.S32.HI R33, RZ, 0x1f, R32.reuse ;  /* 0x0000001fff217819 */ /* 0x100fe20000011420 */
[----:B------:R-:W-:Y:S01]  /*16f0*/  IMAD.SHL.U32 R11, R5, 0x40, RZ ;  /* 0x00000040050b7824 */ /* 0x000fe200078e00ff */
[----:B------:R-:W-:Y:S01]  /*1700*/  LOP3.LUT R165, R16, R165, RZ, 0x3c, !PT ;  /* 0x000000a510a57212 */ /* 0x000fe200078e3cff */
[----:B------:R-:W-:Y:S01]  /*1710*/  IMAD R16, R164, UR5, R3 ;  /* 0x00000005a4107c24 */ /* 0x000fe2000f8e0203 */
[----:B------:R-:W-:Y:S01]  /*1720*/  IADD3 R14, P1, R32, R14, RZ ;  /* 0x0000000e200e7210 */ /* 0x000fe20007f3e0ff */
[----:B------:R-:W-:Y:S01]  /*1730*/  IMAD.X R25, R33, 0x1, R15, P0 ;  /* 0x0000000121197824 */ /* 0x000fe200000e060f */
[----:B------:R-:W-:Y:S01]  /*1740*/  LEA.HI R3, R20, R13, RZ, 0x3 ;  /* 0x0000000d14037211 */ /* 0x000fe200078f18ff */
[----:B------:R-:W-:Y:S01]  /*1750*/  IMAD.WIDE.U32 R20, R164, UR4, R32 ;  /* 0x00000004a4147c25 */ /* 0x000fe2000f8e0020 */
[----:B------:R-:W-:Y:S01]  /*1760*/  ULDC.64 UR4, c[0x0][0x258] ;  /* 0x0000960000047ab9 */ /* 0x000fe20000000a00 */
[----:B------:R-:W-:-:S02]  /*1770*/  IADD3 R7, P0, R22, R7, RZ ;  /* 0x0000000716077210 */ /* 0x000fc40007f1e0ff */
[----:B------:R-:W-:Y:S01]  /*1780*/  IMAD.X R15, R33, 0x1, R2, P1 ;  /* 0x00000001210f7824 */ /* 0x000fe200008e0602 */
[----:B------:R-:W-:Y:S01]  /*1790*/  LOP3.LUT R2, R3, 0xfffffff8, RZ, 0xc0, !PT ;  /* 0xfffffff803027812 */ /* 0x000fe200078ec0ff */
[----:B------:R-:W-:Y:S01]  /*17a0*/  IMAD.IADD R21, R21, 0x1, R16 ;  /* 0x0000000115157824 */ /* 0x000fe200078e0210 */
[----:B------:R-:W-:Y:S01]  /*17b0*/  LOP3.LUT R11, R11, 0x1c0, RZ, 0xc0, !PT ;  /* 0x000001c00b0b7812 */ /* 0x000fe200078ec0ff */
[----:B------:R-:W-:Y:S01]  /*17c0*/  IMAD.WIDE.U32 R14, R22, UR6, R14 ;  /* 0x00000006160e7c25 */ /* 0x000fe2000f8e000e */
[----:B------:R-:W-:Y:S02]  /*17d0*/  LEA.HI R18, R29, R6, RZ, 0x6 ;  /* 0x000000061d127211 */ /* 0x000fe400078f30ff */
[----:B------:R-:W-:Y:S01]  /*17e0*/  LOP3.LUT R12, R11, 0x8, R12, 0xf8, !PT ;  /* 0x000000080b0c7812 */ /* 0x000fe200078ef80c */
[----:B------:R-:W-:Y:S01]  /*17f0*/  IMAD.IADD R2, R13, 0x1, -R2 ;  /* 0x000000010d027824 */ /* 0x000fe200078e0a02 */
[----:B------:R-:W-:Y:S01]  /*1800*/  SHF.R.S32.HI R13, RZ, 0x1f, R10 ;  /* 0x0000001fff0d7819 */ /* 0x000fe2000001140a */
[----:B------:R-:W-:Y:S01]  /*1810*/  IMAD.WIDE.U32 R20, R10, UR4, R20 ;  /* 0x000000040a147c25 */ /* 0x000fe2000f8e0014 */
[----:B------:R-:W-:-:S02]  /*1820*/  SHF.R.U32.HI R11, RZ, 0x3, R11 ;  /* 0x00000003ff0b7819 */ /* 0x000fc4000001160b */
[----:B------:R-:W-:Y:S01]  /*1830*/  LEA.HI R29, R29, R6, RZ, 0x5 ;  /* 0x000000061d1d7211 */ /* 0x000fe200078f28ff */
[----:B------:R-:W-:Y:S01]  /*1840*/  IMAD R13, R13, UR4, RZ ;  /* 0x000000040d0d7c24 */ /* 0x000fe2000f8e02ff */
[----:B------:R-:W-:Y:S01]  /*1850*/  LOP3.LUT R11, R12, R11, RZ, 0x3c, !PT ;  /* 0x0000000b0c0b7212 */ /* 0x000fe200078e3cff */
[----:B------:R-:W-:Y:S02]  /*1860*/  IMAD.X R0, R23, 0x1, R0, P0 ;  /* 0x0000000117007824 */ /* 0x000fe400000e0600 */
[----:B------:R-:W-:Y:S01]  /*1870*/  IMAD R13, R10, UR5, R13 ;  /* 0x000000050a0d7c24 */ /* 0x000fe2000f8e020d */
[----:B------:R-:W-:Y:S01]  /*1880*/  ULDC.64 UR4, c[0x0][0x218] ;  /* 0x0000860000047ab9 */ /* 0x000fe20000000a00 */
[----:B------:R-:W-:Y:S01]  /*1890*/  IMAD.IADD R17, R15, 0x1, R17 ;  /* 0x000000010f117824 */ /* 0x000fe200078e0211 */
[C---:B------:R-:W-:Y:S01]  /*18a0*/  LEA R162, P0, R14.reuse, UR4, 0x1 ;  /* 0x000000040ea27c11 */ /* 0x040fe2000f8008ff */
[----:B------:R-:W-:Y:S01]  /*18b0*/  IMAD.IADD R21, R21, 0x1, R13 ;  /* 0x0000000115157824 */ /* 0x000fe200078e020d */
[----:B------:R-:W-:Y:S01]  /*18c0*/  UMOV UR4, 0x400 ;  /* 0x0000040000047882 */ /* 0x000fe20000000000 */
[----:B------:R-:W-:Y:S01]  /*18d0*/  IMAD R13, R27, UR14, RZ ;  /* 0x0000000e1b0d7c24 */ /* 0x000fe2000f8e02ff */
[----:B------:R-:W-:Y:S01]  /*18e0*/  LEA.HI.X R163, R14, UR5, R17, 0x1, P0 ;  /* 0x000000050ea37c11 */ /* 0x000fe200080f0c11 */
[----:B------:R-:W-:Y:S01]  /*18f0*/  IMAD.WIDE.U32 R20, R26, UR14, R20 ;  /* 0x0000000e1a147c25 */ /* 0x000fe2000f8e0014 */
[----:B-1----:R-:W-:-:S02]  /*1900*/  ULEA UR5, UR20, UR4, 0x18 ;  /* 0x0000000414057291 */ /* 0x002fc4000f8ec03f */
[----:B------:R-:W-:Y:S01]  /*1910*/  USHF.L.U32 UR4, UR14, 0x5, URZ ;  /* 0x000000050e047899 */ /* 0x000fe2000800063f */
[----:B------:R-:W-:Y:S02]  /*1920*/  IMAD R13, R26, UR15, R13 ;  /* 0x0000000f1a0d7c24 */ /* 0x000fe4000f8e020d */
[C---:B------:R-:W-:Y:S02]  /*1930*/  IMAD R9, R8.reuse, UR11, R9 ;  /* 0x0000000b08097c24 */ /* 0x040fe4000f8e0209 */
[----:B------:R-:W-:Y:S01]  /*1940*/  IMAD.WIDE.U32 R24, R8, UR10, R24 ;  /* 0x0000000a08187c25 */ /* 0x000fe2000f8e0018 */
[----:B------:R-:W-:Y:S01]  /*1950*/  LEA R8, P0, R20, UR12, 0x1 ;  /* 0x0000000c14087c11 */ /* 0x000fe2000f8008ff */
[----:B------:R-:W-:Y:S02]  /*1960*/  USHF.L.U64.HI UR12, UR14, 0x5, UR15 ;  /* 0x000000050e0c7899 */ /* 0x000fe4000801020f */
[----:B------:R-:W-:Y:S01]  /*1970*/  IMAD.IADD R13, R21, 0x1, R13 ;  /* 0x00000001150d7824 */ /* 0x000fe200078e020d */
[----:B------:R-:W-:Y:S01]  /*1980*/  USHF.L.U32 UR15, UR6, 0x5, URZ ;  /* 0x00000005060f7899 */ /* 0x000fe2000800063f */
[----:B------:R-:W-:Y:S01]  /*1990*/  IMAD.IADD R25, R25, 0x1, R9 ;  /* 0x0000000119197824 */ /* 0x000fe200078e0209 */
[----:B------:R-:W-:Y:S01]  /*19a0*/  USHF.L.U64.HI UR14, UR6, 0x5, UR7 ;  /* 0x00000005060e7899 */ /* 0x000fe20008010207 */
[----:B------:R-:W-:Y:S01]  /*19b0*/  IMAD.SHL.U32 R18, R18, 0x8, RZ ;  /* 0x0000000812127824 */ /* 0x000fe200078e00ff */
        /* <DEDUP_REMOVED lines=10> */
[C---:B------:R-:W-:Y:S01]  /*1a60*/  IMAD R0, R4.reuse, 0x200, R11 ;  /* 0x0000020004007824 */ /* 0x040fe200078e020b */
[----:B------:R-:W-:Y:S01]  /*1a70*/  IADD3.X R15, R13, UR12, RZ, P0, !PT ;  /* 0x0000000c0d0f7c10 */ /* 0x000fe200087fe4ff */
[----:B------:R-:W-:Y:S01]  /*1a80*/  IMAD.SHL.U32 R7, R4, 0x8, RZ ;  /* 0x0000000804077824 */ /* 0x000fe200078e00ff */
        /* <DEDUP_REMOVED lines=15> */
[----:B------:R-:W-:Y:S01]  /*1b80*/  LEA R31, R0, UR5, 0x1 ;  /* 0x00000005001f7c11 */ /* 0x000fe2000f8e08ff */
[----:B------:R2:W-:Y:S01]  /*1b90*/  LDGSTS.E.BYPASS.LTC128B.128 [R165+0x2800], desc[UR18][R12.64+0x80] ;  /* 0x028000800ca57fae */ /* 0x0005e2000b901d52 */
[----:B------:R-:W-:Y:S01]  /*1ba0*/  UIADD3 UR4, UR5, 0x4000, URZ ;  /* 0x0000400005047890 */ /* 0x000fe2000fffe03f */
[----:B------:R-:W-:-:S02]  /*1bb0*/  LOP3.LUT P1, RZ, R2, 0x2, RZ, 0xc0, !PT ;  /* 0x0000000202ff7812 */ /* 0x000fc4000782c0ff */
[----:B------:R-:W-:Y:S03]  /*1bc0*/  LDGSTS.E.BYPASS.LTC128B.128 [R165+0x1000], desc[UR18][R14.64] ;  /* 0x010000000ea57fae */ /* 0x000fe6000b901d52 */
[----:B------:R-:W-:Y:S01]  /*1bd0*/  LEA R157, R0, UR4, 0x1 ;  /* 0x00000004009d7c11 */ /* 0x000fe2000f8e08ff */
[----:B------:R-:W-:Y:S04]  /*1be0*/  LDGSTS.E.BYPASS.LTC128B.128 [R165+0x3000], desc[UR18][R14.64+0x80] ;  /* 0x030000800ea57fae */ /* 0x000fe8000b901d52 */
[----:B------:R-:W-:Y:S01]  /*1bf0*/  LDGSTS.E.BYPASS.LTC128B.128 [R165+0x1800], desc[UR18][R20.64] ;  /* 0x0180000014a57fae */ /* 0x000fe2000b901d52 */
[----:B------:R-:W-:-:S03]  /*1c00*/  VIADD R155, R157, 0x20 ;  /* 0x000000209d9b7836 */ /* 0x000fc60000000000 */
[----:B------:R-:W-:Y:S01]  /*1c10*/  LDGSTS.E.BYPASS.LTC128B.128 [R165+0x3800], desc[UR18][R20.64+0x80] ;  /* 0x0380008014a57fae */ /* 0x000fe2000b901d52 */
[----:B-1----:R-:W-:-:S03]  /*1c20*/  IMAD.SHL.U32 R8, R2, 0x40, RZ ;  /* 0x0000004002087824 */ /* 0x002fc600078e00ff */
[----:B------:R-:W-:Y:S01]  /*1c30*/  LDGSTS.E.BYPASS.LTC128B.128 [R165+0x4000], desc[UR18][R162.64] ;  /* 0x04000000a2a57fae */ /* 0x000fe2000b901d52 */
[----:B------:R-:W-:-:S03]  /*1c40*/  IMAD.SHL.U32 R9, R3, 0x40, RZ ;  /* 0x0000004003097824 */ /* 0x000fc600078e00ff */
[----:B------:R-:W-:Y:S01]  /*1c50*/  LDGSTS.E.BYPASS.LTC128B.128 [R165+0x6000], desc[UR18][R162.64+0x80] ;  /* 0x06000080a2a57fae */ /* 0x000fe2000b901d52 */
[----:B------:R-:W-:Y:S02]  /*1c60*/  LOP3.LUT R4, R8, 0x1c0, RZ, 0xc0, !PT ;  /* 0x000001c008047812 */ /* 0x000fe400078ec0ff */
[----:B--2---:R-:W-:Y:S01]  /*1c70*/  IADD3 R12, P0, R18, UR15, RZ ;  /* 0x0000000f120c7c10 */ /* 0x004fe2000ff1e0ff */
[----:B------:R-:W-:Y:S01]  /*1c80*/  LDGSTS.E.BYPASS.LTC128B.128 [R165+0x4800], desc[UR18][R16.64] ;  /* 0x0480000010a57fae */ /* 0x000fe2000b901d52 */
[----:B------:R-:W-:Y:S02]  /*1c90*/  LOP3.LUT R7, R4, 0x8, R7, 0xf8, !PT ;  /* 0x0000000804077812 */ /* 0x000fe400078ef807 */
[----:B------:R-:W-:Y:S01]  /*1ca0*/  IADD3.X R13, R19, UR14, RZ, P0, !PT ;  /* 0x0000000e130d7c10 */ /* 0x000fe200087fe4ff */
[----:B------:R-:W-:Y:S01]  /*1cb0*/  LDGSTS.E.BYPASS.LTC128B.128 [R165+0x6800], desc[UR18][R16.64+0x80] ;  /* 0x0680008010a57fae */ /* 0x000fe2000b901d52 */
[C---:B------:R-:W-:Y:S01]  /*1cc0*/  LEA R160, P0, R24.reuse, UR12, 0x1 ;  /* 0x0000000c18a07c11 */ /* 0x040fe2000f8008ff */
[----:B------:R-:W-:Y:S01]  /*1cd0*/  USHF.L.U32 UR12, UR10, 0x5, URZ ;  /* 0x000000050a0c7899 */ /* 0x000fe2000800063f */
[----:B------:R-:W-:Y:S01]  /*1ce0*/  SHF.R.U32.HI R4, RZ, 0x3, R4 ;  /* 0x00000003ff047819 */ /* 0x000fe20000011604 */
[----:B------:R-:W-:Y:S01]  /*1cf0*/  LDGSTS.E.BYPASS.LTC128B.128 [R165+0x5000], desc[UR18][R18.64] ;  /* 0x0500000012a57fae */ /* 0x000fe2000b901d52 */
[----:B------:R-:W-:-:S02]  /*1d00*/  LEA.HI.X R161, R24, UR13, R161, 0x1, P0 ;  /* 0x0000000d18a17c11 */ /* 0x000fc400080f0ca1 */
[----:B------:R-:W-:Y:S01]  /*1d10*/  LOP3.LUT R3, R7, R4, RZ, 0x3c, !PT ;  /* 0x0000000407037212 */ /* 0x000fe200078e3cff */
[----:B------:R-:W-:Y:S01]  /*1d20*/  LDGSTS.E.BYPASS.LTC128B.128 [R165+0x7000], desc[UR18][R18.64+0x80] ;  /* 0x0700008012a57fae */ /* 0x000fe2000b901d52 */
[----:B------:R-:W-:Y:S02]  /*1d30*/  IADD3 R8, P0, R160, UR12, RZ ;  /* 0x0000000ca0087c10 */ /* 0x000fe4000ff1e0ff */
[----:B------:R-:W-:Y:S01]  /*1d40*/  SHF.R.S32.HI R7, RZ, 0x5, R29 ;  /* 0x00000005ff077819 */ /* 0x000fe2000001141d */
[----:B------:R-:W-:Y:S01]  /*1d50*/  LDGSTS.E.BYPASS.LTC128B.128 [R165+0x5800], desc[UR18][R12.64] ;  /* 0x058000000ca57fae */ /* 0x000fe2000b901d52 */
[----:B------:R-:W-:Y:S02]  /*1d60*/  LOP3.LUT R4, R9, 0xfffffe00, RZ, 0xc0, !PT ;  /* 0xfffffe0009047812 */ /* 0x000fe400078ec0ff */
[----:B------:R-:W-:Y:S01]  /*1d70*/  IADD3.X R9, R161, UR11, RZ, P0, !PT ;  /* 0x0000000ba1097c10 */ /* 0x000fe200087fe4ff */
[----:B------:R1:W-:Y:S02]  /*1d80*/  LDGSTS.E.BYPASS.LTC128B.128 [R165+0x7800], desc[UR18][R12.64+0x80] ;  /* 0x078000800ca57fae */ /* 0x0003e4000b901d52 */
[----:B------:R-:W-:-:S02]  /*1d90*/  IMAD R158, R7, 0x400, R4 ;  /* 0x00000400079e7824 */ /* 0x000fc400078e0204 */
[----:B------:R-:W0:Y:S02]  /*1da0*/  LDGDEPBAR ;  /* 0x00000000000079af */ /* 0x000e240000000000 */
[----:B------:R-:W-:-:S05]  /*1db0*/  IMAD.IADD R158, R158, 0x1, R3 ;  /* 0x000000019e9e7824 */ /* 0x000fca00078e0203 */
[----:B------:R-:W-:Y:S02]  /*1dc0*/  LEA R158, R158, UR5, 0x1 ;  /* 0x000000059e9e7c11 */ /* 0x000fe4000f8e08ff */
[----:B-1----:R-:W-:Y:S01]  /*1dd0*/  IADD3 R12, P0, R8, UR12, RZ ;  /* 0x0000000c080c7c10 */ /* 0x002fe2000ff1e0ff */
[----:B------:R-:W-:-:S04]  /*1de0*/  DEPBAR.LE SB0, 0x0 ;  /* 0x000080000000791a */ /* 0x000fc80000000000 */
[----:B------:R-:W-:Y:S01]  /*1df0*/  BAR.SYNC.DEFER_BLOCKING 0x0 ;  /* 0x0000000000007b1d */ /* 0x000fe20000010000 */
[----:B------:R-:W-:Y:S02]  /*1e00*/  IADD3.X R13, R9, UR11, RZ, P0, !PT ;  /* 0x0000000b090d7c10 */ /* 0x000fe400087fe4ff */
[----:B------:R-:W-:-:S04]  /*1e10*/  IADD3 R10, P0, R12, UR12, RZ ;  /* 0x0000000c0c0a7c10 */ /* 0x000fc8000ff1e0ff */
[----:B------:R-:W-:Y:S02]  /*1e20*/  IADD3.X R11, R13, UR11, RZ, P0, !PT ;  /* 0x0000000b0d0b7c10 */ /* 0x000fe400087fe4ff */
[----:B------:R-:W-:-:S13]  /*1e30*/  LOP3.LUT P0, RZ, R5, 0x2, RZ, 0xc0, !PT ;  /* 0x0000000205ff7812 */ /* 0x000fda000780c0ff */
[----:B------:R-:W-:Y:S01]  /*1e40*/  @P0 VIADD R155, R157, 0xffffffe0 ;  /* 0xffffffe09d9b0836 */ /* 0x000fe20000000000 */
[----:B------:R-:W-:Y:S01]  /*1e50*/  LOP3.LUT P0, RZ, R5, 0x4, RZ, 0xc0, !PT ;  /* 0x0000000405ff7812 */ /* 0x000fe2000780c0ff */
[----:B------:R-:W-:Y:S01]  /*1e60*/  @!PT LDS RZ, [RZ] ;  /* 0x00000000fffff984 */ /* 0x000fe20000000800 */
[----:B------:R-:W-:Y:S01]  /*1e70*/  @!PT LDS RZ, [RZ] ;  /* 0x00000000fffff984 */ /* 0x000fe20000000800 */
[----:B------:R-:W-:Y:S01]  /*1e80*/  @!PT LDS RZ, [RZ] ;  /* 0x00000000fffff984 */ /* 0x000fe20000000800 */
[----:B------:R-:W-:Y:S01]  /*1e90*/  LDGSTS.E.BYPASS.LTC128B.128 [R165+0x8000], desc[UR18][R160.64] ;  /* 0x08000000a0a57fae */ /* 0x000fe2000b901d52 */
[----:B------:R-:W-:Y:S02]  /*1ea0*/  IMAD.MOV.U32 R5, RZ, RZ, 0x40 ;  /* 0x00000040ff057424 */ /* 0x000fe400078e00ff */
[C---:B------:R-:W-:Y:S01]  /*1eb0*/  VIADD R147, R155.reuse, 0x800 ;  /* 0x000008009b937836 */ /* 0x040fe20000000000 */
[----:B------:R-:W-:Y:S01]  /*1ec0*/  LDGSTS.E.BYPASS.LTC128B.128 [R165+0xa000], desc[UR18][R160.64+0x80] ;  /* 0x0a000080a0a57fae */ /* 0x000fe2000b901d52 */
[C---:B------:R-:W-:Y:S02]  /*1ed0*/  VIADD R146, R155.reuse, 0x1000 ;  /* 0x000010009b927836 */ /* 0x040fe40000000000 */
[C---:B------:R-:W-:Y:S01]  /*1ee0*/  VIADD R145, R155.reuse, 0x1800 ;  /* 0x000018009b917836 */ /* 0x040fe20000000000 */
[----:B------:R-:W-:Y:S01]  /*1ef0*/  LDGSTS.E.BYPASS.LTC128B.128 [R165+0x8800], desc[UR18][R8.64] ;  /* 0x0880000008a57fae */ /* 0x000fe2000b901d52 */
[----:B------:R-:W-:-:S02]  /*1f00*/  VIADD R143, R155, 0x2000 ;  /* 0x000020009b8f7836 */ /* 0x000fc40000000000 */
[C---:B------:R-:W-:Y:S01]  /*1f10*/  VIADD R142, R155.reuse, 0x2800 ;  /* 0x000028009b8e7836 */ /* 0x040fe20000000000 */
[----:B------:R1:W-:Y:S01]  /*1f20*/  LDGSTS.E.BYPASS.LTC128B.128 [R165+0xa800], desc[UR18][R8.64+0x80] ;  /* 0x0a80008008a57fae */ /* 0x0003e2000b901d52 */
[C---:B------:R-:W-:Y:S02]  /*1f30*/  VIADD R141, R155.reuse, 0x3000 ;  /* 0x000030009b8d7836 */ /* 0x040fe40000000000 */
[----:B------:R-:W-:Y:S01]  /*1f40*/  VIADD R140, R155, 0x3800 ;  /* 0x000038009b8c7836 */ /* 0x000fe20000000000 */
[----:B------:R-:W-:Y:S04]  /*1f50*/  LDGSTS.E.BYPASS.LTC128B.128 [R165+0x9000], desc[UR18][R12.64] ;  /* 0x090000000ca57fae */ /* 0x000fe8000b901d52 */
[----:B------:R2:W-:Y:S04]  /*1f60*/  LDGSTS.E.BYPASS.LTC128B.128 [R165+0xb000], desc[UR18][R12.64+0x80] ;  /* 0x0b0000800ca57fae */ /* 0x0005e8000b901d52 */
[----:B------:R-:W-:Y:S04]  /*1f70*/  LDGSTS.E.BYPASS.LTC128B.128 [R165+0x9800], desc[UR18][R10.64] ;  /* 0x098000000aa57fae */ /* 0x000fe8000b901d52 */
[----:B------:R3:W-:Y:S04]  /*1f80*/  LDGSTS.E.BYPASS.LTC128B.128 [R165+0xb800], desc[UR18][R10.64+0x80] ;  /* 0x0b8000800aa57fae */ /* 0x0007e8000b901d52 */
[----:B------:R-:W-:Y:S04]  /*1f90*/  LDSM.16.M88.4 R24, [R158] ;  /* 0x000000009e18783b */ /* 0x000fe80000000200 */
[----:B------:R-:W4:Y:S01]  /*1fa0*/  LDSM.16.M88.4 R44, [R31+0x4800] ;  /* 0x004800001f2c783b */ /* 0x000f220000000200 */
[----:B-1----:R-:W-:-:S03]  /*1fb0*/  IMAD.MOV.U32 R8, RZ, RZ, 0x20 ;  /* 0x00000020ff087424 */ /* 0x002fc600078e00ff */
[----:B------:R-:W3:Y:S04]  /*1fc0*/  LDSM.16.M88.4 R76, [R31+0x4000] ;  /* 0x004000001f4c783b */ /* 0x000ee80000000200 */
[----:B------:R-:W1:Y:S01]  /*1fd0*/  LDSM.16.M88.4 R36, [R31+0x5000] ;  /* 0x005000001f24783b */ /* 0x000e620000000200 */
[----:B------:R-:W-:Y:S02]  /*1fe0*/  SEL R0, R8, 0xffffffe0, !P1 ;  /* 0xffffffe008007807 */ /* 0x000fe40004800000 */
[----:B------:R-:W-:Y:S01]  /*1ff0*/  LOP3.LUT P1, RZ, R2, 0x4, RZ, 0xc0, !PT ;  /* 0x0000000402ff7812 */ /* 0x000fe2000782c0ff */
[----:B--2---:R-:W2:Y:S01]  /*2000*/  LDSM.16.M88.4 R12, [R31+0x5800] ;  /* 0x005800001f0c783b */ /* 0x004ea20000000200 */
[C---:B------:R-:W-:Y:S01]  /*2010*/  SEL R2, R5.reuse, 0xffffffc0, !P0 ;  /* 0xffffffc005027807 */ /* 0x040fe20004000000 */
[----:B------:R-:W-:Y:S01]  /*2020*/  IMAD.IADD R156, R158, 0x1, R0 ;  /* 0x000000019e9c7824 */ /* 0x000fe200078e0200 */
[----:B------:R-:W-:Y:S01]  /*2030*/  SEL R5, R5, 0xffffffc0, !P1 ;  /* 0xffffffc005057807 */ /* 0x000fe20004800000 */
[----:B------:R-:W-:Y:S02]  /*2040*/  LDSM.16.M88.4 R60, [R155+0x800] ;  /* 0x000800009b3c783b */ /* 0x000fe40000000200 */
[----:B------:R-:W-:-:S02]  /*2050*/  IMAD.IADD R153, R157, 0x1, R2 ;  /* 0x000000019d997824 */ /* 0x000fc400078e0202 */
[----:B------:R-:W5:Y:S01]  /*2060*/  LDSM.16.M88.4 R64, [R156] ;  /* 0x000000009c40783b */ /* 0x000f620000000200 */
[----:B------:R-:W-:Y:S02]  /*2070*/  IMAD.IADD R154, R158, 0x1, R5 ;  /* 0x000000019e9a7824 */ /* 0x000fe400078e0205 */
[----:B------:R-:W-:Y:S01]  /*2080*/  IMAD.IADD R144, R2, 0x1, R155 ;  /* 0x0000000102907824 */ /* 0x000fe200078e029b */
[----:B------:R-:W5:Y:S01]  /*2090*/  LDSM.16.M88.4 R52, [R155+0x1800] ;  /* 0x001800009b34783b */ /* 0x000f620000000200 */
[----:B------:R-:W-:Y:S01]  /*20a0*/  IMAD.IADD R152, R156, 0x1, R5 ;  /* 0x000000019c987824 */ /* 0x000fe200078e0205 */
[----:B------:R-:W-:Y:S02]  /*20b0*/  SHF.R.S32.HI R2, RZ, 0x1f, R29 ;  /* 0x0000001fff027819 */ /* 0x000fe4000001141d */
[----:B------:R-:W5:Y:S02]  /*20c0*/  LDSM.16.M88.4 R68, [R155] ;  /* 0x000000009b44783b */ /* 0x000f640000000200 */
[----:B------:R-:W-:-:S02]  /*20d0*/  LEA.HI R2, R2, R7, RZ, 0x2 ;  /* 0x0000000702027211 */ /* 0x000fc400078f10ff */
[----:B------:R-:W-:Y:S04]  /*20e0*/  LDSM.16.M88.4 R20, [R154] ;  /* 0x000000009a14783b */ /* 0x000fe80000000200 */
[----:B------:R-:W-:Y:S01]  /*20f0*/  LDSM.16.M88.4 R56, [R155+0x1000] ;  /* 0x001000009b38783b */ /* 0x000fe20000000200 */
[C---:B----4-:R-:W-:Y:S03]  /*2100*/  HMMA.16816.F32.BF16 R48, R24.reuse, R44, RZ ;  /* 0x0000002c1830723c */ /* 0x050fe600000418ff */
[----:B------:R-:W-:Y:S04]  /*2110*/  LDSM.16.M88.4 R16, [R153] ;  /* 0x000000009910783b */ /* 0x000fe80000000200 */
[----:B------:R-:W-:Y:S01]  /*2120*/  LDSM.16.M88.4 R72, [R152] ;  /* 0x000000009848783b */ /* 0x000fe20000000200 */
[C---:B---3--:R-:W-:Y:S03]  /*2130*/  HMMA.16816.F32.BF16 R8, R24.reuse, R76, RZ ;  /* 0x0000004c1808723c */ /* 0x048fe600000418ff */
[----:B------:R-:W-:Y:S03]  /*2140*/  LDSM.16.M88.4 R84, [R153+0x1000] ;  /* 0x001000009954783b */ /* 0x000fe60000000200 */
[C---:B-1----:R-:W-:Y:S01]  /*2150*/  HMMA.16816.F32.BF16 R40, R24.reuse, R36, RZ ;  /* 0x000000241828723c */ /* 0x042fe200000418ff */
[----:B------:R-:W-:Y:S04]  /*2160*/  LDSM.16.M88.4 R80, [R153+0x1800] ;  /* 0x001800009950783b */ /* 0x000fe80000000200 */
[----:B------:R-:W0:Y:S01]  /*2170*/  LDGDEPBAR ;  /* 0x00000000000079af */ /* 0x000e220000000000 */
[C---:B------:R-:W-:Y:S06]  /*2180*/  HMMA.16816.F32.BF16 R76, R24.reuse, R78, RZ ;  /* 0x0000004e184c723c */ /* 0x040fec00000418ff */
[C---:B------:R-:W-:Y:S06]  /*2190*/  HMMA.16816.F32.BF16 R44, R24.reuse, R46, RZ ;  /* 0x0000002e182c723c */ /* 0x040fec00000418ff */
[C---:B------:R-:W-:Y:S06]  /*21a0*/  HMMA.16816.F32.BF16 R36, R24.reuse, R38, RZ ;  /* 0x000000261824723c */ /* 0x040fec00000418ff */
[C---:B--2---:R-:W-:Y:S06]  /*21b0*/  HMMA.16816.F32.BF16 R32, R24.reuse, R12, RZ ;  /* 0x0000000c1820723c */ /* 0x044fec00000418ff */
[----:B------:R-:W-:Y:S01]  /*21c0*/  HMMA.16816.F32.BF16 R24, R24, R14, RZ ;  /* 0x0000000e1818723c */ /* 0x000fe200000418ff */
[----:B------:R-:W1:Y:S05]  /*21d0*/  LDSM.16.M88.4 R12, [R153+0x800] ;  /* 0x00080000990c783b */ /* 0x000e6a0000000200 */
[C---:B-----5:R-:W-:Y:S06]  /*21e0*/  HMMA.16816.F32.BF16 R48, R64.reuse, R60, R48 ;  /* 0x0000003c4030723c */ /* 0x060fec0000041830 */
[C---:B------:R-:W-:Y:S01]  /*21f0*/  HMMA.16816.F32.BF16 R44, R64.reuse, R62, R44 ;  /* 0x0000003e402c723c */ /* 0x040fe2000004182c */
[----:B------:R-:W-:Y:S05]  /*2200*/  LDSM.16.M88.4 R60, [R144+0x1000] ;  /* 0x00100000903c783b */ /* 0x000fea0000000200 */
[C---:B------:R-:W-:Y:S06]  /*2210*/  HMMA.16816.F32.BF16 R32, R64.reuse, R52, R32 ;  /* 0x000000344020723c */ /* 0x040fec0000041820 */
[C---:B------:R-:W-:Y:S06]  /*2220*/  HMMA.16816.F32.BF16 R8, R64.reuse, R68, R8 ;  /* 0x000000444008723c */ /* 0x040fec0000041808 */
[C---:B------:R-:W-:Y:S01]  /*2230*/  HMMA.16816.F32.BF16 R76, R64.reuse, R70, R76 ;  /* 0x00000046404c723c */ /* 0x040fe2000004184c */
[----:B------:R-:W-:Y:S05]  /*2240*/  LDSM.16.M88.4 R68, [R144] ;  /* 0x000000009044783b */ /* 0x000fea0000000200 */
[----:B------:R-:W-:Y:S01]  /*2250*/  HMMA.16816.F32.BF16 R52, R64, R54, R24 ;  /* 0x000000364034723c */ /* 0x000fe20000041818 */
[----:B------:R-:W2:Y:S05]  /*2260*/  LDSM.16.M88.4 R24, [R144+0x800] ;  /* 0x000800009018783b */ /* 0x000eaa0000000200 */
[----:B-1----:R-:W-:Y:S06]  /*2270*/  HMMA.16816.F32.BF16 R48, R20, R12, R48 ;  /* 0x0000000c1430723c */ /* 0x002fec0000041830 */
[C---:B------:R-:W-:Y:S06]  /*2280*/  HMMA.16816.F32.BF16 R40, R64.reuse, R56, R40 ;  /* 0x000000384028723c */ /* 0x040fec0000041828 */
[----:B------:R-:W-:Y:S01]  /*2290*/  HMMA.16816.F32.BF16 R36, R64, R58, R36 ;  /* 0x0000003a4024723c */ /* 0x000fe20000041824 */
[----:B------:R-:W-:Y:S04]  /*22a0*/  LDSM.16.M88.4 R64, [R158+0x2000] ;  /* 0x002000009e40783b */ /* 0x000fe80000000200 */
[----:B------:R-:W-:Y:S01]  /*22b0*/  LDSM.16.M88.4 R56, [R144+0x1800] ;  /* 0x001800009038783b */ /* 0x000fe20000000200 */
[C---:B------:R-:W-:Y:S03]  /*22c0*/  HMMA.16816.F32.BF16 R44, R20.reuse, R14, R44 ;  /* 0x0000000e142c723c */ /* 0x040fe6000004182c */
[----:B------:R-:W1:Y:S03]  /*22d0*/  LDSM.16.M88.4 R12, [R31+0x6800] ;  /* 0x006800001f0c783b */ /* 0x000e660000000200 */
[C---:B------:R-:W-:Y:S06]  /*22e0*/  HMMA.16816.F32.BF16 R8, R20.reuse, R16, R8 ;  /* 0x000000101408723c */ /* 0x040fec0000041808 */
[----:B------:R-:W-:Y:S01]  /*22f0*/  HMMA.16816.F32.BF16 R76, R20, R18, R76 ;  /* 0x00000012144c723c */ /* 0x000fe2000004184c */
[----:B------:R-:W3:Y:S05]  /*2300*/  LDSM.16.M88.4 R16, [R31+0x6000] ;  /* 0x006000001f10783b */ /* 0x000eea0000000200 */
[----:B--2---:R-:W-:Y:S06]  /*2310*/  HMMA.16816.F32.BF16 R48, R72, R24, R48 ;  /* 0x000000184830723c */ /* 0x004fec0000041830 */
[C---:B------:R-:W-:Y:S06]  /*2320*/  HMMA.16816.F32.BF16 R40, R20.reuse, R84, R40 ;  /* 0x000000541428723c */ /* 0x040fec0000041828 */
[----:B------:R-:W-:Y:S06]  /*2330*/  HMMA.16816.F32.BF16 R36, R20, R86, R36 ;  /* 0x000000561424723c */ /* 0x000fec0000041824 */
[C---:B------:R-:W-:Y:S01]  /*2340*/  HMMA.16816.F32.BF16 R44, R72.reuse, R26, R44 ;  /* 0x0000001a482c723c */ /* 0x040fe2000004182c */
[----:B------:R-:W-:Y:S05]  /*2350*/  LDSM.16.M88.4 R24, [R155+0x2800] ;  /* 0x002800009b18783b */ /* 0x000fea0000000200 */
[C---:B------:R-:W-:Y:S06]  /*2360*/  HMMA.16816.F32.BF16 R8, R72.reuse, R68, R8 ;  /* 0x000000444808723c */ /* 0x040fec0000041808 */
[----:B------:R-:W-:Y:S01]  /*2370*/  HMMA.16816.F32.BF16 R84, R72, R70, R76 ;  /* 0x000000464854723c */ /* 0x000fe2000004184c */
[----:B------:R-:W2:Y:S04]  /*2380*/  LDSM.16.M88.4 R76, [R156+0x2000] ;  /* 0x002000009c4c783b */ /* 0x000ea80000000200 */
[----:B------:R-:W-:Y:S01]  /*2390*/  LDSM.16.M88.4 R68, [R155+0x2000] ;  /* 0x002000009b44783b */ /* 0x000fe20000000200 */
[C---:B------:R-:W-:Y:S06]  /*23a0*/  HMMA.16816.F32.BF16 R32, R20.reuse, R80, R32 ;  /* 0x000000501420723c */ /* 0x040fec0000041820 */
[----:B------:R-:W-:Y:S01]  /*23b0*/  HMMA.16816.F32.BF16 R52, R20, R82, R52 ;  /* 0x000000521434723c */ /* 0x000fe20000041834 */
[----:B------:R-:W4:Y:S04]  /*23c0*/  LDSM.16.M88.4 R80, [R31+0x7000] ;  /* 0x007000001f50783b */ /* 0x000f280000000200 */
[----:B------:R5:W4:Y:S01]  /*23d0*/  LDSM.16.M88.4 R20, [R31+0x7800] ;  /* 0x007800001f14783b */ /* 0x000b220000000200 */
[----:B-1----:R-:W-:Y:S06]  /*23e0*/  HMMA.16816.F32.BF16 R48, R64, R12, R48 ;  /* 0x0000000c4030723c */ /* 0x002fec0000041830 */
[C---:B------:R-:W-:Y:S06]  /*23f0*/  HMMA.16816.F32.BF16 R40, R72.reuse, R60, R40 ;  /* 0x0000003c4828723c */ /* 0x040fec0000041828 */
[----:B------:R-:W-:Y:S01]  /*2400*/  HMMA.16816.F32.BF16 R36, R72, R62, R36 ;  /* 0x0000003e4824723c */ /* 0x000fe20000041824 */
[----:B------:R-:W-:Y:S05]  /*2410*/  LDSM.16.M88.4 R60, [R155+0x3800] ;  /* 0x003800009b3c783b */ /* 0x000fea0000000200 */
[----:B------:R-:W-:Y:S01]  /*2420*/  HMMA.16816.F32.BF16 R44, R64, R14, R44 ;  /* 0x0000000e402c723c */ /* 0x000fe2000004182c */
[----:B------:R-:W-:Y:S01]  /*2430*/  LDSM.16.M88.4 R12, [R153+0x2800] ;  /* 0x00280000990c783b */ /* 0x000fe20000000200 */
[----:B-----5:R-:W-:-:S04]  /*2440*/  LOP3.LUT R31, R29, 0xffffffe0, RZ, 0xc0, !PT ;  /* 0xffffffe01d1f7812 */ /* 0x020fc800078ec0ff */
[----:B---3--:R-:W-:Y:S01]  /*2450*/  HMMA.16816.F32.BF16 R8, R64, R16, R8 ;  /* 0x000000104008723c */ /* 0x008fe20000041808 */
[C---:B------:R-:W-:Y:S02]  /*2460*/  IMAD.IADD R31, R6.reuse, 0x1, -R31 ;  /* 0x00000001061f7824 */ /* 0x040fe400078e0a1f */
[----:B------:R-:W-:-:S03]  /*2470*/  IMAD.SHL.U32 R6, R6, 0x2, RZ ;  /* 0x0000000206067824 */ /* 0x000fc600078e00ff */
[----:B------:R-:W-:Y:S01]  /*2480*/  HMMA.16816.F32.BF16 R84, R64, R18, R84 ;  /* 0x000000124054723c */ /* 0x000fe20000041854 */
[----:B------:R-:W1:Y:S01]  /*2490*/  LDSM.16.M88.4 R16, [R154+0x2000] ;  /* 0x002000009a10783b */ /* 0x000e620000000200 */
[----:B------:R-:W-:-:S04]  /*24a0*/  SHF.R.S32.HI R168, RZ, 0x1f, R31 ;  /* 0x0000001fffa87819 */ /* 0x000fc8000001141f */
[----:B------:R-:W-:Y:S01]  /*24b0*/  HMMA.16816.F32.BF16 R32, R72, R56, R32 ;  /* 0x000000384820723c */ /* 0x000fe20000041820 */
[----:B------:R-:W-:-:S04]  /*24c0*/  LEA.HI R168, R168, R31, RZ, 0x2 ;  /* 0x0000001fa8a87211 */ /* 0x000fc800078f10ff */
[----:B------:R-:W-:Y:S01]  /*24d0*/  SHF.R.S32.HI R168, RZ, 0x2, R168 ;  /* 0x00000002ffa87819 */ /* 0x000fe200000114a8 */
[----:B------:R-:W-:Y:S01]  /*24e0*/  HMMA.16816.F32.BF16 R52, R72, R58, R52 ;  /* 0x0000003a4834723c */ /* 0x000fe20000041834 */
[----:B------:R-:W3:Y:S04]  /*24f0*/  LDSM.16.M88.4 R72, [R155+0x3000] ;  /* 0x003000009b48783b */ /* 0x000ee80000000200 */
[----:B------:R-:W5:Y:S01]  /*2500*/  LDSM.16.M88.4 R56, [R153+0x2000] ;  /* 0x002000009938783b */ /* 0x000f620000000200 */
[----:B--2---:R-:W-:Y:S06]  /*2510*/  HMMA.16816.F32.BF16 R48, R76, R24, R48 ;  /* 0x000000184c30723c */ /* 0x004fec0000041830 */
[C---:B----4-:R-:W-:Y:S06]  /*2520*/  HMMA.16816.F32.BF16 R40, R64.reuse, R80, R40 ;  /* 0x000000504028723c */ /* 0x050fec0000041828 */
[----:B------:R-:W-:Y:S06]  /*2530*/  HMMA.16816.F32.BF16 R36, R64, R82, R36 ;  /* 0x000000524024723c */ /* 0x000fec0000041824 */
[C---:B------:R-:W-:Y:S01]  /*2540*/  HMMA.16816.F32.BF16 R44, R76.reuse, R26, R44 ;  /* 0x0000001a4c2c723c */ /* 0x040fe2000004182c */
[----:B------:R-:W2:Y:S05]  /*2550*/  LDSM.16.M88.4 R24, [R153+0x3000] ;  /* 0x003000009918783b */ /* 0x000eaa0000000200 */
[C---:B------:R-:W-:Y:S06]  /*2560*/  HMMA.16816.F32.BF16 R8, R76.reuse, R68, R8 ;  /* 0x000000444c08723c */ /* 0x040fec0000041808 */
[----:B------:R-:W-:Y:S06]  /*2570*/  HMMA.16816.F32.BF16 R84, R76, R70, R84 ;  /* 0x000000464c54723c */ /* 0x000fec0000041854 */
[C---:B------:R-:W-:Y:S06]  /*2580*/  HMMA.16816.F32.BF16 R32, R64.reuse, R20, R32 ;  /* 0x000000144020723c */ /* 0x040fec0000041820 */
[----:B------:R-:W-:Y:S01]  /*2590*/  HMMA.16816.F32.BF16 R52, R64, R22, R52 ;  /* 0x000000164034723c */ /* 0x000fe20000041834 */
[----:B------:R-:W-:Y:S04]  /*25a0*/  LDSM.16.M88.4 R20, [R152+0x2000] ;  /* 0x002000009814783b */ /* 0x000fe80000000200 */
[----:B------:R-:W4:Y:S01]  /*25b0*/  LDSM.16.M88.4 R64, [R144+0x2000] ;  /* 0x002000009040783b */ /* 0x000f220000000200 */
[----:B-1----:R-:W-:Y:S06]  /*25c0*/  HMMA.16816.F32.BF16 R48, R16, R12, R48 ;  /* 0x0000000c1030723c */ /* 0x002fec0000041830 */
[----:B---3--:R-:W-:Y:S01]  /*25d0*/  HMMA.16816.F32.BF16 R40, R76, R72, R40 ;  /* 0x000000484c28723c */ /* 0x008fe20000041828 */
[----:B------:R-:W-:-:S05]  /*25e0*/  IMAD R13, R7, 0x10, R88 ;  /* 0x00000010070d7824 */ /* 0x000fca00078e0258 */
[----:B------:R-:W-:Y:S01]  /*25f0*/  HMMA.16816.F32.BF16 R36, R76, R74, R36 ;  /* 0x0000004a4c24723c */ /* 0x000fe20000041824 */
[----:B------:R-:W-:-:S04]  /*2600*/  IADD3 R31, R13, 0x1, R168 ;  /* 0x000000010d1f7810 */ /* 0x000fc80007ffe0a8 */
[----:B------:R-:W-:Y:S01]  /*2610*/  IADD3 R31, R30, -UR17, R31 ;  /* 0x800000111e1f7c10 */ /* 0x000fe2000fffe01f */
[C---:B------:R-:W-:Y:S01]  /*2620*/  HMMA.16816.F32.BF16 R44, R16.reuse, R14, R44 ;  /* 0x0000000e102c723c */ /* 0x040fe2000004182c */
[----:B------:R-:W1:Y:S03]  /*2630*/  LDSM.16.M88.4 R12, [R153+0x3800] ;  /* 0x00380000990c783b */ /* 0x000e660000000200 */
[----:B------:R-:W-:Y:S02]  /*2640*/  VIADD R31, R31, UR16 ;  /* 0x000000101f1f7c36 */ /* 0x000fe40008000000 */
[C---:B-----5:R-:W-:Y:S06]  /*2650*/  HMMA.16816.F32.BF16 R8, R16.reuse, R56, R8 ;  /* 0x000000381008723c */ /* 0x060fec0000041808 */
[----:B------:R-:W-:Y:S01]  /*2660*/  HMMA.16816.F32.BF16 R84, R16, R58, R84 ;  /* 0x0000003a1054723c */ /* 0x000fe20000041854 */
[----:B------:R-:W3:Y:S05]  /*2670*/  LDSM.16.M88.4 R56, [R144+0x2800] ;  /* 0x002800009038783b */ /* 0x000eea0000000200 */
[C---:B------:R-:W-:Y:S06]  /*2680*/  HMMA.16816.F32.BF16 R32, R76.reuse, R60, R32 ;  /* 0x0000003c4c20723c */ /* 0x040fec0000041820 */
[----:B------:R-:W-:Y:S01]  /*2690*/  HMMA.16816.F32.BF16 R52, R76, R62, R52 ;  /* 0x0000003e4c34723c */ /* 0x000fe20000041834 */
[----:B------:R-:W-:-:S04]  /*26a0*/  VIADD R60, R28, 0xffffffff ;  /* 0xffffffff1c3c7836 */ /* 0x000fc80000000000 */
[C---:B------:R-:W-:Y:S01]  /*26b0*/  IMAD.SHL.U32 R29, R60.reuse, 0x40, RZ ;  /* 0x000000403c1d7824 */ /* 0x040fe200078e00ff */
[----:B------:R-:W-:Y:S01]  /*26c0*/  ISETP.GT.AND P0, PT, R60, R159, PT ;  /* 0x0000009f3c00720c */ /* 0x000fe20003f04270 */
[C---:B--2---:R-:W-:Y:S01]  /*26d0*/  HMMA.16816.F32.BF16 R40, R16.reuse, R24, R40 ;  /* 0x000000181028723c */ /* 0x044fe20000041828 */
[----:B------:R-:W2:Y:S05]  /*26e0*/  LDSM.16.M88.4 R60, [R144+0x3000] ;  /* 0x00300000903c783b */ /* 0x000eaa0000000200 */
[----:B------:R-:W-:Y:S01]  /*26f0*/  HMMA.16816.F32.BF16 R36, R16, R26, R36 ;  /* 0x0000001a1024723c */ /* 0x000fe20000041824 */
[----:B------:R-:W5:Y:S01]  /*2700*/  LDSM.16.M88.4 R24, [R144+0x3800] ;  /* 0x003800009018783b */ /* 0x000f620000000200 */
[----:B------:R-:W-:-:S04]  /*2710*/  DEPBAR.LE SB0, 0x0 ;  /* 0x000080000000791a */ /* 0x000fc80000000000 */
[C---:B----4-:R-:W-:Y:S06]  /*2720*/  HMMA.16816.F32.BF16 R8, R20.reuse, R64, R8 ;  /* 0x000000401408723c */ /* 0x050fec0000041808 */
[----:B------:R-:W-:Y:S01]  /*2730*/  HMMA.16816.F32.BF16 R84, R20, R66, R84 ;  /* 0x000000421454723c */ /* 0x000fe20000041854 */
[----:B------:R-:W-:Y:S02]  /*2740*/  LOP3.LUT R65, R29, 0x6, R6, 0xf8, !PT ;  /* 0x000000061d417812 */ /* 0x000fe400078ef806 */
[C---:B------:R-:W-:Y:S02]  /*2750*/  VIMNMX R64, R31.reuse, R30, PT ;  /* 0x0000001e1f407248 */ /* 0x040fe40003fe0100 */
[----:B------:R-:W-:Y:S01]  /*2760*/  LOP3.LUT R6, R2, 0xfffffffc, RZ, 0xc0, !PT ;  /* 0xfffffffc02067812 */ /* 0x000fe200078ec0ff */
[----:B-1----:R-:W-:Y:S01]  /*2770*/  HMMA.16816.F32.BF16 R32, R16, R12, R32 ;  /* 0x0000000c1020723c */ /* 0x002fe20000041820 */
[----:B------:R-:W-:-:S02]  /*2780*/  VIADDMNMX R2, R31, 0x8, R30, PT ;  /* 0x000000081f027846 */ /* 0x000fc4000380011e */
[-C--:B------:R-:W-:Y:S01]  /*2790*/  ISETP.GE.AND P1, PT, R65, R64.reuse, PT ;  /* 0x000000404100720c */ /* 0x080fe20003f26270 */
[----:B------:R-:W-:Y:S01]  /*27a0*/  IMAD.IADD R169, R7, 0x1, -R6 ;  /* 0x0000000107a97824 */ /* 0x000fe200078e0a06 */
[C---:B------:R-:W-:Y:S01]  /*27b0*/  LOP3.LUT R31, R65.reuse, 0x1, RZ, 0xfc, !PT ;  /* 0x00000001411f7812 */ /* 0x040fe200078efcff */
[----:B---3--:R-:W-:Y:S01]  /*27c0*/  HMMA.16816.F32.BF16 R48, R20, R56, R48 ;  /* 0x000000381430723c */ /* 0x008fe20000041830 */
[----:B------:R-:W-:Y:S02]  /*27d0*/  LOP3.LUT R7, R65, 0x8, RZ, 0xfc, !PT ;  /* 0x0000000841077812 */ /* 0x000fe400078efcff */
[C---:B------:R-:W-:Y:S02]  /*27e0*/  ISETP.GE.AND P3, PT, R31.reuse, R64, PT ;  /* 0x000000401f00720c */ /* 0x040fe40003f66270 */
[----:B------:R-:W-:Y:S01]  /*27f0*/  ISETP.GE.AND P5, PT, R31, R2, PT ;  /* 0x000000021f00720c */ /* 0x000fe20003fa6270 */
[----:B------:R-:W-:Y:S01]  /*2800*/  HMMA.16816.F32.BF16 R52, R16, R14, R52 ;  /* 0x0000000e1034723c */ /* 0x000fe20000041834 */
[----:B------:R-:W-:-:S02]  /*2810*/  FSEL R30, R8, -INF , !P1 ;  /* 0xff800000081e7808 */ /* 0x000fc40004800000 */
[C---:B------:R-:W-:Y:S02]  /*2820*/  ISETP.GE.AND P1, PT, R65.reuse, R2, PT ;  /* 0x000000024100720c */ /* 0x040fe40003f26270 */
[----:B------:R-:W-:Y:S01]  /*2830*/  LOP3.LUT R31, R65, 0x9, RZ, 0xfc, !PT ;  /* 0x00000009411f7812 */ /* 0x000fe200078efcff */
[C---:B------:R-:W-:Y:S01]  /*2840*/  HMMA.16816.F32.BF16 R44, R20.reuse, R58, R44 ;  /* 0x0000003a142c723c */ /* 0x040fe2000004182c */
[C---:B------:R-:W-:Y:S02]  /*2850*/  ISETP.GE.AND P4, PT, R7.reuse, R64, PT ;  /* 0x000000400700720c */ /* 0x040fe40003f86270 */
[----:B------:R-:W-:Y:S02]  /*2860*/  ISETP.GE.AND P2, PT, R7, R2, PT ;  /* 0x000000020700720c */ /* 0x000fe40003f46270 */
[----:B------:R-:W-:Y:S01]  /*2870*/  FSEL R7, R10, -INF , !P1 ;  /* 0xff8000000a077808 */ /* 0x000fe20004800000 */
[----:B--2---:R-:W-:Y:S01]  /*2880*/  HMMA.16816.F32.BF16 R40, R20, R60, R40 ;  /* 0x0000003c1428723c */ /* 0x004fe20000041828 */
[----:B------:R-:W-:-:S02]  /*2890*/  FSEL R56, R9, -INF , !P3 ;  /* 0xff80000009387808 */ /* 0x000fc40005800000 */
[C---:B------:R-:W-:Y:S02]  /*28a0*/  ISETP.GE.AND P1, PT, R31.reuse, R64, PT ;  /* 0x000000401f00720c */ /* 0x040fe40003f26270 */
[----:B------:R-:W-:Y:S01]  /*28b0*/  ISETP.GE.AND P3, PT, R31, R2, PT ;  /* 0x000000021f00720c */ /* 0x000fe20003f66270 */
[C---:B------:R-:W-:Y:S01]  /*28c0*/  HMMA.16816.F32.BF16 R36, R20.reuse, R62, R36 ;  /* 0x0000003e1424723c */ /* 0x040fe20000041824 */
[----:B------:R-:W-:Y:S02]  /*28d0*/  LOP3.LUT R9, R65, 0x10, RZ, 0xfc, !PT ;  /* 0x0000001041097812 */ /* 0x000fe400078efcff */
[----:B------:R-:W-:Y:S02]  /*28e0*/  FSEL R31, R11, -INF , !P5 ;  /* 0xff8000000b1f7808 */ /* 0x000fe40006800000 */
[----:B------:R-:W-:Y:S01]  /*28f0*/  LOP3.LUT R11, R65, 0x11, RZ, 0xfc, !PT ;  /* 0x00000011410b7812 */ /* 0x000fe200078efcff */
[----:B-----5:R-:W-:Y:S01]  /*2900*/  HMMA.16816.F32.BF16 R32, R20, R24, R32 ;  /* 0x000000181420723c */ /* 0x020fe20000041820 */
[----:B------:R-:W-:-:S02]  /*2910*/  FSEL R84, R84, -INF , !P4 ;  /* 0xff80000054547808 */ /* 0x000fc40006000000 */
[C---:B------:R-:W-:Y:S02]  /*2920*/  ISETP.GE.AND P5, PT, R9.reuse, R64, PT ;  /* 0x000000400900720c */ /* 0x040fe40003fa6270 */
[----:B------:R-:W-:Y:S01]  /*2930*/  ISETP.GE.AND P4, PT, R9, R2, PT ;  /* 0x000000020900720c */ /* 0x000fe20003f86270 */
[----:B------:R-:W-:Y:S01]  /*2940*/  HMMA.16816.F32.BF16 R52, R20, R26, R52 ;  /* 0x0000001a1434723c */ /* 0x000fe20000041834 */
[----:B------:R-:W-:Y:S02]  /*2950*/  FSEL R57, R86, -INF , !P2 ;  /* 0xff80000056397808 */ /* 0x000fe40005000000 */
[----:B------:R-:W-:Y:S02]  /*2960*/  FSEL R12, R85, -INF , !P1 ;  /* 0xff800000550c7808 */ /* 0x000fe40004800000 */
[----:B------:R-:W-:Y:S01]  /*2970*/  LOP3.LUT R9, R65, 0x18, RZ, 0xfc, !PT ;  /* 0x0000001841097812 */ /* 0x000fe200078efcff */
[----:B------:R-:W-:Y:S01]  /*2980*/  BAR.SYNC.DEFER_BLOCKING 0x0 ;  /* 0x0000000000007b1d */ /* 0x000fe20000010000 */
[----:B------:R-:W-:-:S02]  /*2990*/  ISETP.GE.AND P2, PT, R11, R64, PT ;  /* 0x000000400b00720c */ /* 0x000fc40003f46270 */
[----:B------:R-:W-:Y:S02]  /*29a0*/  ISETP.GE.AND P1, PT, R11, R2, PT ;  /* 0x000000020b00720c */ /* 0x000fe40003f26270 */
[----:B------:R-:W-:Y:S02]  /*29b0*/  LOP3.LUT R11, R65, 0x19, RZ, 0xfc, !PT ;  /* 0x00000019410b7812 */ /* 0x000fe400078efcff */
[----:B------:R-:W-:Y:S02]  /*29c0*/  FSEL R87, R87, -INF , !P3 ;  /* 0xff80000057577808 */ /* 0x000fe40005800000 */
[----:B------:R-:W-:Y:S02]  /*29d0*/  FSEL R48, R48, -INF , !P5 ;  /* 0xff80000030307808 */ /* 0x000fe40006800000 */
[C---:B------:R-:W-:Y:S02]  /*29e0*/  ISETP.GE.AND P3, PT, R9.reuse, R64, PT ;  /* 0x000000400900720c */ /* 0x040fe40003f66270 */
[----:B------:R-:W-:-:S02]  /*29f0*/  ISETP.GE.AND P5, PT, R9, R2, PT ;  /* 0x000000020900720c */ /* 0x000fc40003fa6270 */
[----:B------:R-:W-:Y:S02]  /*2a00*/  FSEL R9, R50, -INF , !P4 ;  /* 0xff80000032097808 */ /* 0x000fe40006000000 */
[----:B------:R-:W-:Y:S02]  /*2a10*/  LOP3.LUT R13, R65, 0x20, RZ, 0xfc, !PT ;  /* 0x00000020410d7812 */ /* 0x000fe400078efcff */
[----:B------:R-:W-:Y:S02]  /*2a20*/  ISETP.GE.AND P4, PT, R11, R64, PT ;  /* 0x000000400b00720c */ /* 0x000fe40003f86270 */
[----:B------:R-:W-:Y:S02]  /*2a30*/  FSEL R10, R49, -INF , !P2 ;  /* 0xff800000310a7808 */ /* 0x000fe40005000000 */
[----:B------:R-:W-:Y:S02]  /*2a40*/  ISETP.GE.AND P2, PT, R11, R2, PT ;  /* 0x000000020b00720c */ /* 0x000fe40003f46270 */
[----:B------:R-:W-:-:S02]  /*2a50*/  LOP3.LUT R15, R65, 0x21, RZ, 0xfc, !PT ;  /* 0x00000021410f7812 */ /* 0x000fc400078efcff */
[----:B------:R-:W-:Y:S02]  /*2a60*/  FSEL R11, R51, -INF , !P1 ;  /* 0xff800000330b7808 */ /* 0x000fe40004800000 */
[----:B------:R-:W-:Y:S02]  /*2a70*/  FSEL R6, R44, -INF , !P3 ;  /* 0xff8000002c067808 */ /* 0x000fe40005800000 */
[C---:B------:R-:W-:Y:S02]  /*2a80*/  ISETP.GE.AND P1, PT, R13.reuse, R64, PT ;  /* 0x000000400d00720c */ /* 0x040fe40003f26270 */
[----:B------:R-:W-:Y:S02]  /*2a90*/  ISETP.GE.AND P3, PT, R13, R2, PT ;  /* 0x000000020d00720c */ /* 0x000fe40003f66270 */
[----:B------:R-:W-:Y:S02]  /*2aa0*/  FSEL R13, R46, -INF , !P5 ;  /* 0xff8000002e0d7808 */ /* 0x000fe40006800000 */
[----:B------:R-:W-:-:S02]  /*2ab0*/  FSEL R8, R45, -INF , !P4 ;  /* 0xff8000002d087808 */ /* 0x000fc40006000000 */
[C---:B------:R-:W-:Y:S02]  /*2ac0*/  ISETP.GE.AND P5, PT, R15.reuse, R64, PT ;  /* 0x000000400f00720c */ /* 0x040fe40003fa6270 */
[----:B------:R-:W-:Y:S02]  /*2ad0*/  ISETP.GE.AND P4, PT, R15, R2, PT ;  /* 0x000000020f00720c */ /* 0x000fe40003f86270 */
[C---:B------:R-:W-:Y:S02]  /*2ae0*/  LOP3.LUT R15, R65.reuse, 0x28, RZ, 0xfc, !PT ;  /* 0x00000028410f7812 */ /* 0x040fe400078efcff */
[----:B------:R-:W-:Y:S02]  /*2af0*/  LOP3.LUT R19, R65, 0x29, RZ, 0xfc, !PT ;  /* 0x0000002941137812 */ /* 0x000fe400078efcff */
[----:B------:R-:W-:Y:S02]  /*2b00*/  FSEL R17, R47, -INF , !P2 ;  /* 0xff8000002f117808 */ /* 0x000fe40005000000 */
[----:B------:R-:W-:-:S02]  /*2b10*/  FSEL R108, R40, -INF , !P1 ;  /* 0xff800000286c7808 */ /* 0x000fc40004800000 */
[C---:B------:R-:W-:Y:S02]  /*2b20*/  ISETP.GE.AND P2, PT, R15.reuse, R64, PT ;  /* 0x000000400f00720c */ /* 0x040fe40003f46270 */
[----:B------:R-:W-:Y:S02]  /*2b30*/  ISETP.GE.AND P1, PT, R15, R2, PT ;  /* 0x000000020f00720c */ /* 0x000fe40003f26270 */
[----:B------:R-:W-:Y:S02]  /*2b40*/  FSEL R113, R42, -INF , !P3 ;  /* 0xff8000002a717808 */ /* 0x000fe40005800000 */
[----:B------:R-:W-:Y:S02]  /*2b50*/  FSEL R110, R41, -INF , !P5 ;  /* 0xff800000296e7808 */ /* 0x000fe40006800000 */
[C---:B------:R-:W-:Y:S02]  /*2b60*/  ISETP.GE.AND P3, PT, R19.reuse, R64, PT ;  /* 0x000000401300720c */ /* 0x040fe40003f66270 */
[----:B------:R-:W-:-:S02]  /*2b70*/  ISETP.GE.AND P5, PT, R19, R2, PT ;  /* 0x000000021300720c */ /* 0x000fc40003fa6270 */
[C---:B------:R-:W-:Y:S02]  /*2b80*/  LOP3.LUT R15, R65.reuse, 0x30, RZ, 0xfc, !PT ;  /* 0x00000030410f7812 */ /* 0x040fe400078efcff */
        /* <DEDUP_REMOVED lines=8> */
[----:B------:R-:W-:Y:S02]  /*2c10*/  LOP3.LUT R65, R65, 0x39, RZ, 0xfc, !PT ;  /* 0x0000003941417812 */ /* 0x000fe400078efcff */
[----:B------:R-:W-:Y:S02]  /*2c20*/  FSEL R26, R37, -INF , !P3 ;  /* 0xff800000251a7808 */ /* 0x000fe40005800000 */
[----:B------:R-:W-:-:S02]  /*2c30*/  FSEL R25, R39, -INF , !P5 ;  /* 0xff80000027197808 */ /* 0x000fc40006800000 */
[----:B------:R-:W-:Y:S02]  /*2c40*/  FSEL R24, R32, -INF , !P4 ;  /* 0xff80000020187808 */ /* 0x000fe40006000000 */
[----:B------:R-:W-:Y:S02]  /*2c50*/  FSEL R121, R34, -INF , !P2 ;  /* 0xff80000022797808 */ /* 0x000fe40005000000 */
[----:B------:R-:W-:Y:S02]  /*2c60*/  FSEL R124, R33, -INF , !P1 ;  /* 0xff800000217c7808 */ /* 0x000fe40004800000 */
[----:B------:R-:W-:Y:S02]  /*2c70*/  ISETP.GE.AND P3, PT, R19, R2, PT ;  /* 0x000000021300720c */ /* 0x000fe40003f66270 */
[-C--:B------:R-:W-:Y:S02]  /*2c80*/  ISETP.GE.AND P5, PT, R15, R64.reuse, PT ;  /* 0x000000400f00720c */ /* 0x080fe40003fa6270 */
[----:B------:R-:W-:-:S02]  /*2c90*/  ISETP.GE.AND P4, PT, R65, R64, PT ;  /* 0x000000404100720c */ /* 0x000fc40003f86270 */
[-C--:B------:R-:W-:Y:S02]  /*2ca0*/  ISETP.GE.AND P2, PT, R15, R2.reuse, PT ;  /* 0x000000020f00720c */ /* 0x080fe40003f46270 */
[----:B------:R-:W-:Y:S02]  /*2cb0*/  ISETP.GE.AND P1, PT, R65, R2, PT ;  /* 0x000000024100720c */ /* 0x000fe40003f26270 */
[----:B------:R-:W-:Y:S02]  /*2cc0*/  LOP3.LUT R2, R3, R4, RZ, 0xfc, !PT ;  /* 0x0000000403027212 */ /* 0x000fe400078efcff */
[----:B------:R-:W-:Y:S02]  /*2cd0*/  FSEL R119, R35, -INF , !P3 ;  /* 0xff80000023777808 */ /* 0x000fe40005800000 */
[----:B------:R-:W-:Y:S02]  /*2ce0*/  FSEL R122, R52, -INF , !P5 ;  /* 0xff800000347a7808 */ /* 0x000fe40006800000 */
[----:B------:R-:W-:-:S02]  /*2cf0*/  FSEL R120, R53, -INF , !P4 ;  /* 0xff80000035787808 */ /* 0x000fc40006000000 */
        /* <DEDUP_REMOVED lines=52> */
[----:B------:R-:W-:-:S05]  /*3040*/  IMAD R3, R14, UR7, R3 ;  /* 0x000000070e037c24 */ /* 0x000fca000f8e0203 */
        /* <DEDUP_REMOVED lines=8> */
.L_x_6675:
[----:B------:R-:W-:-:S04]  /*30d0*/  ULEA UR6, -UR6, URZ, 0x6 ;  /* 0x0000003f06067291 */ /* 0x000fc8000f8e313f */
[----:B------:R-:W-:Y:S02]  /*30e0*/  USHF.R.S32.HI UR4, URZ, 0x1f, UR6 ;  /* 0x0000001f3f047899 */ /* 0x000fe40008011406 */
[----:B------:R-:W-:-:S04]  /*30f0*/  MOV R18, UR6 ;  /* 0x0000000600127c02 */ /* 0x000fc80008000f00 */
[----:B------:R-:W-:-:S07]  /*3100*/  MOV R4, UR4 ;  /* 0x0000000400047c02 */ /* 0x000fce0008000f00 */
.L_x_6676:
        /* <DEDUP_REMOVED lines=20> */
.L_x_6674:
        /* <DEDUP_REMOVED lines=77> */
[----:B------:R-:W2:Y:S01]  /*3720*/  LDSM.16.MT88.4 R12, [R150+0x8800] ;  /* 0x00880000960c783b */ /* 0x000ea20000004200 */
[--C-:B------:R-:W-:Y:S01]  /*3730*/  FFMA.FTZ R109, R110, UR4, -R123.reuse ;  /* 0x000000046e6d7c23 */ /* 0x100fe2000801087b */
[--C-:B------:R-:W-:Y:S01]  /*3740*/  FFMA.FTZ R110, R112, UR4, -R123.reuse ;  /* 0x00000004706e7c23 */ /* 0x100fe2000801087b */
[--C-:B------:R-:W-:Y:S01]  /*3750*/  FFMA.FTZ R112, R113, UR4, -R118.reuse ;  /* 0x0000000471707c23 */ /* 0x100fe20008010876 */
[----:B------:R-:W2:Y:S01]  /*3760*/  LDSM.16.MT88.4 R16, [R149+0x8800] ;  /* 0x008800009510783b */ /* 0x000ea20000004200 */
        /* <DEDUP_REMOVED lines=12> */
[----:B------:R-:W-:Y:S01]  /*3830*/  FFMA.FTZ R122, R122, UR4, -R123 ;  /* 0x000000047a7a7c23 */ /* 0x000fe2000801087b */
[--C-:B------:R-:W-:Y:S01]  /*3840*/  FFMA.FTZ R120, R121, UR4, -R118.reuse ;  /* 0x0000000479787c23 */ /* 0x100fe20008010876 */
[--C-:B------:R-:W-:Y:S01]  /*3850*/  FFMA.FTZ R119, R119, UR4, -R118.reuse ;  /* 0x0000000477777c23 */ /* 0x100fe20008010876 */
[--C-:B------:R-:W-:Y:S01]  /*3860*/  FFMA.FTZ R173, R116, UR4, -R118.reuse ;  /* 0x0000000474ad7c23 */ /* 0x100fe20008010876 */
[----:B------:R-:W-:Y:S01]  /*3870*/  FFMA.FTZ R117, R117, UR4, -R118 ;  /* 0x0000000475757c23 */ /* 0x000fe20008010876 */
[----:B------:R-:W-:Y:S01]  /*3880*/  MUFU.EX2 R106, R106 ;  /* 0x0000006a006a7308 */ /* 0x000fe20000000800 */
[----:B------:R-:W-:-:S07]  /*3890*/  FADD.FTZ R104, R105, R104 ;  /* 0x0000006869687221 */ /* 0x000fce0000010000 */
        /* <DEDUP_REMOVED lines=72> */
[C---:B---3--:R-:W-:Y:S01]  /*3d20*/  HMMA.16816.F32.BF16 R64, R4.reuse, R8, R64 ;  /* 0x000000080440723c */ /* 0x048fe20000041840 */
[----:B------:R-:W3:Y:S05]  /*3d30*/  MUFU.EX2 R119, R119 ;  /* 0x0000007700777308 */ /* 0x000eea0000000800 */
[C---:B------:R-:W-:Y:S01]  /*3d40*/  HMMA.16816.F32.BF16 R68, R4.reuse, R10, R68 ;  /* 0x0000000a0444723c */ /* 0x040fe20000041844 */
[----:B------:R-:W2:Y:S02]  /*3d50*/  LDSM.16.MT88.4 R8, [R148+0xa800] ;  /* 0x00a800009408783b */ /* 0x000ea40000004200 */
[----:B------:R-:W-:Y:S03]  /*3d60*/  MUFU.EX2 R116, R117 ;  /* 0x0000007500747308 */ /* 0x000fe60000000800 */
[C---:B----4-:R-:W-:Y:S05]  /*3d70*/  HMMA.16816.F32.BF16 R92, R4.reuse, R12, R92 ;  /* 0x0000000c045c723c */ /* 0x050fea000004185c */
[----:B------:R-:W4:Y:S01]  /*3d80*/  MUFU.EX2 R173, R173 ;  /* 0x000000ad00ad7308 */ /* 0x000f220000000800 */
[C---:B------:R-:W-:Y:S01]  /*3d90*/  HMMA.16816.F32.BF16 R72, R4.reuse, R14, R72 ;  /* 0x0000000e0448723c */ /* 0x040fe20000041848 */
[----:B------:R-:W5:Y:S05]  /*3da0*/  LDSM.16.MT88.4 R12, [R151+0x9000] ;  /* 0x00900000970c783b */ /* 0x000f6a0000004200 */
[C---:B-1----:R-:W-:Y:S06]  /*3db0*/  HMMA.16816.F32.BF16 R76, R4.reuse, R16, R76 ;  /* 0x00000010044c723c */ /* 0x042fec000004184c */
[C---:B------:R-:W-:Y:S01]  /*3dc0*/  HMMA.16816.F32.BF16 R80, R4.reuse, R18, R80 ;  /* 0x000000120450723c */ /* 0x040fe20000041850 */
[----:B------:R-:W-:Y:S05]  /*3dd0*/  LDSM.16.MT88.4 R16, [R149+0x9000] ;  /* 0x009000009510783b */ /* 0x000fea0000004200 */
[C---:B--2---:R-:W-:Y:S06]  /*3de0*/  HMMA.16816.F32.BF16 R88, R4.reuse, R8, R88 ;  /* 0x000000080458723c */ /* 0x044fec0000041858 */
[----:B------:R-:W-:Y:S01]  /*3df0*/  HMMA.16816.F32.BF16 R84, R4, R10, R84 ;  /* 0x0000000a0454723c */ /* 0x000fe20000041854 */
[----:B------:R-:W1:Y:S06]  /*3e00*/  LDSM.16.MT88.4 R8, [R148+0x9000] ;  /* 0x009000009408783b */ /* 0x000e6c0000004200 */
        /* <DEDUP_REMOVED lines=34> */
[----:B------:R-:W-:Y:S01]  /*4030*/  HMMA.16816.F32.BF16 R80, R4, R22, R80 ;  /* 0x000000160450723c */ /* 0x000fe20000041850 */
[----:B------:R-:W1:Y:S06]  /*4040*/  LDSM.16.MT88.4 R20, [R151+0xb800] ;  /* 0x00b800009714783b */ /* 0x000e6c0000004200 */
[----:B------:R-:W-:Y:S01]  /*4050*/  F2FP.BF16.F32.PACK_AB R4, R124, R125 ;  /* 0x0000007d7c04723e */ /* 0x000fe200000010ff */
[----:B------:R-:W-:Y:S01]  /*4060*/  FADD.FTZ R125, R125, R110 ;  /* 0x0000006e7d7d7221 */ /* 0x000fe20000010000 */
[----:B---3--:R-:W-:Y:S01]  /*4070*/  F2FP.BF16.F32.PACK_AB R5, R119, R120 ;  /* 0x000000787705723e */ /* 0x008fe200000010ff */
[----:B------:R-:W-:Y:S01]  /*4080*/  FADD.FTZ R120, R120, R115 ;  /* 0x0000007378787221 */ /* 0x000fe20000010000 */
[----:B------:R-:W-:Y:S01]  /*4090*/  F2FP.BF16.F32.PACK_AB R6, R175, R122 ;  /* 0x0000007aaf06723e */ /* 0x000fe200000010ff */
[----:B------:R-:W-:Y:S01]  /*40a0*/  FADD.FTZ R125, R124, R125 ;  /* 0x0000007d7c7d7221 */ /* 0x000fe20000010000 */
[----:B----4-:R-:W-:Y:S01]  /*40b0*/  F2FP.BF16.F32.PACK_AB R7, R173, R116 ;  /* 0x00000074ad07723e */ /* 0x010fe200000010ff */
[----:B------:R-:W-:-:S02]  /*40c0*/  FADD.FTZ R119, R119, R120 ;  /* 0x0000007877777221 */ /* 0x000fc40000010000 */
[----:B------:R-:W-:Y:S02]  /*40d0*/  FADD.FTZ R122, R122, R125 ;  /* 0x0000007d7a7a7221 */ /* 0x000fe40000010000 */
[----:B------:R-:W-:Y:S02]  /*40e0*/  FADD.FTZ R116, R116, R119 ;  /* 0x0000007774747221 */ /* 0x000fe40000010000 */
[----:B-----5:R-:W-:Y:S01]  /*40f0*/  HMMA.16816.F32.BF16 R96, R4, R16, R96 ;  /* 0x000000100460723c */ /* 0x020fe20000041860 */
[----:B------:R-:W-:Y:S01]  /*4100*/  FADD.FTZ R175, R175, R122 ;  /* 0x0000007aafaf7221 */ /* 0x000fe20000010000 */
[----:B------:R-:W-:-:S04]  /*4110*/  FADD.FTZ R173, R173, R116 ;  /* 0x00000074adad7221 */ /* 0x000fc80000010000 */
        /* <DEDUP_REMOVED lines=29> */
.L_x_6681:
        /* <DEDUP_REMOVED lines=66> */
.L_x_6678:
        /* <DEDUP_REMOVED lines=15> */
[----:B------:R-:W-:Y:S01]  /*4800*/  ISETP.GT.AND P0, PT, R172, R159, PT ;  /* 0x0000009fac00720c */ /* 0x000fe20003f04270 */
        /* <DEDUP_REMOVED lines=37> */
[----:B------:R-:W-:Y:S01]  /*4a60*/  LDSM.16.M88.4 R124, [R144+0x800] ;  /* 0x00080000907c783b */ /* 0x000fe20000000200 */
[C---:B---3--:R-:W-:Y:S06]  /*4a70*/  HMMA.16816.F32.BF16 R4, R104.reuse, R112, R4 ;  /* 0x000000706804723c */ /* 0x048fec0000041804 */
[C---:B------:R-:W-:Y:S01]  /*4a80*/  HMMA.16816.F32.BF16 R8, R104.reuse, R114, R8 ;  /* 0x000000726808723c */ /* 0x040fe20000041808 */
[----:B------:R-:W2:Y:S05]  /*4a90*/  LDSM.16.M88.4 R112, [R144] ;  /* 0x000000009070783b */ /* 0x000eaa0000000200 */
[C---:B------:R-:W-:Y:S06]  /*4aa0*/  HMMA.16816.F32.BF16 R12, R104.reuse, R116, R12 ;  /* 0x00000074680c723c */ /* 0x040fec000004180c */
[C---:B------:R-:W-:Y:S01]  /*4ab0*/  HMMA.16816.F32.BF16 R16, R104.reuse, R118, R16 ;  /* 0x000000766810723c */ /* 0x040fe20000041810 */
[----:B------:R-:W3:Y:S05]  /*4ac0*/  LDSM.16.M88.4 R116, [R144+0x1000] ;  /* 0x001000009074783b */ /* 0x000eea0000000200 */
[C---:B----4-:R-:W-:Y:S06]  /*4ad0*/  HMMA.16816.F32.BF16 R20, R104.reuse, R120, R20 ;  /* 0x000000786814723c */ /* 0x050fec0000041814 */
[C---:B------:R-:W-:Y:S01]  /*4ae0*/  HMMA.16816.F32.BF16 R24, R104.reuse, R122, R24 ;  /* 0x0000007a6818723c */ /* 0x040fe20000041818 */
[----:B------:R-:W4:Y:S05]  /*4af0*/  LDSM.16.M88.4 R120, [R144+0x1800] ;  /* 0x001800009078783b */ /* 0x000f2a0000000200 */
[C---:B-1----:R-:W-:Y:S06]  /*4b00*/  HMMA.16816.F32.BF16 R28, R104.reuse, R128, R28 ;  /* 0x00000080681c723c */ /* 0x042fec000004181c */
[----:B------:R-:W-:Y:S01]  /*4b10*/  HMMA.16816.F32.BF16 R32, R104, R130, R32 ;  /* 0x000000826820723c */ /* 0x000fe20000041820 */
[----:B------:R-:W-:Y:S04]  /*4b20*/  LDSM.16.M88.4 R104, [R158+0x2000] ;  /* 0x002000009e68783b */ /* 0x000fe80000000200 */
[----:B------:R-:W-:Y:S01]  /*4b30*/  LDSM.16.M88.4 R128, [R157+0x2800] ;  /* 0x002800009d80783b */ /* 0x000fe20000000200 */
[C---:B--2---:R-:W-:Y:S06]  /*4b40*/  HMMA.16816.F32.BF16 R4, R108.reuse, R112, R4 ;  /* 0x000000706c04723c */ /* 0x044fec0000041804 */
[C---:B------:R-:W-:Y:S01]  /*4b50*/  HMMA.16816.F32.BF16 R8, R108.reuse, R114, R8 ;  /* 0x000000726c08723c */ /* 0x040fe20000041808 */
[----:B------:R-:W1:Y:S05]  /*4b60*/  LDSM.16.M88.4 R112, [R157+0x2000] ;  /* 0x002000009d70783b */ /* 0x000e6a0000000200 */
        /* <DEDUP_REMOVED lines=8> */
[----:B------:R-:W-:Y:S04]  /*4bf0*/  LDSM.16.M88.4 R108, [R156+0x2000] ;  /* 0x002000009c6c783b */ /* 0x000fe80000000200 */
[----:B------:R-:W-:Y:S01]  /*4c00*/  LDSM.16.M88.4 R120, [R142] ;  /* 0x000000008e78783b */ /* 0x000fe20000000200 */
        /* <DEDUP_REMOVED lines=11> */
[----:B------:R-:W-:Y:S04]  /*4cc0*/  LDSM.16.M88.4 R104, [R154+0x2000] ;  /* 0x002000009a68783b */ /* 0x000fe80000000200 */
[----:B------:R-:W-:Y:S01]  /*4cd0*/  LDSM.16.M88.4 R116, [R153+0x2800] ;  /* 0x002800009974783b */ /* 0x000fe20000000200 */
[C---:B-1----:R-:W-:Y:S06]  /*4ce0*/  HMMA.16816.F32.BF16 R4, R108.reuse, R112, R4 ;  /* 0x000000706c04723c */ /* 0x042fec0000041804 */
[C---:B------:R-:W-:Y:S01]  /*4cf0*/  HMMA.16816.F32.BF16 R8, R108.reuse, R114, R8 ;  /* 0x000000726c08723c */ /* 0x040fe20000041808 */
[----:B------:R-:W1:Y:S05]  /*4d00*/  LDSM.16.M88.4 R112, [R153+0x2000] ;  /* 0x002000009970783b */ /* 0x000e6a0000000200 */
[C---:B------:R-:W-:Y:S06]  /*4d10*/  HMMA.16816.F32.BF16 R12, R108.reuse, R120, R12 ;  /* 0x000000786c0c723c */ /* 0x040fec000004180c */
[C---:B------:R-:W-:Y:S01]  /*4d20*/  HMMA.16816.F32.BF16 R16, R108.reuse, R122, R16 ;  /* 0x0000007a6c10723c */ /* 0x040fe20000041810 */
[----:B------:R-:W3:Y:S05]  /*4d30*/  LDSM.16.M88.4 R120, [R153+0x3000] ;  /* 0x003000009978783b */ /* 0x000eea0000000200 */
[C---:B----4-:R-:W-:Y:S06]  /*4d40*/  HMMA.16816.F32.BF16 R20, R108.reuse, R128, R20 ;  /* 0x000000806c14723c */ /* 0x050fec0000041814 */
[C---:B------:R-:W-:Y:S01]  /*4d50*/  HMMA.16816.F32.BF16 R24, R108.reuse, R130, R24 ;  /* 0x000000826c18723c */ /* 0x040fe20000041818 */
[----:B------:R-:W4:Y:S05]  /*4d60*/  LDSM.16.M88.4 R128, [R153+0x3800] ;  /* 0x003800009980783b */ /* 0x000f2a0000000200 */
[C---:B--2---:R-:W-:Y:S06]  /*4d70*/  HMMA.16816.F32.BF16 R28, R108.reuse, R124, R28 ;  /* 0x0000007c6c1c723c */ /* 0x044fec000004181c */
        /* <DEDUP_REMOVED lines=8> */
[----:B------:R-:W2:Y:S05]  /*4e00*/  LDSM.16.M88.4 R116, [R144+0x2800] ;  /* 0x002800009074783b */ /* 0x000eaa0000000200 */
[C---:B---3--:R-:W-:Y:S06]  /*4e10*/  HMMA.16816.F32.BF16 R20, R104.reuse, R120, R20 ;  /* 0x000000786814723c */ /* 0x048fec0000041814 */
[C---:B------:R-:W-:Y:S01]  /*4e20*/  HMMA.16816.F32.BF16 R24, R104.reuse, R122, R24 ;  /* 0x0000007a6818723c */ /* 0x040fe20000041818 */
[----:B------:R-:W3:Y:S01]  /*4e30*/  LDSM.16.M88.4 R120, [R144+0x3000] ;  /* 0x003000009078783b */ /* 0x000ee20000000200 */
[----:B------:R-:W-:Y:S04]  /*4e40*/  DEPBAR.LE SB0, 0x0 ;  /* 0x000080000000791a */ /* 0x000fe80000000000 */
[C---:B----4-:R-:W-:Y:S01]  /*4e50*/  HMMA.16816.F32.BF16 R28, R104.reuse, R128, R28 ;  /* 0x00000080681c723c */ /* 0x050fe2000004181c */
[----:B------:R-:W-:Y:S05]  /*4e60*/  BAR.SYNC.DEFER_BLOCKING 0x0 ;  /* 0x0000000000007b1d */ /* 0x000fea0000010000 */
[----:B------:R-:W-:Y:S06]  /*4e70*/  HMMA.16816.F32.BF16 R32, R104, R130, R32 ;  /* 0x000000826820723c */ /* 0x000fec0000041820 */
[C---:B-1----:R-:W-:Y:S06]  /*4e80*/  HMMA.16816.F32.BF16 R4, R108.reuse, R112, R4 ;  /* 0x000000706c04723c */ /* 0x042fec0000041804 */
[C---:B------:R-:W-:Y:S06]  /*4e90*/  HMMA.16816.F32.BF16 R8, R108.reuse, R114, R8 ;  /* 0x000000726c08723c */ /* 0x040fec0000041808 */
[C---:B--2---:R-:W-:Y:S06]  /*4ea0*/  HMMA.16816.F32.BF16 R12, R108.reuse, R116, R12 ;  /* 0x000000746c0c723c */ /* 0x044fec000004180c */
[C---:B------:R-:W-:Y:S06]  /*4eb0*/  HMMA.16816.F32.BF16 R16, R108.reuse, R118, R16 ;  /* 0x000000766c10723c */ /* 0x040fec0000041810 */
[C---:B---3--:R-:W-:Y:S06]  /*4ec0*/  HMMA.16816.F32.BF16 R20, R108.reuse, R120, R20 ;  /* 0x000000786c14723c */ /* 0x048fec0000041814 */
[C---:B------:R-:W-:Y:S06]  /*4ed0*/  HMMA.16816.F32.BF16 R24, R108.reuse, R122, R24 ;  /* 0x0000007a6c18723c */ /* 0x040fec0000041818 */
[C---:B------:R-:W-:Y:S06]  /*4ee0*/  HMMA.16816.F32.BF16 R28, R108.reuse, R124, R28 ;  /* 0x0000007c6c1c723c */ /* 0x040fec000004181c */
        /* <DEDUP_REMOVED lines=70> */
.L_x_6680:
        /* <DEDUP_REMOVED lines=20> */
.L_x_6679:
        /* <DEDUP_REMOVED lines=106> */
[----:B------:R-:W2:Y:S01]  /*5b30*/  MUFU.EX2 R102, R102 ;  /* 0x0000006600667308 */ /* 0x000ea20000000800 */
[----:B---3--:R-:W-:Y:S01]  /*5b40*/  F2FP.BF16.F32.PACK_AB R97, R6, R123 ;  /* 0x0000007b0661723e */ /* 0x008fe200000010ff */
[C---:B------:R-:W-:Y:S01]  /*5b50*/  FMUL.FTZ R66, R0.reuse, R66 ;  /* 0x0000004200427220 */ /* 0x040fe20000410000 */
[----:B------:R-:W-:Y:S01]  /*5b60*/  FMUL.FTZ R67, R0, R67 ;  /* 0x0000004300437220 */ /* 0x000fe20000410000 */
[C---:B------:R-:W-:Y:S01]  /*5b70*/  FMUL.FTZ R68, R2.reuse, R68 ;  /* 0x0000004402447220 */ /* 0x040fe20000410000 */
[----:B------:R-:W-:Y:S01]  /*5b80*/  FMUL.FTZ R69, R2, R69 ;  /* 0x0000004502457220 */ /* 0x000fe20000410000 */
[C---:B------:R-:W-:Y:S01]  /*5b90*/  FMUL.FTZ R70, R0.reuse, R70 ;  /* 0x0000004600467220 */ /* 0x040fe20000410000 */
[----:B------:R-:W-:Y:S03]  /*5ba0*/  FMUL.FTZ R71, R0, R71 ;  /* 0x0000004700477220 */ /* 0x000fe60000410000 */
[----:B------:R-:W-:Y:S01]  /*5bb0*/  MUFU.EX2 R103, R103 ;  /* 0x0000006700677308 */ /* 0x000fe20000000800 */
[----:B------:R-:W-:Y:S01]  /*5bc0*/  FFMA.FTZ R126, R13, UR4, -R124 ;  /* 0x000000040d7e7c23 */ /* 0x000fe2000801087c */
[----:B------:R-:W-:Y:S01]  /*5bd0*/  FMUL.FTZ R13, R2, R93 ;  /* 0x0000005d020d7220 */ /* 0x000fe20000410000 */
[--C-:B------:R-:W-:Y:S01]  /*5be0*/  FFMA.FTZ R127, R14, UR4, -R122.reuse ;  /* 0x000000040e7f7c23 */ /* 0x100fe2000801087a */
[C---:B------:R-:W-:Y:S01]  /*5bf0*/  FMUL.FTZ R14, R0.reuse, R94 ;  /* 0x0000005e000e7220 */ /* 0x040fe20000410000 */
[----:B------:R-:W-:Y:S01]  /*5c00*/  FFMA.FTZ R128, R15, UR4, -R122 ;  /* 0x000000040f807c23 */ /* 0x000fe2000801087a */
[----:B------:R-:W-:Y:S01]  /*5c10*/  FMUL.FTZ R15, R0, R95 ;  /* 0x0000005f000f7220 */ /* 0x000fe20000410000 */
[----:B------:R-:W-:Y:S03]  /*5c20*/  FMUL.FTZ R72, R2, R72 ;  /* 0x0000004802487220 */ /* 0x000fe60000410000 */
[----:B------:R-:W3:Y:S01]  /*5c30*/  MUFU.EX2 R120, R120 ;  /* 0x0000007800787308 */ /* 0x000ee20000000800 */
[----:B--2---:R-:W-:Y:S01]  /*5c40*/  F2FP.BF16.F32.PACK_AB R98, R102, R7 ;  /* 0x000000076662723e */ /* 0x004fe200000010ff */
[----:B------:R-:W-:Y:S01]  /*5c50*/  LDSM.16.MT88.4 R92, [R148+0xa000] ;  /* 0x00a00000945c783b */ /* 0x000fe20000004200 */
        /* <DEDUP_REMOVED lines=13> */
[----:B------:R-:W-:Y:S01]  /*5d30*/  FMUL.FTZ R82, R0, R82 ;  /* 0x0000005200527220 */ /* 0x000fe20000410000 */
[----:B---3--:R-:W-:Y:S01]  /*5d40*/  F2FP.BF16.F32.PACK_AB R99, R120, R103 ;  /* 0x000000677863723e */ /* 0x008fe200000010ff */
[----:B------:R-:W-:Y:S01]  /*5d50*/  FMUL.FTZ R83, R0, R83 ;  /* 0x0000005300537220 */ /* 0x000fe20000410000 */
[----:B------:R-:W-:Y:S01]  /*5d60*/  MUFU.EX2 R125, R125 ;  /* 0x0000007d007d7308 */ /* 0x000fe20000000800 */
[C---:B------:R-:W-:Y:S01]  /*5d70*/  FMUL.FTZ R16, R2.reuse, R88 ;  /* 0x0000005802107220 */ /* 0x040fe20000410000 */
[----:B------:R-:W-:Y:S01]  /*5d80*/  FMUL.FTZ R17, R2, R89 ;  /* 0x0000005902117220 */ /* 0x000fe20000410000 */
[C---:B------:R-:W-:Y:S01]  /*5d90*/  FMUL.FTZ R18, R0.reuse, R90 ;  /* 0x0000005a00127220 */ /* 0x040fe20000410000 */
[----:B------:R-:W-:Y:S01]  /*5da0*/  FMUL.FTZ R19, R0, R91 ;  /* 0x0000005b00137220 */ /* 0x000fe20000410000 */
[C---:B-1----:R-:W-:Y:S05]  /*5db0*/  HMMA.16816.F32.BF16 R8, R96.reuse, R104, R8 ;  /* 0x000000686008723c */ /* 0x042fea0000041808 */
[----:B------:R-:W1:Y:S01]  /*5dc0*/  MUFU.EX2 R126, R126 ;  /* 0x0000007e007e7308 */ /* 0x000e620000000800 */
[----:B------:R-:W-:Y:S01]  /*5dd0*/  FMUL.FTZ R84, R2, R84 ;  /* 0x0000005402547220 */ /* 0x000fe20000410000 */
[C---:B------:R-:W-:Y:S01]  /*5de0*/  HMMA.16816.F32.BF16 R36, R96.reuse, R106, R36 ;  /* 0x0000006a6024723c */ /* 0x040fe20000041824 */
[----:B------:R-:W2:Y:S02]  /*5df0*/  LDSM.16.MT88.4 R104, [R148+0x8000] ;  /* 0x008000009468783b */ /* 0x000ea40000004200 */
[----:B------:R-:W-:Y:S05]  /*5e00*/  ISETP.GT.AND P0, PT, R172, R159, PT ;  /* 0x0000009fac00720c */ /* 0x000fea0003f04270 */
[----:B------:R-:W-:Y:S01]  /*5e10*/  MUFU.EX2 R127, R127 ;  /* 0x0000007f007f7308 */ /* 0x000fe20000000800 */
[C---:B------:R-:W-:Y:S03]  /*5e20*/  HMMA.16816.F32.BF16 R40, R96.reuse, R108, R40 ;  /* 0x0000006c6028723c */ /* 0x040fe60000041828 */
[----:B------:R-:W-:Y:S03]  /*5e30*/  FMUL.FTZ R85, R2, R85 ;  /* 0x0000005502557220 */ /* 0x000fe60000410000 */
[C---:B------:R-:W-:Y:S01]  /*5e40*/  HMMA.16816.F32.BF16 R44, R96.reuse, R110, R44 ;  /* 0x0000006e602c723c */ /* 0x040fe2000004182c */
[----:B------:R-:W3:Y:S02]  /*5e50*/  LDSM.16.MT88.4 R108, [R150+0xa000] ;  /* 0x00a00000966c783b */ /* 0x000ee40000004200 */
[----:B------:R-:W4:Y:S02]  /*5e60*/  MUFU.EX2 R128, R128 ;  /* 0x0000008000807308 */ /* 0x000f240000000800 */
[----:B-1----:R-:W-:Y:S01]  /*5e70*/  F2FP.BF16.F32.PACK_AB R88, R126, R125 ;  /* 0x0000007d7e58723e */ /* 0x002fe200000010ff */
[C---:B------:R-:W-:Y:S07]  /*5e80*/  HMMA.16816.F32.BF16 R48, R96.reuse, R112, R48 ;  /* 0x000000706030723c */ /* 0x040fee0000041830 */
[----:B------:R-:W-:Y:S01]  /*5e90*/  MUFU.EX2 R129, R129 ;  /* 0x0000008100817308 */ /* 0x000fe20000000800 */
[C---:B------:R-:W-:Y:S01]  /*5ea0*/  FMUL.FTZ R86, R0.reuse, R86 ;  /* 0x0000005600567220 */ /* 0x040fe20000410000 */
[C---:B------:R-:W-:Y:S01]  /*5eb0*/  HMMA.16816.F32.BF16 R52, R96.reuse, R114, R52 ;  /* 0x000000726034723c */ /* 0x040fe20000041834 */
[----:B------:R-:W-:Y:S02]  /*5ec0*/  LDSM.16.MT88.4 R112, [R150+0x8800] ;  /* 0x008800009670783b */ /* 0x000fe40000004200 */
[----:B------:R-:W-:Y:S05]  /*5ed0*/  FMUL.FTZ R87, R0, R87 ;  /* 0x0000005700577220 */ /* 0x000fea0000410000 */
[----:B------:R-:W1:Y:S03]  /*5ee0*/  MUFU.EX2 R130, R130 ;  /* 0x0000008200827308 */ /* 0x000e660000000800 */
[----:B----4-:R-:W-:Y:S01]  /*5ef0*/  F2FP.BF16.F32.PACK_AB R89, R128, R127 ;  /* 0x0000007f8059723e */ /* 0x010fe200000010ff */
[----:B------:R-:W-:Y:S01]  /*5f00*/  FFMA.FTZ R121, R2, R175, R121 ;  /* 0x000000af02797223 */ /* 0x000fe20000010079 */
[----:B------:R-:W-:Y:S01]  /*5f10*/  MOV R101, R100 ;  /* 0x0000006400657202 */ /* 0x000fe20000000f00 */
[----:B------:R-:W-:Y:S02]  /*5f20*/  FFMA.FTZ R123, R0, R173, R123 ;  /* 0x000000ad007b7223 */ /* 0x000fe4000001007b */
[----:B------:R-:W-:Y:S02]  /*5f30*/  FADD.FTZ R0, R5, R121 ;  /* 0x0000007905007221 */ /* 0x000fe40000010000 */
[----:B------:R-:W-:Y:S01]  /*5f40*/  MUFU.EX2 R131, R131 ;  /* 0x0000008300837308 */ /* 0x000fe20000000800 */
[----:B------:R-:W-:Y:S01]  /*5f50*/  FADD.FTZ R6, R6, R123 ;  /* 0x0000007b06067221 */ /* 0x000fe20000010000 */
[C---:B--2---:R-:W-:Y:S03]  /*5f60*/  HMMA.16816.F32.BF16 R56, R96.reuse, R104, R56 ;  /* 0x000000686038723c */ /* 0x044fe60000041838 */
[----:B------:R-:W-:Y:S01]  /*5f70*/  FADD.FTZ R7, R7, R0 ;  /* 0x0000000007077221 */ /* 0x000fe20000010000 */
[----:B------:R-:W-:Y:S04]  /*5f80*/  FADD.FTZ R103, R103, R6 ;  /* 0x0000000667677221 */ /* 0x000fe80000010000 */
[----:B------:R-:W2:Y:S01]  /*5f90*/  MUFU.EX2 R132, R132 ;  /* 0x0000008400847308 */ /* 0x000ea20000000800 */
[C---:B------:R-:W-:Y:S01]  /*5fa0*/  HMMA.16816.F32.BF16 R60, R96.reuse, R106, R60 ;  /* 0x0000006a603c723c */ /* 0x040fe2000004183c */
[----:B------:R-:W4:Y:S02]  /*5fb0*/  LDSM.16.MT88.4 R104, [R149+0xa000] ;  /* 0x00a000009568783b */ /* 0x000f240000004200 */
[----:B-1----:R-:W-:Y:S03]  /*5fc0*/  F2FP.BF16.F32.PACK_AB R90, R130, R129 ;  /* 0x00000081825a723e */ /* 0x002fe600000010ff */
[C---:B------:R-:W-:Y:S05]  /*5fd0*/  HMMA.16816.F32.BF16 R64, R96.reuse, R116, R64 ;  /* 0x000000746040723c */ /* 0x040fea0000041840 */
[----:B------:R-:W-:Y:S01]  /*5fe0*/  IADD3 R0, R172, -0x1, RZ ;  /* 0xffffffffac007810 */ /* 0x000fe20007ffe0ff */
[C---:B------:R-:W-:Y:S01]  /*5ff0*/  HMMA.16816.F32.BF16 R68, R96.reuse, R118, R68 ;  /* 0x000000766044723c */ /* 0x040fe20000041844 */
[----:B------:R-:W-:Y:S04]  /*6000*/  LDSM.16.MT88.4 R116, [R148+0x8800] ;  /* 0x008800009474783b */ /* 0x000fe80000004200 */
[----:B--2---:R-:W-:Y:S01]  /*6010*/  F2FP.BF16.F32.PACK_AB R91, R132, R131 ;  /* 0x00000083845b723e */ /* 0x004fe200000010ff */
[C---:B---3--:R-:W-:Y:S05]  /*6020*/  HMMA.16816.F32.BF16 R12, R96.reuse, R108, R12 ;  /* 0x0000006c600c723c */ /* 0x048fea000004180c */
[----:B------:R-:W-:Y:S01]  /*6030*/  MOV R172, R0 ;  /* 0x0000000000ac7202 */ /* 0x000fe20000000f00 */
[C---:B------:R-:W-:Y:S01]  /*6040*/  HMMA.16816.F32.BF16 R72, R96.reuse, R110, R72 ;  /* 0x0000006e6048723c */ /* 0x040fe20000041848 */
[----:B------:R-:W1:Y:S04]  /*6050*/  LDSM.16.MT88.4 R108, [R151+0x8800] ;  /* 0x00880000976c783b */ /* 0x000e680000004200 */
[----:B------:R-:W-:Y:S01]  /*6060*/  FADD.FTZ R102, R102, R7 ;  /* 0x0000000766667221 */ /* 0x000fe20000010000 */
[----:B------:R-:W-:Y:S01]  /*6070*/  FADD.FTZ R120, R120, R103 ;  /* 0x0000006778787221 */ /* 0x000fe20000010000 */
[----:B------:R-:W-:Y:S04]  /*6080*/  MOV R0, R3 ;  /* 0x0000000300007202 */ /* 0x000fe80000000f00 */
[----:B------:R-:W-:Y:S01]  /*6090*/  FADD.FTZ R125, R125, R102 ;  /* 0x000000667d7d7221 */ /* 0x000fe20000010000 */
[----:B------:R-:W-:Y:S03]  /*60a0*/  FADD.FTZ R127, R127, R120 ;  /* 0x000000787f7f7221 */ /* 0x000fe60000010000 */
[----:B------:R-:W-:Y:S01]  /*60b0*/  FADD.FTZ R126, R126, R125 ;  /* 0x0000007d7e7e7221 */ /* 0x000fe20000010000 */
[----:B------:R-:W-:Y:S01]  /*60c0*/  FADD.FTZ R128, R128, R127 ;  /* 0x0000007f80807221 */ /* 0x000fe20000010000 */
[C---:B----4-:R-:W-:Y:S03]  /*60d0*/  HMMA.16816.F32.BF16 R76, R96.reuse, R104, R76 ;  /* 0x00000068604c723c */ /* 0x050fe6000004184c */
[----:B------:R-:W-:Y:S01]  /*60e0*/  FADD.FTZ R129, R129, R126 ;  /* 0x0000007e81817221 */ /* 0x000fe20000010000 */
[----:B------:R-:W-:Y:S02]  /*60f0*/  FADD.FTZ R5, R131, R128 ;  /* 0x0000008083057221 */ /* 0x000fe40000010000 */
[C---:B------:R-:W-:Y:S01]  /*6100*/  HMMA.16816.F32.BF16 R80, R96.reuse, R106, R80 ;  /* 0x0000006a6050723c */ /* 0x040fe20000041850 */
[----:B------:R-:W2:Y:S04]  /*6110*/  LDSM.16.MT88.4 R104, [R149+0x8800] ;  /* 0x008800009568783b */ /* 0x000ea80000004200 */
[----:B------:R-:W-:Y:S01]  /*6120*/  FADD.FTZ R129, R130, R129 ;  /* 0x0000008182817221 */ /* 0x000fe20000010000 */
[C---:B------:R-:W-:Y:S05]  /*6130*/  HMMA.16816.F32.BF16 R16, R96.reuse, R92, R16 ;  /* 0x0000005c6010723c */ /* 0x040fea0000041810 */
[----:B------:R-:W-:Y:S01]  /*6140*/  FADD.FTZ R5, R132, R5 ;  /* 0x0000000584057221 */ /* 0x000fe20000010000 */
[----:B------:R-:W-:Y:S01]  /*6150*/  HMMA.16816.F32.BF16 R84, R96, R94, R84 ;  /* 0x0000005e6054723c */ /* 0x000fe20000041854 */
[----:B------:R-:W3:Y:S05]  /*6160*/  LDSM.16.MT88.4 R92, [R151+0xa800] ;  /* 0x00a80000975c783b */ /* 0x000eea0000004200 */
[C---:B-1----:R-:W-:Y:S03]  /*6170*/  HMMA.16816.F32.BF16 R8, R88.reuse, R108, R8 ;  /* 0x0000006c5808723c */ /* 0x042fe60000041808 */
[----:B------:R-:W1:Y:S03]  /*6180*/  LDSM.16.MT88.4 R96, [R150+0xa800] ;  /* 0x00a800009660783b */ /* 0x000e660000004200 */
[C---:B------:R-:W-:Y:S05]  /*6190*/  HMMA.16816.F32.BF16 R36, R88.reuse, R110, R36 ;  /* 0x0000006e5824723c */ /* 0x040fea0000041824 */
[----:B------:R-:W4:Y:S01]  /*61a0*/  LDSM.16.MT88.4 R108, [R149+0xa800] ;  /* 0x00a80000956c783b */ /* 0x000f220000004200 */
[C---:B------:R-:W-:Y:S06]  /*61b0*/  HMMA.16816.F32.BF16 R40, R88.reuse, R112, R40 ;  /* 0x000000705828723c */ /* 0x040fec0000041828 */
[C---:B------:R-:W-:Y:S05]  /*61c0*/  HMMA.16816.F32.BF16 R44, R88.reuse, R114, R44 ;  /* 0x00000072582c723c */ /* 0x040fea000004182c */
        /* <DEDUP_REMOVED lines=8> */
[----:B------:R-:W5:Y:S01]  /*6250*/  MUFU.EX2 R113, R113 ;  /* 0x0000007100717308 */ /* 0x000f620000000800 */
[----:B------:R-:W-:Y:S01]  /*6260*/  FFMA.FTZ R115, R23, UR4, -R122 ;  /* 0x0000000417737c23 */ /* 0x000fe2000801087a */
[C---:B------:R-:W-:Y:S03]  /*6270*/  HMMA.16816.F32.BF16 R60, R88.reuse, R118, R60 ;  /* 0x00000076583c723c */ /* 0x040fe6000004183c */
[--C-:B------:R-:W-:Y:S03]  /*6280*/  FFMA.FTZ R116, R24, UR4, -R124.reuse ;  /* 0x0000000418747c23 */ /* 0x100fe6000801087c */
[C---:B---3--:R-:W-:Y:S02]  /*6290*/  HMMA.16816.F32.BF16 R64, R88.reuse, R92, R64 ;  /* 0x0000005c5840723c */ /* 0x048fe40000041840 */
[----:B------:R-:W-:Y:S03]  /*62a0*/  MUFU.EX2 R114, R114 ;  /* 0x0000007200727308 */ /* 0x000fe60000000800 */
[----:B------:R-:W-:Y:S01]  /*62b0*/  FFMA.FTZ R117, R25, UR4, -R124 ;  /* 0x0000000419757c23 */ /* 0x000fe2000801087c */
[C---:B------:R-:W-:Y:S01]  /*62c0*/  HMMA.16816.F32.BF16 R68, R88.reuse, R94, R68 ;  /* 0x0000005e5844723c */ /* 0x040fe20000041844 */
[----:B------:R-:W3:Y:S05]  /*62d0*/  LDSM.16.MT88.4 R92, [R151+0x9000] ;  /* 0x00900000975c783b */ /* 0x000eea0000004200 */
[----:B------:R-:W2:Y:S01]  /*62e0*/  MUFU.EX2 R115, R115 ;  /* 0x0000007300737308 */ /* 0x000ea20000000800 */
[--C-:B------:R-:W-:Y:S01]  /*62f0*/  FFMA.FTZ R118, R26, UR4, -R122.reuse ;  /* 0x000000041a767c23 */ /* 0x100fe2000801087a */
[C---:B-1----:R-:W-:Y:S03]  /*6300*/  HMMA.16816.F32.BF16 R12, R88.reuse, R96, R12 ;  /* 0x00000060580c723c */ /* 0x042fe6000004180c */
[----:B------:R-:W-:Y:S03]  /*6310*/  FFMA.FTZ R119, R27, UR4, -R122 ;  /* 0x000000041b777c23 */ /* 0x000fe6000801087a */
[C---:B------:R-:W-:Y:S01]  /*6320*/  HMMA.16816.F32.BF16 R72, R88.reuse, R98, R72 ;  /* 0x000000625848723c */ /* 0x040fe20000041848 */
[----:B------:R-:W1:Y:S01]  /*6330*/  LDSM.16.MT88.4 R96, [R150+0x9000] ;  /* 0x009000009660783b */ /* 0x000e620000004200 */
[----:B------:R-:W-:Y:S03]  /*6340*/  MUFU.EX2 R116, R116 ;  /* 0x0000007400747308 */ /* 0x000fe60000000800 */
[----:B-----5:R-:W-:Y:S01]  /*6350*/  F2FP.BF16.F32.PACK_AB R20, R113, R112 ;  /* 0x000000707114723e */ /* 0x020fe200000010ff */
[C---:B----4-:R-:W-:Y:S03]  /*6360*/  HMMA.16816.F32.BF16 R76, R88.reuse, R108, R76 ;  /* 0x0000006c584c723c */ /* 0x050fe6000004184c */
[----:B------:R-:W-:Y:S03]  /*6370*/  LDSM.16.MT88.4 R24, [R148+0x9000] ;  /* 0x009000009418783b */ /* 0x000fe60000004200 */
[----:B------:R-:W4:Y:S01]  /*6380*/  MUFU.EX2 R117, R117 ;  /* 0x0000007500757308 */ /* 0x000f220000000800 */
[----:B--2---:R-:W-:Y:S01]  /*6390*/  F2FP.BF16.F32.PACK_AB R21, R115, R114 ;  /* 0x000000727315723e */ /* 0x004fe200000010ff */
[C---:B------:R-:W-:Y:S03]  /*63a0*/  HMMA.16816.F32.BF16 R80, R88.reuse, R110, R80 ;  /* 0x0000006e5850723c */ /* 0x040fe60000041850 */
[----:B------:R-:W2:Y:S03]  /*63b0*/  LDSM.16.MT88.4 R108, [R149+0x9000] ;  /* 0x00900000956c783b */ /* 0x000ea60000004200 */
[C---:B------:R-:W-:Y:S02]  /*63c0*/  HMMA.16816.F32.BF16 R16, R88.reuse, R104, R16 ;  /* 0x000000685810723c */ /* 0x040fe40000041810 */
[----:B------:R-:W-:Y:S03]  /*63d0*/  MUFU.EX2 R118, R118 ;  /* 0x0000007600767308 */ /* 0x000fe60000000800 */
[----:B------:R-:W-:Y:S01]  /*63e0*/  FADD.FTZ R112, R112, R129 ;  /* 0x0000008170707221 */ /* 0x000fe20000010000 */
[----:B------:R-:W-:Y:S01]  /*63f0*/  HMMA.16816.F32.BF16 R84, R88, R106, R84 ;  /* 0x0000006a5854723c */ /* 0x000fe20000041854 */
[----:B------:R-:W5:Y:S05]  /*6400*/  LDSM.16.MT88.4 R88, [R151+0xb000] ;  /* 0x00b000009758783b */ /* 0x000f6a0000004200 */
[----:B------:R-:W3:Y:S01]  /*6410*/  MUFU.EX2 R119, R119 ;  /* 0x0000007700777308 */ /* 0x000ee20000000800 */
[----:B----4-:R-:W-:Y:S01]  /*6420*/  F2FP.BF16.F32.PACK_AB R22, R117, R116 ;  /* 0x000000747516723e */ /* 0x010fe200000010ff */
[--C-:B------:R-:W-:Y:S03]  /*6430*/  FFMA.FTZ R104, R28, UR4, -R124.reuse ;  /* 0x000000041c687c23 */ /* 0x100fe6000801087c */
[----:B------:R-:W-:Y:S01]  /*6440*/  FFMA.FTZ R105, R29, UR4, -R124 ;  /* 0x000000041d697c23 */ /* 0x000fe2000801087c */
[--C-:B------:R-:W-:Y:S01]  /*6450*/  FFMA.FTZ R106, R30, UR4, -R122.reuse ;  /* 0x000000041e6a7c23 */ /* 0x100fe2000801087a */
[----:B------:R-:W-:Y:S03]  /*6460*/  FFMA.FTZ R107, R31, UR4, -R122 ;  /* 0x000000041f6b7c23 */ /* 0x000fe6000801087a */
[----:B------:R-:W-:Y:S01]  /*6470*/  MUFU.EX2 R104, R104 ;  /* 0x0000006800687308 */ /* 0x000fe20000000800 */
[----:B------:R-:W-:Y:S01]  /*6480*/  LDSM.16.MT88.4 R28, [R151+0x9800] ;  /* 0x00980000971c783b */ /* 0x000fe20000004200 */
[----:B------:R-:W-:Y:S01]  /*6490*/  FADD.FTZ R114, R114, R5 ;  /* 0x0000000572727221 */ /* 0x000fe20000010000 */
[----:B------:R-:W-:Y:S03]  /*64a0*/  FADD.FTZ R113, R113, R112 ;  /* 0x0000007071717221 */ /* 0x000fe60000010000 */
[----:B------:R-:W-:Y:S01]  /*64b0*/  FADD.FTZ R115, R115, R114 ;  /* 0x0000007273737221 */ /* 0x000fe20000010000 */
[----:B------:R-:W-:Y:S01]  /*64c0*/  FADD.FTZ R116, R116, R113 ;  /* 0x0000007174747221 */ /* 0x000fe20000010000 */
[----:B---3--:R-:W-:Y:S02]  /*64d0*/  F2FP.BF16.F32.PACK_AB R23, R119, R118 ;  /* 0x000000767717723e */ /* 0x008fe400000010ff */
[----:B------:R-:W3:Y:S01]  /*64e0*/  MUFU.EX2 R105, R105 ;  /* 0x0000006900697308 */ /* 0x000ee20000000800 */
[----:B------:R-:W-:Y:S01]  /*64f0*/  FADD.FTZ R118, R118, R115 ;  /* 0x0000007376767221 */ /* 0x000fe20000010000 */
[----:B------:R-:W-:Y:S03]  /*6500*/  FADD.FTZ R117, R117, R116 ;  /* 0x0000007475757221 */ /* 0x000fe60000010000 */
[----:B------:R-:W-:Y:S01]  /*6510*/  FADD.FTZ R119, R119, R118 ;  /* 0x0000007677777221 */ /* 0x000fe20000010000 */
[C---:B------:R-:W-:Y:S04]  /*6520*/  HMMA.16816.F32.BF16 R8, R20.reuse, R92, R8 ;  /* 0x0000005c1408723c */ /* 0x040fe80000041808 */
[----:B------:R-:W-:Y:S02]  /*6530*/  MUFU.EX2 R106, R106 ;  /* 0x0000006a006a7308 */ /* 0x000fe40000000800 */
[C---:B------:R-:W-:Y:S01]  /*6540*/  HMMA.16816.F32.BF16 R36, R20.reuse, R94, R36 ;  /* 0x0000005e1424723c */ /* 0x040fe20000041824 */
[----:B------:R-:W4:Y:S07]  /*6550*/  LDSM.16.MT88.4 R92, [R150+0xb000] ;  /* 0x00b00000965c783b */ /* 0x000f2e0000004200 */
[----:B------:R-:W3:Y:S01]  /*6560*/  MUFU.EX2 R107, R107 ;  /* 0x0000006b006b7308 */ /* 0x000ee20000000800 */
[C---:B-1----:R-:W-:Y:S06]  /*6570*/  HMMA.16816.F32.BF16 R40, R20.reuse, R96, R40 ;  /* 0x000000601428723c */ /* 0x042fec0000041828 */
[C---:B------:R-:W-:Y:S01]  /*6580*/  HMMA.16816.F32.BF16 R44, R20.reuse, R98, R44 ;  /* 0x00000062142c723c */ /* 0x040fe2000004182c */
[----:B------:R-:W1:Y:S05]  /*6590*/  LDSM.16.MT88.4 R96, [R149+0xb000] ;  /* 0x00b000009560783b */ /* 0x000e6a0000004200 */
[C---:B--2---:R-:W-:Y:S06]  /*65a0*/  HMMA.16816.F32.BF16 R48, R20.reuse, R108, R48 ;  /* 0x0000006c1430723c */ /* 0x044fec0000041830 */
[C---:B------:R-:W-:Y:S05]  /*65b0*/  HMMA.16816.F32.BF16 R52, R20.reuse, R110, R52 ;  /* 0x0000006e1434723c */ /* 0x040fea0000041834 */
[----:B------:R-:W-:Y:S01]  /*65c0*/  FFMA.FTZ R108, R32, UR4, -R124 ;  /* 0x00000004206c7c23 */ /* 0x000fe2000801087c */
[C---:B------:R-:W-:Y:S05]  /*65d0*/  HMMA.16816.F32.BF16 R56, R20.reuse, R24, R56 ;  /* 0x000000181438723c */ /* 0x040fea0000041838 */
[----:B------:R-:W-:Y:S01]  /*65e0*/  FFMA.FTZ R110, R34, UR4, -R122 ;  /* 0x00000004226e7c23 */ /* 0x000fe2000801087a */
[C---:B------:R-:W-:Y:S01]  /*65f0*/  HMMA.16816.F32.BF16 R60, R20.reuse, R26, R60 ;  /* 0x0000001a143c723c */ /* 0x040fe2000004183c */
[----:B------:R-:W2:Y:S01]  /*6600*/  LDSM.16.MT88.4 R24, [R148+0xb000] ;  /* 0x00b000009418783b */ /* 0x000ea20000004200 */
[----:B------:R-:W-:Y:S03]  /*6610*/  MUFU.EX2 R108, R108 ;  /* 0x0000006c006c7308 */ /* 0x000fe60000000800 */
[----:B------:R-:W-:Y:S01]  /*6620*/  FFMA.FTZ R124, R33, UR4, -R124 ;  /* 0x00000004217c7c23 */ /* 0x000fe2000801087c */
[C---:B-----5:R-:W-:Y:S06]  /*6630*/  HMMA.16816.F32.BF16 R64, R20.reuse, R88, R64 ;  /* 0x000000581440723c */ /* 0x060fec0000041840 */
[----:B------:R-:W5:Y:S01]  /*6640*/  MUFU.EX2 R109, R124 ;  /* 0x0000007c006d7308 */ /* 0x000f620000000800 */
[----:B------:R-:W-:Y:S01]  /*6650*/  FFMA.FTZ R122, R35, UR4, -R122 ;  /* 0x00000004237a7c23 */ /* 0x000fe2000801087a */
[C---:B------:R-:W-:Y:S01]  /*6660*/  HMMA.16816.F32.BF16 R68, R20.reuse, R90, R68 ;  /* 0x0000005a1444723c */ /* 0x040fe20000041844 */
[----:B------:R-:W5:Y:S05]  /*6670*/  LDSM.16.MT88.4 R32, [R150+0x9800] ;  /* 0x009800009620783b */ /* 0x000f6a0000004200 */
[C---:B----4-:R-:W-:Y:S02]  /*6680*/  HMMA.16816.F32.BF16 R12, R20.reuse, R92, R12 ;  /* 0x0000005c140c723c */ /* 0x050fe4000004180c */
[----:B------:R-:W-:Y:S01]  /*6690*/  MUFU.EX2 R110, R110 ;  /* 0x0000006e006e7308 */ /* 0x000fe20000000800 */
[----:B------:R-:W4:Y:S03]  /*66a0*/  LDSM.16.MT88.4 R88, [R149+0x9800] ;  /* 0x009800009558783b */ /* 0x000f260000004200 */
[C---:B------:R-:W-:Y:S06]  /*66b0*/  HMMA.16816.F32.BF16 R72, R20.reuse, R94, R72 ;  /* 0x0000005e1448723c */ /* 0x040fec0000041848 */
[----:B------:R-:W5:Y:S01]  /*66c0*/  MUFU.EX2 R111, R122 ;  /* 0x0000007a006f7308 */ /* 0x000f620000000800 */
[----:B------:R-:W4:Y:S01]  /*66d0*/  LDSM.16.MT88.4 R92, [R148+0x9800] ;  /* 0x00980000945c783b */ /* 0x000f220000004200 */
[C---:B-1----:R-:W-:Y:S06]  /*66e0*/  HMMA.16816.F32.BF16 R76, R20.reuse, R96, R76 ;  /* 0x00000060144c723c */ /* 0x042fec000004184c */
[C---:B------:R-:W-:Y:S06]  /*66f0*/  HMMA.16816.F32.BF16 R80, R20.reuse, R98, R80 ;  /* 0x000000621450723c */ /* 0x040fec0000041850 */
[C---:B--2---:R-:W-:Y:S06]  /*6700*/  HMMA.16816.F32.BF16 R16, R20.reuse, R24, R16 ;  /* 0x000000181410723c */ /* 0x044fec0000041810 */
[----:B------:R-:W-:Y:S01]  /*6710*/  HMMA.16816.F32.BF16 R84, R20, R26, R84 ;  /* 0x0000001a1454723c */ /* 0x000fe20000041854 */
[----:B------:R-:W1:Y:S06]  /*6720*/  LDSM.16.MT88.4 R24, [R151+0xb800] ;  /* 0x00b800009718783b */ /* 0x000e6c0000004200 */
[----:B---3--:R-:W-:Y:S01]  /*6730*/  F2FP.BF16.F32.PACK_AB R20, R105, R104 ;  /* 0x000000686914723e */ /* 0x008fe200000010ff */
[----:B------:R-:W-:Y:S03]  /*6740*/  FADD.FTZ R104, R104, R117 ;  /* 0x0000007568687221 */ /* 0x000fe60000010000 */
[----:B------:R-:W-:Y:S01]  /*6750*/  F2FP.BF16.F32.PACK_AB R21, R107, R106 ;  /* 0x0000006a6b15723e */ /* 0x000fe200000010ff */
[----:B------:R-:W-:Y:S01]  /*6760*/  FADD.FTZ R106, R106, R119 ;  /* 0x000000776a6a7221 */ /* 0x000fe20000010000 */
[----:B-----5:R-:W-:Y:S01]  /*6770*/  F2FP.BF16.F32.PACK_AB R22, R109, R108 ;  /* 0x0000006c6d16723e */ /* 0x020fe200000010ff */
[----:B------:R-:W-:Y:S01]  /*6780*/  FADD.FTZ R105, R105, R104 ;  /* 0x0000006869697221 */ /* 0x000fe20000010000 */
[----:B------:R-:W-:Y:S01]  /*6790*/  F2FP.BF16.F32.PACK_AB R23, R111, R110 ;  /* 0x0000006e6f17723e */ /* 0x000fe200000010ff */
        /* <DEDUP_REMOVED lines=9> */
[C---:B------:R-:W-:Y:S06]  /*6830*/  HMMA.16816.F32.BF16 R40, R20.reuse, R32, R40 ;  /* 0x000000201428723c */ /* 0x040fec0000041828 */
[C---:B------:R-:W-:Y:S01]  /*6840*/  HMMA.16816.F32.BF16 R44, R20.reuse, R34, R44 ;  /* 0x00000022142c723c */ /* 0x040fe2000004182c */
[----:B------:R-:W5:Y:S05]  /*6850*/  LDSM.16.MT88.4 R32, [R148+0xb800] ;  /* 0x00b800009420783b */ /* 0x000f6a0000004200 */
[C---:B----4-:R-:W-:Y:S06]  /*6860*/  HMMA.16816.F32.BF16 R48, R20.reuse, R88, R48 ;  /* 0x000000581430723c */ /* 0x050fec0000041830 */
[C---:B------:R-:W-:Y:S06]  /*6870*/  HMMA.16816.F32.BF16 R52, R20.reuse, R90, R52 ;  /* 0x0000005a1434723c */ /* 0x040fec0000041834 */
[C---:B------:R-:W-:Y:S06]  /*6880*/  HMMA.16816.F32.BF16 R56, R20.reuse, R92, R56 ;  /* 0x0000005c1438723c */ /* 0x040fec0000041838 */
[C---:B------:R-:W-:Y:S06]  /*6890*/  HMMA.16816.F32.BF16 R60, R20.reuse, R94, R60 ;  /* 0x0000005e143c723c */ /* 0x040fec000004183c */
[C---:B-1----:R-:W-:Y:S06]  /*68a0*/  HMMA.16816.F32.BF16 R64, R20.reuse, R24, R64 ;  /* 0x000000181440723c */ /* 0x042fec0000041840 */
[C---:B------:R-:W-:Y:S06]  /*68b0*/  HMMA.16816.F32.BF16 R68, R20.reuse, R26, R68 ;  /* 0x0000001a1444723c */ /* 0x040fec0000041844 */
[C---:B--2---:R-:W-:Y:S06]  /*68c0*/  HMMA.16816.F32.BF16 R92, R20.reuse, R8, R12 ;  /* 0x00000008145c723c */ /* 0x044fec000004180c */
[C---:B------:R-:W-:Y:S06]  /*68d0*/  HMMA.16816.F32.BF16 R72, R20.reuse, R10, R72 ;  /* 0x0000000a1448723c */ /* 0x040fec0000041848 */
[C---:B---3--:R-:W-:Y:S06]  /*68e0*/  HMMA.16816.F32.BF16 R76, R20.reuse, R28, R76 ;  /* 0x0000001c144c723c */ /* 0x048fec000004184c */
[C---:B------:R-:W-:Y:S06]  /*68f0*/  HMMA.16816.F32.BF16 R80, R20.reuse, R30, R80 ;  /* 0x0000001e1450723c */ /* 0x040fec0000041850 */
[C---:B-----5:R-:W-:Y:S06]  /*6900*/  HMMA.16816.F32.BF16 R88, R20.reuse, R32, R16 ;  /* 0x000000201458723c */ /* 0x060fec0000041810 */
[----:B------:R-:W-:Y:S01]  /*6910*/  HMMA.16816.F32.BF16 R84, R20, R34, R84 ;  /* 0x000000221454723c */ /* 0x000fe20000041854 */
[----:B------:R-:W-:Y:S11]  /*6920*/  @!UPT UIADD3 URZ, URZ, URZ, URZ ;  /* 0x0000003f3f3ff290 */ /* 0x000ff6000fffe03f */
[----:B------:R-:W-:Y:S01]  /*6930*/  @!UPT UIADD3 URZ, URZ, URZ, URZ ;  /* 0x0000003f3f3ff290 */ /* 0x000fe2000fffe03f */
[----:B------:R-:W-:Y:S11]  /*6940*/  @P0 BRA `(.L_x_6681) ;  /* 0xffffffd800680947 */ /* 0x000ff6000383ffff */
.L_x_6677:
        /* <DEDUP_REMOVED lines=9> */
[----:B------:R-:W5:Y:S01]  /*69e0*/  S2R R15, SR_TID.X ;  /* 0x00000000000f7919 */ /* 0x000f620000002100 */
[----:B------:R-:W-:Y:S01]  /*69f0*/  BAR.SYNC.DEFER_BLOCKING 0x0 ;  /* 0x0000000000007b1d */ /* 0x000fe20000010000 */
[----:B-1----:R-:W-:Y:S01]  /*6a00*/  FADD.FTZ R7, R2, R175 ;  /* 0x000000af02077221 */ /* 0x002fe20000010000 */
[----:B--2---:R-:W-:Y:S01]  /*6a10*/  ULEA UR4, UR4, UR5, 0x18 ;  /* 0x0000000504047291 */ /* 0x004fe2000f8ec03f */
[----:B---3--:R-:W-:-:S03]  /*6a20*/  FADD.FTZ R0, R0, R173 ;  /* 0x000000ad00007221 */ /* 0x008fc60000010000 */
[----:B------:R-:W1:Y:S04]  /*6a30*/  SHFL.BFLY PT, R6, R7, 0x1, 0x1f ;  /* 0x0c201f0007067f89 */ /* 0x000e6800000e0000 */
[----:B------:R-:W2:Y:S01]  /*6a40*/  SHFL.BFLY PT, R5, R0, 0x1, 0x1f ;  /* 0x0c201f0000057f89 */ /* 0x000ea200000e0000 */
[----:B----4-:R-:W-:-:S04]  /*6a50*/  SHF.R.S32.HI R11, RZ, 0x1f, R4 ;  /* 0x0000001fff0b7819 */ /* 0x010fc80000011404 */
[CC--:B------:R-:W-:Y:S02]  /*6a60*/  LEA.HI R13, R11.reuse, R4.reuse, RZ, 0x2 ;  /* 0x000000040b0d7211 */ /* 0x0c0fe400078f10ff */
[CC--:B------:R-:W-:Y:S02]  /*6a70*/  LEA.HI R2, R11.reuse, R4.reuse, RZ, 0x5 ;  /* 0x000000040b027211 */ /* 0x0c0fe400078f28ff */
[--C-:B------:R-:W-:Y:S02]  /*6a80*/  SHF.R.S32.HI R12, RZ, 0x2, R13.reuse ;  /* 0x00000002ff0c7819 */ /* 0x100fe4000001140d */
[----:B------:R-:W-:Y:S02]  /*6a90*/  LEA.HI R11, R11, R4, RZ, 0x4 ;  /* 0x000000040b0b7211 */ /* 0x000fe400078f20ff */
[----:B------:R-:W-:Y:S01]  /*6aa0*/  SHF.R.S32.HI R10, RZ, 0x5, R2 ;  /* 0x00000005ff0a7819 */ /* 0x000fe20000011402 */
[----:B-1----:R-:W-:Y:S01]  /*6ab0*/  FADD.FTZ R6, R7, R6 ;  /* 0x0000000607067221 */ /* 0x002fe20000010000 */
[----:B------:R-:W-:-:S02]  /*6ac0*/  SHF.R.S32.HI R7, RZ, 0x1f, R13 ;  /* 0x0000001fff077819 */ /* 0x000fc4000001140d */
[----:B------:R-:W-:Y:S01]  /*6ad0*/  LOP3.LUT R13, R13, 0x1ffffffc, RZ, 0xc0, !PT ;  /* 0x1ffffffc0d0d7812 */ /* 0x000fe200078ec0ff */
[----:B--2---:R-:W-:Y:S01]  /*6ae0*/  FADD.FTZ R5, R0, R5 ;  /* 0x0000000500057221 */ /* 0x004fe20000010000 */
[----:B------:R-:W-:Y:S02]  /*6af0*/  FSETP.NE.FTZ.AND P4, PT, R6, RZ, PT ;  /* 0x000000ff0600720b */ /* 0x000fe40003f95000 */
[----:B-----5:R-:W-:Y:S02]  /*6b00*/  SHF.R.S32.HI R0, RZ, 0x1f, R15 ;  /* 0x0000001fff007819 */ /* 0x020fe4000001140f */
[----:B------:R-:W-:Y:S02]  /*6b10*/  FSETP.NE.FTZ.AND P3, PT, R5, RZ, PT ;  /* 0x000000ff0500720b */ /* 0x000fe40003f75000 */
[----:B------:R-:W-:Y:S02]  /*6b20*/  LEA.HI R7, R7, R12, RZ, 0x3 ;  /* 0x0000000c07077211 */ /* 0x000fe400078f18ff */
[----:B------:R-:W-:-:S02]  /*6b30*/  LEA.HI R0, R0, R15, RZ, 0x4 ;  /* 0x0000000f00007211 */ /* 0x000fc400078f20ff */
[----:B------:R-:W-:Y:S02]  /*6b40*/  LOP3.LUT R7, R7, 0xfffffff8, RZ, 0xc0, !PT ;  /* 0xfffffff807077812 */ /* 0x000fe400078ec0ff */
[----:B------:R-:W-:Y:S01]  /*6b50*/  LOP3.LUT R0, R0, 0xfffffff0, RZ, 0xc0, !PT ;  /* 0xfffffff000007812 */ /* 0x000fe200078ec0ff */
[----:B------:R-:W1:Y:S01]  /*6b60*/  @P4 MUFU.RCP R9, R6 ;  /* 0x0000000600094308 */ /* 0x000e620000001000 */
[----:B------:R-:W-:Y:S02]  /*6b70*/  IADD3 R7, R12, -R7, RZ ;  /* 0x800000070c077210 */ /* 0x000fe40007ffe0ff */
[----:B------:R-:W-:Y:S02]  /*6b80*/  IADD3 R0, -R0, R15, RZ ;  /* 0x0000000f00007210 */ /* 0x000fe40007ffe1ff */
[----:B------:R-:W-:Y:S02]  /*6b90*/  SHF.L.U32 R15, R7, 0x6, RZ ;  /* 0x00000006070f7819 */ /* 0x000fe400000006ff */
[----:B------:R-:W-:Y:S01]  /*6ba0*/  IADD3 R13, -R13, R4, RZ ;  /* 0x000000040d0d7210 */ /* 0x000fe20007ffe1ff */
[----:B------:R-:W2:Y:S01]  /*6bb0*/  @P3 MUFU.RCP R8, R5 ;  /* 0x0000000500083308 */ /* 0x000ea20000001000 */
[----:B------:R-:W-:-:S02]  /*6bc0*/  LOP3.LUT R12, R7, 0x1, RZ, 0xc0, !PT ;  /* 0x00000001070c7812 */ /* 0x000fc400078ec0ff */
[----:B------:R-:W-:Y:S02]  /*6bd0*/  SHF.R.S32.HI R11, RZ, 0x4, R11 ;  /* 0x00000004ff0b7819 */ /* 0x000fe4000001140b */
[----:B------:R-:W-:Y:S02]  /*6be0*/  LOP3.LUT R15, R15, 0x1c0, RZ, 0xc0, !PT ;  /* 0x000001c00f0f7812 */ /* 0x000fe400078ec0ff */
[----:B------:R-:W-:Y:S01]  /*6bf0*/  LEA R10, R10, R13, 0x9 ;  /* 0x0000000d0a0a7211 */ /* 0x000fe200078e48ff */
[----:B------:R-:W3:Y:S01]  /*6c00*/  @P4 MUFU.LG2 R6, R6 ;  /* 0x0000000600064308 */ /* 0x000ee20000000c00 */
[----:B------:R-:W-:Y:S01]  /*6c10*/  ISETP.NE.U32.AND P0, PT, R12, 0x1, PT ;  /* 0x000000010c00780c */ /* 0x000fe20003f05070 */
[----:B-1----:R-:W-:Y:S01]  /*6c20*/  FMUL.FTZ R96, R9, R96 ;  /* 0x0000006009607220 */ /* 0x002fe20000410000 */
[----:B------:R-:W-:Y:S01]  /*6c30*/  SHF.L.U32 R13, R11, 0x6, RZ ;  /* 0x000000060b0d7819 */ /* 0x000fe200000006ff */
[C---:B------:R-:W-:Y:S01]  /*6c40*/  FMUL.FTZ R97, R9.reuse, R97 ;  /* 0x0000006109617220 */ /* 0x040fe20000410000 */
[----:B------:R-:W-:Y:S01]  /*6c50*/  LEA.HI R12, R0, R0, RZ, 0x1 ;  /* 0x00000000000c7211 */ /* 0x000fe200078f08ff */
[----:B------:R-:W-:Y:S01]  /*6c60*/  FMUL.FTZ R36, R9, R36 ;  /* 0x0000002409247220 */ /* 0x000fe20000410000 */
[----:B------:R-:W-:Y:S01]  /*6c70*/  LEA.HI R15, R15, R15, RZ, 0x1d ;  /* 0x0000000f0f0f7211 */ /* 0x000fe200078fe8ff */
[----:B------:R-:W-:Y:S01]  /*6c80*/  FMUL.FTZ R37, R9, R37 ;  /* 0x0000002509257220 */ /* 0x000fe20000410000 */
[----:B------:R-:W-:Y:S01]  /*6c90*/  LOP3.LUT R13, R13, 0x1c0, RZ, 0xc0, !PT ;  /* 0x000001c00d0d7812 */ /* 0x000fe200078ec0ff */
[C---:B------:R-:W-:Y:S01]  /*6ca0*/  FMUL.FTZ R40, R9.reuse, R40 ;  /* 0x0000002809287220 */ /* 0x040fe20000410000 */
[----:B------:R-:W-:Y:S01]  /*6cb0*/  SHF.L.U32 R14, R12, 0x2, RZ ;  /* 0x000000020c0e7819 */ /* 0x000fe200000006ff */
        /* <DEDUP_REMOVED lines=84> */
[-C--:B------:R-:W-:Y:S02]  /*7200*/  IADD3 R17, R13, R12.reuse, RZ ;  /* 0x0000000c0d117210 */ /* 0x080fe40007ffe0ff */
[----:B------:R-:W-:Y:S01]  /*7210*/  IADD3 R12, R15, R12, RZ ;  /* 0x0000000c0f0c7210 */ /* 0x000fe20007ffe0ff */
        /* <DEDUP_REMOVED lines=20> */
[----:B------:R5:W-:Y:S04]  /*7360*/  STS.64 [R14+0x4800], R78 ;  /* 0x0048004e0e007388 */ /* 0x000be80000000a00 */
[----:B------:R3:W-:Y:S01]  /*7370*/  STS.64 [R16+0x4000], R80 ;  /* 0x0040005010007388 */ /* 0x0007e20000000a00 */
[----:B--2---:R-:W-:-:S03]  /*7380*/  LEA R92, R8, UR4, 0x2 ;  /* 0x00000004085c7c11 */ /* 0x004fc6000f8e10ff */
[----:B------:R2:W-:Y:S01]  /*7390*/  STS.64 [R16+0x4800], R82 ;  /* 0x0048005210007388 */ /* 0x0005e20000000a00 */
[----:B------:R-:W2:Y:S03]  /*73a0*/  LDC.64 R8, c[0x0][0x2c0] ;  /* 0x0000b000ff087b82 */ /* 0x000ea60000000a00 */
[----:B------:R2:W-:Y:S04]  /*73b0*/  STS.64 [R17+0x4000], R88 ;  /* 0x0040005811007388 */ /* 0x0005e80000000a00 */
[----:B------:R2:W-:Y:S01]  /*73c0*/  STS.64 [R17+0x4800], R90 ;  /* 0x0048005a11007388 */ /* 0x0005e20000000a00 */
[----:B------:R-:W2:Y:S03]  /*73d0*/  S2UR UR4, SR_CTAID.Z ;  /* 0x00000000000479c3 */ /* 0x000ea60000002700 */
[----:B------:R2:W-:Y:S04]  /*73e0*/  STS.64 [R12+0x4000], R84 ;  /* 0x004000540c007388 */ /* 0x0005e80000000a00 */
[----:B------:R2:W-:Y:S01]  /*73f0*/  STS.64 [R12+0x4800], R86 ;  /* 0x004800560c007388 */ /* 0x0005e20000000a00 */
[----:B----4-:R-:W2:Y:S01]  /*7400*/  LDC R76, c[0x0][0x270] ;  /* 0x00009c00ff4c7b82 */ /* 0x010ea20000000800 */
[----:B-----5:R-:W-:-:S07]  /*7410*/  LOP3.LUT R79, R2, 0xffffffe0, RZ, 0xc0, !PT ;  /* 0xffffffe0024f7812 */ /* 0x020fce00078ec0ff */
[----:B------:R-:W-:Y:S01]  /*7420*/  BAR.SYNC.DEFER_BLOCKING 0x0 ;  /* 0x0000000000007b1d */ /* 0x000fe20000010000 */
[----:B------:R-:W-:Y:S01]  /*7430*/  IADD3 R79, -R79, R4, RZ ;  /* 0x000000044f4f7210 */ /* 0x000fe20007ffe1ff */
[----:B---3--:R-:W-:Y:S01]  /*7440*/  @P4 FMUL.FTZ R81, R6, 0.69314718246459960938 ;  /* 0x3f31721806514820 */ /* 0x008fe20000410000 */
[----:B-1----:R-:W-:-:S05]  /*7450*/  @P3 FMUL.FTZ R6, R5, 0.69314718246459960938 ;  /* 0x3f31721805063820 */ /* 0x002fca0000410000 */
[----:B------:R-:W1:Y:S01]  /*7460*/  @P4 LDC R77, c[0x0][0x2e8] ;  /* 0x0000ba00ff4d4b82 */ /* 0x000e620000000800 */
[----:B------:R-:W-:Y:S01]  /*7470*/  LOP3.LUT P0, RZ, R79, 0x3, RZ, 0xc0, !PT ;  /* 0x000000034fff7812 */ /* 0x000fe2000780c0ff */
[----:B------:R-:W3:Y:S01]  /*7480*/  S2R R7, SR_CTAID.Y ;  /* 0x0000000000077919 */ /* 0x000ee20000002600 */
[----:B------:R-:W-:Y:S02]  /*7490*/  IADD3 R79, -R164, RZ, RZ ;  /* 0x000000ffa44f7210 */ /* 0x000fe40007ffe1ff */
[----:B------:R-:W-:Y:S01]  /*74a0*/  SHF.L.U32 R80, R0, 0x2, RZ ;  /* 0x0000000200507819 */ /* 0x000fe200000006ff */
[----:B------:R-:W4:Y:S01]  /*74b0*/  S2R R10, SR_CTAID.X ;  /* 0x00000000000a7919 */ /* 0x000f220000002500 */
[----:B------:R-:W-:Y:S01]  /*74c0*/  MOV R4, 0xff800000 ;  /* 0xff80000000047802 */ /* 0x000fe20000000f00 */
[----:B------:R-:W5:Y:S01]  /*74d0*/  @P3 LDC R78, c[0x0][0x2e8] ;  /* 0x0000ba00ff4e3b82 */ /* 0x000f620000000800 */
[----:B--2---:R-:W-:Y:S01]  /*74e0*/  IMAD R79, R76, R79, UR4 ;  /* 0x000000044c4f7e24 */ /* 0x004fe2000f8e024f */
[----:B------:R2:W2:Y:S04]  /*74f0*/  LDS.128 R72, [R92] ;  /* 0x000000005c487984 */ /* 0x0004a80000000c00 */
[----:B------:R2:W2:Y:S01]  /*7500*/  LDS.128 R68, [R92+0x800] ;  /* 0x000800005c447984 */ /* 0x0004a20000000c00 */
[----:B-1----:R-:W-:Y:S01]  /*7510*/  @P4 FFMA.FTZ R4, R100, R77, R81 ;  /* 0x0000004d64044223 */ /* 0x002fe20000010051 */
[----:B------:R-:W-:-:S02]  /*7520*/  SHF.R.S32.HI R81, RZ, 0x1f, R80 ;  /* 0x0000001fff517819 */ /* 0x000fc40000011450 */
[----:B------:R1:W1:Y:S04]  /*7530*/  LDS.128 R64, [R92+0x1000] ;  /* 0x001000005c407984 */ /* 0x0002680000000c00 */
[----:B------:R1:W1:Y:S04]  /*7540*/  LDS.128 R60, [R92+0x1800] ;  /* 0x001800005c3c7984 */ /* 0x0002680000000c00 */
[----:B------:R1:W1:Y:S01]  /*7550*/  LDS.128 R56, [R92+0x2000] ;  /* 0x002000005c387984 */ /* 0x0002620000000c00 */
[----:B---3--:R-:W-:Y:S01]  /*7560*/  IMAD R7, R7, R8, R164 ;  /* 0x0000000807077224 */ /* 0x008fe200078e02a4 */
[----:B------:R-:W-:Y:S01]  /*7570*/  MOV R8, 0xff800000 ;  /* 0xff80000000087802 */ /* 0x000fe20000000f00 */
[----:B-----5:R-:W-:Y:S01]  /*7580*/  @P3 FFMA.FTZ R8, R3, R78, R6 ;  /* 0x0000004e03083223 */ /* 0x020fe20000010006 */
[----:B------:R3:W1:Y:S01]  /*7590*/  LDS.128 R52, [R92+0x2800] ;  /* 0x002800005c347984 */ /* 0x0006620000000c00 */
        /* <DEDUP_REMOVED lines=13> */
[----:B--2---:R-:W-:Y:S05]  /*7670*/  @P0 BRA `(.L_x_6683) ;  /* 0x0000000000300947 */ /* 0x004fea0003800000 */
        /* <DEDUP_REMOVED lines=12> */
.L_x_6683:
[----:B------:R-:W-:Y:S05]  /*7740*/  BSYNC B0 ;  /* 0x0000000000007941 */ /* 0x000fea0003800000 */
.L_x_6682:
[----:B------:R-:W-:Y:S01]  /*7750*/  ULDC UR4, c[0x0][0x2dc] ;  /* 0x0000b70000047ab9 */ /* 0x000fe20000000800 */
[----:B------:R-:W-:-:S04]  /*7760*/  IMAD.WIDE R80, R11, 0x80, R80 ;  /* 0x000000800b507825 */ /* 0x000fc800078e0250 */
[----:B------:R-:W-:Y:S01]  /*7770*/  IMAD R2, R2, UR4, RZ ;  /* 0x0000000402027c24 */ /* 0x000fe2000f8e02ff */
[----:B------:R-:W-:-:S04]  /*7780*/  ULDC.64 UR4, c[0x0][0x288] ;  /* 0x0000a20000047ab9 */ /* 0x000fc80000000a00 */
[----:B------:R-:W-:-:S04]  /*7790*/  IADD3 R0, P0, R2, R80, RZ ;  /* 0x0000005002007210 */ /* 0x000fc80007f1e0ff */
[----:B------:R-:W-:Y:S02]  /*77a0*/  LEA.HI.X.SX32 R3, R2, R81, 0x1, P0 ;  /* 0x0000005102037211 */ /* 0x000fe400000f0eff */
[----:B------:R-:W-:-:S04]  /*77b0*/  LEA R2, P0, R0, UR4, 0x2 ;  /* 0x0000000400027c11 */ /* 0x000fc8000f8010ff */
[----:B------:R-:W-:-:S05]  /*77c0*/  LEA.HI.X R3, R0, UR5, R3, 0x2, P0 ;  /* 0x0000000500037c11 */ /* 0x000fca00080f1403 */
[----:B------:R-:W-:Y:S04]  /*77d0*/  STG.E.128 desc[UR18][R2.64], R72 ;  /* 0x0000004802007986 */ /* 0x000fe8000c101d12 */
[----:B------:R-:W-:Y:S04]  /*77e0*/  STG.E.128 desc[UR18][R2.64+0x1000], R68 ;  /* 0x0010004402007986 */ /* 0x000fe8000c101d12 */
[----:B-1----:R-:W-:Y:S04]  /*77f0*/  STG.E.128 desc[UR18][R2.64+0x2000], R64 ;  /* 0x0020004002007986 */ /* 0x002fe8000c101d12 */
        /* <DEDUP_REMOVED lines=14> */
.L_x_6684:
        /* <DEDUP_REMOVED lines=10> */
.L_x_8524:


//--------------------- .text._ZN5flash24flash_fwd_splitkv_kernelI23Flash_fwd_kernel_traitsILi128ELi64ELi64ELi4ELb0ELb0EN7cutlass10bfloat16_tE19Flash_kernel_traitsILi128ELi64ELi64ELi4ES3_EELb1ELb0ELb0ELb1ELb1ELb1ELb1ELb0EEEvNS_16Flash_fwd_paramsE --------------------------
	.section	.text._ZN5flash24flash_fwd_splitkv_kernelI23Flash_fwd_kernel_traitsILi128ELi64ELi64ELi4ELb0ELb0EN7cutlass10bfloat16_tE19Flash_kernel_traitsILi128ELi64ELi64ELi4ES3_EELb1ELb0ELb0ELb1ELb1ELb1ELb1ELb0EEEvNS_16Flash_fwd_paramsE,"ax",@progbits
	.align	128
        .global         _ZN5flash24flash_fwd_splitkv_kernelI23Flash_fwd_kernel_traitsILi128ELi64ELi64ELi4ELb0ELb0EN7cutlass10bfloat16_tE19Flash_kernel_traitsILi128ELi64ELi64ELi4ES3_EELb1ELb0ELb0ELb1ELb1ELb1ELb1ELb0EEEvNS_16Flash_fwd_paramsE
        .type           _ZN5flash24flash_fwd_splitkv_kernelI23Flash_fwd_kernel_traitsILi128ELi64ELi64ELi4ELb0ELb0EN7cutlass10bfloat16_tE19Flash_kernel_traitsILi128ELi64ELi64ELi4ES3_EELb1ELb0ELb0ELb1ELb1ELb1ELb1ELb0EEEvNS_16Flash_fwd_paramsE,@function
        .size           _ZN5flash24flash_fwd_splitkv_kernelI23Flash_fwd_kernel_traitsILi128ELi64ELi64ELi4ELb0ELb0EN7cutlass10bfloat16_tE19Flash_kernel_traitsILi128ELi64ELi64ELi4ES3_EELb1ELb0ELb0ELb1ELb1ELb1ELb1ELb0EEEvNS_16Flash_fwd_paramsE,(.L_x_8525 - _ZN5flash24flash_fwd_splitkv_kernelI23Flash_fwd_kernel_traitsILi128ELi64ELi64ELi4ELb0ELb0EN7cutlass10bfloat16_tE19Flash_kernel_traitsILi128ELi64ELi64ELi4ES3_EELb1ELb0ELb0ELb1ELb1ELb1ELb1ELb0EEEvNS_16Flash_fwd_paramsE)
        .other          _ZN5flash24flash_fwd_splitkv_kernelI23Flash_fwd_kernel_traitsILi128ELi64ELi64ELi4ELb0ELb0EN7cutlass10bfloat16_tE19Flash_kernel_traitsILi128ELi64ELi64ELi4ES3_EELb1ELb0ELb0ELb1ELb1ELb1ELb1ELb0EEEvNS_16Flash_fwd_paramsE,@"STO_CUDA_ENTRY STV_DEFAULT"
_ZN5flash24flash_fwd_splitkv_kernelI23Flash_fwd_kernel_traitsILi128ELi64ELi64ELi4ELb0ELb0EN7cutlass10bfloat16_tE19Flash_kernel_traitsILi128ELi64ELi64ELi4ES3_EELb1ELb0ELb0ELb1ELb1ELb1ELb1ELb0EEEvNS_16Flash_fwd_paramsE:
.text._ZN5flash24flash_fwd_splitkv_kernelI23Flash_fwd_kernel_traitsILi128ELi64ELi64ELi4ELb0ELb0EN7cutlass10bfloat16_tE19Flash_kernel_traitsILi128ELi64ELi64ELi4ES3_EELb1ELb0ELb0ELb1ELb1ELb1ELb1ELb0EEEvNS_16Flash_fwd_paramsE:
        /* <DEDUP_REMOVED lines=44> */
[----:B------:R-:W-:Y:S01]  /*02c0*/  ULDC UR16, c[0x0][0x398] ;  /* 0x0000e60000107ab9 */ /* 0x000fe20000000800 */
[----:B------:R-:W4:Y:S05]  /*02d0*/  S2R R29, SR_TID.X ;  /* 0x00000000001d7919 */ /* 0x000f2a0000002100 */
[----:B-1----:R-:W1:Y:S01]  /*02e0*/  LDC R2, c[0x0][0x2c8] ;  /* 0x0000b200ff027b82 */ /* 0x002e620000000800 */
[-C--:B--2---:R-:W-:Y:S02]  /*02f0*/  IABS R6, R0.reuse ;  /* 0x0000000000067213 */ /* 0x084fe40000000000 */
[----:B------:R-:W-:-:S02]  /*0300*/  IABS R11, R0 ;  /* 0x00000000000b7213 */ /* 0x000fc40000000000 */
        /* <DEDUP_REMOVED lines=45> */
[----:B------:R-:W-:-:S04]  /*05e0*/  VIADDMNMX R28, R159, R8, R3, PT ;  /* 0x000000089f1c7246 */ /* 0x000fc80003800103 */
[----:B------:R-:W-:-:S04]  /*05f0*/  VIMNMX R28, R28, R5, PT ;  /* 0x000000051c1c7248 */ /* 0x000fc80003fe0100 */
[----:B------:R-:W-:-:S13]  /*0600*/  ISETP.GE.AND P0, PT, R159, R28, PT ;  /* 0x0000001c9f00720c */ /* 0x000fda0003f06270 */
[----:B----4-:R-:W-:Y:S05]  /*0610*/  @!P0 BRA `(.L_x_6685) ;  /* 0x0000000400308947 */ /* 0x010fea0003800000 */
[----:B------:R-:W1:Y:S01]  /*0620*/  LDC R2, c[0x0][0x2c0] ;  /* 0x0000b000ff027b82 */ /* 0x000e620000000800 */
[----:B------:R-:W-:Y:S01]  /*0630*/  SHF.R.S32.HI R0, RZ, 0x1f, R29 ;  /* 0x0000001fff007819 */ /* 0x000fe2000001141d */
        /* <DEDUP_REMOVED lines=9> */
[----:B-1----:R-:W-:Y:S01]  /*06d0*/  IMAD R2, R9, R2, R164 ;  /* 0x0000000209027224 */ /* 0x002fe200078e02a4 */
[----:B------:R-:W-:-:S03]  /*06e0*/  SHF.R.S32.HI R9, RZ, 0x1f, R8 ;  /* 0x0000001fff097819 */ /* 0x000fc60000011408 */
[----:B------:R-:W-:Y:S01]  /*06f0*/  IMAD R3, R2, R7, R10 ;  /* 0x0000000702037224 */ /* 0x000fe200078e020a */
[----:B------:R-:W-:Y:S01]  /*0700*/  IADD3 R7, -R100, UR17, RZ ;  /* 0x0000001164077c10 */ /* 0x000fe2000fffe1ff */
[----:B------:R-:W-:-:S03]  /*0710*/  IMAD.WIDE R8, R0, 0x80, R8 ;  /* 0x0000008000087825 */ /* 0x000fc600078e0208 */
[-C--:B------:R-:W-:Y:S01]  /*0720*/  ISETP.GE.OR P5, PT, R0, R7.reuse, P6 ;  /* 0x000000070000720c */ /* 0x080fe200037a6670 */
[----:B------:R-:W-:Y:S01]  /*0730*/  IMAD R3, R3, UR17, R100 ;  /* 0x0000001103037c24 */ /* 0x000fe2000f8e0264 */
[-C--:B------:R-:W-:Y:S01]  /*0740*/  ISETP.GE.OR P4, PT, R6, R7.reuse, P6 ;  /* 0x000000070600720c */ /* 0x080fe20003786670 */
[----:B------:R-:W-:Y:S01]  /*0750*/  VIADD R10, R0, 0x18 ;  /* 0x00000018000a7836 */ /* 0x000fe20000000000 */
[-C--:B------:R-:W-:Y:S01]  /*0760*/  ISETP.GE.OR P3, PT, R4, R7.reuse, P6 ;  /* 0x000000070400720c */ /* 0x080fe20003766670 */
[----:B------:R-:W-:Y:S01]  /*0770*/  IMAD R5, R3, UR4, RZ ;  /* 0x0000000403057c24 */ /* 0x000fe2000f8e02ff */
[----:B------:R-:W-:Y:S01]  /*0780*/  ULDC.64 UR4, c[0x0][0x288] ;  /* 0x0000a20000047ab9 */ /* 0x000fe20000000a00 */
[----:B------:R-:W-:Y:S01]  /*0790*/  VIADD R6, R0, 0x20 ;  /* 0x0000002000067836 */ /* 0x000fe20000000000 */
[----:B------:R-:W-:Y:S01]  /*07a0*/  ISETP.GE.OR P2, PT, R10, R7, P6 ;  /* 0x000000070a00720c */ /* 0x000fe20003746670 */
[----:B------:R-:W-:Y:S01]  /*07b0*/  VIADD R4, R0, 0x28 ;  /* 0x0000002800047836 */ /* 0x000fe20000000000 */
[----:B------:R-:W-:-:S02]  /*07c0*/  IADD3 R2, P0, R5, R8, RZ ;  /* 0x0000000805027210 */ /* 0x000fc40007f1e0ff */
[----:B------:R-:W-:Y:S01]  /*07d0*/  ISETP.GE.OR P1, PT, R6, R7, P6 ;  /* 0x000000070600720c */ /* 0x000fe20003726670 */
[----:B------:R-:W-:Y:S01]  /*07e0*/  @!P5 IMAD.MOV.U32 R11, RZ, RZ, -0x800000 ;  /* 0xff800000ff0bd424 */ /* 0x000fe200078e00ff */
[----:B------:R-:W-:Y:S01]  /*07f0*/  LEA.HI.X.SX32 R5, R5, R9, 0x1, P0 ;  /* 0x0000000905057211 */ /* 0x000fe200000f0eff */
[----:B------:R-:W-:Y:S01]  /*0800*/  @!P4 IMAD.MOV.U32 R15, RZ, RZ, -0x800000 ;  /* 0xff800000ff0fc424 */ /* 0x000fe200078e00ff */
[----:B------:R-:W-:Y:S01]  /*0810*/  LEA R12, P0, R2, UR4, 0x2 ;  /* 0x00000004020c7c11 */ /* 0x000fe2000f8010ff */
[----:B------:R-:W-:-:S03]  /*0820*/  @!P3 IMAD.MOV.U32 R6, RZ, RZ, -0x800000 ;  /* 0xff800000ff06b424 */ /* 0x000fc600078e00ff */
[----:B------:R-:W-:Y:S01]  /*0830*/  LEA.HI.X R13, R2, UR5, R5, 0x2, P0 ;  /* 0x00000005020d7c11 */ /* 0x000fe200080f1405 */
[----:B------:R-:W-:Y:S01]  /*0840*/  ULDC.64 UR4, c[0x0][0x2b8] ;  /* 0x0000ae0000047ab9 */ /* 0x000fe20000000a00 */
[----:B------:R-:W-:Y:S02]  /*0850*/  SHF.R.S32.HI R5, RZ, 0x1f, R3 ;  /* 0x0000001fff057819 */ /* 0x000fe40000011403 */
        /* <DEDUP_REMOVED lines=40> */
.L_x_6685:
        /* <DEDUP_REMOVED lines=22> */
.L_x_6686:
[----:B------:R-:W-:Y:S05]  /*0c40*/  @P6 BRA `(.L_x_6687) ;  /* 0x0000000400386947 */ /* 0x000fea0003800000 */
[----:B------:R-:W2:Y:S01]  /*0c50*/  LDC R0, c[0x0][0x380] ;  /* 0x0000e000ff007b82 */ /* 0x000ea20000000800 */
[----:B------:R-:W-:Y:S01]  /*0c60*/  LEA R7, R28, 0xffffffc0, 0x6 ;  /* 0xffffffc01c077811 */ /* 0x000fe200078e30ff */
[----:B------:R-:W-:Y:S01]  /*0c70*/  ULDC.64 UR8, c[0x0][0x230] ;  /* 0x00008c0000087ab9 */ /* 0x000fe20000000a00 */
[----:B------:R-:W-:Y:S01]  /*0c80*/  ULDC.64 UR6, c[0x0][0x248] ;  /* 0x0000920000067ab9 */ /* 0x000fe20000000a00 */
[----:B------:R-:W-:Y:S01]  /*0c90*/  ULDC.64 UR4, c[0x0][0x238] ;  /* 0x00008e0000047ab9 */ /* 0x000fe20000000a00 */
[----:B-1----:R-:W-:Y:S01]  /*0ca0*/  IABS R2, R7 ;  /* 0x0000000700027213 */ /* 0x002fe20000000000 */
[----:B------:R-:W-:Y:S01]  /*0cb0*/  ULDC.64 UR10, c[0x0][0x260] ;  /* 0x00009800000a7ab9 */ /* 0x000fe20000000a00 */
[----:B--2---:R-:W-:-:S04]  /*0cc0*/  IABS R4, R0 ;  /* 0x0000000000047213 */ /* 0x004fc80000000000 */
        /* <DEDUP_REMOVED lines=23> */
[----:B------:R-:W2:Y:S01]  /*0e40*/  LDG.E R24, desc[UR18][R24.64] ;  /* 0x0000001218187981 */ /* 0x000ea2000c1e1900 */
        /* <DEDUP_REMOVED lines=29> */
[----:B--2---:R-:W-:Y:S01]  /*1020*/  SHF.R.S32.HI R15, RZ, 0x1f, R24 ;  /* 0x0000001fff0f7819 */ /* 0x004fe20000011418 */
        /* <DEDUP_REMOVED lines=16> */
.L_x_6687:
[----:B------:R-:W1:Y:S01]  /*1130*/  LDC R13, c[0x0][0x278] ;  /* 0x00009e00ff0d7b82 */ /* 0x000e620000000800 */
[----:B------:R-:W-:Y:S01]  /*1140*/  SHF.R.S32.HI R19, RZ, 0x1f, R17 ;  /* 0x0000001fff137819 */ /* 0x000fe20000011411 */
[----:B------:R-:W-:Y:S01]  /*1150*/  ULDC.64 UR6, c[0x0][0x248] ;  /* 0x0000920000067ab9 */ /* 0x000fe20000000a00 */
[----:B------:R-:W-:-:S05]  /*1160*/  ULDC.64 UR8, c[0x0][0x230] ;  /* 0x00008c0000087ab9 */ /* 0x000fca0000000a00 */
[----:B------:R-:W2:Y:S01]  /*1170*/  LDC.64 R8, c[0x0][0x250] ;  /* 0x00009400ff087b82 */ /* 0x000ea20000000a00 */
[----:B-1----:R-:W-:-:S04]  /*1180*/  IABS R3, R13 ;  /* 0x0000000d00037213 */ /* 0x002fc80000000000 */
[----:B------:R-:W1:Y:S01]  /*1190*/  I2F.RP R7, R3 ;  /* 0x0000000300077306 */ /* 0x000e620000209400 */
[----:B--2---:R-:W-:-:S04]  /*11a0*/  IMAD R14, R19, R8, RZ ;  /* 0x00000008130e7224 */ /* 0x004fc800078e02ff */
[----:B------:R-:W-:-:S03]  /*11b0*/  IMAD R9, R17, R9, R14 ;  /* 0x0000000911097224 */ /* 0x000fc600078e020e */
[----:B-1----:R-:W1:Y:S02]  /*11c0*/  MUFU.RCP R4, R7 ;  /* 0x0000000700047308 */ /* 0x002e640000001000 */
[----:B-1----:R-:W-:Y:S02]  /*11d0*/  IADD3 R4, R4, 0xffffffe, RZ ;  /* 0x0ffffffe04047810 */ /* 0x002fe40007ffe0ff */
[----:B------:R-:W-:-:S04]  /*11e0*/  LEA R7, R28, 0xffffffc0, 0x6 ;  /* 0xffffffc01c077811 */ /* 0x000fc800078e30ff */
[----:B------:R-:W1:Y:S01]  /*11f0*/  F2I.FTZ.U32.TRUNC.NTZ R5, R4 ;  /* 0x0000000400057305 */ /* 0x000e62000021f000 */
[----:B------:R-:W-:Y:S02]  /*1200*/  IADD3 R18, P1, R17, R7, RZ ;  /* 0x0000000711127210 */ /* 0x000fe40007f3e0ff */
        /* <DEDUP_REMOVED lines=19> */
[----:B------:R-:W2:Y:S01]  /*1340*/  LDC.64 R2, c[0x0][0x238] ;  /* 0x00008e00ff027b82 */ /* 0x000ea20000000a00 */
        /* <DEDUP_REMOVED lines=15> */
[-C--:B--2---:R-:W-:Y:S01]  /*1440*/  IMAD R15, R15, R2.reuse, RZ ;  /* 0x000000020f0f7224 */ /* 0x084fe200078e02ff */
[----:B------:R-:W-:Y:S01]  /*1450*/  IADD3 R21, R21, R19, RZ ;  /* 0x0000001315157210 */ /* 0x000fe20007ffe0ff */
[----:B------:R-:W-:-:S04]  /*1460*/  IMAD.WIDE.U32 R24, R12, R2, R16 ;  /* 0x000000020c187225 */ /* 0x000fc800078e0010 */
[-C--:B-1----:R-:W-:Y:S02]  /*1470*/  IMAD R8, R9, R4.reuse, RZ ;  /* 0x0000000409087224 */ /* 0x082fe400078e02ff */
[----:B------:R-:W-:Y:S02]  /*1480*/  IMAD R15, R12, R3, R15 ;  /* 0x000000030c0f7224 */ /* 0x000fe400078e020f */
[----:B------:R-:W-:-:S03]  /*1490*/  IMAD.WIDE.U32 R20, R11, R4, R20 ;  /* 0x000000040b147225 */ /* 0x000fc600078e0014 */
[----:B------:R-:W-:Y:S01]  /*14a0*/  IADD3 R15, R25, R15, RZ ;  /* 0x0000000f190f7210 */ /* 0x000fe20007ffe0ff */
[----:B------:R-:W-:Y:S01]  /*14b0*/  IMAD R5, R11, R5, R8 ;  /* 0x000000050b057224 */ /* 0x000fe200078e0208 */
[----:B------:R-:W-:Y:S01]  /*14c0*/  MOV R8, R11 ;  /* 0x0000000b00087202 */ /* 0x000fe20000000f00 */
[----:B------:R-:W-:-:S03]  /*14d0*/  IMAD.MOV.U32 R14, RZ, RZ, R20 ;  /* 0x000000ffff0e7224 */ /* 0x000fc600078e0014 */
[----:B------:R-:W-:-:S07]  /*14e0*/  IADD3 R2, R21, R5, RZ ;  /* 0x0000000515027210 */ /* 0x000fce0007ffe0ff */
.L_x_6688:
[----:B------:R-:W-:Y:S01]  /*14f0*/  SHF.R.S32.HI R30, RZ, 0x1f, R29 ;  /* 0x0000001fff1e7819 */ /* 0x000fe2000001141d */
        /* <DEDUP_REMOVED lines=13> */
[----:B------:R-:W-:Y:S01]  /*15d0*/  LOP3.LUT R18, R13, 0xfffffff0, RZ, 0xc0, !PT ;  /* 0xfffffff00d127812 */ /* 0x000fe200078ec0ff */
[----:B------:R-:W-:Y:S01]  /*15e0*/  IMAD.IADD R5, R29, 0x1, -R16 ;  /* 0x000000011d057824 */ /* 0x000fe200078e0a10 */
[----:B------:R-:W-:Y:S01]  /*15f0*/  LEA.HI R11, R13, R4, RZ, 0x1 ;  /* 0x000000040d0b7211 */ /* 0x000fe200078f08ff */
[----:B------:R-:W-:Y:S01]  /*1600*/  ULDC.64 UR12, c[0x0][0x210] ;  /* 0x00008400000c7ab9 */ /* 0x000fe20000000a00 */
[----:B------:R-:W-:Y:S01]  /*1610*/  LOP3.LUT R165, R165, 0x1c0, RZ, 0xc0, !PT ;  /* 0x000001c0a5a57812 */ /* 0x000fe200078ec0ff */
[----:B------:R-:W-:Y:S01]  /*1620*/  IMAD.SHL.U32 R32, R5, 0x8, RZ ;  /* 0x0000000805207824 */ /* 0x000fe200078e00ff */
[----:B------:R-:W-:Y:S01]  /*1630*/  SHF.R.S32.HI R23, RZ, 0x1f, R22 ;  /* 0x0000001fff177819 */ /* 0x000fe20000011416 */
[----:B------:R-:W-:Y:S01]  /*1640*/  IMAD.IADD R13, R29, 0x1, -R18 ;  /* 0x000000011d0d7824 */ /* 0x000fe200078e0a12 */
[----:B------:R-:W-:Y:S01]  /*1650*/  LOP3.LUT R11, R11, 0xfffffffe, RZ, 0xc0, !PT ;  /* 0xfffffffe0b0b7812 */ /* 0x000fe200078ec0ff */
[----:B------:R-:W-:Y:S01]  /*1660*/  IMAD R9, R8, UR11, R9 ;  /* 0x0000000b08097c24 */ /* 0x000fe2000f8e0209 */
[----:B------:R-:W-:Y:S01]  /*1670*/  LOP3.LUT R16, R165, 0x38, R32, 0xf8, !PT ;  /* 0x00000038a5107812 */ /* 0x000fe200078ef820 */
[----:B------:R-:W-:Y:S01]  /*1680*/  IMAD R17, R23, UR6, RZ ;  /* 0x0000000617117c24 */ /* 0x000fe2000f8e02ff */
[----:B------:R-:W-:Y:S01]  /*1690*/  SHF.R.U32.HI R165, RZ, 0x3, R165 ;  /* 0x00000003ffa57819 */ /* 0x000fe200000116a5 */
[----:B------:R-:W-:Y:S01]  /*16a0*/  IMAD.WIDE R26, R27, 0x40, R22 ;  /* 0x000000401b1a7825 */ /* 0x000fe200078e0216 */
[----:B------:R-:W-:-:S02]  /*16b0*/  SHF.R.S32.HI R20, RZ, 0x1f, R13 ;  /* 0x0000001fff147819 */ /* 0x000fc4000001140d */
[----:B------:R-:W-:Y:S01]  /*16c0*/  IADD3 R24, P0, R32, R24, RZ ;  /* 0x0000001820187210 */ /* 0x000fe20007f1e0ff */
[----:B------:R-:W-:Y:S01]  /*16d0*/  IMAD R17, R22, UR7, R17 ;  /* 0x0000000716117c24 */ /* 0x000fe2000f8e0211 */
[--C-:B------:R-:W-:Y:S01]  /*16e0*/  SHF.R.S32.HI R33, RZ, 0x1f, R32.reuse ;  /* 0x0000001fff217819 */ /* 0x100fe20000011420 */
[----:B------:R-:W-:Y:S01]  /*16f0*/  IMAD.IADD R4, R4, 0x1, -R11 ;  /* 0x0000000104047824 */ /* 0x000fe200078e0a0b */
        /* <DEDUP_REMOVED lines=11> */
[-C--:B------:R-:W-:Y:S01]  /*17b0*/  LEA.HI R18, R30, R29.reuse, RZ, 0x6 ;  /* 0x0000001d1e127211 */ /* 0x080fe200078f30ff */
[----:B------:R-:W-:Y:S01]  /*17c0*/  IMAD.WIDE.U32 R14, R22, UR6, R14 ;  /* 0x00000006160e7c25 */ /* 0x000fe2000f8e000e */
[----:B------:R-:W-:-:S03]  /*17d0*/  LEA.HI R30, R30, R29, RZ, 0x5 ;  /* 0x0000001d1e1e7211 */ /* 0x000fc600078f28ff */
[----:B------:R-:W-:Y:S01]  /*17e0*/  IMAD.IADD R2, R13, 0x1, -R2 ;  /* 0x000000010d027824 */ /* 0x000fe200078e0a02 */
[----:B------:R-:W-:Y:S01]  /*17f0*/  SHF.R.S32.HI R13, RZ, 0x1f, R10 ;  /* 0x0000001fff0d7819 */ /* 0x000fe2000001140a */
[----:B------:R-:W-:-:S04]  /*1800*/  IMAD.WIDE.U32 R20, R10, UR4, R20 ;  /* 0x000000040a147c25 */ /* 0x000fc8000f8e0014 */
[----:B------:R-:W-:Y:S02]  /*1810*/  IMAD R13, R13, UR4, RZ ;  /* 0x000000040d0d7c24 */ /* 0x000fe4000f8e02ff */
[----:B------:R-:W-:Y:S02]  /*1820*/  IMAD.SHL.U32 R11, R5, 0x40, RZ ;  /* 0x00000040050b7824 */ /* 0x000fe400078e00ff */
[----:B------:R-:W-:Y:S01]  /*1830*/  IMAD R13, R10, UR5, R13 ;  /* 0x000000050a0d7c24 */ /* 0x000fe2000f8e020d */
[----:B------:R-:W-:Y:S01]  /*1840*/  ULDC.64 UR4, c[0x0][0x218] ;  /* 0x0000860000047ab9 */ /* 0x000fe20000000a00 */
[----:B------:R-:W-:Y:S01]  /*1850*/  IMAD.X R0, R23, 0x1, R0, P0 ;  /* 0x0000000117007824 */ /* 0x000fe200000e0600 */
[----:B------:R-:W-:Y:S01]  /*1860*/  LEA R162, P0, R14, UR4, 0x1 ;  /* 0x000000040ea27c11 */ /* 0x000fe2000f8008ff */
[----:B------:R-:W-:Y:S01]  /*1870*/  IMAD.IADD R21, R21, 0x1, R13 ;  /* 0x0000000115157824 */ /* 0x000fe200078e020d */
[----:B------:R-:W-:Y:S01]  /*1880*/  LOP3.LUT R11, R11, 0x1c0, RZ, 0xc0, !PT ;  /* 0x000001c00b0b7812 */ /* 0x000fe200078ec0ff */
[----:B------:R-:W-:Y:S01]  /*1890*/  IMAD R13, R27, UR14, RZ ;  /* 0x0000000e1b0d7c24 */ /* 0x000fe2000f8e02ff */
[----:B------:R-:W-:Y:S01]  /*18a0*/  UMOV UR4, 0x400 ;  /* 0x0000040000047882 */ /* 0x000fe20000000000 */
[----:B------:R-:W-:Y:S01]  /*18b0*/  IMAD.IADD R17, R15, 0x1, R17 ;  /* 0x000000010f117824 */ /* 0x000fe200078e0211 */
[----:B------:R-:W-:Y:S01]  /*18c0*/  LOP3.LUT R12, R11, 0x8, R12, 0xf8, !PT ;  /* 0x000000080b0c7812 */ /* 0x000fe200078ef80c */
[C---:B------:R-:W-:Y:S01]  /*18d0*/  IMAD R13, R26.reuse, UR15, R13 ;  /* 0x0000000f1a0d7c24 */ /* 0x040fe2000f8e020d */
[----:B------:R-:W-:Y:S01]  /*18e0*/  SHF.R.U32.HI R11, RZ, 0x3, R11 ;  /* 0x00000003ff0b7819 */ /* 0x000fe2000001160b */
[----:B------:R-:W-:Y:S01]  /*18f0*/  IMAD.WIDE.U32 R20, R26, UR14, R20 ;  /* 0x0000000e1a147c25 */ /* 0x000fe2000f8e0014 */
[----:B------:R-:W-:Y:S01]  /*1900*/  LEA.HI.X R163, R14, UR5, R17, 0x1, P0 ;  /* 0x000000050ea37c11 */ /* 0x000fe200080f0c11 */
[----:B-1----:R-:W-:Y:S01]  /*1910*/  ULEA UR5, UR20, UR4, 0x18 ;  /* 0x0000000414057291 */ /* 0x002fe2000f8ec03f */
[----:B------:R-:W-:Y:S01]  /*1920*/  LOP3.LUT R11, R12, R11, RZ, 0x3c, !PT ;  /* 0x0000000b0c0b7212 */ /* 0x000fe200078e3cff */
[----:B------:R-:W-:Y:S01]  /*1930*/  IMAD.WIDE.U32 R24, R8, UR10, R24 ;  /* 0x0000000a08187c25 */ /* 0x000fe2000f8e0018 */
[----:B------:R-:W-:Y:S01]  /*1940*/  USHF.L.U32 UR4, UR14, 0x5, URZ ;  /* 0x000000050e047899 */ /* 0x000fe2000800063f */
[----:B------:R-:W-:Y:S01]  /*1950*/  LEA R8, P0, R20, UR12, 0x1 ;  /* 0x0000000c14087c11 */ /* 0x000fe2000f8008ff */
[----:B------:R-:W-:Y:S01]  /*1960*/  USHF.L.U64.HI UR12, UR14, 0x5, UR15 ;  /* 0x000000050e0c7899 */ /* 0x000fe2000801020f */
        /* <DEDUP_REMOVED lines=39> */
[----:B------:R-:W-:Y:S01]  /*1be0*/  LDGSTS.E.BYPASS.LTC128B.128 [R165+0x3000], desc[UR18][R14.64+0x80] ;  /* 0x030000800ea57fae */ /* 0x000fe2000b901d52 */
[----:B------:R-:W-:-:S03]  /*1bf0*/  ULDC UR4, c[0x0][0x39c] ;  /* 0x0000e70000047ab9 */ /* 0x000fc60000000800 */
        /* <DEDUP_REMOVED lines=25> */
[----:B------:R1:W-:Y:S01]  /*1d90*/  LDGSTS.E.BYPASS.LTC128B.128 [R165+0x7800], desc[UR18][R12.64+0x80] ;  /* 0x078000800ca57fae */ /* 0x0003e2000b901d52 */
[----:B------:R-:W-:Y:S01]  /*1da0*/  LOP3.LUT R151, R3, R4, RZ, 0xfc, !PT ;  /* 0x0000000403977212 */ /* 0x000fe200078efcff */
        /* <DEDUP_REMOVED lines=29> */
[----:B------:R-:W-:Y:S04]  /*1f80*/  LDGSTS.E.BYPASS.LTC128B.128 [R165+0xb000], desc[UR18][R12.64+0x80] ;  /* 0x0b0000800ca57fae */ /* 0x000fe8000b901d52 */
[----:B------:R-:W-:Y:S04]  /*1f90*/  LDGSTS.E.BYPASS.LTC128B.128 [R165+0x9800], desc[UR18][R10.64] ;  /* 0x098000000aa57fae */ /* 0x000fe8000b901d52 */
[----:B------:R2:W-:Y:S04]  /*1fa0*/  LDGSTS.E.BYPASS.LTC128B.128 [R165+0xb800], desc[UR18][R10.64+0x80] ;  /* 0x0b8000800aa57fae */ /* 0x0005e8000b901d52 */
[----:B------:R-:W-:Y:S04]  /*1fb0*/  LDSM.16.M88.4 R16, [R158] ;  /* 0x000000009e10783b */ /* 0x000fe80000000200 */
[----:B------:R-:W3:Y:S01]  /*1fc0*/  LDSM.16.M88.4 R32, [R31+0x4000] ;  /* 0x004000001f20783b */ /* 0x000ee20000000200 */
[----:B-1----:R-:W-:-:S03]  /*1fd0*/  IMAD.MOV.U32 R8, RZ, RZ, 0x20 ;  /* 0x00000020ff087424 */ /* 0x002fc600078e00ff */
[----:B------:R-:W-:Y:S02]  /*1fe0*/  LDSM.16.M88.4 R60, [R155] ;  /* 0x000000009b3c783b */ /* 0x000fe40000000200 */
[----:B------:R-:W-:Y:S02]  /*1ff0*/  SEL R0, R8, 0xffffffe0, !P1 ;  /* 0xffffffe008007807 */ /* 0x000fe40004800000 */
[----:B------:R-:W1:Y:S01]  /*2000*/  LDSM.16.M88.4 R52, [R31+0x4800] ;  /* 0x004800001f34783b */ /* 0x000e620000000200 */
[----:B------:R-:W-:Y:S02]  /*2010*/  LOP3.LUT P1, RZ, R2, 0x4, RZ, 0xc0, !PT ;  /* 0x0000000402ff7812 */ /* 0x000fe4000782c0ff */
[C---:B------:R-:W-:Y:S01]  /*2020*/  SEL R2, R5.reuse, 0xffffffc0, !P0 ;  /* 0xffffffc005027807 */ /* 0x040fe20004000000 */
[----:B------:R-:W-:Y:S01]  /*2030*/  IMAD.IADD R156, R158, 0x1, R0 ;  /* 0x000000019e9c7824 */ /* 0x000fe200078e0200 */
[----:B------:R-:W4:Y:S01]  /*2040*/  LDSM.16.M88.4 R68, [R31+0x5000] ;  /* 0x005000001f44783b */ /* 0x000f220000000200 */
[----:B------:R-:W-:-:S02]  /*2050*/  SEL R5, R5, 0xffffffc0, !P1 ;  /* 0xffffffc005057807 */ /* 0x000fc40004800000 */
[----:B------:R-:W-:Y:S01]  /*2060*/  IMAD.IADD R153, R157, 0x1, R2 ;  /* 0x000000019d997824 */ /* 0x000fe200078e0202 */
[----:B------:R-:W5:Y:S01]  /*2070*/  LDSM.16.M88.4 R88, [R156] ;  /* 0x000000009c58783b */ /* 0x000f620000000200 */
[----:B------:R-:W-:Y:S02]  /*2080*/  IMAD.IADD R144, R2, 0x1, R155 ;  /* 0x0000000102907824 */ /* 0x000fe400078e029b */
[--C-:B------:R-:W-:Y:S01]  /*2090*/  IMAD.IADD R154, R158, 0x1, R5.reuse ;  /* 0x000000019e9a7824 */ /* 0x100fe200078e0205 */
[----:B------:R-:W5:Y:S01]  /*20a0*/  LDSM.16.M88.4 R40, [R31+0x5800] ;  /* 0x005800001f28783b */ /* 0x000f620000000200 */
[----:B------:R-:W-:-:S03]  /*20b0*/  IMAD.IADD R152, R156, 0x1, R5 ;  /* 0x000000019c987824 */ /* 0x000fc600078e0205 */
[----:B------:R-:W-:Y:S04]  /*20c0*/  LDSM.16.M88.4 R20, [R154] ;  /* 0x000000009a14783b */ /* 0x000fe80000000200 */
[----:B--2---:R-:W2:Y:S04]  /*20d0*/  LDSM.16.M88.4 R8, [R153] ;  /* 0x000000009908783b */ /* 0x004ea80000000200 */
[----:B------:R-:W2:Y:S04]  /*20e0*/  LDSM.16.M88.4 R12, [R155+0x800] ;  /* 0x000800009b0c783b */ /* 0x000ea80000000200 */
[----:B------:R-:W2:Y:S01]  /*20f0*/  LDSM.16.M88.4 R24, [R155+0x1000] ;  /* 0x001000009b18783b */ /* 0x000ea20000000200 */
[C---:B---3--:R-:W-:Y:S03]  /*2100*/  HMMA.16816.F32.BF16 R36, R16.reuse, R32, RZ ;  /* 0x000000201024723c */ /* 0x048fe600000418ff */
[----:B------:R-:W-:Y:S03]  /*2110*/  LDSM.16.M88.4 R84, [R152] ;  /* 0x000000009854783b */ /* 0x000fe60000000200 */
[C---:B------:R-:W-:Y:S01]  /*2120*/  HMMA.16816.F32.BF16 R32, R16.reuse, R34, RZ ;  /* 0x000000221020723c */ /* 0x040fe200000418ff */
[----:B------:R-:W3:Y:S04]  /*2130*/  LDSM.16.M88.4 R48, [R144] ;  /* 0x000000009030783b */ /* 0x000ee80000000200 */
[----:B------:R-:W-:Y:S01]  /*2140*/  LDSM.16.M88.4 R56, [R155+0x1800] ;  /* 0x001800009b38783b */ /* 0x000fe20000000200 */
[C---:B-1----:R-:W-:Y:S03]  /*2150*/  HMMA.16816.F32.BF16 R44, R16.reuse, R52, RZ ;  /* 0x00000034102c723c */ /* 0x042fe600000418ff */
[----:B------:R-:W-:Y:S03]  /*2160*/  LDSM.16.M88.4 R92, [R31+0x6800] ;  /* 0x006800001f5c783b */ /* 0x000fe60000000200 */
[C---:B------:R-:W-:Y:S01]  /*2170*/  HMMA.16816.F32.BF16 R52, R16.reuse, R54, RZ ;  /* 0x000000361034723c */ /* 0x040fe200000418ff */
[----:B------:R-:W-:Y:S04]  /*2180*/  LDSM.16.M88.4 R96, [R153+0x1800] ;  /* 0x001800009960783b */ /* 0x000fe80000000200 */
[----:B------:R-:W-:Y:S01]  /*2190*/  LDSM.16.M88.4 R80, [R144+0x1000] ;  /* 0x001000009050783b */ /* 0x000fe20000000200 */
[----:B----4-:R-:W-:Y:S03]  /*21a0*/  HMMA.16816.F32.BF16 R72, R16, R68, RZ ;  /* 0x000000441048723c */ /* 0x010fe600000418ff */
[----:B------:R-:W-:Y:S03]  /*21b0*/  LDSM.16.M88.4 R76, [R144+0x1800] ;  /* 0x00180000904c783b */ /* 0x000fe60000000200 */
[----:B-----5:R-:W-:Y:S01]  /*21c0*/  HMMA.16816.F32.BF16 R32, R88, R62, R32 ;  /* 0x0000003e5820723c */ /* 0x020fe20000041820 */
[----:B------:R-:W0:Y:S05]  /*21d0*/  LDGDEPBAR ;  /* 0x00000000000079af */ /* 0x000e2a0000000000 */
[----:B------:R-:W-:Y:S06]  /*21e0*/  HMMA.16816.F32.BF16 R68, R16, R70, RZ ;  /* 0x000000461044723c */ /* 0x000fec00000418ff */
[----:B------:R-:W-:Y:S01]  /*21f0*/  HMMA.16816.F32.BF16 R36, R88, R60, R36 ;  /* 0x0000003c5824723c */ /* 0x000fe20000041824 */
[----:B------:R-:W-:Y:S05]  /*2200*/  LDSM.16.M88.4 R60, [R158+0x2000] ;  /* 0x002000009e3c783b */ /* 0x000fea0000000200 */
[C---:B------:R-:W-:Y:S06]  /*2210*/  HMMA.16816.F32.BF16 R64, R16.reuse, R40, RZ ;  /* 0x000000281040723c */ /* 0x040fec00000418ff */
[----:B------:R-:W-:Y:S01]  /*2220*/  HMMA.16816.F32.BF16 R16, R16, R42, RZ ;  /* 0x0000002a1010723c */ /* 0x000fe200000418ff */
[----:B------:R-:W1:Y:S05]  /*2230*/  LDSM.16.M88.4 R40, [R153+0x800] ;  /* 0x000800009928783b */ /* 0x000e6a0000000200 */
[----:B--2---:R-:W-:Y:S06]  /*2240*/  HMMA.16816.F32.BF16 R32, R20, R10, R32 ;  /* 0x0000000a1420723c */ /* 0x004fec0000041820 */
[C---:B------:R-:W-:Y:S06]  /*2250*/  HMMA.16816.F32.BF16 R44, R88.reuse, R12, R44 ;  /* 0x0000000c582c723c */ /* 0x040fec000004182c */
[C---:B------:R-:W-:Y:S01]  /*2260*/  HMMA.16816.F32.BF16 R52, R88.reuse, R14, R52 ;  /* 0x0000000e5834723c */ /* 0x040fe20000041834 */
[----:B------:R-:W-:Y:S05]  /*2270*/  LDSM.16.M88.4 R12, [R153+0x1000] ;  /* 0x00100000990c783b */ /* 0x000fea0000000200 */
[C---:B------:R-:W-:Y:S06]  /*2280*/  HMMA.16816.F32.BF16 R72, R88.reuse, R24, R72 ;  /* 0x000000185848723c */ /* 0x040fec0000041848 */
[----:B------:R-:W-:Y:S01]  /*2290*/  HMMA.16816.F32.BF16 R68, R88, R26, R68 ;  /* 0x0000001a5844723c */ /* 0x000fe20000041844 */
[----:B------:R-:W2:Y:S05]  /*22a0*/  LDSM.16.M88.4 R24, [R31+0x6000] ;  /* 0x006000001f18783b */ /* 0x000eaa0000000200 */
[----:B------:R-:W-:Y:S01]  /*22b0*/  HMMA.16816.F32.BF16 R36, R20, R8, R36 ;  /* 0x000000081424723c */ /* 0x000fe20000041824 */
[----:B------:R-:W4:Y:S05]  /*22c0*/  LDSM.16.M88.4 R8, [R144+0x800] ;  /* 0x000800009008783b */ /* 0x000f2a0000000200 */
[----:B---3--:R-:W-:Y:S06]  /*22d0*/  HMMA.16816.F32.BF16 R32, R84, R50, R32 ;  /* 0x000000325420723c */ /* 0x008fec0000041820 */
[C---:B-1----:R-:W-:Y:S06]  /*22e0*/  HMMA.16816.F32.BF16 R44, R20.reuse, R40, R44 ;  /* 0x00000028142c723c */ /* 0x042fec000004182c */
[----:B------:R-:W-:Y:S01]  /*22f0*/  HMMA.16816.F32.BF16 R52, R20, R42, R52 ;  /* 0x0000002a1434723c */ /* 0x000fe20000041834 */
[----:B------:R-:W-:Y:S05]  /*2300*/  LDSM.16.M88.4 R40, [R153+0x2000] ;  /* 0x002000009928783b */ /* 0x000fea0000000200 */
[C---:B------:R-:W-:Y:S06]  /*2310*/  HMMA.16816.F32.BF16 R64, R88.reuse, R56, R64 ;  /* 0x000000385840723c */ /* 0x040fec0000041840 */
[----:B------:R-:W-:Y:S01]  /*2320*/  HMMA.16816.F32.BF16 R88, R88, R58, R16 ;  /* 0x0000003a5858723c */ /* 0x000fe20000041810 */
[----:B------:R-:W-:Y:S04]  /*2330*/  LDSM.16.M88.4 R16, [R156+0x2000] ;  /* 0x002000009c10783b */ /* 0x000fe80000000200 */
[----:B------:R-:W1:Y:S01]  /*2340*/  LDSM.16.M88.4 R56, [R155+0x2000] ;  /* 0x002000009b38783b */ /* 0x000e620000000200 */
[----:B------:R-:W-:Y:S03]  /*2350*/  HMMA.16816.F32.BF16 R36, R84, R48, R36 ;  /* 0x000000305424723c */ /* 0x000fe60000041824 */
[----:B------:R-:W-:Y:S03]  /*2360*/  LDSM.16.M88.4 R48, [R155+0x2800] ;  /* 0x002800009b30783b */ /* 0x000fe60000000200 */
[----:B--2---:R-:W-:Y:S06]  /*2370*/  HMMA.16816.F32.BF16 R32, R60, R26, R32 ;  /* 0x0000001a3c20723c */ /* 0x004fec0000041820 */
[C---:B----4-:R-:W-:Y:S06]  /*2380*/  HMMA.16816.F32.BF16 R44, R84.reuse, R8, R44 ;  /* 0x00000008542c723c */ /* 0x050fec000004182c */
[----:B------:R-:W-:Y:S01]  /*2390*/  HMMA.16816.F32.BF16 R52, R84, R10, R52 ;  /* 0x0000000a5434723c */ /* 0x000fe20000041834 */
[----:B------:R-:W-:Y:S05]  /*23a0*/  LDSM.16.M88.4 R8, [R152+0x2000] ;  /* 0x002000009808783b */ /* 0x000fea0000000200 */
[C---:B------:R-:W-:Y:S06]  /*23b0*/  HMMA.16816.F32.BF16 R72, R20.reuse, R12, R72 ;  /* 0x0000000c1448723c */ /* 0x040fec0000041848 */
[----:B------:R-:W-:Y:S01]  /*23c0*/  HMMA.16816.F32.BF16 R68, R20, R14, R68 ;  /* 0x0000000e1444723c */ /* 0x000fe20000041844 */
[----:B------:R-:W2:Y:S05]  /*23d0*/  LDSM.16.M88.4 R12, [R154+0x2000] ;  /* 0x002000009a0c783b */ /* 0x000eaa0000000200 */
[----:B------:R-:W-:Y:S01]  /*23e0*/  HMMA.16816.F32.BF16 R36, R60, R24, R36 ;  /* 0x000000183c24723c */ /* 0x000fe20000041824 */
[----:B------:R-:W3:Y:S05]  /*23f0*/  LDSM.16.M88.4 R24, [R144+0x2000] ;  /* 0x002000009018783b */ /* 0x000eea0000000200 */
        /* <DEDUP_REMOVED lines=8> */
[----:B------:R-:W4:Y:S05]  /*2480*/  LDSM.16.M88.4 R20, [R153+0x2800] ;  /* 0x002800009914783b */ /* 0x000f2a0000000200 */
[----:B--2---:R-:W-:Y:S06]  /*2490*/  HMMA.16816.F32.BF16 R32, R12, R42, R32 ;  /* 0x0000002a0c20723c */ /* 0x004fec0000041820 */
[C---:B------:R-:W-:Y:S06]  /*24a0*/  HMMA.16816.F32.BF16 R72, R84.reuse, R80, R72 ;  /* 0x000000505448723c */ /* 0x040fec0000041848 */
[----:B------:R-:W-:Y:S06]  /*24b0*/  HMMA.16816.F32.BF16 R68, R84, R82, R68 ;  /* 0x000000525444723c */ /* 0x000fec0000041844 */
[C---:B------:R-:W-:Y:S06]  /*24c0*/  HMMA.16816.F32.BF16 R44, R16.reuse, R48, R44 ;  /* 0x00000030102c723c */ /* 0x040fec000004182c */
[----:B------:R-:W-:Y:S06]  /*24d0*/  HMMA.16816.F32.BF16 R52, R16, R50, R52 ;  /* 0x000000321034723c */ /* 0x000fec0000041834 */
[----:B------:R-:W-:Y:S01]  /*24e0*/  HMMA.16816.F32.BF16 R36, R12, R40, R36 ;  /* 0x000000280c24723c */ /* 0x000fe20000041824 */
[----:B------:R-:W2:Y:S01]  /*24f0*/  LDSM.16.M88.4 R40, [R155+0x3000] ;  /* 0x003000009b28783b */ /* 0x000ea20000000200 */
[----:B------:R-:W-:-:S04]  /*2500*/  VIADD R50, R28, 0xffffffff ;  /* 0xffffffff1c327836 */ /* 0x000fc80000000000 */
[----:B------:R-:W-:Y:S01]  /*2510*/  HMMA.16816.F32.BF16 R80, R84, R76, R64 ;  /* 0x0000004c5450723c */ /* 0x000fe20000041840 */
[----:B------:R-:W5:Y:S01]  /*2520*/  LDSM.16.M88.4 R64, [R144+0x2800] ;  /* 0x002800009040783b */ /* 0x000f620000000200 */
[----:B------:R-:W-:-:S04]  /*2530*/  ISETP.GT.AND P0, PT, R50, R159, PT ;  /* 0x0000009f3200720c */ /* 0x000fc80003f04270 */
[----:B---3--:R-:W-:Y:S06]  /*2540*/  HMMA.16816.F32.BF16 R32, R8, R26, R32 ;  /* 0x0000001a0820723c */ /* 0x008fec0000041820 */
[C---:B-1----:R-:W-:Y:S06]  /*2550*/  HMMA.16816.F32.BF16 R72, R60.reuse, R56, R72 ;  /* 0x000000383c48723c */ /* 0x042fec0000041848 */
[----:B------:R-:W-:Y:S06]  /*2560*/  HMMA.16816.F32.BF16 R68, R60, R58, R68 ;  /* 0x0000003a3c44723c */ /* 0x000fec0000041844 */
[C---:B----4-:R-:W-:Y:S06]  /*2570*/  HMMA.16816.F32.BF16 R44, R12.reuse, R20, R44 ;  /* 0x000000140c2c723c */ /* 0x050fec000004182c */
[----:B------:R-:W-:Y:S01]  /*2580*/  HMMA.16816.F32.BF16 R52, R12, R22, R52 ;  /* 0x000000160c34723c */ /* 0x000fe20000041834 */
[----:B------:R-:W1:Y:S01]  /*2590*/  LDSM.16.M88.4 R20, [R155+0x3800] ;  /* 0x003800009b14783b */ /* 0x000e620000000200 */
[----:B------:R-:W-:Y:S01]  /*25a0*/  FMUL.FTZ R32, R32, UR4 ;  /* 0x0000000420207c20 */ /* 0x000fe20008410000 */
[----:B------:R-:W-:-:S03]  /*25b0*/  FMUL.FTZ R49, R33, UR4 ;  /* 0x0000000421317c20 */ /* 0x000fc60008410000 */
[----:B------:R-:W-:Y:S03]  /*25c0*/  HMMA.16816.F32.BF16 R88, R84, R78, R88 ;  /* 0x0000004e5458723c */ /* 0x000fe60000041858 */
[----:B------:R-:W-:Y:S03]  /*25d0*/  MUFU.TANH R49, R49 ;  /* 0x0000003100317308 */ /* 0x000fe60000002400 */
[----:B------:R-:W-:Y:S01]  /*25e0*/  HMMA.16816.F32.BF16 R36, R8, R24, R36 ;  /* 0x000000180824723c */ /* 0x000fe20000041824 */
[----:B------:R-:W3:Y:S05]  /*25f0*/  LDSM.16.M88.4 R24, [R153+0x3000] ;  /* 0x003000009918783b */ /* 0x000eea0000000200 */
[----:B------:R-:W-:Y:S06]  /*2600*/  HMMA.16816.F32.BF16 R80, R60, R92, R80 ;  /* 0x0000005c3c50723c */ /* 0x000fec0000041850 */
[C---:B--2---:R-:W-:Y:S01]  /*2610*/  HMMA.16816.F32.BF16 R72, R16.reuse, R40, R72 ;  /* 0x000000281048723c */ /* 0x044fe20000041848 */
[----:B------:R2:W-:Y:S05]  /*2620*/  MUFU.TANH R41, R32 ;  /* 0x0000002000297308 */ /* 0x0005ea0000002400 */
[----:B------:R-:W-:Y:S06]  /*2630*/  HMMA.16816.F32.BF16 R68, R16, R42, R68 ;  /* 0x0000002a1044723c */ /* 0x000fec0000041844 */
[----:B------:R-:W-:Y:S01]  /*2640*/  HMMA.16816.F32.BF16 R88, R60, R94, R88 ;  /* 0x0000005e3c58723c */ /* 0x000fe20000041858 */
[----:B------:R-:W-:Y:S01]  /*2650*/  FMUL.FTZ R42, R34, UR4 ;  /* 0x00000004222a7c20 */ /* 0x000fe20008410000 */
[----:B------:R-:W-:Y:S01]  /*2660*/  FMUL.FTZ R43, R35, UR4 ;  /* 0x00000004232b7c20 */ /* 0x000fe20008410000 */
[----:B------:R-:W-:Y:S01]  /*2670*/  FMUL.FTZ R37, R37, UR4 ;  /* 0x0000000425257c20 */ /* 0x000fe20008410000 */
[----:B------:R-:W-:Y:S01]  /*2680*/  FMUL.FTZ R2, R36, UR4 ;  /* 0x0000000424027c20 */ /* 0x000fe20008410000 */
[----:B------:R-:W-:Y:S01]  /*2690*/  FMUL.FTZ R31, R38, UR4 ;  /* 0x00000004261f7c20 */ /* 0x000fe20008410000 */
[----:B-----5:R-:W-:Y:S01]  /*26a0*/  HMMA.16816.F32.BF16 R44, R8, R64, R44 ;  /* 0x00000040082c723c */ /* 0x020fe2000004182c */
[----:B--2---:R-:W2:Y:S01]  /*26b0*/  LDSM.16.M88.4 R32, [R153+0x3800] ;  /* 0x003800009920783b */ /* 0x004ea20000000200 */
[----:B------:R4:W-:Y:S01]  /*26c0*/  MUFU.TANH R48, R37 ;  /* 0x0000002500307308 */ /* 0x0009e20000002400 */
[----:B------:R-:W-:-:S03]  /*26d0*/  FMUL.FTZ R40, R39, UR4 ;  /* 0x0000000427287c20 */ /* 0x000fc60008410000 */
[----:B-1----:R-:W-:Y:S04]  /*26e0*/  HMMA.16816.F32.BF16 R80, R16, R20, R80 ;  /* 0x000000141050723c */ /* 0x002fe80000041850 */
[----:B------:R-:W1:Y:S02]  /*26f0*/  MUFU.TANH R2, R2 ;  /* 0x0000000200027308 */ /* 0x000e640000002400 */
[----:B---3--:R-:W-:Y:S06]  /*2700*/  HMMA.16816.F32.BF16 R72, R12, R24, R72 ;  /* 0x000000180c48723c */ /* 0x008fec0000041848 */
[----:B------:R-:W-:Y:S01]  /*2710*/  HMMA.16816.F32.BF16 R88, R16, R22, R88 ;  /* 0x000000161058723c */ /* 0x000fe20000041858 */
[----:B----4-:R-:W3:Y:S01]  /*2720*/  LDSM.16.M88.4 R36, [R144+0x3000] ;  /* 0x003000009024783b */ /* 0x010ee20000000200 */
[----:B------:R-:W-:Y:S01]  /*2730*/  LOP3.LUT R24, R30, 0xffffffe0, RZ, 0xc0, !PT ;  /* 0xffffffe01e187812 */ /* 0x000fe200078ec0ff */
[----:B------:R-:W4:Y:S01]  /*2740*/  MUFU.TANH R31, R31 ;  /* 0x0000001f001f7308 */ /* 0x000f220000002400 */
[----:B------:R-:W-:-:S02]  /*2750*/  SHF.R.S32.HI R30, RZ, 0x1f, R30 ;  /* 0x0000001fff1e7819 */ /* 0x000fc4000001141e */
[----:B------:R-:W-:Y:S01]  /*2760*/  FMUL.FTZ R21, R47, UR4 ;  /* 0x000000042f157c20 */ /* 0x000fe20008410000 */
[----:B------:R-:W-:Y:S01]  /*2770*/  HMMA.16816.F32.BF16 R68, R12, R26, R68 ;  /* 0x0000001a0c44723c */ /* 0x000fe20000041844 */
[----:B------:R-:W-:Y:S01]  /*2780*/  IMAD.IADD R47, R29, 0x1, -R24 ;  /* 0x000000011d2f7824 */ /* 0x000fe200078e0a18 */
[----:B------:R-:W-:Y:S01]  /*2790*/  LEA.HI R30, R30, R7, RZ, 0x2 ;  /* 0x000000071e1e7211 */ /* 0x000fe200078f10ff */
[----:B------:R-:W5:Y:S01]  /*27a0*/  LDSM.16.M88.4 R24, [R144+0x3800] ;  /* 0x003800009018783b */ /* 0x000f620000000200 */
[----:B------:R-:W4:Y:S01]  /*27b0*/  MUFU.TANH R40, R40 ;  /* 0x0000002800287308 */ /* 0x000f220000002400 */
[----:B------:R-:W-:Y:S01]  /*27c0*/  FMUL.FTZ R45, R45, UR4 ;  /* 0x000000042d2d7c20 */ /* 0x000fe20008410000 */
[----:B------:R-:W-:Y:S01]  /*27d0*/  SHF.R.S32.HI R168, RZ, 0x1f, R47 ;  /* 0x0000001fffa87819 */ /* 0x000fe2000001142f */
[----:B------:R-:W-:Y:S01]  /*27e0*/  HMMA.16816.F32.BF16 R52, R8, R66, R52 ;  /* 0x000000420834723c */ /* 0x000fe20000041834 */
[----:B------:R-:W-:Y:S01]  /*27f0*/  LOP3.LUT R30, R30, 0xfffffffc, RZ, 0xc0, !PT ;  /* 0xfffffffc1e1e7812 */ /* 0x000fe200078ec0ff */
[----:B------:R-:W-:Y:S01]  /*2800*/  FMUL.FTZ R20, R46, UR4 ;  /* 0x000000042e147c20 */ /* 0x000fe20008410000 */
[----:B------:R-:W-:Y:S01]  /*2810*/  LEA.HI R168, R168, R47, RZ, 0x2 ;  /* 0x0000002fa8a87211 */ /* 0x000fe200078f10ff */
[----:B------:R-:W-:Y:S01]  /*2820*/  FMUL.FTZ R44, R44, UR4 ;  /* 0x000000042c2c7c20 */ /* 0x000fe20008410000 */
[----:B------:R-:W4:Y:S01]  /*2830*/  MUFU.TANH R42, R42 ;  /* 0x0000002a002a7308 */ /* 0x000f220000002400 */
[----:B------:R-:W-:Y:S01]  /*2840*/  IMAD.IADD R169, R7, 0x1, -R30 ;  /* 0x0000000107a97824 */ /* 0x000fe200078e0a1e */
[----:B------:R-:W-:Y:S01]  /*2850*/  SHF.R.S32.HI R168, RZ, 0x2, R168 ;  /* 0x00000002ffa87819 */ /* 0x000fe200000114a8 */
[----:B------:R-:W-:-:S04]  /*2860*/  DEPBAR.LE SB0, 0x0 ;  /* 0x000080000000791a */ /* 0x000fc80000000000 */
[C---:B--2---:R-:W-:Y:S01]  /*2870*/  HMMA.16816.F32.BF16 R80, R12.reuse, R32, R80 ;  /* 0x000000200c50723c */ /* 0x044fe20000041850 */
[----:B------:R-:W2:Y:S05]  /*2880*/  MUFU.TANH R43, R43 ;  /* 0x0000002b002b7308 */ /* 0x000eaa0000002400 */
[----:B------:R-:W-:Y:S01]  /*2890*/  HMMA.16816.F32.BF16 R88, R12, R34, R88 ;  /* 0x000000220c58723c */ /* 0x000fe20000041858 */
[----:B------:R-:W-:Y:S02]  /*28a0*/  IMAD R33, R7, 0x10, R100 ;  /* 0x0000001007217824 */ /* 0x000fe400078e0264 */
[----:B------:R-:W-:Y:S03]  /*28b0*/  MUFU.TANH R45, R45 ;  /* 0x0000002d002d7308 */ /* 0x000fe60000002400 */
[----:B------:R-:W-:Y:S01]  /*28c0*/  IADD3 R33, R33, 0x1, R168 ;  /* 0x0000000121217810 */ /* 0x000fe20007ffe0a8 */
[----:B------:R-:W-:Y:S01]  /*28d0*/  FMUL.FTZ R52, R52, UR4 ;  /* 0x0000000434347c20 */ /* 0x000fe20008410000 */
[----:B------:R-:W-:Y:S01]  /*28e0*/  FMUL.FTZ R46, R54, UR4 ;  /* 0x00000004362e7c20 */ /* 0x000fe20008410000 */
[----:B---3--:R-:W-:Y:S01]  /*28f0*/  HMMA.16816.F32.BF16 R68, R8, R38, R68 ;  /* 0x000000260844723c */ /* 0x008fe20000041844 */
[----:B------:R-:W-:Y:S01]  /*2900*/  IADD3 R33, R6, -UR17, R33 ;  /* 0x8000001106217c10 */ /* 0x000fe2000fffe021 */
[----:B------:R-:W3:Y:S01]  /*2910*/  MUFU.TANH R20, R20 ;  /* 0x0000001400147308 */ /* 0x000ee20000002400 */
[----:B------:R-:W-:-:S03]  /*2920*/  FMUL.FTZ R55, R55, UR4 ;  /* 0x0000000437377c20 */ /* 0x000fc60008410000 */
[C---:B------:R-:W-:Y:S01]  /*2930*/  HMMA.16816.F32.BF16 R72, R8.reuse, R36, R72 ;  /* 0x000000240848723c */ /* 0x040fe20000041848 */
[----:B------:R-:W-:Y:S02]  /*2940*/  IMAD.SHL.U32 R38, R29, 0x2, RZ ;  /* 0x000000021d267824 */ /* 0x000fe400078e00ff */
[----:B------:R-:W-:Y:S01]  /*2950*/  IMAD.SHL.U32 R29, R50, 0x40, RZ ;  /* 0x00000040321d7824 */ /* 0x000fe200078e00ff */
[----:B------:R-:W3:Y:S01]  /*2960*/  MUFU.TANH R44, R44 ;  /* 0x0000002c002c7308 */ /* 0x000ee20000002400 */
[----:B------:R-:W-:Y:S01]  /*2970*/  VIADD R7, R33, UR16 ;  /* 0x0000001021077c36 */ /* 0x000fe20008000000 */
[----:B-----5:R-:W-:Y:S01]  /*2980*/  HMMA.16816.F32.BF16 R80, R8, R24, R80 ;  /* 0x000000180850723c */ /* 0x020fe20000041850 */
[----:B------:R-:W-:Y:S01]  /*2990*/  FMUL.FTZ R36, R53, UR4 ;  /* 0x0000000435247c20 */ /* 0x000fe20008410000 */
[----:B------:R-:W-:Y:S02]  /*29a0*/  LOP3.LUT R30, R29, 0x6, R38, 0xf8, !PT ;  /* 0x000000061d1e7812 */ /* 0x000fe400078ef826 */
[----:B------:R-:W-:-:S02]  /*29b0*/  VIMNMX R33, R7, R6, PT ;  /* 0x0000000607217248 */ /* 0x000fc40003fe0100 */
[C---:B------:R-:W-:Y:S01]  /*29c0*/  LOP3.LUT R16, R30.reuse, 0x1, RZ, 0xfc, !PT ;  /* 0x000000011e107812 */ /* 0x040fe200078efcff */
[----:B------:R-:W-:Y:S01]  /*29d0*/  HMMA.16816.F32.BF16 R88, R8, R26, R88 ;  /* 0x0000001a0858723c */ /* 0x000fe20000041858 */
[----:B------:R-:W-:Y:S01]  /*29e0*/  VIADDMNMX R23, R7, 0x8, R6, PT ;  /* 0x0000000807177846 */ /* 0x000fe20003800106 */
[----:B------:R-:W5:Y:S01]  /*29f0*/  MUFU.TANH R21, R21 ;  /* 0x0000001500157308 */ /* 0x000f620000002400 */
[-C--:B------:R-:W-:Y:S02]  /*2a00*/  ISETP.GE.AND P1, PT, R30, R33.reuse, PT ;  /* 0x000000211e00720c */ /* 0x080fe40003f26270 */
[C---:B------:R-:W-:Y:S01]  /*2a10*/  ISETP.GE.AND P3, PT, R16.reuse, R33, PT ;  /* 0x000000211000720c */ /* 0x040fe20003f66270 */
[----:B------:R-:W-:Y:S01]  /*2a20*/  FMUL.FTZ R22, R69, UR4 ;  /* 0x0000000445167c20 */ /* 0x000fe20008410000 */
[-C--:B------:R-:W-:Y:S01]  /*2a30*/  ISETP.GE.AND P5, PT, R16, R23.reuse, PT ;  /* 0x000000171000720c */ /* 0x080fe20003fa6270 */
[----:B------:R-:W-:Y:S01]  /*2a40*/  FMUL.FTZ R24, R70, UR4 ;  /* 0x0000000446187c20 */ /* 0x000fe20008410000 */
[----:B-1----:R-:W-:Y:S01]  /*2a50*/  FSEL R16, R2, -INF , !P1 ;  /* 0xff80000002107808 */ /* 0x002fe20004800000 */
[----:B------:R-:W1:Y:S01]  /*2a60*/  MUFU.TANH R37, R52 ;  /* 0x0000003400257308 */ /* 0x000e620000002400 */
[----:B------:R-:W-:Y:S01]  /*2a70*/  ISETP.GE.AND P1, PT, R30, R23, PT ;  /* 0x000000171e00720c */ /* 0x000fe20003f26270 */
[----:B------:R-:W-:Y:S01]  /*2a80*/  FMUL.FTZ R72, R72, UR4 ;  /* 0x0000000448487c20 */ /* 0x000fe20008410000 */
[C---:B------:R-:W-:Y:S01]  /*2a90*/  LOP3.LUT R6, R30.reuse, 0x8, RZ, 0xfc, !PT ;  /* 0x000000081e067812 */ /* 0x040fe200078efcff */
[----:B------:R-:W-:Y:S01]  /*2aa0*/  FMUL.FTZ R73, R73, UR4 ;  /* 0x0000000449497c20 */ /* 0x000fe20008410000 */
[----:B------:R-:W-:Y:S01]  /*2ab0*/  LOP3.LUT R2, R30, 0x9, RZ, 0xfc, !PT ;  /* 0x000000091e027812 */ /* 0x000fe200078efcff */
[----:B------:R-:W-:Y:S01]  /*2ac0*/  FMUL.FTZ R74, R74, UR4 ;  /* 0x000000044a4a7c20 */ /* 0x000fe20008410000 */
[----:B----4-:R-:W-:Y:S01]  /*2ad0*/  FSEL R31, R31, -INF , !P1 ;  /* 0xff8000001f1f7808 */ /* 0x010fe20004800000 */
[----:B------:R-:W-:Y:S01]  /*2ae0*/  MUFU.TANH R36, R36 ;  /* 0x0000002400247308 */ /* 0x000fe20000002400 */
[----:B------:R-:W-:Y:S01]  /*2af0*/  FSEL R48, R48, -INF , !P3 ;  /* 0xff80000030307808 */ /* 0x000fe20005800000 */
[----:B------:R-:W-:Y:S01]  /*2b00*/  FMUL.FTZ R75, R75, UR4 ;  /* 0x000000044b4b7c20 */ /* 0x000fe20008410000 */
[-C--:B------:R-:W-:Y:S01]  /*2b10*/  ISETP.GE.AND P4, PT, R6, R33.reuse, PT ;  /* 0x000000210600720c */ /* 0x080fe20003f86270 */
[----:B------:R-:W-:Y:S01]  /*2b20*/  FMUL.FTZ R68, R68, UR4 ;  /* 0x0000000444447c20 */ /* 0x000fe20008410000 */
[C---:B------:R-:W-:Y:S01]  /*2b30*/  ISETP.GE.AND P1, PT, R2.reuse, R33, PT ;  /* 0x000000210200720c */ /* 0x040fe20003f26270 */
[----:B------:R-:W-:Y:S01]  /*2b40*/  FMUL.FTZ R25, R71, UR4 ;  /* 0x0000000447197c20 */ /* 0x000fe20008410000 */
[-C--:B------:R-:W-:Y:S01]  /*2b50*/  ISETP.GE.AND P3, PT, R2, R23.reuse, PT ;  /* 0x000000170200720c */ /* 0x080fe20003f66270 */
[----:B------:R-:W4:Y:S01]  /*2b60*/  MUFU.TANH R46, R46 ;  /* 0x0000002e002e7308 */ /* 0x000f220000002400 */
[----:B------:R-:W-:Y:S01]  /*2b70*/  LOP3.LUT R2, R30, 0x10, RZ, 0xfc, !PT ;  /* 0x000000101e027812 */ /* 0x000fe200078efcff */
[----:B------:R-:W-:Y:S01]  /*2b80*/  FMUL.FTZ R80, R80, UR4 ;  /* 0x0000000450507c20 */ /* 0x000fe20008410000 */
[----:B------:R-:W-:Y:S01]  /*2b90*/  FSEL R19, R40, -INF , !P5 ;  /* 0xff80000028137808 */ /* 0x000fe20006800000 */
[----:B------:R-:W-:Y:S01]  /*2ba0*/  FMUL.FTZ R81, R81, UR4 ;  /* 0x0000000451517c20 */ /* 0x000fe20008410000 */
[----:B------:R-:W-:Y:S01]  /*2bb0*/  FSEL R14, R41, -INF , !P4 ;  /* 0xff800000290e7808 */ /* 0x000fe20006000000 */
[----:B------:R-:W-:Y:S01]  /*2bc0*/  FMUL.FTZ R82, R82, UR4 ;  /* 0x0000000452527c20 */ /* 0x000fe20008410000 */
[----:B------:R-:W-:Y:S01]  /*2bd0*/  ISETP.GE.AND P2, PT, R6, R23, PT ;  /* 0x000000170600720c */ /* 0x000fe20003f46270 */
[----:B------:R-:W4:Y:S01]  /*2be0*/  MUFU.TANH R108, R72 ;  /* 0x00000048006c7308 */ /* 0x000f220000002400 */
[C---:B------:R-:W-:Y:S01]  /*2bf0*/  ISETP.GE.AND P5, PT, R2.reuse, R33, PT ;  /* 0x000000210200720c */ /* 0x040fe20003fa6270 */
[----:B------:R-:W-:Y:S01]  /*2c00*/  FMUL.FTZ R83, R83, UR4 ;  /* 0x0000000453537c20 */ /* 0x000fe20008410000 */
[----:B------:R-:W-:Y:S01]  /*2c10*/  ISETP.GE.AND P4, PT, R2, R23, PT ;  /* 0x000000170200720c */ /* 0x000fe20003f86270 */
[----:B------:R-:W-:Y:S01]  /*2c20*/  FMUL.FTZ R88, R88, UR4 ;  /* 0x0000000458587c20 */ /* 0x000fe20008410000 */
[----:B------:R-:W-:Y:S01]  /*2c30*/  LOP3.LUT R2, R30, 0x11, RZ, 0xfc, !PT ;  /* 0x000000111e027812 */ /* 0x000fe200078efcff */
[----:B------:R-:W-:Y:S01]  /*2c40*/  FMUL.FTZ R89, R89, UR4 ;  /* 0x0000000459597c20 */ /* 0x000fe20008410000 */
[----:B------:R-:W-:Y:S01]  /*2c50*/  FSEL R7, R42, -INF , !P2 ;  /* 0xff8000002a077808 */ /* 0x000fe20005000000 */
[----:B------:R-:W-:Y:S01]  /*2c60*/  MUFU.TANH R112, R73 ;  /* 0x0000004900707308 */ /* 0x000fe20000002400 */
[----:B------:R-:W-:Y:S01]  /*2c70*/  FSEL R18, R49, -INF , !P1 ;  /* 0xff80000031127808 */ /* 0x000fe20004800000 */
[----:B------:R-:W-:Y:S01]  /*2c80*/  FMUL.FTZ R90, R90, UR4 ;  /* 0x000000045a5a7c20 */ /* 0x000fe20008410000 */
[C---:B------:R-:W-:Y:S01]  /*2c90*/  ISETP.GE.AND P2, PT, R2.reuse, R33, PT ;  /* 0x000000210200720c */ /* 0x040fe20003f46270 */
[----:B------:R-:W-:Y:S01]  /*2ca0*/  FMUL.FTZ R91, R91, UR4 ;  /* 0x000000045b5b7c20 */ /* 0x000fe20008410000 */
[----:B------:R-:W-:-:S02]  /*2cb0*/  ISETP.GE.AND P1, PT, R2, R23, PT ;  /* 0x000000170200720c */ /* 0x000fc40003f26270 */
[C---:B------:R-:W-:Y:S01]  /*2cc0*/  LOP3.LUT R6, R30.reuse, 0x18, RZ, 0xfc, !PT ;  /* 0x000000181e067812 */ /* 0x040fe200078efcff */
[----:B------:R-:W4:Y:S01]  /*2cd0*/  MUFU.TANH R115, R74 ;  /* 0x0000004a00737308 */ /* 0x000f220000002400 */
[----:B------:R-:W-:Y:S02]  /*2ce0*/  LOP3.LUT R2, R30, 0x19, RZ, 0xfc, !PT ;  /* 0x000000191e027812 */ /* 0x000fe400078efcff */
[----:B--2---:R-:W-:Y:S02]  /*2cf0*/  FSEL R43, R43, -INF , !P3 ;  /* 0xff8000002b2b7808 */ /* 0x004fe40005800000 */
[----:B---3--:R-:W-:Y:S02]  /*2d00*/  FSEL R15, R20, -INF , !P4 ;  /* 0xff800000140f7808 */ /* 0x008fe40006000000 */
[----:B------:R-:W-:Y:S01]  /*2d10*/  FSEL R12, R45, -INF , !P2 ;  /* 0xff8000002d0c7808 */ /* 0x000fe20005000000 */
[----:B------:R-:W2:Y:S01]  /*2d20*/  MUFU.TANH R32, R55 ;  /* 0x0000003700207308 */ /* 0x000ea20000002400 */
[----:B------:R-:W-:-:S02]  /*2d30*/  ISETP.GE.AND P3, PT, R6, R33, PT ;  /* 0x000000210600720c */ /* 0x000fc40003f66270 */
[C---:B------:R-:W-:Y:S02]  /*2d40*/  ISETP.GE.AND P4, PT, R2.reuse, R33, PT ;  /* 0x000000210200720c */ /* 0x040fe40003f86270 */
[-C--:B------:R-:W-:Y:S02]  /*2d50*/  ISETP.GE.AND P2, PT, R2, R23.reuse, PT ;  /* 0x000000170200720c */ /* 0x080fe40003f46270 */
[----:B------:R-:W-:Y:S01]  /*2d60*/  FSEL R44, R44, -INF , !P5 ;  /* 0xff8000002c2c7808 */ /* 0x000fe20006800000 */
[----:B------:R-:W-:Y:S01]  /*2d70*/  MUFU.TANH R22, R22 ;  /* 0x0000001600167308 */ /* 0x000fe20000002400 */
[----:B------:R-:W-:Y:S02]  /*2d80*/  LOP3.LUT R2, R30, 0x20, RZ, 0xfc, !PT ;  /* 0x000000201e027812 */ /* 0x000fe400078efcff */
[----:B------:R-:W-:Y:S02]  /*2d90*/  ISETP.GE.AND P5, PT, R6, R23, PT ;  /* 0x000000170600720c */ /* 0x000fe40003fa6270 */
[----:B------:R-:W-:-:S02]  /*2da0*/  LOP3.LUT R8, R30, 0x21, RZ, 0xfc, !PT ;  /* 0x000000211e087812 */ /* 0x000fc400078efcff */
[----:B-----5:R-:W-:Y:S01]  /*2db0*/  FSEL R9, R21, -INF , !P1 ;  /* 0xff80000015097808 */ /* 0x020fe20004800000 */
[----:B------:R-:W3:Y:S01]  /*2dc0*/  MUFU.TANH R24, R24 ;  /* 0x0000001800187308 */ /* 0x000ee20000002400 */
[----:B-1----:R-:W-:Y:S02]  /*2dd0*/  FSEL R6, R37, -INF , !P3 ;  /* 0xff80000025067808 */ /* 0x002fe40005800000 */
[C---:B------:R-:W-:Y:S02]  /*2de0*/  ISETP.GE.AND P1, PT, R2.reuse, R33, PT ;  /* 0x000000210200720c */ /* 0x040fe40003f26270 */
[----:B------:R-:W-:Y:S02]  /*2df0*/  ISETP.GE.AND P3, PT, R2, R23, PT ;  /* 0x000000170200720c */ /* 0x000fe40003f66270 */
[----:B----4-:R-:W-:Y:S01]  /*2e00*/  FSEL R13, R46, -INF , !P5 ;  /* 0xff8000002e0d7808 */ /* 0x010fe20006800000 */
[----:B------:R-:W1:Y:S01]  /*2e10*/  MUFU.TANH R113, R75 ;  /* 0x0000004b00717308 */ /* 0x000e620000002400 */
[----:B------:R-:W-:-:S02]  /*2e20*/  FSEL R2, R36, -INF , !P4 ;  /* 0xff80000024027808 */ /* 0x000fc40006000000 */
[C---:B------:R-:W-:Y:S02]  /*2e30*/  ISETP.GE.AND P5, PT, R8.reuse, R33, PT ;  /* 0x000000210800720c */ /* 0x040fe40003fa6270 */
[----:B------:R-:W-:Y:S02]  /*2e40*/  ISETP.GE.AND P4, PT, R8, R23, PT ;  /* 0x000000170800720c */ /* 0x000fe40003f86270 */
[C---:B------:R-:W-:Y:S01]  /*2e50*/  LOP3.LUT R10, R30.reuse, 0x28, RZ, 0xfc, !PT ;  /* 0x000000281e0a7812 */ /* 0x040fe200078efcff */
[----:B------:R-:W4:Y:S01]  /*2e60*/  MUFU.TANH R110, R68 ;  /* 0x00000044006e7308 */ /* 0x000f220000002400 */
[----:B------:R-:W-:Y:S02]  /*2e70*/  LOP3.LUT R8, R30, 0x29, RZ, 0xfc, !PT ;  /* 0x000000291e087812 */ /* 0x000fe400078efcff */
[----:B------:R-:W-:Y:S02]  /*2e80*/  FSEL R108, R108, -INF , !P1 ;  /* 0xff8000006c6c7808 */ /* 0x000fe40004800000 */
[----:B------:R-:W-:-:S02]  /*2e90*/  FSEL R115, R115, -INF , !P3 ;  /* 0xff80000073737808 */ /* 0x000fc40005800000 */
[----:B------:R-:W-:Y:S01]  /*2ea0*/  FSEL R112, R112, -INF , !P5 ;  /* 0xff80000070707808 */ /* 0x000fe20006800000 */
[----:B------:R-:W5:Y:S01]  /*2eb0*/  MUFU.TANH R25, R25 ;  /* 0x0000001900197308 */ /* 0x000f620000002400 */
[----:B--2---:R-:W-:Y:S02]  /*2ec0*/  FSEL R17, R32, -INF , !P2 ;  /* 0xff80000020117808 */ /* 0x004fe40005000000 */
[----:B------:R-:W-:Y:S02]  /*2ed0*/  ISETP.GE.AND P1, PT, R10, R23, PT ;  /* 0x000000170a00720c */ /* 0x000fe40003f26270 */
[C---:B------:R-:W-:Y:S02]  /*2ee0*/  ISETP.GE.AND P3, PT, R8.reuse, R33, PT ;  /* 0x000000210800720c */ /* 0x040fe40003f66270 */
[----:B------:R-:W-:Y:S01]  /*2ef0*/  ISETP.GE.AND P5, PT, R8, R23, PT ;  /* 0x000000170800720c */ /* 0x000fe20003fa6270 */
[----:B------:R-:W2:Y:S01]  /*2f00*/  MUFU.TANH R20, R80 ;  /* 0x0000005000147308 */ /* 0x000ea20000002400 */
[----:B------:R-:W-:-:S02]  /*2f10*/  ISETP.GE.AND P2, PT, R10, R33, PT ;  /* 0x000000210a00720c */ /* 0x000fc40003f46270 */
[C---:B------:R-:W-:Y:S02]  /*2f20*/  LOP3.LUT R8, R30.reuse, 0x31, RZ, 0xfc, !PT ;  /* 0x000000311e087812 */ /* 0x040fe400078efcff */
[----:B------:R-:W-:Y:S02]  /*2f30*/  LOP3.LUT R10, R30, 0x30, RZ, 0xfc, !PT ;  /* 0x000000301e0a7812 */ /* 0x000fe400078efcff */
[----:B---3--:R-:W-:Y:S01]  /*2f40*/  FSEL R27, R24, -INF , !P1 ;  /* 0xff800000181b7808 */ /* 0x008fe20004800000 */
[----:B------:R-:W3:Y:S01]  /*2f50*/  MUFU.TANH R124, R81 ;  /* 0x00000051007c7308 */ /* 0x000ee20000002400 */
[----:B------:R-:W-:Y:S02]  /*2f60*/  FSEL R26, R22, -INF , !P3 ;  /* 0xff800000161a7808 */ /* 0x000fe40005800000 */
[----:B-1----:R-:W-:Y:S02]  /*2f70*/  FSEL R113, R113, -INF , !P4 ;  /* 0xff80000071717808 */ /* 0x002fe40006000000 */
[----:B----4-:R-:W-:-:S02]  /*2f80*/  FSEL R110, R110, -INF , !P2 ;  /* 0xff8000006e6e7808 */ /* 0x010fc40005000000 */
[C---:B------:R-:W-:Y:S01]  /*2f90*/  ISETP.GE.AND P1, PT, R8.reuse, R33, PT ;  /* 0x000000210800720c */ /* 0x040fe20003f26270 */
[----:B------:R-:W1:Y:S01]  /*2fa0*/  MUFU.TANH R121, R82 ;  /* 0x0000005200797308 */ /* 0x000e620000002400 */
[----:B------:R-:W-:Y:S02]  /*2fb0*/  ISETP.GE.AND P3, PT, R8, R23, PT ;  /* 0x000000170800720c */ /* 0x000fe40003f66270 */
[C---:B------:R-:W-:Y:S02]  /*2fc0*/  ISETP.GE.AND P4, PT, R10.reuse, R33, PT ;  /* 0x000000210a00720c */ /* 0x040fe40003f86270 */
[----:B------:R-:W-:Y:S02]  /*2fd0*/  ISETP.GE.AND P2, PT, R10, R23, PT ;  /* 0x000000170a00720c */ /* 0x000fe40003f46270 */
[C---:B------:R-:W-:Y:S01]  /*2fe0*/  LOP3.LUT R8, R30.reuse, 0x38, RZ, 0xfc, !PT ;  /* 0x000000381e087812 */ /* 0x040fe200078efcff */
[----:B------:R-:W4:Y:S01]  /*2ff0*/  MUFU.TANH R119, R83 ;  /* 0x0000005300777308 */ /* 0x000f220000002400 */
[----:B------:R-:W-:-:S02]  /*3000*/  LOP3.LUT R30, R30, 0x39, RZ, 0xfc, !PT ;  /* 0x000000391e1e7812 */ /* 0x000fc400078efcff */
[----:B-----5:R-:W-:Y:S02]  /*3010*/  FSEL R25, R25, -INF , !P5 ;  /* 0xff80000019197808 */ /* 0x020fe40006800000 */
[----:B--2---:R-:W-:Y:S02]  /*3020*/  FSEL R24, R20, -INF , !P4 ;  /* 0xff80000014187808 */ /* 0x004fe40006000000 */
[----:B---3--:R-:W-:Y:S01]  /*3030*/  FSEL R124, R124, -INF , !P1 ;  /* 0xff8000007c7c7808 */ /* 0x008fe20004800000 */
[----:B------:R-:W2:Y:S01]  /*3040*/  MUFU.TANH R122, R88 ;  /* 0x00000058007a7308 */ /* 0x000ea20000002400 */
[----:B-1----:R-:W-:Y:S02]  /*3050*/  FSEL R121, R121, -INF , !P2 ;  /* 0xff80000079797808 */ /* 0x002fe40005000000 */
[-C--:B------:R-:W-:Y:S02]  /*3060*/  ISETP.GE.AND P5, PT, R8, R33.reuse, PT ;  /* 0x000000210800720c */ /* 0x080fe40003fa6270 */
[----:B------:R-:W-:Y:S01]  /*3070*/  ISETP.GE.AND P4, PT, R30, R33, PT ;  /* 0x000000211e00720c */ /* 0x000fe20003f86270 */
[----:B------:R-:W-:Y:S01]  /*3080*/  BAR.SYNC.DEFER_BLOCKING 0x0 ;  /* 0x0000000000007b1d */ /* 0x000fe20000010000 */
[----:B------:R-:W-:-:S02]  /*3090*/  ISETP.GE.AND P2, PT, R8, R23, PT ;  /* 0x000000170800720c */ /* 0x000fc40003f46270 */
[----:B------:R-:W-:Y:S02]  /*30a0*/  ISETP.GE.AND P1, PT, R30, R23, PT ;  /* 0x000000171e00720c */ /* 0x000fe40003f26270 */
[----:B----4-:R-:W-:Y:S01]  /*30b0*/  FSEL R119, R119, -INF , !P3 ;  /* 0xff80000077777808 */ /* 0x010fe20005800000 */
        /* <DEDUP_REMOVED lines=66> */
.L_x_6690:
[----:B------:R-:W-:-:S04]  /*34e0*/  ULEA UR6, -UR6, URZ, 0x6 ;  /* 0x0000003f06067291 */ /* 0x000fc8000f8e313f */
[----:B------:R-:W-:Y:S02]  /*34f0*/  USHF.R.S32.HI UR4, URZ, 0x1f, UR6 ;  /* 0x0000001f3f047899 */ /* 0x000fe40008011406 */
[----:B------:R-:W-:-:S04]  /*3500*/  MOV R20, UR6 ;  /* 0x0000000600147c02 */ /* 0x000fc80008000f00 */
[----:B------:R-:W-:-:S07]  /*3510*/  MOV R4, UR4 ;  /* 0x0000000400047c02 */ /* 0x000fce0008000f00 */
.L_x_6691:
        /* <DEDUP_REMOVED lines=20> */
.L_x_6689:
        /* <DEDUP_REMOVED lines=46> */
[----:B------:R-:W-:Y:S01]  /*3940*/  LDSM.16.MT88.4 R20, [R148+0x8800] ;  /* 0x008800009414783b */ /* 0x000fe20000004200 */
[----:B-1----:R-:W-:Y:S02]  /*3950*/  FMNMX.FTZ R100, R11, R100, !PT ;  /* 0x000000640b647209 */ /* 0x002fe40007810000 */
        /* <DEDUP_REMOVED lines=15> */
[--C-:B------:R-:W-:Y:S01]  /*3a50*/  FFMA.FTZ R101, R43, UR4, -R118.reuse ;  /* 0x000000042b657c23 */ /* 0x100fe20008010876 */
[--C-:B------:R-:W-:Y:S01]  /*3a60*/  FFMA.FTZ R31, R6, UR4, -R123.reuse ;  /* 0x00000004061f7c23 */ /* 0x100fe2000801087b */
[----:B------:R-:W1:Y:S01]  /*3a70*/  LDSM.16.MT88.4 R40, [R151+0xa000] ;  /* 0x00a000009728783b */ /* 0x000e620000004200 */
[----:B------:R-:W-:Y:S01]  /*3a80*/  MUFU.EX2 R105, R105 ;  /* 0x0000006900697308 */ /* 0x000fe20000000800 */
[--C-:B------:R-:W-:Y:S01]  /*3a90*/  FFMA.FTZ R30, R9, UR4, -R118.reuse ;  /* 0x00000004091e7c23 */ /* 0x100fe20008010876 */
[--C-:B------:R-:W-:Y:S01]  /*3aa0*/  FFMA.FTZ R35, R44, UR4, -R123.reuse ;  /* 0x000000042c237c23 */ /* 0x100fe2000801087b */
[----:B------:R-:W2:Y:S01]  /*3ab0*/  LDSM.16.MT88.4 R4, [R148+0xa000] ;  /* 0x00a000009404783b */ /* 0x000ea20000004200 */
[--C-:B------:R-:W-:Y:S01]  /*3ac0*/  FFMA.FTZ R32, R12, UR4, -R123.reuse ;  /* 0x000000040c207c23 */ /* 0x100fe2000801087b */
[--C-:B------:R-:W-:Y:S01]  /*3ad0*/  FFMA.FTZ R2, R2, UR4, -R123.reuse ;  /* 0x0000000402027c23 */ /* 0x100fe2000801087b */
[--C-:B------:R-:W-:Y:S01]  /*3ae0*/  FFMA.FTZ R33, R15, UR4, -R118.reuse ;  /* 0x000000040f217c23 */ /* 0x100fe20008010876 */
[----:B------:R-:W3:Y:S01]  /*3af0*/  LDSM.16.MT88.4 R8, [R151+0x8800] ;  /* 0x008800009708783b */ /* 0x000ee20000004200 */
[----:B------:R-:W4:Y:S01]  /*3b00*/  MUFU.EX2 R104, R104 ;  /* 0x0000006800687308 */ /* 0x000f220000000800 */
[--C-:B------:R-:W-:Y:S01]  /*3b10*/  FFMA.FTZ R29, R13, UR4, -R118.reuse ;  /* 0x000000040d1d7c23 */ /* 0x100fe20008010876 */
[--C-:B------:R-:W-:Y:S01]  /*3b20*/  FFMA.FTZ R0, R17, UR4, -R118.reuse ;  /* 0x0000000411007c23 */ /* 0x100fe20008010876 */
[----:B------:R-:W5:Y:S01]  /*3b30*/  LDSM.16.MT88.4 R12, [R150+0x8800] ;  /* 0x00880000960c783b */ /* 0x000f620000004200 */
[--C-:B------:R-:W-:Y:S01]  /*3b40*/  FFMA.FTZ R109, R112, UR4, -R123.reuse ;  /* 0x00000004706d7c23 */ /* 0x100fe2000801087b */
[--C-:B------:R-:W-:Y:S01]  /*3b50*/  FFMA.FTZ R112, R115, UR4, -R118.reuse ;  /* 0x0000000473707c23 */ /* 0x100fe20008010876 */
[--C-:B------:R-:W-:Y:S01]  /*3b60*/  FFMA.FTZ R108, R108, UR4, -R123.reuse ;  /* 0x000000046c6c7c23 */ /* 0x100fe2000801087b */
[----:B------:R-:W5:Y:S01]  /*3b70*/  LDSM.16.MT88.4 R16, [R149+0x8800] ;  /* 0x008800009510783b */ /* 0x000f620000004200 */
        /* <DEDUP_REMOVED lines=10> */
[----:B------:R-:W-:Y:S01]  /*3c20*/  LDSM.16.MT88.4 R24, [R150+0xb000] ;  /* 0x00b000009618783b */ /* 0x000fe20000004200 */
        /* <DEDUP_REMOVED lines=8> */
[----:B------:R-:W4:Y:S01]  /*3cb0*/  MUFU.EX2 R107, R107 ;  /* 0x0000006b006b7308 */ /* 0x000f220000000800 */
[----:B-1----:R-:W-:Y:S01]  /*3cc0*/  F2FP.BF16.F32.PACK_AB R66, R34, R103 ;  /* 0x000000672242723e */ /* 0x002fe200000010ff */
[----:B------:R-:W-:-:S04]  /*3cd0*/  FADD.FTZ R103, R103, R104 ;  /* 0x0000006867677221 */ /* 0x000fc80000010000 */
[----:B------:R-:W-:Y:S02]  /*3ce0*/  FADD.FTZ R34, R34, R103 ;  /* 0x0000006722227221 */ /* 0x000fe40000010000 */
[----:B------:R-:W-:Y:S08]  /*3cf0*/  MUFU.EX2 R102, R102 ;  /* 0x0000006600667308 */ /* 0x000ff00000000800 */
[----:B------:R-:W1:Y:S01]  /*3d00*/  MUFU.EX2 R101, R101 ;  /* 0x0000006500657308 */ /* 0x000e620000000800 */
[----:B----4-:R-:W-:Y:S01]  /*3d10*/  F2FP.BF16.F32.PACK_AB R65, R107, R106 ;  /* 0x0000006a6b41723e */ /* 0x010fe200000010ff */
[----:B------:R-:W-:-:S06]  /*3d20*/  FADD.FTZ R107, R106, R107 ;  /* 0x0000006b6a6b7221 */ /* 0x000fcc0000010000 */
[----:B------:R-:W-:Y:S08]  /*3d30*/  MUFU.EX2 R35, R35 ;  /* 0x0000002300237308 */ /* 0x000ff00000000800 */
[----:B------:R-:W4:Y:S01]  /*3d40*/  MUFU.EX2 R32, R32 ;  /* 0x0000002000207308 */ /* 0x000f220000000800 */
[----:B-1----:R-:W-:Y:S01]  /*3d50*/  F2FP.BF16.F32.PACK_AB R67, R101, R102 ;  /* 0x000000666543723e */ /* 0x002fe200000010ff */
        /* <DEDUP_REMOVED lines=10> */
[----:B------:R-:W1:Y:S05]  /*3e00*/  MUFU.EX2 R30, R30 ;  /* 0x0000001e001e7308 */ /* 0x000e6a0000000800 */
[C---:B------:R-:W-:Y:S03]  /*3e10*/  HMMA.16816.F32.BF16 R36, R64.reuse, R40, RZ ;  /* 0x000000284024723c */ /* 0x040fe600000418ff */
[----:B------:R-:W-:Y:S03]  /*3e20*/  MUFU.EX2 R29, R29 ;  /* 0x0000001d001d7308 */ /* 0x000fe60000000800 */
[C---:B------:R-:W-:Y:S05]  /*3e30*/  HMMA.16816.F32.BF16 R44, R64.reuse, R48, RZ ;  /* 0x00000030402c723c */ /* 0x040fea00000418ff */
[----:B------:R-:W3:Y:S01]  /*3e40*/  MUFU.EX2 R0, R0 ;  /* 0x0000000000007308 */ /* 0x000ee20000000800 */
[C---:B------:R-:W-:Y:S06]  /*3e50*/  HMMA.16816.F32.BF16 R52, R64.reuse, R56, RZ ;  /* 0x000000384034723c */ /* 0x040fec00000418ff */
[C---:B------:R-:W-:Y:S01]  /*3e60*/  HMMA.16816.F32.BF16 R84, R64.reuse, R86, RZ ;  /* 0x000000564054723c */ /* 0x040fe200000418ff */
[----:B------:R-:W-:Y:S05]  /*3e70*/  MUFU.EX2 R108, R108 ;  /* 0x0000006c006c7308 */ /* 0x000fea0000000800 */
[C---:B------:R-:W-:Y:S03]  /*3e80*/  HMMA.16816.F32.BF16 R76, R64.reuse, R78, RZ ;  /* 0x0000004e404c723c */ /* 0x040fe600000418ff */
[----:B------:R-:W5:Y:S03]  /*3e90*/  MUFU.EX2 R109, R109 ;  /* 0x0000006d006d7308 */ /* 0x000f660000000800 */
[C---:B------:R-:W-:Y:S05]  /*3ea0*/  HMMA.16816.F32.BF16 R68, R64.reuse, R70, RZ ;  /* 0x000000464044723c */ /* 0x040fea00000418ff */
[----:B------:R-:W-:Y:S01]  /*3eb0*/  MUFU.EX2 R110, R110 ;  /* 0x0000006e006e7308 */ /* 0x000fe20000000800 */
[C---:B------:R-:W-:Y:S06]  /*3ec0*/  HMMA.16816.F32.BF16 R40, R64.reuse, R42, RZ ;  /* 0x0000002a4028723c */ /* 0x040fec00000418ff */
[C---:B------:R-:W-:Y:S01]  /*3ed0*/  HMMA.16816.F32.BF16 R48, R64.reuse, R50, RZ ;  /* 0x000000324030723c */ /* 0x040fe200000418ff */
[----:B------:R-:W-:Y:S05]  /*3ee0*/  MUFU.EX2 R111, R111 ;  /* 0x0000006f006f7308 */ /* 0x000fea0000000800 */
[C---:B------:R-:W-:Y:S03]  /*3ef0*/  HMMA.16816.F32.BF16 R56, R64.reuse, R58, RZ ;  /* 0x0000003a4038723c */ /* 0x040fe600000418ff */
[----:B------:R-:W-:Y:S03]  /*3f00*/  MUFU.EX2 R112, R112 ;  /* 0x0000007000707308 */ /* 0x000fe60000000800 */
[C---:B--2---:R-:W-:Y:S05]  /*3f10*/  HMMA.16816.F32.BF16 R60, R64.reuse, R4, RZ ;  /* 0x00000004403c723c */ /* 0x044fea00000418ff */
[----:B------:R-:W2:Y:S01]  /*3f20*/  MUFU.EX2 R113, R113 ;  /* 0x0000007100717308 */ /* 0x000ea20000000800 */
[----:B------:R-:W-:Y:S01]  /*3f30*/  HMMA.16816.F32.BF16 R64, R64, R6, RZ ;  /* 0x000000064040723c */ /* 0x000fe200000418ff */
[----:B----4-:R-:W-:Y:S01]  /*3f40*/  F2FP.BF16.F32.PACK_AB R4, R32, R35 ;  /* 0x000000232004723e */ /* 0x010fe200000010ff */
[----:B------:R-:W-:Y:S01]  /*3f50*/  FADD.FTZ R35, R35, R34 ;  /* 0x0000002223237221 */ /* 0x000fe20000010000 */
[----:B-1----:R-:W-:Y:S01]  /*3f60*/  F2FP.BF16.F32.PACK_AB R5, R30, R33 ;  /* 0x000000211e05723e */ /* 0x002fe200000010ff */
[----:B------:R-:W-:-:S02]  /*3f70*/  FADD.FTZ R33, R33, R102 ;  /* 0x0000006621217221 */ /* 0x000fc40000010000 */
[----:B------:R-:W-:Y:S01]  /*3f80*/  FADD.FTZ R32, R32, R35 ;  /* 0x0000002320207221 */ /* 0x000fe20000010000 */
[----:B------:R-:W-:Y:S01]  /*3f90*/  F2FP.BF16.F32.PACK_AB R6, R2, R31 ;  /* 0x0000001f0206723e */ /* 0x000fe200000010ff */
[----:B------:R-:W-:Y:S01]  /*3fa0*/  MUFU.EX2 R114, R114 ;  /* 0x0000007200727308 */ /* 0x000fe20000000800 */
[----:B---3--:R-:W-:Y:S01]  /*3fb0*/  F2FP.BF16.F32.PACK_AB R7, R0, R29 ;  /* 0x0000001d0007723e */ /* 0x008fe200000010ff */
[----:B------:R-:W-:Y:S01]  /*3fc0*/  FADD.FTZ R30, R30, R33 ;  /* 0x000000211e1e7221 */ /* 0x000fe20000010000 */
[----:B------:R-:W-:-:S03]  /*3fd0*/  FADD.FTZ R31, R31, R32 ;  /* 0x000000201f1f7221 */ /* 0x000fc60000010000 */
[----:B------:R-:W-:Y:S01]  /*3fe0*/  FADD.FTZ R29, R29, R30 ;  /* 0x0000001e1d1d7221 */ /* 0x000fe20000010000 */
[----:B------:R-:W-:Y:S01]  /*3ff0*/  FADD.FTZ R31, R2, R31 ;  /* 0x0000001f021f7221 */ /* 0x000fe20000010000 */
[----:B------:R-:W-:Y:S01]  /*4000*/  HMMA.16816.F32.BF16 R96, R4, R8, R96 ;  /* 0x000000080460723c */ /* 0x000fe20000041860 */
[----:B------:R-:W1:Y:S01]  /*4010*/  MUFU.EX2 R115, R115 ;  /* 0x0000007300737308 */ /* 0x000e620000000800 */
[----:B------:R-:W-:-:S04]  /*4020*/  FADD.FTZ R29, R0, R29 ;  /* 0x0000001d001d7221 */ /* 0x000fc80000010000 */
[C---:B------:R-:W-:Y:S01]  /*4030*/  HMMA.16816.F32.BF16 R92, R4.reuse, R10, R92 ;  /* 0x0000000a045c723c */ /* 0x040fe2000004185c */
[----:B------:R-:W3:Y:S02]  /*4040*/  LDSM.16.MT88.4 R8, [R151+0xa800] ;  /* 0x00a800009708783b */ /* 0x000ee40000004200 */
[----:B------:R-:W-:Y:S03]  /*4050*/  MUFU.EX2 R125, R125 ;  /* 0x0000007d007d7308 */ /* 0x000fe60000000800 */
[C---:B-----5:R-:W-:Y:S05]  /*4060*/  HMMA.16816.F32.BF16 R88, R4.reuse, R12, R88 ;  /* 0x0000000c0458723c */ /* 0x060fea0000041858 */
[----:B------:R-:W4:Y:S01]  /*4070*/  MUFU.EX2 R124, R124 ;  /* 0x0000007c007c7308 */ /* 0x000f220000000800 */
[C---:B------:R-:W-:Y:S01]  /*4080*/  HMMA.16816.F32.BF16 R84, R4.reuse, R14, R84 ;  /* 0x0000000e0454723c */ /* 0x040fe20000041854 */
[----:B------:R-:W5:Y:S05]  /*4090*/  LDSM.16.MT88.4 R12, [R150+0xa800] ;  /* 0x00a80000960c783b */ /* 0x000f6a0000004200 */
        /* <DEDUP_REMOVED lines=12> */
[----:B------:R-:W1:Y:S02]  /*4160*/  LDSM.16.MT88.4 R8, [R148+0xa800] ;  /* 0x00a800009408783b */ /* 0x000e640000004200 */
[----:B------:R-:W-:Y:S03]  /*4170*/  MUFU.EX2 R116, R117 ;  /* 0x0000007500747308 */ /* 0x000fe60000000800 */
[C---:B-----5:R-:W-:Y:S05]  /*4180*/  HMMA.16816.F32.BF16 R44, R4.reuse, R12, R44 ;  /* 0x0000000c042c723c */ /* 0x060fea000004182c */
[----:B------:R-:W5:Y:S01]  /*4190*/  MUFU.EX2 R173, R173 ;  /* 0x000000ad00ad7308 */ /* 0x000f620000000800 */
[C---:B------:R-:W-:Y:S01]  /*41a0*/  HMMA.16816.F32.BF16 R48, R4.reuse, R14, R48 ;  /* 0x0000000e0430723c */ /* 0x040fe20000041830 */
[----:B------:R-:W4:Y:S05]  /*41b0*/  LDSM.16.MT88.4 R12, [R151+0x9000] ;  /* 0x00900000970c783b */ /* 0x000f2a0000004200 */
[C---:B--2---:R-:W-:Y:S06]  /*41c0*/  HMMA.16816.F32.BF16 R52, R4.reuse, R16, R52 ;  /* 0x000000100434723c */ /* 0x044fec0000041834 */
[C---:B------:R-:W-:Y:S01]  /*41d0*/  HMMA.16816.F32.BF16 R56, R4.reuse, R18, R56 ;  /* 0x000000120438723c */ /* 0x040fe20000041838 */
[----:B------:R-:W-:Y:S05]  /*41e0*/  LDSM.16.MT88.4 R16, [R149+0x9000] ;  /* 0x009000009510783b */ /* 0x000fea0000004200 */
[C---:B-1----:R-:W-:Y:S06]  /*41f0*/  HMMA.16816.F32.BF16 R60, R4.reuse, R8, R60 ;  /* 0x00000008043c723c */ /* 0x042fec000004183c */
        /* <DEDUP_REMOVED lines=12> */
[----:B----4-:R-:W-:Y:S01]  /*42c0*/  HMMA.16816.F32.BF16 R96, R4, R12, R96 ;  /* 0x0000000c0460723c */ /* 0x010fe20000041860 */
        /* <DEDUP_REMOVED lines=31> */
[----:B-----5:R-:W-:Y:S01]  /*44c0*/  F2FP.BF16.F32.PACK_AB R7, R173, R116 ;  /* 0x00000074ad07723e */ /* 0x020fe200000010ff */
[----:B------:R-:W-:-:S02]  /*44d0*/  FADD.FTZ R119, R119, R120 ;  /* 0x0000007877777221 */ /* 0x000fc40000010000 */
[----:B------:R-:W-:Y:S02]  /*44e0*/  FADD.FTZ R122, R122, R125 ;  /* 0x0000007d7a7a7221 */ /* 0x000fe40000010000 */
[----:B------:R-:W-:Y:S02]  /*44f0*/  FADD.FTZ R116, R116, R119 ;  /* 0x0000007774747221 */ /* 0x000fe40000010000 */
        /* <DEDUP_REMOVED lines=33> */
.L_x_6696:
        /* <DEDUP_REMOVED lines=66> */
.L_x_6693:
        /* <DEDUP_REMOVED lines=8> */
[----:B------:R-:W-:Y:S02]  /*4bb0*/  IADD3 R2, P0, R100, UR12, RZ ;  /* 0x0000000c64027c10 */ /* 0x000fe4000ff1e0ff */
[----:B------:R-:W-:Y:S02]  /*4bc0*/  LDGSTS.E.BYPASS.LTC128B.128 [R165+0xa000], desc[UR18][R160.64+0x80] ;  /* 0x0a000080a0a57fae */ /* 0x000fe4000b901d52 */
[----:B------:R-:W-:Y:S03]  /*4bd0*/  IADD3.X R3, R101, UR11, RZ, P0, !PT ;  /* 0x0000000b65037c10 */ /* 0x000fe600087fe4ff */
[----:B------:R-:W-:Y:S01]  /*4be0*/  LDGSTS.E.BYPASS.LTC128B.128 [R165+0x8800], desc[UR18][R100.64] ;  /* 0x0880000064a57fae */ /* 0x000fe2000b901d52 */
[----:B------:R-:W-:Y:S04]  /*4bf0*/  IADD3 R176, P0, R2, UR12, RZ ;  /* 0x0000000c02b07c10 */ /* 0x000fe8000ff1e0ff */
[----:B------:R-:W-:Y:S01]  /*4c00*/  LDGSTS.E.BYPASS.LTC128B.128 [R165+0xa800], desc[UR18][R100.64+0x80] ;  /* 0x0a80008064a57fae */ /* 0x000fe2000b901d52 */
[----:B------:R-:W-:Y:S02]  /*4c10*/  IADD3.X R177, R3, UR11, RZ, P0, !PT ;  /* 0x0000000b03b17c10 */ /* 0x000fe400087fe4ff */
[----:B------:R-:W-:Y:S02]  /*4c20*/  ISETP.GT.AND P0, PT, R172, R159, PT ;  /* 0x0000009fac00720c */ /* 0x000fe40003f04270 */
        /* <DEDUP_REMOVED lines=11> */
[----:B------:R-:W1:Y:S05]  /*4ce0*/  LDSM.16.M88.4 R128, [R155] ;  /* 0x000000009b80783b */ /* 0x000e6a0000000200 */
[----:B------:R-:W1:Y:S05]  /*4cf0*/  LDSM.16.M88.4 R132, [R147] ;  /* 0x000000009384783b */ /* 0x000e6a0000000200 */
        /* <DEDUP_REMOVED lines=12> */
[----:B------:R-:W3:Y:S05]  /*4dc0*/  LDSM.16.M88.4 R104, [R154] ;  /* 0x000000009a68783b */ /* 0x000eea0000000200 */
[C---:B-1----:R-:W-:Y:S01]  /*4dd0*/  HMMA.16816.F32.BF16 R4, R124.reuse, R128, R4 ;  /* 0x000000807c04723c */ /* 0x042fe20000041804 */
[----:B------:R-:W1:Y:S05]  /*4de0*/  LDSM.16.M88.4 R120, [R153+0x1000] ;  /* 0x001000009978783b */ /* 0x000e6a0000000200 */
[C---:B------:R-:W-:Y:S01]  /*4df0*/  HMMA.16816.F32.BF16 R8, R124.reuse, R130, R8 ;  /* 0x000000827c08723c */ /* 0x040fe20000041808 */
[----:B------:R-:W4:Y:S05]  /*4e00*/  LDSM.16.M88.4 R128, [R153+0x1800] ;  /* 0x001800009980783b */ /* 0x000f2a0000000200 */
[C---:B------:R-:W-:Y:S06]  /*4e10*/  HMMA.16816.F32.BF16 R12, R124.reuse, R132, R12 ;  /* 0x000000847c0c723c */ /* 0x040fec000004180c */
[C---:B------:R-:W-:Y:S06]  /*4e20*/  HMMA.16816.F32.BF16 R16, R124.reuse, R134, R16 ;  /* 0x000000867c10723c */ /* 0x040fec0000041810 */
[C---:B------:R-:W-:Y:S06]  /*4e30*/  HMMA.16816.F32.BF16 R20, R124.reuse, R136, R20 ;  /* 0x000000887c14723c */ /* 0x040fec0000041814 */
[C---:B------:R-:W-:Y:S06]  /*4e40*/  HMMA.16816.F32.BF16 R24, R124.reuse, R138, R24 ;  /* 0x0000008a7c18723c */ /* 0x040fec0000041818 */
[C---:B--2---:R-:W-:Y:S06]  /*4e50*/  HMMA.16816.F32.BF16 R28, R124.reuse, R108, R28 ;  /* 0x0000006c7c1c723c */ /* 0x044fec000004181c */
[----:B------:R-:W-:Y:S01]  /*4e60*/  HMMA.16816.F32.BF16 R32, R124, R110, R32 ;  /* 0x0000006e7c20723c */ /* 0x000fe20000041820 */
[----:B------:R-:W-:Y:S05]  /*4e70*/  LDSM.16.M88.4 R108, [R152] ;  /* 0x00000000986c783b */ /* 0x000fea0000000200 */
[C---:B---3--:R-:W-:Y:S01]  /*4e80*/  HMMA.16816.F32.BF16 R4, R104.reuse, R112, R4 ;  /* 0x000000706804723c */ /* 0x048fe20000041804 */
[----:B------:R-:W-:Y:S05]  /*4e90*/  LDSM.16.M88.4 R124, [R144+0x1000] ;  /* 0x00100000907c783b */ /* 0x000fea0000000200 */
[C---:B------:R-:W-:Y:S01]  /*4ea0*/  HMMA.16816.F32.BF16 R8, R104.reuse, R114, R8 ;  /* 0x000000726808723c */ /* 0x040fe20000041808 */
[----:B------:R-:W2:Y:S05]  /*4eb0*/  LDSM.16.M88.4 R112, [R144] ;  /* 0x000000009070783b */ /* 0x000eaa0000000200 */
        /* <DEDUP_REMOVED lines=8> */
[----:B------:R-:W-:Y:S05]  /*4f40*/  LDSM.16.M88.4 R104, [R158+0x2000] ;  /* 0x002000009e68783b */ /* 0x000fea0000000200 */
[C---:B--2---:R-:W-:Y:S01]  /*4f50*/  HMMA.16816.F32.BF16 R4, R108.reuse, R112, R4 ;  /* 0x000000706c04723c */ /* 0x044fe20000041804 */
[----:B------:R-:W-:Y:S05]  /*4f60*/  LDSM.16.M88.4 R128, [R157+0x3000] ;  /* 0x003000009d80783b */ /* 0x000fea0000000200 */
        /* <DEDUP_REMOVED lines=8> */
[C---:B-1----:R-:W-:Y:S06]  /*4ff0*/  HMMA.16816.F32.BF16 R28, R108.reuse, R120, R28 ;  /* 0x000000786c1c723c */ /* 0x042fec000004181c */
[----:B------:R-:W-:Y:S01]  /*5000*/  HMMA.16816.F32.BF16 R32, R108, R122, R32 ;  /* 0x0000007a6c20723c */ /* 0x000fe20000041820 */
[----:B------:R-:W-:Y:S05]  /*5010*/  LDSM.16.M88.4 R108, [R156+0x2000] ;  /* 0x002000009c6c783b */ /* 0x000fea0000000200 */
[C---:B--2---:R-:W-:Y:S01]  /*5020*/  HMMA.16816.F32.BF16 R4, R104.reuse, R112, R4 ;  /* 0x000000706804723c */ /* 0x044fe20000041804 */
[----:B------:R-:W-:Y:S05]  /*5030*/  LDSM.16.M88.4 R120, [R141] ;  /* 0x000000008d78783b */ /* 0x000fea0000000200 */
[C---:B------:R-:W-:Y:S01]  /*5040*/  HMMA.16816.F32.BF16 R8, R104.reuse, R114, R8 ;  /* 0x000000726808723c */ /* 0x040fe20000041808 */
[----:B------:R-:W1:Y:S05]  /*5050*/  LDSM.16.M88.4 R112, [R143] ;  /* 0x000000008f70783b */ /* 0x000e6a0000000200 */
[C---:B---3--:R-:W-:Y:S06]  /*5060*/  HMMA.16816.F32.BF16 R12, R104.reuse, R116, R12 ;  /* 0x00000074680c723c */ /* 0x048fec000004180c */
[C---:B------:R-:W-:Y:S01]  /*5070*/  HMMA.16816.F32.BF16 R16, R104.reuse, R118, R16 ;  /* 0x000000766810723c */ /* 0x040fe20000041810 */
[----:B------:R-:W2:Y:S05]  /*5080*/  LDSM.16.M88.4 R116, [R142] ;  /* 0x000000008e74783b */ /* 0x000eaa0000000200 */
[C---:B------:R-:W-:Y:S06]  /*5090*/  HMMA.16816.F32.BF16 R20, R104.reuse, R128, R20 ;  /* 0x000000806814723c */ /* 0x040fec0000041814 */
[C---:B------:R-:W-:Y:S01]  /*50a0*/  HMMA.16816.F32.BF16 R24, R104.reuse, R130, R24 ;  /* 0x000000826818723c */ /* 0x040fe20000041818 */
[----:B------:R-:W3:Y:S05]  /*50b0*/  LDSM.16.M88.4 R128, [R140] ;  /* 0x000000008c80783b */ /* 0x000eea0000000200 */
[C---:B----4-:R-:W-:Y:S06]  /*50c0*/  HMMA.16816.F32.BF16 R28, R104.reuse, R124, R28 ;  /* 0x0000007c681c723c */ /* 0x050fec000004181c */
[----:B------:R-:W-:Y:S01]  /*50d0*/  HMMA.16816.F32.BF16 R32, R104, R126, R32 ;  /* 0x0000007e6820723c */ /* 0x000fe20000041820 */
[----:B------:R-:W-:Y:S05]  /*50e0*/  LDSM.16.M88.4 R104, [R154+0x2000] ;  /* 0x002000009a68783b */ /* 0x000fea0000000200 */
[----:B------:R-:W4:Y:S01]  /*50f0*/  LDSM.16.M88.4 R124, [R153+0x2000] ;  /* 0x00200000997c783b */ /* 0x000f220000000200 */
        /* <DEDUP_REMOVED lines=18> */
[C---:B--2---:R-:W-:Y:S06]  /*5220*/  HMMA.16816.F32.BF16 R20, R104.reuse, R116, R20 ;  /* 0x000000746814723c */ /* 0x044fec0000041814 */
[C---:B------:R-:W-:Y:S06]  /*5230*/  HMMA.16816.F32.BF16 R24, R104.reuse, R118, R24 ;  /* 0x000000766818723c */ /* 0x040fec0000041818 */
[C---:B-----5:R-:W-:Y:S06]  /*5240*/  HMMA.16816.F32.BF16 R28, R104.reuse, R120, R28 ;  /* 0x00000078681c723c */ /* 0x060fec000004181c */
        /* <DEDUP_REMOVED lines=145> */
.L_x_6695:
        /* <DEDUP_REMOVED lines=20> */
.L_x_6694:
        /* <DEDUP_REMOVED lines=159> */
[----:B------:R-:W-:Y:S01]  /*6690*/  ISETP.GT.AND P0, PT, R172, R159, PT ;  /* 0x0000009fac00720c */ /* 0x000fe20003f04270 */
[C---:B------:R-:W-:Y:S03]  /*66a0*/  FMUL.FTZ R12, R2.reuse, R88 ;  /* 0x00000058020c7220 */ /* 0x040fe60000410000 */
[----:B------:R-:W-:Y:S01]  /*66b0*/  FMUL.FTZ R13, R2, R89 ;  /* 0x00000059020d7220 */ /* 0x000fe20000410000 */
[C---:B------:R-:W-:Y:S01]  /*66c0*/  FMUL.FTZ R14, R0.reuse, R90 ;  /* 0x0000005a000e7220 */ /* 0x040fe20000410000 */
[----:B------:R-:W-:Y:S02]  /*66d0*/  FMUL.FTZ R15, R0, R91 ;  /* 0x0000005b000f7220 */ /* 0x000fe40000410000 */
[----:B------:R-:W-:Y:S01]  /*66e0*/  LDSM.16.MT88.4 R88, [R148+0x8800] ;  /* 0x008800009458783b */ /* 0x000fe20000004200 */
        /* <DEDUP_REMOVED lines=30> */
[----:B------:R-:W-:Y:S02]  /*68d0*/  FADD.FTZ R117, R117, R118 ;  /* 0x0000007675757221 */ /* 0x000fe40000010000 */
[C---:B------:R-:W-:Y:S03]  /*68e0*/  HMMA.16816.F32.BF16 R28, R96.reuse, R92, R28 ;  /* 0x0000005c601c723c */ /* 0x040fe6000004181c */
[----:B------:R-:W-:Y:S01]  /*68f0*/  FADD.FTZ R0, R119, R0 ;  /* 0x0000000077007221 */ /* 0x000fe20000010000 */
[----:B------:R-:W-:Y:S03]  /*6900*/  FADD.FTZ R116, R116, R117 ;  /* 0x0000007574747221 */ /* 0x000fe60000010000 */
[----:B------:R-:W-:Y:S01]  /*6910*/  MUFU.EX2 R132, R132 ;  /* 0x0000008400847308 */ /* 0x000fe20000000800 */
[C---:B------:R-:W-:Y:S01]  /*6920*/  HMMA.16816.F32.BF16 R32, R96.reuse, R94, R32 ;  /* 0x0000005e6020723c */ /* 0x040fe20000041820 */
[----:B------:R-:W-:Y:S05]  /*6930*/  LDSM.16.MT88.4 R92, [R151+0x9800] ;  /* 0x00980000975c783b */ /* 0x000fea0000004200 */
[C---:B---3--:R-:W-:Y:S03]  /*6940*/  HMMA.16816.F32.BF16 R36, R96.reuse, R84, R36 ;  /* 0x000000546024723c */ /* 0x048fe60000041824 */
[----:B------:R-:W-:Y:S03]  /*6950*/  MUFU.EX2 R137, R137 ;  /* 0x0000008900897308 */ /* 0x000fe60000000800 */
        /* <DEDUP_REMOVED lines=22> */
[----:B------:R-:W-:Y:S01]  /*6ac0*/  IADD3 R0, R172, -0x1, RZ ;  /* 0xffffffffac007810 */ /* 0x000fe20007ffe0ff */
[----:B------:R-:W-:Y:S01]  /*6ad0*/  FADD.FTZ R127, R122, R127 ;  /* 0x0000007f7a7f7221 */ /* 0x000fe20000010000 */
[----:B------:R-:W-:Y:S02]  /*6ae0*/  FADD.FTZ R129, R124, R129 ;  /* 0x000000817c817221 */ /* 0x000fe40000010000 */
[----:B------:R-:W-:Y:S01]  /*6af0*/  MOV R172, R0 ;  /* 0x0000000000ac7202 */ /* 0x000fe20000000f00 */
        /* <DEDUP_REMOVED lines=11> */
[----:B------:R-:W4:Y:S02]  /*6bb0*/  LDSM.16.MT88.4 R80, [R149+0xa800] ;  /* 0x00a800009550783b */ /* 0x000f240000004200 */
[----:B------:R-:W-:Y:S03]  /*6bc0*/  FADD.FTZ R133, R133, R128 ;  /* 0x0000008085857221 */ /* 0x000fe60000010000 */
[C---:B------:R-:W-:Y:S03]  /*6bd0*/  HMMA.16816.F32.BF16 R20, R68.reuse, R84, R20 ;  /* 0x000000544414723c */ /* 0x040fe60000041814 */
[----:B------:R3:W5:Y:S02]  /*6be0*/  MUFU.EX2 R179, R105 ;  /* 0x0000006900b37308 */ /* 0x0007640000000800 */
[----:B------:R-:W-:Y:S01]  /*6bf0*/  MOV R0, R3 ;  /* 0x0000000300007202 */ /* 0x000fe20000000f00 */
[C---:B------:R-:W-:Y:S01]  /*6c00*/  HMMA.16816.F32.BF16 R24, R68.reuse, R86, R24 ;  /* 0x000000564418723c */ /* 0x040fe20000041818 */
[----:B------:R-:W4:Y:S06]  /*6c10*/  LDSM.16.MT88.4 R84, [R148+0xa800] ;  /* 0x00a800009454783b */ /* 0x000f2c0000004200 */
[----:B------:R-:W-:Y:S01]  /*6c20*/  MUFU.EX2 R102, R102 ;  /* 0x0000006600667308 */ /* 0x000fe20000000800 */
[C---:B------:R-:W-:Y:S09]  /*6c30*/  HMMA.16816.F32.BF16 R28, R68.reuse, R88, R28 ;  /* 0x00000058441c723c */ /* 0x040ff2000004181c */
[----:B------:R1:W1:Y:S01]  /*6c40*/  MUFU.EX2 R101, R104 ;  /* 0x0000006800657308 */ /* 0x0002620000000800 */
[C---:B------:R-:W-:Y:S01]  /*6c50*/  HMMA.16816.F32.BF16 R32, R68.reuse, R90, R32 ;  /* 0x0000005a4420723c */ /* 0x040fe20000041820 */
[----:B------:R-:W-:Y:S02]  /*6c60*/  LDSM.16.MT88.4 R88, [R148+0x9000] ;  /* 0x009000009458783b */ /* 0x000fe40000004200 */
[----:B---3--:R-:W-:Y:S03]  /*6c70*/  F2FP.BF16.F32.PACK_AB R105, R177, R178 ;  /* 0x000000b2b169723e */ /* 0x008fe600000010ff */
[C---:B--2---:R-:W-:Y:S05]  /*6c80*/  HMMA.16816.F32.BF16 R36, R68.reuse, R72, R36 ;  /* 0x000000484424723c */ /* 0x044fea0000041824 */
[----:B-----5:R-:W-:Y:S01]  /*6c90*/  F2FP.BF16.F32.PACK_AB R106, R179, R176 ;  /* 0x000000b0b36a723e */ /* 0x020fe200000010ff */
[C---:B------:R-:W-:Y:S01]  /*6ca0*/  HMMA.16816.F32.BF16 R40, R68.reuse, R74, R40 ;  /* 0x0000004a4428723c */ /* 0x040fe20000041828 */
[----:B------:R-:W2:Y:S04]  /*6cb0*/  LDSM.16.MT88.4 R72, [R151+0x9000] ;  /* 0x009000009748783b */ /* 0x000ea80000004200 */
[----:B-1----:R-:W-:Y:S01]  /*6cc0*/  F2FP.BF16.F32.PACK_AB R104, R183, R138 ;  /* 0x0000008ab768723e */ /* 0x002fe200000010ff */
[C---:B------:R-:W-:Y:S05]  /*6cd0*/  HMMA.16816.F32.BF16 R44, R68.reuse, R76, R44 ;  /* 0x0000004c442c723c */ /* 0x040fea000004182c */
[----:B------:R-:W-:Y:S01]  /*6ce0*/  F2FP.BF16.F32.PACK_AB R107, R101, R102 ;  /* 0x00000066656b723e */ /* 0x000fe200000010ff */
[C---:B------:R-:W-:Y:S01]  /*6cf0*/  HMMA.16816.F32.BF16 R48, R68.reuse, R78, R48 ;  /* 0x0000004e4430723c */ /* 0x040fe20000041830 */
[----:B------:R-:W1:Y:S05]  /*6d00*/  LDSM.16.MT88.4 R76, [R150+0x9000] ;  /* 0x00900000964c783b */ /* 0x000e6a0000004200 */
[C---:B----4-:R-:W-:Y:S06]  /*6d10*/  HMMA.16816.F32.BF16 R52, R68.reuse, R80, R52 ;  /* 0x000000504434723c */ /* 0x050fec0000041834 */
        /* <DEDUP_REMOVED lines=34> */
[----:B------:R-:W-:Y:S01]  /*6f40*/  FADD.FTZ R175, R179, R176 ;  /* 0x000000b0b3af7221 */ /* 0x000fe20000010000 */
[C---:B----4-:R-:W-:Y:S05]  /*6f50*/  HMMA.16816.F32.BF16 R36, R68.reuse, R84, R36 ;  /* 0x000000544424723c */ /* 0x050fea0000041824 */
[----:B------:R-:W-:Y:S01]  /*6f60*/  FADD.FTZ R173, R101, R102 ;  /* 0x0000006665ad7221 */ /* 0x000fe20000010000 */
[C---:B------:R-:W-:Y:S01]  /*6f70*/  HMMA.16816.F32.BF16 R40, R68.reuse, R86, R40 ;  /* 0x000000564428723c */ /* 0x040fe20000041828 */
[----:B------:R-:W4:Y:S05]  /*6f80*/  LDSM.16.MT88.4 R84, [R150+0x9800] ;  /* 0x009800009654783b */ /* 0x000f2a0000004200 */
[C---:B--2---:R-:W-:Y:S06]  /*6f90*/  HMMA.16816.F32.BF16 R44, R68.reuse, R72, R44 ;  /* 0x00000048442c723c */ /* 0x044fec000004182c */
[C---:B------:R-:W-:Y:S06]  /*6fa0*/  HMMA.16816.F32.BF16 R48, R68.reuse, R74, R48 ;  /* 0x0000004a4430723c */ /* 0x040fec0000041830 */
[C---:B-1----:R-:W-:Y:S06]  /*6fb0*/  HMMA.16816.F32.BF16 R52, R68.reuse, R76, R52 ;  /* 0x0000004c4434723c */ /* 0x042fec0000041834 */
[C---:B------:R-:W-:Y:S01]  /*6fc0*/  HMMA.16816.F32.BF16 R56, R68.reuse, R78, R56 ;  /* 0x0000004e4438723c */ /* 0x040fe20000041838 */
[----:B------:R-:W1:Y:S05]  /*6fd0*/  LDSM.16.MT88.4 R76, [R149+0x9800] ;  /* 0x00980000954c783b */ /* 0x000e6a0000004200 */
[C---:B---3--:R-:W-:Y:S06]  /*6fe0*/  HMMA.16816.F32.BF16 R60, R68.reuse, R80, R60 ;  /* 0x00000050443c723c */ /* 0x048fec000004183c */
[----:B------:R-:W-:Y:S06]  /*6ff0*/  HMMA.16816.F32.BF16 R64, R68, R82, R64 ;  /* 0x000000524440723c */ /* 0x000fec0000041840 */
[C---:B------:R-:W-:Y:S01]  /*7000*/  HMMA.16816.F32.BF16 R96, R104.reuse, R92, R4 ;  /* 0x0000005c6860723c */ /* 0x040fe20000041804 */
[----:B------:R-:W2:Y:S05]  /*7010*/  LDSM.16.MT88.4 R4, [R150+0xb800] ;  /* 0x00b800009604783b */ /* 0x000eaa0000004200 */
[C---:B------:R-:W-:Y:S03]  /*7020*/  HMMA.16816.F32.BF16 R92, R104.reuse, R94, R8 ;  /* 0x0000005e685c723c */ /* 0x040fe60000041808 */
[----:B------:R-:W3:Y:S03]  /*7030*/  LDSM.16.MT88.4 R8, [R149+0xb800] ;  /* 0x00b800009508783b */ /* 0x000ee60000004200 */
[C---:B----4-:R-:W-:Y:S05]  /*7040*/  HMMA.16816.F32.BF16 R88, R104.reuse, R84, R12 ;  /* 0x000000546858723c */ /* 0x050fea000004180c */
[----:B------:R-:W4:Y:S01]  /*7050*/  LDSM.16.MT88.4 R12, [R148+0xb800] ;  /* 0x00b80000940c783b */ /* 0x000f220000004200 */
        /* <DEDUP_REMOVED lines=16> */
.L_x_6692:
        /* <DEDUP_REMOVED lines=144> */
[----:B------:R2:W-:Y:S04]  /*7a60*/  STS.64 [R14], R80 ;  /* 0x000000500e007388 */ /* 0x0005e80000000a00 */
[----:B------:R-:W-:Y:S04]  /*7a70*/  STS.64 [R14+0x800], R82 ;  /* 0x000800520e007388 */ /* 0x000fe80000000a00 */
[----:B------:R-:W-:Y:S04]  /*7a80*/  STS.64 [R16], R76 ;  /* 0x0000004c10007388 */ /* 0x000fe80000000a00 */
[----:B------:R-:W-:Y:S04]  /*7a90*/  STS.64 [R16+0x800], R78 ;  /* 0x0008004e10007388 */ /* 0x000fe80000000a00 */
[----:B------:R-:W-:Y:S04]  /*7aa0*/  STS.64 [R17], R72 ;  /* 0x0000004811007388 */ /* 0x000fe80000000a00 */
[----:B------:R-:W-:Y:S04]  /*7ab0*/  STS.64 [R17+0x800], R74 ;  /* 0x0008004a11007388 */ /* 0x000fe80000000a00 */
[----:B------:R-:W-:Y:S01]  /*7ac0*/  STS.64 [R12], R68 ;  /* 0x000000440c007388 */ /* 0x000fe20000000a00 */
[----:B--2---:R-:W-:-:S03]  /*7ad0*/  LEA R80, R8, UR4, 0x2 ;  /* 0x0000000408507c11 */ /* 0x004fc6000f8e10ff */
[----:B------:R-:W-:Y:S01]  /*7ae0*/  STS.64 [R12+0x800], R70 ;  /* 0x000800460c007388 */ /* 0x000fe20000000a00 */
[----:B------:R-:W2:Y:S01]  /*7af0*/  S2UR UR4, SR_CTAID.Z ;  /* 0x00000000000479c3 */ /* 0x000ea20000002700 */
[----:B---3--:R-:W-:Y:S01]  /*7b00*/  @P4 FMUL.FTZ R81, R6, 0.69314718246459960938 ;  /* 0x3f31721806514820 */ /* 0x008fe20000410000 */
[----:B-1----:R-:W-:Y:S01]  /*7b10*/  @P3 FMUL.FTZ R6, R5, 0.69314718246459960938 ;  /* 0x3f31721805063820 */ /* 0x002fe20000410000 */
[----:B------:R-:W-:Y:S04]  /*7b20*/  STS.64 [R10+0x4000], R36 ;  /* 0x004000240a007388 */ /* 0x000fe80000000a00 */
[----:B------:R1:W-:Y:S01]  /*7b30*/  STS.64 [R10+0x4800], R38 ;  /* 0x004800260a007388 */ /* 0x0003e20000000a00 */
[----:B------:R-:W3:Y:S03]  /*7b40*/  S2R R7, SR_CTAID.Y ;  /* 0x0000000000077919 */ /* 0x000ee60000002600 */
[----:B------:R-:W-:Y:S04]  /*7b50*/  STS.64 [R9+0x4000], R40 ;  /* 0x0040002809007388 */ /* 0x000fe80000000a00 */
[----:B------:R4:W-:Y:S04]  /*7b60*/  STS.64 [R9+0x4800], R42 ;  /* 0x0048002a09007388 */ /* 0x0009e80000000a00 */
[----:B------:R-:W-:Y:S04]  /*7b70*/  STS.64 [R13+0x4000], R44 ;  /* 0x0040002c0d007388 */ /* 0x000fe80000000a00 */
[----:B------:R-:W-:Y:S04]  /*7b80*/  STS.64 [R13+0x4800], R46 ;  /* 0x0048002e0d007388 */ /* 0x000fe80000000a00 */
[----:B------:R-:W-:Y:S04]  /*7b90*/  STS.64 [R15+0x4000], R48 ;  /* 0x004000300f007388 */ /* 0x000fe80000000a00 */
[----:B------:R-:W-:Y:S01]  /*7ba0*/  STS.64 [R15+0x4800], R50 ;  /* 0x004800320f007388 */ /* 0x000fe20000000a00 */
[----:B-1----:R-:W1:Y:S03]  /*7bb0*/  S2R R10, SR_CTAID.X ;  /* 0x00000000000a7919 */ /* 0x002e660000002500 */
[----:B------:R-:W-:Y:S01]  /*7bc0*/  STS.64 [R14+0x4000], R52 ;  /* 0x004000340e007388 */ /* 0x000fe20000000a00 */
[----:B----4-:R-:W3:Y:S03]  /*7bd0*/  LDC.64 R8, c[0x0][0x2c0] ;  /* 0x0000b000ff087b82 */ /* 0x010ee60000000a00 */
[----:B------:R-:W-:Y:S04]  /*7be0*/  STS.64 [R14+0x4800], R54 ;  /* 0x004800360e007388 */ /* 0x000fe80000000a00 */
[----:B------:R-:W-:Y:S04]  /*7bf0*/  STS.64 [R16+0x4000], R56 ;  /* 0x0040003810007388 */ /* 0x000fe80000000a00 */
[----:B------:R-:W-:Y:S04]  /*7c00*/  STS.64 [R16+0x4800], R58 ;  /* 0x0048003a10007388 */ /* 0x000fe80000000a00 */
[----:B------:R-:W-:Y:S04]  /*7c10*/  STS.64 [R17+0x4000], R60 ;  /* 0x0040003c11007388 */ /* 0x000fe80000000a00 */
[----:B------:R-:W-:Y:S04]  /*7c20*/  STS.64 [R17+0x4800], R62 ;  /* 0x0048003e11007388 */ /* 0x000fe80000000a00 */
[----:B------:R4:W-:Y:S01]  /*7c30*/  STS.64 [R12+0x4000], R64 ;  /* 0x004000400c007388 */ /* 0x0009e20000000a00 */
[----:B---3--:R-:W-:-:S03]  /*7c40*/  IMAD R7, R7, R8, R164 ;  /* 0x0000000807077224 */ /* 0x008fc600078e02a4 */
[----:B------:R3:W-:Y:S01]  /*7c50*/  STS.64 [R12+0x4800], R66 ;  /* 0x004800420c007388 */ /* 0x0007e20000000a00 */
[----:B------:R-:W-:Y:S01]  /*7c60*/  MOV R8, 0xff800000 ;  /* 0xff80000000087802 */ /* 0x000fe20000000f00 */
[----:B------:R-:W-:Y:S08]  /*7c70*/  BAR.SYNC.DEFER_BLOCKING 0x0 ;  /* 0x0000000000007b1d */ /* 0x000ff00000010000 */
[----:B----4-:R-:W2:Y:S01]  /*7c80*/  LDC R64, c[0x0][0x270] ;  /* 0x00009c00ff407b82 */ /* 0x010ea20000000800 */
[----:B---3--:R-:W-:Y:S01]  /*7c90*/  LOP3.LUT R67, R2, 0xffffffe0, RZ, 0xc0, !PT ;  /* 0xffffffe002437812 */ /* 0x008fe200078ec0ff */
[----:B------:R-:W3:Y:S01]  /*7ca0*/  LDS.128 R76, [R80] ;  /* 0x00000000504c7984 */ /* 0x000ee20000000c00 */
[----:B-1----:R-:W-:-:S05]  /*7cb0*/  SHF.L.U32 R2, R10, 0x6, RZ ;  /* 0x000000060a027819 */ /* 0x002fca00000006ff */
[----:B------:R-:W1:Y:S01]  /*7cc0*/  @P4 LDC R65, c[0x0][0x2e8] ;  /* 0x0000ba00ff414b82 */ /* 0x000e620000000800 */
[----:B------:R-:W-:Y:S01]  /*7cd0*/  IADD3 R67, -R67, R4, RZ ;  /* 0x0000000443437210 */ /* 0x000fe20007ffe1ff */
[----:B------:R-:W4:Y:S01]  /*7ce0*/  LDS.128 R72, [R80+0x800] ;  /* 0x0008000050487984 */ /* 0x000f220000000c00 */
[----:B------:R-:W-:Y:S02]  /*7cf0*/  MOV R4, 0xff800000 ;  /* 0xff80000000047802 */ /* 0x000fe40000000f00 */
[----:B------:R-:W-:Y:S01]  /*7d00*/  LOP3.LUT P0, RZ, R67, 0x3, RZ, 0xc0, !PT ;  /* 0x0000000343ff7812 */ /* 0x000fe2000780c0ff */
[----:B------:R-:W1:Y:S01]  /*7d10*/  LDS.128 R68, [R80+0x1000] ;  /* 0x0010000050447984 */ /* 0x000e620000000c00 */
[----:B------:R-:W-:Y:S01]  /*7d20*/  IADD3 R67, -R164, RZ, RZ ;  /* 0x000000ffa4437210 */ /* 0x000fe20007ffe1ff */
[----:B------:R-:W5:Y:S02]  /*7d30*/  @P3 LDC R66, c[0x0][0x2e8] ;  /* 0x0000ba00ff423b82 */ /* 0x000f640000000800 */
[----:B------:R-:W3:Y:S04]  /*7d40*/  LDS.128 R60, [R80+0x1800] ;  /* 0x00180000503c7984 */ /* 0x000ee80000000c00 */
[----:B------:R-:W3:Y:S01]  /*7d50*/  LDS.128 R56, [R80+0x2000] ;  /* 0x0020000050387984 */ /* 0x000ee20000000c00 */
[----:B--2---:R-:W-:-:S03]  /*7d60*/  IMAD R67, R64, R67, UR4 ;  /* 0x0000000440437e24 */ /* 0x004fc6000f8e0243 */
[----:B------:R-:W2:Y:S01]  /*7d70*/  LDS.128 R52, [R80+0x2800] ;  /* 0x0028000050347984 */ /* 0x000ea20000000c00 */
[----:B------:R-:W-:-:S03]  /*7d80*/  IMAD R7, R7, R64, R67 ;  /* 0x0000004007077224 */ /* 0x000fc600078e0243 */
[----:B------:R-:W2:Y:S01]  /*7d90*/  LDS.128 R48, [R80+0x3000] ;  /* 0x0030000050307984 */ /* 0x000ea20000000c00 */
[----:B-1----:R-:W-:Y:S01]  /*7da0*/  @P4 FFMA.FTZ R4, R100, R65, R81 ;  /* 0x0000004164044223 */ /* 0x002fe20000010051 */
[----:B------:R-:W-:Y:S02]  /*7db0*/  IMAD R2, R7, R9, R2 ;  /* 0x0000000907027224 */ /* 0x000fe400078e0202 */
[----:B------:R-:W1:Y:S04]  /*7dc0*/  LDS.128 R44, [R80+0x3800] ;  /* 0x00380000502c7984 */ /* 0x000e680000000c00 */
[----:B------:R-:W1:Y:S01]  /*7dd0*/  LDS.128 R40, [R80+0x4000] ;  /* 0x0040000050287984 */ /* 0x000e620000000c00 */
[----:B-----5:R-:W-:-:S03]  /*7de0*/  @P3 FFMA.FTZ R8, R3, R66, R6 ;  /* 0x0000004203083223 */ /* 0x020fc60000010006 */
[----:B------:R-:W1:Y:S04]  /*7df0*/  LDS.128 R36, [R80+0x4800] ;  /* 0x0048000050247984 */ /* 0x000e680000000c00 */
[----:B------:R-:W1:Y:S04]  /*7e00*/  LDS.128 R32, [R80+0x5000] ;  /* 0x0050000050207984 */ /* 0x000e680000000c00 */
[----:B------:R-:W1:Y:S04]  /*7e10*/  LDS.128 R28, [R80+0x5800] ;  /* 0x00580000501c7984 */ /* 0x000e680000000c00 */
[----:B------:R-:W1:Y:S04]  /*7e20*/  LDS.128 R24, [R80+0x6000] ;  /* 0x0060000050187984 */ /* 0x000e680000000c00 */
[----:B------:R-:W1:Y:S04]  /*7e30*/  LDS.128 R20, [R80+0x6800] ;  /* 0x0068000050147984 */ /* 0x000e680000000c00 */
[----:B------:R-:W1:Y:S04]  /*7e40*/  LDS.128 R16, [R80+0x7000] ;  /* 0x0070000050107984 */ /* 0x000e680000000c00 */
[----:B------:R5:W1:Y:S02]  /*7e50*/  LDS.128 R12, [R80+0x7800] ;  /* 0x00780000500c7984 */ /* 0x000a640000000c00 */
[----:B-----5:R-:W-:-:S04]  /*7e60*/  SHF.L.U32 R80, R0, 0x2, RZ ;  /* 0x0000000200507819 */ /* 0x020fc800000006ff */
[----:B------:R-:W-:Y:S01]  /*7e70*/  SHF.R.S32.HI R81, RZ, 0x1f, R80 ;  /* 0x0000001fff517819 */ /* 0x000fe20000011450 */
[----:B--234-:R-:W-:Y:S06]  /*7e80*/  @P0 BRA `(.L_x_6698) ;  /* 0x0000000000300947 */ /* 0x01cfec0003800000 */
        /* <DEDUP_REMOVED lines=12> */
.L_x_6698:
[----:B------:R-:W-:Y:S05]  /*7f50*/  BSYNC B0 ;  /* 0x0000000000007941 */ /* 0x000fea0003800000 */
.L_x_6697:
        /* <DEDUP_REMOVED lines=14> */
[----:B------:R-:W-:Y:S04]  /*8040*/  STG.E.128 desc[UR18][R2.64+0x6000], R48 ;  /* 0x0060003002007986 */ /* 0x000fe8000c101d12 */
        /* <DEDUP_REMOVED lines=10> */
.L_x_6699:
        /* <DEDUP_REMOVED lines=9> */
.L_x_8525:


//--------------------- .text._ZN5flash24flash_fwd_splitkv_kernelI23Flash_fwd_kernel_traitsILi128ELi64ELi64ELi4ELb0ELb0EN7cutlass10bfloat16_tE19Flash_kernel_traitsILi128ELi64ELi64ELi4ES3_EELb1ELb0ELb0ELb0ELb1ELb0ELb0ELb0EEEvNS_16Flash_fwd_paramsE --------------------------
	.section	.text._ZN5flash24flash_fwd_splitkv_kernelI23Flash_fwd_kernel_traitsILi128ELi64ELi64ELi4ELb0ELb0EN7cutlass10bfloat16_tE19Flash_kernel_traitsILi128ELi64ELi64ELi4ES3_EELb1ELb0ELb0ELb0ELb1ELb0ELb0ELb0EEEvNS_16Flash_fwd_paramsE,"ax",@progbits
	.align	128
        .global         _ZN5flash24flash_fwd_splitkv_kernelI23Flash_fwd_kernel_traitsILi128ELi64ELi64ELi4ELb0ELb0EN7cutlass10bfloat16_tE19Flash_kernel_traitsILi128ELi64ELi64ELi4ES3_EELb1ELb0ELb0ELb0ELb1ELb0ELb0ELb0EEEvNS_16Flash_fwd_paramsE
        .type           _ZN5flash24flash_fwd_splitkv_kernelI23Flash_fwd_kernel_traitsILi128ELi64ELi64ELi4ELb0ELb0EN7cutlass10bfloat16_tE19Flash_kernel_traitsILi128ELi64ELi64ELi4ES3_EELb1ELb0ELb0ELb0ELb1ELb0ELb0ELb0EEEvNS_16Flash_fwd_paramsE,@function
        .size           _ZN5flash24flash_fwd_splitkv_kernelI23Flash_fwd_kernel_traitsILi128ELi64ELi64ELi4ELb0ELb0EN7cutlass10bfloat16_tE19Flash_kernel_traitsILi128ELi64ELi64ELi4ES3_EELb1ELb0ELb0ELb0ELb1ELb0ELb0ELb0EEEvNS_16Flash_fwd_paramsE,(.L_x_8526 - _ZN5flash24flash_fwd_splitkv_kernelI23Flash_fwd_kernel_traitsILi128ELi64ELi64ELi4ELb0ELb0EN7cutlass10bfloat16_tE19Flash_kernel_traitsILi128ELi64ELi64ELi4ES3_EELb1ELb0ELb0ELb0ELb1ELb0ELb0ELb0EEEvNS_16Flash_fwd_paramsE)
        .other          _ZN5flash24flash_fwd_splitkv_kernelI23Flash_fwd_kernel_traitsILi128ELi64ELi64ELi4ELb0ELb0EN7cutlass10bfloat16_tE19Flash_kernel_traitsILi128ELi64ELi64ELi4ES3_EELb1ELb0ELb0ELb0ELb1ELb0ELb0ELb0EEEvNS_16Flash_fwd_paramsE,@"STO_CUDA_ENTRY STV_DEFAULT"
_ZN5flash24flash_fwd_splitkv_kernelI23Flash_fwd_kernel_traitsILi128ELi64ELi64ELi4ELb0ELb0EN7cutlass10bfloat16_tE19Flash_kernel_traitsILi128ELi64ELi64ELi4ES3_EELb1ELb0ELb0ELb0ELb1ELb0ELb0ELb0EEEvNS_16Flash_fwd_paramsE:
.text._ZN5flash24flash_fwd_splitkv_kernelI23Flash_fwd_kernel_traitsILi128ELi64ELi64ELi4ELb0ELb0EN7cutlass10bfloat16_tE19Flash_kernel_traitsILi128ELi64ELi64ELi4ES3_EELb1ELb0ELb0ELb0ELb1ELb0ELb0ELb0EEEvNS_16Flash_fwd_paramsE:
        /* <DEDUP_REMOVED lines=27> */
[----:B------:R-:W3:Y:S01]  /*01b0*/  S2R R28, SR_CTAID.Z ;  /* 0x00000000001c7919 */ /* 0x000ee20000002700 */
[----:B------:R-:W1:Y:S07]  /*01c0*/  S2R R33, SR_TID.X ;  /* 0x0000000000217919 */ /* 0x000e6e0000002100 */
        /* <DEDUP_REMOVED lines=10> */
.L_x_6700:
[----:B------:R-:W1:Y:S02]  /*0270*/  LDC R0, c[0x0][0x2c8] ;  /* 0x0000b200ff007b82 */ /* 0x000e640000000800 */
.L_x_6701:
[----:B------:R-:W3:Y:S02]  /*0280*/  LDC.64 R2, c[0x0][0x308] ;  /* 0x0000c200ff027b82 */ /* 0x000ee40000000a00 */
[----:B---3--:R-:W-:-:S04]  /*0290*/  ISETP.NE.U32.AND P1, PT, R2, RZ, PT ;  /* 0x000000ff0200720c */ /* 0x008fc80003f25070 */
[----:B------:R-:W-:-:S13]  /*02a0*/  ISETP.NE.AND.EX P1, PT, R3, RZ, PT, P1 ;  /* 0x000000ff0300720c */ /* 0x000fda0003f25310 */
[----:B------:R-:W3:Y:S01]  /*02b0*/  @P1 LDC.64 R2, c[0x0][0x308] ;  /* 0x0000c200ff021b82 */ /* 0x000ee20000000a00 */
[----:B------:R-:W-:-:S07]  /*02c0*/  IMAD.SHL.U32 R95, R47, 0x40, RZ ;  /* 0x000000402f5f7824 */ /* 0x000fce00078e00ff */
[----:B--2---:R-:W2:Y:S01]  /*02d0*/  @!P1 LDC R4, c[0x0][0x2cc] ;  /* 0x0000b300ff049b82 */ /* 0x004ea20000000800 */
[----:B---3--:R-:W-:-:S07]  /*02e0*/  @P1 IMAD.WIDE R6, R13, 0x4, R2 ;  /* 0x000000040d061825 */ /* 0x008fce00078e0202 */
[----:B------:R-:W3:Y:S01]  /*02f0*/  @!P1 LDC.64 R2, c[0x0][0x318] ;  /* 0x0000c600ff029b82 */ /* 0x000ee20000000a00 */
[----:B------:R1:W5:Y:S01]  /*0300*/  @P1 LDG.E R6, desc[UR10][R6.64] ;  /* 0x0000000a06061981 */ /* 0x000362000c1e1900 */
[----:B----4-:R-:W-:-:S13]  /*0310*/  ISETP.GT.AND P0, PT, R94, R95, PT ;  /* 0x0000005f5e00720c */ /* 0x010fda0003f04270 */
[----:B--2---:R-:W-:Y:S05]  /*0320*/  @!P0 EXIT ;  /* 0x000000000000894d */ /* 0x004fea0003800000 */
[----:B------:R-:W2:Y:S01]  /*0330*/  LDC R92, c[0x0][0x398] ;  /* 0x0000e600ff5c7b82 */ /* 0x000ea20000000800 */
[----:B---3--:R-:W-:Y:S01]  /*0340*/  @!P1 ISETP.NE.U32.AND P0, PT, R2, RZ, PT ;  /* 0x000000ff0200920c */ /* 0x008fe20003f05070 */
[----:B-1---5:R-:W-:Y:S01]  /*0350*/  @P1 IMAD.IADD R7, R6, 0x1, -R15 ;  /* 0x0000000106071824 */ /* 0x022fe200078e0a0f */
[----:B------:R-:W-:Y:S02]  /*0360*/  ULDC UR5, c[0x0][0x2c8] ;  /* 0x0000b20000057ab9 */ /* 0x000fe40000000800 */
        /* <DEDUP_REMOVED lines=18> */
[----:B------:R-:W-:Y:S05]  /*0490*/  @P0 BRA `(.L_x_6702) ;  /* 0x0000000400ec0947 */ /* 0x000fea0003800000 */
        /* <DEDUP_REMOVED lines=12> */
[----:B------:R-:W-:Y:S02]  /*0560*/  IMAD.IADD R33, R33, 0x1, -R10 ;  /* 0x0000000121217824 */ /* 0x000fe400078e0a0a */
[----:B------:R-:W-:Y:S02]  /*0570*/  VIADD R10, R6, 0x10 ;  /* 0x00000010060a7836 */ /* 0x000fe40000000000 */
[----:B------:R-:W-:-:S05]  /*0580*/  IMAD.SHL.U32 R16, R33, 0x8, RZ ;  /* 0x0000000821107824 */ /* 0x000fca00078e00ff */
[----:B------:R-:W-:Y:S01]  /*0590*/  SHF.R.S32.HI R17, RZ, 0x1f, R16 ;  /* 0x0000001fff117819 */ /* 0x000fe20000011410 */
[----:B-1----:R-:W-:-:S04]  /*05a0*/  @P0 IMAD.WIDE.U32 R8, R150, R4, RZ ;  /* 0x0000000496080225 */ /* 0x002fc800078e00ff */
[----:B------:R-:W-:Y:S02]  /*05b0*/  @P0 IMAD R150, R150, R5, R9 ;  /* 0x0000000596960224 */ /* 0x000fe400078e0209 */
[----:B------:R-:W-:-:S04]  /*05c0*/  IMAD.WIDE.U32 R16, R95, R4, R16 ;  /* 0x000000045f107225 */ /* 0x000fc800078e0010 */
[-C--:B--2---:R-:W-:Y:S01]  /*05d0*/  @!P0 IMAD R0, R7, R2.reuse, RZ ;  /* 0x0000000207008224 */ /* 0x084fe200078e02ff */
[----:B------:R-:W-:Y:S01]  /*05e0*/  SHF.R.S32.HI R7, RZ, 0x1f, R95 ;  /* 0x0000001fff077819 */ /* 0x000fe2000001145f */
[----:B------:R-:W-:-:S04]  /*05f0*/  @!P0 IMAD.WIDE.U32 R14, R13, R2, RZ ;  /* 0x000000020d0e8225 */ /* 0x000fc800078e00ff */
[----:B------:R-:W-:Y:S01]  /*0600*/  @!P0 IMAD R0, R13, R3, R0 ;  /* 0x000000030d008224 */ /* 0x000fe200078e0200 */
[----:B------:R-:W-:Y:S01]  /*0610*/  @!P0 MOV R8, R14 ;  /* 0x0000000e00088202 */ /* 0x000fe20000000f00 */
[----:B------:R-:W-:Y:S02]  /*0620*/  IMAD.IADD R3, R94, 0x1, -R95 ;  /* 0x000000015e037824 */ /* 0x000fe400078e0a5f */
[----:B------:R-:W-:Y:S01]  /*0630*/  @!P0 IMAD.IADD R150, R15, 0x1, R0 ;  /* 0x000000010f968824 */ /* 0x000fe200078e0200 */
[----:B------:R-:W-:Y:S01]  /*0640*/  IADD3 R8, P0, R8, R16, RZ ;  /* 0x0000001008087210 */ /* 0x000fe20007f1e0ff */
[----:B------:R-:W-:Y:S01]  /*0650*/  IMAD R0, R7, R4, RZ ;  /* 0x0000000407007224 */ /* 0x000fe200078e02ff */
[----:B------:R-:W-:Y:S01]  /*0660*/  SHF.R.S32.HI R7, RZ, 0x1f, R28 ;  /* 0x0000001fff077819 */ /* 0x000fe2000001141c */
[----:B------:R-:W-:Y:S01]  /*0670*/  VIADD R2, R6, 0x20 ;  /* 0x0000002006027836 */ /* 0x000fe20000000000 */
[C---:B------:R-:W-:Y:S01]  /*0680*/  ISETP.GE.AND P2, PT, R10.reuse, R3, PT ;  /* 0x000000030a00720c */ /* 0x040fe20003f46270 */
[----:B------:R-:W-:Y:S01]  /*0690*/  IMAD R9, R95, R5, R0 ;  /* 0x000000055f097224 */ /* 0x000fe200078e0200 */
[-C--:B------:R-:W-:Y:S01]  /*06a0*/  ISETP.GE.OR P4, PT, R10, R3.reuse, P6 ;  /* 0x000000030a00720c */ /* 0x080fe20003786670 */
[----:B------:R-:W-:Y:S01]  /*06b0*/  IMAD R7, R7, UR4, RZ ;  /* 0x0000000407077c24 */ /* 0x000fe2000f8e02ff */
[----:B------:R-:W-:Y:S01]  /*06c0*/  ISETP.GE.AND P1, PT, R2, R3, PT ;  /* 0x000000030200720c */ /* 0x000fe20003f26270 */
[----:B------:R-:W-:Y:S01]  /*06d0*/  IMAD R0, R13, UR6, R28 ;  /* 0x000000060d007c24 */ /* 0x000fe2000f8e021c */
[----:B------:R-:W-:Y:S01]  /*06e0*/  IADD3.X R9, R150, R17, R9, P0, !PT ;  /* 0x0000001196097210 */ /* 0x000fe200007fe409 */
[----:B------:R-:W-:Y:S01]  /*06f0*/  IMAD R7, R28, UR5, R7 ;  /* 0x000000051c077c24 */ /* 0x000fe2000f8e0207 */
[----:B------:R-:W-:-:S02]  /*0700*/  ISETP.GE.AND P0, PT, R6, R3, PT ;  /* 0x000000030600720c */ /* 0x000fc40003f06270 */
[-C--:B------:R-:W-:Y:S01]  /*0710*/  ISETP.GE.OR P3, PT, R2, R3.reuse, P6 ;  /* 0x000000030200720c */ /* 0x080fe20003766670 */
[----:B------:R-:W-:Y:S01]  /*0720*/  IMAD.WIDE.U32 R28, R28, UR4, R8 ;  /* 0x000000041c1c7c25 */ /* 0x000fe2000f8e0008 */
[----:B------:R-:W-:Y:S01]  /*0730*/  ULDC UR4, c[0x0][0x2c4] ;  /* 0x0000b10000047ab9 */ /* 0x000fe20000000800 */
[----:B------:R-:W-:Y:S02]  /*0740*/  ISETP.GE.OR P5, PT, R6, R3, P6 ;  /* 0x000000030600720c */ /* 0x000fe400037a6670 */
[----:B------:R-:W-:Y:S01]  /*0750*/  IMAD R95, R0, UR4, R95 ;  /* 0x00000004005f7c24 */ /* 0x000fe2000f8e025f */
[----:B------:R-:W-:Y:S02]  /*0760*/  SHF.R.S32.HI R9, RZ, 0x1f, R6 ;  /* 0x0000001fff097819 */ /* 0x000fe40000011406 */
[----:B------:R-:W-:-:S03]  /*0770*/  IADD3 R13, R29, R7, RZ ;  /* 0x000000071d0d7210 */ /* 0x000fc60007ffe0ff */
[----:B------:R-:W-:Y:S05]  /*0780*/  @P0 BRA `(.L_x_6704) ;  /* 0x0000000000280947 */ /* 0x000fea0003800000 */
        /* <DEDUP_REMOVED lines=10> */
.L_x_6704:
[----:B------:R-:W-:Y:S05]  /*0830*/  BSYNC B0 ;  /* 0x0000000000007941 */ /* 0x000fea0003800000 */
.L_x_6703:
[----:B------:R-:W-:Y:S01]  /*0840*/  BSSY B0, `(.L_x_6705) ;  /* 0x0000011000007945 */ /* 0x000fe20003800000 */
[----:B------:R-:W-:Y:S02]  /*0850*/  IADD3 R2, P0, R95, R6, RZ ;  /* 0x000000065f027210 */ /* 0x000fe40007f1e0ff */
[----:B------:R-:W-:Y:S01]  /*0860*/  IADD3 R8, R6, 0x30, RZ ;  /* 0x0000003006087810 */ /* 0x000fe20007ffe0ff */
        /* <DEDUP_REMOVED lines=9> */
[----:B-1----:R-:W-:Y:S02]  /*0900*/  LEA R14, P2, R10, UR4, 0x1 ;  /* 0x000000040a0e7c11 */ /* 0x002fe4000f8408ff */
[----:B------:R-:W-:-:S04]  /*0910*/  IADD3 R7, R11, R0, RZ ;  /* 0x000000000b077210 */ /* 0x000fc80007ffe0ff */
[----:B------:R-:W-:-:S05]  /*0920*/  LEA.HI.X R15, R10, UR5, R7, 0x1, P2 ;  /* 0x000000050a0f7c11 */ /* 0x000fca00090f0c07 */
[----:B------:R2:W-:Y:S04]  /*0930*/  STG.E.128 desc[UR10][R14.64], RZ ;  /* 0x000000ff0e007986 */ /* 0x0005e8000c101d0a */
[----:B------:R2:W-:Y:S02]  /*0940*/  STG.E.128 desc[UR10][R14.64+0x80], RZ ;  /* 0x000080ff0e007986 */ /* 0x0005e4000c101d0a */
.L_x_6706:
[----:B------:R-:W-:Y:S05]  /*0950*/  BSYNC B0 ;  /* 0x0000000000007941 */ /* 0x000fea0003800000 */
.L_x_6705:
[----:B------:R-:W-:Y:S01]  /*0960*/  BSSY B0, `(.L_x_6707) ;  /* 0x0000010000007945 */ /* 0x000fe20003800000 */
[----:B------:R-:W-:-:S03]  /*0970*/  ISETP.GE.AND P2, PT, R8, R3, PT ;  /* 0x000000030800720c */ /* 0x000fc60003f46270 */
[----:B------:R-:W-:Y:S10]  /*0980*/  @P1 BRA `(.L_x_6708) ;  /* 0x0000000000341947 */ /* 0x000ff40003800000 */
        /* <DEDUP_REMOVED lines=8> */
[----:B-12---:R-:W-:Y:S02]  /*0a10*/  LEA R14, P1, R10, UR4, 0x1 ;  /* 0x000000040a0e7c11 */ /* 0x006fe4000f8208ff */
[----:B------:R-:W-:-:S04]  /*0a20*/  IADD3 R7, R11, R0, RZ ;  /* 0x000000000b077210 */ /* 0x000fc80007ffe0ff */
[----:B------:R-:W-:-:S05]  /*0a30*/  LEA.HI.X R15, R10, UR5, R7, 0x1, P1 ;  /* 0x000000050a0f7c11 */ /* 0x000fca00088f0c07 */
[----:B------:R3:W-:Y:S04]  /*0a40*/  STG.E.128 desc[UR10][R14.64], RZ ;  /* 0x000000ff0e007986 */ /* 0x0007e8000c101d0a */
[----:B------:R3:W-:Y:S02]  /*0a50*/  STG.E.128 desc[UR10][R14.64+0x80], RZ ;  /* 0x000080ff0e007986 */ /* 0x0007e4000c101d0a */
.L_x_6708:
[----:B------:R-:W-:Y:S05]  /*0a60*/  BSYNC B0 ;  /* 0x0000000000007941 */ /* 0x000fea0003800000 */
.L_x_6707:
[----:B------:R-:W-:Y:S04]  /*0a70*/  BSSY B0, `(.L_x_6709) ;  /* 0x000000e000007945 */ /* 0x000fe80003800000 */
[----:B------:R-:W-:Y:S05]  /*0a80*/  @P2 BRA `(.L_x_6710) ;  /* 0x0000000000302947 */ /* 0x000fea0003800000 */
[----:B------:R-:W-:Y:S01]  /*0a90*/  IADD3 R7, P1, R6, 0x30, RZ ;  /* 0x0000003006077810 */ /* 0x000fe20007f3e0ff */
[----:B------:R-:W-:Y:S01]  /*0aa0*/  ULDC.64 UR4, c[0x0][0x280] ;  /* 0x0000a00000047ab9 */ /* 0x000fe20000000a00 */
[----:B------:R-:W-:Y:S02]  /*0ab0*/  MOV R12, R28 ;  /* 0x0000001c000c7202 */ /* 0x000fe40000000f00 */
[----:B------:R-:W-:-:S03]  /*0ac0*/  IADD3.X R11, RZ, R9, RZ, P1, !PT ;  /* 0x00000009ff0b7210 */ /* 0x000fc60000ffe4ff */
        /* <DEDUP_REMOVED lines=8> */
.L_x_6710:
[----:B------:R-:W-:Y:S05]  /*0b50*/  BSYNC B0 ;  /* 0x0000000000007941 */ /* 0x000fea0003800000 */
.L_x_6709:
        /* <DEDUP_REMOVED lines=15> */
.L_x_6702:
        /* <DEDUP_REMOVED lines=24> */
.L_x_6711:
[----:B------:R-:W-:Y:S05]  /*0dd0*/  @!P0 BRA `(.L_x_6712) ;  /* 0x0000000400408947 */ /* 0x000fea0003800000 */
[----:B------:R-:W1:Y:S01]  /*0de0*/  LDC R10, c[0x0][0x380] ;  /* 0x0000e000ff0a7b82 */ /* 0x000e620000000800 */
[----:B------:R-:W-:-:S07]  /*0df0*/  LEA R41, R103, 0xffffffc0, 0x6 ;  /* 0xffffffc067297811 */ /* 0x000fce00078e30ff */
[----:B------:R-:W2:Y:S01]  /*0e00*/  LDC R11, c[0x0][0x278] ;  /* 0x00009e00ff0b7b82 */ /* 0x000ea20000000800 */
[----:B------:R-:W-:Y:S01]  /*0e10*/  IABS R0, R41 ;  /* 0x0000002900007213 */ /* 0x000fe20000000000 */
[----:B------:R-:W-:Y:S01]  /*0e20*/  IMAD.MOV.U32 R8, RZ, RZ, RZ ;  /* 0x000000ffff087224 */ /* 0x000fe200078e00ff */
        /* <DEDUP_REMOVED lines=26> */
[----:B--2---:R-:W-:-:S04]  /*0fd0*/  IABS R2, R11 ;  /* 0x0000000b00027213 */ /* 0x004fc80000000000 */
[----:B------:R-:W2:Y:S08]  /*0fe0*/  I2F.RP R6, R2 ;  /* 0x0000000200067306 */ /* 0x000eb00000209400 */
[----:B--2---:R-:W2:Y:S02]  /*0ff0*/  MUFU.RCP R9, R6 ;  /* 0x0000000600097308 */ /* 0x004ea40000001000 */
[----:B--2---:R-:W-:Y:S01]  /*1000*/  VIADD R9, R9, 0xffffffe ;  /* 0x0ffffffe09097836 */ /* 0x004fe20000000000 */
[----:B------:R-:W-:-:S05]  /*1010*/  IADD3 R6, -R15, RZ, RZ ;  /* 0x000000ff0f067210 */ /* 0x000fca0007ffe1ff */
[----:B------:R-:W2:Y:S01]  /*1020*/  F2I.FTZ.U32.TRUNC.NTZ R9, R9 ;  /* 0x0000000900097305 */ /* 0x000ea2000021f000 */
[----:B------:R-:W-:-:S05]  /*1030*/  IMAD R41, R10, R6, R41 ;  /* 0x000000060a297224 */ /* 0x000fca00078e0229 */
[----:B------:R-:W-:Y:S02]  /*1040*/  SHF.R.S32.HI R35, RZ, 0x1f, R41 ;  /* 0x0000001fff237819 */ /* 0x000fe40000011429 */
[----:B--2---:R-:W-:-:S05]  /*1050*/  IADD3 R0, RZ, -R9, RZ ;  /* 0x80000009ff007210 */ /* 0x004fca0007ffe0ff */
[----:B------:R-:W-:Y:S01]  /*1060*/  IMAD R3, R0, R2, RZ ;  /* 0x0000000200037224 */ /* 0x000fe200078e02ff */
[----:B------:R-:W-:-:S03]  /*1070*/  IABS R0, R28 ;  /* 0x0000001c00007213 */ /* 0x000fc60000000000 */
[----:B------:R-:W-:Y:S01]  /*1080*/  IMAD.HI.U32 R8, R9, R3, R8 ;  /* 0x0000000309087227 */ /* 0x000fe200078e0008 */
[----:B-1----:R-:W-:-:S05]  /*1090*/  MOV R5, R0 ;  /* 0x0000000000057202 */ /* 0x002fca0000000f00 */
        /* <DEDUP_REMOVED lines=19> */
[----:B--2---:R-:W-:Y:S02]  /*11d0*/  IMAD R5, R5, R2, RZ ;  /* 0x0000000205057224 */ /* 0x004fe400078e02ff */
[C---:B------:R-:W-:Y:S01]  /*11e0*/  IMAD R6, R4.reuse, UR5, R17 ;  /* 0x0000000504067c24 */ /* 0x040fe2000f8e0211 */
[----:B------:R-:W-:Y:S01]  /*11f0*/  ULDC.64 UR4, c[0x0][0x260] ;  /* 0x0000980000047ab9 */ /* 0x000fe20000000a00 */
[----:B------:R-:W-:Y:S02]  /*1200*/  IMAD R3, R4, R3, R5 ;  /* 0x0000000304037224 */ /* 0x000fe400078e0205 */
[----:B------:R-:W-:Y:S02]  /*1210*/  IMAD.IADD R15, R15, 0x1, R6 ;  /* 0x000000010f0f7824 */ /* 0x000fe400078e0206 */
[----:B-1----:R-:W-:-:S02]  /*1220*/  IMAD R6, R35, R8, RZ ;  /* 0x0000000823067224 */ /* 0x002fc400078e02ff */
[----:B------:R-:W-:-:S04]  /*1230*/  IMAD.WIDE.U32 R10, R41, R8, R14 ;  /* 0x00000008290a7225 */ /* 0x000fc800078e000e */
[----:B------:R-:W-:Y:S02]  /*1240*/  IMAD R6, R41, R9, R6 ;  /* 0x0000000929067224 */ /* 0x000fe400078e0206 */
[----:B------:R-:W-:Y:S02]  /*1250*/  IMAD.MOV.U32 R14, RZ, RZ, R10 ;  /* 0x000000ffff0e7224 */ /* 0x000fe400078e000a */
[----:B------:R-:W-:Y:S01]  /*1260*/  IMAD.WIDE.U32 R26, R4, R2, RZ ;  /* 0x00000002041a7225 */ /* 0x000fe200078e00ff */
[----:B------:R-:W-:-:S03]  /*1270*/  IADD3 R15, R11, R6, RZ ;  /* 0x000000060b0f7210 */ /* 0x000fc60007ffe0ff */
[----:B------:R-:W-:Y:S02]  /*1280*/  IMAD R11, R25, UR4, RZ ;  /* 0x00000004190b7c24 */ /* 0x000fe4000f8e02ff */
[----:B------:R-:W-:Y:S01]  /*1290*/  IMAD.WIDE.U32 R38, R0, UR4, R14 ;  /* 0x0000000400267c25 */ /* 0x000fe2000f8e000e */
[----:B------:R-:W-:-:S03]  /*12a0*/  IADD3 R14, R27, R3, RZ ;  /* 0x000000031b0e7210 */ /* 0x000fc60007ffe0ff */
[----:B------:R-:W-:-:S05]  /*12b0*/  IMAD R11, R0, UR5, R11 ;  /* 0x00000005000b7c24 */ /* 0x000fca000f8e020b */
[----:B------:R-:W-:Y:S01]  /*12c0*/  IADD3 R12, R39, R11, RZ ;  /* 0x0000000b270c7210 */ /* 0x000fe20007ffe0ff */
[----:B------:R-:W-:Y:S06]  /*12d0*/  BRA `(.L_x_6713) ;  /* 0x0000000400347947 */ /* 0x000fec0003800000 */
.L_x_6712:
[----:B------:R-:W1:Y:S01]  /*12e0*/  LDC R17, c[0x0][0x278] ;  /* 0x00009e00ff117b82 */ /* 0x000e620000000800 */
[----:B------:R-:W-:Y:S02]  /*12f0*/  MOV R4, RZ ;  /* 0x000000ff00047202 */ /* 0x000fe40000000f00 */
[----:B------:R-:W-:Y:S02]  /*1300*/  ISETP.NE.AND P4, PT, R12, -0x1, PT ;  /* 0xffffffff0c00780c */ /* 0x000fe40003f85270 */
[----:B------:R-:W-:-:S04]  /*1310*/  LEA R41, R103, 0xffffffc0, 0x6 ;  /* 0xffffffc067297811 */ /* 0x000fc800078e30ff */
[----:B------:R-:W-:-:S07]  /*1320*/  SHF.R.S32.HI R35, RZ, 0x1f, R41 ;  /* 0x0000001fff237819 */ /* 0x000fce0000011429 */
[----:B------:R-:W-:Y:S01]  /*1330*/  @P4 IMAD.IADD R18, R15, 0x1, R12 ;  /* 0x000000010f124824 */ /* 0x000fe200078e020c */
[-C--:B-1----:R-:W-:Y:S02]  /*1340*/  IABS R3, R17.reuse ;  /* 0x0000001100037213 */ /* 0x082fe40000000000 */
[----:B------:R-:W-:Y:S02]  /*1350*/  LOP3.LUT R10, R28, R17, RZ, 0x3c, !PT ;  /* 0x000000111c0a7212 */ /* 0x000fe400078e3cff */
[----:B------:R-:W1:Y:S02]  /*1360*/  I2F.RP R9, R3 ;  /* 0x0000000300097306 */ /* 0x000e640000209400 */
[----:B------:R-:W-:-:S06]  /*1370*/  ISETP.GE.AND P2, PT, R10, RZ, PT ;  /* 0x000000ff0a00720c */ /* 0x000fcc0003f46270 */
[----:B-1----:R-:W1:Y:S02]  /*1380*/  MUFU.RCP R8, R9 ;  /* 0x0000000900087308 */ /* 0x002e640000001000 */
[----:B-1----:R-:W-:-:S06]  /*1390*/  VIADD R8, R8, 0xffffffe ;  /* 0x0ffffffe08087836 */ /* 0x002fcc0000000000 */
[----:B------:R-:W1:Y:S02]  /*13a0*/  F2I.FTZ.U32.TRUNC.NTZ R5, R8 ;  /* 0x0000000800057305 */ /* 0x000e64000021f000 */
[----:B-1----:R-:W-:Y:S01]  /*13b0*/  IMAD.MOV R0, RZ, RZ, -R5 ;  /* 0x000000ffff007224 */ /* 0x002fe200078e0a05 */
[----:B------:R-:W1:Y:S03]  /*13c0*/  @P4 LDC.64 R8, c[0x0][0x248] ;  /* 0x00009200ff084b82 */ /* 0x000e660000000a00 */
[----:B------:R-:W-:Y:S01]  /*13d0*/  IMAD R2, R0, R3, RZ ;  /* 0x0000000300027224 */ /* 0x000fe200078e02ff */
[----:B------:R-:W-:-:S03]  /*13e0*/  IABS R0, R28 ;  /* 0x0000001c00007213 */ /* 0x000fc60000000000 */
[----:B------:R-:W-:-:S04]  /*13f0*/  IMAD.HI.U32 R5, R5, R2, R4 ;  /* 0x0000000205057227 */ /* 0x000fc800078e0004 */
[----:B------:R-:W-:-:S04]  /*1400*/  IMAD.MOV.U32 R4, RZ, RZ, R0 ;  /* 0x000000ffff047224 */ /* 0x000fc800078e0000 */
[----:B------:R-:W-:-:S04]  /*1410*/  IMAD.HI.U32 R0, R5, R4, RZ ;  /* 0x0000000405007227 */ /* 0x000fc800078e00ff */
[----:B------:R-:W-:-:S04]  /*1420*/  IMAD.MOV R2, RZ, RZ, -R0 ;  /* 0x000000ffff027224 */ /* 0x000fc800078e0a00 */
[C---:B------:R-:W-:Y:S02]  /*1430*/  IMAD R2, R3.reuse, R2, R4 ;  /* 0x0000000203027224 */ /* 0x040fe400078e0204 */
[----:B------:R-:W2:Y:S01]  /*1440*/  @P4 LDC.64 R4, c[0x0][0x250] ;  /* 0x00009400ff044b82 */ /* 0x000ea20000000a00 */
[C---:B-1----:R-:W-:Y:S02]  /*1450*/  @P4 IMAD R11, R18.reuse, R9, RZ ;  /* 0x00000009120b4224 */ /* 0x042fe400078e02ff */
[----:B------:R-:W-:Y:S01]  /*1460*/  ISETP.GT.U32.AND P1, PT, R3, R2, PT ;  /* 0x000000020300720c */ /* 0x000fe20003f24070 */
[----:B------:R-:W-:-:S05]  /*1470*/  @P4 IMAD.WIDE.U32 R18, R18, R8, RZ ;  /* 0x0000000812124225 */ /* 0x000fca00078e00ff */
[----:B------:R-:W-:Y:S02]  /*1480*/  @P4 IADD3 R11, R19, R11, RZ ;  /* 0x0000000b130b4210 */ /* 0x000fe40007ffe0ff */
[----:B------:R-:W-:-:S05]  /*1490*/  @P4 MOV R14, R18 ;  /* 0x00000012000e4202 */ /* 0x000fca0000000f00 */
[-C--:B------:R-:W-:Y:S02]  /*14a0*/  @!P1 IADD3 R2, R2, -R3.reuse, RZ ;  /* 0x8000000302029210 */ /* 0x080fe40007ffe0ff */
[----:B------:R-:W-:Y:S02]  /*14b0*/  @!P1 IADD3 R0, R0, 0x1, RZ ;  /* 0x0000000100009810 */ /* 0x000fe40007ffe0ff */
[----:B------:R-:W-:Y:S02]  /*14c0*/  ISETP.GE.U32.AND P3, PT, R2, R3, PT ;  /* 0x000000030200720c */ /* 0x000fe40003f66070 */
[----:B------:R-:W1:Y:S01]  /*14d0*/  LDC.64 R2, c[0x0][0x260] ;  /* 0x00009800ff027b82 */ /* 0x000e620000000a00 */
[----:B------:R-:W-:-:S10]  /*14e0*/  ISETP.NE.AND P1, PT, R17, RZ, PT ;  /* 0x000000ff1100720c */ /* 0x000fd40003f25270 */
[----:B------:R-:W-:-:S04]  /*14f0*/  @P3 VIADD R0, R0, 0x1 ;  /* 0x0000000100003836 */ /* 0x000fc80000000000 */
[----:B------:R-:W-:Y:S01]  /*1500*/  @!P2 IMAD.MOV R0, RZ, RZ, -R0 ;  /* 0x000000ffff00a224 */ /* 0x000fe200078e0a00 */
[----:B--2---:R-:W-:Y:S06]  /*1510*/  @P4 BRA `(.L_x_6714) ;  /* 0x0000000000344947 */ /* 0x004fec0003800000 */
[----:B------:R-:W2:Y:S01]  /*1520*/  LDC.64 R8, c[0x0][0x248] ;  /* 0x00009200ff087b82 */ /* 0x000ea20000000a00 */
[----:B------:R-:W-:-:S07]  /*1530*/  SHF.R.S32.HI R19, RZ, 0x1f, R15 ;  /* 0x0000001fff137819 */ /* 0x000fce000001140f */
[----:B------:R-:W3:Y:S01]  /*1540*/  LDC.64 R10, c[0x0][0x230] ;  /* 0x00008c00ff0a7b82 */ /* 0x000ee20000000a00 */
[-C--:B--2---:R-:W-:Y:S01]  /*1550*/  IMAD R16, R19, R8.reuse, RZ ;  /* 0x0000000813107224 */ /* 0x084fe200078e02ff */
[----:B-----5:R-:W-:Y:S01]  /*1560*/  SHF.R.S32.HI R19, RZ, 0x1f, R6 ;  /* 0x0000001fff137819 */ /* 0x020fe20000011406 */
[----:B------:R-:W-:-:S04]  /*1570*/  IMAD.WIDE.U32 R20, R15, R8, RZ ;  /* 0x000000080f147225 */ /* 0x000fc800078e00ff */
[----:B------:R-:W-:Y:S02]  /*1580*/  IMAD R16, R15, R9, R16 ;  /* 0x000000090f107224 */ /* 0x000fe400078e0210 */
[----:B---3--:R-:W-:-:S03]  /*1590*/  IMAD R14, R19, R10, RZ ;  /* 0x0000000a130e7224 */ /* 0x008fc600078e02ff */
[----:B------:R-:W-:Y:S01]  /*15a0*/  IADD3 R21, R21, R16, RZ ;  /* 0x0000001015157210 */ /* 0x000fe20007ffe0ff */
[C---:B------:R-:W-:Y:S02]  /*15b0*/  IMAD R11, R6.reuse, R11, R14 ;  /* 0x0000000b060b7224 */ /* 0x040fe400078e020e */
[----:B------:R-:W-:-:S05]  /*15c0*/  IMAD.WIDE.U32 R20, R6, R10, R20 ;  /* 0x0000000a06147225 */ /* 0x000fca00078e0014 */
[----:B------:R-:W-:Y:S02]  /*15d0*/  IADD3 R11, R21, R11, RZ ;  /* 0x0000000b150b7210 */ /* 0x000fe40007ffe0ff */
[----:B------:R-:W-:-:S07]  /*15e0*/  MOV R14, R20 ;  /* 0x00000014000e7202 */ /* 0x000fce0000000f00 */
.L_x_6714:
        /* <DEDUP_REMOVED lines=8> */
[----:B-1----:R-:W-:Y:S01]  /*1670*/  IMAD R10, R25, R2, RZ ;  /* 0x00000002190a7224 */ /* 0x002fe200078e02ff */
[----:B------:R-:W-:Y:S01]  /*1680*/  IADD3 R17, R17, R11, RZ ;  /* 0x0000000b11117210 */ /* 0x000fe20007ffe0ff */
[----:B------:R-:W-:-:S04]  /*1690*/  @P4 IMAD.WIDE.U32 R26, R12, R4, RZ ;  /* 0x000000040c1a4225 */ /* 0x000fc800078e00ff */
        /* <DEDUP_REMOVED lines=17> */
.L_x_6713:
[----:B------:R-:W-:Y:S01]  /*17b0*/  ISETP.NE.AND P1, PT, R150, -0x1, PT ;  /* 0xffffffff9600780c */ /* 0x000fe20003f25270 */
[----:B------:R-:W-:Y:S01]  /*17c0*/  VIADD R151, R103, 0xffffffff ;  /* 0xffffffff67977836 */ /* 0x000fe20000000000 */
[----:B------:R-:W-:Y:S01]  /*17d0*/  SHF.R.S32.HI R96, RZ, 0x1f, R33 ;  /* 0x0000001fff607819 */ /* 0x000fe20000011421 */
[----:B------:R-:W-:Y:S01]  /*17e0*/  IMAD.IADD R146, R94, 0x1, -R95 ;  /* 0x000000015e927824 */ /* 0x000fe200078e0a5f */
[----:B------:R-:W-:Y:S01]  /*17f0*/  SHF.R.S32.HI R49, RZ, 0x1f, R28 ;  /* 0x0000001fff317819 */ /* 0x000fe2000001141c */
[----:B------:R-:W-:Y:S01]  /*1800*/  ULDC.64 UR4, c[0x0][0x258] ;  /* 0x0000960000047ab9 */ /* 0x000fe20000000a00 */
[----:B------:R-:W-:Y:S01]  /*1810*/  ULDC.64 UR6, c[0x0][0x268] ;  /* 0x00009a0000067ab9 */ /* 0x000fe20000000a00 */
[----:B------:R-:W-:Y:S01]  /*1820*/  ULDC.64 UR8, c[0x0][0x220] ;  /* 0x0000880000087ab9 */ /* 0x000fe20000000a00 */
[----:B------:R-:W-:Y:S02]  /*1830*/  IMAD R25, R25, UR6, RZ ;  /* 0x0000000619197c24 */ /* 0x000fe4000f8e02ff */
[----:B------:R-:W-:-:S03]  /*1840*/  IMAD R49, R49, UR4, RZ ;  /* 0x0000000431317c24 */ /* 0x000fc6000f8e02ff */
[----:B------:R-:W1:Y:S01]  /*1850*/  @P1 LDC.64 R4, c[0x0][0x240] ;  /* 0x00009000ff041b82 */ /* 0x000e620000000a00 */
[----:B------:R-:W-:Y:S01]  /*1860*/  @!P1 SHF.R.S32.HI R11, RZ, 0x1f, R13 ;  /* 0x0000001fff0b9819 */ /* 0x000fe2000001140d */
[----:B------:R-:W-:Y:S01]  /*1870*/  IMAD R49, R28, UR5, R49 ;  /* 0x000000051c317c24 */ /* 0x000fe2000f8e0231 */
[----:B------:R-:W-:-:S05]  /*1880*/  UMOV UR5, 0x400 ;  /* 0x0000040000057882 */ /* 0x000fca0000000000 */
[----:B------:R-:W2:Y:S01]  /*1890*/  @!P1 LDC.64 R2, c[0x0][0x228] ;  /* 0x00008a00ff029b82 */ /* 0x000ea20000000a00 */
[----:B-1----:R-:W-:Y:S01]  /*18a0*/  @P1 IMAD.WIDE.U32 R44, R150, R4, RZ ;  /* 0x00000004962c1225 */ /* 0x002fe200078e00ff */
[----:B------:R-:W-:-:S03]  /*18b0*/  LEA.HI R4, R96, R33, RZ, 0x3 ;  /* 0x0000002160047211 */ /* 0x000fc600078f18ff */
[----:B------:R-:W-:Y:S01]  /*18c0*/  @P1 IMAD R20, R150, R5, R45 ;  /* 0x0000000596141224 */ /* 0x000fe200078e022d */
[----:B------:R-:W-:Y:S02]  /*18d0*/  SHF.R.S32.HI R16, RZ, 0x3, R4 ;  /* 0x00000003ff107819 */ /* 0x000fe40000011404 */
[----:B------:R-:W-:Y:S01]  /*18e0*/  LOP3.LUT R4, R4, 0xfffffff8, RZ, 0xc0, !PT ;  /* 0xfffffff804047812 */ /* 0x000fe200078ec0ff */
[----:B--2--5:R-:W-:Y:S01]  /*18f0*/  @!P1 IMAD R6, R11, R2, RZ ;  /* 0x000000020b069224 */ /* 0x024fe200078e02ff */
[----:B------:R-:W-:Y:S01]  /*1900*/  ISETP.GE.AND P3, PT, R16, R146, PT ;  /* 0x000000921000720c */ /* 0x000fe20003f66270 */
[----:B------:R-:W-:Y:S01]  /*1910*/  @!P1 IMAD.WIDE.U32 R10, R13, R2, RZ ;  /* 0x000000020d0a9225 */ /* 0x000fe200078e00ff */
[----:B------:R-:W-:-:S03]  /*1920*/  SHF.R.S32.HI R17, RZ, 0x1f, R16 ;  /* 0x0000001fff117819 */ /* 0x000fc60000011410 */
[----:B------:R-:W-:Y:S02]  /*1930*/  IMAD.SHL.U32 R2, R151, 0x40, RZ ;  /* 0x0000004097027824 */ /* 0x000fe400078e00ff */
[----:B------:R-:W-:Y:S02]  /*1940*/  @!P1 IMAD R3, R13, R3, R6 ;  /* 0x000000030d039224 */ /* 0x000fe400078e0206 */
[----:B------:R-:W-:Y:S02]  /*1950*/  IMAD.IADD R18, R7, 0x1, -R2 ;  /* 0x0000000107127824 */ /* 0x000fe400078e0a02 */
[----:B------:R-:W-:Y:S02]  /*1960*/  @!P1 IMAD.IADD R20, R11, 0x1, R3 ;  /* 0x000000010b149824 */ /* 0x000fe400078e0203 */
[----:B------:R-:W-:Y:S01]  /*1970*/  IMAD.IADD R3, R33, 0x1, -R4 ;  /* 0x0000000121037824 */ /* 0x000fe200078e0a04 */
[C---:B------:R-:W-:Y:S01]  /*1980*/  ISETP.GE.AND P5, PT, R16.reuse, R18, PT ;  /* 0x000000121000720c */ /* 0x040fe20003fa6270 */
[----:B------:R-:W-:Y:S01]  /*1990*/  VIADD R23, R16, 0x10 ;  /* 0x0000001010177836 */ /* 0x000fe20000000000 */
[----:B------:R-:W1:Y:S01]  /*19a0*/  @!P3 LDC.64 R4, c[0x0][0x210] ;  /* 0x00008400ff04bb82 */ /* 0x000e620000000a00 */
[----:B------:R-:W-:-:S02]  /*19b0*/  @!P1 IMAD.MOV.U32 R44, RZ, RZ, R10 ;  /* 0x000000ffff2c9224 */ /* 0x000fc400078e000a */
[----:B------:R-:W-:Y:S01]  /*19c0*/  IMAD.SHL.U32 R154, R3, 0x8, RZ ;  /* 0x00000008039a7824 */ /* 0x000fe200078e00ff */
[----:B------:R-:W-:Y:S01]  /*19d0*/  ISETP.GE.AND P1, PT, R23, R146, PT ;  /* 0x000000921700720c */ /* 0x000fe20003f26270 */
[C---:B------:R-:W-:Y:S02]  /*19e0*/  VIADD R19, R16.reuse, 0x30 ;  /* 0x0000003010137836 */ /* 0x040fe40000000000 */
[----:B------:R-:W-:Y:S01]  /*19f0*/  VIADD R21, R16, 0x20 ;  /* 0x0000002010157836 */ /* 0x000fe20000000000 */
[----:B------:R-:W2:Y:S01]  /*1a00*/  @!P3 LDC.64 R10, c[0x0][0x240] ;  /* 0x00009000ff0abb82 */ /* 0x000ea20000000a00 */
[----:B------:R-:W-:Y:S01]  /*1a10*/  IADD3 R26, P4, R154, R26, RZ ;  /* 0x0000001a9a1a7210 */ /* 0x000fe20007f9e0ff */
[----:B------:R-:W-:Y:S01]  /*1a20*/  IMAD.WIDE R46, R47, 0x40, R16 ;  /* 0x000000402f2e7825 */ /* 0x000fe200078e0210 */
[----:B------:R-:W-:Y:S01]  /*1a30*/  SHF.R.S32.HI R15, RZ, 0x1f, R154 ;  /* 0x0000001fff0f7819 */ /* 0x000fe2000001149a */
[----:B------:R-:W3:Y:S01]  /*1a40*/  @!P5 S2R R6, SR_CgaCtaId ;  /* 0x000000000006d919 */ /* 0x000ee20000008800 */
[----:B------:R-:W-:-:S02]  /*1a50*/  ISETP.GE.AND P2, PT, R19, R146, PT ;  /* 0x000000921300720c */ /* 0x000fc40003f46270 */
[----:B------:R-:W-:Y:S01]  /*1a60*/  ISETP.GE.AND P6, PT, R21, R146, PT ;  /* 0x000000921500720c */ /* 0x000fe20003fc6270 */
[----:B------:R-:W-:Y:S01]  /*1a70*/  IMAD.X R27, R15, 0x1, R14, P4 ;  /* 0x000000010f1b7824 */ /* 0x000fe200020e060e */
[----:B------:R-:W-:Y:S01]  /*1a80*/  IADD3 R44, P4, R154, R44, RZ ;  /* 0x0000002c9a2c7210 */ /* 0x000fe20007f9e0ff */
[----:B------:R-:W4:Y:S01]  /*1a90*/  @!P1 S2R R43, SR_CgaCtaId ;  /* 0x00000000002b9919 */ /* 0x000f220000008800 */
[----:B------:R-:W-:-:S04]  /*1aa0*/  IMAD.WIDE.U32 R26, R0, UR6, R26 ;  /* 0x00000006001a7c25 */ /* 0x000fc8000f8e001a */
[----:B------:R-:W-:Y:S01]  /*1ab0*/  IMAD.X R45, R15, 0x1, R20, P4 ;  /* 0x000000010f2d7824 */ /* 0x000fe200020e0614 */
[----:B------:R-:W-:Y:S02]  /*1ac0*/  IADD3 R38, P4, R154, R38, RZ ;  /* 0x000000269a267210 */ /* 0x000fe40007f9e0ff */
[----:B------:R-:W4:Y:S01]  /*1ad0*/  @!P2 S2R R31, SR_CgaCtaId ;  /* 0x00000000001fa919 */ /* 0x000f220000008800 */
[----:B------:R-:W-:Y:S01]  /*1ae0*/  IMAD.WIDE.U32 R28, R28, UR4, R44 ;  /* 0x000000041c1c7c25 */ /* 0x000fe2000f8e002c */
[----:B------:R-:W1:Y:S01]  /*1af0*/  S2UR UR4, SR_CgaCtaId ;  /* 0x00000000000479c3 */ /* 0x000e620000008800 */
[----:B------:R-:W4:Y:S02]  /*1b00*/  @!P6 S2R R37, SR_CgaCtaId ;  /* 0x000000000025e919 */ /* 0x000f240000008800 */
[----:B--2---:R-:W-:Y:S02]  /*1b10*/  @!P3 IMAD R13, R47, R10, RZ ;  /* 0x0000000a2f0db224 */ /* 0x004fe400078e02ff */
[----:B------:R-:W-:Y:S01]  /*1b20*/  IMAD.IADD R49, R29, 0x1, R49 ;  /* 0x000000011d317824 */ /* 0x000fe200078e0231 */
[----:B------:R-:W-:Y:S01]  /*1b30*/  @!P5 MOV R29, 0x400 ;  /* 0x00000400001dd802 */ /* 0x000fe20000000f00 */
[----:B------:R-:W-:-:S02]  /*1b40*/  @!P3 IMAD.MOV.U32 R48, RZ, RZ, R28 ;  /* 0x000000ffff30b224 */ /* 0x000fc400078e001c */
[----:B------:R-:W-:Y:S02]  /*1b50*/  IMAD.X R39, R15, 0x1, R12, P4 ;  /* 0x000000010f277824 */ /* 0x000fe400020e060c */
[----:B------:R-:W-:Y:S01]  /*1b60*/  IMAD.SHL.U32 R12, R16, 0x40, RZ ;  /* 0x00000040100c7824 */ /* 0x000fe200078e00ff */
[----:B------:R-:W2:Y:S01]  /*1b70*/  @!P1 LDC.64 R14, c[0x0][0x240] ;  /* 0x00009000ff0e9b82 */ /* 0x000ea20000000a00 */
[C---:B------:R-:W-:Y:S02]  /*1b80*/  @!P3 IMAD R13, R46.reuse, R11, R13 ;  /* 0x0000000b2e0db224 */ /* 0x040fe400078e020d */
[----:B------:R-:W-:Y:S01]  /*1b90*/  @!P3 IMAD.WIDE.U32 R44, R46, R10, R48 ;  /* 0x0000000a2e2cb225 */ /* 0x000fe200078e0030 */
[----:B------:R-:W-:Y:S02]  /*1ba0*/  LOP3.LUT R11, R12, 0x1c0, RZ, 0xc0, !PT ;  /* 0x000001c00c0b7812 */ /* 0x000fe400078ec0ff */
[----:B---3--:R-:W-:Y:S01]  /*1bb0*/  @!P5 LEA R29, R6, R29, 0x18 ;  /* 0x0000001d061dd211 */ /* 0x008fe200078ec0ff */
[----:B------:R-:W-:Y:S01]  /*1bc0*/  @!P3 IMAD.IADD R10, R45, 0x1, R13 ;  /* 0x000000012d0ab824 */ /* 0x000fe200078e020d */
[C---:B-1----:R-:W-:Y:S01]  /*1bd0*/  @!P3 LEA R50, P4, R44.reuse, R4, 0x1 ;  /* 0x000000042c32b211 */ /* 0x042fe200078808ff */
[----:B------:R-:W-:Y:S01]  /*1be0*/  @!P1 IMAD.MOV.U32 R52, RZ, RZ, R28 ;  /* 0x000000ffff349224 */ /* 0x000fe200078e001c */
[----:B------:R-:W-:Y:S01]  /*1bf0*/  LOP3.LUT R20, R11, 0x38, R154, 0xf8, !PT ;  /* 0x000000380b147812 */ /* 0x000fe200078ef89a */
[----:B------:R-:W-:Y:S01]  /*1c00*/  @!P1 IMAD.MOV.U32 R53, RZ, RZ, R49 ;  /* 0x000000ffff359224 */ /* 0x000fe200078e0031 */
[----:B------:R-:W-:Y:S01]  /*1c10*/  SHF.R.U32.HI R11, RZ, 0x3, R11 ;  /* 0x00000003ff0b7819 */ /* 0x000fe2000001160b */
[----:B------:R-:W-:Y:S01]  /*1c20*/  ULEA UR4, UR4, UR5, 0x18 ;  /* 0x0000000504047291 */ /* 0x000fe2000f8ec03f */
[----:B------:R-:W-:Y:S01]  /*1c30*/  @!P3 LEA.HI.X R51, R44, R5, R10, 0x1, P4 ;  /* 0x000000052c33b211 */ /* 0x000fe200020f0c0a */
[----:B------:R-:W-:Y:S01]  /*1c40*/  @!P2 IMAD.MOV.U32 R48, RZ, RZ, R28 ;  /* 0x000000ffff30a224 */ /* 0x000fe200078e001c */
[----:B------:R-:W1:Y:S01]  /*1c50*/  @!P1 LDC.64 R4, c[0x0][0x210] ;  /* 0x00008400ff049b82 */ /* 0x000e620000000a00 */
[----:B------:R-:W-:Y:S01]  /*1c60*/  LOP3.LUT R6, R20, R11, RZ, 0x3c, !PT ;  /* 0x0000000b14067212 */ /* 0x000fe200078e3cff */
[----:B------:R-:W-:Y:S01]  /*1c70*/  IMAD.WIDE.U32 R38, R16, R8, R38 ;  /* 0x0000000810267225 */ /* 0x000fe200078e0026 */
[----:B------:R-:W-:-:S02]  /*1c80*/  LEA.HI R11, R96, R33, RZ, 0x6 ;  /* 0x00000021600b7211 */ /* 0x000fc400078f30ff */
[----:B------:R-:W-:Y:S01]  /*1c90*/  @!P1 MOV R12, 0x400 ;  /* 0x00000400000c9802 */ /* 0x000fe20000000f00 */
[----:B------:R-:W-:Y:S01]  /*1ca0*/  IMAD.MOV.U32 R149, RZ, RZ, R38 ;  /* 0x000000ffff957224 */ /* 0x000fe200078e0026 */
[----:B------:R-:W-:Y:S01]  /*1cb0*/  @!P1 IADD3 R24, P4, R46, 0x10, RZ ;  /* 0x000000102e189810 */ /* 0x000fe20007f9e0ff */
[----:B------:R-:W-:Y:S01]  /*1cc0*/  IMAD.SHL.U32 R11, R11, 0x8, RZ ;  /* 0x000000080b0b7824 */ /* 0x000fe200078e00ff */
[----:B----4-:R-:W-:Y:S02]  /*1cd0*/  @!P1 LEA R43, R43, R12, 0x18 ;  /* 0x0000000c2b2b9211 */ /* 0x010fe400078ec0ff */
[----:B------:R-:W-:Y:S01]  /*1ce0*/  @!P6 MOV R12, 0x400 ;  /* 0x00000400000ce802 */ /* 0x000fe20000000f00 */
[----:B------:R-:W-:Y:S01]  /*1cf0*/  @!P1 IMAD.X R45, RZ, RZ, R47, P4 ;  /* 0x000000ffff2d9224 */ /* 0x000fe200020e062f */
[----:B------:R-:W-:Y:S01]  /*1d00*/  @!P2 MOV R10, 0x400 ;  /* 0x00000400000aa802 */ /* 0x000fe20000000f00 */
[----:B--2---:R-:W-:Y:S01]  /*1d10*/  @!P1 IMAD.WIDE.U32 R52, R24, R14, R52 ;  /* 0x0000000e18349225 */ /* 0x004fe200078e0034 */
[----:B------:R-:W-:-:S02]  /*1d20*/  LOP3.LUT R6, R6, 0xfffffe00, R11, 0xf8, !PT ;  /* 0xfffffe0006067812 */ /* 0x000fc400078ef80b */
[----:B------:R-:W-:Y:S01]  /*1d30*/  @!P2 LEA R31, R31, R10, 0x18 ;  /* 0x0000000a1f1fa211 */ /* 0x000fe200078ec0ff */
[----:B------:R-:W-:Y:S01]  /*1d40*/  @!P1 IMAD R10, R45, R14, RZ ;  /* 0x0000000e2d0a9224 */ /* 0x000fe200078e02ff */
[----:B------:R-:W-:Y:S01]  /*1d50*/  @!P6 LEA R37, R37, R12, 0x18 ;  /* 0x0000000c2525e211 */ /* 0x000fe200078ec0ff */
[C---:B------:R-:W-:Y:S01]  /*1d60*/  @!P1 IMAD R43, R6.reuse, 0x2, R43 ;  /* 0x00000002062b9824 */ /* 0x040fe200078e022b */
[----:B------:R-:W2:Y:S01]  /*1d70*/  @!P6 LDC.64 R12, c[0x0][0x240] ;  /* 0x00009000ff0ceb82 */ /* 0x000ea20000000a00 */
[----:B------:R-:W-:Y:S01]  /*1d80*/  LEA R153, R6, UR4, 0x1 ;  /* 0x0000000406997c11 */ /* 0x000fe2000f8e08ff */
[----:B------:R-:W-:Y:S01]  /*1d90*/  @!P1 IMAD R15, R24, R15, R10 ;  /* 0x0000000f180f9224 */ /* 0x000fe200078e020a */
[----:B------:R-:W-:Y:S01]  /*1da0*/  @!P6 IADD3 R22, P4, R46, 0x20, RZ ;  /* 0x000000202e16e810 */ /* 0x000fe20007f9e0ff */
[----:B------:R-:W-:Y:S02]  /*1db0*/  @!P6 IMAD R37, R6, 0x2, R37 ;  /* 0x000000020625e824 */ /* 0x000fe400078e0225 */
[----:B------:R-:W-:Y:S01]  /*1dc0*/  @!PT LDS RZ, [RZ] ;  /* 0x00000000fffff984 */ /* 0x000fe20000000800 */
[----:B------:R-:W-:Y:S01]  /*1dd0*/  @!PT LDS RZ, [RZ] ;  /* 0x00000000fffff984 */ /* 0x000fe20000000800 */
[----:B------:R-:W-:Y:S01]  /*1de0*/  @!PT LDS RZ, [RZ] ;  /* 0x00000000fffff984 */ /* 0x000fe20000000800 */
[----:B------:R-:W-:Y:S01]  /*1df0*/  @!P3 LDGSTS.E.BYPASS.LTC128B.128 [R153], desc[UR10][R50.64] ;  /* 0x000000003299bfae */ /* 0x000fe2000b901d4a */
[----:B------:R-:W-:Y:S01]  /*1e00*/  @!P1 IMAD.IADD R24, R53, 0x1, R15 ;  /* 0x0000000135189824 */ /* 0x000fe200078e020f */
[----:B------:R-:W3:Y:S01]  /*1e10*/  @!P2 LDC.64 R10, c[0x0][0x240] ;  /* 0x00009000ff0aab82 */ /* 0x000ee20000000a00 */
[----:B------:R-:W-:Y:S01]  /*1e20*/  @!P6 IMAD.X R45, RZ, RZ, R47, P4 ;  /* 0x000000ffff2de224 */ /* 0x000fe200020e062f */
[----:B------:R4:W-:Y:S01]  /*1e30*/  @!P3 LDGSTS.E.BYPASS.LTC128B.128 [R153+0x2000], desc[UR10][R50.64+0x80] ;  /* 0x020000803299bfae */ /* 0x0009e2000b901d4a */
[----:B-1----:R-:W-:Y:S01]  /*1e40*/  @!P1 LEA R54, P3, R52, R4, 0x1 ;  /* 0x0000000434369211 */ /* 0x002fe200078608ff */
[----:B------:R-:W-:Y:S01]  /*1e50*/  @!P2 IMAD R31, R6, 0x2, R31 ;  /* 0x00000002061fa824 */ /* 0x000fe200078e021f */
[----:B------:R-:W-:Y:S01]  /*1e60*/  @!P2 IADD3 R20, P4, R46, 0x30, RZ ;  /* 0x000000302e14a810 */ /* 0x000fe20007f9e0ff */
[----:B------:R-:W-:Y:S01]  /*1e70*/  @!P5 IMAD R29, R6, 0x2, R29 ;  /* 0x00000002061dd824 */ /* 0x000fe200078e021d */
[----:B------:R-:W-:Y:S01]  /*1e80*/  @!P1 LEA.HI.X R55, R52, R5, R24, 0x1, P3 ;  /* 0x0000000534379211 */ /* 0x000fe200018f0c18 */
[----:B------:R-:W1:Y:S01]  /*1e90*/  @!P6 LDC.64 R14, c[0x0][0x210] ;  /* 0x00008400ff0eeb82 */ /* 0x000e620000000a00 */
[----:B------:R-:W-:Y:S01]  /*1ea0*/  ISETP.GE.AND P3, PT, R23, R18, PT ;  /* 0x000000121700720c */ /* 0x000fe20003f66270 */
[----:B------:R-:W-:-:S02]  /*1eb0*/  @!P2 IMAD.X R47, RZ, RZ, R47, P4 ;  /* 0x000000ffff2fa224 */ /* 0x000fc400020e062f */
[----:B------:R-:W-:Y:S04]  /*1ec0*/  @!P1 LDGSTS.E.BYPASS.LTC128B.128 [R43+0x800], desc[UR10][R54.64] ;  /* 0x00800000362b9fae */ /* 0x000fe8000b901d4a */
[----:B------:R-:W1:Y:S01]  /*1ed0*/  @!P2 LDC.64 R4, c[0x0][0x210] ;  /* 0x00008400ff04ab82 */ /* 0x000e620000000a00 */
[----:B------:R1:W-:Y:S01]  /*1ee0*/  @!P1 LDGSTS.E.BYPASS.LTC128B.128 [R43+0x2800], desc[UR10][R54.64+0x80] ;  /* 0x02800080362b9fae */ /* 0x0003e2000b901d4a */
[----:B------:R-:W-:Y:S01]  /*1ef0*/  IADD3 R34, P1, R16, R41, RZ ;  /* 0x0000002910227210 */ /* 0x000fe20007f3e0ff */
[----:B--2---:R-:W-:Y:S02]  /*1f00*/  @!P6 IMAD R24, R45, R12, RZ ;  /* 0x0000000c2d18e224 */ /* 0x004fe400078e02ff */
[----:B------:R-:W-:-:S04]  /*1f10*/  IMAD.WIDE.U32 R44, R8, 0x20, RZ ;  /* 0x00000020082c7825 */ /* 0x000fc800078e00ff */
[----:B------:R-:W-:Y:S01]  /*1f20*/  IMAD.X R35, R17, 0x1, R35, P1 ;  /* 0x0000000111237824 */ /* 0x000fe200008e0623 */
[----:B------:R-:W-:Y:S01]  /*1f30*/  ISETP.GE.AND P1, PT, R21, R18, PT ;  /* 0x000000121500720c */ /* 0x000fe20003f26270 */
[----:B------:R-:W-:Y:S02]  /*1f40*/  IMAD R17, R17, R8, RZ ;  /* 0x0000000811117224 */ /* 0x000fe400078e02ff */
[----:B----4-:R-:W-:Y:S02]  /*1f50*/  @!P6 IMAD.MOV.U32 R50, RZ, RZ, R28 ;  /* 0x000000ffff32e224 */ /* 0x010fe400078e001c */
[----:B------:R-:W-:Y:S02]  /*1f60*/  @!P6 IMAD.MOV.U32 R51, RZ, RZ, R49 ;  /* 0x000000ffff33e224 */ /* 0x000fe400078e0031 */
[C---:B------:R-:W-:Y:S02]  /*1f70*/  @!P6 IMAD R24, R22.reuse, R13, R24 ;  /* 0x0000000d1618e224 */ /* 0x040fe400078e0218 */
[----:B------:R-:W-:-:S02]  /*1f80*/  @!P6 IMAD.WIDE.U32 R50, R22, R12, R50 ;  /* 0x0000000c1632e225 */ /* 0x000fc400078e0032 */
[----:B------:R-:W2:Y:S02]  /*1f90*/  @!P5 LDC.64 R12, c[0x0][0x218] ;  /* 0x00008600ff0cdb82 */ /* 0x000ea40000000a00 */
[----:B---3--:R-:W-:Y:S01]  /*1fa0*/  @!P2 IMAD R22, R47, R10, RZ ;  /* 0x0000000a2f16a224 */ /* 0x008fe200078e02ff */
[----:B-1----:R-:W-:Y:S01]  /*1fb0*/  @!P6 LEA R14, P4, R50, R14, 0x1 ;  /* 0x0000000e320ee211 */ /* 0x002fe200078808ff */
[----:B------:R-:W-:Y:S02]  /*1fc0*/  IMAD R160, R16, R9, R17 ;  /* 0x0000000910a07224 */ /* 0x000fe400078e0211 */
[----:B------:R-:W1:Y:S01]  /*1fd0*/  @!P3 S2R R17, SR_CgaCtaId ;  /* 0x000000000011b919 */ /* 0x000e620000008800 */
[C---:B------:R-:W-:Y:S02]  /*1fe0*/  @!P2 IMAD R22, R20.reuse, R11, R22 ;  /* 0x0000000b1416a224 */ /* 0x040fe400078e0216 */
[----:B------:R-:W-:Y:S02]  /*1ff0*/  @!P2 IMAD.WIDE.U32 R48, R20, R10, R48 ;  /* 0x0000000a1430a225 */ /* 0x000fe400078e0030 */
[----:B------:R-:W3:Y:S02]  /*2000*/  @!P3 LDC.64 R10, c[0x0][0x218] ;  /* 0x00008600ff0abb82 */ /* 0x000ee40000000a00 */
[----:B------:R-:W-:-:S02]  /*2010*/  @!P6 IMAD.IADD R24, R51, 0x1, R24 ;  /* 0x000000013318e824 */ /* 0x000fc400078e0218 */
[----:B------:R-:W-:Y:S02]  /*2020*/  @!P2 IMAD.IADD R22, R49, 0x1, R22 ;  /* 0x000000013116a824 */ /* 0x000fe400078e0216 */
[----:B------:R-:W-:Y:S01]  /*2030*/  IMAD.IADD R160, R39, 0x1, R160 ;  /* 0x0000000127a07824 */ /* 0x000fe200078e02a0 */
[----:B------:R-:W-:Y:S02]  /*2040*/  @!P6 LEA.HI.X R15, R50, R15, R24, 0x1, P4 ;  /* 0x0000000f320fe211 */ /* 0x000fe400020f0c18 */
[----:B------:R-:W-:-:S03]  /*2050*/  @!P2 LEA R40, P4, R48, R4, 0x1 ;  /* 0x000000043028a211 */ /* 0x000fc600078808ff */
[----:B------:R-:W-:Y:S01]  /*2060*/  @!P6 LDGSTS.E.BYPASS.LTC128B.128 [R37+0x1000], desc[UR10][R14.64] ;  /* 0x010000000e25efae */ /* 0x000fe2000b901d4a */
[----:B------:R-:W-:Y:S02]  /*2070*/  @!P2 LEA.HI.X R41, R48, R5, R22, 0x1, P4 ;  /* 0x000000053029a211 */ /* 0x000fe400020f0c16 */
[----:B------:R-:W4:Y:S01]  /*2080*/  @!P1 LDC.64 R4, c[0x0][0x218] ;  /* 0x00008600ff049b82 */ /* 0x000f220000000a00 */
[----:B------:R1:W-:Y:S01]  /*2090*/  @!P6 LDGSTS.E.BYPASS.LTC128B.128 [R37+0x3000], desc[UR10][R14.64+0x80] ;  /* 0x030000800e25efae */ /* 0x0003e2000b901d4a */
[----:B--2---:R-:W-:Y:S02]  /*20a0*/  @!P5 LEA R38, P4, R149, R12, 0x1 ;  /* 0x0000000c9526d211 */ /* 0x004fe400078808ff */
[----:B------:R-:W-:Y:S01]  /*20b0*/  ISETP.GE.AND P6, PT, R19, R18, PT ;  /* 0x000000121300720c */ /* 0x000fe20003fc6270 */
[----:B------:R-:W-:Y:S01]  /*20c0*/  @!P2 LDGSTS.E.BYPASS.LTC128B.128 [R31+0x1800], desc[UR10][R40.64] ;  /* 0x01800000281fafae */ /* 0x000fe2000b901d4a */
[----:B------:R-:W-:-:S03]  /*20d0*/  @!P5 LEA.HI.X R39, R149, R13, R160, 0x1, P4 ;  /* 0x0000000d9527d211 */ /* 0x000fc600020f0ca0 */
[----:B------:R-:W-:Y:S01]  /*20e0*/  @!P2 LDGSTS.E.BYPASS.LTC128B.128 [R31+0x3800], desc[UR10][R40.64+0x80] ;  /* 0x03800080281fafae */ /* 0x000fe2000b901d4a */
[----:B------:R-:W-:-:S03]  /*20f0*/  @!P3 LEA R12, P2, R8, R149, 0x4 ;  /* 0x00000095080cb211 */ /* 0x000fc600078420ff */
[----:B------:R-:W-:Y:S01]  /*2100*/  @!P5 LDGSTS.E.BYPASS.LTC128B.128 [R29+0x4000], desc[UR10][R38.64] ;  /* 0x04000000261ddfae */ /* 0x000fe2000b901d4a */
[----:B---3--:R-:W-:Y:S02]  /*2110*/  @!P3 LEA R42, P4, R12, R10, 0x1 ;  /* 0x0000000a0c2ab211 */ /* 0x008fe400078808ff */
[----:B------:R-:W-:Y:S01]  /*2120*/  @!P3 MOV R10, 0x400 ;  /* 0x00000400000ab802 */ /* 0x000fe20000000f00 */
[----:B------:R-:W-:Y:S01]  /*2130*/  @!P5 LDGSTS.E.BYPASS.LTC128B.128 [R29+0x6000], desc[UR10][R38.64+0x80] ;  /* 0x06000080261ddfae */ /* 0x000fe2000b901d4a */
[----:B------:R-:W-:Y:S02]  /*2140*/  @!P3 LEA.HI.X R13, R8, R160, R9, 0x4, P2 ;  /* 0x000000a0080db211 */ /* 0x000fe400010f2409 */
[----:B-1----:R-:W-:Y:S02]  /*2150*/  @!P3 LEA R17, R17, R10, 0x18 ;  /* 0x0000000a1111b211 */ /* 0x002fe400078ec0ff */
[----:B------:R-:W-:Y:S02]  /*2160*/  @!P3 LEA.HI.X R43, R12, R11, R13, 0x1, P4 ;  /* 0x0000000b0c2bb211 */ /* 0x000fe400020f0c0d */
[----:B------:R-:W1:Y:S01]  /*2170*/  @!P1 S2R R13, SR_CgaCtaId ;  /* 0x00000000000d9919 */ /* 0x000e620000008800 */
[----:B------:R-:W-:Y:S01]  /*2180*/  @!P3 IMAD R17, R6, 0x2, R17 ;  /* 0x000000020611b824 */ /* 0x000fe200078e0211 */
[----:B------:R-:W-:Y:S01]  /*2190*/  ISETP.GE.AND P4, PT, R23, R18, PT ;  /* 0x000000121700720c */ /* 0x000fe20003f86270 */
[----:B------:R-:W-:Y:S01]  /*21a0*/  IMAD.SHL.U32 R15, R9, 0x20, RZ ;  /* 0x00000020090f7824 */ /* 0x000fe200078e00ff */
[----:B------:R-:W-:Y:S01]  /*21b0*/  @!P1 IADD3 R14, P2, R149, R44, RZ ;  /* 0x0000002c950e9210 */ /* 0x000fe20007f5e0ff */
[----:B------:R-:W2:Y:S01]  /*21c0*/  @!P6 S2R R12, SR_CgaCtaId ;  /* 0x00000000000ce919 */ /* 0x000ea20000008800 */
[C---:B------:R-:W-:Y:S01]  /*21d0*/  ISETP.GE.AND P5, PT, R16.reuse, R18, PT ;  /* 0x000000121000720c */ /* 0x040fe20003fa6270 */
[----:B------:R-:W-:Y:S01]  /*21e0*/  IMAD.SHL.U32 R16, R16, 0x8, RZ ;  /* 0x0000000810107824 */ /* 0x000fe200078e00ff */
[----:B------:R-:W-:Y:S01]  /*21f0*/  @!P1 IADD3.X R15, R160, R45, R15, P2, !PT ;  /* 0x0000002da00f9210 */ /* 0x000fe200017fe40f */
[----:B------:R-:W-:Y:S01]  /*2200*/  @!P3 LDGSTS.E.BYPASS.LTC128B.128 [R17+0x4800], desc[UR10][R42.64] ;  /* 0x048000002a11bfae */ /* 0x000fe2000b901d4a */
[----:B----4-:R-:W-:-:S02]  /*2210*/  @!P1 LEA R20, P2, R14, R4, 0x1 ;  /* 0x000000040e149211 */ /* 0x010fc400078408ff */
[----:B------:R-:W-:Y:S01]  /*2220*/  LEA.HI R4, R96, R33, RZ, 0x4 ;  /* 0x0000002160047211 */ /* 0x000fe200078f20ff */
[----:B------:R3:W-:Y:S01]  /*2230*/  @!P3 LDGSTS.E.BYPASS.LTC128B.128 [R17+0x6800], desc[UR10][R42.64+0x80] ;  /* 0x068000802a11bfae */ /* 0x0007e2000b901d4a */
[-C--:B------:R-:W-:Y:S02]  /*2240*/  ISETP.GE.AND P3, PT, R21, R18.reuse, PT ;  /* 0x000000121500720c */ /* 0x080fe40003f66270 */
[----:B------:R-:W-:Y:S02]  /*2250*/  LOP3.LUT R10, R4, 0xfffffff0, RZ, 0xc0, !PT ;  /* 0xfffffff0040a7812 */ /* 0x000fe400078ec0ff */
[----:B------:R-:W-:Y:S02]  /*2260*/  @!P1 LEA.HI.X R21, R14, R5, R15, 0x1, P2 ;  /* 0x000000050e159211 */ /* 0x000fe400010f0c0f */
[----:B------:R-:W-:Y:S01]  /*2270*/  ISETP.GE.AND P2, PT, R19, R18, PT ;  /* 0x000000121300720c */ /* 0x000fe20003f46270 */
[----:B------:R-:W-:Y:S01]  /*2280*/  IMAD.IADD R18, R33, 0x1, -R10 ;  /* 0x0000000121127824 */ /* 0x000fe200078e0a0a */
[----:B------:R-:W-:Y:S01]  /*2290*/  SHF.R.S32.HI R15, RZ, 0x4, R4 ;  /* 0x00000004ff0f7819 */ /* 0x000fe20000011404 */
[----:B------:R-:W4:Y:S01]  /*22a0*/  LDC.64 R10, c[0x0][0x250] ;  /* 0x00009400ff0a7b82 */ /* 0x000f220000000a00 */
[----:B------:R-:W-:-:S02]  /*22b0*/  @!P6 MOV R23, 0x400 ;  /* 0x000004000017e802 */ /* 0x000fc40000000f00 */
[----:B------:R-:W-:Y:S02]  /*22c0*/  SHF.R.S32.HI R5, RZ, 0x1f, R18 ;  /* 0x0000001fff057819 */ /* 0x000fe40000011412 */
[----:B------:R-:W-:Y:S02]  /*22d0*/  LEA.HI R22, R4, R15, RZ, 0x1 ;  /* 0x0000000f04167211 */ /* 0x000fe400078f08ff */
[----:B------:R-:W-:Y:S02]  /*22e0*/  LEA.HI R14, R5, R18, RZ, 0x3 ;  /* 0x00000012050e7211 */ /* 0x000fe400078f18ff */
[----:B------:R-:W4:Y:S01]  /*22f0*/  @!P6 LDC.64 R4, c[0x0][0x218] ;  /* 0x00008600ff04eb82 */ /* 0x000f220000000a00 */
[----:B------:R-:W-:Y:S02]  /*2300*/  LOP3.LUT R22, R22, 0xfffffffe, RZ, 0xc0, !PT ;  /* 0xfffffffe16167812 */ /* 0x000fe400078ec0ff */
[----:B------:R-:W-:Y:S02]  /*2310*/  LOP3.LUT R19, R14, 0xfffffff8, RZ, 0xc0, !PT ;  /* 0xfffffff80e137812 */ /* 0x000fe400078ec0ff */
[----:B------:R-:W-:Y:S01]  /*2320*/  LEA.HI R96, R96, R33, RZ, 0x5 ;  /* 0x0000002160607211 */ /* 0x000fe200078f28ff */
[----:B------:R-:W-:-:S02]  /*2330*/  IMAD.IADD R15, R15, 0x1, -R22 ;  /* 0x000000010f0f7824 */ /* 0x000fc400078e0a16 */
[----:B---3--:R-:W-:Y:S01]  /*2340*/  IMAD R17, R0, UR7, R25 ;  /* 0x0000000700117c24 */ /* 0x008fe2000f8e0219 */
[----:B------:R-:W-:Y:S01]  /*2350*/  @!P1 MOV R0, 0x400 ;  /* 0x0000040000009802 */ /* 0x000fe20000000f00 */
[----:B------:R-:W-:Y:S01]  /*2360*/  @!P6 IMAD.MOV.U32 R22, RZ, RZ, R149 ;  /* 0x000000ffff16e224 */ /* 0x000fe200078e0095 */
[----:B------:R-:W-:Y:S01]  /*2370*/  SHF.R.S32.HI R93, RZ, 0x5, R96 ;  /* 0x00000005ff5d7819 */ /* 0x000fe20000011460 */
[----:B------:R-:W-:Y:S01]  /*2380*/  IMAD.IADD R27, R27, 0x1, R17 ;  /* 0x000000011b1b7824 */ /* 0x000fe200078e0211 */
[----:B-1----:R-:W-:Y:S01]  /*2390*/  @!P1 LEA R17, R13, R0, 0x18 ;  /* 0x000000000d119211 */ /* 0x002fe200078ec0ff */
[----:B------:R-:W-:Y:S01]  /*23a0*/  IMAD.IADD R0, R18, 0x1, -R19 ;  /* 0x0000000112007824 */ /* 0x000fe200078e0a13 */
[----:B--2---:R-:W-:Y:S01]  /*23b0*/  @!P6 LEA R13, R12, R23, 0x18 ;  /* 0x000000170c0de211 */ /* 0x004fe200078ec0ff */
[----:B------:R-:W-:Y:S01]  /*23c0*/  IMAD.SHL.U32 R12, R3, 0x40, RZ ;  /* 0x00000040030c7824 */ /* 0x000fe200078e00ff */
[----:B------:R-:W-:Y:S01]  /*23d0*/  LOP3.LUT R96, R96, 0xffffffe0, RZ, 0xc0, !PT ;  /* 0xffffffe060607812 */ /* 0x000fe200078ec0ff */
[----:B------:R-:W-:-:S02]  /*23e0*/  @!P6 IMAD.MOV.U32 R23, RZ, RZ, R160 ;  /* 0x000000ffff17e224 */ /* 0x000fc400078e00a0 */
[----:B------:R-:W-:Y:S01]  /*23f0*/  @!P1 IMAD R17, R6, 0x2, R17 ;  /* 0x0000000206119824 */ /* 0x000fe200078e0211 */
[----:B------:R-:W-:Y:S01]  /*2400*/  LOP3.LUT R19, R12, 0x1c0, RZ, 0xc0, !PT ;  /* 0x000001c00c137812 */ /* 0x000fe200078ec0ff */
[----:B------:R-:W-:Y:S02]  /*2410*/  @!P6 IMAD R12, R9, 0x30, RZ ;  /* 0x00000030090ce824 */ /* 0x000fe400078e02ff */
[----:B------:R-:W-:Y:S01]  /*2420*/  @!P6 IMAD.WIDE.U32 R22, R8, 0x30, R22 ;  /* 0x000000300816e825 */ /* 0x000fe200078e0016 */
[----:B------:R-:W-:Y:S01]  /*2430*/  @!P1 LDGSTS.E.BYPASS.LTC128B.128 [R17+0x5000], desc[UR10][R20.64] ;  /* 0x0500000014119fae */ /* 0x000fe2000b901d4a */
[----:B------:R-:W-:Y:S02]  /*2440*/  LOP3.LUT R16, R19, 0x8, R16, 0xf8, !PT ;  /* 0x0000000813107812 */ /* 0x000fe400078ef810 */
[----:B------:R-:W-:Y:S01]  /*2450*/  @!P6 IMAD.IADD R12, R23, 0x1, R12 ;  /* 0x00000001170ce824 */ /* 0x000fe200078e020c */
[----:B------:R1:W-:Y:S01]  /*2460*/  @!P1 LDGSTS.E.BYPASS.LTC128B.128 [R17+0x7000], desc[UR10][R20.64+0x80] ;  /* 0x0700008014119fae */ /* 0x0003e2000b901d4a */
[----:B----4-:R-:W-:Y:S01]  /*2470*/  @!P6 LEA R4, P1, R22, R4, 0x1 ;  /* 0x000000041604e211 */ /* 0x010fe200078208ff */
[----:B------:R-:W-:Y:S01]  /*2480*/  @!P6 IMAD R25, R6, 0x2, R13 ;  /* 0x000000020619e824 */ /* 0x000fe200078e020d */
[----:B------:R-:W-:Y:S01]  /*2490*/  SHF.R.U32.HI R19, RZ, 0x3, R19 ;  /* 0x00000003ff137819 */ /* 0x000fe20000011613 */
[----:B------:R-:W-:Y:S01]  /*24a0*/  IMAD R35, R35, R10, RZ ;  /* 0x0000000a23237224 */ /* 0x000fe200078e02ff */
[----:B------:R-:W-:Y:S01]  /*24b0*/  @!P6 LEA.HI.X R5, R22, R5, R12, 0x1, P1 ;  /* 0x000000051605e211 */ /* 0x000fe200008f0c0c */
[----:B------:R-:W-:Y:S01]  /*24c0*/  IMAD.SHL.U32 R6, R15, 0x8, RZ ;  /* 0x000000080f067824 */ /* 0x000fe200078e00ff */
[----:B------:R-:W-:Y:S01]  /*24d0*/  LOP3.LUT R16, R16, R19, RZ, 0x3c, !PT ;  /* 0x0000001310107212 */ /* 0x000fe200078e3cff */
[----:B------:R-:W-:-:S02]  /*24e0*/  IMAD R23, R34, R11, R35 ;  /* 0x0000000b22177224 */ /* 0x000fc400078e0223 */
[----:B------:R-:W-:Y:S01]  /*24f0*/  @!P6 LDGSTS.E.BYPASS.LTC128B.128 [R25+0x5800], desc[UR10][R4.64] ;  /* 0x058000000419efae */ /* 0x000fe2000b901d4a */
[----:B------:R-:W-:-:S03]  /*2500*/  IMAD.WIDE.U32 R34, R34, R10, R26 ;  /* 0x0000000a22227225 */ /* 0x000fc600078e001a */
[----:B------:R2:W-:Y:S01]  /*2510*/  @!P6 LDGSTS.E.BYPASS.LTC128B.128 [R25+0x7800], desc[UR10][R4.64+0x80] ;  /* 0x078000800419efae */ /* 0x0005e2000b901d4a */
[----:B------:R-:W-:Y:S01]  /*2520*/  IMAD.IADD R32, R35, 0x1, R23 ;  /* 0x0000000123207824 */ /* 0x000fe200078e0217 */
[----:B------:R-:W-:Y:S01]  /*2530*/  LEA R148, P1, R34, UR8, 0x1 ;  /* 0x0000000822947c11 */ /* 0x000fe2000f8208ff */
[----:B------:R-:W-:Y:S01]  /*2540*/  IMAD R144, R15, 0x200, R16 ;  /* 0x000002000f907824 */ /* 0x000fe200078e0210 */
[----:B------:R-:W0:Y:S01]  /*2550*/  LDGDEPBAR ;  /* 0x00000000000079af */ /* 0x000e220000000000 */
[----:B------:R-:W-:Y:S01]  /*2560*/  IMAD.WIDE.U32 R12, R10, 0x20, RZ ;  /* 0x000000200a0c7825 */ /* 0x000fe200078e00ff */
[----:B------:R-:W-:Y:S02]  /*2570*/  LEA.HI.X R147, R34, UR9, R32, 0x1, P1 ;  /* 0x0000000922937c11 */ /* 0x000fe400088f0c20 */
[----:B------:R-:W-:Y:S01]  /*2580*/  LEA R144, R144, UR4, 0x1 ;  /* 0x0000000490907c11 */ /* 0x000fe2000f8e08ff */
[----:B------:R-:W-:Y:S01]  /*2590*/  @!P2 IMAD R16, R11, 0x60, RZ ;  /* 0x000000600b10a824 */ /* 0x000fe200078e02ff */
[----:B------:R-:W-:Y:S01]  /*25a0*/  @!P4 IADD3 R12, P1, R148, R12, RZ ;  /* 0x0000000c940cc210 */ /* 0x000fe20007f3e0ff */
[----:B-1----:R-:W-:-:S02]  /*25b0*/  IMAD.SHL.U32 R17, R0, 0x40, RZ ;  /* 0x0000004000117824 */ /* 0x002fc400078e00ff */
[----:B------:R-:W-:-:S03]  /*25c0*/  VIADD R142, R144, 0x4020 ;  /* 0x00004020908e7836 */ /* 0x000fc60000000000 */
[----:B------:R-:W-:-:S04]  /*25d0*/  LOP3.LUT R15, R17, 0x1c0, RZ, 0xc0, !PT ;  /* 0x000001c0110f7812 */ /* 0x000fc800078ec0ff */
[----:B------:R-:W-:Y:S01]  /*25e0*/  LOP3.LUT R6, R15, 0x8, R6, 0xf8, !PT ;  /* 0x000000080f067812 */ /* 0x000fe200078ef806 */
[----:B--2---:R-:W-:Y:S01]  /*25f0*/  @!P2 IMAD.MOV.U32 R4, RZ, RZ, R148 ;  /* 0x000000ffff04a224 */ /* 0x004fe200078e0094 */
[----:B------:R-:W-:-:S04]  /*2600*/  DEPBAR.LE SB0, 0x0 ;  /* 0x000080000000791a */ /* 0x000fc80000000000 */
[----:B------:R-:W-:Y:S01]  /*2610*/  BAR.SYNC.DEFER_BLOCKING 0x0 ;  /* 0x0000000000007b1d */ /* 0x000fe20000010000 */
[----:B------:R-:W-:Y:S02]  /*2620*/  @!P2 IMAD.MOV.U32 R5, RZ, RZ, R147 ;  /* 0x000000ffff05a224 */ /* 0x000fe400078e0093 */
[----:B------:R-:W-:Y:S01]  /*2630*/  @!P2 IMAD.WIDE.U32 R18, R10, 0x60, R4 ;  /* 0x000000600a12a825 */ /* 0x000fe200078e0004 */
[----:B------:R-:W-:-:S03]  /*2640*/  SHF.R.U32.HI R5, RZ, 0x3, R15 ;  /* 0x00000003ff057819 */ /* 0x000fc6000001160f */
[----:B------:R-:W-:Y:S01]  /*2650*/  IMAD.SHL.U32 R4, R11, 0x20, RZ ;  /* 0x000000200b047824 */ /* 0x000fe200078e00ff */
[----:B------:R-:W-:Y:S01]  /*2660*/  LOP3.LUT R5, R6, R5, RZ, 0x3c, !PT ;  /* 0x0000000506057212 */ /* 0x000fe200078e3cff */
[----:B------:R-:W-:Y:S02]  /*2670*/  IMAD.SHL.U32 R6, R14, 0x40, RZ ;  /* 0x000000400e067824 */ /* 0x000fe400078e00ff */
[----:B------:R-:W-:Y:S01]  /*2680*/  @!P2 IMAD.IADD R17, R19, 0x1, R16 ;  /* 0x000000011311a824 */ /* 0x000fe200078e0210 */
[----:B------:R-:W-:Y:S01]  /*2690*/  @!P4 IADD3.X R13, R147, R13, R4, P1, !PT ;  /* 0x0000000d930dc210 */ /* 0x000fe20000ffe404 */
[----:B------:R-:W-:Y:S01]  /*26a0*/  @!P2 IMAD.MOV.U32 R16, RZ, RZ, R18 ;  /* 0x000000ffff10a224 */ /* 0x000fe200078e0012 */
[----:B------:R-:W-:Y:S01]  /*26b0*/  LOP3.LUT R6, R6, 0xfffffe00, RZ, 0xc0, !PT ;  /* 0xfffffe0006067812 */ /* 0x000fe200078ec0ff */
[----:B------:R-:W-:Y:S01]  /*26c0*/  @!P5 IMAD.MOV.U32 R18, RZ, RZ, R148 ;  /* 0x000000ffff12d224 */ /* 0x000fe200078e0094 */
[----:B------:R-:W-:Y:S01]  /*26d0*/  @!P3 LEA R14, P1, R10, R148, 0x6 ;  /* 0x000000940a0eb211 */ /* 0x000fe200078230ff */
[----:B------:R-:W-:-:S02]  /*26e0*/  @!P5 IMAD.MOV.U32 R19, RZ, RZ, R147 ;  /* 0x000000ffff13d224 */ /* 0x000fc400078e0093 */
[----:B------:R-:W-:Y:S01]  /*26f0*/  IMAD R4, R93, 0x400, R6 ;  /* 0x000004005d047824 */ /* 0x000fe200078e0206 */
[----:B------:R-:W-:Y:S01]  /*2700*/  @!P3 LEA.HI.X R15, R10, R147, R11, 0x6, P1 ;  /* 0x000000930a0fb211 */ /* 0x000fe200008f340b */
[----:B------:R-:W-:Y:S02]  /*2710*/  @P5 STS.128 [R153+0x8000], RZ ;  /* 0x008000ff99005388 */ /* 0x000fe40000000c00 */
[----:B------:R-:W-:Y:S02]  /*2720*/  IMAD.IADD R145, R5, 0x1, R4 ;  /* 0x0000000105917824 */ /* 0x000fe400078e0204 */
[----:B------:R-:W-:Y:S01]  /*2730*/  IMAD.MOV.U32 R4, RZ, RZ, 0x10 ;  /* 0x00000010ff047424 */ /* 0x000fe200078e00ff */
[----:B------:R-:W-:Y:S01]  /*2740*/  @P5 STS.128 [R153+0xa000], RZ ;  /* 0x00a000ff99005388 */ /* 0x000fe20000000c00 */
[----:B------:R-:W-:Y:S01]  /*2750*/  IMAD.IADD R5, R6, 0x1, R5 ;  /* 0x0000000106057824 */ /* 0x000fe200078e0205 */
[----:B------:R-:W-:Y:S02]  /*2760*/  LEA R145, R145, UR4, 0x1 ;  /* 0x0000000491917c11 */ /* 0x000fe4000f8e08ff */
        /* <DEDUP_REMOVED lines=27> */
[----:B------:R-:W-:-:S02]  /*2920*/  IMAD.MOV.U32 R0, RZ, RZ, 0x20 ;  /* 0x00000020ff007424 */ /* 0x000fc400078e00ff */
[----:B------:R-:W-:Y:S02]  /*2930*/  LDSM.16.M88.4 R48, [R145] ;  /* 0x000000009130783b */ /* 0x000fe40000000200 */
[----:B------:R-:W-:Y:S02]  /*2940*/  SEL R4, R4, 0xfffffff0, !P1 ;  /* 0xfffffff004047807 */ /* 0x000fe40004800000 */
[----:B------:R-:W3:Y:S01]  /*2950*/  LDSM.16.M88.4 R20, [R144+0x4000] ;  /* 0x004000009014783b */ /* 0x000ee20000000200 */
[----:B------:R-:W-:Y:S02]  /*2960*/  SEL R0, R0, 0xffffffe0, !P2 ;  /* 0xffffffe000007807 */ /* 0x000fe40005000000 */
[----:B------:R-:W-:Y:S01]  /*2970*/  R2P PR, R3, 0x6 ;  /* 0x0000000603007804 */ /* 0x000fe20000000000 */
[----:B-1----:R-:W2:Y:S01]  /*2980*/  LDSM.16.M88.4 R12, [R144+0x4800] ;  /* 0x00480000900c783b */ /* 0x002ea20000000200 */
[----:B------:R-:W-:Y:S02]  /*2990*/  VIADD R3, R144, 0x4000 ;  /* 0x0000400090037836 */ /* 0x000fe40000000000 */
[--C-:B------:R-:W-:Y:S01]  /*29a0*/  IMAD R143, R4, 0x2, R145.reuse ;  /* 0x00000002048f7824 */ /* 0x100fe200078e0291 */
[----:B------:R-:W1:Y:S01]  /*29b0*/  LDSM.16.M88.4 R80, [R144+0x5000] ;  /* 0x005000009050783b */ /* 0x000e620000000200 */
[----:B------:R-:W-:-:S02]  /*29c0*/  IMAD R141, R0, 0x2, R145 ;  /* 0x00000002008d7824 */ /* 0x000fc400078e0291 */
[----:B------:R-:W-:Y:S01]  /*29d0*/  IMAD R140, R0, 0x2, R143 ;  /* 0x00000002008c7824 */ /* 0x000fe200078e028f */
[----:B------:R-:W4:Y:S04]  /*29e0*/  LDSM.16.M88.4 R76, [R144+0x5800] ;  /* 0x00580000904c783b */ /* 0x000f280000000200 */
[----:B------:R-:W-:Y:S01]  /*29f0*/  @P1 VIADD R142, R3, 0xffffffe0 ;  /* 0xffffffe0038e1836 */ /* 0x000fe20000000000 */
[----:B------:R-:W-:Y:S01]  /*2a00*/  LDSM.16.M88.4 R60, [R143] ;  /* 0x000000008f3c783b */ /* 0x000fe20000000200 */
[----:B------:R-:W-:Y:S02]  /*2a10*/  IMAD.MOV.U32 R3, RZ, RZ, 0x40 ;  /* 0x00000040ff037424 */ /* 0x000fe400078e00ff */
[C---:B------:R-:W-:Y:S01]  /*2a20*/  VIADD R134, R142.reuse, 0x800 ;  /* 0x000008008e867836 */ /* 0x040fe20000000000 */
[----:B------:R-:W4:Y:S01]  /*2a30*/  LDSM.16.M88.4 R72, [R142] ;  /* 0x000000008e48783b */ /* 0x000f220000000200 */
[C---:B------:R-:W-:Y:S01]  /*2a40*/  VIADD R133, R142.reuse, 0x1000 ;  /* 0x000010008e857836 */ /* 0x040fe20000000000 */
[----:B------:R-:W-:Y:S01]  /*2a50*/  SEL R3, R3, 0xffffffc0, !P2 ;  /* 0xffffffc003037807 */ /* 0x000fe20005000000 */
[C---:B------:R-:W-:Y:S01]  /*2a60*/  VIADD R132, R142.reuse, 0x1800 ;  /* 0x000018008e847836 */ /* 0x040fe20000000000 */
[----:B------:R-:W4:Y:S01]  /*2a70*/  LDSM.16.M88.4 R68, [R142+0x800] ;  /* 0x000800008e44783b */ /* 0x000f220000000200 */
[----:B------:R-:W-:-:S02]  /*2a80*/  VIADD R130, R142, 0x2000 ;  /* 0x000020008e827836 */ /* 0x000fc40000000000 */
[----:B------:R-:W-:Y:S01]  /*2a90*/  IMAD.IADD R138, R144, 0x1, R3 ;  /* 0x00000001908a7824 */ /* 0x000fe200078e0203 */
[----:B------:R-:W4:Y:S01]  /*2aa0*/  LDSM.16.M88.4 R64, [R142+0x1000] ;  /* 0x001000008e40783b */ /* 0x000f220000000200 */
[----:B------:R-:W-:Y:S02]  /*2ab0*/  IMAD.IADD R131, R3, 0x1, R142 ;  /* 0x0000000103837824 */ /* 0x000fe400078e028e */
[C---:B------:R-:W-:Y:S01]  /*2ac0*/  IMAD.IADD R3, R33.reuse, 0x1, -R96 ;  /* 0x0000000121037824 */ /* 0x040fe200078e0a60 */
[----:B------:R-:W4:Y:S01]  /*2ad0*/  LDSM.16.M88.4 R56, [R142+0x1800] ;  /* 0x001800008e38783b */ /* 0x000f220000000200 */
[----:B------:R-:W-:Y:S02]  /*2ae0*/  IMAD.SHL.U32 R33, R33, 0x2, RZ ;  /* 0x0000000221217824 */ /* 0x000fe400078e00ff */
[C---:B------:R-:W-:Y:S01]  /*2af0*/  VIADD R129, R142.reuse, 0x2800 ;  /* 0x000028008e817836 */ /* 0x040fe20000000000 */
[----:B------:R-:W-:Y:S01]  /*2b00*/  LDSM.16.M88.4 R44, [R141] ;  /* 0x000000008d2c783b */ /* 0x000fe20000000200 */
[C---:B------:R-:W-:Y:S01]  /*2b10*/  VIADD R128, R142.reuse, 0x3000 ;  /* 0x000030008e807836 */ /* 0x040fe20000000000 */
[----:B------:R-:W-:Y:S01]  /*2b20*/  LOP3.LUT R33, R33, 0x6, RZ, 0xc0, !PT ;  /* 0x0000000621217812 */ /* 0x000fe200078ec0ff */
[----:B---3--:R-:W-:Y:S01]  /*2b30*/  HMMA.16816.F32.BF16 R24, R48, R20, RZ ;  /* 0x000000143018723c */ /* 0x008fe200000418ff */
[----:B------:R-:W3:Y:S01]  /*2b40*/  LDSM.16.M88.4 R40, [R138+0x4000] ;  /* 0x004000008a28783b */ /* 0x000ee20000000200 */
[----:B------:R-:W-:-:S03]  /*2b50*/  VIADD R102, R142, 0x3800 ;  /* 0x000038008e667836 */ /* 0x000fc60000000000 */
[----:B------:R-:W3:Y:S01]  /*2b60*/  LDSM.16.M88.4 R36, [R138+0x4800] ;  /* 0x004800008a24783b */ /* 0x000ee20000000200 */
[C---:B------:R-:W-:Y:S03]  /*2b70*/  HMMA.16816.F32.BF16 R20, R48.reuse, R22, RZ ;  /* 0x000000163014723c */ /* 0x040fe600000418ff */
[----:B------:R-:W3:Y:S03]  /*2b80*/  LDSM.16.M88.4 R28, [R138+0x5000] ;  /* 0x005000008a1c783b */ /* 0x000ee60000000200 */
[C---:B--2---:R-:W-:Y:S01]  /*2b90*/  HMMA.16816.F32.BF16 R16, R48.reuse, R12, RZ ;  /* 0x0000000c3010723c */ /* 0x044fe200000418ff */
[----:B------:R-:W2:Y:S04]  /*2ba0*/  LDSM.16.M88.4 R88, [R138+0x5800] ;  /* 0x005800008a58783b */ /* 0x000ea80000000200 */
[----:B------:R-:W0:Y:S01]  /*2bb0*/  LDGDEPBAR ;  /* 0x00000000000079af */ /* 0x000e220000000000 */
[C---:B-1----:R-:W-:Y:S06]  /*2bc0*/  HMMA.16816.F32.BF16 R84, R48.reuse, R80, RZ ;  /* 0x000000503054723c */ /* 0x042fec00000418ff */
[C---:B------:R-:W-:Y:S06]  /*2bd0*/  HMMA.16816.F32.BF16 R12, R48.reuse, R14, RZ ;  /* 0x0000000e300c723c */ /* 0x040fec00000418ff */
[C---:B------:R-:W-:Y:S06]  /*2be0*/  HMMA.16816.F32.BF16 R80, R48.reuse, R82, RZ ;  /* 0x000000523050723c */ /* 0x040fec00000418ff */
[C---:B----4-:R-:W-:Y:S06]  /*2bf0*/  HMMA.16816.F32.BF16 R52, R48.reuse, R76, RZ ;  /* 0x0000004c3034723c */ /* 0x050fec00000418ff */
[----:B------:R-:W-:Y:S01]  /*2c00*/  HMMA.16816.F32.BF16 R48, R48, R78, RZ ;  /* 0x0000004e3030723c */ /* 0x000fe200000418ff */
[----:B------:R-:W-:Y:S05]  /*2c10*/  LDSM.16.M88.4 R76, [R140] ;  /* 0x000000008c4c783b */ /* 0x000fea0000000200 */
[C---:B------:R-:W-:Y:S06]  /*2c20*/  HMMA.16816.F32.BF16 R24, R60.reuse, R72, R24 ;  /* 0x000000483c18723c */ /* 0x040fec0000041818 */
[C---:B------:R-:W-:Y:S01]  /*2c30*/  HMMA.16816.F32.BF16 R20, R60.reuse, R74, R20 ;  /* 0x0000004a3c14723c */ /* 0x040fe20000041814 */
[----:B------:R-:W1:Y:S05]  /*2c40*/  LDSM.16.M88.4 R72, [R131] ;  /* 0x000000008348783b */ /* 0x000e6a0000000200 */
        /* <DEDUP_REMOVED lines=13> */
[C---:B------:R-:W-:Y:S06]  /*2d20*/  HMMA.16816.F32.BF16 R16, R44.reuse, R36, R16 ;  /* 0x000000242c10723c */ /* 0x040fec0000041810 */
[C---:B------:R-:W-:Y:S01]  /*2d30*/  HMMA.16816.F32.BF16 R12, R44.reuse, R38, R12 ;  /* 0x000000262c0c723c */ /* 0x040fe2000004180c */
[----:B------:R-:W3:Y:S05]  /*2d40*/  LDSM.16.M88.4 R36, [R144+0x6000] ;  /* 0x006000009024783b */ /* 0x000eea0000000200 */
[C---:B------:R-:W-:Y:S06]  /*2d50*/  HMMA.16816.F32.BF16 R84, R44.reuse, R28, R84 ;  /* 0x0000001c2c54723c */ /* 0x040fec0000041854 */
[C---:B------:R-:W-:Y:S01]  /*2d60*/  HMMA.16816.F32.BF16 R80, R44.reuse, R30, R80 ;  /* 0x0000001e2c50723c */ /* 0x040fe20000041850 */
[----:B------:R-:W3:Y:S05]  /*2d70*/  LDSM.16.M88.4 R28, [R144+0x6800] ;  /* 0x00680000901c783b */ /* 0x000eea0000000200 */
[C---:B--2---:R-:W-:Y:S06]  /*2d80*/  HMMA.16816.F32.BF16 R52, R44.reuse, R88, R52 ;  /* 0x000000582c34723c */ /* 0x044fec0000041834 */
[----:B------:R-:W-:Y:S01]  /*2d90*/  HMMA.16816.F32.BF16 R48, R44, R90, R48 ;  /* 0x0000005a2c30723c */ /* 0x000fe20000041830 */
[----:B------:R-:W2:Y:S05]  /*2da0*/  LDSM.16.M88.4 R44, [R144+0x7000] ;  /* 0x00700000902c783b */ /* 0x000eaa0000000200 */
[C---:B-1----:R-:W-:Y:S06]  /*2db0*/  HMMA.16816.F32.BF16 R24, R76.reuse, R72, R24 ;  /* 0x000000484c18723c */ /* 0x042fec0000041818 */
[C---:B------:R-:W-:Y:S06]  /*2dc0*/  HMMA.16816.F32.BF16 R20, R76.reuse, R74, R20 ;  /* 0x0000004a4c14723c */ /* 0x040fec0000041814 */
[C---:B----4-:R-:W-:Y:S06]  /*2dd0*/  HMMA.16816.F32.BF16 R16, R76.reuse, R68, R16 ;  /* 0x000000444c10723c */ /* 0x050fec0000041810 */
[C---:B------:R-:W-:Y:S01]  /*2de0*/  HMMA.16816.F32.BF16 R12, R76.reuse, R70, R12 ;  /* 0x000000464c0c723c */ /* 0x040fe2000004180c */
[----:B------:R-:W-:Y:S05]  /*2df0*/  LDSM.16.M88.4 R68, [R143+0x2000] ;  /* 0x002000008f44783b */ /* 0x000fea0000000200 */
[C---:B------:R-:W-:Y:S06]  /*2e00*/  HMMA.16816.F32.BF16 R84, R76.reuse, R64, R84 ;  /* 0x000000404c54723c */ /* 0x040fec0000041854 */
[C---:B------:R-:W-:Y:S01]  /*2e10*/  HMMA.16816.F32.BF16 R80, R76.reuse, R66, R80 ;  /* 0x000000424c50723c */ /* 0x040fe20000041850 */
[----:B------:R-:W1:Y:S05]  /*2e20*/  LDSM.16.M88.4 R64, [R142+0x2000] ;  /* 0x002000008e40783b */ /* 0x000e6a0000000200 */
[C---:B------:R-:W-:Y:S06]  /*2e30*/  HMMA.16816.F32.BF16 R52, R76.reuse, R56, R52 ;  /* 0x000000384c34723c */ /* 0x040fec0000041834 */
        /* <DEDUP_REMOVED lines=8> */
[----:B------:R-:W-:Y:S04]  /*2ec0*/  LDSM.16.M88.4 R12, [R141+0x2000] ;  /* 0x002000008d0c783b */ /* 0x000fe80000000200 */
[----:B------:R-:W3:Y:S01]  /*2ed0*/  LDSM.16.M88.4 R28, [R138+0x6000] ;  /* 0x006000008a1c783b */ /* 0x000ee20000000200 */
[C---:B--2---:R-:W-:Y:S06]  /*2ee0*/  HMMA.16816.F32.BF16 R84, R40.reuse, R44, R84 ;  /* 0x0000002c2854723c */ /* 0x044fec0000041854 */
[----:B------:R-:W-:Y:S01]  /*2ef0*/  HMMA.16816.F32.BF16 R80, R40, R46, R80 ;  /* 0x0000002e2850723c */ /* 0x000fe20000041850 */
[----:B------:R-:W2:Y:S05]  /*2f00*/  LDSM.16.M88.4 R44, [R138+0x6800] ;  /* 0x006800008a2c783b */ /* 0x000eaa0000000200 */
[C---:B-1----:R-:W-:Y:S06]  /*2f10*/  HMMA.16816.F32.BF16 R24, R68.reuse, R64, R24 ;  /* 0x000000404418723c */ /* 0x042fec0000041818 */
[----:B------:R-:W-:Y:S06]  /*2f20*/  HMMA.16816.F32.BF16 R20, R68, R66, R20 ;  /* 0x000000424414723c */ /* 0x000fec0000041814 */
[C---:B------:R-:W-:Y:S06]  /*2f30*/  HMMA.16816.F32.BF16 R52, R40.reuse, R60, R52 ;  /* 0x0000003c2834723c */ /* 0x040fec0000041834 */
[----:B------:R-:W-:Y:S01]  /*2f40*/  HMMA.16816.F32.BF16 R48, R40, R62, R48 ;  /* 0x0000003e2830723c */ /* 0x000fe20000041830 */
[----:B------:R-:W-:Y:S04]  /*2f50*/  LDSM.16.M88.4 R60, [R131+0x2000] ;  /* 0x00200000833c783b */ /* 0x000fe80000000200 */
[----:B------:R-:W-:Y:S01]  /*2f60*/  LDSM.16.M88.4 R40, [R138+0x7000] ;  /* 0x007000008a28783b */ /* 0x000fe20000000200 */
[C---:B----4-:R-:W-:Y:S06]  /*2f70*/  HMMA.16816.F32.BF16 R16, R68.reuse, R56, R16 ;  /* 0x000000384410723c */ /* 0x050fec0000041810 */
[C---:B------:R-:W-:Y:S01]  /*2f80*/  HMMA.16816.F32.BF16 R72, R68.reuse, R58, R72 ;  /* 0x0000003a4448723c */ /* 0x040fe20000041848 */
[----:B------:R-:W1:Y:S05]  /*2f90*/  LDSM.16.M88.4 R56, [R140+0x2000] ;  /* 0x002000008c38783b */ /* 0x000e6a0000000200 */
[C---:B---3--:R-:W-:Y:S06]  /*2fa0*/  HMMA.16816.F32.BF16 R84, R68.reuse, R36, R84 ;  /* 0x000000244454723c */ /* 0x048fec0000041854 */
[----:B------:R-:W-:Y:S06]  /*2fb0*/  HMMA.16816.F32.BF16 R80, R68, R38, R80 ;  /* 0x000000264450723c */ /* 0x000fec0000041850 */
[C---:B------:R-:W-:Y:S01]  /*2fc0*/  HMMA.16816.F32.BF16 R36, R12.reuse, R28, R24 ;  /* 0x0000001c0c24723c */ /* 0x040fe20000041818 */
[----:B------:R-:W-:Y:S05]  /*2fd0*/  LDSM.16.M88.4 R24, [R138+0x7800] ;  /* 0x007800008a18783b */ /* 0x000fea0000000200 */
[C---:B------:R-:W-:Y:S01]  /*2fe0*/  HMMA.16816.F32.BF16 R28, R12.reuse, R30, R20 ;  /* 0x0000001e0c1c723c */ /* 0x040fe20000041814 */
[----:B------:R-:W3:Y:S05]  /*2ff0*/  LDSM.16.M88.4 R20, [R131+0x2800] ;  /* 0x002800008314783b */ /* 0x000eea0000000200 */
[C---:B--2---:R-:W-:Y:S06]  /*3000*/  HMMA.16816.F32.BF16 R16, R12.reuse, R44, R16 ;  /* 0x0000002c0c10723c */ /* 0x044fec0000041810 */
[----:B------:R-:W-:Y:S01]  /*3010*/  HMMA.16816.F32.BF16 R72, R12, R46, R72 ;  /* 0x0000002e0c48723c */ /* 0x000fe20000041848 */
[----:B------:R-:W-:-:S04]  /*3020*/  SHF.R.S32.HI R44, RZ, 0x1f, R3 ;  /* 0x0000001fff2c7819 */ /* 0x000fc80000011403 */
[----:B------:R-:W-:Y:S01]  /*3030*/  LEA.HI R44, R44, R3, RZ, 0x2 ;  /* 0x000000032c2c7211 */ /* 0x000fe200078f10ff */
[----:B------:R-:W-:Y:S01]  /*3040*/  IMAD R3, R93, 0x10, R95 ;  /* 0x000000105d037824 */ /* 0x000fe200078e025f */
[----:B-1----:R-:W-:Y:S02]  /*3050*/  HMMA.16816.F32.BF16 R36, R56, R60, R36 ;  /* 0x0000003c3824723c */ /* 0x002fe40000041824 */
[----:B------:R-:W-:-:S04]  /*3060*/  SHF.R.S32.HI R152, RZ, 0x2, R44 ;  /* 0x00000002ff987819 */ /* 0x000fc8000001142c */
[----:B------:R-:W-:Y:S01]  /*3070*/  IADD3 R3, R3, 0x1, R152 ;  /* 0x0000000103037810 */ /* 0x000fe20007ffe098 */
[C---:B------:R-:W-:Y:S03]  /*3080*/  HMMA.16816.F32.BF16 R84, R12.reuse, R40, R84 ;  /* 0x000000280c54723c */ /* 0x040fe60000041854 */
[----:B------:R-:W-:Y:S01]  /*3090*/  IADD3 R45, R7, R3, -R94 ;  /* 0x00000003072d7210 */ /* 0x000fe20007ffe85e */
[----:B------:R-:W-:Y:S02]  /*30a0*/  IMAD.IADD R3, R2, 0x1, R33 ;  /* 0x0000000102037824 */ /* 0x000fe400078e0221 */
[----:B------:R-:W-:Y:S01]  /*30b0*/  HMMA.16816.F32.BF16 R80, R12, R42, R80 ;  /* 0x0000002a0c50723c */ /* 0x000fe20000041850 */
[----:B------:R-:W1:Y:S01]  /*30c0*/  LDSM.16.M88.4 R40, [R131+0x3000] ;  /* 0x003000008328783b */ /* 0x000e620000000200 */
[----:B------:R-:W-:Y:S02]  /*30d0*/  IMAD.IADD R92, R45, 0x1, R92 ;  /* 0x000000012d5c7824 */ /* 0x000fe400078e025c */
[----:B------:R-:W-:Y:S01]  /*30e0*/  VIADD R33, R3, 0x1 ;  /* 0x0000000103217836 */ /* 0x000fe20000000000 */
[----:B------:R-:W2:Y:S01]  /*30f0*/  LDSM.16.M88.4 R44, [R131+0x3800] ;  /* 0x00380000832c783b */ /* 0x000ea20000000200 */
[----:B------:R-:W-:Y:S01]  /*3100*/  HMMA.16816.F32.BF16 R52, R68, R76, R52 ;  /* 0x0000004c4434723c */ /* 0x000fe20000041834 */
[----:B------:R-:W-:Y:S01]  /*3110*/  VIMNMX R162, R92, R7, PT ;  /* 0x000000075ca27248 */ /* 0x000fe20003fe0100 */
[----:B------:R-:W-:-:S04]  /*3120*/  DEPBAR.LE SB0, 0x0 ;  /* 0x000080000000791a */ /* 0x000fc80000000000 */
[C---:B------:R-:W-:Y:S01]  /*3130*/  HMMA.16816.F32.BF16 R28, R56.reuse, R62, R28 ;  /* 0x0000003e381c723c */ /* 0x040fe2000004181c */
[CC--:B------:R-:W-:Y:S02]  /*3140*/  ISETP.GE.AND P1, PT, R3.reuse, R162.reuse, PT ;  /* 0x000000a20300720c */ /* 0x0c0fe40003f26270 */
[----:B------:R-:W-:Y:S01]  /*3150*/  VIADDMNMX R161, R92, 0x8, R7, PT ;  /* 0x000000085ca17846 */ /* 0x000fe20003800107 */
[----:B------:R-:W-:Y:S01]  /*3160*/  VIADD R7, R3, 0x8 ;  /* 0x0000000803077836 */ /* 0x000fe20000000000 */
[-C--:B------:R-:W-:Y:S01]  /*3170*/  ISETP.GE.AND P2, PT, R33, R162.reuse, PT ;  /* 0x000000a22100720c */ /* 0x080fe20003f46270 */
[----:B---3--:R-:W-:Y:S01]  /*3180*/  HMMA.16816.F32.BF16 R16, R56, R20, R16 ;  /* 0x000000143810723c */ /* 0x008fe20000041810 */
[----:B------:R-:W-:Y:S02]  /*3190*/  FSEL R36, R36, -INF , !P1 ;  /* 0xff80000024247808 */ /* 0x000fe40004800000 */
[----:B------:R-:W-:Y:S02]  /*31a0*/  ISETP.GE.AND P5, PT, R7, R162, PT ;  /* 0x000000a20700720c */ /* 0x000fe40003fa6270 */
[-C--:B------:R-:W-:Y:S01]  /*31b0*/  ISETP.GE.AND P3, PT, R33, R161.reuse, PT ;  /* 0x000000a12100720c */ /* 0x080fe20003f66270 */
[----:B------:R-:W-:Y:S01]  /*31c0*/  HMMA.16816.F32.BF16 R48, R68, R78, R48 ;  /* 0x0000004e4430723c */ /* 0x000fe20000041830 */
[----:B------:R-:W-:Y:S01]  /*31d0*/  VIADD R20, R3, 0x9 ;  /* 0x0000000903147836 */ /* 0x000fe20000000000 */
[----:B------:R-:W-:Y:S01]  /*31e0*/  ISETP.GE.AND P4, PT, R7, R161, PT ;  /* 0x000000a10700720c */ /* 0x000fe20003f86270 */
[----:B------:R-:W-:Y:S01]  /*31f0*/  VIADD R21, R3, 0x11 ;  /* 0x0000001103157836 */ /* 0x000fe20000000000 */
[----:B------:R-:W-:-:S02]  /*3200*/  FSEL R39, R39, -INF , !P3 ;  /* 0xff80000027277808 */ /* 0x000fc40005800000 */
[----:B------:R-:W-:Y:S01]  /*3210*/  HMMA.16816.F32.BF16 R72, R56, R22, R72 ;  /* 0x000000163848723c */ /* 0x000fe20000041848 */
[C---:B------:R-:W-:Y:S02]  /*3220*/  ISETP.GE.AND P6, PT, R20.reuse, R162, PT ;  /* 0x000000a21400720c */ /* 0x040fe40003fc6270 */
[-C--:B------:R-:W-:Y:S02]  /*3230*/  ISETP.GE.AND P1, PT, R20, R161.reuse, PT ;  /* 0x000000a11400720c */ /* 0x080fe40003f26270 */
[----:B------:R-:W-:Y:S01]  /*3240*/  FSEL R20, R37, -INF , !P2 ;  /* 0xff80000025147808 */ /* 0x000fe20005000000 */
[----:B------:R-:W-:Y:S01]  /*3250*/  HMMA.16816.F32.BF16 R52, R12, R24, R52 ;  /* 0x000000180c34723c */ /* 0x000fe20000041834 */
[C---:B------:R-:W-:Y:S01]  /*3260*/  VIADD R22, R3.reuse, 0x10 ;  /* 0x0000001003167836 */ /* 0x040fe20000000000 */
[C---:B------:R-:W-:Y:S01]  /*3270*/  ISETP.GE.AND P2, PT, R3.reuse, R161, PT ;  /* 0x000000a10300720c */ /* 0x040fe20003f46270 */
[----:B------:R-:W-:Y:S01]  /*3280*/  VIADD R23, R3, 0x19 ;  /* 0x0000001903177836 */ /* 0x000fe20000000000 */
[----:B------:R-:W-:-:S02]  /*3290*/  FSEL R28, R28, -INF , !P5 ;  /* 0xff8000001c1c7808 */ /* 0x000fc40006800000 */
[----:B------:R-:W-:Y:S01]  /*32a0*/  FSEL R7, R38, -INF , !P2 ;  /* 0xff80000026077808 */ /* 0x000fe20005000000 */
[----:B------:R-:W-:Y:S01]  /*32b0*/  VIADD R24, R3, 0x18 ;  /* 0x0000001803187836 */ /* 0x000fe20000000000 */
[CC--:B------:R-:W-:Y:S01]  /*32c0*/  ISETP.GE.AND P5, PT, R22.reuse, R162.reuse, PT ;  /* 0x000000a21600720c */ /* 0x0c0fe20003fa6270 */
[----:B-1----:R-:W-:Y:S01]  /*32d0*/  HMMA.16816.F32.BF16 R84, R56, R40, R84 ;  /* 0x000000283854723c */ /* 0x002fe20000041854 */
[----:B------:R-:W-:Y:S01]  /*32e0*/  BAR.SYNC.DEFER_BLOCKING 0x0 ;  /* 0x0000000000007b1d */ /* 0x000fe20000010000 */
[-C--:B------:R-:W-:Y:S02]  /*32f0*/  ISETP.GE.AND P2, PT, R22, R161.reuse, PT ;  /* 0x000000a11600720c */ /* 0x080fe40003f46270 */
[----:B------:R-:W-:Y:S02]  /*3300*/  FSEL R22, R29, -INF , !P6 ;  /* 0xff8000001d167808 */ /* 0x000fe40007000000 */
[C---:B------:R-:W-:Y:S01]  /*3310*/  ISETP.GE.AND P6, PT, R21.reuse, R162, PT ;  /* 0x000000a21500720c */ /* 0x040fe20003fc6270 */
[----:B------:R-:W-:Y:S01]  /*3320*/  HMMA.16816.F32.BF16 R48, R12, R26, R48 ;  /* 0x0000001a0c30723c */ /* 0x000fe20000041830 */
[----:B------:R-:W-:-:S02]  /*3330*/  ISETP.GE.AND P3, PT, R21, R161, PT ;  /* 0x000000a11500720c */ /* 0x000fc40003f66270 */
[----:B------:R-:W-:Y:S02]  /*3340*/  FSEL R21, R30, -INF , !P4 ;  /* 0xff8000001e157808 */ /* 0x000fe40006000000 */
[----:B------:R-:W-:Y:S01]  /*3350*/  FSEL R31, R31, -INF , !P1 ;  /* 0xff8000001f1f7808 */ /* 0x000fe20004800000 */
[C---:B------:R-:W-:Y:S01]  /*3360*/  HMMA.16816.F32.BF16 R80, R56.reuse, R42, R80 ;  /* 0x0000002a3850723c */ /* 0x040fe20000041850 */
[C---:B------:R-:W-:Y:S01]  /*3370*/  ISETP.GE.AND P4, PT, R24.reuse, R162, PT ;  /* 0x000000a21800720c */ /* 0x040fe20003f86270 */
[C---:B------:R-:W-:Y:S01]  /*3380*/  VIADD R14, R3.reuse, 0x21 ;  /* 0x00000021030e7836 */ /* 0x040fe20000000000 */
[----:B------:R-:W-:Y:S01]  /*3390*/  ISETP.GE.AND P1, PT, R24, R161, PT ;  /* 0x000000a11800720c */ /* 0x000fe20003f26270 */
[----:B------:R-:W-:Y:S01]  /*33a0*/  VIADD R15, R3, 0x28 ;  /* 0x00000028030f7836 */ /* 0x000fe20000000000 */
[----:B------:R-:W-:Y:S01]  /*33b0*/  FSEL R24, R16, -INF , !P5 ;  /* 0xff80000010187808 */ /* 0x000fe20006800000 */
[----:B--2---:R-:W-:Y:S01]  /*33c0*/  HMMA.16816.F32.BF16 R52, R56, R44, R52 ;  /* 0x0000002c3834723c */ /* 0x004fe20000041834 */
[----:B------:R-:W-:Y:S01]  /*33d0*/  FSEL R16, R17, -INF , !P6 ;  /* 0xff80000011107808 */ /* 0x000fe20007000000 */
[----:B------:R-:W-:Y:S01]  /*33e0*/  VIADD R17, R3, 0x20 ;  /* 0x0000002003117836 */ /* 0x000fe20000000000 */
[----:B------:R-:W-:-:S02]  /*33f0*/  FSEL R72, R72, -INF , !P4 ;  /* 0xff80000048487808 */ /* 0x000fc40006000000 */
[----:B------:R-:W-:Y:S02]  /*3400*/  FSEL R13, R18, -INF , !P2 ;  /* 0xff800000120d7808 */ /* 0x000fe40005000000 */
[CC--:B------:R-:W-:Y:S02]  /*3410*/  ISETP.GE.AND P4, PT, R17.reuse, R162.reuse, PT ;  /* 0x000000a21100720c */ /* 0x0c0fe40003f86270 */
[----:B------:R-:W-:Y:S02]  /*3420*/  ISETP.GE.AND P2, PT, R17, R161, PT ;  /* 0x000000a11100720c */ /* 0x000fe40003f46270 */
[----:B------:R-:W-:Y:S01]  /*3430*/  FSEL R17, R74, -INF , !P1 ;  /* 0xff8000004a117808 */ /* 0x000fe20004800000 */
[----:B------:R-:W-:Y:S01]  /*3440*/  HMMA.16816.F32.BF16 R48, R56, R46, R48 ;  /* 0x0000002e3830723c */ /* 0x000fe20000041830 */
[----:B------:R-:W-:Y:S02]  /*3450*/  ISETP.GT.AND P1, PT, R103, 0x1, PT ;  /* 0x000000016700780c */ /* 0x000fe40003f24270 */
[----:B------:R-:W-:-:S02]  /*3460*/  ISETP.GE.AND P5, PT, R23, R162, PT ;  /* 0x000000a21700720c */ /* 0x000fc40003fa6270 */
[-C--:B------:R-:W-:Y:S02]  /*3470*/  ISETP.GE.AND P6, PT, R23, R161.reuse, PT ;  /* 0x000000a11700720c */ /* 0x080fe40003fc6270 */
[----:B------:R-:W-:Y:S02]  /*3480*/  FSEL R19, R19, -INF , !P3 ;  /* 0xff80000013137808 */ /* 0x000fe40005800000 */
[----:B------:R-:W-:Y:S02]  /*3490*/  FSEL R12, R73, -INF , !P5 ;  /* 0xff800000490c7808 */ /* 0x000fe40006800000 */
[CC--:B------:R-:W-:Y:S02]  /*34a0*/  ISETP.GE.AND P3, PT, R14.reuse, R162.reuse, PT ;  /* 0x000000a20e00720c */ /* 0x0c0fe40003f66270 */
[----:B------:R-:W-:Y:S01]  /*34b0*/  ISETP.GE.AND P5, PT, R14, R161, PT ;  /* 0x000000a10e00720c */ /* 0x000fe20003fa6270 */
[----:B------:R-:W1:Y:S01]  /*34c0*/  @!P1 LDC.64 R100, c[0x0][0x218] ;  /* 0x00008600ff649b82 */ /* 0x000e620000000a00 */
[----:B------:R-:W-:Y:S01]  /*34d0*/  FSEL R75, R75, -INF , !P6 ;  /* 0xff8000004b4b7808 */ /* 0x000fe20007000000 */
[----:B------:R-:W-:Y:S01]  /*34e0*/  VIADD R14, R3, 0x29 ;  /* 0x00000029030e7836 */ /* 0x000fe20000000000 */
[----:B------:R-:W-:-:S02]  /*34f0*/  ISETP.GE.AND P6, PT, R15, R162, PT ;  /* 0x000000a20f00720c */ /* 0x000fc40003fc6270 */
[----:B------:R-:W-:Y:S02]  /*3500*/  FSEL R168, R84, -INF , !P4 ;  /* 0xff80000054a87808 */ /* 0x000fe40006000000 */
        /* <DEDUP_REMOVED lines=12> */
[----:B------:R-:W-:Y:S01]  /*35d0*/  FSEL R167, R87, -INF , !P5 ;  /* 0xff80000057a77808 */ /* 0x000fe20006800000 */
[----:B------:R-:W-:Y:S01]  /*35e0*/  VIADD R3, R3, 0x39 ;  /* 0x0000003903037836 */ /* 0x000fe20000000000 */
[----:B------:R-:W-:Y:S02]  /*35f0*/  FSEL R165, R82, -INF , !P4 ;  /* 0xff80000052a57808 */ /* 0x000fe40006000000 */
[----:B------:R-:W-:-:S02]  /*3600*/  ISETP.GE.AND P5, PT, R14, R162, PT ;  /* 0x000000a20e00720c */ /* 0x000fc40003fa6270 */
[----:B------:R-:W-:Y:S02]  /*3610*/  ISETP.GE.AND P4, PT, R14, R161, PT ;  /* 0x000000a10e00720c */ /* 0x000fe40003f86270 */
[----:B------:R-:W-:Y:S02]  /*3620*/  FSEL R163, R83, -INF , !P6 ;  /* 0xff80000053a37808 */ /* 0x000fe40007000000 */
[----:B------:R-:W-:Y:S02]  /*3630*/  FSEL R124, R52, -INF , !P3 ;  /* 0xff800000347c7808 */ /* 0x000fe40005800000 */
[----:B------:R-:W-:Y:S02]  /*3640*/  FSEL R123, R53, -INF , !P5 ;  /* 0xff800000357b7808 */ /* 0x000fe40006800000 */
[----:B------:R-:W-:Y:S02]  /*3650*/  FSEL R118, R54, -INF , !P2 ;  /* 0xff80000036767808 */ /* 0x000fe40005000000 */
[----:B------:R-:W-:-:S02]  /*3660*/  FSEL R121, R55, -INF , !P4 ;  /* 0xff80000037797808 */ /* 0x000fc40006000000 */
[CC--:B------:R-:W-:Y:S02]  /*3670*/  ISETP.GE.AND P6, PT, R15.reuse, R162.reuse, PT ;  /* 0x000000a20f00720c */ /* 0x0c0fe40003fc6270 */
[-C--:B------:R-:W-:Y:S02]  /*3680*/  ISETP.GE.AND P3, PT, R15, R161.reuse, PT ;  /* 0x000000a10f00720c */ /* 0x080fe40003f66270 */
[C---:B------:R-:W-:Y:S02]  /*3690*/  ISETP.GE.AND P5, PT, R3.reuse, R162, PT ;  /* 0x000000a20300720c */ /* 0x040fe40003fa6270 */
[----:B------:R-:W-:Y:S02]  /*36a0*/  ISETP.GE.AND P2, PT, R3, R161, PT ;  /* 0x000000a10300720c */ /* 0x000fe40003f46270 */
[----:B-1----:R-:W-:Y:S02]  /*36b0*/  @!P1 LEA R158, P4, R149, R100, 0x1 ;  /* 0x00000064959e9211 */ /* 0x002fe400078808ff */
[----:B------:R-:W-:-:S02]  /*36c0*/  FSEL R126, R48, -INF , !P6 ;  /* 0xff800000307e7808 */ /* 0x000fc40007000000 */
[----:B------:R-:W-:Y:S02]  /*36d0*/  FSEL R125, R49, -INF , !P5 ;  /* 0xff800000317d7808 */ /* 0x000fe40006800000 */
[----:B------:R-:W-:Y:S02]  /*36e0*/  FSEL R120, R50, -INF , !P3 ;  /* 0xff80000032787808 */ /* 0x000fe40005800000 */
[----:B------:R-:W-:Y:S02]  /*36f0*/  FSEL R119, R51, -INF , !P2 ;  /* 0xff80000033777808 */ /* 0x000fe40005000000 */
[----:B------:R-:W-:Y:S01]  /*3700*/  @!P1 LEA.HI.X R159, R149, R101, R160, 0x1, P4 ;  /* 0x00000065959f9211 */ /* 0x000fe200020f0ca0 */
        /* <DEDUP_REMOVED lines=34> */
[----:B------:R-:W-:-:S02]  /*3930*/  ISETP.NE.AND P2, PT, R15, RZ, PT ;  /* 0x000000ff0f00720c */ /* 0x000fc40003f45270 */
[----:B------:R-:W-:-:S07]  /*3940*/  LOP3.LUT R6, RZ, R15, RZ, 0x33, !PT ;  /* 0x0000000fff067212 */ /* 0x000fce00078e33ff */
        /* <DEDUP_REMOVED lines=25> */
.L_x_6716:
[----:B------:R-:W-:-:S04]  /*3ae0*/  LEA R2, -R8, RZ, 0x6 ;  /* 0x000000ff08027211 */ /* 0x000fc800078e31ff */
[----:B------:R-:W-:-:S07]  /*3af0*/  SHF.R.S32.HI R15, RZ, 0x1f, R2 ;  /* 0x0000001fff0f7819 */ /* 0x000fce0000011402 */
.L_x_6717:
[----:B------:R-:W1:Y:S01]  /*3b00*/  LDC.64 R100, c[0x0][0x218] ;  /* 0x00008600ff647b82 */ /* 0x000e620000000a00 */
[----:B------:R-:W-:Y:S01]  /*3b10*/  IADD3 R149, P1, R2, R149, RZ ;  /* 0x0000009502957210 */ /* 0x000fe20007f3e0ff */
[C---:B------:R-:W-:Y:S01]  /*3b20*/  IMAD.SHL.U32 R3, R8.reuse, 0x20, RZ ;  /* 0x0000002008037824 */ /* 0x040fe200078e00ff */
[----:B------:R-:W-:-:S03]  /*3b30*/  SHF.L.U64.HI R2, R8, 0x5, R9 ;  /* 0x0000000508027819 */ /* 0x000fc60000010209 */
[----:B------:R-:W-:Y:S01]  /*3b40*/  IMAD.X R160, R15, 0x1, R160, P1 ;  /* 0x000000010fa07824 */ /* 0x000fe200008e06a0 */
[----:B-1----:R-:W-:-:S04]  /*3b50*/  LEA R158, P2, R149, R100, 0x1 ;  /* 0x00000064959e7211 */ /* 0x002fc800078408ff */
[----:B------:R-:W-:Y:S02]  /*3b60*/  IADD3 R26, P1, R3, R158, RZ ;  /* 0x0000009e031a7210 */ /* 0x000fe40007f3e0ff */
[----:B------:R-:W-:Y:S02]  /*3b70*/  LEA.HI.X R159, R149, R101, R160, 0x1, P2 ;  /* 0x00000065959f7211 */ /* 0x000fe400010f0ca0 */
[----:B------:R-:W-:-:S03]  /*3b80*/  IADD3 R14, P2, R26, R3, RZ ;  /* 0x000000031a0e7210 */ /* 0x000fc60007f5e0ff */
[----:B------:R-:W-:Y:S01]  /*3b90*/  IMAD.X R27, R2, 0x1, R159, P1 ;  /* 0x00000001021b7824 */ /* 0x000fe200008e069f */
[----:B------:R-:W-:Y:S01]  /*3ba0*/  IADD3 R40, P1, R14, R3, RZ ;  /* 0x000000030e287210 */ /* 0x000fe20007f3e0ff */
[----:B------:R-:W-:Y:S01]  /*3bb0*/  @!PT LDS RZ, [RZ] ;  /* 0x00000000fffff984 */ /* 0x000fe20000000800 */
[----:B------:R-:W-:Y:S01]  /*3bc0*/  @!PT LDS RZ, [RZ] ;  /* 0x00000000fffff984 */ /* 0x000fe20000000800 */
[----:B------:R-:W-:Y:S01]  /*3bd0*/  @!PT LDS RZ, [RZ] ;  /* 0x00000000fffff984 */ /* 0x000fe20000000800 */
[----:B------:R1:W-:Y:S02]  /*3be0*/  LDGSTS.E.BYPASS.LTC128B.128 [R153+0x4000], desc[UR10][R158.64] ;  /* 0x040000009e997fae */ /* 0x0003e4000b901d4a */
[--C-:B------:R-:W-:Y:S02]  /*3bf0*/  IMAD.X R15, R27, 0x1, R2.reuse, P2 ;  /* 0x000000011b0f7824 */ /* 0x100fe400010e0602 */
        /* <DEDUP_REMOVED lines=8> */
[----:B------:R-:W0:Y:S02]  /*3c80*/  LDGDEPBAR ;  /* 0x00000000000079af */ /* 0x000e240000000000 */
.L_x_6715:
        /* <DEDUP_REMOVED lines=22> */
[----:B------:R-:W-:Y:S02]  /*3df0*/  LEA R139, R5, UR4, 0x1 ;  /* 0x00000004058b7c11 */ /* 0x000fe4000f8e08ff */
[----:B------:R-:W-:Y:S02]  /*3e00*/  FMNMX.FTZ R2, R124, R3, !PT ;  /* 0x000000037c027209 */ /* 0x000fe40007810000 */
[----:B------:R-:W-:Y:S01]  /*3e10*/  LEA R137, R4, R139, 0x1 ;  /* 0x0000008b04897211 */ /* 0x000fe200078e08ff */
[----:B------:R-:W-:Y:S01]  /*3e20*/  LDSM.16.MT88.4 R68, [R139+0xa000] ;  /* 0x00a000008b44783b */ /* 0x000fe20000004200 */
[----:B------:R-:W-:-:S02]  /*3e30*/  FMNMX.FTZ R3, R123, R2, !PT ;  /* 0x000000027b037209 */ /* 0x000fc40007810000 */
[----:B------:R-:W-:Y:S01]  /*3e40*/  LEA R136, R0, R139, 0x1 ;  /* 0x0000008b00887211 */ /* 0x000fe200078e08ff */
[----:B------:R-:W-:Y:S01]  /*3e50*/  LDSM.16.MT88.4 R44, [R137+0x8000] ;  /* 0x00800000892c783b */ /* 0x000fe20000004200 */
[----:B------:R-:W-:Y:S02]  /*3e60*/  FMNMX.FTZ R2, R126, R3, !PT ;  /* 0x000000037e027209 */ /* 0x000fe40007810000 */
[----:B------:R-:W-:Y:S01]  /*3e70*/  FMNMX.FTZ R3, R163, R6, !PT ;  /* 0x00000006a3037209 */ /* 0x000fe20007810000 */
[----:B------:R-:W-:Y:S01]  /*3e80*/  LDSM.16.MT88.4 R52, [R136+0x8000] ;  /* 0x008000008834783b */ /* 0x000fe20000004200 */
[----:B------:R-:W-:Y:S02]  /*3e90*/  FMNMX.FTZ R23, R125, R2, !PT ;  /* 0x000000027d177209 */ /* 0x000fe40007810000 */
[----:B------:R-:W-:Y:S01]  /*3ea0*/  FMNMX.FTZ R6, R118, R3, !PT ;  /* 0x0000000376067209 */ /* 0x000fe20007810000 */
[----:B------:R-:W-:Y:S01]  /*3eb0*/  LDSM.16.MT88.4 R76, [R137+0xa000] ;  /* 0x00a00000894c783b */ /* 0x000fe20000004200 */
[----:B------:R-:W-:-:S02]  /*3ec0*/  LEA R135, R0, R137, 0x1 ;  /* 0x0000008900877211 */ /* 0x000fc400078e08ff */
[----:B-1----:R-:W-:Y:S01]  /*3ed0*/  FMNMX.FTZ R15, R121, R6, !PT ;  /* 0x00000006790f7209 */ /* 0x002fe20007810000 */
[----:B------:R-:W1:Y:S03]  /*3ee0*/  SHFL.BFLY PT, R2, R23, 0x2, 0x1f ;  /* 0x0c401f0017027f89 */ /* 0x000e6600000e0000 */
[----:B------:R-:W-:Y:S01]  /*3ef0*/  FMNMX.FTZ R6, R120, R15, !PT ;  /* 0x0000000f78067209 */ /* 0x000fe20007810000 */
[----:B------:R-:W-:Y:S04]  /*3f00*/  LDSM.16.MT88.4 R60, [R135+0x8000] ;  /* 0x00800000873c783b */ /* 0x000fe80000004200 */
[----:B------:R-:W-:Y:S01]  /*3f10*/  LDSM.16.MT88.4 R80, [R136+0xa000] ;  /* 0x00a000008850783b */ /* 0x000fe20000004200 */
[----:B-1----:R-:W-:-:S02]  /*3f20*/  FMNMX.FTZ R2, R23, R2, !PT ;  /* 0x0000000217027209 */ /* 0x002fc40007810000 */
[----:B------:R-:W-:-:S03]  /*3f30*/  FMNMX.FTZ R23, R119, R6, !PT ;  /* 0x0000000677177209 */ /* 0x000fc60007810000 */
[----:B------:R-:W1:Y:S04]  /*3f40*/  SHFL.BFLY PT, R3, R2, 0x1, 0x1f ;  /* 0x0c201f0002037f89 */ /* 0x000e6800000e0000 */
[----:B------:R-:W2:Y:S01]  /*3f50*/  SHFL.BFLY PT, R6, R23, 0x2, 0x1f ;  /* 0x0c401f0017067f89 */ /* 0x000ea200000e0000 */
[----:B-1----:R-:W-:Y:S02]  /*3f60*/  FMNMX.FTZ R3, R2, R3, !PT ;  /* 0x0000000302037209 */ /* 0x002fe40007810000 */
[----:B--2---:R-:W-:-:S03]  /*3f70*/  FMNMX.FTZ R6, R23, R6, !PT ;  /* 0x0000000617067209 */ /* 0x004fc60007810000 */
[C---:B------:R-:W-:Y:S01]  /*3f80*/  FMUL.FTZ R127, R3.reuse, UR6 ;  /* 0x00000006037f7c20 */ /* 0x040fe20008410000 */
[----:B------:R-:W-:Y:S01]  /*3f90*/  FSETP.NEU.FTZ.AND P1, PT, R3, -INF , PT ;  /* 0xff8000000300780b */ /* 0x000fe20003f3d000 */
[----:B------:R-:W1:Y:S03]  /*3fa0*/  SHFL.BFLY PT, R15, R6, 0x1, 0x1f ;  /* 0x0c201f00060f7f89 */ /* 0x000e6600000e0000 */
        /* <DEDUP_REMOVED lines=15> */
[----:B------:R-:W2:Y:S01]  /*40a0*/  MUFU.EX2 R114, R114 ;  /* 0x0000007200727308 */ /* 0x000ea20000000800 */
[----:B-1----:R-:W-:-:S04]  /*40b0*/  FMNMX.FTZ R2, R6, R15, !PT ;  /* 0x0000000f06027209 */ /* 0x002fc80007810000 */
[C---:B------:R-:W-:Y:S01]  /*40c0*/  FSETP.NEU.FTZ.AND P1, PT, R2.reuse, -INF , PT ;  /* 0xff8000000200780b */ /* 0x040fe20003f3d000 */
[----:B------:R-:W-:Y:S02]  /*40d0*/  FMUL.FTZ R122, R2, UR6 ;  /* 0x00000006027a7c20 */ /* 0x000fe40008410000 */
[----:B------:R-:W-:Y:S03]  /*40e0*/  MUFU.EX2 R112, R112 ;  /* 0x0000007000707308 */ /* 0x000fe60000000800 */
[----:B------:R-:W-:Y:S02]  /*40f0*/  FSEL R122, R122, RZ, P1 ;  /* 0x000000ff7a7a7208 */ /* 0x000fe40000800000 */
[----:B------:R-:W-:-:S03]  /*4100*/  ISETP.GE.AND P1, PT, R103, 0x2, PT ;  /* 0x000000026700780c */ /* 0x000fc60003f26270 */
[----:B------:R-:W1:Y:S01]  /*4110*/  MUFU.EX2 R109, R109 ;  /* 0x0000006d006d7308 */ /* 0x000e620000000800 */
[--C-:B------:R-:W-:Y:S01]  /*4120*/  FFMA.FTZ R116, R39, UR6, -R122.reuse ;  /* 0x0000000627747c23 */ /* 0x100fe2000801087a */
[--C-:B------:R-:W-:Y:S01]  /*4130*/  FFMA.FTZ R117, R7, UR6, -R122.reuse ;  /* 0x0000000607757c23 */ /* 0x100fe2000801087a */
[----:B------:R-:W3:Y:S01]  /*4140*/  LDSM.16.MT88.4 R36, [R139+0x8000] ;  /* 0x008000008b24783b */ /* 0x000ee20000004200 */
[--C-:B------:R-:W-:Y:S01]  /*4150*/  FFMA.FTZ R113, R21, UR6, -R122.reuse ;  /* 0x0000000615717c23 */ /* 0x100fe2000801087a */
[--C-:B------:R-:W-:Y:S01]  /*4160*/  FFMA.FTZ R110, R31, UR6, -R122.reuse ;  /* 0x000000061f6e7c23 */ /* 0x100fe2000801087a */
[--C-:B------:R-:W-:Y:S01]  /*4170*/  FFMA.FTZ R111, R13, UR6, -R122.reuse ;  /* 0x000000060d6f7c23 */ /* 0x100fe2000801087a */
[----:B--2---:R-:W-:Y:S01]  /*4180*/  F2FP.BF16.F32.PACK_AB R84, R114, R115 ;  /* 0x000000737254723e */ /* 0x004fe200000010ff */
[----:B------:R-:W-:Y:S01]  /*4190*/  MUFU.EX2 R117, R117 ;  /* 0x0000007500757308 */ /* 0x000fe20000000800 */
[----:B------:R-:W2:Y:S01]  /*41a0*/  LDSM.16.MT88.4 R12, [R139+0x8800] ;  /* 0x008800008b0c783b */ /* 0x000ea20000004200 */
[--C-:B------:R-:W-:Y:S01]  /*41b0*/  FFMA.FTZ R106, R19, UR6, -R122.reuse ;  /* 0x00000006136a7c23 */ /* 0x100fe2000801087a */
[--C-:B------:R-:W-:Y:S01]  /*41c0*/  FFMA.FTZ R107, R17, UR6, -R122.reuse ;  /* 0x00000006116b7c23 */ /* 0x100fe2000801087a */
[--C-:B------:R-:W-:Y:S01]  /*41d0*/  FFMA.FTZ R75, R75, UR6, -R122.reuse ;  /* 0x000000064b4b7c23 */ /* 0x100fe2000801087a */
[----:B------:R-:W4:Y:S01]  /*41e0*/  LDSM.16.MT88.4 R16, [R135+0xa000] ;  /* 0x00a000008710783b */ /* 0x000f220000004200 */
[--C-:B------:R-:W-:Y:S01]  /*41f0*/  FFMA.FTZ R118, R118, UR6, -R122.reuse ;  /* 0x0000000676767c23 */ /* 0x100fe2000801087a */
[--C-:B------:R-:W-:Y:S01]  /*4200*/  FFMA.FTZ R121, R121, UR6, -R122.reuse ;  /* 0x0000000679797c23 */ /* 0x100fe2000801087a */
[----:B------:R-:W5:Y:S01]  /*4210*/  MUFU.EX2 R116, R116 ;  /* 0x0000007400747308 */ /* 0x000f620000000800 */
[----:B-1----:R-:W-:Y:S01]  /*4220*/  F2FP.BF16.F32.PACK_AB R86, R109, R112 ;  /* 0x000000706d56723e */ /* 0x002fe200000010ff */
[----:B------:R-:W1:Y:S01]  /*4230*/  LDSM.16.MT88.4 R20, [R137+0x8800] ;  /* 0x008800008914783b */ /* 0x000e620000004200 */
[----:B------:R-:W-:Y:S01]  /*4240*/  FFMA.FTZ R120, R120, UR6, -R122 ;  /* 0x0000000678787c23 */ /* 0x000fe2000801087a */
[----:B------:R-:W-:-:S02]  /*4250*/  FADD.FTZ R115, R115, R114 ;  /* 0x0000007273737221 */ /* 0x000fc40000010000 */
[----:B------:R-:W-:Y:S02]  /*4260*/  LDSM.16.MT88.4 R28, [R136+0x8800] ;  /* 0x00880000881c783b */ /* 0x000fe40000004200 */
[----:B------:R-:W-:Y:S01]  /*4270*/  MUFU.EX2 R113, R113 ;  /* 0x0000007100717308 */ /* 0x000fe20000000800 */
[----:B------:R-:W-:-:S04]  /*4280*/  FADD.FTZ R112, R112, R115 ;  /* 0x0000007370707221 */ /* 0x000fc80000010000 */
[----:B------:R-:W-:-:S03]  /*4290*/  FADD.FTZ R109, R109, R112 ;  /* 0x000000706d6d7221 */ /* 0x000fc60000010000 */
        /* <DEDUP_REMOVED lines=11> */
[----:B------:R-:W3:Y:S01]  /*4350*/  MUFU.EX2 R33, R33 ;  /* 0x0000002100217308 */ /* 0x000ee20000000800 */
[C---:B-----5:R-:W-:Y:S01]  /*4360*/  F2FP.BF16.F32.PACK_AB R4, R105.reuse, R108 ;  /* 0x0000006c6904723e */ /* 0x060fe200000010ff */
[----:B------:R-:W-:Y:S01]  /*4370*/  FADD.FTZ R108, R108, R109 ;  /* 0x0000006d6c6c7221 */ /* 0x000fe20000010000 */
[----:B------:R-:W-:Y:S03]  /*4380*/  HMMA.16816.F32.BF16 R64, R84, R68, RZ ;  /* 0x000000445440723c */ /* 0x000fe600000418ff */
[----:B------:R-:W-:-:S02]  /*4390*/  FADD.FTZ R105, R105, R108 ;  /* 0x0000006c69697221 */ /* 0x000fc40000010000 */
[----:B------:R-:W-:Y:S01]  /*43a0*/  MUFU.EX2 R111, R111 ;  /* 0x0000006f006f7308 */ /* 0x000fe20000000800 */
[C---:B------:R-:W-:Y:S06]  /*43b0*/  HMMA.16816.F32.BF16 R68, R84.reuse, R70, RZ ;  /* 0x000000465444723c */ /* 0x040fec00000418ff */
[----:B------:R-:W-:Y:S01]  /*43c0*/  HMMA.16816.F32.BF16 R40, R84, R44, RZ ;  /* 0x0000002c5428723c */ /* 0x000fe200000418ff */
[----:B------:R-:W5:Y:S01]  /*43d0*/  MUFU.EX2 R106, R106 ;  /* 0x0000006a006a7308 */ /* 0x000f620000000800 */
[----:B---3--:R-:W-:Y:S01]  /*43e0*/  F2FP.BF16.F32.PACK_AB R6, R33, R104 ;  /* 0x000000682106723e */ /* 0x008fe200000010ff */
[----:B------:R-:W-:-:S03]  /*43f0*/  FADD.FTZ R104, R104, R105 ;  /* 0x0000006968687221 */ /* 0x000fc60000010000 */
[C---:B------:R-:W-:Y:S01]  /*4400*/  HMMA.16816.F32.BF16 R48, R84.reuse, R52, RZ ;  /* 0x000000345430723c */ /* 0x040fe200000418ff */
[----:B------:R-:W-:Y:S02]  /*4410*/  FADD.FTZ R33, R33, R104 ;  /* 0x0000006821217221 */ /* 0x000fe40000010000 */
        /* <DEDUP_REMOVED lines=11> */
[----:B------:R-:W-:Y:S01]  /*44d0*/  MUFU.EX2 R123, R123 ;  /* 0x0000007b007b7308 */ /* 0x000fe20000000800 */
[----:B------:R-:W-:-:S02]  /*44e0*/  FADD.FTZ R107, R107, R106 ;  /* 0x0000006a6b6b7221 */ /* 0x000fc40000010000 */
[----:B------:R-:W-:Y:S02]  /*44f0*/  HMMA.16816.F32.BF16 R72, R84, R76, RZ ;  /* 0x0000004c5448723c */ /* 0x000fe400000418ff */
[----:B------:R-:W-:-:S04]  /*4500*/  FADD.FTZ R0, R0, R107 ;  /* 0x0000006b00007221 */ /* 0x000fc80000010000 */
[C---:B--2---:R-:W-:Y:S01]  /*4510*/  HMMA.16816.F32.BF16 R96, R4.reuse, R12, R96 ;  /* 0x0000000c0460723c */ /* 0x044fe20000041860 */
[----:B------:R-:W-:Y:S05]  /*4520*/  MUFU.EX2 R126, R126 ;  /* 0x0000007e007e7308 */ /* 0x000fea0000000800 */
[----:B------:R-:W-:Y:S01]  /*4530*/  HMMA.16816.F32.BF16 R36, R4, R14, R36 ;  /* 0x0000000e0424723c */ /* 0x000fe20000041824 */
[----:B------:R-:W2:Y:S02]  /*4540*/  LDSM.16.MT88.4 R12, [R139+0xa800] ;  /* 0x00a800008b0c783b */ /* 0x000ea40000004200 */
[----:B------:R-:W-:Y:S03]  /*4550*/  MUFU.EX2 R171, R171 ;  /* 0x000000ab00ab7308 */ /* 0x000fe60000000800 */
[C---:B------:R-:W-:Y:S05]  /*4560*/  HMMA.16816.F32.BF16 R60, R84.reuse, R62, RZ ;  /* 0x0000003e543c723c */ /* 0x040fea00000418ff */
[----:B------:R-:W-:Y:S01]  /*4570*/  MUFU.EX2 R118, R118 ;  /* 0x0000007600767308 */ /* 0x000fe20000000800 */
[C---:B------:R-:W-:Y:S06]  /*4580*/  HMMA.16816.F32.BF16 R76, R84.reuse, R78, RZ ;  /* 0x0000004e544c723c */ /* 0x040fec00000418ff */
[C---:B------:R-:W-:Y:S01]  /*4590*/  HMMA.16816.F32.BF16 R80, R84.reuse, R82, RZ ;  /* 0x000000525450723c */ /* 0x040fe200000418ff */
[----:B------:R-:W-:Y:S05]  /*45a0*/  MUFU.EX2 R121, R121 ;  /* 0x0000007900797308 */ /* 0x000fea0000000800 */
[C---:B----4-:R-:W-:Y:S03]  /*45b0*/  HMMA.16816.F32.BF16 R88, R84.reuse, R16, RZ ;  /* 0x000000105458723c */ /* 0x050fe600000418ff */
[----:B------:R-:W-:Y:S03]  /*45c0*/  MUFU.EX2 R120, R120 ;  /* 0x0000007800787308 */ /* 0x000fe60000000800 */
[----:B------:R-:W-:Y:S01]  /*45d0*/  HMMA.16816.F32.BF16 R84, R84, R18, RZ ;  /* 0x000000125454723c */ /* 0x000fe200000418ff */
[----:B------:R-:W3:Y:S05]  /*45e0*/  LDSM.16.MT88.4 R16, [R136+0xa800] ;  /* 0x00a800008810783b */ /* 0x000eea0000004200 */
[C---:B-1----:R-:W-:Y:S06]  /*45f0*/  HMMA.16816.F32.BF16 R40, R4.reuse, R20, R40 ;  /* 0x000000140428723c */ /* 0x042fec0000041828 */
[C---:B--2---:R-:W-:Y:S06]  /*4600*/  HMMA.16816.F32.BF16 R64, R4.reuse, R12, R64 ;  /* 0x0000000c0440723c */ /* 0x044fec0000041840 */
[C---:B------:R-:W-:Y:S01]  /*4610*/  HMMA.16816.F32.BF16 R68, R4.reuse, R14, R68 ;  /* 0x0000000e0444723c */ /* 0x040fe20000041844 */
[----:B------:R-:W1:Y:S05]  /*4620*/  LDSM.16.MT88.4 R12, [R135+0xa800] ;  /* 0x00a80000870c783b */ /* 0x000e6a0000004200 */
[C---:B------:R-:W-:Y:S01]  /*4630*/  HMMA.16816.F32.BF16 R44, R4.reuse, R22, R44 ;  /* 0x00000016042c723c */ /* 0x040fe2000004182c */
[----:B------:R-:W2:Y:S05]  /*4640*/  LDSM.16.MT88.4 R20, [R137+0xa800] ;  /* 0x00a800008914783b */ /* 0x000eaa0000004200 */
[C---:B------:R-:W-:Y:S06]  /*4650*/  HMMA.16816.F32.BF16 R48, R4.reuse, R28, R48 ;  /* 0x0000001c0430723c */ /* 0x040fec0000041830 */
[----:B------:R-:W-:Y:S01]  /*4660*/  HMMA.16816.F32.BF16 R52, R4, R30, R52 ;  /* 0x0000001e0434723c */ /* 0x000fe20000041834 */
[--C-:B------:R-:W-:Y:S01]  /*4670*/  FFMA.FTZ R29, R166, UR6, -R127.reuse ;  /* 0x00000006a61d7c23 */ /* 0x100fe2000801087f */
[----:B------:R-:W-:-:S04]  /*4680*/  FFMA.FTZ R28, R164, UR6, -R127 ;  /* 0x00000006a41c7c23 */ /* 0x000fc8000801087f */
[C---:B---3--:R-:W-:Y:S01]  /*4690*/  HMMA.16816.F32.BF16 R92, R4.reuse, R16, R92 ;  /* 0x00000010045c723c */ /* 0x048fe2000004185c */
[--C-:B------:R-:W-:Y:S01]  /*46a0*/  FFMA.FTZ R30, R168, UR6, -R127.reuse ;  /* 0x00000006a81e7c23 */ /* 0x100fe2000801087f */
[--C-:B------:R-:W-:Y:S01]  /*46b0*/  FFMA.FTZ R31, R169, UR6, -R122.reuse ;  /* 0x00000006a91f7c23 */ /* 0x100fe2000801087a */
[----:B------:R-:W-:Y:S01]  /*46c0*/  MUFU.EX2 R29, R29 ;  /* 0x0000001d001d7308 */ /* 0x000fe20000000800 */
[--C-:B------:R-:W-:Y:S02]  /*46d0*/  FFMA.FTZ R169, R119, UR6, -R122.reuse ;  /* 0x0000000677a97c23 */ /* 0x100fe4000801087a */
[C---:B------:R-:W-:Y:S01]  /*46e0*/  HMMA.16816.F32.BF16 R80, R4.reuse, R18, R80 ;  /* 0x000000120450723c */ /* 0x040fe20000041850 */
[----:B------:R-:W3:Y:S04]  /*46f0*/  LDSM.16.MT88.4 R16, [R139+0x9000] ;  /* 0x009000008b10783b */ /* 0x000ee80000004200 */
[----:B------:R-:W4:Y:S01]  /*4700*/  MUFU.EX2 R30, R30 ;  /* 0x0000001e001e7308 */ /* 0x000f220000000800 */
[C---:B------:R-:W-:Y:S06]  /*4710*/  HMMA.16816.F32.BF16 R56, R4.reuse, R24, R56 ;  /* 0x000000180438723c */ /* 0x040fec0000041838 */
[C---:B-1----:R-:W-:Y:S01]  /*4720*/  HMMA.16816.F32.BF16 R88, R4.reuse, R12, R88 ;  /* 0x0000000c0458723c */ /* 0x042fe20000041858 */
[----:B------:R-:W-:Y:S01]  /*4730*/  FFMA.FTZ R25, R170, UR6, -R127 ;  /* 0x00000006aa197c23 */ /* 0x000fe2000801087f */
[--C-:B------:R-:W-:Y:S01]  /*4740*/  FFMA.FTZ R24, R163, UR6, -R122.reuse ;  /* 0x00000006a3187c23 */ /* 0x100fe2000801087a */
[----:B------:R-:W-:Y:S03]  /*4750*/  MUFU.EX2 R28, R28 ;  /* 0x0000001c001c7308 */ /* 0x000fe60000000800 */
[C---:B------:R-:W-:Y:S01]  /*4760*/  HMMA.16816.F32.BF16 R84, R4.reuse, R14, R84 ;  /* 0x0000000e0454723c */ /* 0x040fe20000041854 */
[----:B------:R-:W1:Y:S04]  /*4770*/  LDSM.16.MT88.4 R12, [R137+0x9000] ;  /* 0x00900000890c783b */ /* 0x000e680000004200 */
[----:B------:R-:W5:Y:S01]  /*4780*/  MUFU.EX2 R25, R25 ;  /* 0x0000001900197308 */ /* 0x000f620000000800 */
[C---:B------:R-:W-:Y:S06]  /*4790*/  HMMA.16816.F32.BF16 R60, R4.reuse, R26, R60 ;  /* 0x0000001a043c723c */ /* 0x040fec000004183c */
[C---:B--2---:R-:W-:Y:S01]  /*47a0*/  HMMA.16816.F32.BF16 R72, R4.reuse, R20, R72 ;  /* 0x000000140448723c */ /* 0x044fe20000041848 */
[--C-:B------:R-:W-:Y:S01]  /*47b0*/  FFMA.FTZ R26, R167, UR6, -R122.reuse ;  /* 0x00000006a71a7c23 */ /* 0x100fe2000801087a */
[----:B------:R-:W-:Y:S01]  /*47c0*/  FFMA.FTZ R27, R165, UR6, -R122 ;  /* 0x00000006a51b7c23 */ /* 0x000fe2000801087a */
[----:B------:R-:W-:Y:S03]  /*47d0*/  MUFU.EX2 R31, R31 ;  /* 0x0000001f001f7308 */ /* 0x000fe60000000800 */
[----:B------:R-:W-:Y:S01]  /*47e0*/  HMMA.16816.F32.BF16 R76, R4, R22, R76 ;  /* 0x00000016044c723c */ /* 0x000fe2000004184c */
[----:B------:R-:W2:Y:S04]  /*47f0*/  LDSM.16.MT88.4 R20, [R136+0x9000] ;  /* 0x009000008814783b */ /* 0x000ea80000004200 */
[----:B------:R-:W3:Y:S02]  /*4800*/  MUFU.EX2 R26, R26 ;  /* 0x0000001a001a7308 */ /* 0x000ee40000000800 */
[----:B----4-:R-:W-:Y:S01]  /*4810*/  F2FP.BF16.F32.PACK_AB R4, R29, R30 ;  /* 0x0000001e1d04723e */ /* 0x010fe200000010ff */
[----:B------:R-:W-:Y:S01]  /*4820*/  FADD.FTZ R30, R30, R33 ;  /* 0x000000211e1e7221 */ /* 0x000fe20000010000 */
[----:B-----5:R-:W-:-:S03]  /*4830*/  F2FP.BF16.F32.PACK_AB R6, R25, R28 ;  /* 0x0000001c1906723e */ /* 0x020fc600000010ff */
[----:B------:R-:W-:Y:S01]  /*4840*/  FADD.FTZ R29, R29, R30 ;  /* 0x0000001e1d1d7221 */ /* 0x000fe20000010000 */
[----:B------:R-:W-:Y:S03]  /*4850*/  MUFU.EX2 R27, R27 ;  /* 0x0000001b001b7308 */ /* 0x000fe60000000800 */
[----:B------:R-:W-:-:S04]  /*4860*/  FADD.FTZ R28, R28, R29 ;  /* 0x0000001d1c1c7221 */ /* 0x000fc80000010000 */
[----:B------:R-:W-:Y:S01]  /*4870*/  FADD.FTZ R25, R25, R28 ;  /* 0x0000001c19197221 */ /* 0x000fe20000010000 */
[----:B------:R-:W4:Y:S01]  /*4880*/  MUFU.EX2 R24, R24 ;  /* 0x0000001800187308 */ /* 0x000f220000000800 */
[----:B---3--:R-:W-:Y:S01]  /*4890*/  F2FP.BF16.F32.PACK_AB R5, R26, R31 ;  /* 0x0000001f1a05723e */ /* 0x008fe200000010ff */
[----:B------:R-:W-:-:S04]  /*48a0*/  FADD.FTZ R31, R31, R0 ;  /* 0x000000001f1f7221 */ /* 0x000fc80000010000 */
[----:B------:R-:W-:Y:S02]  /*48b0*/  FADD.FTZ R26, R26, R31 ;  /* 0x0000001f1a1a7221 */ /* 0x000fe40000010000 */
[----:B------:R-:W3:Y:S01]  /*48c0*/  MUFU.EX2 R169, R169 ;  /* 0x000000a900a97308 */ /* 0x000ee20000000800 */
[----:B----4-:R-:W-:Y:S01]  /*48d0*/  F2FP.BF16.F32.PACK_AB R7, R24, R27 ;  /* 0x0000001b1807723e */ /* 0x010fe200000010ff */
[----:B------:R-:W-:-:S04]  /*48e0*/  FADD.FTZ R27, R27, R26 ;  /* 0x0000001a1b1b7221 */ /* 0x000fc80000010000 */
[----:B------:R-:W-:Y:S02]  /*48f0*/  FADD.FTZ R27, R24, R27 ;  /* 0x0000001b181b7221 */ /* 0x000fe40000010000 */
        /* <DEDUP_REMOVED lines=30> */
[----:B---3--:R-:W-:Y:S01]  /*4ae0*/  F2FP.BF16.F32.PACK_AB R7, R169, R120 ;  /* 0x00000078a907723e */ /* 0x008fe200000010ff */
[----:B------:R-:W-:-:S02]  /*4af0*/  FADD.FTZ R121, R121, R118 ;  /* 0x0000007679797221 */ /* 0x000fc40000010000 */
[----:B------:R-:W-:Y:S02]  /*4b00*/  FADD.FTZ R126, R126, R123 ;  /* 0x0000007b7e7e7221 */ /* 0x000fe40000010000 */
[----:B------:R-:W-:Y:S02]  /*4b10*/  FADD.FTZ R120, R120, R121 ;  /* 0x0000007978787221 */ /* 0x000fe40000010000 */
[----:B--2---:R-:W-:Y:S01]  /*4b20*/  HMMA.16816.F32.BF16 R48, R4, R20, R48 ;  /* 0x000000140430723c */ /* 0x004fe20000041830 */
[----:B------:R-:W-:Y:S01]  /*4b30*/  FADD.FTZ R171, R171, R126 ;  /* 0x0000007eabab7221 */ /* 0x000fe20000010000 */
[----:B------:R-:W-:-:S04]  /*4b40*/  FADD.FTZ R169, R169, R120 ;  /* 0x00000078a9a97221 */ /* 0x000fc80000010000 */
        /* <DEDUP_REMOVED lines=9> */
[C---:B------:R-:W-:Y:S06]  /*4be0*/  HMMA.16816.F32.BF16 R76, R4.reuse, R22, R76 ;  /* 0x00000016044c723c */ /* 0x040fec000004184c */
[C---:B---3--:R-:W-:Y:S06]  /*4bf0*/  HMMA.16816.F32.BF16 R56, R4.reuse, R16, R56 ;  /* 0x000000100438723c */ /* 0x048fec0000041838 */
[C---:B------:R-:W-:Y:S01]  /*4c00*/  HMMA.16816.F32.BF16 R60, R4.reuse, R18, R60 ;  /* 0x00000012043c723c */ /* 0x040fe2000004183c */
[----:B------:R-:W2:Y:S05]  /*4c10*/  LDSM.16.MT88.4 R16, [R136+0xb800] ;  /* 0x00b800008810783b */ /* 0x000eaa0000004200 */
[C---:B-1----:R-:W-:Y:S06]  /*4c20*/  HMMA.16816.F32.BF16 R64, R4.reuse, R12, R64 ;  /* 0x0000000c0440723c */ /* 0x042fec0000041840 */
[C---:B------:R-:W-:Y:S01]  /*4c30*/  HMMA.16816.F32.BF16 R68, R4.reuse, R14, R68 ;  /* 0x0000000e0444723c */ /* 0x040fe20000041844 */
[----:B------:R-:W1:Y:S05]  /*4c40*/  LDSM.16.MT88.4 R12, [R135+0xb800] ;  /* 0x00b80000870c783b */ /* 0x000e6a0000004200 */
        /* <DEDUP_REMOVED lines=70> */
.L_x_6719:
[----:B------:R-:W-:-:S04]  /*50b0*/  LEA R0, -R10, RZ, 0x6 ;  /* 0x000000ff0a007211 */ /* 0x000fc800078e31ff */
[----:B------:R-:W-:-:S07]  /*50c0*/  SHF.R.S32.HI R7, RZ, 0x1f, R0 ;  /* 0x0000001fff077819 */ /* 0x000fce0000011400 */
.L_x_6720:
[----:B------:R-:W-:Y:S01]  /*50d0*/  LEA R148, P2, R0, R148, 0x1 ;  /* 0x0000009400947211 */ /* 0x000fe200078408ff */
[----:B------:R-:W-:Y:S01]  /*50e0*/  IMAD.SHL.U32 R5, R10, 0x20, RZ ;  /* 0x000000200a057824 */ /* 0x000fe200078e00ff */
[C---:B------:R-:W-:Y:S02]  /*50f0*/  IADD3 R34, P1, R0.reuse, R34, RZ ;  /* 0x0000002200227210 */ /* 0x040fe40007f3e0ff */
[----:B------:R-:W-:Y:S01]  /*5100*/  LEA.HI.X R147, R0, R147, R7, 0x1, P2 ;  /* 0x0000009300937211 */ /* 0x000fe200010f0c07 */
[----:B------:R-:W-:Y:S01]  /*5110*/  IMAD.MOV.U32 R16, RZ, RZ, R148 ;  /* 0x000000ffff107224 */ /* 0x000fe200078e0094 */
[----:B------:R-:W-:Y:S01]  /*5120*/  IADD3 R12, P2, R5, R148, RZ ;  /* 0x00000094050c7210 */ /* 0x000fe20007f5e0ff */
[----:B------:R-:W-:Y:S01]  /*5130*/  IMAD.X R7, R7, 0x1, R32, P1 ;  /* 0x0000000107077824 */ /* 0x000fe200008e0620 */
[----:B------:R-:W-:Y:S01]  /*5140*/  SHF.L.U64.HI R0, R10, 0x5, R11 ;  /* 0x000000050a007819 */ /* 0x000fe2000001020b */
[----:B------:R-:W-:Y:S01]  /*5150*/  IMAD.MOV.U32 R17, RZ, RZ, R147 ;  /* 0x000000ffff117224 */ /* 0x000fe200078e0093 */
[----:B------:R-:W-:-:S02]  /*5160*/  LEA R20, P3, R34, UR8, 0x1 ;  /* 0x0000000822147c11 */ /* 0x000fc4000f8608ff */
[-C--:B------:R-:W-:Y:S01]  /*5170*/  IADD3 R14, P1, R12, R5.reuse, RZ ;  /* 0x000000050c0e7210 */ /* 0x080fe20007f3e0ff */
[----:B------:R-:W-:Y:S01]  /*5180*/  IMAD.X R13, R0, 0x1, R147, P2 ;  /* 0x00000001000d7824 */ /* 0x000fe200010e0693 */
[----:B------:R-:W-:Y:S01]  /*5190*/  LEA.HI.X R21, R34, UR9, R7, 0x1, P3 ;  /* 0x0000000922157c11 */ /* 0x000fe200098f0c07 */
[----:B------:R-:W-:Y:S01]  /*51a0*/  @!PT LDS RZ, [RZ] ;  /* 0x00000000fffff984 */ /* 0x000fe20000000800 */
[----:B------:R-:W-:Y:S01]  /*51b0*/  @!PT LDS RZ, [RZ] ;  /* 0x00000000fffff984 */ /* 0x000fe20000000800 */
[----:B------:R-:W-:Y:S01]  /*51c0*/  @!PT LDS RZ, [RZ] ;  /* 0x00000000fffff984 */ /* 0x000fe20000000800 */
[----:B------:R1:W-:Y:S01]  /*51d0*/  LDGSTS.E.BYPASS.LTC128B.128 [R153+0x8000], desc[UR10][R16.64] ;  /* 0x0800000010997fae */ /* 0x0003e2000b901d4a */
[----:B------:R-:W-:Y:S01]  /*51e0*/  IADD3 R112, P2, R14, R5, RZ ;  /* 0x000000050e707210 */ /* 0x000fe20007f5e0ff */
[--C-:B------:R-:W-:Y:S01]  /*51f0*/  IMAD.X R15, R13, 0x1, R0.reuse, P1 ;  /* 0x000000010d0f7824 */ /* 0x100fe200008e0600 */
[----:B------:R-:W-:Y:S01]  /*5200*/  ISETP.GE.AND P1, PT, R103, 0x3, PT ;  /* 0x000000036700780c */ /* 0x000fe20003f26270 */
[----:B------:R-:W-:Y:S02]  /*5210*/  LDGSTS.E.BYPASS.LTC128B.128 [R153+0xa000], desc[UR10][R20.64+0x80] ;  /* 0x0a00008014997fae */ /* 0x000fe4000b901d4a */
[----:B------:R-:W-:Y:S02]  /*5220*/  IMAD.X R113, R15, 0x1, R0, P2 ;  /* 0x000000010f717824 */ /* 0x000fe400010e0600 */
        /* <DEDUP_REMOVED lines=74> */
[----:B------:R-:W3:Y:S05]  /*56d0*/  LDSM.16.M88.4 R116, [R129] ;  /* 0x000000008174783b */ /* 0x000eea0000000200 */
[C---:B--2---:R-:W-:Y:S06]  /*56e0*/  HMMA.16816.F32.BF16 R12, R108.reuse, R112, R12 ;  /* 0x000000706c0c723c */ /* 0x044fec000004180c */
[----:B------:R-:W-:Y:S01]  /*56f0*/  HMMA.16816.F32.BF16 R4, R108, R114, R4 ;  /* 0x000000726c04723c */ /* 0x000fe20000041804 */
[----:B------:R-:W2:Y:S04]  /*5700*/  LDSM.16.M88.4 R112, [R128] ;  /* 0x000000008070783b */ /* 0x000ea80000000200 */
[----:B------:R-:W4:Y:S01]  /*5710*/  LDSM.16.M88.4 R108, [R102] ;  /* 0x00000000666c783b */ /* 0x000f220000000200 */
        /* <DEDUP_REMOVED lines=26> */
[----:B------:R-:W-:Y:S01]  /*58c0*/  HMMA.16816.F32.BF16 R32, R120, R114, R32 ;  /* 0x000000727820723c */ /* 0x000fe20000041820 */
[----:B------:R-:W1:Y:S01]  /*58d0*/  LDSM.16.M88.4 R112, [R131+0x3000] ;  /* 0x003000008370783b */ /* 0x000e620000000200 */
[----:B------:R-:W-:-:S04]  /*58e0*/  DEPBAR.LE SB0, 0x0 ;  /* 0x000080000000791a */ /* 0x000fc80000000000 */
[C---:B--2---:R-:W-:Y:S06]  /*58f0*/  HMMA.16816.F32.BF16 R12, R120.reuse, R108, R12 ;  /* 0x0000006c780c723c */ /* 0x044fec000004180c */
[C---:B------:R-:W-:Y:S06]  /*5900*/  HMMA.16816.F32.BF16 R4, R120.reuse, R110, R4 ;  /* 0x0000006e7804723c */ /* 0x040fec0000041804 */
[C---:B---3--:R-:W-:Y:S06]  /*5910*/  HMMA.16816.F32.BF16 R28, R120.reuse, R116, R28 ;  /* 0x00000074781c723c */ /* 0x048fec000004181c */
[C---:B------:R-:W-:Y:S06]  /*5920*/  HMMA.16816.F32.BF16 R24, R120.reuse, R118, R24 ;  /* 0x000000767818723c */ /* 0x040fec0000041818 */
[C---:B-1----:R-:W-:Y:S06]  /*5930*/  HMMA.16816.F32.BF16 R20, R120.reuse, R112, R20 ;  /* 0x000000707814723c */ /* 0x042fec0000041814 */
[----:B------:R-:W-:Y:S01]  /*5940*/  HMMA.16816.F32.BF16 R16, R120, R114, R16 ;  /* 0x000000727810723c */ /* 0x000fe20000041810 */
[----:B------:R-:W-:-:S05]  /*5950*/  LOP3.LUT R112, R0, 0x6, RZ, 0xc0, !PT ;  /* 0x0000000600707812 */ /* 0x000fca00078ec0ff */
[----:B------:R-:W-:-:S04]  /*5960*/  IMAD R112, R151, 0x40, R112 ;  /* 0x0000004097707824 */ /* 0x000fc800078e0270 */
[C---:B------:R-:W-:Y:S01]  /*5970*/  VIADD R0, R112.reuse, 0x1 ;  /* 0x0000000170007836 */ /* 0x040fe20000000000 */
[----:B------:R-:W-:Y:S01]  /*5980*/  BAR.SYNC.DEFER_BLOCKING 0x0 ;  /* 0x0000000000007b1d */ /* 0x000fe20000010000 */
[CC--:B------:R-:W-:Y:S01]  /*5990*/  ISETP.GE.AND P2, PT, R112.reuse, R162.reuse, PT ;  /* 0x000000a27000720c */ /* 0x0c0fe20003f46270 */
[C---:B------:R-:W-:Y:S01]  /*59a0*/  VIADD R103, R112.reuse, 0x9 ;  /* 0x0000000970677836 */ /* 0x040fe20000000000 */
[-C--:B------:R-:W-:Y:S02]  /*59b0*/  ISETP.GE.AND P3, PT, R112, R161.reuse, PT ;  /* 0x000000a17000720c */ /* 0x080fe40003f66270 */
[C---:B------:R-:W-:Y:S02]  /*59c0*/  ISETP.GE.AND P4, PT, R0.reuse, R162, PT ;  /* 0x000000a20000720c */ /* 0x040fe40003f86270 */
[----:B------:R-:W-:Y:S01]  /*59d0*/  ISETP.GE.AND P6, PT, R0, R161, PT ;  /* 0x000000a10000720c */ /* 0x000fe20003fc6270 */
[----:B------:R-:W-:Y:S01]  /*59e0*/  VIADD R0, R112, 0x8 ;  /* 0x0000000870007836 */ /* 0x000fe20000000000 */
[----:B------:R-:W-:Y:S01]  /*59f0*/  FSEL R163, R104, -INF , !P2 ;  /* 0xff80000068a37808 */ /* 0x000fe20005000000 */
[----:B------:R-:W-:Y:S01]  /*5a00*/  VIADD R104, R112, 0x10 ;  /* 0x0000001070687836 */ /* 0x000fe20000000000 */
[----:B------:R-:W-:-:S02]  /*5a10*/  FSEL R127, R105, -INF , !P4 ;  /* 0xff800000697f7808 */ /* 0x000fc40006000000 */
[CC--:B------:R-:W-:Y:S02]  /*5a20*/  ISETP.GE.AND P2, PT, R0.reuse, R161.reuse, PT ;  /* 0x000000a10000720c */ /* 0x0c0fe40003f46270 */
[-C--:B------:R-:W-:Y:S02]  /*5a30*/  ISETP.GE.AND P5, PT, R0, R162.reuse, PT ;  /* 0x000000a20000720c */ /* 0x080fe40003fa6270 */
[----:B------:R-:W-:Y:S02]  /*5a40*/  FSEL R0, R106, -INF , !P3 ;  /* 0xff8000006a007808 */ /* 0x000fe40005800000 */
[C---:B------:R-:W-:Y:S02]  /*5a50*/  ISETP.GE.AND P3, PT, R103.reuse, R162, PT ;  /* 0x000000a26700720c */ /* 0x040fe40003f66270 */
[----:B------:R-:W-:Y:S01]  /*5a60*/  ISETP.GE.AND P4, PT, R103, R161, PT ;  /* 0x000000a16700720c */ /* 0x000fe20003f86270 */
[----:B------:R-:W-:Y:S01]  /*5a70*/  VIADD R103, R112, 0x11 ;  /* 0x0000001170677836 */ /* 0x000fe20000000000 */
[----:B------:R-:W-:Y:S01]  /*5a80*/  FSEL R168, R34, -INF , !P2 ;  /* 0xff80000022a87808 */ /* 0x000fe20005000000 */
[----:B------:R-:W-:Y:S01]  /*5a90*/  VIADD R34, R112, 0x18 ;  /* 0x0000001870227836 */ /* 0x000fe20000000000 */
[----:B------:R-:W-:-:S02]  /*5aa0*/  FSEL R166, R107, -INF , !P6 ;  /* 0xff8000006ba67808 */ /* 0x000fc40007000000 */
[----:B------:R-:W-:Y:S01]  /*5ab0*/  FSEL R165, R32, -INF , !P5 ;  /* 0xff80000020a57808 */ /* 0x000fe20006800000 */
[----:B------:R-:W-:Y:S01]  /*5ac0*/  VIADD R32, R112, 0x19 ;  /* 0x0000001970207836 */ /* 0x000fe20000000000 */
[CC--:B------:R-:W-:Y:S02]  /*5ad0*/  ISETP.GE.AND P6, PT, R104.reuse, R162.reuse, PT ;  /* 0x000000a26800720c */ /* 0x0c0fe40003fc6270 */
[----:B------:R-:W-:Y:S02]  /*5ae0*/  ISETP.GE.AND P5, PT, R104, R161, PT ;  /* 0x000000a16800720c */ /* 0x000fe40003fa6270 */
[----:B------:R-:W-:Y:S02]  /*5af0*/  FSEL R114, R35, -INF , !P4 ;  /* 0xff80000023727808 */ /* 0x000fe40006000000 */
[----:B------:R-:W-:Y:S02]  /*5b00*/  ISETP.GE.AND P2, PT, R103, R162, PT ;  /* 0x000000a26700720c */ /* 0x000fe40003f46270 */
[----:B------:R-:W-:-:S02]  /*5b10*/  FSEL R33, R33, -INF , !P3 ;  /* 0xff80000021217808 */ /* 0x000fc40005800000 */
[----:B------:R-:W-:Y:S02]  /*5b20*/  ISETP.GE.AND P4, PT, R34, R162, PT ;  /* 0x000000a22200720c */ /* 0x000fe40003f86270 */
[----:B------:R-:W-:Y:S01]  /*5b30*/  FSEL R125, R28, -INF , !P6 ;  /* 0xff8000001c7d7808 */ /* 0x000fe20007000000 */
[----:B------:R-:W-:Y:S01]  /*5b40*/  VIADD R28, R112, 0x21 ;  /* 0x00000021701c7836 */ /* 0x000fe20000000000 */
[----:B------:R-:W-:Y:S01]  /*5b50*/  FSEL R116, R30, -INF , !P5 ;  /* 0xff8000001e747808 */ /* 0x000fe20006800000 */
[----:B------:R-:W-:Y:S01]  /*5b60*/  VIADD R30, R112, 0x20 ;  /* 0x00000020701e7836 */ /* 0x000fe20000000000 */
[-C--:B------:R-:W-:Y:S02]  /*5b70*/  ISETP.GE.AND P3, PT, R103, R161.reuse, PT ;  /* 0x000000a16700720c */ /* 0x080fe40003f66270 */
[----:B------:R-:W-:Y:S02]  /*5b80*/  ISETP.GE.AND P6, PT, R34, R161, PT ;  /* 0x000000a12200720c */ /* 0x000fe40003fc6270 */
[----:B------:R-:W-:-:S02]  /*5b90*/  FSEL R113, R29, -INF , !P2 ;  /* 0xff8000001d717808 */ /* 0x000fc40005000000 */
[----:B------:R-:W-:Y:S01]  /*5ba0*/  FSEL R117, R24, -INF , !P4 ;  /* 0xff80000018757808 */ /* 0x000fe20006000000 */
[----:B------:R-:W-:Y:S01]  /*5bb0*/  VIADD R24, R112, 0x28 ;  /* 0x0000002870187836 */ /* 0x000fe20000000000 */
[CC--:B------:R-:W-:Y:S02]  /*5bc0*/  ISETP.GE.AND P5, PT, R32.reuse, R162.reuse, PT ;  /* 0x000000a22000720c */ /* 0x0c0fe40003fa6270 */
[----:B------:R-:W-:Y:S02]  /*5bd0*/  ISETP.GE.AND P2, PT, R32, R161, PT ;  /* 0x000000a12000720c */ /* 0x000fe40003f46270 */
[----:B------:R-:W-:Y:S02]  /*5be0*/  FSEL R118, R31, -INF , !P3 ;  /* 0xff8000001f767808 */ /* 0x000fe40005800000 */
[----:B------:R-:W-:Y:S02]  /*5bf0*/  FSEL R26, R26, -INF , !P6 ;  /* 0xff8000001a1a7808 */ /* 0x000fe40007000000 */
[----:B------:R-:W-:-:S02]  /*5c00*/  ISETP.GE.AND P3, PT, R30, R162, PT ;  /* 0x000000a21e00720c */ /* 0x000fc40003f66270 */
[CC--:B------:R-:W-:Y:S02]  /*5c10*/  ISETP.GE.AND P6, PT, R28.reuse, R162.reuse, PT ;  /* 0x000000a21c00720c */ /* 0x0c0fe40003fc6270 */
[----:B------:R-:W-:Y:S02]  /*5c20*/  FSEL R115, R25, -INF , !P5 ;  /* 0xff80000019737808 */ /* 0x000fe40006800000 */
[----:B------:R-:W-:Y:S02]  /*5c30*/  FSEL R164, R27, -INF , !P2 ;  /* 0xff8000001ba47808 */ /* 0x000fe40005000000 */
[-C--:B------:R-:W-:Y:S01]  /*5c40*/  ISETP.GE.AND P5, PT, R28, R161.reuse, PT ;  /* 0x000000a11c00720c */ /* 0x080fe20003fa6270 */
[----:B------:R-:W-:Y:S01]  /*5c50*/  VIADD R28, R112, 0x29 ;  /* 0x00000029701c7836 */ /* 0x000fe20000000000 */
[----:B------:R-:W-:Y:S02]  /*5c60*/  ISETP.GE.AND P2, PT, R24, R162, PT ;  /* 0x000000a21800720c */ /* 0x000fe40003f46270 */
[----:B------:R-:W-:Y:S01]  /*5c70*/  FSEL R25, R20, -INF , !P3 ;  /* 0xff80000014197808 */ /* 0x000fe20005800000 */
[C---:B------:R-:W-:Y:S01]  /*5c80*/  VIADD R20, R112.reuse, 0x30 ;  /* 0x0000003070147836 */ /* 0x040fe20000000000 */
[----:B------:R-:W-:Y:S01]  /*5c90*/  FSEL R27, R21, -INF , !P6 ;  /* 0xff800000151b7808 */ /* 0x000fe20007000000 */
[----:B------:R-:W-:Y:S01]  /*5ca0*/  VIADD R21, R112, 0x31 ;  /* 0x0000003170157836 */ /* 0x000fe20000000000 */
[----:B------:R-:W-:-:S02]  /*5cb0*/  ISETP.GE.AND P4, PT, R30, R161, PT ;  /* 0x000000a11e00720c */ /* 0x000fc40003f86270 */
[----:B------:R-:W-:Y:S02]  /*5cc0*/  ISETP.GE.AND P3, PT, R24, R161, PT ;  /* 0x000000a11800720c */ /* 0x000fe40003f66270 */
[----:B------:R-:W-:Y:S01]  /*5cd0*/  FSEL R121, R16, -INF , !P2 ;  /* 0xff80000010797808 */ /* 0x000fe20005000000 */
[----:B------:R-:W-:Y:S01]  /*5ce0*/  VIADD R16, R112, 0x38 ;  /* 0x0000003870107836 */ /* 0x000fe20000000000 */
[----:B------:R-:W-:Y:S01]  /*5cf0*/  FSEL R24, R22, -INF , !P4 ;  /* 0xff80000016187808 */ /* 0x000fe20006000000 */
[----:B------:R-:W-:Y:S01]  /*5d00*/  VIADD R112, R112, 0x39 ;  /* 0x0000003970707836 */ /* 0x000fe20000000000 */
[----:B------:R-:W-:Y:S02]  /*5d10*/  FSEL R126, R23, -INF , !P5 ;  /* 0xff800000177e7808 */ /* 0x000fe40006800000 */
[----:B------:R-:W-:Y:S02]  /*5d20*/  FSEL R124, R18, -INF , !P3 ;  /* 0xff800000127c7808 */ /* 0x000fe40005800000 */
[----:B------:R-:W-:-:S02]  /*5d30*/  ISETP.GE.AND P4, PT, R28, R162, PT ;  /* 0x000000a21c00720c */ /* 0x000fc40003f86270 */
[-C--:B------:R-:W-:Y:S02]  /*5d40*/  ISETP.GE.AND P6, PT, R28, R161.reuse, PT ;  /* 0x000000a11c00720c */ /* 0x080fe40003fc6270 */
[CC--:B------:R-:W-:Y:S02]  /*5d50*/  ISETP.GE.AND P5, PT, R20.reuse, R162.reuse, PT ;  /* 0x000000a21400720c */ /* 0x0c0fe40003fa6270 */
[----:B------:R-:W-:Y:S02]  /*5d60*/  ISETP.GE.AND P2, PT, R20, R161, PT ;  /* 0x000000a11400720c */ /* 0x000fe40003f46270 */
[----:B------:R-:W-:Y:S02]  /*5d70*/  ISETP.GE.AND P3, PT, R21, R162, PT ;  /* 0x000000a21500720c */ /* 0x000fe40003f66270 */
        /* <DEDUP_REMOVED lines=77> */
.L_x_6722:
[----:B------:R-:W-:-:S04]  /*6250*/  LEA R4, -R8, RZ, 0x6 ;  /* 0x000000ff08047211 */ /* 0x000fc800078e31ff */
[----:B------:R-:W-:-:S07]  /*6260*/  SHF.R.S32.HI R7, RZ, 0x1f, R4 ;  /* 0x0000001fff077819 */ /* 0x000fce0000011404 */
.L_x_6723:
        /* <DEDUP_REMOVED lines=24> */
.L_x_6721:
        /* <DEDUP_REMOVED lines=54> */
[----:B------:R-:W-:Y:S01]  /*6750*/  FMUL.FTZ R33, R2, UR6 ;  /* 0x0000000602217c20 */ /* 0x000fe20008410000 */
[--C-:B------:R-:W-:Y:S01]  /*6760*/  FFMA.FTZ R34, R0, UR6, -R101.reuse ;  /* 0x0000000600227c23 */ /* 0x100fe20008010865 */
[--C-:B------:R-:W-:Y:S01]  /*6770*/  FFMA.FTZ R100, R163, UR6, -R112.reuse ;  /* 0x00000006a3647c23 */ /* 0x100fe20008010870 */
[--C-:B------:R-:W-:Y:S01]  /*6780*/  FFMA.FTZ R30, R127, UR6, -R112.reuse ;  /* 0x000000067f1e7c23 */ /* 0x100fe20008010870 */
[--C-:B------:R-:W-:Y:S01]  /*6790*/  FFMA.FTZ R29, R165, UR6, -R112.reuse ;  /* 0x00000006a51d7c23 */ /* 0x100fe20008010870 */
[--C-:B------:R-:W-:Y:S01]  /*67a0*/  FFMA.FTZ R0, R166, UR6, -R101.reuse ;  /* 0x00000006a6007c23 */ /* 0x100fe20008010865 */
[----:B------:R-:W-:Y:S01]  /*67b0*/  FMUL.FTZ R35, R35, UR6 ;  /* 0x0000000623237c20 */ /* 0x000fe20008410000 */
        /* <DEDUP_REMOVED lines=26> */
[----:B------:R-:W2:Y:S01]  /*6960*/  MUFU.EX2 R28, R28 ;  /* 0x0000001c001c7308 */ /* 0x000ea20000000800 */
[----:B-1----:R-:W-:Y:S01]  /*6970*/  F2FP.BF16.F32.PACK_AB R4, R30, R100 ;  /* 0x000000641e04723e */ /* 0x002fe200000010ff */
[----:B------:R-:W-:-:S06]  /*6980*/  FFMA.FTZ R105, R105, UR6, -R112 ;  /* 0x0000000669697c23 */ /* 0x000fcc0008010870 */
[----:B------:R-:W-:Y:S08]  /*6990*/  MUFU.EX2 R34, R34 ;  /* 0x0000002200227308 */ /* 0x000ff00000000800 */
[----:B------:R-:W1:Y:S01]  /*69a0*/  MUFU.EX2 R0, R0 ;  /* 0x0000000000007308 */ /* 0x000e620000000800 */
[----:B--2---:R-:W-:-:S07]  /*69b0*/  F2FP.BF16.F32.PACK_AB R6, R28, R29 ;  /* 0x0000001d1c06723e */ /* 0x004fce00000010ff */
[----:B------:R-:W-:Y:S08]  /*69c0*/  MUFU.EX2 R3, R168 ;  /* 0x000000a800037308 */ /* 0x000ff00000000800 */
[----:B------:R-:W2:Y:S01]  /*69d0*/  MUFU.EX2 R35, R35 ;  /* 0x0000002300237308 */ /* 0x000ea20000000800 */
[----:B-1----:R-:W-:-:S07]  /*69e0*/  F2FP.BF16.F32.PACK_AB R5, R0, R34 ;  /* 0x000000220005723e */ /* 0x002fce00000010ff */
[----:B------:R-:W1:Y:S08]  /*69f0*/  MUFU.EX2 R33, R33 ;  /* 0x0000002100217308 */ /* 0x000e700000000800 */
[----:B------:R-:W3:Y:S01]  /*6a00*/  MUFU.EX2 R2, R2 ;  /* 0x0000000200027308 */ /* 0x000ee20000000800 */
        /* <DEDUP_REMOVED lines=16> */
[----:B---3--:R-:W-:Y:S01]  /*6b10*/  F2FP.BF16.F32.PACK_AB R7, R2, R3 ;  /* 0x000000030207723e */ /* 0x008fe200000010ff */
        /* <DEDUP_REMOVED lines=53> */
[C---:B-1----:R-:W-:Y:S01]  /*6e70*/  HMMA.16816.F32.BF16 R56, R4.reuse, R16, R56 ;  /* 0x000000100438723c */ /* 0x042fe20000041838 */
[-C--:B------:R-:W-:Y:S01]  /*6e80*/  FMUL.FTZ R82, R82, R33.reuse ;  /* 0x0000002152527220 */ /* 0x080fe20000410000 */
[----:B------:R-:W-:Y:S01]  /*6e90*/  FMUL.FTZ R83, R83, R33 ;  /* 0x0000002153537220 */ /* 0x000fe20000410000 */
[----:B------:R-:W-:Y:S01]  /*6ea0*/  FFMA.FTZ R35, R171, R35, R100 ;  /* 0x00000023ab237223 */ /* 0x000fe20000010064 */
[----:B------:R-:W-:Y:S01]  /*6eb0*/  FFMA.FTZ R33, R169, R33, R34 ;  /* 0x00000021a9217223 */ /* 0x000fe20000010022 */
[----:B------:R-:W1:Y:S01]  /*6ec0*/  MUFU.EX2 R114, R114 ;  /* 0x0000007200727308 */ /* 0x000e620000000800 */
        /* <DEDUP_REMOVED lines=8> */
[----:B------:R-:W-:Y:S01]  /*6f50*/  HMMA.16816.F32.BF16 R52, R4, R14, R52 ;  /* 0x0000000e0434723c */ /* 0x000fe20000041834 */
[----:B------:R-:W2:Y:S01]  /*6f60*/  LDSM.16.MT88.4 R12, [R139+0xa000] ;  /* 0x00a000008b0c783b */ /* 0x000ea20000004200 */
[----:B------:R-:W-:Y:S01]  /*6f70*/  FADD.FTZ R28, R28, R29 ;  /* 0x0000001d1c1c7221 */ /* 0x000fe20000010000 */
[----:B------:R-:W-:Y:S01]  /*6f80*/  MUFU.EX2 R120, R120 ;  /* 0x0000007800787308 */ /* 0x000fe20000000800 */
[----:B------:R-:W-:-:S07]  /*6f90*/  FADD.FTZ R2, R2, R3 ;  /* 0x0000000302027221 */ /* 0x000fce0000010000 */
[----:B------:R-:W-:Y:S08]  /*6fa0*/  MUFU.EX2 R118, R118 ;  /* 0x0000007600767308 */ /* 0x000ff00000000800 */
[----:B------:R-:W4:Y:S08]  /*6fb0*/  MUFU.EX2 R117, R117 ;  /* 0x0000007500757308 */ /* 0x000f300000000800 */
        /* <DEDUP_REMOVED lines=9> */
[----:B------:R-:W-:Y:S08]  /*7050*/  MUFU.EX2 R162, R162 ;  /* 0x000000a200a27308 */ /* 0x000ff00000000800 */
[----:B------:R-:W-:Y:S08]  /*7060*/  MUFU.EX2 R125, R125 ;  /* 0x0000007d007d7308 */ /* 0x000ff00000000800 */
[----:B------:R-:W-:Y:S01]  /*7070*/  MUFU.EX2 R126, R126 ;  /* 0x0000007e007e7308 */ /* 0x000fe20000000800 */
[C---:B---3--:R-:W-:Y:S07]  /*7080*/  HMMA.16816.F32.BF16 R88, R4.reuse, R16, R88 ;  /* 0x000000100458723c */ /* 0x048fee0000041858 */
[----:B------:R-:W-:Y:S01]  /*7090*/  MUFU.EX2 R119, R119 ;  /* 0x0000007700777308 */ /* 0x000fe20000000800 */
[C---:B------:R-:W-:Y:S01]  /*70a0*/  HMMA.16816.F32.BF16 R84, R4.reuse, R18, R84 ;  /* 0x000000120454723c */ /* 0x040fe20000041854 */
[----:B------:R-:W3:Y:S06]  /*70b0*/  LDSM.16.MT88.4 R16, [R137+0x8800] ;  /* 0x008800008910783b */ /* 0x000eec0000004200 */
[----:B------:R-:W-:Y:S01]  /*70c0*/  MUFU.EX2 R122, R122 ;  /* 0x0000007a007a7308 */ /* 0x000fe20000000800 */
[C---:B--2---:R-:W-:Y:S07]  /*70d0*/  HMMA.16816.F32.BF16 R92, R4.reuse, R12, R92 ;  /* 0x0000000c045c723c */ /* 0x044fee000004185c */
[----:B------:R-:W-:Y:S01]  /*70e0*/  MUFU.EX2 R105, R105 ;  /* 0x0000006900697308 */ /* 0x000fe20000000800 */
[----:B------:R-:W-:Y:S01]  /*70f0*/  HMMA.16816.F32.BF16 R80, R4, R14, R80 ;  /* 0x0000000e0450723c */ /* 0x000fe20000041850 */
[----:B------:R-:W-:Y:S01]  /*7100*/  FFMA.FTZ R12, R115, UR6, -R112 ;  /* 0x00000006730c7c23 */ /* 0x000fe20008010870 */
[--C-:B------:R-:W-:Y:S01]  /*7110*/  FFMA.FTZ R115, R116, UR6, -R101.reuse ;  /* 0x0000000674737c23 */ /* 0x100fe20008010865 */
[----:B------:R-:W-:-:S04]  /*7120*/  FFMA.FTZ R101, R103, UR6, -R101 ;  /* 0x0000000667657c23 */ /* 0x000fc80008010865 */
[----:B------:R-:W2:Y:S01]  /*7130*/  MUFU.EX2 R116, R12 ;  /* 0x0000000c00747308 */ /* 0x000ea20000000800 */
[----:B-1----:R-:W-:Y:S01]  /*7140*/  F2FP.BF16.F32.PACK_AB R4, R114, R111 ;  /* 0x0000006f7204723e */ /* 0x002fe200000010ff */
[----:B------:R-:W-:Y:S01]  /*7150*/  FADD.FTZ R111, R111, R28 ;  /* 0x0000001c6f6f7221 */ /* 0x000fe20000010000 */
[----:B----4-:R-:W-:-:S03]  /*7160*/  F2FP.BF16.F32.PACK_AB R7, R117, R118 ;  /* 0x000000767507723e */ /* 0x010fc600000010ff */
[----:B------:R-:W-:Y:S02]  /*7170*/  FADD.FTZ R114, R114, R111 ;  /* 0x0000006f72727221 */ /* 0x000fe40000010000 */
[----:B------:R-:W1:Y:S08]  /*7180*/  MUFU.EX2 R115, R115 ;  /* 0x0000007300737308 */ /* 0x000e700000000800 */
[----:B------:R-:W4:Y:S01]  /*7190*/  MUFU.EX2 R124, R124 ;  /* 0x0000007c007c7308 */ /* 0x000f220000000800 */
[----:B--2---:R-:W-:Y:S01]  /*71a0*/  F2FP.BF16.F32.PACK_AB R6, R116, R113 ;  /* 0x000000717406723e */ /* 0x004fe200000010ff */
[----:B------:R-:W2:Y:S01]  /*71b0*/  LDSM.16.MT88.4 R12, [R136+0x8800] ;  /* 0x00880000880c783b */ /* 0x000ea20000004200 */
[----:B------:R-:W-:-:S04]  /*71c0*/  FADD.FTZ R113, R113, R114 ;  /* 0x0000007271717221 */ /* 0x000fc80000010000 */
[----:B------:R-:W-:Y:S01]  /*71d0*/  FADD.FTZ R116, R116, R113 ;  /* 0x0000007174747221 */ /* 0x000fe20000010000 */
[----:B------:R-:W-:Y:S01]  /*71e0*/  MUFU.EX2 R107, R107 ;  /* 0x0000006b006b7308 */ /* 0x000fe20000000800 */
[----:B-1----:R-:W-:Y:S01]  /*71f0*/  F2FP.BF16.F32.PACK_AB R5, R120, R115 ;  /* 0x000000737805723e */ /* 0x002fe200000010ff */
[----:B------:R-:W-:Y:S01]  /*7200*/  FADD.FTZ R3, R115, R2 ;  /* 0x0000000273037221 */ /* 0x000fe20000010000 */
[----:B------:R-:W-:-:S03]  /*7210*/  MOV R2, R31 ;  /* 0x0000001f00027202 */ /* 0x000fc60000000f00 */
[----:B------:R-:W-:Y:S02]  /*7220*/  FADD.FTZ R3, R120, R3 ;  /* 0x0000000378037221 */ /* 0x000fe40000010000 */
[----:B------:R-:W-:Y:S01]  /*7230*/  HMMA.16816.F32.BF16 R96, R4, R20, R96 ;  /* 0x000000140460723c */ /* 0x000fe20000041860 */
[----:B------:R-:W-:Y:S01]  /*7240*/  MUFU.EX2 R110, R110 ;  /* 0x0000006e006e7308 */ /* 0x000fe20000000800 */
[----:B------:R-:W-:-:S04]  /*7250*/  FADD.FTZ R0, R118, R3 ;  /* 0x0000000376007221 */ /* 0x000fc80000010000 */
[C---:B------:R-:W-:Y:S01]  /*7260*/  HMMA.16816.F32.BF16 R36, R4.reuse, R22, R36 ;  /* 0x000000160424723c */ /* 0x040fe20000041824 */
[----:B------:R-:W1:Y:S01]  /*7270*/  LDSM.16.MT88.4 R20, [R135+0x8800] ;  /* 0x008800008714783b */ /* 0x000e620000004200 */
[----:B------:R-:W-:Y:S01]  /*7280*/  FADD.FTZ R0, R117, R0 ;  /* 0x0000000075007221 */ /* 0x000fe20000010000 */
[----:B------:R-:W-:Y:S03]  /*7290*/  MUFU.EX2 R108, R108 ;  /* 0x0000006c006c7308 */ /* 0x000fe60000000800 */
[C---:B---3--:R-:W-:Y:S05]  /*72a0*/  HMMA.16816.F32.BF16 R40, R4.reuse, R16, R40 ;  /* 0x000000100428723c */ /* 0x048fea0000041828 */
[----:B------:R-:W3:Y:S01]  /*72b0*/  MUFU.EX2 R109, R109 ;  /* 0x0000006d006d7308 */ /* 0x000ee20000000800 */
[C---:B------:R-:W-:Y:S01]  /*72c0*/  HMMA.16816.F32.BF16 R44, R4.reuse, R18, R44 ;  /* 0x00000012042c723c */ /* 0x040fe2000004182c */
[----:B------:R-:W5:Y:S05]  /*72d0*/  LDSM.16.MT88.4 R16, [R139+0xa800] ;  /* 0x00a800008b10783b */ /* 0x000f6a0000004200 */
[C---:B------:R-:W-:Y:S01]  /*72e0*/  HMMA.16816.F32.BF16 R92, R4.reuse, R24, R92 ;  /* 0x00000018045c723c */ /* 0x040fe2000004185c */
[----:B------:R-:W-:Y:S05]  /*72f0*/  MUFU.EX2 R104, R104 ;  /* 0x0000006800687308 */ /* 0x000fea0000000800 */
[C---:B--2---:R-:W-:Y:S03]  /*7300*/  HMMA.16816.F32.BF16 R48, R4.reuse, R12, R48 ;  /* 0x0000000c0430723c */ /* 0x044fe60000041830 */
[----:B------:R-:W2:Y:S03]  /*7310*/  MUFU.EX2 R101, R101 ;  /* 0x0000006500657308 */ /* 0x000ea60000000800 */
[C---:B------:R-:W-:Y:S01]  /*7320*/  HMMA.16816.F32.BF16 R52, R4.reuse, R14, R52 ;  /* 0x0000000e0434723c */ /* 0x040fe20000041834 */
[----:B------:R-:W4:Y:S05]  /*7330*/  LDSM.16.MT88.4 R12, [R137+0xa800] ;  /* 0x00a80000890c783b */ /* 0x000f2a0000004200 */
[C---:B------:R-:W-:Y:S01]  /*7340*/  HMMA.16816.F32.BF16 R80, R4.reuse, R26, R80 ;  /* 0x0000001a0450723c */ /* 0x040fe20000041850 */
[----:B------:R-:W-:Y:S05]  /*7350*/  LDSM.16.MT88.4 R24, [R136+0x9000] ;  /* 0x009000008818783b */ /* 0x000fea0000004200 */
        /* <DEDUP_REMOVED lines=27> */
[C---:B----4-:R-:W-:Y:S06]  /*7510*/  HMMA.16816.F32.BF16 R40, R4.reuse, R12, R40 ;  /* 0x0000000c0428723c */ /* 0x050fec0000041828 */
[C---:B------:R-:W-:Y:S01]  /*7520*/  HMMA.16816.F32.BF16 R44, R4.reuse, R14, R44 ;  /* 0x0000000e042c723c */ /* 0x040fe2000004182c */
[----:B------:R-:W4:Y:S05]  /*7530*/  LDSM.16.MT88.4 R12, [R137+0xb000] ;  /* 0x00b00000890c783b */ /* 0x000f2a0000004200 */
[C---:B-1----:R-:W-:Y:S06]  /*7540*/  HMMA.16816.F32.BF16 R56, R4.reuse, R20, R56 ;  /* 0x000000140438723c */ /* 0x042fec0000041838 */
[C---:B------:R-:W-:Y:S01]  /*7550*/  HMMA.16816.F32.BF16 R60, R4.reuse, R22, R60 ;  /* 0x00000016043c723c */ /* 0x040fe2000004183c */
[----:B------:R-:W1:Y:S05]  /*7560*/  LDSM.16.MT88.4 R20, [R136+0xb000] ;  /* 0x00b000008814783b */ /* 0x000e6a0000004200 */
[C---:B------:R-:W-:Y:S06]  /*7570*/  HMMA.16816.F32.BF16 R48, R4.reuse, R24, R48 ;  /* 0x000000180430723c */ /* 0x040fec0000041830 */
[C---:B------:R-:W-:Y:S01]  /*7580*/  HMMA.16816.F32.BF16 R52, R4.reuse, R26, R52 ;  /* 0x0000001a0434723c */ /* 0x040fe20000041834 */
[----:B------:R-:W-:Y:S05]  /*7590*/  LDSM.16.MT88.4 R24, [R139+0x9800] ;  /* 0x009800008b18783b */ /* 0x000fea0000004200 */
[C---:B-----5:R-:W-:Y:S06]  /*75a0*/  HMMA.16816.F32.BF16 R64, R4.reuse, R16, R64 ;  /* 0x000000100440723c */ /* 0x060fec0000041840 */
[C---:B------:R-:W-:Y:S01]  /*75b0*/  HMMA.16816.F32.BF16 R68, R4.reuse, R18, R68 ;  /* 0x000000120444723c */ /* 0x040fe20000041844 */
[----:B------:R-:W5:Y:S05]  /*75c0*/  LDSM.16.MT88.4 R16, [R135+0xb000] ;  /* 0x00b000008710783b */ /* 0x000f6a0000004200 */
[C---:B----4-:R-:W-:Y:S06]  /*75d0*/  HMMA.16816.F32.BF16 R72, R4.reuse, R12, R72 ;  /* 0x0000000c0448723c */ /* 0x050fec0000041848 */
[C---:B------:R-:W-:Y:S01]  /*75e0*/  HMMA.16816.F32.BF16 R76, R4.reuse, R14, R76 ;  /* 0x0000000e044c723c */ /* 0x040fe2000004184c */
[----:B------:R-:W-:Y:S05]  /*75f0*/  LDSM.16.MT88.4 R12, [R135+0x9800] ;  /* 0x00980000870c783b */ /* 0x000fea0000004200 */
[C---:B-1----:R-:W-:Y:S06]  /*7600*/  HMMA.16816.F32.BF16 R92, R4.reuse, R20, R92 ;  /* 0x00000014045c723c */ /* 0x042fec000004185c */
[C---:B------:R-:W-:Y:S01]  /*7610*/  HMMA.16816.F32.BF16 R80, R4.reuse, R22, R80 ;  /* 0x000000160450723c */ /* 0x040fe20000041850 */
[----:B------:R-:W1:Y:S05]  /*7620*/  LDSM.16.MT88.4 R20, [R137+0x9800] ;  /* 0x009800008914783b */ /* 0x000e6a0000004200 */
[C---:B-----5:R-:W-:Y:S06]  /*7630*/  HMMA.16816.F32.BF16 R88, R4.reuse, R16, R88 ;  /* 0x000000100458723c */ /* 0x060fec0000041858 */
        /* <DEDUP_REMOVED lines=9> */
[----:B------:R-:W-:Y:S01]  /*76d0*/  FADD.FTZ R109, R109, R108 ;  /* 0x0000006c6d6d7221 */ /* 0x000fe20000010000 */
[----:B------:R-:W-:Y:S01]  /*76e0*/  MOV R3, R32 ;  /* 0x0000002000037202 */ /* 0x000fe20000000f00 */
[----:B------:R-:W-:-:S02]  /*76f0*/  FADD.FTZ R107, R107, R124 ;  /* 0x0000007c6b6b7221 */ /* 0x000fc40000010000 */
[----:B------:R-:W-:Y:S02]  /*7700*/  FADD.FTZ R104, R104, R109 ;  /* 0x0000006d68687221 */ /* 0x000fe40000010000 */
[----:B------:R-:W-:Y:S01]  /*7710*/  HMMA.16816.F32.BF16 R96, R4, R24, R96 ;  /* 0x000000180460723c */ /* 0x000fe20000041860 */
[----:B------:R-:W-:Y:S01]  /*7720*/  FADD.FTZ R171, R110, R107 ;  /* 0x0000006b6eab7221 */ /* 0x000fe20000010000 */
[----:B------:R-:W-:-:S04]  /*7730*/  FADD.FTZ R169, R101, R104 ;  /* 0x0000006865a97221 */ /* 0x000fc80000010000 */
[C---:B------:R-:W-:Y:S01]  /*7740*/  HMMA.16816.F32.BF16 R36, R4.reuse, R26, R36 ;  /* 0x0000001a0424723c */ /* 0x040fe20000041824 */
[----:B------:R-:W2:Y:S05]  /*7750*/  LDSM.16.MT88.4 R24, [R139+0xb800] ;  /* 0x00b800008b18783b */ /* 0x000eaa0000004200 */
[C---:B-1----:R-:W-:Y:S06]  /*7760*/  HMMA.16816.F32.BF16 R40, R4.reuse, R20, R40 ;  /* 0x000000140428723c */ /* 0x042fec0000041828 */
        /* <DEDUP_REMOVED lines=17> */
.L_x_6718:
[----:B------:R-:W-:-:S13]  /*7880*/  ISETP.GE.AND P1, PT, R151, 0x1, PT ;  /* 0x000000019700780c */ /* 0x000fda0003f26270 */
[----:B------:R-:W-:Y:S05]  /*7890*/  @!P1 BRA `(.L_x_6724) ;  /* 0x0000002400c49947 */ /* 0x000fea0003800000 */
[C---:B------:R-:W-:Y:S01]  /*78a0*/  IMAD.U32 R167, R10.reuse, -0x40, RZ ;  /* 0xffffffc00aa77824 */ /* 0x040fe200078e00ff */
[----:B------:R-:W-:Y:S01]  /*78b0*/  SHF.L.U64.HI R162, R10, 0x5, R11 ;  /* 0x000000050aa27819 */ /* 0x000fe2000001020b */
[C---:B------:R-:W-:Y:S01]  /*78c0*/  IMAD.U32 R165, R8.reuse, -0x40, RZ ;  /* 0xffffffc008a57824 */ /* 0x040fe200078e00ff */
[----:B------:R-:W-:Y:S01]  /*78d0*/  SHF.L.U64.HI R160, R8, 0x5, R9 ;  /* 0x0000000508a07819 */ /* 0x000fe20000010209 */
[----:B------:R-:W-:Y:S01]  /*78e0*/  IMAD.SHL.U32 R163, R10, 0x20, RZ ;  /* 0x000000200aa37824 */ /* 0x000fe200078e00ff */
[----:B------:R-:W-:Y:S01]  /*78f0*/  SHF.L.U32 R161, R8, 0x5, RZ ;  /* 0x0000000508a17819 */ /* 0x000fe200000006ff */
[----:B------:R-:W-:Y:S01]  /*7900*/  IMAD.MOV.U32 R101, RZ, RZ, R2 ;  /* 0x000000ffff657224 */ /* 0x000fe200078e0002 */
[----:B------:R-:W-:Y:S01]  /*7910*/  MOV R0, R3 ;  /* 0x0000000300007202 */ /* 0x000fe20000000f00 */
[----:B------:R-:W-:Y:S01]  /*7920*/  ULDC UR4, c[0x0][0x2ec] ;  /* 0x0000bb0000047ab9 */ /* 0x000fe20000000800 */
[----:B------:R-:W-:Y:S02]  /*7930*/  SHF.R.S32.HI R166, RZ, 0x1f, R167 ;  /* 0x0000001fffa67819 */ /* 0x000fe400000114a7 */
[----:B------:R-:W-:-:S07]  /*7940*/  SHF.R.S32.HI R164, RZ, 0x1f, R165 ;  /* 0x0000001fffa47819 */ /* 0x000fce00000114a5 */
.L_x_6728:
        /* <DEDUP_REMOVED lines=66> */
.L_x_6725:
[C---:B------:R-:W-:Y:S04]  /*7d70*/  LEA R148, P1, R10.reuse, R148, 0x1 ;  /* 0x000000940a947211 */ /* 0x040fe800078208ff */
[----:B------:R-:W-:Y:S02]  /*7d80*/  LEA.HI.X R147, R10, R147, R2, 0x1, P1 ;  /* 0x000000930a937211 */ /* 0x000fe400008f0c02 */
[-C--:B------:R-:W-:Y:S03]  /*7d90*/  IADD3 R172, P1, R148, R163.reuse, RZ ;  /* 0x000000a394ac7210 */ /* 0x080fe60007f3e0ff */
[----:B------:R-:W-:Y:S02]  /*7da0*/  IMAD.MOV.U32 R149, RZ, RZ, R147 ;  /* 0x000000ffff957224 */ /* 0x000fe400078e0093 */
[--C-:B------:R-:W-:Y:S01]  /*7db0*/  IMAD.X R173, R147, 0x1, R162.reuse, P1 ;  /* 0x0000000193ad7824 */ /* 0x100fe200008e06a2 */
[-C--:B------:R-:W-:Y:S02]  /*7dc0*/  IADD3 R2, P1, R172, R163.reuse, RZ ;  /* 0x000000a3ac027210 */ /* 0x080fe40007f3e0ff */
[----:B------:R-:W-:Y:S01]  /*7dd0*/  @!PT LDS RZ, [RZ] ;  /* 0x00000000fffff984 */ /* 0x000fe20000000800 */
[----:B------:R-:W-:Y:S01]  /*7de0*/  @!PT LDS RZ, [RZ] ;  /* 0x00000000fffff984 */ /* 0x000fe20000000800 */
[----:B------:R-:W-:Y:S01]  /*7df0*/  @!PT LDS RZ, [RZ] ;  /* 0x00000000fffff984 */ /* 0x000fe20000000800 */
[----:B------:R1:W-:Y:S03]  /*7e00*/  LDGSTS.E.BYPASS.LTC128B.128 [R153+0x8000], desc[UR10][R148.64] ;  /* 0x0800000094997fae */ /* 0x0003e6000b901d4a */
[--C-:B------:R-:W-:Y:S01]  /*7e10*/  IMAD.X R3, R173, 0x1, R162.reuse, P1 ;  /* 0x00000001ad037824 */ /* 0x100fe200008e06a2 */
[----:B------:R1:W-:Y:S01]  /*7e20*/  LDGSTS.E.BYPASS.LTC128B.128 [R153+0xa000], desc[UR10][R148.64+0x80] ;  /* 0x0a00008094997fae */ /* 0x0003e2000b901d4a */
[----:B------:R-:W-:Y:S03]  /*7e30*/  IADD3 R174, P1, R2, R163, RZ ;  /* 0x000000a302ae7210 */ /* 0x000fe60007f3e0ff */
[----:B------:R1:W-:Y:S02]  /*7e40*/  LDGSTS.E.BYPASS.LTC128B.128 [R153+0x8800], desc[UR10][R172.64] ;  /* 0x08800000ac997fae */ /* 0x0003e4000b901d4a */
[----:B------:R-:W-:Y:S01]  /*7e50*/  IMAD.X R175, R3, 0x1, R162, P1 ;  /* 0x0000000103af7824 */ /* 0x000fe200008e06a2 */
[----:B------:R-:W-:Y:S01]  /*7e60*/  ISETP.GE.AND P1, PT, R151, 0x2, PT ;  /* 0x000000029700780c */ /* 0x000fe20003f26270 */
[----:B------:R1:W-:Y:S04]  /*7e70*/  LDGSTS.E.BYPASS.LTC128B.128 [R153+0xa800], desc[UR10][R172.64+0x80] ;  /* 0x0a800080ac997fae */ /* 0x0003e8000b901d4a */
[----:B------:R1:W-:Y:S04]  /*7e80*/  LDGSTS.E.BYPASS.LTC128B.128 [R153+0x9000], desc[UR10][R2.64] ;  /* 0x0900000002997fae */ /* 0x0003e8000b901d4a */
[----:B------:R1:W-:Y:S04]  /*7e90*/  LDGSTS.E.BYPASS.LTC128B.128 [R153+0xb000], desc[UR10][R2.64+0x80] ;  /* 0x0b00008002997fae */ /* 0x0003e8000b901d4a */
[----:B------:R1:W-:Y:S04]  /*7ea0*/  LDGSTS.E.BYPASS.LTC128B.128 [R153+0x9800], desc[UR10][R174.64] ;  /* 0x09800000ae997fae */ /* 0x0003e8000b901d4a */
[----:B------:R1:W-:Y:S04]  /*7eb0*/  LDGSTS.E.BYPASS.LTC128B.128 [R153+0xb800], desc[UR10][R174.64+0x80] ;  /* 0x0b800080ae997fae */ /* 0x0003e8000b901d4a */
        /* <DEDUP_REMOVED lines=109> */
[----:B-1----:R-:W-:Y:S11]  /*8590*/  @!P1 BRA `(.L_x_6726) ;  /* 0x0000000400549947 */ /* 0x002ff60003800000 */
        /* <DEDUP_REMOVED lines=12> */
[-C--:B------:R-:W-:Y:S02]  /*8660*/  LOP3.LUT R109, R109, R100.reuse, RZ, 0x3c, !PT ;  /* 0x000000646d6d7212 */ /* 0x080fe400078e3cff */
[----:B------:R-:W-:Y:S02]  /*8670*/  ISETP.GE.AND P1, PT, R107, RZ, PT ;  /* 0x000000ff6b00720c */ /* 0x000fe40003f26270 */
[----:B------:R-:W-:Y:S02]  /*8680*/  ISETP.GE.AND P3, PT, R109, RZ, PT ;  /* 0x000000ff6d00720c */ /* 0x000fe40003f66270 */
[----:B------:R-:W-:Y:S03]  /*8690*/  LOP3.LUT R107, RZ, R100, RZ, 0x33, !PT ;  /* 0x00000064ff6b7212 */ /* 0x000fe600078e33ff */
        /* <DEDUP_REMOVED lines=22> */
[----:B------:R-:W1:Y:S07]  /*8800*/  LDC.64 R104, c[0x0][0x248] ;  /* 0x00009200ff687b82 */ /* 0x000e6e0000000a00 */
        /* <DEDUP_REMOVED lines=26> */
.L_x_6727:
[C---:B------:R-:W-:Y:S04]  /*89b0*/  LEA R158, P1, R108.reuse, R158, 0x1 ;  /* 0x0000009e6c9e7211 */ /* 0x040fe800078208ff */
[----:B------:R-:W-:Y:S02]  /*89c0*/  LEA.HI.X R159, R108, R159, R100, 0x1, P1 ;  /* 0x0000009f6c9f7211 */ /* 0x000fe400008f0c64 */
[-C--:B------:R-:W-:Y:S03]  /*89d0*/  IADD3 R104, P1, R158, R161.reuse, RZ ;  /* 0x000000a19e687210 */ /* 0x080fe60007f3e0ff */
[----:B------:R-:W-:Y:S01]  /*89e0*/  @!PT LDS RZ, [RZ] ;  /* 0x00000000fffff984 */ /* 0x000fe20000000800 */
[----:B------:R-:W-:Y:S01]  /*89f0*/  @!PT LDS RZ, [RZ] ;  /* 0x00000000fffff984 */ /* 0x000fe20000000800 */
[----:B------:R-:W-:Y:S01]  /*8a00*/  @!PT LDS RZ, [RZ] ;  /* 0x00000000fffff984 */ /* 0x000fe20000000800 */
[----:B------:R1:W-:Y:S02]  /*8a10*/  LDGSTS.E.BYPASS.LTC128B.128 [R153+0x4000], desc[UR10][R158.64] ;  /* 0x040000009e997fae */ /* 0x0003e4000b901d4a */
[--C-:B------:R-:W-:Y:S01]  /*8a20*/  IMAD.X R105, R159, 0x1, R160.reuse, P1 ;  /* 0x000000019f697824 */ /* 0x100fe200008e06a0 */
[-C--:B------:R-:W-:Y:S01]  /*8a30*/  IADD3 R2, P1, R104, R161.reuse, RZ ;  /* 0x000000a168027210 */ /* 0x080fe20007f3e0ff */
[----:B------:R1:W-:Y:S04]  /*8a40*/  LDGSTS.E.BYPASS.LTC128B.128 [R153+0x6000], desc[UR10][R158.64+0x80] ;  /* 0x060000809e997fae */ /* 0x0003e8000b901d4a */
[----:B------:R1:W-:Y:S01]  /*8a50*/  LDGSTS.E.BYPASS.LTC128B.128 [R153+0x4800], desc[UR10][R104.64] ;  /* 0x0480000068997fae */ /* 0x0003e2000b901d4a */
[--C-:B------:R-:W-:Y:S01]  /*8a60*/  IMAD.X R3, R105, 0x1, R160.reuse, P1 ;  /* 0x0000000169037824 */ /* 0x100fe200008e06a0 */
[----:B------:R-:W-:Y:S02]  /*8a70*/  IADD3 R106, P1, R2, R161, RZ ;  /* 0x000000a1026a7210 */ /* 0x000fe40007f3e0ff */
[----:B------:R1:W-:Y:S03]  /*8a80*/  LDGSTS.E.BYPASS.LTC128B.128 [R153+0x6800], desc[UR10][R104.64+0x80] ;  /* 0x0680008068997fae */ /* 0x0003e6000b901d4a */
[----:B------:R-:W-:Y:S01]  /*8a90*/  IMAD.X R107, R3, 0x1, R160, P1 ;  /* 0x00000001036b7824 */ /* 0x000fe200008e06a0 */
[----:B------:R1:W-:Y:S04]  /*8aa0*/  LDGSTS.E.BYPASS.LTC128B.128 [R153+0x5000], desc[UR10][R2.64] ;  /* 0x0500000002997fae */ /* 0x0003e8000b901d4a */
[----:B------:R1:W-:Y:S04]  /*8ab0*/  LDGSTS.E.BYPASS.LTC128B.128 [R153+0x7000], desc[UR10][R2.64+0x80] ;  /* 0x0700008002997fae */ /* 0x0003e8000b901d4a */
[----:B------:R1:W-:Y:S04]  /*8ac0*/  LDGSTS.E.BYPASS.LTC128B.128 [R153+0x5800], desc[UR10][R106.64] ;  /* 0x058000006a997fae */ /* 0x0003e8000b901d4a */
[----:B------:R1:W-:Y:S04]  /*8ad0*/  LDGSTS.E.BYPASS.LTC128B.128 [R153+0x7800], desc[UR10][R106.64+0x80] ;  /* 0x078000806a997fae */ /* 0x0003e8000b901d4a */
[----:B------:R-:W0:Y:S02]  /*8ae0*/  LDGDEPBAR ;  /* 0x00000000000079af */ /* 0x000e240000000000 */
.L_x_6726:
        /* <DEDUP_REMOVED lines=45> */
[C---:B------:R-:W-:Y:S01]  /*8dc0*/  FADD.FTZ R0, -R3.reuse, R0 ;  /* 0x0000000003007221 */ /* 0x040fe20000010100 */
[----:B------:R-:W-:Y:S03]  /*8dd0*/  FMUL.FTZ R120, R3, UR4 ;  /* 0x0000000403787c20 */ /* 0x000fe60008410000 */
[----:B------:R-:W-:Y:S01]  /*8de0*/  FMUL.FTZ R100, R0, UR4 ;  /* 0x0000000400647c20 */ /* 0x000fe20008410000 */
[----:B------:R-:W-:Y:S01]  /*8df0*/  FADD.FTZ R0, -R2, R101 ;  /* 0x0000006502007221 */ /* 0x000fe20000010100 */
[----:B------:R-:W-:Y:S02]  /*8e00*/  FSEL R120, R120, RZ, P1 ;  /* 0x000000ff78787208 */ /* 0x000fe40000800000 */
[----:B------:R-:W-:Y:S01]  /*8e10*/  FSETP.NEU.FTZ.AND P1, PT, R2, -INF , PT ;  /* 0xff8000000200780b */ /* 0x000fe20003f3d000 */
[----:B------:R-:W-:Y:S01]  /*8e20*/  FMUL.FTZ R101, R0, UR4 ;  /* 0x0000000400657c20 */ /* 0x000fe20008410000 */
[----:B------:R-:W2:Y:S01]  /*8e30*/  MUFU.EX2 R100, R100 ;  /* 0x0000006400647308 */ /* 0x000ea20000000800 */
[--C-:B------:R-:W-:Y:S01]  /*8e40*/  FFMA.FTZ R117, R4, UR4, -R120.reuse ;  /* 0x0000000404757c23 */ /* 0x100fe20008010878 */
[----:B------:R-:W-:Y:S01]  /*8e50*/  FSEL R119, R119, RZ, P1 ;  /* 0x000000ff77777208 */ /* 0x000fe20000800000 */
[--C-:B------:R-:W-:Y:S01]  /*8e60*/  FFMA.FTZ R5, R5, UR4, -R120.reuse ;  /* 0x0000000405057c23 */ /* 0x100fe20008010878 */
[--C-:B------:R-:W-:Y:S01]  /*8e70*/  FFMA.FTZ R116, R9, UR4, -R120.reuse ;  /* 0x0000000409747c23 */ /* 0x100fe20008010878 */
[--C-:B------:R-:W-:Y:S01]  /*8e80*/  FFMA.FTZ R13, R13, UR4, -R120.reuse ;  /* 0x000000040d0d7c23 */ /* 0x100fe20008010878 */
[--C-:B------:R-:W-:Y:S01]  /*8e90*/  FFMA.FTZ R121, R12, UR4, -R120.reuse ;  /* 0x000000040c797c23 */ /* 0x100fe20008010878 */
[--C-:B------:R-:W-:Y:S03]  /*8ea0*/  FFMA.FTZ R103, R6, UR4, -R119.reuse ;  /* 0x0000000406677c23 */ /* 0x100fe60008010877 */
[----:B------:R3:W4:Y:S01]  /*8eb0*/  MUFU.EX2 R0, R101 ;  /* 0x0000006500007308 */ /* 0x0007220000000800 */
        /* <DEDUP_REMOVED lines=14> */
[----:B------:R-:W-:Y:S03]  /*8fa0*/  FMUL.FTZ R44, R100, R44 ;  /* 0x0000002c642c7220 */ /* 0x000fe60000410000 */
[----:B------:R-:W2:Y:S01]  /*8fb0*/  MUFU.EX2 R5, R5 ;  /* 0x0000000500057308 */ /* 0x000ea20000000800 */
[--C-:B---3--:R-:W-:Y:S01]  /*8fc0*/  FFMA.FTZ R101, R10, UR4, -R119.reuse ;  /* 0x000000040a657c23 */ /* 0x108fe20008010877 */
[C---:B----4-:R-:W-:Y:S01]  /*8fd0*/  FMUL.FTZ R10, R0.reuse, R98 ;  /* 0x00000062000a7220 */ /* 0x050fe20000410000 */
[C---:B------:R-:W-:Y:S01]  /*8fe0*/  FMUL.FTZ R11, R0.reuse, R99 ;  /* 0x00000063000b7220 */ /* 0x040fe20000410000 */
[C---:B------:R-:W-:Y:S01]  /*8ff0*/  FMUL.FTZ R38, R0.reuse, R38 ;  /* 0x0000002600267220 */ /* 0x040fe20000410000 */
[C---:B------:R-:W-:Y:S01]  /*9000*/  FMUL.FTZ R39, R0.reuse, R39 ;  /* 0x0000002700277220 */ /* 0x040fe20000410000 */
[C---:B------:R-:W-:Y:S01]  /*9010*/  FMUL.FTZ R42, R0.reuse, R42 ;  /* 0x0000002a002a7220 */ /* 0x040fe20000410000 */
[----:B------:R-:W-:Y:S03]  /*9020*/  FMUL.FTZ R43, R0, R43 ;  /* 0x0000002b002b7220 */ /* 0x000fe60000410000 */
        /* <DEDUP_REMOVED lines=44> */
[----:B------:R-:W-:Y:S01]  /*92f0*/  FMUL.FTZ R12, R100, R92 ;  /* 0x0000005c640c7220 */ /* 0x000fe20000410000 */
[----:B------:R-:W-:Y:S01]  /*9300*/  FMUL.FTZ R15, R0, R95 ;  /* 0x0000005f000f7220 */ /* 0x000fe20000410000 */
[C---:B------:R-:W-:Y:S01]  /*9310*/  FMUL.FTZ R80, R100.reuse, R80 ;  /* 0x0000005064507220 */ /* 0x040fe20000410000 */
[----:B------:R-:W-:Y:S01]  /*9320*/  FMUL.FTZ R81, R100, R81 ;  /* 0x0000005164517220 */ /* 0x000fe20000410000 */
[C---:B------:R-:W-:Y:S01]  /*9330*/  FMUL.FTZ R82, R0.reuse, R82 ;  /* 0x0000005200527220 */ /* 0x040fe20000410000 */
[----:B------:R-:W-:Y:S01]  /*9340*/  FMUL.FTZ R83, R0, R83 ;  /* 0x0000005300537220 */ /* 0x000fe20000410000 */
[----:B------:R-:W-:Y:S01]  /*9350*/  MUFU.EX2 R121, R121 ;  /* 0x0000007900797308 */ /* 0x000fe20000000800 */
[----:B------:R-:W-:Y:S01]  /*9360*/  FMUL.FTZ R17, R100, R89 ;  /* 0x0000005964117220 */ /* 0x000fe20000410000 */
[----:B------:R-:W-:Y:S01]  /*9370*/  FMUL.FTZ R19, R0, R91 ;  /* 0x0000005b00137220 */ /* 0x000fe20000410000 */
[C---:B------:R-:W-:Y:S01]  /*9380*/  FMUL.FTZ R84, R100.reuse, R84 ;  /* 0x0000005464547220 */ /* 0x040fe20000410000 */
[----:B------:R-:W-:Y:S01]  /*9390*/  FMUL.FTZ R85, R100, R85 ;  /* 0x0000005564557220 */ /* 0x000fe20000410000 */
[C---:B------:R-:W-:Y:S01]  /*93a0*/  FMUL.FTZ R86, R0.reuse, R86 ;  /* 0x0000005600567220 */ /* 0x040fe20000410000 */
[----:B------:R-:W-:Y:S01]  /*93b0*/  FMUL.FTZ R87, R0, R87 ;  /* 0x0000005700577220 */ /* 0x000fe20000410000 */
[----:B---3--:R-:W-:Y:S01]  /*93c0*/  F2FP.BF16.F32.PACK_AB R99, R118, R101 ;  /* 0x000000657663723e */ /* 0x008fe200000010ff */
[--C-:B------:R-:W-:Y:S01]  /*93d0*/  FFMA.FTZ R126, R25, UR4, -R120.reuse ;  /* 0x00000004197e7c23 */ /* 0x100fe20008010878 */
[--C-:B------:R-:W-:Y:S01]  /*93e0*/  FFMA.FTZ R168, R26, UR4, -R119.reuse ;  /* 0x000000041aa87c23 */ /* 0x100fe20008010877 */
[--C-:B------:R-:W-:Y:S01]  /*93f0*/  FFMA.FTZ R127, R27, UR4, -R119.reuse ;  /* 0x000000041b7f7c23 */ /* 0x100fe20008010877 */
[----:B------:R-:W-:Y:S01]  /*9400*/  FFMA.FTZ R149, R32, UR4, -R120 ;  /* 0x0000000420957c23 */ /* 0x000fe20008010878 */
[----:B------:R-:W-:Y:S01]  /*9410*/  LDSM.16.MT88.4 R24, [R136+0x9000] ;  /* 0x009000008818783b */ /* 0x000fe20000004200 */
[----:B------:R-:W-:Y:S01]  /*9420*/  FFMA.FTZ R170, R34, UR4, -R119 ;  /* 0x0000000422aa7c23 */ /* 0x000fe20008010877 */
[C---:B-1----:R-:W-:Y:S01]  /*9430*/  HMMA.16816.F32.BF16 R8, R96.reuse, R104, R8 ;  /* 0x000000686008723c */ /* 0x042fe20000041808 */
[----:B------:R-:W-:Y:S04]  /*9440*/  MUFU.EX2 R122, R122 ;  /* 0x0000007a007a7308 */ /* 0x000fe80000000800 */
[----:B------:R-:W-:Y:S01]  /*9450*/  FFMA.FTZ R117, R100, R171, R117 ;  /* 0x000000ab64757223 */ /* 0x000fe20000010075 */
[C---:B------:R-:W-:Y:S01]  /*9460*/  HMMA.16816.F32.BF16 R36, R96.reuse, R106, R36 ;  /* 0x0000006a6024723c */ /* 0x040fe20000041824 */
[----:B------:R-:W1:Y:S04]  /*9470*/  LDSM.16.MT88.4 R104, [R135+0x8000] ;  /* 0x008000008768783b */ /* 0x000e680000004200 */
[----:B------:R-:W-:Y:S01]  /*9480*/  MUFU.EX2 R124, R124 ;  /* 0x0000007c007c7308 */ /* 0x000fe20000000800 */
[----:B------:R-:W-:Y:S01]  /*9490*/  ISETP.GT.AND P1, PT, R151, 0x1, PT ;  /* 0x000000019700780c */ /* 0x000fe20003f24270 */
[----:B------:R-:W-:Y:S01]  /*94a0*/  FFMA.FTZ R103, R0, R169, R103 ;  /* 0x000000a900677223 */ /* 0x000fe20000010067 */
[C---:B------:R-:W-:Y:S07]  /*94b0*/  HMMA.16816.F32.BF16 R40, R96.reuse, R108, R40 ;  /* 0x0000006c6028723c */ /* 0x040fee0000041828 */
        /* <DEDUP_REMOVED lines=8> */
[----:B------:R-:W3:Y:S06]  /*9540*/  LDSM.16.MT88.4 R112, [R137+0xa000] ;  /* 0x00a000008970783b */ /* 0x000eec0000004200 */
[----:B------:R-:W-:Y:S01]  /*9550*/  MUFU.EX2 R168, R168 ;  /* 0x000000a800a87308 */ /* 0x000fe20000000800 */
[----:B------:R-:W-:Y:S03]  /*9560*/  FADD.FTZ R118, R118, R101 ;  /* 0x0000006576767221 */ /* 0x000fe60000010000 */
[----:B------:R-:W-:Y:S06]  /*9570*/  MOV R101, R2 ;  /* 0x0000000200657202 */ /* 0x000fec0000000f00 */
[----:B------:R-:W-:Y:S01]  /*9580*/  MUFU.EX2 R127, R127 ;  /* 0x0000007f007f7308 */ /* 0x000fe20000000800 */
[C---:B-1----:R-:W-:Y:S09]  /*9590*/  HMMA.16816.F32.BF16 R56, R96.reuse, R104, R56 ;  /* 0x000000686038723c */ /* 0x042ff20000041838 */
[----:B------:R-:W-:Y:S01]  /*95a0*/  MUFU.EX2 R149, R149 ;  /* 0x0000009500957308 */ /* 0x000fe20000000800 */
[C---:B------:R-:W-:Y:S01]  /*95b0*/  HMMA.16816.F32.BF16 R60, R96.reuse, R106, R60 ;  /* 0x0000006a603c723c */ /* 0x040fe2000004183c */
[----:B------:R-:W1:Y:S08]  /*95c0*/  LDSM.16.MT88.4 R104, [R136+0xa000] ;  /* 0x00a000008868783b */ /* 0x000e700000004200 */
[----:B------:R-:W-:Y:S01]  /*95d0*/  MUFU.EX2 R170, R170 ;  /* 0x000000aa00aa7308 */ /* 0x000fe20000000800 */
[C---:B--2---:R-:W-:Y:S06]  /*95e0*/  HMMA.16816.F32.BF16 R64, R96.reuse, R108, R64 ;  /* 0x0000006c6040723c */ /* 0x044fec0000041840 */
[C---:B------:R-:W-:Y:S01]  /*95f0*/  HMMA.16816.F32.BF16 R68, R96.reuse, R110, R68 ;  /* 0x0000006e6044723c */ /* 0x040fe20000041844 */
[----:B------:R-:W2:Y:S05]  /*9600*/  LDSM.16.MT88.4 R108, [R135+0xa000] ;  /* 0x00a00000876c783b */ /* 0x000eaa0000004200 */
[C---:B---3--:R-:W-:Y:S01]  /*9610*/  HMMA.16816.F32.BF16 R72, R96.reuse, R112, R72 ;  /* 0x000000706048723c */ /* 0x048fe20000041848 */
[----:B------:R3:W4:Y:S05]  /*9620*/  MUFU.EX2 R112, R13 ;  /* 0x0000000d00707308 */ /* 0x00072a0000000800 */
[C---:B------:R-:W-:Y:S05]  /*9630*/  HMMA.16816.F32.BF16 R76, R96.reuse, R114, R76 ;  /* 0x00000072604c723c */ /* 0x040fea000004184c */
[----:B------:R5:W-:Y:S01]  /*9640*/  MUFU.EX2 R114, R123 ;  /* 0x0000007b00727308 */ /* 0x000be20000000800 */
[--C-:B------:R-:W-:Y:S01]  /*9650*/  FFMA.FTZ R113, R14, UR4, -R119.reuse ;  /* 0x000000040e717c23 */ /* 0x100fe20008010877 */
[----:B------:R-:W-:Y:S01]  /*9660*/  FMUL.FTZ R14, R0, R94 ;  /* 0x0000005e000e7220 */ /* 0x000fe20000410000 */
[----:B------:R-:W-:Y:S03]  /*9670*/  FFMA.FTZ R115, R16, UR4, -R120 ;  /* 0x0000000410737c23 */ /* 0x000fe60008010878 */
[C---:B------:R-:W-:Y:S04]  /*9680*/  FMUL.FTZ R16, R100.reuse, R88 ;  /* 0x0000005864107220 */ /* 0x040fe80000410000 */
[----:B------:R-:W2:Y:S01]  /*9690*/  MUFU.EX2 R113, R113 ;  /* 0x0000007100717308 */ /* 0x000ea20000000800 */
[----:B---3--:R-:W-:Y:S01]  /*96a0*/  FMUL.FTZ R13, R100, R93 ;  /* 0x0000005d640d7220 */ /* 0x008fe20000410000 */
[----:B----4-:R-:W-:Y:S01]  /*96b0*/  F2FP.BF16.F32.PACK_AB R88, R112, R121 ;  /* 0x000000797058723e */ /* 0x010fe200000010ff */
[----:B------:R-:W3:Y:S05]  /*96c0*/  LDSM.16.MT88.4 R92, [R139+0x8800] ;  /* 0x008800008b5c783b */ /* 0x000eea0000004200 */
[C---:B-1----:R-:W-:Y:S02]  /*96d0*/  HMMA.16816.F32.BF16 R12, R96.reuse, R104, R12 ;  /* 0x00000068600c723c */ /* 0x042fe4000004180c */
[----:B------:R-:W1:Y:S01]  /*96e0*/  MUFU.EX2 R115, R115 ;  /* 0x0000007300737308 */ /* 0x000e620000000800 */
[--C-:B-----5:R-:W-:Y:S01]  /*96f0*/  FFMA.FTZ R123, R18, UR4, -R119.reuse ;  /* 0x00000004127b7c23 */ /* 0x120fe20008010877 */
[----:B------:R-:W-:Y:S01]  /*9700*/  FMUL.FTZ R18, R0, R90 ;  /* 0x0000005a00127220 */ /* 0x000fe20000410000 */
[----:B------:R-:W-:Y:S01]  /*9710*/  MOV R0, R3 ;  /* 0x0000000300007202 */ /* 0x000fe20000000f00 */
[C---:B------:R-:W-:Y:S01]  /*9720*/  HMMA.16816.F32.BF16 R80, R96.reuse, R106, R80 ;  /* 0x0000006a6050723c */ /* 0x040fe20000041850 */
[----:B------:R-:W4:Y:S05]  /*9730*/  LDSM.16.MT88.4 R104, [R137+0x8800] ;  /* 0x008800008968783b */ /* 0x000f2a0000004200 */
[----:B------:R-:W5:Y:S01]  /*9740*/  MUFU.EX2 R123, R123 ;  /* 0x0000007b007b7308 */ /* 0x000f620000000800 */
[----:B--2---:R-:W-:Y:S01]  /*9750*/  F2FP.BF16.F32.PACK_AB R89, R114, R113 ;  /* 0x000000717259723e */ /* 0x004fe200000010ff */
[C---:B------:R-:W-:Y:S03]  /*9760*/  HMMA.16816.F32.BF16 R16, R96.reuse, R108, R16 ;  /* 0x0000006c6010723c */ /* 0x040fe60000041810 */
[----:B------:R-:W-:Y:S03]  /*9770*/  FADD.FTZ R113, R113, R118 ;  /* 0x0000007671717221 */ /* 0x000fe60000010000 */
[----:B------:R-:W-:Y:S01]  /*9780*/  HMMA.16816.F32.BF16 R84, R96, R110, R84 ;  /* 0x0000006e6054723c */ /* 0x000fe20000041854 */
[----:B------:R-:W2:Y:S04]  /*9790*/  LDSM.16.MT88.4 R96, [R136+0x8800] ;  /* 0x008800008860783b */ /* 0x000ea80000004200 */
[----:B-1----:R-:W-:Y:S01]  /*97a0*/  F2FP.BF16.F32.PACK_AB R90, R122, R115 ;  /* 0x000000737a5a723e */ /* 0x002fe200000010ff */
[--C-:B------:R-:W-:Y:S01]  /*97b0*/  FFMA.FTZ R108, R20, UR4, -R120.reuse ;  /* 0x00000004146c7c23 */ /* 0x100fe20008010878 */
[--C-:B------:R-:W-:Y:S01]  /*97c0*/  FFMA.FTZ R109, R21, UR4, -R120.reuse ;  /* 0x00000004156d7c23 */ /* 0x100fe20008010878 */
        /* <DEDUP_REMOVED lines=10> */
[----:B------:R-:W3:Y:S05]  /*9870*/  LDSM.16.MT88.4 R92, [R135+0x8800] ;  /* 0x00880000875c783b */ /* 0x000eea0000004200 */
[C---:B----4-:R-:W-:Y:S03]  /*9880*/  HMMA.16816.F32.BF16 R40, R88.reuse, R104, R40 ;  /* 0x000000685828723c */ /* 0x050fe60000041828 */
[----:B------:R-:W-:Y:S03]  /*9890*/  MUFU.EX2 R110, R110 ;  /* 0x0000006e006e7308 */ /* 0x000fe60000000800 */
[C---:B------:R-:W-:Y:S01]  /*98a0*/  HMMA.16816.F32.BF16 R44, R88.reuse, R106, R44 ;  /* 0x0000006a582c723c */ /* 0x040fe2000004182c */
[----:B------:R-:W4:Y:S06]  /*98b0*/  LDSM.16.MT88.4 R104, [R139+0xa800] ;  /* 0x00a800008b68783b */ /* 0x000f2c0000004200 */
[----:B------:R-:W5:Y:S01]  /*98c0*/  MUFU.EX2 R111, R111 ;  /* 0x0000006f006f7308 */ /* 0x000f620000000800 */
[----:B-1----:R-:W-:Y:S01]  /*98d0*/  F2FP.BF16.F32.PACK_AB R20, R109, R108 ;  /* 0x0000006c6d14723e */ /* 0x002fe200000010ff */
[C---:B--2---:R-:W-:Y:S06]  /*98e0*/  HMMA.16816.F32.BF16 R48, R88.reuse, R96, R48 ;  /* 0x000000605830723c */ /* 0x044fec0000041830 */
[C---:B------:R-:W-:Y:S01]  /*98f0*/  HMMA.16816.F32.BF16 R52, R88.reuse, R98, R52 ;  /* 0x000000625834723c */ /* 0x040fe20000041834 */
[----:B------:R-:W1:Y:S04]  /*9900*/  LDSM.16.MT88.4 R96, [R137+0xa800] ;  /* 0x00a800008960783b */ /* 0x000e680000004200 */
[----:B-----5:R-:W-:Y:S01]  /*9910*/  F2FP.BF16.F32.PACK_AB R21, R111, R110 ;  /* 0x0000006e6f15723e */ /* 0x020fe200000010ff */
[C---:B---3--:R-:W-:Y:S06]  /*9920*/  HMMA.16816.F32.BF16 R56, R88.reuse, R92, R56 ;  /* 0x0000005c5838723c */ /* 0x048fec0000041838 */
        /* <DEDUP_REMOVED lines=16> */
[--C-:B------:R-:W-:Y:S01]  /*9a30*/  FFMA.FTZ R105, R29, UR4, -R120.reuse ;  /* 0x000000041d697c23 */ /* 0x100fe20008010878 */
[C---:B------:R-:W-:Y:S01]  /*9a40*/  HMMA.16816.F32.BF16 R36, R20.reuse, R98, R36 ;  /* 0x000000621424723c */ /* 0x040fe20000041824 */
[----:B------:R-:W-:Y:S04]  /*9a50*/  MUFU.EX2 R104, R104 ;  /* 0x0000006800687308 */ /* 0x000fe80000000800 */
[--C-:B------:R-:W-:Y:S01]  /*9a60*/  FFMA.FTZ R106, R30, UR4, -R119.reuse ;  /* 0x000000041e6a7c23 */ /* 0x100fe20008010877 */
[--C-:B------:R-:W-:Y:S01]  /*9a70*/  FFMA.FTZ R107, R31, UR4, -R119.reuse ;  /* 0x000000041f6b7c23 */ /* 0x100fe20008010877 */
        /* <DEDUP_REMOVED lines=25> */
[C---:B------:R-:W-:Y:S05]  /*9c10*/  HMMA.16816.F32.BF16 R80, R20.reuse, R90, R80 ;  /* 0x0000005a1450723c */ /* 0x040fea0000041850 */
[----:B------:R-:W-:Y:S01]  /*9c20*/  FADD.FTZ R88, R5, R117 ;  /* 0x0000007505587221 */ /* 0x000fe20000010000 */
[----:B------:R-:W-:Y:S05]  /*9c30*/  FADD.FTZ R5, R123, R114 ;  /* 0x000000727b057221 */ /* 0x000fea0000010000 */
[----:B------:R-:W-:Y:S01]  /*9c40*/  FADD.FTZ R7, R7, R88 ;  /* 0x0000005807077221 */ /* 0x000fe20000010000 */
[----:B------:R-:W-:Y:S03]  /*9c50*/  FADD.FTZ R5, R124, R5 ;  /* 0x000000057c057221 */ /* 0x000fe60000010000 */
[----:B------:R-:W-:Y:S01]  /*9c60*/  FADD.FTZ R116, R116, R7 ;  /* 0x0000000774747221 */ /* 0x000fe20000010000 */
[----:B------:R-:W-:Y:S01]  /*9c70*/  FADD.FTZ R110, R110, R5 ;  /* 0x000000056e6e7221 */ /* 0x000fe20000010000 */
[C---:B--2---:R-:W-:Y:S03]  /*9c80*/  HMMA.16816.F32.BF16 R16, R20.reuse, R92, R16 ;  /* 0x0000005c1410723c */ /* 0x044fe60000041810 */
[----:B------:R-:W-:Y:S01]  /*9c90*/  IADD3 R5, R151, -0x1, RZ ;  /* 0xffffffff97057810 */ /* 0x000fe20007ffe0ff */
[----:B------:R-:W-:Y:S01]  /*9ca0*/  FADD.FTZ R121, R121, R116 ;  /* 0x0000007479797221 */ /* 0x000fe20000010000 */
[----:B------:R-:W-:Y:S01]  /*9cb0*/  FADD.FTZ R111, R111, R110 ;  /* 0x0000006e6f6f7221 */ /* 0x000fe20000010000 */
[----:B------:R-:W-:Y:S05]  /*9cc0*/  HMMA.16816.F32.BF16 R84, R20, R94, R84 ;  /* 0x0000005e1454723c */ /* 0x000fea0000041854 */
[----:B------:R-:W-:Y:S01]  /*9cd0*/  FADD.FTZ R112, R112, R121 ;  /* 0x0000007970707221 */ /* 0x000fe20000010000 */
[----:B------:R-:W-:Y:S01]  /*9ce0*/  FADD.FTZ R168, R168, R111 ;  /* 0x0000006fa8a87221 */ /* 0x000fe20000010000 */
[----:B------:R-:W-:Y:S04]  /*9cf0*/  F2FP.BF16.F32.PACK_AB R20, R105, R104 ;  /* 0x000000686914723e */ /* 0x000fe800000010ff */
[----:B------:R-:W-:Y:S01]  /*9d00*/  F2FP.BF16.F32.PACK_AB R21, R107, R106 ;  /* 0x0000006a6b15723e */ /* 0x000fe200000010ff */
[----:B------:R-:W-:Y:S01]  /*9d10*/  FADD.FTZ R115, R115, R112 ;  /* 0x0000007073737221 */ /* 0x000fe20000010000 */
[----:B-----5:R-:W-:Y:S01]  /*9d20*/  F2FP.BF16.F32.PACK_AB R22, R120, R149 ;  /* 0x000000957816723e */ /* 0x020fe200000010ff */
[----:B------:R-:W-:Y:S01]  /*9d30*/  FADD.FTZ R127, R127, R168 ;  /* 0x000000a87f7f7221 */ /* 0x000fe20000010000 */
[----:B---3--:R-:W-:Y:S01]  /*9d40*/  F2FP.BF16.F32.PACK_AB R23, R119, R170 ;  /* 0x000000aa7717723e */ /* 0x008fe200000010ff */
[----:B------:R-:W-:Y:S01]  /*9d50*/  FADD.FTZ R115, R122, R115 ;  /* 0x000000737a737221 */ /* 0x000fe20000010000 */
[----:B------:R-:W-:Y:S01]  /*9d60*/  MOV R151, R5 ;  /* 0x0000000500977202 */ /* 0x000fe20000000f00 */
[----:B------:R-:W-:Y:S02]  /*9d70*/  FADD.FTZ R106, R106, R127 ;  /* 0x0000007f6a6a7221 */ /* 0x000fe40000010000 */
[----:B------:R-:W-:Y:S02]  /*9d80*/  FADD.FTZ R6, R108, R115 ;  /* 0x000000736c067221 */ /* 0x000fe40000010000 */
[C---:B------:R-:W-:Y:S01]  /*9d90*/  HMMA.16816.F32.BF16 R96, R20.reuse, R28, R8 ;  /* 0x0000001c1460723c */ /* 0x040fe20000041808 */
[----:B------:R-:W2:Y:S02]  /*9da0*/  LDSM.16.MT88.4 R8, [R135+0x9800] ;  /* 0x009800008708783b */ /* 0x000ea40000004200 */
[----:B------:R-:W-:Y:S01]  /*9db0*/  FADD.FTZ R6, R109, R6 ;  /* 0x000000066d067221 */ /* 0x000fe20000010000 */
[----:B------:R-:W-:Y:S02]  /*9dc0*/  FADD.FTZ R107, R107, R106 ;  /* 0x0000006a6b6b7221 */ /* 0x000fe40000010000 */
[C---:B------:R-:W-:Y:S03]  /*9dd0*/  HMMA.16816.F32.BF16 R36, R20.reuse, R30, R36 ;  /* 0x0000001e1424723c */ /* 0x040fe60000041824 */
[----:B------:R-:W3:Y:S02]  /*9de0*/  LDSM.16.MT88.4 R28, [R139+0xb800] ;  /* 0x00b800008b1c783b */ /* 0x000ee40000004200 */
        /* <DEDUP_REMOVED lines=9> */
[----:B------:R-:W4:Y:S04]  /*9e80*/  LDSM.16.MT88.4 R32, [R136+0xb800] ;  /* 0x00b800008820783b */ /* 0x000f280000004200 */
[----:B------:R-:W-:Y:S01]  /*9e90*/  FADD.FTZ R149, R149, R104 ;  /* 0x0000006895957221 */ /* 0x000fe20000010000 */
[----:B------:R-:W-:Y:S01]  /*9ea0*/  FADD.FTZ R170, R170, R107 ;  /* 0x0000006baaaa7221 */ /* 0x000fe20000010000 */
[C---:B--2---:R-:W-:Y:S04]  /*9eb0*/  HMMA.16816.F32.BF16 R56, R20.reuse, R8, R56 ;  /* 0x000000081438723c */ /* 0x044fe80000041838 */
[----:B------:R-:W-:Y:S01]  /*9ec0*/  FADD.FTZ R171, R120, R149 ;  /* 0x0000009578ab7221 */ /* 0x000fe20000010000 */
[----:B------:R-:W-:Y:S01]  /*9ed0*/  FADD.FTZ R169, R119, R170 ;  /* 0x000000aa77a97221 */ /* 0x000fe20000010000 */
        /* <DEDUP_REMOVED lines=13> */
.L_x_6724:
        /* <DEDUP_REMOVED lines=91> */
[----:B---3--:R-:W-:Y:S01]  /*a560*/  @P4 FMUL.FTZ R12, R5, 0.69314718246459960938 ;  /* 0x3f317218050c4820 */ /* 0x008fe20000410000 */
[----:B------:R-:W-:-:S02]  /*a570*/  LOP3.LUT R7, R6, 0x3ffffffc, RZ, 0xc0, !PT ;  /* 0x3ffffffc06077812 */ /* 0x000fc400078ec0ff */
[----:B------:R-:W-:Y:S02]  /*a580*/  SHF.L.U32 R10, R8, 0x6, RZ ;  /* 0x00000006080a7819 */ /* 0x000fe400000006ff */
[----:B------:R-:W-:Y:S02]  /*a590*/  SHF.R.S32.HI R6, RZ, 0x5, R9 ;  /* 0x00000005ff067819 */ /* 0x000fe40000011409 */
[----:B------:R-:W-:Y:S02]  /*a5a0*/  IADD3 R7, -R7, R0, RZ ;  /* 0x0000000007077210 */ /* 0x000fe40007ffe1ff */
[----:B------:R-:W-:Y:S02]  /*a5b0*/  LOP3.LUT R10, R10, 0x1c0, RZ, 0xc0, !PT ;  /* 0x000001c00a0a7812 */ /* 0x000fe400078ec0ff */
[----:B------:R-:W-:Y:S02]  /*a5c0*/  LOP3.LUT R11, R8, 0x1, RZ, 0xc0, !PT ;  /* 0x00000001080b7812 */ /* 0x000fe400078ec0ff */
[----:B------:R-:W-:-:S02]  /*a5d0*/  LEA R7, R6, R7, 0x9 ;  /* 0x0000000706077211 */ /* 0x000fc400078e48ff */
[----:B------:R-:W-:Y:S02]  /*a5e0*/  LEA.HI R10, R10, R10, RZ, 0x1d ;  /* 0x0000000a0a0a7211 */ /* 0x000fe400078fe8ff */
[----:B------:R-:W-:Y:S02]  /*a5f0*/  ISETP.NE.U32.AND P0, PT, R11, 0x1, PT ;  /* 0x000000010b00780c */ /* 0x000fe40003f05070 */
[----:B------:R-:W-:Y:S02]  /*a600*/  LEA R7, R7, R10, 0x1 ;  /* 0x0000000a07077211 */ /* 0x000fe400078e08ff */
[----:B------:R-:W-:Y:S02]  /*a610*/  R2P PR, R8, 0x6 ;  /* 0x0000000608007804 */ /* 0x000fe40000000000 */
[----:B------:R-:W-:Y:S01]  /*a620*/  LEA R7, R7, UR4, 0x1 ;  /* 0x0000000407077c11 */ /* 0x000fe2000f8e08ff */
        /* <DEDUP_REMOVED lines=70> */
[----:B------:R-:W-:Y:S04]  /*aa90*/  STS [R15+0x2400], R74 ;  /* 0x0024004a0f007388 */ /* 0x000fe80000000800 */
[----:B------:R-:W-:Y:S04]  /*aaa0*/  STS [R17+0x2000], R76 ;  /* 0x0020004c11007388 */ /* 0x000fe80000000800 */
[----:B------:R-:W-:Y:S01]  /*aab0*/  STS [R17+0x2400], R78 ;  /* 0x0024004e11007388 */ /* 0x000fe20000000800 */
[----:B---3--:R-:W3:Y:S03]  /*aac0*/  @P3 LDC R7, c[0x0][0x2e8] ;  /* 0x0000ba00ff073b82 */ /* 0x008ee60000000800 */
[----:B------:R-:W-:Y:S04]  /*aad0*/  STS [R19+0x2000], R92 ;  /* 0x0020005c13007388 */ /* 0x000fe80000000800 */
[----:B------:R2:W-:Y:S01]  /*aae0*/  STS [R19+0x2400], R94 ;  /* 0x0024005e13007388 */ /* 0x0005e20000000800 */
[----:B----4-:R-:W4:Y:S03]  /*aaf0*/  @P3 MUFU.LG2 R13, R4 ;  /* 0x00000004000d3308 */ /* 0x010f260000000c00 */
[----:B------:R1:W-:Y:S04]  /*ab00*/  STS [R21+0x2000], R80 ;  /* 0x0020005015007388 */ /* 0x0003e80000000800 */
[----:B------:R1:W-:Y:S04]  /*ab10*/  STS [R21+0x2400], R82 ;  /* 0x0024005215007388 */ /* 0x0003e80000000800 */
[----:B------:R1:W-:Y:S04]  /*ab20*/  STS [R23+0x2000], R88 ;  /* 0x0020005817007388 */ /* 0x0003e80000000800 */
[----:B------:R1:W-:Y:S01]  /*ab30*/  STS [R23+0x2400], R90 ;  /* 0x0024005a17007388 */ /* 0x0003e20000000800 */
[----:B----4-:R-:W-:-:S03]  /*ab40*/  @P3 FMUL.FTZ R13, R13, 0.69314718246459960938 ;  /* 0x3f3172180d0d3820 */ /* 0x010fc60000410000 */
[----:B------:R4:W-:Y:S04]  /*ab50*/  STS [R25+0x2000], R84 ;  /* 0x0020005419007388 */ /* 0x0009e80000000800 */
[----:B------:R4:W-:Y:S01]  /*ab60*/  STS [R25+0x2400], R86 ;  /* 0x0024005619007388 */ /* 0x0009e20000000800 */
[----:B--2---:R-:W-:Y:S01]  /*ab70*/  @P0 IMAD.WIDE.U32 R18, R150, R10, RZ ;  /* 0x0000000a96120225 */ /* 0x004fe200078e00ff */
[----:B------:R-:W-:-:S03]  /*ab80*/  MOV R10, 0x7f800000 ;  /* 0x7f800000000a7802 */ /* 0x000fc60000000f00 */
[----:B------:R-:W-:Y:S01]  /*ab90*/  @P0 IMAD R16, R150, R11, R19 ;  /* 0x0000000b96100224 */ /* 0x000fe200078e0213 */
[----:B------:R-:W-:Y:S01]  /*aba0*/  MOV R11, 0x7f800000 ;  /* 0x7f800000000b7802 */ /* 0x000fe20000000f00 */
[----:B------:R-:W-:Y:S06]  /*abb0*/  @P0 BRA `(.L_x_6729) ;  /* 0x00000000001c0947 */ /* 0x000fec0003800000 */
[----:B------:R-:W2:Y:S01]  /*abc0*/  S2R R15, SR_CTAID.Y ;  /* 0x00000000000f7919 */ /* 0x000ea20000002600 */
[----:B------:R-:W5:Y:S01]  /*abd0*/  LDC.64 R4, c[0x0][0x290] ;  /* 0x0000a400ff047b82 */ /* 0x000f620000000a00 */
[----:B--2---:R-:W-:Y:S01]  /*abe0*/  SHF.R.S32.HI R17, RZ, 0x1f, R15 ;  /* 0x0000001fff117819 */ /* 0x004fe2000001140f */
[----:B-----5:R-:W-:-:S04]  /*abf0*/  IMAD.WIDE.U32 R18, R15, R4, RZ ;  /* 0x000000040f127225 */ /* 0x020fc800078e00ff */
[----:B------:R-:W-:-:S04]  /*ac00*/  IMAD R14, R17, R4, RZ ;  /* 0x00000004110e7224 */ /* 0x000fc800078e02ff */
[----:B------:R-:W-:-:S05]  /*ac10*/  IMAD R5, R15, R5, R14 ;  /* 0x000000050f057224 */ /* 0x000fca00078e020e */
[----:B------:R-:W-:Y:S02]  /*ac20*/  IADD3 R16, R19, R5, RZ ;  /* 0x0000000513107210 */ /* 0x000fe40007ffe0ff */
.L_x_6729:
[----:B-1----:R-:W-:Y:S01]  /*ac30*/  @P4 FFMA.FTZ R10, R3, R8, R12 ;  /* 0x00000008030a4223 */ /* 0x002fe2000001000c */
[----:B---3--:R-:W-:Y:S01]  /*ac40*/  @P3 FFMA.FTZ R11, R2, R7, R13 ;  /* 0x00000007020b3223 */ /* 0x008fe2000001000d */
        /* <DEDUP_REMOVED lines=8> */
.L_x_6730:
[----:B------:R-:W1:Y:S01]  /*acd0*/  S2R R3, SR_CTAID.Y ;  /* 0x0000000000037919 */ /* 0x000e620000002600 */
[----:B------:R-:W1:Y:S08]  /*ace0*/  S2UR UR6, SR_CTAID.Z ;  /* 0x00000000000679c3 */ /* 0x000e700000002700 */
[----:B------:R-:W1:Y:S08]  /*acf0*/  LDC R2, c[0x0][0x270] ;  /* 0x00009c00ff027b82 */ /* 0x000e700000000800 */
[----:B------:R-:W2:Y:S01]  /*ad00*/  LDC R5, c[0x0][0x2c4] ;  /* 0x0000b100ff057b82 */ /* 0x000ea20000000800 */
[----:B-1----:R-:W-:-:S04]  /*ad10*/  IMAD R2, R3, R2, UR6 ;  /* 0x0000000603027e24 */ /* 0x002fc8000f8e0202 */
[----:B--2---:R-:W-:-:S07]  /*ad20*/  IMAD R5, R2, R5, RZ ;  /* 0x0000000502057224 */ /* 0x004fce00078e02ff */
.L_x_6731:
[----:B------:R-:W-:Y:S01]  /*ad30*/  LOP3.LUT R9, R9, 0xffffffe0, RZ, 0xc0, !PT ;  /* 0xffffffe009097812 */ /* 0x000fe200078ec0ff */
[----:B------:R-:W1:Y:S01]  /*ad40*/  S2R R7, SR_TID.X ;  /* 0x0000000000077919 */ /* 0x000e620000002100 */
        /* <DEDUP_REMOVED lines=10> */
[----:B------:R-:W2:Y:S01]  /*adf0*/  S2R R0, SR_CTAID.X ;  /* 0x0000000000007919 */ /* 0x000ea20000002500 */
[C---:B------:R-:W-:Y:S01]  /*ae00*/  ISETP.GE.AND P2, PT, R3.reuse, R146, PT ;  /* 0x000000920300720c */ /* 0x040fe20003f46270 */
[----:B------:R-:W-:Y:S01]  /*ae10*/  ULDC.64 UR4, c[0x0][0x2b0] ;  /* 0x0000ac0000047ab9 */ /* 0x000fe20000000a00 */
[----:B--2---:R-:W-:Y:S02]  /*ae20*/  IMAD R0, R0, 0x40, R5 ;  /* 0x0000004000007824 */ /* 0x004fe400078e0205 */
        /* <DEDUP_REMOVED lines=9> */
.L_x_6733:
[----:B------:R-:W-:Y:S05]  /*aec0*/  BSYNC B0 ;  /* 0x0000000000007941 */ /* 0x000fea0003800000 */
.L_x_6732:
[----:B------:R-:W3:Y:S01]  /*aed0*/  S2UR UR5, SR_CTAID.X ;  /* 0x00000000000579c3 */ /* 0x000ee20000002500 */
[----:B-1----:R-:W-:Y:S01]  /*aee0*/  SHF.R.S32.HI R0, RZ, 0x1f, R7 ;  /* 0x0000001fff007819 */ /* 0x002fe20000011407 */
[----:B------:R1:W1:Y:S01]  /*aef0*/  LDS.128 R12, [R153+0x1800] ;  /* 0x00180000990c7984 */ /* 0x0002620000000c00 */
[----:B------:R-:W-:Y:S01]  /*af00*/  SHF.R.S32.HI R155, RZ, 0x1f, R154 ;  /* 0x0000001fff9b7819 */ /* 0x000fe2000001149a */
[----:B------:R-:W-:Y:S01]  /*af10*/  BSSY B0, `(.L_x_6734) ;  /* 0x0000027000007945 */ /* 0x000fe20003800000 */
[----:B------:R-:W-:Y:S01]  /*af20*/  LEA.HI R7, R0, R7, RZ, 0x3 ;  /* 0x0000000700077211 */ /* 0x000fe200078f18ff */
[----:B--2---:R2:W1:Y:S02]  /*af30*/  LDS.128 R8, [R153+0x3800] ;  /* 0x0038000099087984 */ /* 0x0044640000000c00 */
[----:B------:R-:W5:Y:S01]  /*af40*/  LDC.64 R4, c[0x0][0x298] ;  /* 0x0000a600ff047b82 */ /* 0x000f620000000a00 */
[----:B------:R-:W-:Y:S01]  /*af50*/  SHF.R.S32.HI R7, RZ, 0x3, R7 ;  /* 0x00000003ff077819 */ /* 0x000fe20000011407 */
[----:B------:R2:W1:Y:S04]  /*af60*/  LDS.128 R20, [R153] ;  /* 0x0000000099147984 */ /* 0x0004680000000c00 */
[----:B------:R-:W-:-:S02]  /*af70*/  VIADD R17, R7, 0x10 ;  /* 0x0000001007117836 */ /* 0x000fc40000000000 */
[----:B------:R-:W4:Y:S03]  /*af80*/  LDC.64 R2, c[0x0][0x2a0] ;  /* 0x0000a800ff027b82 */ /* 0x000f260000000a00 */
[----:B------:R-:W-:Y:S01]  /*af90*/  ISETP.GE.AND P3, PT, R17, R146, PT ;  /* 0x000000921100720c */ /* 0x000fe20003f66270 */
[----:B------:R-:W-:Y:S01]  /*afa0*/  VIADD R17, R7, 0x20 ;  /* 0x0000002007117836 */ /* 0x000fe20000000000 */
[----:B---3--:R-:W-:-:S04]  /*afb0*/  USHF.L.U32 UR5, UR5, 0x6, URZ ;  /* 0x0000000605057899 */ /* 0x008fc8000800063f */
[----:B------:R-:W-:Y:S01]  /*afc0*/  ISETP.GE.AND P2, PT, R17, R146, PT ;  /* 0x000000921100720c */ /* 0x000fe20003f46270 */
[----:B------:R-:W-:Y:S01]  /*afd0*/  USHF.R.S32.HI UR4, URZ, 0x1f, UR5 ;  /* 0x0000001f3f047899 */ /* 0x000fe20008011405 */
[----:B-----5:R-:W-:-:S05]  /*afe0*/  IMAD.WIDE.U32 R154, R4, UR5, R154 ;  /* 0x00000005049a7c25 */ /* 0x020fca000f8e009a */
[----:B------:R-:W-:Y:S01]  /*aff0*/  IMAD R0, R4, UR4, RZ ;  /* 0x0000000404007c24 */ /* 0x000fe2000f8e02ff */
[----:B------:R-:W-:Y:S01]  /*b000*/  IADD3 R28, P0, R18, R154, RZ ;  /* 0x0000009a121c7210 */ /* 0x000fe20007f1e0ff */
[----:B------:R-:W-:Y:S02]  /*b010*/  USHF.R.S32.HI UR4, URZ, 0x1f, UR6 ;  /* 0x0000001f3f047899 */ /* 0x000fe40008011406 */
[----:B------:R-:W-:-:S04]  /*b020*/  IMAD R19, R5, UR5, R0 ;  /* 0x0000000505137c24 */ /* 0x000fc8000f8e0200 */
[----:B----4-:R-:W-:Y:S01]  /*b030*/  IMAD R0, R2, UR4, RZ ;  /* 0x0000000402007c24 */ /* 0x010fe2000f8e02ff */
[----:B------:R-:W-:Y:S01]  /*b040*/  IADD3.X R29, R16, R19, R155, P0, !PT ;  /* 0x00000013101d7210 */ /* 0x000fe200007fe49b */
[C---:B------:R-:W-:Y:S01]  /*b050*/  VIADD R19, R7.reuse, 0x30 ;  /* 0x0000003007137836 */ /* 0x040fe20000000000 */
[-C--:B------:R-:W-:Y:S01]  /*b060*/  ISETP.GE.AND P0, PT, R7, R146.reuse, PT ;  /* 0x000000920700720c */ /* 0x080fe20003f06270 */
[----:B------:R-:W-:Y:S01]  /*b070*/  IMAD R31, R3, UR6, R0 ;  /* 0x00000006031f7c24 */ /* 0x000fe2000f8e0200 */
[----:B------:R-:W-:Y:S01]  /*b080*/  SHF.R.S32.HI R3, RZ, 0x1f, R7 ;  /* 0x0000001fff037819 */ /* 0x000fe20000011407 */
[----:B------:R-:W-:Y:S01]  /*b090*/  IMAD.WIDE.U32 R28, R2, UR6, R28 ;  /* 0x00000006021c7c25 */ /* 0x000fe2000f8e001c */
[----:B------:R-:W-:Y:S02]  /*b0a0*/  ISETP.GE.AND P1, PT, R19, R146, PT ;  /* 0x000000921300720c */ /* 0x000fe40003f26270 */
[----:B------:R2:W3:Y:S01]  /*b0b0*/  LDS.128 R16, [R153+0x2000] ;  /* 0x0020000099107984 */ /* 0x0004e20000000c00 */
[----:B------:R-:W-:-:S06]  /*b0c0*/  IMAD.IADD R31, R31, 0x1, R29 ;  /* 0x000000011f1f7824 */ /* 0x000fcc00078e021d */
        /* <DEDUP_REMOVED lines=9> */
[----:B------:R1:W-:Y:S04]  /*b160*/  STG.E.128 desc[UR10][R26.64], R20 ;  /* 0x000000141a007986 */ /* 0x0003e8000c101d0a */
[----:B---3--:R1:W-:Y:S02]  /*b170*/  STG.E.128 desc[UR10][R26.64+0x80], R16 ;  /* 0x000080101a007986 */ /* 0x0083e4000c101d0a */
.L_x_6735:
[----:B------:R-:W-:Y:S05]  /*b180*/  BSYNC B0 ;  /* 0x0000000000007941 */ /* 0x000fea0003800000 */
.L_x_6734:
[----:B-1----:R1:W4:Y:S01]  /*b190*/  LDS.128 R20, [R153+0x800] ;  /* 0x0008000099147984 */ /* 0x0023220000000c00 */
[----:B------:R-:W-:Y:S03]  /*b1a0*/  BSSY B0, `(.L_x_6736) ;  /* 0x0000010000007945 */ /* 0x000fe60003800000 */
[----:B---3--:R1:W3:Y:S01]  /*b1b0*/  LDS.128 R16, [R153+0x2800] ;  /* 0x0028000099107984 */ /* 0x0082e20000000c00 */
        /* <DEDUP_REMOVED lines=13> */
[----:B---3--:R4:W-:Y:S02]  /*b290*/  STG.E.128 desc[UR10][R24.64+0x80], R16 ;  /* 0x0000801018007986 */ /* 0x0089e4000c101d0a */
.L_x_6737:
[----:B------:R-:W-:Y:S05]  /*b2a0*/  BSYNC B0 ;  /* 0x0000000000007941 */ /* 0x000fea0003800000 */
.L_x_6736:
        /* <DEDUP_REMOVED lines=17> */
.L_x_6739:
[----:B------:R-:W-:Y:S05]  /*b3c0*/  BSYNC B0 ;  /* 0x0000000000007941 */ /* 0x000fea0003800000 */
.L_x_6738:
[----:B------:R-:W-:Y:S05]  /*b3d0*/  @P1 EXIT ;  /* 0x000000000000194d */ /* 0x000fea0003800000 */
        /* <DEDUP_REMOVED lines=11> */
[----:B------:R-:W-:Y:S04]  /*b490*/  STG.E.128 desc[UR10][R4.64], R12 ;  /* 0x0000000c04007986 */ /* 0x000fe8000c101d0a */
[----:B------:R-:W-:Y:S01]  /*b4a0*/  STG.E.128 desc[UR10][R4.64+0x80], R8 ;  /* 0x0000800804007986 */ /* 0x000fe2000c101d0a */
[----:B------:R-:W-:Y:S05]  /*b4b0*/  EXIT ;  /* 0x000000000000794d */ /* 0x000fea0003800000 */
.L_x_6740:
        /* <DEDUP_REMOVED lines=12> */
.L_x_8526:


//--------------------- .text._ZN5flash24flash_fwd_splitkv_kernelI23Flash_fwd_kernel_traitsILi128ELi64ELi64ELi4ELb0ELb0EN7cutlass10bfloat16_tE19Flash_kernel_traitsILi128ELi64ELi64ELi4ES3_EELb1ELb0ELb0ELb0ELb1ELb1ELb0ELb0EEEvNS_16Flash_fwd_paramsE --------------------------
	.section	.text._ZN5flash24flash_fwd_splitkv_kernelI23Flash_fwd_kernel_traitsILi128ELi64ELi64ELi4ELb0ELb0EN7cutlass10bfloat16_tE19Flash_kernel_traitsILi128ELi64ELi64ELi4ES3_EELb1ELb0ELb0ELb0ELb1ELb1ELb0ELb0EEEvNS_16Flash_fwd_paramsE,"ax",@progbits
	.align	128
        .global         _ZN5flash24flash_fwd_splitkv_kernelI23Flash_fwd_kernel_traitsILi128ELi64ELi64ELi4ELb0ELb0EN7cutlass10bfloat16_tE19Flash_kernel_traitsILi128ELi64ELi64ELi4ES3_EELb1ELb0ELb0ELb0ELb1ELb1ELb0ELb0EEEvNS_16Flash_fwd_paramsE
        .type           _ZN5flash24flash_fwd_splitkv_kernelI23Flash_fwd_kernel_traitsILi128ELi64ELi64ELi4ELb0ELb0EN7cutlass10bfloat16_tE19Flash_kernel_traitsILi128ELi64ELi64ELi4ES3_EELb1ELb0ELb0ELb0ELb1ELb1ELb0ELb0EEEvNS_16Flash_fwd_paramsE,@function
        .size           _ZN5flash24flash_fwd_splitkv_kernelI23Flash_fwd_kernel_traitsILi128ELi64ELi64ELi4ELb0ELb0EN7cutlass10bfloat16_tE19Flash_kernel_traitsILi128ELi64ELi64ELi4ES3_EELb1ELb0ELb0ELb0ELb1ELb1ELb0ELb0EEEvNS_16Flash_fwd_paramsE,(.L_x_8527 - _ZN5flash24flash_fwd_splitkv_kernelI23Flash_fwd_kernel_traitsILi128ELi64ELi64ELi4ELb0ELb0EN7cutlass10bfloat16_tE19Flash_kernel_traitsILi128ELi64ELi64ELi4ES3_EELb1ELb0ELb0ELb0ELb1ELb1ELb0ELb0EEEvNS_16Flash_fwd_paramsE)
        .other          _ZN5flash24flash_fwd_splitkv_kernelI23Flash_fwd_kernel_traitsILi128ELi64ELi64ELi4ELb0ELb0EN7cutlass10bfloat16_tE19Flash_kernel_traitsILi128ELi64ELi64ELi4ES3_EELb1ELb0ELb0ELb0ELb1ELb1ELb0ELb0EEEvNS_16Flash_fwd_paramsE,@"STO_CUDA_ENTRY STV_DEFAULT"
_ZN5flash24flash_fwd_splitkv_kernelI23Flash_fwd_kernel_traitsILi128ELi64ELi64ELi4ELb0ELb0EN7cutlass10bfloat16_tE19Flash_kernel_traitsILi128ELi64ELi64ELi4ES3_EELb1ELb0ELb0ELb0ELb1ELb1ELb0ELb0EEEvNS_16Flash_fwd_paramsE:
.text._ZN5flash24flash_fwd_splitkv_kernelI23Flash_fwd_kernel_traitsILi128ELi64ELi64ELi4ELb0ELb0EN7cutlass10bfloat16_tE19Flash_kernel_traitsILi128ELi64ELi64ELi4ES3_EELb1ELb0ELb0ELb0ELb1ELb1ELb0ELb0EEEvNS_16Flash_fwd_paramsE:
        /* <DEDUP_REMOVED lines=39> */
.L_x_6741:
[----:B------:R-:W1:Y:S02]  /*0270*/  LDC R5, c[0x0][0x2c8] ;  /* 0x0000b200ff057b82 */ /* 0x000e640000000800 */
.L_x_6742:
        /* <DEDUP_REMOVED lines=11> */
[----:B-1----:R-:W1:Y:S01]  /*0330*/  LDC R6, c[0x0][0x398] ;  /* 0x0000e600ff067b82 */ /* 0x002e620000000800 */
[----:B--2---:R-:W-:Y:S01]  /*0340*/  @!P1 ISETP.NE.U32.AND P0, PT, R2, RZ, PT ;  /* 0x000000ff0200920c */ /* 0x004fe20003f05070 */
[----:B-----5:R-:W-:Y:S01]  /*0350*/  @P1 IMAD.IADD R33, R33, 0x1, -R16 ;  /* 0x0000000121211824 */ /* 0x020fe200078e0a10 */
        /* <DEDUP_REMOVED lines=11> */
[----:B-1----:R-:W-:Y:S02]  /*0410*/  IADD3 R3, R3, R6, R33 ;  /* 0x0000000603037210 */ /* 0x002fe40007ffe021 */
        /* <DEDUP_REMOVED lines=23> */
[----:B------:R-:W-:-:S05]  /*0590*/  IMAD.SHL.U32 R96, R96, 0x8, RZ ;  /* 0x0000000860607824 */ /* 0x000fca00078e00ff */
[----:B------:R-:W-:-:S03]  /*05a0*/  SHF.R.S32.HI R97, RZ, 0x1f, R96 ;  /* 0x0000001fff617819 */ /* 0x000fc60000011460 */
[----:B-1----:R-:W-:-:S04]  /*05b0*/  IMAD.WIDE.U32 R96, R101, R4, R96 ;  /* 0x0000000465607225 */ /* 0x002fc800078e0060 */
[----:B--2---:R-:W-:Y:S02]  /*05c0*/  @!P0 IMAD R0, R9, R2, RZ ;  /* 0x0000000209008224 */ /* 0x004fe400078e02ff */
[----:B------:R-:W-:-:S04]  /*05d0*/  @P0 IMAD.WIDE.U32 R8, R150, R4, RZ ;  /* 0x0000000496080225 */ /* 0x000fc800078e00ff */
[C---:B------:R-:W-:Y:S02]  /*05e0*/  @!P0 IMAD R0, R13.reuse, R3, R0 ;  /* 0x000000030d008224 */ /* 0x040fe400078e0200 */
[----:B------:R-:W-:-:S04]  /*05f0*/  @!P0 IMAD.WIDE.U32 R14, R13, R2, RZ ;  /* 0x000000020d0e8225 */ /* 0x000fc800078e00ff */
[-C--:B------:R-:W-:Y:S01]  /*0600*/  @P0 IMAD R150, R150, R5.reuse, R9 ;  /* 0x0000000596960224 */ /* 0x080fe200078e0209 */
[----:B------:R-:W-:Y:S01]  /*0610*/  @!P0 MOV R8, R14 ;  /* 0x0000000e00088202 */ /* 0x000fe20000000f00 */
[----:B------:R-:W-:Y:S02]  /*0620*/  @!P0 IMAD.IADD R150, R15, 0x1, R0 ;  /* 0x000000010f968824 */ /* 0x000fe400078e0200 */
[----:B------:R-:W-:Y:S01]  /*0630*/  IMAD R0, R7, R4, RZ ;  /* 0x0000000407007224 */ /* 0x000fe200078e02ff */
[----:B------:R-:W-:Y:S01]  /*0640*/  IADD3 R8, P0, R8, R96, RZ ;  /* 0x0000006008087210 */ /* 0x000fe20007f1e0ff */
[----:B------:R-:W-:Y:S01]  /*0650*/  IMAD.IADD R3, R98, 0x1, -R101 ;  /* 0x0000000162037824 */ /* 0x000fe200078e0a65 */
[----:B------:R-:W-:Y:S01]  /*0660*/  SHF.R.S32.HI R7, RZ, 0x1f, R40 ;  /* 0x0000001fff077819 */ /* 0x000fe20000011428 */
[----:B------:R-:W-:Y:S02]  /*0670*/  IMAD R9, R101, R5, R0 ;  /* 0x0000000565097224 */ /* 0x000fe400078e0200 */
[----:B------:R-:W-:Y:S01]  /*0680*/  IMAD R0, R13, UR6, R40 ;  /* 0x000000060d007c24 */ /* 0x000fe2000f8e0228 */
[----:B------:R-:W-:Y:S01]  /*0690*/  ISETP.GE.AND P2, PT, R10, R3, PT ;  /* 0x000000030a00720c */ /* 0x000fe20003f46270 */
[----:B------:R-:W-:Y:S01]  /*06a0*/  IMAD R7, R7, UR4, RZ ;  /* 0x0000000407077c24 */ /* 0x000fe2000f8e02ff */
[----:B------:R-:W-:Y:S01]  /*06b0*/  IADD3.X R9, R150, R97, R9, P0, !PT ;  /* 0x0000006196097210 */ /* 0x000fe200007fe409 */
[C---:B------:R-:W-:Y:S01]  /*06c0*/  VIADD R2, R6.reuse, 0x20 ;  /* 0x0000002006027836 */ /* 0x040fe20000000000 */
[-C--:B------:R-:W-:Y:S01]  /*06d0*/  ISETP.GE.AND P0, PT, R6, R3.reuse, PT ;  /* 0x000000030600720c */ /* 0x080fe20003f06270 */
[----:B------:R-:W-:Y:S01]  /*06e0*/  IMAD R7, R40, UR5, R7 ;  /* 0x0000000528077c24 */ /* 0x000fe2000f8e0207 */
[-C--:B------:R-:W-:Y:S01]  /*06f0*/  ISETP.GE.OR P4, PT, R10, R3.reuse, P6 ;  /* 0x000000030a00720c */ /* 0x080fe20003786670 */
[----:B------:R-:W-:Y:S01]  /*0700*/  IMAD.WIDE.U32 R40, R40, UR4, R8 ;  /* 0x0000000428287c25 */ /* 0x000fe2000f8e0008 */
[----:B------:R-:W-:Y:S01]  /*0710*/  ULDC UR4, c[0x0][0x2c4] ;  /* 0x0000b10000047ab9 */ /* 0x000fe20000000800 */
[----:B------:R-:W-:-:S02]  /*0720*/  ISETP.GE.AND P1, PT, R2, R3, PT ;  /* 0x000000030200720c */ /* 0x000fc40003f26270 */
[----:B------:R-:W-:Y:S01]  /*0730*/  IMAD R101, R0, UR4, R101 ;  /* 0x0000000400657c24 */ /* 0x000fe2000f8e0265 */
[-C--:B------:R-:W-:Y:S02]  /*0740*/  ISETP.GE.OR P3, PT, R2, R3.reuse, P6 ;  /* 0x000000030200720c */ /* 0x080fe40003766670 */
[----:B------:R-:W-:Y:S02]  /*0750*/  ISETP.GE.OR P5, PT, R6, R3, P6 ;  /* 0x000000030600720c */ /* 0x000fe400037a6670 */
[----:B------:R-:W-:Y:S02]  /*0760*/  SHF.R.S32.HI R9, RZ, 0x1f, R6 ;  /* 0x0000001fff097819 */ /* 0x000fe40000011406 */
[----:B------:R-:W-:Y:S01]  /*0770*/  IADD3 R13, R41, R7, RZ ;  /* 0x00000007290d7210 */ /* 0x000fe20007ffe0ff */
        /* <DEDUP_REMOVED lines=11> */
.L_x_6745:
[----:B------:R-:W-:Y:S05]  /*0830*/  BSYNC B0 ;  /* 0x0000000000007941 */ /* 0x000fea0003800000 */
.L_x_6744:
        /* <DEDUP_REMOVED lines=17> */
.L_x_6747:
[----:B------:R-:W-:Y:S05]  /*0950*/  BSYNC B0 ;  /* 0x0000000000007941 */ /* 0x000fea0003800000 */
.L_x_6746:
        /* <DEDUP_REMOVED lines=16> */
.L_x_6749:
[----:B------:R-:W-:Y:S05]  /*0a60*/  BSYNC B0 ;  /* 0x0000000000007941 */ /* 0x000fea0003800000 */
.L_x_6748:
        /* <DEDUP_REMOVED lines=14> */
.L_x_6751:
[----:B------:R-:W-:Y:S05]  /*0b50*/  BSYNC B0 ;  /* 0x0000000000007941 */ /* 0x000fea0003800000 */
.L_x_6750:
        /* <DEDUP_REMOVED lines=15> */
.L_x_6743:
        /* <DEDUP_REMOVED lines=24> */
.L_x_6752:
[----:B------:R-:W-:Y:S05]  /*0dd0*/  @!P6 BRA `(.L_x_6753) ;  /* 0x00000004003ce947 */ /* 0x000fea0003800000 */
[----:B------:R-:W1:Y:S01]  /*0de0*/  LDC R10, c[0x0][0x380] ;  /* 0x0000e000ff0a7b82 */ /* 0x000e620000000800 */
[----:B------:R-:W-:Y:S01]  /*0df0*/  LEA R29, R126, 0xffffffc0, 0x6 ;  /* 0xffffffc07e1d7811 */ /* 0x000fe200078e30ff */
[----:B------:R-:W-:-:S03]  /*0e00*/  ULDC.64 UR4, c[0x0][0x230] ;  /* 0x00008c0000047ab9 */ /* 0x000fc60000000a00 */
[----:B-----5:R-:W-:-:S03]  /*0e10*/  IABS R0, R29 ;  /* 0x0000001d00007213 */ /* 0x020fc60000000000 */
[----:B------:R-:W2:Y:S01]  /*0e20*/  LDC R15, c[0x0][0x278] ;  /* 0x00009e00ff0f7b82 */ /* 0x000ea20000000800 */
        /* <DEDUP_REMOVED lines=35> */
[----:B------:R-:W-:Y:S01]  /*1060*/  MOV R4, R3 ;  /* 0x0000000300047202 */ /* 0x000fe20000000f00 */
[----:B------:R-:W1:Y:S04]  /*1070*/  LDC.64 R8, c[0x0][0x248] ;  /* 0x00009200ff087b82 */ /* 0x000e680000000a00 */
        /* <DEDUP_REMOVED lines=27> */
[-C--:B-1----:R-:W-:Y:S01]  /*1230*/  IMAD R4, R25, R8.reuse, RZ ;  /* 0x0000000819047224 */ /* 0x082fe200078e02ff */
[----:B------:R-:W-:Y:S01]  /*1240*/  IADD3 R10, R27, R3, RZ ;  /* 0x000000031b0a7210 */ /* 0x000fe20007ffe0ff */
[----:B------:R-:W-:-:S04]  /*1250*/  IMAD.WIDE.U32 R14, R29, R8, R16 ;  /* 0x000000081d0e7225 */ /* 0x000fc800078e0010 */
[----:B------:R-:W-:-:S04]  /*1260*/  IMAD R4, R29, R9, R4 ;  /* 0x000000091d047224 */ /* 0x000fc800078e0204 */
[----:B------:R-:W-:Y:S02]  /*1270*/  IMAD.IADD R15, R15, 0x1, R4 ;  /* 0x000000010f0f7824 */ /* 0x000fe400078e0204 */
[----:B------:R-:W-:Y:S02]  /*1280*/  IMAD R4, R23, UR4, RZ ;  /* 0x0000000417047c24 */ /* 0x000fe4000f8e02ff */
[----:B------:R-:W-:-:S04]  /*1290*/  IMAD.WIDE.U32 R36, R7, UR4, R14 ;  /* 0x0000000407247c25 */ /* 0x000fc8000f8e000e */
[----:B------:R-:W-:-:S05]  /*12a0*/  IMAD R4, R7, UR5, R4 ;  /* 0x0000000507047c24 */ /* 0x000fca000f8e0204 */
[----:B------:R-:W-:Y:S01]  /*12b0*/  IADD3 R12, R37, R4, RZ ;  /* 0x00000004250c7210 */ /* 0x000fe20007ffe0ff */
[----:B------:R-:W-:Y:S06]  /*12c0*/  BRA `(.L_x_6754) ;  /* 0x0000000400287947 */ /* 0x000fec0003800000 */
.L_x_6753:
[----:B------:R-:W1:Y:S01]  /*12d0*/  LDC R19, c[0x0][0x278] ;  /* 0x00009e00ff137b82 */ /* 0x000e620000000800 */
        /* <DEDUP_REMOVED lines=12> */
[----:B------:R-:W-:-:S03]  /*13a0*/  MOV R8, RZ ;  /* 0x000000ff00087202 */ /* 0x000fc60000000f00 */
[----:B------:R-:W-:Y:S01]  /*13b0*/  IMAD R4, R2, R3, RZ ;  /* 0x0000000302047224 */ /* 0x000fe200078e02ff */
[----:B------:R-:W-:-:S03]  /*13c0*/  IABS R2, R40 ;  /* 0x0000002800027213 */ /* 0x000fc60000000000 */
[----:B------:R-:W-:Y:S02]  /*13d0*/  IMAD.HI.U32 R7, R9, R4, R8 ;  /* 0x0000000409077227 */ /* 0x000fe400078e0008 */
[----:B------:R-:W1:Y:S02]  /*13e0*/  @P3 LDC.64 R8, c[0x0][0x248] ;  /* 0x00009200ff083b82 */ /* 0x000e640000000a00 */
[----:B------:R-:W-:-:S04]  /*13f0*/  IMAD.MOV.U32 R4, RZ, RZ, R2 ;  /* 0x000000ffff047224 */ /* 0x000fc800078e0002 */
[----:B------:R-:W-:-:S04]  /*1400*/  IMAD.HI.U32 R7, R7, R4, RZ ;  /* 0x0000000407077227 */ /* 0x000fc800078e00ff */
[----:B------:R-:W-:-:S04]  /*1410*/  IMAD.MOV R2, RZ, RZ, -R7 ;  /* 0x000000ffff027224 */ /* 0x000fc800078e0a07 */
[C---:B------:R-:W-:Y:S02]  /*1420*/  IMAD R2, R3.reuse, R2, R4 ;  /* 0x0000000203027224 */ /* 0x040fe400078e0204 */
[----:B------:R-:W2:Y:S03]  /*1430*/  @P3 LDC.64 R4, c[0x0][0x250] ;  /* 0x00009400ff043b82 */ /* 0x000ea60000000a00 */
[----:B------:R-:W-:Y:S01]  /*1440*/  ISETP.GT.U32.AND P0, PT, R3, R2, PT ;  /* 0x000000020300720c */ /* 0x000fe20003f04070 */
[C---:B-1----:R-:W-:Y:S02]  /*1450*/  @P3 IMAD R15, R20.reuse, R9, RZ ;  /* 0x00000009140f3224 */ /* 0x042fe400078e02ff */
[----:B------:R-:W-:-:S05]  /*1460*/  @P3 IMAD.WIDE.U32 R20, R20, R8, RZ ;  /* 0x0000000814143225 */ /* 0x000fca00078e00ff */
[----:B------:R-:W-:-:S05]  /*1470*/  @P3 IADD3 R15, R21, R15, RZ ;  /* 0x0000000f150f3210 */ /* 0x000fca0007ffe0ff */
[-C--:B------:R-:W-:Y:S02]  /*1480*/  @!P0 IADD3 R2, R2, -R3.reuse, RZ ;  /* 0x8000000302028210 */ /* 0x080fe40007ffe0ff */
[----:B------:R-:W-:Y:S02]  /*1490*/  @!P0 IADD3 R7, R7, 0x1, RZ ;  /* 0x0000000107078810 */ /* 0x000fe40007ffe0ff */
[----:B------:R-:W-:Y:S02]  /*14a0*/  ISETP.GE.U32.AND P2, PT, R2, R3, PT ;  /* 0x000000030200720c */ /* 0x000fe40003f46070 */
[----:B------:R-:W1:Y:S01]  /*14b0*/  LDC.64 R2, c[0x0][0x260] ;  /* 0x00009800ff027b82 */ /* 0x000e620000000a00 */
[----:B------:R-:W-:Y:S02]  /*14c0*/  ISETP.NE.AND P0, PT, R19, RZ, PT ;  /* 0x000000ff1300720c */ /* 0x000fe40003f05270 */
[----:B------:R-:W-:-:S08]  /*14d0*/  @P3 MOV R14, R20 ;  /* 0x00000014000e3202 */ /* 0x000fd00000000f00 */
        /* <DEDUP_REMOVED lines=14> */
[----:B------:R-:W-:-:S07]  /*15c0*/  IADD3 R15, R15, R10, RZ ;  /* 0x0000000a0f0f7210 */ /* 0x000fce0007ffe0ff */
.L_x_6755:
[----:B------:R-:W-:Y:S01]  /*15d0*/  IMAD R10, R25, R8, RZ ;  /* 0x00000008190a7224 */ /* 0x000fe200078e02ff */
[----:B------:R-:W-:Y:S01]  /*15e0*/  @!P0 LOP3.LUT R7, RZ, R19, RZ, 0x33, !PT ;  /* 0x00000013ff078212 */ /* 0x000fe200078e33ff */
[----:B------:R-:W-:-:S03]  /*15f0*/  IMAD.WIDE.U32 R14, R8, R29, R14 ;  /* 0x0000001d080e7225 */ /* 0x000fc600078e000e */
[----:B------:R-:W-:Y:S01]  /*1600*/  SHF.R.S32.HI R23, RZ, 0x1f, R7 ;  /* 0x0000001fff177819 */ /* 0x000fe20000011407 */
[----:B------:R-:W-:Y:S01]  /*1610*/  IMAD R19, R9, R29, R10 ;  /* 0x0000001d09137224 */ /* 0x000fe200078e020a */
[----:B------:R-:W-:-:S03]  /*1620*/  @P3 IADD3 R10, R16, R17, RZ ;  /* 0x00000011100a3210 */ /* 0x000fc60007ffe0ff */
        /* <DEDUP_REMOVED lines=20> */
.L_x_6754:
[----:B------:R-:W-:Y:S01]  /*1770*/  ISETP.NE.AND P1, PT, R150, -0x1, PT ;  /* 0xffffffff9600780c */ /* 0x000fe20003f25270 */
[----:B------:R-:W-:Y:S01]  /*1780*/  IMAD.IADD R147, R98, 0x1, -R101 ;  /* 0x0000000162937824 */ /* 0x000fe200078e0a65 */
[----:B------:R-:W-:Y:S01]  /*1790*/  SHF.R.S32.HI R99, RZ, 0x1f, R96 ;  /* 0x0000001fff637819 */ /* 0x000fe20000011460 */
[----:B------:R-:W-:Y:S01]  /*17a0*/  ULDC.64 UR4, c[0x0][0x258] ;  /* 0x0000960000047ab9 */ /* 0x000fe20000000a00 */
[----:B------:R-:W-:Y:S01]  /*17b0*/  VIADD R151, R126, 0xffffffff ;  /* 0xffffffff7e977836 */ /* 0x000fe20000000000 */
[----:B------:R-:W-:Y:S01]  /*17c0*/  ULDC.64 UR6, c[0x0][0x268] ;  /* 0x00009a0000067ab9 */ /* 0x000fe20000000a00 */
[----:B-----5:R-:W-:Y:S01]  /*17d0*/  LEA.HI R0, R99, R96, RZ, 0x3 ;  /* 0x0000006063007211 */ /* 0x020fe200078f18ff */
[----:B------:R-:W-:Y:S01]  /*17e0*/  ULDC.64 UR8, c[0x0][0x220] ;  /* 0x0000880000087ab9 */ /* 0x000fe20000000a00 */
[----:B------:R-:W-:Y:S02]  /*17f0*/  ULDC UR10, c[0x0][0x39c] ;  /* 0x0000e700000a7ab9 */ /* 0x000fe40000000800 */
[----:B------:R-:W-:-:S03]  /*1800*/  SHF.R.S32.HI R20, RZ, 0x3, R0 ;  /* 0x00000003ff147819 */ /* 0x000fc60000011400 */
[----:B------:R-:W1:Y:S01]  /*1810*/  @!P1 LDC.64 R2, c[0x0][0x228] ;  /* 0x00008a00ff029b82 */ /* 0x000e620000000a00 */
[----:B------:R-:W-:Y:S01]  /*1820*/  @!P1 SHF.R.S32.HI R15, RZ, 0x1f, R13 ;  /* 0x0000001fff0f9819 */ /* 0x000fe2000001140d */
[C---:B------:R-:W-:Y:S01]  /*1830*/  VIADD R24, R20.reuse, 0x10 ;  /* 0x0000001014187836 */ /* 0x040fe20000000000 */
[CC--:B------:R-:W-:Y:S01]  /*1840*/  ISETP.GE.AND P2, PT, R20.reuse, R147.reuse, PT ;  /* 0x000000931400720c */ /* 0x0c0fe20003f46270 */
[C---:B------:R-:W-:Y:S01]  /*1850*/  VIADD R22, R20.reuse, 0x20 ;  /* 0x0000002014167836 */ /* 0x040fe20000000000 */
[----:B------:R-:W-:Y:S01]  /*1860*/  SHF.R.S32.HI R21, RZ, 0x1f, R20 ;  /* 0x0000001fff157819 */ /* 0x000fe20000011414 */
[----:B------:R-:W-:Y:S01]  /*1870*/  VIADD R18, R20, 0x30 ;  /* 0x0000003014127836 */ /* 0x000fe20000000000 */
[-C--:B------:R-:W-:Y:S01]  /*1880*/  ISETP.GE.AND P3, PT, R24, R147.reuse, PT ;  /* 0x000000931800720c */ /* 0x080fe20003f66270 */
[----:B------:R-:W2:Y:S01]  /*1890*/  @P1 LDC.64 R4, c[0x0][0x240] ;  /* 0x00009000ff041b82 */ /* 0x000ea20000000a00 */
[-C--:B------:R-:W-:Y:S01]  /*18a0*/  ISETP.GE.AND P0, PT, R22, R147.reuse, PT ;  /* 0x000000931600720c */ /* 0x080fe20003f06270 */
[----:B------:R-:W-:Y:S01]  /*18b0*/  IMAD R160, R21, R8, RZ ;  /* 0x0000000815a07224 */ /* 0x000fe200078e02ff */
[----:B------:R-:W-:-:S03]  /*18c0*/  ISETP.GE.AND P5, PT, R18, R147, PT ;  /* 0x000000931200720c */ /* 0x000fc60003fa6270 */
[----:B------:R-:W-:-:S06]  /*18d0*/  IMAD R160, R20, R9, R160 ;  /* 0x0000000914a07224 */ /* 0x000fcc00078e02a0 */
[----:B------:R-:W3:Y:S01]  /*18e0*/  @!P3 S2R R34, SR_CgaCtaId ;  /* 0x000000000022b919 */ /* 0x000ee20000008800 */
[-C--:B-1----:R-:W-:Y:S01]  /*18f0*/  @!P1 IMAD R16, R15, R2.reuse, RZ ;  /* 0x000000020f109224 */ /* 0x082fe200078e02ff */
[----:B------:R-:W1:Y:S03]  /*1900*/  @!P0 S2R R30, SR_CgaCtaId ;  /* 0x00000000001e8919 */ /* 0x000e660000008800 */
[C---:B------:R-:W-:Y:S01]  /*1910*/  @!P1 IMAD R3, R13.reuse, R3, R16 ;  /* 0x000000030d039224 */ /* 0x040fe200078e0210 */
[----:B------:R-:W4:Y:S01]  /*1920*/  @!P5 S2R R28, SR_CgaCtaId ;  /* 0x00000000001cd919 */ /* 0x000f220000008800 */
[----:B------:R-:W-:-:S04]  /*1930*/  @!P1 IMAD.WIDE.U32 R16, R13, R2, RZ ;  /* 0x000000020d109225 */ /* 0x000fc800078e00ff */
[----:B--2---:R-:W-:-:S04]  /*1940*/  @P1 IMAD.WIDE.U32 R14, R150, R4, RZ ;  /* 0x00000004960e1225 */ /* 0x004fc800078e00ff */
[----:B------:R-:W-:Y:S01]  /*1950*/  @P1 IMAD R5, R150, R5, R15 ;  /* 0x0000000596051224 */ /* 0x000fe200078e020f */
[----:B------:R-:W-:Y:S01]  /*1960*/  LOP3.LUT R15, R0, 0xfffffff8, RZ, 0xc0, !PT ;  /* 0xfffffff8000f7812 */ /* 0x000fe200078ec0ff */
[----:B------:R-:W-:Y:S01]  /*1970*/  @!P1 IMAD.IADD R5, R17, 0x1, R3 ;  /* 0x0000000111059824 */ /* 0x000fe200078e0203 */
[----:B------:R-:W-:Y:S01]  /*1980*/  @!P3 MOV R17, 0x400 ;  /* 0x000004000011b802 */ /* 0x000fe20000000f00 */
[----:B------:R-:W-:Y:S01]  /*1990*/  @!P1 IMAD.MOV.U32 R14, RZ, RZ, R16 ;  /* 0x000000ffff0e9224 */ /* 0x000fe200078e0010 */
[----:B------:R-:W2:Y:S01]  /*19a0*/  @!P2 LDC.64 R2, c[0x0][0x240] ;  /* 0x00009000ff02ab82 */ /* 0x000ea20000000a00 */
[----:B------:R-:W-:Y:S02]  /*19b0*/  IMAD.IADD R0, R96, 0x1, -R15 ;  /* 0x0000000160007824 */ /* 0x000fe400078e0a0f */
[----:B------:R-:W-:Y:S02]  /*19c0*/  IMAD.SHL.U32 R4, R20, 0x40, RZ ;  /* 0x0000004014047824 */ /* 0x000fe400078e00ff */
[----:B------:R-:W-:-:S03]  /*19d0*/  IMAD.SHL.U32 R154, R0, 0x8, RZ ;  /* 0x00000008009a7824 */ /* 0x000fc600078e00ff */
[----:B------:R-:W-:Y:S02]  /*19e0*/  LOP3.LUT R19, R4, 0x1c0, RZ, 0xc0, !PT ;  /* 0x000001c004137812 */ /* 0x000fe400078ec0ff */
[C---:B------:R-:W-:Y:S02]  /*19f0*/  IADD3 R26, P1, R154.reuse, R26, RZ ;  /* 0x0000001a9a1a7210 */ /* 0x040fe40007f3e0ff */
[--C-:B------:R-:W-:Y:S02]  /*1a00*/  SHF.R.S32.HI R13, RZ, 0x1f, R154.reuse ;  /* 0x0000001fff0d7819 */ /* 0x100fe4000001149a */
[C---:B------:R-:W-:Y:S02]  /*1a10*/  IADD3 R36, P4, R154.reuse, R36, RZ ;  /* 0x000000249a247210 */ /* 0x040fe40007f9e0ff */
[----:B------:R-:W-:Y:S01]  /*1a20*/  LOP3.LUT R4, R19, 0x38, R154, 0xf8, !PT ;  /* 0x0000003813047812 */ /* 0x000fe200078ef89a */
[C---:B------:R-:W-:Y:S01]  /*1a30*/  IMAD.X R27, R13.reuse, 0x1, R10, P1 ;  /* 0x000000010d1b7824 */ /* 0x040fe200008e060a */
[----:B------:R-:W-:Y:S01]  /*1a40*/  IADD3 R14, P1, R154, R14, RZ ;  /* 0x0000000e9a0e7210 */ /* 0x000fe20007f3e0ff */
[----:B------:R-:W-:Y:S01]  /*1a50*/  IMAD.X R37, R13, 0x1, R12, P4 ;  /* 0x000000010d257824 */ /* 0x000fe200020e060c */
[----:B------:R-:W-:Y:S01]  /*1a60*/  SHF.R.U32.HI R19, RZ, 0x3, R19 ;  /* 0x00000003ff137819 */ /* 0x000fe20000011613 */
[----:B------:R-:W-:Y:S01]  /*1a70*/  IMAD.WIDE R10, R11, 0x40, R20 ;  /* 0x000000400b0a7825 */ /* 0x000fe200078e0214 */
[----:B---3--:R-:W-:-:S02]  /*1a80*/  @!P3 LEA R34, R34, R17, 0x18 ;  /* 0x000000112222b211 */ /* 0x008fc400078ec0ff */
[----:B------:R-:W-:Y:S01]  /*1a90*/  LOP3.LUT R19, R4, R19, RZ, 0x3c, !PT ;  /* 0x0000001304137212 */ /* 0x000fe200078e3cff */
[----:B------:R-:W-:Y:S01]  /*1aa0*/  IMAD.X R15, R13, 0x1, R5, P1 ;  /* 0x000000010d0f7824 */ /* 0x000fe200008e0605 */
[----:B------:R-:W-:Y:S01]  /*1ab0*/  SHF.R.S32.HI R13, RZ, 0x1f, R40 ;  /* 0x0000001fff0d7819 */ /* 0x000fe20000011428 */
[----:B------:R-:W3:Y:S01]  /*1ac0*/  @!P2 LDC.64 R16, c[0x0][0x210] ;  /* 0x00008400ff10ab82 */ /* 0x000ee20000000a00 */
[----:B------:R-:W-:Y:S01]  /*1ad0*/  @!P0 MOV R5, 0x400 ;  /* 0x0000040000058802 */ /* 0x000fe20000000f00 */
[----:B--2---:R-:W-:Y:S01]  /*1ae0*/  @!P2 IMAD R42, R11, R2, RZ ;  /* 0x000000020b2aa224 */ /* 0x004fe200078e02ff */
[----:B------:R-:W-:Y:S01]  /*1af0*/  LEA.HI R12, R99, R96, RZ, 0x6 ;  /* 0x00000060630c7211 */ /* 0x000fe200078f30ff */
[----:B------:R-:W-:Y:S01]  /*1b00*/  IMAD R13, R13, UR4, RZ ;  /* 0x000000040d0d7c24 */ /* 0x000fe2000f8e02ff */
[----:B-1----:R-:W-:Y:S01]  /*1b10*/  @!P0 LEA R30, R30, R5, 0x18 ;  /* 0x000000051e1e8211 */ /* 0x002fe200078ec0ff */
[C---:B------:R-:W-:Y:S01]  /*1b20*/  @!P2 IMAD R42, R10.reuse, R3, R42 ;  /* 0x000000030a2aa224 */ /* 0x040fe200078e022a */
[----:B------:R-:W-:Y:S01]  /*1b30*/  @!P3 IADD3 R39, P1, R10, 0x10, RZ ;  /* 0x000000100a27b810 */ /* 0x000fe20007f3e0ff */
[C---:B------:R-:W-:Y:S01]  /*1b40*/  IMAD R13, R40.reuse, UR5, R13 ;  /* 0x00000005280d7c24 */ /* 0x040fe2000f8e020d */
[----:B------:R-:W1:Y:S01]  /*1b50*/  @!P3 LDC.64 R4, c[0x0][0x240] ;  /* 0x00009000ff04bb82 */ /* 0x000e620000000a00 */
[----:B------:R-:W-:Y:S01]  /*1b60*/  IMAD.WIDE.U32 R40, R40, UR4, R14 ;  /* 0x0000000428287c25 */ /* 0x000fe2000f8e000e */
[----:B------:R-:W-:Y:S01]  /*1b70*/  @!P5 MOV R15, 0x400 ;  /* 0x00000400000fd802 */ /* 0x000fe20000000f00 */
[----:B------:R-:W-:Y:S01]  /*1b80*/  UMOV UR5, 0x400 ;  /* 0x0000040000057882 */ /* 0x000fe20000000000 */
[----:B------:R-:W-:Y:S01]  /*1b90*/  @!P0 IADD3 R38, P4, R10, 0x20, RZ ;  /* 0x000000200a268810 */ /* 0x000fe20007f9e0ff */
[----:B------:R-:W-:Y:S01]  /*1ba0*/  IMAD.SHL.U32 R12, R12, 0x8, RZ ;  /* 0x000000080c0c7824 */ /* 0x000fe200078e00ff */
[----:B----4-:R-:W-:Y:S01]  /*1bb0*/  @!P5 LEA R28, R28, R15, 0x18 ;  /* 0x0000000f1c1cd211 */ /* 0x010fe200078ec0ff */
[----:B------:R-:W-:Y:S01]  /*1bc0*/  IMAD.IADD R41, R41, 0x1, R13 ;  /* 0x0000000129297824 */ /* 0x000fe200078e020d */
[----:B------:R-:W2:Y:S01]  /*1bd0*/  S2UR UR4, SR_CgaCtaId ;  /* 0x00000000000479c3 */ /* 0x000ea20000008800 */
[----:B------:R-:W-:Y:S01]  /*1be0*/  @!P3 IMAD.X R3, RZ, RZ, R11, P1 ;  /* 0x000000ffff03b224 */ /* 0x000fe200008e060b */
[----:B------:R-:W-:Y:S01]  /*1bf0*/  LOP3.LUT R19, R19, 0xfffffe00, R12, 0xf8, !PT ;  /* 0xfffffe0013137812 */ /* 0x000fe200078ef80c */
[C---:B------:R-:W-:Y:S01]  /*1c00*/  @!P2 IMAD.WIDE.U32 R46, R10.reuse, R2, R40 ;  /* 0x000000020a2ea225 */ /* 0x040fe200078e0028 */
[----:B------:R-:W-:-:S03]  /*1c10*/  @!P5 IADD3 R32, P1, R10, 0x30, RZ ;  /* 0x000000300a20d810 */ /* 0x000fc60007f3e0ff */
[--C-:B------:R-:W-:Y:S01]  /*1c20*/  @!P0 IMAD.X R35, RZ, RZ, R11.reuse, P4 ;  /* 0x000000ffff238224 */ /* 0x100fe200020e060b */
[----:B------:R-:W4:Y:S01]  /*1c30*/  @!P0 LDC.64 R12, c[0x0][0x240] ;  /* 0x00009000ff0c8b82 */ /* 0x000f220000000a00 */
[----:B------:R-:W-:Y:S01]  /*1c40*/  @!P5 IMAD.X R31, RZ, RZ, R11, P1 ;  /* 0x000000ffff1fd224 */ /* 0x000fe200008e060b */
[----:B---3--:R-:W-:Y:S01]  /*1c50*/  @!P2 LEA R44, P1, R46, R16, 0x1 ;  /* 0x000000102e2ca211 */ /* 0x008fe200078208ff */
[----:B------:R-:W-:Y:S01]  /*1c60*/  IMAD.SHL.U32 R2, R151, 0x40, RZ ;  /* 0x0000004097027824 */ /* 0x000fe200078e00ff */
[----:B------:R-:W-:Y:S01]  /*1c70*/  IADD3 R29, P4, R20, R29, RZ ;  /* 0x0000001d141d7210 */ /* 0x000fe20007f9e0ff */
[----:B------:R-:W-:Y:S02]  /*1c80*/  @!P2 IMAD.IADD R42, R47, 0x1, R42 ;  /* 0x000000012f2aa824 */ /* 0x000fe400078e022a */
[----:B------:R-:W-:Y:S01]  /*1c90*/  @!P3 IMAD.MOV.U32 R43, RZ, RZ, R41 ;  /* 0x000000ffff2bb224 */ /* 0x000fe200078e0029 */
[----:B------:R-:W3:Y:S01]  /*1ca0*/  @!P3 LDC.64 R14, c[0x0][0x210] ;  /* 0x00008400ff0ebb82 */ /* 0x000ee20000000a00 */
[----:B-1----:R-:W-:Y:S01]  /*1cb0*/  @!P3 IMAD R16, R3, R4, RZ ;  /* 0x000000040310b224 */ /* 0x002fe200078e02ff */
[----:B------:R-:W-:Y:S01]  /*1cc0*/  @!P2 LEA.HI.X R45, R46, R17, R42, 0x1, P1 ;  /* 0x000000112e2da211 */ /* 0x000fe200008f0c2a */
[----:B------:R-:W-:-:S02]  /*1cd0*/  IMAD.IADD R3, R33, 0x1, -R2 ;  /* 0x0000000121037824 */ /* 0x000fc400078e0a02 */
[----:B------:R-:W-:Y:S02]  /*1ce0*/  @!P3 IMAD.MOV.U32 R42, RZ, RZ, R40 ;  /* 0x000000ffff2ab224 */ /* 0x000fe400078e0028 */
[C---:B------:R-:W-:Y:S01]  /*1cf0*/  @!P3 IMAD R16, R39.reuse, R5, R16 ;  /* 0x000000052710b224 */ /* 0x040fe200078e0210 */
[----:B------:R-:W1:Y:S01]  /*1d00*/  @!P0 LDC.64 R10, c[0x0][0x210] ;  /* 0x00008400ff0a8b82 */ /* 0x000e620000000a00 */
[----:B--2---:R-:W-:Y:S01]  /*1d10*/  ULEA UR4, UR4, UR5, 0x18 ;  /* 0x0000000504047291 */ /* 0x004fe2000f8ec03f */
[----:B------:R-:W-:Y:S01]  /*1d20*/  ISETP.GE.AND P1, PT, R20, R3, PT ;  /* 0x000000031400720c */ /* 0x000fe20003f26270 */
[----:B------:R-:W-:-:S04]  /*1d30*/  @!P3 IMAD.WIDE.U32 R42, R39, R4, R42 ;  /* 0x00000004272ab225 */ /* 0x000fc800078e002a */
[----:B------:R-:W-:Y:S01]  /*1d40*/  LEA R153, R19, UR4, 0x1 ;  /* 0x0000000413997c11 */ /* 0x000fe2000f8e08ff */
[-C--:B----4-:R-:W-:Y:S01]  /*1d50*/  @!P0 IMAD R35, R35, R12.reuse, RZ ;  /* 0x0000000c23238224 */ /* 0x090fe200078e02ff */
[----:B------:R-:W2:Y:S01]  /*1d60*/  @!P5 LDC.64 R4, c[0x0][0x240] ;  /* 0x00009000ff04db82 */ /* 0x000ea20000000a00 */
[----:B------:R-:W-:Y:S02]  /*1d70*/  @!P3 IMAD.IADD R16, R43, 0x1, R16 ;  /* 0x000000012b10b824 */ /* 0x000fe400078e0210 */
[----:B------:R-:W-:Y:S01]  /*1d80*/  @!PT LDS RZ, [RZ] ;  /* 0x00000000fffff984 */ /* 0x000fe20000000800 */
[----:B------:R-:W-:Y:S01]  /*1d90*/  @!PT LDS RZ, [RZ] ;  /* 0x00000000fffff984 */ /* 0x000fe20000000800 */
[----:B------:R-:W-:Y:S01]  /*1da0*/  @!PT LDS RZ, [RZ] ;  /* 0x00000000fffff984 */ /* 0x000fe20000000800 */
[----:B------:R-:W-:Y:S01]  /*1db0*/  @!P2 LDGSTS.E.BYPASS.LTC128B.128 [R153], desc[UR12][R44.64] ;  /* 0x000000002c99afae */ /* 0x000fe2000b901d4c */
[C---:B------:R-:W-:Y:S02]  /*1dc0*/  @!P0 IMAD R13, R38.reuse, R13, R35 ;  /* 0x0000000d260d8224 */ /* 0x040fe400078e0223 */
[----:B------:R-:W-:Y:S01]  /*1dd0*/  @!P0 IMAD.WIDE.U32 R38, R38, R12, R40 ;  /* 0x0000000c26268225 */ /* 0x000fe200078e0028 */
[----:B------:R-:W-:Y:S01]  /*1de0*/  @!P2 LDGSTS.E.BYPASS.LTC128B.128 [R153+0x2000], desc[UR12][R44.64+0x80] ;  /* 0x020000802c99afae */ /* 0x000fe2000b901d4c */
[----:B---3--:R-:W-:-:S02]  /*1df0*/  @!P3 LEA R46, P2, R42, R14, 0x1 ;  /* 0x0000000e2a2eb211 */ /* 0x008fc400078408ff */
[----:B------:R-:W-:Y:S01]  /*1e00*/  @!P3 IMAD R34, R19, 0x2, R34 ;  /* 0x000000021322b824 */ /* 0x000fe200078e0222 */
[----:B------:R-:W3:Y:S01]  /*1e10*/  @!P1 S2R R14, SR_CgaCtaId ;  /* 0x00000000000e9919 */ /* 0x000ee20000008800 */
[----:B------:R-:W-:Y:S01]  /*1e20*/  @!P3 LEA.HI.X R47, R42, R15, R16, 0x1, P2 ;  /* 0x0000000f2a2fb211 */ /* 0x000fe200010f0c10 */
[----:B------:R-:W-:Y:S01]  /*1e30*/  @!P0 IMAD.IADD R15, R39, 0x1, R13 ;  /* 0x00000001270f8824 */ /* 0x000fe200078e020d */
[C---:B-1----:R-:W-:Y:S01]  /*1e40*/  @!P0 LEA R42, P2, R38.reuse, R10, 0x1 ;  /* 0x0000000a262a8211 */ /* 0x042fe200078408ff */
[----:B------:R-:W1:Y:S02]  /*1e50*/  @!P5 LDC.64 R12, c[0x0][0x210] ;  /* 0x00008400ff0cdb82 */ /* 0x000e640000000a00 */
[----:B------:R-:W-:Y:S01]  /*1e60*/  @!P3 LDGSTS.E.BYPASS.LTC128B.128 [R34+0x800], desc[UR12][R46.64] ;  /* 0x008000002e22bfae */ /* 0x000fe2000b901d4c */
[----:B------:R-:W-:Y:S01]  /*1e70*/  @!P0 IMAD R30, R19, 0x2, R30 ;  /* 0x00000002131e8824 */ /* 0x000fe200078e021e */
[----:B------:R-:W-:Y:S01]  /*1e80*/  @!P0 LEA.HI.X R43, R38, R11, R15, 0x1, P2 ;  /* 0x0000000b262b8211 */ /* 0x000fe200010f0c0f */
[----:B------:R-:W-:Y:S01]  /*1e90*/  IMAD.WIDE.U32 R36, R20, R8, R36 ;  /* 0x0000000814247225 */ /* 0x000fe200078e0024 */
[-C--:B------:R-:W-:Y:S01]  /*1ea0*/  ISETP.GE.AND P2, PT, R22, R3.reuse, PT ;  /* 0x000000031600720c */ /* 0x080fe20003f46270 */
[----:B------:R1:W-:Y:S01]  /*1eb0*/  @!P3 LDGSTS.E.BYPASS.LTC128B.128 [R34+0x2800], desc[UR12][R46.64+0x80] ;  /* 0x028000802e22bfae */ /* 0x0003e2000b901d4c */
[----:B------:R-:W-:Y:S01]  /*1ec0*/  ISETP.GE.AND P3, PT, R24, R3, PT ;  /* 0x000000031800720c */ /* 0x000fe20003f66270 */
[----:B------:R-:W4:Y:S01]  /*1ed0*/  @!P1 LDC.64 R10, c[0x0][0x218] ;  /* 0x00008600ff0a9b82 */ /* 0x000f220000000a00 */
[-C--:B--2---:R-:W-:Y:S01]  /*1ee0*/  @!P5 IMAD R15, R31, R4.reuse, RZ ;  /* 0x000000041f0fd224 */ /* 0x084fe200078e02ff */
[----:B------:R-:W-:Y:S01]  /*1ef0*/  @!P0 LDGSTS.E.BYPASS.LTC128B.128 [R30+0x1000], desc[UR12][R42.64] ;  /* 0x010000002a1e8fae */ /* 0x000fe2000b901d4c */
[----:B------:R-:W-:-:S03]  /*1f00*/  @!P5 IMAD.WIDE.U32 R40, R32, R4, R40 ;  /* 0x000000042028d225 */ /* 0x000fc600078e0028 */
[----:B------:R2:W-:Y:S01]  /*1f10*/  @!P0 LDGSTS.E.BYPASS.LTC128B.128 [R30+0x3000], desc[UR12][R42.64+0x80] ;  /* 0x030000802a1e8fae */ /* 0x0005e2000b901d4c */
[----:B------:R-:W-:Y:S01]  /*1f20*/  @!P5 IMAD R15, R32, R5, R15 ;  /* 0x00000005200fd224 */ /* 0x000fe200078e020f */
[----:B------:R-:W-:Y:S01]  /*1f30*/  ISETP.GE.AND P0, PT, R18, R3, PT ;  /* 0x000000031200720c */ /* 0x000fe20003f06270 */
[----:B------:R-:W-:Y:S01]  /*1f40*/  IMAD.X R25, R21, 0x1, R25, P4 ;  /* 0x0000000115197824 */ /* 0x000fe200020e0619 */
[----:B------:R-:W3:Y:S01]  /*1f50*/  @!P2 S2R R16, SR_CgaCtaId ;  /* 0x000000000010a919 */ /* 0x000ee20000008800 */
[----:B------:R-:W-:Y:S01]  /*1f60*/  IMAD.MOV.U32 R127, RZ, RZ, R36 ;  /* 0x000000ffff7f7224 */ /* 0x000fe200078e0024 */
[----:B------:R-:W3:Y:S01]  /*1f70*/  @!P3 LDC.64 R4, c[0x0][0x218] ;  /* 0x00008600ff04bb82 */ /* 0x000ee20000000a00 */
[----:B------:R-:W-:Y:S01]  /*1f80*/  @!P1 MOV R21, 0x400 ;  /* 0x0000040000159802 */ /* 0x000fe20000000f00 */
[----:B------:R-:W-:Y:S01]  /*1f90*/  IMAD.IADD R160, R37, 0x1, R160 ;  /* 0x0000000125a07824 */ /* 0x000fe200078e02a0 */
[----:B------:R-:W3:Y:S01]  /*1fa0*/  @!P3 S2R R17, SR_CgaCtaId ;  /* 0x000000000011b919 */ /* 0x000ee20000008800 */
[----:B------:R-:W-:Y:S01]  /*1fb0*/  @!P2 MOV R37, 0x400 ;  /* 0x000004000025a802 */ /* 0x000fe20000000f00 */
[----:B------:R-:W-:Y:S01]  /*1fc0*/  IMAD.WIDE.U32 R26, R7, UR6, R26 ;  /* 0x00000006071a7c25 */ /* 0x000fe2000f8e001a */
[----:B-1----:R-:W-:-:S03]  /*1fd0*/  @!P5 LEA R34, P4, R40, R12, 0x1 ;  /* 0x0000000c2822d211 */ /* 0x002fc600078808ff */
[----:B--2---:R-:W-:Y:S02]  /*1fe0*/  @!P5 IMAD.IADD R30, R41, 0x1, R15 ;  /* 0x00000001291ed824 */ /* 0x004fe400078e020f */
[----:B------:R-:W1:Y:S03]  /*1ff0*/  @!P0 S2R R15, SR_CgaCtaId ;  /* 0x00000000000f8919 */ /* 0x000e660000008800 */
[----:B------:R-:W-:Y:S02]  /*2000*/  @!P5 LEA.HI.X R35, R40, R13, R30, 0x1, P4 ;  /* 0x0000000d2823d211 */ /* 0x000fe400020f0c1e */
[----:B----4-:R-:W-:Y:S01]  /*2010*/  @!P1 LEA R30, P4, R127, R10, 0x1 ;  /* 0x0000000a7f1e9211 */ /* 0x010fe200078808ff */
[----:B------:R-:W2:Y:S01]  /*2020*/  @!P2 LDC.64 R12, c[0x0][0x218] ;  /* 0x00008600ff0cab82 */ /* 0x000ea20000000a00 */
[----:B---3--:R-:W-:Y:S01]  /*2030*/  @!P1 LEA R10, R14, R21, 0x18 ;  /* 0x000000150e0a9211 */ /* 0x008fe200078ec0ff */
[----:B------:R-:W-:Y:S01]  /*2040*/  @!P5 IMAD R21, R19, 0x2, R28 ;  /* 0x000000021315d824 */ /* 0x000fe200078e021c */
[----:B------:R-:W-:-:S02]  /*2050*/  @!P1 LEA.HI.X R31, R127, R11, R160, 0x1, P4 ;  /* 0x0000000b7f1f9211 */ /* 0x000fc400020f0ca0 */
[----:B------:R-:W-:Y:S01]  /*2060*/  ISETP.GE.AND P4, PT, R22, R3, PT ;  /* 0x000000031600720c */ /* 0x000fe20003f86270 */
[----:B------:R-:W-:Y:S01]  /*2070*/  @!P1 IMAD R10, R19, 0x2, R10 ;  /* 0x00000002130a9824 */ /* 0x000fe200078e020a */
[----:B------:R-:W-:Y:S01]  /*2080*/  @!P5 LDGSTS.E.BYPASS.LTC128B.128 [R21+0x1800], desc[UR12][R34.64] ;  /* 0x018000002215dfae */ /* 0x000fe2000b901d4c */
[----:B------:R-:W-:Y:S02]  /*2090*/  @!P2 LEA R16, R16, R37, 0x18 ;  /* 0x000000251010a211 */ /* 0x000fe400078ec0ff */
[----:B------:R-:W-:Y:S01]  /*20a0*/  @!P3 MOV R14, 0x400 ;  /* 0x00000400000eb802 */ /* 0x000fe20000000f00 */
[----:B------:R3:W-:Y:S01]  /*20b0*/  @!P5 LDGSTS.E.BYPASS.LTC128B.128 [R21+0x3800], desc[UR12][R34.64+0x80] ;  /* 0x038000802215dfae */ /* 0x0007e2000b901d4c */
[----:B------:R-:W-:Y:S01]  /*20c0*/  ISETP.GE.AND P5, PT, R24, R3, PT ;  /* 0x000000031800720c */ /* 0x000fe20003fa6270 */
[----:B------:R-:W-:Y:S01]  /*20d0*/  IMAD R24, R23, UR6, RZ ;  /* 0x0000000617187c24 */ /* 0x000fe2000f8e02ff */
[----:B------:R-:W-:Y:S01]  /*20e0*/  @!P3 LEA R14, R17, R14, 0x18 ;  /* 0x0000000e110eb211 */ /* 0x000fe200078ec0ff */
[----:B------:R-:W-:Y:S02]  /*20f0*/  @!P1 LDGSTS.E.BYPASS.LTC128B.128 [R10+0x4000], desc[UR12][R30.64] ;  /* 0x040000001e0a9fae */ /* 0x000fe4000b901d4c */
[----:B------:R-:W-:-:S02]  /*2100*/  IMAD R24, R7, UR7, R24 ;  /* 0x0000000707187c24 */ /* 0x000fc4000f8e0218 */
[----:B------:R4:W-:Y:S01]  /*2110*/  @!P1 LDGSTS.E.BYPASS.LTC128B.128 [R10+0x6000], desc[UR12][R30.64+0x80] ;  /* 0x060000801e0a9fae */ /* 0x0009e2000b901d4c */
[C---:B------:R-:W-:Y:S01]  /*2120*/  @!P3 LEA R11, P1, R8.reuse, R127, 0x4 ;  /* 0x0000007f080bb211 */ /* 0x040fe200078220ff */
[----:B------:R-:W-:Y:S02]  /*2130*/  @!P0 IMAD R7, R9, 0x30, RZ ;  /* 0x0000003009078824 */ /* 0x000fe400078e02ff */
[----:B------:R-:W-:Y:S01]  /*2140*/  IMAD.IADD R27, R27, 0x1, R24 ;  /* 0x000000011b1b7824 */ /* 0x000fe200078e0218 */
[----:B------:R-:W-:Y:S02]  /*2150*/  @!P3 LEA.HI.X R22, R8, R160, R9, 0x4, P1 ;  /* 0x000000a00816b211 */ /* 0x000fe400008f2409 */
[----:B------:R-:W-:-:S04]  /*2160*/  @!P3 LEA R36, P1, R11, R4, 0x1 ;  /* 0x000000040b24b211 */ /* 0x000fc800078208ff */
[----:B------:R-:W-:Y:S01]  /*2170*/  @!P3 LEA.HI.X R37, R11, R5, R22, 0x1, P1 ;  /* 0x000000050b25b211 */ /* 0x000fe200008f0c16 */
[----:B------:R-:W-:Y:S01]  /*2180*/  IMAD.SHL.U32 R11, R9, 0x20, RZ ;  /* 0x00000020090b7824 */ /* 0x000fe200078e00ff */
[----:B------:R-:W2:Y:S01]  /*2190*/  @!P0 LDC.64 R4, c[0x0][0x218] ;  /* 0x00008600ff048b82 */ /* 0x000ea20000000a00 */
[----:B------:R-:W-:-:S04]  /*21a0*/  @!P0 MOV R22, 0x400 ;  /* 0x0000040000168802 */ /* 0x000fc80000000f00 */
[----:B-1----:R-:W-:Y:S01]  /*21b0*/  @!P0 LEA R22, R15, R22, 0x18 ;  /* 0x000000160f168211 */ /* 0x002fe200078ec0ff */
[----:B---3--:R-:W-:-:S04]  /*21c0*/  IMAD.WIDE.U32 R34, R8, 0x20, RZ ;  /* 0x0000002008227825 */ /* 0x008fc800078e00ff */
[----:B------:R-:W-:Y:S01]  /*21d0*/  @!P3 IMAD R15, R19, 0x2, R14 ;  /* 0x00000002130fb824 */ /* 0x000fe200078e020e */
[----:B------:R-:W-:Y:S01]  /*21e0*/  @!P2 IADD3 R17, P1, R127, R34, RZ ;  /* 0x000000227f11a210 */ /* 0x000fe20007f3e0ff */
[----:B------:R-:W-:Y:S02]  /*21f0*/  IMAD.SHL.U32 R14, R20, 0x8, RZ ;  /* 0x00000008140e7824 */ /* 0x000fe400078e00ff */
[----:B----4-:R-:W-:Y:S01]  /*2200*/  @!P0 IMAD.MOV.U32 R30, RZ, RZ, R127 ;  /* 0x000000ffff1e8224 */ /* 0x010fe200078e007f */
[----:B------:R-:W-:Y:S01]  /*2210*/  @!P2 IADD3.X R34, R160, R35, R11, P1, !PT ;  /* 0x00000023a022a210 */ /* 0x000fe20000ffe40b */
[----:B------:R-:W-:Y:S01]  /*2220*/  @!P0 IMAD.MOV.U32 R31, RZ, RZ, R160 ;  /* 0x000000ffff1f8224 */ /* 0x000fe200078e00a0 */
[C---:B--2---:R-:W-:Y:S01]  /*2230*/  @!P2 LEA R12, P1, R17.reuse, R12, 0x1 ;  /* 0x0000000c110ca211 */ /* 0x044fe200078208ff */
[----:B------:R-:W-:Y:S01]  /*2240*/  @!P3 LDGSTS.E.BYPASS.LTC128B.128 [R15+0x4800], desc[UR12][R36.64] ;  /* 0x04800000240fbfae */ /* 0x000fe2000b901d4c */
[----:B------:R-:W1:Y:S01]  /*2250*/  LDC.64 R10, c[0x0][0x250] ;  /* 0x00009400ff0a7b82 */ /* 0x000e620000000a00 */
[----:B------:R-:W-:Y:S01]  /*2260*/  @!P0 IMAD.WIDE.U32 R30, R8, 0x30, R30 ;  /* 0x00000030081e8825 */ /* 0x000fe200078e001e */
[----:B------:R-:W-:Y:S01]  /*2270*/  @!P2 LEA.HI.X R13, R17, R13, R34, 0x1, P1 ;  /* 0x0000000d110da211 */ /* 0x000fe200008f0c22 */
[----:B------:R2:W-:Y:S01]  /*2280*/  @!P3 LDGSTS.E.BYPASS.LTC128B.128 [R15+0x6800], desc[UR12][R36.64+0x80] ;  /* 0x06800080240fbfae */ /* 0x0005e2000b901d4c */
[----:B------:R-:W-:Y:S01]  /*2290*/  ISETP.GE.AND P3, PT, R18, R3, PT ;  /* 0x000000031200720c */ /* 0x000fe20003f66270 */
[----:B------:R-:W-:Y:S01]  /*22a0*/  @!P0 IMAD.IADD R7, R31, 0x1, R7 ;  /* 0x000000011f078824 */ /* 0x000fe200078e0207 */
[----:B------:R-:W-:Y:S01]  /*22b0*/  @!P0 LEA R38, P1, R30, R4, 0x1 ;  /* 0x000000041e268211 */ /* 0x000fe200078208ff */
[----:B------:R-:W-:-:S02]  /*22c0*/  @!P2 IMAD R17, R19, 0x2, R16 ;  /* 0x000000021311a824 */ /* 0x000fc400078e0210 */
[----:B------:R-:W-:Y:S01]  /*22d0*/  @!P0 IMAD R19, R19, 0x2, R22 ;  /* 0x0000000213138824 */ /* 0x000fe200078e0216 */
[----:B------:R-:W-:Y:S02]  /*22e0*/  @!P0 LEA.HI.X R39, R30, R5, R7, 0x1, P1 ;  /* 0x000000051e278211 */ /* 0x000fe400008f0c07 */
[----:B------:R-:W-:Y:S01]  /*22f0*/  @!P2 LDGSTS.E.BYPASS.LTC128B.128 [R17+0x5000], desc[UR12][R12.64] ;  /* 0x050000000c11afae */ /* 0x000fe2000b901d4c */
[CC--:B------:R-:W-:Y:S02]  /*2300*/  LEA.HI R5, R99.reuse, R96.reuse, RZ, 0x4 ;  /* 0x0000006063057211 */ /* 0x0c0fe400078f20ff */
[----:B------:R-:W-:Y:S01]  /*2310*/  LEA.HI R99, R99, R96, RZ, 0x5 ;  /* 0x0000006063637211 */ /* 0x000fe200078f28ff */
[----:B------:R3:W-:Y:S01]  /*2320*/  @!P2 LDGSTS.E.BYPASS.LTC128B.128 [R17+0x7000], desc[UR12][R12.64+0x80] ;  /* 0x070000800c11afae */ /* 0x0007e2000b901d4c */
[----:B------:R-:W-:Y:S02]  /*2330*/  ISETP.GE.AND P2, PT, R20, R3, PT ;  /* 0x000000031400720c */ /* 0x000fe40003f46270 */
[----:B------:R-:W-:Y:S01]  /*2340*/  LOP3.LUT R3, R5, 0xfffffff0, RZ, 0xc0, !PT ;  /* 0xfffffff005037812 */ /* 0x000fe200078ec0ff */
[----:B------:R-:W-:Y:S01]  /*2350*/  @!P0 LDGSTS.E.BYPASS.LTC128B.128 [R19+0x5800], desc[UR12][R38.64] ;  /* 0x0580000026138fae */ /* 0x000fe2000b901d4c */
[----:B------:R-:W-:-:S02]  /*2360*/  SHF.R.S32.HI R97, RZ, 0x5, R99 ;  /* 0x00000005ff617819 */ /* 0x000fc40000011463 */
[----:B------:R-:W-:Y:S01]  /*2370*/  LOP3.LUT R99, R99, 0xffffffe0, RZ, 0xc0, !PT ;  /* 0xffffffe063637812 */ /* 0x000fe200078ec0ff */
[----:B------:R4:W-:Y:S01]  /*2380*/  @!P0 LDGSTS.E.BYPASS.LTC128B.128 [R19+0x7800], desc[UR12][R38.64+0x80] ;  /* 0x0780008026138fae */ /* 0x0009e2000b901d4c */
[----:B------:R-:W-:Y:S02]  /*2390*/  IMAD.IADD R3, R96, 0x1, -R3 ;  /* 0x0000000160037824 */ /* 0x000fe400078e0a03 */
[-C--:B-1----:R-:W-:Y:S01]  /*23a0*/  IMAD R4, R25, R10.reuse, RZ ;  /* 0x0000000a19047224 */ /* 0x082fe200078e02ff */
[----:B------:R-:W0:Y:S01]  /*23b0*/  LDGDEPBAR ;  /* 0x00000000000079af */ /* 0x000e220000000000 */
[----:B------:R-:W-:Y:S01]  /*23c0*/  IMAD.WIDE.U32 R34, R29, R10, R26 ;  /* 0x0000000a1d227225 */ /* 0x000fe200078e001a */
[----:B------:R-:W-:-:S03]  /*23d0*/  SHF.R.S32.HI R18, RZ, 0x1f, R3 ;  /* 0x0000001fff127819 */ /* 0x000fc60000011403 */
[----:B--2---:R-:W-:Y:S01]  /*23e0*/  IMAD.SHL.U32 R15, R0, 0x40, RZ ;  /* 0x00000040000f7824 */ /* 0x004fe200078e00ff */
[----:B------:R-:W-:Y:S01]  /*23f0*/  LEA R148, P0, R34, UR8, 0x1 ;  /* 0x0000000822947c11 */ /* 0x000fe2000f8008ff */
[----:B------:R-:W-:Y:S02]  /*2400*/  IMAD R7, R29, R11, R4 ;  /* 0x0000000b1d077224 */ /* 0x000fe400078e0204 */
[----:B------:R-:W-:Y:S01]  /*2410*/  IMAD.SHL.U32 R4, R11, 0x20, RZ ;  /* 0x000000200b047824 */ /* 0x000fe200078e00ff */
[----:B------:R-:W-:Y:S01]  /*2420*/  LOP3.LUT R15, R15, 0x1c0, RZ, 0xc0, !PT ;  /* 0x000001c00f0f7812 */ /* 0x000fe200078ec0ff */
[----:B------:R-:W-:Y:S02]  /*2430*/  IMAD.IADD R32, R35, 0x1, R7 ;  /* 0x0000000123207824 */ /* 0x000fe400078e0207 */
[----:B------:R-:W-:Y:S01]  /*2440*/  IMAD.IADD R99, R96, 0x1, -R99 ;  /* 0x0000000160637824 */ /* 0x000fe200078e0a63 */
[----:B------:R-:W-:Y:S01]  /*2450*/  LOP3.LUT R14, R15, 0x8, R14, 0xf8, !PT ;  /* 0x000000080f0e7812 */ /* 0x000fe200078ef80e */
[----:B---3--:R-:W-:Y:S01]  /*2460*/  IMAD.WIDE.U32 R16, R10, 0x20, RZ ;  /* 0x000000200a107825 */ /* 0x008fe200078e00ff */
[----:B------:R-:W-:-:S02]  /*2470*/  SHF.R.S32.HI R12, RZ, 0x4, R5 ;  /* 0x00000004ff0c7819 */ /* 0x000fc40000011405 */
[----:B------:R-:W-:Y:S01]  /*2480*/  SHF.R.U32.HI R7, RZ, 0x3, R15 ;  /* 0x00000003ff077819 */ /* 0x000fe2000001160f */
[----:B------:R-:W-:Y:S01]  /*2490*/  IMAD.SHL.U32 R96, R96, 0x2, RZ ;  /* 0x0000000260607824 */ /* 0x000fe200078e00ff */
[----:B------:R-:W-:Y:S02]  /*24a0*/  LEA.HI R13, R5, R12, RZ, 0x1 ;  /* 0x0000000c050d7211 */ /* 0x000fe400078f08ff */
[----:B------:R-:W-:Y:S01]  /*24b0*/  LEA.HI R5, R18, R3, RZ, 0x3 ;  /* 0x0000000312057211 */ /* 0x000fe200078f18ff */
[----:B------:R-:W-:-:S04]  /*24c0*/  DEPBAR.LE SB0, 0x0 ;  /* 0x000080000000791a */ /* 0x000fc80000000000 */
[----:B------:R-:W-:Y:S01]  /*24d0*/  BAR.SYNC.DEFER_BLOCKING 0x0 ;  /* 0x0000000000007b1d */ /* 0x000fe20000010000 */
[C---:B------:R-:W-:Y:S01]  /*24e0*/  LOP3.LUT R18, R5.reuse, 0xfffffff8, RZ, 0xc0, !PT ;  /* 0xfffffff805127812 */ /* 0x040fe200078ec0ff */
[----:B------:R-:W-:Y:S01]  /*24f0*/  IMAD.SHL.U32 R5, R5, 0x40, RZ ;  /* 0x0000004005057824 */ /* 0x000fe200078e00ff */
[----:B------:R-:W-:Y:S02]  /*2500*/  LOP3.LUT R13, R13, 0xfffffffe, RZ, 0xc0, !PT ;  /* 0xfffffffe0d0d7812 */ /* 0x000fe400078ec0ff */
[----:B------:R-:W-:Y:S01]  /*2510*/  LOP3.LUT R7, R14, R7, RZ, 0x3c, !PT ;  /* 0x000000070e077212 */ /* 0x000fe200078e3cff */
[----:B------:R-:W-:Y:S01]  /*2520*/  IMAD.IADD R18, R3, 0x1, -R18 ;  /* 0x0000000103127824 */ /* 0x000fe200078e0a12 */
[----:B------:R-:W-:Y:S01]  /*2530*/  LEA.HI.X R149, R34, UR9, R32, 0x1, P0 ;  /* 0x0000000922957c11 */ /* 0x000fe200080f0c20 */
[----:B------:R-:W-:Y:S01]  /*2540*/  IMAD.IADD R12, R12, 0x1, -R13 ;  /* 0x000000010c0c7824 */ /* 0x000fe200078e0a0d */
[----:B------:R-:W-:Y:S01]  /*2550*/  @!P5 IADD3 R16, P0, R148, R16, RZ ;  /* 0x000000109410d210 */ /* 0x000fe20007f1e0ff */
[----:B------:R-:W-:-:S02]  /*2560*/  IMAD.SHL.U32 R3, R18, 0x40, RZ ;  /* 0x0000004012037824 */ /* 0x000fc400078e00ff */
[C---:B------:R-:W-:Y:S01]  /*2570*/  IMAD R145, R12.reuse, 0x200, R7 ;  /* 0x000002000c917824 */ /* 0x040fe200078e0207 */
[----:B------:R-:W-:Y:S01]  /*2580*/  @!P5 IADD3.X R17, R149, R17, R4, P0, !PT ;  /* 0x000000119511d210 */ /* 0x000fe200007fe404 */
[----:B------:R-:W-:Y:S01]  /*2590*/  IMAD.SHL.U32 R12, R12, 0x8, RZ ;  /* 0x000000080c0c7824 */ /* 0x000fe200078e00ff */
[----:B------:R-:W-:Y:S01]  /*25a0*/  LOP3.LUT R3, R3, 0x1c0, RZ, 0xc0, !PT ;  /* 0x000001c003037812 */ /* 0x000fe200078ec0ff */
[----:B------:R-:W-:Y:S01]  /*25b0*/  @!P3 IMAD R4, R11, 0x60, RZ ;  /* 0x000000600b04b824 */ /* 0x000fe200078e02ff */
[----:B------:R-:W-:Y:S01]  /*25c0*/  LEA R145, R145, UR4, 0x1 ;  /* 0x0000000491917c11 */ /* 0x000fe2000f8e08ff */
[----:B------:R-:W-:Y:S01]  /*25d0*/  @!P3 IMAD.WIDE.U32 R14, R10, 0x60, R148 ;  /* 0x000000600a0eb825 */ /* 0x000fe200078e0094 */
[----:B------:R-:W-:Y:S02]  /*25e0*/  LOP3.LUT R12, R3, 0x8, R12, 0xf8, !PT ;  /* 0x00000008030c7812 */ /* 0x000fe400078ef80c */
[----:B------:R-:W-:Y:S01]  /*25f0*/  SHF.R.U32.HI R3, RZ, 0x3, R3 ;  /* 0x00000003ff037819 */ /* 0x000fe20000011603 */
[----:B------:R-:W-:Y:S01]  /*2600*/  @!P3 IMAD.IADD R15, R15, 0x1, R4 ;  /* 0x000000010f0fb824 */ /* 0x000fe200078e0204 */
[----:B------:R-:W-:Y:S01]  /*2610*/  LOP3.LUT R4, R5, 0xfffffe00, RZ, 0xc0, !PT ;  /* 0xfffffe0005047812 */ /* 0x000fe200078ec0ff */
[----:B------:R-:W-:Y:S01]  /*2620*/  @P2 STS.128 [R153+0x8000], RZ ;  /* 0x008000ff99002388 */ /* 0x000fe20000000c00 */
[----:B------:R-:W-:Y:S01]  /*2630*/  LOP3.LUT R3, R12, R3, RZ, 0x3c, !PT ;  /* 0x000000030c037212 */ /* 0x000fe200078e3cff */
[----:B------:R-:W-:-:S02]  /*2640*/  IMAD.MOV.U32 R7, RZ, RZ, 0x10 ;  /* 0x00000010ff077424 */ /* 0x000fc400078e00ff */
[----:B------:R-:W-:Y:S01]  /*2650*/  @P2 STS.128 [R153+0xa000], RZ ;  /* 0x00a000ff99002388 */ /* 0x000fe20000000c00 */
[----:B------:R-:W-:Y:S02]  /*2660*/  IMAD R146, R97, 0x400, R4 ;  /* 0x0000040061927824 */ /* 0x000fe400078e0204 */
[----:B------:R-:W-:Y:S01]  /*2670*/  IMAD.MOV.U32 R5, RZ, RZ, 0x20 ;  /* 0x00000020ff057424 */ /* 0x000fe200078e00ff */
[----:B------:R-:W-:Y:S01]  /*2680*/  @!PT LDS RZ, [RZ] ;  /* 0x00000000fffff984 */ /* 0x000fe20000000800 */
[----:B------:R-:W-:Y:S01]  /*2690*/  @!PT LDS RZ, [RZ] ;  /* 0x00000000fffff984 */ /* 0x000fe20000000800 */
[----:B------:R-:W-:Y:S01]  /*26a0*/  @!PT LDS RZ, [RZ] ;  /* 0x00000000fffff984 */ /* 0x000fe20000000800 */
[----:B------:R-:W-:Y:S01]  /*26b0*/  @!P2 LDGSTS.E.BYPASS.LTC128B.128 [R153+0x8000], desc[UR12][R148.64] ;  /* 0x080000009499afae */ /* 0x000fe2000b901d4c */
[----:B------:R-:W-:Y:S02]  /*26c0*/  IMAD.IADD R146, R3, 0x1, R146 ;  /* 0x0000000103927824 */ /* 0x000fe400078e0292 */
[----:B------:R-:W-:Y:S01]  /*26d0*/  VIADD R143, R145, 0x4020 ;  /* 0x00004020918f7836 */ /* 0x000fe20000000000 */
[----:B------:R-:W-:Y:S01]  /*26e0*/  @!P2 LDGSTS.E.BYPASS.LTC128B.128 [R153+0xa000], desc[UR12][R148.64+0x80] ;  /* 0x0a0000809499afae */ /* 0x000fe2000b901d4c */
[----:B------:R-:W-:Y:S01]  /*26f0*/  R2P PR, R18, 0x6 ;  /* 0x0000000612007804 */ /* 0x000fe20000000000 */
[----:B------:R-:W-:Y:S01]  /*2700*/  IMAD R97, R97, 0x10, R101 ;  /* 0x0000001061617824 */ /* 0x000fe200078e0265 */
[----:B------:R-:W-:Y:S01]  /*2710*/  @!P4 LEA R18, P0, R10, R148, 0x6 ;  /* 0x000000940a12c211 */ /* 0x000fe200078030ff */
[----:B------:R-:W-:Y:S01]  /*2720*/  @P5 STS.128 [R153+0x8800], RZ ;  /* 0x008800ff99005388 */ /* 0x000fe20000000c00 */
[----:B------:R-:W-:Y:S01]  /*2730*/  LEA R146, R146, UR4, 0x1 ;  /* 0x0000000492927c11 */ /* 0x000fe2000f8e08ff */
[----:B------:R-:W-:Y:S01]  /*2740*/  IMAD.IADD R140, R4, 0x1, R3 ;  /* 0x00000001048c7824 */ /* 0x000fe200078e0203 */
[----:B----4-:R-:W-:Y:S01]  /*2750*/  @!P4 LEA.HI.X R19, R10, R149, R11, 0x6, P0 ;  /* 0x000000950a13c211 */ /* 0x010fe200000f340b */
[----:B------:R-:W-:Y:S01]  /*2760*/  @P5 STS.128 [R153+0xa800], RZ ;  /* 0x00a800ff99005388 */ /* 0x000fe20000000c00 */
[----:B------:R-:W-:-:S02]  /*2770*/  SEL R7, R7, 0xfffffff0, !P1 ;  /* 0xfffffff007077807 */ /* 0x000fc40004800000 */
[----:B------:R-:W-:Y:S01]  /*2780*/  SEL R5, R5, 0xffffffe0, !P2 ;  /* 0xffffffe005057807 */ /* 0x000fe20005000000 */
[----:B------:R-:W-:Y:S01]  /*2790*/  @!PT LDS RZ, [RZ] ;  /* 0x00000000fffff984 */ /* 0x000fe20000000800 */
[----:B------:R-:W-:Y:S01]  /*27a0*/  @!PT LDS RZ, [RZ] ;  /* 0x00000000fffff984 */ /* 0x000fe20000000800 */
[----:B------:R-:W-:Y:S01]  /*27b0*/  @!PT LDS RZ, [RZ] ;  /* 0x00000000fffff984 */ /* 0x000fe20000000800 */
[----:B------:R-:W-:Y:S01]  /*27c0*/  @!P5 LDGSTS.E.BYPASS.LTC128B.128 [R153+0x8800], desc[UR12][R16.64] ;  /* 0x088000001099dfae */ /* 0x000fe2000b901d4c */
[----:B------:R-:W-:Y:S01]  /*27d0*/  R2P PR, R0, 0x6 ;  /* 0x0000000600007804 */ /* 0x000fe20000000000 */
[----:B------:R-:W-:Y:S02]  /*27e0*/  VIADD R0, R145, 0x4000 ;  /* 0x0000400091007836 */ /* 0x000fe40000000000 */
[----:B------:R-:W-:Y:S01]  /*27f0*/  @!P5 LDGSTS.E.BYPASS.LTC128B.128 [R153+0xa800], desc[UR12][R16.64+0x80] ;  /* 0x0a8000801099dfae */ /* 0x000fe2000b901d4c */
[--C-:B------:R-:W-:Y:S02]  /*2800*/  IMAD R144, R7, 0x2, R146.reuse ;  /* 0x0000000207907824 */ /* 0x100fe400078e0292 */
[C---:B------:R-:W-:Y:S01]  /*2810*/  IMAD R142, R5.reuse, 0x2, R146 ;  /* 0x00000002058e7824 */ /* 0x040fe200078e0292 */
[----:B------:R-:W-:Y:S01]  /*2820*/  @P4 STS.128 [R153+0x9000], RZ ;  /* 0x009000ff99004388 */ /* 0x000fe20000000c00 */
[----:B------:R-:W-:-:S03]  /*2830*/  IMAD R141, R5, 0x2, R144 ;  /* 0x00000002058d7824 */ /* 0x000fc600078e0290 */
[----:B------:R-:W-:Y:S02]  /*2840*/  @P4 STS.128 [R153+0xb000], RZ ;  /* 0x00b000ff99004388 */ /* 0x000fe40000000c00 */
[----:B------:R-:W-:Y:S02]  /*2850*/  @P1 VIADD R143, R0, 0xffffffe0 ;  /* 0xffffffe0008f1836 */ /* 0x000fe40000000000 */
[----:B------:R-:W-:Y:S01]  /*2860*/  @!PT LDS RZ, [RZ] ;  /* 0x00000000fffff984 */ /* 0x000fe20000000800 */
[----:B------:R-:W-:Y:S01]  /*2870*/  @!PT LDS RZ, [RZ] ;  /* 0x00000000fffff984 */ /* 0x000fe20000000800 */
[----:B------:R-:W-:Y:S01]  /*2880*/  @!PT LDS RZ, [RZ] ;  /* 0x00000000fffff984 */ /* 0x000fe20000000800 */
[----:B------:R-:W-:Y:S01]  /*2890*/  @!P4 LDGSTS.E.BYPASS.LTC128B.128 [R153+0x9000], desc[UR12][R18.64] ;  /* 0x090000001299cfae */ /* 0x000fe2000b901d4c */
[----:B------:R-:W-:Y:S02]  /*28a0*/  IMAD.MOV.U32 R0, RZ, RZ, 0x40 ;  /* 0x00000040ff007424 */ /* 0x000fe400078e00ff */
[C---:B------:R-:W-:Y:S01]  /*28b0*/  VIADD R135, R143.reuse, 0x800 ;  /* 0x000008008f877836 */ /* 0x040fe20000000000 */
[----:B------:R-:W-:Y:S01]  /*28c0*/  @!P4 LDGSTS.E.BYPASS.LTC128B.128 [R153+0xb000], desc[UR12][R18.64+0x80] ;  /* 0x0b0000801299cfae */ /* 0x000fe2000b901d4c */
[C---:B------:R-:W-:Y:S01]  /*28d0*/  VIADD R134, R143.reuse, 0x1000 ;  /* 0x000010008f867836 */ /* 0x040fe20000000000 */
[----:B------:R-:W-:Y:S01]  /*28e0*/  SEL R0, R0, 0xffffffc0, !P2 ;  /* 0xffffffc000007807 */ /* 0x000fe20005000000 */
[C---:B------:R-:W-:Y:S01]  /*28f0*/  VIADD R133, R143.reuse, 0x1800 ;  /* 0x000018008f857836 */ /* 0x040fe20000000000 */
[----:B------:R-:W-:Y:S01]  /*2900*/  @P3 STS.128 [R153+0x9800], RZ ;  /* 0x009800ff99003388 */ /* 0x000fe20000000c00 */
[----:B------:R-:W-:-:S02]  /*2910*/  VIADD R131, R143, 0x2000 ;  /* 0x000020008f837836 */ /* 0x000fc40000000000 */
[----:B------:R-:W-:Y:S01]  /*2920*/  IMAD.IADD R139, R145, 0x1, R0 ;  /* 0x00000001918b7824 */ /* 0x000fe200078e0200 */
[----:B------:R-:W-:Y:S01]  /*2930*/  @P3 STS.128 [R153+0xb800], RZ ;  /* 0x00b800ff99003388 */ /* 0x000fe20000000c00 */
[----:B------:R-:W-:Y:S01]  /*2940*/  IMAD.IADD R132, R0, 0x1, R143 ;  /* 0x0000000100847824 */ /* 0x000fe200078e028f */
[----:B------:R-:W-:Y:S01]  /*2950*/  SHF.R.S32.HI R0, RZ, 0x1f, R99 ;  /* 0x0000001fff007819 */ /* 0x000fe20000011463 */
[C---:B------:R-:W-:Y:S01]  /*2960*/  VIADD R130, R143.reuse, 0x2800 ;  /* 0x000028008f827836 */ /* 0x040fe20000000000 */
[----:B------:R-:W-:Y:S01]  /*2970*/  @!PT LDS RZ, [RZ] ;  /* 0x00000000fffff984 */ /* 0x000fe20000000800 */
[----:B------:R-:W-:Y:S01]  /*2980*/  @!PT LDS RZ, [RZ] ;  /* 0x00000000fffff984 */ /* 0x000fe20000000800 */
[----:B------:R-:W-:Y:S01]  /*2990*/  @!PT LDS RZ, [RZ] ;  /* 0x00000000fffff984 */ /* 0x000fe20000000800 */
[----:B------:R-:W-:Y:S01]  /*29a0*/  @!P3 LDGSTS.E.BYPASS.LTC128B.128 [R153+0x9800], desc[UR12][R14.64] ;  /* 0x098000000e99bfae */ /* 0x000fe2000b901d4c */
[C---:B------:R-:W-:Y:S01]  /*29b0*/  VIADD R129, R143.reuse, 0x3000 ;  /* 0x000030008f817836 */ /* 0x040fe20000000000 */
[----:B------:R-:W-:Y:S01]  /*29c0*/  LEA.HI R0, R0, R99, RZ, 0x2 ;  /* 0x0000006300007211 */ /* 0x000fe200078f10ff */
[----:B------:R-:W-:Y:S01]  /*29d0*/  VIADD R128, R143, 0x3800 ;  /* 0x000038008f807836 */ /* 0x000fe20000000000 */
[----:B------:R1:W-:Y:S02]  /*29e0*/  @!P3 LDGSTS.E.BYPASS.LTC128B.128 [R153+0xb800], desc[UR12][R14.64+0x80] ;  /* 0x0b8000800e99bfae */ /* 0x0003e4000b901d4c */
[----:B------:R-:W-:-:S02]  /*29f0*/  SHF.R.S32.HI R152, RZ, 0x2, R0 ;  /* 0x00000002ff987819 */ /* 0x000fc40000011400 */
[----:B------:R-:W-:Y:S02]  /*2a00*/  LDSM.16.M88.4 R84, [R146] ;  /* 0x000000009254783b */ /* 0x000fe40000000200 */
[----:B------:R-:W-:Y:S02]  /*2a10*/  IADD3 R97, R97, 0x1, R152 ;  /* 0x0000000161617810 */ /* 0x000fe40007ffe098 */
[----:B------:R-:W2:Y:S02]  /*2a20*/  LDSM.16.M88.4 R68, [R145+0x4000] ;  /* 0x004000009144783b */ /* 0x000ea40000000200 */
[----:B------:R-:W-:Y:S02]  /*2a30*/  IADD3 R97, R33, R97, -R98 ;  /* 0x0000006121617210 */ /* 0x000fe40007ffe862 */
[----:B------:R-:W-:Y:S03]  /*2a40*/  LDSM.16.M88.4 R36, [R144] ;  /* 0x000000009024783b */ /* 0x000fe60000000200 */
[----:B------:R-:W-:Y:S01]  /*2a50*/  IMAD.IADD R0, R97, 0x1, R6 ;  /* 0x0000000161007824 */ /* 0x000fe200078e0206 */
[----:B------:R-:W-:Y:S04]  /*2a60*/  LDSM.16.M88.4 R72, [R143] ;  /* 0x000000008f48783b */ /* 0x000fe80000000200 */
[----:B------:R-:W3:Y:S01]  /*2a70*/  LDSM.16.M88.4 R60, [R145+0x4800] ;  /* 0x00480000913c783b */ /* 0x000ee20000000200 */
[----:B------:R-:W-:-:S02]  /*2a80*/  VIMNMX R161, R0, R33, PT ;  /* 0x0000002100a17248 */ /* 0x000fc40003fe0100 */
[----:B------:R-:W-:Y:S01]  /*2a90*/  VIADDMNMX R0, R0, 0x8, R33, PT ;  /* 0x0000000800007846 */ /* 0x000fe20003800121 */
[----:B------:R-:W-:Y:S04]  /*2aa0*/  LDSM.16.M88.4 R92, [R139+0x4000] ;  /* 0x004000008b5c783b */ /* 0x000fe80000000200 */
[----:B-1----:R-:W-:Y:S04]  /*2ab0*/  LDSM.16.M88.4 R12, [R142] ;  /* 0x000000008e0c783b */ /* 0x002fe80000000200 */
[----:B------:R-:W1:Y:S04]  /*2ac0*/  LDSM.16.M88.4 R16, [R145+0x5000] ;  /* 0x005000009110783b */ /* 0x000e680000000200 */
[----:B------:R-:W4:Y:S04]  /*2ad0*/  LDSM.16.M88.4 R44, [R145+0x5800] ;  /* 0x00580000912c783b */ /* 0x000f280000000200 */
[----:B------:R-:W4:Y:S04]  /*2ae0*/  LDSM.16.M88.4 R40, [R143+0x800] ;  /* 0x000800008f28783b */ /* 0x000f280000000200 */
[----:B------:R-:W-:Y:S01]  /*2af0*/  LDSM.16.M88.4 R56, [R141] ;  /* 0x000000008d38783b */ /* 0x000fe20000000200 */
[C---:B--2---:R-:W-:Y:S03]  /*2b00*/  HMMA.16816.F32.BF16 R48, R84.reuse, R68, RZ ;  /* 0x000000445430723c */ /* 0x044fe600000418ff */
[----:B------:R-:W2:Y:S04]  /*2b10*/  LDSM.16.M88.4 R52, [R132] ;  /* 0x000000008434783b */ /* 0x000ea80000000200 */
[----:B------:R-:W2:Y:S01]  /*2b20*/  LDSM.16.M88.4 R28, [R143+0x1000] ;  /* 0x001000008f1c783b */ /* 0x000ea20000000200 */
[C---:B------:R-:W-:Y:S03]  /*2b30*/  HMMA.16816.F32.BF16 R68, R84.reuse, R70, RZ ;  /* 0x000000465444723c */ /* 0x040fe600000418ff */
[----:B------:R-:W2:Y:S03]  /*2b40*/  LDSM.16.M88.4 R24, [R143+0x1800] ;  /* 0x001800008f18783b */ /* 0x000ea60000000200 */
[C---:B---3--:R-:W-:Y:S01]  /*2b50*/  HMMA.16816.F32.BF16 R64, R84.reuse, R60, RZ ;  /* 0x0000003c5440723c */ /* 0x048fe200000418ff */
[----:B------:R-:W-:Y:S04]  /*2b60*/  LDSM.16.M88.4 R80, [R139+0x4800] ;  /* 0x004800008b50783b */ /* 0x000fe80000000200 */
[----:B------:R-:W-:Y:S01]  /*2b70*/  LDSM.16.M88.4 R76, [R139+0x5000] ;  /* 0x005000008b4c783b */ /* 0x000fe20000000200 */
[----:B------:R-:W-:Y:S03]  /*2b80*/  HMMA.16816.F32.BF16 R60, R84, R62, RZ ;  /* 0x0000003e543c723c */ /* 0x000fe600000418ff */
[----:B------:R-:W0:Y:S03]  /*2b90*/  LDGDEPBAR ;  /* 0x00000000000079af */ /* 0x000e260000000000 */
[C---:B------:R-:W-:Y:S06]  /*2ba0*/  HMMA.16816.F32.BF16 R48, R36.reuse, R72, R48 ;  /* 0x000000482430723c */ /* 0x040fec0000041830 */
[----:B------:R-:W-:Y:S01]  /*2bb0*/  HMMA.16816.F32.BF16 R68, R36, R74, R68 ;  /* 0x0000004a2444723c */ /* 0x000fe20000041844 */
[----:B------:R-:W-:Y:S05]  /*2bc0*/  LDSM.16.M88.4 R72, [R139+0x5800] ;  /* 0x005800008b48783b */ /* 0x000fea0000000200 */
[C---:B-1----:R-:W-:Y:S06]  /*2bd0*/  HMMA.16816.F32.BF16 R20, R84.reuse, R16, RZ ;  /* 0x000000105414723c */ /* 0x042fec00000418ff */
[----:B------:R-:W-:Y:S06]  /*2be0*/  HMMA.16816.F32.BF16 R16, R84, R18, RZ ;  /* 0x000000125410723c */ /* 0x000fec00000418ff */
[C---:B------:R-:W-:Y:S06]  /*2bf0*/  HMMA.16816.F32.BF16 R48, R12.reuse, R92, R48 ;  /* 0x0000005c0c30723c */ /* 0x040fec0000041830 */
[----:B------:R-:W-:Y:S06]  /*2c00*/  HMMA.16816.F32.BF16 R68, R12, R94, R68 ;  /* 0x0000005e0c44723c */ /* 0x000fec0000041844 */
[C---:B----4-:R-:W-:Y:S06]  /*2c10*/  HMMA.16816.F32.BF16 R88, R84.reuse, R44, RZ ;  /* 0x0000002c5458723c */ /* 0x050fec00000418ff */
[----:B------:R-:W-:Y:S01]  /*2c20*/  HMMA.16816.F32.BF16 R84, R84, R46, RZ ;  /* 0x0000002e5454723c */ /* 0x000fe200000418ff */
        /* <DEDUP_REMOVED lines=11> */
[----:B------:R-:W-:Y:S01]  /*2ce0*/  HMMA.16816.F32.BF16 R84, R36, R26, R84 ;  /* 0x0000001a2454723c */ /* 0x000fe20000041854 */
[----:B------:R-:W2:Y:S04]  /*2cf0*/  LDSM.16.M88.4 R36, [R143+0x2000] ;  /* 0x002000008f24783b */ /* 0x000ea80000000200 */
[----:B------:R-:W3:Y:S01]  /*2d00*/  LDSM.16.M88.4 R24, [R132+0x800] ;  /* 0x000800008418783b */ /* 0x000ee20000000200 */
        /* <DEDUP_REMOVED lines=8> */
[----:B------:R-:W1:Y:S05]  /*2d90*/  LDSM.16.M88.4 R76, [R132+0x1000] ;  /* 0x00100000844c783b */ /* 0x000e6a0000000200 */
[C---:B------:R-:W-:Y:S06]  /*2da0*/  HMMA.16816.F32.BF16 R88, R12.reuse, R72, R88 ;  /* 0x000000480c58723c */ /* 0x040fec0000041858 */
[----:B------:R-:W-:Y:S01]  /*2db0*/  HMMA.16816.F32.BF16 R84, R12, R74, R84 ;  /* 0x0000004a0c54723c */ /* 0x000fe20000041854 */
[----:B------:R-:W-:Y:S04]  /*2dc0*/  LDSM.16.M88.4 R12, [R142+0x2000] ;  /* 0x002000008e0c783b */ /* 0x000fe80000000200 */
[----:B------:R-:W4:Y:S01]  /*2dd0*/  LDSM.16.M88.4 R72, [R139+0x6000] ;  /* 0x006000008b48783b */ /* 0x000f220000000200 */
[C---:B--2---:R-:W-:Y:S06]  /*2de0*/  HMMA.16816.F32.BF16 R48, R28.reuse, R36, R48 ;  /* 0x000000241c30723c */ /* 0x044fec0000041830 */
[----:B------:R-:W-:Y:S01]  /*2df0*/  HMMA.16816.F32.BF16 R68, R28, R38, R68 ;  /* 0x000000261c44723c */ /* 0x000fe20000041844 */
[----:B------:R-:W-:Y:S05]  /*2e00*/  LDSM.16.M88.4 R36, [R132+0x1800] ;  /* 0x001800008424783b */ /* 0x000fea0000000200 */
[C---:B---3--:R-:W-:Y:S06]  /*2e10*/  HMMA.16816.F32.BF16 R64, R56.reuse, R24, R64 ;  /* 0x000000183840723c */ /* 0x048fec0000041840 */
[C---:B------:R-:W-:Y:S01]  /*2e20*/  HMMA.16816.F32.BF16 R60, R56.reuse, R26, R60 ;  /* 0x0000001a383c723c */ /* 0x040fe2000004183c */
[----:B------:R-:W2:Y:S05]  /*2e30*/  LDSM.16.M88.4 R24, [R141+0x2000] ;  /* 0x002000008d18783b */ /* 0x000eaa0000000200 */
[C---:B-1----:R-:W-:Y:S06]  /*2e40*/  HMMA.16816.F32.BF16 R20, R56.reuse, R76, R20 ;  /* 0x0000004c3814723c */ /* 0x042fec0000041814 */
[----:B------:R-:W-:Y:S06]  /*2e50*/  HMMA.16816.F32.BF16 R16, R56, R78, R16 ;  /* 0x0000004e3810723c */ /* 0x000fec0000041810 */
[----:B------:R-:W-:Y:S06]  /*2e60*/  HMMA.16816.F32.BF16 R64, R44, R52, R64 ;  /* 0x000000342c40723c */ /* 0x000fec0000041840 */
[C---:B----4-:R-:W-:Y:S06]  /*2e70*/  HMMA.16816.F32.BF16 R48, R12.reuse, R72, R48 ;  /* 0x000000480c30723c */ /* 0x050fec0000041830 */
[----:B------:R-:W-:Y:S01]  /*2e80*/  HMMA.16816.F32.BF16 R68, R12, R74, R68 ;  /* 0x0000004a0c44723c */ /* 0x000fe20000041844 */
[----:B------:R-:W1:Y:S05]  /*2e90*/  LDSM.16.M88.4 R72, [R145+0x7000] ;  /* 0x007000009148783b */ /* 0x000e6a0000000200 */
[----:B------:R-:W-:Y:S01]  /*2ea0*/  HMMA.16816.F32.BF16 R60, R44, R54, R60 ;  /* 0x000000362c3c723c */ /* 0x000fe2000004183c */
[----:B------:R-:W3:Y:S05]  /*2eb0*/  LDSM.16.M88.4 R52, [R139+0x6800] ;  /* 0x006800008b34783b */ /* 0x000eea0000000200 */
[----:B------:R-:W-:Y:S06]  /*2ec0*/  HMMA.16816.F32.BF16 R64, R28, R80, R64 ;  /* 0x000000501c40723c */ /* 0x000fec0000041840 */
[C---:B--2---:R-:W-:Y:S06]  /*2ed0*/  HMMA.16816.F32.BF16 R48, R24.reuse, R40, R48 ;  /* 0x000000281830723c */ /* 0x044fec0000041830 */
[----:B------:R-:W-:Y:S01]  /*2ee0*/  HMMA.16816.F32.BF16 R68, R24, R42, R68 ;  /* 0x0000002a1844723c */ /* 0x000fe20000041844 */
[----:B------:R-:W2:Y:S05]  /*2ef0*/  LDSM.16.M88.4 R40, [R143+0x3000] ;  /* 0x003000008f28783b */ /* 0x000eaa0000000200 */
[----:B------:R-:W-:Y:S01]  /*2f00*/  HMMA.16816.F32.BF16 R80, R28, R82, R60 ;  /* 0x000000521c50723c */ /* 0x000fe2000004183c */
[----:B------:R-:W4:Y:S05]  /*2f10*/  LDSM.16.M88.4 R60, [R132+0x2800] ;  /* 0x00280000843c783b */ /* 0x000f2a0000000200 */
[----:B------:R-:W-:Y:S06]  /*2f20*/  HMMA.16816.F32.BF16 R88, R56, R36, R88 ;  /* 0x000000243858723c */ /* 0x000fec0000041858 */
[----:B-1----:R-:W-:Y:S01]  /*2f30*/  HMMA.16816.F32.BF16 R20, R44, R72, R20 ;  /* 0x000000482c14723c */ /* 0x002fe20000041814 */
[----:B------:R-:W-:Y:S01]  /*2f40*/  FMUL.FTZ R48, R48, UR10 ;  /* 0x0000000a30307c20 */ /* 0x000fe20008410000 */
[----:B------:R-:W-:Y:S01]  /*2f50*/  FMUL.FTZ R49, R49, UR10 ;  /* 0x0000000a31317c20 */ /* 0x000fe20008410000 */
[----:B------:R-:W-:-:S02]  /*2f60*/  FMUL.FTZ R50, R50, UR10 ;  /* 0x0000000a32327c20 */ /* 0x000fc40008410000 */
[----:B------:R-:W-:Y:S01]  /*2f70*/  MUFU.TANH R76, R48 ;  /* 0x00000030004c7308 */ /* 0x000fe20000002400 */
[----:B------:R-:W-:Y:S01]  /*2f80*/  HMMA.16816.F32.BF16 R16, R44, R74, R16 ;  /* 0x0000004a2c10723c */ /* 0x000fe20000041810 */
[----:B------:R-:W1:Y:S01]  /*2f90*/  LDSM.16.M88.4 R72, [R145+0x7800] ;  /* 0x007800009148783b */ /* 0x000e620000000200 */
[----:B------:R-:W-:Y:S01]  /*2fa0*/  FMUL.FTZ R69, R69, UR10 ;  /* 0x0000000a45457c20 */ /* 0x000fe20008410000 */
[----:B------:R-:W-:-:S03]  /*2fb0*/  FMUL.FTZ R68, R68, UR10 ;  /* 0x0000000a44447c20 */ /* 0x000fc60008410000 */
[C---:B---3--:R-:W-:Y:S01]  /*2fc0*/  HMMA.16816.F32.BF16 R64, R12.reuse, R52, R64 ;  /* 0x000000340c40723c */ /* 0x048fe20000041840 */
[----:B------:R-:W3:Y:S05]  /*2fd0*/  MUFU.TANH R77, R49 ;  /* 0x00000031004d7308 */ /* 0x000eea0000002400 */
[----:B------:R-:W-:Y:S01]  /*2fe0*/  HMMA.16816.F32.BF16 R80, R12, R54, R80 ;  /* 0x000000360c50723c */ /* 0x000fe20000041850 */
[----:B------:R-:W3:Y:S02]  /*2ff0*/  LDSM.16.M88.4 R52, [R139+0x7000] ;  /* 0x007000008b34783b */ /* 0x000ee40000000200 */
[----:B------:R1:W-:Y:S03]  /*3000*/  MUFU.TANH R78, R50 ;  /* 0x00000032004e7308 */ /* 0x0003e60000002400 */
[----:B------:R-:W-:Y:S01]  /*3010*/  HMMA.16816.F32.BF16 R84, R56, R38, R84 ;  /* 0x000000263854723c */ /* 0x000fe20000041854 */
[----:B------:R-:W-:Y:S04]  /*3020*/  LDSM.16.M88.4 R36, [R139+0x7800] ;  /* 0x007800008b24783b */ /* 0x000fe80000000200 */
[----:B------:R-:W-:Y:S01]  /*3030*/  MUFU.TANH R69, R69 ;  /* 0x0000004500457308 */ /* 0x000fe20000002400 */
[C---:B--2---:R-:W-:Y:S06]  /*3040*/  HMMA.16816.F32.BF16 R20, R28.reuse, R40, R20 ;  /* 0x000000281c14723c */ /* 0x044fec0000041814 */
[----:B------:R-:W-:Y:S01]  /*3050*/  HMMA.16816.F32.BF16 R40, R28, R42, R16 ;  /* 0x0000002a1c28723c */ /* 0x000fe20000041810 */
[----:B------:R-:W2:Y:S01]  /*3060*/  LDSM.16.M88.4 R16, [R143+0x3800] ;  /* 0x003800008f10783b */ /* 0x000ea20000000200 */
[----:B------:R-:W2:Y:S04]  /*3070*/  MUFU.TANH R68, R68 ;  /* 0x0000004400447308 */ /* 0x000ea80000002400 */
[----:B----4-:R-:W-:Y:S06]  /*3080*/  HMMA.16816.F32.BF16 R64, R24, R60, R64 ;  /* 0x0000003c1840723c */ /* 0x010fec0000041840 */
[C---:B-1----:R-:W-:Y:S01]  /*3090*/  HMMA.16816.F32.BF16 R88, R44.reuse, R72, R88 ;  /* 0x000000482c58723c */ /* 0x042fe20000041858 */
[----:B------:R-:W-:Y:S01]  /*30a0*/  FMUL.FTZ R60, R51, UR10 ;  /* 0x0000000a333c7c20 */ /* 0x000fe20008410000 */
[----:B------:R-:W-:Y:S01]  /*30b0*/  FMUL.FTZ R61, R70, UR10 ;  /* 0x0000000a463d7c20 */ /* 0x000fe20008410000 */
[----:B------:R-:W1:Y:S03]  /*30c0*/  LDSM.16.M88.4 R48, [R132+0x3000] ;  /* 0x003000008430783b */ /* 0x000e660000000200 */
[----:B------:R-:W-:Y:S01]  /*30d0*/  HMMA.16816.F32.BF16 R84, R44, R74, R84 ;  /* 0x0000004a2c54723c */ /* 0x000fe20000041854 */
[----:B------:R-:W4:Y:S01]  /*30e0*/  LDSM.16.M88.4 R44, [R132+0x3800] ;  /* 0x00380000842c783b */ /* 0x000f220000000200 */
[----:B------:R-:W4:Y:S01]  /*30f0*/  MUFU.TANH R60, R60 ;  /* 0x0000003c003c7308 */ /* 0x000f220000002400 */
[----:B------:R-:W-:-:S04]  /*3100*/  DEPBAR.LE SB0, 0x0 ;  /* 0x000080000000791a */ /* 0x000fc80000000000 */
[----:B---3--:R-:W-:Y:S03]  /*3110*/  HMMA.16816.F32.BF16 R20, R12, R52, R20 ;  /* 0x000000340c14723c */ /* 0x008fe60000041814 */
[----:B------:R-:W3:Y:S02]  /*3120*/  MUFU.TANH R61, R61 ;  /* 0x0000003d003d7308 */ /* 0x000ee40000002400 */
[----:B------:R-:W-:Y:S01]  /*3130*/  FMUL.FTZ R56, R64, UR10 ;  /* 0x0000000a40387c20 */ /* 0x000fe20008410000 */
[----:B------:R-:W-:Y:S01]  /*3140*/  HMMA.16816.F32.BF16 R80, R24, R62, R80 ;  /* 0x0000003e1850723c */ /* 0x000fe20000041850 */
[----:B------:R-:W-:-:S04]  /*3150*/  FMUL.FTZ R52, R65, UR10 ;  /* 0x0000000a41347c20 */ /* 0x000fc80008410000 */
[----:B------:R-:W-:Y:S01]  /*3160*/  MUFU.TANH R56, R56 ;  /* 0x0000003800387308 */ /* 0x000fe20000002400 */
[----:B------:R-:W-:Y:S01]  /*3170*/  HMMA.16816.F32.BF16 R40, R12, R54, R40 ;  /* 0x000000360c28723c */ /* 0x000fe20000041828 */
[----:B------:R-:W-:-:S05]  /*3180*/  FMUL.FTZ R62, R71, UR10 ;  /* 0x0000000a473e7c20 */ /* 0x000fca0008410000 */
[----:B--2---:R-:W-:Y:S01]  /*3190*/  HMMA.16816.F32.BF16 R88, R28, R16, R88 ;  /* 0x000000101c58723c */ /* 0x004fe20000041858 */
[----:B------:R-:W2:Y:S01]  /*31a0*/  MUFU.TANH R62, R62 ;  /* 0x0000003e003e7308 */ /* 0x000ea20000002400 */
[----:B------:R-:W-:-:S04]  /*31b0*/  FMUL.FTZ R55, R66, UR10 ;  /* 0x0000000a42377c20 */ /* 0x000fc80008410000 */
[----:B------:R-:W-:Y:S03]  /*31c0*/  HMMA.16816.F32.BF16 R84, R28, R18, R84 ;  /* 0x000000121c54723c */ /* 0x000fe60000041854 */
[----:B------:R-:W-:Y:S03]  /*31d0*/  MUFU.TANH R52, R52 ;  /* 0x0000003400347308 */ /* 0x000fe60000002400 */
[C---:B-1----:R-:W-:Y:S01]  /*31e0*/  HMMA.16816.F32.BF16 R20, R24.reuse, R48, R20 ;  /* 0x000000301814723c */ /* 0x042fe20000041814 */
[----:B------:R-:W-:Y:S01]  /*31f0*/  LOP3.LUT R19, R96, 0x6, RZ, 0xc0, !PT ;  /* 0x0000000660137812 */ /* 0x000fe200078ec0ff */
[----:B------:R-:W-:Y:S01]  /*3200*/  FMUL.FTZ R53, R80, UR10 ;  /* 0x0000000a50357c20 */ /* 0x000fe20008410000 */
[----:B------:R-:W-:Y:S01]  /*3210*/  FMUL.FTZ R54, R81, UR10 ;  /* 0x0000000a51367c20 */ /* 0x000fe20008410000 */
[----:B------:R-:W-:Y:S01]  /*3220*/  FMUL.FTZ R16, R82, UR10 ;  /* 0x0000000a52107c20 */ /* 0x000fe20008410000 */
[----:B------:R-:W-:Y:S01]  /*3230*/  FMUL.FTZ R17, R83, UR10 ;  /* 0x0000000a53117c20 */ /* 0x000fe20008410000 */
[----:B------:R-:W-:Y:S01]  /*3240*/  IMAD.IADD R18, R2, 0x1, R19 ;  /* 0x0000000102127824 */ /* 0x000fe200078e0213 */
[----:B------:R-:W-:Y:S01]  /*3250*/  HMMA.16816.F32.BF16 R40, R24, R50, R40 ;  /* 0x000000321828723c */ /* 0x000fe20000041828 */
[----:B------:R-:W1:Y:S01]  /*3260*/  MUFU.TANH R53, R53 ;  /* 0x0000003500357308 */ /* 0x000e620000002400 */
[----:B------:R-:W-:Y:S01]  /*3270*/  FMUL.FTZ R48, R67, UR10 ;  /* 0x0000000a43307c20 */ /* 0x000fe20008410000 */
[C---:B------:R-:W-:Y:S01]  /*3280*/  VIADD R6, R18.reuse, 0x1 ;  /* 0x0000000112067836 */ /* 0x040fe20000000000 */
[CC--:B------:R-:W-:Y:S01]  /*3290*/  ISETP.GE.AND P0, PT, R18.reuse, R161.reuse, PT ;  /* 0x000000a11200720c */ /* 0x0c0fe20003f06270 */
[----:B------:R-:W-:Y:S01]  /*32a0*/  VIADD R19, R18, 0x8 ;  /* 0x0000000812137836 */ /* 0x000fe20000000000 */
[C---:B------:R-:W-:Y:S02]  /*32b0*/  HMMA.16816.F32.BF16 R88, R12.reuse, R36, R88 ;  /* 0x000000240c58723c */ /* 0x040fe40000041858 */
[CC--:B------:R-:W-:Y:S01]  /*32c0*/  ISETP.GE.AND P5, PT, R6.reuse, R161.reuse, PT ;  /* 0x000000a10600720c */ /* 0x0c0fe20003fa6270 */
[----:B------:R-:W-:Y:S01]  /*32d0*/  MUFU.TANH R54, R54 ;  /* 0x0000003600367308 */ /* 0x000fe20000002400 */
[----:B------:R-:W-:Y:S01]  /*32e0*/  ISETP.GE.AND P2, PT, R6, R0, PT ;  /* 0x000000000600720c */ /* 0x000fe20003f46270 */
[----:B------:R-:W-:Y:S01]  /*32f0*/  VIADD R6, R18, 0x10 ;  /* 0x0000001012067836 */ /* 0x000fe20000000000 */
[----:B------:R-:W-:Y:S01]  /*3300*/  HMMA.16816.F32.BF16 R84, R12, R38, R84 ;  /* 0x000000260c54723c */ /* 0x000fe20000041854 */
[----:B------:R-:W-:-:S02]  /*3310*/  ISETP.GE.AND P3, PT, R19, R161, PT ;  /* 0x000000a11300720c */ /* 0x000fc40003f66270 */
[----:B------:R-:W-:Y:S02]  /*3320*/  FSEL R77, R77, -INF , !P5 ;  /* 0xff8000004d4d7808 */ /* 0x000fe40006800000 */
[----:B------:R-:W-:Y:S01]  /*3330*/  FMUL.FTZ R20, R20, UR10 ;  /* 0x0000000a14147c20 */ /* 0x000fe20008410000 */
[-C--:B------:R-:W-:Y:S01]  /*3340*/  ISETP.GE.AND P5, PT, R6, R161.reuse, PT ;  /* 0x000000a10600720c */ /* 0x080fe20003fa6270 */
[----:B------:R-:W-:Y:S01]  /*3350*/  VIADD R12, R18, 0x9 ;  /* 0x00000009120c7836 */ /* 0x000fe20000000000 */
[----:B------:R-:W-:Y:S01]  /*3360*/  FSEL R15, R76, -INF , !P0 ;  /* 0xff8000004c0f7808 */ /* 0x000fe20004000000 */
[----:B------:R1:W-:Y:S01]  /*3370*/  MUFU.TANH R169, R20 ;  /* 0x0000001400a97308 */ /* 0x0003e20000002400 */
[----:B------:R-:W-:Y:S01]  /*3380*/  FSEL R13, R68, -INF , !P3 ;  /* 0xff800000440d7808 */ /* 0x000fe20005800000 */
[----:B------:R-:W-:Y:S01]  /*3390*/  FMUL.FTZ R23, R23, UR10 ;  /* 0x0000000a17177c20 */ /* 0x000fe20008410000 */
[-C--:B------:R-:W-:Y:S01]  /*33a0*/  ISETP.GE.AND P4, PT, R12, R161.reuse, PT ;  /* 0x000000a10c00720c */ /* 0x080fe20003f86270 */
[----:B------:R-:W-:Y:S01]  /*33b0*/  VIADD R14, R18, 0x19 ;  /* 0x00000019120e7836 */ /* 0x000fe20000000000 */
[-C--:B------:R-:W-:Y:S01]  /*33c0*/  ISETP.GE.AND P0, PT, R12, R0.reuse, PT ;  /* 0x000000000c00720c */ /* 0x080fe20003f06270 */
[C---:B------:R-:W-:Y:S01]  /*33d0*/  VIADD R12, R18.reuse, 0x11 ;  /* 0x00000011120c7836 */ /* 0x040fe20000000000 */
[----:B------:R-:W-:Y:S01]  /*33e0*/  FSEL R69, R69, -INF , !P4 ;  /* 0xff80000045457808 */ /* 0x000fe20006000000 */
[----:B------:R-:W-:Y:S01]  /*33f0*/  MUFU.TANH R55, R55 ;  /* 0x0000003700377308 */ /* 0x000fe20000002400 */
[-C--:B------:R-:W-:Y:S01]  /*3400*/  ISETP.GE.AND P4, PT, R18, R0.reuse, PT ;  /* 0x000000001200720c */ /* 0x080fe20003f86270 */
[C---:B----4-:R-:W-:Y:S01]  /*3410*/  HMMA.16816.F32.BF16 R88, R24.reuse, R44, R88 ;  /* 0x0000002c1858723c */ /* 0x050fe20000041858 */
[-C--:B------:R-:W-:Y:S01]  /*3420*/  ISETP.GE.AND P3, PT, R6, R0.reuse, PT ;  /* 0x000000000600720c */ /* 0x080fe20003f66270 */
[----:B------:R-:W-:Y:S01]  /*3430*/  VIADD R6, R18, 0x18 ;  /* 0x0000001812067836 */ /* 0x000fe20000000000 */
[-C--:B------:R-:W-:Y:S01]  /*3440*/  ISETP.GE.AND P1, PT, R19, R0.reuse, PT ;  /* 0x000000001300720c */ /* 0x080fe20003f26270 */
[----:B------:R-:W-:Y:S01]  /*3450*/  FMUL.FTZ R21, R21, UR10 ;  /* 0x0000000a15157c20 */ /* 0x000fe20008410000 */
[----:B------:R-:W-:Y:S01]  /*3460*/  FSEL R78, R78, -INF , !P4 ;  /* 0xff8000004e4e7808 */ /* 0x000fe20006000000 */
[----:B------:R-:W-:Y:S01]  /*3470*/  HMMA.16816.F32.BF16 R84, R24, R46, R84 ;  /* 0x0000002e1854723c */ /* 0x000fe20000041854 */
[----:B------:R-:W-:Y:S01]  /*3480*/  FSEL R60, R60, -INF , !P2 ;  /* 0xff8000003c3c7808 */ /* 0x000fe20005000000 */
[----:B------:R-:W4:Y:S01]  /*3490*/  MUFU.TANH R48, R48 ;  /* 0x0000003000307308 */ /* 0x000f220000002400 */
[-C--:B------:R-:W-:Y:S01]  /*34a0*/  ISETP.GE.AND P4, PT, R12, R161.reuse, PT ;  /* 0x000000a10c00720c */ /* 0x080fe20003f86270 */
[----:B------:R-:W-:Y:S01]  /*34b0*/  FMUL.FTZ R40, R40, UR10 ;  /* 0x0000000a28287c20 */ /* 0x000fe20008410000 */
[-C--:B------:R-:W-:Y:S01]  /*34c0*/  ISETP.GE.AND P2, PT, R12, R0.reuse, PT ;  /* 0x000000000c00720c */ /* 0x080fe20003f46270 */
[----:B------:R-:W-:Y:S01]  /*34d0*/  FMUL.FTZ R41, R41, UR10 ;  /* 0x0000000a29297c20 */ /* 0x000fe20008410000 */
[----:B---3--:R-:W-:Y:S01]  /*34e0*/  FSEL R12, R61, -INF , !P1 ;  /* 0xff8000003d0c7808 */ /* 0x008fe20004800000 */
[----:B------:R-:W-:Y:S01]  /*34f0*/  FMUL.FTZ R22, R22, UR10 ;  /* 0x0000000a16167c20 */ /* 0x000fe20008410000 */
[----:B--2---:R-:W-:Y:S01]  /*3500*/  FSEL R62, R62, -INF , !P0 ;  /* 0xff8000003e3e7808 */ /* 0x004fe20004000000 */
[----:B------:R-:W2:Y:S01]  /*3510*/  MUFU.TANH R16, R16 ;  /* 0x0000001000107308 */ /* 0x000ea20000002400 */
[-C--:B------:R-:W-:Y:S01]  /*3520*/  ISETP.GE.AND P1, PT, R6, R161.reuse, PT ;  /* 0x000000a10600720c */ /* 0x080fe20003f26270 */
[----:B-1----:R-:W-:Y:S01]  /*3530*/  VIADD R20, R18, 0x28 ;  /* 0x0000002812147836 */ /* 0x002fe20000000000 */
[----:B------:R-:W-:Y:S01]  /*3540*/  ISETP.GE.AND P0, PT, R6, R0, PT ;  /* 0x000000000600720c */ /* 0x000fe20003f06270 */
[----:B------:R-:W-:Y:S01]  /*3550*/  VIADD R6, R18, 0x20 ;  /* 0x0000002012067836 */ /* 0x000fe20000000000 */
[----:B------:R-:W-:Y:S01]  /*3560*/  FSEL R53, R53, -INF , !P1 ;  /* 0xff80000035357808 */ /* 0x000fe20004800000 */
[----:B------:R-:W-:Y:S01]  /*3570*/  FMUL.FTZ R43, R43, UR10 ;  /* 0x0000000a2b2b7c20 */ /* 0x000fe20008410000 */
[----:B------:R-:W-:Y:S01]  /*3580*/  FMUL.FTZ R42, R42, UR10 ;  /* 0x0000000a2a2a7c20 */ /* 0x000fe20008410000 */
[----:B------:R-:W1:Y:S01]  /*3590*/  MUFU.TANH R17, R17 ;  /* 0x0000001100117308 */ /* 0x000e620000002400 */
[-C--:B------:R-:W-:Y:S01]  /*35a0*/  ISETP.GE.AND P1, PT, R6, R161.reuse, PT ;  /* 0x000000a10600720c */ /* 0x080fe20003f26270 */
[----:B------:R-:W-:Y:S01]  /*35b0*/  FMUL.FTZ R89, R89, UR10 ;  /* 0x0000000a59597c20 */ /* 0x000fe20008410000 */
[----:B----4-:R-:W-:Y:S01]  /*35c0*/  FSEL R48, R48, -INF , !P2 ;  /* 0xff80000030307808 */ /* 0x010fe20005000000 */
[----:B------:R-:W-:Y:S01]  /*35d0*/  FMUL.FTZ R88, R88, UR10 ;  /* 0x0000000a58587c20 */ /* 0x000fe20008410000 */
[----:B------:R-:W-:Y:S01]  /*35e0*/  FSEL R169, R169, -INF , !P1 ;  /* 0xff800000a9a97808 */ /* 0x000fe20004800000 */
[----:B------:R-:W-:Y:S01]  /*35f0*/  FMUL.FTZ R84, R84, UR10 ;  /* 0x0000000a54547c20 */ /* 0x000fe20008410000 */
[----:B------:R-:W-:Y:S01]  /*3600*/  ISETP.GT.AND P1, PT, R126, 0x1, PT ;  /* 0x000000017e00780c */ /* 0x000fe20003f24270 */
[----:B------:R3:W-:Y:S01]  /*3610*/  MUFU.TANH R168, R23 ;  /* 0x0000001700a87308 */ /* 0x0007e20000002400 */
[----:B--2---:R-:W-:Y:S01]  /*3620*/  FSEL R16, R16, -INF , !P0 ;  /* 0xff80000010107808 */ /* 0x004fe20004000000 */
[----:B------:R-:W-:Y:S01]  /*3630*/  FMUL.FTZ R85, R85, UR10 ;  /* 0x0000000a55557c20 */ /* 0x000fe20008410000 */
[----:B------:R-:W-:Y:S01]  /*3640*/  ISETP.GE.AND P0, PT, R20, R161, PT ;  /* 0x000000a11400720c */ /* 0x000fe20003f06270 */
[----:B------:R-:W-:Y:S01]  /*3650*/  FMUL.FTZ R90, R90, UR10 ;  /* 0x0000000a5a5a7c20 */ /* 0x000fe20008410000 */
[----:B------:R-:W-:Y:S01]  /*3660*/  FMUL.FTZ R91, R91, UR10 ;  /* 0x0000000a5b5b7c20 */ /* 0x000fe20008410000 */
[----:B------:R-:W-:Y:S01]  /*3670*/  FMUL.FTZ R86, R86, UR10 ;  /* 0x0000000a56567c20 */ /* 0x000fe20008410000 */
[----:B------:R-:W-:Y:S01]  /*3680*/  FMUL.FTZ R87, R87, UR10 ;  /* 0x0000000a57577c20 */ /* 0x000fe20008410000 */
[----:B------:R2:W4:Y:S04]  /*3690*/  MUFU.TANH R167, R21 ;  /* 0x0000001500a77308 */ /* 0x0005280000002400 */
[----:B------:R-:W4:Y:S04]  /*36a0*/  @!P1 LDC.64 R124, c[0x0][0x218] ;  /* 0x00008600ff7c9b82 */ /* 0x000f280000000a00 */
[----:B------:R-:W4:Y:S01]  /*36b0*/  MUFU.TANH R165, R40 ;  /* 0x0000002800a57308 */ /* 0x000f220000002400 */
[----:B---3--:R-:W-:-:S02]  /*36c0*/  FSEL R23, R56, -INF , !P5 ;  /* 0xff80000038177808 */ /* 0x008fc40006800000 */
[----:B------:R-:W-:-:S04]  /*36d0*/  ISETP.GE.AND P5, PT, R14, R161, PT ;  /* 0x000000a10e00720c */ /* 0x000fc80003fa6270 */
[----:B------:R-:W-:Y:S01]  /*36e0*/  FSEL R19, R54, -INF , !P5 ;  /* 0xff80000036137808 */ /* 0x000fe20006800000 */
[----:B------:R-:W3:Y:S01]  /*36f0*/  MUFU.TANH R163, R41 ;  /* 0x0000002900a37308 */ /* 0x000ee20000002400 */
[-C--:B------:R-:W-:Y:S01]  /*3700*/  ISETP.GE.AND P5, PT, R6, R0.reuse, PT ;  /* 0x000000000600720c */ /* 0x080fe20003fa6270 */
[----:B------:R-:W-:Y:S01]  /*3710*/  VIADD R6, R18, 0x21 ;  /* 0x0000002112067836 */ /* 0x000fe20000000000 */
[----:B--2---:R-:W-:Y:S02]  /*3720*/  FSEL R21, R52, -INF , !P4 ;  /* 0xff80000034157808 */ /* 0x004fe40006000000 */
[----:B------:R-:W-:Y:S02]  /*3730*/  ISETP.GE.AND P4, PT, R14, R0, PT ;  /* 0x000000000e00720c */ /* 0x000fe40003f86270 */
[----:B------:R-:W-:Y:S01]  /*3740*/  FSEL R14, R55, -INF , !P3 ;  /* 0xff800000370e7808 */ /* 0x000fe20005800000 */
[----:B------:R-:W2:Y:S01]  /*3750*/  MUFU.TANH R170, R22 ;  /* 0x0000001600aa7308 */ /* 0x000ea20000002400 */
[----:B------:R-:W-:-:S02]  /*3760*/  ISETP.GE.AND P3, PT, R6, R161, PT ;  /* 0x000000a10600720c */ /* 0x000fc40003f66270 */
[-C--:B------:R-:W-:Y:S02]  /*3770*/  ISETP.GE.AND P2, PT, R6, R0.reuse, PT ;  /* 0x000000000600720c */ /* 0x080fe40003f46270 */
[----:B-1----:R-:W-:Y:S01]  /*3780*/  FSEL R6, R17, -INF , !P4 ;  /* 0xff80000011067808 */ /* 0x002fe20006000000 */
[----:B------:R-:W-:Y:S01]  /*3790*/  VIADD R17, R18, 0x30 ;  /* 0x0000003012117836 */ /* 0x000fe20000000000 */
[----:B------:R-:W-:Y:S01]  /*37a0*/  ISETP.GE.AND P4, PT, R20, R0, PT ;  /* 0x000000001400720c */ /* 0x000fe20003f86270 */
[----:B------:R-:W1:Y:S01]  /*37b0*/  MUFU.TANH R164, R43 ;  /* 0x0000002b00a47308 */ /* 0x000e620000002400 */
[----:B------:R-:W-:Y:S01]  /*37c0*/  VIADD R20, R18, 0x29 ;  /* 0x0000002912147836 */ /* 0x000fe20000000000 */
[----:B----4-:R-:W-:Y:S02]  /*37d0*/  FSEL R167, R167, -INF , !P3 ;  /* 0xff800000a7a77808 */ /* 0x010fe40005800000 */
[----:B------:R-:W-:Y:S02]  /*37e0*/  FSEL R165, R165, -INF , !P0 ;  /* 0xff800000a5a57808 */ /* 0x000fe40004000000 */
[----:B------:R-:W-:-:S02]  /*37f0*/  ISETP.GE.AND P3, PT, R20, R161, PT ;  /* 0x000000a11400720c */ /* 0x000fc40003f66270 */
[----:B------:R-:W4:Y:S01]  /*3800*/  MUFU.TANH R122, R89 ;  /* 0x00000059007a7308 */ /* 0x000f220000002400 */
[-C--:B------:R-:W-:Y:S01]  /*3810*/  ISETP.GE.AND P0, PT, R20, R0.reuse, PT ;  /* 0x000000001400720c */ /* 0x080fe20003f06270 */
[----:B------:R-:W-:Y:S01]  /*3820*/  VIADD R20, R18, 0x31 ;  /* 0x0000003112147836 */ /* 0x000fe20000000000 */
[----:B---3--:R-:W-:Y:S02]  /*3830*/  FSEL R163, R163, -INF , !P3 ;  /* 0xff800000a3a37808 */ /* 0x008fe40005800000 */
[----:B--2---:R-:W-:Y:S02]  /*3840*/  FSEL R170, R170, -INF , !P5 ;  /* 0xff800000aaaa7808 */ /* 0x004fe40006800000 */
[CC--:B------:R-:W-:Y:S01]  /*3850*/  ISETP.GE.AND P3, PT, R17.reuse, R161.reuse, PT ;  /* 0x000000a11100720c */ /* 0x0c0fe20003f66270 */
[----:B------:R-:W2:Y:S01]  /*3860*/  MUFU.TANH R166, R42 ;  /* 0x0000002a00a67308 */ /* 0x000ea20000002400 */
[----:B------:R-:W-:Y:S01]  /*3870*/  ISETP.GE.AND P5, PT, R17, R0, PT ;  /* 0x000000001100720c */ /* 0x000fe20003fa6270 */
[----:B------:R-:W-:Y:S01]  /*3880*/  VIADD R17, R18, 0x38 ;  /* 0x0000003812117836 */ /* 0x000fe20000000000 */
[----:B------:R-:W-:Y:S01]  /*3890*/  FSEL R168, R168, -INF , !P2 ;  /* 0xff800000a8a87808 */ /* 0x000fe20005000000 */
[----:B------:R-:W-:Y:S01]  /*38a0*/  VIADD R18, R18, 0x39 ;  /* 0x0000003912127836 */ /* 0x000fe20000000000 */
[----:B------:R-:W-:-:S02]  /*38b0*/  ISETP.GE.AND P2, PT, R20, R161, PT ;  /* 0x000000a11400720c */ /* 0x000fc40003f46270 */
[----:B-1----:R-:W-:Y:S01]  /*38c0*/  FSEL R164, R164, -INF , !P0 ;  /* 0xff800000a4a47808 */ /* 0x002fe20004000000 */
[----:B------:R-:W1:Y:S01]  /*38d0*/  MUFU.TANH R123, R88 ;  /* 0x00000058007b7308 */ /* 0x000e620000002400 */
[----:B----4-:R-:W-:Y:S02]  /*38e0*/  FSEL R122, R122, -INF , !P2 ;  /* 0xff8000007a7a7808 */ /* 0x010fe40005000000 */
[-C--:B------:R-:W-:Y:S02]  /*38f0*/  ISETP.GE.AND P0, PT, R17, R161.reuse, PT ;  /* 0x000000a11100720c */ /* 0x080fe40003f06270 */
[----:B------:R-:W-:-:S03]  /*3900*/  ISETP.GE.AND P2, PT, R18, R161, PT ;  /* 0x000000a11200720c */ /* 0x000fc60003f46270 */
        /* <DEDUP_REMOVED lines=9> */
[----:B------:R-:W-:-:S04]  /*39a0*/  @!P1 LEA R158, P0, R127, R124, 0x1 ;  /* 0x0000007c7f9e9211 */ /* 0x000fc800078008ff */
[----:B------:R-:W-:Y:S01]  /*39b0*/  @!P1 LEA.HI.X R159, R127, R125, R160, 0x1, P0 ;  /* 0x0000007d7f9f9211 */ /* 0x000fe200000f0ca0 */
        /* <DEDUP_REMOVED lines=70> */
.L_x_6757:
[----:B------:R-:W-:-:S04]  /*3e20*/  LEA R2, -R8, RZ, 0x6 ;  /* 0x000000ff08027211 */ /* 0x000fc800078e31ff */
[----:B------:R-:W-:-:S07]  /*3e30*/  SHF.R.S32.HI R17, RZ, 0x1f, R2 ;  /* 0x0000001fff117819 */ /* 0x000fce0000011402 */
.L_x_6758:
        /* <DEDUP_REMOVED lines=25> */
.L_x_6756:
        /* <DEDUP_REMOVED lines=27> */
[----:B-1----:R-:W-:Y:S02]  /*4180*/  FMNMX.FTZ R25, R121, R2, !PT ;  /* 0x0000000279197209 */ /* 0x002fe40007810000 */
[----:B------:R-:W-:Y:S02]  /*4190*/  FMNMX.FTZ R4, R116, R17, !PT ;  /* 0x0000001174047209 */ /* 0x000fe40007810000 */
[----:B------:R-:W-:Y:S02]  /*41a0*/  FMNMX.FTZ R25, R120, R25, !PT ;  /* 0x0000001978197209 */ /* 0x000fe40007810000 */
[----:B------:R-:W-:-:S02]  /*41b0*/  FMNMX.FTZ R17, R115, R4, !PT ;  /* 0x0000000473117209 */ /* 0x000fc40007810000 */
[----:B------:R-:W-:Y:S01]  /*41c0*/  LEA R140, R140, UR4, 0x1 ;  /* 0x000000048c8c7c11 */ /* 0x000fe2000f8e08ff */
[----:B------:R-:W1:Y:S03]  /*41d0*/  SHFL.BFLY PT, R2, R25, 0x2, 0x1f ;  /* 0x0c401f0019027f89 */ /* 0x000e6600000e0000 */
[-C--:B------:R-:W-:Y:S01]  /*41e0*/  LEA R138, R7, R140.reuse, 0x1 ;  /* 0x0000008c078a7211 */ /* 0x080fe200078e08ff */
[----:B------:R-:W2:Y:S01]  /*41f0*/  SHFL.BFLY PT, R4, R17, 0x2, 0x1f ;  /* 0x0c401f0011047f89 */ /* 0x000ea200000e0000 */
[C---:B------:R-:W-:Y:S02]  /*4200*/  LEA R137, R5.reuse, R140, 0x1 ;  /* 0x0000008c05897211 */ /* 0x040fe400078e08ff */
        /* <DEDUP_REMOVED lines=9> */
[----:B------:R-:W-:Y:S01]  /*42a0*/  LDSM.16.MT88.4 R24, [R136+0x8800] ;  /* 0x008800008818783b */ /* 0x000fe20000004200 */
        /* <DEDUP_REMOVED lines=22> */
[----:B-1----:R-:W-:-:S04]  /*4410*/  FMNMX.FTZ R2, R4, R15, !PT ;  /* 0x0000000f04027209 */ /* 0x002fc80007810000 */
[C---:B------:R-:W-:Y:S01]  /*4420*/  FSETP.NEU.FTZ.AND P0, PT, R2.reuse, -INF , PT ;  /* 0xff8000000200780b */ /* 0x040fe20003f1d000 */
[----:B------:R-:W-:Y:S02]  /*4430*/  FMUL.FTZ R119, R2, UR6 ;  /* 0x0000000602777c20 */ /* 0x000fe40008410000 */
[----:B------:R-:W1:Y:S01]  /*4440*/  MUFU.EX2 R105, R105 ;  /* 0x0000006900697308 */ /* 0x000e620000000800 */
[----:B--2---:R-:W-:Y:S01]  /*4450*/  F2FP.BF16.F32.PACK_AB R64, R111, R112 ;  /* 0x000000706f40723e */ /* 0x004fe200000010ff */
[----:B------:R-:W-:Y:S01]  /*4460*/  FADD.FTZ R111, R112, R111 ;  /* 0x0000006f706f7221 */ /* 0x000fe20000010000 */
[----:B------:R-:W-:Y:S02]  /*4470*/  FSEL R119, R119, RZ, P0 ;  /* 0x000000ff77777208 */ /* 0x000fe40000000000 */
[----:B------:R-:W-:-:S03]  /*4480*/  ISETP.GE.AND P0, PT, R126, 0x2, PT ;  /* 0x000000027e00780c */ /* 0x000fc60003f06270 */
        /* <DEDUP_REMOVED lines=9> */
[----:B-1----:R-:W-:Y:S01]  /*4520*/  F2FP.BF16.F32.PACK_AB R66, R105, R110 ;  /* 0x0000006e6942723e */ /* 0x002fe200000010ff */
[--C-:B------:R-:W-:Y:S01]  /*4530*/  FFMA.FTZ R103, R16, UR6, -R119.reuse ;  /* 0x0000000610677c23 */ /* 0x100fe20008010877 */
[--C-:B------:R-:W-:Y:S01]  /*4540*/  FFMA.FTZ R100, R6, UR6, -R119.reuse ;  /* 0x0000000606647c23 */ /* 0x100fe20008010877 */
[----:B------:R-:W1:Y:S01]  /*4550*/  LDSM.16.MT88.4 R76, [R137+0x8000] ;  /* 0x00800000894c783b */ /* 0x000e620000004200 */
[--C-:B------:R-:W-:Y:S01]  /*4560*/  FFMA.FTZ R118, R118, UR6, -R119.reuse ;  /* 0x0000000676767c23 */ /* 0x100fe20008010877 */
[--C-:B------:R-:W-:Y:S01]  /*4570*/  FFMA.FTZ R117, R117, UR6, -R119.reuse ;  /* 0x0000000675757c23 */ /* 0x100fe20008010877 */
[----:B------:R-:W-:Y:S01]  /*4580*/  FFMA.FTZ R116, R116, UR6, -R119 ;  /* 0x0000000674747c23 */ /* 0x000fe20008010877 */
[----:B------:R-:W2:Y:S01]  /*4590*/  MUFU.EX2 R113, R113 ;  /* 0x0000007100717308 */ /* 0x000ea20000000800 */
[----:B------:R-:W3:Y:S01]  /*45a0*/  LDSM.16.MT88.4 R48, [R138+0xa000] ;  /* 0x00a000008a30783b */ /* 0x000ee20000004200 */
[----:B------:R-:W-:-:S03]  /*45b0*/  FADD.FTZ R110, R110, R111 ;  /* 0x0000006f6e6e7221 */ /* 0x000fc60000010000 */
[----:B------:R-:W4:Y:S01]  /*45c0*/  LDSM.16.MT88.4 R16, [R136+0xa000] ;  /* 0x00a000008810783b */ /* 0x000f220000004200 */
[----:B------:R-:W-:Y:S02]  /*45d0*/  FADD.FTZ R105, R105, R110 ;  /* 0x0000006e69697221 */ /* 0x000fe40000010000 */
[----:B------:R-:W-:Y:S08]  /*45e0*/  MUFU.EX2 R109, R109 ;  /* 0x0000006d006d7308 */ /* 0x000ff00000000800 */
[----:B------:R-:W5:Y:S01]  /*45f0*/  MUFU.EX2 R108, R108 ;  /* 0x0000006c006c7308 */ /* 0x000f620000000800 */
[----:B--2---:R-:W-:Y:S01]  /*4600*/  F2FP.BF16.F32.PACK_AB R65, R113, R114 ;  /* 0x000000727141723e */ /* 0x004fe200000010ff */
[----:B------:R-:W-:-:S06]  /*4610*/  FADD.FTZ R114, R114, R113 ;  /* 0x0000007172727221 */ /* 0x000fcc0000010000 */
[----:B------:R-:W2:Y:S08]  /*4620*/  MUFU.EX2 R101, R101 ;  /* 0x0000006500657308 */ /* 0x000eb00000000800 */
[----:B------:R-:W-:Y:S01]  /*4630*/  MUFU.EX2 R102, R102 ;  /* 0x0000006600667308 */ /* 0x000fe20000000800 */
[----:B-----5:R-:W-:Y:S01]  /*4640*/  F2FP.BF16.F32.PACK_AB R67, R108, R109 ;  /* 0x0000006d6c43723e */ /* 0x020fe200000010ff */
[----:B------:R-:W-:-:S04]  /*4650*/  FADD.FTZ R109, R109, R114 ;  /* 0x000000726d6d7221 */ /* 0x000fc80000010000 */
[----:B------:R-:W-:Y:S02]  /*4660*/  FADD.FTZ R108, R108, R109 ;  /* 0x0000006d6c6c7221 */ /* 0x000fe40000010000 */
[----:B------:R-:W-:Y:S01]  /*4670*/  HMMA.16816.F32.BF16 R96, R64, R92, RZ ;  /* 0x0000005c4060723c */ /* 0x000fe200000418ff */
[----:B------:R-:W5:Y:S01]  /*4680*/  MUFU.EX2 R33, R33 ;  /* 0x0000002100217308 */ /* 0x000f620000000800 */
[----:B--2---:R-:W-:Y:S01]  /*4690*/  F2FP.BF16.F32.PACK_AB R4, R101, R106 ;  /* 0x0000006a6504723e */ /* 0x004fe200000010ff */
[----:B------:R-:W-:-:S03]  /*46a0*/  FADD.FTZ R106, R106, R105 ;  /* 0x000000696a6a7221 */ /* 0x000fc60000010000 */
[C---:B------:R-:W-:Y:S01]  /*46b0*/  HMMA.16816.F32.BF16 R92, R64.reuse, R94, RZ ;  /* 0x0000005e405c723c */ /* 0x040fe200000418ff */
[----:B------:R-:W-:Y:S02]  /*46c0*/  FADD.FTZ R101, R101, R106 ;  /* 0x0000006a65657221 */ /* 0x000fe40000010000 */
[----:B------:R-:W-:Y:S03]  /*46d0*/  MUFU.EX2 R107, R107 ;  /* 0x0000006b006b7308 */ /* 0x000fe60000000800 */
[C---:B------:R-:W-:Y:S05]  /*46e0*/  HMMA.16816.F32.BF16 R36, R64.reuse, R40, RZ ;  /* 0x000000284024723c */ /* 0x040fea00000418ff */
[----:B------:R-:W2:Y:S01]  /*46f0*/  MUFU.EX2 R104, R104 ;  /* 0x0000006800687308 */ /* 0x000ea20000000800 */
[----:B-----5:R-:W-:Y:S01]  /*4700*/  F2FP.BF16.F32.PACK_AB R6, R33, R102 ;  /* 0x000000662106723e */ /* 0x020fe200000010ff */
[----:B------:R-:W-:Y:S01]  /*4710*/  HMMA.16816.F32.BF16 R40, R64, R42, RZ ;  /* 0x0000002a4028723c */ /* 0x000fe200000418ff */
[----:B------:R-:W-:-:S04]  /*4720*/  FADD.FTZ R102, R102, R101 ;  /* 0x0000006566667221 */ /* 0x000fc80000010000 */
[----:B------:R-:W-:Y:S01]  /*4730*/  FADD.FTZ R33, R33, R102 ;  /* 0x0000006621217221 */ /* 0x000fe20000010000 */
[----:B------:R-:W-:Y:S01]  /*4740*/  MUFU.EX2 R103, R103 ;  /* 0x0000006700677308 */ /* 0x000fe20000000800 */
[C---:B------:R-:W-:Y:S06]  /*4750*/  HMMA.16816.F32.BF16 R88, R64.reuse, R84, RZ ;  /* 0x000000544058723c */ /* 0x040fec00000418ff */
[----:B-1----:R-:W-:Y:S01]  /*4760*/  HMMA.16816.F32.BF16 R80, R64, R76, RZ ;  /* 0x0000004c4050723c */ /* 0x002fe200000418ff */
[----:B------:R-:W1:Y:S01]  /*4770*/  MUFU.EX2 R100, R100 ;  /* 0x0000006400647308 */ /* 0x000e620000000800 */
[----:B--2---:R-:W-:Y:S01]  /*4780*/  F2FP.BF16.F32.PACK_AB R5, R104, R107 ;  /* 0x0000006b6805723e */ /* 0x004fe200000010ff */
[----:B------:R-:W-:-:S03]  /*4790*/  FADD.FTZ R107, R107, R108 ;  /* 0x0000006c6b6b7221 */ /* 0x000fc60000010000 */
[C---:B------:R-:W-:Y:S01]  /*47a0*/  HMMA.16816.F32.BF16 R72, R64.reuse, R68, RZ ;  /* 0x000000444048723c */ /* 0x040fe200000418ff */
[----:B------:R-:W-:Y:S02]  /*47b0*/  FADD.FTZ R104, R104, R107 ;  /* 0x0000006b68687221 */ /* 0x000fe40000010000 */
[----:B------:R-:W-:Y:S03]  /*47c0*/  MUFU.EX2 R123, R123 ;  /* 0x0000007b007b7308 */ /* 0x000fe60000000800 */
[C---:B---3--:R-:W-:Y:S05]  /*47d0*/  HMMA.16816.F32.BF16 R44, R64.reuse, R48, RZ ;  /* 0x00000030402c723c */ /* 0x048fea00000418ff */
[----:B------:R-:W-:Y:S01]  /*47e0*/  MUFU.EX2 R122, R122 ;  /* 0x0000007a007a7308 */ /* 0x000fe20000000800 */
[----:B-1----:R-:W-:Y:S01]  /*47f0*/  F2FP.BF16.F32.PACK_AB R7, R100, R103 ;  /* 0x000000676407723e */ /* 0x002fe200000010ff */
[----:B------:R-:W-:Y:S01]  /*4800*/  HMMA.16816.F32.BF16 R52, R64, R56, RZ ;  /* 0x000000384034723c */ /* 0x000fe200000418ff */
[----:B------:R-:W-:-:S04]  /*4810*/  FADD.FTZ R103, R103, R104 ;  /* 0x0000006867677221 */ /* 0x000fc80000010000 */
[----:B------:R-:W-:Y:S01]  /*4820*/  FADD.FTZ R100, R100, R103 ;  /* 0x0000006764647221 */ /* 0x000fe20000010000 */
[C---:B------:R-:W-:Y:S01]  /*4830*/  HMMA.16816.F32.BF16 R96, R4.reuse, R12, R96 ;  /* 0x0000000c0460723c */ /* 0x040fe20000041860 */
[----:B------:R-:W-:Y:S05]  /*4840*/  MUFU.EX2 R121, R121 ;  /* 0x0000007900797308 */ /* 0x000fea0000000800 */
[----:B------:R-:W-:Y:S01]  /*4850*/  HMMA.16816.F32.BF16 R92, R4, R14, R92 ;  /* 0x0000000e045c723c */ /* 0x000fe2000004185c */
[----:B------:R-:W1:Y:S02]  /*4860*/  LDSM.16.MT88.4 R12, [R140+0xa800] ;  /* 0x00a800008c0c783b */ /* 0x000e640000004200 */
[----:B------:R-:W-:Y:S03]  /*4870*/  MUFU.EX2 R120, R120 ;  /* 0x0000007800787308 */ /* 0x000fe60000000800 */
[C---:B------:R-:W-:Y:S05]  /*4880*/  HMMA.16816.F32.BF16 R84, R64.reuse, R86, RZ ;  /* 0x000000564054723c */ /* 0x040fea00000418ff */
[----:B------:R-:W-:Y:S01]  /*4890*/  MUFU.EX2 R118, R118 ;  /* 0x0000007600767308 */ /* 0x000fe20000000800 */
[C---:B------:R-:W-:Y:S06]  /*48a0*/  HMMA.16816.F32.BF16 R76, R64.reuse, R78, RZ ;  /* 0x0000004e404c723c */ /* 0x040fec00000418ff */
[C---:B------:R-:W-:Y:S01]  /*48b0*/  HMMA.16816.F32.BF16 R68, R64.reuse, R70, RZ ;  /* 0x000000464044723c */ /* 0x040fe200000418ff */
[----:B------:R-:W-:Y:S05]  /*48c0*/  MUFU.EX2 R117, R117 ;  /* 0x0000007500757308 */ /* 0x000fea0000000800 */
[C---:B------:R-:W-:Y:S03]  /*48d0*/  HMMA.16816.F32.BF16 R48, R64.reuse, R50, RZ ;  /* 0x000000324030723c */ /* 0x040fe600000418ff */
[----:B------:R-:W-:Y:S03]  /*48e0*/  MUFU.EX2 R116, R116 ;  /* 0x0000007400747308 */ /* 0x000fe60000000800 */
[C---:B------:R-:W-:Y:S06]  /*48f0*/  HMMA.16816.F32.BF16 R56, R64.reuse, R58, RZ ;  /* 0x0000003a4038723c */ /* 0x040fec00000418ff */
[C---:B----4-:R-:W-:Y:S06]  /*4900*/  HMMA.16816.F32.BF16 R60, R64.reuse, R16, RZ ;  /* 0x00000010403c723c */ /* 0x050fec00000418ff */
[----:B------:R-:W-:Y:S01]  /*4910*/  HMMA.16816.F32.BF16 R64, R64, R18, RZ ;  /* 0x000000124040723c */ /* 0x000fe200000418ff */
[----:B------:R-:W2:Y:S05]  /*4920*/  LDSM.16.MT88.4 R16, [R137+0xa800] ;  /* 0x00a800008910783b */ /* 0x000eaa0000004200 */
[C---:B-1----:R-:W-:Y:S06]  /*4930*/  HMMA.16816.F32.BF16 R36, R4.reuse, R12, R36 ;  /* 0x0000000c0424723c */ /* 0x042fec0000041824 */
[C---:B------:R-:W-:Y:S01]  /*4940*/  HMMA.16816.F32.BF16 R40, R4.reuse, R14, R40 ;  /* 0x0000000e0428723c */ /* 0x040fe20000041828 */
[----:B------:R-:W1:Y:S05]  /*4950*/  LDSM.16.MT88.4 R12, [R136+0xa800] ;  /* 0x00a80000880c783b */ /* 0x000e6a0000004200 */
[C---:B------:R-:W-:Y:S06]  /*4960*/  HMMA.16816.F32.BF16 R88, R4.reuse, R20, R88 ;  /* 0x000000140458723c */ /* 0x040fec0000041858 */
[C---:B------:R-:W-:Y:S01]  /*4970*/  HMMA.16816.F32.BF16 R84, R4.reuse, R22, R84 ;  /* 0x000000160454723c */ /* 0x040fe20000041854 */
[----:B------:R-:W3:Y:S05]  /*4980*/  LDSM.16.MT88.4 R20, [R138+0xa800] ;  /* 0x00a800008a14783b */ /* 0x000eea0000004200 */
[C---:B------:R-:W-:Y:S06]  /*4990*/  HMMA.16816.F32.BF16 R80, R4.reuse, R28, R80 ;  /* 0x0000001c0450723c */ /* 0x040fec0000041850 */
[----:B------:R-:W-:Y:S01]  /*49a0*/  HMMA.16816.F32.BF16 R76, R4, R30, R76 ;  /* 0x0000001e044c723c */ /* 0x000fe2000004184c */
[--C-:B------:R-:W-:Y:S01]  /*49b0*/  FFMA.FTZ R29, R167, UR6, -R162.reuse ;  /* 0x00000006a71d7c23 */ /* 0x100fe200080108a2 */
[----:B------:R-:W-:-:S04]  /*49c0*/  FFMA.FTZ R28, R165, UR6, -R162 ;  /* 0x00000006a51c7c23 */ /* 0x000fc800080108a2 */
[C---:B--2---:R-:W-:Y:S01]  /*49d0*/  HMMA.16816.F32.BF16 R52, R4.reuse, R16, R52 ;  /* 0x000000100434723c */ /* 0x044fe20000041834 */
[--C-:B------:R-:W-:Y:S01]  /*49e0*/  FFMA.FTZ R30, R169, UR6, -R162.reuse ;  /* 0x00000006a91e7c23 */ /* 0x100fe200080108a2 */
[--C-:B------:R-:W-:Y:S01]  /*49f0*/  FFMA.FTZ R31, R170, UR6, -R119.reuse ;  /* 0x00000006aa1f7c23 */ /* 0x100fe20008010877 */
[----:B------:R-:W-:Y:S01]  /*4a00*/  MUFU.EX2 R29, R29 ;  /* 0x0000001d001d7308 */ /* 0x000fe20000000800 */
[--C-:B------:R-:W-:Y:S02]  /*4a10*/  FFMA.FTZ R169, R115, UR6, -R119.reuse ;  /* 0x0000000673a97c23 */ /* 0x100fe40008010877 */
        /* <DEDUP_REMOVED lines=8> */
[----:B------:R-:W-:Y:S02]  /*4aa0*/  MUFU.EX2 R31, R31 ;  /* 0x0000001f001f7308 */ /* 0x000fe40000000800 */
[----:B------:R-:W-:Y:S01]  /*4ab0*/  HMMA.16816.F32.BF16 R68, R4, R26, R68 ;  /* 0x0000001a0444723c */ /* 0x000fe20000041844 */
[----:B------:R-:W-:Y:S01]  /*4ac0*/  FFMA.FTZ R25, R163, UR6, -R162 ;  /* 0x00000006a3197c23 */ /* 0x000fe200080108a2 */
[----:B------:R-:W-:-:S04]  /*4ad0*/  FFMA.FTZ R24, R164, UR6, -R119 ;  /* 0x00000006a4187c23 */ /* 0x000fc80008010877 */
[C---:B---3--:R-:W-:Y:S01]  /*4ae0*/  HMMA.16816.F32.BF16 R44, R4.reuse, R20, R44 ;  /* 0x00000014042c723c */ /* 0x048fe2000004182c */
[--C-:B------:R-:W-:Y:S01]  /*4af0*/  FFMA.FTZ R26, R168, UR6, -R119.reuse ;  /* 0x00000006a81a7c23 */ /* 0x100fe20008010877 */
[----:B------:R-:W-:Y:S01]  /*4b00*/  FFMA.FTZ R27, R166, UR6, -R119 ;  /* 0x00000006a61b7c23 */ /* 0x000fe20008010877 */
[----:B------:R-:W3:Y:S03]  /*4b10*/  MUFU.EX2 R25, R25 ;  /* 0x0000001900197308 */ /* 0x000ee60000000800 */
[----:B------:R-:W-:Y:S01]  /*4b20*/  HMMA.16816.F32.BF16 R48, R4, R22, R48 ;  /* 0x000000160430723c */ /* 0x000fe20000041830 */
[----:B------:R-:W5:Y:S04]  /*4b30*/  LDSM.16.MT88.4 R20, [R137+0x9000] ;  /* 0x009000008914783b */ /* 0x000f680000004200 */
[----:B------:R-:W2:Y:S02]  /*4b40*/  MUFU.EX2 R26, R26 ;  /* 0x0000001a001a7308 */ /* 0x000ea40000000800 */
[----:B----4-:R-:W-:Y:S01]  /*4b50*/  F2FP.BF16.F32.PACK_AB R4, R29, R30 ;  /* 0x0000001e1d04723e */ /* 0x010fe200000010ff */
[----:B------:R-:W-:-:S04]  /*4b60*/  FADD.FTZ R30, R30, R33 ;  /* 0x000000211e1e7221 */ /* 0x000fc80000010000 */
[----:B------:R-:W-:Y:S01]  /*4b70*/  FADD.FTZ R29, R29, R30 ;  /* 0x0000001e1d1d7221 */ /* 0x000fe20000010000 */
[----:B------:R-:W-:Y:S01]  /*4b80*/  MUFU.EX2 R27, R27 ;  /* 0x0000001b001b7308 */ /* 0x000fe20000000800 */
[----:B---3--:R-:W-:Y:S02]  /*4b90*/  F2FP.BF16.F32.PACK_AB R6, R25, R28 ;  /* 0x0000001c1906723e */ /* 0x008fe400000010ff */
[----:B------:R-:W-:-:S04]  /*4ba0*/  FADD.FTZ R28, R28, R29 ;  /* 0x0000001d1c1c7221 */ /* 0x000fc80000010000 */
[----:B------:R-:W-:Y:S01]  /*4bb0*/  FADD.FTZ R28, R25, R28 ;  /* 0x0000001c191c7221 */ /* 0x000fe20000010000 */
[----:B------:R-:W3:Y:S01]  /*4bc0*/  MUFU.EX2 R24, R24 ;  /* 0x0000001800187308 */ /* 0x000ee20000000800 */
[----:B--2---:R-:W-:Y:S01]  /*4bd0*/  F2FP.BF16.F32.PACK_AB R5, R26, R31 ;  /* 0x0000001f1a05723e */ /* 0x004fe200000010ff */
[----:B------:R-:W-:-:S04]  /*4be0*/  FADD.FTZ R31, R31, R100 ;  /* 0x000000641f1f7221 */ /* 0x000fc80000010000 */
[----:B------:R-:W-:Y:S02]  /*4bf0*/  FADD.FTZ R26, R26, R31 ;  /* 0x0000001f1a1a7221 */ /* 0x000fe40000010000 */
[----:B------:R-:W2:Y:S01]  /*4c00*/  MUFU.EX2 R169, R169 ;  /* 0x000000a900a97308 */ /* 0x000ea20000000800 */
[----:B---3--:R-:W-:Y:S01]  /*4c10*/  F2FP.BF16.F32.PACK_AB R7, R24, R27 ;  /* 0x0000001b1807723e */ /* 0x008fe200000010ff */
[----:B------:R-:W-:-:S04]  /*4c20*/  FADD.FTZ R27, R27, R26 ;  /* 0x0000001a1b1b7221 */ /* 0x000fc80000010000 */
[----:B------:R-:W-:Y:S02]  /*4c30*/  FADD.FTZ R27, R24, R27 ;  /* 0x0000001b181b7221 */ /* 0x000fe40000010000 */
        /* <DEDUP_REMOVED lines=30> */
[----:B--2---:R-:W-:Y:S01]  /*4e20*/  F2FP.BF16.F32.PACK_AB R7, R169, R116 ;  /* 0x00000074a907723e */ /* 0x004fe200000010ff */
        /* <DEDUP_REMOVED lines=91> */
.L_x_6760:
[----:B------:R-:W-:-:S04]  /*53e0*/  LEA R4, -R10, RZ, 0x6 ;  /* 0x000000ff0a047211 */ /* 0x000fc800078e31ff */
[----:B------:R-:W-:-:S07]  /*53f0*/  SHF.R.S32.HI R7, RZ, 0x1f, R4 ;  /* 0x0000001fff077819 */ /* 0x000fce0000011404 */
.L_x_6761:
        /* <DEDUP_REMOVED lines=11> */
[----:B------:R-:W-:-:S02]  /*54b0*/  LEA R20, P2, R34, UR8, 0x1 ;  /* 0x0000000822147c11 */ /* 0x000fc4000f8408ff */
[-C--:B------:R-:W-:Y:S01]  /*54c0*/  IADD3 R14, P0, R12, R5.reuse, RZ ;  /* 0x000000050c0e7210 */ /* 0x080fe20007f1e0ff */
[----:B------:R-:W-:Y:S01]  /*54d0*/  IMAD.X R13, R4, 0x1, R149, P1 ;  /* 0x00000001040d7824 */ /* 0x000fe200008e0695 */
[----:B------:R-:W-:Y:S02]  /*54e0*/  LEA.HI.X R21, R34, UR9, R7, 0x1, P2 ;  /* 0x0000000922157c11 */ /* 0x000fe400090f0c07 */
        /* <DEDUP_REMOVED lines=12> */
[----:B------:R-:W2:Y:S04]  /*55b0*/  LDSM.16.M88.4 R24, [R145+0x4000] ;  /* 0x004000009118783b */ /* 0x000ea80000000200 */
[----:B------:R-:W3:Y:S04]  /*55c0*/  LDSM.16.M88.4 R16, [R145+0x4800] ;  /* 0x004800009110783b */ /* 0x000ee80000000200 */
[----:B------:R-:W4:Y:S04]  /*55d0*/  LDSM.16.M88.4 R4, [R145+0x5000] ;  /* 0x005000009104783b */ /* 0x000f280000000200 */
[----:B------:R-:W5:Y:S04]  /*55e0*/  LDSM.16.M88.4 R32, [R145+0x5800] ;  /* 0x005800009120783b */ /* 0x000f680000000200 */
[----:B------:R-:W-:Y:S04]  /*55f0*/  LDSM.16.M88.4 R120, [R143] ;  /* 0x000000008f78783b */ /* 0x000fe80000000200 */
[----:B------:R-:W-:Y:S04]  /*5600*/  LDSM.16.M88.4 R116, [R135] ;  /* 0x000000008774783b */ /* 0x000fe80000000200 */
[----:B------:R-:W-:Y:S04]  /*5610*/  LDSM.16.M88.4 R104, [R134] ;  /* 0x000000008668783b */ /* 0x000fe80000000200 */
[----:B-1----:R-:W-:Y:S04]  /*5620*/  LDSM.16.M88.4 R100, [R133] ;  /* 0x000000008564783b */ /* 0x002fe80000000200 */
[----:B------:R-:W0:Y:S01]  /*5630*/  LDGDEPBAR ;  /* 0x00000000000079af */ /* 0x000e220000000000 */
[C---:B--2---:R-:W-:Y:S06]  /*5640*/  HMMA.16816.F32.BF16 R28, R108.reuse, R24, RZ ;  /* 0x000000186c1c723c */ /* 0x044fec00000418ff */
        /* <DEDUP_REMOVED lines=72> */
[----:B------:R-:W4:-:S13]  /*5ad0*/  LDSM.16.M88.4 R100, [R139+0x6800] ;  /* 0x006800008b64783b */ /* 0x000f1a0000000200 */
[C---:B-1----:R-:W-:Y:S06]  /*5ae0*/  HMMA.16816.F32.BF16 R112, R120.reuse, R116, R112 ;  /* 0x000000747870723c */ /* 0x042fec0000041870 */
[C---:B------:R-:W-:Y:S06]  /*5af0*/  HMMA.16816.F32.BF16 R108, R120.reuse, R118, R108 ;  /* 0x00000076786c723c */ /* 0x040fec000004186c */
[C---:B---3--:R-:W-:Y:S06]  /*5b00*/  HMMA.16816.F32.BF16 R28, R120.reuse, R104, R28 ;  /* 0x00000068781c723c */ /* 0x048fec000004181c */
[C---:B------:R-:W-:Y:S01]  /*5b10*/  HMMA.16816.F32.BF16 R24, R120.reuse, R106, R24 ;  /* 0x0000006a7818723c */ /* 0x040fe20000041818 */
[----:B------:R-:W-:Y:S05]  /*5b20*/  LDSM.16.M88.4 R104, [R141+0x2000] ;  /* 0x002000008d68783b */ /* 0x000fea0000000200 */
[C---:B--2---:R-:W-:Y:S06]  /*5b30*/  HMMA.16816.F32.BF16 R12, R120.reuse, R32, R12 ;  /* 0x00000020780c723c */ /* 0x044fec000004180c */
[C---:B------:R-:W-:Y:S01]  /*5b40*/  HMMA.16816.F32.BF16 R4, R120.reuse, R34, R4 ;  /* 0x000000227804723c */ /* 0x040fe20000041804 */
[----:B------:R-:W1:Y:S05]  /*5b50*/  LDSM.16.M88.4 R32, [R132+0x2800] ;  /* 0x002800008420783b */ /* 0x000e6a0000000200 */
[C---:B----4-:R-:W-:Y:S06]  /*5b60*/  HMMA.16816.F32.BF16 R20, R120.reuse, R100, R20 ;  /* 0x000000647814723c */ /* 0x050fec0000041814 */
[----:B------:R-:W-:Y:S01]  /*5b70*/  HMMA.16816.F32.BF16 R16, R120, R102, R16 ;  /* 0x000000667810723c */ /* 0x000fe20000041810 */
[----:B------:R-:W2:-:S15]  /*5b80*/  LDSM.16.M88.4 R100, [R132+0x2000] ;  /* 0x002000008464783b */ /* 0x000e9e0000000200 */
[----:B------:R-:W-:-:S02]  /*5b90*/  NOP ;  /* 0x0000000000007918 */ /* 0x000fc40000000000 */
[C---:B-1----:R-:W-:Y:S06]  /*5ba0*/  HMMA.16816.F32.BF16 R20, R104.reuse, R32, R20 ;  /* 0x000000206814723c */ /* 0x042fec0000041814 */
[C---:B------:R-:W-:Y:S01]  /*5bb0*/  HMMA.16816.F32.BF16 R16, R104.reuse, R34, R16 ;  /* 0x000000226810723c */ /* 0x040fe20000041810 */
[----:B------:R-:W1:Y:S05]  /*5bc0*/  LDSM.16.M88.4 R32, [R132+0x3000] ;  /* 0x003000008420783b */ /* 0x000e6a0000000200 */
[C---:B--2---:R-:W-:Y:S06]  /*5bd0*/  HMMA.16816.F32.BF16 R24, R104.reuse, R102, R24 ;  /* 0x000000666818723c */ /* 0x044fec0000041818 */
[----:B------:R-:W-:Y:S06]  /*5be0*/  HMMA.16816.F32.BF16 R28, R104, R100, R28 ;  /* 0x00000064681c723c */ /* 0x000fec000004181c */
[----:B------:R-:W-:Y:S01]  /*5bf0*/  FMUL.FTZ R117, R20, UR10 ;  /* 0x0000000a14757c20 */ /* 0x000fe20008410000 */
[----:B------:R-:W-:Y:S01]  /*5c00*/  FMUL.FTZ R20, R21, UR10 ;  /* 0x0000000a15147c20 */ /* 0x000fe20008410000 */
[----:B------:R-:W-:-:S04]  /*5c10*/  FMUL.FTZ R22, R22, UR10 ;  /* 0x0000000a16167c20 */ /* 0x000fc80008410000 */
[----:B------:R-:W-:Y:S01]  /*5c20*/  FMUL.FTZ R17, R17, UR10 ;  /* 0x0000000a11117c20 */ /* 0x000fe20008410000 */
[----:B------:R-:W-:Y:S01]  /*5c30*/  MUFU.TANH R117, R117 ;  /* 0x0000007500757308 */ /* 0x000fe20000002400 */
[----:B------:R-:W-:-:S04]  /*5c40*/  FMUL.FTZ R18, R18, UR10 ;  /* 0x0000000a12127c20 */ /* 0x000fc80008410000 */
[----:B------:R-:W-:Y:S01]  /*5c50*/  FMUL.FTZ R24, R24, UR10 ;  /* 0x0000000a18187c20 */ /* 0x000fe20008410000 */
[----:B------:R-:W-:Y:S01]  /*5c60*/  FMUL.FTZ R25, R25, UR10 ;  /* 0x0000000a19197c20 */ /* 0x000fe20008410000 */
[----:B------:R-:W-:Y:S01]  /*5c70*/  FMUL.FTZ R101, R26, UR10 ;  /* 0x0000000a1a657c20 */ /* 0x000fe20008410000 */
[----:B------:R-:W-:Y:S01]  /*5c80*/  FMUL.FTZ R103, R27, UR10 ;  /* 0x0000000a1b677c20 */ /* 0x000fe20008410000 */
[----:B------:R-:W-:Y:S02]  /*5c90*/  MUFU.TANH R21, R17 ;  /* 0x0000001100157308 */ /* 0x000fe40000002400 */
[----:B------:R-:W-:Y:S01]  /*5ca0*/  FMUL.FTZ R100, R29, UR10 ;  /* 0x0000000a1d647c20 */ /* 0x000fe20008410000 */
[----:B------:R-:W-:Y:S01]  /*5cb0*/  FMUL.FTZ R102, R30, UR10 ;  /* 0x0000000a1e667c20 */ /* 0x000fe20008410000 */
[----:B------:R-:W-:Y:S01]  /*5cc0*/  FMUL.FTZ R29, R31, UR10 ;  /* 0x0000000a1f1d7c20 */ /* 0x000fe20008410000 */
[----:B------:R-:W-:Y:S01]  /*5cd0*/  FMUL.FTZ R28, R28, UR10 ;  /* 0x0000000a1c1c7c20 */ /* 0x000fe20008410000 */
[C---:B-1----:R-:W-:Y:S01]  /*5ce0*/  HMMA.16816.F32.BF16 R12, R104.reuse, R32, R12 ;  /* 0x00000020680c723c */ /* 0x042fe2000004180c */
[----:B------:R-:W1:Y:S01]  /*5cf0*/  S2R R33, SR_TID.X ;  /* 0x0000000000217919 */ /* 0x000e620000002100 */
[----:B------:R-:W2:Y:S04]  /*5d00*/  MUFU.TANH R30, R24 ;  /* 0x00000018001e7308 */ /* 0x000ea80000002400 */
[----:B------:R-:W-:Y:S01]  /*5d10*/  HMMA.16816.F32.BF16 R4, R104, R34, R4 ;  /* 0x000000226804723c */ /* 0x000fe20000041804 */
[----:B------:R-:W-:Y:S01]  /*5d20*/  FMUL.FTZ R32, R23, UR10 ;  /* 0x0000000a17207c20 */ /* 0x000fe20008410000 */
[----:B------:R-:W-:Y:S01]  /*5d30*/  FMUL.FTZ R23, R16, UR10 ;  /* 0x0000000a10177c20 */ /* 0x000fe20008410000 */
[----:B------:R-:W-:Y:S01]  /*5d40*/  FMUL.FTZ R16, R19, UR10 ;  /* 0x0000000a13107c20 */ /* 0x000fe20008410000 */
[----:B------:R3:W-:Y:S08]  /*5d50*/  MUFU.TANH R31, R25 ;  /* 0x00000019001f7308 */ /* 0x0007f00000002400 */
[----:B------:R-:W4:Y:S06]  /*5d60*/  MUFU.TANH R28, R28 ;  /* 0x0000001c001c7308 */ /* 0x000f2c0000002400 */
[----:B------:R-:W-:Y:S01]  /*5d70*/  FMUL.FTZ R121, R12, UR10 ;  /* 0x0000000a0c797c20 */ /* 0x000fe20008410000 */
[----:B------:R-:W-:Y:S01]  /*5d80*/  FMUL.FTZ R13, R13, UR10 ;  /* 0x0000000a0d0d7c20 */ /* 0x000fe20008410000 */
[----:B------:R-:W-:Y:S01]  /*5d90*/  MUFU.TANH R100, R100 ;  /* 0x0000006400647308 */ /* 0x000fe20000002400 */
[----:B---3--:R-:W3:Y:S01]  /*5da0*/  LDSM.16.M88.4 R24, [R132+0x3800] ;  /* 0x003800008418783b */ /* 0x008ee20000000200 */
[----:B------:R-:W-:Y:S01]  /*5db0*/  FMUL.FTZ R15, R15, UR10 ;  /* 0x0000000a0f0f7c20 */ /* 0x000fe20008410000 */
[----:B------:R-:W-:-:S04]  /*5dc0*/  DEPBAR.LE SB0, 0x0 ;  /* 0x000080000000791a */ /* 0x000fc80000000000 */
[----:B-1----:R-:W-:Y:S01]  /*5dd0*/  IMAD.SHL.U32 R12, R33, 0x2, RZ ;  /* 0x00000002210c7824 */ /* 0x002fe200078e00ff */
[----:B------:R-:W1:Y:S01]  /*5de0*/  MUFU.TANH R102, R102 ;  /* 0x0000006600667308 */ /* 0x000e620000002400 */
[----:B------:R-:W-:Y:S01]  /*5df0*/  FMUL.FTZ R17, R4, UR10 ;  /* 0x0000000a04117c20 */ /* 0x000fe20008410000 */
[----:B------:R-:W-:Y:S01]  /*5e00*/  FMUL.FTZ R122, R6, UR10 ;  /* 0x0000000a067a7c20 */ /* 0x000fe20008410000 */
[----:B------:R-:W-:Y:S01]  /*5e10*/  FMUL.FTZ R120, R7, UR10 ;  /* 0x0000000a07787c20 */ /* 0x000fe20008410000 */
[----:B------:R-:W-:-:S04]  /*5e20*/  LOP3.LUT R12, R12, 0x6, RZ, 0xc0, !PT ;  /* 0x000000060c0c7812 */ /* 0x000fc800078ec0ff */
[----:B------:R-:W5:Y:S01]  /*5e30*/  MUFU.TANH R29, R29 ;  /* 0x0000001d001d7308 */ /* 0x000f620000002400 */
[----:B------:R-:W-:-:S04]  /*5e40*/  IMAD R12, R151, 0x40, R12 ;  /* 0x00000040970c7824 */ /* 0x000fc800078e020c */
[C---:B------:R-:W-:Y:S01]  /*5e50*/  VIADD R4, R12.reuse, 0x8 ;  /* 0x000000080c047836 */ /* 0x040fe20000000000 */
[CC--:B------:R-:W-:Y:S01]  /*5e60*/  ISETP.GE.AND P2, PT, R12.reuse, R161.reuse, PT ;  /* 0x000000a10c00720c */ /* 0x0c0fe20003f46270 */
[----:B------:R-:W-:Y:S01]  /*5e70*/  VIADD R6, R12, 0x10 ;  /* 0x000000100c067836 */ /* 0x000fe20000000000 */
[----:B------:R-:W-:Y:S02]  /*5e80*/  MUFU.TANH R101, R101 ;  /* 0x0000006500657308 */ /* 0x000fe40000002400 */
[C---:B------:R-:W-:Y:S02]  /*5e90*/  ISETP.GE.AND P5, PT, R4.reuse, R161, PT ;  /* 0x000000a10400720c */ /* 0x040fe40003fa6270 */
[-C--:B------:R-:W-:Y:S02]  /*5ea0*/  ISETP.GE.AND P4, PT, R4, R0.reuse, PT ;  /* 0x000000000400720c */ /* 0x080fe40003f86270 */
[----:B--2---:R-:W-:Y:S02]  /*5eb0*/  FSEL R7, R30, -INF , !P5 ;  /* 0xff8000001e077808 */ /* 0x004fe40006800000 */
[----:B------:R-:W-:Y:S01]  /*5ec0*/  MUFU.TANH R103, R103 ;  /* 0x0000006700677308 */ /* 0x000fe20000002400 */
[----:B------:R-:W-:-:S07]  /*5ed0*/  ISETP.GE.AND P5, PT, R6, R0, PT ;  /* 0x000000000600720c */ /* 0x000fce0003fa6270 */
[----:B------:R-:W-:Y:S01]  /*5ee0*/  MUFU.TANH R20, R20 ;  /* 0x0000001400147308 */ /* 0x000fe20000002400 */
[C---:B---3--:R-:W-:Y:S06]  /*5ef0*/  HMMA.16816.F32.BF16 R112, R104.reuse, R24, R112 ;  /* 0x000000186870723c */ /* 0x048fec0000041870 */
[----:B------:R-:W-:Y:S01]  /*5f00*/  HMMA.16816.F32.BF16 R108, R104, R26, R108 ;  /* 0x0000001a686c723c */ /* 0x000fe2000004186c */
[----:B------:R-:W-:Y:S01]  /*5f10*/  FMUL.FTZ R24, R14, UR10 ;  /* 0x0000000a0e187c20 */ /* 0x000fe20008410000 */
[----:B------:R-:W-:Y:S02]  /*5f20*/  VIADD R14, R12, 0x1 ;  /* 0x000000010c0e7836 */ /* 0x000fe40000000000 */
[----:B------:R-:W-:Y:S01]  /*5f30*/  FMUL.FTZ R25, R5, UR10 ;  /* 0x0000000a05197c20 */ /* 0x000fe20008410000 */
[----:B----4-:R-:W-:Y:S01]  /*5f40*/  FSEL R5, R28, -INF , !P2 ;  /* 0xff8000001c057808 */ /* 0x010fe20005000000 */
[----:B------:R-:W-:Y:S01]  /*5f50*/  MUFU.TANH R32, R32 ;  /* 0x0000002000207308 */ /* 0x000fe20000002400 */
[CC--:B------:R-:W-:Y:S01]  /*5f60*/  ISETP.GE.AND P2, PT, R12.reuse, R0.reuse, PT ;  /* 0x000000000c00720c */ /* 0x0c0fe20003f46270 */
[----:B------:R-:W-:Y:S01]  /*5f70*/  VIADD R26, R12, 0x18 ;  /* 0x000000180c1a7836 */ /* 0x000fe20000000000 */
[-C--:B------:R-:W-:Y:S01]  /*5f80*/  ISETP.GE.AND P3, PT, R14, R161.reuse, PT ;  /* 0x000000a10e00720c */ /* 0x080fe20003f66270 */
[----:B------:R-:W-:Y:S01]  /*5f90*/  VIADD R27, R12, 0x19 ;  /* 0x000000190c1b7836 */ /* 0x000fe20000000000 */
[----:B------:R-:W-:Y:S01]  /*5fa0*/  ISETP.GE.AND P1, PT, R14, R0, PT ;  /* 0x000000000e00720c */ /* 0x000fe20003f26270 */
[----:B------:R-:W-:Y:S01]  /*5fb0*/  VIADD R14, R12, 0x9 ;  /* 0x000000090c0e7836 */ /* 0x000fe20000000000 */
[----:B-1----:R-:W-:Y:S01]  /*5fc0*/  FSEL R4, R102, -INF , !P2 ;  /* 0xff80000066047808 */ /* 0x002fe20005000000 */
[----:B------:R-:W-:Y:S03]  /*5fd0*/  MUFU.TANH R23, R23 ;  /* 0x0000001700177308 */ /* 0x000fe60000002400 */
[----:B------:R-:W-:Y:S01]  /*5fe0*/  ISETP.GE.AND P2, PT, R14, R161, PT ;  /* 0x000000a10e00720c */ /* 0x000fe20003f46270 */
[----:B------:R-:W-:Y:S01]  /*5ff0*/  FMUL.FTZ R28, R113, UR10 ;  /* 0x0000000a711c7c20 */ /* 0x000fe20008410000 */
[----:B------:R-:W-:-:S02]  /*6000*/  FMUL.FTZ R107, R112, UR10 ;  /* 0x0000000a706b7c20 */ /* 0x000fc40008410000 */
[----:B------:R-:W-:Y:S01]  /*6010*/  FSEL R19, R31, -INF , !P2 ;  /* 0xff8000001f137808 */ /* 0x000fe20005000000 */
[----:B------:R1:W-:Y:S01]  /*6020*/  MUFU.TANH R119, R13 ;  /* 0x0000000d00777308 */ /* 0x0003e20000002400 */
[----:B------:R-:W-:Y:S01]  /*6030*/  FMUL.FTZ R106, R114, UR10 ;  /* 0x0000000a726a7c20 */ /* 0x000fe20008410000 */
[----:B------:R-:W-:Y:S01]  /*6040*/  FMUL.FTZ R104, R115, UR10 ;  /* 0x0000000a73687c20 */ /* 0x000fe20008410000 */
[----:B------:R-:W-:Y:S01]  /*6050*/  FMUL.FTZ R108, R108, UR10 ;  /* 0x0000000a6c6c7c20 */ /* 0x000fe20008410000 */
[----:B------:R-:W-:Y:S01]  /*6060*/  FMUL.FTZ R105, R109, UR10 ;  /* 0x0000000a6d697c20 */ /* 0x000fe20008410000 */
[----:B------:R-:W-:-:S03]  /*6070*/  FMUL.FTZ R102, R110, UR10 ;  /* 0x0000000a6e667c20 */ /* 0x000fc60008410000 */
[----:B------:R-:W2:Y:S08]  /*6080*/  MUFU.TANH R22, R22 ;  /* 0x0000001600167308 */ /* 0x000eb00000002400 */
[----:B------:R3:W4:Y:S01]  /*6090*/  MUFU.TANH R116, R18 ;  /* 0x0000001200747308 */ /* 0x0007220000002400 */
[----:B-1----:R-:W-:Y:S02]  /*60a0*/  FSEL R13, R100, -INF , !P3 ;  /* 0xff800000640d7808 */ /* 0x002fe40005800000 */
[----:B------:R-:W-:-:S02]  /*60b0*/  ISETP.GE.AND P3, PT, R14, R0, PT ;  /* 0x000000000e00720c */ /* 0x000fc40003f66270 */
[----:B-----5:R-:W-:Y:S02]  /*60c0*/  FSEL R14, R29, -INF , !P1 ;  /* 0xff8000001d0e7808 */ /* 0x020fe40004800000 */
[-C--:B------:R-:W-:Y:S01]  /*60d0*/  ISETP.GE.AND P1, PT, R6, R161.reuse, PT ;  /* 0x000000a10600720c */ /* 0x080fe20003f26270 */
[----:B------:R-:W-:Y:S01]  /*60e0*/  VIADD R6, R12, 0x11 ;  /* 0x000000110c067836 */ /* 0x000fe20000000000 */
[----:B------:R-:W1:Y:S01]  /*60f0*/  MUFU.TANH R16, R16 ;  /* 0x0000001000107308 */ /* 0x000e620000002400 */
[----:B--2---:R-:W-:Y:S02]  /*6100*/  FSEL R22, R22, -INF , !P5 ;  /* 0xff80000016167808 */ /* 0x004fe40006800000 */
[----:B------:R-:W-:Y:S02]  /*6110*/  FSEL R117, R117, -INF , !P1 ;  /* 0xff80000075757808 */ /* 0x000fe40004800000 */
[-C--:B------:R-:W-:Y:S02]  /*6120*/  ISETP.GE.AND P2, PT, R6, R0.reuse, PT ;  /* 0x000000000600720c */ /* 0x080fe40003f46270 */
[----:B------:R-:W-:Y:S01]  /*6130*/  ISETP.GE.AND P1, PT, R26, R0, PT ;  /* 0x000000001a00720c */ /* 0x000fe20003f26270 */
[----:B------:R-:W2:Y:S01]  /*6140*/  MUFU.TANH R121, R121 ;  /* 0x0000007900797308 */ /* 0x000ea20000002400 */
[----:B---3--:R-:W-:Y:S01]  /*6150*/  FSEL R18, R101, -INF , !P4 ;  /* 0xff80000065127808 */ /* 0x008fe20006000000 */
[----:B------:R-:W-:Y:S01]  /*6160*/  FMUL.FTZ R101, R111, UR10 ;  /* 0x0000000a6f657c20 */ /* 0x000fe20008410000 */
[----:B------:R-:W-:-:S02]  /*6170*/  ISETP.GE.AND P4, PT, R6, R161, PT ;  /* 0x000000a10600720c */ /* 0x000fc40003f86270 */
[----:B------:R-:W-:Y:S02]  /*6180*/  FSEL R6, R103, -INF , !P3 ;  /* 0xff80000067067808 */ /* 0x000fe40005800000 */
[-C--:B------:R-:W-:Y:S01]  /*6190*/  ISETP.GE.AND P3, PT, R26, R161.reuse, PT ;  /* 0x000000a11a00720c */ /* 0x080fe20003f66270 */
[----:B------:R-:W-:Y:S01]  /*61a0*/  VIADD R26, R12, 0x20 ;  /* 0x000000200c1a7836 */ /* 0x000fe20000000000 */
[----:B------:R-:W3:Y:S01]  /*61b0*/  MUFU.TANH R24, R24 ;  /* 0x0000001800187308 */ /* 0x000ee20000002400 */
[----:B------:R-:W-:Y:S02]  /*61c0*/  FSEL R113, R20, -INF , !P4 ;  /* 0xff80000014717808 */ /* 0x000fe40006000000 */
[----:B------:R-:W-:Y:S02]  /*61d0*/  FSEL R20, R32, -INF , !P2 ;  /* 0xff80000020147808 */ /* 0x000fe40005000000 */
[----:B------:R-:W-:Y:S02]  /*61e0*/  FSEL R23, R23, -INF , !P3 ;  /* 0xff80000017177808 */ /* 0x000fe40005800000 */
[CC--:B------:R-:W-:Y:S01]  /*61f0*/  ISETP.GE.AND P2, PT, R26.reuse, R161.reuse, PT ;  /* 0x000000a11a00720c */ /* 0x0c0fe20003f46270 */
[----:B------:R-:W5:Y:S01]  /*6200*/  MUFU.TANH R15, R15 ;  /* 0x0000000f000f7308 */ /* 0x000f620000002400 */
[----:B------:R-:W-:Y:S01]  /*6210*/  ISETP.GE.AND P3, PT, R26, R0, PT ;  /* 0x000000001a00720c */ /* 0x000fe20003f66270 */
[----:B------:R-:W-:Y:S01]  /*6220*/  VIADD R26, R12, 0x21 ;  /* 0x000000210c1a7836 */ /* 0x000fe20000000000 */
[----:B------:R-:W-:-:S02]  /*6230*/  ISETP.GE.AND P5, PT, R27, R161, PT ;  /* 0x000000a11b00720c */ /* 0x000fc40003fa6270 */
[-C--:B------:R-:W-:Y:S01]  /*6240*/  ISETP.GE.AND P4, PT, R27, R0.reuse, PT ;  /* 0x000000001b00720c */ /* 0x080fe20003f86270 */
[----:B------:R-:W-:Y:S01]  /*6250*/  VIADD R27, R12, 0x28 ;  /* 0x000000280c1b7836 */ /* 0x000fe20000000000 */
[----:B----4-:R-:W-:Y:S01]  /*6260*/  FSEL R116, R116, -INF , !P1 ;  /* 0xff80000074747808 */ /* 0x010fe20004800000 */
[----:B------:R-:W4:Y:S01]  /*6270*/  MUFU.TANH R17, R17 ;  /* 0x0000001100117308 */ /* 0x000f220000002400 */
[----:B------:R-:W-:Y:S02]  /*6280*/  FSEL R21, R21, -INF , !P5 ;  /* 0xff80000015157808 */ /* 0x000fe40006800000 */
[CC--:B------:R-:W-:Y:S02]  /*6290*/  ISETP.GE.AND P1, PT, R26.reuse, R161.reuse, PT ;  /* 0x000000a11a00720c */ /* 0x0c0fe40003f26270 */
[----:B------:R-:W-:Y:S02]  /*62a0*/  ISETP.GE.AND P5, PT, R26, R0, PT ;  /* 0x000000001a00720c */ /* 0x000fe40003fa6270 */
[----:B-1----:R-:W-:Y:S01]  /*62b0*/  FSEL R26, R16, -INF , !P4 ;  /* 0xff800000101a7808 */ /* 0x002fe20006000000 */
[----:B------:R-:W1:Y:S01]  /*62c0*/  MUFU.TANH R122, R122 ;  /* 0x0000007a007a7308 */ /* 0x000e620000002400 */
[----:B--2---:R-:W-:Y:S01]  /*62d0*/  FSEL R121, R121, -INF , !P2 ;  /* 0xff80000079797808 */ /* 0x004fe20005000000 */
[----:B------:R-:W-:Y:S01]  /*62e0*/  VIADD R16, R12, 0x30 ;  /* 0x000000300c107836 */ /* 0x000fe20000000000 */
[----:B------:R-:W-:-:S02]  /*62f0*/  ISETP.GE.AND P4, PT, R27, R161, PT ;  /* 0x000000a11b00720c */ /* 0x000fc40003f86270 */
[-C--:B------:R-:W-:Y:S01]  /*6300*/  ISETP.GE.AND P2, PT, R27, R0.reuse, PT ;  /* 0x000000001b00720c */ /* 0x080fe20003f46270 */
[----:B------:R-:W-:Y:S01]  /*6310*/  VIADD R27, R12, 0x29 ;  /* 0x000000290c1b7836 */ /* 0x000fe20000000000 */
[----:B---3--:R-:W-:Y:S01]  /*6320*/  FSEL R24, R24, -INF , !P3 ;  /* 0xff80000018187808 */ /* 0x008fe20005800000 */
[----:B------:R-:W2:Y:S01]  /*6330*/  MUFU.TANH R120, R120 ;  /* 0x0000007800787308 */ /* 0x000ea20000002400 */
[----:B------:R-:W-:Y:S02]  /*6340*/  FSEL R119, R119, -INF , !P1 ;  /* 0xff80000077777808 */ /* 0x000fe40004800000 */
[CC--:B------:R-:W-:Y:S02]  /*6350*/  ISETP.GE.AND P3, PT, R27.reuse, R161.reuse, PT ;  /* 0x000000a11b00720c */ /* 0x0c0fe40003f66270 */
[----:B------:R-:W-:Y:S02]  /*6360*/  ISETP.GE.AND P1, PT, R27, R0, PT ;  /* 0x000000001b00720c */ /* 0x000fe40003f26270 */
[----:B-----5:R-:W-:Y:S01]  /*6370*/  FSEL R126, R15, -INF , !P5 ;  /* 0xff8000000f7e7808 */ /* 0x020fe20006800000 */
[----:B------:R-:W3:Y:S01]  /*6380*/  MUFU.TANH R25, R25 ;  /* 0x0000001900197308 */ /* 0x000ee20000002400 */
[----:B----4-:R-:W-:Y:S01]  /*6390*/  FSEL R27, R17, -INF , !P4 ;  /* 0xff800000111b7808 */ /* 0x010fe20006000000 */
[----:B------:R-:W-:Y:S01]  /*63a0*/  VIADD R15, R12, 0x38 ;  /* 0x000000380c0f7836 */ /* 0x000fe20000000000 */
[----:B------:R-:W-:-:S02]  /*63b0*/  ISETP.GE.AND P5, PT, R16, R161, PT ;  /* 0x000000a11000720c */ /* 0x000fc40003fa6270 */
[----:B------:R-:W-:Y:S01]  /*63c0*/  ISETP.GE.AND P4, PT, R16, R0, PT ;  /* 0x000000001000720c */ /* 0x000fe20003f86270 */
[----:B------:R-:W-:Y:S01]  /*63d0*/  VIADD R16, R12, 0x31 ;  /* 0x000000310c107836 */ /* 0x000fe20000000000 */
[----:B-1----:R-:W-:Y:S01]  /*63e0*/  FSEL R122, R122, -INF , !P2 ;  /* 0xff8000007a7a7808 */ /* 0x002fe20005000000 */
[----:B------:R-:W1:Y:S01]  /*63f0*/  MUFU.TANH R107, R107 ;  /* 0x0000006b006b7308 */ /* 0x000e620000002400 */
[----:B--2---:R-:W-:Y:S01]  /*6400*/  FSEL R120, R120, -INF , !P1 ;  /* 0xff80000078787808 */ /* 0x004fe20004800000 */
[----:B------:R-:W-:Y:S01]  /*6410*/  VIADD R12, R12, 0x39 ;  /* 0x000000390c0c7836 */ /* 0x000fe20000000000 */
[-C--:B------:R-:W-:Y:S02]  /*6420*/  ISETP.GE.AND P2, PT, R16, R161.reuse, PT ;  /* 0x000000a11000720c */ /* 0x080fe40003f46270 */
[----:B------:R-:W-:-:S03]  /*6430*/  ISETP.GE.AND P1, PT, R15, R161, PT ;  /* 0x000000a10f00720c */ /* 0x000fc60003f26270 */
        /* <DEDUP_REMOVED lines=83> */
.L_x_6763:
[----:B------:R-:W-:-:S04]  /*6970*/  LEA R0, -R8, RZ, 0x6 ;  /* 0x000000ff08007211 */ /* 0x000fc800078e31ff */
[----:B------:R-:W-:-:S07]  /*6980*/  SHF.R.S32.HI R17, RZ, 0x1f, R0 ;  /* 0x0000001fff117819 */ /* 0x000fce0000011400 */
.L_x_6764:
        /* <DEDUP_REMOVED lines=24> */
.L_x_6762:
        /* <DEDUP_REMOVED lines=44> */
[----:B------:R-:W-:-:S04]  /*6dd0*/  FSEL R110, R110, RZ, P1 ;  /* 0x000000ff6e6e7208 */ /* 0x000fc80000800000 */
[----:B------:R-:W-:Y:S01]  /*6de0*/  FSEL R103, R103, RZ, P0 ;  /* 0x000000ff67677208 */ /* 0x000fe20000000000 */
[--C-:B------:R-:W-:Y:S01]  /*6df0*/  FFMA.FTZ R29, R7, UR6, -R110.reuse ;  /* 0x00000006071d7c23 */ /* 0x100fe2000801086e */
[--C-:B------:R-:W-:Y:S01]  /*6e00*/  FFMA.FTZ R100, R5, UR6, -R110.reuse ;  /* 0x0000000605647c23 */ /* 0x100fe2000801086e */
[--C-:B------:R-:W-:Y:S01]  /*6e10*/  FFMA.FTZ R28, R19, UR6, -R110.reuse ;  /* 0x00000006131c7c23 */ /* 0x100fe2000801086e */
[----:B------:R-:W-:Y:S01]  /*6e20*/  FSEL R5, R31, RZ, P0 ;  /* 0x000000ff1f057208 */ /* 0x000fe20000000000 */
[--C-:B------:R-:W-:Y:S01]  /*6e30*/  FFMA.FTZ R7, R18, UR6, -R103.reuse ;  /* 0x0000000612077c23 */ /* 0x100fe20008010867 */
[----:B------:R-:W-:Y:S01]  /*6e40*/  FFMA.FTZ R34, R4, UR6, -R103 ;  /* 0x0000000604227c23 */ /* 0x000fe20008010867 */
[----:B------:R-:W1:Y:S01]  /*6e50*/  LDSM.16.MT88.4 R16, [R138+0x8000] ;  /* 0x008000008a10783b */ /* 0x000e620000004200 */
[----:B------:R-:W-:Y:S01]  /*6e60*/  FSEL R4, R32, RZ, P1 ;  /* 0x000000ff20047208 */ /* 0x000fe20000800000 */
[----:B------:R-:W-:Y:S01]  /*6e70*/  FADD.FTZ R2, R2, -R5 ;  /* 0x8000000502027221 */ /* 0x000fe20000010000 */
[----:B------:R-:W-:Y:S01]  /*6e80*/  FFMA.FTZ R30, R13, UR6, -R110 ;  /* 0x000000060d1e7c23 */ /* 0x000fe2000801086e */
[--C-:B------:R-:W-:Y:S01]  /*6e90*/  FFMA.FTZ R0, R14, UR6, -R103.reuse ;  /* 0x000000060e007c23 */ /* 0x100fe20008010867 */
[----:B------:R-:W-:Y:S01]  /*6ea0*/  MUFU.EX2 R100, R100 ;  /* 0x0000006400647308 */ /* 0x000fe20000000800 */
[----:B------:R-:W-:Y:S01]  /*6eb0*/  FADD.FTZ R35, R3, -R4 ;  /* 0x8000000403237221 */ /* 0x000fe20000010000 */
[----:B------:R-:W-:Y:S01]  /*6ec0*/  FMUL.FTZ R33, R2, UR6 ;  /* 0x0000000602217c20 */ /* 0x000fe20008410000 */
[--C-:B------:R-:W-:Y:S01]  /*6ed0*/  FFMA.FTZ R2, R6, UR6, -R103.reuse ;  /* 0x0000000606027c23 */ /* 0x100fe20008010867 */
[----:B------:R-:W2:Y:S01]  /*6ee0*/  LDSM.16.MT88.4 R12, [R140+0x8000] ;  /* 0x008000008c0c783b */ /* 0x000ea20000004200 */
        /* <DEDUP_REMOVED lines=102> */
[----:B------:R-:W3:Y:S01]  /*7550*/  MUFU.EX2 R111, R111 ;  /* 0x0000006f006f7308 */ /* 0x000ee20000000800 */
[-C--:B------:R-:W-:Y:S01]  /*7560*/  FMUL.FTZ R52, R52, R35.reuse ;  /* 0x0000002334347220 */ /* 0x080fe20000410000 */
[----:B------:R-:W-:Y:S01]  /*7570*/  FMUL.FTZ R53, R53, R35 ;  /* 0x0000002335357220 */ /* 0x000fe20000410000 */
[-C--:B------:R-:W-:Y:S01]  /*7580*/  FMUL.FTZ R54, R54, R33.reuse ;  /* 0x0000002136367220 */ /* 0x080fe20000410000 */
[----:B------:R-:W-:Y:S01]  /*7590*/  FMUL.FTZ R55, R55, R33 ;  /* 0x0000002137377220 */ /* 0x000fe20000410000 */
[-C--:B------:R-:W-:Y:S01]  /*75a0*/  FMUL.FTZ R56, R56, R35.reuse ;  /* 0x0000002338387220 */ /* 0x080fe20000410000 */
[----:B------:R-:W-:Y:S01]  /*75b0*/  FMUL.FTZ R57, R57, R35 ;  /* 0x0000002339397220 */ /* 0x000fe20000410000 */
[C---:B-1----:R-:W-:Y:S01]  /*75c0*/  HMMA.16816.F32.BF16 R72, R4.reuse, R16, R72 ;  /* 0x000000100448723c */ /* 0x042fe20000041848 */
[----:B------:R-:W1:Y:S01]  /*75d0*/  MUFU.EX2 R114, R114 ;  /* 0x0000007200727308 */ /* 0x000e620000000800 */
[-C--:B------:R-:W-:Y:S01]  /*75e0*/  FMUL.FTZ R58, R58, R33.reuse ;  /* 0x000000213a3a7220 */ /* 0x080fe20000410000 */
[----:B------:R-:W-:Y:S01]  /*75f0*/  FMUL.FTZ R59, R59, R33 ;  /* 0x000000213b3b7220 */ /* 0x000fe20000410000 */
[----:B------:R-:W-:Y:S01]  /*7600*/  FFMA.FTZ R35, R171, R35, R100 ;  /* 0x00000023ab237223 */ /* 0x000fe20000010064 */
[----:B------:R-:W-:Y:S01]  /*7610*/  FFMA.FTZ R33, R169, R33, R34 ;  /* 0x00000021a9217223 */ /* 0x000fe20000010022 */
[----:B------:R-:W-:Y:S01]  /*7620*/  HMMA.16816.F32.BF16 R68, R4, R18, R68 ;  /* 0x000000120444723c */ /* 0x000fe20000041844 */
[----:B------:R-:W4:Y:S01]  /*7630*/  LDSM.16.MT88.4 R16, [R138+0xa000] ;  /* 0x00a000008a10783b */ /* 0x000f220000004200 */
[----:B------:R-:W-:Y:S01]  /*7640*/  FADD.FTZ R30, R30, R35 ;  /* 0x000000231e1e7221 */ /* 0x000fe20000010000 */
[----:B------:R-:W-:Y:S01]  /*7650*/  MUFU.EX2 R112, R112 ;  /* 0x0000007000707308 */ /* 0x000fe20000000800 */
[----:B------:R-:W-:-:S02]  /*7660*/  FADD.FTZ R0, R0, R33 ;  /* 0x0000002100007221 */ /* 0x000fc40000010000 */
[----:B--2---:R-:W-:Y:S01]  /*7670*/  HMMA.16816.F32.BF16 R80, R4, R12, R80 ;  /* 0x0000000c0450723c */ /* 0x004fe20000041850 */
[----:B------:R-:W-:Y:S01]  /*7680*/  FADD.FTZ R29, R29, R30 ;  /* 0x0000001e1d1d7221 */ /* 0x000fe20000010000 */
[----:B------:R-:W-:-:S03]  /*7690*/  FADD.FTZ R3, R3, R0 ;  /* 0x0000000003037221 */ /* 0x000fc60000010000 */
[----:B------:R-:W-:Y:S01]  /*76a0*/  MUFU.EX2 R113, R113 ;  /* 0x0000007100717308 */ /* 0x000fe20000000800 */
[----:B------:R-:W-:Y:S01]  /*76b0*/  HMMA.16816.F32.BF16 R76, R4, R14, R76 ;  /* 0x0000000e044c723c */ /* 0x000fe2000004184c */
[----:B------:R-:W2:Y:S01]  /*76c0*/  LDSM.16.MT88.4 R12, [R140+0xa000] ;  /* 0x00a000008c0c783b */ /* 0x000ea20000004200 */
[----:B------:R-:W-:Y:S01]  /*76d0*/  FADD.FTZ R28, R28, R29 ;  /* 0x0000001d1c1c7221 */ /* 0x000fe20000010000 */
[----:B------:R-:W-:-:S03]  /*76e0*/  FADD.FTZ R2, R2, R3 ;  /* 0x0000000302027221 */ /* 0x000fc60000010000 */
[----:B---3--:R-:W-:Y:S01]  /*76f0*/  FADD.FTZ R3, R111, R28 ;  /* 0x0000001c6f037221 */ /* 0x008fe20000010000 */
[----:B------:R-:W-:Y:S03]  /*7700*/  MUFU.EX2 R115, R115 ;  /* 0x0000007300737308 */ /* 0x000fe60000000800 */
[----:B-1----:R-:W-:-:S05]  /*7710*/  FADD.FTZ R3, R114, R3 ;  /* 0x0000000372037221 */ /* 0x002fca0000010000 */
[----:B------:R-:W1:Y:S08]  /*7720*/  MUFU.EX2 R118, R118 ;  /* 0x0000007600767308 */ /* 0x000e700000000800 */
[----:B------:R-:W-:Y:S01]  /*7730*/  MUFU.EX2 R117, R117 ;  /* 0x0000007500757308 */ /* 0x000fe20000000800 */
[C---:B----4-:R-:W-:Y:S07]  /*7740*/  HMMA.16816.F32.BF16 R44, R4.reuse, R16, R44 ;  /* 0x00000010042c723c */ /* 0x050fee000004182c */
[----:B------:R-:W3:Y:S01]  /*7750*/  MUFU.EX2 R116, R116 ;  /* 0x0000007400747308 */ /* 0x000ee20000000800 */
[C---:B------:R-:W-:Y:S01]  /*7760*/  HMMA.16816.F32.BF16 R48, R4.reuse, R18, R48 ;  /* 0x000000120430723c */ /* 0x040fe20000041830 */
[----:B------:R-:W4:Y:S06]  /*7770*/  LDSM.16.MT88.4 R16, [R136+0xa000] ;  /* 0x00a000008810783b */ /* 0x000f2c0000004200 */
[----:B------:R-:W5:Y:S01]  /*7780*/  MUFU.EX2 R124, R124 ;  /* 0x0000007c007c7308 */ /* 0x000f620000000800 */
[C---:B--2---:R-:W-:Y:S06]  /*7790*/  HMMA.16816.F32.BF16 R36, R4.reuse, R12, R36 ;  /* 0x0000000c0424723c */ /* 0x044fec0000041824 */
[C---:B------:R-:W-:Y:S01]  /*77a0*/  HMMA.16816.F32.BF16 R40, R4.reuse, R14, R40 ;  /* 0x0000000e0428723c */ /* 0x040fe20000041828 */
[----:B------:R-:W2:Y:S01]  /*77b0*/  LDSM.16.MT88.4 R12, [R137+0xa000] ;  /* 0x00a00000890c783b */ /* 0x000ea20000004200 */
[----:B------:R-:W-:Y:S08]  /*77c0*/  MUFU.EX2 R119, R119 ;  /* 0x0000007700777308 */ /* 0x000ff00000000800 */
[----:B------:R-:W-:Y:S08]  /*77d0*/  MUFU.EX2 R121, R121 ;  /* 0x0000007900797308 */ /* 0x000ff00000000800 */
[----:B------:R-:W-:Y:S08]  /*77e0*/  MUFU.EX2 R160, R160 ;  /* 0x000000a000a07308 */ /* 0x000ff00000000800 */
[----:B------:R-:W5:Y:S01]  /*77f0*/  MUFU.EX2 R125, R125 ;  /* 0x0000007d007d7308 */ /* 0x000f620000000800 */
[C---:B----4-:R-:W-:Y:S07]  /*7800*/  HMMA.16816.F32.BF16 R60, R4.reuse, R16, R60 ;  /* 0x00000010043c723c */ /* 0x050fee000004183c */
[----:B------:R-:W4:Y:S01]  /*7810*/  MUFU.EX2 R126, R126 ;  /* 0x0000007e007e7308 */ /* 0x000f220000000800 */
[C---:B------:R-:W-:Y:S01]  /*7820*/  HMMA.16816.F32.BF16 R64, R4.reuse, R18, R64 ;  /* 0x000000120440723c */ /* 0x040fe20000041840 */
[----:B------:R-:W4:Y:S05]  /*7830*/  LDSM.16.MT88.4 R16, [R138+0x8800] ;  /* 0x008800008a10783b */ /* 0x000f2a0000004200 */
[C---:B--2---:R-:W-:Y:S01]  /*7840*/  HMMA.16816.F32.BF16 R52, R4.reuse, R12, R52 ;  /* 0x0000000c0434723c */ /* 0x044fe20000041834 */
[----:B------:R-:W-:Y:S05]  /*7850*/  MUFU.EX2 R122, R122 ;  /* 0x0000007a007a7308 */ /* 0x000fea0000000800 */
[----:B------:R-:W-:Y:S01]  /*7860*/  HMMA.16816.F32.BF16 R56, R4, R14, R56 ;  /* 0x0000000e0438723c */ /* 0x000fe20000041838 */
[----:B------:R-:W2:Y:S02]  /*7870*/  LDSM.16.MT88.4 R12, [R137+0x8800] ;  /* 0x00880000890c783b */ /* 0x000ea40000004200 */
[----:B------:R-:W2:Y:S04]  /*7880*/  MUFU.EX2 R123, R123 ;  /* 0x0000007b007b7308 */ /* 0x000ea80000000800 */
[----:B------:R-:W-:-:S02]  /*7890*/  F2FP.BF16.F32.PACK_AB R4, R114, R111 ;  /* 0x0000006f7204723e */ /* 0x000fc400000010ff */
[----:B-1----:R-:W-:Y:S01]  /*78a0*/  F2FP.BF16.F32.PACK_AB R5, R118, R115 ;  /* 0x000000737605723e */ /* 0x002fe200000010ff */
[----:B------:R-:W-:Y:S01]  /*78b0*/  FADD.FTZ R115, R115, R2 ;  /* 0x0000000273737221 */ /* 0x000fe20000010000 */
[----:B------:R-:W-:Y:S01]  /*78c0*/  F2FP.BF16.F32.PACK_AB R6, R113, R112 ;  /* 0x000000707106723e */ /* 0x000fe200000010ff */
[----:B------:R-:W-:Y:S01]  /*78d0*/  MUFU.EX2 R107, R107 ;  /* 0x0000006b006b7308 */ /* 0x000fe20000000800 */
[----:B---3--:R-:W-:Y:S01]  /*78e0*/  F2FP.BF16.F32.PACK_AB R7, R116, R117 ;  /* 0x000000757407723e */ /* 0x008fe200000010ff */
[----:B------:R-:W-:Y:S01]  /*78f0*/  FADD.FTZ R118, R118, R115 ;  /* 0x0000007376767221 */ /* 0x000fe20000010000 */
[----:B------:R-:W-:Y:S01]  /*7900*/  FADD.FTZ R112, R112, R3 ;  /* 0x0000000370707221 */ /* 0x000fe20000010000 */
[----:B------:R-:W-:Y:S02]  /*7910*/  MOV R2, R31 ;  /* 0x0000001f00027202 */ /* 0x000fe40000000f00 */
[----:B------:R-:W-:Y:S01]  /*7920*/  FADD.FTZ R117, R117, R118 ;  /* 0x0000007675757221 */ /* 0x000fe20000010000 */
[----:B------:R-:W-:Y:S01]  /*7930*/  FADD.FTZ R113, R113, R112 ;  /* 0x0000007071717221 */ /* 0x000fe20000010000 */
[----:B------:R-:W-:Y:S01]  /*7940*/  HMMA.16816.F32.BF16 R96, R4, R20, R96 ;  /* 0x000000140460723c */ /* 0x000fe20000041860 */
[----:B------:R-:W1:Y:S01]  /*7950*/  MUFU.EX2 R120, R120 ;  /* 0x0000007800787308 */ /* 0x000e620000000800 */
[----:B------:R-:W-:Y:S01]  /*7960*/  FADD.FTZ R116, R116, R117 ;  /* 0x0000007574747221 */ /* 0x000fe20000010000 */
[----:B-----5:R-:W-:-:S03]  /*7970*/  FADD.FTZ R0, R124, R113 ;  /* 0x000000717c007221 */ /* 0x020fc60000010000 */
[C---:B------:R-:W-:Y:S01]  /*7980*/  HMMA.16816.F32.BF16 R92, R4.reuse, R22, R92 ;  /* 0x00000016045c723c */ /* 0x040fe2000004185c */
[----:B------:R-:W3:Y:S01]  /*7990*/  LDSM.16.MT88.4 R20, [R136+0x8800] ;  /* 0x008800008814783b */ /* 0x000ee20000004200 */
[----:B------:R-:W-:Y:S01]  /*79a0*/  FADD.FTZ R3, R125, R116 ;  /* 0x000000747d037221 */ /* 0x000fe20000010000 */
[----:B------:R-:W-:Y:S01]  /*79b0*/  MUFU.EX2 R108, R108 ;  /* 0x0000006c006c7308 */ /* 0x000fe20000000800 */
[----:B------:R-:W-:Y:S02]  /*79c0*/  FADD.FTZ R0, R119, R0 ;  /* 0x0000000077007221 */ /* 0x000fe40000010000 */
[----:B----4-:R-:W-:Y:S01]  /*79d0*/  HMMA.16816.F32.BF16 R88, R4, R16, R88 ;  /* 0x000000100458723c */ /* 0x010fe20000041858 */
[----:B------:R-:W-:-:S04]  /*79e0*/  FADD.FTZ R3, R126, R3 ;  /* 0x000000037e037221 */ /* 0x000fc80000010000 */
[----:B------:R-:W-:Y:S01]  /*79f0*/  MUFU.EX2 R105, R105 ;  /* 0x0000006900697308 */ /* 0x000fe20000000800 */
[C---:B------:R-:W-:Y:S01]  /*7a00*/  HMMA.16816.F32.BF16 R84, R4.reuse, R18, R84 ;  /* 0x000000120454723c */ /* 0x040fe20000041854 */
[----:B------:R-:W4:Y:S05]  /*7a10*/  LDSM.16.MT88.4 R16, [R140+0xa800] ;  /* 0x00a800008c10783b */ /* 0x000f2a0000004200 */
[C---:B--2---:R-:W-:Y:S01]  /*7a20*/  HMMA.16816.F32.BF16 R80, R4.reuse, R12, R80 ;  /* 0x0000000c0450723c */ /* 0x044fe20000041850 */
[----:B------:R-:W-:Y:S05]  /*7a30*/  MUFU.EX2 R106, R106 ;  /* 0x0000006a006a7308 */ /* 0x000fea0000000800 */
[C---:B------:R-:W-:Y:S01]  /*7a40*/  HMMA.16816.F32.BF16 R76, R4.reuse, R14, R76 ;  /* 0x0000000e044c723c */ /* 0x040fe2000004184c */
[----:B------:R-:W2:Y:S02]  /*7a50*/  LDSM.16.MT88.4 R12, [R138+0xa800] ;  /* 0x00a800008a0c783b */ /* 0x000ea40000004200 */
[----:B------:R-:W5:Y:S03]  /*7a60*/  MUFU.EX2 R109, R109 ;  /* 0x0000006d006d7308 */ /* 0x000f660000000800 */
[C---:B------:R-:W-:Y:S05]  /*7a70*/  HMMA.16816.F32.BF16 R52, R4.reuse, R24, R52 ;  /* 0x000000180434723c */ /* 0x040fea0000041834 */
[----:B------:R-:W-:Y:S01]  /*7a80*/  MUFU.EX2 R102, R102 ;  /* 0x0000006600667308 */ /* 0x000fe20000000800 */
[C---:B------:R-:W-:Y:S01]  /*7a90*/  HMMA.16816.F32.BF16 R56, R4.reuse, R26, R56 ;  /* 0x0000001a0438723c */ /* 0x040fe20000041838 */
[----:B------:R-:W-:Y:S05]  /*7aa0*/  LDSM.16.MT88.4 R24, [R137+0x9000] ;  /* 0x009000008918783b */ /* 0x000fea0000004200 */
[C---:B---3--:R-:W-:Y:S01]  /*7ab0*/  HMMA.16816.F32.BF16 R72, R4.reuse, R20, R72 ;  /* 0x000000140448723c */ /* 0x048fe20000041848 */
[----:B------:R-:W3:Y:S05]  /*7ac0*/  MUFU.EX2 R101, R101 ;  /* 0x0000006500657308 */ /* 0x000eea0000000800 */
[C---:B------:R-:W-:Y:S01]  /*7ad0*/  HMMA.16816.F32.BF16 R68, R4.reuse, R22, R68 ;  /* 0x000000160444723c */ /* 0x040fe20000041844 */
[----:B------:R-:W1:Y:S05]  /*7ae0*/  LDSM.16.MT88.4 R20, [R136+0xa800] ;  /* 0x00a800008814783b */ /* 0x000e6a0000004200 */
        /* <DEDUP_REMOVED lines=8> */
[----:B------:R-:W1:Y:S06]  /*7b70*/  LDSM.16.MT88.4 R20, [R136+0x9000] ;  /* 0x009000008814783b */ /* 0x000e6c0000004200 */
[----:B------:R-:W-:-:S02]  /*7b80*/  F2FP.BF16.F32.PACK_AB R4, R119, R124 ;  /* 0x0000007c7704723e */ /* 0x000fc400000010ff */
[----:B------:R-:W-:Y:S02]  /*7b90*/  F2FP.BF16.F32.PACK_AB R5, R126, R125 ;  /* 0x0000007d7e05723e */ /* 0x000fe400000010ff */
[----:B------:R-:W-:Y:S01]  /*7ba0*/  F2FP.BF16.F32.PACK_AB R6, R160, R121 ;  /* 0x00000079a006723e */ /* 0x000fe200000010ff */
[----:B------:R-:W-:Y:S01]  /*7bb0*/  FADD.FTZ R121, R121, R0 ;  /* 0x0000000079797221 */ /* 0x000fe20000010000 */
[C---:B------:R-:W-:Y:S01]  /*7bc0*/  F2FP.BF16.F32.PACK_AB R7, R123.reuse, R122 ;  /* 0x0000007a7b07723e */ /* 0x040fe200000010ff */
[----:B------:R-:W-:Y:S01]  /*7bd0*/  FADD.FTZ R122, R122, R3 ;  /* 0x000000037a7a7221 */ /* 0x000fe20000010000 */
[----:B------:R-:W-:Y:S01]  /*7be0*/  MOV R3, R32 ;  /* 0x0000002000037202 */ /* 0x000fe20000000f00 */
[----:B------:R-:W-:Y:S02]  /*7bf0*/  FADD.FTZ R160, R160, R121 ;  /* 0x00000079a0a07221 */ /* 0x000fe40000010000 */
[----:B------:R-:W-:Y:S02]  /*7c00*/  FADD.FTZ R123, R123, R122 ;  /* 0x0000007a7b7b7221 */ /* 0x000fe40000010000 */
        /* <DEDUP_REMOVED lines=14> */
[----:B------:R-:W4:Y:S05]  /*7cf0*/  LDSM.16.MT88.4 R16, [R136+0xb000] ;  /* 0x00b000008810783b */ /* 0x000f2a0000004200 */
[C---:B--2---:R-:W-:Y:S06]  /*7d00*/  HMMA.16816.F32.BF16 R44, R4.reuse, R12, R44 ;  /* 0x0000000c042c723c */ /* 0x044fec000004182c */
[C---:B------:R-:W-:Y:S01]  /*7d10*/  HMMA.16816.F32.BF16 R48, R4.reuse, R14, R48 ;  /* 0x0000000e0430723c */ /* 0x040fe20000041830 */
[----:B------:R-:W-:Y:S05]  /*7d20*/  LDSM.16.MT88.4 R12, [R136+0x9800] ;  /* 0x00980000880c783b */ /* 0x000fea0000004200 */
[C---:B-1----:R-:W-:Y:S06]  /*7d30*/  HMMA.16816.F32.BF16 R52, R4.reuse, R20, R52 ;  /* 0x000000140434723c */ /* 0x042fec0000041834 */
[C---:B------:R-:W-:Y:S01]  /*7d40*/  HMMA.16816.F32.BF16 R56, R4.reuse, R22, R56 ;  /* 0x000000160438723c */ /* 0x040fe20000041838 */
[----:B------:R-:W1:Y:S05]  /*7d50*/  LDSM.16.MT88.4 R20, [R138+0x9800] ;  /* 0x009800008a14783b */ /* 0x000e6a0000004200 */
[C---:B----4-:R-:W-:Y:S06]  /*7d60*/  HMMA.16816.F32.BF16 R60, R4.reuse, R16, R60 ;  /* 0x00000010043c723c */ /* 0x050fec000004183c */
[----:B------:R-:W-:Y:S01]  /*7d70*/  HMMA.16816.F32.BF16 R64, R4, R18, R64 ;  /* 0x000000120440723c */ /* 0x000fe20000041840 */
[----:B------:R-:W2:Y:S06]  /*7d80*/  LDSM.16.MT88.4 R16, [R137+0x9800] ;  /* 0x009800008910783b */ /* 0x000eac0000004200 */
[----:B------:R-:W-:Y:S01]  /*7d90*/  F2FP.BF16.F32.PACK_AB R4, R120, R107 ;  /* 0x0000006b7804723e */ /* 0x000fe200000010ff */
[----:B------:R-:W-:Y:S01]  /*7da0*/  FADD.FTZ R107, R107, R160 ;  /* 0x000000a06b6b7221 */ /* 0x000fe20000010000 */
[----:B-----5:R-:W-:Y:S01]  /*7db0*/  F2FP.BF16.F32.PACK_AB R5, R109, R106 ;  /* 0x0000006a6d05723e */ /* 0x020fe200000010ff */
[----:B------:R-:W-:Y:S01]  /*7dc0*/  FADD.FTZ R106, R106, R123 ;  /* 0x0000007b6a6a7221 */ /* 0x000fe20000010000 */
[----:B------:R-:W-:Y:S01]  /*7dd0*/  F2FP.BF16.F32.PACK_AB R6, R105, R108 ;  /* 0x0000006c6906723e */ /* 0x000fe200000010ff */
[----:B------:R-:W-:Y:S01]  /*7de0*/  FADD.FTZ R107, R120, R107 ;  /* 0x0000006b786b7221 */ /* 0x000fe20000010000 */
[----:B---3--:R-:W-:Y:S01]  /*7df0*/  F2FP.BF16.F32.PACK_AB R7, R101, R102 ;  /* 0x000000666507723e */ /* 0x008fe200000010ff */
        /* <DEDUP_REMOVED lines=18> */
[C---:B------:R-:W-:Y:S06]  /*7f20*/  HMMA.16816.F32.BF16 R40, R4.reuse, R26, R40 ;  /* 0x0000001a0428723c */ /* 0x040fec0000041828 */
[C---:B-1----:R-:W-:Y:S06]  /*7f30*/  HMMA.16816.F32.BF16 R44, R4.reuse, R20, R44 ;  /* 0x00000014042c723c */ /* 0x042fec000004182c */
[C---:B------:R-:W-:Y:S06]  /*7f40*/  HMMA.16816.F32.BF16 R48, R4.reuse, R22, R48 ;  /* 0x000000160430723c */ /* 0x040fec0000041830 */
[C---:B--2---:R-:W-:Y:S06]  /*7f50*/  HMMA.16816.F32.BF16 R52, R4.reuse, R16, R52 ;  /* 0x000000100434723c */ /* 0x044fec0000041834 */
[C---:B------:R-:W-:Y:S06]  /*7f60*/  HMMA.16816.F32.BF16 R56, R4.reuse, R18, R56 ;  /* 0x000000120438723c */ /* 0x040fec0000041838 */
[C---:B----4-:R-:W-:Y:S06]  /*7f70*/  HMMA.16816.F32.BF16 R60, R4.reuse, R12, R60 ;  /* 0x0000000c043c723c */ /* 0x050fec000004183c */
[----:B------:R-:W-:-:S15]  /*7f80*/  HMMA.16816.F32.BF16 R64, R4, R14, R64 ;  /* 0x0000000e0440723c */ /* 0x000fde0000041840 */
[----:B------:R-:W-:-:S09]  /*7f90*/  NOP ;  /* 0x0000000000007918 */ /* 0x000fd20000000000 */
.L_x_6759:
        /* <DEDUP_REMOVED lines=11> */
[----:B------:R-:W-:Y:S01]  /*8050*/  SHF.R.S32.HI R166, RZ, 0x1f, R167 ;  /* 0x0000001fffa67819 */ /* 0x000fe200000114a7 */
[----:B------:R-:W-:Y:S01]  /*8060*/  ULDC UR4, c[0x0][0x2ec] ;  /* 0x0000bb0000047ab9 */ /* 0x000fe20000000800 */
[----:B------:R-:W-:-:S07]  /*8070*/  SHF.R.S32.HI R164, RZ, 0x1f, R165 ;  /* 0x0000001fffa47819 */ /* 0x000fce00000114a5 */
.L_x_6769:
        /* <DEDUP_REMOVED lines=66> */
.L_x_6766:
[C---:B------:R-:W-:Y:S04]  /*84a0*/  LEA R148, P0, R10.reuse, R148, 0x1 ;  /* 0x000000940a947211 */ /* 0x040fe800078008ff */
[----:B------:R-:W-:Y:S02]  /*84b0*/  LEA.HI.X R149, R10, R149, R2, 0x1, P0 ;  /* 0x000000950a957211 */ /* 0x000fe400000f0c02 */
[-C--:B------:R-:W-:Y:S03]  /*84c0*/  IADD3 R100, P0, R148, R163.reuse, RZ ;  /* 0x000000a394647210 */ /* 0x080fe60007f1e0ff */
[----:B------:R-:W-:Y:S01]  /*84d0*/  @!PT LDS RZ, [RZ] ;  /* 0x00000000fffff984 */ /* 0x000fe20000000800 */
[----:B------:R-:W-:Y:S01]  /*84e0*/  @!PT LDS RZ, [RZ] ;  /* 0x00000000fffff984 */ /* 0x000fe20000000800 */
[----:B------:R-:W-:Y:S01]  /*84f0*/  @!PT LDS RZ, [RZ] ;  /* 0x00000000fffff984 */ /* 0x000fe20000000800 */
[----:B------:R-:W-:Y:S01]  /*8500*/  LDGSTS.E.BYPASS.LTC128B.128 [R153+0x8000], desc[UR12][R148.64] ;  /* 0x0800000094997fae */ /* 0x000fe2000b901d4c */
[-C--:B------:R-:W-:Y:S02]  /*8510*/  IADD3.X R101, R149, R162.reuse, RZ, P0, !PT ;  /* 0x000000a295657210 */ /* 0x080fe400007fe4ff */
[-C--:B------:R-:W-:Y:S02]  /*8520*/  IADD3 R2, P0, R100, R163.reuse, RZ ;  /* 0x000000a364027210 */ /* 0x080fe40007f1e0ff */
[----:B------:R-:W-:Y:S02]  /*8530*/  LDGSTS.E.BYPASS.LTC128B.128 [R153+0xa000], desc[UR12][R148.64+0x80] ;  /* 0x0a00008094997fae */ /* 0x000fe4000b901d4c */
[-C--:B------:R-:W-:Y:S03]  /*8540*/  IADD3.X R3, R101, R162.reuse, RZ, P0, !PT ;  /* 0x000000a265037210 */ /* 0x080fe600007fe4ff */
[----:B------:R-:W-:Y:S01]  /*8550*/  LDGSTS.E.BYPASS.LTC128B.128 [R153+0x8800], desc[UR12][R100.64] ;  /* 0x0880000064997fae */ /* 0x000fe2000b901d4c */
[----:B------:R-:W-:Y:S04]  /*8560*/  IADD3 R172, P0, R2, R163, RZ ;  /* 0x000000a302ac7210 */ /* 0x000fe80007f1e0ff */
[----:B------:R-:W-:Y:S01]  /*8570*/  LDGSTS.E.BYPASS.LTC128B.128 [R153+0xa800], desc[UR12][R100.64+0x80] ;  /* 0x0a80008064997fae */ /* 0x000fe2000b901d4c */
[----:B------:R-:W-:Y:S02]  /*8580*/  IADD3.X R173, R3, R162, RZ, P0, !PT ;  /* 0x000000a203ad7210 */ /* 0x000fe400007fe4ff */
[----:B------:R-:W-:Y:S02]  /*8590*/  ISETP.GE.AND P0, PT, R151, 0x2, PT ;  /* 0x000000029700780c */ /* 0x000fe40003f06270 */
[----:B------:R-:W-:Y:S05]  /*85a0*/  LDGSTS.E.BYPASS.LTC128B.128 [R153+0x9000], desc[UR12][R2.64] ;  /* 0x0900000002997fae */ /* 0x000fea000b901d4c */
[----:B------:R-:W-:Y:S05]  /*85b0*/  LDGSTS.E.BYPASS.LTC128B.128 [R153+0xb000], desc[UR12][R2.64+0x80] ;  /* 0x0b00008002997fae */ /* 0x000fea000b901d4c */
[----:B------:R-:W-:Y:S05]  /*85c0*/  LDGSTS.E.BYPASS.LTC128B.128 [R153+0x9800], desc[UR12][R172.64] ;  /* 0x09800000ac997fae */ /* 0x000fea000b901d4c */
[----:B------:R1:W-:Y:S05]  /*85d0*/  LDGSTS.E.BYPASS.LTC128B.128 [R153+0xb800], desc[UR12][R172.64+0x80] ;  /* 0x0b800080ac997fae */ /* 0x0003ea000b901d4c */
[----:B------:R-:W-:Y:S05]  /*85e0*/  LDSM.16.M88.4 R104, [R146] ;  /* 0x000000009268783b */ /* 0x000fea0000000200 */
[----:B------:R-:W2:Y:S05]  /*85f0*/  LDSM.16.M88.4 R108, [R145+0x4000] ;  /* 0x00400000916c783b */ /* 0x000eaa0000000200 */
[----:B------:R-:W3:Y:S05]  /*8600*/  LDSM.16.M88.4 R112, [R145+0x4800] ;  /* 0x004800009170783b */ /* 0x000eea0000000200 */
[----:B------:R-:W4:Y:S05]  /*8610*/  LDSM.16.M88.4 R116, [R145+0x5000] ;  /* 0x005000009174783b */ /* 0x000f2a0000000200 */
[----:B------:R-:W0:Y:S05]  /*8620*/  LDGDEPBAR ;  /* 0x00000000000079af */ /* 0x000e2a0000000000 */
[----:B------:R-:W5:Y:S05]  /*8630*/  LDSM.16.M88.4 R120, [R145+0x5800] ;  /* 0x005800009178783b */ /* 0x000f6a0000000200 */
        /* <DEDUP_REMOVED lines=12> */
[----:B------:R-:W4:Y:S05]  /*8700*/  LDSM.16.M88.4 R104, [R133] ;  /* 0x000000008568783b */ /* 0x000f2a0000000200 */
        /* <DEDUP_REMOVED lines=11> */
[----:B------:R-:W3:Y:S05]  /*87c0*/  LDSM.16.M88.4 R104, [R139+0x5000] ;  /* 0x005000008b68783b */ /* 0x000eea0000000200 */
        /* <DEDUP_REMOVED lines=12> */
[----:B------:R-:W3:Y:S05]  /*8890*/  LDSM.16.M88.4 R108, [R132+0x1000] ;  /* 0x00100000846c783b */ /* 0x000eea0000000200 */
        /* <DEDUP_REMOVED lines=25> */
[----:B------:R-:W3:Y:S05]  /*8a30*/  LDSM.16.M88.4 R108, [R129] ;  /* 0x00000000816c783b */ /* 0x000eea0000000200 */
[----:B------:R-:W4:Y:S01]  /*8a40*/  LDSM.16.M88.4 R112, [R128] ;  /* 0x000000008070783b */ /* 0x000f220000000200 */
        /* <DEDUP_REMOVED lines=23> */
[----:B------:R-:W-:Y:S01]  /*8bc0*/  HMMA.16816.F32.BF16 R32, R116, R114, R32 ;  /* 0x000000727420723c */ /* 0x000fe20000041820 */
[----:B------:R-:W4:Y:S05]  /*8bd0*/  LDSM.16.M88.4 R112, [R132+0x3000] ;  /* 0x003000008470783b */ /* 0x000f2a0000000200 */
[C---:B--2---:R-:W-:Y:S06]  /*8be0*/  HMMA.16816.F32.BF16 R4, R108.reuse, R120, R4 ;  /* 0x000000786c04723c */ /* 0x044fec0000041804 */
[C---:B------:R-:W-:Y:S06]  /*8bf0*/  HMMA.16816.F32.BF16 R8, R108.reuse, R122, R8 ;  /* 0x0000007a6c08723c */ /* 0x040fec0000041808 */
[C---:B---3--:R-:W-:Y:S06]  /*8c00*/  HMMA.16816.F32.BF16 R12, R108.reuse, R104, R12 ;  /* 0x000000686c0c723c */ /* 0x048fec000004180c */
[C---:B------:R-:W-:Y:S01]  /*8c10*/  HMMA.16816.F32.BF16 R16, R108.reuse, R106, R16 ;  /* 0x0000006a6c10723c */ /* 0x040fe20000041810 */
[----:B------:R-:W2:Y:S01]  /*8c20*/  LDSM.16.M88.4 R104, [R132+0x3800] ;  /* 0x003800008468783b */ /* 0x000ea20000000200 */
[----:B------:R-:W-:Y:S04]  /*8c30*/  DEPBAR.LE SB0, 0x0 ;  /* 0x000080000000791a */ /* 0x000fe80000000000 */
[----:B------:R-:W-:Y:S01]  /*8c40*/  BAR.SYNC.DEFER_BLOCKING 0x0 ;  /* 0x0000000000007b1d */ /* 0x000fe20000010000 */
[C---:B----4-:R-:W-:Y:S05]  /*8c50*/  HMMA.16816.F32.BF16 R20, R108.reuse, R112, R20 ;  /* 0x000000706c14723c */ /* 0x050fea0000041814 */
[----:B------:R-:W-:Y:S01]  /*8c60*/  FMUL.FTZ R216, R4, UR5 ;  /* 0x0000000504d87c20 */ /* 0x000fe20008410000 */
[C---:B------:R-:W-:Y:S05]  /*8c70*/  HMMA.16816.F32.BF16 R24, R108.reuse, R114, R24 ;  /* 0x000000726c18723c */ /* 0x040fea0000041818 */
        /* <DEDUP_REMOVED lines=14> */
[----:B------:R-:W1:Y:S01]  /*8d60*/  MUFU.TANH R212, R212 ;  /* 0x000000d400d47308 */ /* 0x000e620000002400 */
[----:B------:R-:W-:Y:S01]  /*8d70*/  FMUL.FTZ R200, R17, UR5 ;  /* 0x0000000511c87c20 */ /* 0x000fe20008410000 */
[----:B------:R-:W-:Y:S01]  /*8d80*/  FMUL.FTZ R198, R18, UR5 ;  /* 0x0000000512c67c20 */ /* 0x000fe20008410000 */
[----:B------:R-:W-:Y:S01]  /*8d90*/  FMUL.FTZ R196, R19, UR5 ;  /* 0x0000000513c47c20 */ /* 0x000fe20008410000 */
[----:B------:R-:W-:Y:S01]  /*8da0*/  FMUL.FTZ R194, R20, UR5 ;  /* 0x0000000514c27c20 */ /* 0x000fe20008410000 */
[----:B------:R-:W-:Y:S01]  /*8db0*/  FMUL.FTZ R192, R21, UR5 ;  /* 0x0000000515c07c20 */ /* 0x000fe20008410000 */
[----:B------:R-:W-:Y:S01]  /*8dc0*/  FMUL.FTZ R190, R22, UR5 ;  /* 0x0000000516be7c20 */ /* 0x000fe20008410000 */
[C---:B--2---:R-:W-:Y:S03]  /*8dd0*/  HMMA.16816.F32.BF16 R28, R108.reuse, R104, R28 ;  /* 0x000000686c1c723c */ /* 0x044fe6000004181c */
[----:B------:R-:W2:Y:S01]  /*8de0*/  MUFU.TANH R224, R224 ;  /* 0x000000e000e07308 */ /* 0x000ea20000002400 */
[----:B------:R-:W-:Y:S01]  /*8df0*/  FMUL.FTZ R186, R23, UR5 ;  /* 0x0000000517ba7c20 */ /* 0x000fe20008410000 */
[----:B------:R-:W-:Y:S01]  /*8e00*/  FMUL.FTZ R188, R24, UR5 ;  /* 0x0000000518bc7c20 */ /* 0x000fe20008410000 */
[----:B------:R-:W-:Y:S01]  /*8e10*/  FMUL.FTZ R184, R25, UR5 ;  /* 0x0000000519b87c20 */ /* 0x000fe20008410000 */
[----:B------:R-:W-:Y:S06]  /*8e20*/  HMMA.16816.F32.BF16 R32, R108, R106, R32 ;  /* 0x0000006a6c20723c */ /* 0x000fec0000041820 */
[----:B------:R-:W1:Y:S01]  /*8e30*/  MUFU.TANH R222, R222 ;  /* 0x000000de00de7308 */ /* 0x000e620000002400 */
[----:B------:R-:W-:Y:S01]  /*8e40*/  FMUL.FTZ R182, R26, UR5 ;  /* 0x000000051ab67c20 */ /* 0x000fe20008410000 */
[----:B------:R-:W-:Y:S08]  /*8e50*/  FMUL.FTZ R180, R27, UR5 ;  /* 0x000000051bb47c20 */ /* 0x000ff00008410000 */
[----:B------:R-:W2:Y:S01]  /*8e60*/  MUFU.TANH R220, R220 ;  /* 0x000000dc00dc7308 */ /* 0x000ea20000002400 */
[----:B------:R-:W-:Y:S09]  /*8e70*/  FMUL.FTZ R178, R28, UR5 ;  /* 0x000000051cb27c20 */ /* 0x000ff20008410000 */
[----:B------:R-:W2:Y:S01]  /*8e80*/  MUFU.TANH R218, R218 ;  /* 0x000000da00da7308 */ /* 0x000ea20000002400 */
[----:B------:R-:W-:Y:S01]  /*8e90*/  FMUL.FTZ R176, R29, UR5 ;  /* 0x000000051db07c20 */ /* 0x000fe20008410000 */
[----:B------:R-:W-:Y:S01]  /*8ea0*/  FMUL.FTZ R174, R30, UR5 ;  /* 0x000000051eae7c20 */ /* 0x000fe20008410000 */
[----:B------:R-:W-:Y:S01]  /*8eb0*/  FMUL.FTZ R168, R31, UR5 ;  /* 0x000000051fa87c20 */ /* 0x000fe20008410000 */
[----:B------:R-:W-:Y:S01]  /*8ec0*/  FMUL.FTZ R170, R32, UR5 ;  /* 0x0000000520aa7c20 */ /* 0x000fe20008410000 */
[----:B-1----:R-:W-:Y:S01]  /*8ed0*/  FMUL.FTZ R172, R33, UR5 ;  /* 0x0000000521ac7c20 */ /* 0x002fe20008410000 */
        /* <DEDUP_REMOVED lines=40> */
[-C--:B------:R-:W-:Y:S02]  /*9160*/  LOP3.LUT R11, R11, R6.reuse, RZ, 0x3c, !PT ;  /* 0x000000060b0b7212 */ /* 0x080fe400078e3cff */
[----:B------:R-:W-:Y:S02]  /*9170*/  ISETP.GE.AND P0, PT, R9, RZ, PT ;  /* 0x000000ff0900720c */ /* 0x000fe40003f06270 */
[----:B------:R-:W-:Y:S02]  /*9180*/  ISETP.GE.AND P2, PT, R11, RZ, PT ;  /* 0x000000ff0b00720c */ /* 0x000fe40003f46270 */
[----:B------:R-:W-:Y:S03]  /*9190*/  LOP3.LUT R9, RZ, R6, RZ, 0x33, !PT ;  /* 0x00000006ff097212 */ /* 0x000fe600078e33ff */
        /* <DEDUP_REMOVED lines=20> */
[----:B------:R-:W2:Y:S01]  /*92e0*/  LDC.64 R4, c[0x0][0x248] ;  /* 0x00009200ff047b82 */ /* 0x000ea20000000a00 */
[----:B------:R-:W-:Y:S02]  /*92f0*/  ISETP.NE.AND P1, PT, R6, RZ, PT ;  /* 0x000000ff0600720c */ /* 0x000fe40003f25270 */
[----:B------:R-:W-:Y:S08]  /*9300*/  ISETP.GE.U32.AND P5, PT, R7, R2, PT ;  /* 0x000000020700720c */ /* 0x000ff00003fa6070 */
[----:B------:R-:W-:Y:S05]  /*9310*/  @P4 VIADD R8, R8, 0x1 ;  /* 0x0000000108084836 */ /* 0x000fea0000000000 */
        /* <DEDUP_REMOVED lines=15> */
[-C--:B--2---:R-:W-:Y:S02]  /*9410*/  IMAD R6, R11, R4.reuse, RZ ;  /* 0x000000040b067224 */ /* 0x084fe400078e02ff */
[C---:B------:R-:W-:Y:S04]  /*9420*/  IMAD.WIDE.U32 R10, R9.reuse, R4, RZ ;  /* 0x00000004090a7225 */ /* 0x040fe800078e00ff */
[----:B------:R-:W-:Y:S04]  /*9430*/  IMAD R6, R9, R5, R6 ;  /* 0x0000000509067224 */ /* 0x000fe800078e0206 */
[----:B------:R-:W-:Y:S01]  /*9440*/  IMAD.IADD R11, R11, 0x1, R6 ;  /* 0x000000010b0b7824 */ /* 0x000fe200078e0206 */
[----:B---3--:R-:W-:Y:S04]  /*9450*/  IADD3 R7, -R8, R7, RZ ;  /* 0x0000000708077210 */ /* 0x008fe80007ffe1ff */
[----:B------:R-:W-:Y:S01]  /*9460*/  SHF.R.S32.HI R5, RZ, 0x1f, R7 ;  /* 0x0000001fff057819 */ /* 0x000fe20000011407 */
[-C--:B----4-:R-:W-:Y:S04]  /*9470*/  IMAD.WIDE.U32 R10, R7, R2.reuse, R10 ;  /* 0x00000002070a7225 */ /* 0x090fe800078e000a */
[----:B------:R-:W-:Y:S04]  /*9480*/  IMAD R4, R5, R2, RZ ;  /* 0x0000000205047224 */ /* 0x000fe800078e02ff */
[----:B------:R-:W-:Y:S05]  /*9490*/  IMAD R4, R7, R3, R4 ;  /* 0x0000000307047224 */ /* 0x000fea00078e0204 */
[----:B------:R-:W-:Y:S07]  /*94a0*/  IADD3 R4, R11, R4, RZ ;  /* 0x000000040b047210 */ /* 0x000fee0007ffe0ff */
.L_x_6768:
        /* <DEDUP_REMOVED lines=20> */
.L_x_6767:
        /* <DEDUP_REMOVED lines=76> */
[----:B------:R-:W-:Y:S03]  /*9ab0*/  FFMA.FTZ R173, R184, UR4, -R117 ;  /* 0x00000004b8ad7c23 */ /* 0x000fe60008010875 */
        /* <DEDUP_REMOVED lines=9> */
[----:B--2---:R-:W-:Y:S01]  /*9b50*/  FMUL.FTZ R4, R100, R96 ;  /* 0x0000006064047220 */ /* 0x004fe20000410000 */
[C---:B---3--:R-:W-:Y:S01]  /*9b60*/  FMUL.FTZ R6, R0.reuse, R98 ;  /* 0x0000006200067220 */ /* 0x048fe20000410000 */
        /* <DEDUP_REMOVED lines=8> */
[----:B------:R-:W-:Y:S01]  /*9bf0*/  FMUL.FTZ R27, R0, R79 ;  /* 0x0000004f001b7220 */ /* 0x000fe20000410000 */
[C---:B------:R-:W-:Y:S01]  /*9c00*/  FMUL.FTZ R32, R100.reuse, R68 ;  /* 0x0000004464207220 */ /* 0x040fe20000410000 */
[----:B------:R-:W-:Y:S01]  /*9c10*/  FMUL.FTZ R33, R100, R69 ;  /* 0x0000004564217220 */ /* 0x000fe20000410000 */
[C---:B------:R-:W-:Y:S01]  /*9c20*/  FMUL.FTZ R34, R0.reuse, R70 ;  /* 0x0000004600227220 */ /* 0x040fe20000410000 */
[----:B------:R-:W-:Y:S03]  /*9c30*/  FMUL.FTZ R35, R0, R71 ;  /* 0x0000004700237220 */ /* 0x000fe60000410000 */
[----:B------:R-:W3:Y:S01]  /*9c40*/  MUFU.EX2 R106, R106 ;  /* 0x0000006a006a7308 */ /* 0x000ee20000000800 */
[----:B-1----:R-:W-:Y:S01]  /*9c50*/  F2FP.BF16.F32.PACK_AB R96, R109, R103 ;  /* 0x000000676d60723e */ /* 0x002fe200000010ff */
[----:B------:R-:W1:Y:S01]  /*9c60*/  LDSM.16.MT88.4 R84, [R140+0xa000] ;  /* 0x00a000008c54783b */ /* 0x000e620000004200 */
[C---:B------:R-:W-:Y:S01]  /*9c70*/  FMUL.FTZ R36, R100.reuse, R36 ;  /* 0x0000002464247220 */ /* 0x040fe20000410000 */
[----:B------:R-:W-:Y:S01]  /*9c80*/  FMUL.FTZ R37, R100, R37 ;  /* 0x0000002564257220 */ /* 0x000fe20000410000 */
[C---:B------:R-:W-:Y:S01]  /*9c90*/  FMUL.FTZ R38, R0.reuse, R38 ;  /* 0x0000002600267220 */ /* 0x040fe20000410000 */
[----:B------:R-:W-:Y:S01]  /*9ca0*/  FMUL.FTZ R39, R0, R39 ;  /* 0x0000002700277220 */ /* 0x000fe20000410000 */
[C---:B------:R-:W-:Y:S03]  /*9cb0*/  FMUL.FTZ R40, R100.reuse, R40 ;  /* 0x0000002864287220 */ /* 0x040fe60000410000 */
[----:B------:R-:W-:Y:S01]  /*9cc0*/  MUFU.EX2 R108, R108 ;  /* 0x0000006c006c7308 */ /* 0x000fe20000000800 */
[----:B------:R-:W-:Y:S01]  /*9cd0*/  FMUL.FTZ R41, R100, R41 ;  /* 0x0000002964297220 */ /* 0x000fe20000410000 */
[----:B------:R-:W-:Y:S01]  /*9ce0*/  LDSM.16.MT88.4 R68, [R137+0xa000] ;  /* 0x00a000008944783b */ /* 0x000fe20000004200 */
[C---:B------:R-:W-:Y:S01]  /*9cf0*/  FMUL.FTZ R42, R0.reuse, R42 ;  /* 0x0000002a002a7220 */ /* 0x040fe20000410000 */
[----:B------:R-:W-:Y:S01]  /*9d00*/  FMUL.FTZ R43, R0, R43 ;  /* 0x0000002b002b7220 */ /* 0x000fe20000410000 */
[C---:B------:R-:W-:Y:S01]  /*9d10*/  FMUL.FTZ R44, R100.reuse, R44 ;  /* 0x0000002c642c7220 */ /* 0x040fe20000410000 */
[----:B------:R-:W-:Y:S01]  /*9d20*/  FMUL.FTZ R45, R100, R45 ;  /* 0x0000002d642d7220 */ /* 0x000fe20000410000 */
[----:B------:R-:W-:Y:S03]  /*9d30*/  FMUL.FTZ R46, R0, R46 ;  /* 0x0000002e002e7220 */ /* 0x000fe60000410000 */
[----:B------:R-:W4:Y:S01]  /*9d40*/  MUFU.EX2 R107, R107 ;  /* 0x0000006b006b7308 */ /* 0x000f220000000800 */
[----:B---3--:R-:W-:Y:S01]  /*9d50*/  F2FP.BF16.F32.PACK_AB R97, R106, R111 ;  /* 0x0000006f6a61723e */ /* 0x008fe200000010ff */
[----:B------:R-:W-:Y:S01]  /*9d60*/  FMUL.FTZ R47, R0, R47 ;  /* 0x0000002f002f7220 */ /* 0x000fe20000410000 */
[----:B------:R-:W-:Y:S01]  /*9d70*/  LDSM.16.MT88.4 R76, [R136+0xa000] ;  /* 0x00a00000884c783b */ /* 0x000fe20000004200 */
        /* <DEDUP_REMOVED lines=11> */
[C---:B------:R-:W-:Y:S03]  /*9e30*/  FMUL.FTZ R62, R0.reuse, R62 ;  /* 0x0000003e003e7220 */ /* 0x040fe60000410000 */
[----:B------:R-:W3:Y:S01]  /*9e40*/  MUFU.EX2 R104, R104 ;  /* 0x0000006800687308 */ /* 0x000ee20000000800 */
        /* <DEDUP_REMOVED lines=14> */
[----:B------:R-:W-:Y:S03]  /*9f30*/  FFMA.FTZ R168, R170, UR4, -R117 ;  /* 0x00000004aaa87c23 */ /* 0x000fe60008010875 */
[----:B------:R-:W-:Y:S01]  /*9f40*/  MUFU.EX2 R125, R125 ;  /* 0x0000007d007d7308 */ /* 0x000fe20000000800 */
[----:B---3--:R-:W-:Y:S01]  /*9f50*/  F2FP.BF16.F32.PACK_AB R99, R104, R105 ;  /* 0x000000696863723e */ /* 0x008fe200000010ff */
[----:B------:R-:W-:Y:S01]  /*9f60*/  FFMA.FTZ R170, R102, UR4, -R113 ;  /* 0x0000000466aa7c23 */ /* 0x000fe20008010871 */
[--C-:B------:R-:W-:Y:S01]  /*9f70*/  FFMA.FTZ R126, R178, UR4, -R117.reuse ;  /* 0x00000004b27e7c23 */ /* 0x100fe20008010875 */
[----:B------:R-:W-:Y:S01]  /*9f80*/  FFMA.FTZ R177, R176, UR4, -R117 ;  /* 0x00000004b0b17c23 */ /* 0x000fe20008010875 */
[--C-:B------:R-:W-:Y:S01]  /*9f90*/  FFMA.FTZ R174, R174, UR4, -R113.reuse ;  /* 0x00000004aeae7c23 */ /* 0x100fe20008010871 */
[----:B------:R-:W-:Y:S01]  /*9fa0*/  FFMA.FTZ R113, R101, UR4, -R113 ;  /* 0x0000000465717c23 */ /* 0x000fe20008010871 */
[----:B------:R-:W-:Y:S01]  /*9fb0*/  FFMA.FTZ R117, R172, UR4, -R117 ;  /* 0x00000004ac757c23 */ /* 0x000fe20008010875 */
[C---:B------:R-:W-:Y:S02]  /*9fc0*/  HMMA.16816.F32.BF16 R4, R96.reuse, R12, R4 ;  /* 0x0000000c6004723c */ /* 0x040fe40000041804 */
[----:B------:R-:W-:Y:S03]  /*9fd0*/  MUFU.EX2 R120, R120 ;  /* 0x0000007800787308 */ /* 0x000fe60000000800 */
[C---:B------:R-:W-:Y:S01]  /*9fe0*/  FFMA.FTZ R172, R100.reuse, R171, R103 ;  /* 0x000000ab64ac7223 */ /* 0x040fe20000010067 */
        /* <DEDUP_REMOVED lines=27> */
[----:B------:R-:W3:Y:S03]  /*a1a0*/  MUFU.EX2 R115, R115 ;  /* 0x0000007300737308 */ /* 0x000ee60000000800 */
[C---:B------:R-:W-:Y:S01]  /*a1b0*/  FMUL.FTZ R28, R100.reuse, R72 ;  /* 0x00000048641c7220 */ /* 0x040fe20000410000 */
[----:B------:R-:W-:Y:S01]  /*a1c0*/  FMUL.FTZ R29, R100, R73 ;  /* 0x00000049641d7220 */ /* 0x000fe20000410000 */
[C---:B------:R-:W-:Y:S01]  /*a1d0*/  FMUL.FTZ R30, R0.reuse, R74 ;  /* 0x0000004a001e7220 */ /* 0x040fe20000410000 */
[----:B------:R-:W-:Y:S02]  /*a1e0*/  FMUL.FTZ R31, R0, R75 ;  /* 0x0000004b001f7220 */ /* 0x000fe40000410000 */
[----:B------:R-:W4:Y:S01]  /*a1f0*/  LDSM.16.MT88.4 R72, [R138+0xa000] ;  /* 0x00a000008a48783b */ /* 0x000f220000004200 */
[----:B------:R-:W-:Y:S01]  /*a200*/  MOV R0, R3 ;  /* 0x0000000300007202 */ /* 0x000fe20000000f00 */
[----:B------:R-:W-:Y:S03]  /*a210*/  MUFU.EX2 R124, R124 ;  /* 0x0000007c007c7308 */ /* 0x000fe60000000800 */
[C---:B--2---:R-:W-:Y:S07]  /*a220*/  HMMA.16816.F32.BF16 R28, R96.reuse, R92, R28 ;  /* 0x0000005c601c723c */ /* 0x044fee000004181c */
[----:B------:R-:W-:Y:S01]  /*a230*/  MUFU.EX2 R112, R112 ;  /* 0x0000007000707308 */ /* 0x000fe20000000800 */
[C---:B------:R-:W-:Y:S01]  /*a240*/  HMMA.16816.F32.BF16 R32, R96.reuse, R94, R32 ;  /* 0x0000005e6020723c */ /* 0x040fe20000041820 */
[----:B------:R-:W-:Y:S05]  /*a250*/  LDSM.16.MT88.4 R92, [R140+0x9800] ;  /* 0x009800008c5c783b */ /* 0x000fea0000004200 */
[C---:B-1----:R-:W-:Y:S03]  /*a260*/  HMMA.16816.F32.BF16 R36, R96.reuse, R84, R36 ;  /* 0x000000546024723c */ /* 0x042fe60000041824 */
[----:B------:R-:W1:Y:S03]  /*a270*/  MUFU.EX2 R119, R119 ;  /* 0x0000007700777308 */ /* 0x000e660000000800 */
[C---:B------:R-:W-:Y:S01]  /*a280*/  HMMA.16816.F32.BF16 R40, R96.reuse, R86, R40 ;  /* 0x000000566028723c */ /* 0x040fe20000041828 */
[----:B------:R-:W-:Y:S06]  /*a290*/  LDSM.16.MT88.4 R84, [R138+0x9800] ;  /* 0x009800008a54783b */ /* 0x000fec0000004200 */
[----:B------:R-:W-:Y:S10]  /*a2a0*/  MUFU.EX2 R114, R114 ;  /* 0x0000007200727308 */ /* 0x000ff40000000800 */
[----:B------:R-:W2:Y:S01]  /*a2b0*/  MUFU.EX2 R121, R121 ;  /* 0x0000007900797308 */ /* 0x000ea20000000800 */
        /* <DEDUP_REMOVED lines=8> */
[----:B---3--:R-:W-:Y:S01]  /*a340*/  F2FP.BF16.F32.PACK_AB R68, R115, R110 ;  /* 0x0000006e7344723e */ /* 0x008fe200000010ff */
[C---:B------:R-:W-:Y:S07]  /*a350*/  HMMA.16816.F32.BF16 R60, R96.reuse, R76, R60 ;  /* 0x0000004c603c723c */ /* 0x040fee000004183c */
[----:B------:R-:W3:Y:S01]  /*a360*/  MUFU.EX2 R177, R177 ;  /* 0x000000b100b17308 */ /* 0x000ee20000000800 */
[----:B-1----:R-:W-:Y:S01]  /*a370*/  F2FP.BF16.F32.PACK_AB R69, R119, R112 ;  /* 0x000000707745723e */ /* 0x002fe200000010ff */
[----:B------:R-:W-:Y:S01]  /*a380*/  HMMA.16816.F32.BF16 R64, R96, R78, R64 ;  /* 0x0000004e6040723c */ /* 0x000fe20000041840 */
[----:B------:R-:W1:Y:S02]  /*a390*/  LDSM.16.MT88.4 R76, [R137+0x8800] ;  /* 0x00880000894c783b */ /* 0x000e640000004200 */
[----:B--2---:R-:W-:Y:S05]  /*a3a0*/  F2FP.BF16.F32.PACK_AB R70, R121, R114 ;  /* 0x000000727946723e */ /* 0x004fea00000010ff */
[----:B------:R-:W-:Y:S03]  /*a3b0*/  MUFU.EX2 R174, R174 ;  /* 0x000000ae00ae7308 */ /* 0x000fe60000000800 */
[----:B-----5:R-:W-:Y:S01]  /*a3c0*/  F2FP.BF16.F32.PACK_AB R71, R123, R116 ;  /* 0x000000747b47723e */ /* 0x020fe200000010ff */
[----:B------:R-:W-:Y:S01]  /*a3d0*/  FADD.FTZ R110, R110, R107 ;  /* 0x0000006b6e6e7221 */ /* 0x000fe20000010000 */
[----:B------:R-:W-:Y:S03]  /*a3e0*/  FADD.FTZ R112, R112, R105 ;  /* 0x0000006970707221 */ /* 0x000fe60000010000 */
[----:B------:R-:W-:Y:S01]  /*a3f0*/  FADD.FTZ R115, R115, R110 ;  /* 0x0000006e73737221 */ /* 0x000fe20000010000 */
[----:B---3--:R-:W-:Y:S01]  /*a400*/  F2FP.BF16.F32.PACK_AB R100, R177, R126 ;  /* 0x0000007eb164723e */ /* 0x008fe200000010ff */
[----:B------:R-:W2:Y:S01]  /*a410*/  MUFU.EX2 R179, R179 ;  /* 0x000000b300b37308 */ /* 0x000ea20000000800 */
        /* <DEDUP_REMOVED lines=9> */
[----:B--2---:R-:W-:Y:S01]  /*a4b0*/  F2FP.BF16.F32.PACK_AB R101, R179, R174 ;  /* 0x000000aeb365723e */ /* 0x004fe200000010ff */
[C---:B------:R-:W-:Y:S01]  /*a4c0*/  HMMA.16816.F32.BF16 R16, R68.reuse, R82, R16 ;  /* 0x000000524410723c */ /* 0x040fe20000041810 */
[----:B------:R-:W2:Y:S02]  /*a4d0*/  LDSM.16.MT88.4 R80, [R140+0xa800] ;  /* 0x00a800008c50783b */ /* 0x000ea40000004200 */
[----:B------:R-:W-:Y:S03]  /*a4e0*/  FADD.FTZ R121, R121, R114 ;  /* 0x0000007279797221 */ /* 0x000fe60000010000 */
[C---:B-1----:R-:W-:Y:S02]  /*a4f0*/  HMMA.16816.F32.BF16 R20, R68.reuse, R76, R20 ;  /* 0x0000004c4414723c */ /* 0x042fe40000041814 */
[----:B------:R-:W-:Y:S03]  /*a500*/  MUFU.EX2 R170, R170 ;  /* 0x000000aa00aa7308 */ /* 0x000fe60000000800 */
[----:B------:R-:W-:Y:S01]  /*a510*/  FADD.FTZ R123, R123, R116 ;  /* 0x000000747b7b7221 */ /* 0x000fe20000010000 */
[C---:B------:R-:W-:Y:S01]  /*a520*/  HMMA.16816.F32.BF16 R24, R68.reuse, R78, R24 ;  /* 0x0000004e4418723c */ /* 0x040fe20000041818 */
[----:B------:R-:W1:Y:S05]  /*a530*/  LDSM.16.MT88.4 R76, [R138+0xa800] ;  /* 0x00a800008a4c783b */ /* 0x000e6a0000004200 */
[----:B------:R-:W5:Y:S01]  /*a540*/  MUFU.EX2 R113, R113 ;  /* 0x0000007100717308 */ /* 0x000f620000000800 */
[----:B----4-:R-:W-:Y:S01]  /*a550*/  F2FP.BF16.F32.PACK_AB R102, R117, R168 ;  /* 0x000000a87566723e */ /* 0x010fe200000010ff */
[C---:B---3--:R-:W-:Y:S03]  /*a560*/  HMMA.16816.F32.BF16 R28, R68.reuse, R72, R28 ;  /* 0x00000048441c723c */ /* 0x048fe6000004181c */
[----:B-----5:R-:W-:Y:S03]  /*a570*/  F2FP.BF16.F32.PACK_AB R103, R113, R170 ;  /* 0x000000aa7167723e */ /* 0x020fe600000010ff */
        /* <DEDUP_REMOVED lines=37> */
[C---:B------:R-:W-:Y:S01]  /*a7d0*/  HMMA.16816.F32.BF16 R24, R68.reuse, R82, R24 ;  /* 0x000000524418723c */ /* 0x040fe20000041818 */
[----:B------:R-:W2:Y:S04]  /*a7e0*/  LDSM.16.MT88.4 R80, [R138+0xb000] ;  /* 0x00b000008a50783b */ /* 0x000ea80000004200 */
[----:B------:R-:W-:Y:S01]  /*a7f0*/  FADD.FTZ R168, R168, R177 ;  /* 0x000000b1a8a87221 */ /* 0x000fe20000010000 */
[----:B------:R-:W-:Y:S05]  /*a800*/  FADD.FTZ R170, R170, R179 ;  /* 0x000000b3aaaa7221 */ /* 0x000fea0000010000 */
[----:B------:R-:W-:Y:S01]  /*a810*/  FADD.FTZ R171, R117, R168 ;  /* 0x000000a875ab7221 */ /* 0x000fe20000010000 */
[----:B------:R-:W-:Y:S01]  /*a820*/  FADD.FTZ R169, R113, R170 ;  /* 0x000000aa71a97221 */ /* 0x000fe20000010000 */
[C---:B-1----:R-:W-:Y:S06]  /*a830*/  HMMA.16816.F32.BF16 R28, R68.reuse, R76, R28 ;  /* 0x0000004c441c723c */ /* 0x042fec000004181c */
[C---:B------:R-:W-:Y:S01]  /*a840*/  HMMA.16816.F32.BF16 R32, R68.reuse, R78, R32 ;  /* 0x0000004e4420723c */ /* 0x040fe20000041820 */
[----:B------:R-:W1:Y:S05]  /*a850*/  LDSM.16.MT88.4 R76, [R137+0xb000] ;  /* 0x00b00000894c783b */ /* 0x000e6a0000004200 */
[C---:B---3--:R-:W-:Y:S06]  /*a860*/  HMMA.16816.F32.BF16 R36, R68.reuse, R72, R36 ;  /* 0x000000484424723c */ /* 0x048fec0000041824 */
[C---:B------:R-:W-:Y:S01]  /*a870*/  HMMA.16816.F32.BF16 R40, R68.reuse, R74, R40 ;  /* 0x0000004a4428723c */ /* 0x040fe20000041828 */
[----:B------:R-:W3:Y:S05]  /*a880*/  LDSM.16.MT88.4 R72, [R136+0xb000] ;  /* 0x00b000008848783b */ /* 0x000eea0000004200 */
[C---:B--2---:R-:W-:Y:S06]  /*a890*/  HMMA.16816.F32.BF16 R44, R68.reuse, R80, R44 ;  /* 0x00000050442c723c */ /* 0x044fec000004182c */
[C---:B------:R-:W-:Y:S06]  /*a8a0*/  HMMA.16816.F32.BF16 R48, R68.reuse, R82, R48 ;  /* 0x000000524430723c */ /* 0x040fec0000041830 */
[C---:B-1----:R-:W-:Y:S06]  /*a8b0*/  HMMA.16816.F32.BF16 R52, R68.reuse, R76, R52 ;  /* 0x0000004c4434723c */ /* 0x042fec0000041834 */
        /* <DEDUP_REMOVED lines=26> */
[----:B------:R-:W-:Y:S07]  /*aa60*/  HMMA.16816.F32.BF16 R64, R100, R18, R64 ;  /* 0x000000126440723c */ /* 0x000fee0000041840 */
[----:B------:R-:W-:Y:S01]  /*aa70*/  MOV R103, R2 ;  /* 0x0000000200677202 */ /* 0x000fe20000000f00 */
[----:B------:R-:W-:Y:S05]  /*aa80*/  @!UPT UIADD3 URZ, URZ, URZ, URZ ;  /* 0x0000003f3f3ff290 */ /* 0x000fea000fffe03f */
[----:B------:R-:W-:Y:S11]  /*aa90*/  @P0 BRA `(.L_x_6769) ;  /* 0xffffffd400780947 */ /* 0x000ff6000383ffff */
.L_x_6765:
        /* <DEDUP_REMOVED lines=171> */
[----:B------:R-:W-:-:S03]  /*b550*/  ISETP.NE.AND P1, PT, RZ, UR4, PT ;  /* 0x00000004ff007c0c */ /* 0x000fc6000bf25270 */
        /* <DEDUP_REMOVED lines=10> */
[----:B----4-:R-:W4:Y:S03]  /*b600*/  @P3 MUFU.LG2 R15, R4 ;  /* 0x00000004000f3308 */ /* 0x010f260000000c00 */
[----:B------:R1:W-:Y:S04]  /*b610*/  STS [R23+0x2000], R60 ;  /* 0x0020003c17007388 */ /* 0x0003e80000000800 */
[----:B------:R1:W-:Y:S01]  /*b620*/  STS [R23+0x2400], R62 ;  /* 0x0024003e17007388 */ /* 0x0003e20000000800 */
[----:B--2---:R-:W-:Y:S01]  /*b630*/  @P0 IMAD.WIDE.U32 R16, R150, R10, RZ ;  /* 0x0000000a96100225 */ /* 0x004fe200078e00ff */
[----:B------:R-:W-:-:S02]  /*b640*/  MOV R10, 0x7f800000 ;  /* 0x7f800000000a7802 */ /* 0x000fc40000000f00 */
[----:B------:R2:W-:Y:S01]  /*b650*/  STS [R25+0x2000], R64 ;  /* 0x0020004019007388 */ /* 0x0005e20000000800 */
[----:B------:R-:W-:Y:S01]  /*b660*/  @P0 IMAD R7, R150, R11, R17 ;  /* 0x0000000b96070224 */ /* 0x000fe200078e0211 */
[----:B------:R-:W-:Y:S02]  /*b670*/  MOV R11, 0x7f800000 ;  /* 0x7f800000000b7802 */ /* 0x000fe40000000f00 */
[----:B------:R2:W-:Y:S01]  /*b680*/  STS [R25+0x2400], R66 ;  /* 0x0024004219007388 */ /* 0x0005e20000000800 */
[----:B----4-:R-:W-:Y:S01]  /*b690*/  @P3 FMUL.FTZ R15, R15, 0.69314718246459960938 ;  /* 0x3f3172180f0f3820 */ /* 0x010fe20000410000 */
[----:B------:R-:W-:Y:S06]  /*b6a0*/  @P0 BRA `(.L_x_6770) ;  /* 0x00000000001c0947 */ /* 0x000fec0003800000 */
[----:B------:R-:W4:Y:S01]  /*b6b0*/  S2R R7, SR_CTAID.Y ;  /* 0x0000000000077919 */ /* 0x000f220000002600 */
[----:B------:R-:W5:Y:S01]  /*b6c0*/  LDC.64 R4, c[0x0][0x290] ;  /* 0x0000a400ff047b82 */ /* 0x000f620000000a00 */
[----:B----4-:R-:W-:-:S05]  /*b6d0*/  SHF.R.S32.HI R17, RZ, 0x1f, R7 ;  /* 0x0000001fff117819 */ /* 0x010fca0000011407 */
[-C--:B-----5:R-:W-:Y:S02]  /*b6e0*/  IMAD R14, R17, R4.reuse, RZ ;  /* 0x00000004110e7224 */ /* 0x0a0fe400078e02ff */
[----:B------:R-:W-:-:S04]  /*b6f0*/  IMAD.WIDE.U32 R16, R7, R4, RZ ;  /* 0x0000000407107225 */ /* 0x000fc800078e00ff */
[----:B------:R-:W-:-:S05]  /*b700*/  IMAD R5, R7, R5, R14 ;  /* 0x0000000507057224 */ /* 0x000fca00078e020e */
[----:B------:R-:W-:Y:S02]  /*b710*/  IADD3 R7, R17, R5, RZ ;  /* 0x0000000511077210 */ /* 0x000fe40007ffe0ff */
.L_x_6770:
[----:B-1----:R-:W-:Y:S01]  /*b720*/  @P4 FFMA.FTZ R10, R3, R8, R12 ;  /* 0x00000008030a4223 */ /* 0x002fe2000001000c */
        /* <DEDUP_REMOVED lines=9> */
.L_x_6771:
[----:B------:R-:W1:Y:S01]  /*b7c0*/  S2R R3, SR_CTAID.Y ;  /* 0x0000000000037919 */ /* 0x000e620000002600 */
[----:B------:R-:W1:Y:S08]  /*b7d0*/  S2UR UR6, SR_CTAID.Z ;  /* 0x00000000000679c3 */ /* 0x000e700000002700 */
[----:B------:R-:W1:Y:S08]  /*b7e0*/  LDC R2, c[0x0][0x270] ;  /* 0x00009c00ff027b82 */ /* 0x000e700000000800 */
[----:B------:R-:W3:Y:S01]  /*b7f0*/  LDC R5, c[0x0][0x2c4] ;  /* 0x0000b100ff057b82 */ /* 0x000ee20000000800 */
[----:B-1----:R-:W-:-:S04]  /*b800*/  IMAD R2, R3, R2, UR6 ;  /* 0x0000000603027e24 */ /* 0x002fc8000f8e0202 */
[----:B---3--:R-:W-:-:S07]  /*b810*/  IMAD R5, R2, R5, RZ ;  /* 0x0000000502057224 */ /* 0x008fce00078e02ff */
.L_x_6772:
        /* <DEDUP_REMOVED lines=13> */
[C---:B------:R-:W-:Y:S01]  /*b8f0*/  VIADD R2, R152.reuse, 0x8 ;  /* 0x0000000898027836 */ /* 0x040fe20000000000 */
[----:B------:R-:W-:Y:S01]  /*b900*/  ISETP.GE.AND P2, PT, R152, R147, PT ;  /* 0x000000939800720c */ /* 0x000fe20003f46270 */
[----:B------:R-:W-:-:S03]  /*b910*/  ULDC.64 UR4, c[0x0][0x2b0] ;  /* 0x0000ac0000047ab9 */ /* 0x000fc60000000a00 */
[----:B------:R-:W-:Y:S01]  /*b920*/  ISETP.GE.AND P1, PT, R2, R147, PT ;  /* 0x000000930200720c */ /* 0x000fe20003f26270 */
[----:B---3--:R-:W-:-:S05]  /*b930*/  IMAD R5, R0, 0x40, R5 ;  /* 0x0000004000057824 */ /* 0x008fca00078e0205 */
[----:B------:R-:W-:Y:S02]  /*b940*/  SHF.R.S32.HI R3, RZ, 0x1f, R5 ;  /* 0x0000001fff037819 */ /* 0x000fe40000011405 */
[----:B------:R-:W-:-:S04]  /*b950*/  IADD3 R0, P0, R152, R5, RZ ;  /* 0x0000000598007210 */ /* 0x000fc80007f1e0ff */
[----:B------:R-:W-:Y:S02]  /*b960*/  LEA.HI.X.SX32 R3, R152, R3, 0x1, P0 ;  /* 0x0000000398037211 */ /* 0x000fe400000f0eff */
[----:B------:R-:W-:-:S04]  /*b970*/  LEA R2, P0, R0, UR4, 0x2 ;  /* 0x0000000400027c11 */ /* 0x000fc8000f8010ff */
[----:B------:R-:W-:-:S05]  /*b980*/  LEA.HI.X R3, R0, UR5, R3, 0x2, P0 ;  /* 0x0000000500037c11 */ /* 0x000fca00080f1403 */
[----:B------:R3:W-:Y:S04]  /*b990*/  @!P2 STG.E desc[UR12][R2.64], R10 ;  /* 0x0000000a0200a986 */ /* 0x0007e8000c10190c */
[----:B------:R3:W-:Y:S02]  /*b9a0*/  @!P1 STG.E desc[UR12][R2.64+0x20], R11 ;  /* 0x0000200b02009986 */ /* 0x0007e4000c10190c */
.L_x_6774:
[----:B------:R-:W-:Y:S05]  /*b9b0*/  BSYNC B0 ;  /* 0x0000000000007941 */ /* 0x000fea0003800000 */
.L_x_6773:
[----:B------:R-:W4:Y:S01]  /*b9c0*/  S2UR UR5, SR_CTAID.X ;  /* 0x00000000000579c3 */ /* 0x000f220000002500 */
[----:B------:R-:W-:Y:S01]  /*b9d0*/  SHF.R.S32.HI R155, RZ, 0x1f, R154 ;  /* 0x0000001fff9b7819 */ /* 0x000fe2000001149a */
[----:B------:R2:W2:Y:S01]  /*b9e0*/  LDS.128 R12, [R153+0x1800] ;  /* 0x00180000990c7984 */ /* 0x0004a20000000c00 */
[----:B-1----:R-:W-:Y:S01]  /*b9f0*/  SHF.R.S32.HI R0, RZ, 0x1f, R17 ;  /* 0x0000001fff007819 */ /* 0x002fe20000011411 */
[----:B------:R-:W-:Y:S02]  /*ba00*/  BSSY B0, `(.L_x_6775) ;  /* 0x0000027000007945 */ /* 0x000fe40003800000 */
[----:B---3--:R1:W3:Y:S01]  /*ba10*/  LDS.128 R8, [R153+0x3800] ;  /* 0x0038000099087984 */ /* 0x0082e20000000c00 */
[----:B------:R-:W-:Y:S01]  /*ba20*/  LEA.HI R0, R0, R17, RZ, 0x3 ;  /* 0x0000001100007211 */ /* 0x000fe200078f18ff */
[----:B------:R-:W5:Y:S02]  /*ba30*/  LDC.64 R4, c[0x0][0x298] ;  /* 0x0000a600ff047b82 */ /* 0x000f640000000a00 */
[----:B------:R1:W1:Y:S01]  /*ba40*/  LDS.128 R20, [R153] ;  /* 0x0000000099147984 */ /* 0x0002620000000c00 */
[----:B------:R-:W-:-:S05]  /*ba50*/  SHF.R.S32.HI R0, RZ, 0x3, R0 ;  /* 0x00000003ff007819 */ /* 0x000fca0000011400 */
[----:B------:R-:W2:Y:S01]  /*ba60*/  LDC.64 R2, c[0x0][0x2a0] ;  /* 0x0000a800ff027b82 */ /* 0x000ea20000000a00 */
[----:B------:R-:W-:-:S05]  /*ba70*/  VIADD R6, R0, 0x10 ;  /* 0x0000001000067836 */ /* 0x000fca0000000000 */
[----:B------:R-:W-:Y:S01]  /*ba80*/  ISETP.GE.AND P3, PT, R6, R147, PT ;  /* 0x000000930600720c */ /* 0x000fe20003f66270 */
[----:B------:R-:W-:Y:S01]  /*ba90*/  VIADD R6, R0, 0x20 ;  /* 0x0000002000067836 */ /* 0x000fe20000000000 */
[----:B----4-:R-:W-:-:S04]  /*baa0*/  USHF.L.U32 UR5, UR5, 0x6, URZ ;  /* 0x0000000605057899 */ /* 0x010fc8000800063f */
[----:B------:R-:W-:Y:S01]  /*bab0*/  USHF.R.S32.HI UR4, URZ, 0x1f, UR5 ;  /* 0x0000001f3f047899 */ /* 0x000fe20008011405 */
[----:B------:R-:W-:Y:S01]  /*bac0*/  ISETP.GE.AND P2, PT, R6, R147, PT ;  /* 0x000000930600720c */ /* 0x000fe20003f46270 */
[----:B-----5:R-:W-:-:S04]  /*bad0*/  IMAD.WIDE.U32 R154, R4, UR5, R154 ;  /* 0x00000005049a7c25 */ /* 0x020fc8000f8e009a */
[----:B------:R-:W-:Y:S01]  /*bae0*/  IMAD R18, R4, UR4, RZ ;  /* 0x0000000404127c24 */ /* 0x000fe2000f8e02ff */
[----:B------:R-:W-:Y:S01]  /*baf0*/  USHF.R.S32.HI UR4, URZ, 0x1f, UR6 ;  /* 0x0000001f3f047899 */ /* 0x000fe20008011406 */
[----:B------:R-:W-:Y:S01]  /*bb00*/  IADD3 R26, P0, R16, R154, RZ ;  /* 0x0000009a101a7210 */ /* 0x000fe20007f1e0ff */
[----:B------:R-:W-:Y:S02]  /*bb10*/  VIADD R16, R0, 0x30 ;  /* 0x0000003000107836 */ /* 0x000fe40000000000 */
[----:B------:R-:W-:-:S03]  /*bb20*/  IMAD R18, R5, UR5, R18 ;  /* 0x0000000505127c24 */ /* 0x000fc6000f8e0212 */
[-C--:B------:R-:W-:Y:S02]  /*bb30*/  ISETP.GE.AND P1, PT, R16, R147.reuse, PT ;  /* 0x000000931000720c */ /* 0x080fe40003f26270 */
[----:B------:R-:W-:Y:S01]  /*bb40*/  IADD3.X R27, R7, R18, R155, P0, !PT ;  /* 0x00000012071b7210 */ /* 0x000fe200007fe49b */
[----:B--2---:R-:W-:Y:S01]  /*bb50*/  IMAD R18, R2, UR4, RZ ;  /* 0x0000000402127c24 */ /* 0x004fe2000f8e02ff */
[----:B------:R-:W-:-:S03]  /*bb60*/  ISETP.GE.AND P0, PT, R0, R147, PT ;  /* 0x000000930000720c */ /* 0x000fc60003f06270 */
[----:B------:R-:W-:Y:S01]  /*bb70*/  IMAD R29, R3, UR6, R18 ;  /* 0x00000006031d7c24 */ /* 0x000fe2000f8e0212 */
[----:B------:R-:W-:Y:S01]  /*bb80*/  SHF.R.S32.HI R3, RZ, 0x1f, R0 ;  /* 0x0000001fff037819 */ /* 0x000fe20000011400 */
[----:B------:R2:W4:Y:S01]  /*bb90*/  LDS.128 R16, [R153+0x2000] ;  /* 0x0020000099107984 */ /* 0x0005220000000c00 */
[----:B------:R-:W-:-:S04]  /*bba0*/  IMAD.WIDE.U32 R26, R2, UR6, R26 ;  /* 0x00000006021a7c25 */ /* 0x000fc8000f8e001a */
[----:B------:R-:W-:-:S03]  /*bbb0*/  IMAD.IADD R29, R29, 0x1, R27 ;  /* 0x000000011d1d7824 */ /* 0x000fc600078e021b */
[----:B-1-3--:R-:W-:Y:S05]  /*bbc0*/  @P0 BRA `(.L_x_6776) ;  /* 0x0000000000280947 */ /* 0x00afea0003800000 */
        /* <DEDUP_REMOVED lines=9> */
[----:B----4-:R1:W-:Y:S02]  /*bc60*/  STG.E.128 desc[UR12][R24.64+0x80], R16 ;  /* 0x0000801018007986 */ /* 0x0103e4000c101d0c */
.L_x_6776:
[----:B------:R-:W-:Y:S05]  /*bc70*/  BSYNC B0 ;  /* 0x0000000000007941 */ /* 0x000fea0003800000 */
.L_x_6775:
[----:B-1----:R1:W3:Y:S01]  /*bc80*/  LDS.128 R20, [R153+0x800] ;  /* 0x0008000099147984 */ /* 0x0022e20000000c00 */
        /* <DEDUP_REMOVED lines=16> */
.L_x_6778:
[----:B------:R-:W-:Y:S05]  /*bd90*/  BSYNC B0 ;  /* 0x0000000000007941 */ /* 0x000fea0003800000 */
.L_x_6777:
        /* <DEDUP_REMOVED lines=17> */
.L_x_6780:
[----:B------:R-:W-:Y:S05]  /*beb0*/  BSYNC B0 ;  /* 0x0000000000007941 */ /* 0x000fea0003800000 */
.L_x_6779:
        /* <DEDUP_REMOVED lines=15> */
.L_x_6781:
        /* <DEDUP_REMOVED lines=13> */
.L_x_8527:


//--------------------- .text._ZN5flash24flash_fwd_splitkv_kernelI23Flash_fwd_kernel_traitsILi128ELi64ELi64ELi4ELb0ELb0EN7cutlass10bfloat16_tE19Flash_kernel_traitsILi128ELi64ELi64ELi4ES3_EELb1ELb0ELb1ELb0ELb0ELb0ELb0ELb0EEEvNS_16Flash_fwd_paramsE --------------------------
	.section	.text._ZN5flash24flash_fwd_splitkv_kernelI23Flash_fwd_kernel_traitsILi128ELi64ELi64ELi4ELb0ELb0EN7cutlass10bfloat16_tE19Flash_kernel_traitsILi128ELi64ELi64ELi4ES3_EELb1ELb0ELb1ELb0ELb0ELb0ELb0ELb0EEEvNS_16Flash_fwd_paramsE,"ax",@progbits
	.align	128
        .global         _ZN5flash24flash_fwd_splitkv_kernelI23Flash_fwd_kernel_traitsILi128ELi64ELi64ELi4ELb0ELb0EN7cutlass10bfloat16_tE19Flash_kernel_traitsILi128ELi64ELi64ELi4ES3_EELb1ELb0ELb1ELb0ELb0ELb0ELb0ELb0EEEvNS_16Flash_fwd_paramsE
        .type           _ZN5flash24flash_fwd_splitkv_kernelI23Flash_fwd_kernel_traitsILi128ELi64ELi64ELi4ELb0ELb0EN7cutlass10bfloat16_tE19Flash_kernel_traitsILi128ELi64ELi64ELi4ES3_EELb1ELb0ELb1ELb0ELb0ELb0ELb0ELb0EEEvNS_16Flash_fwd_paramsE,@function
        .size           _ZN5flash24flash_fwd_splitkv_kernelI23Flash_fwd_kernel_traitsILi128ELi64ELi64ELi4ELb0ELb0EN7cutlass10bfloat16_tE19Flash_kernel_traitsILi128ELi64ELi64ELi4ES3_EELb1ELb0ELb1ELb0ELb0ELb0ELb0ELb0EEEvNS_16Flash_fwd_paramsE,(.L_x_8528 - _ZN5flash24flash_fwd_splitkv_kernelI23Flash_fwd_kernel_traitsILi128ELi64ELi64ELi4ELb0ELb0EN7cutlass10bfloat16_tE19Flash_kernel_traitsILi128ELi64ELi64ELi4ES3_EELb1ELb0ELb1ELb0ELb0ELb0ELb0ELb0EEEvNS_16Flash_fwd_paramsE)
        .other          _ZN5flash24flash_fwd_splitkv_kernelI23Flash_fwd_kernel_traitsILi128ELi64ELi64ELi4ELb0ELb0EN7cutlass10bfloat16_tE19Flash_kernel_traitsILi128ELi64ELi64ELi4ES3_EELb1ELb0ELb1ELb0ELb0ELb0ELb0ELb0EEEvNS_16Flash_fwd_paramsE,@"STO_CUDA_ENTRY STV_DEFAULT"
_ZN5flash24flash_fwd_splitkv_kernelI23Flash_fwd_kernel_traitsILi128ELi64ELi64ELi4ELb0ELb0EN7cutlass10bfloat16_tE19Flash_kernel_traitsILi128ELi64ELi64ELi4ES3_EELb1ELb0ELb1ELb0ELb0ELb0ELb0ELb0EEEvNS_16Flash_fwd_paramsE:
.text._ZN5flash24flash_fwd_splitkv_kernelI23Flash_fwd_kernel_traitsILi128ELi64ELi64ELi4ELb0ELb0EN7cutlass10bfloat16_tE19Flash_kernel_traitsILi128ELi64ELi64ELi4ES3_EELb1ELb0ELb1ELb0ELb0ELb0ELb0ELb0EEEvNS_16Flash_fwd_paramsE:
        /* <DEDUP_REMOVED lines=38> */
.L_x_6782:
[----:B------:R-:W1:Y:S02]  /*0260*/  LDC R5, c[0x0][0x2c8] ;  /* 0x0000b200ff057b82 */ /* 0x000e640000000800 */
.L_x_6783:
        /* <DEDUP_REMOVED lines=46> */
[----:B------:R-:W-:Y:S02]  /*0550*/  IMAD.IADD R91, R91, 0x1, -R10 ;  /* 0x000000015b5b7824 */ /* 0x000fe400078e0a0a */
[----:B------:R-:W-:-:S03]  /*0560*/  VIADD R10, R0, 0x10 ;  /* 0x00000010000a7836 */ /* 0x000fc60000000000 */
[----:B------:R-:W-:Y:S01]  /*0570*/  ISETP.NE.AND P6, PT, R91, RZ, PT ;  /* 0x000000ff5b00720c */ /* 0x000fe20003fc5270 */
[----:B-1----:R-:W-:-:S04]  /*0580*/  @P0 IMAD.WIDE.U32 R8, R165, R4, RZ ;  /* 0x00000004a5080225 */ /* 0x002fc800078e00ff */
[----:B------:R-:W-:Y:S01]  /*0590*/  @P0 IMAD R165, R165, R5, R9 ;  /* 0x00000005a5a50224 */ /* 0x000fe200078e0209 */
[----:B------:R-:W-:Y:S01]  /*05a0*/  SHF.R.S32.HI R9, RZ, 0x1f, R93 ;  /* 0x0000001fff097819 */ /* 0x000fe2000001145d */
[-C--:B--2---:R-:W-:Y:S02]  /*05b0*/  @!P0 IMAD R6, R7, R2.reuse, RZ ;  /* 0x0000000207068224 */ /* 0x084fe400078e02ff */
[----:B------:R-:W-:-:S04]  /*05c0*/  @!P0 IMAD.WIDE.U32 R12, R11, R2, RZ ;  /* 0x000000020b0c8225 */ /* 0x000fc800078e00ff */
[----:B------:R-:W-:Y:S01]  /*05d0*/  @!P0 IMAD R3, R11, R3, R6 ;  /* 0x000000030b038224 */ /* 0x000fe200078e0206 */
[----:B------:R-:W-:Y:S01]  /*05e0*/  @!P0 MOV R8, R12 ;  /* 0x0000000c00088202 */ /* 0x000fe20000000f00 */
[----:B------:R-:W-:Y:S02]  /*05f0*/  IMAD.SHL.U32 R6, R91, 0x8, RZ ;  /* 0x000000085b067824 */ /* 0x000fe400078e00ff */
[----:B------:R-:W-:Y:S01]  /*0600*/  @!P0 IMAD.IADD R165, R13, 0x1, R3 ;  /* 0x000000010da58824 */ /* 0x000fe200078e0203 */
[----:B------:R-:W-:Y:S01]  /*0610*/  IADD3 R3, -R93, R164, RZ ;  /* 0x000000a45d037210 */ /* 0x000fe20007ffe1ff */
[-C--:B------:R-:W-:Y:S01]  /*0620*/  IMAD R2, R9, R4.reuse, RZ ;  /* 0x0000000409027224 */ /* 0x080fe200078e02ff */
[----:B------:R-:W-:Y:S02]  /*0630*/  SHF.R.S32.HI R7, RZ, 0x1f, R6 ;  /* 0x0000001fff077819 */ /* 0x000fe40000011406 */
[----:B------:R-:W-:Y:S01]  /*0640*/  SHF.R.S32.HI R9, RZ, 0x1f, R16 ;  /* 0x0000001fff097819 */ /* 0x000fe20000011410 */
[C---:B------:R-:W-:Y:S01]  /*0650*/  IMAD R2, R93.reuse, R5, R2 ;  /* 0x000000055d027224 */ /* 0x040fe200078e0202 */
[-C--:B------:R-:W-:Y:S01]  /*0660*/  ISETP.GE.AND P2, PT, R0, R3.reuse, PT ;  /* 0x000000030000720c */ /* 0x080fe20003f46270 */
[----:B------:R-:W-:Y:S01]  /*0670*/  IMAD.WIDE.U32 R12, R93, R4, R6 ;  /* 0x000000045d0c7225 */ /* 0x000fe200078e0006 */
[----:B------:R-:W-:-:S02]  /*0680*/  ISETP.GE.AND P1, PT, R10, R3, PT ;  /* 0x000000030a00720c */ /* 0x000fc40003f26270 */
[----:B------:R-:W-:Y:S01]  /*0690*/  ISETP.GE.OR P4, PT, R10, R3, P6 ;  /* 0x000000030a00720c */ /* 0x000fe20003786670 */
[----:B------:R-:W-:Y:S01]  /*06a0*/  IMAD R9, R9, UR4, RZ ;  /* 0x0000000409097c24 */ /* 0x000fe2000f8e02ff */
[----:B------:R-:W-:Y:S01]  /*06b0*/  IADD3 R12, P0, R8, R12, RZ ;  /* 0x0000000c080c7210 */ /* 0x000fe20007f1e0ff */
[----:B------:R-:W-:Y:S02]  /*06c0*/  IMAD R8, R11, UR6, R16 ;  /* 0x000000060b087c24 */ /* 0x000fe4000f8e0210 */
[----:B------:R-:W-:Y:S01]  /*06d0*/  IMAD R15, R16, UR5, R9 ;  /* 0x00000005100f7c24 */ /* 0x000fe2000f8e0209 */
[----:B------:R-:W-:Y:S02]  /*06e0*/  IADD3.X R13, R165, R13, R2, P0, !PT ;  /* 0x0000000da50d7210 */ /* 0x000fe400007fe402 */
[----:B------:R-:W-:Y:S02]  /*06f0*/  IADD3 R2, R0, 0x20, RZ ;  /* 0x0000002000027810 */ /* 0x000fe40007ffe0ff */
[----:B------:R-:W-:Y:S01]  /*0700*/  SHF.R.S32.HI R9, RZ, 0x1f, R0 ;  /* 0x0000001fff097819 */ /* 0x000fe20000011400 */
[----:B------:R-:W-:Y:S01]  /*0710*/  IMAD.WIDE.U32 R16, R16, UR4, R12 ;  /* 0x0000000410107c25 */ /* 0x000fe2000f8e000c */
[----:B------:R-:W-:Y:S01]  /*0720*/  ULDC UR4, c[0x0][0x2c4] ;  /* 0x0000b10000047ab9 */ /* 0x000fe20000000800 */
[----:B------:R-:W-:-:S02]  /*0730*/  ISETP.GE.AND P0, PT, R2, R3, PT ;  /* 0x000000030200720c */ /* 0x000fc40003f06270 */
[----:B------:R-:W-:Y:S01]  /*0740*/  IMAD R93, R8, UR4, R93 ;  /* 0x00000004085d7c24 */ /* 0x000fe2000f8e025d */
[----:B------:R-:W-:Y:S01]  /*0750*/  IADD3 R15, R17, R15, RZ ;  /* 0x0000000f110f7210 */ /* 0x000fe20007ffe0ff */
[----:B------:R-:W-:Y:S01]  /*0760*/  VIADD R8, R6, 0x40 ;  /* 0x0000004006087836 */ /* 0x000fe20000000000 */
        /* <DEDUP_REMOVED lines=14> */
.L_x_6786:
[----:B------:R-:W-:Y:S05]  /*0850*/  BSYNC B0 ;  /* 0x0000000000007941 */ /* 0x000fea0003800000 */
.L_x_6785:
        /* <DEDUP_REMOVED lines=19> */
.L_x_6788:
[----:B------:R-:W-:Y:S05]  /*0990*/  BSYNC B0 ;  /* 0x0000000000007941 */ /* 0x000fea0003800000 */
.L_x_6787:
        /* <DEDUP_REMOVED lines=20> */
.L_x_6790:
[----:B------:R-:W-:Y:S05]  /*0ae0*/  BSYNC B0 ;  /* 0x0000000000007941 */ /* 0x000fea0003800000 */
.L_x_6789:
        /* <DEDUP_REMOVED lines=19> */
.L_x_6792:
[----:B------:R-:W-:Y:S05]  /*0c20*/  BSYNC B0 ;  /* 0x0000000000007941 */ /* 0x000fea0003800000 */
.L_x_6791:
        /* <DEDUP_REMOVED lines=15> */
.L_x_6784:
        /* <DEDUP_REMOVED lines=24> */
.L_x_6793:
        /* <DEDUP_REMOVED lines=80> */
.L_x_6794:
        /* <DEDUP_REMOVED lines=11> */
[----:B------:R-:W-:Y:S01]  /*1450*/  @P4 IADD3 R7, R21, R7, RZ ;  /* 0x0000000715074210 */ /* 0x000fe20007ffe0ff */
[----:B-1----:R-:W-:Y:S01]  /*1460*/  VIADD R4, R4, 0xffffffe ;  /* 0x0ffffffe04047836 */ /* 0x002fe20000000000 */
[----:B------:R-:W-:-:S05]  /*1470*/  @P4 MOV R6, R20 ;  /* 0x0000001400064202 */ /* 0x000fca0000000f00 */
        /* <DEDUP_REMOVED lines=10> */
[----:B------:R-:W-:-:S05]  /*1520*/  IMAD R0, R3, R0, R2 ;  /* 0x0000000003007224 */ /* 0x000fca00078e0202 */
[----:B------:R-:W-:-:S13]  /*1530*/  ISETP.GT.U32.AND P1, PT, R3, R0, PT ;  /* 0x000000000300720c */ /* 0x000fda0003f24070 */
[-C--:B------:R-:W-:Y:S02]  /*1540*/  @!P1 IADD3 R0, R0, -R3.reuse, RZ ;  /* 0x8000000300009210 */ /* 0x080fe40007ffe0ff */
[----:B------:R-:W-:Y:S02]  /*1550*/  @!P1 IADD3 R24, R24, 0x1, RZ ;  /* 0x0000000118189810 */ /* 0x000fe40007ffe0ff */
[----:B------:R-:W-:Y:S02]  /*1560*/  ISETP.GE.U32.AND P3, PT, R0, R3, PT ;  /* 0x000000030000720c */ /* 0x000fe40003f66070 */
[----:B------:R-:W2:Y:S01]  /*1570*/  LDC.64 R2, c[0x0][0x260] ;  /* 0x00009800ff027b82 */ /* 0x000ea20000000a00 */
[----:B------:R-:W-:Y:S02]  /*1580*/  LOP3.LUT R0, R16, R9, RZ, 0x3c, !PT ;  /* 0x0000000910007212 */ /* 0x000fe400078e3cff */
[----:B------:R-:W-:Y:S02]  /*1590*/  ISETP.NE.AND P1, PT, R9, RZ, PT ;  /* 0x000000ff0900720c */ /* 0x000fe40003f25270 */
[----:B------:R-:W-:-:S06]  /*15a0*/  ISETP.GE.AND P2, PT, R0, RZ, PT ;  /* 0x000000ff0000720c */ /* 0x000fcc0003f46270 */
[----:B------:R-:W-:-:S07]  /*15b0*/  @P3 VIADD R24, R24, 0x1 ;  /* 0x0000000118183836 */ /* 0x000fce0000000000 */
[----:B------:R-:W-:Y:S01]  /*15c0*/  @!P2 IMAD.MOV R24, RZ, RZ, -R24 ;  /* 0x000000ffff18a224 */ /* 0x000fe200078e0a18 */
[----:B-1----:R-:W-:Y:S06]  /*15d0*/  @P4 BRA `(.L_x_6796) ;  /* 0x0000000000304947 */ /* 0x002fec0003800000 */
[----:B------:R-:W1:Y:S01]  /*15e0*/  LDC.64 R102, c[0x0][0x248] ;  /* 0x00009200ff667b82 */ /* 0x000e620000000a00 */
[----:B------:R-:W-:-:S07]  /*15f0*/  SHF.R.S32.HI R19, RZ, 0x1f, R12 ;  /* 0x0000001fff137819 */ /* 0x000fce000001140c */
[----:B------:R-:W3:Y:S01]  /*1600*/  LDC.64 R6, c[0x0][0x230] ;  /* 0x00008c00ff067b82 */ /* 0x000ee20000000a00 */
[-C--:B-1----:R-:W-:Y:S01]  /*1610*/  IMAD R8, R19, R102.reuse, RZ ;  /* 0x0000006613087224 */ /* 0x082fe200078e02ff */
        /* <DEDUP_REMOVED lines=8> */
.L_x_6796:
[----:B------:R-:W-:Y:S01]  /*16a0*/  IMAD R0, R13, R102, RZ ;  /* 0x000000660d007224 */ /* 0x000fe200078e02ff */
[----:B------:R-:W-:Y:S01]  /*16b0*/  @!P1 LOP3.LUT R24, RZ, R9, RZ, 0x33, !PT ;  /* 0x00000009ff189212 */ /* 0x000fe200078e33ff */
[-C--:B------:R-:W-:Y:S01]  /*16c0*/  IMAD.WIDE.U32 R6, R102, R18.reuse, R6 ;  /* 0x0000001266067225 */ /* 0x080fe200078e0006 */
[----:B------:R-:W-:Y:S02]  /*16d0*/  @P4 IADD3 R15, R12, R15, RZ ;  /* 0x0000000f0c0f4210 */ /* 0x000fe40007ffe0ff */
[----:B------:R-:W-:Y:S01]  /*16e0*/  SHF.R.S32.HI R9, RZ, 0x1f, R24 ;  /* 0x0000001fff097819 */ /* 0x000fe20000011418 */
[----:B------:R-:W-:Y:S02]  /*16f0*/  IMAD R0, R103, R18, R0 ;  /* 0x0000001267007224 */ /* 0x000fe400078e0200 */
[----:B------:R-:W-:-:S03]  /*1700*/  @P4 IMAD.WIDE.U32 R20, R15, R4, RZ ;  /* 0x000000040f144225 */ /* 0x000fc600078e00ff */
[----:B------:R-:W-:Y:S01]  /*1710*/  IADD3 R7, R7, R0, RZ ;  /* 0x0000000007077210 */ /* 0x000fe20007ffe0ff */
        /* <DEDUP_REMOVED lines=20> */
.L_x_6795:
        /* <DEDUP_REMOVED lines=15> */
[C---:B------:R-:W-:Y:S01]  /*1950*/  IMAD.SHL.U32 R163, R20.reuse, 0x40, RZ ;  /* 0x0000004014a37824 */ /* 0x040fe200078e00ff */
[CC--:B------:R-:W-:Y:S01]  /*1960*/  ISETP.GE.AND P6, PT, R20.reuse, R156.reuse, PT ;  /* 0x0000009c1400720c */ /* 0x0c0fe20003fc6270 */
[----:B------:R-:W-:Y:S01]  /*1970*/  IMAD.IADD R4, R91, 0x1, -R4 ;  /* 0x000000015b047824 */ /* 0x000fe200078e0a04 */
[----:B------:R-:W-:Y:S01]  /*1980*/  SHF.R.S32.HI R17, RZ, 0x1f, R16 ;  /* 0x0000001fff117819 */ /* 0x000fe20000011410 */
[----:B------:R-:W-:Y:S01]  /*1990*/  VIADD R5, R20, 0x10 ;  /* 0x0000001014057836 */ /* 0x000fe20000000000 */
[----:B------:R-:W-:Y:S01]  /*19a0*/  LOP3.LUT R163, R163, 0x1c0, RZ, 0xc0, !PT ;  /* 0x000001c0a3a37812 */ /* 0x000fe200078ec0ff */
[----:B------:R-:W3:Y:S01]  /*19b0*/  @P1 LDC.64 R6, c[0x0][0x240] ;  /* 0x00009000ff061b82 */ /* 0x000ee20000000a00 */
[----:B------:R-:W-:Y:S01]  /*19c0*/  SHF.L.U32 R166, R4, 0x3, RZ ;  /* 0x0000000304a67819 */ /* 0x000fe200000006ff */
[----:B------:R-:W-:Y:S01]  /*19d0*/  IMAD.IADD R19, R91, 0x1, -R28 ;  /* 0x000000015b137824 */ /* 0x000fe200078e0a1c */
[----:B------:R-:W-:Y:S01]  /*19e0*/  ISETP.GE.AND P5, PT, R5, R156, PT ;  /* 0x0000009c0500720c */ /* 0x000fe20003fa6270 */
[----:B------:R-:W-:Y:S01]  /*19f0*/  IMAD R37, R17, UR4, RZ ;  /* 0x0000000411257c24 */ /* 0x000fe2000f8e02ff */
[-C--:B------:R-:W-:Y:S01]  /*1a00*/  ISETP.GE.AND P4, PT, R5, R12.reuse, PT ;  /* 0x0000000c0500720c */ /* 0x080fe20003f86270 */
[----:B------:R-:W-:Y:S01]  /*1a10*/  IMAD R15, R9, UR6, RZ ;  /* 0x00000006090f7c24 */ /* 0x000fe2000f8e02ff */
[----:B------:R-:W-:Y:S01]  /*1a20*/  ISETP.GE.AND P3, PT, R5, R12, PT ;  /* 0x0000000c0500720c */ /* 0x000fe20003f66270 */
[----:B------:R-:W-:Y:S01]  /*1a30*/  IMAD R37, R16, UR5, R37 ;  /* 0x0000000510257c24 */ /* 0x000fe2000f8e0225 */
[----:B------:R-:W-:Y:S01]  /*1a40*/  @!P1 SHF.R.S32.HI R5, RZ, 0x1f, R11 ;  /* 0x0000001fff059819 */ /* 0x000fe2000001140b */
[----:B------:R-:W-:Y:S01]  /*1a50*/  IMAD R15, R24, UR7, R15 ;  /* 0x00000007180f7c24 */ /* 0x000fe2000f8e020f */
[--C-:B------:R-:W-:Y:S01]  /*1a60*/  LOP3.LUT R30, R163, 0x38, R166.reuse, 0xf8, !PT ;  /* 0x00000038a31e7812 */ /* 0x100fe200078ef8a6 */
[----:B------:R-:W-:Y:S01]  /*1a70*/  BSSY B0, `(.L_x_6797) ;  /* 0x0000042000007945 */ /* 0x000fe20003800000 */
[----:B------:R-:W-:Y:S01]  /*1a80*/  SHF.R.U32.HI R163, RZ, 0x3, R163 ;  /* 0x00000003ffa37819 */ /* 0x000fe200000116a3 */
[----:B------:R-:W-:Y:S01]  /*1a90*/  VIADD R27, R20, 0x20 ;  /* 0x00000020141b7836 */ /* 0x000fe20000000000 */
[----:B------:R-:W-:Y:S01]  /*1aa0*/  SHF.R.S32.HI R31, RZ, 0x1f, R166 ;  /* 0x0000001fff1f7819 */ /* 0x000fe200000114a6 */
[-C--:B--2--5:R-:W-:Y:S01]  /*1ab0*/  @!P1 IMAD R10, R5, R2.reuse, RZ ;  /* 0x00000002050a9224 */ /* 0x0a4fe200078e02ff */
[----:B------:R-:W-:Y:S01]  /*1ac0*/  LOP3.LUT R163, R30, R163, RZ, 0x3c, !PT ;  /* 0x000000a31ea37212 */ /* 0x000fe200078e3cff */
[----:B------:R-:W-:Y:S01]  /*1ad0*/  @!P1 IMAD.WIDE.U32 R32, R11, R2, RZ ;  /* 0x000000020b209225 */ /* 0x000fe200078e00ff */
[----:B------:R-:W-:-:S02]  /*1ae0*/  SHF.R.S32.HI R30, RZ, 0x1f, R19 ;  /* 0x0000001fff1e7819 */ /* 0x000fc40000011413 */
[----:B------:R-:W-:Y:S01]  /*1af0*/  LEA.HI R5, R92, R91, RZ, 0x6 ;  /* 0x0000005b5c057211 */ /* 0x000fe200078f30ff */
[----:B------:R-:W-:Y:S01]  /*1b00*/  @!P1 IMAD R3, R11, R3, R10 ;  /* 0x000000030b039224 */ /* 0x000fe200078e020a */
[----:B------:R-:W-:Y:S01]  /*1b10*/  LEA.HI R10, R30, R19, RZ, 0x3 ;  /* 0x000000131e0a7211 */ /* 0x000fe200078f18ff */
[----:B---3--:R-:W-:Y:S01]  /*1b20*/  @P1 IMAD.WIDE.U32 R34, R165, R6, RZ ;  /* 0x00000006a5221225 */ /* 0x008fe200078e00ff */
[----:B------:R-:W-:Y:S02]  /*1b30*/  IADD3 R8, P2, R166, R8, RZ ;  /* 0x00000008a6087210 */ /* 0x000fe40007f5e0ff */
[----:B------:R-:W-:Y:S01]  /*1b40*/  LOP3.LUT R6, R10, 0xfffffff8, RZ, 0xc0, !PT ;  /* 0xfffffff80a067812 */ /* 0x000fe200078ec0ff */
[----:B------:R-:W-:Y:S01]  /*1b50*/  IMAD.SHL.U32 R30, R5, 0x8, RZ ;  /* 0x00000008051e7824 */ /* 0x000fe200078e00ff */
[----:B------:R-:W-:Y:S01]  /*1b60*/  SHF.R.S32.HI R21, RZ, 0x1f, R20 ;  /* 0x0000001fff157819 */ /* 0x000fe20000011414 */
[----:B------:R-:W-:Y:S02]  /*1b70*/  @P1 IMAD.MOV.U32 R5, RZ, RZ, R34 ;  /* 0x000000ffff051224 */ /* 0x000fe400078e0022 */
[----:B------:R-:W-:Y:S01]  /*1b80*/  @!P1 IMAD.MOV.U32 R5, RZ, RZ, R32 ;  /* 0x000000ffff059224 */ /* 0x000fe200078e0020 */
[----:B------:R-:W-:Y:S01]  /*1b90*/  LOP3.LUT R163, R163, 0xfffffe00, R30, 0xf8, !PT ;  /* 0xfffffe00a3a37812 */ /* 0x000fe200078ef81e */
[----:B------:R-:W-:Y:S01]  /*1ba0*/  @P1 IMAD R2, R165, R7, R35 ;  /* 0x00000007a5021224 */ /* 0x000fe200078e0223 */
[----:B------:R-:W-:Y:S01]  /*1bb0*/  @!P1 IADD3 R2, R33, R3, RZ ;  /* 0x0000000321029210 */ /* 0x000fe20007ffe0ff */
[----:B------:R-:W-:Y:S01]  /*1bc0*/  IMAD.IADD R19, R19, 0x1, -R6 ;  /* 0x0000000113137824 */ /* 0x000fe200078e0a06 */
[----:B------:R-:W-:Y:S01]  /*1bd0*/  IADD3 R34, P1, R166, R5, RZ ;  /* 0x00000005a6227210 */ /* 0x000fe20007f3e0ff */
[----:B------:R-:W2:Y:S01]  /*1be0*/  LDC.64 R6, c[0x0][0x3c8] ;  /* 0x0000f200ff067b82 */ /* 0x000ea20000000a00 */
[----:B------:R-:W-:Y:S01]  /*1bf0*/  IMAD.X R9, R31, 0x1, R0, P2 ;  /* 0x000000011f097824 */ /* 0x000fe200010e0600 */
[----:B------:R-:W-:Y:S01]  /*1c00*/  MOV R3, 0x20 ;  /* 0x0000002000037802 */ /* 0x000fe20000000f00 */
[----:B------:R-:W-:-:S02]  /*1c10*/  IMAD.MOV.U32 R5, RZ, RZ, 0x10 ;  /* 0x00000010ff057424 */ /* 0x000fc400078e00ff */
[----:B------:R-:W-:Y:S01]  /*1c20*/  IMAD.X R35, R31, 0x1, R2, P1 ;  /* 0x000000011f237824 */ /* 0x000fe200008e0602 */
[----:B------:R-:W-:Y:S01]  /*1c30*/  R2P PR, R19, 0x6 ;  /* 0x0000000613007804 */ /* 0x000fe20000000000 */
[----:B------:R-:W-:-:S04]  /*1c40*/  IMAD.WIDE.U32 R24, R24, UR6, R8 ;  /* 0x0000000618187c25 */ /* 0x000fc8000f8e0008 */
[----:B------:R-:W-:Y:S01]  /*1c50*/  IMAD.WIDE.U32 R34, R16, UR4, R34 ;  /* 0x0000000410227c25 */ /* 0x000fe2000f8e0022 */
[----:B------:R-:W-:Y:S01]  /*1c60*/  UMOV UR4, 0x400 ;  /* 0x0000040000047882 */ /* 0x000fe20000000000 */
[----:B------:R-:W-:Y:S01]  /*1c70*/  SEL R2, R5, 0xfffffff0, !P1 ;  /* 0xfffffff005027807 */ /* 0x000fe20004800000 */
[----:B-1----:R-:W-:Y:S01]  /*1c80*/  ULEA UR4, UR8, UR4, 0x18 ;  /* 0x0000000408047291 */ /* 0x002fe2000f8ec03f */
[----:B------:R-:W-:Y:S01]  /*1c90*/  IMAD.WIDE R28, R29, 0x40, R20 ;  /* 0x000000401d1c7825 */ /* 0x000fe200078e0214 */
[----:B------:R-:W-:-:S03]  /*1ca0*/  SEL R0, R3, 0xffffffe0, !P2 ;  /* 0xffffffe003007807 */ /* 0x000fc60005000000 */
[----:B------:R-:W-:Y:S01]  /*1cb0*/  VIADD R157, R166, 0x40 ;  /* 0x00000040a69d7836 */ /* 0x000fe20000000000 */
[----:B------:R-:W-:Y:S01]  /*1cc0*/  LEA R163, R163, UR4, 0x1 ;  /* 0x00000004a3a37c11 */ /* 0x000fe2000f8e08ff */
[----:B------:R-:W-:Y:S01]  /*1cd0*/  IMAD.IADD R37, R35, 0x1, R37 ;  /* 0x0000000123257824 */ /* 0x000fe200078e0225 */
[----:B------:R-:W-:Y:S06]  /*1ce0*/  @P6 BRA `(.L_x_6798) ;  /* 0x0000000000686947 */ /* 0x000fec0003800000 */
        /* <DEDUP_REMOVED lines=26> */
.L_x_6798:
[----:B------:R-:W-:Y:S05]  /*1e90*/  BSYNC B0 ;  /* 0x0000000000007941 */ /* 0x000fea0003800000 */
.L_x_6797:
        /* <DEDUP_REMOVED lines=14> */
[----:B-1-3--:R-:W1:Y:S01]  /*1f80*/  @!P5 LDC.64 R8, c[0x0][0x210] ;  /* 0x00008400ff08db82 */ /* 0x00ae620000000a00 */
        /* <DEDUP_REMOVED lines=18> */
.L_x_6800:
[----:B------:R-:W-:Y:S05]  /*20b0*/  BSYNC B0 ;  /* 0x0000000000007941 */ /* 0x000fea0003800000 */
.L_x_6799:
        /* <DEDUP_REMOVED lines=35> */
.L_x_6802:
[----:B------:R-:W-:Y:S05]  /*22f0*/  BSYNC B0 ;  /* 0x0000000000007941 */ /* 0x000fea0003800000 */
.L_x_6801:
        /* <DEDUP_REMOVED lines=31> */
.L_x_6804:
[----:B------:R-:W-:Y:S05]  /*24f0*/  BSYNC B0 ;  /* 0x0000000000007941 */ /* 0x000fea0003800000 */
.L_x_6803:
        /* <DEDUP_REMOVED lines=29> */
.L_x_6806:
[----:B------:R-:W-:Y:S05]  /*26d0*/  BSYNC B0 ;  /* 0x0000000000007941 */ /* 0x000fea0003800000 */
.L_x_6805:
[----:B------:R-:W-:Y:S04]  /*26e0*/  BSSY B0, `(.L_x_6807) ;  /* 0x0000018000007945 */ /* 0x000fe80003800000 */
[----:B------:R-:W-:Y:S05]  /*26f0*/  @P4 BRA `(.L_x_6808) ;  /* 0x0000000000584947 */ /* 0x000fea0003800000 */
[----:B------:R-:W-:Y:S01]  /*2700*/  ULDC UR5, c[0x0][0x2d0] ;  /* 0x0000b40000057ab9 */ /* 0x000fe20000000800 */
[----:B-1-3--:R-:W-:Y:S02]  /*2710*/  IADD3 R29, P4, R159, R128, RZ ;  /* 0x000000809f1d7210 */ /* 0x00afe40007f9e0ff */
[----:B------:R-:W-:Y:S02]  /*2720*/  ISETP.GE.AND P2, PT, R166, UR5, PT ;  /* 0x00000005a6007c0c */ /* 0x000fe4000bf46270 */
[----:B------:R-:W-:Y:S01]  /*2730*/  ISETP.GE.AND P1, PT, R157, UR5, PT ;  /* 0x000000059d007c0c */ /* 0x000fe2000bf26270 */
[----:B------:R-:W-:-:S10]  /*2740*/  IMAD.X R22, R158, 0x1, R127, P4 ;  /* 0x000000019e167824 */ /* 0x000fd400020e067f */
        /* <DEDUP_REMOVED lines=17> */
.L_x_6808:
[----:B------:R-:W-:Y:S05]  /*2860*/  BSYNC B0 ;  /* 0x0000000000007941 */ /* 0x000fea0003800000 */
.L_x_6807:
[----:B------:R-:W-:Y:S01]  /*2870*/  BSSY B0, `(.L_x_6809) ;  /* 0x0000019000007945 */ /* 0x000fe20003800000 */
[----:B------:R-:W-:-:S03]  /*2880*/  ISETP.GE.AND P1, PT, R27, R12, PT ;  /* 0x0000000c1b00720c */ /* 0x000fc60003f26270 */
[----:B------:R-:W-:Y:S10]  /*2890*/  @P6 BRA `(.L_x_6810) ;  /* 0x0000000000586947 */ /* 0x000ff40003800000 */
        /* <DEDUP_REMOVED lines=22> */
.L_x_6810:
[----:B------:R-:W-:Y:S05]  /*2a00*/  BSYNC B0 ;  /* 0x0000000000007941 */ /* 0x000fea0003800000 */
.L_x_6809:
[----:B------:R-:W-:Y:S01]  /*2a10*/  ISETP.GE.AND P2, PT, R23, R12, PT ;  /* 0x0000000c1700720c */ /* 0x000fe20003f46270 */
[----:B------:R-:W-:Y:S01]  /*2a20*/  BSSY B0, `(.L_x_6811) ;  /* 0x000001c000007945 */ /* 0x000fe20003800000 */
[----:B------:R-:W-:Y:S02]  /*2a30*/  IADD3 R18, P6, R20, R18, RZ ;  /* 0x0000001214127210 */ /* 0x000fe40007fde0ff */
[----:B------:R-:W-:-:S09]  /*2a40*/  SHF.R.S32.HI R27, RZ, 0x4, R14 ;  /* 0x00000004ff1b7819 */ /* 0x000fd2000001140e */
[----:B------:R-:W-:Y:S05]  /*2a50*/  @P2 BRA `(.L_x_6812) ;  /* 0x0000000000602947 */ /* 0x000fea0003800000 */
[----:B------:R-:W-:Y:S01]  /*2a60*/  ULDC UR5, c[0x0][0x2d0] ;  /* 0x0000b40000057ab9 */ /* 0x000fe20000000800 */
[----:B------:R-:W-:Y:S01]  /*2a70*/  IMAD.MOV.U32 R129, RZ, RZ, R127 ;  /* 0x000000ffff817224 */ /* 0x000fe200078e007f */
[----:B------:R-:W-:Y:S01]  /*2a80*/  ISETP.GE.AND P4, PT, R166, UR5, PT ;  /* 0x00000005a6007c0c */ /* 0x000fe2000bf86270 */
[----:B------:R-:W-:Y:S01]  /*2a90*/  IMAD R22, R103, 0x30, RZ ;  /* 0x0000003067167824 */ /* 0x000fe200078e02ff */
[----:B------:R-:W-:Y:S01]  /*2aa0*/  ISETP.GE.AND P2, PT, R157, UR5, PT ;  /* 0x000000059d007c0c */ /* 0x000fe2000bf46270 */
[----:B-1-3--:R-:W-:-:S04]  /*2ab0*/  IMAD.WIDE.U32 R28, R102, 0x30, R128 ;  /* 0x00000030661c7825 */ /* 0x00afc800078e0080 */
        /* <DEDUP_REMOVED lines=18> */
.L_x_6812:
[----:B------:R-:W-:Y:S05]  /*2be0*/  BSYNC B0 ;  /* 0x0000000000007941 */ /* 0x000fea0003800000 */
.L_x_6811:
[----:B------:R-:W0:Y:S01]  /*2bf0*/  LDGDEPBAR ;  /* 0x00000000000079af */ /* 0x000e220000000000 */
[----:B-1-34-:R-:W-:Y:S01]  /*2c00*/  SHF.R.S32.HI R8, RZ, 0x1f, R11 ;  /* 0x0000001fff087819 */ /* 0x01afe2000001140b */
[----:B------:R-:W-:Y:S01]  /*2c10*/  ULDC.64 UR6, c[0x0][0x3d0] ;  /* 0x0000f40000067ab9 */ /* 0x000fe20000000a00 */
[----:B------:R-:W-:Y:S01]  /*2c20*/  IMAD.SHL.U32 R9, R4, 0x40, RZ ;  /* 0x0000004004097824 */ /* 0x000fe200078e00ff */
[----:B------:R-:W1:Y:S01]  /*2c30*/  LDC.64 R124, c[0x0][0x250] ;  /* 0x00009400ff7c7b82 */ /* 0x000e620000000a00 */
[----:B------:R-:W-:Y:S01]  /*2c40*/  IMAD.WIDE.U32 R16, R11, UR6, R16 ;  /* 0x000000060b107c25 */ /* 0x000fe2000f8e0010 */
[-C--:B------:R-:W-:Y:S01]  /*2c50*/  ISETP.GE.AND P4, PT, R20, R12.reuse, PT ;  /* 0x0000000c1400720c */ /* 0x080fe20003f86270 */
[----:B------:R-:W-:Y:S01]  /*2c60*/  ULDC UR5, c[0x0][0x2e8] ;  /* 0x0000ba0000057ab9 */ /* 0x000fe20000000800 */
[----:B------:R-:W-:Y:S01]  /*2c70*/  ISETP.GE.AND P2, PT, R23, R12, PT ;  /* 0x0000000c1700720c */ /* 0x000fe20003f46270 */
[----:B------:R-:W-:Y:S01]  /*2c80*/  IMAD R8, R8, UR6, RZ ;  /* 0x0000000608087c24 */ /* 0x000fe2000f8e02ff */
[----:B--2---:R-:W-:Y:S01]  /*2c90*/  LEA R6, P5, R16, R6, 0x2 ;  /* 0x0000000610067211 */ /* 0x004fe200078a10ff */
[----:B------:R-:W-:Y:S01]  /*2ca0*/  IMAD.SHL.U32 R20, R20, 0x8, RZ ;  /* 0x0000000814147824 */ /* 0x000fe200078e00ff */
[----:B------:R-:W-:Y:S01]  /*2cb0*/  LOP3.LUT R9, R9, 0x1c0, RZ, 0xc0, !PT ;  /* 0x000001c009097812 */ /* 0x000fe200078ec0ff */
[----:B------:R-:W-:Y:S01]  /*2cc0*/  IMAD R8, R11, UR7, R8 ;  /* 0x000000070b087c24 */ /* 0x000fe2000f8e0208 */
[----:B------:R-:W-:Y:S01]  /*2cd0*/  LEA.HI R12, R14, R27, RZ, 0x1 ;  /* 0x0000001b0e0c7211 */ /* 0x000fe200078f08ff */
[----:B------:R-:W-:Y:S01]  /*2ce0*/  IMAD.SHL.U32 R19, R19, 0x40, RZ ;  /* 0x0000004013137824 */ /* 0x000fe200078e00ff */
[----:B------:R-:W-:Y:S01]  /*2cf0*/  LOP3.LUT R20, R9, 0x8, R20, 0xf8, !PT ;  /* 0x0000000809147812 */ /* 0x000fe200078ef814 */
[----:B------:R-:W-:Y:S01]  /*2d00*/  IMAD.IADD R8, R17, 0x1, R8 ;  /* 0x0000000111087824 */ /* 0x000fe200078e0208 */
[----:B------:R-:W-:Y:S01]  /*2d10*/  LOP3.LUT R12, R12, 0xfffffffe, RZ, 0xc0, !PT ;  /* 0xfffffffe0c0c7812 */ /* 0x000fe200078ec0ff */
[----:B------:R-:W-:Y:S01]  /*2d20*/  IMAD.SHL.U32 R86, R10, 0x40, RZ ;  /* 0x000000400a567824 */ /* 0x000fe200078e00ff */
[----:B------:R-:W-:Y:S01]  /*2d30*/  SHF.R.U32.HI R9, RZ, 0x3, R9 ;  /* 0x00000003ff097819 */ /* 0x000fe20000011609 */
[----:B------:R-:W-:Y:S01]  /*2d40*/  IMAD.X R13, R21, 0x1, R13, P6 ;  /* 0x00000001150d7824 */ /* 0x000fe200030e060d */
[----:B------:R-:W-:Y:S01]  /*2d50*/  LEA.HI.X R7, R16, R7, R8, 0x2, P5 ;  /* 0x0000000710077211 */ /* 0x000fe200028f1408 */
[----:B------:R-:W-:Y:S01]  /*2d60*/  IMAD.IADD R12, R27, 0x1, -R12 ;  /* 0x000000011b0c7824 */ /* 0x000fe200078e0a0c */
[----:B------:R-:W-:-:S04]  /*2d70*/  DEPBAR.LE SB0, 0x0 ;  /* 0x000080000000791a */ /* 0x000fc80000000000 */
[----:B------:R2:W5:Y:S01]  /*2d80*/  LDG.E R29, desc[UR10][R6.64] ;  /* 0x0000000a061d7981 */ /* 0x000562000c1e1900 */
[----:B------:R-:W-:Y:S01]  /*2d90*/  LOP3.LUT R9, R20, R9, RZ, 0x3c, !PT ;  /* 0x0000000914097212 */ /* 0x000fe200078e3cff */
[----:B------:R-:W-:Y:S01]  /*2da0*/  IMAD.IADD R25, R25, 0x1, R15 ;  /* 0x0000000119197824 */ /* 0x000fe200078e020f */
[----:B------:R-:W-:Y:S01]  /*2db0*/  LOP3.LUT R19, R19, 0x1c0, RZ, 0xc0, !PT ;  /* 0x000001c013137812 */ /* 0x000fe200078ec0ff */
[----:B------:R-:W-:Y:S01]  /*2dc0*/  BAR.SYNC.DEFER_BLOCKING 0x0 ;  /* 0x0000000000007b1d */ /* 0x000fe20000010000 */
[----:B------:R-:W-:Y:S01]  /*2dd0*/  LEA.HI R92, R92, R91, RZ, 0x5 ;  /* 0x0000005b5c5c7211 */ /* 0x000fe200078f28ff */
[C---:B------:R-:W-:Y:S01]  /*2de0*/  IMAD R154, R12.reuse, 0x200, R9 ;  /* 0x000002000c9a7824 */ /* 0x040fe200078e0209 */
[----:B------:R-:W-:Y:S01]  /*2df0*/  SHF.R.U32.HI R85, RZ, 0x3, R19 ;  /* 0x00000003ff557819 */ /* 0x000fe20000011613 */
[----:B------:R-:W-:Y:S01]  /*2e00*/  IMAD.SHL.U32 R12, R12, 0x8, RZ ;  /* 0x000000080c0c7824 */ /* 0x000fe200078e00ff */
[----:B------:R-:W-:Y:S01]  /*2e10*/  SHF.R.S32.HI R89, RZ, 0x5, R92 ;  /* 0x00000005ff597819 */ /* 0x000fe2000001145c */
[-C--:B-1----:R-:W-:Y:S01]  /*2e20*/  IMAD R9, R13, R124.reuse, RZ ;  /* 0x0000007c0d097224 */ /* 0x082fe200078e02ff */
[----:B------:R-:W-:Y:S01]  /*2e30*/  LOP3.LUT R86, R86, 0xfffffe00, RZ, 0xc0, !PT ;  /* 0xfffffe0056567812 */ /* 0x000fe200078ec0ff */
[----:B------:R-:W-:Y:S01]  /*2e40*/  IMAD.WIDE.U32 R30, R18, R124, R24 ;  /* 0x0000007c121e7225 */ /* 0x000fe200078e0018 */
[----:B------:R-:W-:Y:S01]  /*2e50*/  LOP3.LUT R12, R19, 0x8, R12, 0xf8, !PT ;  /* 0x00000008130c7812 */ /* 0x000fe200078ef80c */
[----:B------:R-:W-:-:S02]  /*2e60*/  ULDC.64 UR6, c[0x0][0x220] ;  /* 0x0000880000067ab9 */ /* 0x000fc40000000a00 */
[----:B------:R-:W-:Y:S01]  /*2e70*/  IMAD R9, R18, R125, R9 ;  /* 0x0000007d12097224 */ /* 0x000fe200078e0209 */
[----:B------:R-:W-:Y:S01]  /*2e80*/  LOP3.LUT R85, R12, R85, RZ, 0x3c, !PT ;  /* 0x000000550c557212 */ /* 0x000fe200078e3cff */
[----:B------:R-:W-:Y:S01]  /*2e90*/  IMAD R8, R89, 0x400, R86 ;  /* 0x0000040059087824 */ /* 0x000fe200078e0256 */
[----:B------:R2:W-:Y:S04]  /*2ea0*/  @P4 STS.128 [R163+0x8000], RZ ;  /* 0x008000ffa3004388 */ /* 0x0005e80000000c00 */
[----:B------:R2:W-:Y:S01]  /*2eb0*/  @P4 STS.128 [R163+0xa000], RZ ;  /* 0x00a000ffa3004388 */ /* 0x0005e20000000c00 */
[----:B------:R-:W-:Y:S01]  /*2ec0*/  IMAD.IADD R155, R85, 0x1, R8 ;  /* 0x00000001559b7824 */ /* 0x000fe200078e0208 */
[----:B------:R-:W-:Y:S01]  /*2ed0*/  LEA R180, P5, R30, UR6, 0x1 ;  /* 0x000000061eb47c11 */ /* 0x000fe2000f8a08ff */
[----:B------:R-:W-:Y:S01]  /*2ee0*/  IMAD.IADD R28, R31, 0x1, R9 ;  /* 0x000000011f1c7824 */ /* 0x000fe200078e0209 */
[----:B------:R-:W1:Y:S01]  /*2ef0*/  MUFU.RCP R88, UR5 ;  /* 0x0000000500587d08 */ /* 0x000e620008001000 */
[----:B------:R-:W-:Y:S01]  /*2f00*/  BSSY B0, `(.L_x_6813) ;  /* 0x0000017000007945 */ /* 0x000fe20003800000 */
[C---:B------:R-:W-:Y:S01]  /*2f10*/  SHF.L.U64.HI R160, R124.reuse, 0x4, R125 ;  /* 0x000000047ca07819 */ /* 0x040fe2000001027d */
[----:B------:R-:W-:Y:S01]  /*2f20*/  IMAD.SHL.U32 R161, R124, 0x10, RZ ;  /* 0x000000107ca17824 */ /* 0x000fe200078e00ff */
[----:B------:R-:W-:-:S02]  /*2f30*/  LEA R154, R154, UR4, 0x1 ;  /* 0x000000049a9a7c11 */ /* 0x000fc4000f8e08ff */
[----:B------:R-:W-:Y:S02]  /*2f40*/  LEA R155, R155, UR4, 0x1 ;  /* 0x000000049b9b7c11 */ /* 0x000fe4000f8e08ff */
[----:B------:R-:W-:Y:S01]  /*2f50*/  LEA.HI.X R183, R30, UR7, R28, 0x1, P5 ;  /* 0x000000071eb77c11 */ /* 0x000fe2000a8f0c1c */
[----:B------:R-:W-:Y:S06]  /*2f60*/  @P4 BRA `(.L_x_6814) ;  /* 0x0000000000404947 */ /* 0x000fec0003800000 */
        /* <DEDUP_REMOVED lines=11> */
[----:B---3--:R-:W-:-:S05]  /*3020*/  MOV R181, R183 ;  /* 0x000000b700b57202 */ /* 0x008fca0000000f00 */
[----:B------:R-:W-:Y:S01]  /*3030*/  @!PT LDS RZ, [RZ] ;  /* 0x00000000fffff984 */ /* 0x000fe20000000800 */
[----:B------:R-:W-:Y:S01]  /*3040*/  @!PT LDS RZ, [RZ] ;  /* 0x00000000fffff984 */ /* 0x000fe20000000800 */
[----:B------:R-:W-:Y:S01]  /*3050*/  @!PT LDS RZ, [RZ] ;  /* 0x00000000fffff984 */ /* 0x000fe20000000800 */
[----:B------:R4:W-:Y:S02]  /*3060*/  LDGSTS.E.BYPASS.LTC128B.128 [R163+0xa000], desc[UR10][R180.64+0x80] ;  /* 0x0a000080b4a37fae */ /* 0x0009e4000b901d4a */
.L_x_6814:
[----:B------:R-:W-:Y:S05]  /*3070*/  BSYNC B0 ;  /* 0x0000000000007941 */ /* 0x000fea0003800000 */
.L_x_6813:
[----:B------:R1:W-:Y:S01]  /*3080*/  @P3 STS.128 [R163+0x8800], RZ ;  /* 0x008800ffa3003388 */ /* 0x0003e20000000c00 */
[----:B------:R-:W-:Y:S03]  /*3090*/  BSSY B0, `(.L_x_6815) ;  /* 0x0000015000007945 */ /* 0x000fe60003800000 */
[----:B------:R1:W-:Y:S01]  /*30a0*/  @P3 STS.128 [R163+0xa800], RZ ;  /* 0x00a800ffa3003388 */ /* 0x0003e20000000c00 */
[----:B------:R-:W-:Y:S05]  /*30b0*/  @P3 BRA `(.L_x_6816) ;  /* 0x0000000000483947 */ /* 0x000fea0003800000 */
[----:B------:R-:W-:Y:S02]  /*30c0*/  ULDC UR5, c[0x0][0x2d0] ;  /* 0x0000b40000057ab9 */ /* 0x000fe40000000800 */
[----:B------:R-:W-:Y:S02]  /*30d0*/  ISETP.GE.AND P4, PT, R166, UR5, PT ;  /* 0x00000005a6007c0c */ /* 0x000fe4000bf86270 */
[----:B------:R-:W-:-:S11]  /*30e0*/  ISETP.GE.AND P3, PT, R157, UR5, PT ;  /* 0x000000059d007c0c */ /* 0x000fd6000bf66270 */
[C---:B--2---:R-:W-:Y:S01]  /*30f0*/  @!P4 LEA R6, P5, R161.reuse, R180, 0x1 ;  /* 0x000000b4a106c211 */ /* 0x044fe200078a08ff */
        /* <DEDUP_REMOVED lines=8> */
[----:B--2---:R-:W-:-:S04]  /*3180*/  LEA R6, P3, R161, R180, 0x1 ;  /* 0x000000b4a1067211 */ /* 0x004fc800078608ff */
[----:B------:R-:W-:-:S05]  /*3190*/  LEA.HI.X R7, R161, R183, R160, 0x1, P3 ;  /* 0x000000b7a1077211 */ /* 0x000fca00018f0ca0 */
[----:B------:R-:W-:Y:S01]  /*31a0*/  @!PT LDS RZ, [RZ] ;  /* 0x00000000fffff984 */ /* 0x000fe20000000800 */
[----:B------:R-:W-:Y:S01]  /*31b0*/  @!PT LDS RZ, [RZ] ;  /* 0x00000000fffff984 */ /* 0x000fe20000000800 */
[----:B------:R-:W-:Y:S01]  /*31c0*/  @!PT LDS RZ, [RZ] ;  /* 0x00000000fffff984 */ /* 0x000fe20000000800 */
[----:B------:R2:W-:Y:S04]  /*31d0*/  LDGSTS.E.BYPASS.LTC128B.128 [R163+0xa800], desc[UR10][R6.64+0x80] ;  /* 0x0a80008006a37fae */ /* 0x0005e8000b901d4a */
.L_x_6816:
[----:B------:R-:W-:Y:S05]  /*31e0*/  BSYNC B0 ;  /* 0x0000000000007941 */ /* 0x000fea0003800000 */
.L_x_6815:
[----:B------:R1:W-:Y:S01]  /*31f0*/  @P1 STS.128 [R163+0x9000], RZ ;  /* 0x009000ffa3001388 */ /* 0x0003e20000000c00 */
[----:B------:R-:W-:Y:S03]  /*3200*/  BSSY B0, `(.L_x_6817) ;  /* 0x0000017000007945 */ /* 0x000fe60003800000 */
[----:B------:R1:W-:Y:S01]  /*3210*/  @P1 STS.128 [R163+0xb000], RZ ;  /* 0x00b000ffa3001388 */ /* 0x0003e20000000c00 */
[----:B------:R-:W-:Y:S05]  /*3220*/  @P1 BRA `(.L_x_6818) ;  /* 0x0000000000501947 */ /* 0x000fea0003800000 */
[----:B------:R-:W-:Y:S01]  /*3230*/  ULDC UR5, c[0x0][0x2d0] ;  /* 0x0000b40000057ab9 */ /* 0x000fe20000000800 */
[----:B--2---:R-:W-:Y:S01]  /*3240*/  IMAD.SHL.U32 R7, R124, 0x20, RZ ;  /* 0x000000207c077824 */ /* 0x004fe200078e00ff */
        /* <DEDUP_REMOVED lines=18> */
.L_x_6818:
[----:B------:R-:W-:Y:S05]  /*3370*/  BSYNC B0 ;  /* 0x0000000000007941 */ /* 0x000fea0003800000 */
.L_x_6817:
[----:B------:R1:W-:Y:S01]  /*3380*/  @P2 STS.128 [R163+0x9800], RZ ;  /* 0x009800ffa3002388 */ /* 0x0003e20000000c00 */
[----:B------:R-:W-:Y:S03]  /*3390*/  BSSY B0, `(.L_x_6819) ;  /* 0x0000019000007945 */ /* 0x000fe60003800000 */
[----:B------:R1:W-:Y:S01]  /*33a0*/  @P2 STS.128 [R163+0xb800], RZ ;  /* 0x00b800ffa3002388 */ /* 0x0003e20000000c00 */
[----:B------:R-:W-:Y:S05]  /*33b0*/  @P2 BRA `(.L_x_6820) ;  /* 0x0000000000582947 */ /* 0x000fea0003800000 */
[----:B------:R-:W-:Y:S02]  /*33c0*/  ULDC UR5, c[0x0][0x2d0] ;  /* 0x0000b40000057ab9 */ /* 0x000fe40000000800 */
[----:B------:R-:W-:Y:S02]  /*33d0*/  ISETP.GE.AND P2, PT, R166, UR5, PT ;  /* 0x00000005a6007c0c */ /* 0x000fe4000bf46270 */
[----:B------:R-:W-:-:S11]  /*33e0*/  ISETP.GE.AND P1, PT, R157, UR5, PT ;  /* 0x000000059d007c0c */ /* 0x000fd6000bf26270 */
[----:B---34-:R-:W-:Y:S01]  /*33f0*/  @!P2 MOV R181, R183 ;  /* 0x000000b700b5a202 */ /* 0x018fe20000000f00 */
[----:B--2---:R-:W-:Y:S01]  /*3400*/  @!P2 IMAD R6, R125, 0x60, RZ ;  /* 0x000000607d06a824 */ /* 0x004fe200078e02ff */
        /* <DEDUP_REMOVED lines=11> */
[----:B--2---:R-:W-:-:S05]  /*34c0*/  IMAD.WIDE.U32 R8, R124, 0x60, R180 ;  /* 0x000000607c087825 */ /* 0x004fca00078e00b4 */
[----:B------:R-:W-:-:S05]  /*34d0*/  IADD3 R9, R9, R6, RZ ;  /* 0x0000000609097210 */ /* 0x000fca0007ffe0ff */
[----:B------:R-:W-:Y:S01]  /*34e0*/  @!PT LDS RZ, [RZ] ;  /* 0x00000000fffff984 */ /* 0x000fe20000000800 */
[----:B------:R-:W-:Y:S01]  /*34f0*/  @!PT LDS RZ, [RZ] ;  /* 0x00000000fffff984 */ /* 0x000fe20000000800 */
[----:B------:R-:W-:Y:S01]  /*3500*/  @!PT LDS RZ, [RZ] ;  /* 0x00000000fffff984 */ /* 0x000fe20000000800 */
[----:B------:R2:W-:Y:S02]  /*3510*/  LDGSTS.E.BYPASS.LTC128B.128 [R163+0xb800], desc[UR10][R8.64+0x80] ;  /* 0x0b80008008a37fae */ /* 0x0005e4000b901d4a */
.L_x_6820:
[----:B------:R-:W-:Y:S05]  /*3520*/  BSYNC B0 ;  /* 0x0000000000007941 */ /* 0x000fea0003800000 */
.L_x_6819:
[----:B------:R-:W-:Y:S01]  /*3530*/  LDSM.16.M88.4 R44, [R155] ;  /* 0x000000009b2c783b */ /* 0x000fe20000000200 */
[----:B------:R-:W-:Y:S01]  /*3540*/  LOP3.LUT P1, RZ, R4, 0x2, RZ, 0xc0, !PT ;  /* 0x0000000204ff7812 */ /* 0x000fe2000782c0ff */
[--C-:B------:R-:W-:Y:S01]  /*3550*/  IMAD R153, R2, 0x2, R155.reuse ;  /* 0x0000000202997824 */ /* 0x100fe200078e029b */
[----:B------:R-:W-:Y:S01]  /*3560*/  LOP3.LUT R92, R92, 0xffffffe0, RZ, 0xc0, !PT ;  /* 0xffffffe05c5c7812 */ /* 0x000fe200078ec0ff */
[----:B------:R-:W3:Y:S01]  /*3570*/  LDSM.16.M88.4 R16, [R154+0x4000] ;  /* 0x004000009a10783b */ /* 0x000ee20000000200 */
[----:B------:R-:W-:Y:S01]  /*3580*/  SEL R5, R5, 0xfffffff0, !P1 ;  /* 0xfffffff005057807 */ /* 0x000fe20004800000 */
[----:B------:R-:W-:Y:S01]  /*3590*/  IMAD R151, R0, 0x2, R155 ;  /* 0x0000000200977824 */ /* 0x000fe200078e029b */
[----:B------:R-:W-:Y:S01]  /*35a0*/  LOP3.LUT P1, RZ, R4, 0x4, RZ, 0xc0, !PT ;  /* 0x0000000404ff7812 */ /* 0x000fe2000782c0ff */
[----:B------:R-:W4:Y:S01]  /*35b0*/  LDSM.16.M88.4 R76, [R154+0x5000] ;  /* 0x005000009a4c783b */ /* 0x000f220000000200 */
[----:B------:R-:W-:Y:S02]  /*35c0*/  VIADD R4, R154, 0x4000 ;  /* 0x000040009a047836 */ /* 0x000fe40000000000 */
[----:B------:R-:W-:Y:S01]  /*35d0*/  IMAD R94, R5, 0x2, R154 ;  /* 0x00000002055e7824 */ /* 0x000fe200078e029a */
[----:B--2---:R-:W2:Y:S01]  /*35e0*/  LDSM.16.M88.4 R8, [R154+0x4800] ;  /* 0x004800009a08783b */ /* 0x004ea20000000200 */
[----:B------:R-:W-:Y:S01]  /*35f0*/  SEL R3, R3, 0xffffffe0, !P1 ;  /* 0xffffffe003037807 */ /* 0x000fe20004800000 */
[----:B------:R-:W-:-:S02]  /*3600*/  IMAD R152, R5, 0x2, R4 ;  /* 0x0000000205987824 */ /* 0x000fc400078e0204 */
[----:B------:R-:W1:Y:S01]  /*3610*/  LDSM.16.M88.4 R32, [R154+0x5800] ;  /* 0x005800009a20783b */ /* 0x000e620000000200 */
[----:B------:R-:W-:Y:S02]  /*3620*/  IMAD R150, R0, 0x2, R153 ;  /* 0x0000000200967824 */ /* 0x000fe400078e0299 */
[C---:B------:R-:W-:Y:S01]  /*3630*/  IMAD R147, R3.reuse, 0x2, R154 ;  /* 0x0000000203937824 */ /* 0x040fe200078e029a */
[----:B------:R-:W-:Y:S01]  /*3640*/  LDSM.16.M88.4 R56, [R153] ;  /* 0x000000009938783b */ /* 0x000fe20000000200 */
[----:B------:R-:W-:Y:S02]  /*3650*/  IMAD R149, R3, 0x2, R152 ;  /* 0x0000000203957824 */ /* 0x000fe400078e0298 */
[C---:B------:R-:W-:Y:S01]  /*3660*/  IMAD.IADD R92, R91.reuse, 0x1, -R92 ;  /* 0x000000015b5c7824 */ /* 0x040fe200078e0a5c */
[----:B------:R-:W1:Y:S01]  /*3670*/  LDSM.16.M88.4 R24, [R94+0x4000] ;  /* 0x004000005e18783b */ /* 0x000e620000000200 */
[----:B------:R-:W-:-:S03]  /*3680*/  IMAD.SHL.U32 R173, R91, 0x2, RZ ;  /* 0x000000025bad7824 */ /* 0x000fc600078e00ff */
[----:B------:R-:W1:Y:S01]  /*3690*/  LDSM.16.M88.4 R64, [R94+0x5000] ;  /* 0x005000005e40783b */ /* 0x000e620000000200 */
[----:B------:R-:W-:Y:S02]  /*36a0*/  SHF.R.S32.HI R171, RZ, 0x1f, R92 ;  /* 0x0000001fffab7819 */ /* 0x000fe4000001145c */
[----:B------:R-:W-:Y:S01]  /*36b0*/  LOP3.LUT R173, R173, 0x6, RZ, 0xc0, !PT ;  /* 0x00000006adad7812 */ /* 0x000fe200078ec0ff */
[----:B------:R-:W1:Y:S01]  /*36c0*/  LDSM.16.M88.4 R68, [R94+0x4800] ;  /* 0x004800005e44783b */ /* 0x000e620000000200 */
[----:B------:R-:W-:-:S03]  /*36d0*/  LEA.HI R171, R171, R92, RZ, 0x2 ;  /* 0x0000005cabab7211 */ /* 0x000fc600078f10ff */
[----:B------:R-:W1:Y:S01]  /*36e0*/  LDSM.16.M88.4 R52, [R94+0x5800] ;  /* 0x005800005e34783b */ /* 0x000e620000000200 */
[----:B------:R-:W-:-:S03]  /*36f0*/  SHF.R.S32.HI R171, RZ, 0x2, R171 ;  /* 0x00000002ffab7819 */ /* 0x000fc600000114ab */
[----:B------:R-:W-:Y:S01]  /*3700*/  LDSM.16.M88.4 R40, [R151] ;  /* 0x000000009728783b */ /* 0x000fe20000000200 */
[C---:B---3--:R-:W-:Y:S03]  /*3710*/  HMMA.16816.F32.BF16 R20, R44.reuse, R16, RZ ;  /* 0x000000102c14723c */ /* 0x048fe600000418ff */
[----:B------:R-:W3:Y:S04]  /*3720*/  LDSM.16.M88.4 R36, [R147+0x4000] ;  /* 0x004000009324783b */ /* 0x000ee80000000200 */
[----:B------:R-:W-:Y:S01]  /*3730*/  LDSM.16.M88.4 R72, [R150] ;  /* 0x000000009648783b */ /* 0x000fe20000000200 */
[C---:B------:R-:W-:Y:S03]  /*3740*/  HMMA.16816.F32.BF16 R16, R44.reuse, R18, RZ ;  /* 0x000000122c10723c */ /* 0x040fe600000418ff */
[----:B------:R-:W0:Y:S03]  /*3750*/  LDGDEPBAR ;  /* 0x00000000000079af */ /* 0x000e260000000000 */
[C---:B----4-:R-:W-:Y:S06]  /*3760*/  HMMA.16816.F32.BF16 R60, R44.reuse, R76, RZ ;  /* 0x0000004c2c3c723c */ /* 0x050fec00000418ff */
[C---:B--2---:R-:W-:Y:S06]  /*3770*/  HMMA.16816.F32.BF16 R12, R44.reuse, R8, RZ ;  /* 0x000000082c0c723c */ /* 0x044fec00000418ff */
[C---:B------:R-:W-:Y:S06]  /*3780*/  HMMA.16816.F32.BF16 R8, R44.reuse, R10, RZ ;  /* 0x0000000a2c08723c */ /* 0x040fec00000418ff */
[C---:B------:R-:W-:Y:S06]  /*3790*/  HMMA.16816.F32.BF16 R76, R44.reuse, R78, RZ ;  /* 0x0000004e2c4c723c */ /* 0x040fec00000418ff */
[C---:B-1----:R-:W-:Y:S06]  /*37a0*/  HMMA.16816.F32.BF16 R48, R44.reuse, R32, RZ ;  /* 0x000000202c30723c */ /* 0x042fec00000418ff */
[----:B------:R-:W-:Y:S01]  /*37b0*/  HMMA.16816.F32.BF16 R44, R44, R34, RZ ;  /* 0x000000222c2c723c */ /* 0x000fe200000418ff */
[----:B------:R-:W1:Y:S05]  /*37c0*/  LDSM.16.M88.4 R32, [R147+0x4800] ;  /* 0x004800009320783b */ /* 0x000e6a0000000200 */
[C---:B------:R-:W-:Y:S06]  /*37d0*/  HMMA.16816.F32.BF16 R20, R56.reuse, R24, R20 ;  /* 0x000000183814723c */ /* 0x040fec0000041814 */
[C---:B------:R-:W-:Y:S01]  /*37e0*/  HMMA.16816.F32.BF16 R16, R56.reuse, R26, R16 ;  /* 0x0000001a3810723c */ /* 0x040fe20000041810 */
[----:B------:R-:W2:Y:S05]  /*37f0*/  LDSM.16.M88.4 R24, [R147+0x5000] ;  /* 0x005000009318783b */ /* 0x000eaa0000000200 */
[C---:B------:R-:W-:Y:S01]  /*3800*/  HMMA.16816.F32.BF16 R4, R56.reuse, R64, R60 ;  /* 0x000000403804723c */ /* 0x040fe2000004183c */
[----:B------:R-:W4:Y:S05]  /*3810*/  LDSM.16.M88.4 R60, [R147+0x5800] ;  /* 0x00580000933c783b */ /* 0x000f2a0000000200 */
[C---:B------:R-:W-:Y:S06]  /*3820*/  HMMA.16816.F32.BF16 R12, R56.reuse, R68, R12 ;  /* 0x00000044380c723c */ /* 0x040fec000004180c */
[C---:B------:R-:W-:Y:S01]  /*3830*/  HMMA.16816.F32.BF16 R8, R56.reuse, R70, R8 ;  /* 0x000000463808723c */ /* 0x040fe20000041808 */
[----:B------:R-:W4:Y:S05]  /*3840*/  LDSM.16.M88.4 R68, [R149] ;  /* 0x000000009544783b */ /* 0x000f2a0000000200 */
[C---:B------:R-:W-:Y:S01]  /*3850*/  HMMA.16816.F32.BF16 R76, R56.reuse, R66, R76 ;  /* 0x00000042384c723c */ /* 0x040fe2000004184c */
[----:B------:R-:W-:Y:S05]  /*3860*/  LDSM.16.M88.4 R64, [R149+0x800] ;  /* 0x000800009540783b */ /* 0x000fea0000000200 */
[C---:B------:R-:W-:Y:S01]  /*3870*/  HMMA.16816.F32.BF16 R80, R56.reuse, R52, R48 ;  /* 0x000000343850723c */ /* 0x040fe20000041830 */
[----:B------:R-:W4:Y:S05]  /*3880*/  LDSM.16.M88.4 R48, [R149+0x1000] ;  /* 0x001000009530783b */ /* 0x000f2a0000000200 */
[----:B------:R-:W-:Y:S01]  /*3890*/  HMMA.16816.F32.BF16 R44, R56, R54, R44 ;  /* 0x00000036382c723c */ /* 0x000fe2000004182c */
[----:B------:R-:W-:Y:S04]  /*38a0*/  LDSM.16.M88.4 R52, [R154+0x7000] ;  /* 0x007000009a34783b */ /* 0x000fe80000000200 */
[----:B------:R-:W-:Y:S01]  /*38b0*/  LDSM.16.M88.4 R56, [R154+0x7800] ;  /* 0x007800009a38783b */ /* 0x000fe20000000200 */
        /* <DEDUP_REMOVED lines=12> */
[----:B------:R-:W-:Y:S01]  /*3980*/  LDSM.16.M88.4 R60, [R153+0x2000] ;  /* 0x00200000993c783b */ /* 0x000fe20000000200 */
        /* <DEDUP_REMOVED lines=15> */
[C---:B---3--:R-:W-:Y:S01]  /*3a80*/  HMMA.16816.F32.BF16 R72, R36.reuse, R40, R12 ;  /* 0x000000282448723c */ /* 0x048fe2000004180c */
[----:B------:R-:W3:Y:S05]  /*3a90*/  LDSM.16.M88.4 R12, [R147+0x6000] ;  /* 0x00600000930c783b */ /* 0x000eea0000000200 */
        /* <DEDUP_REMOVED lines=8> */
[----:B------:R-:W-:Y:S01]  /*3b20*/  LDSM.16.M88.4 R56, [R147+0x7800] ;  /* 0x007800009338783b */ /* 0x000fe20000000200 */
[C---:B----4-:R-:W-:Y:S06]  /*3b30*/  HMMA.16816.F32.BF16 R20, R60.reuse, R48, R20 ;  /* 0x000000303c14723c */ /* 0x050fec0000041814 */
[C---:B------:R-:W-:Y:S01]  /*3b40*/  HMMA.16816.F32.BF16 R48, R60.reuse, R50, R16 ;  /* 0x000000323c30723c */ /* 0x040fe20000041810 */
[----:B------:R-:W-:Y:S05]  /*3b50*/  LDSM.16.M88.4 R16, [R150+0x2000] ;  /* 0x002000009610783b */ /* 0x000fea0000000200 */
[C---:B------:R-:W-:Y:S06]  /*3b60*/  HMMA.16816.F32.BF16 R72, R60.reuse, R64, R72 ;  /* 0x000000403c48723c */ /* 0x040fec0000041848 */
[C---:B------:R-:W-:Y:S06]  /*3b70*/  HMMA.16816.F32.BF16 R8, R60.reuse, R66, R8 ;  /* 0x000000423c08723c */ /* 0x040fec0000041808 */
[C---:B-1----:R-:W-:Y:S06]  /*3b80*/  HMMA.16816.F32.BF16 R4, R60.reuse, R32, R4 ;  /* 0x000000203c04723c */ /* 0x042fec0000041804 */
[C---:B--2---:R-:W-:Y:S06]  /*3b90*/  HMMA.16816.F32.BF16 R80, R60.reuse, R24, R80 ;  /* 0x000000183c50723c */ /* 0x044fec0000041850 */
[----:B------:R-:W-:Y:S01]  /*3ba0*/  HMMA.16816.F32.BF16 R44, R60, R26, R44 ;  /* 0x0000001a3c2c723c */ /* 0x000fe2000004182c */
[----:B------:R-:W1:Y:S05]  /*3bb0*/  LDSM.16.M88.4 R24, [R149+0x2800] ;  /* 0x002800009518783b */ /* 0x000e6a0000000200 */
[C---:B---3--:R-:W-:Y:S06]  /*3bc0*/  HMMA.16816.F32.BF16 R20, R68.reuse, R12, R20 ;  /* 0x0000000c4414723c */ /* 0x048fec0000041814 */
[C---:B------:R-:W-:Y:S01]  /*3bd0*/  HMMA.16816.F32.BF16 R48, R68.reuse, R14, R48 ;  /* 0x0000000e4430723c */ /* 0x040fe20000041830 */
[----:B------:R-:W2:Y:S05]  /*3be0*/  LDSM.16.M88.4 R12, [R149+0x3000] ;  /* 0x00300000950c783b */ /* 0x000eaa0000000200 */
[----:B------:R-:W-:Y:S06]  /*3bf0*/  HMMA.16816.F32.BF16 R72, R68, R36, R72 ;  /* 0x000000244448723c */ /* 0x000fec0000041848 */
[----:B------:R-:W-:Y:S01]  /*3c00*/  HMMA.16816.F32.BF16 R76, R60, R34, R76 ;  /* 0x000000223c4c723c */ /* 0x000fe2000004184c */
[----:B------:R-:W3:Y:S01]  /*3c10*/  LDSM.16.M88.4 R32, [R149+0x3800] ;  /* 0x003800009520783b */ /* 0x000ee20000000200 */
[----:B------:R-:W-:Y:S01]  /*3c20*/  IMAD R36, R89, 0x10, R93 ;  /* 0x0000001059247824 */ /* 0x000fe200078e025d */
[----:B------:R-:W-:-:S04]  /*3c30*/  DEPBAR.LE SB0, 0x0 ;  /* 0x000080000000791a */ /* 0x000fc80000000000 */
[----:B------:R-:W-:Y:S01]  /*3c40*/  HMMA.16816.F32.BF16 R8, R68, R38, R8 ;  /* 0x000000264408723c */ /* 0x000fe20000041808 */
[----:B------:R-:W-:-:S05]  /*3c50*/  IADD3 R36, R36, 0x1, R171 ;  /* 0x0000000124247810 */ /* 0x000fca0007ffe0ab */
[----:B------:R-:W-:Y:S06]  /*3c60*/  HMMA.16816.F32.BF16 R4, R68, R40, R4 ;  /* 0x000000284404723c */ /* 0x000fec0000041804 */
[----:B-1----:R-:W-:Y:S06]  /*3c70*/  HMMA.16816.F32.BF16 R72, R16, R24, R72 ;  /* 0x000000181048723c */ /* 0x002fec0000041848 */
[----:B------:R-:W-:Y:S01]  /*3c80*/  HMMA.16816.F32.BF16 R76, R68, R42, R76 ;  /* 0x0000002a444c723c */ /* 0x000fe2000004184c */
[----:B------:R-:W-:-:S04]  /*3c90*/  SHF.R.S32.HI R24, RZ, 0x1f, R89 ;  /* 0x0000001fff187819 */ /* 0x000fc80000011459 */
[----:B------:R-:W-:Y:S01]  /*3ca0*/  LEA.HI R3, R24, R89, RZ, 0x2 ;  /* 0x0000005918037211 */ /* 0x000fe200078f10ff */
[C---:B------:R-:W-:Y:S03]  /*3cb0*/  HMMA.16816.F32.BF16 R80, R68.reuse, R56, R80 ;  /* 0x000000384450723c */ /* 0x040fe60000041850 */
[----:B------:R-:W-:Y:S01]  /*3cc0*/  LOP3.LUT R170, R3, 0xfffffffc, RZ, 0xc0, !PT ;  /* 0xfffffffc03aa7812 */ /* 0x000fe200078ec0ff */
[----:B-----5:R-:W-:Y:S02]  /*3cd0*/  FMUL.FTZ R3, R29, R88 ;  /* 0x000000581d037220 */ /* 0x020fe40000410000 */
[----:B------:R-:W-:Y:S02]  /*3ce0*/  HMMA.16816.F32.BF16 R44, R68, R58, R44 ;  /* 0x0000003a442c723c */ /* 0x000fe4000004182c */
[----:B------:R-:W-:-:S04]  /*3cf0*/  IMAD.IADD R170, R89, 0x1, -R170 ;  /* 0x0000000159aa7824 */ /* 0x000fc800078e0aaa */
[C---:B------:R-:W-:Y:S06]  /*3d00*/  HMMA.16816.F32.BF16 R48, R16.reuse, R54, R48 ;  /* 0x000000361030723c */ /* 0x040fec0000041830 */
[C---:B------:R-:W-:Y:S06]  /*3d10*/  HMMA.16816.F32.BF16 R20, R16.reuse, R52, R20 ;  /* 0x000000341014723c */ /* 0x040fec0000041814 */
[C---:B------:R-:W-:Y:S06]  /*3d20*/  HMMA.16816.F32.BF16 R8, R16.reuse, R26, R8 ;  /* 0x0000001a1008723c */ /* 0x040fec0000041808 */
[C---:B--2---:R-:W-:Y:S06]  /*3d30*/  HMMA.16816.F32.BF16 R24, R16.reuse, R12, R4 ;  /* 0x0000000c1018723c */ /* 0x044fec0000041804 */
[----:B------:R-:W-:Y:S01]  /*3d40*/  HMMA.16816.F32.BF16 R76, R16, R14, R76 ;  /* 0x0000000e104c723c */ /* 0x000fe2000004184c */
[----:B------:R-:W-:Y:S01]  /*3d50*/  IADD3 R5, R87, R36, -R164 ;  /* 0x0000002457057210 */ /* 0x000fe20007ffe8a4 */
[----:B------:R-:W-:Y:S01]  /*3d60*/  IMAD.IADD R12, R84, 0x1, R173 ;  /* 0x00000001540c7824 */ /* 0x000fe200078e02ad */
[----:B------:R-:W-:-:S03]  /*3d70*/  LOP3.LUT R4, R85, R86, RZ, 0xfc, !PT ;  /* 0x0000005655047212 */ /* 0x000fc600078efcff */
[----:B------:R-:W-:Y:S01]  /*3d80*/  IMAD.IADD R90, R5, 0x1, R90 ;  /* 0x00000001055a7824 */ /* 0x000fe200078e025a */
[C---:B---3--:R-:W-:Y:S01]  /*3d90*/  HMMA.16816.F32.BF16 R80, R16.reuse, R32, R80 ;  /* 0x000000201050723c */ /* 0x048fe20000041850 */
[C---:B------:R-:W-:Y:S02]  /*3da0*/  VIADD R5, R12.reuse, 0x1 ;  /* 0x000000010c057836 */ /* 0x040fe40000000000 */
[----:B------:R-:W-:Y:S01]  /*3db0*/  VIADD R7, R12, 0x8 ;  /* 0x000000080c077836 */ /* 0x000fe20000000000 */
[----:B------:R-:W-:Y:S01]  /*3dc0*/  VIMNMX R130, R90, R87, PT ;  /* 0x000000575a827248 */ /* 0x000fe20003fe0100 */
[----:B------:R-:W-:Y:S01]  /*3dd0*/  VIADD R38, R12, 0x9 ;  /* 0x000000090c267836 */ /* 0x000fe20000000000 */
[----:B------:R-:W-:Y:S01]  /*3de0*/  VIADDMNMX R129, R90, 0x8, R87, PT ;  /* 0x000000085a817846 */ /* 0x000fe20003800157 */
[----:B------:R-:W-:Y:S01]  /*3df0*/  HMMA.16816.F32.BF16 R44, R16, R34, R44 ;  /* 0x00000022102c723c */ /* 0x000fe2000004182c */
[C---:B------:R-:W-:Y:S01]  /*3e00*/  ISETP.GE.AND P5, PT, R5.reuse, R130, PT ;  /* 0x000000820500720c */ /* 0x040fe20003fa6270 */
[----:B------:R-:W-:Y:S01]  /*3e10*/  VIADD R13, R12, 0x20 ;  /* 0x000000200c0d7836 */ /* 0x000fe20000000000 */
[----:B------:R-:W-:Y:S01]  /*3e20*/  BAR.SYNC.DEFER_BLOCKING 0x0 ;  /* 0x0000000000007b1d */ /* 0x000fe20000010000 */
[----:B------:R-:W-:-:S02]  /*3e30*/  ISETP.GE.AND P1, PT, R5, R129, PT ;  /* 0x000000810500720c */ /* 0x000fc40003f26270 */
[----:B------:R-:W-:Y:S01]  /*3e40*/  I2FP.F32.S32 R6, R5 ;  /* 0x0000000500067245 */ /* 0x000fe20000201400 */
[C---:B------:R-:W-:Y:S01]  /*3e50*/  VIADD R18, R12.reuse, 0x11 ;  /* 0x000000110c127836 */ /* 0x040fe20000000000 */
[----:B------:R-:W-:Y:S02]  /*3e60*/  I2FP.F32.S32 R5, R7 ;  /* 0x0000000700057245 */ /* 0x000fe40000201400 */
[----:B------:R-:W-:Y:S01]  /*3e70*/  ISETP.GE.AND P4, PT, R7, R130, PT ;  /* 0x000000820700720c */ /* 0x000fe20003f86270 */
[-C--:B------:R-:W-:Y:S01]  /*3e80*/  FFMA.FTZ R21, R3, R6.reuse, R21 ;  /* 0x0000000603157223 */ /* 0x080fe20000010015 */
[----:B------:R-:W-:Y:S01]  /*3e90*/  ISETP.GE.AND P2, PT, R7, R129, PT ;  /* 0x000000810700720c */ /* 0x000fe20003f46270 */
[CC--:B------:R-:W-:Y:S01]  /*3ea0*/  FFMA.FTZ R19, R3.reuse, R5.reuse, R48 ;  /* 0x0000000503137223 */ /* 0x0c0fe20000010030 */
[C---:B------:R-:W-:Y:S01]  /*3eb0*/  FFMA.FTZ R36, R3.reuse, R5, R50 ;  /* 0x0000000503247223 */ /* 0x040fe20000010032 */
[----:B------:R-:W-:Y:S01]  /*3ec0*/  FFMA.FTZ R23, R3, R6, R23 ;  /* 0x0000000603177223 */ /* 0x000fe20000010017 */
[----:B------:R-:W-:Y:S01]  /*3ed0*/  VIADD R5, R12, 0x10 ;  /* 0x000000100c057836 */ /* 0x000fe20000000000 */
[----:B------:R-:W-:Y:S01]  /*3ee0*/  ISETP.GE.AND P6, PT, R38, R130, PT ;  /* 0x000000822600720c */ /* 0x000fe20003fc6270 */
[----:B------:R-:W-:Y:S01]  /*3ef0*/  VIADD R6, R12, 0x19 ;  /* 0x000000190c067836 */ /* 0x000fe20000000000 */
[----:B------:R-:W-:-:S02]  /*3f00*/  FSEL R19, R19, -INF , !P4 ;  /* 0xff80000013137808 */ /* 0x000fc40006000000 */
[----:B------:R-:W-:Y:S02]  /*3f10*/  FSEL R36, R36, -INF , !P2 ;  /* 0xff80000024247808 */ /* 0x000fe40005000000 */
[-C--:B------:R-:W-:Y:S02]  /*3f20*/  ISETP.GE.AND P3, PT, R38, R129.reuse, PT ;  /* 0x000000812600720c */ /* 0x080fe40003f66270 */
[----:B------:R-:W-:Y:S02]  /*3f30*/  FSEL R21, R21, -INF , !P5 ;  /* 0xff80000015157808 */ /* 0x000fe40006800000 */
[----:B------:R-:W-:Y:S02]  /*3f40*/  FSEL R40, R23, -INF , !P1 ;  /* 0xff80000017287808 */ /* 0x000fe40004800000 */
[C---:B------:R-:W-:Y:S02]  /*3f50*/  ISETP.GE.AND P4, PT, R18.reuse, R130, PT ;  /* 0x000000821200720c */ /* 0x040fe40003f86270 */
[----:B------:R-:W-:-:S02]  /*3f60*/  ISETP.GE.AND P2, PT, R18, R129, PT ;  /* 0x000000811200720c */ /* 0x000fc40003f46270 */
[----:B------:R-:W-:Y:S02]  /*3f70*/  I2FP.F32.S32 R38, R38 ;  /* 0x0000002600267245 */ /* 0x000fe40000201400 */
[C---:B------:R-:W-:Y:S02]  /*3f80*/  ISETP.GE.AND P5, PT, R5.reuse, R130, PT ;  /* 0x000000820500720c */ /* 0x040fe40003fa6270 */
[----:B------:R-:W-:Y:S01]  /*3f90*/  ISETP.GE.AND P1, PT, R5, R129, PT ;  /* 0x000000810500720c */ /* 0x000fe20003f26270 */
[C---:B------:R-:W-:Y:S01]  /*3fa0*/  FFMA.FTZ R33, R3.reuse, R38, R49 ;  /* 0x0000002603217223 */ /* 0x040fe20000010031 */
[----:B------:R-:W-:Y:S01]  /*3fb0*/  I2FP.F32.S32 R18, R18 ;  /* 0x0000001200127245 */ /* 0x000fe20000201400 */
[----:B------:R-:W-:Y:S01]  /*3fc0*/  FFMA.FTZ R38, R3, R38, R51 ;  /* 0x0000002603267223 */ /* 0x000fe20000010033 */
[----:B------:R-:W-:Y:S02]  /*3fd0*/  I2FP.F32.S32 R5, R5 ;  /* 0x0000000500057245 */ /* 0x000fe40000201400 */
[----:B------:R-:W-:Y:S01]  /*3fe0*/  FSEL R33, R33, -INF , !P6 ;  /* 0xff80000021217808 */ /* 0x000fe20007000000 */
[CC--:B------:R-:W-:Y:S01]  /*3ff0*/  FFMA.FTZ R23, R3.reuse, R18.reuse, R73 ;  /* 0x0000001203177223 */ /* 0x0c0fe20000010049 */
[C---:B------:R-:W-:Y:S01]  /*4000*/  FFMA.FTZ R18, R3.reuse, R18, R75 ;  /* 0x0000001203127223 */ /* 0x040fe2000001004b */
[CC--:B------:R-:W-:Y:S01]  /*4010*/  FFMA.FTZ R29, R3.reuse, R5.reuse, R72 ;  /* 0x00000005031d7223 */ /* 0x0c0fe20000010048 */
[----:B------:R-:W-:Y:S01]  /*4020*/  FFMA.FTZ R32, R3, R5, R74 ;  /* 0x0000000503207223 */ /* 0x000fe2000001004a */
[----:B------:R-:W-:Y:S01]  /*4030*/  VIADD R5, R12, 0x18 ;  /* 0x000000180c057836 */ /* 0x000fe20000000000 */
[----:B------:R-:W-:-:S02]  /*4040*/  FSEL R38, R38, -INF , !P3 ;  /* 0xff80000026267808 */ /* 0x000fc40005800000 */
        /* <DEDUP_REMOVED lines=8> */
[----:B------:R-:W-:Y:S02]  /*40d0*/  I2FP.F32.S32 R5, R5 ;  /* 0x0000000500057245 */ /* 0x000fe40000201400 */
[C---:B------:R-:W-:Y:S02]  /*40e0*/  ISETP.GE.AND P5, PT, R6.reuse, R130, PT ;  /* 0x000000820600720c */ /* 0x040fe40003fa6270 */
[----:B------:R-:W-:Y:S01]  /*40f0*/  ISETP.GE.AND P1, PT, R6, R129, PT ;  /* 0x000000810600720c */ /* 0x000fe20003f26270 */
[C---:B------:R-:W-:Y:S01]  /*4100*/  FFMA.FTZ R7, R3.reuse, R5, R8 ;  /* 0x0000000503077223 */ /* 0x040fe20000010008 */
[----:B------:R-:W-:Y:S01]  /*4110*/  I2FP.F32.S32 R13, R13 ;  /* 0x0000000d000d7245 */ /* 0x000fe20000201400 */
[----:B------:R-:W-:Y:S01]  /*4120*/  FFMA.FTZ R10, R3, R5, R10 ;  /* 0x00000005030a7223 */ /* 0x000fe2000001000a */
[----:B------:R-:W-:Y:S01]  /*4130*/  I2FP.F32.S32 R6, R6 ;  /* 0x0000000600067245 */ /* 0x000fe20000201400 */
[C---:B------:R-:W-:Y:S01]  /*4140*/  VIADD R8, R12.reuse, 0x29 ;  /* 0x000000290c087836 */ /* 0x040fe20000000000 */
        /* <DEDUP_REMOVED lines=9> */
[C---:B------:R-:W-:Y:S02]  /*41e0*/  ISETP.GE.AND P4, PT, R8.reuse, R130, PT ;  /* 0x000000820800720c */ /* 0x040fe40003f86270 */
[----:B------:R-:W-:Y:S02]  /*41f0*/  ISETP.GE.AND P2, PT, R8, R129, PT ;  /* 0x000000810800720c */ /* 0x000fe40003f46270 */
[----:B------:R-:W-:Y:S02]  /*4200*/  FSEL R5, R5, -INF , !P5 ;  /* 0xff80000005057808 */ /* 0x000fe40006800000 */
[----:B------:R-:W-:Y:S02]  /*4210*/  FSEL R6, R6, -INF , !P1 ;  /* 0xff80000006067808 */ /* 0x000fe40004800000 */
[----:B------:R-:W-:Y:S02]  /*4220*/  I2FP.F32.S32 R8, R8 ;  /* 0x0000000800087245 */ /* 0x000fe40000201400 */
[----:B------:R-:W-:-:S02]  /*4230*/  FSEL R24, R10, -INF , !P3 ;  /* 0xff8000000a187808 */ /* 0x000fc40005800000 */
[----:B------:R-:W-:Y:S01]  /*4240*/  ISETP.GE.AND P5, PT, R9, R130, PT ;  /* 0x000000820900720c */ /* 0x000fe20003fa6270 */
[-C--:B------:R-:W-:Y:S01]  /*4250*/  FFMA.FTZ R77, R3, R8.reuse, R77 ;  /* 0x00000008034d7223 */ /* 0x080fe2000001004d */
[----:B------:R-:W-:Y:S01]  /*4260*/  ISETP.GE.AND P1, PT, R9, R129, PT ;  /* 0x000000810900720c */ /* 0x000fe20003f26270 */
[----:B------:R-:W-:Y:S01]  /*4270*/  FFMA.FTZ R79, R3, R8, R79 ;  /* 0x00000008034f7223 */ /* 0x000fe2000001004f */
[----:B------:R-:W-:Y:S01]  /*4280*/  I2FP.F32.S32 R10, R11 ;  /* 0x0000000b000a7245 */ /* 0x000fe20000201400 */
[C---:B------:R-:W-:Y:S01]  /*4290*/  VIADD R8, R12.reuse, 0x38 ;  /* 0x000000380c087836 */ /* 0x040fe20000000000 */
[----:B------:R-:W-:Y:S02]  /*42a0*/  I2FP.F32.S32 R9, R9 ;  /* 0x0000000900097245 */ /* 0x000fe40000201400 */
[----:B------:R-:W-:Y:S01]  /*42b0*/  ISETP.GE.AND P6, PT, R11, R130, PT ;  /* 0x000000820b00720c */ /* 0x000fe20003fc6270 */
[CC--:B------:R-:W-:Y:S01]  /*42c0*/  FFMA.FTZ R25, R3.reuse, R10.reuse, R25 ;  /* 0x0000000a03197223 */ /* 0x0c0fe20000010019 */
[C---:B------:R-:W-:Y:S01]  /*42d0*/  FFMA.FTZ R27, R3.reuse, R10, R27 ;  /* 0x0000000a031b7223 */ /* 0x040fe2000001001b */
[CC--:B------:R-:W-:Y:S01]  /*42e0*/  FFMA.FTZ R76, R3.reuse, R9.reuse, R76 ;  /* 0x00000009034c7223 */ /* 0x0c0fe2000001004c */
[----:B------:R-:W-:Y:S01]  /*42f0*/  FFMA.FTZ R78, R3, R9, R78 ;  /* 0x00000009034e7223 */ /* 0x000fe2000001004e */
[----:B------:R-:W-:Y:S01]  /*4300*/  ISETP.GE.AND P3, PT, R11, R129, PT ;  /* 0x000000810b00720c */ /* 0x000fe20003f66270 */
[C---:B------:R-:W-:Y:S01]  /*4310*/  VIADD R9, R12.reuse, 0x30 ;  /* 0x000000300c097836 */ /* 0x040fe20000000000 */
[----:B------:R-:W-:Y:S01]  /*4320*/  I2FP.F32.S32 R11, R8 ;  /* 0x00000008000b7245 */ /* 0x000fe20000201400 */
[----:B------:R-:W-:Y:S01]  /*4330*/  VIADD R10, R12, 0x31 ;  /* 0x000000310c0a7836 */ /* 0x000fe20000000000 */
[----:B------:R-:W-:-:S02]  /*4340*/  FSEL R135, R25, -INF , !P6 ;  /* 0xff80000019877808 */ /* 0x000fc40007000000 */
[----:B------:R-:W-:Y:S01]  /*4350*/  FSEL R140, R27, -INF , !P3 ;  /* 0xff8000001b8c7808 */ /* 0x000fe20005800000 */
[-C--:B------:R-:W-:Y:S01]  /*4360*/  FFMA.FTZ R44, R3, R11.reuse, R44 ;  /* 0x0000000b032c7223 */ /* 0x080fe2000001002c */
[----:B------:R-:W-:Y:S01]  /*4370*/  ISETP.GE.AND P6, PT, R9, R130, PT ;  /* 0x000000820900720c */ /* 0x000fe20003fc6270 */
[----:B------:R-:W-:Y:S01]  /*4380*/  FFMA.FTZ R46, R3, R11, R46 ;  /* 0x0000000b032e7223 */ /* 0x000fe2000001002e */
[----:B------:R-:W-:Y:S02]  /*4390*/  ISETP.GE.AND P3, PT, R9, R129, PT ;  /* 0x000000810900720c */ /* 0x000fe40003f66270 */
[----:B------:R-:W-:Y:S02]  /*43a0*/  FSEL R133, R76, -INF , !P5 ;  /* 0xff8000004c857808 */ /* 0x000fe40006800000 */
[----:B------:R-:W-:Y:S02]  /*43b0*/  FSEL R134, R78, -INF , !P1 ;  /* 0xff8000004e867808 */ /* 0x000fe40004800000 */
[----:B------:R-:W-:-:S02]  /*43c0*/  I2FP.F32.S32 R9, R9 ;  /* 0x0000000900097245 */ /* 0x000fc40000201400 */
[C---:B------:R-:W-:Y:S02]  /*43d0*/  ISETP.GE.AND P5, PT, R10.reuse, R130, PT ;  /* 0x000000820a00720c */ /* 0x040fe40003fa6270 */
[----:B------:R-:W-:Y:S01]  /*43e0*/  ISETP.GE.AND P1, PT, R10, R129, PT ;  /* 0x000000810a00720c */ /* 0x000fe20003f26270 */
[CC--:B------:R-:W-:Y:S01]  /*43f0*/  FFMA.FTZ R80, R3.reuse, R9.reuse, R80 ;  /* 0x0000000903507223 */ /* 0x0c0fe20000010050 */
[----:B------:R-:W-:Y:S01]  /*4400*/  I2FP.F32.S32 R10, R10 ;  /* 0x0000000a000a7245 */ /* 0x000fe20000201400 */
[----:B------:R-:W-:Y:S01]  /*4410*/  FFMA.FTZ R82, R3, R9, R82 ;  /* 0x0000000903527223 */ /* 0x000fe20000010052 */
[----:B------:R-:W-:Y:S02]  /*4420*/  FSEL R131, R77, -INF , !P4 ;  /* 0xff8000004d837808 */ /* 0x000fe40006000000 */
[C---:B------:R-:W-:Y:S01]  /*4430*/  ISETP.GE.AND P4, PT, R8.reuse, R130, PT ;  /* 0x000000820800720c */ /* 0x040fe20003f86270 */
[-C--:B------:R-:W-:Y:S01]  /*4440*/  FFMA.FTZ R81, R3, R10.reuse, R81 ;  /* 0x0000000a03517223 */ /* 0x080fe20000010051 */
[----:B------:R-:W-:Y:S01]  /*4450*/  FSEL R136, R79, -INF , !P2 ;  /* 0xff8000004f887808 */ /* 0x000fe20005000000 */
[----:B------:R-:W-:Y:S01]  /*4460*/  FFMA.FTZ R83, R3, R10, R83 ;  /* 0x0000000a03537223 */ /* 0x000fe20000010053 */
[----:B------:R-:W-:Y:S01]  /*4470*/  ISETP.GE.AND P2, PT, R8, R129, PT ;  /* 0x000000810800720c */ /* 0x000fe20003f46270 */
        /* <DEDUP_REMOVED lines=12> */
[C---:B------:R-:W-:Y:S01]  /*4540*/  FFMA.FTZ R20, R3.reuse, R12, R20 ;  /* 0x0000000c03147223 */ /* 0x040fe20000010014 */
[----:B------:R-:W-:Y:S01]  /*4550*/  I2FP.F32.S32 R8, R8 ;  /* 0x0000000800087245 */ /* 0x000fe20000201400 */
[----:B------:R-:W-:Y:S01]  /*4560*/  FFMA.FTZ R22, R3, R12, R22 ;  /* 0x0000000c03167223 */ /* 0x000fe20000010016 */
[----:B------:R-:W-:-:S02]  /*4570*/  FSEL R114, R46, -INF , !P2 ;  /* 0xff8000002e727808 */ /* 0x000fc40005000000 */
[----:B------:R-:W-:Y:S01]  /*4580*/  FSEL R25, R20, -INF , !P6 ;  /* 0xff80000014197808 */ /* 0x000fe20007000000 */
[CC--:B------:R-:W-:Y:S01]  /*4590*/  FFMA.FTZ R45, R3.reuse, R8.reuse, R45 ;  /* 0x00000008032d7223 */ /* 0x0c0fe2000001002d */
[----:B------:R-:W-:Y:S01]  /*45a0*/  FFMA.FTZ R47, R3, R8, R47 ;  /* 0x00000008032f7223 */ /* 0x000fe2000001002f */
[----:B------:R-:W-:-:S03]  /*45b0*/  FSEL R20, R22, -INF , !P3 ;  /* 0xff80000016147808 */ /* 0x000fc60005800000 */
        /* <DEDUP_REMOVED lines=63> */
.L_x_6822:
[----:B------:R-:W-:-:S04]  /*49b0*/  LEA R27, -R102, RZ, 0x6 ;  /* 0x000000ff661b7211 */ /* 0x000fc800078e31ff */
[----:B------:R-:W-:-:S07]  /*49c0*/  SHF.R.S32.HI R22, RZ, 0x1f, R27 ;  /* 0x0000001fff167819 */ /* 0x000fce000001141b */
.L_x_6823:
        /* <DEDUP_REMOVED lines=44> */
[C---:B-1----:R-:W-:Y:S02]  /*4c90*/  @!P3 LEA R50, P1, R14.reuse, R12, 0x1 ;  /* 0x0000000c0e32b211 */ /* 0x042fe400078208ff */
        /* <DEDUP_REMOVED lines=46> */
.L_x_6825:
[----:B------:R-:W-:Y:S05]  /*4f80*/  BSYNC B0 ;  /* 0x0000000000007941 */ /* 0x000fea0003800000 */
.L_x_6824:
[----:B------:R-:W0:Y:S01]  /*4f90*/  LDGDEPBAR ;  /* 0x00000000000079af */ /* 0x000e220000000000 */
[----:B------:R-:W-:-:S04]  /*4fa0*/  IADD3 R128, P1, R27, R128, RZ ;  /* 0x000000801b807210 */ /* 0x000fc80007f3e0ff */
[----:B------:R-:W-:-:S09]  /*4fb0*/  IADD3.X R127, R22, R127, RZ, P1, !PT ;  /* 0x0000007f167f7210 */ /* 0x000fd20000ffe4ff */
.L_x_6821:
        /* <DEDUP_REMOVED lines=48> */
[----:B------:R-:W-:Y:S01]  /*52c0*/  LDSM.16.MT88.4 R88, [R145+0xa000] ;  /* 0x00a000009158783b */ /* 0x000fe20000004200 */
[----:B-1----:R-:W-:-:S02]  /*52d0*/  FMNMX.FTZ R101, R10, R101, !PT ;  /* 0x000000650a657209 */ /* 0x002fc40007810000 */
[----:B--2---:R-:W-:-:S03]  /*52e0*/  FMNMX.FTZ R100, R9, R100, !PT ;  /* 0x0000006409647209 */ /* 0x004fc60007810000 */
[C---:B------:R-:W-:Y:S01]  /*52f0*/  FMUL.FTZ R122, R101.reuse, UR12 ;  /* 0x0000000c657a7c20 */ /* 0x040fe20008410000 */
[----:B------:R-:W-:Y:S01]  /*5300*/  FSETP.NEU.FTZ.AND P1, PT, R101, -INF , PT ;  /* 0xff8000006500780b */ /* 0x000fe20003f3d000 */
[----:B------:R-:W-:Y:S01]  /*5310*/  LDSM.16.MT88.4 R8, [R145+0x8800] ;  /* 0x008800009108783b */ /* 0x000fe20000004200 */
        /* <DEDUP_REMOVED lines=11> */
[----:B------:R-:W1:Y:S01]  /*53d0*/  LDSM.16.MT88.4 R40, [R146+0x8000] ;  /* 0x008000009228783b */ /* 0x000e620000004200 */
        /* <DEDUP_REMOVED lines=11> */
[----:B------:R-:W3:Y:S01]  /*5490*/  LDSM.16.MT88.4 R16, [R148+0x8800] ;  /* 0x008800009410783b */ /* 0x000ee20000004200 */
[--C-:B------:R-:W-:Y:S01]  /*54a0*/  FFMA.FTZ R132, R123, UR12, -R122.reuse ;  /* 0x0000000c7b847c23 */ /* 0x100fe2000801087a */
[--C-:B------:R-:W-:Y:S01]  /*54b0*/  FFMA.FTZ R123, R140, UR12, -R115.reuse ;  /* 0x0000000c8c7b7c23 */ /* 0x100fe20008010873 */
[--C-:B------:R-:W-:Y:S01]  /*54c0*/  FFMA.FTZ R134, R134, UR12, -R115.reuse ;  /* 0x0000000c86867c23 */ /* 0x100fe20008010873 */
[----:B------:R-:W-:Y:S01]  /*54d0*/  LDSM.16.MT88.4 R20, [R144+0xa000] ;  /* 0x00a000009014783b */ /* 0x000fe20000004200 */
[--C-:B------:R-:W-:Y:S01]  /*54e0*/  FFMA.FTZ R119, R119, UR12, -R122.reuse ;  /* 0x0000000c77777c23 */ /* 0x100fe2000801087a */
[----:B------:R-:W-:Y:S01]  /*54f0*/  FFMA.FTZ R120, R120, UR12, -R122 ;  /* 0x0000000c78787c23 */ /* 0x000fe2000801087a */
[----:B------:R-:W-:Y:S01]  /*5500*/  MUFU.EX2 R109, R109 ;  /* 0x0000006d006d7308 */ /* 0x000fe20000000800 */
[----:B------:R-:W-:Y:S01]  /*5510*/  LDSM.16.MT88.4 R24, [R144+0x8800] ;  /* 0x008800009018783b */ /* 0x000fe20000004200 */
[--C-:B------:R-:W-:Y:S01]  /*5520*/  FFMA.FTZ R118, R118, UR12, -R115.reuse ;  /* 0x0000000c76767c23 */ /* 0x100fe20008010873 */
[--C-:B------:R-:W-:Y:S01]  /*5530*/  FFMA.FTZ R179, R112, UR12, -R115.reuse ;  /* 0x0000000c70b37c23 */ /* 0x100fe20008010873 */
[----:B------:R-:W-:Y:S01]  /*5540*/  FFMA.FTZ R114, R114, UR12, -R115 ;  /* 0x0000000c72727c23 */ /* 0x000fe20008010873 */
[----:B------:R-:W-:-:S03]  /*5550*/  LEA R178, P1, R128, UR8, 0x1 ;  /* 0x0000000880b27c11 */ /* 0x000fc6000f8208ff */
[----:B------:R-:W4:Y:S01]  /*5560*/  MUFU.EX2 R104, R104 ;  /* 0x0000006800687308 */ /* 0x000f220000000800 */
[----:B--2---:R-:W-:Y:S01]  /*5570*/  F2FP.BF16.F32.PACK_AB R84, R110, R113 ;  /* 0x000000716e54723e */ /* 0x004fe200000010ff */
[----:B------:R-:W-:Y:S01]  /*5580*/  FADD.FTZ R110, R113, R110 ;  /* 0x0000006e716e7221 */ /* 0x000fe20000010000 */
[----:B------:R-:W-:-:S05]  /*5590*/  LEA.HI.X R177, R128, UR9, R127, 0x1, P1 ;  /* 0x0000000980b17c11 */ /* 0x000fca00088f0c7f */
[----:B------:R-:W-:Y:S08]  /*55a0*/  MUFU.EX2 R108, R108 ;  /* 0x0000006c006c7308 */ /* 0x000ff00000000800 */
[----:B------:R-:W2:Y:S01]  /*55b0*/  MUFU.EX2 R111, R111 ;  /* 0x0000006f006f7308 */ /* 0x000ea20000000800 */
[----:B----4-:R-:W-:Y:S01]  /*55c0*/  F2FP.BF16.F32.PACK_AB R86, R104, R109 ;  /* 0x0000006d6856723e */ /* 0x010fe200000010ff */
[----:B------:R-:W-:-:S04]  /*55d0*/  FADD.FTZ R109, R109, R110 ;  /* 0x0000006e6d6d7221 */ /* 0x000fc80000010000 */
[----:B------:R-:W-:Y:S02]  /*55e0*/  FADD.FTZ R104, R104, R109 ;  /* 0x0000006d68687221 */ /* 0x000fe40000010000 */
[----:B------:R-:W-:Y:S08]  /*55f0*/  MUFU.EX2 R107, R107 ;  /* 0x0000006b006b7308 */ /* 0x000ff00000000800 */
[----:B------:R-:W4:Y:S01]  /*5600*/  MUFU.EX2 R106, R106 ;  /* 0x0000006a006a7308 */ /* 0x000f220000000800 */
[----:B--2---:R-:W-:Y:S01]  /*5610*/  F2FP.BF16.F32.PACK_AB R85, R111, R108 ;  /* 0x0000006c6f55723e */ /* 0x004fe200000010ff */
[----:B------:R-:W-:-:S06]  /*5620*/  FADD.FTZ R108, R108, R111 ;  /* 0x0000006f6c6c7221 */ /* 0x000fcc0000010000 */
[----:B------:R-:W-:Y:S08]  /*5630*/  MUFU.EX2 R35, R35 ;  /* 0x0000002300237308 */ /* 0x000ff00000000800 */
[----:B------:R-:W2:Y:S01]  /*5640*/  MUFU.EX2 R34, R34 ;  /* 0x0000002200227308 */ /* 0x000ea20000000800 */
[----:B----4-:R-:W-:Y:S01]  /*5650*/  F2FP.BF16.F32.PACK_AB R87, R106, R107 ;  /* 0x0000006b6a57723e */ /* 0x010fe200000010ff */
[----:B------:R-:W-:-:S04]  /*5660*/  FADD.FTZ R107, R107, R108 ;  /* 0x0000006c6b6b7221 */ /* 0x000fc80000010000 */
[----:B------:R-:W-:Y:S02]  /*5670*/  FADD.FTZ R106, R106, R107 ;  /* 0x0000006b6a6a7221 */ /* 0x000fe40000010000 */
[C---:B-1----:R-:W-:Y:S01]  /*5680*/  HMMA.16816.F32.BF16 R36, R84.reuse, R40, RZ ;  /* 0x000000285424723c */ /* 0x042fe200000418ff */
[----:B------:R-:W-:Y:S05]  /*5690*/  MUFU.EX2 R29, R29 ;  /* 0x0000001d001d7308 */ /* 0x000fea0000000800 */
[C---:B------:R-:W-:Y:S03]  /*56a0*/  HMMA.16816.F32.BF16 R40, R84.reuse, R42, RZ ;  /* 0x0000002a5428723c */ /* 0x040fe600000418ff */
[----:B------:R-:W1:Y:S01]  /*56b0*/  MUFU.EX2 R2, R2 ;  /* 0x0000000200027308 */ /* 0x000e620000000800 */
        /* <DEDUP_REMOVED lines=23> */
[----:B------:R-:W-:Y:S01]  /*5830*/  MUFU.EX2 R123, R123 ;  /* 0x0000007b007b7308 */ /* 0x000fe20000000800 */
[----:B------:R-:W-:-:S02]  /*5840*/  FADD.FTZ R33, R33, R32 ;  /* 0x0000002021217221 */ /* 0x000fc40000010000 */
[----:B------:R-:W-:Y:S02]  /*5850*/  HMMA.16816.F32.BF16 R76, R84, R88, RZ ;  /* 0x00000058544c723c */ /* 0x000fe400000418ff */
[----:B------:R-:W-:-:S04]  /*5860*/  FADD.FTZ R33, R0, R33 ;  /* 0x0000002100217221 */ /* 0x000fc80000010000 */
[C---:B------:R-:W-:Y:S01]  /*5870*/  HMMA.16816.F32.BF16 R36, R4.reuse, R12, R36 ;  /* 0x0000000c0424723c */ /* 0x040fe20000041824 */
[----:B------:R-:W-:Y:S05]  /*5880*/  MUFU.EX2 R134, R134 ;  /* 0x0000008600867308 */ /* 0x000fea0000000800 */
[C---:B------:R-:W-:Y:S01]  /*5890*/  HMMA.16816.F32.BF16 R40, R4.reuse, R14, R40 ;  /* 0x0000000e0428723c */ /* 0x040fe20000041828 */
[----:B------:R-:W1:Y:S02]  /*58a0*/  LDSM.16.MT88.4 R12, [R146+0xa800] ;  /* 0x00a80000920c783b */ /* 0x000e640000004200 */
[----:B------:R-:W-:Y:S03]  /*58b0*/  MUFU.EX2 R119, R119 ;  /* 0x0000007700777308 */ /* 0x000fe60000000800 */
[C---:B---3--:R-:W-:Y:S05]  /*58c0*/  HMMA.16816.F32.BF16 R96, R4.reuse, R16, R96 ;  /* 0x000000100460723c */ /* 0x048fea0000041860 */
[----:B------:R-:W-:Y:S01]  /*58d0*/  MUFU.EX2 R120, R120 ;  /* 0x0000007800787308 */ /* 0x000fe20000000800 */
[C---:B------:R-:W-:Y:S01]  /*58e0*/  HMMA.16816.F32.BF16 R92, R4.reuse, R18, R92 ;  /* 0x00000012045c723c */ /* 0x040fe2000004185c */
[----:B------:R-:W2:Y:S05]  /*58f0*/  LDSM.16.MT88.4 R16, [R148+0xa800] ;  /* 0x00a800009410783b */ /* 0x000eaa0000004200 */
[C---:B------:R-:W-:Y:S01]  /*5900*/  HMMA.16816.F32.BF16 R44, R4.reuse, R8, R44 ;  /* 0x00000008042c723c */ /* 0x040fe2000004182c */
[----:B------:R-:W-:Y:S05]  /*5910*/  MUFU.EX2 R118, R118 ;  /* 0x0000007600767308 */ /* 0x000fea0000000800 */
[----:B------:R-:W-:Y:S01]  /*5920*/  HMMA.16816.F32.BF16 R48, R4, R10, R48 ;  /* 0x0000000a0430723c */ /* 0x000fe20000041830 */
[----:B------:R-:W3:Y:S02]  /*5930*/  LDSM.16.MT88.4 R8, [R145+0xa800] ;  /* 0x00a800009108783b */ /* 0x000ee40000004200 */
[----:B------:R-:W-:Y:S03]  /*5940*/  MUFU.EX2 R112, R114 ;  /* 0x0000007200707308 */ /* 0x000fe60000000800 */
[C---:B------:R-:W-:Y:S05]  /*5950*/  HMMA.16816.F32.BF16 R56, R84.reuse, R58, RZ ;  /* 0x0000003a5438723c */ /* 0x040fea00000418ff */
[----:B------:R-:W-:Y:S01]  /*5960*/  MUFU.EX2 R179, R179 ;  /* 0x000000b300b37308 */ /* 0x000fe20000000800 */
[----:B------:R-:W-:Y:S06]  /*5970*/  HMMA.16816.F32.BF16 R64, R84, R66, RZ ;  /* 0x000000425440723c */ /* 0x000fec00000418ff */
[C---:B-1----:R-:W-:Y:S06]  /*5980*/  HMMA.16816.F32.BF16 R68, R4.reuse, R12, R68 ;  /* 0x0000000c0444723c */ /* 0x042fec0000041844 */
[----:B------:R-:W-:Y:S01]  /*5990*/  HMMA.16816.F32.BF16 R72, R4, R14, R72 ;  /* 0x0000000e0448723c */ /* 0x000fe20000041848 */
[----:B------:R-:W1:Y:S05]  /*59a0*/  LDSM.16.MT88.4 R12, [R144+0xa800] ;  /* 0x00a80000900c783b */ /* 0x000e6a0000004200 */
[C---:B------:R-:W-:Y:S06]  /*59b0*/  HMMA.16816.F32.BF16 R88, R84.reuse, R90, RZ ;  /* 0x0000005a5458723c */ /* 0x040fec00000418ff */
[C---:B------:R-:W-:Y:S06]  /*59c0*/  HMMA.16816.F32.BF16 R80, R84.reuse, R20, RZ ;  /* 0x000000145450723c */ /* 0x040fec00000418ff */
[----:B------:R-:W-:Y:S01]  /*59d0*/  HMMA.16816.F32.BF16 R84, R84, R22, RZ ;  /* 0x000000165454723c */ /* 0x000fe200000418ff */
[----:B------:R-:W-:Y:S05]  /*59e0*/  LDSM.16.MT88.4 R20, [R146+0x9800] ;  /* 0x009800009214783b */ /* 0x000fea0000004200 */
[C---:B--2---:R-:W-:Y:S06]  /*59f0*/  HMMA.16816.F32.BF16 R60, R4.reuse, R16, R60 ;  /* 0x00000010043c723c */ /* 0x044fec000004183c */
[C---:B------:R-:W-:Y:S01]  /*5a00*/  HMMA.16816.F32.BF16 R64, R4.reuse, R18, R64 ;  /* 0x000000120440723c */ /* 0x040fe20000041840 */
[----:B------:R-:W2:Y:S05]  /*5a10*/  LDSM.16.MT88.4 R16, [R148+0x9000] ;  /* 0x009000009410783b */ /* 0x000eaa0000004200 */
[C---:B---3--:R-:W-:Y:S06]  /*5a20*/  HMMA.16816.F32.BF16 R76, R4.reuse, R8, R76 ;  /* 0x00000008044c723c */ /* 0x048fec000004184c */
[C---:B-1----:R-:W-:Y:S06]  /*5a30*/  HMMA.16816.F32.BF16 R80, R4.reuse, R12, R80 ;  /* 0x0000000c0450723c */ /* 0x042fec0000041850 */
[C---:B------:R-:W-:Y:S01]  /*5a40*/  HMMA.16816.F32.BF16 R84, R4.reuse, R14, R84 ;  /* 0x0000000e0454723c */ /* 0x040fe20000041854 */
[----:B------:R-:W1:Y:S05]  /*5a50*/  LDSM.16.MT88.4 R12, [R146+0x9000] ;  /* 0x00900000920c783b */ /* 0x000e6a0000004200 */
[C---:B------:R-:W-:Y:S01]  /*5a60*/  HMMA.16816.F32.BF16 R88, R4.reuse, R10, R88 ;  /* 0x0000000a0458723c */ /* 0x040fe20000041858 */
[----:B------:R-:W3:Y:S05]  /*5a70*/  LDSM.16.MT88.4 R8, [R145+0x9000] ;  /* 0x009000009108783b */ /* 0x000eea0000004200 */
[C---:B------:R-:W-:Y:S06]  /*5a80*/  HMMA.16816.F32.BF16 R52, R4.reuse, R24, R52 ;  /* 0x000000180434723c */ /* 0x040fec0000041834 */
[----:B------:R-:W-:Y:S01]  /*5a90*/  HMMA.16816.F32.BF16 R56, R4, R26, R56 ;  /* 0x0000001a0438723c */ /* 0x000fe20000041838 */
[--C-:B------:R-:W-:Y:S01]  /*5aa0*/  FFMA.FTZ R24, R131, UR12, -R122.reuse ;  /* 0x0000000c83187c23 */ /* 0x100fe2000801087a */
[--C-:B------:R-:W-:Y:S01]  /*5ab0*/  FFMA.FTZ R25, R133, UR12, -R122.reuse ;  /* 0x0000000c85197c23 */ /* 0x100fe2000801087a */
[--C-:B------:R-:W-:Y:S01]  /*5ac0*/  FFMA.FTZ R131, R136, UR12, -R115.reuse ;  /* 0x0000000c88837c23 */ /* 0x100fe20008010873 */
[--C-:B------:R-:W-:Y:S01]  /*5ad0*/  FFMA.FTZ R136, R117, UR12, -R122.reuse ;  /* 0x0000000c75887c23 */ /* 0x100fe2000801087a */
[--C-:B------:R-:W-:Y:S01]  /*5ae0*/  FFMA.FTZ R117, R121, UR12, -R122.reuse ;  /* 0x0000000c79757c23 */ /* 0x100fe2000801087a */
[--C-:B------:R-:W-:Y:S01]  /*5af0*/  FFMA.FTZ R121, R116, UR12, -R115.reuse ;  /* 0x0000000c74797c23 */ /* 0x100fe20008010873 */
[----:B------:R-:W-:Y:S01]  /*5b00*/  FFMA.FTZ R27, R135, UR12, -R122 ;  /* 0x0000000c871b7c23 */ /* 0x000fe2000801087a */
[----:B------:R-:W-:Y:S01]  /*5b10*/  FFMA.FTZ R26, R138, UR12, -R115 ;  /* 0x0000000c8a1a7c23 */ /* 0x000fe20008010873 */
[----:B------:R-:W-:Y:S08]  /*5b20*/  MUFU.EX2 R25, R25 ;  /* 0x0000001900197308 */ /* 0x000ff00000000800 */
[----:B------:R-:W4:Y:S08]  /*5b30*/  MUFU.EX2 R27, R27 ;  /* 0x0000001b001b7308 */ /* 0x000f300000000800 */
[----:B------:R-:W5:Y:S08]  /*5b40*/  MUFU.EX2 R24, R24 ;  /* 0x0000001800187308 */ /* 0x000f700000000800 */
[----:B------:R-:W2:Y:S01]  /*5b50*/  MUFU.EX2 R26, R26 ;  /* 0x0000001a001a7308 */ /* 0x000ea20000000800 */
[----:B----4-:R-:W-:Y:S01]  /*5b60*/  F2FP.BF16.F32.PACK_AB R4, R27, R132 ;  /* 0x000000841b04723e */ /* 0x010fe200000010ff */
[----:B------:R-:W-:-:S04]  /*5b70*/  FADD.FTZ R132, R132, R29 ;  /* 0x0000001d84847221 */ /* 0x000fc80000010000 */
[----:B------:R-:W-:Y:S02]  /*5b80*/  FADD.FTZ R132, R27, R132 ;  /* 0x000000841b847221 */ /* 0x000fe40000010000 */
[----:B------:R-:W4:Y:S01]  /*5b90*/  MUFU.EX2 R131, R131 ;  /* 0x0000008300837308 */ /* 0x000f220000000800 */
[----:B-----5:R-:W-:Y:S01]  /*5ba0*/  F2FP.BF16.F32.PACK_AB R6, R24, R25 ;  /* 0x000000191806723e */ /* 0x020fe200000010ff */
[----:B------:R-:W-:-:S04]  /*5bb0*/  FADD.FTZ R25, R25, R132 ;  /* 0x0000008419197221 */ /* 0x000fc80000010000 */
[----:B------:R-:W-:Y:S02]  /*5bc0*/  FADD.FTZ R24, R24, R25 ;  /* 0x0000001918187221 */ /* 0x000fe40000010000 */
[----:B------:R-:W5:Y:S01]  /*5bd0*/  MUFU.EX2 R136, R136 ;  /* 0x0000008800887308 */ /* 0x000f620000000800 */
[----:B--2---:R-:W-:Y:S01]  /*5be0*/  F2FP.BF16.F32.PACK_AB R5, R123, R26 ;  /* 0x0000001a7b05723e */ /* 0x004fe200000010ff */
[----:B------:R-:W-:-:S04]  /*5bf0*/  FADD.FTZ R26, R26, R33 ;  /* 0x000000211a1a7221 */ /* 0x000fc80000010000 */
[----:B------:R-:W-:Y:S02]  /*5c00*/  FADD.FTZ R123, R123, R26 ;  /* 0x0000001a7b7b7221 */ /* 0x000fe40000010000 */
[----:B------:R-:W-:Y:S01]  /*5c10*/  MUFU.EX2 R117, R117 ;  /* 0x0000007500757308 */ /* 0x000fe20000000800 */
[----:B----4-:R-:W-:Y:S01]  /*5c20*/  F2FP.BF16.F32.PACK_AB R7, R131, R134 ;  /* 0x000000868307723e */ /* 0x010fe200000010ff */
[----:B------:R-:W-:-:S04]  /*5c30*/  FADD.FTZ R134, R134, R123 ;  /* 0x0000007b86867221 */ /* 0x000fc80000010000 */
[----:B------:R-:W-:Y:S02]  /*5c40*/  FADD.FTZ R131, R131, R134 ;  /* 0x0000008683837221 */ /* 0x000fe40000010000 */
[C---:B------:R-:W-:Y:S01]  /*5c50*/  HMMA.16816.F32.BF16 R96, R4.reuse, R16, R96 ;  /* 0x000000100460723c */ /* 0x040fe20000041860 */
[----:B------:R-:W2:Y:S05]  /*5c60*/  MUFU.EX2 R121, R121 ;  /* 0x0000007900797308 */ /* 0x000eaa0000000800 */
[C---:B------:R-:W-:Y:S01]  /*5c70*/  HMMA.16816.F32.BF16 R92, R4.reuse, R18, R92 ;  /* 0x00000012045c723c */ /* 0x040fe2000004185c */
[----:B------:R-:W4:Y:S05]  /*5c80*/  LDSM.16.MT88.4 R16, [R144+0x9000] ;  /* 0x009000009010783b */ /* 0x000f2a0000004200 */
[C---:B-1----:R-:W-:Y:S06]  /*5c90*/  HMMA.16816.F32.BF16 R36, R4.reuse, R12, R36 ;  /* 0x0000000c0424723c */ /* 0x042fec0000041824 */
[C---:B------:R-:W-:Y:S01]  /*5ca0*/  HMMA.16816.F32.BF16 R40, R4.reuse, R14, R40 ;  /* 0x0000000e0428723c */ /* 0x040fe20000041828 */
[----:B------:R-:W1:Y:S05]  /*5cb0*/  LDSM.16.MT88.4 R12, [R148+0xb000] ;  /* 0x00b00000940c783b */ /* 0x000e6a0000004200 */
[C---:B---3--:R-:W-:Y:S06]  /*5cc0*/  HMMA.16816.F32.BF16 R44, R4.reuse, R8, R44 ;  /* 0x00000008042c723c */ /* 0x048fec000004182c */
        /* <DEDUP_REMOVED lines=15> */
[----:B------:R-:W-:Y:S01]  /*5dc0*/  HMMA.16816.F32.BF16 R84, R4, R14, R84 ;  /* 0x0000000e0454723c */ /* 0x000fe20000041854 */
[----:B------:R-:W1:Y:S06]  /*5dd0*/  LDSM.16.MT88.4 R12, [R144+0x9800] ;  /* 0x00980000900c783b */ /* 0x000e6c0000004200 */
[----:B-----5:R-:W-:Y:S01]  /*5de0*/  F2FP.BF16.F32.PACK_AB R4, R136, R119 ;  /* 0x000000778804723e */ /* 0x020fe200000010ff */
[----:B------:R-:W-:Y:S01]  /*5df0*/  FADD.FTZ R119, R119, R24 ;  /* 0x0000001877777221 */ /* 0x000fe20000010000 */
[----:B--2---:R-:W-:Y:S01]  /*5e00*/  F2FP.BF16.F32.PACK_AB R5, R121, R118 ;  /* 0x000000767905723e */ /* 0x004fe200000010ff */
[----:B------:R-:W-:Y:S01]  /*5e10*/  FADD.FTZ R118, R118, R131 ;  /* 0x0000008376767221 */ /* 0x000fe20000010000 */
[----:B------:R-:W-:Y:S01]  /*5e20*/  F2FP.BF16.F32.PACK_AB R6, R120, R117 ;  /* 0x000000757806723e */ /* 0x000fe200000010ff */
[----:B------:R-:W-:Y:S01]  /*5e30*/  FADD.FTZ R136, R136, R119 ;  /* 0x0000007788887221 */ /* 0x000fe20000010000 */
[----:B------:R-:W-:Y:S01]  /*5e40*/  F2FP.BF16.F32.PACK_AB R7, R179, R112 ;  /* 0x00000070b307723e */ /* 0x000fe200000010ff */
[----:B------:R-:W-:-:S02]  /*5e50*/  FADD.FTZ R121, R121, R118 ;  /* 0x0000007679797221 */ /* 0x000fc40000010000 */
[----:B------:R-:W-:Y:S02]  /*5e60*/  FADD.FTZ R117, R117, R136 ;  /* 0x0000008875757221 */ /* 0x000fe40000010000 */
[----:B------:R-:W-:Y:S02]  /*5e70*/  FADD.FTZ R112, R112, R121 ;  /* 0x0000007970707221 */ /* 0x000fe40000010000 */
[----:B---3--:R-:W-:Y:S01]  /*5e80*/  HMMA.16816.F32.BF16 R96, R4, R8, R96 ;  /* 0x000000080460723c */ /* 0x008fe20000041860 */
        /* <DEDUP_REMOVED lines=86> */
.L_x_6827:
[----:B------:R-:W-:-:S04]  /*63f0*/  LEA R4, -R124, RZ, 0x6 ;  /* 0x000000ff7c047211 */ /* 0x000fc800078e31ff */
[----:B------:R-:W-:-:S07]  /*6400*/  SHF.R.S32.HI R5, RZ, 0x1f, R4 ;  /* 0x0000001fff057819 */ /* 0x000fce0000011404 */
.L_x_6828:
        /* <DEDUP_REMOVED lines=46> */
[----:B------:R-:W-:Y:S01]  /*66f0*/  IMAD R2, R162, 0x40, R173 ;  /* 0x00000040a2027824 */ /* 0x000fe200078e02ad */
[----:B------:R-:W-:Y:S01]  /*6700*/  @!P1 LEA R8, P3, R30, UR6, 0x1 ;  /* 0x000000061e089c11 */ /* 0x000fe2000f8608ff */
[----:B------:R-:W-:Y:S01]  /*6710*/  IMAD.MOV.U32 R180, RZ, RZ, R132 ;  /* 0x000000ffffb47224 */ /* 0x000fe200078e0084 */
[----:B------:R-:W-:Y:S01]  /*6720*/  @!P1 LEA.HI.X R19, R0, UR7, R7, 0x1, P4 ;  /* 0x0000000700139c11 */ /* 0x000fe2000a0f0c07 */
[----:B------:R-:W-:Y:S01]  /*6730*/  @!PT LDS RZ, [RZ] ;  /* 0x00000000fffff984 */ /* 0x000fe20000000800 */
[----:B------:R-:W-:Y:S01]  /*6740*/  @!PT LDS RZ, [RZ] ;  /* 0x00000000fffff984 */ /* 0x000fe20000000800 */
[----:B------:R-:W-:Y:S01]  /*6750*/  @!PT LDS RZ, [RZ] ;  /* 0x00000000fffff984 */ /* 0x000fe20000000800 */
[----:B------:R1:W-:Y:S01]  /*6760*/  @!P1 LDGSTS.E.BYPASS.LTC128B.128 [R163+0xa800], desc[UR10][R20.64+0x80] ;  /* 0x0a80008014a39fae */ /* 0x0003e2000b901d4a */
[----:B------:R-:W-:Y:S01]  /*6770*/  @!P1 LEA.HI.X R9, R30, UR7, R5, 0x1, P3 ;  /* 0x000000071e099c11 */ /* 0x000fe200098f0c05 */
[----:B------:R-:W-:Y:S01]  /*6780*/  VIADD R0, R2, 0x1 ;  /* 0x0000000102007836 */ /* 0x000fe20000000000 */
[----:B------:R-:W-:Y:S01]  /*6790*/  ISETP.GE.AND P3, PT, R126, 0x3, PT ;  /* 0x000000037e00780c */ /* 0x000fe20003f66270 */
[----:B------:R-:W-:Y:S01]  /*67a0*/  @P2 STS.128 [R163+0x9000], RZ ;  /* 0x009000ffa3002388 */ /* 0x000fe20000000c00 */
[----:B------:R-:W-:-:S02]  /*67b0*/  IMAD.MOV.U32 R183, RZ, RZ, R133 ;  /* 0x000000ffffb77224 */ /* 0x000fc400078e0085 */
[C---:B------:R-:W-:Y:S01]  /*67c0*/  ISETP.GE.AND P6, PT, R0.reuse, R130, PT ;  /* 0x000000820000720c */ /* 0x040fe20003fc6270 */
[----:B------:R-:W-:Y:S01]  /*67d0*/  @!PT LDS RZ, [RZ] ;  /* 0x00000000fffff984 */ /* 0x000fe20000000800 */
[----:B------:R-:W-:Y:S01]  /*67e0*/  @!PT LDS RZ, [RZ] ;  /* 0x00000000fffff984 */ /* 0x000fe20000000800 */
[----:B------:R-:W-:Y:S01]  /*67f0*/  @!PT LDS RZ, [RZ] ;  /* 0x00000000fffff984 */ /* 0x000fe20000000800 */
[----:B------:R-:W-:Y:S01]  /*6800*/  @!P2 LDGSTS.E.BYPASS.LTC128B.128 [R163+0x9000], desc[UR10][R10.64] ;  /* 0x090000000aa3afae */ /* 0x000fe2000b901d4a */
[----:B------:R-:W-:-:S03]  /*6810*/  ISETP.GE.AND P4, PT, R0, R129, PT ;  /* 0x000000810000720c */ /* 0x000fc60003f86270 */
        /* <DEDUP_REMOVED lines=21> */
[----:B------:R-:W-:Y:S04]  /*6970*/  LDSM.16.M88.4 R116, [R152+0x800] ;  /* 0x000800009874783b */ /* 0x000fe80000000200 */
[----:B------:R-:W-:Y:S04]  /*6980*/  LDSM.16.M88.4 R112, [R152+0x1000] ;  /* 0x001000009870783b */ /* 0x000fe80000000200 */
[----:B------:R-:W-:Y:S04]  /*6990*/  LDSM.16.M88.4 R108, [R152+0x1800] ;  /* 0x00180000986c783b */ /* 0x000fe80000000200 */
[----:B------:R-:W0:Y:S01]  /*69a0*/  LDGDEPBAR ;  /* 0x00000000000079af */ /* 0x000e220000000000 */
[C---:B----4-:R-:W-:Y:S06]  /*69b0*/  HMMA.16816.F32.BF16 R32, R4.reuse, R28, RZ ;  /* 0x0000001c0420723c */ /* 0x050fec00000418ff */
[C---:B-1----:R-:W-:Y:S06]  /*69c0*/  HMMA.16816.F32.BF16 R24, R4.reuse, R20, RZ ;  /* 0x000000140418723c */ /* 0x042fec00000418ff */
[C---:B--2---:R-:W-:Y:S06]  /*69d0*/  HMMA.16816.F32.BF16 R16, R4.reuse, R12, RZ ;  /* 0x0000000c0410723c */ /* 0x044fec00000418ff */
[C---:B------:R-:W-:Y:S06]  /*69e0*/  HMMA.16816.F32.BF16 R28, R4.reuse, R30, RZ ;  /* 0x0000001e041c723c */ /* 0x040fec00000418ff */
[C---:B------:R-:W-:Y:S06]  /*69f0*/  HMMA.16816.F32.BF16 R20, R4.reuse, R22, RZ ;  /* 0x000000160414723c */ /* 0x040fec00000418ff */
[C---:B------:R-:W-:Y:S06]  /*6a00*/  HMMA.16816.F32.BF16 R12, R4.reuse, R14, RZ ;  /* 0x0000000e040c723c */ /* 0x040fec00000418ff */
[C---:B---3--:R-:W-:Y:S06]  /*6a10*/  HMMA.16816.F32.BF16 R8, R4.reuse, R104, RZ ;  /* 0x000000680408723c */ /* 0x048fec00000418ff */
        /* <DEDUP_REMOVED lines=80> */
[----:B------:R-:W-:-:S04]  /*6f20*/  DEPBAR.LE SB0, 0x0 ;  /* 0x000080000000791a */ /* 0x000fc80000000000 */
[C---:B-1----:R-:W-:Y:S06]  /*6f30*/  HMMA.16816.F32.BF16 R32, R120.reuse, R116, R32 ;  /* 0x000000747820723c */ /* 0x042fec0000041820 */
[C---:B------:R-:W-:Y:S06]  /*6f40*/  HMMA.16816.F32.BF16 R28, R120.reuse, R118, R28 ;  /* 0x00000076781c723c */ /* 0x040fec000004181c */
[C---:B---3--:R-:W-:Y:S06]  /*6f50*/  HMMA.16816.F32.BF16 R24, R120.reuse, R112, R24 ;  /* 0x000000707818723c */ /* 0x048fec0000041818 */
[C---:B------:R-:W-:Y:S06]  /*6f60*/  HMMA.16816.F32.BF16 R20, R120.reuse, R114, R20 ;  /* 0x000000727814723c */ /* 0x040fec0000041814 */
[C---:B--2---:R-:W-:Y:S06]  /*6f70*/  HMMA.16816.F32.BF16 R16, R120.reuse, R108, R16 ;  /* 0x0000006c7810723c */ /* 0x044fec0000041810 */
[C---:B----4-:R-:W-:Y:S01]  /*6f80*/  HMMA.16816.F32.BF16 R8, R120.reuse, R104, R8 ;  /* 0x000000687808723c */ /* 0x050fe20000041808 */
[----:B------:R-:W-:Y:S01]  /*6f90*/  VIADD R108, R2, 0x8 ;  /* 0x00000008026c7836 */ /* 0x000fe20000000000 */
[----:B------:R-:W-:Y:S04]  /*6fa0*/  BAR.SYNC.DEFER_BLOCKING 0x0 ;  /* 0x0000000000007b1d */ /* 0x000fe80000010000 */
[----:B------:R-:W-:Y:S01]  /*6fb0*/  ISETP.GE.AND P5, PT, R108, R130, PT ;  /* 0x000000826c00720c */ /* 0x000fe20003fa6270 */
[----:B------:R-:W-:Y:S01]  /*6fc0*/  HMMA.16816.F32.BF16 R12, R120, R110, R12 ;  /* 0x0000006e780c723c */ /* 0x000fe2000004180c */
[----:B------:R-:W-:-:S02]  /*6fd0*/  I2FP.F32.S32 R104, R0 ;  /* 0x0000000000687245 */ /* 0x000fc40000201400 */
[----:B------:R-:W-:-:S03]  /*6fe0*/  I2FP.F32.S32 R105, R108 ;  /* 0x0000006c00697245 */ /* 0x000fc60000201400 */
[CC--:B------:R-:W-:Y:S01]  /*6ff0*/  FFMA.FTZ R0, R3.reuse, R104.reuse, R35 ;  /* 0x0000006803007223 */ /* 0x0c0fe20000010023 */
[C---:B------:R-:W-:Y:S02]  /*7000*/  VIADD R35, R2.reuse, 0x9 ;  /* 0x0000000902237836 */ /* 0x040fe40000000000 */
[CC--:B------:R-:W-:Y:S01]  /*7010*/  FFMA.FTZ R131, R3.reuse, R105.reuse, R28 ;  /* 0x0000006903837223 */ /* 0x0c0fe2000001001c */
[C---:B------:R-:W-:Y:S01]  /*7020*/  FFMA.FTZ R28, R3.reuse, R105, R30 ;  /* 0x00000069031c7223 */ /* 0x040fe2000001001e */
[----:B------:R-:W-:Y:S02]  /*7030*/  VIADD R30, R2, 0x10 ;  /* 0x00000010021e7836 */ /* 0x000fe40000000000 */
[----:B------:R-:W-:Y:S01]  /*7040*/  FFMA.FTZ R33, R3, R104, R33 ;  /* 0x0000006803217223 */ /* 0x000fe20000010021 */
[----:B------:R-:W-:Y:S01]  /*7050*/  FSEL R0, R0, -INF , !P4 ;  /* 0xff80000000007808 */ /* 0x000fe20006000000 */
[----:B------:R-:W-:Y:S01]  /*7060*/  HMMA.16816.F32.BF16 R4, R120, R106, R4 ;  /* 0x0000006a7804723c */ /* 0x000fe20000041804 */
[----:B------:R-:W-:-:S02]  /*7070*/  FSEL R131, R131, -INF , !P5 ;  /* 0xff80000083837808 */ /* 0x000fc40006800000 */
[----:B------:R-:W-:Y:S02]  /*7080*/  I2FP.F32.S32 R104, R35 ;  /* 0x0000002300687245 */ /* 0x000fe40000201400 */
[C---:B------:R-:W-:Y:S02]  /*7090*/  ISETP.GE.AND P4, PT, R35.reuse, R130, PT ;  /* 0x000000822300720c */ /* 0x040fe40003f86270 */
[-C--:B------:R-:W-:Y:S01]  /*70a0*/  ISETP.GE.AND P5, PT, R35, R129.reuse, PT ;  /* 0x000000812300720c */ /* 0x080fe20003fa6270 */
[C---:B------:R-:W-:Y:S01]  /*70b0*/  FFMA.FTZ R29, R3.reuse, R104, R29 ;  /* 0x00000068031d7223 */ /* 0x040fe2000001001d */
[----:B------:R-:W-:Y:S01]  /*70c0*/  I2FP.F32.S32 R35, R30 ;  /* 0x0000001e00237245 */ /* 0x000fe20000201400 */
[----:B------:R-:W-:Y:S01]  /*70d0*/  FFMA.FTZ R31, R3, R104, R31 ;  /* 0x00000068031f7223 */ /* 0x000fe2000001001f */
[----:B------:R-:W-:Y:S02]  /*70e0*/  FSEL R33, R33, -INF , !P6 ;  /* 0xff80000021217808 */ /* 0x000fe40007000000 */
[----:B------:R-:W-:Y:S01]  /*70f0*/  ISETP.GE.AND P6, PT, R108, R129, PT ;  /* 0x000000816c00720c */ /* 0x000fe20003fc6270 */
[-C--:B------:R-:W-:Y:S01]  /*7100*/  FFMA.FTZ R125, R3, R35.reuse, R24 ;  /* 0x00000023037d7223 */ /* 0x080fe20000010018 */
[----:B------:R-:W-:Y:S01]  /*7110*/  VIADD R24, R2, 0x11 ;  /* 0x0000001102187836 */ /* 0x000fe20000000000 */
[----:B------:R-:W-:Y:S01]  /*7120*/  FSEL R29, R29, -INF , !P4 ;  /* 0xff8000001d1d7808 */ /* 0x000fe20006000000 */
[----:B------:R-:W-:Y:S01]  /*7130*/  FFMA.FTZ R26, R3, R35, R26 ;  /* 0x00000023031a7223 */ /* 0x000fe2000001001a */
[----:B------:R-:W-:-:S02]  /*7140*/  FSEL R28, R28, -INF , !P6 ;  /* 0xff8000001c1c7808 */ /* 0x000fc40007000000 */
[C---:B------:R-:W-:Y:S02]  /*7150*/  ISETP.GE.AND P6, PT, R30.reuse, R130, PT ;  /* 0x000000821e00720c */ /* 0x040fe40003fc6270 */
[-C--:B------:R-:W-:Y:S02]  /*7160*/  ISETP.GE.AND P4, PT, R30, R129.reuse, PT ;  /* 0x000000811e00720c */ /* 0x080fe40003f86270 */
        /* <DEDUP_REMOVED lines=18> */
[----:B------:R-:W-:Y:S02]  /*7290*/  FSEL R115, R115, -INF , !P4 ;  /* 0xff80000073737808 */ /* 0x000fe40006000000 */
[C---:B------:R-:W-:Y:S01]  /*72a0*/  ISETP.GE.AND P6, PT, R24.reuse, R130, PT ;  /* 0x000000821800720c */ /* 0x040fe20003fc6270 */
[CC--:B------:R-:W-:Y:S01]  /*72b0*/  FFMA.FTZ R113, R3.reuse, R20.reuse, R21 ;  /* 0x0000001403717223 */ /* 0x0c0fe20000010015 */
[----:B------:R-:W-:Y:S01]  /*72c0*/  ISETP.GE.AND P4, PT, R24, R129, PT ;  /* 0x000000811800720c */ /* 0x000fe20003f86270 */
[C---:B------:R-:W-:Y:S02]  /*72d0*/  VIADD R24, R2.reuse, 0x20 ;  /* 0x0000002002187836 */ /* 0x040fe40000000000 */
[----:B------:R-:W-:Y:S01]  /*72e0*/  FFMA.FTZ R23, R3, R20, R23 ;  /* 0x0000001403177223 */ /* 0x000fe20000010017 */
[----:B------:R-:W-:Y:S01]  /*72f0*/  VIADD R20, R2, 0x21 ;  /* 0x0000002102147836 */ /* 0x000fe20000000000 */
[----:B------:R-:W-:Y:S02]  /*7300*/  FSEL R22, R22, -INF , !P5 ;  /* 0xff80000016167808 */ /* 0x000fe40006800000 */
[----:B------:R-:W-:-:S02]  /*7310*/  I2FP.F32.S32 R21, R24 ;  /* 0x0000001800157245 */ /* 0x000fc40000201400 */
[----:B------:R-:W-:Y:S02]  /*7320*/  FSEL R113, R113, -INF , !P6 ;  /* 0xff80000071717808 */ /* 0x000fe40007000000 */
[C---:B------:R-:W-:Y:S01]  /*7330*/  ISETP.GE.AND P5, PT, R24.reuse, R130, PT ;  /* 0x000000821800720c */ /* 0x040fe20003fa6270 */
[C---:B------:R-:W-:Y:S01]  /*7340*/  FFMA.FTZ R16, R3.reuse, R21, R16 ;  /* 0x0000001503107223 */ /* 0x040fe20000010010 */
[----:B------:R-:W-:Y:S01]  /*7350*/  ISETP.GE.AND P6, PT, R24, R129, PT ;  /* 0x000000811800720c */ /* 0x000fe20003fc6270 */
[----:B------:R-:W-:Y:S01]  /*7360*/  FFMA.FTZ R18, R3, R21, R18 ;  /* 0x0000001503127223 */ /* 0x000fe20000010012 */
[----:B------:R-:W-:Y:S01]  /*7370*/  I2FP.F32.S32 R24, R20 ;  /* 0x0000001400187245 */ /* 0x000fe20000201400 */
[----:B------:R-:W-:Y:S01]  /*7380*/  VIADD R21, R2, 0x28 ;  /* 0x0000002802157836 */ /* 0x000fe20000000000 */
[----:B------:R-:W-:Y:S02]  /*7390*/  FSEL R114, R23, -INF , !P4 ;  /* 0xff80000017727808 */ /* 0x000fe40006000000 */
[----:B------:R-:W-:Y:S01]  /*73a0*/  ISETP.GE.AND P4, PT, R20, R130, PT ;  /* 0x000000821400720c */ /* 0x000fe20003f86270 */
[CC--:B------:R-:W-:Y:S01]  /*73b0*/  FFMA.FTZ R17, R3.reuse, R24.reuse, R17 ;  /* 0x0000001803117223 */ /* 0x0c0fe20000010011 */
[----:B------:R-:W-:Y:S01]  /*73c0*/  FSEL R117, R16, -INF , !P5 ;  /* 0xff80000010757808 */ /* 0x000fe20006800000 */
[----:B------:R-:W-:Y:S01]  /*73d0*/  FFMA.FTZ R19, R3, R24, R19 ;  /* 0x0000001803137223 */ /* 0x000fe20000010013 */
[----:B------:R-:W-:-:S02]  /*73e0*/  ISETP.GE.AND P5, PT, R20, R129, PT ;  /* 0x000000811400720c */ /* 0x000fc40003fa6270 */
[----:B------:R-:W-:Y:S02]  /*73f0*/  FSEL R20, R18, -INF , !P6 ;  /* 0xff80000012147808 */ /* 0x000fe40007000000 */
[----:B------:R-:W-:Y:S01]  /*7400*/  FSEL R23, R17, -INF , !P4 ;  /* 0xff80000011177808 */ /* 0x000fe20006000000 */
[----:B------:R-:W-:Y:S01]  /*7410*/  VIADD R17, R2, 0x29 ;  /* 0x0000002902117836 */ /* 0x000fe20000000000 */
[C---:B------:R-:W-:Y:S02]  /*7420*/  ISETP.GE.AND P6, PT, R21.reuse, R130, PT ;  /* 0x000000821500720c */ /* 0x040fe40003fc6270 */
[----:B------:R-:W-:Y:S02]  /*7430*/  ISETP.GE.AND P4, PT, R21, R129, PT ;  /* 0x000000811500720c */ /* 0x000fe40003f86270 */
[----:B------:R-:W-:Y:S02]  /*7440*/  I2FP.F32.S32 R21, R21 ;  /* 0x0000001500157245 */ /* 0x000fe40000201400 */
[----:B------:R-:W-:-:S02]  /*7450*/  FSEL R118, R19, -INF , !P5 ;  /* 0xff80000013767808 */ /* 0x000fc40006800000 */
[----:B------:R-:W-:Y:S01]  /*7460*/  ISETP.GE.AND P5, PT, R17, R130, PT ;  /* 0x000000821100720c */ /* 0x000fe20003fa6270 */
[CC--:B------:R-:W-:Y:S01]  /*7470*/  FFMA.FTZ R12, R3.reuse, R21.reuse, R12 ;  /* 0x00000015030c7223 */ /* 0x0c0fe2000001000c */
[----:B------:R-:W-:Y:S01]  /*7480*/  FFMA.FTZ R16, R3, R21, R14 ;  /* 0x0000001503107223 */ /* 0x000fe2000001000e */
[----:B------:R-:W-:-:S03]  /*7490*/  I2FP.F32.S32 R14, R17 ;  /* 0x00000011000e7245 */ /* 0x000fc60000201400 */
[----:B------:R-:W-:Y:S01]  /*74a0*/  FSEL R21, R12, -INF , !P6 ;  /* 0xff8000000c157808 */ /* 0x000fe20007000000 */
[----:B------:R-:W-:Y:S01]  /*74b0*/  VIADD R12, R2, 0x30 ;  /* 0x00000030020c7836 */ /* 0x000fe20000000000 */
[----:B------:R-:W-:Y:S01]  /*74c0*/  ISETP.GE.AND P6, PT, R17, R129, PT ;  /* 0x000000811100720c */ /* 0x000fe20003fc6270 */
[CC--:B------:R-:W-:Y:S01]  /*74d0*/  FFMA.FTZ R13, R3.reuse, R14.reuse, R13 ;  /* 0x0000000e030d7223 */ /* 0x0c0fe2000001000d */
[----:B------:R-:W-:Y:S01]  /*74e0*/  FSEL R122, R16, -INF , !P4 ;  /* 0xff800000107a7808 */ /* 0x000fe20006000000 */
[----:B------:R-:W-:Y:S01]  /*74f0*/  FFMA.FTZ R15, R3, R14, R15 ;  /* 0x0000000e030f7223 */ /* 0x000fe2000001000f */
[----:B------:R-:W-:Y:S02]  /*7500*/  I2FP.F32.S32 R17, R12 ;  /* 0x0000000c00117245 */ /* 0x000fe40000201400 */
[----:B------:R-:W-:Y:S02]  /*7510*/  FSEL R119, R13, -INF , !P5 ;  /* 0xff8000000d777808 */ /* 0x000fe40006800000 */
[C---:B------:R-:W-:Y:S01]  /*7520*/  ISETP.GE.AND P4, PT, R12.reuse, R130, PT ;  /* 0x000000820c00720c */ /* 0x040fe20003f86270 */
[----:B------:R-:W-:Y:S01]  /*7530*/  FFMA.FTZ R105, R3, R17, R8 ;  /* 0x0000001103697223 */ /* 0x000fe20000010008 */
[----:B------:R-:W-:Y:S01]  /*7540*/  ISETP.GE.AND P5, PT, R12, R129, PT ;  /* 0x000000810c00720c */ /* 0x000fe20003fa6270 */
[C---:B------:R-:W-:Y:S01]  /*7550*/  VIADD R12, R2.reuse, 0x31 ;  /* 0x00000031020c7836 */ /* 0x040fe20000000000 */
[----:B------:R-:W-:Y:S01]  /*7560*/  FSEL R120, R15, -INF , !P6 ;  /* 0xff8000000f787808 */ /* 0x000fe20007000000 */
[----:B------:R-:W-:Y:S01]  /*7570*/  VIADD R8, R2, 0x38 ;  /* 0x0000003802087836 */ /* 0x000fe20000000000 */
[----:B------:R-:W-:Y:S01]  /*7580*/  FSEL R105, R105, -INF , !P4 ;  /* 0xff80000069697808 */ /* 0x000fe20006000000 */
[----:B------:R-:W-:Y:S01]  /*7590*/  FFMA.FTZ R10, R3, R17, R10 ;  /* 0x00000011030a7223 */ /* 0x000fe2000001000a */
[----:B------:R-:W-:-:S02]  /*75a0*/  I2FP.F32.S32 R14, R12 ;  /* 0x0000000c000e7245 */ /* 0x000fc40000201400 */
[C---:B------:R-:W-:Y:S02]  /*75b0*/  ISETP.GE.AND P6, PT, R12.reuse, R130, PT ;  /* 0x000000820c00720c */ /* 0x040fe40003fc6270 */
[----:B------:R-:W-:Y:S01]  /*75c0*/  ISETP.GE.AND P4, PT, R12, R129, PT ;  /* 0x000000810c00720c */ /* 0x000fe20003f86270 */
[C---:B------:R-:W-:Y:S01]  /*75d0*/  FFMA.FTZ R11, R3.reuse, R14, R11 ;  /* 0x0000000e030b7223 */ /* 0x040fe2000001000b */
[----:B------:R-:W-:Y:S01]  /*75e0*/  I2FP.F32.S32 R12, R8 ;  /* 0x00000008000c7245 */ /* 0x000fe20000201400 */
[C---:B------:R-:W-:Y:S01]  /*75f0*/  FFMA.FTZ R9, R3.reuse, R14, R9 ;  /* 0x0000000e03097223 */ /* 0x040fe20000010009 */
[----:B------:R-:W-:Y:S02]  /*7600*/  FSEL R106, R10, -INF , !P5 ;  /* 0xff8000000a6a7808 */ /* 0x000fe40006800000 */
[----:B------:R-:W-:Y:S01]  /*7610*/  ISETP.GE.AND P5, PT, R8, R130, PT ;  /* 0x000000820800720c */ /* 0x000fe20003fa6270 */
[CC--:B------:R-:W-:Y:S01]  /*7620*/  FFMA.FTZ R108, R3.reuse, R12.reuse, R4 ;  /* 0x0000000c036c7223 */ /* 0x0c0fe20000010004 */
[----:B------:R-:W-:Y:S01]  /*7630*/  FFMA.FTZ R35, R3, R12, R6 ;  /* 0x0000000c03237223 */ /* 0x000fe20000010006 */
[----:B------:R-:W-:Y:S01]  /*7640*/  I2FP.F32.S32 R6, R2 ;  /* 0x0000000200067245 */ /* 0x000fe20000201400 */
[----:B------:R-:W-:Y:S01]  /*7650*/  VIADD R4, R2, 0x39 ;  /* 0x0000003902047836 */ /* 0x000fe20000000000 */
[----:B------:R-:W-:-:S02]  /*7660*/  FSEL R104, R11, -INF , !P4 ;  /* 0xff8000000b687808 */ /* 0x000fc40006000000 */
[----:B------:R-:W-:Y:S02]  /*7670*/  FSEL R108, R108, -INF , !P5 ;  /* 0xff8000006c6c7808 */ /* 0x000fe40006800000 */
[----:B------:R-:W-:Y:S01]  /*7680*/  FSEL R107, R9, -INF , !P6 ;  /* 0xff800000096b7808 */ /* 0x000fe20007000000 */
[C---:B------:R-:W-:Y:S01]  /*7690*/  FFMA.FTZ R9, R3.reuse, R6, R32 ;  /* 0x0000000603097223 */ /* 0x040fe20000010020 */
[C---:B------:R-:W-:Y:S01]  /*76a0*/  ISETP.GE.AND P4, PT, R2.reuse, R130, PT ;  /* 0x000000820200720c */ /* 0x040fe20003f86270 */
[----:B------:R-:W-:Y:S01]  /*76b0*/  FFMA.FTZ R6, R3, R6, R34 ;  /* 0x0000000603067223 */ /* 0x000fe20000010022 */
[-C--:B------:R-:W-:Y:S02]  /*76c0*/  ISETP.GE.AND P5, PT, R2, R129.reuse, PT ;  /* 0x000000810200720c */ /* 0x080fe40003fa6270 */
[----:B------:R-:W-:Y:S02]  /*76d0*/  I2FP.F32.S32 R2, R4 ;  /* 0x0000000400027245 */ /* 0x000fe40000201400 */
[----:B------:R-:W-:-:S02]  /*76e0*/  ISETP.GE.AND P6, PT, R8, R129, PT ;  /* 0x000000810800720c */ /* 0x000fc40003fc6270 */
[----:B------:R-:W-:Y:S01]  /*76f0*/  FSEL R9, R9, -INF , !P4 ;  /* 0xff80000009097808 */ /* 0x000fe20006000000 */
[-C--:B------:R-:W-:Y:S01]  /*7700*/  FFMA.FTZ R5, R3, R2.reuse, R5 ;  /* 0x0000000203057223 */ /* 0x080fe20000010005 */
[----:B------:R-:W-:Y:S01]  /*7710*/  FSEL R35, R35, -INF , !P6 ;  /* 0xff80000023237808 */ /* 0x000fe20007000000 */
[----:B------:R-:W-:Y:S01]  /*7720*/  FFMA.FTZ R7, R3, R2, R7 ;  /* 0x0000000203077223 */ /* 0x000fe20000010007 */
[C---:B------:R-:W-:Y:S02]  /*7730*/  ISETP.GE.AND P6, PT, R4.reuse, R130, PT ;  /* 0x000000820400720c */ /* 0x040fe40003fc6270 */
[----:B------:R-:W-:Y:S02]  /*7740*/  ISETP.GE.AND P4, PT, R4, R129, PT ;  /* 0x000000810400720c */ /* 0x000fe40003f86270 */
[----:B------:R-:W-:Y:S02]  /*7750*/  FSEL R6, R6, -INF , !P5 ;  /* 0xff80000006067808 */ /* 0x000fe40006800000 */
[----:B------:R-:W-:-:S02]  /*7760*/  FSEL R109, R5, -INF , !P6 ;  /* 0xff800000056d7808 */ /* 0x000fc40007000000 */
        /* <DEDUP_REMOVED lines=58> */
[----:B-1----:R-:W-:-:S04]  /*7b10*/  IMAD R2, R13, R4, RZ ;  /* 0x000000040d027224 */ /* 0x002fc800078e02ff */
[C---:B------:R-:W-:Y:S02]  /*7b20*/  IMAD R2, R7.reuse, R5, R2 ;  /* 0x0000000507027224 */ /* 0x040fe400078e0202 */
[----:B------:R-:W-:-:S04]  /*7b30*/  IMAD.WIDE.U32 R4, R7, R4, R14 ;  /* 0x0000000407047225 */ /* 0x000fc800078e000e */
[----:B------:R-:W-:Y:S01]  /*7b40*/  IMAD.IADD R2, R5, 0x1, R2 ;  /* 0x0000000105027824 */ /* 0x000fe200078e0202 */
[----:B------:R-:W-:Y:S06]  /*7b50*/  BRA `(.L_x_6831) ;  /* 0x0000000000087947 */ /* 0x000fec0003800000 */
.L_x_6830:
[----:B------:R-:W-:-:S04]  /*7b60*/  LEA R4, -R102, RZ, 0x6 ;  /* 0x000000ff66047211 */ /* 0x000fc800078e31ff */
[----:B------:R-:W-:-:S07]  /*7b70*/  SHF.R.S32.HI R2, RZ, 0x1f, R4 ;  /* 0x0000001fff027819 */ /* 0x000fce0000011404 */
.L_x_6831:
[----:B------:R-:W-:Y:S01]  /*7b80*/  @!P2 LEA R18, P3, R4, R178, 0x1 ;  /* 0x000000b20412a211 */ /* 0x000fe200078608ff */
[----:B------:R1:W-:Y:S01]  /*7b90*/  @P2 STS.128 [R163+0x4000], RZ ;  /* 0x004000ffa3002388 */ /* 0x0003e20000000c00 */
[-C--:B------:R-:W-:Y:S01]  /*7ba0*/  @!P1 IADD3 R8, P6, R128, R4.reuse, RZ ;  /* 0x0000000480089210 */ /* 0x080fe20007fde0ff */
[----:B------:R-:W-:Y:S01]  /*7bb0*/  BSSY B0, `(.L_x_6832) ;  /* 0x0000045000007945 */ /* 0x000fe20003800000 */
[--C-:B------:R-:W-:Y:S02]  /*7bc0*/  @!P2 LEA.HI.X R19, R4, R177, R2.reuse, 0x1, P3 ;  /* 0x000000b10413a211 */ /* 0x100fe400018f0c02 */
[-C--:B------:R-:W-:Y:S01]  /*7bd0*/  @!P1 IADD3 R12, P4, P3, R128, R4.reuse, R159 ;  /* 0x00000004800c9210 */ /* 0x080fe20007b9e09f */
[----:B------:R-:W-:Y:S01]  /*7be0*/  @!P1 IMAD.X R5, R127, 0x1, R2, P6 ;  /* 0x000000017f059824 */ /* 0x000fe200030e0602 */
[----:B------:R-:W-:Y:S01]  /*7bf0*/  @!P2 IADD3 R7, P5, R159, R4, RZ ;  /* 0x000000049f07a210 */ /* 0x000fe20007fbe0ff */
[----:B------:R-:W-:Y:S01]  /*7c00*/  @!PT LDS RZ, [RZ] ;  /* 0x00000000fffff984 */ /* 0x000fe20000000800 */
[----:B------:R-:W-:Y:S01]  /*7c10*/  @!PT LDS RZ, [RZ] ;  /* 0x00000000fffff984 */ /* 0x000fe20000000800 */
[----:B------:R-:W-:Y:S01]  /*7c20*/  @!PT LDS RZ, [RZ] ;  /* 0x00000000fffff984 */ /* 0x000fe20000000800 */
[----:B------:R2:W-:Y:S01]  /*7c30*/  @!P2 LDGSTS.E.BYPASS.LTC128B.128 [R163+0x4000], desc[UR10][R18.64] ;  /* 0x0400000012a3afae */ /* 0x0005e2000b901d4a */
[----:B------:R-:W-:-:S02]  /*7c40*/  @!P1 IADD3.X R11, R127, R2, R158, P4, P3 ;  /* 0x000000027f0b9210 */ /* 0x000fc400027e649e */
[----:B------:R-:W-:Y:S01]  /*7c50*/  @!P1 LEA R30, P6, R8, UR8, 0x1 ;  /* 0x00000008081e9c11 */ /* 0x000fe2000f8c08ff */
[----:B------:R-:W-:Y:S01]  /*7c60*/  @!P2 IMAD.X R10, R158, 0x1, R2, P5 ;  /* 0x000000019e0aa824 */ /* 0x000fe200028e0602 */
[----:B------:R-:W-:Y:S01]  /*7c70*/  @!P1 LEA R14, P3, R12, UR8, 0x1 ;  /* 0x000000080c0e9c11 */ /* 0x000fe2000f8608ff */
[----:B------:R1:W-:Y:S01]  /*7c80*/  @P1 STS.128 [R163+0x6000], RZ ;  /* 0x006000ffa3001388 */ /* 0x0003e20000000c00 */
[----:B------:R-:W-:Y:S02]  /*7c90*/  @!P1 LEA.HI.X R31, R8, UR9, R5, 0x1, P6 ;  /* 0x00000009081f9c11 */ /* 0x000fe4000b0f0c05 */
[----:B------:R-:W-:Y:S02]  /*7ca0*/  @!P1 LEA.HI.X R15, R12, UR9, R11, 0x1, P3 ;  /* 0x000000090c0f9c11 */ /* 0x000fe400098f0c0b */
[----:B------:R-:W-:Y:S01]  /*7cb0*/  @!P2 LEA R16, P5, R7, R178, 0x1 ;  /* 0x000000b20710a211 */ /* 0x000fe200078a08ff */
[----:B------:R-:W-:Y:S01]  /*7cc0*/  @!PT LDS RZ, [RZ] ;  /* 0x00000000fffff984 */ /* 0x000fe20000000800 */
[----:B------:R-:W-:Y:S01]  /*7cd0*/  @!PT LDS RZ, [RZ] ;  /* 0x00000000fffff984 */ /* 0x000fe20000000800 */
[----:B------:R-:W-:Y:S01]  /*7ce0*/  @!PT LDS RZ, [RZ] ;  /* 0x00000000fffff984 */ /* 0x000fe20000000800 */
[----:B------:R1:W-:Y:S01]  /*7cf0*/  @!P1 LDGSTS.E.BYPASS.LTC128B.128 [R163+0x6000], desc[UR10][R30.64+0x80] ;  /* 0x060000801ea39fae */ /* 0x0003e2000b901d4a */
[----:B------:R-:W-:-:S02]  /*7d00*/  IADD3 R5, P4, P3, R159, R4, R159 ;  /* 0x000000049f057210 */ /* 0x000fc40007b9e09f */
[----:B------:R-:W-:Y:S01]  /*7d10*/  @!P2 LEA.HI.X R17, R7, R177, R10, 0x1, P5 ;  /* 0x000000b10711a211 */ /* 0x000fe200028f0c0a */
[----:B------:R1:W-:Y:S01]  /*7d20*/  @P2 STS.128 [R163+0x4800], RZ ;  /* 0x004800ffa3002388 */ /* 0x0003e20000000c00 */
[----:B------:R-:W-:Y:S02]  /*7d30*/  IADD3.X R8, R158, R2, R158, P4, P3 ;  /* 0x000000029e087210 */ /* 0x000fe400027e649e */
[-C--:B------:R-:W-:Y:S01]  /*7d40*/  @!P1 IADD3 R7, P4, R128, R5.reuse, RZ ;  /* 0x0000000580079210 */ /* 0x080fe20007f9e0ff */
[----:B------:R-:W-:Y:S01]  /*7d50*/  @!PT LDS RZ, [RZ] ;  /* 0x00000000fffff984 */ /* 0x000fe20000000800 */
[----:B------:R-:W-:Y:S01]  /*7d60*/  @!PT LDS RZ, [RZ] ;  /* 0x00000000fffff984 */ /* 0x000fe20000000800 */
[----:B------:R-:W-:Y:S01]  /*7d70*/  @!PT LDS RZ, [RZ] ;  /* 0x00000000fffff984 */ /* 0x000fe20000000800 */
[----:B------:R1:W-:Y:S01]  /*7d80*/  @!P2 LDGSTS.E.BYPASS.LTC128B.128 [R163+0x4800], desc[UR10][R16.64] ;  /* 0x0480000010a3afae */ /* 0x0003e2000b901d4a */
[----:B------:R-:W-:Y:S02]  /*7d90*/  IADD3 R11, P3, R159, R5, RZ ;  /* 0x000000059f0b7210 */ /* 0x000fe40007f7e0ff */
[-C--:B------:R-:W-:Y:S01]  /*7da0*/  @!P2 LEA R26, P5, R5, R178.reuse, 0x1 ;  /* 0x000000b2051aa211 */ /* 0x080fe200078a08ff */
[--C-:B------:R-:W-:Y:S01]  /*7db0*/  @!P1 IMAD.X R12, R127, 0x1, R8.reuse, P4 ;  /* 0x000000017f0c9824 */ /* 0x100fe200020e0608 */
[----:B------:R-:W-:Y:S01]  /*7dc0*/  @!P1 LEA R24, P4, R7, UR8, 0x1 ;  /* 0x0000000807189c11 */ /* 0x000fe2000f8808ff */
[--C-:B------:R-:W-:Y:S01]  /*7dd0*/  IMAD.X R10, R158, 0x1, R8.reuse, P3 ;  /* 0x000000019e0a7824 */ /* 0x100fe200018e0608 */
[----:B--2---:R-:W-:Y:S01]  /*7de0*/  @!P2 LEA R18, P3, R11, R178, 0x1 ;  /* 0x000000b20b12a211 */ /* 0x004fe200078608ff */
[----:B------:R1:W-:Y:S01]  /*7df0*/  @P1 STS.128 [R163+0x6800], RZ ;  /* 0x006800ffa3001388 */ /* 0x0003e20000000c00 */
[----:B------:R-:W-:-:S02]  /*7e00*/  @!P2 LEA.HI.X R27, R5, R177, R8, 0x1, P5 ;  /* 0x000000b1051ba211 */ /* 0x000fc400028f0c08 */
[----:B------:R-:W-:Y:S01]  /*7e10*/  @!P1 LEA.HI.X R25, R7, UR9, R12, 0x1, P4 ;  /* 0x0000000907199c11 */ /* 0x000fe2000a0f0c0c */
        /* <DEDUP_REMOVED lines=30> */
.L_x_6833:
[----:B------:R-:W-:Y:S05]  /*8000*/  BSYNC B0 ;  /* 0x0000000000007941 */ /* 0x000fea0003800000 */
.L_x_6832:
[----:B------:R-:W0:Y:S01]  /*8010*/  LDGDEPBAR ;  /* 0x00000000000079af */ /* 0x000e220000000000 */
[----:B------:R-:W-:-:S04]  /*8020*/  LEA R178, P1, R4, R178, 0x1 ;  /* 0x000000b204b27211 */ /* 0x000fc800078208ff */
[----:B------:R-:W-:-:S09]  /*8030*/  LEA.HI.X R177, R4, R177, R2, 0x1, P1 ;  /* 0x000000b104b17211 */ /* 0x000fd200008f0c02 */
.L_x_6829:
        /* <DEDUP_REMOVED lines=47> */
[----:B------:R-:W-:-:S03]  /*8330*/  FSETP.NEU.FTZ.AND P1, PT, R26, -INF , PT ;  /* 0xff8000001a00780b */ /* 0x000fc60003f3d000 */
[--C-:B------:R-:W-:Y:S01]  /*8340*/  FFMA.FTZ R32, R9, UR12, -R110.reuse ;  /* 0x0000000c09207c23 */ /* 0x100fe2000801086e */
[----:B------:R-:W-:Y:S01]  /*8350*/  FSEL R5, R26, RZ, P1 ;  /* 0x000000ff1a057208 */ /* 0x000fe20000800000 */
[----:B------:R-:W1:Y:S01]  /*8360*/  LDSM.16.MT88.4 R8, [R148+0x8000] ;  /* 0x008000009408783b */ /* 0x000e620000004200 */
[----:B------:R-:W-:Y:S01]  /*8370*/  FFMA.FTZ R24, R33, UR12, -R110 ;  /* 0x0000000c21187c23 */ /* 0x000fe2000801086e */
[----:B------:R-:W-:Y:S01]  /*8380*/  FSEL R103, R103, RZ, P1 ;  /* 0x000000ff67677208 */ /* 0x000fe20000800000 */
[----:B------:R-:W-:Y:S01]  /*8390*/  FADD.FTZ R33, R101, -R4 ;  /* 0x8000000465217221 */ /* 0x000fe20000010000 */
        /* <DEDUP_REMOVED lines=33> */
[----:B------:R-:W3:Y:S01]  /*85b0*/  MUFU.EX2 R2, R2 ;  /* 0x0000000200027308 */ /* 0x000ee20000000800 */
[----:B--2---:R-:W-:Y:S01]  /*85c0*/  F2FP.BF16.F32.PACK_AB R4, R24, R32 ;  /* 0x000000201804723e */ /* 0x004fe200000010ff */
[--C-:B------:R-:W-:Y:S01]  /*85d0*/  FFMA.FTZ R35, R35, UR12, -R103.reuse ;  /* 0x0000000c23237c23 */ /* 0x100fe20008010867 */
[----:B------:R-:W-:-:S05]  /*85e0*/  FFMA.FTZ R34, R34, UR12, -R103 ;  /* 0x0000000c22227c23 */ /* 0x000fca0008010867 */
        /* <DEDUP_REMOVED lines=78> */
[C---:B--2---:R-:W-:Y:S01]  /*8ad0*/  HMMA.16816.F32.BF16 R52, R4.reuse, R12, R52 ;  /* 0x0000000c0434723c */ /* 0x044fe20000041834 */
[-C--:B------:R-:W-:Y:S01]  /*8ae0*/  FMUL.FTZ R90, R90, R31.reuse ;  /* 0x0000001f5a5a7220 */ /* 0x080fe20000410000 */
[----:B------:R-:W-:Y:S01]  /*8af0*/  FMUL.FTZ R91, R91, R31 ;  /* 0x0000001f5b5b7220 */ /* 0x000fe20000410000 */
[----:B------:R-:W-:Y:S01]  /*8b00*/  FFMA.FTZ R33, R181, R33, R32 ;  /* 0x00000021b5217223 */ /* 0x000fe20000010020 */
[----:B------:R-:W-:Y:S01]  /*8b10*/  FFMA.FTZ R31, R179, R31, R30 ;  /* 0x0000001fb31f7223 */ /* 0x000fe2000001001e */
[----:B------:R-:W2:Y:S01]  /*8b20*/  MUFU.EX2 R111, R111 ;  /* 0x0000006f006f7308 */ /* 0x000ea20000000800 */
[----:B------:R-:W-:Y:S01]  /*8b30*/  HMMA.16816.F32.BF16 R56, R4, R14, R56 ;  /* 0x0000000e0438723c */ /* 0x000fe20000041838 */
[----:B------:R-:W4:Y:S01]  /*8b40*/  LDSM.16.MT88.4 R12, [R146+0xa000] ;  /* 0x00a00000920c783b */ /* 0x000f220000004200 */
[----:B------:R-:W-:Y:S01]  /*8b50*/  FADD.FTZ R24, R24, R33 ;  /* 0x0000002118187221 */ /* 0x000fe20000010000 */
[----:B------:R-:W-:-:S03]  /*8b60*/  FADD.FTZ R31, R0, R31 ;  /* 0x0000001f001f7221 */ /* 0x000fc60000010000 */
[----:B-1----:R-:W-:Y:S01]  /*8b70*/  HMMA.16816.F32.BF16 R44, R4, R8, R44 ;  /* 0x00000008042c723c */ /* 0x002fe2000004182c */
[----:B------:R-:W-:Y:S01]  /*8b80*/  MUFU.EX2 R101, R101 ;  /* 0x0000006500657308 */ /* 0x000fe20000000800 */
[----:B------:R-:W-:Y:S01]  /*8b90*/  FADD.FTZ R25, R25, R24 ;  /* 0x0000001819197221 */ /* 0x000fe20000010000 */
[----:B------:R-:W-:-:S03]  /*8ba0*/  FADD.FTZ R28, R28, R31 ;  /* 0x0000001f1c1c7221 */ /* 0x000fc60000010000 */
[----:B------:R-:W-:Y:S01]  /*8bb0*/  HMMA.16816.F32.BF16 R48, R4, R10, R48 ;  /* 0x0000000a0430723c */ /* 0x000fe20000041830 */
[----:B------:R-:W1:Y:S01]  /*8bc0*/  LDSM.16.MT88.4 R8, [R148+0xa000] ;  /* 0x00a000009408783b */ /* 0x000e620000004200 */
[----:B------:R-:W-:Y:S01]  /*8bd0*/  FADD.FTZ R25, R2, R25 ;  /* 0x0000001902197221 */ /* 0x000fe20000010000 */
[----:B------:R-:W-:Y:S01]  /*8be0*/  MUFU.EX2 R116, R116 ;  /* 0x0000007400747308 */ /* 0x000fe20000000800 */
[----:B------:R-:W-:Y:S02]  /*8bf0*/  FADD.FTZ R28, R29, R28 ;  /* 0x0000001c1d1c7221 */ /* 0x000fe40000010000 */
[----:B---3--:R-:W-:-:S04]  /*8c00*/  FADD.FTZ R0, R100, R25 ;  /* 0x0000001964007221 */ /* 0x008fc80000010000 */
[----:B--2---:R-:W-:Y:S01]  /*8c10*/  FADD.FTZ R0, R111, R0 ;  /* 0x000000006f007221 */ /* 0x004fe20000010000 */
[----:B------:R-:W-:Y:S08]  /*8c20*/  MUFU.EX2 R115, R115 ;  /* 0x0000007300737308 */ /* 0x000ff00000000800 */
[----:B------:R-:W2:Y:S08]  /*8c30*/  MUFU.EX2 R114, R114 ;  /* 0x0000007200727308 */ /* 0x000eb00000000800 */
[----:B------:R-:W-:Y:S01]  /*8c40*/  MUFU.EX2 R117, R117 ;  /* 0x0000007500757308 */ /* 0x000fe20000000800 */
[C---:B----4-:R-:W-:Y:S06]  /*8c50*/  HMMA.16816.F32.BF16 R68, R4.reuse, R12, R68 ;  /* 0x0000000c0444723c */ /* 0x050fec0000041844 */
[C---:B------:R-:W-:Y:S01]  /*8c60*/  HMMA.16816.F32.BF16 R72, R4.reuse, R14, R72 ;  /* 0x0000000e0448723c */ /* 0x040fe20000041848 */
[----:B------:R-:W3:Y:S01]  /*8c70*/  LDSM.16.MT88.4 R12, [R144+0xa000] ;  /* 0x00a00000900c783b */ /* 0x000ee20000004200 */
[----:B------:R-:W-:Y:S04]  /*8c80*/  MUFU.EX2 R126, R126 ;  /* 0x0000007e007e7308 */ /* 0x000fe80000000800 */
[C---:B-1----:R-:W-:Y:S04]  /*8c90*/  HMMA.16816.F32.BF16 R60, R4.reuse, R8, R60 ;  /* 0x00000008043c723c */ /* 0x042fe8000004183c */
[----:B------:R-:W-:Y:S02]  /*8ca0*/  MUFU.EX2 R121, R121 ;  /* 0x0000007900797308 */ /* 0x000fe40000000800 */
[C---:B------:R-:W-:Y:S01]  /*8cb0*/  HMMA.16816.F32.BF16 R64, R4.reuse, R10, R64 ;  /* 0x0000000a0440723c */ /* 0x040fe20000041840 */
[----:B------:R-:W1:Y:S05]  /*8cc0*/  LDSM.16.MT88.4 R8, [R145+0xa000] ;  /* 0x00a000009108783b */ /* 0x000e6a0000004200 */
        /* <DEDUP_REMOVED lines=8> */
[C---:B-1----:R-:W-:Y:S07]  /*8d50*/  HMMA.16816.F32.BF16 R76, R4.reuse, R8, R76 ;  /* 0x00000008044c723c */ /* 0x042fee000004184c */
[----:B------:R-:W-:Y:S01]  /*8d60*/  MUFU.EX2 R105, R105 ;  /* 0x0000006900697308 */ /* 0x000fe20000000800 */
[----:B------:R-:W-:Y:S01]  /*8d70*/  HMMA.16816.F32.BF16 R88, R4, R10, R88 ;  /* 0x0000000a0458723c */ /* 0x000fe20000041858 */
[----:B------:R-:W-:Y:S01]  /*8d80*/  FFMA.FTZ R8, R113, UR12, -R110 ;  /* 0x0000000c71087c23 */ /* 0x000fe2000801086e */
[----:B------:R-:W-:-:S05]  /*8d90*/  FFMA.FTZ R113, R112, UR12, -R103 ;  /* 0x0000000c70717c23 */ /* 0x000fca0008010867 */
[----:B------:R-:W1:Y:S01]  /*8da0*/  MUFU.EX2 R112, R8 ;  /* 0x0000000800707308 */ /* 0x000e620000000800 */
[----:B------:R-:W-:Y:S02]  /*8db0*/  F2FP.BF16.F32.PACK_AB R4, R111, R100 ;  /* 0x000000646f04723e */ /* 0x000fe400000010ff */
[----:B--2---:R-:W-:Y:S02]  /*8dc0*/  F2FP.BF16.F32.PACK_AB R7, R114, R115 ;  /* 0x000000737207723e */ /* 0x004fe400000010ff */
[----:B------:R-:W-:-:S03]  /*8dd0*/  MOV R100, R26 ;  /* 0x0000001a00647202 */ /* 0x000fc60000000f00 */
[----:B------:R-:W2:Y:S08]  /*8de0*/  MUFU.EX2 R113, R113 ;  /* 0x0000007100717308 */ /* 0x000eb00000000800 */
[----:B------:R-:W4:Y:S01]  /*8df0*/  MUFU.EX2 R120, R120 ;  /* 0x0000007800787308 */ /* 0x000f220000000800 */
[----:B-1----:R-:W-:Y:S01]  /*8e00*/  F2FP.BF16.F32.PACK_AB R6, R112, R101 ;  /* 0x000000657006723e */ /* 0x002fe200000010ff */
[----:B------:R-:W1:Y:S01]  /*8e10*/  LDSM.16.MT88.4 R8, [R145+0x8800] ;  /* 0x008800009108783b */ /* 0x000e620000004200 */
[----:B------:R-:W-:-:S04]  /*8e20*/  FADD.FTZ R101, R101, R0 ;  /* 0x0000000065657221 */ /* 0x000fc80000010000 */
[----:B------:R-:W-:Y:S01]  /*8e30*/  FADD.FTZ R112, R112, R101 ;  /* 0x0000006570707221 */ /* 0x000fe20000010000 */
[----:B------:R-:W-:Y:S01]  /*8e40*/  MUFU.EX2 R107, R107 ;  /* 0x0000006b006b7308 */ /* 0x000fe20000000800 */
[----:B--2---:R-:W-:Y:S01]  /*8e50*/  F2FP.BF16.F32.PACK_AB R5, R116, R113 ;  /* 0x000000717405723e */ /* 0x004fe200000010ff */
[----:B------:R-:W-:Y:S01]  /*8e60*/  FADD.FTZ R113, R113, R28 ;  /* 0x0000001c71717221 */ /* 0x000fe20000010000 */
[----:B------:R-:W-:-:S03]  /*8e70*/  MOV R101, R27 ;  /* 0x0000001b00657202 */ /* 0x000fc60000000f00 */
[----:B------:R-:W-:Y:S02]  /*8e80*/  FADD.FTZ R116, R116, R113 ;  /* 0x0000007174747221 */ /* 0x000fe40000010000 */
[----:B------:R-:W-:Y:S01]  /*8e90*/  HMMA.16816.F32.BF16 R96, R4, R16, R96 ;  /* 0x000000100460723c */ /* 0x000fe20000041860 */
[----:B------:R-:W-:Y:S01]  /*8ea0*/  MUFU.EX2 R108, R108 ;  /* 0x0000006c006c7308 */ /* 0x000fe20000000800 */
[----:B------:R-:W-:-:S04]  /*8eb0*/  FADD.FTZ R115, R115, R116 ;  /* 0x0000007473737221 */ /* 0x000fc80000010000 */
[C---:B------:R-:W-:Y:S01]  /*8ec0*/  HMMA.16816.F32.BF16 R92, R4.reuse, R18, R92 ;  /* 0x00000012045c723c */ /* 0x040fe2000004185c */
[----:B------:R-:W2:Y:S01]  /*8ed0*/  LDSM.16.MT88.4 R16, [R144+0x8800] ;  /* 0x008800009010783b */ /* 0x000ea20000004200 */
        /* <DEDUP_REMOVED lines=8> */
[C---:B-1----:R-:W-:Y:S03]  /*8f60*/  HMMA.16816.F32.BF16 R44, R4.reuse, R8, R44 ;  /* 0x00000008042c723c */ /* 0x042fe6000004182c */
[----:B------:R-:W1:Y:S03]  /*8f70*/  MUFU.EX2 R34, R34 ;  /* 0x0000002200227308 */ /* 0x000e660000000800 */
[C---:B------:R-:W-:Y:S01]  /*8f80*/  HMMA.16816.F32.BF16 R48, R4.reuse, R10, R48 ;  /* 0x0000000a0430723c */ /* 0x040fe20000041830 */
[----:B------:R-:W4:Y:S05]  /*8f90*/  LDSM.16.MT88.4 R8, [R146+0xa800] ;  /* 0x00a800009208783b */ /* 0x000f2a0000004200 */
[C---:B------:R-:W-:Y:S01]  /*8fa0*/  HMMA.16816.F32.BF16 R88, R4.reuse, R22, R88 ;  /* 0x000000160458723c */ /* 0x040fe20000041858 */
[----:B------:R-:W-:Y:S05]  /*8fb0*/  LDSM.16.MT88.4 R20, [R145+0x9000] ;  /* 0x009000009114783b */ /* 0x000fea0000004200 */
        /* <DEDUP_REMOVED lines=9> */
[C---:B--2---:R-:W-:Y:S06]  /*9050*/  HMMA.16816.F32.BF16 R80, R4.reuse, R16, R80 ;  /* 0x000000100450723c */ /* 0x044fec0000041850 */
[----:B------:R-:W-:Y:S01]  /*9060*/  HMMA.16816.F32.BF16 R84, R4, R18, R84 ;  /* 0x000000120454723c */ /* 0x000fe20000041854 */
[----:B------:R-:W2:Y:S06]  /*9070*/  LDSM.16.MT88.4 R16, [R144+0x9000] ;  /* 0x009000009010783b */ /* 0x000eac0000004200 */
[----:B------:R-:W-:Y:S01]  /*9080*/  F2FP.BF16.F32.PACK_AB R4, R126, R117 ;  /* 0x000000757e04723e */ /* 0x000fe200000010ff */
[----:B------:R-:W-:Y:S01]  /*9090*/  FADD.FTZ R117, R117, R112 ;  /* 0x0000007075757221 */ /* 0x000fe20000010000 */
[----:B------:R-:W-:-:S02]  /*90a0*/  F2FP.BF16.F32.PACK_AB R5, R130, R123 ;  /* 0x0000007b8205723e */ /* 0x000fc400000010ff */
[----:B------:R-:W-:Y:S01]  /*90b0*/  F2FP.BF16.F32.PACK_AB R6, R128, R121 ;  /* 0x000000798006723e */ /* 0x000fe200000010ff */
[----:B------:R-:W-:Y:S01]  /*90c0*/  FADD.FTZ R126, R126, R117 ;  /* 0x000000757e7e7221 */ /* 0x000fe20000010000 */
[----:B------:R-:W-:-:S03]  /*90d0*/  F2FP.BF16.F32.PACK_AB R7, R119, R118 ;  /* 0x000000767707723e */ /* 0x000fc600000010ff */
[----:B------:R-:W-:-:S04]  /*90e0*/  FADD.FTZ R121, R121, R126 ;  /* 0x0000007e79797221 */ /* 0x000fc80000010000 */
[----:B-----5:R-:W-:Y:S01]  /*90f0*/  HMMA.16816.F32.BF16 R96, R4, R12, R96 ;  /* 0x0000000c0460723c */ /* 0x020fe20000041860 */
[----:B------:R-:W-:-:S05]  /*9100*/  FADD.FTZ R128, R128, R121 ;  /* 0x0000007980807221 */ /* 0x000fca0000010000 */
        /* <DEDUP_REMOVED lines=17> */
[C---:B--2---:R-:W-:Y:S06]  /*9220*/  HMMA.16816.F32.BF16 R76, R4.reuse, R16, R76 ;  /* 0x00000010044c723c */ /* 0x044fec000004184c */
[C---:B------:R-:W-:Y:S01]  /*9230*/  HMMA.16816.F32.BF16 R88, R4.reuse, R18, R88 ;  /* 0x000000120458723c */ /* 0x040fe20000041858 */
[----:B------:R-:W2:Y:S05]  /*9240*/  LDSM.16.MT88.4 R16, [R146+0x9800] ;  /* 0x009800009210783b */ /* 0x000eaa0000004200 */
[C---:B-----5:R-:W-:Y:S06]  /*9250*/  HMMA.16816.F32.BF16 R80, R4.reuse, R12, R80 ;  /* 0x0000000c0450723c */ /* 0x060fec0000041850 */
[----:B------:R-:W-:Y:S01]  /*9260*/  HMMA.16816.F32.BF16 R84, R4, R14, R84 ;  /* 0x0000000e0454723c */ /* 0x000fe20000041854 */
[----:B------:R-:W4:Y:S06]  /*9270*/  LDSM.16.MT88.4 R12, [R145+0x9800] ;  /* 0x00980000910c783b */ /* 0x000f2c0000004200 */
[----:B------:R-:W-:Y:S01]  /*9280*/  F2FP.BF16.F32.PACK_AB R4, R120, R105 ;  /* 0x000000697804723e */ /* 0x000fe200000010ff */
[----:B------:R-:W-:Y:S01]  /*9290*/  FADD.FTZ R105, R105, R128 ;  /* 0x0000008069697221 */ /* 0x000fe20000010000 */
[----:B---3--:R-:W-:-:S02]  /*92a0*/  F2FP.BF16.F32.PACK_AB R5, R109, R106 ;  /* 0x0000006a6d05723e */ /* 0x008fc400000010ff */
[----:B------:R-:W-:Y:S01]  /*92b0*/  F2FP.BF16.F32.PACK_AB R6, R108, R107 ;  /* 0x0000006b6c06723e */ /* 0x000fe200000010ff */
[----:B------:R-:W-:Y:S01]  /*92c0*/  FADD.FTZ R120, R120, R105 ;  /* 0x0000006978787221 */ /* 0x000fe20000010000 */
[----:B-1----:R-:W-:-:S03]  /*92d0*/  F2FP.BF16.F32.PACK_AB R7, R34, R35 ;  /* 0x000000232207723e */ /* 0x002fc600000010ff */
[----:B------:R-:W-:-:S04]  /*92e0*/  FADD.FTZ R107, R107, R120 ;  /* 0x000000786b6b7221 */ /* 0x000fc80000010000 */
[----:B------:R-:W-:Y:S01]  /*92f0*/  HMMA.16816.F32.BF16 R96, R4, R20, R96 ;  /* 0x000000140460723c */ /* 0x000fe20000041860 */
[----:B------:R-:W-:-:S05]  /*9300*/  FADD.FTZ R181, R108, R107 ;  /* 0x0000006b6cb57221 */ /* 0x000fca0000010000 */
        /* <DEDUP_REMOVED lines=8> */
[C---:B------:R-:W-:Y:S06]  /*9390*/  HMMA.16816.F32.BF16 R52, R4.reuse, R8, R52 ;  /* 0x000000080434723c */ /* 0x040fec0000041834 */
[C---:B------:R-:W-:Y:S01]  /*93a0*/  HMMA.16816.F32.BF16 R56, R4.reuse, R10, R56 ;  /* 0x0000000a0438723c */ /* 0x040fe20000041838 */
[----:B------:R-:W4:Y:S05]  /*93b0*/  LDSM.16.MT88.4 R8, [R144+0xb800] ;  /* 0x00b800009008783b */ /* 0x000f2a0000004200 */
[C---:B-1----:R-:W-:Y:S06]  /*93c0*/  HMMA.16816.F32.BF16 R60, R4.reuse, R20, R60 ;  /* 0x00000014043c723c */ /* 0x042fec000004183c */
[C---:B------:R-:W-:Y:S06]  /*93d0*/  HMMA.16816.F32.BF16 R64, R4.reuse, R22, R64 ;  /* 0x000000160440723c */ /* 0x040fec0000041840 */
[C---:B--2---:R-:W-:Y:S06]  /*93e0*/  HMMA.16816.F32.BF16 R68, R4.reuse, R16, R68 ;  /* 0x000000100444723c */ /* 0x044fec0000041844 */
[C---:B------:R-:W-:Y:S06]  /*93f0*/  HMMA.16816.F32.BF16 R72, R4.reuse, R18, R72 ;  /* 0x000000120448723c */ /* 0x040fec0000041848 */
        /* <DEDUP_REMOVED lines=8> */
[----:B------:R-:W-:-:S04]  /*9480*/  FADD.FTZ R106, R106, R119 ;  /* 0x000000776a6a7221 */ /* 0x000fc80000010000 */
[----:B------:R-:W-:-:S04]  /*9490*/  FADD.FTZ R106, R109, R106 ;  /* 0x0000006a6d6a7221 */ /* 0x000fc80000010000 */
[----:B------:R-:W-:-:S04]  /*94a0*/  FADD.FTZ R35, R35, R106 ;  /* 0x0000006a23237221 */ /* 0x000fc80000010000 */
[----:B------:R-:W-:-:S07]  /*94b0*/  FADD.FTZ R179, R34, R35 ;  /* 0x0000002322b37221 */ /* 0x000fce0000010000 */
.L_x_6826:
        /* <DEDUP_REMOVED lines=10> */
.L_x_6838:
        /* <DEDUP_REMOVED lines=68> */
.L_x_6835:
        /* <DEDUP_REMOVED lines=208> */
[----:B------:R-:W-:Y:S01]  /*a6a0*/  ISETP.GE.AND P2, PT, R109, RZ, PT ;  /* 0x000000ff6d00720c */ /* 0x000fe20003f46270 */
[----:B------:R-:W1:Y:S01]  /*a6b0*/  LDC.64 R104, c[0x0][0x248] ;  /* 0x00009200ff687b82 */ /* 0x000e620000000a00 */
        /* <DEDUP_REMOVED lines=28> */
.L_x_6837:
        /* <DEDUP_REMOVED lines=63> */
.L_x_6836:
[----:B-1----:R-:W-:Y:S01]  /*ac70*/  IADD3 R116, R162, -0x1, RZ ;  /* 0xffffffffa2747810 */ /* 0x002fe20007ffe0ff */
[----:B------:R-:W-:Y:S03]  /*ac80*/  LDSM.16.MT88.4 R112, [R145+0x8000] ;  /* 0x008000009170783b */ /* 0x000fe60000004200 */
[----:B------:R-:W-:Y:S04]  /*ac90*/  LEA R2, R116, R173, 0x6 ;  /* 0x000000ad74027211 */ /* 0x000fe800078e30ff */
        /* <DEDUP_REMOVED lines=19> */
[----:B------:R-:W-:Y:S02]  /*add0*/  IADD3 R101, R2, 0x20, RZ ;  /* 0x0000002002657810 */ /* 0x000fe40007ffe0ff */
[----:B------:R-:W-:Y:S01]  /*ade0*/  I2FP.F32.S32 R102, R102 ;  /* 0x0000006600667245 */ /* 0x000fe20000201400 */
[CC--:B------:R-:W-:Y:S01]  /*adf0*/  FFMA.FTZ R7, R3.reuse, R100.reuse, R7 ;  /* 0x0000006403077223 */ /* 0x0c0fe20000010007 */
[----:B------:R-:W-:Y:S01]  /*ae00*/  I2FP.F32.S32 R105, R105 ;  /* 0x0000006900697245 */ /* 0x000fe20000201400 */
[C---:B------:R-:W-:Y:S01]  /*ae10*/  FFMA.FTZ R5, R3.reuse, R100, R5 ;  /* 0x0000006403057223 */ /* 0x040fe20000010005 */
[----:B------:R-:W-:Y:S01]  /*ae20*/  I2FP.F32.S32 R101, R101 ;  /* 0x0000006500657245 */ /* 0x000fe20000201400 */
[CC--:B------:R-:W-:Y:S01]  /*ae30*/  FFMA.FTZ R19, R3.reuse, R102.reuse, R19 ;  /* 0x0000006603137223 */ /* 0x0c0fe20000010013 */
[----:B------:R-:W-:Y:S01]  /*ae40*/  FMNMX.FTZ R104, R6, R103, !PT ;  /* 0x0000006706687209 */ /* 0x000fe20007810000 */
[C---:B------:R-:W-:Y:S01]  /*ae50*/  FFMA.FTZ R17, R3.reuse, R102, R17 ;  /* 0x0000006603117223 */ /* 0x040fe20000010011 */
[----:B------:R-:W-:Y:S01]  /*ae60*/  FMNMX.FTZ R102, R4, R0, !PT ;  /* 0x0000000004667209 */ /* 0x000fe20007810000 */
[CC--:B------:R-:W-:Y:S01]  /*ae70*/  FFMA.FTZ R18, R3.reuse, R105.reuse, R18 ;  /* 0x0000006903127223 */ /* 0x0c0fe20000010012 */
[C---:B------:R-:W-:Y:S01]  /*ae80*/  FFMA.FTZ R16, R3.reuse, R105, R16 ;  /* 0x0000006903107223 */ /* 0x040fe20000010010 */
[----:B------:R-:W-:Y:S01]  /*ae90*/  IADD3 R100, R2, 0x11, RZ ;  /* 0x0000001102647810 */ /* 0x000fe20007ffe0ff */
[-C--:B------:R-:W-:Y:S01]  /*aea0*/  FFMA.FTZ R22, R3, R101.reuse, R22 ;  /* 0x0000006503167223 */ /* 0x080fe20000010016 */
[----:B------:R-:W-:Y:S01]  /*aeb0*/  FMNMX.FTZ R105, R7, R104, !PT ;  /* 0x0000006807697209 */ /* 0x000fe20007810000 */
        /* <DEDUP_REMOVED lines=19> */
[CC--:B------:R-:W-:Y:S01]  /*aff0*/  FFMA.FTZ R23, R3.reuse, R100.reuse, R23 ;  /* 0x0000006403177223 */ /* 0x0c0fe20000010017 */
[----:B------:R-:W-:Y:S01]  /*b000*/  FFMA.FTZ R21, R3, R100, R21 ;  /* 0x0000006403157223 */ /* 0x000fe20000010015 */
[----:B------:R-:W-:Y:S02]  /*b010*/  IADD3 R100, R2, 0x29, RZ ;  /* 0x0000002902647810 */ /* 0x000fe40007ffe0ff */
[----:B------:R-:W-:Y:S02]  /*b020*/  FMNMX.FTZ R104, R18, R107, !PT ;  /* 0x0000006b12687209 */ /* 0x000fe40007810000 */
[----:B------:R-:W-:Y:S02]  /*b030*/  FMNMX.FTZ R102, R16, R105, !PT ;  /* 0x0000006910667209 */ /* 0x000fe40007810000 */
[----:B------:R-:W-:Y:S02]  /*b040*/  I2FP.F32.S32 R100, R100 ;  /* 0x0000006400647245 */ /* 0x000fe40000201400 */
[----:B------:R-:W-:Y:S02]  /*b050*/  IADD3 R101, R2, 0x30, RZ ;  /* 0x0000003002657810 */ /* 0x000fe40007ffe0ff */
[----:B------:R-:W-:Y:S01]  /*b060*/  FMNMX.FTZ R105, R19, R104, !PT ;  /* 0x0000006813697209 */ /* 0x000fe20007810000 */
[----:B------:R-:W-:Y:S01]  /*b070*/  FFMA.FTZ R27, R3, R100, R27 ;  /* 0x00000064031b7223 */ /* 0x000fe2000001001b */
[----:B------:R-:W-:Y:S01]  /*b080*/  FMNMX.FTZ R107, R17, R102, !PT ;  /* 0x00000066116b7209 */ /* 0x000fe20007810000 */
[C---:B------:R-:W-:Y:S01]  /*b090*/  FFMA.FTZ R25, R3.reuse, R100, R25 ;  /* 0x0000006403197223 */ /* 0x040fe20000010019 */
[----:B------:R-:W-:Y:S02]  /*b0a0*/  I2FP.F32.S32 R101, R101 ;  /* 0x0000006500657245 */ /* 0x000fe40000201400 */
[----:B------:R-:W-:Y:S02]  /*b0b0*/  FMNMX.FTZ R102, R22, R105, !PT ;  /* 0x0000006916667209 */ /* 0x000fe40007810000 */
[----:B------:R-:W-:Y:S01]  /*b0c0*/  FMNMX.FTZ R100, R20, R107, !PT ;  /* 0x0000006b14647209 */ /* 0x000fe20007810000 */
[-C--:B------:R-:W-:Y:S01]  /*b0d0*/  FFMA.FTZ R30, R3, R101.reuse, R30 ;  /* 0x00000065031e7223 */ /* 0x080fe2000001001e */
[----:B------:R-:W-:Y:S01]  /*b0e0*/  FMNMX.FTZ R105, R23, R102, !PT ;  /* 0x0000006617697209 */ /* 0x000fe20007810000 */
        /* <DEDUP_REMOVED lines=35> */
[C---:B------:R-:W-:Y:S02]  /*b320*/  FADD.FTZ R102, -R101.reuse, R0 ;  /* 0x0000000065667221 */ /* 0x040fe40000010100 */
[----:B------:R-:W1:Y:S01]  /*b330*/  LDSM.16.MT88.4 R104, [R148+0x8000] ;  /* 0x008000009468783b */ /* 0x000e620000004200 */
[C---:B------:R-:W-:Y:S01]  /*b340*/  FMUL.FTZ R122, R101.reuse, UR4 ;  /* 0x00000004657a7c20 */ /* 0x040fe20008410000 */
[C---:B------:R-:W-:Y:S01]  /*b350*/  FSETP.NEU.FTZ.AND P1, PT, R100.reuse, -INF , PT ;  /* 0xff8000006400780b */ /* 0x040fe20003f3d000 */
[----:B------:R-:W-:Y:S01]  /*b360*/  FADD.FTZ R2, -R100, R103 ;  /* 0x0000006764027221 */ /* 0x000fe20000010100 */
[----:B------:R-:W-:Y:S01]  /*b370*/  FMUL.FTZ R103, R102, UR4 ;  /* 0x0000000466677c20 */ /* 0x000fe20008410000 */
[----:B------:R-:W-:Y:S02]  /*b380*/  FMUL.FTZ R124, R100, UR4 ;  /* 0x00000004647c7c20 */ /* 0x000fe40008410000 */
[----:B------:R-:W-:Y:S02]  /*b390*/  FMUL.FTZ R0, R2, UR4 ;  /* 0x0000000402007c20 */ /* 0x000fe40008410000 */
[----:B------:R2:W3:Y:S01]  /*b3a0*/  MUFU.EX2 R2, R103 ;  /* 0x0000006700027308 */ /* 0x0004e20000000800 */
[----:B------:R-:W-:Y:S02]  /*b3b0*/  FSEL R124, R124, RZ, P1 ;  /* 0x000000ff7c7c7208 */ /* 0x000fe40000800000 */
[----:B------:R-:W-:Y:S03]  /*b3c0*/  FSETP.NEU.FTZ.AND P1, PT, R101, -INF , PT ;  /* 0xff8000006500780b */ /* 0x000fe60003f3d000 */
[--C-:B------:R-:W-:Y:S01]  /*b3d0*/  FFMA.FTZ R117, R10, UR4, -R124.reuse ;  /* 0x000000040a757c23 */ /* 0x100fe2000801087c */
[----:B------:R-:W-:Y:S01]  /*b3e0*/  FSEL R122, R122, RZ, P1 ;  /* 0x000000ff7a7a7208 */ /* 0x000fe20000800000 */
[--C-:B------:R-:W-:Y:S01]  /*b3f0*/  FFMA.FTZ R102, R11, UR4, -R124.reuse ;  /* 0x000000040b667c23 */ /* 0x100fe2000801087c */
[--C-:B------:R-:W-:Y:S01]  /*b400*/  FFMA.FTZ R121, R6, UR4, -R124.reuse ;  /* 0x0000000406797c23 */ /* 0x100fe2000801087c */
[----:B------:R-:W-:Y:S01]  /*b410*/  FFMA.FTZ R118, R7, UR4, -R124 ;  /* 0x0000000407767c23 */ /* 0x000fe2000801087c */
        /* <DEDUP_REMOVED lines=31> */
[----:B------:R-:W-:Y:S03]  /*b610*/  FMUL.FTZ R50, R0, R50 ;  /* 0x0000003200327220 */ /* 0x000fe60000410000 */
[----:B------:R-:W4:Y:S01]  /*b620*/  MUFU.EX2 R102, R102 ;  /* 0x0000006600667308 */ /* 0x000f220000000800 */
[----:B--2---:R-:W-:Y:S01]  /*b630*/  F2FP.BF16.F32.PACK_AB R97, R118, R121 ;  /* 0x000000797661723e */ /* 0x004fe200000010ff */
        /* <DEDUP_REMOVED lines=14> */
[----:B------:R-:W2:Y:S01]  /*b720*/  MUFU.EX2 R119, R119 ;  /* 0x0000007700777308 */ /* 0x000ea20000000800 */
[----:B----4-:R-:W-:Y:S01]  /*b730*/  F2FP.BF16.F32.PACK_AB R99, R102, R117 ;  /* 0x000000756663723e */ /* 0x010fe200000010ff */
        /* <DEDUP_REMOVED lines=14> */
[----:B------:R-:W4:Y:S01]  /*b820*/  MUFU.EX2 R103, R103 ;  /* 0x0000006700677308 */ /* 0x000f220000000800 */
[----:B--2---:R-:W-:Y:S01]  /*b830*/  F2FP.BF16.F32.PACK_AB R96, R119, R123 ;  /* 0x0000007b7760723e */ /* 0x004fe200000010ff */
[----:B------:R-:W-:Y:S01]  /*b840*/  FMUL.FTZ R73, R2, R73 ;  /* 0x0000004902497220 */ /* 0x000fe20000410000 */
        /* <DEDUP_REMOVED lines=8> */
[C---:B------:R-:W-:Y:S01]  /*b8d0*/  FMUL.FTZ R82, R0.reuse, R82 ;  /* 0x0000005200527220 */ /* 0x040fe20000410000 */
[----:B------:R-:W-:Y:S01]  /*b8e0*/  FMUL.FTZ R83, R0, R83 ;  /* 0x0000005300537220 */ /* 0x000fe20000410000 */
[----:B------:R-:W-:Y:S01]  /*b8f0*/  MUFU.EX2 R125, R125 ;  /* 0x0000007d007d7308 */ /* 0x000fe20000000800 */
[C---:B------:R-:W-:Y:S01]  /*b900*/  FMUL.FTZ R80, R2.reuse, R80 ;  /* 0x0000005002507220 */ /* 0x040fe20000410000 */
[----:B------:R-:W-:Y:S01]  /*b910*/  FMUL.FTZ R81, R2, R81 ;  /* 0x0000005102517220 */ /* 0x000fe20000410000 */
[--C-:B------:R-:W-:Y:S01]  /*b920*/  FFMA.FTZ R129, R20, UR4, -R122.reuse ;  /* 0x0000000414817c23 */ /* 0x100fe2000801087a */
[----:B----4-:R-:W-:Y:S01]  /*b930*/  F2FP.BF16.F32.PACK_AB R98, R103, R120 ;  /* 0x000000786762723e */ /* 0x010fe200000010ff */
[--C-:B------:R-:W-:Y:S01]  /*b940*/  FFMA.FTZ R130, R21, UR4, -R122.reuse ;  /* 0x0000000415827c23 */ /* 0x100fe2000801087a */
[--C-:B------:R-:W-:Y:S01]  /*b950*/  FFMA.FTZ R127, R16, UR4, -R122.reuse ;  /* 0x00000004107f7c23 */ /* 0x100fe2000801087a */
[C---:B------:R-:W-:Y:S03]  /*b960*/  FMUL.FTZ R16, R2.reuse, R84 ;  /* 0x0000005402107220 */ /* 0x040fe60000410000 */
[----:B------:R-:W2:Y:S01]  /*b970*/  MUFU.EX2 R126, R126 ;  /* 0x0000007e007e7308 */ /* 0x000ea20000000800 */
[----:B------:R-:W-:Y:S01]  /*b980*/  FFMA.FTZ R128, R17, UR4, -R122 ;  /* 0x0000000411807c23 */ /* 0x000fe2000801087a */
[----:B------:R-:W-:Y:S01]  /*b990*/  FMUL.FTZ R17, R2, R85 ;  /* 0x0000005502117220 */ /* 0x000fe20000410000 */
[C---:B-1----:R-:W-:Y:S07]  /*b9a0*/  HMMA.16816.F32.BF16 R4, R96.reuse, R104, R4 ;  /* 0x000000686004723c */ /* 0x042fee0000041804 */
[----:B------:R-:W-:Y:S01]  /*b9b0*/  MUFU.EX2 R127, R127 ;  /* 0x0000007f007f7308 */ /* 0x000fe20000000800 */
[C---:B------:R-:W-:Y:S01]  /*b9c0*/  HMMA.16816.F32.BF16 R8, R96.reuse, R106, R8 ;  /* 0x0000006a6008723c */ /* 0x040fe20000041808 */
[----:B------:R-:W1:Y:S02]  /*b9d0*/  LDSM.16.MT88.4 R104, [R148+0xa000] ;  /* 0x00a000009468783b */ /* 0x000e640000004200 */
[----:B------:R-:W-:Y:S01]  /*b9e0*/  ISETP.GT.AND P1, PT, R162, 0x1, PT ;  /* 0x00000001a200780c */ /* 0x000fe20003f24270 */
[----:B------:R-:W-:Y:S02]  /*b9f0*/  FFMA.FTZ R34, R34, UR4, -R124 ;  /* 0x0000000422227c23 */ /* 0x000fe4000801087c */
[C---:B------:R-:W-:Y:S03]  /*ba00*/  HMMA.16816.F32.BF16 R36, R96.reuse, R108, R36 ;  /* 0x0000006c6024723c */ /* 0x040fe60000041824 */
[----:B------:R-:W-:Y:S02]  /*ba10*/  MUFU.EX2 R128, R128 ;  /* 0x0000008000807308 */ /* 0x000fe40000000800 */
[----:B--2---:R-:W-:Y:S01]  /*ba20*/  F2FP.BF16.F32.PACK_AB R84, R126, R125 ;  /* 0x0000007d7e54723e */ /* 0x004fe200000010ff */
[C---:B------:R-:W-:Y:S01]  /*ba30*/  HMMA.16816.F32.BF16 R40, R96.reuse, R110, R40 ;  /* 0x0000006e6028723c */ /* 0x040fe20000041828 */
[----:B------:R-:W2:Y:S06]  /*ba40*/  LDSM.16.MT88.4 R108, [R146+0xa000] ;  /* 0x00a00000926c783b */ /* 0x000eac0000004200 */
[----:B------:R-:W-:Y:S01]  /*ba50*/  MUFU.EX2 R129, R129 ;  /* 0x0000008100817308 */ /* 0x000fe20000000800 */
[----:B------:R-:W-:Y:S01]  /*ba60*/  FFMA.FTZ R32, R32, UR4, -R122 ;  /* 0x0000000420207c23 */ /* 0x000fe2000801087a */
[C---:B------:R-:W-:Y:S08]  /*ba70*/  HMMA.16816.F32.BF16 R44, R96.reuse, R112, R44 ;  /* 0x00000070602c723c */ /* 0x040ff0000004182c */
[----:B------:R-:W4:Y:S01]  /*ba80*/  MUFU.EX2 R130, R130 ;  /* 0x0000008200827308 */ /* 0x000f220000000800 */
[C---:B------:R-:W-:Y:S03]  /*ba90*/  HMMA.16816.F32.BF16 R48, R96.reuse, R114, R48 ;  /* 0x000000726030723c */ /* 0x040fe60000041830 */
[--C-:B------:R-:W-:Y:S03]  /*baa0*/  FFMA.FTZ R112, R14, UR4, -R124.reuse ;  /* 0x000000040e707c23 */ /* 0x100fe6000801087c */
[C---:B---3--:R-:W-:Y:S03]  /*bab0*/  HMMA.16816.F32.BF16 R52, R96.reuse, R92, R52 ;  /* 0x0000005c6034723c */ /* 0x048fe60000041834 */
[----:B------:R-:W-:Y:S02]  /*bac0*/  MUFU.EX2 R131, R131 ;  /* 0x0000008300837308 */ /* 0x000fe40000000800 */
[----:B------:R-:W-:Y:S01]  /*bad0*/  FMUL.FTZ R14, R0, R90 ;  /* 0x0000005a000e7220 */ /* 0x000fe20000410000 */
[C---:B------:R-:W-:Y:S01]  /*bae0*/  HMMA.16816.F32.BF16 R56, R96.reuse, R94, R56 ;  /* 0x0000005e6038723c */ /* 0x040fe20000041838 */
[----:B------:R-:W3:Y:S06]  /*baf0*/  LDSM.16.MT88.4 R92, [R145+0xa000] ;  /* 0x00a00000915c783b */ /* 0x000eec0000004200 */
[----:B------:R-:W-:Y:S01]  /*bb00*/  MUFU.EX2 R112, R112 ;  /* 0x0000007000707308 */ /* 0x000fe20000000800 */
[----:B----4-:R-:W-:Y:S01]  /*bb10*/  F2FP.BF16.F32.PACK_AB R20, R130, R129 ;  /* 0x000000818214723e */ /* 0x010fe200000010ff */
[C---:B-1----:R-:W-:Y:S03]  /*bb20*/  HMMA.16816.F32.BF16 R60, R96.reuse, R104, R60 ;  /* 0x00000068603c723c */ /* 0x042fe6000004183c */
[--C-:B------:R-:W-:Y:S03]  /*bb30*/  FFMA.FTZ R113, R15, UR4, -R124.reuse ;  /* 0x000000040f717c23 */ /* 0x100fe6000801087c */
[C---:B------:R-:W-:Y:S01]  /*bb40*/  HMMA.16816.F32.BF16 R64, R96.reuse, R106, R64 ;  /* 0x0000006a6040723c */ /* 0x040fe20000041840 */
[----:B------:R-:W1:Y:S01]  /*bb50*/  LDSM.16.MT88.4 R104, [R144+0xa000] ;  /* 0x00a000009068783b */ /* 0x000e620000004200 */
[----:B------:R-:W-:Y:S03]  /*bb60*/  MUFU.EX2 R132, R132 ;  /* 0x0000008400847308 */ /* 0x000fe60000000800 */
[----:B------:R-:W-:Y:S01]  /*bb70*/  FMUL.FTZ R15, R0, R91 ;  /* 0x0000005b000f7220 */ /* 0x000fe20000410000 */
[C---:B--2---:R-:W-:Y:S03]  /*bb80*/  HMMA.16816.F32.BF16 R68, R96.reuse, R108, R68 ;  /* 0x0000006c6044723c */ /* 0x044fe60000041844 */
[----:B------:R-:W-:Y:S03]  /*bb90*/  LDSM.16.MT88.4 R88, [R146+0x8800] ;  /* 0x008800009258783b */ /* 0x000fe60000004200 */
[----:B------:R-:W2:Y:S01]  /*bba0*/  MUFU.EX2 R113, R113 ;  /* 0x0000007100717308 */ /* 0x000ea20000000800 */
[--C-:B------:R-:W-:Y:S01]  /*bbb0*/  FFMA.FTZ R115, R18, UR4, -R124.reuse ;  /* 0x0000000412737c23 */ /* 0x100fe2000801087c */
[C---:B------:R-:W-:Y:S03]  /*bbc0*/  HMMA.16816.F32.BF16 R72, R96.reuse, R110, R72 ;  /* 0x0000006e6048723c */ /* 0x040fe60000041848 */
[----:B------:R-:W4:Y:S01]  /*bbd0*/  LDSM.16.MT88.4 R108, [R148+0x8800] ;  /* 0x00880000946c783b */ /* 0x000f220000004200 */
[----:B------:R-:W-:Y:S04]  /*bbe0*/  FFMA.FTZ R114, R19, UR4, -R124 ;  /* 0x0000000413727c23 */ /* 0x000fe8000801087c */
[----:B------:R-:W-:Y:S03]  /*bbf0*/  MUFU.EX2 R115, R115 ;  /* 0x0000007300737308 */ /* 0x000fe60000000800 */
[----:B------:R-:W-:Y:S01]  /*bc00*/  FMUL.FTZ R18, R0, R86 ;  /* 0x0000005600127220 */ /* 0x000fe20000410000 */
[----:B------:R-:W-:Y:S01]  /*bc10*/  F2FP.BF16.F32.PACK_AB R86, R128, R127 ;  /* 0x0000007f8056723e */ /* 0x000fe200000010ff */
[C---:B------:R-:W-:Y:S01]  /*bc20*/  FMUL.FTZ R19, R0.reuse, R87 ;  /* 0x0000005700137220 */ /* 0x040fe20000410000 */
[----:B------:R-:W-:Y:S01]  /*bc30*/  FFMA.FTZ R121, R0, R179, R121 ;  /* 0x000000b300797223 */ /* 0x000fe20000010079 */
[----:B------:R-:W-:Y:S03]  /*bc40*/  MOV R162, R116 ;  /* 0x0000007400a27202 */ /* 0x000fe60000000f00 */
[----:B------:R-:W5:Y:S01]  /*bc50*/  MUFU.EX2 R114, R114 ;  /* 0x0000007200727308 */ /* 0x000f620000000800 */
[----:B--2---:R-:W-:Y:S01]  /*bc60*/  F2FP.BF16.F32.PACK_AB R85, R113, R112 ;  /* 0x000000707155723e */ /* 0x004fe200000010ff */
[C---:B---3--:R-:W-:Y:S03]  /*bc70*/  HMMA.16816.F32.BF16 R76, R96.reuse, R92, R76 ;  /* 0x0000005c604c723c */ /* 0x048fe6000004184c */
[----:B------:R-:W-:Y:S01]  /*bc80*/  MOV R0, R101 ;  /* 0x0000006500007202 */ /* 0x000fe20000000f00 */
[----:B------:R-:W-:Y:S01]  /*bc90*/  FFMA.FTZ R123, R2, R181, R123 ;  /* 0x000000b5027b7223 */ /* 0x000fe2000001007b */
[----:B------:R-:W-:Y:S01]  /*bca0*/  FADD.FTZ R118, R118, R121 ;  /* 0x0000007976767221 */ /* 0x000fe20000010000 */
[C---:B------:R-:W-:Y:S01]  /*bcb0*/  HMMA.16816.F32.BF16 R12, R96.reuse, R94, R12 ;  /* 0x0000005e600c723c */ /* 0x040fe2000004180c */
[----:B------:R-:W2:Y:S01]  /*bcc0*/  LDSM.16.MT88.4 R92, [R145+0x8800] ;  /* 0x00880000915c783b */ /* 0x000ea20000004200 */
[----:B------:R-:W-:Y:S03]  /*bcd0*/  MUFU.EX2 R34, R34 ;  /* 0x0000002200227308 */ /* 0x000fe60000000800 */
[----:B------:R-:W-:Y:S01]  /*bce0*/  FADD.FTZ R123, R119, R123 ;  /* 0x0000007b777b7221 */ /* 0x000fe20000010000 */
[C---:B-1----:R-:W-:Y:S06]  /*bcf0*/  HMMA.16816.F32.BF16 R80, R96.reuse, R104, R80 ;  /* 0x000000686050723c */ /* 0x042fec0000041850 */
[----:B------:R-:W-:Y:S01]  /*bd00*/  MUFU.EX2 R32, R32 ;  /* 0x0000002000207308 */ /* 0x000fe20000000800 */
[----:B-----5:R-:W-:Y:S01]  /*bd10*/  F2FP.BF16.F32.PACK_AB R87, R114, R115 ;  /* 0x000000737257723e */ /* 0x020fe200000010ff */
[----:B------:R-:W-:Y:S01]  /*bd20*/  HMMA.16816.F32.BF16 R16, R96, R106, R16 ;  /* 0x0000006a6010723c */ /* 0x000fe20000041810 */
[----:B------:R-:W1:Y:S02]  /*bd30*/  LDSM.16.MT88.4 R96, [R144+0x8800] ;  /* 0x008800009060783b */ /* 0x000e640000004200 */
[----:B------:R-:W-:Y:S06]  /*bd40*/  FADD.FTZ R120, R120, R123 ;  /* 0x0000007b78787221 */ /* 0x000fec0000010000 */
[----:B------:R-:W3:Y:S01]  /*bd50*/  LDSM.16.MT88.4 R104, [R148+0xa800] ;  /* 0x00a800009468783b */ /* 0x000ee20000004200 */
[C---:B----4-:R-:W-:Y:S05]  /*bd60*/  HMMA.16816.F32.BF16 R4, R84.reuse, R108, R4 ;  /* 0x0000006c5404723c */ /* 0x050fea0000041804 */
[----:B------:R-:W-:Y:S01]  /*bd70*/  FADD.FTZ R120, R103, R120 ;  /* 0x0000007867787221 */ /* 0x000fe20000010000 */
[C---:B------:R-:W-:Y:S05]  /*bd80*/  HMMA.16816.F32.BF16 R8, R84.reuse, R110, R8 ;  /* 0x0000006e5408723c */ /* 0x040fea0000041808 */
[--C-:B------:R-:W-:Y:S01]  /*bd90*/  FFMA.FTZ R108, R22, UR4, -R124.reuse ;  /* 0x00000004166c7c23 */ /* 0x100fe2000801087c */
[C---:B------:R-:W-:Y:S05]  /*bda0*/  HMMA.16816.F32.BF16 R36, R84.reuse, R88, R36 ;  /* 0x000000585424723c */ /* 0x040fea0000041824 */
[--C-:B------:R-:W-:Y:S01]  /*bdb0*/  FFMA.FTZ R110, R26, UR4, -R124.reuse ;  /* 0x000000041a6e7c23 */ /* 0x100fe2000801087c */
[C---:B------:R-:W-:Y:S01]  /*bdc0*/  HMMA.16816.F32.BF16 R40, R84.reuse, R90, R40 ;  /* 0x0000005a5428723c */ /* 0x040fe20000041828 */
[----:B------:R-:W4:Y:S01]  /*bdd0*/  LDSM.16.MT88.4 R88, [R146+0xa800] ;  /* 0x00a800009258783b */ /* 0x000f220000004200 */
[----:B------:R-:W-:Y:S03]  /*bde0*/  MUFU.EX2 R108, R108 ;  /* 0x0000006c006c7308 */ /* 0x000fe60000000800 */
[--C-:B------:R-:W-:Y:S01]  /*bdf0*/  FFMA.FTZ R111, R27, UR4, -R124.reuse ;  /* 0x000000041b6f7c23 */ /* 0x100fe2000801087c */
[C---:B--2---:R-:W-:Y:S03]  /*be00*/  HMMA.16816.F32.BF16 R44, R84.reuse, R92, R44 ;  /* 0x0000005c542c723c */ /* 0x044fe6000004182c */
[----:B------:R-:W-:Y:S03]  /*be10*/  LDSM.16.MT88.4 R24, [R145+0x9000] ;  /* 0x009000009118783b */ /* 0x000fe60000004200 */
[----:B------:R-:W-:Y:S01]  /*be20*/  MUFU.EX2 R110, R110 ;  /* 0x0000006e006e7308 */ /* 0x000fe20000000800 */
[----:B------:R-:W-:Y:S01]  /*be30*/  F2FP.BF16.F32.PACK_AB R22, R132, R131 ;  /* 0x000000838416723e */ /* 0x000fe200000010ff */
[C---:B------:R-:W-:Y:S03]  /*be40*/  HMMA.16816.F32.BF16 R48, R84.reuse, R94, R48 ;  /* 0x0000005e5430723c */ /* 0x040fe60000041830 */
[----:B------:R-:W2:Y:S03]  /*be50*/  LDSM.16.MT88.4 R92, [R145+0xa800] ;  /* 0x00a80000915c783b */ /* 0x000ea60000004200 */
[C---:B-1----:R-:W-:Y:S02]  /*be60*/  HMMA.16816.F32.BF16 R52, R84.reuse, R96, R52 ;  /* 0x000000605434723c */ /* 0x042fe40000041834 */
[----:B------:R-:W1:Y:S03]  /*be70*/  MUFU.EX2 R111, R111 ;  /* 0x0000006f006f7308 */ /* 0x000e660000000800 */
[----:B------:R-:W-:Y:S01]  /*be80*/  FFMA.FTZ R109, R23, UR4, -R124 ;  /* 0x00000004176d7c23 */ /* 0x000fe2000801087c */
[C---:B------:R-:W-:Y:S01]  /*be90*/  HMMA.16816.F32.BF16 R56, R84.reuse, R98, R56 ;  /* 0x000000625438723c */ /* 0x040fe20000041838 */
[----:B------:R-:W5:Y:S05]  /*bea0*/  LDSM.16.MT88.4 R96, [R144+0xa800] ;  /* 0x00a800009060783b */ /* 0x000f6a0000004200 */
[----:B------:R-:W2:Y:S01]  /*beb0*/  MUFU.EX2 R109, R109 ;  /* 0x0000006d006d7308 */ /* 0x000ea20000000800 */
[C---:B---3--:R-:W-:Y:S04]  /*bec0*/  HMMA.16816.F32.BF16 R60, R84.reuse, R104, R60 ;  /* 0x00000068543c723c */ /* 0x048fe8000004183c */
[----:B------:R-:W-:Y:S02]  /*bed0*/  FADD.FTZ R125, R125, R120 ;  /* 0x000000787d7d7221 */ /* 0x000fe40000010000 */
[C---:B------:R-:W-:Y:S01]  /*bee0*/  HMMA.16816.F32.BF16 R64, R84.reuse, R106, R64 ;  /* 0x0000006a5440723c */ /* 0x040fe20000041840 */
[----:B------:R-:W-:Y:S04]  /*bef0*/  LDSM.16.MT88.4 R104, [R146+0x9000] ;  /* 0x009000009268783b */ /* 0x000fe80000004200 */
[----:B-1----:R-:W-:Y:S01]  /*bf00*/  F2FP.BF16.F32.PACK_AB R23, R111, R110 ;  /* 0x0000006e6f17723e */ /* 0x002fe200000010ff */
[C---:B----4-:R-:W-:Y:S05]  /*bf10*/  HMMA.16816.F32.BF16 R68, R84.reuse, R88, R68 ;  /* 0x000000585444723c */ /* 0x050fea0000041844 */
[----:B--2---:R-:W-:Y:S01]  /*bf20*/  F2FP.BF16.F32.PACK_AB R21, R109, R108 ;  /* 0x0000006c6d15723e */ /* 0x004fe200000010ff */
[C---:B------:R-:W-:Y:S01]  /*bf30*/  HMMA.16816.F32.BF16 R72, R84.reuse, R90, R72 ;  /* 0x0000005a5448723c */ /* 0x040fe20000041848 */
[----:B------:R-:W1:Y:S04]  /*bf40*/  LDSM.16.MT88.4 R88, [R148+0x9000] ;  /* 0x009000009458783b */ /* 0x000e680000004200 */
[----:B------:R-:W-:Y:S01]  /*bf50*/  MOV R103, R100 ;  /* 0x0000006400677202 */ /* 0x000fe20000000f00 */
[----:B------:R-:W-:Y:S01]  /*bf60*/  FADD.FTZ R126, R126, R125 ;  /* 0x0000007d7e7e7221 */ /* 0x000fe20000010000 */
[C---:B------:R-:W-:Y:S04]  /*bf70*/  HMMA.16816.F32.BF16 R76, R84.reuse, R92, R76 ;  /* 0x0000005c544c723c */ /* 0x040fe8000004184c */
[----:B------:R-:W-:Y:S02]  /*bf80*/  FADD.FTZ R127, R127, R126 ;  /* 0x0000007e7f7f7221 */ /* 0x000fe40000010000 */
[C---:B------:R-:W-:Y:S01]  /*bf90*/  HMMA.16816.F32.BF16 R12, R84.reuse, R94, R12 ;  /* 0x0000005e540c723c */ /* 0x040fe2000004180c */
[----:B------:R-:W-:Y:S04]  /*bfa0*/  LDSM.16.MT88.4 R92, [R146+0xb000] ;  /* 0x00b00000925c783b */ /* 0x000fe80000004200 */
[----:B------:R-:W-:Y:S01]  /*bfb0*/  FADD.FTZ R128, R128, R127 ;  /* 0x0000007f80807221 */ /* 0x000fe20000010000 */
[C---:B-----5:R-:W-:Y:S05]  /*bfc0*/  HMMA.16816.F32.BF16 R80, R84.reuse, R96, R80 ;  /* 0x000000605450723c */ /* 0x060fea0000041850 */
[----:B------:R-:W-:Y:S01]  /*bfd0*/  FADD.FTZ R129, R129, R128 ;  /* 0x0000008081817221 */ /* 0x000fe20000010000 */
[----:B------:R-:W-:Y:S01]  /*bfe0*/  HMMA.16816.F32.BF16 R16, R84, R98, R16 ;  /* 0x000000625410723c */ /* 0x000fe20000041810 */
[----:B------:R-:W2:Y:S04]  /*bff0*/  LDSM.16.MT88.4 R84, [R144+0x9000] ;  /* 0x009000009054783b */ /* 0x000ea80000004200 */
[----:B------:R-:W-:Y:S06]  /*c000*/  FADD.FTZ R130, R130, R129 ;  /* 0x0000008182827221 */ /* 0x000fec0000010000 */
[----:B------:R-:W-:Y:S01]  /*c010*/  FADD.FTZ R131, R131, R130 ;  /* 0x0000008283837221 */ /* 0x000fe20000010000 */
[C---:B-1----:R-:W-:Y:S05]  /*c020*/  HMMA.16816.F32.BF16 R4, R20.reuse, R88, R4 ;  /* 0x000000581404723c */ /* 0x042fea0000041804 */
[----:B------:R-:W-:Y:S01]  /*c030*/  FADD.FTZ R131, R132, R131 ;  /* 0x0000008384837221 */ /* 0x000fe20000010000 */
[C---:B------:R-:W-:Y:S01]  /*c040*/  HMMA.16816.F32.BF16 R8, R20.reuse, R90, R8 ;  /* 0x0000005a1408723c */ /* 0x040fe20000041808 */
[----:B------:R-:W1:Y:S05]  /*c050*/  LDSM.16.MT88.4 R88, [R148+0xb000] ;  /* 0x00b000009458783b */ /* 0x000e6a0000004200 */
[C---:B------:R-:W-:Y:S06]  /*c060*/  HMMA.16816.F32.BF16 R36, R20.reuse, R104, R36 ;  /* 0x000000681424723c */ /* 0x040fec0000041824 */
[C---:B------:R-:W-:Y:S05]  /*c070*/  HMMA.16816.F32.BF16 R40, R20.reuse, R106, R40 ;  /* 0x0000006a1428723c */ /* 0x040fea0000041828 */
[--C-:B------:R-:W-:Y:S01]  /*c080*/  FFMA.FTZ R104, R30, UR4, -R124.reuse ;  /* 0x000000041e687c23 */ /* 0x100fe2000801087c */
[C---:B------:R-:W-:Y:S05]  /*c090*/  HMMA.16816.F32.BF16 R44, R20.reuse, R24, R44 ;  /* 0x00000018142c723c */ /* 0x040fea000004182c */
        /* <DEDUP_REMOVED lines=13> */
[----:B------:R-:W-:Y:S02]  /*c170*/  LDSM.16.MT88.4 R28, [R146+0x9800] ;  /* 0x00980000921c783b */ /* 0x000fe40000004200 */
[----:B------:R-:W-:Y:S01]  /*c180*/  FFMA.FTZ R122, R33, UR4, -R122 ;  /* 0x00000004217a7c23 */ /* 0x000fe2000801087a */
[C---:B------:R-:W-:Y:S06]  /*c190*/  HMMA.16816.F32.BF16 R64, R20.reuse, R90, R64 ;  /* 0x0000005a1440723c */ /* 0x040fec0000041840 */
[----:B------:R-:W1:Y:S01]  /*c1a0*/  MUFU.EX2 R35, R124 ;  /* 0x0000007c00237308 */ /* 0x000e620000000800 */
[----:B------:R-:W5:Y:S01]  /*c1b0*/  LDSM.16.MT88.4 R88, [R148+0x9800] ;  /* 0x009800009458783b */ /* 0x000f620000004200 */
[C---:B------:R-:W-:Y:S08]  /*c1c0*/  HMMA.16816.F32.BF16 R68, R20.reuse, R92, R68 ;  /* 0x0000005c1444723c */ /* 0x040ff00000041844 */
[----:B------:R-:W1:Y:S01]  /*c1d0*/  MUFU.EX2 R107, R107 ;  /* 0x0000006b006b7308 */ /* 0x000e620000000800 */
[C---:B------:R-:W-:Y:S06]  /*c1e0*/  HMMA.16816.F32.BF16 R72, R20.reuse, R94, R72 ;  /* 0x0000005e1448723c */ /* 0x040fec0000041848 */
[C---:B---3--:R-:W-:Y:S03]  /*c1f0*/  HMMA.16816.F32.BF16 R76, R20.reuse, R24, R76 ;  /* 0x00000018144c723c */ /* 0x048fe6000004184c */
[----:B------:R-:W3:Y:S03]  /*c200*/  MUFU.EX2 R33, R122 ;  /* 0x0000007a00217308 */ /* 0x000ee60000000800 */
[C---:B------:R-:W-:Y:S01]  /*c210*/  HMMA.16816.F32.BF16 R12, R20.reuse, R26, R12 ;  /* 0x0000001a140c723c */ /* 0x040fe2000004180c */
[----:B------:R-:W5:Y:S05]  /*c220*/  LDSM.16.MT88.4 R24, [R145+0x9800] ;  /* 0x009800009118783b */ /* 0x000f6a0000004200 */
[C---:B----4-:R-:W-:Y:S06]  /*c230*/  HMMA.16816.F32.BF16 R80, R20.reuse, R84, R80 ;  /* 0x000000541450723c */ /* 0x050fec0000041850 */
[----:B------:R-:W-:Y:S01]  /*c240*/  HMMA.16816.F32.BF16 R16, R20, R86, R16 ;  /* 0x000000561410723c */ /* 0x000fe20000041810 */
[----:B------:R-:W4:Y:S04]  /*c250*/  LDSM.16.MT88.4 R20, [R144+0x9800] ;  /* 0x009800009014783b */ /* 0x000f280000004200 */
[----:B--2---:R-:W-:Y:S02]  /*c260*/  F2FP.BF16.F32.PACK_AB R85, R105, R104 ;  /* 0x000000686955723e */ /* 0x004fe400000010ff */
[----:B-1----:R-:W-:Y:S04]  /*c270*/  F2FP.BF16.F32.PACK_AB R87, R35, R34 ;  /* 0x000000222357723e */ /* 0x002fe800000010ff */
[----:B------:R-:W-:Y:S01]  /*c280*/  F2FP.BF16.F32.PACK_AB R84, R107, R106 ;  /* 0x0000006a6b54723e */ /* 0x000fe200000010ff */
[----:B------:R-:W-:Y:S01]  /*c290*/  FADD.FTZ R106, R106, R131 ;  /* 0x000000836a6a7221 */ /* 0x000fe20000010000 */
[----:B---3--:R-:W-:Y:S03]  /*c2a0*/  F2FP.BF16.F32.PACK_AB R86, R33, R32 ;  /* 0x000000202156723e */ /* 0x008fe600000010ff */
[----:B------:R-:W-:Y:S04]  /*c2b0*/  FADD.FTZ R107, R107, R106 ;  /* 0x0000006a6b6b7221 */ /* 0x000fe80000010000 */
[C---:B-----5:R-:W-:Y:S01]  /*c2c0*/  HMMA.16816.F32.BF16 R96, R84.reuse, R88, R4 ;  /* 0x000000585460723c */ /* 0x060fe20000041804 */
[----:B------:R-:W1:Y:S04]  /*c2d0*/  LDSM.16.MT88.4 R4, [R148+0xb800] ;  /* 0x00b800009404783b */ /* 0x000e680000004200 */
[----:B------:R-:W-:Y:S01]  /*c2e0*/  FADD.FTZ R32, R32, R107 ;  /* 0x0000006b20207221 */ /* 0x000fe20000010000 */
[C---:B------:R-:W-:Y:S03]  /*c2f0*/  HMMA.16816.F32.BF16 R92, R84.reuse, R90, R8 ;  /* 0x0000005a545c723c */ /* 0x040fe60000041808 */
[----:B------:R-:W2:Y:S02]  /*c300*/  LDSM.16.MT88.4 R8, [R146+0xb800] ;  /* 0x00b800009208783b */ /* 0x000ea40000004200 */
[----:B------:R-:W-:Y:S01]  /*c310*/  FADD.FTZ R181, R33, R32 ;  /* 0x0000002021b57221 */ /* 0x000fe20000010000 */
[C---:B------:R-:W-:Y:S05]  /*c320*/  HMMA.16816.F32.BF16 R36, R84.reuse, R28, R36 ;  /* 0x0000001c5424723c */ /* 0x040fea0000041824 */
[----:B------:R-:W3:Y:S01]  /*c330*/  LDSM.16.MT88.4 R88, [R145+0xb800] ;  /* 0x00b800009158783b */ /* 0x000ee20000004200 */
[C---:B------:R-:W-:Y:S06]  /*c340*/  HMMA.16816.F32.BF16 R40, R84.reuse, R30, R40 ;  /* 0x0000001e5428723c */ /* 0x040fec0000041828 */
[C---:B------:R-:W-:Y:S06]  /*c350*/  HMMA.16816.F32.BF16 R44, R84.reuse, R24, R44 ;  /* 0x00000018542c723c */ /* 0x040fec000004182c */
[C---:B------:R-:W-:Y:S06]  /*c360*/  HMMA.16816.F32.BF16 R48, R84.reuse, R26, R48 ;  /* 0x0000001a5430723c */ /* 0x040fec0000041830 */
[C---:B----4-:R-:W-:Y:S06]  /*c370*/  HMMA.16816.F32.BF16 R52, R84.reuse, R20, R52 ;  /* 0x000000145434723c */ /* 0x050fec0000041834 */
[C---:B------:R-:W-:Y:S01]  /*c380*/  HMMA.16816.F32.BF16 R56, R84.reuse, R22, R56 ;  /* 0x000000165438723c */ /* 0x040fe20000041838 */
[----:B------:R-:W4:Y:S05]  /*c390*/  LDSM.16.MT88.4 R20, [R144+0xb800] ;  /* 0x00b800009014783b */ /* 0x000f2a0000004200 */
[C---:B-1----:R-:W-:Y:S06]  /*c3a0*/  HMMA.16816.F32.BF16 R60, R84.reuse, R4, R60 ;  /* 0x00000004543c723c */ /* 0x042fec000004183c */
[C---:B------:R-:W-:Y:S05]  /*c3b0*/  HMMA.16816.F32.BF16 R64, R84.reuse, R6, R64 ;  /* 0x000000065440723c */ /* 0x040fea0000041840 */
[----:B------:R-:W-:Y:S01]  /*c3c0*/  FADD.FTZ R5, R117, R118 ;  /* 0x0000007675057221 */ /* 0x000fe20000010000 */
[C---:B--2---:R-:W-:Y:S05]  /*c3d0*/  HMMA.16816.F32.BF16 R68, R84.reuse, R8, R68 ;  /* 0x000000085444723c */ /* 0x044fea0000041844 */
        /* <DEDUP_REMOVED lines=19> */
.L_x_6834:
[----:B------:R-:W1:Y:S01]  /*c510*/  SHFL.BFLY PT, R0, R181, 0x2, 0x1f ;  /* 0x0c401f00b5007f89 */ /* 0x000e6200000e0000 */
[----:B------:R-:W2:Y:S01]  /*c520*/  S2UR UR4, SR_CgaCtaId ;  /* 0x00000000000479c3 */ /* 0x000ea20000008800 */
[----:B------:R-:W-:Y:S01]  /*c530*/  MOV R9, 0x3f800000 ;  /* 0x3f80000000097802 */ /* 0x000fe20000000f00 */
[----:B------:R-:W-:Y:S01]  /*c540*/  UMOV UR5, 0x400 ;  /* 0x0000040000057882 */ /* 0x000fe20000000000 */
[----:B------:R-:W3:Y:S01]  /*c550*/  SHFL.BFLY PT, R2, R179, 0x2, 0x1f ;  /* 0x0c401f00b3027f89 */ /* 0x000ee200000e0000 */
[----:B------:R-:W-:Y:S02]  /*c560*/  MOV R10, 0x3f800000 ;  /* 0x3f800000000a7802 */ /* 0x000fe40000000f00 */
[----:B------:R-:W-:Y:S01]  /*c570*/  MOV R12, 0x7f800000 ;  /* 0x7f800000000c7802 */ /* 0x000fe20000000f00 */
        /* <DEDUP_REMOVED lines=8> */
[----:B---3--:R-:W-:-:S03]  /*c600*/  FADD.FTZ R4, R11, R4 ;  /* 0x000000040b047221 */ /* 0x008fc60000010000 */
[----:B------:R-:W-:Y:S02]  /*c610*/  FSETP.NE.FTZ.AND P4, PT, R6, RZ, PT ;  /* 0x000000ff0600720b */ /* 0x000fe40003f95000 */
[CC--:B------:R-:W-:Y:S02]  /*c620*/  LEA.HI R8, R5.reuse, R0.reuse, RZ, 0x2 ;  /* 0x0000000005087211 */ /* 0x0c0fe400078f10ff */
[-C--:B------:R-:W-:Y:S02]  /*c630*/  LEA.HI R3, R5, R0.reuse, RZ, 0x5 ;  /* 0x0000000005037211 */ /* 0x080fe400078f28ff */
[----:B------:R-:W-:Y:S02]  /*c640*/  LOP3.LUT R7, R8, 0x3ffffffc, RZ, 0xc0, !PT ;  /* 0x3ffffffc08077812 */ /* 0x000fe400078ec0ff */
[----:B------:R-:W-:Y:S02]  /*c650*/  SHF.R.S32.HI R2, RZ, 0x5, R3 ;  /* 0x00000005ff027819 */ /* 0x000fe40000011403 */
[----:B------:R-:W-:-:S02]  /*c660*/  IADD3 R7, -R7, R0, RZ ;  /* 0x0000000007077210 */ /* 0x000fc40007ffe1ff */
[----:B------:R-:W-:Y:S01]  /*c670*/  FSETP.NE.FTZ.AND P3, PT, R4, RZ, PT ;  /* 0x000000ff0400720b */ /* 0x000fe20003f75000 */
[----:B------:R-:W1:Y:S01]  /*c680*/  @P4 MUFU.RCP R9, R6 ;  /* 0x0000000600094308 */ /* 0x000e620000001000 */
[----:B------:R-:W-:Y:S02]  /*c690*/  LEA R2, R2, R7, 0x9 ;  /* 0x0000000702027211 */ /* 0x000fe400078e48ff */
[--C-:B------:R-:W-:Y:S02]  /*c6a0*/  SHF.R.S32.HI R7, RZ, 0x2, R8.reuse ;  /* 0x00000002ff077819 */ /* 0x100fe40000011408 */
[----:B------:R-:W-:-:S03]  /*c6b0*/  SHF.R.S32.HI R8, RZ, 0x1f, R8 ;  /* 0x0000001fff087819 */ /* 0x000fc60000011408 */
[----:B------:R-:W-:Y:S01]  /*c6c0*/  @P4 MUFU.LG2 R6, R6 ;  /* 0x0000000600064308 */ /* 0x000fe20000000c00 */
[----:B------:R-:W-:-:S04]  /*c6d0*/  LEA.HI R8, R8, R7, RZ, 0x3 ;  /* 0x0000000708087211 */ /* 0x000fc800078f18ff */
[----:B------:R-:W-:-:S03]  /*c6e0*/  LOP3.LUT R8, R8, 0xfffffff8, RZ, 0xc0, !PT ;  /* 0xfffffff808087812 */ /* 0x000fc600078ec0ff */
[----:B------:R-:W2:Y:S01]  /*c6f0*/  @P3 MUFU.RCP R10, R4 ;  /* 0x00000004000a3308 */ /* 0x000ea20000001000 */
[----:B------:R-:W-:Y:S01]  /*c700*/  IADD3 R8, R7, -R8, RZ ;  /* 0x8000000807087210 */ /* 0x000fe20007ffe0ff */
[C---:B-1----:R-:W-:Y:S01]  /*c710*/  FMUL.FTZ R96, R9.reuse, R96 ;  /* 0x0000006009607220 */ /* 0x042fe20000410000 */
[C---:B------:R-:W-:Y:S01]  /*c720*/  FMUL.FTZ R97, R9.reuse, R97 ;  /* 0x0000006109617220 */ /* 0x040fe20000410000 */
[C---:B------:R-:W-:Y:S01]  /*c730*/  FMUL.FTZ R92, R9.reuse, R92 ;  /* 0x0000005c095c7220 */ /* 0x040fe20000410000 */
[C---:B------:R-:W-:Y:S01]  /*c740*/  SHF.L.U32 R7, R8.reuse, 0x6, RZ ;  /* 0x0000000608077819 */ /* 0x040fe200000006ff */
[C---:B------:R-:W-:Y:S01]  /*c750*/  FMUL.FTZ R93, R9.reuse, R93 ;  /* 0x0000005d095d7220 */ /* 0x040fe20000410000 */
[C---:B------:R-:W-:Y:S01]  /*c760*/  LOP3.LUT R11, R8.reuse, 0x1, RZ, 0xc0, !PT ;  /* 0x00000001080b7812 */ /* 0x040fe200078ec0ff */
[----:B------:R-:W-:Y:S01]  /*c770*/  FMUL.FTZ R36, R9, R36 ;  /* 0x0000002409247220 */ /* 0x000fe20000410000 */
[----:B------:R-:W-:Y:S01]  /*c780*/  LOP3.LUT R7, R7, 0x1c0, RZ, 0xc0, !PT ;  /* 0x000001c007077812 */ /* 0x000fe200078ec0ff */
[----:B------:R-:W-:Y:S01]  /*c790*/  FMUL.FTZ R37, R9, R37 ;  /* 0x0000002509257220 */ /* 0x000fe20000410000 */
[----:B------:R-:W-:Y:S01]  /*c7a0*/  ISETP.NE.U32.AND P0, PT, R11, 0x1, PT ;  /* 0x000000010b00780c */ /* 0x000fe20003f05070 */
[----:B------:R-:W-:Y:S01]  /*c7b0*/  FMUL.FTZ R40, R9, R40 ;  /* 0x0000002809287220 */ /* 0x000fe20000410000 */
[----:B------:R-:W-:Y:S01]  /*c7c0*/  LEA.HI R7, R7, R7, RZ, 0x1d ;  /* 0x0000000707077211 */ /* 0x000fe200078fe8ff */
[C---:B------:R-:W-:Y:S01]  /*c7d0*/  FMUL.FTZ R41, R9.reuse, R41 ;  /* 0x0000002909297220 */ /* 0x040fe20000410000 */
[----:B------:R-:W-:Y:S01]  /*c7e0*/  R2P PR, R8, 0x6 ;  /* 0x0000000608007804 */ /* 0x000fe20000000000 */
[----:B------:R-:W-:Y:S01]  /*c7f0*/  FMUL.FTZ R44, R9, R44 ;  /* 0x0000002c092c7220 */ /* 0x000fe20000410000 */
[----:B------:R-:W-:Y:S01]  /*c800*/  LEA R2, R2, R7, 0x1 ;  /* 0x0000000702027211 */ /* 0x000fe200078e08ff */
[C---:B--2---:R-:W-:Y:S01]  /*c810*/  FMUL.FTZ R99, R10.reuse, R99 ;  /* 0x000000630a637220 */ /* 0x044fe20000410000 */
[C---:B------:R-:W-:Y:S01]  /*c820*/  FMUL.FTZ R98, R10.reuse, R98 ;  /* 0x000000620a627220 */ /* 0x040fe20000410000 */
[----:B------:R-:W-:Y:S01]  /*c830*/  FMUL.FTZ R95, R10, R95 ;  /* 0x0000005f0a5f7220 */ /* 0x000fe20000410000 */
[----:B------:R-:W-:Y:S01]  /*c840*/  LEA R7, R2, UR4, 0x1 ;  /* 0x0000000402077c11 */ /* 0x000fe2000f8e08ff */
[C---:B------:R-:W-:Y:S01]  /*c850*/  FMUL.FTZ R94, R10.reuse, R94 ;  /* 0x0000005e0a5e7220 */ /* 0x040fe20000410000 */
[----:B------:R-:W-:Y:S01]  /*c860*/  MOV R2, 0x20 ;  /* 0x0000002000027802 */ /* 0x000fe20000000f00 */
[C---:B------:R-:W-:Y:S01]  /*c870*/  FMUL.FTZ R39, R10.reuse, R39 ;  /* 0x000000270a277220 */ /* 0x040fe20000410000 */
[----:B------:R-:W-:Y:S01]  /*c880*/  MOV R8, 0x40 ;  /* 0x0000004000087802 */ /* 0x000fe20000000f00 */
[C---:B------:R-:W-:Y:S01]  /*c890*/  FMUL.FTZ R38, R10.reuse, R38 ;  /* 0x000000260a267220 */ /* 0x040fe20000410000 */
[C---:B------:R-:W-:Y:S01]  /*c8a0*/  FMUL.FTZ R43, R10.reuse, R43 ;  /* 0x0000002b0a2b7220 */ /* 0x040fe20000410000 */
[----:B------:R-:W-:Y:S01]  /*c8b0*/  FMUL.FTZ R42, R10, R42 ;  /* 0x0000002a0a2a7220 */ /* 0x000fe20000410000 */
[----:B------:R-:W-:Y:S01]  /*c8c0*/  IADD3 R11, R7, -0x10, RZ ;  /* 0xfffffff0070b7810 */ /* 0x000fe20007ffe0ff */
[----:B------:R-:W-:Y:S01]  /*c8d0*/  FMUL.FTZ R45, R9, R45 ;  /* 0x0000002d092d7220 */ /* 0x000fe20000410000 */
[----:B------:R-:W-:Y:S01]  /*c8e0*/  SEL R2, R2, 0xffffffe0, !P1 ;  /* 0xffffffe002027807 */ /* 0x000fe20004800000 */
        /* <DEDUP_REMOVED lines=97> */
[----:B------:R-:W-:Y:S01]  /*cf00*/  @P4 FMUL.FTZ R6, R6, 0.69314718246459960938 ;  /* 0x3f31721806064820 */ /* 0x000fe20000410000 */
        /* <DEDUP_REMOVED lines=8> */
[----:B------:R-:W-:-:S03]  /*cf90*/  ISETP.NE.AND P0, PT, RZ, UR4, PT ;  /* 0x00000004ff007c0c */ /* 0x000fc6000bf05270 */
[----:B------:R-:W-:Y:S04]  /*cfa0*/  STS [R7+0x2000], R60 ;  /* 0x0020003c07007388 */ /* 0x000fe80000000800 */
        /* <DEDUP_REMOVED lines=10> */
[----:B----4-:R-:W-:Y:S01]  /*d050*/  MOV R11, 0x7f800000 ;  /* 0x7f800000000b7802 */ /* 0x010fe20000000f00 */
[----:B-1----:R-:W-:-:S02]  /*d060*/  @P4 FFMA.FTZ R11, R101, R2, R6 ;  /* 0x00000002650b4223 */ /* 0x002fc40000010006 */
[----:B------:R1:W-:Y:S04]  /*d070*/  STS [R19+0x2000], R88 ;  /* 0x0020005813007388 */ /* 0x0003e80000000800 */
[----:B------:R1:W-:Y:S01]  /*d080*/  STS [R19+0x2400], R90 ;  /* 0x0024005a13007388 */ /* 0x0003e20000000800 */
[----:B--2---:R-:W-:-:S03]  /*d090*/  @P3 FMUL.FTZ R13, R4, 0.69314718246459960938 ;  /* 0x3f317218040d3820 */ /* 0x004fc60000410000 */
[----:B------:R1:W-:Y:S04]  /*d0a0*/  STS [R21+0x2000], R80 ;  /* 0x0020005015007388 */ /* 0x0003e80000000800 */
[----:B------:R1:W-:Y:S01]  /*d0b0*/  STS [R21+0x2400], R82 ;  /* 0x0024005215007388 */ /* 0x0003e20000000800 */
[----:B---3--:R-:W-:-:S03]  /*d0c0*/  @P3 FFMA.FTZ R12, R100, R7, R13 ;  /* 0x00000007640c3223 */ /* 0x008fc6000001000d */
[----:B------:R1:W-:Y:S04]  /*d0d0*/  STS [R23+0x2000], R9 ;  /* 0x0020000917007388 */ /* 0x0003e80000000800 */
[----:B------:R1:W-:Y:S01]  /*d0e0*/  STS [R23+0x2400], R10 ;  /* 0x0024000a17007388 */ /* 0x0003e20000000800 */
[----:B------:R-:W-:Y:S05]  /*d0f0*/  @!P0 BRA `(.L_x_6839) ;  /* 0x0000000000248947 */ /* 0x000fea0003800000 */
[----:B------:R-:W2:Y:S01]  /*d100*/  S2R R4, SR_CTAID.Y ;  /* 0x0000000000047919 */ /* 0x000ea20000002600 */
[----:B------:R-:W2:Y:S01]  /*d110*/  LDC R7, c[0x0][0x2c4] ;  /* 0x0000b100ff077b82 */ /* 0x000ea20000000800 */
[----:B------:R-:W-:-:S07]  /*d120*/  ISETP.NE.AND P0, PT, R165, -0x1, PT ;  /* 0xffffffffa500780c */ /* 0x000fce0003f05270 */
[----:B------:R-:W3:Y:S08]  /*d130*/  S2UR UR6, SR_CTAID.Z ;  /* 0x00000000000679c3 */ /* 0x000ef00000002700 */
[----:B------:R-:W3:Y:S01]  /*d140*/  LDC R2, c[0x0][0x2e4] ;  /* 0x0000b900ff027b82 */ /* 0x000ee20000000800 */
[----:B--2---:R-:W-:-:S05]  /*d150*/  IMAD R6, R4, R7, RZ ;  /* 0x0000000704067224 */ /* 0x004fca00078e02ff */
[----:B------:R-:W-:-:S05]  /*d160*/  SEL R7, R6, R165, !P0 ;  /* 0x000000a506077207 */ /* 0x000fca0004000000 */
[----:B---3--:R-:W-:Y:S01]  /*d170*/  IMAD R2, R2, UR6, R7 ;  /* 0x0000000602027c24 */ /* 0x008fe2000f8e0207 */
[----:B------:R-:W-:Y:S06]  /*d180*/  BRA `(.L_x_6840) ;  /* 0x0000000000187947 */ /* 0x000fec0003800000 */
.L_x_6839:
[----:B------:R-:W2:Y:S01]  /*d190*/  S2R R4, SR_CTAID.Y ;  /* 0x0000000000047919 */ /* 0x000ea20000002600 */
[----:B------:R-:W2:Y:S08]  /*d1a0*/  S2UR UR6, SR_CTAID.Z ;  /* 0x00000000000679c3 */ /* 0x000eb00000002700 */
[----:B------:R-:W2:Y:S08]  /*d1b0*/  LDC R7, c[0x0][0x270] ;  /* 0x00009c00ff077b82 */ /* 0x000eb00000000800 */
[----:B------:R-:W3:Y:S01]  /*d1c0*/  LDC R2, c[0x0][0x2c4] ;  /* 0x0000b100ff027b82 */ /* 0x000ee20000000800 */
[----:B--2---:R-:W-:-:S04]  /*d1d0*/  IMAD R7, R4, R7, UR6 ;  /* 0x0000000604077e24 */ /* 0x004fc8000f8e0207 */
[----:B---3--:R-:W-:-:S07]  /*d1e0*/  IMAD R2, R7, R2, RZ ;  /* 0x0000000207027224 */ /* 0x008fce00078e02ff */
.L_x_6840:
[----:B------:R-:W-:Y:S01]  /*d1f0*/  LOP3.LUT R3, R3, 0xffffffe0, RZ, 0xc0, !PT ;  /* 0xffffffe003037812 */ /* 0x000fe200078ec0ff */
[----:B------:R-:W2:Y:S01]  /*d200*/  LDC.64 R6, c[0x0][0x290] ;  /* 0x0000a400ff067b82 */ /* 0x000ea20000000a00 */
[----:B------:R-:W-:Y:S01]  /*d210*/  BSSY B0, `(.L_x_6841) ;  /* 0x0000014000007945 */ /* 0x000fe20003800000 */
[----:B------:R-:W-:Y:S02]  /*d220*/  IMAD R171, R170, 0x10, R171 ;  /* 0x00000010aaab7824 */ /* 0x000fe400078e02ab */
[----:B------:R-:W-:-:S04]  /*d230*/  IMAD.IADD R3, R0, 0x1, -R3 ;  /* 0x0000000100037824 */ /* 0x000fc800078e0a03 */
[----:B-1----:R-:W1:Y:S08]  /*d240*/  LDC.64 R8, c[0x0][0x298] ;  /* 0x0000a600ff087b82 */ /* 0x002e700000000a00 */
        /* <DEDUP_REMOVED lines=16> */
.L_x_6842:
[----:B------:R-:W-:Y:S05]  /*d350*/  BSYNC B0 ;  /* 0x0000000000007941 */ /* 0x000fea0003800000 */
.L_x_6841:
[----:B------:R-:W4:Y:S01]  /*d360*/  S2UR UR5, SR_CTAID.X ;  /* 0x00000000000579c3 */ /* 0x000f220000002500 */
[----:B------:R-:W5:Y:S01]  /*d370*/  S2R R10, SR_TID.X ;  /* 0x00000000000a7919 */ /* 0x000f620000002100 */
[----:B---3--:R-:W-:Y:S01]  /*d380*/  SHF.R.S32.HI R11, RZ, 0x1f, R4 ;  /* 0x0000001fff0b7819 */ /* 0x008fe20000011404 */
[----:B--2---:R-:W-:Y:S01]  /*d390*/  IMAD.WIDE.U32 R18, R4, R6, RZ ;  /* 0x0000000604127225 */ /* 0x004fe200078e00ff */
[----:B------:R-:W-:Y:S01]  /*d3a0*/  ISETP.NE.AND P0, PT, R165, -0x1, PT ;  /* 0xffffffffa500780c */ /* 0x000fe20003f05270 */
[----:B------:R2:W3:Y:S01]  /*d3b0*/  LDS.128 R12, [R163+0x1800] ;  /* 0x00180000a30c7984 */ /* 0x0004e20000000c00 */
[----:B------:R-:W-:Y:S01]  /*d3c0*/  LEA.HI R0, R5, R0, RZ, 0x3 ;  /* 0x0000000005007211 */ /* 0x000fe200078f18ff */
[----:B-1----:R-:W-:Y:S01]  /*d3d0*/  IMAD.WIDE.U32 R16, R165, R8, RZ ;  /* 0x00000008a5107225 */ /* 0x002fe200078e00ff */
[----:B------:R-:W1:Y:S01]  /*d3e0*/  LDC.64 R2, c[0x0][0x2a0] ;  /* 0x0000a800ff027b82 */ /* 0x000e620000000a00 */
[----:B------:R-:W-:Y:S01]  /*d3f0*/  SHF.R.S32.HI R167, RZ, 0x1f, R166 ;  /* 0x0000001fffa77819 */ /* 0x000fe200000114a6 */
[----:B------:R-:W-:Y:S01]  /*d400*/  BSSY B0, `(.L_x_6843) ;  /* 0x000002f000007945 */ /* 0x000fe20003800000 */
[----:B------:R-:W-:Y:S01]  /*d410*/  IMAD R5, R11, R6, RZ ;  /* 0x000000060b057224 */ /* 0x000fe200078e02ff */
[----:B------:R-:W-:Y:S01]  /*d420*/  SEL R6, R18, R16, !P0 ;  /* 0x0000001012067207 */ /* 0x000fe20004000000 */
[----:B------:R-:W-:Y:S01]  /*d430*/  IMAD R165, R165, R9, R17 ;  /* 0x00000009a5a57224 */ /* 0x000fe200078e0211 */
[----:B------:R-:W-:Y:S01]  /*d440*/  SHF.R.S32.HI R0, RZ, 0x3, R0 ;  /* 0x00000003ff007819 */ /* 0x000fe20000011400 */
[----:B------:R-:W-:-:S04]  /*d450*/  IMAD R7, R4, R7, R5 ;  /* 0x0000000704077224 */ /* 0x000fc800078e0205 */
        /* <DEDUP_REMOVED lines=23> */
[----:B------:R2:W4:Y:S01]  /*d5d0*/  LDS.128 R4, [R163+0x2000] ;  /* 0x00200000a3047984 */ /* 0x0005220000000c00 */
[----:B------:R-:W-:-:S02]  /*d5e0*/  IMAD.WIDE.U32 R20, R2, UR6, R20 ;  /* 0x0000000602147c25 */ /* 0x000fc4000f8e0014 */
[----:B------:R-:W-:-:S03]  /*d5f0*/  SHF.R.S32.HI R3, RZ, 0x1f, R3 ;  /* 0x0000001fff037819 */ /* 0x000fc60000011403 */
        /* <DEDUP_REMOVED lines=15> */
.L_x_6844:
[----:B------:R-:W-:Y:S05]  /*d6f0*/  BSYNC B0 ;  /* 0x0000000000007941 */ /* 0x000fea0003800000 */
.L_x_6843:
        /* <DEDUP_REMOVED lines=20> */
.L_x_6846:
[----:B------:R-:W-:Y:S05]  /*d840*/  BSYNC B0 ;  /* 0x0000000000007941 */ /* 0x000fea0003800000 */
.L_x_6845:
        /* <DEDUP_REMOVED lines=20> */
.L_x_6848:
[----:B------:R-:W-:Y:S05]  /*d990*/  BSYNC B0 ;  /* 0x0000000000007941 */ /* 0x000fea0003800000 */
.L_x_6847:
        /* <DEDUP_REMOVED lines=20> */
.L_x_6849:
        /* <DEDUP_REMOVED lines=10> */
.L_x_8528:


//--------------------- .text._ZN5flash24flash_fwd_splitkv_kernelI23Flash_fwd_kernel_traitsILi128ELi64ELi64ELi4ELb0ELb0EN7cutlass10bfloat16_tE19Flash_kernel_traitsILi128ELi64ELi64ELi4ES3_EELb1ELb0ELb1ELb0ELb0ELb1ELb0ELb0EEEvNS_16Flash_fwd_paramsE --------------------------
	.section	.text._ZN5flash24flash_fwd_splitkv_kernelI23Flash_fwd_kernel_traitsILi128ELi64ELi64ELi4ELb0ELb0EN7cutlass10bfloat16_tE19Flash_kernel_traitsILi128ELi64ELi64ELi4ES3_EELb1ELb0ELb1ELb0ELb0ELb1ELb0ELb0EEEvNS_16Flash_fwd_paramsE,"ax",@progbits
	.align	128
        .global         _ZN5flash24flash_fwd_splitkv_kernelI23Flash_fwd_kernel_traitsILi128ELi64ELi64ELi4ELb0ELb0EN7cutlass10bfloat16_tE19Flash_kernel_traitsILi128ELi64ELi64ELi4ES3_EELb1ELb0ELb1ELb0ELb0ELb1ELb0ELb0EEEvNS_16Flash_fwd_paramsE
        .type           _ZN5flash24flash_fwd_splitkv_kernelI23Flash_fwd_kernel_traitsILi128ELi64ELi64ELi4ELb0ELb0EN7cutlass10bfloat16_tE19Flash_kernel_traitsILi128ELi64ELi64ELi4ES3_EELb1ELb0ELb1ELb0ELb0ELb1ELb0ELb0EEEvNS_16Flash_fwd_paramsE,@function
        .size           _ZN5flash24flash_fwd_splitkv_kernelI23Flash_fwd_kernel_traitsILi128ELi64ELi64ELi4ELb0ELb0EN7cutlass10bfloat16_tE19Flash_kernel_traitsILi128ELi64ELi64ELi4ES3_EELb1ELb0ELb1ELb0ELb0ELb1ELb0ELb0EEEvNS_16Flash_fwd_paramsE,(.L_x_8529 - _ZN5flash24flash_fwd_splitkv_kernelI23Flash_fwd_kernel_traitsILi128ELi64ELi64ELi4ELb0ELb0EN7cutlass10bfloat16_tE19Flash_kernel_traitsILi128ELi64ELi64ELi4ES3_EELb1ELb0ELb1ELb0ELb0ELb1ELb0ELb0EEEvNS_16Flash_fwd_paramsE)
        .other          _ZN5flash24flash_fwd_splitkv_kernelI23Flash_fwd_kernel_traitsILi128ELi64ELi64ELi4ELb0ELb0EN7cutlass10bfloat16_tE19Flash_kernel_traitsILi128ELi64ELi64ELi4ES3_EELb1ELb0ELb1ELb0ELb0ELb1ELb0ELb0EEEvNS_16Flash_fwd_paramsE,@"STO_CUDA_ENTRY STV_DEFAULT"
_ZN5flash24flash_fwd_splitkv_kernelI23Flash_fwd_kernel_traitsILi128ELi64ELi64ELi4ELb0ELb0EN7cutlass10bfloat16_tE19Flash_kernel_traitsILi128ELi64ELi64ELi4ES3_EELb1ELb0ELb1ELb0ELb0ELb1ELb0ELb0EEEvNS_16Flash_fwd_paramsE:
.text._ZN5flash24flash_fwd_splitkv_kernelI23Flash_fwd_kernel_traitsILi128ELi64ELi64ELi4ELb0ELb0EN7cutlass10bfloat16_tE19Flash_kernel_traitsILi128ELi64ELi64ELi4ES3_EELb1ELb0ELb1ELb0ELb0ELb1ELb0ELb0EEEvNS_16Flash_fwd_paramsE:
        /* <DEDUP_REMOVED lines=38> */
.L_x_6850:
[----:B------:R-:W1:Y:S02]  /*0260*/  LDC R5, c[0x0][0x2c8] ;  /* 0x0000b200ff057b82 */ /* 0x000e640000000800 */
.L_x_6851:
        /* <DEDUP_REMOVED lines=94> */
.L_x_6854:
[----:B------:R-:W-:Y:S05]  /*0850*/  BSYNC B0 ;  /* 0x0000000000007941 */ /* 0x000fea0003800000 */
.L_x_6853:
        /* <DEDUP_REMOVED lines=19> */
.L_x_6856:
[----:B------:R-:W-:Y:S05]  /*0990*/  BSYNC B0 ;  /* 0x0000000000007941 */ /* 0x000fea0003800000 */
.L_x_6855:
        /* <DEDUP_REMOVED lines=20> */
.L_x_6858:
[----:B------:R-:W-:Y:S05]  /*0ae0*/  BSYNC B0 ;  /* 0x0000000000007941 */ /* 0x000fea0003800000 */
.L_x_6857:
        /* <DEDUP_REMOVED lines=19> */
.L_x_6860:
[----:B------:R-:W-:Y:S05]  /*0c20*/  BSYNC B0 ;  /* 0x0000000000007941 */ /* 0x000fea0003800000 */
.L_x_6859:
        /* <DEDUP_REMOVED lines=15> */
.L_x_6852:
        /* <DEDUP_REMOVED lines=24> */
.L_x_6861:
        /* <DEDUP_REMOVED lines=31> */
[----:B--2---:R-:W-:-:S04]  /*1090*/  IABS R2, R7 ;  /* 0x0000000700027213 */ /* 0x004fc80000000000 */
[----:B------:R-:W2:Y:S08]  /*10a0*/  I2F.RP R5, R2 ;  /* 0x0000000200057306 */ /* 0x000eb00000209400 */
[----:B--2---:R-:W2:Y:S02]  /*10b0*/  MUFU.RCP R8, R5 ;  /* 0x0000000500087308 */ /* 0x004ea40000001000 */
[----:B--2---:R-:W-:-:S06]  /*10c0*/  IADD3 R8, R8, 0xffffffe, RZ ;  /* 0x0ffffffe08087810 */ /* 0x004fcc0007ffe0ff */
[----:B------:R-:W2:Y:S02]  /*10d0*/  F2I.FTZ.U32.TRUNC.NTZ R9, R8 ;  /* 0x0000000800097305 */ /* 0x000ea4000021f000 */
[----:B--2---:R-:W-:Y:S01]  /*10e0*/  IMAD.MOV R3, RZ, RZ, -R9 ;  /* 0x000000ffff037224 */ /* 0x004fe200078e0a09 */
[----:B------:R-:W-:-:S03]  /*10f0*/  MOV R8, RZ ;  /* 0x000000ff00087202 */ /* 0x000fc60000000f00 */
[----:B------:R-:W-:Y:S01]  /*1100*/  IMAD R4, R3, R2, RZ ;  /* 0x0000000203047224 */ /* 0x000fe200078e02ff */
[----:B------:R-:W-:-:S03]  /*1110*/  IABS R3, R16 ;  /* 0x0000001000037213 */ /* 0x000fc60000000000 */
[----:B------:R-:W-:-:S04]  /*1120*/  IMAD.HI.U32 R9, R9, R4, R8 ;  /* 0x0000000409097227 */ /* 0x000fc800078e0008 */
[----:B------:R-:W-:Y:S02]  /*1130*/  IMAD.MOV.U32 R4, RZ, RZ, R3 ;  /* 0x000000ffff047224 */ /* 0x000fe400078e0003 */
[----:B------:R-:W-:Y:S02]  /*1140*/  IMAD.MOV R8, RZ, RZ, -R13 ;  /* 0x000000ffff087224 */ /* 0x000fe400078e0a0d */
[----:B------:R-:W-:-:S04]  /*1150*/  IMAD.HI.U32 R26, R9, R4, RZ ;  /* 0x00000004091a7227 */ /* 0x000fc800078e00ff */
[----:B------:R-:W-:Y:S01]  /*1160*/  IMAD R19, R10, R8, R19 ;  /* 0x000000080a137224 */ /* 0x000fe200078e0213 */
[----:B------:R-:W-:-:S04]  /*1170*/  IADD3 R3, -R26, RZ, RZ ;  /* 0x000000ff1a037210 */ /* 0x000fc80007ffe1ff */
[----:B-1----:R-:W-:Y:S01]  /*1180*/  SHF.R.S32.HI R15, RZ, 0x1f, R19 ;  /* 0x0000001fff0f7819 */ /* 0x002fe20000011413 */
        /* <DEDUP_REMOVED lines=33> */
.L_x_6862:
        /* <DEDUP_REMOVED lines=49> */
.L_x_6864:
        /* <DEDUP_REMOVED lines=8> */
[----:B-1----:R-:W-:Y:S01]  /*1730*/  @P4 IMAD.WIDE.U32 R20, R9, R4, RZ ;  /* 0x0000000409144225 */ /* 0x002fe200078e00ff */
[----:B------:R-:W-:-:S03]  /*1740*/  IADD3 R13, R13, R6, RZ ;  /* 0x000000060d0d7210 */ /* 0x000fc60007ffe0ff */
[-C--:B--2---:R-:W-:Y:S02]  /*1750*/  IMAD R6, R7, R2.reuse, RZ ;  /* 0x0000000207067224 */ /* 0x084fe400078e02ff */
[----:B------:R-:W-:-:S04]  /*1760*/  IMAD.WIDE.U32 R30, R26, R2, R12 ;  /* 0x000000021a1e7225 */ /* 0x000fc800078e000c */
[----:B------:R-:W-:Y:S01]  /*1770*/  IMAD R3, R26, R3, R6 ;  /* 0x000000031a037224 */ /* 0x000fe200078e0206 */
[----:B------:R-:W-:Y:S01]  /*1780*/  @P4 MOV R6, R20 ;  /* 0x0000001400064202 */ /* 0x000fe20000000f00 */
        /* <DEDUP_REMOVED lines=16> */
.L_x_6863:
[----:B------:R-:W-:Y:S01]  /*1890*/  ISETP.NE.AND P1, PT, R165, -0x1, PT ;  /* 0xffffffffa500780c */ /* 0x000fe20003f25270 */
[----:B------:R-:W-:Y:S01]  /*18a0*/  VIADD R162, R126, 0xffffffff ;  /* 0xffffffff7ea27836 */ /* 0x000fe20000000000 */
[----:B------:R-:W-:Y:S01]  /*18b0*/  SHF.R.S32.HI R12, RZ, 0x1f, R101 ;  /* 0x0000001fff0c7819 */ /* 0x000fe20000011465 */
[----:B------:R-:W-:Y:S01]  /*18c0*/  IMAD.IADD R156, R164, 0x1, -R115 ;  /* 0x00000001a49c7824 */ /* 0x000fe200078e0a73 */
[----:B------:R-:W1:Y:S01]  /*18d0*/  S2UR UR8, SR_CgaCtaId ;  /* 0x00000000000879c3 */ /* 0x000e620000008800 */
[----:B------:R-:W-:Y:S01]  /*18e0*/  IMAD.SHL.U32 R100, R162, 0x40, RZ ;  /* 0x00000040a2647824 */ /* 0x000fe200078e00ff */
[CC--:B-----5:R-:W-:Y:S01]  /*18f0*/  LEA.HI R0, R12.reuse, R101.reuse, RZ, 0x3 ;  /* 0x000000650c007211 */ /* 0x0e0fe200078f18ff */
        /* <DEDUP_REMOVED lines=9> */
[----:B------:R-:W-:Y:S01]  /*1990*/  @!P1 SHF.R.S32.HI R17, RZ, 0x1f, R11 ;  /* 0x0000001fff119819 */ /* 0x000fe2000001140b */
[----:B------:R-:W-:Y:S01]  /*19a0*/  IMAD.IADD R0, R101, 0x1, -R0 ;  /* 0x0000000165007824 */ /* 0x000fe200078e0a00 */
[CC--:B------:R-:W-:Y:S01]  /*19b0*/  ISETP.GE.AND P6, PT, R22.reuse, R156.reuse, PT ;  /* 0x0000009c1600720c */ /* 0x0c0fe20003fc6270 */
[----:B------:R-:W-:Y:S01]  /*19c0*/  VIADD R8, R22, 0x10 ;  /* 0x0000001016087836 */ /* 0x000fe20000000000 */
[----:B------:R-:W-:Y:S01]  /*19d0*/  LOP3.LUT R163, R163, 0x1c0, RZ, 0xc0, !PT ;  /* 0x000001c0a3a37812 */ /* 0x000fe200078ec0ff */
[----:B------:R-:W3:Y:S01]  /*19e0*/  @P1 LDC.64 R4, c[0x0][0x240] ;  /* 0x00009000ff041b82 */ /* 0x000ee20000000a00 */
[----:B------:R-:W-:Y:S01]  /*19f0*/  SHF.L.U32 R166, R0, 0x3, RZ ;  /* 0x0000000300a67819 */ /* 0x000fe200000006ff */
[----:B------:R-:W-:Y:S01]  /*1a00*/  IMAD.IADD R20, R101, 0x1, -R20 ;  /* 0x0000000165147824 */ /* 0x000fe200078e0a14 */
[C---:B------:R-:W-:Y:S01]  /*1a10*/  ISETP.GE.AND P5, PT, R8.reuse, R156, PT ;  /* 0x0000009c0800720c */ /* 0x040fe20003fa6270 */
[----:B------:R-:W-:Y:S01]  /*1a20*/  BSSY B0, `(.L_x_6865) ;  /* 0x000004a000007945 */ /* 0x000fe20003800000 */
[-C--:B------:R-:W-:Y:S01]  /*1a30*/  ISETP.GE.AND P4, PT, R8, R13.reuse, PT ;  /* 0x0000000d0800720c */ /* 0x080fe20003f86270 */
[----:B------:R-:W-:Y:S01]  /*1a40*/  VIADD R157, R166, 0x40 ;  /* 0x00000040a69d7836 */ /* 0x000fe20000000000 */
[----:B------:R-:W-:-:S02]  /*1a50*/  ISETP.GE.AND P3, PT, R8, R13, PT ;  /* 0x0000000d0800720c */ /* 0x000fc40003f66270 */
[--C-:B------:R-:W-:Y:S02]  /*1a60*/  LOP3.LUT R10, R163, 0x38, R166.reuse, 0xf8, !PT ;  /* 0x00000038a30a7812 */ /* 0x100fe400078ef8a6 */
[----:B------:R-:W-:Y:S02]  /*1a70*/  SHF.R.U32.HI R163, RZ, 0x3, R163 ;  /* 0x00000003ffa37819 */ /* 0x000fe400000116a3 */
[----:B------:R-:W-:Y:S02]  /*1a80*/  SHF.R.S32.HI R34, RZ, 0x1f, R166 ;  /* 0x0000001fff227819 */ /* 0x000fe400000114a6 */
[----:B------:R-:W-:Y:S01]  /*1a90*/  LOP3.LUT R163, R10, R163, RZ, 0x3c, !PT ;  /* 0x000000a30aa37212 */ /* 0x000fe200078e3cff */
[-C--:B--2---:R-:W-:Y:S01]  /*1aa0*/  @!P1 IMAD R8, R17, R2.reuse, RZ ;  /* 0x0000000211089224 */ /* 0x084fe200078e02ff */
[----:B------:R-:W-:Y:S01]  /*1ab0*/  SHF.R.S32.HI R17, RZ, 0x1f, R20 ;  /* 0x0000001fff117819 */ /* 0x000fe20000011414 */
[----:B------:R-:W-:Y:S01]  /*1ac0*/  @!P1 IMAD.WIDE.U32 R24, R11, R2, RZ ;  /* 0x000000020b189225 */ /* 0x000fe200078e00ff */
[----:B------:R-:W-:-:S02]  /*1ad0*/  SHF.R.S32.HI R23, RZ, 0x1f, R22 ;  /* 0x0000001fff177819 */ /* 0x000fc40000011416 */
[----:B------:R-:W-:Y:S01]  /*1ae0*/  LEA.HI R10, R17, R20, RZ, 0x3 ;  /* 0x00000014110a7211 */ /* 0x000fe200078f18ff */
[----:B------:R-:W-:Y:S01]  /*1af0*/  @!P1 IMAD R3, R11, R3, R8 ;  /* 0x000000030b039224 */ /* 0x000fe200078e0208 */
[----:B------:R-:W-:Y:S01]  /*1b00*/  IADD3 R8, P2, R166, R6, RZ ;  /* 0x00000006a6087210 */ /* 0x000fe20007f5e0ff */
[C---:B---3--:R-:W-:Y:S01]  /*1b10*/  @P1 IMAD.WIDE.U32 R28, R165.reuse, R4, RZ ;  /* 0x00000004a51c1225 */ /* 0x048fe200078e00ff */
[----:B------:R-:W-:Y:S02]  /*1b20*/  LOP3.LUT R17, R10, 0xfffffff8, RZ, 0xc0, !PT ;  /* 0xfffffff80a117812 */ /* 0x000fe400078ec0ff */
[----:B------:R-:W-:Y:S01]  /*1b30*/  LEA.HI R4, R12, R101, RZ, 0x6 ;  /* 0x000000650c047211 */ /* 0x000fe200078f30ff */
[----:B------:R-:W-:Y:S02]  /*1b40*/  @P1 IMAD.MOV.U32 R2, RZ, RZ, R28 ;  /* 0x000000ffff021224 */ /* 0x000fe400078e001c */
[----:B------:R-:W-:Y:S01]  /*1b50*/  @P1 IMAD R5, R165, R5, R29 ;  /* 0x00000005a5051224 */ /* 0x000fe200078e021d */
[----:B------:R-:W-:Y:S01]  /*1b60*/  @!P1 IADD3 R5, R25, R3, RZ ;  /* 0x0000000319059210 */ /* 0x000fe20007ffe0ff */
[----:B------:R-:W-:-:S02]  /*1b70*/  @!P1 IMAD.MOV.U32 R2, RZ, RZ, R24 ;  /* 0x000000ffff029224 */ /* 0x000fc400078e0018 */
[----:B------:R-:W-:Y:S02]  /*1b80*/  IMAD R3, R7, UR6, RZ ;  /* 0x0000000607037c24 */ /* 0x000fe4000f8e02ff */
[----:B------:R-:W2:Y:S01]  /*1b90*/  LDC.64 R6, c[0x0][0x3c8] ;  /* 0x0000f200ff067b82 */ /* 0x000ea20000000a00 */
[----:B------:R-:W-:Y:S01]  /*1ba0*/  IADD3 R38, P1, R166, R2, RZ ;  /* 0x00000002a6267210 */ /* 0x000fe20007f3e0ff */
[----:B------:R-:W-:Y:S01]  /*1bb0*/  IMAD.IADD R20, R20, 0x1, -R17 ;  /* 0x0000000114147824 */ /* 0x000fe200078e0a11 */
[----:B------:R-:W-:Y:S01]  /*1bc0*/  SHF.R.S32.HI R17, RZ, 0x1f, R16 ;  /* 0x0000001fff117819 */ /* 0x000fe20000011410 */
[----:B------:R-:W-:Y:S02]  /*1bd0*/  IMAD.SHL.U32 R4, R4, 0x8, RZ ;  /* 0x0000000804047824 */ /* 0x000fe400078e00ff */
[----:B------:R-:W-:Y:S01]  /*1be0*/  IMAD.X R39, R34, 0x1, R5, P1 ;  /* 0x0000000122277824 */ /* 0x000fe200008e0605 */
[----:B------:R-:W-:Y:S01]  /*1bf0*/  MOV R5, 0x20 ;  /* 0x0000002000057802 */ /* 0x000fe20000000f00 */
[----:B------:R-:W-:Y:S01]  /*1c00*/  IMAD R41, R17, UR4, RZ ;  /* 0x0000000411297c24 */ /* 0x000fe2000f8e02ff */
[----:B------:R-:W-:Y:S01]  /*1c10*/  LOP3.LUT R163, R163, 0xfffffe00, R4, 0xf8, !PT ;  /* 0xfffffe00a3a37812 */ /* 0x000fe200078ef804 */
[----:B------:R-:W-:Y:S01]  /*1c20*/  IMAD.WIDE.U32 R38, R16, UR4, R38 ;  /* 0x0000000410267c25 */ /* 0x000fe2000f8e0026 */
[----:B------:R-:W-:-:S02]  /*1c30*/  UMOV UR4, 0x400 ;  /* 0x0000040000047882 */ /* 0x000fc40000000000 */
[----:B-1----:R-:W-:Y:S01]  /*1c40*/  ULEA UR4, UR8, UR4, 0x18 ;  /* 0x0000000408047291 */ /* 0x002fe2000f8ec03f */
[----:B------:R-:W-:Y:S01]  /*1c50*/  IMAD.X R9, R34, 0x1, R9, P2 ;  /* 0x0000000122097824 */ /* 0x000fe200010e0609 */
[----:B------:R-:W-:Y:S01]  /*1c60*/  R2P PR, R20, 0x6 ;  /* 0x0000000614007804 */ /* 0x000fe20000000000 */
[----:B------:R-:W-:Y:S02]  /*1c70*/  IMAD.MOV.U32 R4, RZ, RZ, 0x10 ;  /* 0x00000010ff047424 */ /* 0x000fe400078e00ff */
[----:B------:R-:W-:Y:S01]  /*1c80*/  IMAD R18, R26, UR7, R3 ;  /* 0x000000071a127c24 */ /* 0x000fe2000f8e0203 */
[----:B------:R-:W-:Y:S01]  /*1c90*/  LEA R163, R163, UR4, 0x1 ;  /* 0x00000004a3a37c11 */ /* 0x000fe2000f8e08ff */
[----:B------:R-:W-:Y:S01]  /*1ca0*/  IMAD R41, R16, UR5, R41 ;  /* 0x0000000510297c24 */ /* 0x000fe2000f8e0229 */
[----:B------:R-:W-:Y:S01]  /*1cb0*/  SEL R3, R4, 0xfffffff0, !P1 ;  /* 0xfffffff004037807 */ /* 0x000fe20004800000 */
[----:B------:R-:W-:Y:S01]  /*1cc0*/  IMAD.WIDE.U32 R26, R26, UR6, R8 ;  /* 0x000000061a1a7c25 */ /* 0x000fe2000f8e0008 */
[----:B------:R-:W-:-:S03]  /*1cd0*/  SEL R2, R5, 0xffffffe0, !P2 ;  /* 0xffffffe005027807 */ /* 0x000fc60005000000 */
[----:B------:R-:W-:-:S04]  /*1ce0*/  IMAD.WIDE R32, R33, 0x40, R22 ;  /* 0x0000004021207825 */ /* 0x000fc800078e0216 */
[----:B------:R-:W-:Y:S02]  /*1cf0*/  VIADD R28, R22, 0x20 ;  /* 0x00000020161c7836 */ /* 0x000fe40000000000 */
        /* <DEDUP_REMOVED lines=28> */
.L_x_6866:
[----:B------:R-:W-:Y:S05]  /*1ec0*/  BSYNC B0 ;  /* 0x0000000000007941 */ /* 0x000fea0003800000 */
.L_x_6865:
        /* <DEDUP_REMOVED lines=33> */
.L_x_6868:
[----:B------:R-:W-:Y:S05]  /*20e0*/  BSYNC B0 ;  /* 0x0000000000007941 */ /* 0x000fea0003800000 */
.L_x_6867:
[----:B-1--4-:R-:W-:Y:S01]  /*20f0*/  IADD3 R36, P2, R166, R30, RZ ;  /* 0x0000001ea6247210 */ /* 0x012fe20007f5e0ff */
        /* <DEDUP_REMOVED lines=15> */
[----:B---3--:R-:W1:Y:S01]  /*21f0*/  @!P2 LDC.64 R8, c[0x0][0x210] ;  /* 0x00008400ff08ab82 */ /* 0x008e620000000a00 */
        /* <DEDUP_REMOVED lines=18> */
.L_x_6870:
[----:B------:R-:W-:Y:S05]  /*2320*/  BSYNC B0 ;  /* 0x0000000000007941 */ /* 0x000fea0003800000 */
.L_x_6869:
[----:B------:R-:W-:Y:S04]  /*2330*/  BSSY B0, `(.L_x_6871) ;  /* 0x000001f000007945 */ /* 0x000fe80003800000 */
[----:B------:R-:W-:Y:S05]  /*2340*/  @P6 BRA `(.L_x_6872) ;  /* 0x0000000000746947 */ /* 0x000fea0003800000 */
[----:B------:R-:W-:Y:S01]  /*2350*/  ULDC UR5, c[0x0][0x2d0] ;  /* 0x0000b40000057ab9 */ /* 0x000fe20000000800 */
[----:B------:R-:W-:Y:S01]  /*2360*/  IADD3 R25, P1, R32, 0x30, RZ ;  /* 0x0000003020197810 */ /* 0x000fe20007f3e0ff */
[----:B------:R-:W-:Y:S01]  /*2370*/  ULDC.64 UR6, c[0x0][0x240] ;  /* 0x0000900000067ab9 */ /* 0x000fe20000000a00 */
[----:B------:R-:W-:Y:S01]  /*2380*/  ISETP.GE.AND P2, PT, R166, UR5, PT ;  /* 0x00000005a6007c0c */ /* 0x000fe2000bf46270 */
[----:B------:R-:W-:Y:S02]  /*2390*/  IMAD.MOV.U32 R32, RZ, RZ, R38 ;  /* 0x000000ffff207224 */ /* 0x000fe400078e0026 */
[----:B-1--4-:R-:W-:Y:S01]  /*23a0*/  IMAD.X R30, RZ, RZ, R33, P1 ;  /* 0x000000ffff1e7224 */ /* 0x012fe200008e0621 */
[----:B------:R-:W-:Y:S02]  /*23b0*/  MOV R33, R41 ;  /* 0x0000002900217202 */ /* 0x000fe40000000f00 */
[----:B------:R-:W-:Y:S01]  /*23c0*/  ISETP.GE.AND P1, PT, R157, UR5, PT ;  /* 0x000000059d007c0c */ /* 0x000fe2000bf26270 */
[----:B------:R-:W-:-:S02]  /*23d0*/  IMAD R30, R30, UR6, RZ ;  /* 0x000000061e1e7c24 */ /* 0x000fc4000f8e02ff */
[----:B------:R-:W-:-:S04]  /*23e0*/  IMAD.WIDE.U32 R32, R25, UR6, R32 ;  /* 0x0000000619207c25 */ /* 0x000fc8000f8e0020 */
[----:B---3--:R-:W1:Y:S01]  /*23f0*/  @!P2 LDC.64 R8, c[0x0][0x210] ;  /* 0x00008400ff08ab82 */ /* 0x008e620000000a00 */
        /* <DEDUP_REMOVED lines=18> */
.L_x_6872:
[----:B------:R-:W-:Y:S05]  /*2520*/  BSYNC B0 ;  /* 0x0000000000007941 */ /* 0x000fea0003800000 */
.L_x_6871:
        /* <DEDUP_REMOVED lines=12> */
[----:B-1-3--:R-:W1:Y:S01]  /*25f0*/  @!P2 LDC.64 R8, c[0x0][0x218] ;  /* 0x00008600ff08ab82 */ /* 0x00ae620000000a00 */
        /* <DEDUP_REMOVED lines=16> */
.L_x_6874:
[----:B------:R-:W-:Y:S05]  /*2700*/  BSYNC B0 ;  /* 0x0000000000007941 */ /* 0x000fea0003800000 */
.L_x_6873:
[----:B------:R-:W-:Y:S04]  /*2710*/  BSSY B0, `(.L_x_6875) ;  /* 0x0000018000007945 */ /* 0x000fe80003800000 */
[----:B------:R-:W-:Y:S05]  /*2720*/  @P4 BRA `(.L_x_6876) ;  /* 0x0000000000584947 */ /* 0x000fea0003800000 */
[----:B------:R-:W-:Y:S01]  /*2730*/  ULDC UR5, c[0x0][0x2d0] ;  /* 0x0000b40000057ab9 */ /* 0x000fe20000000800 */
[----:B------:R-:W-:Y:S02]  /*2740*/  IADD3 R21, P4, R159, R128, RZ ;  /* 0x000000809f157210 */ /* 0x000fe40007f9e0ff */
[----:B------:R-:W-:Y:S02]  /*2750*/  ISETP.GE.AND P2, PT, R166, UR5, PT ;  /* 0x00000005a6007c0c */ /* 0x000fe4000bf46270 */
[----:B------:R-:W-:Y:S01]  /*2760*/  ISETP.GE.AND P1, PT, R157, UR5, PT ;  /* 0x000000059d007c0c */ /* 0x000fe2000bf26270 */
[----:B-1--4-:R-:W-:-:S10]  /*2770*/  IMAD.X R30, R158, 0x1, R127, P4 ;  /* 0x000000019e1e7824 */ /* 0x012fd400020e067f */
[----:B---3--:R-:W1:Y:S01]  /*2780*/  @!P2 LDC.64 R8, c[0x0][0x218] ;  /* 0x00008600ff08ab82 */ /* 0x008e620000000a00 */
        /* <DEDUP_REMOVED lines=16> */
.L_x_6876:
[----:B------:R-:W-:Y:S05]  /*2890*/  BSYNC B0 ;  /* 0x0000000000007941 */ /* 0x000fea0003800000 */
.L_x_6875:
        /* <DEDUP_REMOVED lines=25> */
.L_x_6878:
[----:B------:R-:W-:Y:S05]  /*2a30*/  BSYNC B0 ;  /* 0x0000000000007941 */ /* 0x000fea0003800000 */
.L_x_6877:
        /* <DEDUP_REMOVED lines=10> */
[----:B-1--4-:R-:W-:-:S04]  /*2ae0*/  IMAD.WIDE.U32 R30, R102, 0x30, R128 ;  /* 0x00000030661e7825 */ /* 0x012fc800078e0080 */
[----:B------:R-:W-:-:S06]  /*2af0*/  IMAD.IADD R28, R31, 0x1, R28 ;  /* 0x000000011f1c7824 */ /* 0x000fcc00078e021c */
        /* <DEDUP_REMOVED lines=17> */
.L_x_6880:
[----:B------:R-:W-:Y:S05]  /*2c10*/  BSYNC B0 ;  /* 0x0000000000007941 */ /* 0x000fea0003800000 */
.L_x_6879:
[----:B------:R-:W0:Y:S01]  /*2c20*/  LDGDEPBAR ;  /* 0x00000000000079af */ /* 0x000e220000000000 */
[----:B-1-3--:R-:W-:Y:S01]  /*2c30*/  SHF.R.S32.HI R8, RZ, 0x1f, R11 ;  /* 0x0000001fff087819 */ /* 0x00afe2000001140b */
[----:B------:R-:W-:Y:S01]  /*2c40*/  ULDC.64 UR6, c[0x0][0x3d0] ;  /* 0x0000f40000067ab9 */ /* 0x000fe20000000a00 */
[----:B------:R-:W-:Y:S01]  /*2c50*/  IMAD.SHL.U32 R9, R0, 0x40, RZ ;  /* 0x0000004000097824 */ /* 0x000fe200078e00ff */
[----:B------:R-:W-:Y:S01]  /*2c60*/  ISETP.GE.AND P4, PT, R22, R13, PT ;  /* 0x0000000d1600720c */ /* 0x000fe20003f86270 */
[----:B------:R-:W-:Y:S01]  /*2c70*/  IMAD.WIDE.U32 R16, R11, UR6, R16 ;  /* 0x000000060b107c25 */ /* 0x000fe2000f8e0010 */
[----:B------:R-:W1:Y:S01]  /*2c80*/  LDC.64 R124, c[0x0][0x250] ;  /* 0x00009400ff7c7b82 */ /* 0x000e620000000a00 */
[----:B------:R-:W-:Y:S01]  /*2c90*/  LEA.HI R14, R14, R21, RZ, 0x1 ;  /* 0x000000150e0e7211 */ /* 0x000fe200078f08ff */
[----:B------:R-:W-:Y:S01]  /*2ca0*/  ULDC UR5, c[0x0][0x2e8] ;  /* 0x0000ba0000057ab9 */ /* 0x000fe20000000800 */
[----:B------:R-:W-:Y:S01]  /*2cb0*/  IMAD R8, R8, UR6, RZ ;  /* 0x0000000608087c24 */ /* 0x000fe2000f8e02ff */
[----:B--2---:R-:W-:Y:S01]  /*2cc0*/  LEA R6, P5, R16, R6, 0x2 ;  /* 0x0000000610067211 */ /* 0x004fe200078a10ff */
[----:B------:R-:W-:Y:S01]  /*2cd0*/  IMAD.SHL.U32 R22, R22, 0x8, RZ ;  /* 0x0000000816167824 */ /* 0x000fe200078e00ff */
[----:B------:R-:W-:Y:S01]  /*2ce0*/  LOP3.LUT R9, R9, 0x1c0, RZ, 0xc0, !PT ;  /* 0x000001c009097812 */ /* 0x000fe200078ec0ff */
[----:B------:R-:W-:Y:S01]  /*2cf0*/  IMAD R8, R11, UR7, R8 ;  /* 0x000000070b087c24 */ /* 0x000fe2000f8e0208 */
[----:B------:R-:W-:Y:S01]  /*2d00*/  LOP3.LUT R14, R14, 0xfffffffe, RZ, 0xc0, !PT ;  /* 0xfffffffe0e0e7812 */ /* 0x000fe200078ec0ff */
[----:B------:R-:W-:Y:S01]  /*2d10*/  IMAD.SHL.U32 R20, R20, 0x40, RZ ;  /* 0x0000004014147824 */ /* 0x000fe200078e00ff */
[----:B------:R-:W-:Y:S01]  /*2d20*/  LOP3.LUT R22, R9, 0x8, R22, 0xf8, !PT ;  /* 0x0000000809167812 */ /* 0x000fe200078ef816 */
[----:B------:R-:W-:Y:S01]  /*2d30*/  IMAD.IADD R8, R17, 0x1, R8 ;  /* 0x0000000111087824 */ /* 0x000fe200078e0208 */
[----:B------:R-:W-:Y:S01]  /*2d40*/  SHF.R.U32.HI R9, RZ, 0x3, R9 ;  /* 0x00000003ff097819 */ /* 0x000fe20000011609 */
[----:B------:R-:W-:Y:S01]  /*2d50*/  IMAD.IADD R14, R21, 0x1, -R14 ;  /* 0x00000001150e7824 */ /* 0x000fe200078e0a0e */
[----:B------:R-:W-:Y:S01]  /*2d60*/  LEA.HI R113, R12, R101, RZ, 0x5 ;  /* 0x000000650c717211 */ /* 0x000fe200078f28ff */
[----:B------:R-:W-:Y:S01]  /*2d70*/  IMAD.SHL.U32 R109, R10, 0x40, RZ ;  /* 0x000000400a6d7824 */ /* 0x000fe200078e00ff */
[----:B------:R-:W-:Y:S01]  /*2d80*/  LEA.HI.X R7, R16, R7, R8, 0x2, P5 ;  /* 0x0000000710077211 */ /* 0x000fe200028f1408 */
[----:B------:R-:W-:Y:S01]  /*2d90*/  IMAD.X R15, R23, 0x1, R15, P6 ;  /* 0x00000001170f7824 */ /* 0x000fe200030e060f */
[----:B------:R-:W-:-:S04]  /*2da0*/  DEPBAR.LE SB0, 0x0 ;  /* 0x000080000000791a */ /* 0x000fc80000000000 */
[----:B------:R2:W5:Y:S01]  /*2db0*/  LDG.E R105, desc[UR12][R6.64] ;  /* 0x0000000c06697981 */ /* 0x000562000c1e1900 */
[----:B------:R-:W-:Y:S01]  /*2dc0*/  LOP3.LUT R9, R22, R9, RZ, 0x3c, !PT ;  /* 0x0000000916097212 */ /* 0x000fe200078e3cff */
[----:B------:R-:W-:Y:S01]  /*2dd0*/  IMAD.IADD R27, R27, 0x1, R18 ;  /* 0x000000011b1b7824 */ /* 0x000fe200078e0212 */
[----:B------:R-:W-:Y:S01]  /*2de0*/  SHF.R.S32.HI R114, RZ, 0x5, R113 ;  /* 0x00000005ff727819 */ /* 0x000fe20000011471 */
[----:B------:R-:W-:Y:S01]  /*2df0*/  BAR.SYNC.DEFER_BLOCKING 0x0 ;  /* 0x0000000000007b1d */ /* 0x000fe20000010000 */
[----:B------:R-:W-:Y:S01]  /*2e00*/  LOP3.LUT R109, R109, 0xfffffe00, RZ, 0xc0, !PT ;  /* 0xfffffe006d6d7812 */ /* 0x000fe200078ec0ff */
[----:B------:R-:W-:Y:S01]  /*2e10*/  IMAD R154, R14, 0x200, R9 ;  /* 0x000002000e9a7824 */ /* 0x000fe200078e0209 */
[----:B------:R-:W-:Y:S01]  /*2e20*/  LOP3.LUT R9, R20, 0x1c0, RZ, 0xc0, !PT ;  /* 0x000001c014097812 */ /* 0x000fe200078ec0ff */
[----:B------:R-:W-:Y:S01]  /*2e30*/  IMAD.SHL.U32 R14, R14, 0x8, RZ ;  /* 0x000000080e0e7824 */ /* 0x000fe200078e00ff */
[----:B------:R-:W-:Y:S01]  /*2e40*/  ISETP.GE.AND P2, PT, R24, R13, PT ;  /* 0x0000000d1800720c */ /* 0x000fe20003f46270 */
[-C--:B-1----:R-:W-:Y:S01]  /*2e50*/  IMAD R8, R15, R124.reuse, RZ ;  /* 0x0000007c0f087224 */ /* 0x082fe200078e02ff */
[----:B------:R-:W-:Y:S01]  /*2e60*/  ULDC.64 UR6, c[0x0][0x220] ;  /* 0x0000880000067ab9 */ /* 0x000fe20000000a00 */
[----:B------:R-:W-:Y:S01]  /*2e70*/  IMAD.WIDE.U32 R106, R19, R124, R26 ;  /* 0x0000007c136a7225 */ /* 0x000fe200078e001a */
[----:B------:R-:W-:-:S02]  /*2e80*/  LOP3.LUT R14, R9, 0x8, R14, 0xf8, !PT ;  /* 0x00000008090e7812 */ /* 0x000fc400078ef80e */
[----:B------:R-:W-:Y:S01]  /*2e90*/  SHF.R.U32.HI R9, RZ, 0x3, R9 ;  /* 0x00000003ff097819 */ /* 0x000fe20000011609 */
[----:B------:R-:W-:-:S03]  /*2ea0*/  IMAD R155, R114, 0x400, R109 ;  /* 0x00000400729b7824 */ /* 0x000fc600078e026d */
[----:B------:R-:W-:Y:S01]  /*2eb0*/  LOP3.LUT R108, R14, R9, RZ, 0x3c, !PT ;  /* 0x000000090e6c7212 */ /* 0x000fe200078e3cff */
[----:B------:R-:W-:Y:S01]  /*2ec0*/  IMAD R9, R19, R125, R8 ;  /* 0x0000007d13097224 */ /* 0x000fe200078e0208 */
        /* <DEDUP_REMOVED lines=27> */
.L_x_6882:
[----:B------:R-:W-:Y:S05]  /*3080*/  BSYNC B0 ;  /* 0x0000000000007941 */ /* 0x000fea0003800000 */
.L_x_6881:
        /* <DEDUP_REMOVED lines=22> */
.L_x_6884:
[----:B------:R-:W-:Y:S05]  /*31f0*/  BSYNC B0 ;  /* 0x0000000000007941 */ /* 0x000fea0003800000 */
.L_x_6883:
        /* <DEDUP_REMOVED lines=24> */
.L_x_6886:
[----:B------:R-:W-:Y:S05]  /*3380*/  BSYNC B0 ;  /* 0x0000000000007941 */ /* 0x000fea0003800000 */
.L_x_6885:
[----:B------:R1:W-:Y:S01]  /*3390*/  @P2 STS.128 [R163+0x9800], RZ ;  /* 0x009800ffa3002388 */ /* 0x0003e20000000c00 */
[----:B------:R-:W-:Y:S03]  /*33a0*/  BSSY B0, `(.L_x_6887) ;  /* 0x0000017000007945 */ /* 0x000fe60003800000 */
[----:B------:R1:W-:Y:S01]  /*33b0*/  @P2 STS.128 [R163+0xb800], RZ ;  /* 0x00b800ffa3002388 */ /* 0x0003e20000000c00 */
[----:B------:R-:W-:Y:S05]  /*33c0*/  @P2 BRA `(.L_x_6888) ;  /* 0x0000000000502947 */ /* 0x000fea0003800000 */
[----:B------:R-:W-:Y:S02]  /*33d0*/  ULDC UR5, c[0x0][0x2d0] ;  /* 0x0000b40000057ab9 */ /* 0x000fe40000000800 */
[----:B------:R-:W-:Y:S02]  /*33e0*/  ISETP.GE.AND P2, PT, R166, UR5, PT ;  /* 0x00000005a6007c0c */ /* 0x000fe4000bf46270 */
[----:B------:R-:W-:-:S11]  /*33f0*/  ISETP.GE.AND P1, PT, R157, UR5, PT ;  /* 0x000000059d007c0c */ /* 0x000fd6000bf26270 */
        /* <DEDUP_REMOVED lines=17> */
.L_x_6888:
[----:B------:R-:W-:Y:S05]  /*3510*/  BSYNC B0 ;  /* 0x0000000000007941 */ /* 0x000fea0003800000 */
.L_x_6887:
[----:B--2---:R-:W-:Y:S01]  /*3520*/  LDSM.16.M88.4 R8, [R155] ;  /* 0x000000009b08783b */ /* 0x004fe20000000200 */
[----:B------:R-:W-:Y:S01]  /*3530*/  LOP3.LUT P1, RZ, R0, 0x2, RZ, 0xc0, !PT ;  /* 0x0000000200ff7812 */ /* 0x000fe2000782c0ff */
[--C-:B------:R-:W-:Y:S01]  /*3540*/  IMAD R153, R3, 0x2, R155.reuse ;  /* 0x0000000203997824 */ /* 0x100fe200078e029b */
[----:B------:R-:W-:Y:S01]  /*3550*/  ULDC UR10, c[0x0][0x39c] ;  /* 0x0000e700000a7ab9 */ /* 0x000fe20000000800 */
[----:B----4-:R-:W2:Y:S01]  /*3560*/  LDSM.16.M88.4 R28, [R154+0x4000] ;  /* 0x004000009a1c783b */ /* 0x010ea20000000200 */
[----:B------:R-:W-:Y:S01]  /*3570*/  SEL R7, R4, 0xfffffff0, !P1 ;  /* 0xfffffff004077807 */ /* 0x000fe20004800000 */
[----:B------:R-:W-:Y:S01]  /*3580*/  IMAD R151, R2, 0x2, R155 ;  /* 0x0000000202977824 */ /* 0x000fe200078e029b */
[----:B------:R-:W-:Y:S01]  /*3590*/  LOP3.LUT P1, RZ, R0, 0x4, RZ, 0xc0, !PT ;  /* 0x0000000400ff7812 */ /* 0x000fe2000782c0ff */
[----:B------:R-:W-:Y:S01]  /*35a0*/  LDSM.16.M88.4 R80, [R153] ;  /* 0x000000009950783b */ /* 0x000fe20000000200 */
[----:B------:R-:W-:Y:S02]  /*35b0*/  VIADD R0, R154, 0x4000 ;  /* 0x000040009a007836 */ /* 0x000fe40000000000 */
[----:B------:R-:W-:Y:S01]  /*35c0*/  IMAD R116, R7, 0x2, R154 ;  /* 0x0000000207747824 */ /* 0x000fe200078e029a */
[----:B------:R-:W-:Y:S01]  /*35d0*/  SEL R5, R5, 0xffffffe0, !P1 ;  /* 0xffffffe005057807 */ /* 0x000fe20004800000 */
[----:B------:R-:W-:Y:S01]  /*35e0*/  LDSM.16.M88.4 R12, [R151] ;  /* 0x00000000970c783b */ /* 0x000fe20000000200 */
[----:B------:R-:W-:Y:S01]  /*35f0*/  IMAD R152, R7, 0x2, R0 ;  /* 0x0000000207987824 */ /* 0x000fe200078e0200 */
[----:B------:R-:W-:Y:S01]  /*3600*/  LOP3.LUT R0, R113, 0xffffffe0, RZ, 0xc0, !PT ;  /* 0xffffffe071007812 */ /* 0x000fe200078ec0ff */
[----:B------:R-:W-:Y:S01]  /*3610*/  IMAD R150, R2, 0x2, R153 ;  /* 0x0000000202967824 */ /* 0x000fe200078e0299 */
[----:B------:R-:W-:Y:S01]  /*3620*/  LDSM.16.M88.4 R20, [R116+0x4000] ;  /* 0x004000007414783b */ /* 0x000fe20000000200 */
[----:B------:R-:W-:-:S02]  /*3630*/  IMAD R147, R5, 0x2, R154 ;  /* 0x0000000205937824 */ /* 0x000fc400078e029a */
[----:B------:R-:W-:Y:S01]  /*3640*/  IMAD R149, R5, 0x2, R152 ;  /* 0x0000000205957824 */ /* 0x000fe200078e0298 */
[----:B------:R-:W4:Y:S01]  /*3650*/  LDSM.16.M88.4 R64, [R154+0x4800] ;  /* 0x004800009a40783b */ /* 0x000f220000000200 */
[C---:B------:R-:W-:Y:S02]  /*3660*/  IMAD.IADD R0, R101.reuse, 0x1, -R0 ;  /* 0x0000000165007824 */ /* 0x040fe400078e0a00 */
[----:B------:R-:W-:Y:S01]  /*3670*/  IMAD.SHL.U32 R173, R101, 0x2, RZ ;  /* 0x0000000265ad7824 */ /* 0x000fe200078e00ff */
[----:B------:R-:W-:Y:S02]  /*3680*/  LDSM.16.M88.4 R32, [R147+0x4000] ;  /* 0x004000009320783b */ /* 0x000fe40000000200 */
[----:B------:R-:W-:Y:S02]  /*3690*/  SHF.R.S32.HI R171, RZ, 0x1f, R0 ;  /* 0x0000001fffab7819 */ /* 0x000fe40000011400 */
[----:B------:R-:W3:Y:S01]  /*36a0*/  LDSM.16.M88.4 R56, [R154+0x5000] ;  /* 0x005000009a38783b */ /* 0x000ee20000000200 */
[----:B------:R-:W-:-:S02]  /*36b0*/  LOP3.LUT R173, R173, 0x6, RZ, 0xc0, !PT ;  /* 0x00000006adad7812 */ /* 0x000fc400078ec0ff */
[----:B------:R-:W-:Y:S01]  /*36c0*/  LEA.HI R171, R171, R0, RZ, 0x2 ;  /* 0x00000000abab7211 */ /* 0x000fe200078f10ff */
[----:B------:R-:W-:Y:S03]  /*36d0*/  LDSM.16.M88.4 R76, [R150] ;  /* 0x00000000964c783b */ /* 0x000fe60000000200 */
[----:B------:R-:W-:Y:S01]  /*36e0*/  SHF.R.S32.HI R171, RZ, 0x2, R171 ;  /* 0x00000002ffab7819 */ /* 0x000fe200000114ab */
[----:B------:R-:W-:Y:S04]  /*36f0*/  LDSM.16.M88.4 R48, [R149] ;  /* 0x000000009530783b */ /* 0x000fe80000000200 */
[----:B------:R-:W1:Y:S01]  /*3700*/  LDSM.16.M88.4 R24, [R154+0x5800] ;  /* 0x005800009a18783b */ /* 0x000e620000000200 */
[C---:B--2---:R-:W-:Y:S03]  /*3710*/  HMMA.16816.F32.BF16 R16, R8.reuse, R28, RZ ;  /* 0x0000001c0810723c */ /* 0x044fe600000418ff */
[----:B------:R-:W2:Y:S04]  /*3720*/  LDSM.16.M88.4 R72, [R116+0x4800] ;  /* 0x004800007448783b */ /* 0x000ea80000000200 */
[----:B------:R-:W-:Y:S01]  /*3730*/  LDSM.16.M88.4 R52, [R155+0x2000] ;  /* 0x002000009b34783b */ /* 0x000fe20000000200 */
[C---:B------:R-:W-:Y:S03]  /*3740*/  HMMA.16816.F32.BF16 R28, R8.reuse, R30, RZ ;  /* 0x0000001e081c723c */ /* 0x040fe600000418ff */
[----:B------:R-:W-:Y:S04]  /*3750*/  LDSM.16.M88.4 R44, [R154+0x6000] ;  /* 0x006000009a2c783b */ /* 0x000fe80000000200 */
[----:B------:R-:W-:Y:S01]  /*3760*/  LDSM.16.M88.4 R68, [R147+0x4800] ;  /* 0x004800009344783b */ /* 0x000fe20000000200 */
[C---:B----4-:R-:W-:Y:S03]  /*3770*/  HMMA.16816.F32.BF16 R40, R8.reuse, R64, RZ ;  /* 0x000000400828723c */ /* 0x050fe600000418ff */
[----:B------:R-:W-:Y:S04]  /*3780*/  LDSM.16.M88.4 R4, [R147+0x5000] ;  /* 0x005000009304783b */ /* 0x000fe80000000200 */
[----:B------:R-:W-:Y:S01]  /*3790*/  LDSM.16.M88.4 R36, [R153+0x2000] ;  /* 0x002000009924783b */ /* 0x000fe20000000200 */
[----:B------:R-:W-:Y:S03]  /*37a0*/  HMMA.16816.F32.BF16 R64, R8, R66, RZ ;  /* 0x000000420840723c */ /* 0x000fe600000418ff */
[----:B------:R-:W-:Y:S03]  /*37b0*/  LDSM.16.M88.4 R92, [R116+0x6000] ;  /* 0x00600000745c783b */ /* 0x000fe60000000200 */
[C---:B------:R-:W-:Y:S01]  /*37c0*/  HMMA.16816.F32.BF16 R16, R80.reuse, R20, R16 ;  /* 0x000000145010723c */ /* 0x040fe20000041810 */
[----:B------:R-:W-:Y:S04]  /*37d0*/  LDSM.16.M88.4 R88, [R147+0x5800] ;  /* 0x005800009358783b */ /* 0x000fe80000000200 */
[----:B------:R-:W-:Y:S01]  /*37e0*/  LDSM.16.M88.4 R96, [R149+0x800] ;  /* 0x000800009560783b */ /* 0x000fe20000000200 */
[----:B------:R-:W-:Y:S03]  /*37f0*/  HMMA.16816.F32.BF16 R28, R80, R22, R28 ;  /* 0x00000016501c723c */ /* 0x000fe6000004181c */
[----:B------:R-:W4:Y:S03]  /*3800*/  LDSM.16.M88.4 R20, [R116+0x5000] ;  /* 0x005000007414783b */ /* 0x000f260000000200 */
[C---:B---3--:R-:W-:Y:S01]  /*3810*/  HMMA.16816.F32.BF16 R60, R8.reuse, R56, RZ ;  /* 0x00000038083c723c */ /* 0x048fe200000418ff */
[----:B------:R-:W0:Y:S05]  /*3820*/  LDGDEPBAR ;  /* 0x00000000000079af */ /* 0x000e2a0000000000 */
[----:B------:R-:W-:Y:S06]  /*3830*/  HMMA.16816.F32.BF16 R56, R8, R58, RZ ;  /* 0x0000003a0838723c */ /* 0x000fec00000418ff */
[C---:B------:R-:W-:Y:S06]  /*3840*/  HMMA.16816.F32.BF16 R16, R12.reuse, R32, R16 ;  /* 0x000000200c10723c */ /* 0x040fec0000041810 */
[----:B------:R-:W-:Y:S01]  /*3850*/  HMMA.16816.F32.BF16 R28, R12, R34, R28 ;  /* 0x000000220c1c723c */ /* 0x000fe2000004181c */
[----:B------:R-:W3:Y:S05]  /*3860*/  LDSM.16.M88.4 R32, [R116+0x5800] ;  /* 0x005800007420783b */ /* 0x000eea0000000200 */
[C---:B-1----:R-:W-:Y:S06]  /*3870*/  HMMA.16816.F32.BF16 R84, R8.reuse, R24, RZ ;  /* 0x000000180854723c */ /* 0x042fec00000418ff */
[----:B------:R-:W-:Y:S01]  /*3880*/  HMMA.16816.F32.BF16 R8, R8, R26, RZ ;  /* 0x0000001a0808723c */ /* 0x000fe200000418ff */
[----:B------:R-:W-:Y:S05]  /*3890*/  LDSM.16.M88.4 R24, [R151+0x2000] ;  /* 0x002000009718783b */ /* 0x000fea0000000200 */
[C---:B------:R-:W-:Y:S06]  /*38a0*/  HMMA.16816.F32.BF16 R16, R76.reuse, R48, R16 ;  /* 0x000000304c10723c */ /* 0x040fec0000041810 */
[----:B------:R-:W-:Y:S01]  /*38b0*/  HMMA.16816.F32.BF16 R28, R76, R50, R28 ;  /* 0x000000324c1c723c */ /* 0x000fe2000004181c */
[----:B------:R-:W-:Y:S05]  /*38c0*/  LDSM.16.M88.4 R48, [R154+0x6800] ;  /* 0x006800009a30783b */ /* 0x000fea0000000200 */
[C---:B--2---:R-:W-:Y:S06]  /*38d0*/  HMMA.16816.F32.BF16 R40, R80.reuse, R72, R40 ;  /* 0x000000485028723c */ /* 0x044fec0000041828 */
[C---:B----4-:R-:W-:Y:S06]  /*38e0*/  HMMA.16816.F32.BF16 R60, R80.reuse, R20, R60 ;  /* 0x00000014503c723c */ /* 0x050fec000004183c */
[C---:B------:R-:W-:Y:S01]  /*38f0*/  HMMA.16816.F32.BF16 R64, R80.reuse, R74, R64 ;  /* 0x0000004a5040723c */ /* 0x040fe20000041840 */
[----:B------:R-:W1:Y:S05]  /*3900*/  LDSM.16.M88.4 R72, [R149+0x1000] ;  /* 0x001000009548783b */ /* 0x000e6a0000000200 */
[----:B------:R-:W-:Y:S01]  /*3910*/  HMMA.16816.F32.BF16 R56, R80, R22, R56 ;  /* 0x000000165038723c */ /* 0x000fe20000041838 */
[----:B------:R-:W2:Y:S05]  /*3920*/  LDSM.16.M88.4 R20, [R147+0x6000] ;  /* 0x006000009314783b */ /* 0x000eaa0000000200 */
[C---:B------:R-:W-:Y:S06]  /*3930*/  HMMA.16816.F32.BF16 R16, R52.reuse, R44, R16 ;  /* 0x0000002c3410723c */ /* 0x040fec0000041810 */
[----:B------:R-:W-:Y:S01]  /*3940*/  HMMA.16816.F32.BF16 R28, R52, R46, R28 ;  /* 0x0000002e341c723c */ /* 0x000fe2000004181c */
[----:B------:R-:W-:Y:S05]  /*3950*/  LDSM.16.M88.4 R44, [R154+0x7000] ;  /* 0x007000009a2c783b */ /* 0x000fea0000000200 */
[C---:B---3--:R-:W-:Y:S06]  /*3960*/  HMMA.16816.F32.BF16 R84, R80.reuse, R32, R84 ;  /* 0x000000205054723c */ /* 0x048fec0000041854 */
[----:B------:R-:W-:Y:S01]  /*3970*/  HMMA.16816.F32.BF16 R80, R80, R34, R8 ;  /* 0x000000225050723c */ /* 0x000fe20000041808 */
[----:B------:R-:W-:Y:S04]  /*3980*/  LDSM.16.M88.4 R8, [R150+0x2000] ;  /* 0x002000009608783b */ /* 0x000fe80000000200 */
[----:B------:R-:W-:Y:S01]  /*3990*/  LDSM.16.M88.4 R32, [R116+0x6800] ;  /* 0x006800007420783b */ /* 0x000fe20000000200 */
[C---:B------:R-:W-:Y:S06]  /*39a0*/  HMMA.16816.F32.BF16 R40, R12.reuse, R68, R40 ;  /* 0x000000440c28723c */ /* 0x040fec0000041828 */
[C---:B------:R-:W-:Y:S06]  /*39b0*/  HMMA.16816.F32.BF16 R60, R12.reuse, R4, R60 ;  /* 0x000000040c3c723c */ /* 0x040fec000004183c */
[C---:B------:R-:W-:Y:S01]  /*39c0*/  HMMA.16816.F32.BF16 R64, R12.reuse, R70, R64 ;  /* 0x000000460c40723c */ /* 0x040fe20000041840 */
[----:B------:R-:W3:Y:S05]  /*39d0*/  LDSM.16.M88.4 R68, [R149+0x1800] ;  /* 0x001800009544783b */ /* 0x000eea0000000200 */
[----:B------:R-:W-:Y:S01]  /*39e0*/  HMMA.16816.F32.BF16 R56, R12, R6, R56 ;  /* 0x000000060c38723c */ /* 0x000fe20000041838 */
[----:B------:R-:W4:Y:S05]  /*39f0*/  LDSM.16.M88.4 R4, [R149+0x2000] ;  /* 0x002000009504783b */ /* 0x000f2a0000000200 */
[C---:B------:R-:W-:Y:S06]  /*3a00*/  HMMA.16816.F32.BF16 R16, R36.reuse, R92, R16 ;  /* 0x0000005c2410723c */ /* 0x040fec0000041810 */
[----:B------:R-:W-:Y:S06]  /*3a10*/  HMMA.16816.F32.BF16 R28, R36, R94, R28 ;  /* 0x0000005e241c723c */ /* 0x000fec000004181c */
[C---:B------:R-:W-:Y:S06]  /*3a20*/  HMMA.16816.F32.BF16 R84, R12.reuse, R88, R84 ;  /* 0x000000580c54723c */ /* 0x040fec0000041854 */
[----:B------:R-:W-:Y:S01]  /*3a30*/  HMMA.16816.F32.BF16 R80, R12, R90, R80 ;  /* 0x0000005a0c50723c */ /* 0x000fe20000041850 */
[----:B------:R-:W4:Y:S04]  /*3a40*/  LDSM.16.M88.4 R12, [R154+0x7800] ;  /* 0x007800009a0c783b */ /* 0x000f280000000200 */
[----:B------:R-:W-:Y:S01]  /*3a50*/  LDSM.16.M88.4 R88, [R147+0x6800] ;  /* 0x006800009358783b */ /* 0x000fe20000000200 */
[C---:B------:R-:W-:Y:S06]  /*3a60*/  HMMA.16816.F32.BF16 R40, R76.reuse, R96, R40 ;  /* 0x000000604c28723c */ /* 0x040fec0000041828 */
[C---:B-1----:R-:W-:Y:S06]  /*3a70*/  HMMA.16816.F32.BF16 R60, R76.reuse, R72, R60 ;  /* 0x000000484c3c723c */ /* 0x042fec000004183c */
[----:B------:R-:W-:Y:S01]  /*3a80*/  HMMA.16816.F32.BF16 R72, R76, R74, R56 ;  /* 0x0000004a4c48723c */ /* 0x000fe20000041838 */
[----:B------:R-:W1:Y:S05]  /*3a90*/  LDSM.16.M88.4 R56, [R116+0x7000] ;  /* 0x007000007438783b */ /* 0x000e6a0000000200 */
[C---:B--2---:R-:W-:Y:S06]  /*3aa0*/  HMMA.16816.F32.BF16 R16, R24.reuse, R20, R16 ;  /* 0x000000141810723c */ /* 0x044fec0000041810 */
[----:B------:R-:W-:Y:S01]  /*3ab0*/  HMMA.16816.F32.BF16 R28, R24, R22, R28 ;  /* 0x00000016181c723c */ /* 0x000fe2000004181c */
[----:B------:R-:W2:Y:S05]  /*3ac0*/  LDSM.16.M88.4 R20, [R116+0x7800] ;  /* 0x007800007414783b */ /* 0x000eaa0000000200 */
[C---:B------:R-:W-:Y:S06]  /*3ad0*/  HMMA.16816.F32.BF16 R64, R76.reuse, R98, R64 ;  /* 0x000000624c40723c */ /* 0x040fec0000041840 */
[C---:B---3--:R-:W-:Y:S06]  /*3ae0*/  HMMA.16816.F32.BF16 R84, R76.reuse, R68, R84 ;  /* 0x000000444c54723c */ /* 0x048fec0000041854 */
[----:B------:R-:W-:Y:S06]  /*3af0*/  HMMA.16816.F32.BF16 R80, R76, R70, R80 ;  /* 0x000000464c50723c */ /* 0x000fec0000041850 */
[C---:B------:R-:W-:Y:S06]  /*3b00*/  HMMA.16816.F32.BF16 R40, R52.reuse, R48, R40 ;  /* 0x000000303428723c */ /* 0x040fec0000041828 */
[C---:B------:R-:W-:Y:S06]  /*3b10*/  HMMA.16816.F32.BF16 R60, R52.reuse, R44, R60 ;  /* 0x0000002c343c723c */ /* 0x040fec000004183c */
[----:B------:R-:W-:Y:S06]  /*3b20*/  HMMA.16816.F32.BF16 R72, R52, R46, R72 ;  /* 0x0000002e3448723c */ /* 0x000fec0000041848 */
[C---:B----4-:R-:W-:Y:S06]  /*3b30*/  HMMA.16816.F32.BF16 R16, R8.reuse, R4, R16 ;  /* 0x000000040810723c */ /* 0x050fec0000041810 */
[----:B------:R-:W-:Y:S01]  /*3b40*/  HMMA.16816.F32.BF16 R28, R8, R6, R28 ;  /* 0x00000006081c723c */ /* 0x000fe2000004181c */
[----:B------:R-:W3:Y:S05]  /*3b50*/  LDSM.16.M88.4 R4, [R147+0x7000] ;  /* 0x007000009304783b */ /* 0x000eea0000000200 */
[C---:B------:R-:W-:Y:S01]  /*3b60*/  HMMA.16816.F32.BF16 R64, R52.reuse, R50, R64 ;  /* 0x000000323440723c */ /* 0x040fe20000041840 */
[----:B------:R-:W-:Y:S05]  /*3b70*/  LDSM.16.M88.4 R48, [R149+0x2800] ;  /* 0x002800009530783b */ /* 0x000fea0000000200 */
[C---:B------:R-:W-:Y:S06]  /*3b80*/  HMMA.16816.F32.BF16 R84, R52.reuse, R12, R84 ;  /* 0x0000000c3454723c */ /* 0x040fec0000041854 */
[----:B------:R-:W-:Y:S01]  /*3b90*/  HMMA.16816.F32.BF16 R80, R52, R14, R80 ;  /* 0x0000000e3450723c */ /* 0x000fe20000041850 */
[----:B------:R-:W4:Y:S01]  /*3ba0*/  LDSM.16.M88.4 R12, [R147+0x7800] ;  /* 0x00780000930c783b */ /* 0x000f220000000200 */
[----:B------:R-:W-:Y:S01]  /*3bb0*/  FMUL.FTZ R17, R17, UR10 ;  /* 0x0000000a11117c20 */ /* 0x000fe20008410000 */
[----:B------:R-:W-:Y:S01]  /*3bc0*/  FMUL.FTZ R19, R19, UR10 ;  /* 0x0000000a13137c20 */ /* 0x000fe20008410000 */
[----:B------:R-:W-:-:S02]  /*3bd0*/  FMUL.FTZ R16, R16, UR10 ;  /* 0x0000000a10107c20 */ /* 0x000fc40008410000 */
[----:B------:R-:W-:Y:S01]  /*3be0*/  HMMA.16816.F32.BF16 R40, R36, R32, R40 ;  /* 0x000000202428723c */ /* 0x000fe20000041828 */
[----:B------:R-:W-:Y:S01]  /*3bf0*/  FMUL.FTZ R29, R29, UR10 ;  /* 0x0000000a1d1d7c20 */ /* 0x000fe20008410000 */
[----:B------:R-:W4:Y:S01]  /*3c00*/  MUFU.TANH R17, R17 ;  /* 0x0000001100117308 */ /* 0x000f220000002400 */
[----:B------:R-:W-:-:S03]  /*3c10*/  FMUL.FTZ R31, R31, UR10 ;  /* 0x0000000a1f1f7c20 */ /* 0x000fc60008410000 */
[C---:B-1----:R-:W-:Y:S04]  /*3c20*/  HMMA.16816.F32.BF16 R60, R36.reuse, R56, R60 ;  /* 0x00000038243c723c */ /* 0x042fe8000004183c */
[----:B------:R-:W1:Y:S02]  /*3c30*/  MUFU.TANH R19, R19 ;  /* 0x0000001300137308 */ /* 0x000e640000002400 */
[C---:B------:R-:W-:Y:S06]  /*3c40*/  HMMA.16816.F32.BF16 R72, R36.reuse, R58, R72 ;  /* 0x0000003a2448723c */ /* 0x040fec0000041848 */
[C---:B------:R-:W-:Y:S01]  /*3c50*/  HMMA.16816.F32.BF16 R64, R36.reuse, R34, R64 ;  /* 0x000000222440723c */ /* 0x040fe20000041840 */
[----:B------:R-:W1:Y:S01]  /*3c60*/  LDSM.16.M88.4 R32, [R149+0x3000] ;  /* 0x003000009520783b */ /* 0x000e620000000200 */
[----:B------:R-:W-:Y:S04]  /*3c70*/  MUFU.TANH R29, R29 ;  /* 0x0000001d001d7308 */ /* 0x000fe80000002400 */
[C---:B--2---:R-:W-:Y:S04]  /*3c80*/  HMMA.16816.F32.BF16 R84, R36.reuse, R20, R84 ;  /* 0x000000142454723c */ /* 0x044fe80000041854 */
[----:B------:R-:W-:Y:S02]  /*3c90*/  MUFU.TANH R31, R31 ;  /* 0x0000001f001f7308 */ /* 0x000fe40000002400 */
[----:B------:R-:W-:Y:S01]  /*3ca0*/  HMMA.16816.F32.BF16 R80, R36, R22, R80 ;  /* 0x000000162450723c */ /* 0x000fe20000041850 */
[----:B------:R-:W-:-:S05]  /*3cb0*/  FMUL.FTZ R21, R28, UR10 ;  /* 0x0000000a1c157c20 */ /* 0x000fca0008410000 */
[C---:B------:R-:W-:Y:S01]  /*3cc0*/  HMMA.16816.F32.BF16 R40, R24.reuse, R88, R40 ;  /* 0x000000581828723c */ /* 0x040fe20000041828 */
[----:B------:R-:W-:Y:S01]  /*3cd0*/  FMUL.FTZ R23, R30, UR10 ;  /* 0x0000000a1e177c20 */ /* 0x000fe20008410000 */
[----:B------:R-:W2:Y:S04]  /*3ce0*/  MUFU.TANH R21, R21 ;  /* 0x0000001500157308 */ /* 0x000ea80000002400 */
[C---:B---3--:R-:W-:Y:S04]  /*3cf0*/  HMMA.16816.F32.BF16 R60, R24.reuse, R4, R60 ;  /* 0x00000004183c723c */ /* 0x048fe8000004183c */
[----:B------:R-:W3:Y:S02]  /*3d00*/  MUFU.TANH R23, R23 ;  /* 0x0000001700177308 */ /* 0x000ee40000002400 */
[----:B------:R-:W-:Y:S01]  /*3d10*/  HMMA.16816.F32.BF16 R72, R24, R6, R72 ;  /* 0x000000061848723c */ /* 0x000fe20000041848 */
[----:B------:R-:W2:Y:S01]  /*3d20*/  LDSM.16.M88.4 R4, [R149+0x3800] ;  /* 0x003800009504783b */ /* 0x000ea20000000200 */
[----:B------:R-:W-:-:S04]  /*3d30*/  DEPBAR.LE SB0, 0x0 ;  /* 0x000080000000791a */ /* 0x000fc80000000000 */
[C---:B------:R-:W-:Y:S01]  /*3d40*/  HMMA.16816.F32.BF16 R64, R24.reuse, R90, R64 ;  /* 0x0000005a1840723c */ /* 0x040fe20000041840 */
[----:B------:R-:W-:Y:S05]  /*3d50*/  MUFU.TANH R45, R16 ;  /* 0x00000010002d7308 */ /* 0x000fea0000002400 */
[C---:B----4-:R-:W-:Y:S06]  /*3d60*/  HMMA.16816.F32.BF16 R84, R24.reuse, R12, R84 ;  /* 0x0000000c1854723c */ /* 0x050fec0000041854 */
[----:B------:R-:W-:Y:S01]  /*3d70*/  HMMA.16816.F32.BF16 R80, R24, R14, R80 ;  /* 0x0000000e1850723c */ /* 0x000fe20000041850 */
[----:B------:R-:W-:-:S05]  /*3d80*/  IMAD R12, R114, 0x10, R115 ;  /* 0x00000010720c7824 */ /* 0x000fca00078e0273 */
[----:B------:R-:W-:Y:S01]  /*3d90*/  HMMA.16816.F32.BF16 R40, R8, R48, R40 ;  /* 0x000000300828723c */ /* 0x000fe20000041828 */
[----:B------:R-:W-:Y:S02]  /*3da0*/  IADD3 R12, R12, 0x1, R171 ;  /* 0x000000010c0c7810 */ /* 0x000fe40007ffe0ab */
[----:B------:R-:W-:-:S03]  /*3db0*/  SHF.R.S32.HI R27, RZ, 0x1f, R114 ;  /* 0x0000001fff1b7819 */ /* 0x000fc60000011472 */
[----:B-1----:R-:W-:Y:S01]  /*3dc0*/  HMMA.16816.F32.BF16 R60, R8, R32, R60 ;  /* 0x00000020083c723c */ /* 0x002fe2000004183c */
[----:B------:R-:W-:-:S05]  /*3dd0*/  LEA.HI R0, R27, R114, RZ, 0x2 ;  /* 0x000000721b007211 */ /* 0x000fca00078f10ff */
[----:B------:R-:W-:Y:S01]  /*3de0*/  HMMA.16816.F32.BF16 R72, R8, R34, R72 ;  /* 0x000000220848723c */ /* 0x000fe20000041848 */
[----:B------:R-:W-:Y:S01]  /*3df0*/  LOP3.LUT R33, R0, 0xfffffffc, RZ, 0xc0, !PT ;  /* 0xfffffffc00217812 */ /* 0x000fe200078ec0ff */
[----:B-----5:R-:W-:-:S04]  /*3e00*/  FMUL.FTZ R0, R105, R110 ;  /* 0x0000006e69007220 */ /* 0x020fc80000410000 */
[----:B------:R-:W-:Y:S01]  /*3e10*/  HMMA.16816.F32.BF16 R64, R8, R50, R64 ;  /* 0x000000320840723c */ /* 0x000fe20000041840 */
[----:B------:R-:W-:Y:S01]  /*3e20*/  IADD3 R35, R111, R12, -R164 ;  /* 0x0000000c6f237210 */ /* 0x000fe20007ffe8a4 */
[----:B------:R-:W-:-:S04]  /*3e30*/  IMAD.IADD R170, R114, 0x1, -R33 ;  /* 0x0000000172aa7824 */ /* 0x000fc800078e0a21 */
[C---:B--2---:R-:W-:Y:S01]  /*3e40*/  HMMA.16816.F32.BF16 R84, R8.reuse, R4, R84 ;  /* 0x000000040854723c */ /* 0x044fe20000041854 */
[----:B------:R-:W-:Y:S02]  /*3e50*/  IMAD.IADD R112, R35, 0x1, R112 ;  /* 0x0000000123707824 */ /* 0x000fe400078e0270 */
[----:B------:R-:W-:Y:S01]  /*3e60*/  FMUL.FTZ R37, R41, UR10 ;  /* 0x0000000a29257c20 */ /* 0x000fe20008410000 */
[----:B------:R-:W-:Y:S01]  /*3e70*/  FMUL.FTZ R25, R43, UR10 ;  /* 0x0000000a2b197c20 */ /* 0x000fe20008410000 */
[----:B------:R-:W-:Y:S01]  /*3e80*/  FMUL.FTZ R13, R40, UR10 ;  /* 0x0000000a280d7c20 */ /* 0x000fe20008410000 */
[----:B------:R-:W-:Y:S01]  /*3e90*/  FMUL.FTZ R15, R42, UR10 ;  /* 0x0000000a2a0f7c20 */ /* 0x000fe20008410000 */
[----:B------:R-:W-:Y:S01]  /*3ea0*/  HMMA.16816.F32.BF16 R80, R8, R6, R80 ;  /* 0x000000060850723c */ /* 0x000fe20000041850 */
[C---:B------:R-:W-:Y:S01]  /*3eb0*/  VIMNMX R130, R112.reuse, R111, PT ;  /* 0x0000006f70827248 */ /* 0x040fe20003fe0100 */
[----:B------:R-:W1:Y:S01]  /*3ec0*/  MUFU.TANH R37, R37 ;  /* 0x0000002500257308 */ /* 0x000e620000002400 */
[----:B------:R-:W-:Y:S01]  /*3ed0*/  VIADDMNMX R129, R112, 0x8, R111, PT ;  /* 0x0000000870817846 */ /* 0x000fe2000380016f */
[----:B------:R-:W-:Y:S01]  /*3ee0*/  FMUL.FTZ R35, R60, UR10 ;  /* 0x0000000a3c237c20 */ /* 0x000fe20008410000 */
[----:B------:R-:W-:Y:S01]  /*3ef0*/  FMUL.FTZ R62, R62, UR10 ;  /* 0x0000000a3e3e7c20 */ /* 0x000fe20008410000 */
[----:B------:R-:W-:Y:S01]  /*3f00*/  FMUL.FTZ R73, R73, UR10 ;  /* 0x0000000a49497c20 */ /* 0x000fe20008410000 */
[----:B------:R-:W-:-:S02]  /*3f10*/  IMAD.IADD R9, R100, 0x1, R173 ;  /* 0x0000000164097824 */ /* 0x000fc400078e02ad */
[----:B------:R-:W-:Y:S01]  /*3f20*/  FMUL.FTZ R8, R18, UR10 ;  /* 0x0000000a12087c20 */ /* 0x000fe20008410000 */
[----:B------:R-:W-:Y:S01]  /*3f30*/  FMUL.FTZ R75, R75, UR10 ;  /* 0x0000000a4b4b7c20 */ /* 0x000fe20008410000 */
[----:B------:R-:W2:Y:S01]  /*3f40*/  MUFU.TANH R25, R25 ;  /* 0x0000001900197308 */ /* 0x000ea20000002400 */
[C---:B------:R-:W-:Y:S02]  /*3f50*/  VIADD R6, R9.reuse, 0x1 ;  /* 0x0000000109067836 */ /* 0x040fe40000000000 */
[----:B------:R-:W-:Y:S01]  /*3f60*/  FMUL.FTZ R27, R64, UR10 ;  /* 0x0000000a401b7c20 */ /* 0x000fe20008410000 */
[----:B------:R-:W-:Y:S02]  /*3f70*/  VIADD R10, R9, 0x8 ;  /* 0x00000008090a7836 */ /* 0x000fe40000000000 */
[----:B------:R-:W-:Y:S01]  /*3f80*/  FMUL.FTZ R5, R65, UR10 ;  /* 0x0000000a41057c20 */ /* 0x000fe20008410000 */
[C---:B------:R-:W-:Y:S01]  /*3f90*/  VIADD R18, R9.reuse, 0x11 ;  /* 0x0000001109127836 */ /* 0x040fe20000000000 */
[C---:B------:R-:W-:Y:S01]  /*3fa0*/  ISETP.GE.AND P5, PT, R6.reuse, R130, PT ;  /* 0x000000820600720c */ /* 0x040fe20003fa6270 */
[C---:B------:R-:W-:Y:S01]  /*3fb0*/  VIADD R26, R9.reuse, 0x9 ;  /* 0x00000009091a7836 */ /* 0x040fe20000000000 */
[-C--:B------:R-:W-:Y:S01]  /*3fc0*/  ISETP.GE.AND P1, PT, R6, R129.reuse, PT ;  /* 0x000000810600720c */ /* 0x080fe20003f26270 */
[----:B------:R-:W4:Y:S01]  /*3fd0*/  MUFU.TANH R13, R13 ;  /* 0x0000000d000d7308 */ /* 0x000f220000002400 */
[----:B------:R-:W-:Y:S01]  /*3fe0*/  I2FP.F32.S32 R6, R6 ;  /* 0x0000000600067245 */ /* 0x000fe20000201400 */
[----:B------:R-:W-:Y:S01]  /*3ff0*/  VIADD R22, R9, 0x10 ;  /* 0x0000001009167836 */ /* 0x000fe20000000000 */
[----:B------:R-:W-:Y:S01]  /*4000*/  ISETP.GE.AND P4, PT, R10, R130, PT ;  /* 0x000000820a00720c */ /* 0x000fe20003f86270 */
[----:B------:R-:W-:Y:S01]  /*4010*/  FMUL.FTZ R7, R66, UR10 ;  /* 0x0000000a42077c20 */ /* 0x000fe20008410000 */
[-C--:B------:R-:W-:Y:S01]  /*4020*/  ISETP.GE.AND P2, PT, R10, R129.reuse, PT ;  /* 0x000000810a00720c */ /* 0x080fe20003f46270 */
[C---:B------:R-:W-:Y:S01]  /*4030*/  FFMA.FTZ R17, R0.reuse, R6, R17 ;  /* 0x0000000600117223 */ /* 0x040fe20000010011 */
[----:B------:R-:W-:Y:S01]  /*4040*/  I2FP.F32.S32 R10, R10 ;  /* 0x0000000a000a7245 */ /* 0x000fe20000201400 */
[----:B------:R-:W4:Y:S01]  /*4050*/  MUFU.TANH R15, R15 ;  /* 0x0000000f000f7308 */ /* 0x000f220000002400 */
[----:B------:R-:W-:Y:S01]  /*4060*/  FFMA.FTZ R19, R0, R6, R19 ;  /* 0x0000000600137223 */ /* 0x000fe20000010013 */
[----:B------:R-:W-:Y:S01]  /*4070*/  FMUL.FTZ R11, R67, UR10 ;  /* 0x0000000a430b7c20 */ /* 0x000fe20008410000 */
[----:B------:R-:W-:Y:S01]  /*4080*/  ISETP.GE.AND P6, PT, R26, R130, PT ;  /* 0x000000821a00720c */ /* 0x000fe20003fc6270 */
[CC--:B------:R-:W-:Y:S01]  /*4090*/  FFMA.FTZ R6, R0.reuse, R10.reuse, R21 ;  /* 0x0000000a00067223 */ /* 0x0c0fe20000010015 */
[----:B---3--:R-:W-:Y:S01]  /*40a0*/  FFMA.FTZ R23, R0, R10, R23 ;  /* 0x0000000a00177223 */ /* 0x008fe20000010017 */
[----:B------:R-:W-:Y:S01]  /*40b0*/  FSEL R28, R19, -INF , !P1 ;  /* 0xff800000131c7808 */ /* 0x000fe20004800000 */
[C---:B------:R-:W-:Y:S01]  /*40c0*/  VIADD R10, R9.reuse, 0x20 ;  /* 0x00000020090a7836 */ /* 0x040fe20000000000 */
[-C--:B------:R-:W-:Y:S01]  /*40d0*/  ISETP.GE.AND P3, PT, R26, R129.reuse, PT ;  /* 0x000000811a00720c */ /* 0x080fe20003f66270 */
[----:B------:R-:W3:Y:S01]  /*40e0*/  MUFU.TANH R35, R35 ;  /* 0x0000002300237308 */ /* 0x000ee20000002400 */
[----:B------:R-:W-:Y:S01]  /*40f0*/  FSEL R19, R6, -INF , !P4 ;  /* 0xff80000006137808 */ /* 0x000fe20006000000 */
[----:B------:R-:W-:Y:S01]  /*4100*/  VIADD R20, R9, 0x18 ;  /* 0x0000001809147836 */ /* 0x000fe20000000000 */
[----:B------:R-:W-:Y:S01]  /*4110*/  FSEL R24, R23, -INF , !P2 ;  /* 0xff80000017187808 */ /* 0x000fe20005000000 */
[----:B------:R-:W-:Y:S01]  /*4120*/  VIADD R6, R9, 0x19 ;  /* 0x0000001909067836 */ /* 0x000fe20000000000 */
[C---:B------:R-:W-:Y:S01]  /*4130*/  ISETP.GE.AND P4, PT, R18.reuse, R130, PT ;  /* 0x000000821200720c */ /* 0x040fe20003f86270 */
[----:B------:R-:W-:Y:S01]  /*4140*/  FMUL.FTZ R33, R61, UR10 ;  /* 0x0000000a3d217c20 */ /* 0x000fe20008410000 */
[-C--:B------:R-:W-:Y:S01]  /*4150*/  ISETP.GE.AND P2, PT, R18, R129.reuse, PT ;  /* 0x000000811200720c */ /* 0x080fe20003f46270 */
[----:B------:R-:W3:Y:S01]  /*4160*/  MUFU.TANH R39, R62 ;  /* 0x0000003e00277308 */ /* 0x000ee20000002400 */
[----:B------:R-:W-:Y:S01]  /*4170*/  I2FP.F32.S32 R18, R18 ;  /* 0x0000001200127245 */ /* 0x000fe20000201400 */
[----:B------:R-:W-:Y:S01]  /*4180*/  FMUL.FTZ R63, R63, UR10 ;  /* 0x0000000a3f3f7c20 */ /* 0x000fe20008410000 */
[----:B------:R-:W-:Y:S01]  /*4190*/  I2FP.F32.S32 R26, R26 ;  /* 0x0000001a001a7245 */ /* 0x000fe20000201400 */
[----:B------:R-:W-:Y:S01]  /*41a0*/  FMUL.FTZ R72, R72, UR10 ;  /* 0x0000000a48487c20 */ /* 0x000fe20008410000 */
[----:B------:R-:W-:Y:S01]  /*41b0*/  FSEL R21, R17, -INF , !P5 ;  /* 0xff80000011157808 */ /* 0x000fe20006800000 */
[----:B-1----:R-:W-:Y:S01]  /*41c0*/  FFMA.FTZ R23, R0, R18, R37 ;  /* 0x0000001200177223 */ /* 0x002fe20000010025 */
[C---:B------:R-:W-:Y:S01]  /*41d0*/  ISETP.GE.AND P5, PT, R22.reuse, R130, PT ;  /* 0x000000821600720c */ /* 0x040fe20003fa6270 */
[----:B------:R-:W1:Y:S01]  /*41e0*/  MUFU.TANH R27, R27 ;  /* 0x0000001b001b7308 */ /* 0x000e620000002400 */
[-C--:B------:R-:W-:Y:S01]  /*41f0*/  ISETP.GE.AND P1, PT, R22, R129.reuse, PT ;  /* 0x000000811600720c */ /* 0x080fe20003f26270 */
[C---:B------:R-:W-:Y:S01]  /*4200*/  FFMA.FTZ R29, R0.reuse, R26, R29 ;  /* 0x0000001a001d7223 */ /* 0x040fe2000001001d */
[----:B------:R-:W-:Y:S01]  /*4210*/  I2FP.F32.S32 R22, R22 ;  /* 0x0000001600167245 */ /* 0x000fe20000201400 */
[C---:B--2---:R-:W-:Y:S01]  /*4220*/  FFMA.FTZ R18, R0.reuse, R18, R25 ;  /* 0x0000001200127223 */ /* 0x044fe20000010019 */
[----:B------:R-:W-:Y:S01]  /*4230*/  FFMA.FTZ R26, R0, R26, R31 ;  /* 0x0000001a001a7223 */ /* 0x000fe2000001001f */
[----:B------:R-:W-:Y:S01]  /*4240*/  FSEL R23, R23, -INF , !P4 ;  /* 0xff80000017177808 */ /* 0x000fe20006000000 */
[----:B------:R-:W-:Y:S01]  /*4250*/  FMUL.FTZ R74, R74, UR10 ;  /* 0x0000000a4a4a7c20 */ /* 0x000fe20008410000 */
[----:B------:R-:W-:Y:S01]  /*4260*/  MUFU.TANH R5, R5 ;  /* 0x0000000500057308 */ /* 0x000fe20000002400 */
[CC--:B----4-:R-:W-:Y:S01]  /*4270*/  FFMA.FTZ R13, R0.reuse, R22.reuse, R13 ;  /* 0x00000016000d7223 */ /* 0x0d0fe2000001000d */
[----:B------:R-:W-:Y:S01]  /*4280*/  FFMA.FTZ R22, R0, R22, R15 ;  /* 0x0000001600167223 */ /* 0x000fe2000001000f */
[----:B------:R-:W-:Y:S01]  /*4290*/  FSEL R18, R18, -INF , !P2 ;  /* 0xff80000012127808 */ /* 0x000fe20005000000 */
[----:B------:R-:W-:Y:S01]  /*42a0*/  FMUL.FTZ R80, R80, UR10 ;  /* 0x0000000a50507c20 */ /* 0x000fe20008410000 */
[----:B------:R-:W-:Y:S01]  /*42b0*/  FSEL R29, R29, -INF , !P6 ;  /* 0xff8000001d1d7808 */ /* 0x000fe20007000000 */
[----:B------:R-:W-:Y:S01]  /*42c0*/  FMUL.FTZ R85, R85, UR10 ;  /* 0x0000000a55557c20 */ /* 0x000fe20008410000 */
[----:B------:R-:W-:Y:S01]  /*42d0*/  FSEL R26, R26, -INF , !P3 ;  /* 0xff8000001a1a7808 */ /* 0x000fe20005800000 */
[----:B------:R-:W2:Y:S01]  /*42e0*/  MUFU.TANH R7, R7 ;  /* 0x0000000700077308 */ /* 0x000ea20000002400 */
[CC--:B------:R-:W-:Y:S01]  /*42f0*/  ISETP.GE.AND P4, PT, R10.reuse, R130.reuse, PT ;  /* 0x000000820a00720c */ /* 0x0c0fe20003f86270 */
[----:B------:R-:W-:Y:S01]  /*4300*/  FMUL.FTZ R87, R87, UR10 ;  /* 0x0000000a57577c20 */ /* 0x000fe20008410000 */
[-C--:B------:R-:W-:Y:S01]  /*4310*/  ISETP.GE.AND P2, PT, R10, R129.reuse, PT ;  /* 0x000000810a00720c */ /* 0x080fe20003f46270 */
[C---:B------:R-:W-:Y:S01]  /*4320*/  VIADD R14, R9.reuse, 0x21 ;  /* 0x00000021090e7836 */ /* 0x040fe20000000000 */
[C---:B------:R-:W-:Y:S01]  /*4330*/  ISETP.GE.AND P6, PT, R20.reuse, R130, PT ;  /* 0x000000821400720c */ /* 0x040fe20003fc6270 */
[----:B------:R-:W-:Y:S01]  /*4340*/  VIADD R12, R9, 0x28 ;  /* 0x00000028090c7836 */ /* 0x000fe20000000000 */
[-C--:B------:R-:W-:Y:S01]  /*4350*/  ISETP.GE.AND P3, PT, R20, R129.reuse, PT ;  /* 0x000000811400720c */ /* 0x080fe20003f66270 */
[----:B------:R-:W4:Y:S01]  /*4360*/  MUFU.TANH R11, R11 ;  /* 0x0000000b000b7308 */ /* 0x000f220000002400 */
[----:B------:R-:W-:Y:S01]  /*4370*/  I2FP.F32.S32 R10, R10 ;  /* 0x0000000a000a7245 */ /* 0x000fe20000201400 */
[----:B------:R-:W-:Y:S01]  /*4380*/  FMUL.FTZ R84, R84, UR10 ;  /* 0x0000000a54547c20 */ /* 0x000fe20008410000 */
[----:B------:R-:W-:Y:S01]  /*4390*/  I2FP.F32.S32 R20, R20 ;  /* 0x0000001400147245 */ /* 0x000fe20000201400 */
[----:B------:R-:W-:Y:S01]  /*43a0*/  FMUL.FTZ R86, R86, UR10 ;  /* 0x0000000a56567c20 */ /* 0x000fe20008410000 */
[----:B------:R-:W-:Y:S01]  /*43b0*/  FSEL R25, R13, -INF , !P5 ;  /* 0xff8000000d197808 */ /* 0x000fe20006800000 */
[----:B---3--:R-:W-:Y:S01]  /*43c0*/  FFMA.FTZ R35, R0, R10, R35 ;  /* 0x0000000a00237223 */ /* 0x008fe20000010023 */
[----:B------:R-:W-:Y:S01]  /*43d0*/  FSEL R22, R22, -INF , !P1 ;  /* 0xff80000016167808 */ /* 0x000fe20004800000 */
[----:B------:R-:W3:Y:S01]  /*43e0*/  MUFU.TANH R73, R73 ;  /* 0x0000004900497308 */ /* 0x000ee20000002400 */
[----:B------:R-:W-:Y:S01]  /*43f0*/  ISETP.GE.AND P5, PT, R6, R130, PT ;  /* 0x000000820600720c */ /* 0x000fe20003fa6270 */
[----:B------:R-:W-:Y:S01]  /*4400*/  FFMA.FTZ R39, R0, R10, R39 ;  /* 0x0000000a00277223 */ /* 0x000fe20000010027 */
[----:B------:R-:W-:Y:S01]  /*4410*/  ISETP.GE.AND P1, PT, R6, R129, PT ;  /* 0x000000810600720c */ /* 0x000fe20003f26270 */
[----:B-1----:R-:W-:Y:S01]  /*4420*/  FFMA.FTZ R27, R0, R20, R27 ;  /* 0x00000014001b7223 */ /* 0x002fe2000001001b */
[----:B------:R-:W-:Y:S01]  /*4430*/  I2FP.F32.S32 R6, R6 ;  /* 0x0000000600067245 */ /* 0x000fe20000201400 */
[----:B------:R-:W-:-:S02]  /*4440*/  VIADD R10, R9, 0x29 ;  /* 0x00000029090a7836 */ /* 0x000fc40000000000 */
[C---:B--2---:R-:W-:Y:S01]  /*4450*/  FFMA.FTZ R20, R0.reuse, R20, R7 ;  /* 0x0000001400147223 */ /* 0x044fe20000010007 */
[----:B------:R-:W1:Y:S01]  /*4460*/  MUFU.TANH R75, R75 ;  /* 0x0000004b004b7308 */ /* 0x000e620000002400 */
[----:B------:R-:W-:Y:S01]  /*4470*/  FSEL R135, R35, -INF , !P4 ;  /* 0xff80000023877808 */ /* 0x000fe20006000000 */
[CC--:B------:R-:W-:Y:S01]  /*4480*/  FFMA.FTZ R5, R0.reuse, R6.reuse, R5 ;  /* 0x0000000600057223 */ /* 0x0c0fe20000010005 */
[----:B----4-:R-:W-:Y:S01]  /*4490*/  FFMA.FTZ R6, R0, R6, R11 ;  /* 0x0000000600067223 */ /* 0x010fe2000001000b */
[----:B------:R-:W-:Y:S01]  /*44a0*/  FSEL R140, R39, -INF , !P2 ;  /* 0xff800000278c7808 */ /* 0x000fe20005000000 */
[----:B------:R-:W-:Y:S01]  /*44b0*/  FMUL.FTZ R81, R81, UR10 ;  /* 0x0000000a51517c20 */ /* 0x000fe20008410000 */
[----:B------:R-:W-:Y:S01]  /*44c0*/  FSEL R7, R27, -INF , !P6 ;  /* 0xff8000001b077808 */ /* 0x000fe20007000000 */
[----:B------:R-:W-:Y:S01]  /*44d0*/  FMUL.FTZ R83, R83, UR10 ;  /* 0x0000000a53537c20 */ /* 0x000fe20008410000 */
[----:B------:R-:W2:Y:S01]  /*44e0*/  MUFU.TANH R33, R33 ;  /* 0x0000002100217308 */ /* 0x000ea20000002400 */
[----:B------:R-:W-:Y:S01]  /*44f0*/  ISETP.GE.AND P4, PT, R10, R130, PT ;  /* 0x000000820a00720c */ /* 0x000fe20003f86270 */
[----:B------:R-:W-:Y:S01]  /*4500*/  FMUL.FTZ R82, R82, UR10 ;  /* 0x0000000a52527c20 */ /* 0x000fe20008410000 */
[----:B------:R-:W-:-:S02]  /*4510*/  ISETP.GE.AND P2, PT, R10, R129, PT ;  /* 0x000000810a00720c */ /* 0x000fc40003f46270 */
[----:B------:R-:W-:Y:S02]  /*4520*/  I2FP.F32.S32 R10, R10 ;  /* 0x0000000a000a7245 */ /* 0x000fe40000201400 */
[----:B------:R-:W-:Y:S01]  /*4530*/  FSEL R20, R20, -INF , !P3 ;  /* 0xff80000014147808 */ /* 0x000fe20005800000 */
[----:B------:R-:W4:Y:S01]  /*4540*/  MUFU.TANH R63, R63 ;  /* 0x0000003f003f7308 */ /* 0x000f220000002400 */
[----:B------:R-:W-:Y:S01]  /*4550*/  FSEL R5, R5, -INF , !P5 ;  /* 0xff80000005057808 */ /* 0x000fe20006800000 */
[-C--:B---3--:R-:W-:Y:S01]  /*4560*/  FFMA.FTZ R73, R0, R10.reuse, R73 ;  /* 0x0000000a00497223 */ /* 0x088fe20000010049 */
[----:B------:R-:W-:Y:S01]  /*4570*/  FSEL R6, R6, -INF , !P1 ;  /* 0xff80000006067808 */ /* 0x000fe20004800000 */
[----:B-1----:R-:W-:Y:S01]  /*4580*/  FFMA.FTZ R75, R0, R10, R75 ;  /* 0x0000000a004b7223 */ /* 0x002fe2000001004b */
[CC--:B------:R-:W-:Y:S01]  /*4590*/  ISETP.GE.AND P6, PT, R14.reuse, R130.reuse, PT ;  /* 0x000000820e00720c */ /* 0x0c0fe20003fc6270 */
[----:B------:R-:W-:Y:S01]  /*45a0*/  VIADD R10, R9, 0x38 ;  /* 0x00000038090a7836 */ /* 0x000fe20000000000 */
[----:B------:R-:W-:Y:S01]  /*45b0*/  ISETP.GE.AND P3, PT, R14, R129, PT ;  /* 0x000000810e00720c */ /* 0x000fe20003f66270 */
[----:B------:R-:W1:Y:S01]  /*45c0*/  MUFU.TANH R17, R72 ;  /* 0x0000004800117308 */ /* 0x000e620000002400 */
[----:B------:R-:W-:-:S02]  /*45d0*/  ISETP.GE.AND P5, PT, R12, R130, PT ;  /* 0x000000820c00720c */ /* 0x000fc40003fa6270 */
[----:B------:R-:W-:Y:S02]  /*45e0*/  ISETP.GE.AND P1, PT, R12, R129, PT ;  /* 0x000000810c00720c */ /* 0x000fe40003f26270 */
[----:B------:R-:W-:Y:S02]  /*45f0*/  I2FP.F32.S32 R14, R14 ;  /* 0x0000000e000e7245 */ /* 0x000fe40000201400 */
[----:B------:R-:W-:Y:S01]  /*4600*/  I2FP.F32.S32 R12, R12 ;  /* 0x0000000c000c7245 */ /* 0x000fe20000201400 */
[----:B------:R-:W3:Y:S01]  /*4610*/  MUFU.TANH R15, R74 ;  /* 0x0000004a000f7308 */ /* 0x000ee20000002400 */
[----:B------:R-:W-:Y:S01]  /*4620*/  FSEL R123, R73, -INF , !P4 ;  /* 0xff800000497b7808 */ /* 0x000fe20006000000 */
[CC--:B--2---:R-:W-:Y:S01]  /*4630*/  FFMA.FTZ R33, R0.reuse, R14.reuse, R33 ;  /* 0x0000000e00217223 */ /* 0x0c4fe20000010021 */
[----:B----4-:R-:W-:Y:S01]  /*4640*/  FFMA.FTZ R63, R0, R14, R63 ;  /* 0x0000000e003f7223 */ /* 0x010fe2000001003f */
[----:B------:R-:W-:Y:S01]  /*4650*/  VIADD R14, R9, 0x30 ;  /* 0x00000030090e7836 */ /* 0x000fe20000000000 */
[----:B------:R-:W-:-:S02]  /*4660*/  FSEL R136, R75, -INF , !P2 ;  /* 0xff8000004b887808 */ /* 0x000fc40005000000 */
[----:B------:R-:W-:Y:S01]  /*4670*/  ISETP.GE.AND P4, PT, R10, R130, PT ;  /* 0x000000820a00720c */ /* 0x000fe20003f86270 */
[----:B------:R-:W2:Y:S01]  /*4680*/  MUFU.TANH R27, R80 ;  /* 0x00000050001b7308 */ /* 0x000ea20000002400 */
[----:B-1----:R-:W-:Y:S01]  /*4690*/  FFMA.FTZ R17, R0, R12, R17 ;  /* 0x0000000c00117223 */ /* 0x002fe20000010011 */
[----:B------:R-:W-:Y:S02]  /*46a0*/  ISETP.GE.AND P2, PT, R10, R129, PT ;  /* 0x000000810a00720c */ /* 0x000fe40003f46270 */
[----:B------:R-:W-:Y:S02]  /*46b0*/  I2FP.F32.S32 R10, R10 ;  /* 0x0000000a000a7245 */ /* 0x000fe40000201400 */
[----:B------:R-:W-:Y:S02]  /*46c0*/  FSEL R133, R33, -INF , !P6 ;  /* 0xff80000021857808 */ /* 0x000fe40007000000 */
[----:B------:R-:W1:Y:S01]  /*46d0*/  MUFU.TANH R13, R84 ;  /* 0x00000054000d7308 */ /* 0x000e620000002400 */
[----:B---3--:R-:W-:Y:S01]  /*46e0*/  FFMA.FTZ R15, R0, R12, R15 ;  /* 0x0000000c000f7223 */ /* 0x008fe2000001000f */
[----:B------:R-:W-:Y:S01]  /*46f0*/  VIADD R12, R9, 0x31 ;  /* 0x00000031090c7836 */ /* 0x000fe20000000000 */
[----:B------:R-:W-:-:S02]  /*4700*/  FSEL R138, R63, -INF , !P3 ;  /* 0xff8000003f8a7808 */ /* 0x000fc40005800000 */
[----:B------:R-:W-:Y:S02]  /*4710*/  FSEL R131, R17, -INF , !P5 ;  /* 0xff80000011837808 */ /* 0x000fe40006800000 */
[----:B------:R-:W-:Y:S01]  /*4720*/  FSEL R134, R15, -INF , !P1 ;  /* 0xff8000000f867808 */ /* 0x000fe20004800000 */
[----:B------:R-:W3:Y:S01]  /*4730*/  MUFU.TANH R85, R85 ;  /* 0x0000005500557308 */ /* 0x000ee20000002400 */
[----:B------:R-:W-:Y:S01]  /*4740*/  ISETP.GE.AND P6, PT, R14, R130, PT ;  /* 0x000000820e00720c */ /* 0x000fe20003fc6270 */
[----:B--2---:R-:W-:Y:S01]  /*4750*/  FFMA.FTZ R27, R0, R10, R27 ;  /* 0x0000000a001b7223 */ /* 0x004fe2000001001b */
[-C--:B------:R-:W-:Y:S02]  /*4760*/  ISETP.GE.AND P3, PT, R14, R129.reuse, PT ;  /* 0x000000810e00720c */ /* 0x080fe40003f66270 */
[C---:B------:R-:W-:Y:S02]  /*4770*/  ISETP.GE.AND P5, PT, R12.reuse, R130, PT ;  /* 0x000000820c00720c */ /* 0x040fe40003fa6270 */
[----:B------:R-:W-:Y:S01]  /*4780*/  ISETP.GE.AND P1, PT, R12, R129, PT ;  /* 0x000000810c00720c */ /* 0x000fe20003f26270 */
[----:B------:R-:W2:Y:S01]  /*4790*/  MUFU.TANH R11, R86 ;  /* 0x00000056000b7308 */ /* 0x000ea20000002400 */
[----:B------:R-:W-:-:S02]  /*47a0*/  I2FP.F32.S32 R14, R14 ;  /* 0x0000000e000e7245 */ /* 0x000fc40000201400 */
[----:B------:R-:W-:Y:S02]  /*47b0*/  I2FP.F32.S32 R12, R12 ;  /* 0x0000000c000c7245 */ /* 0x000fe40000201400 */
[----:B------:R-:W-:Y:S01]  /*47c0*/  FSEL R119, R27, -INF , !P4 ;  /* 0xff8000001b777808 */ /* 0x000fe20006000000 */
[----:B-1----:R-:W-:Y:S01]  /*47d0*/  FFMA.FTZ R13, R0, R14, R13 ;  /* 0x0000000e000d7223 */ /* 0x002fe2000001000d */
[----:B------:R-:W-:Y:S01]  /*47e0*/  ISETP.GE.AND P4, PT, R126, 0x2, PT ;  /* 0x000000027e00780c */ /* 0x000fe20003f86270 */
[----:B------:R-:W1:Y:S01]  /*47f0*/  MUFU.TANH R87, R87 ;  /* 0x0000005700577308 */ /* 0x000e620000002400 */
[----:B---3--:R-:W-:Y:S01]  /*4800*/  FFMA.FTZ R85, R0, R12, R85 ;  /* 0x0000000c00557223 */ /* 0x008fe20000010055 */
[----:B------:R-:W-:Y:S02]  /*4810*/  LOP3.LUT R4, R108, R109, RZ, 0xfc, !PT ;  /* 0x0000006d6c047212 */ /* 0x000fe400078efcff */
[----:B------:R-:W-:Y:S02]  /*4820*/  FSEL R121, R13, -INF , !P6 ;  /* 0xff8000000d797808 */ /* 0x000fe40007000000 */
[----:B------:R-:W-:-:S02]  /*4830*/  FSEL R120, R85, -INF , !P5 ;  /* 0xff80000055787808 */ /* 0x000fc40006800000 */
[----:B------:R-:W3:Y:S01]  /*4840*/  MUFU.TANH R31, R82 ;  /* 0x00000052001f7308 */ /* 0x000ee20000002400 */
[----:B--2---:R-:W-:Y:S01]  /*4850*/  FFMA.FTZ R11, R0, R14, R11 ;  /* 0x0000000e000b7223 */ /* 0x004fe2000001000b */
[----:B------:R-:W-:Y:S01]  /*4860*/  BAR.SYNC.DEFER_BLOCKING 0x0 ;  /* 0x0000000000007b1d */ /* 0x000fe20000010000 */
[----:B------:R-:W-:-:S03]  /*4870*/  ISETP.GE.AND P6, PT, R9, R130, PT ;  /* 0x000000820900720c */ /* 0x000fc60003fc6270 */
[----:B------:R-:W-:Y:S02]  /*4880*/  FSEL R118, R11, -INF , !P3 ;  /* 0xff8000000b767808 */ /* 0x000fe40005800000 */
[----:B------:R2:W4:Y:S01]  /*4890*/  MUFU.TANH R15, R8 ;  /* 0x00000008000f7308 */ /* 0x0005220000002400 */
[----:B-1----:R-:W-:Y:S01]  /*48a0*/  FFMA.FTZ R87, R0, R12, R87 ;  /* 0x0000000c00577223 */ /* 0x002fe20000010057 */
[----:B------:R-:W-:-:S04]  /*48b0*/  ISETP.GE.AND P3, PT, R9, R129, PT ;  /* 0x000000810900720c */ /* 0x000fc80003f66270 */
[----:B------:R-:W-:Y:S02]  /*48c0*/  FSEL R116, R87, -INF , !P1 ;  /* 0xff80000057747808 */ /* 0x000fe40004800000 */
[----:B------:R-:W1:Y:S01]  /*48d0*/  MUFU.TANH R81, R81 ;  /* 0x0000005100517308 */ /* 0x000e620000002400 */
[----:B---3--:R-:W-:-:S05]  /*48e0*/  FFMA.FTZ R31, R0, R10, R31 ;  /* 0x0000000a001f7223 */ /* 0x008fca000001001f */
[----:B------:R-:W-:Y:S02]  /*48f0*/  FSEL R114, R31, -INF , !P2 ;  /* 0xff8000001f727808 */ /* 0x000fe40005000000 */
[----:B------:R-:W3:Y:S01]  /*4900*/  MUFU.TANH R83, R83 ;  /* 0x0000005300537308 */ /* 0x000ee20000002400 */
[----:B--2---:R-:W-:Y:S01]  /*4910*/  VIADD R8, R9, 0x39 ;  /* 0x0000003909087836 */ /* 0x004fe20000000000 */
[----:B------:R-:W-:-:S04]  /*4920*/  I2FP.F32.S32 R9, R9 ;  /* 0x0000000900097245 */ /* 0x000fc80000201400 */
[----:B------:R-:W-:Y:S01]  /*4930*/  ISETP.GE.AND P5, PT, R8, R130, PT ;  /* 0x000000820800720c */ /* 0x000fe20003fa6270 */
[----:B------:R-:W-:Y:S01]  /*4940*/  FFMA.FTZ R45, R0, R9, R45 ;  /* 0x00000009002d7223 */ /* 0x000fe2000001002d */
[----:B------:R-:W-:Y:S01]  /*4950*/  ISETP.GE.AND P1, PT, R8, R129, PT ;  /* 0x000000810800720c */ /* 0x000fe20003f26270 */
[C---:B----4-:R-:W-:Y:S01]  /*4960*/  FFMA.FTZ R15, R0.reuse, R9, R15 ;  /* 0x00000009000f7223 */ /* 0x050fe2000001000f */
[----:B------:R-:W-:Y:S02]  /*4970*/  I2FP.F32.S32 R8, R8 ;  /* 0x0000000800087245 */ /* 0x000fe40000201400 */
[----:B------:R-:W-:Y:S02]  /*4980*/  FSEL R27, R45, -INF , !P6 ;  /* 0xff8000002d1b7808 */ /* 0x000fe40007000000 */
[----:B------:R-:W-:Y:S01]  /*4990*/  FSEL R30, R15, -INF , !P3 ;  /* 0xff8000000f1e7808 */ /* 0x000fe20005800000 */
[CC--:B-1----:R-:W-:Y:S01]  /*49a0*/  FFMA.FTZ R81, R0.reuse, R8.reuse, R81 ;  /* 0x0000000800517223 */ /* 0x0c2fe20000010051 */
[----:B---3--:R-:W-:-:S04]  /*49b0*/  FFMA.FTZ R83, R0, R8, R83 ;  /* 0x0000000800537223 */ /* 0x008fc80000010053 */
        /* <DEDUP_REMOVED lines=63> */
.L_x_6890:
[----:B------:R-:W-:-:S04]  /*4db0*/  LEA R31, -R102, RZ, 0x6 ;  /* 0x000000ff661f7211 */ /* 0x000fc800078e31ff */
[----:B------:R-:W-:-:S07]  /*4dc0*/  SHF.R.S32.HI R32, RZ, 0x1f, R31 ;  /* 0x0000001fff207819 */ /* 0x000fce000001141f */
.L_x_6891:
        /* <DEDUP_REMOVED lines=91> */
.L_x_6893:
[----:B------:R-:W-:Y:S05]  /*5380*/  BSYNC B0 ;  /* 0x0000000000007941 */ /* 0x000fea0003800000 */
.L_x_6892:
[----:B------:R-:W0:Y:S01]  /*5390*/  LDGDEPBAR ;  /* 0x00000000000079af */ /* 0x000e220000000000 */
[----:B------:R-:W-:-:S04]  /*53a0*/  IADD3 R128, P1, R31, R128, RZ ;  /* 0x000000801f807210 */ /* 0x000fc80007f3e0ff */
[----:B------:R-:W-:-:S09]  /*53b0*/  IADD3.X R127, R32, R127, RZ, P1, !PT ;  /* 0x0000007f207f7210 */ /* 0x000fd20000ffe4ff */
.L_x_6889:
        /* <DEDUP_REMOVED lines=38> */
[----:B------:R-:W2:Y:S04]  /*5620*/  SHFL.BFLY PT, R9, R8, 0x2, 0x1f ;  /* 0x0c401f0008097f89 */ /* 0x000ea800000e0000 */
        /* <DEDUP_REMOVED lines=47> */
[----:B------:R-:W-:Y:S01]  /*5920*/  FFMA.FTZ R119, R119, UR11, -R122 ;  /* 0x0000000b77777c23 */ /* 0x000fe2000801087a */
[--C-:B------:R-:W-:Y:S01]  /*5930*/  FFMA.FTZ R117, R118, UR11, -R115.reuse ;  /* 0x0000000b76757c23 */ /* 0x100fe20008010873 */
[--C-:B------:R-:W-:Y:S01]  /*5940*/  FFMA.FTZ R116, R116, UR11, -R115.reuse ;  /* 0x0000000b74747c23 */ /* 0x100fe20008010873 */
[--C-:B------:R-:W-:Y:S01]  /*5950*/  FFMA.FTZ R114, R114, UR11, -R115.reuse ;  /* 0x0000000b72727c23 */ /* 0x100fe20008010873 */
[----:B------:R-:W-:Y:S01]  /*5960*/  FFMA.FTZ R179, R113, UR11, -R115 ;  /* 0x0000000b71b37c23 */ /* 0x000fe20008010873 */
[----:B------:R-:W-:Y:S01]  /*5970*/  LEA R178, P1, R128, UR8, 0x1 ;  /* 0x0000000880b27c11 */ /* 0x000fe2000f8208ff */
[----:B------:R-:W5:Y:S01]  /*5980*/  MUFU.EX2 R34, R34 ;  /* 0x0000002200227308 */ /* 0x000f620000000800 */
[----:B-1----:R-:W-:Y:S01]  /*5990*/  F2FP.BF16.F32.PACK_AB R64, R111, R112 ;  /* 0x000000706f40723e */ /* 0x002fe200000010ff */
[----:B------:R-:W-:Y:S01]  /*59a0*/  FADD.FTZ R112, R112, R111 ;  /* 0x0000006f70707221 */ /* 0x000fe20000010000 */
[----:B------:R-:W-:-:S05]  /*59b0*/  LEA.HI.X R177, R128, UR9, R127, 0x1, P1 ;  /* 0x0000000980b17c11 */ /* 0x000fca00088f0c7f */
[----:B------:R-:W-:Y:S08]  /*59c0*/  MUFU.EX2 R109, R109 ;  /* 0x0000006d006d7308 */ /* 0x000ff00000000800 */
[----:B------:R-:W1:Y:S01]  /*59d0*/  MUFU.EX2 R110, R110 ;  /* 0x0000006e006e7308 */ /* 0x000e620000000800 */
[----:B-----5:R-:W-:-:S07]  /*59e0*/  F2FP.BF16.F32.PACK_AB R66, R34, R105 ;  /* 0x000000692242723e */ /* 0x020fce00000010ff */
[----:B------:R-:W-:Y:S08]  /*59f0*/  MUFU.EX2 R108, R108 ;  /* 0x0000006c006c7308 */ /* 0x000ff00000000800 */
[----:B------:R-:W5:Y:S01]  /*5a00*/  MUFU.EX2 R35, R35 ;  /* 0x0000002300237308 */ /* 0x000f620000000800 */
[----:B-1----:R-:W-:Y:S01]  /*5a10*/  F2FP.BF16.F32.PACK_AB R65, R110, R109 ;  /* 0x0000006d6e41723e */ /* 0x002fe200000010ff */
[----:B------:R-:W-:-:S06]  /*5a20*/  FADD.FTZ R109, R109, R110 ;  /* 0x0000006e6d6d7221 */ /* 0x000fcc0000010000 */
[----:B------:R-:W-:Y:S08]  /*5a30*/  MUFU.EX2 R32, R32 ;  /* 0x0000002000207308 */ /* 0x000ff00000000800 */
[----:B------:R-:W1:Y:S01]  /*5a40*/  MUFU.EX2 R31, R31 ;  /* 0x0000001f001f7308 */ /* 0x000e620000000800 */
[----:B-----5:R-:W-:-:S07]  /*5a50*/  F2FP.BF16.F32.PACK_AB R67, R35, R108 ;  /* 0x0000006c2343723e */ /* 0x020fce00000010ff */
        /* <DEDUP_REMOVED lines=16> */
[C---:B------:R-:W-:Y:S06]  /*5b60*/  HMMA.16816.F32.BF16 R76, R64.reuse, R78, RZ ;  /* 0x0000004e404c723c */ /* 0x040fec00000418ff */
[C---:B------:R-:W-:Y:S01]  /*5b70*/  HMMA.16816.F32.BF16 R72, R64.reuse, R68, RZ ;  /* 0x000000444048723c */ /* 0x040fe200000418ff */
[----:B------:R-:W-:Y:S05]  /*5b80*/  MUFU.EX2 R132, R132 ;  /* 0x0000008400847308 */ /* 0x000fea0000000800 */
[----:B---3--:R-:W-:Y:S01]  /*5b90*/  HMMA.16816.F32.BF16 R36, R64, R40, RZ ;  /* 0x000000284024723c */ /* 0x008fe200000418ff */
[----:B-----5:R-:W-:-:S02]  /*5ba0*/  F2FP.BF16.F32.PACK_AB R7, R2, R29 ;  /* 0x0000001d0207723e */ /* 0x020fc400000010ff */
[----:B------:R-:W-:Y:S03]  /*5bb0*/  MUFU.EX2 R134, R134 ;  /* 0x0000008600867308 */ /* 0x000fe60000000800 */
[----:B----4-:R-:W-:Y:S06]  /*5bc0*/  HMMA.16816.F32.BF16 R52, R64, R56, RZ ;  /* 0x000000384034723c */ /* 0x010fec00000418ff */
[C---:B------:R-:W-:Y:S01]  /*5bd0*/  HMMA.16816.F32.BF16 R88, R4.reuse, R12, R88 ;  /* 0x0000000c0458723c */ /* 0x040fe20000041858 */
        /* <DEDUP_REMOVED lines=16> */
[C---:B-1----:R-:W-:Y:S01]  /*5ce0*/  HMMA.16816.F32.BF16 R44, R4.reuse, R12, R44 ;  /* 0x0000000c042c723c */ /* 0x042fe2000004182c */
[----:B------:R-:W-:Y:S05]  /*5cf0*/  MUFU.EX2 R114, R114 ;  /* 0x0000007200727308 */ /* 0x000fea0000000800 */
[----:B------:R-:W-:Y:S01]  /*5d00*/  HMMA.16816.F32.BF16 R48, R4, R14, R48 ;  /* 0x0000000e0430723c */ /* 0x000fe20000041830 */
[----:B------:R-:W1:Y:S02]  /*5d10*/  LDSM.16.MT88.4 R12, [R144+0xa800] ;  /* 0x00a80000900c783b */ /* 0x000e640000004200 */
[----:B------:R-:W-:Y:S03]  /*5d20*/  MUFU.EX2 R179, R179 ;  /* 0x000000b300b37308 */ /* 0x000fe60000000800 */
        /* <DEDUP_REMOVED lines=16> */
[----:B------:R-:W-:Y:S01]  /*5e30*/  FFMA.FTZ R24, R123, UR11, -R122 ;  /* 0x0000000b7b187c23 */ /* 0x000fe2000801087a */
[--C-:B------:R-:W-:Y:S01]  /*5e40*/  FFMA.FTZ R123, R138, UR11, -R115.reuse ;  /* 0x0000000b8a7b7c23 */ /* 0x100fe20008010873 */
[----:B------:R-:W-:-:S03]  /*5e50*/  FFMA.FTZ R131, R136, UR11, -R115 ;  /* 0x0000000b88837c23 */ /* 0x000fc60008010873 */
[----:B------:R-:W-:Y:S01]  /*5e60*/  FFMA.FTZ R27, R133, UR11, -R122 ;  /* 0x0000000b851b7c23 */ /* 0x000fe2000801087a */
[----:B------:R-:W-:Y:S01]  /*5e70*/  FFMA.FTZ R26, R140, UR11, -R115 ;  /* 0x0000000b8c1a7c23 */ /* 0x000fe20008010873 */
[----:B------:R-:W-:Y:S08]  /*5e80*/  MUFU.EX2 R25, R25 ;  /* 0x0000001900197308 */ /* 0x000ff00000000800 */
[----:B------:R-:W4:Y:S08]  /*5e90*/  MUFU.EX2 R27, R27 ;  /* 0x0000001b001b7308 */ /* 0x000f300000000800 */
[----:B------:R-:W5:Y:S08]  /*5ea0*/  MUFU.EX2 R24, R24 ;  /* 0x0000001800187308 */ /* 0x000f700000000800 */
[----:B------:R-:W-:Y:S01]  /*5eb0*/  MUFU.EX2 R26, R26 ;  /* 0x0000001a001a7308 */ /* 0x000fe20000000800 */
[----:B----4-:R-:W-:-:S07]  /*5ec0*/  F2FP.BF16.F32.PACK_AB R4, R27, R132 ;  /* 0x000000841b04723e */ /* 0x010fce00000010ff */
[----:B------:R-:W4:Y:S01]  /*5ed0*/  MUFU.EX2 R123, R123 ;  /* 0x0000007b007b7308 */ /* 0x000f220000000800 */
[----:B-----5:R-:W-:-:S07]  /*5ee0*/  F2FP.BF16.F32.PACK_AB R6, R24, R25 ;  /* 0x000000191806723e */ /* 0x020fce00000010ff */
[----:B------:R-:W5:Y:S01]  /*5ef0*/  MUFU.EX2 R131, R131 ;  /* 0x0000008300837308 */ /* 0x000f620000000800 */
[----:B----4-:R-:W-:Y:S02]  /*5f00*/  F2FP.BF16.F32.PACK_AB R5, R123, R26 ;  /* 0x0000001a7b05723e */ /* 0x010fe400000010ff */
[----:B-----5:R-:W-:-:S07]  /*5f10*/  F2FP.BF16.F32.PACK_AB R7, R131, R134 ;  /* 0x000000868307723e */ /* 0x020fce00000010ff */
        /* <DEDUP_REMOVED lines=26> */
[----:B------:R-:W-:Y:S02]  /*60c0*/  F2FP.BF16.F32.PACK_AB R6, R180, R119 ;  /* 0x00000077b406723e */ /* 0x000fe400000010ff */
[----:B------:R-:W-:-:S07]  /*60d0*/  F2FP.BF16.F32.PACK_AB R7, R179, R114 ;  /* 0x00000072b307723e */ /* 0x000fce00000010ff */
[C---:B---3--:R-:W-:Y:S06]  /*60e0*/  HMMA.16816.F32.BF16 R96, R4.reuse, R8, R96 ;  /* 0x000000080460723c */ /* 0x048fec0000041860 */
[C---:B------:R-:W-:Y:S01]  /*60f0*/  HMMA.16816.F32.BF16 R92, R4.reuse, R10, R92 ;  /* 0x0000000a045c723c */ /* 0x040fe2000004185c */
[----:B------:R-:W3:Y:S05]  /*6100*/  LDSM.16.MT88.4 R8, [R148+0xb800] ;  /* 0x00b800009408783b */ /* 0x000eea0000004200 */
[C---:B------:R-:W-:Y:S06]  /*6110*/  HMMA.16816.F32.BF16 R88, R4.reuse, R20, R88 ;  /* 0x000000140458723c */ /* 0x040fec0000041858 */
[----:B--2---:R-:W-:Y:S01]  /*6120*/  HMMA.16816.F32.BF16 R80, R4, R16, R80 ;  /* 0x000000100450723c */ /* 0x004fe20000041850 */
[----:B------:R-:W-:Y:S01]  /*6130*/  FADD.FTZ R21, R105, R112 ;  /* 0x0000007069157221 */ /* 0x000fe20000010000 */
[----:B------:R-:W-:-:S03]  /*6140*/  FADD.FTZ R20, R108, R109 ;  /* 0x0000006d6c147221 */ /* 0x000fc60000010000 */
[----:B------:R-:W-:Y:S01]  /*6150*/  FADD.FTZ R21, R34, R21 ;  /* 0x0000001522157221 */ /* 0x000fe20000010000 */
[----:B------:R-:W-:Y:S01]  /*6160*/  FADD.FTZ R20, R35, R20 ;  /* 0x0000001423147221 */ /* 0x000fe20000010000 */
[----:B------:R-:W-:Y:S01]  /*6170*/  HMMA.16816.F32.BF16 R76, R4, R18, R76 ;  /* 0x00000012044c723c */ /* 0x000fe2000004184c */
[----:B------:R-:W2:Y:S01]  /*6180*/  LDSM.16.MT88.4 R16, [R146+0xb800] ;  /* 0x00b800009210783b */ /* 0x000ea20000004200 */
        /* <DEDUP_REMOVED lines=10> */
[----:B------:R-:W-:Y:S01]  /*6230*/  FADD.FTZ R29, R2, R29 ;  /* 0x0000001d021d7221 */ /* 0x000fe20000010000 */
[----:B------:R-:W-:Y:S01]  /*6240*/  FADD.FTZ R132, R132, R3 ;  /* 0x0000000384847221 */ /* 0x000fe20000010000 */
[----:B------:R-:W-:Y:S02]  /*6250*/  HMMA.16816.F32.BF16 R84, R4, R22, R84 ;  /* 0x000000160454723c */ /* 0x000fe40000041854 */
[----:B------:R-:W-:Y:S01]  /*6260*/  FADD.FTZ R26, R26, R29 ;  /* 0x0000001d1a1a7221 */ /* 0x000fe20000010000 */
[----:B------:R-:W-:-:S03]  /*6270*/  FADD.FTZ R132, R27, R132 ;  /* 0x000000841b847221 */ /* 0x000fc60000010000 */
[----:B---3--:R-:W-:Y:S01]  /*6280*/  HMMA.16816.F32.BF16 R36, R4, R8, R36 ;  /* 0x000000080424723c */ /* 0x008fe20000041824 */
        /* <DEDUP_REMOVED lines=17> */
[C---:B-1----:R-:W-:Y:S06]  /*63a0*/  HMMA.16816.F32.BF16 R52, R4.reuse, R12, R52 ;  /* 0x0000000c0434723c */ /* 0x042fec0000041834 */
        /* <DEDUP_REMOVED lines=68> */
.L_x_6895:
[----:B------:R-:W-:-:S04]  /*67f0*/  LEA R8, -R124, RZ, 0x6 ;  /* 0x000000ff7c087211 */ /* 0x000fc800078e31ff */
[----:B------:R-:W-:-:S07]  /*6800*/  SHF.R.S32.HI R3, RZ, 0x1f, R8 ;  /* 0x0000001fff037819 */ /* 0x000fce0000011408 */
.L_x_6896:
[----:B------:R-:W-:Y:S01]  /*6810*/  ULDC UR4, c[0x0][0x2d0] ;  /* 0x0000b40000047ab9 */ /* 0x000fe20000000800 */
[----:B------:R-:W-:Y:S02]  /*6820*/  IADD3 R6, P3, R161, R8, RZ ;  /* 0x00000008a1067210 */ /* 0x000fe40007f7e0ff */
[----:B------:R-:W-:Y:S02]  /*6830*/  ISETP.GE.AND P1, PT, R157, UR4, PT ;  /* 0x000000049d007c0c */ /* 0x000fe4000bf26270 */
[----:B------:R-:W-:Y:S01]  /*6840*/  ISETP.GE.AND P2, PT, R166, UR4, PT ;  /* 0x00000004a6007c0c */ /* 0x000fe2000bf46270 */
[----:B------:R-:W-:Y:S01]  /*6850*/  IMAD.X R9, R160, 0x1, R3, P3 ;  /* 0x00000001a0097824 */ /* 0x000fe200018e0603 */
[----:B------:R-:W-:Y:S02]  /*6860*/  IADD3 R4, P3, R161, R6, RZ ;  /* 0x00000006a1047210 */ /* 0x000fe40007f7e0ff */
[----:B------:R-:W-:-:S03]  /*6870*/  LEA R2, P5, R8, R182, 0x1 ;  /* 0x000000b608027211 */ /* 0x000fc600078a08ff */
[----:B------:R-:W-:-:S04]  /*6880*/  IMAD.X R7, R160, 0x1, R9, P3 ;  /* 0x00000001a0077824 */ /* 0x000fc800018e0609 */
[----:B------:R-:W-:Y:S02]  /*6890*/  @!P1 IADD3 R10, P4, R8, R106, RZ ;  /* 0x0000006a080a9210 */ /* 0x000fe40007f9e0ff */
[----:B------:R-:W-:Y:S03]  /*68a0*/  @P2 STS.128 [R163+0x8000], RZ ;  /* 0x008000ffa3002388 */ /* 0x000fe60000000c00 */
[----:B------:R-:W-:Y:S01]  /*68b0*/  @!P1 IMAD.X R5, R3, 0x1, R104, P4 ;  /* 0x0000000103059824 */ /* 0x000fe200020e0668 */
[----:B------:R-:W-:Y:S02]  /*68c0*/  @!P1 LEA R14, P4, R10, UR6, 0x1 ;  /* 0x000000060a0e9c11 */ /* 0x000fe4000f8808ff */
[----:B------:R-:W-:Y:S02]  /*68d0*/  LEA.HI.X R3, R8, R183, R3, 0x1, P5 ;  /* 0x000000b708037211 */ /* 0x000fe400028f0c03 */
[----:B------:R-:W-:-:S02]  /*68e0*/  @!P1 LEA.HI.X R15, R10, UR7, R5, 0x1, P4 ;  /* 0x000000070a0f9c11 */ /* 0x000fc4000a0f0c05 */
[-C--:B------:R-:W-:Y:S01]  /*68f0*/  @!P2 LEA R12, P4, R6, R182.reuse, 0x1 ;  /* 0x000000b6060ca211 */ /* 0x080fe200078808ff */
[----:B------:R-:W-:Y:S01]  /*6900*/  @!PT LDS RZ, [RZ] ;  /* 0x00000000fffff984 */ /* 0x000fe20000000800 */
[----:B------:R-:W-:Y:S01]  /*6910*/  @!PT LDS RZ, [RZ] ;  /* 0x00000000fffff984 */ /* 0x000fe20000000800 */
[----:B------:R-:W-:Y:S01]  /*6920*/  @!PT LDS RZ, [RZ] ;  /* 0x00000000fffff984 */ /* 0x000fe20000000800 */
[----:B------:R-:W-:Y:S01]  /*6930*/  @!P2 LDGSTS.E.BYPASS.LTC128B.128 [R163+0x8000], desc[UR12][R2.64] ;  /* 0x0800000002a3afae */ /* 0x000fe2000b901d4c */
[----:B------:R-:W-:Y:S02]  /*6940*/  @!P2 LEA R10, P5, R4, R182, 0x1 ;  /* 0x000000b6040aa211 */ /* 0x000fe400078a08ff */
[----:B------:R-:W-:Y:S01]  /*6950*/  IADD3 R5, P3, R161, R4, RZ ;  /* 0x00000004a1057210 */ /* 0x000fe20007f7e0ff */
[----:B------:R-:W-:Y:S01]  /*6960*/  @P1 STS.128 [R163+0xa000], RZ ;  /* 0x00a000ffa3001388 */ /* 0x000fe20000000c00 */
[-C--:B------:R-:W-:Y:S02]  /*6970*/  @!P2 LEA.HI.X R13, R6, R183.reuse, R9, 0x1, P4 ;  /* 0x000000b7060da211 */ /* 0x080fe400020f0c09 */
[--C-:B------:R-:W-:Y:S01]  /*6980*/  @!P2 LEA.HI.X R11, R4, R183, R7.reuse, 0x1, P5 ;  /* 0x000000b7040ba211 */ /* 0x100fe200028f0c07 */
[----:B------:R-:W-:Y:S01]  /*6990*/  IMAD.X R8, R160, 0x1, R7, P3 ;  /* 0x00000001a0087824 */ /* 0x000fe200018e0607 */
[-C--:B------:R-:W-:Y:S01]  /*69a0*/  @!P1 IADD3 R6, P6, R6, R106.reuse, RZ ;  /* 0x0000006a06069210 */ /* 0x080fe20007fde0ff */
[----:B------:R-:W-:Y:S01]  /*69b0*/  @!PT LDS RZ, [RZ] ;  /* 0x00000000fffff984 */ /* 0x000fe20000000800 */
[----:B------:R-:W-:Y:S01]  /*69c0*/  @!PT LDS RZ, [RZ] ;  /* 0x00000000fffff984 */ /* 0x000fe20000000800 */
[----:B------:R-:W-:Y:S01]  /*69d0*/  @!PT LDS RZ, [RZ] ;  /* 0x00000000fffff984 */ /* 0x000fe20000000800 */
[----:B------:R-:W-:Y:S01]  /*69e0*/  @!P1 LDGSTS.E.BYPASS.LTC128B.128 [R163+0xa000], desc[UR12][R14.64+0x80] ;  /* 0x0a0000800ea39fae */ /* 0x000fe2000b901d4c */
[----:B------:R-:W-:-:S02]  /*69f0*/  @!P1 IADD3 R4, P5, R4, R106, RZ ;  /* 0x0000006a04049210 */ /* 0x000fc40007fbe0ff */
[----:B------:R-:W-:Y:S01]  /*6a00*/  @!P2 LEA R16, P4, R5, R182, 0x1 ;  /* 0x000000b60510a211 */ /* 0x000fe200078808ff */
        /* <DEDUP_REMOVED lines=11> */
[----:B------:R-:W-:Y:S01]  /*6ac0*/  @!P2 LDGSTS.E.BYPASS.LTC128B.128 [R163+0x8800], desc[UR12][R12.64] ;  /* 0x088000000ca3afae */ /* 0x000fe2000b901d4c */
[----:B------:R-:W-:Y:S01]  /*6ad0*/  @!P1 LEA.HI.X R21, R6, UR7, R9, 0x1, P5 ;  /* 0x0000000706159c11 */ /* 0x000fe2000a8f0c09 */
[----:B------:R-:W-:Y:S01]  /*6ae0*/  IMAD.MOV.U32 R182, RZ, RZ, R2 ;  /* 0x000000ffffb67224 */ /* 0x000fe200078e0002 */
[----:B------:R-:W-:Y:S01]  /*6af0*/  @!P1 LEA R8, P3, R106, UR6, 0x1 ;  /* 0x000000066a089c11 */ /* 0x000fe2000f8608ff */
[----:B------:R-:W-:Y:S01]  /*6b00*/  @P1 STS.128 [R163+0xa800], RZ ;  /* 0x00a800ffa3001388 */ /* 0x000fe20000000c00 */
[----:B------:R-:W-:Y:S01]  /*6b10*/  @!P1 LEA.HI.X R19, R4, UR7, R7, 0x1, P4 ;  /* 0x0000000704139c11 */ /* 0x000fe2000a0f0c07 */
[----:B------:R-:W-:Y:S01]  /*6b20*/  IMAD.MOV.U32 R183, RZ, RZ, R3 ;  /* 0x000000ffffb77224 */ /* 0x000fe200078e0003 */
[----:B------:R-:W-:Y:S01]  /*6b30*/  @!P1 LEA.HI.X R9, R106, UR7, R5, 0x1, P3 ;  /* 0x000000076a099c11 */ /* 0x000fe200098f0c05 */
[----:B------:R-:W-:Y:S01]  /*6b40*/  @!PT LDS RZ, [RZ] ;  /* 0x00000000fffff984 */ /* 0x000fe20000000800 */
[----:B------:R-:W-:Y:S01]  /*6b50*/  @!PT LDS RZ, [RZ] ;  /* 0x00000000fffff984 */ /* 0x000fe20000000800 */
[----:B------:R-:W-:Y:S01]  /*6b60*/  @!PT LDS RZ, [RZ] ;  /* 0x00000000fffff984 */ /* 0x000fe20000000800 */
[----:B------:R1:W-:Y:S01]  /*6b70*/  @!P1 LDGSTS.E.BYPASS.LTC128B.128 [R163+0xa800], desc[UR12][R20.64+0x80] ;  /* 0x0a80008014a39fae */ /* 0x0003e2000b901d4c */
        /* <DEDUP_REMOVED lines=90> */
[----:B------:R-:W3:Y:S04]  /*7120*/  LDSM.16.M88.4 R104, [R152+0x3800] ;  /* 0x003800009868783b */ /* 0x000ee80000000200 */
[----:B------:R-:W4:-:S13]  /*7130*/  LDSM.16.M88.4 R116, [R152+0x2000] ;  /* 0x002000009874783b */ /* 0x000f1a0000000200 */
        /* <DEDUP_REMOVED lines=26> */
[----:B------:R-:W-:Y:S01]  /*72e0*/  HMMA.16816.F32.BF16 R20, R120, R106, R20 ;  /* 0x0000006a7814723c */ /* 0x000fe20000041814 */
[----:B------:R-:W2:Y:S01]  /*72f0*/  LDSM.16.M88.4 R104, [R149+0x3800] ;  /* 0x003800009568783b */ /* 0x000ea20000000200 */
[----:B------:R-:W-:-:S04]  /*7300*/  DEPBAR.LE SB0, 0x0 ;  /* 0x000080000000791a */ /* 0x000fc80000000000 */
[C---:B---3--:R-:W-:Y:S06]  /*7310*/  HMMA.16816.F32.BF16 R32, R120.reuse, R116, R32 ;  /* 0x000000747820723c */ /* 0x048fec0000041820 */
[----:B------:R-:W-:Y:S06]  /*7320*/  HMMA.16816.F32.BF16 R28, R120, R118, R28 ;  /* 0x00000076781c723c */ /* 0x000fec000004181c */
[----:B------:R-:W-:Y:S01]  /*7330*/  FMUL.FTZ R25, R25, UR10 ;  /* 0x0000000a19197c20 */ /* 0x000fe20008410000 */
[----:B------:R-:W-:Y:S01]  /*7340*/  FMUL.FTZ R119, R24, UR10 ;  /* 0x0000000a18777c20 */ /* 0x000fe20008410000 */
[----:B------:R-:W-:-:S02]  /*7350*/  IMAD R24, R162, 0x40, R173 ;  /* 0x00000040a2187824 */ /* 0x000fc400078e02ad */
[----:B------:R-:W-:Y:S01]  /*7360*/  FMUL.FTZ R26, R26, UR10 ;  /* 0x0000000a1a1a7c20 */ /* 0x000fe20008410000 */
[----:B------:R-:W-:Y:S01]  /*7370*/  FMUL.FTZ R27, R27, UR10 ;  /* 0x0000000a1b1b7c20 */ /* 0x000fe20008410000 */
[----:B------:R-:W-:Y:S01]  /*7380*/  FMUL.FTZ R131, R22, UR10 ;  /* 0x0000000a16837c20 */ /* 0x000fe20008410000 */
[----:B------:R-:W-:Y:S01]  /*7390*/  VIADD R22, R24, 0x9 ;  /* 0x0000000918167836 */ /* 0x000fe20000000000 */
[----:B------:R3:W-:Y:S01]  /*73a0*/  MUFU.TANH R117, R26 ;  /* 0x0000001a00757308 */ /* 0x0007e20000002400 */
[----:B-1----:R-:W-:Y:S03]  /*73b0*/  HMMA.16816.F32.BF16 R16, R120, R108, R16 ;  /* 0x0000006c7810723c */ /* 0x002fe60000041810 */
[----:B------:R-:W-:Y:S01]  /*73c0*/  FMUL.FTZ R113, R33, UR10 ;  /* 0x0000000a21717c20 */ /* 0x000fe20008410000 */
[----:B------:R-:W-:Y:S01]  /*73d0*/  FMUL.FTZ R33, R35, UR10 ;  /* 0x0000000a23217c20 */ /* 0x000fe20008410000 */
[----:B------:R-:W-:-:S02]  /*73e0*/  FMUL.FTZ R32, R32, UR10 ;  /* 0x0000000a20207c20 */ /* 0x000fc40008410000 */
[----:B------:R-:W-:Y:S01]  /*73f0*/  MUFU.TANH R119, R119 ;  /* 0x0000007700777308 */ /* 0x000fe20000002400 */
[C---:B------:R-:W-:Y:S01]  /*7400*/  HMMA.16816.F32.BF16 R12, R120.reuse, R110, R12 ;  /* 0x0000006e780c723c */ /* 0x040fe2000004180c */
[----:B------:R-:W-:Y:S01]  /*7410*/  FMUL.FTZ R29, R29, UR10 ;  /* 0x0000000a1d1d7c20 */ /* 0x000fe20008410000 */
[----:B------:R-:W-:Y:S01]  /*7420*/  FMUL.FTZ R28, R28, UR10 ;  /* 0x0000000a1c1c7c20 */ /* 0x000fe20008410000 */
[----:B------:R-:W-:Y:S01]  /*7430*/  FMUL.FTZ R30, R30, UR10 ;  /* 0x0000000a1e1e7c20 */ /* 0x000fe20008410000 */
[----:B------:R-:W-:Y:S02]  /*7440*/  FMUL.FTZ R109, R31, UR10 ;  /* 0x0000000a1f6d7c20 */ /* 0x000fe40008410000 */
[----:B--2---:R-:W-:Y:S01]  /*7450*/  HMMA.16816.F32.BF16 R8, R120, R104, R8 ;  /* 0x000000687808723c */ /* 0x004fe20000041808 */
[----:B------:R-:W-:Y:S01]  /*7460*/  MUFU.TANH R113, R113 ;  /* 0x0000007100717308 */ /* 0x000fe20000002400 */
[----:B------:R-:W-:Y:S01]  /*7470*/  FMUL.FTZ R111, R20, UR10 ;  /* 0x0000000a146f7c20 */ /* 0x000fe20008410000 */
[----:B------:R-:W-:-:S02]  /*7480*/  VIADD R20, R24, 0x1 ;  /* 0x0000000118147836 */ /* 0x000fc40000000000 */
[----:B---3--:R-:W-:Y:S01]  /*7490*/  FMUL.FTZ R26, R23, UR10 ;  /* 0x0000000a171a7c20 */ /* 0x008fe20008410000 */
[----:B------:R-:W-:Y:S01]  /*74a0*/  HMMA.16816.F32.BF16 R4, R120, R106, R4 ;  /* 0x0000006a7804723c */ /* 0x000fe20000041804 */
[----:B------:R-:W-:Y:S01]  /*74b0*/  FMUL.FTZ R105, R21, UR10 ;  /* 0x0000000a15697c20 */ /* 0x000fe20008410000 */
[----:B------:R-:W-:Y:S01]  /*74c0*/  I2FP.F32.S32 R21, R20 ;  /* 0x0000001400157245 */ /* 0x000fe20000201400 */
[----:B------:R-:W1:Y:S01]  /*74d0*/  MUFU.TANH R33, R33 ;  /* 0x0000002100217308 */ /* 0x000e620000002400 */
[C---:B------:R-:W-:Y:S02]  /*74e0*/  ISETP.GE.AND P6, PT, R20.reuse, R130, PT ;  /* 0x000000821400720c */ /* 0x040fe40003fc6270 */
[----:B------:R-:W-:Y:S01]  /*74f0*/  ISETP.GE.AND P4, PT, R20, R129, PT ;  /* 0x000000811400720c */ /* 0x000fe20003f86270 */
[----:B------:R-:W-:Y:S02]  /*7500*/  VIADD R20, R24, 0x8 ;  /* 0x0000000818147836 */ /* 0x000fe40000000000 */
[----:B------:R-:W-:Y:S01]  /*7510*/  FMUL.FTZ R23, R16, UR10 ;  /* 0x0000000a10177c20 */ /* 0x000fe20008410000 */
[----:B------:R-:W-:Y:S01]  /*7520*/  I2FP.F32.S32 R16, R22 ;  /* 0x0000001600107245 */ /* 0x000fe20000201400 */
[----:B------:R-:W-:Y:S01]  /*7530*/  FMUL.FTZ R17, R17, UR10 ;  /* 0x0000000a11117c20 */ /* 0x000fe20008410000 */
[----:B------:R1:W-:Y:S01]  /*7540*/  MUFU.TANH R35, R28 ;  /* 0x0000001c00237308 */ /* 0x0003e20000002400 */
[----:B------:R-:W-:Y:S01]  /*7550*/  ISETP.GE.AND P5, PT, R20, R130, PT ;  /* 0x000000821400720c */ /* 0x000fe20003fa6270 */
[----:B------:R-:W-:Y:S01]  /*7560*/  FMUL.FTZ R13, R13, UR10 ;  /* 0x0000000a0d0d7c20 */ /* 0x000fe20008410000 */
[----:B------:R-:W-:-:S03]  /*7570*/  FMUL.FTZ R15, R15, UR10 ;  /* 0x0000000a0f0f7c20 */ /* 0x000fc60008410000 */
[----:B------:R-:W-:Y:S02]  /*7580*/  FMUL.FTZ R8, R8, UR10 ;  /* 0x0000000a08087c20 */ /* 0x000fe40008410000 */
[----:B------:R-:W2:Y:S01]  /*7590*/  MUFU.TANH R29, R29 ;  /* 0x0000001d001d7308 */ /* 0x000ea20000002400 */
[----:B------:R-:W-:Y:S01]  /*75a0*/  FMUL.FTZ R9, R9, UR10 ;  /* 0x0000000a09097c20 */ /* 0x000fe20008410000 */
[----:B------:R-:W-:Y:S02]  /*75b0*/  FMUL.FTZ R11, R11, UR10 ;  /* 0x0000000a0b0b7c20 */ /* 0x000fe40008410000 */
[----:B------:R-:W-:Y:S01]  /*75c0*/  FMUL.FTZ R4, R4, UR10 ;  /* 0x0000000a04047c20 */ /* 0x000fe20008410000 */
[----:B------:R-:W-:-:S03]  /*75d0*/  FMUL.FTZ R7, R7, UR10 ;  /* 0x0000000a07077c20 */ /* 0x000fc60008410000 */
[----:B------:R-:W-:Y:S01]  /*75e0*/  MUFU.TANH R125, R30 ;  /* 0x0000001e007d7308 */ /* 0x000fe20000002400 */
[----:B-1----:R-:W-:-:S05]  /*75f0*/  FFMA.FTZ R28, R0, R21, R33 ;  /* 0x00000015001c7223 */ /* 0x002fca0000010021 */
[----:B------:R-:W-:Y:S02]  /*7600*/  FSEL R28, R28, -INF , !P4 ;  /* 0xff8000001c1c7808 */ /* 0x000fe40006000000 */
[----:B------:R1:W-:Y:S01]  /*7610*/  MUFU.TANH R31, R25 ;  /* 0x00000019001f7308 */ /* 0x0003e20000002400 */
[----:B--2---:R-:W-:Y:S01]  /*7620*/  FFMA.FTZ R29, R0, R16, R29 ;  /* 0x00000010001d7223 */ /* 0x004fe2000001001d */
[----:B------:R-:W-:-:S04]  /*7630*/  ISETP.GE.AND P4, PT, R22, R130, PT ;  /* 0x000000821600720c */ /* 0x000fc80003f86270 */
[----:B------:R-:W-:Y:S02]  /*7640*/  FSEL R29, R29, -INF , !P4 ;  /* 0xff8000001d1d7808 */ /* 0x000fe40006000000 */
[----:B------:R-:W2:Y:S08]  /*7650*/  MUFU.TANH R109, R109 ;  /* 0x0000006d006d7308 */ /* 0x000eb00000002400 */
[----:B------:R3:W-:Y:S01]  /*7660*/  MUFU.TANH R115, R32 ;  /* 0x0000002000737308 */ /* 0x0007e20000002400 */
[----:B-1----:R-:W-:-:S05]  /*7670*/  FFMA.FTZ R25, R0, R21, R113 ;  /* 0x0000001500197223 */ /* 0x002fca0000010071 */
[----:B------:R-:W-:Y:S02]  /*7680*/  FSEL R25, R25, -INF , !P6 ;  /* 0xff80000019197808 */ /* 0x000fe40007000000 */
[----:B------:R-:W-:Y:S01]  /*7690*/  ISETP.GE.AND P6, PT, R20, R129, PT ;  /* 0x000000811400720c */ /* 0x000fe20003fc6270 */
[----:B--2---:R-:W-:Y:S01]  /*76a0*/  FFMA.FTZ R112, R0, R16, R109 ;  /* 0x0000001000707223 */ /* 0x004fe2000001006d */
[----:B------:R-:W-:Y:S01]  /*76b0*/  I2FP.F32.S32 R20, R20 ;  /* 0x0000001400147245 */ /* 0x000fe20000201400 */
[----:B------:R-:W-:Y:S01]  /*76c0*/  VIADD R16, R24, 0x11 ;  /* 0x0000001118107836 */ /* 0x000fe20000000000 */
[----:B------:R-:W1:Y:S01]  /*76d0*/  MUFU.TANH R27, R27 ;  /* 0x0000001b001b7308 */ /* 0x000e620000002400 */
[----:B------:R-:W-:Y:S02]  /*76e0*/  FMUL.FTZ R109, R19, UR10 ;  /* 0x0000000a136d7c20 */ /* 0x000fe40008410000 */
[CC--:B------:R-:W-:Y:S01]  /*76f0*/  FFMA.FTZ R33, R0.reuse, R20.reuse, R35 ;  /* 0x0000001400217223 */ /* 0x0c0fe20000010023 */
[----:B---3--:R-:W-:Y:S01]  /*7700*/  FFMA.FTZ R32, R0, R20, R125 ;  /* 0x0000001400207223 */ /* 0x008fe2000001007d */
[----:B------:R-:W-:-:S02]  /*7710*/  VIADD R20, R24, 0x10 ;  /* 0x0000001018147836 */ /* 0x000fc40000000000 */
[----:B------:R-:W-:Y:S01]  /*7720*/  FMUL.FTZ R125, R18, UR10 ;  /* 0x0000000a127d7c20 */ /* 0x000fe20008410000 */
[----:B------:R-:W-:Y:S01]  /*7730*/  FSEL R33, R33, -INF , !P5 ;  /* 0xff80000021217808 */ /* 0x000fe20006800000 */
[----:B------:R-:W2:Y:S01]  /*7740*/  MUFU.TANH R111, R111 ;  /* 0x0000006f006f7308 */ /* 0x000ea20000002400 */
[----:B------:R-:W-:Y:S02]  /*7750*/  FSEL R32, R32, -INF , !P6 ;  /* 0xff80000020207808 */ /* 0x000fe40007000000 */
[C---:B------:R-:W-:Y:S02]  /*7760*/  ISETP.GE.AND P6, PT, R20.reuse, R130, PT ;  /* 0x000000821400720c */ /* 0x040fe40003fc6270 */
[-C--:B------:R-:W-:Y:S02]  /*7770*/  ISETP.GE.AND P4, PT, R20, R129.reuse, PT ;  /* 0x000000811400720c */ /* 0x080fe40003f86270 */
[----:B------:R-:W-:Y:S01]  /*7780*/  I2FP.F32.S32 R20, R20 ;  /* 0x0000001400147245 */ /* 0x000fe20000201400 */
[----:B------:R-:W-:Y:S01]  /*7790*/  MUFU.TANH R105, R105 ;  /* 0x0000006900697308 */ /* 0x000fe20000002400 */
[----:B------:R-:W-:-:S03]  /*77a0*/  ISETP.GE.AND P5, PT, R22, R129, PT ;  /* 0x000000811600720c */ /* 0x000fc60003fa6270 */
[-C--:B------:R-:W-:Y:S01]  /*77b0*/  FFMA.FTZ R113, R0, R20.reuse, R119 ;  /* 0x0000001400717223 */ /* 0x080fe20000010077 */
[----:B------:R-:W-:Y:S01]  /*77c0*/  FSEL R112, R112, -INF , !P5 ;  /* 0xff80000070707808 */ /* 0x000fe20006800000 */
[----:B------:R-:W-:Y:S01]  /*77d0*/  FFMA.FTZ R18, R0, R20, R117 ;  /* 0x0000001400127223 */ /* 0x000fe20000010075 */
[----:B------:R-:W-:Y:S01]  /*77e0*/  ISETP.GE.AND P5, PT, R16, R130, PT ;  /* 0x000000821000720c */ /* 0x000fe20003fa6270 */
[----:B------:R-:W-:Y:S01]  /*77f0*/  VIADD R20, R24, 0x18 ;  /* 0x0000001818147836 */ /* 0x000fe20000000000 */
[----:B------:R-:W-:Y:S01]  /*7800*/  FSEL R113, R113, -INF , !P6 ;  /* 0xff80000071717808 */ /* 0x000fe20007000000 */
[----:B------:R-:W3:Y:S01]  /*7810*/  MUFU.TANH R131, R131 ;  /* 0x0000008300837308 */ /* 0x000ee20000002400 */
[----:B------:R-:W-:Y:S02]  /*7820*/  ISETP.GE.AND P6, PT, R16, R129, PT ;  /* 0x000000811000720c */ /* 0x000fe40003fc6270 */
[----:B------:R-:W-:Y:S02]  /*7830*/  I2FP.F32.S32 R16, R16 ;  /* 0x0000001000107245 */ /* 0x000fe40000201400 */
[----:B------:R-:W-:-:S02]  /*7840*/  FSEL R18, R18, -INF , !P4 ;  /* 0xff80000012127808 */ /* 0x000fc40006000000 */
[----:B------:R-:W-:Y:S01]  /*7850*/  ISETP.GE.AND P4, PT, R20, R130, PT ;  /* 0x000000821400720c */ /* 0x000fe20003f86270 */
[CC--:B------:R-:W-:Y:S01]  /*7860*/  FFMA.FTZ R19, R0.reuse, R16.reuse, R31 ;  /* 0x0000001000137223 */ /* 0x0c0fe2000001001f */
[----:B------:R4:W-:Y:S01]  /*7870*/  MUFU.TANH R35, R17 ;  /* 0x0000001100237308 */ /* 0x0009e20000002400 */
[----:B-1----:R-:W-:Y:S01]  /*7880*/  FFMA.FTZ R16, R0, R16, R27 ;  /* 0x0000001000107223 */ /* 0x002fe2000001001b */
[----:B------:R-:W-:Y:S01]  /*7890*/  FMUL.FTZ R27, R14, UR10 ;  /* 0x0000000a0e1b7c20 */ /* 0x000fe20008410000 */
[----:B------:R-:W-:Y:S01]  /*78a0*/  VIADD R14, R24, 0x20 ;  /* 0x00000020180e7836 */ /* 0x000fe20000000000 */
[----:B------:R-:W-:Y:S02]  /*78b0*/  FSEL R19, R19, -INF , !P5 ;  /* 0xff80000013137808 */ /* 0x000fe40006800000 */
[----:B------:R-:W-:Y:S02]  /*78c0*/  ISETP.GE.AND P5, PT, R20, R129, PT ;  /* 0x000000811400720c */ /* 0x000fe40003fa6270 */
[----:B------:R-:W-:Y:S01]  /*78d0*/  I2FP.F32.S32 R20, R20 ;  /* 0x0000001400147245 */ /* 0x000fe20000201400 */
[----:B------:R-:W1:Y:S01]  /*78e0*/  MUFU.TANH R21, R26 ;  /* 0x0000001a00157308 */ /* 0x000e620000002400 */
[----:B------:R-:W-:-:S03]  /*78f0*/  FSEL R16, R16, -INF , !P6 ;  /* 0xff80000010107808 */ /* 0x000fc60007000000 */
[CC--:B--2---:R-:W-:Y:S01]  /*7900*/  FFMA.FTZ R111, R0.reuse, R20.reuse, R111 ;  /* 0x00000014006f7223 */ /* 0x0c4fe2000001006f */
[----:B---3--:R-:W-:Y:S01]  /*7910*/  FFMA.FTZ R22, R0, R20, R131 ;  /* 0x0000001400167223 */ /* 0x008fe20000010083 */
[----:B----4-:R-:W-:Y:S01]  /*7920*/  FMUL.FTZ R17, R12, UR10 ;  /* 0x0000000a0c117c20 */ /* 0x010fe20008410000 */
[----:B------:R-:W-:Y:S02]  /*7930*/  VIADD R12, R24, 0x19 ;  /* 0x00000019180c7836 */ /* 0x000fe40000000000 */
[----:B------:R-:W-:Y:S01]  /*7940*/  FSEL R111, R111, -INF , !P4 ;  /* 0xff8000006f6f7808 */ /* 0x000fe20006000000 */
[----:B------:R-:W2:Y:S01]  /*7950*/  MUFU.TANH R23, R23 ;  /* 0x0000001700177308 */ /* 0x000ea20000002400 */
[----:B------:R-:W-:Y:S02]  /*7960*/  FSEL R22, R22, -INF , !P5 ;  /* 0xff80000016167808 */ /* 0x000fe40006800000 */
[C---:B------:R-:W-:Y:S02]  /*7970*/  ISETP.GE.AND P6, PT, R12.reuse, R130, PT ;  /* 0x000000820c00720c */ /* 0x040fe40003fc6270 */
[----:B------:R-:W-:-:S02]  /*7980*/  ISETP.GE.AND P4, PT, R12, R129, PT ;  /* 0x000000810c00720c */ /* 0x000fc40003f86270 */
[----:B------:R-:W-:Y:S01]  /*7990*/  I2FP.F32.S32 R12, R12 ;  /* 0x0000000c000c7245 */ /* 0x000fe20000201400 */
[----:B------:R-:W3:Y:S01]  /*79a0*/  MUFU.TANH R125, R125 ;  /* 0x0000007d007d7308 */ /* 0x000ee20000002400 */
[----:B------:R-:W-:-:S03]  /*79b0*/  ISETP.GE.AND P5, PT, R14, R130, PT ;  /* 0x000000820e00720c */ /* 0x000fc60003fa6270 */
[----:B-1----:R-:W-:-:S04]  /*79c0*/  FFMA.FTZ R21, R0, R12, R21 ;  /* 0x0000000c00157223 */ /* 0x002fc80000010015 */
[----:B------:R1:W-:Y:S01]  /*79d0*/  MUFU.TANH R31, R17 ;  /* 0x00000011001f7308 */ /* 0x0003e20000002400 */
[----:B------:R-:W-:Y:S01]  /*79e0*/  FSEL R114, R21, -INF , !P4 ;  /* 0xff80000015727808 */ /* 0x000fe20006000000 */
[----:B------:R-:W-:-:S06]  /*79f0*/  FMUL.FTZ R21, R10, UR10 ;  /* 0x0000000a0a157c20 */ /* 0x000fcc0008410000 */
[----:B------:R-:W-:Y:S08]  /*7a00*/  MUFU.TANH R27, R27 ;  /* 0x0000001b001b7308 */ /* 0x000ff00000002400 */
[----:B------:R-:W-:Y:S01]  /*7a10*/  MUFU.TANH R13, R13 ;  /* 0x0000000d000d7308 */ /* 0x000fe20000002400 */
[----:B-1----:R-:W-:Y:S01]  /*7a20*/  FFMA.FTZ R17, R0, R12, R105 ;  /* 0x0000000c00117223 */ /* 0x002fe20000010069 */
[----:B------:R-:W-:-:S04]  /*7a30*/  VIADD R12, R24, 0x21 ;  /* 0x00000021180c7836 */ /* 0x000fc80000000000 */
[----:B------:R-:W-:Y:S02]  /*7a40*/  FSEL R17, R17, -INF , !P6 ;  /* 0xff80000011117808 */ /* 0x000fe40007000000 */
[----:B------:R-:W-:Y:S01]  /*7a50*/  ISETP.GE.AND P6, PT, R14, R129, PT ;  /* 0x000000810e00720c */ /* 0x000fe20003fc6270 */
[----:B------:R-:W1:Y:S01]  /*7a60*/  MUFU.TANH R15, R15 ;  /* 0x0000000f000f7308 */ /* 0x000e620000002400 */
[----:B------:R-:W-:Y:S02]  /*7a70*/  I2FP.F32.S32 R14, R14 ;  /* 0x0000000e000e7245 */ /* 0x000fe40000201400 */
[----:B------:R-:W-:-:S03]  /*7a80*/  ISETP.GE.AND P4, PT, R12, R130, PT ;  /* 0x000000820c00720c */ /* 0x000fc60003f86270 */
[CC--:B--2---:R-:W-:Y:S01]  /*7a90*/  FFMA.FTZ R119, R0.reuse, R14.reuse, R23 ;  /* 0x0000000e00777223 */ /* 0x0c4fe20000010017 */
[----:B---3--:R-:W-:Y:S01]  /*7aa0*/  FFMA.FTZ R20, R0, R14, R125 ;  /* 0x0000000e00147223 */ /* 0x008fe2000001007d */
[----:B------:R-:W2:Y:S01]  /*7ab0*/  MUFU.TANH R109, R109 ;  /* 0x0000006d006d7308 */ /* 0x000ea20000002400 */
[----:B------:R-:W-:Y:S01]  /*7ac0*/  I2FP.F32.S32 R14, R12 ;  /* 0x0000000c000e7245 */ /* 0x000fe20000201400 */
[----:B------:R-:W-:Y:S01]  /*7ad0*/  VIADD R23, R24, 0x28 ;  /* 0x0000002818177836 */ /* 0x000fe20000000000 */
[----:B------:R-:W-:Y:S02]  /*7ae0*/  FSEL R119, R119, -INF , !P5 ;  /* 0xff80000077777808 */ /* 0x000fe40006800000 */
[----:B------:R-:W-:Y:S01]  /*7af0*/  ISETP.GE.AND P5, PT, R12, R129, PT ;  /* 0x000000810c00720c */ /* 0x000fe20003fa6270 */
[----:B------:R-:W-:Y:S02]  /*7b00*/  VIADD R12, R24, 0x29 ;  /* 0x00000029180c7836 */ /* 0x000fe40000000000 */
[----:B------:R-:W-:Y:S01]  /*7b10*/  FFMA.FTZ R35, R0, R14, R35 ;  /* 0x0000000e00237223 */ /* 0x000fe20000010023 */
[----:B------:R3:W-:Y:S01]  /*7b20*/  MUFU.TANH R105, R8 ;  /* 0x0000000800697308 */ /* 0x0007e20000002400 */
[----:B------:R-:W-:-:S02]  /*7b30*/  FSEL R20, R20, -INF , !P6 ;  /* 0xff80000014147808 */ /* 0x000fc40007000000 */
[----:B------:R-:W-:Y:S02]  /*7b40*/  I2FP.F32.S32 R10, R12 ;  /* 0x0000000c000a7245 */ /* 0x000fe40000201400 */
[----:B------:R-:W-:Y:S02]  /*7b50*/  FSEL R117, R35, -INF , !P4 ;  /* 0xff80000023757808 */ /* 0x000fe40006000000 */
[C---:B------:R-:W-:Y:S01]  /*7b60*/  ISETP.GE.AND P4, PT, R23.reuse, R129, PT ;  /* 0x000000811700720c */ /* 0x040fe20003f86270 */
[----:B------:R-:W4:Y:S01]  /*7b70*/  MUFU.TANH R9, R9 ;  /* 0x0000000900097308 */ /* 0x000f220000002400 */
[C---:B-1----:R-:W-:Y:S01]  /*7b80*/  FFMA.FTZ R118, R0.reuse, R10, R15 ;  /* 0x0000000a00767223 */ /* 0x042fe2000001000f */
[----:B--2---:R-:W-:Y:S01]  /*7b90*/  FFMA.FTZ R109, R0, R14, R109 ;  /* 0x0000000e006d7223 */ /* 0x004fe2000001006d */
[----:B------:R-:W-:Y:S01]  /*7ba0*/  BAR.SYNC.DEFER_BLOCKING 0x0 ;  /* 0x0000000000007b1d */ /* 0x000fe20000010000 */
[----:B------:R-:W-:Y:S01]  /*7bb0*/  ISETP.GE.AND P6, PT, R23, R130, PT ;  /* 0x000000821700720c */ /* 0x000fe20003fc6270 */
[----:B------:R-:W-:-:S02]  /*7bc0*/  FMUL.FTZ R15, R34, UR10 ;  /* 0x0000000a220f7c20 */ /* 0x000fc40008410000 */
[----:B------:R-:W-:Y:S02]  /*7bd0*/  FSEL R122, R109, -INF , !P5 ;  /* 0xff8000006d7a7808 */ /* 0x000fe40006800000 */
[----:B---3--:R-:W-:Y:S01]  /*7be0*/  I2FP.F32.S32 R8, R23 ;  /* 0x0000001700087245 */ /* 0x008fe20000201400 */
[----:B------:R1:W-:Y:S01]  /*7bf0*/  MUFU.TANH R35, R21 ;  /* 0x0000001500237308 */ /* 0x0003e20000002400 */
[----:B------:R-:W-:-:S03]  /*7c00*/  ISETP.GE.AND P5, PT, R12, R130, PT ;  /* 0x000000820c00720c */ /* 0x000fc60003fa6270 */
[CC--:B------:R-:W-:Y:S01]  /*7c10*/  FFMA.FTZ R27, R0.reuse, R8.reuse, R27 ;  /* 0x00000008001b7223 */ /* 0x0c0fe2000001001b */
[----:B------:R-:W-:Y:S01]  /*7c20*/  FFMA.FTZ R23, R0, R8, R31 ;  /* 0x0000000800177223 */ /* 0x000fe2000001001f */
[----:B------:R-:W-:Y:S02]  /*7c30*/  VIADD R8, R24, 0x30 ;  /* 0x0000003018087836 */ /* 0x000fe40000000000 */
[----:B------:R-:W2:Y:S01]  /*7c40*/  MUFU.TANH R11, R11 ;  /* 0x0000000b000b7308 */ /* 0x000ea20000002400 */
[----:B------:R-:W-:Y:S01]  /*7c50*/  FSEL R120, R27, -INF , !P4 ;  /* 0xff8000001b787808 */ /* 0x000fe20006000000 */
[----:B------:R-:W-:Y:S01]  /*7c60*/  FMUL.FTZ R27, R6, UR10 ;  /* 0x0000000a061b7c20 */ /* 0x000fe20008410000 */
[----:B------:R-:W-:Y:S02]  /*7c70*/  ISETP.GE.AND P4, PT, R8, R130, PT ;  /* 0x000000820800720c */ /* 0x000fe40003f86270 */
[----:B------:R-:W-:Y:S02]  /*7c80*/  FSEL R23, R23, -INF , !P6 ;  /* 0xff80000017177808 */ /* 0x000fe40007000000 */
[----:B------:R-:W-:Y:S01]  /*7c90*/  ISETP.GE.AND P6, PT, R12, R129, PT ;  /* 0x000000810c00720c */ /* 0x000fe20003fc6270 */
[----:B------:R-:W-:Y:S01]  /*7ca0*/  MUFU.TANH R27, R27 ;  /* 0x0000001b001b7308 */ /* 0x000fe20000002400 */
[----:B-1----:R-:W-:Y:S01]  /*7cb0*/  FFMA.FTZ R21, R0, R10, R13 ;  /* 0x0000000a00157223 */ /* 0x002fe2000001000d */
[----:B------:R-:W-:Y:S01]  /*7cc0*/  VIADD R10, R24, 0x31 ;  /* 0x00000031180a7836 */ /* 0x000fe20000000000 */
[----:B------:R-:W-:-:S03]  /*7cd0*/  FSEL R118, R118, -INF , !P6 ;  /* 0xff80000076767808 */ /* 0x000fc60007000000 */
[----:B------:R-:W-:Y:S02]  /*7ce0*/  FSEL R21, R21, -INF , !P5 ;  /* 0xff80000015157808 */ /* 0x000fe40006800000 */
[----:B------:R-:W-:Y:S01]  /*7cf0*/  I2FP.F32.S32 R6, R10 ;  /* 0x0000000a00067245 */ /* 0x000fe20000201400 */
[----:B------:R1:W3:Y:S01]  /*7d00*/  MUFU.TANH R13, R4 ;  /* 0x00000004000d7308 */ /* 0x0002e20000002400 */
[----:B------:R-:W-:Y:S02]  /*7d10*/  ISETP.GE.AND P5, PT, R8, R129, PT ;  /* 0x000000810800720c */ /* 0x000fe40003fa6270 */
[----:B------:R-:W-:Y:S01]  /*7d20*/  I2FP.F32.S32 R8, R8 ;  /* 0x0000000800087245 */ /* 0x000fe20000201400 */
[----:B----4-:R-:W-:Y:S01]  /*7d30*/  FFMA.FTZ R108, R0, R6, R9 ;  /* 0x00000006006c7223 */ /* 0x010fe20000010009 */
[----:B------:R-:W-:Y:S01]  /*7d40*/  FMUL.FTZ R9, R5, UR10 ;  /* 0x0000000a05097c20 */ /* 0x000fe20008410000 */
[----:B------:R-:W-:Y:S01]  /*7d50*/  ISETP.GE.AND P6, PT, R10, R130, PT ;  /* 0x000000820a00720c */ /* 0x000fe20003fc6270 */
[C---:B--2---:R-:W-:Y:S01]  /*7d60*/  FFMA.FTZ R11, R0.reuse, R6, R11 ;  /* 0x00000006000b7223 */ /* 0x044fe2000001000b */
[CC--:B------:R-:W-:Y:S01]  /*7d70*/  FFMA.FTZ R105, R0.reuse, R8.reuse, R105 ;  /* 0x0000000800697223 */ /* 0x0c0fe20000010069 */
[----:B------:R-:W-:Y:S01]  /*7d80*/  FFMA.FTZ R35, R0, R8, R35 ;  /* 0x0000000800237223 */ /* 0x000fe20000010023 */
[----:B------:R-:W-:Y:S01]  /*7d90*/  MUFU.TANH R15, R15 ;  /* 0x0000000f000f7308 */ /* 0x000fe20000002400 */
[----:B------:R-:W-:-:S02]  /*7da0*/  FSEL R108, R108, -INF , !P6 ;  /* 0xff8000006c6c7808 */ /* 0x000fc40007000000 */
[----:B------:R-:W-:Y:S02]  /*7db0*/  FSEL R109, R105, -INF , !P4 ;  /* 0xff800000696d7808 */ /* 0x000fe40006000000 */
[----:B------:R-:W-:Y:S01]  /*7dc0*/  FSEL R106, R35, -INF , !P5 ;  /* 0xff800000236a7808 */ /* 0x000fe20006800000 */
[----:B-1----:R-:W-:Y:S02]  /*7dd0*/  VIADD R4, R24, 0x38 ;  /* 0x0000003818047836 */ /* 0x002fe40000000000 */
[----:B------:R-:W1:Y:S01]  /*7de0*/  MUFU.TANH R9, R9 ;  /* 0x0000000900097308 */ /* 0x000e620000002400 */
[----:B------:R-:W-:Y:S02]  /*7df0*/  I2FP.F32.S32 R6, R24 ;  /* 0x0000001800067245 */ /* 0x000fe40000201400 */
[----:B------:R-:W-:Y:S02]  /*7e00*/  ISETP.GE.AND P4, PT, R10, R129, PT ;  /* 0x000000810a00720c */ /* 0x000fe40003f86270 */
[----:B------:R-:W-:-:S02]  /*7e10*/  I2FP.F32.S32 R5, R4 ;  /* 0x0000000400057245 */ /* 0x000fc40000201400 */
[C---:B------:R-:W-:Y:S01]  /*7e20*/  ISETP.GE.AND P5, PT, R4.reuse, R130, PT ;  /* 0x000000820400720c */ /* 0x040fe20003fa6270 */
[----:B------:R-:W2:Y:S01]  /*7e30*/  MUFU.TANH R7, R7 ;  /* 0x0000000700077308 */ /* 0x000ea20000002400 */
[----:B------:R-:W-:Y:S01]  /*7e40*/  ISETP.GE.AND P6, PT, R4, R129, PT ;  /* 0x000000810400720c */ /* 0x000fe20003fc6270 */
[----:B------:R-:W-:Y:S02]  /*7e50*/  VIADD R4, R24, 0x39 ;  /* 0x0000003918047836 */ /* 0x000fe40000000000 */
[CC--:B---3--:R-:W-:Y:S01]  /*7e60*/  FFMA.FTZ R13, R0.reuse, R5.reuse, R13 ;  /* 0x00000005000d7223 */ /* 0x0c8fe2000001000d */
[C---:B------:R-:W-:Y:S01]  /*7e70*/  FFMA.FTZ R27, R0.reuse, R5, R27 ;  /* 0x00000005001b7223 */ /* 0x040fe2000001001b */
[----:B------:R-:W-:Y:S01]  /*7e80*/  FSEL R104, R11, -INF , !P4 ;  /* 0xff8000000b687808 */ /* 0x000fe20006000000 */
[----:B------:R-:W-:Y:S01]  /*7e90*/  FFMA.FTZ R5, R0, R6, R115 ;  /* 0x0000000600057223 */ /* 0x000fe20000010073 */
[----:B------:R-:W-:Y:S02]  /*7ea0*/  ISETP.GE.AND P4, PT, R24, R130, PT ;  /* 0x000000821800720c */ /* 0x000fe40003f86270 */
[----:B------:R-:W-:-:S02]  /*7eb0*/  I2FP.F32.S32 R8, R4 ;  /* 0x0000000400087245 */ /* 0x000fc40000201400 */
[----:B------:R-:W-:Y:S02]  /*7ec0*/  FSEL R34, R27, -INF , !P6 ;  /* 0xff8000001b227808 */ /* 0x000fe40007000000 */
[----:B------:R-:W-:Y:S01]  /*7ed0*/  FSEL R5, R5, -INF , !P4 ;  /* 0xff80000005057808 */ /* 0x000fe20006000000 */
[----:B-1----:R-:W-:Y:S01]  /*7ee0*/  FFMA.FTZ R9, R0, R8, R9 ;  /* 0x0000000800097223 */ /* 0x002fe20000010009 */
[C---:B------:R-:W-:Y:S02]  /*7ef0*/  ISETP.GE.AND P6, PT, R4.reuse, R130, PT ;  /* 0x000000820400720c */ /* 0x040fe40003fc6270 */
[-C--:B------:R-:W-:Y:S01]  /*7f00*/  ISETP.GE.AND P4, PT, R4, R129.reuse, PT ;  /* 0x000000810400720c */ /* 0x080fe20003f86270 */
[C---:B------:R-:W-:Y:S01]  /*7f10*/  FFMA.FTZ R4, R0.reuse, R6, R15 ;  /* 0x0000000600047223 */ /* 0x040fe2000001000f */
[----:B------:R-:W-:Y:S01]  /*7f20*/  FSEL R107, R13, -INF , !P5 ;  /* 0xff8000000d6b7808 */ /* 0x000fe20006800000 */
[----:B--2---:R-:W-:Y:S01]  /*7f30*/  FFMA.FTZ R7, R0, R8, R7 ;  /* 0x0000000800077223 */ /* 0x004fe20000010007 */
        /* <DEDUP_REMOVED lines=63> */
[----:B------:R-:W-:-:S05]  /*8330*/  IMAD R3, R7, R3, R6 ;  /* 0x0000000307037224 */ /* 0x000fca00078e0206 */
[----:B------:R-:W-:Y:S01]  /*8340*/  IADD3 R2, R13, R3, RZ ;  /* 0x000000030d027210 */ /* 0x000fe20007ffe0ff */
[----:B------:R-:W-:Y:S01]  /*8350*/  IMAD.MOV.U32 R3, RZ, RZ, R12 ;  /* 0x000000ffff037224 */ /* 0x000fe200078e000c */
[----:B------:R-:W-:Y:S06]  /*8360*/  BRA `(.L_x_6899) ;  /* 0x0000000000087947 */ /* 0x000fec0003800000 */
.L_x_6898:
[----:B------:R-:W-:-:S04]  /*8370*/  LEA R3, -R102, RZ, 0x6 ;  /* 0x000000ff66037211 */ /* 0x000fc800078e31ff */
[----:B------:R-:W-:-:S07]  /*8380*/  SHF.R.S32.HI R2, RZ, 0x1f, R3 ;  /* 0x0000001fff027819 */ /* 0x000fce0000011403 */
.L_x_6899:
[C---:B------:R-:W-:Y:S01]  /*8390*/  @!P2 LEA R26, P3, R3.reuse, R178, 0x1 ;  /* 0x000000b2031aa211 */ /* 0x040fe200078608ff */
[----:B------:R1:W-:Y:S01]  /*83a0*/  @P2 STS.128 [R163+0x4000], RZ ;  /* 0x004000ffa3002388 */ /* 0x0003e20000000c00 */
[C---:B------:R-:W-:Y:S01]  /*83b0*/  @!P1 IADD3 R7, P6, R128.reuse, R3, RZ ;  /* 0x0000000380079210 */ /* 0x040fe20007fde0ff */
        /* <DEDUP_REMOVED lines=69> */
.L_x_6901:
[----:B------:R-:W-:Y:S05]  /*8810*/  BSYNC B0 ;  /* 0x0000000000007941 */ /* 0x000fea0003800000 */
.L_x_6900:
[----:B------:R-:W0:Y:S01]  /*8820*/  LDGDEPBAR ;  /* 0x00000000000079af */ /* 0x000e220000000000 */
[----:B------:R-:W-:-:S04]  /*8830*/  LEA R178, P1, R3, R178, 0x1 ;  /* 0x000000b203b27211 */ /* 0x000fc800078208ff */
[----:B------:R-:W-:-:S09]  /*8840*/  LEA.HI.X R177, R3, R177, R2, 0x1, P1 ;  /* 0x000000b103b17211 */ /* 0x000fd200008f0c02 */
.L_x_6897:
        /* <DEDUP_REMOVED lines=27> */
[----:B--2---:R-:W-:Y:S02]  /*8a00*/  FMNMX.FTZ R7, R109, R2, !PT ;  /* 0x000000026d077209 */ /* 0x004fe40007810000 */
        /* <DEDUP_REMOVED lines=21> */
[----:B------:R-:W-:Y:S01]  /*8b60*/  FSEL R4, R27, RZ, P2 ;  /* 0x000000ff1b047208 */ /* 0x000fe20001000000 */
[--C-:B------:R-:W-:Y:S01]  /*8b70*/  FFMA.FTZ R2, R28, UR11, -R103.reuse ;  /* 0x0000000b1c027c23 */ /* 0x100fe20008010867 */
[----:B------:R-:W-:Y:S01]  /*8b80*/  FFMA.FTZ R28, R32, UR11, -R103 ;  /* 0x0000000b201c7c23 */ /* 0x000fe20008010867 */
[--C-:B------:R-:W-:Y:S01]  /*8b90*/  FFMA.FTZ R31, R5, UR11, -R110.reuse ;  /* 0x0000000b051f7c23 */ /* 0x100fe2000801086e */
[----:B------:R-:W-:Y:S01]  /*8ba0*/  FSEL R5, R26, RZ, P1 ;  /* 0x000000ff1a057208 */ /* 0x000fe20000800000 */
[----:B------:R-:W-:Y:S01]  /*8bb0*/  FFMA.FTZ R24, R33, UR11, -R110 ;  /* 0x0000000b21187c23 */ /* 0x000fe2000801086e */
[----:B------:R-:W-:Y:S01]  /*8bc0*/  FADD.FTZ R33, R101, -R4 ;  /* 0x8000000465217221 */ /* 0x000fe20000010000 */
[--C-:B------:R-:W-:Y:S01]  /*8bd0*/  FFMA.FTZ R3, R29, UR11, -R110.reuse ;  /* 0x0000000b1d037c23 */ /* 0x100fe2000801086e */
[--C-:B------:R-:W-:Y:S01]  /*8be0*/  FFMA.FTZ R25, R25, UR11, -R110.reuse ;  /* 0x0000000b19197c23 */ /* 0x100fe2000801086e */
[----:B------:R-:W-:Y:S01]  /*8bf0*/  FADD.FTZ R4, R100, -R5 ;  /* 0x8000000564047221 */ /* 0x000fe20000010000 */
[----:B------:R-:W-:Y:S01]  /*8c00*/  FMUL.FTZ R33, R33, UR11 ;  /* 0x0000000b21217c20 */ /* 0x000fe20008410000 */
[--C-:B------:R-:W-:Y:S01]  /*8c10*/  FFMA.FTZ R29, R112, UR11, -R103.reuse ;  /* 0x0000000b701d7c23 */ /* 0x100fe20008010867 */
        /* <DEDUP_REMOVED lines=24> */
[----:B------:R-:W2:Y:S01]  /*8da0*/  MUFU.EX2 R3, R3 ;  /* 0x0000000300037308 */ /* 0x000ea20000000800 */
[----:B-1----:R-:W-:Y:S01]  /*8db0*/  F2FP.BF16.F32.PACK_AB R4, R25, R31 ;  /* 0x0000001f1904723e */ /* 0x002fe200000010ff */
[----:B------:R-:W-:Y:S01]  /*8dc0*/  FFMA.FTZ R110, R105, UR11, -R110 ;  /* 0x0000000b696e7c23 */ /* 0x000fe2000801086e */
[--C-:B------:R-:W-:Y:S01]  /*8dd0*/  FFMA.FTZ R105, R106, UR11, -R103.reuse ;  /* 0x0000000b6a697c23 */ /* 0x100fe20008010867 */
[--C-:B------:R-:W-:Y:S01]  /*8de0*/  FFMA.FTZ R104, R104, UR11, -R103.reuse ;  /* 0x0000000b68687c23 */ /* 0x100fe20008010867 */
[--C-:B------:R-:W-:Y:S01]  /*8df0*/  FFMA.FTZ R34, R34, UR11, -R103.reuse ;  /* 0x0000000b22227c23 */ /* 0x100fe20008010867 */
[----:B------:R-:W-:-:S02]  /*8e00*/  FFMA.FTZ R35, R35, UR11, -R103 ;  /* 0x0000000b23237c23 */ /* 0x000fc40008010867 */
        /* <DEDUP_REMOVED lines=73> */
[-C--:B------:R-:W-:Y:S01]  /*92a0*/  FMUL.FTZ R52, R52, R33.reuse ;  /* 0x0000002134347220 */ /* 0x080fe20000410000 */
[-C--:B------:R-:W-:Y:S01]  /*92b0*/  FMUL.FTZ R53, R53, R33.reuse ;  /* 0x0000002135357220 */ /* 0x080fe20000410000 */
[-C--:B------:R-:W-:Y:S01]  /*92c0*/  FMUL.FTZ R54, R54, R32.reuse ;  /* 0x0000002036367220 */ /* 0x080fe20000410000 */
[-C--:B------:R-:W-:Y:S01]  /*92d0*/  FMUL.FTZ R55, R55, R32.reuse ;  /* 0x0000002037377220 */ /* 0x080fe20000410000 */
[-C--:B------:R-:W-:Y:S01]  /*92e0*/  FMUL.FTZ R56, R56, R33.reuse ;  /* 0x0000002138387220 */ /* 0x080fe20000410000 */
[C---:B-1----:R-:W-:Y:S01]  /*92f0*/  HMMA.16816.F32.BF16 R72, R4.reuse, R12, R72 ;  /* 0x0000000c0448723c */ /* 0x042fe20000041848 */
[-C--:B------:R-:W-:Y:S01]  /*9300*/  FMUL.FTZ R57, R57, R33.reuse ;  /* 0x0000002139397220 */ /* 0x080fe20000410000 */
[----:B---3--:R-:W-:Y:S01]  /*9310*/  LDSM.16.MT88.4 R16, [R148+0x8800] ;  /* 0x008800009410783b */ /* 0x008fe20000004200 */
[----:B------:R-:W1:Y:S01]  /*9320*/  MUFU.EX2 R101, R101 ;  /* 0x0000006500657308 */ /* 0x000e620000000800 */
[-C--:B------:R-:W-:Y:S01]  /*9330*/  FMUL.FTZ R58, R58, R32.reuse ;  /* 0x000000203a3a7220 */ /* 0x080fe20000410000 */
[-C--:B------:R-:W-:Y:S01]  /*9340*/  FMUL.FTZ R59, R59, R32.reuse ;  /* 0x000000203b3b7220 */ /* 0x080fe20000410000 */
[----:B------:R-:W-:Y:S01]  /*9350*/  HMMA.16816.F32.BF16 R68, R4, R14, R68 ;  /* 0x0000000e0444723c */ /* 0x000fe20000041844 */
[----:B------:R-:W3:Y:S01]  /*9360*/  LDSM.16.MT88.4 R12, [R146+0xa000] ;  /* 0x00a00000920c783b */ /* 0x000ee20000004200 */
[----:B------:R-:W-:Y:S01]  /*9370*/  FFMA.FTZ R180, R180, R33, R31 ;  /* 0x00000021b4b47223 */ /* 0x000fe2000001001f */
[----:B------:R-:W-:-:S02]  /*9380*/  FFMA.FTZ R179, R179, R32, R30 ;  /* 0x00000020b3b37223 */ /* 0x000fc4000001001e */
[----:B------:R-:W5:Y:S01]  /*9390*/  MUFU.EX2 R112, R112 ;  /* 0x0000007000707308 */ /* 0x000f620000000800 */
[----:B--2---:R-:W-:Y:S01]  /*93a0*/  HMMA.16816.F32.BF16 R80, R4, R8, R80 ;  /* 0x000000080450723c */ /* 0x004fe20000041850 */
[----:B------:R-:W-:Y:S01]  /*93b0*/  FADD.FTZ R25, R25, R180 ;  /* 0x000000b419197221 */ /* 0x000fe20000010000 */
[----:B------:R-:W-:-:S03]  /*93c0*/  FADD.FTZ R179, R2, R179 ;  /* 0x000000b302b37221 */ /* 0x000fc60000010000 */
[----:B------:R-:W-:Y:S01]  /*93d0*/  FADD.FTZ R24, R24, R25 ;  /* 0x0000001918187221 */ /* 0x000fe20000010000 */
[----:B------:R-:W-:Y:S01]  /*93e0*/  HMMA.16816.F32.BF16 R76, R4, R10, R76 ;  /* 0x0000000a044c723c */ /* 0x000fe2000004184c */
[----:B------:R-:W2:Y:S01]  /*93f0*/  LDSM.16.MT88.4 R8, [R148+0xa000] ;  /* 0x00a000009408783b */ /* 0x000ea20000004200 */
[----:B------:R-:W-:Y:S01]  /*9400*/  MUFU.EX2 R113, R113 ;  /* 0x0000007100717308 */ /* 0x000fe20000000800 */
[----:B------:R-:W-:Y:S01]  /*9410*/  FADD.FTZ R28, R28, R179 ;  /* 0x000000b31c1c7221 */ /* 0x000fe20000010000 */
[----:B------:R-:W-:-:S03]  /*9420*/  FADD.FTZ R3, R3, R24 ;  /* 0x0000001803037221 */ /* 0x000fc60000010000 */
[----:B------:R-:W-:Y:S01]  /*9430*/  FADD.FTZ R28, R29, R28 ;  /* 0x0000001c1d1c7221 */ /* 0x000fe20000010000 */
[----:B----4-:R-:W-:Y:S02]  /*9440*/  FADD.FTZ R2, R100, R3 ;  /* 0x0000000364027221 */ /* 0x010fe40000010000 */
[----:B------:R-:W-:Y:S02]  /*9450*/  MUFU.EX2 R116, R116 ;  /* 0x0000007400747308 */ /* 0x000fe40000000800 */
[----:B------:R-:W-:-:S04]  /*9460*/  FADD.FTZ R2, R111, R2 ;  /* 0x000000026f027221 */ /* 0x000fc80000010000 */
[----:B-1----:R-:W-:Y:S02]  /*9470*/  FADD.FTZ R3, R101, R2 ;  /* 0x0000000265037221 */ /* 0x002fe40000010000 */
[----:B------:R-:W-:Y:S02]  /*9480*/  MUFU.EX2 R115, R115 ;  /* 0x0000007300737308 */ /* 0x000fe40000000800 */
[----:B-----5:R-:W-:-:S06]  /*9490*/  FADD.FTZ R3, R112, R3 ;  /* 0x0000000370037221 */ /* 0x020fcc0000010000 */
[----:B------:R-:W-:Y:S01]  /*94a0*/  MUFU.EX2 R114, R114 ;  /* 0x0000007200727308 */ /* 0x000fe20000000800 */
[C---:B---3--:R-:W-:Y:S07]  /*94b0*/  HMMA.16816.F32.BF16 R44, R4.reuse, R12, R44 ;  /* 0x0000000c042c723c */ /* 0x048fee000004182c */
[----:B------:R-:W1:Y:S01]  /*94c0*/  MUFU.EX2 R126, R126 ;  /* 0x0000007e007e7308 */ /* 0x000e620000000800 */
[C---:B------:R-:W-:Y:S01]  /*94d0*/  HMMA.16816.F32.BF16 R48, R4.reuse, R14, R48 ;  /* 0x0000000e0430723c */ /* 0x040fe20000041830 */
[----:B------:R-:W3:Y:S05]  /*94e0*/  LDSM.16.MT88.4 R12, [R144+0xa000] ;  /* 0x00a00000900c783b */ /* 0x000eea0000004200 */
[C---:B--2---:R-:W-:Y:S01]  /*94f0*/  HMMA.16816.F32.BF16 R36, R4.reuse, R8, R36 ;  /* 0x000000080424723c */ /* 0x044fe20000041824 */
[----:B------:R-:W2:Y:S05]  /*9500*/  MUFU.EX2 R117, R117 ;  /* 0x0000007500757308 */ /* 0x000eaa0000000800 */
[----:B------:R-:W-:Y:S01]  /*9510*/  HMMA.16816.F32.BF16 R40, R4, R10, R40 ;  /* 0x0000000a0428723c */ /* 0x000fe20000041828 */
[----:B------:R-:W4:Y:S02]  /*9520*/  LDSM.16.MT88.4 R8, [R145+0xa000] ;  /* 0x00a000009108783b */ /* 0x000f240000004200 */
[----:B------:R-:W-:Y:S01]  /*9530*/  MUFU.EX2 R119, R119 ;  /* 0x0000007700777308 */ /* 0x000fe20000000800 */
[----:B-1----:R-:W-:-:S07]  /*9540*/  FADD.FTZ R2, R126, R3 ;  /* 0x000000037e027221 */ /* 0x002fce0000010000 */
[----:B------:R-:W-:Y:S01]  /*9550*/  MUFU.EX2 R128, R128 ;  /* 0x0000008000807308 */ /* 0x000fe20000000800 */
[----:B--2---:R-:W-:-:S07]  /*9560*/  FADD.FTZ R2, R117, R2 ;  /* 0x0000000275027221 */ /* 0x004fce0000010000 */
[----:B------:R-:W1:Y:S08]  /*9570*/  MUFU.EX2 R123, R123 ;  /* 0x0000007b007b7308 */ /* 0x000e700000000800 */
[----:B------:R-:W2:Y:S01]  /*9580*/  MUFU.EX2 R122, R122 ;  /* 0x0000007a007a7308 */ /* 0x000ea20000000800 */
[C---:B---3--:R-:W-:Y:S06]  /*9590*/  HMMA.16816.F32.BF16 R60, R4.reuse, R12, R60 ;  /* 0x0000000c043c723c */ /* 0x048fec000004183c */
[C---:B------:R-:W-:Y:S01]  /*95a0*/  HMMA.16816.F32.BF16 R64, R4.reuse, R14, R64 ;  /* 0x0000000e0440723c */ /* 0x040fe20000041840 */
[----:B------:R-:W3:Y:S01]  /*95b0*/  LDSM.16.MT88.4 R12, [R146+0x8800] ;  /* 0x00880000920c783b */ /* 0x000ee20000004200 */
[----:B------:R-:W-:Y:S04]  /*95c0*/  MUFU.EX2 R120, R120 ;  /* 0x0000007800787308 */ /* 0x000fe80000000800 */
[C---:B----4-:R-:W-:Y:S04]  /*95d0*/  HMMA.16816.F32.BF16 R52, R4.reuse, R8, R52 ;  /* 0x000000080434723c */ /* 0x050fe80000041834 */
[----:B------:R-:W4:Y:S02]  /*95e0*/  MUFU.EX2 R121, R121 ;  /* 0x0000007900797308 */ /* 0x000f240000000800 */
[----:B------:R-:W-:Y:S01]  /*95f0*/  HMMA.16816.F32.BF16 R56, R4, R10, R56 ;  /* 0x0000000a0438723c */ /* 0x000fe20000041838 */
[----:B------:R-:W5:Y:S05]  /*9600*/  LDSM.16.MT88.4 R8, [R145+0x8800] ;  /* 0x008800009108783b */ /* 0x000f6a0000004200 */
[----:B------:R-:W-:Y:S01]  /*9610*/  MUFU.EX2 R109, R109 ;  /* 0x0000006d006d7308 */ /* 0x000fe20000000800 */
[----:B------:R-:W-:-:S02]  /*9620*/  F2FP.BF16.F32.PACK_AB R4, R111, R100 ;  /* 0x000000646f04723e */ /* 0x000fc400000010ff */
[----:B------:R-:W-:Y:S01]  /*9630*/  F2FP.BF16.F32.PACK_AB R5, R116, R113 ;  /* 0x000000717405723e */ /* 0x000fe200000010ff */
[----:B------:R-:W-:Y:S01]  /*9640*/  FADD.FTZ R113, R113, R28 ;  /* 0x0000001c71717221 */ /* 0x000fe20000010000 */
[----:B------:R-:W-:Y:S02]  /*9650*/  F2FP.BF16.F32.PACK_AB R6, R112, R101 ;  /* 0x000000657006723e */ /* 0x000fe400000010ff */
[----:B------:R-:W-:Y:S01]  /*9660*/  F2FP.BF16.F32.PACK_AB R7, R114, R115 ;  /* 0x000000737207723e */ /* 0x000fe200000010ff */
[----:B------:R-:W4:Y:S01]  /*9670*/  MUFU.EX2 R108, R108 ;  /* 0x0000006c006c7308 */ /* 0x000f220000000800 */
[----:B------:R-:W-:Y:S01]  /*9680*/  FADD.FTZ R116, R116, R113 ;  /* 0x0000007174747221 */ /* 0x000fe20000010000 */
[----:B------:R-:W-:Y:S02]  /*9690*/  MOV R100, R26 ;  /* 0x0000001a00647202 */ /* 0x000fe40000000f00 */
[----:B------:R-:W-:Y:S01]  /*96a0*/  MOV R101, R27 ;  /* 0x0000001b00657202 */ /* 0x000fe20000000f00 */
[----:B------:R-:W-:Y:S01]  /*96b0*/  FADD.FTZ R115, R115, R116 ;  /* 0x0000007473737221 */ /* 0x000fe20000010000 */
[----:B------:R-:W-:Y:S02]  /*96c0*/  HMMA.16816.F32.BF16 R96, R4, R16, R96 ;  /* 0x000000100460723c */ /* 0x000fe40000041860 */
[----:B------:R-:W-:Y:S01]  /*96d0*/  MUFU.EX2 R107, R107 ;  /* 0x0000006b006b7308 */ /* 0x000fe20000000800 */
[----:B------:R-:W-:-:S03]  /*96e0*/  FADD.FTZ R114, R114, R115 ;  /* 0x0000007372727221 */ /* 0x000fc60000010000 */
[C---:B------:R-:W-:Y:S01]  /*96f0*/  HMMA.16816.F32.BF16 R92, R4.reuse, R18, R92 ;  /* 0x00000012045c723c */ /* 0x040fe2000004185c */
[----:B------:R-:W4:Y:S01]  /*9700*/  LDSM.16.MT88.4 R16, [R144+0x8800] ;  /* 0x008800009010783b */ /* 0x000f220000004200 */
[----:B-1----:R-:W-:Y:S02]  /*9710*/  FADD.FTZ R3, R123, R114 ;  /* 0x000000727b037221 */ /* 0x002fe40000010000 */
[----:B------:R-:W-:Y:S02]  /*9720*/  MUFU.EX2 R110, R110 ;  /* 0x0000006e006e7308 */ /* 0x000fe40000000800 */
[----:B---3--:R-:W-:Y:S01]  /*9730*/  HMMA.16816.F32.BF16 R88, R4, R12, R88 ;  /* 0x0000000c0458723c */ /* 0x008fe20000041858 */
[----:B--2---:R-:W-:-:S05]  /*9740*/  FADD.FTZ R3, R122, R3 ;  /* 0x000000037a037221 */ /* 0x004fca0000010000 */
[C---:B------:R-:W-:Y:S01]  /*9750*/  HMMA.16816.F32.BF16 R84, R4.reuse, R14, R84 ;  /* 0x0000000e0454723c */ /* 0x040fe20000041854 */
[----:B------:R-:W1:Y:S01]  /*9760*/  LDSM.16.MT88.4 R12, [R148+0xa800] ;  /* 0x00a80000940c783b */ /* 0x000e620000004200 */
[----:B------:R-:W-:Y:S04]  /*9770*/  MUFU.EX2 R105, R105 ;  /* 0x0000006900697308 */ /* 0x000fe80000000800 */
[C---:B-----5:R-:W-:Y:S04]  /*9780*/  HMMA.16816.F32.BF16 R80, R4.reuse, R8, R80 ;  /* 0x000000080450723c */ /* 0x060fe80000041850 */
[----:B------:R-:W2:Y:S02]  /*9790*/  MUFU.EX2 R104, R104 ;  /* 0x0000006800687308 */ /* 0x000ea40000000800 */
[C---:B------:R-:W-:Y:S01]  /*97a0*/  HMMA.16816.F32.BF16 R76, R4.reuse, R10, R76 ;  /* 0x0000000a044c723c */ /* 0x040fe2000004184c */
[----:B------:R-:W3:Y:S05]  /*97b0*/  LDSM.16.MT88.4 R8, [R146+0xa800] ;  /* 0x00a800009208783b */ /* 0x000eea0000004200 */
[C---:B------:R-:W-:Y:S01]  /*97c0*/  HMMA.16816.F32.BF16 R52, R4.reuse, R20, R52 ;  /* 0x000000140434723c */ /* 0x040fe20000041834 */
[----:B------:R-:W-:Y:S05]  /*97d0*/  MUFU.EX2 R34, R34 ;  /* 0x0000002200227308 */ /* 0x000fea0000000800 */
[C---:B------:R-:W-:Y:S01]  /*97e0*/  HMMA.16816.F32.BF16 R56, R4.reuse, R22, R56 ;  /* 0x000000160438723c */ /* 0x040fe20000041838 */
[----:B------:R-:W-:Y:S02]  /*97f0*/  LDSM.16.MT88.4 R20, [R145+0x9000] ;  /* 0x009000009114783b */ /* 0x000fe40000004200 */
[----:B------:R-:W5:Y:S03]  /*9800*/  MUFU.EX2 R35, R35 ;  /* 0x0000002300237308 */ /* 0x000f660000000800 */
        /* <DEDUP_REMOVED lines=11> */
[----:B------:R-:W4:Y:S06]  /*98c0*/  LDSM.16.MT88.4 R16, [R144+0x9000] ;  /* 0x009000009010783b */ /* 0x000f2c0000004200 */
[----:B------:R-:W-:-:S02]  /*98d0*/  F2FP.BF16.F32.PACK_AB R4, R117, R126 ;  /* 0x0000007e7504723e */ /* 0x000fc400000010ff */
[----:B------:R-:W-:Y:S02]  /*98e0*/  F2FP.BF16.F32.PACK_AB R5, R122, R123 ;  /* 0x0000007b7a05723e */ /* 0x000fe400000010ff */
[----:B------:R-:W-:Y:S01]  /*98f0*/  F2FP.BF16.F32.PACK_AB R6, R128, R119 ;  /* 0x000000778006723e */ /* 0x000fe200000010ff */
[----:B------:R-:W-:Y:S01]  /*9900*/  FADD.FTZ R119, R119, R2 ;  /* 0x0000000277777221 */ /* 0x000fe20000010000 */
[C---:B------:R-:W-:Y:S01]  /*9910*/  F2FP.BF16.F32.PACK_AB R7, R121.reuse, R120 ;  /* 0x000000787907723e */ /* 0x040fe200000010ff */
[----:B------:R-:W-:Y:S02]  /*9920*/  FADD.FTZ R2, R120, R3 ;  /* 0x0000000378027221 */ /* 0x000fe40000010000 */
[----:B------:R-:W-:Y:S02]  /*9930*/  FADD.FTZ R128, R128, R119 ;  /* 0x0000007780807221 */ /* 0x000fe40000010000 */
[----:B------:R-:W-:Y:S02]  /*9940*/  FADD.FTZ R2, R121, R2 ;  /* 0x0000000279027221 */ /* 0x000fe40000010000 */
        /* <DEDUP_REMOVED lines=16> */
[C---:B------:R-:W-:Y:S01]  /*9a50*/  HMMA.16816.F32.BF16 R48, R4.reuse, R10, R48 ;  /* 0x0000000a0430723c */ /* 0x040fe20000041830 */
[----:B------:R-:W-:Y:S05]  /*9a60*/  LDSM.16.MT88.4 R8, [R144+0x9800] ;  /* 0x009800009008783b */ /* 0x000fea0000004200 */
[C---:B----4-:R-:W-:Y:S06]  /*9a70*/  HMMA.16816.F32.BF16 R52, R4.reuse, R16, R52 ;  /* 0x000000100434723c */ /* 0x050fec0000041834 */
[C---:B------:R-:W-:Y:S01]  /*9a80*/  HMMA.16816.F32.BF16 R56, R4.reuse, R18, R56 ;  /* 0x000000120438723c */ /* 0x040fe20000041838 */
[----:B------:R-:W3:Y:S05]  /*9a90*/  LDSM.16.MT88.4 R16, [R146+0x9800] ;  /* 0x009800009210783b */ /* 0x000eea0000004200 */
[C---:B-1----:R-:W-:Y:S06]  /*9aa0*/  HMMA.16816.F32.BF16 R60, R4.reuse, R12, R60 ;  /* 0x0000000c043c723c */ /* 0x042fec000004183c */
[----:B------:R-:W-:Y:S01]  /*9ab0*/  HMMA.16816.F32.BF16 R64, R4, R14, R64 ;  /* 0x0000000e0440723c */ /* 0x000fe20000041840 */
[----:B------:R-:W1:Y:S06]  /*9ac0*/  LDSM.16.MT88.4 R12, [R145+0x9800] ;  /* 0x00980000910c783b */ /* 0x000e6c0000004200 */
[----:B------:R-:W-:Y:S01]  /*9ad0*/  F2FP.BF16.F32.PACK_AB R4, R108, R109 ;  /* 0x0000006d6c04723e */ /* 0x000fe200000010ff */
[----:B------:R-:W-:Y:S01]  /*9ae0*/  FADD.FTZ R109, R109, R128 ;  /* 0x000000806d6d7221 */ /* 0x000fe20000010000 */
[----:B--2---:R-:W-:Y:S01]  /*9af0*/  F2FP.BF16.F32.PACK_AB R5, R104, R105 ;  /* 0x000000696805723e */ /* 0x004fe200000010ff */
[----:B------:R-:W-:Y:S01]  /*9b00*/  FADD.FTZ R105, R105, R2 ;  /* 0x0000000269697221 */ /* 0x000fe20000010000 */
[----:B------:R-:W-:Y:S01]  /*9b10*/  F2FP.BF16.F32.PACK_AB R6, R110, R107 ;  /* 0x0000006b6e06723e */ /* 0x000fe200000010ff */
[----:B------:R-:W-:Y:S01]  /*9b20*/  FADD.FTZ R108, R108, R109 ;  /* 0x0000006d6c6c7221 */ /* 0x000fe20000010000 */
[----:B-----5:R-:W-:Y:S01]  /*9b30*/  F2FP.BF16.F32.PACK_AB R7, R35, R34 ;  /* 0x000000222307723e */ /* 0x020fe200000010ff */
        /* <DEDUP_REMOVED lines=17> */
[C---:B--2---:R-:W-:Y:S06]  /*9c50*/  HMMA.16816.F32.BF16 R36, R4.reuse, R20, R36 ;  /* 0x000000140424723c */ /* 0x044fec0000041824 */
[C---:B------:R-:W-:Y:S06]  /*9c60*/  HMMA.16816.F32.BF16 R40, R4.reuse, R22, R40 ;  /* 0x000000160428723c */ /* 0x040fec0000041828 */
[C---:B---3--:R-:W-:Y:S06]  /*9c70*/  HMMA.16816.F32.BF16 R44, R4.reuse, R16, R44 ;  /* 0x00000010042c723c */ /* 0x048fec000004182c */
[C---:B------:R-:W-:Y:S06]  /*9c80*/  HMMA.16816.F32.BF16 R48, R4.reuse, R18, R48 ;  /* 0x000000120430723c */ /* 0x040fec0000041830 */
[C---:B-1----:R-:W-:Y:S06]  /*9c90*/  HMMA.16816.F32.BF16 R52, R4.reuse, R12, R52 ;  /* 0x0000000c0434723c */ /* 0x042fec0000041834 */
[C---:B------:R-:W-:Y:S06]  /*9ca0*/  HMMA.16816.F32.BF16 R56, R4.reuse, R14, R56 ;  /* 0x0000000e0438723c */ /* 0x040fec0000041838 */
[C---:B----4-:R-:W-:Y:S06]  /*9cb0*/  HMMA.16816.F32.BF16 R60, R4.reuse, R8, R60 ;  /* 0x00000008043c723c */ /* 0x050fec000004183c */
[----:B------:R-:W-:-:S15]  /*9cc0*/  HMMA.16816.F32.BF16 R64, R4, R10, R64 ;  /* 0x0000000a0440723c */ /* 0x000fde0000041840 */
[----:B------:R-:W-:-:S09]  /*9cd0*/  NOP ;  /* 0x0000000000007918 */ /* 0x000fd20000000000 */
.L_x_6894:
        /* <DEDUP_REMOVED lines=11> */
.L_x_6906:
        /* <DEDUP_REMOVED lines=68> */
.L_x_6903:
        /* <DEDUP_REMOVED lines=10> */
[C---:B------:R-:W-:Y:S02]  /*a270*/  @!P3 LEA R186, P1, R101.reuse, R182, 0x1 ;  /* 0x000000b665bab211 */ /* 0x040fe400078208ff */
[--C-:B------:R-:W-:Y:S02]  /*a280*/  @!P4 LEA.HI.X R189, R101, R183, R102.reuse, 0x1, P5 ;  /* 0x000000b765bdc211 */ /* 0x100fe400028f0c66 */
[----:B------:R-:W-:Y:S01]  /*a290*/  @P3 STS.128 [R163+0xa000], RZ ;  /* 0x00a000ffa3003388 */ /* 0x000fe20000000c00 */
[----:B------:R-:W-:Y:S02]  /*a2a0*/  IADD3 R103, P2, R161, R101, RZ ;  /* 0x00000065a1677210 */ /* 0x000fe40007f5e0ff */
[-C--:B------:R-:W-:Y:S02]  /*a2b0*/  @!P3 LEA.HI.X R187, R101, R183.reuse, R102, 0x1, P1 ;  /* 0x000000b765bbb211 */ /* 0x080fe400008f0c66 */
[----:B------:R-:W-:Y:S01]  /*a2c0*/  @!PT LDS RZ, [RZ] ;  /* 0x00000000fffff984 */ /* 0x000fe20000000800 */
[----:B------:R-:W-:Y:S01]  /*a2d0*/  @!PT LDS RZ, [RZ] ;  /* 0x00000000fffff984 */ /* 0x000fe20000000800 */
[----:B------:R-:W-:Y:S01]  /*a2e0*/  @!PT LDS RZ, [RZ] ;  /* 0x00000000fffff984 */ /* 0x000fe20000000800 */
[----:B------:R-:W-:Y:S01]  /*a2f0*/  @!P3 LDGSTS.E.BYPASS.LTC128B.128 [R163+0xa000], desc[UR12][R184.64+0x80] ;  /* 0x0a000080b8a3bfae */ /* 0x000fe2000b901d4c */
[C---:B------:R-:W-:Y:S02]  /*a300*/  IADD3.X R102, R160.reuse, R102, RZ, P2, !PT ;  /* 0x00000066a0667210 */ /* 0x040fe400017fe4ff */
[CC--:B------:R-:W-:Y:S02]  /*a310*/  @!P4 LEA R194, P6, R103.reuse, R182.reuse, 0x1 ;  /* 0x000000b667c2c211 */ /* 0x0c0fe400078c08ff */
[----:B------:R-:W-:Y:S01]  /*a320*/  @P4 STS.128 [R163+0x8800], RZ ;  /* 0x008800ffa3004388 */ /* 0x000fe20000000c00 */
[C---:B------:R-:W-:Y:S02]  /*a330*/  @!P3 LEA R190, P2, R103.reuse, R182, 0x1 ;  /* 0x000000b667beb211 */ /* 0x040fe400078408ff */
[--C-:B------:R-:W-:Y:S02]  /*a340*/  @!P4 LEA.HI.X R195, R103, R183, R102.reuse, 0x1, P6 ;  /* 0x000000b767c3c211 */ /* 0x100fe400030f0c66 */
[----:B------:R-:W-:Y:S01]  /*a350*/  @!PT LDS RZ, [RZ] ;  /* 0x00000000fffff984 */ /* 0x000fe20000000800 */
[----:B------:R-:W-:Y:S01]  /*a360*/  @!PT LDS RZ, [RZ] ;  /* 0x00000000fffff984 */ /* 0x000fe20000000800 */
[----:B------:R-:W-:Y:S01]  /*a370*/  @!PT LDS RZ, [RZ] ;  /* 0x00000000fffff984 */ /* 0x000fe20000000800 */
[----:B------:R-:W-:Y:S01]  /*a380*/  @!P4 LDGSTS.E.BYPASS.LTC128B.128 [R163+0x8800], desc[UR12][R188.64] ;  /* 0x08800000bca3cfae */ /* 0x000fe2000b901d4c */
[----:B------:R-:W-:Y:S02]  /*a390*/  IADD3 R101, P1, R161, R103, RZ ;  /* 0x00000067a1657210 */ /* 0x000fe40007f3e0ff */
[-C--:B------:R-:W-:Y:S02]  /*a3a0*/  @!P3 LEA.HI.X R191, R103, R183.reuse, R102, 0x1, P2 ;  /* 0x000000b767bfb211 */ /* 0x080fe400010f0c66 */
[----:B------:R-:W-:Y:S01]  /*a3b0*/  @P3 STS.128 [R163+0xa800], RZ ;  /* 0x00a800ffa3003388 */ /* 0x000fe20000000c00 */
[----:B------:R-:W-:Y:S02]  /*a3c0*/  IADD3.X R100, R160, R102, RZ, P1, !PT ;  /* 0x00000066a0647210 */ /* 0x000fe40000ffe4ff */
[CC--:B------:R-:W-:Y:S02]  /*a3d0*/  @!P4 LEA R192, P5, R101.reuse, R182.reuse, 0x1 ;  /* 0x000000b665c0c211 */ /* 0x0c0fe400078a08ff */
[----:B------:R-:W-:Y:S01]  /*a3e0*/  @!PT LDS RZ, [RZ] ;  /* 0x00000000fffff984 */ /* 0x000fe20000000800 */
[----:B------:R-:W-:Y:S01]  /*a3f0*/  @!PT LDS RZ, [RZ] ;  /* 0x00000000fffff984 */ /* 0x000fe20000000800 */
[----:B------:R-:W-:Y:S01]  /*a400*/  @!PT LDS RZ, [RZ] ;  /* 0x00000000fffff984 */ /* 0x000fe20000000800 */
[----:B------:R1:W-:Y:S01]  /*a410*/  @!P3 LDGSTS.E.BYPASS.LTC128B.128 [R163+0xa800], desc[UR12][R186.64+0x80] ;  /* 0x0a800080baa3bfae */ /* 0x0003e2000b901d4c */
[C---:B------:R-:W-:Y:S02]  /*a420*/  @!P3 LEA R182, P1, R101.reuse, R182, 0x1 ;  /* 0x000000b665b6b211 */ /* 0x040fe400078208ff */
[CCC-:B------:R-:W-:Y:S02]  /*a430*/  @!P4 LEA.HI.X R193, R101.reuse, R183.reuse, R100.reuse, 0x1, P5 ;  /* 0x000000b765c1c211 */ /* 0x1c0fe400028f0c64 */
[----:B------:R-:W-:Y:S01]  /*a440*/  @P4 STS.128 [R163+0x9000], RZ ;  /* 0x009000ffa3004388 */ /* 0x000fe20000000c00 */
[----:B------:R-:W-:Y:S02]  /*a450*/  @!P3 LEA.HI.X R183, R101, R183, R100, 0x1, P1 ;  /* 0x000000b765b7b211 */ /* 0x000fe400008f0c64 */
[----:B------:R-:W-:Y:S02]  /*a460*/  ISETP.GE.AND P1, PT, R162, 0x2, PT ;  /* 0x00000002a200780c */ /* 0x000fe40003f26270 */
        /* <DEDUP_REMOVED lines=20> */
[----:B------:R-:W4:Y:S05]  /*a5b0*/  LDSM.16.M88.4 R108, [R154+0x4000] ;  /* 0x004000009a6c783b */ /* 0x000f2a0000000200 */
[----:B------:R-:W5:Y:S05]  /*a5c0*/  LDSM.16.M88.4 R112, [R154+0x4800] ;  /* 0x004800009a70783b */ /* 0x000f6a0000000200 */
[----:B------:R-:W1:Y:S05]  /*a5d0*/  LDSM.16.M88.4 R116, [R154+0x5000] ;  /* 0x005000009a74783b */ /* 0x000e6a0000000200 */
[----:B------:R-:W2:Y:S05]  /*a5e0*/  LDSM.16.M88.4 R120, [R154+0x5800] ;  /* 0x005800009a78783b */ /* 0x000eaa0000000200 */
[----:B------:R-:W0:Y:S05]  /*a5f0*/  LDGDEPBAR ;  /* 0x00000000000079af */ /* 0x000e2a0000000000 */
[----:B------:R-:W-:Y:S05]  /*a600*/  LDSM.16.M88.4 R124, [R153] ;  /* 0x00000000997c783b */ /* 0x000fea0000000200 */
[----:B------:R-:W3:Y:S05]  /*a610*/  LDSM.16.M88.4 R128, [R152] ;  /* 0x000000009880783b */ /* 0x000eea0000000200 */
[----:B------:R-:W3:Y:S05]  /*a620*/  LDSM.16.M88.4 R132, [R152+0x800] ;  /* 0x000800009884783b */ /* 0x000eea0000000200 */
[----:B------:R-:W3:Y:S01]  /*a630*/  LDSM.16.M88.4 R136, [R152+0x1000] ;  /* 0x001000009888783b */ /* 0x000ee20000000200 */
[C---:B----4-:R-:W-:Y:S04]  /*a640*/  HMMA.16816.F32.BF16 R4, R104.reuse, R108, RZ ;  /* 0x0000006c6804723c */ /* 0x050fe800000418ff */
[----:B------:R-:W4:Y:S02]  /*a650*/  LDSM.16.M88.4 R140, [R152+0x1800] ;  /* 0x00180000988c783b */ /* 0x000f240000000200 */
[C---:B------:R-:W-:Y:S03]  /*a660*/  HMMA.16816.F32.BF16 R8, R104.reuse, R110, RZ ;  /* 0x0000006e6808723c */ /* 0x040fe600000418ff */
[----:B------:R-:W-:Y:S03]  /*a670*/  LDSM.16.M88.4 R108, [R147+0x4000] ;  /* 0x00400000936c783b */ /* 0x000fe60000000200 */
[C---:B-----5:R-:W-:Y:S02]  /*a680*/  HMMA.16816.F32.BF16 R12, R104.reuse, R112, RZ ;  /* 0x00000070680c723c */ /* 0x060fe400000418ff */
[----:B------:R-:W-:Y:S04]  /*a690*/  LDSM.16.M88.4 R100, [R155+0x2000] ;  /* 0x002000009b64783b */ /* 0x000fe80000000200 */
[C---:B------:R-:W-:Y:S01]  /*a6a0*/  HMMA.16816.F32.BF16 R16, R104.reuse, R114, RZ ;  /* 0x000000726810723c */ /* 0x040fe200000418ff */
[----:B------:R-:W-:Y:S05]  /*a6b0*/  LDSM.16.M88.4 R112, [R147+0x4800] ;  /* 0x004800009370783b */ /* 0x000fea0000000200 */
[C---:B-1----:R-:W-:Y:S06]  /*a6c0*/  HMMA.16816.F32.BF16 R20, R104.reuse, R116, RZ ;  /* 0x000000746814723c */ /* 0x042fec00000418ff */
[C---:B------:R-:W-:Y:S01]  /*a6d0*/  HMMA.16816.F32.BF16 R24, R104.reuse, R118, RZ ;  /* 0x000000766818723c */ /* 0x040fe200000418ff */
[----:B------:R-:W-:Y:S05]  /*a6e0*/  LDSM.16.M88.4 R116, [R147+0x5000] ;  /* 0x005000009374783b */ /* 0x000fea0000000200 */
[C---:B--2---:R-:W-:Y:S06]  /*a6f0*/  HMMA.16816.F32.BF16 R28, R104.reuse, R120, RZ ;  /* 0x00000078681c723c */ /* 0x044fec00000418ff */
[----:B------:R-:W-:Y:S01]  /*a700*/  HMMA.16816.F32.BF16 R32, R104, R122, RZ ;  /* 0x0000007a6820723c */ /* 0x000fe200000418ff */
[----:B------:R-:W1:Y:S05]  /*a710*/  LDSM.16.M88.4 R104, [R151] ;  /* 0x000000009768783b */ /* 0x000e6a0000000200 */
[C---:B---3--:R-:W-:Y:S01]  /*a720*/  HMMA.16816.F32.BF16 R4, R124.reuse, R128, R4 ;  /* 0x000000807c04723c */ /* 0x048fe20000041804 */
[----:B------:R-:W2:Y:S05]  /*a730*/  LDSM.16.M88.4 R120, [R147+0x5800] ;  /* 0x005800009378783b */ /* 0x000eaa0000000200 */
[C---:B------:R-:W-:Y:S06]  /*a740*/  HMMA.16816.F32.BF16 R8, R124.reuse, R130, R8 ;  /* 0x000000827c08723c */ /* 0x040fec0000041808 */
[C---:B------:R-:W-:Y:S06]  /*a750*/  HMMA.16816.F32.BF16 R12, R124.reuse, R132, R12 ;  /* 0x000000847c0c723c */ /* 0x040fec000004180c */
[C---:B------:R-:W-:Y:S06]  /*a760*/  HMMA.16816.F32.BF16 R16, R124.reuse, R134, R16 ;  /* 0x000000867c10723c */ /* 0x040fec0000041810 */
[C---:B------:R-:W-:Y:S06]  /*a770*/  HMMA.16816.F32.BF16 R20, R124.reuse, R136, R20 ;  /* 0x000000887c14723c */ /* 0x040fec0000041814 */
[C---:B------:R-:W-:Y:S06]  /*a780*/  HMMA.16816.F32.BF16 R24, R124.reuse, R138, R24 ;  /* 0x0000008a7c18723c */ /* 0x040fec0000041818 */
[C---:B----4-:R-:W-:Y:S06]  /*a790*/  HMMA.16816.F32.BF16 R28, R124.reuse, R140, R28 ;  /* 0x0000008c7c1c723c */ /* 0x050fec000004181c */
        /* <DEDUP_REMOVED lines=13> */
[----:B------:R-:W2:Y:S05]  /*a870*/  LDSM.16.M88.4 R104, [R149+0x1800] ;  /* 0x001800009568783b */ /* 0x000eaa0000000200 */
[----:B------:R-:W-:Y:S01]  /*a880*/  LDSM.16.M88.4 R120, [R154+0x7000] ;  /* 0x007000009a78783b */ /* 0x000fe20000000200 */
[C---:B-1----:R-:W-:Y:S06]  /*a890*/  HMMA.16816.F32.BF16 R4, R108.reuse, R112, R4 ;  /* 0x000000706c04723c */ /* 0x042fec0000041804 */
[C---:B------:R-:W-:Y:S01]  /*a8a0*/  HMMA.16816.F32.BF16 R8, R108.reuse, R114, R8 ;  /* 0x000000726c08723c */ /* 0x040fe20000041808 */
[----:B------:R-:W1:Y:S05]  /*a8b0*/  LDSM.16.M88.4 R112, [R154+0x6000] ;  /* 0x006000009a70783b */ /* 0x000e6a0000000200 */
[C---:B---3--:R-:W-:Y:S06]  /*a8c0*/  HMMA.16816.F32.BF16 R12, R108.reuse, R116, R12 ;  /* 0x000000746c0c723c */ /* 0x048fec000004180c */
[C---:B------:R-:W-:Y:S01]  /*a8d0*/  HMMA.16816.F32.BF16 R16, R108.reuse, R118, R16 ;  /* 0x000000766c10723c */ /* 0x040fe20000041810 */
[----:B------:R-:W3:Y:S05]  /*a8e0*/  LDSM.16.M88.4 R116, [R154+0x6800] ;  /* 0x006800009a74783b */ /* 0x000eea0000000200 */
[C---:B------:R-:W-:Y:S06]  /*a8f0*/  HMMA.16816.F32.BF16 R20, R108.reuse, R124, R20 ;  /* 0x0000007c6c14723c */ /* 0x040fec0000041814 */
[C---:B------:R-:W-:Y:S06]  /*a900*/  HMMA.16816.F32.BF16 R24, R108.reuse, R126, R24 ;  /* 0x0000007e6c18723c */ /* 0x040fec0000041818 */
[C---:B--2---:R-:W-:Y:S06]  /*a910*/  HMMA.16816.F32.BF16 R28, R108.reuse, R104, R28 ;  /* 0x000000686c1c723c */ /* 0x044fec000004181c */
[----:B------:R-:W-:Y:S01]  /*a920*/  HMMA.16816.F32.BF16 R32, R108, R106, R32 ;  /* 0x0000006a6c20723c */ /* 0x000fe20000041820 */
[----:B------:R-:W2:Y:S05]  /*a930*/  LDSM.16.M88.4 R104, [R154+0x7800] ;  /* 0x007800009a68783b */ /* 0x000eaa0000000200 */
[C---:B-1----:R-:W-:Y:S01]  /*a940*/  HMMA.16816.F32.BF16 R4, R100.reuse, R112, R4 ;  /* 0x000000706404723c */ /* 0x042fe20000041804 */
[----:B------:R-:W-:Y:S05]  /*a950*/  LDSM.16.M88.4 R108, [R153+0x2000] ;  /* 0x00200000996c783b */ /* 0x000fea0000000200 */
[C---:B------:R-:W-:Y:S01]  /*a960*/  HMMA.16816.F32.BF16 R8, R100.reuse, R114, R8 ;  /* 0x000000726408723c */ /* 0x040fe20000041808 */
[----:B------:R-:W1:Y:S05]  /*a970*/  LDSM.16.M88.4 R112, [R152+0x2000] ;  /* 0x002000009870783b */ /* 0x000e6a0000000200 */
[C---:B---3--:R-:W-:Y:S06]  /*a980*/  HMMA.16816.F32.BF16 R12, R100.reuse, R116, R12 ;  /* 0x00000074640c723c */ /* 0x048fec000004180c */
[C---:B------:R-:W-:Y:S01]  /*a990*/  HMMA.16816.F32.BF16 R16, R100.reuse, R118, R16 ;  /* 0x000000766410723c */ /* 0x040fe20000041810 */
[----:B------:R-:W3:Y:S05]  /*a9a0*/  LDSM.16.M88.4 R116, [R152+0x2800] ;  /* 0x002800009874783b */ /* 0x000eea0000000200 */
[C---:B------:R-:W-:Y:S06]  /*a9b0*/  HMMA.16816.F32.BF16 R20, R100.reuse, R120, R20 ;  /* 0x000000786414723c */ /* 0x040fec0000041814 */
[C---:B------:R-:W-:Y:S01]  /*a9c0*/  HMMA.16816.F32.BF16 R24, R100.reuse, R122, R24 ;  /* 0x0000007a6418723c */ /* 0x040fe20000041818 */
[----:B------:R-:W4:Y:S05]  /*a9d0*/  LDSM.16.M88.4 R120, [R152+0x3000] ;  /* 0x003000009878783b */ /* 0x000f2a0000000200 */
        /* <DEDUP_REMOVED lines=12> */
[----:B------:R-:W-:Y:S05]  /*aaa0*/  LDSM.16.M88.4 R120, [R149+0x2000] ;  /* 0x002000009578783b */ /* 0x000fea0000000200 */
[C---:B--2---:R-:W-:Y:S06]  /*aab0*/  HMMA.16816.F32.BF16 R28, R108.reuse, R100, R28 ;  /* 0x000000646c1c723c */ /* 0x044fec000004181c */
[----:B------:R-:W-:Y:S01]  /*aac0*/  HMMA.16816.F32.BF16 R32, R108, R102, R32 ;  /* 0x000000666c20723c */ /* 0x000fe20000041820 */
[----:B------:R-:W2:Y:S05]  /*aad0*/  LDSM.16.M88.4 R100, [R147+0x7000] ;  /* 0x007000009364783b */ /* 0x000eaa0000000200 */
[----:B------:R-:W4:Y:S01]  /*aae0*/  LDSM.16.M88.4 R108, [R147+0x7800] ;  /* 0x00780000936c783b */ /* 0x000f220000000200 */
[C---:B-1----:R-:W-:Y:S06]  /*aaf0*/  HMMA.16816.F32.BF16 R4, R104.reuse, R112, R4 ;  /* 0x000000706804723c */ /* 0x042fec0000041804 */
[C---:B------:R-:W-:Y:S01]  /*ab00*/  HMMA.16816.F32.BF16 R8, R104.reuse, R114, R8 ;  /* 0x000000726808723c */ /* 0x040fe20000041808 */
[----:B------:R-:W1:Y:S05]  /*ab10*/  LDSM.16.M88.4 R112, [R150+0x2000] ;  /* 0x002000009670783b */ /* 0x000e6a0000000200 */
[C---:B---3--:R-:W-:Y:S06]  /*ab20*/  HMMA.16816.F32.BF16 R12, R104.reuse, R116, R12 ;  /* 0x00000074680c723c */ /* 0x048fec000004180c */
[C---:B------:R-:W-:Y:S06]  /*ab30*/  HMMA.16816.F32.BF16 R16, R104.reuse, R118, R16 ;  /* 0x000000766810723c */ /* 0x040fec0000041810 */
        /* <DEDUP_REMOVED lines=31> */
[----:B------:R5:W2:Y:S01]  /*ad30*/  MUFU.TANH R126, R182 ;  /* 0x000000b6007e7308 */ /* 0x000aa20000002400 */
[----:B------:R-:W-:Y:S01]  /*ad40*/  FMUL.FTZ R192, R14, UR5 ;  /* 0x000000050ec07c20 */ /* 0x000fe20008410000 */
[----:B------:R-:W-:Y:S01]  /*ad50*/  FMUL.FTZ R186, R16, UR5 ;  /* 0x0000000510ba7c20 */ /* 0x000fe20008410000 */
[----:B------:R-:W-:Y:S01]  /*ad60*/  FMUL.FTZ R190, R19, UR5 ;  /* 0x0000000513be7c20 */ /* 0x000fe20008410000 */
[----:B------:R-:W-:Y:S01]  /*ad70*/  FMUL.FTZ R201, R22, UR5 ;  /* 0x0000000516c97c20 */ /* 0x000fe20008410000 */
[----:B------:R-:W-:Y:S05]  /*ad80*/  FMUL.FTZ R196, R20, UR5 ;  /* 0x0000000514c47c20 */ /* 0x000fea0008410000 */
[----:B------:R3:W2:Y:S01]  /*ad90*/  MUFU.TANH R128, R183 ;  /* 0x000000b700807308 */ /* 0x0006a20000002400 */
[----:B------:R-:W-:Y:S01]  /*ada0*/  FMUL.FTZ R198, R24, UR5 ;  /* 0x0000000518c67c20 */ /* 0x000fe20008410000 */
[C---:B-1----:R-:W-:Y:S08]  /*adb0*/  HMMA.16816.F32.BF16 R28, R112.reuse, R100, R28 ;  /* 0x00000064701c723c */ /* 0x042ff0000004181c */
[----:B------:R1:W1:Y:S03]  /*adc0*/  MUFU.TANH R120, R194 ;  /* 0x000000c200787308 */ /* 0x0002660000002400 */
[----:B-----5:R-:W-:Y:S01]  /*add0*/  FMUL.FTZ R182, R18, UR5 ;  /* 0x0000000512b67c20 */ /* 0x020fe20008410000 */
[----:B------:R-:W-:Y:S03]  /*ade0*/  HMMA.16816.F32.BF16 R32, R112, R102, R32 ;  /* 0x000000667020723c */ /* 0x000fe60000041820 */
[----:B------:R-:W-:Y:S01]  /*adf0*/  FMUL.FTZ R101, R26, UR5 ;  /* 0x000000051a657c20 */ /* 0x000fe20008410000 */
[----:B------:R-:W-:Y:S02]  /*ae00*/  FMUL.FTZ R100, R27, UR5 ;  /* 0x000000051b647c20 */ /* 0x000fe40008410000 */
[----:B------:R5:W2:Y:S01]  /*ae10*/  MUFU.TANH R124, R182 ;  /* 0x000000b6007c7308 */ /* 0x000aa20000002400 */
[----:B---3--:R-:W-:Y:S09]  /*ae20*/  FMUL.FTZ R183, R23, UR5 ;  /* 0x0000000517b77c20 */ /* 0x008ff20008410000 */
[----:B------:R3:W2:Y:S01]  /*ae30*/  MUFU.TANH R142, R183 ;  /* 0x000000b7008e7308 */ /* 0x0006a20000002400 */
[----:B-1----:R-:W-:Y:S01]  /*ae40*/  FMUL.FTZ R194, R21, UR5 ;  /* 0x0000000515c27c20 */ /* 0x002fe20008410000 */
[----:B------:R-:W-:Y:S01]  /*ae50*/  FMUL.FTZ R103, R28, UR5 ;  /* 0x000000051c677c20 */ /* 0x000fe20008410000 */
[----:B------:R-:W-:Y:S07]  /*ae60*/  FMUL.FTZ R102, R30, UR5 ;  /* 0x000000051e667c20 */ /* 0x000fee0008410000 */
[----:B------:R1:W1:Y:S01]  /*ae70*/  MUFU.TANH R107, R103 ;  /* 0x00000067006b7308 */ /* 0x0002620000002400 */
[----:B-----5:R-:W-:Y:S09]  /*ae80*/  FMUL.FTZ R182, R25, UR5 ;  /* 0x0000000519b67c20 */ /* 0x020ff20008410000 */
[----:B------:R5:W2:Y:S01]  /*ae90*/  MUFU.TANH R122, R102 ;  /* 0x00000066007a7308 */ /* 0x000aa20000002400 */
[----:B---3--:R-:W-:Y:S09]  /*aea0*/  FMUL.FTZ R183, R29, UR5 ;  /* 0x000000051db77c20 */ /* 0x008ff20008410000 */
[----:B------:R3:W2:Y:S01]  /*aeb0*/  MUFU.TANH R130, R182 ;  /* 0x000000b600827308 */ /* 0x0006a20000002400 */
[----:B-1----:R-:W-:Y:S09]  /*aec0*/  FMUL.FTZ R103, R34, UR5 ;  /* 0x0000000522677c20 */ /* 0x002ff20008410000 */
[----:B------:R1:W1:Y:S01]  /*aed0*/  MUFU.TANH R140, R101 ;  /* 0x00000065008c7308 */ /* 0x0002620000002400 */
[----:B-----5:R-:W-:Y:S09]  /*aee0*/  FMUL.FTZ R102, R35, UR5 ;  /* 0x0000000523667c20 */ /* 0x020ff20008410000 */
[----:B------:R5:W2:Y:S01]  /*aef0*/  MUFU.TANH R138, R100 ;  /* 0x00000064008a7308 */ /* 0x000aa20000002400 */
[----:B---3--:R-:W-:Y:S09]  /*af00*/  FMUL.FTZ R182, R31, UR5 ;  /* 0x000000051fb67c20 */ /* 0x008ff20008410000 */
[----:B------:R-:W3:Y:S01]  /*af10*/  MUFU.TANH R191, R191 ;  /* 0x000000bf00bf7308 */ /* 0x000ee20000002400 */
[----:B-1----:R-:W-:Y:S09]  /*af20*/  FMUL.FTZ R101, R32, UR5 ;  /* 0x0000000520657c20 */ /* 0x002ff20008410000 */
[----:B------:R-:W1:Y:S01]  /*af30*/  MUFU.TANH R193, R193 ;  /* 0x000000c100c17308 */ /* 0x000e620000002400 */
[----:B-----5:R-:W-:Y:S09]  /*af40*/  FMUL.FTZ R100, R33, UR5 ;  /* 0x0000000521647c20 */ /* 0x020ff20008410000 */
        /* <DEDUP_REMOVED lines=13> */
[----:B------:R1:W1:Y:S01]  /*b020*/  MUFU.TANH R105, R101 ;  /* 0x0000006500697308 */ /* 0x0002620000002400 */
[----:B-----5:R-:W-:Y:S09]  /*b030*/  MOV R183, R185 ;  /* 0x000000b900b77202 */ /* 0x020ff20000000f00 */
[----:B------:R1:W1:Y:S01]  /*b040*/  MUFU.TANH R104, R100 ;  /* 0x0000006400687308 */ /* 0x0002620000002400 */
[----:B----4-:R-:W-:Y:S09]  /*b050*/  MOV R182, R184 ;  /* 0x000000b800b67202 */ /* 0x010ff20000000f00 */
[----:B------:R-:W4:Y:S10]  /*b060*/  MUFU.TANH R103, R103 ;  /* 0x0000006700677308 */ /* 0x000f340000002400 */
[----:B------:R-:W1:Y:S01]  /*b070*/  MUFU.TANH R102, R102 ;  /* 0x0000006600667308 */ /* 0x000e620000002400 */
[----:B--23--:R-:W-:Y:S05]  /*b080*/  @!P1 BRA `(.L_x_6904) ;  /* 0x0000000800049947 */ /* 0x00cfea0003800000 */
        /* <DEDUP_REMOVED lines=51> */
[----:B------:R-:W5:Y:S03]  /*b3c0*/  LDC.64 R4, c[0x0][0x230] ;  /* 0x00008c00ff047b82 */ /* 0x000f660000000a00 */
        /* <DEDUP_REMOVED lines=8> */
[-C--:B-----5:R-:W-:Y:S01]  /*b450*/  IMAD.WIDE.U32 R12, R9, R4.reuse, R12 ;  /* 0x00000004090c7225 */ /* 0x0a0fe200078e000c */
[----:B------:R-:W-:Y:S05]  /*b460*/  SHF.R.S32.HI R7, RZ, 0x1f, R9 ;  /* 0x0000001fff077819 */ /* 0x000fea0000011409 */
[----:B------:R-:W-:Y:S01]  /*b470*/  IMAD R6, R7, R4, RZ ;  /* 0x0000000407067224 */ /* 0x000fe200078e02ff */
[----:B------:R-:W-:Y:S03]  /*b480*/  MOV R4, R12 ;  /* 0x0000000c00047202 */ /* 0x000fe60000000f00 */
[----:B------:R-:W-:Y:S04]  /*b490*/  IMAD R6, R9, R5, R6 ;  /* 0x0000000509067224 */ /* 0x000fe800078e0206 */
[----:B------:R-:W-:Y:S07]  /*b4a0*/  IMAD.IADD R6, R13, 0x1, R6 ;  /* 0x000000010d067824 */ /* 0x000fee00078e0206 */
.L_x_6905:
        /* <DEDUP_REMOVED lines=63> */
.L_x_6904:
[----:B------:R-:W-:Y:S01]  /*b8a0*/  IADD3 R108, R162, -0x1, RZ ;  /* 0xffffffffa26c7810 */ /* 0x000fe20007ffe0ff */
[----:B--2---:R-:W-:Y:S03]  /*b8b0*/  LDSM.16.MT88.4 R20, [R146+0x8000] ;  /* 0x008000009214783b */ /* 0x004fe60000004200 */
[----:B------:R-:W-:Y:S04]  /*b8c0*/  LEA R4, R108, R173, 0x6 ;  /* 0x000000ad6c047211 */ /* 0x000fe800078e30ff */
[C---:B------:R-:W-:Y:S01]  /*b8d0*/  IADD3 R6, R4.reuse, 0x9, RZ ;  /* 0x0000000904067810 */ /* 0x040fe20007ffe0ff */
[----:B------:R-:W-:Y:S01]  /*b8e0*/  LDSM.16.MT88.4 R28, [R145+0x8000] ;  /* 0x00800000911c783b */ /* 0x000fe20000004200 */
[C---:B------:R-:W-:Y:S02]  /*b8f0*/  IADD3 R10, R4.reuse, 0x1, RZ ;  /* 0x00000001040a7810 */ /* 0x040fe40007ffe0ff */
[----:B------:R-:W-:Y:S02]  /*b900*/  I2FP.F32.S32 R5, R4 ;  /* 0x0000000400057245 */ /* 0x000fe40000201400 */
[----:B------:R-:W-:Y:S02]  /*b910*/  IADD3 R8, R4, 0x8, RZ ;  /* 0x0000000804087810 */ /* 0x000fe40007ffe0ff */
[----:B------:R-:W-:Y:S01]  /*b920*/  I2FP.F32.S32 R6, R6 ;  /* 0x0000000600067245 */ /* 0x000fe20000201400 */
[CC--:B------:R-:W-:Y:S01]  /*b930*/  FFMA.FTZ R189, R0.reuse, R5.reuse, R189 ;  /* 0x0000000500bd7223 */ /* 0x0c0fe200000100bd */
[----:B------:R-:W-:Y:S01]  /*b940*/  I2FP.F32.S32 R10, R10 ;  /* 0x0000000a000a7245 */ /* 0x000fe20000201400 */
[C---:B------:R-:W-:Y:S01]  /*b950*/  FFMA.FTZ R181, R0.reuse, R5, R181 ;  /* 0x0000000500b57223 */ /* 0x040fe200000100b5 */
[----:B------:R-:W-:Y:S01]  /*b960*/  I2FP.F32.S32 R8, R8 ;  /* 0x0000000800087245 */ /* 0x000fe20000201400 */
[CC--:B-1----:R-:W-:Y:S01]  /*b970*/  FFMA.FTZ R199, R0.reuse, R6.reuse, R199 ;  /* 0x0000000600c77223 */ /* 0x0c2fe200000100c7 */
[----:B------:R-:W-:Y:S01]  /*b980*/  FFMA.FTZ R195, R0, R6, R195 ;  /* 0x0000000600c37223 */ /* 0x000fe200000100c3 */
[----:B------:R-:W-:Y:S01]  /*b990*/  IADD3 R6, R4, 0x20, RZ ;  /* 0x0000002004067810 */ /* 0x000fe20007ffe0ff */
[C---:B------:R-:W-:Y:S01]  /*b9a0*/  FFMA.FTZ R191, R0.reuse, R10, R191 ;  /* 0x0000000a00bf7223 */ /* 0x040fe200000100bf */
[CC--:B------:R-:W-:Y:S01]  /*b9b0*/  FFMA.FTZ R197, R0.reuse, R8.reuse, R197 ;  /* 0x0000000800c57223 */ /* 0x0c0fe200000100c5 */
[C---:B------:R-:W-:Y:S01]  /*b9c0*/  FFMA.FTZ R193, R0.reuse, R8, R193 ;  /* 0x0000000800c17223 */ /* 0x040fe200000100c1 */
[----:B------:R-:W-:Y:S01]  /*b9d0*/  FMNMX.FTZ R8, R189, R3, !PT ;  /* 0x00000003bd087209 */ /* 0x000fe20007810000 */
[----:B------:R-:W-:Y:S01]  /*b9e0*/  FFMA.FTZ R187, R0, R10, R187 ;  /* 0x0000000a00bb7223 */ /* 0x000fe200000100bb */
[----:B------:R-:W-:Y:S02]  /*b9f0*/  I2FP.F32.S32 R6, R6 ;  /* 0x0000000600067245 */ /* 0x000fe40000201400 */
[C---:B------:R-:W-:Y:S02]  /*ba00*/  IADD3 R7, R4.reuse, 0x10, RZ ;  /* 0x0000001004077810 */ /* 0x040fe40007ffe0ff */
[----:B------:R-:W-:Y:S01]  /*ba10*/  IADD3 R9, R4, 0x11, RZ ;  /* 0x0000001104097810 */ /* 0x000fe20007ffe0ff */
[C---:B------:R-:W-:Y:S01]  /*ba20*/  FFMA.FTZ R184, R0.reuse, R6, R201 ;  /* 0x0000000600b87223 */ /* 0x040fe200000100c9 */
[----:B------:R-:W-:Y:S01]  /*ba30*/  FMNMX.FTZ R10, R181, R2, !PT ;  /* 0x00000002b50a7209 */ /* 0x000fe20007810000 */
[C---:B------:R-:W-:Y:S01]  /*ba40*/  FFMA.FTZ R136, R0.reuse, R6, R136 ;  /* 0x0000000600887223 */ /* 0x040fe20000010088 */
[----:B------:R-:W-:Y:S02]  /*ba50*/  FMNMX.FTZ R8, R191, R8, !PT ;  /* 0x00000008bf087209 */ /* 0x000fe40007810000 */
[----:B------:R-:W-:Y:S02]  /*ba60*/  I2FP.F32.S32 R7, R7 ;  /* 0x0000000700077245 */ /* 0x000fe40000201400 */
[----:B------:R-:W-:Y:S02]  /*ba70*/  I2FP.F32.S32 R9, R9 ;  /* 0x0000000900097245 */ /* 0x000fe40000201400 */
[----:B------:R-:W-:Y:S01]  /*ba80*/  FMNMX.FTZ R6, R187, R10, !PT ;  /* 0x0000000abb067209 */ /* 0x000fe20007810000 */
[CC--:B------:R-:W-:Y:S01]  /*ba90*/  FFMA.FTZ R192, R0.reuse, R7.reuse, R192 ;  /* 0x0000000700c07223 */ /* 0x0c0fe200000100c0 */
[----:B------:R-:W-:Y:S01]  /*baa0*/  FMNMX.FTZ R8, R197, R8, !PT ;  /* 0x00000008c5087209 */ /* 0x000fe20007810000 */
[----:B------:R-:W-:Y:S01]  /*bab0*/  FFMA.FTZ R188, R0, R7, R188 ;  /* 0x0000000700bc7223 */ /* 0x000fe200000100bc */
[----:B------:R-:W-:Y:S01]  /*bac0*/  IADD3 R5, R4, 0x18, RZ ;  /* 0x0000001804057810 */ /* 0x000fe20007ffe0ff */
[CC--:B------:R-:W-:Y:S01]  /*bad0*/  FFMA.FTZ R120, R0.reuse, R9.reuse, R120 ;  /* 0x0000000900787223 */ /* 0x0c0fe20000010078 */
[----:B------:R-:W-:Y:S01]  /*bae0*/  FFMA.FTZ R126, R0, R9, R126 ;  /* 0x00000009007e7223 */ /* 0x000fe2000001007e */
[----:B------:R-:W-:Y:S02]  /*baf0*/  IADD3 R7, R4, 0x19, RZ ;  /* 0x0000001904077810 */ /* 0x000fe40007ffe0ff */
[----:B------:R-:W-:Y:S02]  /*bb00*/  FMNMX.FTZ R6, R193, R6, !PT ;  /* 0x00000006c1067209 */ /* 0x000fe40007810000 */
[----:B------:R-:W-:Y:S02]  /*bb10*/  FMNMX.FTZ R9, R199, R8, !PT ;  /* 0x00000008c7097209 */ /* 0x000fe40007810000 */
[----:B------:R-:W-:Y:S02]  /*bb20*/  I2FP.F32.S32 R5, R5 ;  /* 0x0000000500057245 */ /* 0x000fe40000201400 */
        /* <DEDUP_REMOVED lines=9> */
[C---:B------:R-:W-:Y:S02]  /*bbc0*/  IADD3 R7, R4.reuse, 0x29, RZ ;  /* 0x0000002904077810 */ /* 0x040fe40007ffe0ff */
[----:B------:R-:W-:Y:S02]  /*bbd0*/  IADD3 R5, R4, 0x21, RZ ;  /* 0x0000002104057810 */ /* 0x000fe40007ffe0ff */
[----:B------:R-:W-:Y:S02]  /*bbe0*/  FMNMX.FTZ R11, R126, R11, !PT ;  /* 0x0000000b7e0b7209 */ /* 0x000fe40007810000 */
[----:B------:R-:W-:Y:S02]  /*bbf0*/  FMNMX.FTZ R9, R124, R9, !PT ;  /* 0x000000097c097209 */ /* 0x000fe40007810000 */
[----:B------:R-:W-:Y:S02]  /*bc00*/  I2FP.F32.S32 R7, R7 ;  /* 0x0000000700077245 */ /* 0x000fe40000201400 */
[----:B------:R-:W-:Y:S02]  /*bc10*/  IADD3 R13, R4, 0x28, RZ ;  /* 0x00000028040d7810 */ /* 0x000fe40007ffe0ff */
[----:B------:R-:W-:Y:S01]  /*bc20*/  I2FP.F32.S32 R5, R5 ;  /* 0x0000000500057245 */ /* 0x000fe20000201400 */
[----:B------:R-:W-:Y:S01]  /*bc30*/  FFMA.FTZ R138, R0, R7, R138 ;  /* 0x00000007008a7223 */ /* 0x000fe2000001008a */
[----:B------:R-:W-:Y:S01]  /*bc40*/  FMNMX.FTZ R11, R186, R11, !PT ;  /* 0x0000000bba0b7209 */ /* 0x000fe20007810000 */
[----:B------:R-:W-:Y:S01]  /*bc50*/  FFMA.FTZ R130, R0, R7, R130 ;  /* 0x0000000700827223 */ /* 0x000fe20000010082 */
        /* <DEDUP_REMOVED lines=23> */
[----:B------:R-:W-:Y:S02]  /*bdd0*/  I2FP.F32.S32 R6, R6 ;  /* 0x0000000600067245 */ /* 0x000fe40000201400 */
[----:B------:R-:W-:Y:S02]  /*bde0*/  IADD3 R5, R4, 0x39, RZ ;  /* 0x0000003904057810 */ /* 0x000fe40007ffe0ff */
[----:B------:R-:W-:Y:S01]  /*bdf0*/  FMNMX.FTZ R4, R130, R7, !PT ;  /* 0x0000000782047209 */ /* 0x000fe20007810000 */
[-C--:B----4-:R-:W-:Y:S01]  /*be00*/  FFMA.FTZ R103, R0, R6.reuse, R103 ;  /* 0x0000000600677223 */ /* 0x090fe20000010067 */
        /* <DEDUP_REMOVED lines=9> */
[----:B------:R-:W-:Y:S02]  /*bea0*/  FMNMX.FTZ R13, R105, R6, !PT ;  /* 0x00000006690d7209 */ /* 0x000fe40007810000 */
[----:B------:R-:W-:Y:S02]  /*beb0*/  FMNMX.FTZ R5, R102, R9, !PT ;  /* 0x0000000966057209 */ /* 0x000fe40007810000 */
[----:B------:R-:W-:Y:S02]  /*bec0*/  FMNMX.FTZ R11, R104, R13, !PT ;  /* 0x0000000d680b7209 */ /* 0x000fe40007810000 */
[----:B------:R-:W-:Y:S08]  /*bed0*/  LDSM.16.MT88.4 R12, [R148+0x8000] ;  /* 0x00800000940c783b */ /* 0x000ff00000004200 */
        /* <DEDUP_REMOVED lines=8> */
[C---:B------:R-:W-:Y:S01]  /*bf60*/  FMUL.FTZ R119, R100.reuse, UR4 ;  /* 0x0000000464777c20 */ /* 0x040fe20008410000 */
[C---:B------:R-:W-:Y:S01]  /*bf70*/  FSETP.NEU.FTZ.AND P1, PT, R100.reuse, -INF , PT ;  /* 0xff8000006400780b */ /* 0x040fe20003f3d000 */
[----:B------:R-:W-:Y:S01]  /*bf80*/  FADD.FTZ R3, -R100, R3 ;  /* 0x0000000364037221 */ /* 0x000fe20000010100 */
[----:B------:R-:W-:Y:S02]  /*bf90*/  FMUL.FTZ R117, R101, UR4 ;  /* 0x0000000465757c20 */ /* 0x000fe40008410000 */
[----:B------:R-:W-:Y:S01]  /*bfa0*/  FSEL R119, R119, RZ, P1 ;  /* 0x000000ff77777208 */ /* 0x000fe20000800000 */
[C---:B------:R-:W-:Y:S01]  /*bfb0*/  FADD.FTZ R4, -R101.reuse, R2 ;  /* 0x0000000265047221 */ /* 0x040fe20000010100 */
[----:B------:R-:W-:Y:S01]  /*bfc0*/  FSETP.NEU.FTZ.AND P1, PT, R101, -INF , PT ;  /* 0xff8000006500780b */ /* 0x000fe20003f3d000 */
[----:B------:R-:W-:Y:S02]  /*bfd0*/  FMUL.FTZ R2, R3, UR4 ;  /* 0x0000000403027c20 */ /* 0x000fe40008410000 */
        /* <DEDUP_REMOVED lines=12> */
[--C-:B------:R-:W-:Y:S01]  /*c0a0*/  FFMA.FTZ R142, R142, UR4, -R119.reuse ;  /* 0x000000048e8e7c23 */ /* 0x100fe20008010877 */
[--C-:B------:R-:W-:Y:S01]  /*c0b0*/  FFMA.FTZ R131, R140, UR4, -R119.reuse ;  /* 0x000000048c837c23 */ /* 0x100fe20008010877 */
[----:B------:R-:W-:Y:S01]  /*c0c0*/  FFMA.FTZ R138, R138, UR4, -R119 ;  /* 0x000000048a8a7c23 */ /* 0x000fe20008010877 */
[--C-:B------:R-:W-:Y:S01]  /*c0d0*/  FFMA.FTZ R133, R136, UR4, -R117.reuse ;  /* 0x0000000488857c23 */ /* 0x100fe20008010875 */
[--C-:B------:R-:W-:Y:S01]  /*c0e0*/  FFMA.FTZ R134, R134, UR4, -R117.reuse ;  /* 0x0000000486867c23 */ /* 0x100fe20008010875 */
[--C-:B------:R-:W-:Y:S03]  /*c0f0*/  FFMA.FTZ R132, R132, UR4, -R117.reuse ;  /* 0x0000000484847c23 */ /* 0x100fe60008010875 */
[----:B------:R-:W2:Y:S01]  /*c100*/  MUFU.EX2 R3, R5 ;  /* 0x0000000500037308 */ /* 0x000ea20000000800 */
[--C-:B------:R-:W-:Y:S01]  /*c110*/  FFMA.FTZ R135, R130, UR4, -R117.reuse ;  /* 0x0000000482877c23 */ /* 0x100fe20008010875 */
[--C-:B------:R-:W-:Y:S01]  /*c120*/  FFMA.FTZ R139, R106, UR4, -R117.reuse ;  /* 0x000000046a8b7c23 */ /* 0x100fe20008010875 */
[----:B------:R-:W-:Y:S01]  /*c130*/  FFMA.FTZ R130, R105, UR4, -R117 ;  /* 0x0000000469827c23 */ /* 0x000fe20008010875 */
[--C-:B------:R-:W-:Y:S01]  /*c140*/  FFMA.FTZ R121, R120, UR4, -R119.reuse ;  /* 0x0000000478797c23 */ /* 0x100fe20008010877 */
[--C-:B------:R-:W-:Y:S01]  /*c150*/  FFMA.FTZ R124, R124, UR4, -R119.reuse ;  /* 0x000000047c7c7c23 */ /* 0x100fe20008010877 */
[----:B------:R-:W-:Y:S01]  /*c160*/  FFMA.FTZ R123, R190, UR4, -R119 ;  /* 0x00000004be7b7c23 */ /* 0x000fe20008010877 */
        /* <DEDUP_REMOVED lines=37> */
[----:B------:R-:W-:Y:S01]  /*c3c0*/  FMUL.FTZ R41, R3, R41 ;  /* 0x0000002903297220 */ /* 0x000fe20000410000 */
[C---:B------:R-:W-:Y:S01]  /*c3d0*/  FMUL.FTZ R46, R2.reuse, R46 ;  /* 0x0000002e022e7220 */ /* 0x040fe20000410000 */
[C---:B------:R-:W-:Y:S01]  /*c3e0*/  FMUL.FTZ R47, R2.reuse, R47 ;  /* 0x0000002f022f7220 */ /* 0x040fe20000410000 */
[----:B------:R-:W5:Y:S03]  /*c3f0*/  LDSM.16.MT88.4 R68, [R145+0xa000] ;  /* 0x00a000009144783b */ /* 0x000f660000004200 */
        /* <DEDUP_REMOVED lines=37> */
[--C-:B------:R-:W-:Y:S01]  /*c650*/  FFMA.FTZ R122, R122, UR4, -R119.reuse ;  /* 0x000000047a7a7c23 */ /* 0x100fe20008010877 */
[--C-:B------:R-:W-:Y:S01]  /*c660*/  FFMA.FTZ R103, R103, UR4, -R119.reuse ;  /* 0x0000000467677c23 */ /* 0x100fe20008010877 */
[----:B------:R-:W-:Y:S01]  /*c670*/  FFMA.FTZ R119, R102, UR4, -R119 ;  /* 0x0000000466777c23 */ /* 0x000fe20008010877 */
[C---:B------:R-:W-:Y:S02]  /*c680*/  HMMA.16816.F32.BF16 R4, R96.reuse, R12, R4 ;  /* 0x0000000c6004723c */ /* 0x040fe40000041804 */
[----:B------:R-:W-:Y:S03]  /*c690*/  MUFU.EX2 R131, R131 ;  /* 0x0000008300837308 */ /* 0x000fe60000000800 */
[----:B------:R-:W-:Y:S01]  /*c6a0*/  FFMA.FTZ R115, R2, R179, R115 ;  /* 0x000000b302737223 */ /* 0x000fe20000010073 */
[C---:B------:R-:W-:Y:S06]  /*c6b0*/  HMMA.16816.F32.BF16 R8, R96.reuse, R14, R8 ;  /* 0x0000000e6008723c */ /* 0x040fec0000041808 */
[----:B------:R-:W-:Y:S01]  /*c6c0*/  MUFU.EX2 R138, R138 ;  /* 0x0000008a008a7308 */ /* 0x000fe20000000800 */
[----:B------:R-:W-:Y:S01]  /*c6d0*/  ISETP.GT.AND P1, PT, R162, 0x1, PT ;  /* 0x00000001a200780c */ /* 0x000fe20003f24270 */
[C---:B------:R-:W-:Y:S03]  /*c6e0*/  FMUL.FTZ R12, R3.reuse, R88 ;  /* 0x00000058030c7220 */ /* 0x040fe60000410000 */
[C---:B------:R-:W-:Y:S01]  /*c6f0*/  FMUL.FTZ R13, R3.reuse, R89 ;  /* 0x00000059030d7220 */ /* 0x040fe20000410000 */
[C---:B------:R-:W-:Y:S01]  /*c700*/  FMUL.FTZ R14, R2.reuse, R90 ;  /* 0x0000005a020e7220 */ /* 0x040fe20000410000 */
[----:B------:R-:W-:Y:S03]  /*c710*/  FMUL.FTZ R15, R2, R91 ;  /* 0x0000005b020f7220 */ /* 0x000fe60000410000 */
[----:B------:R-:W-:Y:S01]  /*c720*/  MUFU.EX2 R133, R133 ;  /* 0x0000008500857308 */ /* 0x000fe20000000800 */
[----:B------:R-:W-:Y:S01]  /*c730*/  FFMA.FTZ R116, R3, R180, R116 ;  /* 0x000000b403747223 */ /* 0x000fe20000010074 */
[----:B------:R-:W-:Y:S01]  /*c740*/  FADD.FTZ R115, R111, R115 ;  /* 0x000000736f737221 */ /* 0x000fe20000010000 */
[----:B------:R-:W-:Y:S01]  /*c750*/  MOV R162, R108 ;  /* 0x0000006c00a27202 */ /* 0x000fe20000000f00 */
        /* <DEDUP_REMOVED lines=23> */
[----:B------:R-:W-:Y:S01]  /*c8d0*/  MOV R3, R100 ;  /* 0x0000006400037202 */ /* 0x000fe20000000f00 */
[----:B------:R-:W4:Y:S01]  /*c8e0*/  MUFU.EX2 R121, R121 ;  /* 0x0000007900797308 */ /* 0x000f220000000800 */
[----:B------:R-:W-:Y:S02]  /*c8f0*/  MOV R2, R101 ;  /* 0x0000006500027202 */ /* 0x000fe40000000f00 */
[C---:B------:R-:W-:Y:S07]  /*c900*/  HMMA.16816.F32.BF16 R28, R96.reuse, R92, R28 ;  /* 0x0000005c601c723c */ /* 0x040fee000004181c */
[----:B------:R-:W-:Y:S01]  /*c910*/  MUFU.EX2 R124, R124 ;  /* 0x0000007c007c7308 */ /* 0x000fe20000000800 */
[C---:B------:R-:W-:Y:S01]  /*c920*/  HMMA.16816.F32.BF16 R32, R96.reuse, R94, R32 ;  /* 0x0000005e6020723c */ /* 0x040fe20000041820 */
[----:B------:R-:W-:Y:S05]  /*c930*/  LDSM.16.MT88.4 R92, [R148+0x9800] ;  /* 0x00980000945c783b */ /* 0x000fea0000004200 */
        /* <DEDUP_REMOVED lines=23> */
[----:B------:R-:W1:Y:S01]  /*cab0*/  MUFU.EX2 R137, R137 ;  /* 0x0000008900897308 */ /* 0x000e620000000800 */
        /* <DEDUP_REMOVED lines=8> */
[----:B------:R-:W3:Y:S06]  /*cb40*/  LDSM.16.MT88.4 R76, [R148+0xa800] ;  /* 0x00a80000944c783b */ /* 0x000eec0000004200 */
[----:B------:R-:W4:Y:S01]  /*cb50*/  MUFU.EX2 R102, R119 ;  /* 0x0000007700667308 */ /* 0x000f220000000800 */
[----:B-1----:R-:W-:Y:S01]  /*cb60*/  F2FP.BF16.F32.PACK_AB R105, R137, R122 ;  /* 0x0000007a8969723e */ /* 0x002fe200000010ff */
[C---:B------:R-:W-:Y:S08]  /*cb70*/  HMMA.16816.F32.BF16 R12, R68.reuse, R80, R12 ;  /* 0x00000050440c723c */ /* 0x040ff0000004180c */
[----:B------:R-:W-:Y:S01]  /*cb80*/  MUFU.EX2 R118, R118 ;  /* 0x0000007600767308 */ /* 0x000fe20000000800 */
[C---:B------:R-:W-:Y:S01]  /*cb90*/  HMMA.16816.F32.BF16 R16, R68.reuse, R82, R16 ;  /* 0x000000524410723c */ /* 0x040fe20000041810 */
[----:B------:R-:W1:Y:S02]  /*cba0*/  LDSM.16.MT88.4 R80, [R146+0xa800] ;  /* 0x00a800009250783b */ /* 0x000e640000004200 */
[----:B------:R-:W-:Y:S03]  /*cbb0*/  FADD.FTZ R128, R128, R127 ;  /* 0x0000007f80807221 */ /* 0x000fe60000010000 */
[C---:B------:R-:W-:Y:S03]  /*cbc0*/  HMMA.16816.F32.BF16 R20, R68.reuse, R84, R20 ;  /* 0x000000544414723c */ /* 0x040fe60000041814 */
[----:B------:R-:W5:Y:S02]  /*cbd0*/  MUFU.EX2 R139, R139 ;  /* 0x0000008b008b7308 */ /* 0x000f640000000800 */
        /* <DEDUP_REMOVED lines=8> */
[----:B-----5:R-:W-:Y:S03]  /*cc60*/  F2FP.BF16.F32.PACK_AB R104, R139, R118 ;  /* 0x000000768b68723e */ /* 0x020fe600000010ff */
[C---:B---3--:R-:W-:Y:S06]  /*cc70*/  HMMA.16816.F32.BF16 R36, R68.reuse, R76, R36 ;  /* 0x0000004c4424723c */ /* 0x048fec0000041824 */
[C---:B------:R-:W-:Y:S01]  /*cc80*/  HMMA.16816.F32.BF16 R40, R68.reuse, R78, R40 ;  /* 0x0000004e4428723c */ /* 0x040fe20000041828 */
[----:B------:R-:W3:Y:S04]  /*cc90*/  LDSM.16.MT88.4 R76, [R148+0x9000] ;  /* 0x00900000944c783b */ /* 0x000ee80000004200 */
[----:B--2---:R-:W-:Y:S01]  /*cca0*/  F2FP.BF16.F32.PACK_AB R106, R117, R130 ;  /* 0x00000082756a723e */ /* 0x004fe200000010ff */
[C---:B-1----:R-:W-:Y:S06]  /*ccb0*/  HMMA.16816.F32.BF16 R44, R68.reuse, R80, R44 ;  /* 0x00000050442c723c */ /* 0x042fec000004182c */
[C---:B------:R-:W-:Y:S01]  /*ccc0*/  HMMA.16816.F32.BF16 R48, R68.reuse, R82, R48 ;  /* 0x000000524430723c */ /* 0x040fe20000041830 */
[----:B------:R-:W1:Y:S05]  /*ccd0*/  LDSM.16.MT88.4 R80, [R146+0x9000] ;  /* 0x009000009250783b */ /* 0x000e6a0000004200 */
[C---:B----4-:R-:W-:Y:S06]  /*cce0*/  HMMA.16816.F32.BF16 R52, R68.reuse, R84, R52 ;  /* 0x000000544434723c */ /* 0x050fec0000041834 */
[C---:B------:R-:W-:Y:S01]  /*ccf0*/  HMMA.16816.F32.BF16 R56, R68.reuse, R86, R56 ;  /* 0x000000564438723c */ /* 0x040fe20000041838 */
[----:B------:R-:W2:Y:S05]  /*cd00*/  LDSM.16.MT88.4 R84, [R145+0x9000] ;  /* 0x009000009154783b */ /* 0x000eaa0000004200 */
[C---:B------:R-:W-:Y:S06]  /*cd10*/  HMMA.16816.F32.BF16 R60, R68.reuse, R72, R60 ;  /* 0x00000048443c723c */ /* 0x040fec000004183c */
[----:B------:R-:W-:Y:S01]  /*cd20*/  HMMA.16816.F32.BF16 R64, R68, R74, R64 ;  /* 0x0000004a4440723c */ /* 0x000fe20000041840 */
[----:B------:R-:W4:Y:S06]  /*cd30*/  LDSM.16.MT88.4 R72, [R144+0x9000] ;  /* 0x009000009048783b */ /* 0x000f2c0000004200 */
[----:B------:R-:W-:Y:S01]  /*cd40*/  F2FP.BF16.F32.PACK_AB R69, R142, R129 ;  /* 0x000000818e45723e */ /* 0x000fe200000010ff */
[----:B------:R-:W-:Y:S03]  /*cd50*/  FADD.FTZ R129, R129, R124 ;  /* 0x0000007c81817221 */ /* 0x000fe60000010000 */
[----:B------:R-:W-:Y:S01]  /*cd60*/  F2FP.BF16.F32.PACK_AB R71, R138, R131 ;  /* 0x000000838a47723e */ /* 0x000fe200000010ff */
[----:B------:R-:W-:Y:S01]  /*cd70*/  FADD.FTZ R142, R142, R129 ;  /* 0x000000818e8e7221 */ /* 0x000fe20000010000 */
[C---:B------:R-:W-:Y:S01]  /*cd80*/  F2FP.BF16.F32.PACK_AB R68, R134.reuse, R133 ;  /* 0x000000858644723e */ /* 0x040fe200000010ff */
[----:B------:R-:W-:Y:S01]  /*cd90*/  FADD.FTZ R133, R133, R128 ;  /* 0x0000008085857221 */ /* 0x000fe20000010000 */
[----:B------:R-:W-:Y:S01]  /*cda0*/  F2FP.BF16.F32.PACK_AB R70, R135, R132 ;  /* 0x000000848746723e */ /* 0x000fe200000010ff */
[----:B------:R-:W-:Y:S02]  /*cdb0*/  FADD.FTZ R131, R131, R142 ;  /* 0x0000008e83837221 */ /* 0x000fe40000010000 */
[----:B------:R-:W-:Y:S02]  /*cdc0*/  FADD.FTZ R133, R134, R133 ;  /* 0x0000008586857221 */ /* 0x000fe40000010000 */
[----:B------:R-:W-:Y:S02]  /*cdd0*/  FADD.FTZ R131, R138, R131 ;  /* 0x000000838a837221 */ /* 0x000fe40000010000 */
[C---:B---3--:R-:W-:Y:S03]  /*cde0*/  HMMA.16816.F32.BF16 R4, R68.reuse, R76, R4 ;  /* 0x0000004c4404723c */ /* 0x048fe60000041804 */
[----:B------:R-:W-:Y:S01]  /*cdf0*/  FADD.FTZ R132, R132, R133 ;  /* 0x0000008584847221 */ /* 0x000fe20000010000 */
[----:B------:R-:W-:Y:S02]  /*ce00*/  FADD.FTZ R122, R122, R131 ;  /* 0x000000837a7a7221 */ /* 0x000fe40000010000 */
        /* <DEDUP_REMOVED lines=10> */
[C---:B------:R-:W-:Y:S01]  /*ceb0*/  HMMA.16816.F32.BF16 R24, R68.reuse, R86, R24 ;  /* 0x000000564418723c */ /* 0x040fe20000041818 */
[----:B------:R-:W-:Y:S04]  /*cec0*/  LDSM.16.MT88.4 R84, [R144+0xb000] ;  /* 0x00b000009054783b */ /* 0x000fe80000004200 */
[----:B------:R-:W-:Y:S01]  /*ced0*/  FADD.FTZ R103, R103, R122 ;  /* 0x0000007a67677221 */ /* 0x000fe20000010000 */
[C---:B----4-:R-:W-:Y:S05]  /*cee0*/  HMMA.16816.F32.BF16 R28, R68.reuse, R72, R28 ;  /* 0x00000048441c723c */ /* 0x050fea000004181c */
[----:B------:R-:W-:Y:S01]  /*cef0*/  FADD.FTZ R130, R130, R139 ;  /* 0x0000008b82827221 */ /* 0x000fe20000010000 */
[C---:B------:R-:W-:Y:S01]  /*cf00*/  HMMA.16816.F32.BF16 R32, R68.reuse, R74, R32 ;  /* 0x0000004a4420723c */ /* 0x040fe20000041820 */
[----:B------:R-:W2:Y:S04]  /*cf10*/  LDSM.16.MT88.4 R72, [R145+0xb000] ;  /* 0x00b000009148783b */ /* 0x000ea80000004200 */
[----:B------:R-:W-:Y:S01]  /*cf20*/  FADD.FTZ R179, R102, R103 ;  /* 0x0000006766b37221 */ /* 0x000fe20000010000 */
[C---:B---3--:R-:W-:Y:S05]  /*cf30*/  HMMA.16816.F32.BF16 R36, R68.reuse, R76, R36 ;  /* 0x0000004c4424723c */ /* 0x048fea0000041824 */
[----:B------:R-:W-:Y:S01]  /*cf40*/  FADD.FTZ R180, R117, R130 ;  /* 0x0000008275b47221 */ /* 0x000fe20000010000 */
[C---:B------:R-:W-:Y:S01]  /*cf50*/  HMMA.16816.F32.BF16 R40, R68.reuse, R78, R40 ;  /* 0x0000004e4428723c */ /* 0x040fe20000041828 */
[----:B------:R-:W3:Y:S05]  /*cf60*/  LDSM.16.MT88.4 R76, [R146+0x9800] ;  /* 0x00980000924c783b */ /* 0x000eea0000004200 */
[C---:B-1----:R-:W-:Y:S06]  /*cf70*/  HMMA.16816.F32.BF16 R44, R68.reuse, R80, R44 ;  /* 0x00000050442c723c */ /* 0x042fec000004182c */
[C---:B------:R-:W-:Y:S06]  /*cf80*/  HMMA.16816.F32.BF16 R48, R68.reuse, R82, R48 ;  /* 0x000000524430723c */ /* 0x040fec0000041830 */
[C---:B--2---:R-:W-:Y:S06]  /*cf90*/  HMMA.16816.F32.BF16 R52, R68.reuse, R72, R52 ;  /* 0x000000484434723c */ /* 0x044fec0000041834 */
[C---:B------:R-:W-:Y:S01]  /*cfa0*/  HMMA.16816.F32.BF16 R56, R68.reuse, R74, R56 ;  /* 0x0000004a4438723c */ /* 0x040fe20000041838 */
[----:B------:R-:W1:Y:S05]  /*cfb0*/  LDSM.16.MT88.4 R72, [R145+0x9800] ;  /* 0x009800009148783b */ /* 0x000e6a0000004200 */
[C---:B------:R-:W-:Y:S06]  /*cfc0*/  HMMA.16816.F32.BF16 R60, R68.reuse, R84, R60 ;  /* 0x00000054443c723c */ /* 0x040fec000004183c */
[----:B------:R-:W-:Y:S01]  /*cfd0*/  HMMA.16816.F32.BF16 R64, R68, R86, R64 ;  /* 0x000000564440723c */ /* 0x000fe20000041840 */
[----:B------:R-:W2:Y:S05]  /*cfe0*/  LDSM.16.MT88.4 R68, [R144+0x9800] ;  /* 0x009800009044783b */ /* 0x000eaa0000004200 */
[C---:B------:R-:W-:Y:S03]  /*cff0*/  HMMA.16816.F32.BF16 R96, R104.reuse, R92, R4 ;  /* 0x0000005c6860723c */ /* 0x040fe60000041804 */
[----:B------:R-:W4:Y:S03]  /*d000*/  LDSM.16.MT88.4 R4, [R148+0xb800] ;  /* 0x00b800009404783b */ /* 0x000f260000004200 */
[C---:B------:R-:W-:Y:S05]  /*d010*/  HMMA.16816.F32.BF16 R92, R104.reuse, R94, R8 ;  /* 0x0000005e685c723c */ /* 0x040fea0000041808 */
[----:B------:R-:W5:Y:S01]  /*d020*/  LDSM.16.MT88.4 R8, [R146+0xb800] ;  /* 0x00b800009208783b */ /* 0x000f620000004200 */
[C---:B---3--:R-:W-:Y:S06]  /*d030*/  HMMA.16816.F32.BF16 R88, R104.reuse, R76, R12 ;  /* 0x0000004c6858723c */ /* 0x048fec000004180c */
[C---:B------:R-:W-:Y:S01]  /*d040*/  HMMA.16816.F32.BF16 R84, R104.reuse, R78, R16 ;  /* 0x0000004e6854723c */ /* 0x040fe20000041810 */
[----:B------:R-:W3:Y:S05]  /*d050*/  LDSM.16.MT88.4 R12, [R145+0xb800] ;  /* 0x00b80000910c783b */ /* 0x000eea0000004200 */
[C---:B-1----:R-:W-:Y:S03]  /*d060*/  HMMA.16816.F32.BF16 R80, R104.reuse, R72, R20 ;  /* 0x000000486850723c */ /* 0x042fe60000041814 */
[----:B------:R-:W1:Y:S03]  /*d070*/  LDSM.16.MT88.4 R16, [R144+0xb800] ;  /* 0x00b800009010783b */ /* 0x000e660000004200 */
[C---:B------:R-:W-:Y:S06]  /*d080*/  HMMA.16816.F32.BF16 R76, R104.reuse, R74, R24 ;  /* 0x0000004a684c723c */ /* 0x040fec0000041818 */
[C---:B--2---:R-:W-:Y:S06]  /*d090*/  HMMA.16816.F32.BF16 R72, R104.reuse, R68, R28 ;  /* 0x000000446848723c */ /* 0x044fec000004181c */
[C---:B------:R-:W-:Y:S06]  /*d0a0*/  HMMA.16816.F32.BF16 R68, R104.reuse, R70, R32 ;  /* 0x000000466844723c */ /* 0x040fec0000041820 */
[C---:B----4-:R-:W-:Y:S06]  /*d0b0*/  HMMA.16816.F32.BF16 R36, R104.reuse, R4, R36 ;  /* 0x000000046824723c */ /* 0x050fec0000041824 */
[C---:B------:R-:W-:Y:S06]  /*d0c0*/  HMMA.16816.F32.BF16 R40, R104.reuse, R6, R40 ;  /* 0x000000066828723c */ /* 0x040fec0000041828 */
[C---:B-----5:R-:W-:Y:S06]  /*d0d0*/  HMMA.16816.F32.BF16 R44, R104.reuse, R8, R44 ;  /* 0x00000008682c723c */ /* 0x060fec000004182c */
        /* <DEDUP_REMOVED lines=8> */
.L_x_6902:
[----:B------:R-:W1:Y:S01]  /*d160*/  SHFL.BFLY PT, R3, R180, 0x2, 0x1f ;  /* 0x0c401f00b4037f89 */ /* 0x000e6200000e0000 */
[----:B------:R-:W2:Y:S01]  /*d170*/  S2UR UR4, SR_CgaCtaId ;  /* 0x00000000000479c3 */ /* 0x000ea20000008800 */
[----:B------:R-:W-:Y:S01]  /*d180*/  MOV R9, 0x3f800000 ;  /* 0x3f80000000097802 */ /* 0x000fe20000000f00 */
[----:B------:R-:W-:Y:S01]  /*d190*/  UMOV UR5, 0x400 ;  /* 0x0000040000057882 */ /* 0x000fe20000000000 */
[----:B------:R-:W3:Y:S01]  /*d1a0*/  SHFL.BFLY PT, R2, R179, 0x2, 0x1f ;  /* 0x0c401f00b3027f89 */ /* 0x000ee200000e0000 */
[----:B------:R-:W-:Y:S02]  /*d1b0*/  MOV R10, 0x3f800000 ;  /* 0x3f800000000a7802 */ /* 0x000fe40000000f00 */
        /* <DEDUP_REMOVED lines=194> */
.L_x_6907:
[----:B------:R-:W2:Y:S01]  /*dde0*/  S2R R4, SR_CTAID.Y ;  /* 0x0000000000047919 */ /* 0x000ea20000002600 */
[----:B------:R-:W2:Y:S08]  /*ddf0*/  S2UR UR6, SR_CTAID.Z ;  /* 0x00000000000679c3 */ /* 0x000eb00000002700 */
[----:B------:R-:W2:Y:S08]  /*de00*/  LDC R7, c[0x0][0x270] ;  /* 0x00009c00ff077b82 */ /* 0x000eb00000000800 */
[----:B------:R-:W3:Y:S01]  /*de10*/  LDC R2, c[0x0][0x2c4] ;  /* 0x0000b100ff027b82 */ /* 0x000ee20000000800 */
[----:B--2---:R-:W-:-:S04]  /*de20*/  IMAD R7, R4, R7, UR6 ;  /* 0x0000000604077e24 */ /* 0x004fc8000f8e0207 */
[----:B---3--:R-:W-:-:S07]  /*de30*/  IMAD R2, R7, R2, RZ ;  /* 0x0000000207027224 */ /* 0x008fce00078e02ff */
.L_x_6908:
        /* <DEDUP_REMOVED lines=22> */
.L_x_6910:
[----:B------:R-:W-:Y:S05]  /*dfa0*/  BSYNC B0 ;  /* 0x0000000000007941 */ /* 0x000fea0003800000 */
.L_x_6909:
        /* <DEDUP_REMOVED lines=57> */
.L_x_6912:
[----:B------:R-:W-:Y:S05]  /*e340*/  BSYNC B0 ;  /* 0x0000000000007941 */ /* 0x000fea0003800000 */
.L_x_6911:
        /* <DEDUP_REMOVED lines=20> */
.L_x_6914:
[----:B------:R-:W-:Y:S05]  /*e490*/  BSYNC B0 ;  /* 0x0000000000007941 */ /* 0x000fea0003800000 */
.L_x_6913:
        /* <DEDUP_REMOVED lines=20> */
.L_x_6916:
[----:B------:R-:W-:Y:S05]  /*e5e0*/  BSYNC B0 ;  /* 0x0000000000007941 */ /* 0x000fea0003800000 */
.L_x_6915:
        /* <DEDUP_REMOVED lines=20> */
.L_x_6917:
        /* <DEDUP_REMOVED lines=13> */
.L_x_8529:


//--------------------- .text._ZN5flash24flash_fwd_splitkv_kernelI23Flash_fwd_kernel_traitsILi128ELi64ELi64ELi4ELb0ELb0EN7cutlass10bfloat16_tE19Flash_kernel_traitsILi128ELi64ELi64ELi4ES3_EELb1ELb0ELb0ELb0ELb1ELb0ELb0ELb1EEEvNS_16Flash_fwd_paramsE --------------------------
	.section	.text._ZN5flash24flash_fwd_splitkv_kernelI23Flash_fwd_kernel_traitsILi128ELi64ELi64ELi4ELb0ELb0EN7cutlass10bfloat16_tE19Flash_kernel_traitsILi128ELi64ELi64ELi4ES3_EELb1ELb0ELb0ELb0ELb1ELb0ELb0ELb1EEEvNS_16Flash_fwd_paramsE,"ax",@progbits
	.align	128
        .global         _ZN5flash24flash_fwd_splitkv_kernelI23Flash_fwd_kernel_traitsILi128ELi64ELi64ELi4ELb0ELb0EN7cutlass10bfloat16_tE19Flash_kernel_traitsILi128ELi64ELi64ELi4ES3_EELb1ELb0ELb0ELb0ELb1ELb0ELb0ELb1EEEvNS_16Flash_fwd_paramsE
        .type           _ZN5flash24flash_fwd_splitkv_kernelI23Flash_fwd_kernel_traitsILi128ELi64ELi64ELi4ELb0ELb0EN7cutlass10bfloat16_tE19Flash_kernel_traitsILi128ELi64ELi64ELi4ES3_EELb1ELb0ELb0ELb0ELb1ELb0ELb0ELb1EEEvNS_16Flash_fwd_paramsE,@function
        .size           _ZN5flash24flash_fwd_splitkv_kernelI23Flash_fwd_kernel_traitsILi128ELi64ELi64ELi4ELb0ELb0EN7cutlass10bfloat16_tE19Flash_kernel_traitsILi128ELi64ELi64ELi4ES3_EELb1ELb0ELb0ELb0ELb1ELb0ELb0ELb1EEEvNS_16Flash_fwd_paramsE,(.L_x_8530 - _ZN5flash24flash_fwd_splitkv_kernelI23Flash_fwd_kernel_traitsILi128ELi64ELi64ELi4ELb0ELb0EN7cutlass10bfloat16_tE19Flash_kernel_traitsILi128ELi64ELi64ELi4ES3_EELb1ELb0ELb0ELb0ELb1ELb0ELb0ELb1EEEvNS_16Flash_fwd_paramsE)
        .other          _ZN5flash24flash_fwd_splitkv_kernelI23Flash_fwd_kernel_traitsILi128ELi64ELi64ELi4ELb0ELb0EN7cutlass10bfloat16_tE19Flash_kernel_traitsILi128ELi64ELi64ELi4ES3_EELb1ELb0ELb0ELb0ELb1ELb0ELb0ELb1EEEvNS_16Flash_fwd_paramsE,@"STO_CUDA_ENTRY STV_DEFAULT"
_ZN5flash24flash_fwd_splitkv_kernelI23Flash_fwd_kernel_traitsILi128ELi64ELi64ELi4ELb0ELb0EN7cutlass10bfloat16_tE19Flash_kernel_traitsILi128ELi64ELi64ELi4ES3_EELb1ELb0ELb0ELb0ELb1ELb0ELb0ELb1EEEvNS_16Flash_fwd_paramsE:
.text._ZN5flash24flash_fwd_splitkv_kernelI23Flash_fwd_kernel_traitsILi128ELi64ELi64ELi4ELb0ELb0EN7cutlass10bfloat16_tE19Flash_kernel_traitsILi128ELi64ELi64ELi4ES3_EELb1ELb0ELb0ELb0ELb1ELb0ELb0ELb1EEEvNS_16Flash_fwd_paramsE:
        /* <DEDUP_REMOVED lines=15> */
[----:B------:R-:W2:Y:S01]  /*00f0*/  @P0 LDG.E R159, desc[UR6][R8.64+0x4] ;  /* 0x00000406089f0981 */ /* 0x000ea2000c1e1900 */
        /* <DEDUP_REMOVED lines=13> */
[----:B------:R-:W1:Y:S01]  /*01d0*/  S2R R52, SR_TID.X ;  /* 0x0000000000347919 */ /* 0x000e620000002100 */
        /* <DEDUP_REMOVED lines=11> */
.L_x_6918:
[----:B------:R-:W1:Y:S02]  /*0290*/  LDC R9, c[0x0][0x2c8] ;  /* 0x0000b200ff097b82 */ /* 0x000e640000000800 */
.L_x_6919:
        /* <DEDUP_REMOVED lines=11> */
[----:B-1----:R-:W1:Y:S01]  /*0350*/  LDC R5, c[0x0][0x398] ;  /* 0x0000e600ff057b82 */ /* 0x002e620000000800 */
[----:B---3--:R-:W-:Y:S01]  /*0360*/  @!P1 ISETP.NE.U32.AND P0, PT, R2, RZ, PT ;  /* 0x000000ff0200920c */ /* 0x008fe20003f05070 */
[--C-:B-----5:R-:W-:Y:S01]  /*0370*/  IMAD.IADD R74, R9, 0x1, -R6.reuse ;  /* 0x00000001094a7824 */ /* 0x120fe200078e0a06 */
[----:B------:R-:W-:Y:S01]  /*0380*/  ULDC UR5, c[0x0][0x2c8] ;  /* 0x0000b20000057ab9 */ /* 0x000fe20000000800 */
[----:B------:R-:W-:Y:S01]  /*0390*/  @P1 IMAD.IADD R64, R13, 0x1, -R6 ;  /* 0x000000010d401824 */ /* 0x000fe200078e0a06 */
[----:B------:R-:W-:Y:S01]  /*03a0*/  @!P1 ISETP.NE.AND.EX P0, PT, R3, RZ, PT, P0 ;  /* 0x000000ff0300920c */ /* 0x000fe20003f05300 */
[----:B------:R-:W-:Y:S01]  /*03b0*/  UIADD3 UR5, UR5, 0x3f, URZ ;  /* 0x0000003f05057890 */ /* 0x000fe2000fffe03f */
[----:B------:R-:W-:Y:S02]  /*03c0*/  IADD3 R2, -R159, 0x7f, R66 ;  /* 0x0000007f9f027810 */ /* 0x000fe40007ffe142 */
[----:B------:R-:W-:Y:S01]  /*03d0*/  @!P1 SEL R3, R0, RZ, P0 ;  /* 0x000000ff00039207 */ /* 0x000fe20000000000 */
[----:B------:R-:W-:-:S04]  /*03e0*/  USHF.R.S32.HI UR4, URZ, 0x1f, UR5 ;  /* 0x0000001f3f047899 */ /* 0x000fc80008011405 */
[----:B------:R-:W-:Y:S01]  /*03f0*/  @!P1 IMAD.IADD R64, R74, 0x1, R3 ;  /* 0x000000014a409824 */ /* 0x000fe200078e0203 */
[----:B------:R-:W-:-:S03]  /*0400*/  ULEA.HI UR4, UR4, UR5, URZ, 0x6 ;  /* 0x0000000504047291 */ /* 0x000fc6000f8f303f */
        /* <DEDUP_REMOVED lines=15> */
[----:B------:R-:W-:Y:S01]  /*0500*/  IMAD.IADD R159, R159, 0x1, -R66 ;  /* 0x000000019f9f7824 */ /* 0x000fe200078e0a42 */
[----:B------:R-:W-:Y:S01]  /*0510*/  ULDC.64 UR4, c[0x0][0x2a0] ;  /* 0x0000a80000047ab9 */ /* 0x000fe20000000a00 */
[----:B------:R-:W-:Y:S01]  /*0520*/  ULDC UR8, c[0x0][0x270] ;  /* 0x00009c0000087ab9 */ /* 0x000fe20000000800 */
[----:B------:R-:W-:Y:S01]  /*0530*/  LEA.HI R0, R9, R52, RZ, 0x3 ;  /* 0x0000003409007211 */ /* 0x000fe200078f18ff */
[----:B------:R-:W-:Y:S01]  /*0540*/  BSSY B0, `(.L_x_6921) ;  /* 0x0000031000007945 */ /* 0x000fe20003800000 */
[----:B------:R-:W-:Y:S02]  /*0550*/  LOP3.LUT P6, RZ, R52, 0x7, RZ, 0xc0, !PT ;  /* 0x0000000734ff7812 */ /* 0x000fe400078cc0ff */
[----:B------:R-:W-:-:S02]  /*0560*/  LOP3.LUT R9, R0, 0x1ffffff8, RZ, 0xc0, !PT ;  /* 0x1ffffff800097812 */ /* 0x000fc400078ec0ff */
[----:B------:R-:W-:Y:S01]  /*0570*/  SHF.R.S32.HI R0, RZ, 0x3, R0 ;  /* 0x00000003ff007819 */ /* 0x000fe20000011400 */
[----:B------:R-:W2:Y:S02]  /*0580*/  @!P0 LDC.64 R2, c[0x0][0x290] ;  /* 0x0000a400ff028b82 */ /* 0x000ea40000000a00 */
[----:B------:R-:W-:Y:S01]  /*0590*/  IMAD.IADD R9, R52, 0x1, -R9 ;  /* 0x0000000134097824 */ /* 0x000fe200078e0a09 */
[----:B------:R-:W-:-:S03]  /*05a0*/  ISETP.GE.OR P5, PT, R0, R159, P6 ;  /* 0x0000009f0000720c */ /* 0x000fc600037a6670 */
[----:B------:R-:W-:-:S05]  /*05b0*/  IMAD.SHL.U32 R8, R9, 0x8, RZ ;  /* 0x0000000809087824 */ /* 0x000fca00078e00ff */
[----:B------:R-:W-:Y:S01]  /*05c0*/  SHF.R.S32.HI R9, RZ, 0x1f, R8 ;  /* 0x0000001fff097819 */ /* 0x000fe20000011408 */
[----:B-1----:R-:W-:-:S04]  /*05d0*/  @P0 IMAD.WIDE.U32 R10, R160, R4, RZ ;  /* 0x00000004a00a0225 */ /* 0x002fc800078e00ff */
[----:B------:R-:W-:-:S04]  /*05e0*/  IMAD.WIDE.U32 R8, R66, R4, R8 ;  /* 0x0000000442087225 */ /* 0x000fc800078e0008 */
[----:B------:R-:W-:Y:S02]  /*05f0*/  @P0 IMAD R160, R160, R5, R11 ;  /* 0x00000005a0a00224 */ /* 0x000fe400078e020b */
[-C--:B--2---:R-:W-:Y:S01]  /*0600*/  @!P0 IMAD R6, R7, R2.reuse, RZ ;  /* 0x0000000207068224 */ /* 0x084fe200078e02ff */
[----:B------:R-:W-:Y:S01]  /*0610*/  SHF.R.S32.HI R7, RZ, 0x1f, R66 ;  /* 0x0000001fff077819 */ /* 0x000fe20000011442 */
[----:B------:R-:W-:-:S04]  /*0620*/  @!P0 IMAD.WIDE.U32 R12, R25, R2, RZ ;  /* 0x00000002190c8225 */ /* 0x000fc800078e00ff */
[----:B------:R-:W-:Y:S01]  /*0630*/  @!P0 IMAD R3, R25, R3, R6 ;  /* 0x0000000319038224 */ /* 0x000fe200078e0206 */
[----:B------:R-:W-:Y:S01]  /*0640*/  IADD3 R6, R0, 0x10, RZ ;  /* 0x0000001000067810 */ /* 0x000fe20007ffe0ff */
[----:B------:R-:W-:Y:S02]  /*0650*/  @!P0 IMAD.MOV.U32 R10, RZ, RZ, R12 ;  /* 0x000000ffff0a8224 */ /* 0x000fe400078e000c */
[----:B------:R-:W-:Y:S01]  /*0660*/  IMAD R7, R7, R4, RZ ;  /* 0x0000000407077224 */ /* 0x000fe200078e02ff */
[----:B------:R-:W-:Y:S01]  /*0670*/  @!P0 IADD3 R160, R13, R3, RZ ;  /* 0x000000030da08210 */ /* 0x000fe20007ffe0ff */
[--C-:B------:R-:W-:Y:S01]  /*0680*/  IMAD R25, R25, UR8, R136.reuse ;  /* 0x0000000819197c24 */ /* 0x100fe2000f8e0288 */
[----:B------:R-:W-:Y:S01]  /*0690*/  IADD3 R10, P0, R10, R8, RZ ;  /* 0x000000080a0a7210 */ /* 0x000fe20007f1e0ff */
[----:B------:R-:W-:Y:S01]  /*06a0*/  IMAD R7, R66, R5, R7 ;  /* 0x0000000542077224 */ /* 0x000fe200078e0207 */
[----:B------:R-:W-:Y:S01]  /*06b0*/  SHF.R.S32.HI R3, RZ, 0x1f, R136 ;  /* 0x0000001fff037819 */ /* 0x000fe20000011488 */
[----:B------:R-:W-:Y:S01]  /*06c0*/  VIADD R2, R0, 0x20 ;  /* 0x0000002000027836 */ /* 0x000fe20000000000 */
[----:B------:R-:W-:-:S02]  /*06d0*/  ISETP.GE.AND P2, PT, R6, R159, PT ;  /* 0x0000009f0600720c */ /* 0x000fc40003f46270 */
[----:B------:R-:W-:Y:S01]  /*06e0*/  IADD3.X R11, R160, R9, R7, P0, !PT ;  /* 0x00000009a00b7210 */ /* 0x000fe200007fe407 */
[----:B------:R-:W-:Y:S01]  /*06f0*/  IMAD R3, R3, UR4, RZ ;  /* 0x0000000403037c24 */ /* 0x000fe2000f8e02ff */
[-C--:B------:R-:W-:Y:S02]  /*0700*/  ISETP.GE.AND P0, PT, R0, R159.reuse, PT ;  /* 0x0000009f0000720c */ /* 0x080fe40003f06270 */
[-C--:B------:R-:W-:Y:S01]  /*0710*/  ISETP.GE.OR P4, PT, R6, R159.reuse, P6 ;  /* 0x0000009f0600720c */ /* 0x080fe20003786670 */
[----:B------:R-:W-:Y:S01]  /*0720*/  IMAD R15, R136, UR5, R3 ;  /* 0x00000005880f7c24 */ /* 0x000fe2000f8e0203 */
[-C--:B------:R-:W-:Y:S01]  /*0730*/  ISETP.GE.AND P1, PT, R2, R159.reuse, PT ;  /* 0x0000009f0200720c */ /* 0x080fe20003f26270 */
[----:B------:R-:W-:Y:S01]  /*0740*/  IMAD.WIDE.U32 R136, R136, UR4, R10 ;  /* 0x0000000488887c25 */ /* 0x000fe2000f8e000a */
[----:B------:R-:W-:Y:S01]  /*0750*/  ULDC UR4, c[0x0][0x2c4] ;  /* 0x0000b10000047ab9 */ /* 0x000fe20000000800 */
[----:B------:R-:W-:Y:S02]  /*0760*/  ISETP.GE.OR P3, PT, R2, R159, P6 ;  /* 0x0000009f0200720c */ /* 0x000fe40003766670 */
[----:B------:R-:W-:Y:S01]  /*0770*/  IMAD R3, R25, UR4, R66 ;  /* 0x0000000419037c24 */ /* 0x000fe2000f8e0242 */
[----:B------:R-:W-:-:S02]  /*0780*/  SHF.R.S32.HI R8, RZ, 0x1f, R0 ;  /* 0x0000001fff087819 */ /* 0x000fc40000011400 */
[----:B------:R-:W-:Y:S01]  /*0790*/  IADD3 R15, R137, R15, RZ ;  /* 0x0000000f890f7210 */ /* 0x000fe20007ffe0ff */
[----:B------:R-:W-:Y:S07]  /*07a0*/  @P0 BRA `(.L_x_6922) ;  /* 0x0000000000280947 */ /* 0x000fee0003800000 */
        /* <DEDUP_REMOVED lines=10> */
.L_x_6922:
[----:B------:R-:W-:Y:S05]  /*0850*/  BSYNC B0 ;  /* 0x0000000000007941 */ /* 0x000fea0003800000 */
.L_x_6921:
[----:B------:R-:W-:Y:S01]  /*0860*/  BSSY B0, `(.L_x_6923) ;  /* 0x0000011000007945 */ /* 0x000fe20003800000 */
[----:B------:R-:W-:Y:S02]  /*0870*/  IADD3 R6, P0, R3, R0, RZ ;  /* 0x0000000003067210 */ /* 0x000fe40007f1e0ff */
[----:B-1----:R-:W-:Y:S01]  /*0880*/  IADD3 R10, R0, 0x30, RZ ;  /* 0x00000030000a7810 */ /* 0x002fe20007ffe0ff */
[----:B------:R-:W-:Y:S05]  /*0890*/  @P2 BRA `(.L_x_6924) ;  /* 0x0000000000342947 */ /* 0x000fea0003800000 */
[----:B------:R-:W-:Y:S01]  /*08a0*/  IADD3 R7, P2, R0, 0x10, RZ ;  /* 0x0000001000077810 */ /* 0x000fe20007f5e0ff */
[----:B------:R-:W-:Y:S01]  /*08b0*/  IMAD.MOV.U32 R12, RZ, RZ, R136 ;  /* 0x000000ffff0c7224 */ /* 0x000fe200078e0088 */
        /* <DEDUP_REMOVED lines=11> */
.L_x_6924:
[----:B------:R-:W-:Y:S05]  /*0970*/  BSYNC B0 ;  /* 0x0000000000007941 */ /* 0x000fea0003800000 */
.L_x_6923:
[----:B------:R-:W-:Y:S01]  /*0980*/  BSSY B0, `(.L_x_6925) ;  /* 0x0000010000007945 */ /* 0x000fe20003800000 */
[----:B------:R-:W-:-:S03]  /*0990*/  ISETP.GE.AND P2, PT, R10, R159, PT ;  /* 0x0000009f0a00720c */ /* 0x000fc60003f46270 */
[----:B------:R-:W-:Y:S10]  /*09a0*/  @P1 BRA `(.L_x_6926) ;  /* 0x0000000000341947 */ /* 0x000ff40003800000 */
[----:B------:R-:W-:Y:S01]  /*09b0*/  IADD3 R7, P1, R0, 0x20, RZ ;  /* 0x0000002000077810 */ /* 0x000fe20007f3e0ff */
[----:B------:R-:W-:Y:S01]  /*09c0*/  IMAD.MOV.U32 R12, RZ, RZ, R136 ;  /* 0x000000ffff0c7224 */ /* 0x000fe200078e0088 */
[----:B------:R-:W-:Y:S01]  /*09d0*/  MOV R13, R15 ;  /* 0x0000000f000d7202 */ /* 0x000fe20000000f00 */
[----:B------:R-:W-:Y:S02]  /*09e0*/  ULDC.64 UR4, c[0x0][0x280] ;  /* 0x0000a00000047ab9 */ /* 0x000fe40000000a00 */
[----:B------:R-:W-:Y:S02]  /*09f0*/  IMAD.X R9, RZ, RZ, R8, P1 ;  /* 0x000000ffff097224 */ /* 0x000fe400008e0608 */
[----:B------:R-:W-:-:S04]  /*0a00*/  IMAD.WIDE.U32 R12, R7, R4, R12 ;  /* 0x00000004070c7225 */ /* 0x000fc800078e000c */
[----:B------:R-:W-:Y:S01]  /*0a10*/  IMAD R2, R9, R4, RZ ;  /* 0x0000000409027224 */ /* 0x000fe200078e02ff */
[----:B-1----:R-:W-:-:S03]  /*0a20*/  LEA R16, P1, R12, UR4, 0x1 ;  /* 0x000000040c107c11 */ /* 0x002fc6000f8208ff */
[----:B------:R-:W-:-:S05]  /*0a30*/  IMAD R2, R7, R5, R2 ;  /* 0x0000000507027224 */ /* 0x000fca00078e0202 */
[----:B------:R-:W-:-:S04]  /*0a40*/  IADD3 R7, R13, R2, RZ ;  /* 0x000000020d077210 */ /* 0x000fc80007ffe0ff */
[----:B------:R-:W-:-:S05]  /*0a50*/  LEA.HI.X R17, R12, UR5, R7, 0x1, P1 ;  /* 0x000000050c117c11 */ /* 0x000fca00088f0c07 */
[----:B------:R2:W-:Y:S04]  /*0a60*/  STG.E.128 desc[UR6][R16.64], RZ ;  /* 0x000000ff10007986 */ /* 0x0005e8000c101d06 */
[----:B------:R2:W-:Y:S02]  /*0a70*/  STG.E.128 desc[UR6][R16.64+0x80], RZ ;  /* 0x000080ff10007986 */ /* 0x0005e4000c101d06 */
.L_x_6926:
[----:B------:R-:W-:Y:S05]  /*0a80*/  BSYNC B0 ;  /* 0x0000000000007941 */ /* 0x000fea0003800000 */
.L_x_6925:
        /* <DEDUP_REMOVED lines=14> */
.L_x_6928:
[----:B------:R-:W-:Y:S05]  /*0b70*/  BSYNC B0 ;  /* 0x0000000000007941 */ /* 0x000fea0003800000 */
.L_x_6927:
[----:B------:R-:W-:Y:S01]  /*0b80*/  ISETP.GE.OR P6, PT, R10, R159, P6 ;  /* 0x0000009f0a00720c */ /* 0x000fe200037c6670 */
[----:B------:R-:W-:Y:S01]  /*0b90*/  ULDC.64 UR4, c[0x0][0x2b0] ;  /* 0x0000ac0000047ab9 */ /* 0x000fe20000000a00 */
[----:B------:R-:W-:Y:S01]  /*0ba0*/  LEA.HI.X.SX32 R3, R3, R8, 0x1, P0 ;  /* 0x0000000803037211 */ /* 0x000fe200000f0eff */
[----:B------:R-:W-:Y:S01]  /*0bb0*/  @!P5 IMAD.MOV.U32 R9, RZ, RZ, 0x7f800000 ;  /* 0x7f800000ff09d424 */ /* 0x000fe200078e00ff */
[C---:B------:R-:W-:Y:S01]  /*0bc0*/  LEA R2, P0, R6.reuse, UR4, 0x2 ;  /* 0x0000000406027c11 */ /* 0x040fe2000f8010ff */
[----:B------:R-:W-:Y:S02]  /*0bd0*/  @!P4 IMAD.MOV.U32 R7, RZ, RZ, 0x7f800000 ;  /* 0x7f800000ff07c424 */ /* 0x000fe400078e00ff */
[----:B---3--:R-:W-:Y:S01]  /*0be0*/  @!P3 IMAD.MOV.U32 R5, RZ, RZ, 0x7f800000 ;  /* 0x7f800000ff05b424 */ /* 0x008fe200078e00ff */
[----:B------:R-:W-:-:S05]  /*0bf0*/  LEA.HI.X R3, R6, UR5, R3, 0x2, P0 ;  /* 0x0000000506037c11 */ /* 0x000fca00080f1403 */
[----:B------:R3:W-:Y:S04]  /*0c00*/  @!P5 STG.E desc[UR6][R2.64], R9 ;  /* 0x000000090200d986 */ /* 0x0007e8000c101906 */
[----:B------:R3:W-:Y:S04]  /*0c10*/  @!P4 STG.E desc[UR6][R2.64+0x40], R7 ;  /* 0x000040070200c986 */ /* 0x0007e8000c101906 */
[----:B------:R3:W-:Y:S01]  /*0c20*/  @!P3 STG.E desc[UR6][R2.64+0x80], R5 ;  /* 0x000080050200b986 */ /* 0x0007e2000c101906 */
[----:B------:R-:W-:Y:S05]  /*0c30*/  @P6 EXIT ;  /* 0x000000000000694d */ /* 0x000fea0003800000 */
[----:B---3--:R-:W-:-:S05]  /*0c40*/  MOV R5, 0x7f800000 ;  /* 0x7f80000000057802 */ /* 0x008fca0000000f00 */
[----:B------:R-:W-:Y:S01]  /*0c50*/  STG.E desc[UR6][R2.64+0xc0], R5 ;  /* 0x0000c00502007986 */ /* 0x000fe2000c101906 */
[----:B------:R-:W-:Y:S05]  /*0c60*/  EXIT ;  /* 0x000000000000794d */ /* 0x000fea0003800000 */
.L_x_6920:
[----:B------:R-:W1:Y:S01]  /*0c70*/  LDC.64 R2, c[0x0][0x368] ;  /* 0x0000da00ff027b82 */ /* 0x000e620000000a00 */
        /* <DEDUP_REMOVED lines=11> */
[----:B-1----:R-:W1:Y:S02]  /*0d30*/  LDC.64 R2, c[0x0][0x378] ;  /* 0x0000de00ff027b82 */ /* 0x002e640000000a00 */
        /* <DEDUP_REMOVED lines=9> */
.L_x_6929:
        /* <DEDUP_REMOVED lines=50> */
[----:B------:R-:W-:Y:S01]  /*10f0*/  LOP3.LUT R4, R136, R3, RZ, 0x3c, !PT ;  /* 0x0000000388047212 */ /* 0x000fe200078e3cff */
[----:B------:R-:W1:Y:S03]  /*1100*/  LDC.64 R8, c[0x0][0x238] ;  /* 0x00008e00ff087b82 */ /* 0x000e660000000a00 */
[----:B------:R-:W-:Y:S01]  /*1110*/  ISETP.GE.AND P0, PT, R4, RZ, PT ;  /* 0x000000ff0400720c */ /* 0x000fe20003f06270 */
[----:B------:R-:W-:-:S04]  /*1120*/  IMAD.MOV R4, RZ, RZ, -R15 ;  /* 0x000000ffff047224 */ /* 0x000fc800078e0a0f */
[----:B------:R-:W-:Y:S02]  /*1130*/  IMAD R21, R6, R4, R5 ;  /* 0x0000000406157224 */ /* 0x000fe400078e0205 */
[----:B------:R-:W-:-:S06]  /*1140*/  @P2 IADD3 R0, R0, 0x1, RZ ;  /* 0x0000000100002810 */ /* 0x000fcc0007ffe0ff */
[----:B------:R-:W-:Y:S01]  /*1150*/  @!P0 IMAD.MOV R0, RZ, RZ, -R0 ;  /* 0x000000ffff008224 */ /* 0x000fe200078e0a00 */
[----:B------:R-:W-:-:S04]  /*1160*/  @!P1 LOP3.LUT R0, RZ, R3, RZ, 0x33, !PT ;  /* 0x00000003ff009212 */ /* 0x000fc800078e33ff */
[----:B------:R-:W-:Y:S02]  /*1170*/  SHF.R.S32.HI R3, RZ, 0x1f, R0 ;  /* 0x0000001fff037819 */ /* 0x000fe40000011400 */
        /* <DEDUP_REMOVED lines=11> */
[----:B------:R-:W-:-:S04]  /*1230*/  IMAD.WIDE.U32 R14, R21, R144, R14 ;  /* 0x00000090150e7225 */ /* 0x000fc800078e000e */
[----:B------:R-:W-:Y:S01]  /*1240*/  IMAD R4, R21, R145, R4 ;  /* 0x0000009115047224 */ /* 0x000fe200078e0204 */
[----:B------:R-:W-:-:S03]  /*1250*/  MOV R22, R14 ;  /* 0x0000000e00167202 */ /* 0x000fc60000000f00 */
[----:B------:R-:W-:Y:S01]  /*1260*/  IMAD.IADD R23, R15, 0x1, R4 ;  /* 0x000000010f177824 */ /* 0x000fe200078e0204 */
[----:B------:R-:W-:Y:S01]  /*1270*/  MOV R4, R12 ;  /* 0x0000000c00047202 */ /* 0x000fe20000000f00 */
[----:B------:R-:W-:Y:S02]  /*1280*/  IMAD R15, R3, UR4, RZ ;  /* 0x00000004030f7c24 */ /* 0x000fe4000f8e02ff */
[----:B-----5:R-:W-:-:S04]  /*1290*/  IMAD.WIDE.U32 R24, R0, UR4, R22 ;  /* 0x0000000400187c25 */ /* 0x020fc8000f8e0016 */
[----:B------:R-:W-:Y:S01]  /*12a0*/  IMAD R15, R0, UR5, R15 ;  /* 0x00000005000f7c24 */ /* 0x000fe2000f8e020f */
[----:B------:R-:W-:Y:S01]  /*12b0*/  MOV R2, R24 ;  /* 0x0000001800027202 */ /* 0x000fe20000000f00 */
[----:B------:R-:W-:-:S03]  /*12c0*/  IMAD.IADD R23, R13, 0x1, R9 ;  /* 0x000000010d177824 */ /* 0x000fc600078e0209 */
[----:B------:R-:W-:Y:S01]  /*12d0*/  IADD3 R15, R25, R15, RZ ;  /* 0x0000000f190f7210 */ /* 0x000fe20007ffe0ff */
[----:B------:R-:W-:Y:S06]  /*12e0*/  BRA `(.L_x_6931) ;  /* 0x0000000400447947 */ /* 0x000fec0003800000 */
.L_x_6930:
        /* <DEDUP_REMOVED lines=12> */
[----:B------:R-:W3:Y:S03]  /*13b0*/  LDC.64 R8, c[0x0][0x260] ;  /* 0x00009800ff087b82 */ /* 0x000ee60000000a00 */
[----:B------:R-:W-:Y:S01]  /*13c0*/  IMAD R2, R0, R3, RZ ;  /* 0x0000000300027224 */ /* 0x000fe200078e02ff */
[----:B------:R-:W-:-:S03]  /*13d0*/  IABS R0, R136 ;  /* 0x0000008800007213 */ /* 0x000fc60000000000 */
[----:B------:R-:W-:-:S04]  /*13e0*/  IMAD.HI.U32 R5, R5, R2, R4 ;  /* 0x0000000205057227 */ /* 0x000fc800078e0004 */
[----:B------:R-:W-:-:S04]  /*13f0*/  IMAD.MOV.U32 R4, RZ, RZ, R0 ;  /* 0x000000ffff047224 */ /* 0x000fc800078e0000 */
[----:B------:R-:W-:Y:S01]  /*1400*/  IMAD.HI.U32 R0, R5, R4, RZ ;  /* 0x0000000405007227 */ /* 0x000fe200078e00ff */
[----:B------:R-:W-:-:S03]  /*1410*/  LEA R5, R102, 0xffffffc0, 0x6 ;  /* 0xffffffc066057811 */ /* 0x000fc600078e30ff */
[----:B------:R-:W-:Y:S01]  /*1420*/  IMAD.MOV R2, RZ, RZ, -R0 ;  /* 0x000000ffff027224 */ /* 0x000fe200078e0a00 */
[----:B------:R-:W-:-:S03]  /*1430*/  SHF.R.S32.HI R19, RZ, 0x1f, R5 ;  /* 0x0000001fff137819 */ /* 0x000fc60000011405 */
[----:B------:R-:W-:-:S05]  /*1440*/  IMAD R2, R3, R2, R4 ;  /* 0x0000000203027224 */ /* 0x000fca00078e0204 */
        /* <DEDUP_REMOVED lines=13> */
[----:B-1-3--:R-:W-:Y:S06]  /*1520*/  @P4 BRA `(.L_x_6932) ;  /* 0x0000000000344947 */ /* 0x00afec0003800000 */
        /* <DEDUP_REMOVED lines=13> */
.L_x_6932:
        /* <DEDUP_REMOVED lines=8> */
[----:B------:R-:W-:Y:S01]  /*1680*/  @P4 IMAD.WIDE.U32 R22, R15, R12, RZ ;  /* 0x0000000c0f164225 */ /* 0x000fe200078e00ff */
[----:B------:R-:W-:-:S03]  /*1690*/  IADD3 R21, R21, R2, RZ ;  /* 0x0000000215157210 */ /* 0x000fc60007ffe0ff */
[----:B------:R-:W-:Y:S01]  /*16a0*/  IMAD R2, R3, R8, RZ ;  /* 0x0000000803027224 */ /* 0x000fe200078e02ff */
        /* <DEDUP_REMOVED lines=21> */
.L_x_6931:
[----:B------:R1:W5:Y:S01]  /*1800*/  @P5 LDG.E R54, desc[UR6][R140.64] ;  /* 0x000000068c365981 */ /* 0x000362000c1e1900 */
[----:B------:R-:W-:Y:S01]  /*1810*/  ISETP.NE.AND P0, PT, R160, -0x1, PT ;  /* 0xffffffffa000780c */ /* 0x000fe20003f05270 */
[----:B------:R-:W2:Y:S01]  /*1820*/  LDC.64 R8, c[0x0][0x240] ;  /* 0x00009000ff087b82 */ /* 0x000ea20000000a00 */
[----:B------:R-:W-:Y:S01]  /*1830*/  SHF.R.S32.HI R73, RZ, 0x1f, R52 ;  /* 0x0000001fff497819 */ /* 0x000fe20000011434 */
[----:B------:R-:W-:Y:S01]  /*1840*/  ULDC.64 UR4, c[0x0][0x268] ;  /* 0x00009a0000047ab9 */ /* 0x000fe20000000a00 */
[----:B------:R-:W-:Y:S01]  /*1850*/  SHF.R.S32.HI R85, RZ, 0x1f, R74 ;  /* 0x0000001fff557819 */ /* 0x000fe2000001144a */
[----:B------:R-:W-:Y:S01]  /*1860*/  IMAD.MOV.U32 R51, RZ, RZ, 0x20 ;  /* 0x00000020ff337424 */ /* 0x000fe200078e00ff */
[CC--:B------:R-:W-:Y:S01]  /*1870*/  LEA.HI R65, R73.reuse, R52.reuse, RZ, 0x3 ;  /* 0x0000003449417211 */ /* 0x0c0fe200078f18ff */
[----:B------:R-:W-:Y:S01]  /*1880*/  IMAD.SHL.U32 R71, R144, 0x10, RZ ;  /* 0x0000001090477824 */ /* 0x000fe200078e00ff */
[----:B------:R-:W-:Y:S01]  /*1890*/  LEA.HI R10, R73, R52, RZ, 0x6 ;  /* 0x00000034490a7211 */ /* 0x000fe200078f30ff */
[----:B------:R-:W3:Y:S01]  /*18a0*/  LDC R80, c[0x0][0x2e0] ;  /* 0x0000b800ff507b82 */ /* 0x000ee20000000800 */
[----:B------:R-:W-:-:S02]  /*18b0*/  SHF.R.S32.HI R134, RZ, 0x3, R65 ;  /* 0x00000003ff867819 */ /* 0x000fc40000011441 */
[----:B------:R-:W-:Y:S01]  /*18c0*/  LOP3.LUT R65, R65, 0xfffffff8, RZ, 0xc0, !PT ;  /* 0xfffffff841417812 */ /* 0x000fe200078ec0ff */
[----:B------:R-:W-:Y:S01]  /*18d0*/  IMAD.SHL.U32 R10, R10, 0x8, RZ ;  /* 0x000000080a0a7824 */ /* 0x000fe200078e00ff */
[----:B------:R-:W-:Y:S01]  /*18e0*/  SHF.R.S32.HI R135, RZ, 0x1f, R134 ;  /* 0x0000001fff877819 */ /* 0x000fe20000011486 */
[----:B------:R-:W-:Y:S01]  /*18f0*/  IMAD.SHL.U32 R131, R134, 0x40, RZ ;  /* 0x0000004086837824 */ /* 0x000fe200078e00ff */
[----:B------:R-:W-:Y:S01]  /*1900*/  LEA.HI R73, R73, R52, RZ, 0x4 ;  /* 0x0000003449497211 */ /* 0x000fe200078f20ff */
[----:B------:R-:W4:Y:S01]  /*1910*/  @!P0 LDC.64 R12, c[0x0][0x228] ;  /* 0x00008a00ff0c8b82 */ /* 0x000f220000000a00 */
[----:B------:R-:W-:Y:S01]  /*1920*/  IMAD.IADD R65, R52, 0x1, -R65 ;  /* 0x0000000134417824 */ /* 0x000fe200078e0a41 */
[----:B------:R-:W-:Y:S02]  /*1930*/  LEA.HI R85, R85, R74, RZ, 0x6 ;  /* 0x0000004a55557211 */ /* 0x000fe400078f30ff */
[----:B------:R-:W-:Y:S01]  /*1940*/  LOP3.LUT R131, R131, 0x1c0, RZ, 0xc0, !PT ;  /* 0x000001c083837812 */ /* 0x000fe200078ec0ff */
[----:B------:R-:W-:Y:S01]  /*1950*/  IMAD.SHL.U32 R16, R65, 0x8, RZ ;  /* 0x0000000841107824 */ /* 0x000fe200078e00ff */
[----:B------:R-:W-:Y:S01]  /*1960*/  SHF.R.S32.HI R85, RZ, 0x6, R85 ;  /* 0x00000006ff557819 */ /* 0x000fe20000011455 */
[----:B--2--5:R-:W-:Y:S01]  /*1970*/  @P0 IMAD.WIDE.U32 R24, R160, R8, RZ ;  /* 0x00000008a0180225 */ /* 0x024fe200078e00ff */
[----:B------:R-:W2:Y:S02]  /*1980*/  LDC.64 R142, c[0x0][0x250] ;  /* 0x00009400ff8e7b82 */ /* 0x000ea40000000a00 */
[----:B------:R-:W-:-:S02]  /*1990*/  LOP3.LUT R6, R131, 0x38, R16, 0xf8, !PT ;  /* 0x0000003883067812 */ /* 0x000fc400078ef810 */
[----:B------:R-:W-:Y:S01]  /*19a0*/  SHF.R.U32.HI R131, RZ, 0x3, R131 ;  /* 0x00000003ff837819 */ /* 0x000fe20000011683 */
[----:B------:R-:W-:Y:S01]  /*19b0*/  @P0 IMAD R25, R160, R9, R25 ;  /* 0x00000009a0190224 */ /* 0x000fe200078e0219 */
[----:B------:R-:W-:Y:S02]  /*19c0*/  VIMNMX R85, RZ, R85, !PT ;  /* 0x00000055ff557248 */ /* 0x000fe40007fe0100 */
[----:B------:R-:W-:Y:S02]  /*19d0*/  LOP3.LUT R131, R6, R131, RZ, 0x3c, !PT ;  /* 0x0000008306837212 */ /* 0x000fe400078e3cff */
[----:B------:R-:W-:Y:S02]  /*19e0*/  @P0 MOV R6, R24 ;  /* 0x0000001800060202 */ /* 0x000fe40000000f00 */
[----:B---3--:R-:W-:Y:S02]  /*19f0*/  LEA.HI R80, R80, R80, RZ, 0x1 ;  /* 0x0000005050507211 */ /* 0x008fe400078f08ff */
[----:B------:R-:W-:Y:S01]  /*1a00*/  SHF.L.U32 R77, R65, 0x2, RZ ;  /* 0x00000002414d7819 */ /* 0x000fe200000006ff */
[-C--:B----4-:R-:W-:Y:S01]  /*1a10*/  @!P0 IMAD R14, R7, R12.reuse, RZ ;  /* 0x0000000c070e8224 */ /* 0x090fe200078e02ff */
[----:B------:R-:W-:Y:S01]  /*1a20*/  SHF.R.S32.HI R81, RZ, 0x1, R80 ;  /* 0x00000001ff517819 */ /* 0x000fe20000011450 */
[----:B------:R-:W-:Y:S01]  /*1a30*/  @!P0 IMAD.WIDE.U32 R26, R11, R12, RZ ;  /* 0x0000000c0b1a8225 */ /* 0x000fe200078e00ff */
[----:B------:R-:W-:-:S02]  /*1a40*/  MOV R53, 0x10 ;  /* 0x0000001000357802 */ /* 0x000fc40000000f00 */
[----:B------:R-:W-:Y:S01]  /*1a50*/  LOP3.LUT R131, R131, 0xfffffe00, R10, 0xf8, !PT ;  /* 0xfffffe0083837812 */ /* 0x000fe200078ef80a */
[----:B------:R-:W-:Y:S01]  /*1a60*/  @!P0 IMAD R14, R11, R13, R14 ;  /* 0x0000000d0b0e8224 */ /* 0x000fe200078e020e */
[----:B------:R-:W-:Y:S01]  /*1a70*/  SHF.L.U64.HI R70, R144, 0x4, R145 ;  /* 0x0000000490467819 */ /* 0x000fe20000010291 */
[----:B------:R-:W-:Y:S01]  /*1a80*/  @!P0 IMAD.MOV.U32 R6, RZ, RZ, R26 ;  /* 0x000000ffff068224 */ /* 0x000fe200078e001a */
[----:B--2---:R-:W-:Y:S01]  /*1a90*/  SHF.L.U64.HI R67, R142, 0x4, R143 ;  /* 0x000000048e437819 */ /* 0x004fe2000001028f */
[----:B------:R-:W-:Y:S01]  /*1aa0*/  @!P0 IMAD.IADD R25, R27, 0x1, R14 ;  /* 0x000000011b198824 */ /* 0x000fe200078e020e */
[----:B------:R-:W-:Y:S01]  /*1ab0*/  LOP3.LUT R27, R73, 0xfffffff0, RZ, 0xc0, !PT ;  /* 0xfffffff0491b7812 */ /* 0x000fe200078ec0ff */
[----:B------:R-:W-:Y:S01]  /*1ac0*/  IMAD.WIDE R12, R17, 0x40, R134 ;  /* 0x00000040110c7825 */ /* 0x000fe200078e0286 */
[----:B------:R-:W-:Y:S02]  /*1ad0*/  SHF.R.S32.HI R17, RZ, 0x1f, R16 ;  /* 0x0000001fff117819 */ /* 0x000fe40000011410 */
[----:B------:R-:W-:Y:S01]  /*1ae0*/  IADD3 R28, P1, R16, R6, RZ ;  /* 0x00000006101c7210 */ /* 0x000fe20007f3e0ff */
[----:B------:R-:W-:Y:S01]  /*1af0*/  IMAD.IADD R72, R52, 0x1, -R27 ;  /* 0x0000000134487824 */ /* 0x000fe200078e0a1b */
[----:B------:R-:W-:Y:S01]  /*1b00*/  IADD3 R24, P0, R16, R4, RZ ;  /* 0x0000000410187210 */ /* 0x000fe20007f1e0ff */
[----:B------:R-:W-:Y:S01]  /*1b10*/  IMAD R6, R13, R8, RZ ;  /* 0x000000080d067224 */ /* 0x000fe200078e02ff */
[----:B------:R-:W-:Y:S01]  /*1b20*/  IADD3.X R29, R17, R25, RZ, P1, !PT ;  /* 0x00000019111d7210 */ /* 0x000fe20000ffe4ff */
[----:B------:R-:W-:Y:S01]  /*1b30*/  IMAD R13, R3, UR4, RZ ;  /* 0x00000004030d7c24 */ /* 0x000fe2000f8e02ff */
[----:B------:R-:W-:Y:S01]  /*1b40*/  SHF.R.S32.HI R69, RZ, 0x1f, R72 ;  /* 0x0000001fff457819 */ /* 0x000fe20000011448 */
[----:B------:R-:W-:Y:S01]  /*1b50*/  IMAD.X R25, R17, 0x1, R23, P0 ;  /* 0x0000000111197824 */ /* 0x000fe200000e0617 */
[----:B------:R-:W-:Y:S01]  /*1b60*/  IADD3 R104, P0, R134, R21, RZ ;  /* 0x0000001586687210 */ /* 0x000fe20007f1e0ff */
[----:B------:R-:W-:Y:S01]  /*1b70*/  IMAD R20, R0, UR5, R13 ;  /* 0x0000000500147c24 */ /* 0x000fe2000f8e020d */
[----:B------:R-:W-:Y:S01]  /*1b80*/  LEA.HI R69, R69, R72, RZ, 0x3 ;  /* 0x0000004845457211 */ /* 0x000fe200078f18ff */
[C---:B------:R-:W-:Y:S01]  /*1b90*/  IMAD R9, R12.reuse, R9, R6 ;  /* 0x000000090c097224 */ /* 0x040fe200078e0206 */
[----:B------:R-:W-:Y:S01]  /*1ba0*/  IADD3.X R19, R135, R19, RZ, P0, !PT ;  /* 0x0000001387137210 */ /* 0x000fe200007fe4ff */
[----:B------:R-:W-:Y:S01]  /*1bb0*/  IMAD.WIDE.U32 R22, R12, R8, R28 ;  /* 0x000000080c167225 */ /* 0x000fe200078e001c */
[----:B------:R-:W-:-:S02]  /*1bc0*/  IADD3 R132, P0, R16, R2, RZ ;  /* 0x0000000210847210 */ /* 0x000fc40007f1e0ff */
[----:B------:R-:W-:Y:S01]  /*1bd0*/  SHF.R.S32.HI R4, RZ, 0x1f, R136 ;  /* 0x0000001fff047819 */ /* 0x000fe20000011488 */
[----:B------:R-:W-:Y:S01]  /*1be0*/  IMAD.WIDE.U32 R24, R0, UR4, R24 ;  /* 0x0000000400187c25 */ /* 0x000fe2000f8e0018 */
[----:B------:R-:W-:Y:S01]  /*1bf0*/  IADD3.X R133, R17, R15, RZ, P0, !PT ;  /* 0x0000000f11857210 */ /* 0x000fe200007fe4ff */
[----:B------:R-:W-:Y:S01]  /*1c00*/  ULDC.64 UR4, c[0x0][0x258] ;  /* 0x0000960000047ab9 */ /* 0x000fe20000000a00 */
[----:B------:R-:W-:Y:S01]  /*1c10*/  LOP3.LUT R13, R69, 0xfffffff8, RZ, 0xc0, !PT ;  /* 0xfffffff8450d7812 */ /* 0x000fe200078ec0ff */
[----:B------:R-:W-:Y:S01]  /*1c20*/  IMAD R139, R4, UR4, RZ ;  /* 0x00000004048b7c24 */ /* 0x000fe2000f8e02ff */
[----:B------:R-:W-:Y:S01]  /*1c30*/  ISETP.GT.AND P0, PT, R102, R85, PT ;  /* 0x000000556600720c */ /* 0x000fe20003f04270 */
[----:B------:R-:W-:Y:S02]  /*1c40*/  IMAD.IADD R21, R25, 0x1, R20 ;  /* 0x0000000119157824 */ /* 0x000fe400078e0214 */
[----:B------:R-:W-:Y:S02]  /*1c50*/  IMAD.IADD R72, R72, 0x1, -R13 ;  /* 0x0000000148487824 */ /* 0x000fe400078e0a0d */
[----:B------:R-:W-:-:S02]  /*1c60*/  IMAD.IADD R23, R23, 0x1, R9 ;  /* 0x0000000117177824 */ /* 0x000fc400078e0209 */
[----:B------:R-:W-:Y:S01]  /*1c70*/  IMAD R19, R19, R142, RZ ;  /* 0x0000008e13137224 */ /* 0x000fe200078e02ff */
[----:B------:R-:W-:Y:S01]  /*1c80*/  R2P PR, R72, 0x6 ;  /* 0x0000000648007804 */ /* 0x000fe20000000000 */
[----:B------:R-:W-:Y:S02]  /*1c90*/  IMAD R78, R134, R81, R77 ;  /* 0x00000051864e7224 */ /* 0x000fe400078e024d */
[----:B------:R-:W-:Y:S02]  /*1ca0*/  IMAD.MOV.U32 R20, RZ, RZ, R24 ;  /* 0x000000ffff147224 */ /* 0x000fe400078e0018 */
[----:B------:R-:W-:Y:S01]  /*1cb0*/  IMAD R9, R135, R144, RZ ;  /* 0x0000009087097224 */ /* 0x000fe200078e02ff */
[----:B------:R-:W-:Y:S01]  /*1cc0*/  SHF.R.S32.HI R76, RZ, 0x1f, R78 ;  /* 0x0000001fff4c7819 */ /* 0x000fe2000001144e */
[C---:B------:R-:W-:Y:S01]  /*1cd0*/  IMAD R139, R136.reuse, UR5, R139 ;  /* 0x00000005888b7c24 */ /* 0x040fe2000f8e028b */
[----:B------:R-:W-:Y:S01]  /*1ce0*/  SEL R53, R53, 0xfffffff0, !P1 ;  /* 0xfffffff035357807 */ /* 0x000fe20004800000 */
[----:B------:R-:W-:Y:S01]  /*1cf0*/  IMAD.WIDE.U32 R136, R136, UR4, R22 ;  /* 0x0000000488887c25 */ /* 0x000fe2000f8e0016 */
[----:B------:R-:W-:-:S03]  /*1d00*/  SEL R51, R51, 0xffffffe0, !P2 ;  /* 0xffffffe033337807 */ /* 0x000fc60005000000 */
[C---:B------:R-:W-:Y:S01]  /*1d10*/  IMAD R101, R104.reuse, R143, R19 ;  /* 0x0000008f68657224 */ /* 0x040fe200078e0213 */
[----:B------:R-:W-:Y:S01]  /*1d20*/  IADD3 R139, R137, R139, RZ ;  /* 0x0000008b898b7210 */ /* 0x000fe20007ffe0ff */
[----:B------:R-:W-:Y:S02]  /*1d30*/  IMAD.IADD R77, R77, 0x1, R78 ;  /* 0x000000014d4d7824 */ /* 0x000fe400078e024e */
[----:B------:R-:W-:-:S03]  /*1d40*/  IMAD.WIDE.U32 R104, R104, R142, R20 ;  /* 0x0000008e68687225 */ /* 0x000fc600078e0014 */
[----:B------:R-:W-:Y:S01]  /*1d50*/  SHF.R.S32.HI R75, RZ, 0x1f, R77 ;  /* 0x0000001fff4b7819 */ /* 0x000fe2000001144d */
[C---:B------:R-:W-:Y:S02]  /*1d60*/  IMAD R9, R134.reuse, R145, R9 ;  /* 0x0000009186097224 */ /* 0x040fe400078e0209 */
[----:B------:R-:W-:-:S04]  /*1d70*/  IMAD.WIDE.U32 R132, R134, R144, R132 ;  /* 0x0000009086847225 */ /* 0x000fc800078e0084 */
[----:B------:R-:W-:Y:S02]  /*1d80*/  IMAD.SHL.U32 R68, R142, 0x10, RZ ;  /* 0x000000108e447824 */ /* 0x000fe400078e00ff */
[----:B------:R-:W-:Y:S02]  /*1d90*/  IMAD.SHL.U32 R79, R81, 0x10, RZ ;  /* 0x00000010514f7824 */ /* 0x000fe400078e00ff */
[----:B------:R-:W-:Y:S02]  /*1da0*/  IMAD.IADD R50, R133, 0x1, R9 ;  /* 0x0000000185327824 */ /* 0x000fe400078e0209 */
[----:B------:R-:W-:Y:S02]  /*1db0*/  IMAD.IADD R101, R105, 0x1, R101 ;  /* 0x0000000169657824 */ /* 0x000fe400078e0265 */
[----:B------:R-:W-:Y:S01]  /*1dc0*/  @!P5 IMAD.MOV.U32 R54, RZ, RZ, RZ ;  /* 0x000000ffff36d224 */ /* 0x000fe200078e00ff */
[----:B-1----:R-:W-:Y:S06]  /*1dd0*/  @!P0 BRA `(.L_x_6933) ;  /* 0x0000005c00248947 */ /* 0x002fec0003800000 */
[----:B------:R-:W1:Y:S01]  /*1de0*/  LDC.64 R90, c[0x0][0x338] ;  /* 0x0000ce00ff5a7b82 */ /* 0x000e620000000a00 */
[----:B------:R-:W-:Y:S01]  /*1df0*/  ULDC.64 UR10, c[0x0][0x330] ;  /* 0x0000cc00000a7ab9 */ /* 0x000fe20000000a00 */
[----:B------:R-:W-:Y:S01]  /*1e00*/  ULDC.64 UR4, c[0x0][0x328] ;  /* 0x0000ca0000047ab9 */ /* 0x000fe20000000a00 */
[----:B------:R-:W-:Y:S01]  /*1e10*/  SHF.R.S32.HI R9, RZ, 0x1f, R5 ;  /* 0x0000001fff097819 */ /* 0x000fe20000011405 */
[C---:B------:R-:W-:Y:S01]  /*1e20*/  IMAD R2, R7.reuse, UR10, RZ ;  /* 0x0000000a07027c24 */ /* 0x040fe2000f8e02ff */
[--C-:B------:R-:W-:Y:S01]  /*1e30*/  SHF.R.S32.HI R6, RZ, 0x1f, R74.reuse ;  /* 0x0000001fff067819 */ /* 0x100fe2000001144a */
[----:B------:R-:W-:Y:S01]  /*1e40*/  IMAD R8, R7, UR4, RZ ;  /* 0x0000000407087c24 */ /* 0x000fe2000f8e02ff */
[----:B------:R-:W-:Y:S01]  /*1e50*/  IADD3 R4, P1, P0, R5, R134, -R74 ;  /* 0x0000008605047210 */ /* 0x000fe2000783e84a */
[----:B------:R-:W-:Y:S01]  /*1e60*/  IMAD.WIDE.U32 R12, R11, UR10, R16 ;  /* 0x0000000a0b0c7c25 */ /* 0x000fe2000f8e0010 */
[----:B------:R-:W-:Y:S01]  /*1e70*/  IADD3 R54, R54, R5, RZ ;  /* 0x0000000536367210 */ /* 0x000fe20007ffe0ff */
[----:B------:R-:W-:Y:S01]  /*1e80*/  ULDC.64 UR12, c[0x0][0x350] ;  /* 0x0000d400000c7ab9 */ /* 0x000fe20000000a00 */
[----:B------:R-:W-:Y:S01]  /*1e90*/  IADD3.X R9, R9, R135, ~R6, P1, P0 ;  /* 0x0000008709097210 */ /* 0x000fe20000fe0c06 */
[C---:B------:R-:W-:Y:S01]  /*1ea0*/  IMAD R2, R11.reuse, UR11, R2 ;  /* 0x0000000b0b027c24 */ /* 0x040fe2000f8e0202 */
[----:B------:R-:W-:Y:S01]  /*1eb0*/  ULDC.64 UR10, c[0x0][0x348] ;  /* 0x0000d200000a7ab9 */ /* 0x000fe20000000a00 */
[C---:B------:R-:W-:Y:S01]  /*1ec0*/  IMAD.WIDE.U32 R14, R11.reuse, UR4, R16 ;  /* 0x000000040b0e7c25 */ /* 0x040fe2000f8e0010 */
[----:B------:R-:W2:Y:S01]  /*1ed0*/  LDC R86, c[0x0][0x340] ;  /* 0x0000d000ff567b82 */ /* 0x000ea20000000800 */
[----:B------:R-:W-:Y:S01]  /*1ee0*/  IADD3 R84, R134, 0x10, RZ ;  /* 0x0000001086547810 */ /* 0x000fe20007ffe0ff */
[----:B------:R-:W-:Y:S01]  /*1ef0*/  ULDC.U8 UR22, c[0x0][0x3c3] ;  /* 0x0000f0c000167ab9 */ /* 0x000fe20000000000 */
[----:B------:R-:W-:Y:S01]  /*1f00*/  IMAD R8, R11, UR5, R8 ;  /* 0x000000050b087c24 */ /* 0x000fe2000f8e0208 */
[----:B------:R-:W-:Y:S01]  /*1f10*/  ULDC.64 UR4, c[0x0][0x340] ;  /* 0x0000d00000047ab9 */ /* 0x000fe20000000a00 */
[----:B------:R-:W-:Y:S01]  /*1f20*/  IMAD.IADD R13, R13, 0x1, R2 ;  /* 0x000000010d0d7824 */ /* 0x000fe200078e0202 */
[----:B------:R-:W-:Y:S01]  /*1f30*/  USHF.L.U32 UR14, UR4, 0x5, URZ ;  /* 0x00000005040e7899 */ /* 0x000fe2000800063f */
[----:B------:R-:W-:Y:S01]  /*1f40*/  IMAD R7, R9, UR4, RZ ;  /* 0x0000000409077c24 */ /* 0x000fe2000f8e02ff */
[----:B------:R-:W-:Y:S01]  /*1f50*/  USHF.L.U64.HI UR15, UR4, 0x4, UR5 ;  /* 0x00000004040f7899 */ /* 0x000fe20008010205 */
[----:B------:R-:W-:Y:S01]  /*1f60*/  IMAD.IADD R15, R15, 0x1, R8 ;  /* 0x000000010f0f7824 */ /* 0x000fe200078e0208 */
[----:B------:R-:W-:Y:S01]  /*1f70*/  USHF.L.U32 UR20, UR4, 0x4, URZ ;  /* 0x0000000404147899 */ /* 0x000fe2000800063f */
[----:B-1----:R-:W-:Y:S01]  /*1f80*/  IMAD R2, R9, R90, RZ ;  /* 0x0000005a09027224 */ /* 0x002fe200078e02ff */
[----:B------:R-:W-:Y:S01]  /*1f90*/  UIMAD.WIDE.U32 UR18, UR4, 0x60, URZ ;  /* 0x00000060041278a5 */ /* 0x000fe2000f8e003f */
[----:B------:R-:W-:Y:S01]  /*1fa0*/  IMAD R7, R4, UR5, R7 ;  /* 0x0000000504077c24 */ /* 0x000fe2000f8e0207 */
[----:B------:R-:W-:Y:S01]  /*1fb0*/  SHF.L.U64.HI R87, R90, 0x4, R91 ;  /* 0x000000045a577819 */ /* 0x000fe2000001025b */
[----:B------:R-:W-:Y:S01]  /*1fc0*/  IMAD.WIDE.U32 R12, R4, UR4, R12 ;  /* 0x00000004040c7c25 */ /* 0x000fe2000f8e000c */
[----:B------:R-:W-:Y:S01]  /*1fd0*/  SHF.L.U64.HI R89, R90, 0x5, R91 ;  /* 0x000000055a597819 */ /* 0x000fe2000001025b */
[----:B------:R-:W-:Y:S01]  /*1fe0*/  USHF.L.U64.HI UR23, UR20, 0x1, UR15 ;  /* 0x0000000114177899 */ /* 0x000fe2000801020f */
[----:B------:R-:W-:Y:S01]  /*1ff0*/  SHF.R.S32.HI R126, RZ, 0x1f, R79 ;  /* 0x0000001fff7e7819 */ /* 0x000fe2000001144f */
[C---:B------:R-:W-:Y:S01]  /*2000*/  IMAD R2, R4.reuse, R91, R2 ;  /* 0x0000005b04027224 */ /* 0x040fe200078e0202 */
[----:B------:R-:W-:Y:S01]  /*2010*/  MOV R11, R102 ;  /* 0x00000066000b7202 */ /* 0x000fe20000000f00 */
[----:B------:R-:W-:Y:S01]  /*2020*/  IMAD.WIDE.U32 R14, R4, R90, R14 ;  /* 0x0000005a040e7225 */ /* 0x000fe200078e000e */
[----:B------:R-:W-:Y:S01]  /*2030*/  USHF.L.U32 UR25, UR14, 0x1, URZ ;  /* 0x000000010e197899 */ /* 0x000fe2000800063f */
[----:B------:R-:W-:-:S02]  /*2040*/  ULDC UR21, c[0x0][0x2e0] ;  /* 0x0000b80000157ab9 */ /* 0x000fc40000000800 */
[----:B------:R-:W-:Y:S01]  /*2050*/  IMAD.IADD R13, R13, 0x1, R7 ;  /* 0x000000010d0d7824 */ /* 0x000fe200078e0207 */
[----:B------:R-:W-:Y:S01]  /*2060*/  ULDC.64 UR16, c[0x0][0x250] ;  /* 0x0000940000107ab9 */ /* 0x000fe20000000a00 */
[----:B------:R-:W-:Y:S01]  /*2070*/  IMAD.IADD R5, R15, 0x1, R2 ;  /* 0x000000010f057824 */ /* 0x000fe200078e0202 */
[----:B------:R-:W-:Y:S01]  /*2080*/  USHF.L.U32 UR20, UR20, 0x1, URZ ;  /* 0x0000000114147899 */ /* 0x000fe2000800063f */
[C---:B------:R-:W-:Y:S02]  /*2090*/  IMAD R113, R3.reuse, UR12, RZ ;  /* 0x0000000c03717c24 */ /* 0x040fe4000f8e02ff */
[----:B------:R-:W-:Y:S02]  /*20a0*/  IMAD.MOV.U32 R4, RZ, RZ, R14 ;  /* 0x000000ffff047224 */ /* 0x000fe400078e000e */
[----:B------:R-:W-:Y:S02]  /*20b0*/  IMAD R115, R3, UR10, RZ ;  /* 0x0000000a03737c24 */ /* 0x000fe4000f8e02ff */
[----:B------:R-:W-:-:S02]  /*20c0*/  IMAD R54, R81, R54, RZ ;  /* 0x0000003651367224 */ /* 0x000fc400078e02ff */
        /* <DEDUP_REMOVED lines=8> */
[----:B------:R-:W-:-:S02]  /*2150*/  IADD3 R54, P4, R78, R54, RZ ;  /* 0x000000364e367210 */ /* 0x000fc40007f9e0ff */
[----:B------:R-:W-:Y:S01]  /*2160*/  IMAD.IADD R113, R3, 0x1, R113 ;  /* 0x0000000103717824 */ /* 0x000fe200078e0271 */
[----:B------:R-:W-:Y:S01]  /*2170*/  LEA R112, P1, R2, UR12, 0x1 ;  /* 0x0000000c02707c11 */ /* 0x000fe2000f8208ff */
[----:B------:R-:W-:Y:S01]  /*2180*/  IMAD.IADD R115, R5, 0x1, R115 ;  /* 0x0000000105737824 */ /* 0x000fe200078e0273 */
[----:B------:R-:W-:Y:S01]  /*2190*/  LEA R114, P0, R4, UR10, 0x1 ;  /* 0x0000000a04727c11 */ /* 0x000fe2000f8008ff */
[----:B------:R-:W-:Y:S01]  /*21a0*/  IMAD.X R119, R75, 0x1, R55, P2 ;  /* 0x000000014b777824 */ /* 0x000fe200010e0637 */
[----:B------:R-:W-:Y:S01]  /*21b0*/  LEA.HI.X R113, R2, UR13, R113, 0x1, P1 ;  /* 0x0000000d02717c11 */ /* 0x000fe200088f0c71 */
[----:B------:R-:W-:Y:S01]  /*21c0*/  IMAD.X R55, R76, 0x1, R55, P4 ;  /* 0x000000014c377824 */ /* 0x000fe200020e0637 */
[----:B------:R-:W-:Y:S01]  /*21d0*/  LEA.HI.X R115, R4, UR11, R115, 0x1, P0 ;  /* 0x0000000b04737c11 */ /* 0x000fe200080f0c73 */
[----:B------:R-:W-:Y:S01]  /*21e0*/  USHF.L.U64.HI UR13, UR4, 0x5, UR5 ;  /* 0x00000005040d7899 */ /* 0x000fe20008010205 */
[----:B------:R-:W-:Y:S01]  /*21f0*/  SHF.L.U64.HI R119, R118, 0x1, R119 ;  /* 0x0000000176777819 */ /* 0x000fe20000010277 */
[----:B------:R-:W-:Y:S01]  /*2200*/  UIMAD UR12, UR5, 0x60, URZ ;  /* 0x00000060050c78a4 */ /* 0x000fe2000f8e023f */
[----:B------:R-:W-:Y:S01]  /*2210*/  SHF.L.U64.HI R55, R54, 0x1, R55 ;  /* 0x0000000136377819 */ /* 0x000fe20000010237 */
[----:B------:R-:W-:Y:S01]  /*2220*/  ULDC.64 UR10, c[0x0][0x218] ;  /* 0x00008600000a7ab9 */ /* 0x000fe20000000a00 */
[----:B------:R-:W-:Y:S01]  /*2230*/  ULDC.64 UR4, c[0x0][0x220] ;  /* 0x0000880000047ab9 */ /* 0x000fe20000000a00 */
[----:B------:R-:W-:Y:S01]  /*2240*/  LEA R108, P1, R132, UR10, 0x1 ;  /* 0x0000000a846c7c11 */ /* 0x000fe2000f8208ff */
[----:B------:R-:W-:Y:S01]  /*2250*/  IMAD.SHL.U32 R118, R118, 0x2, RZ ;  /* 0x0000000276767824 */ /* 0x000fe200078e00ff */
[----:B------:R-:W-:Y:S01]  /*2260*/  LEA R110, P0, R104, UR4, 0x1 ;  /* 0x00000004686e7c11 */ /* 0x000fe2000f8008ff */
[----:B------:R-:W-:Y:S01]  /*2270*/  VIADD R130, R79, 0x40 ;  /* 0x000000404f827836 */ /* 0x000fe20000000000 */
[----:B------:R-:W-:Y:S01]  /*2280*/  SHF.L.U32 R54, R54, 0x1, RZ ;  /* 0x0000000136367819 */ /* 0x000fe200000006ff */
[----:B------:R-:W-:Y:S01]  /*2290*/  IMAD.SHL.U32 R88, R90, 0x10, RZ ;  /* 0x000000105a587824 */ /* 0x000fe200078e00ff */
[----:B------:R-:W-:Y:S01]  /*22a0*/  LEA.HI.X R107, R132, UR11, R50, 0x1, P1 ;  /* 0x0000000b846b7c11 */ /* 0x000fe200088f0c32 */
[----:B------:R-:W-:Y:S01]  /*22b0*/  ULDC.64 UR10, c[0x0][0x360] ;  /* 0x0000d800000a7ab9 */ /* 0x000fe20000000a00 */
[----:B------:R-:W-:Y:S01]  /*22c0*/  LEA.HI.X R111, R104, UR5, R101, 0x1, P0 ;  /* 0x00000005686f7c11 */ /* 0x000fe200080f0c65 */
[----:B------:R-:W-:Y:S01]  /*22d0*/  ULDC.64 UR4, c[0x0][0x358] ;  /* 0x0000d60000047ab9 */ /* 0x000fe20000000a00 */
[----:B------:R-:W-:Y:S01]  /*22e0*/  IADD3 R10, P1, R54, UR10, RZ ;  /* 0x0000000a360a7c10 */ /* 0x000fe2000ff3e0ff */
[C---:B------:R-:W-:Y:S01]  /*22f0*/  IMAD.SHL.U32 R100, R143.reuse, 0x20, RZ ;  /* 0x000000208f647824 */ /* 0x040fe200078e00ff */
[----:B------:R-:W-:Y:S01]  /*2300*/  IADD3 R116, P4, R118, UR10, RZ ;  /* 0x0000000a76747c10 */ /* 0x000fe2000ff9e0ff */
[----:B------:R-:W-:Y:S01]  /*2310*/  IMAD.WIDE.U32 R6, R142, 0x20, RZ ;  /* 0x000000208e067825 */ /* 0x000fe200078e00ff */
[----:B------:R-:W-:Y:S01]  /*2320*/  IADD3 R54, P0, R54, UR4, RZ ;  /* 0x0000000436367c10 */ /* 0x000fe2000ff1e0ff */
[----:B------:R-:W-:Y:S01]  /*2330*/  USHF.L.U64.HI UR24, UR14, 0x1, UR13 ;  /* 0x000000010e187899 */ /* 0x000fe2000801020d */
[----:B------:R-:W-:Y:S01]  /*2340*/  IADD3 R118, P2, R118, UR4, RZ ;  /* 0x0000000476767c10 */ /* 0x000fe2000ff5e0ff */
[----:B------:R-:W-:Y:S01]  /*2350*/  IMAD R5, R143, 0x60, RZ ;  /* 0x000000608f057824 */ /* 0x000fe200078e02ff */
[----:B------:R-:W-:Y:S01]  /*2360*/  IADD3.X R9, R55, UR11, RZ, P1, !PT ;  /* 0x0000000b37097c10 */ /* 0x000fe20008ffe4ff */
[----:B------:R-:W-:Y:S01]  /*2370*/  IMAD.SHL.U32 R129, R81, 0x20, RZ ;  /* 0x0000002051817824 */ /* 0x000fe200078e00ff */
[----:B------:R-:W-:Y:S01]  /*2380*/  IADD3.X R117, R119, UR11, RZ, P4, !PT ;  /* 0x0000000b77757c10 */ /* 0x000fe2000a7fe4ff */
[----:B------:R-:W-:Y:S01]  /*2390*/  IMAD R127, R81, 0x30, RZ ;  /* 0x00000030517f7824 */ /* 0x000fe200078e02ff */
[----:B------:R-:W-:Y:S01]  /*23a0*/  IADD3.X R55, R55, UR5, RZ, P0, !PT ;  /* 0x0000000537377c10 */ /* 0x000fe200087fe4ff */
[----:B------:R-:W-:Y:S01]  /*23b0*/  IMAD.WIDE.U32 R142, R142, 0x60, RZ ;  /* 0x000000608e8e7825 */ /* 0x000fe200078e00ff */
[----:B------:R-:W-:Y:S01]  /*23c0*/  IADD3.X R119, R119, UR5, RZ, P2, !PT ;  /* 0x0000000577777c10 */ /* 0x000fe200097fe4ff */
[----:B------:R-:W-:Y:S01]  /*23d0*/  UIADD3 UR27, UR19, UR12, URZ ;  /* 0x0000000c131b7290 */ /* 0x000fe2000fffe03f */
[----:B------:R-:W-:Y:S01]  /*23e0*/  IADD3 R94, P1, P0, R71, 0x40, R71 ;  /* 0x00000040475e7810 */ /* 0x000fe2000783e047 */
[----:B------:R-:W-:Y:S01]  /*23f0*/  IMAD.SHL.U32 R103, R6, 0x2, RZ ;  /* 0x0000000206677824 */ /* 0x000fe200078e00ff */
[C---:B------:R-:W-:Y:S01]  /*2400*/  IADD3 R128, R79.reuse, R130, RZ ;  /* 0x000000824f807210 */ /* 0x040fe20007ffe0ff */
[----:B------:R-:W-:Y:S01]  /*2410*/  IMAD.SHL.U32 R90, R90, 0x20, RZ ;  /* 0x000000205a5a7824 */ /* 0x000fe200078e00ff */
[----:B------:R-:W-:Y:S01]  /*2420*/  IADD3 R93, P4, P2, R88, 0x40, R88 ;  /* 0x00000040585d7810 */ /* 0x000fe20007a9e058 */
[----:B------:R-:W-:Y:S01]  /*2430*/  VIADD R83, R134, 0x20 ;  /* 0x0000002086537836 */ /* 0x000fe20000000000 */
[----:B------:R-:W-:Y:S01]  /*2440*/  IADD3.X R95, R70, RZ, R70, P1, P0 ;  /* 0x000000ff465f7210 */ /* 0x000fe20000fe0446 */
[----:B------:R-:W-:Y:S01]  /*2450*/  IMAD.IADD R125, R79, 0x1, R128 ;  /* 0x000000014f7d7824 */ /* 0x000fe200078e0280 */
[----:B------:R-:W-:Y:S01]  /*2460*/  SHF.L.U32 R3, R145, 0x5, RZ ;  /* 0x0000000591037819 */ /* 0x000fe200000006ff */
[----:B------:R-:W-:Y:S01]  /*2470*/  IMAD.WIDE.U32 R144, R144, 0x20, RZ ;  /* 0x0000002090907825 */ /* 0x000fe200078e00ff */
[----:B------:R-:W-:Y:S01]  /*2480*/  IADD3 R97, P1, R93, R88, RZ ;  /* 0x000000585d617210 */ /* 0x000fe20007f3e0ff */
[----:B------:R-:W-:Y:S01]  /*2490*/  ULDC UR4, c[0x0][0x2e0] ;  /* 0x0000b80000047ab9 */ /* 0x000fe20000000800 */
[----:B------:R-:W-:Y:S01]  /*24a0*/  IADD3.X R92, R87, RZ, R87, P4, P2 ;  /* 0x000000ff575c7210 */ /* 0x000fe200027e4457 */
[----:B------:R-:W-:Y:S01]  /*24b0*/  VIADD R82, R134, 0x30 ;  /* 0x0000003086527836 */ /* 0x000fe20000000000 */
[----:B------:R-:W-:Y:S01]  /*24c0*/  IADD3 R100, R7, R100, RZ ;  /* 0x0000006407647210 */ /* 0x000fe20007ffe0ff */
[----:B------:R-:W-:Y:S01]  /*24d0*/  IMAD.IADD R91, R145, 0x1, R3 ;  /* 0x00000001915b7824 */ /* 0x000fe200078e0203 */
[----:B------:R-:W-:Y:S01]  /*24e0*/  IADD3 R99, P0, R71, R94, RZ ;  /* 0x0000005e47637210 */ /* 0x000fe20007f1e0ff */
[----:B------:R-:W-:Y:S01]  /*24f0*/  IMAD.IADD R106, R143, 0x1, R5 ;  /* 0x000000018f6a7824 */ /* 0x000fe200078e0205 */
[----:B------:R-:W-:Y:S01]  /*2500*/  SHF.L.U64.HI R100, R6, 0x1, R100 ;  /* 0x0000000106647819 */ /* 0x000fe20000010264 */
[----:B--2---:R-:W-:Y:S01]  /*2510*/  IMAD.U32 R86, R86, -0x40, RZ ;  /* 0xffffffc056567824 */ /* 0x004fe200078e00ff */
[----:B------:R-:W-:Y:S01]  /*2520*/  IADD3 R12, R16, 0x40, RZ ;  /* 0x00000040100c7810 */ /* 0x000fe20007ffe0ff */
[----:B------:R-:W-:Y:S01]  /*2530*/  IMAD.X R96, R92, 0x1, R87, P1 ;  /* 0x000000015c607824 */ /* 0x000fe200008e0657 */
[----:B------:R-:W-:Y:S01]  /*2540*/  SHF.R.S32.HI R124, RZ, 0x1f, R129 ;  /* 0x0000001fff7c7819 */ /* 0x000fe20000011481 */
[----:B------:R-:W-:Y:S01]  /*2550*/  ULDC UR5, c[0x0][0x2e0] ;  /* 0x0000b80000057ab9 */ /* 0x000fe20000000800 */
[----:B------:R-:W-:Y:S01]  /*2560*/  SHF.R.S32.HI R123, RZ, 0x1f, R130 ;  /* 0x0000001fff7b7819 */ /* 0x000fe20000011482 */
[----:B------:R-:W-:Y:S01]  /*2570*/  ULDC.64 UR10, c[0x0][0x248] ;  /* 0x00009200000a7ab9 */ /* 0x000fe20000000a00 */
[----:B------:R-:W-:Y:S01]  /*2580*/  SHF.R.S32.HI R122, RZ, 0x1f, R127 ;  /* 0x0000001fff7a7819 */ /* 0x000fe2000001147f */
[----:B------:R-:W-:Y:S01]  /*2590*/  ULDC.64 UR12, c[0x0][0x230] ;  /* 0x00008c00000c7ab9 */ /* 0x000fe20000000a00 */
[----:B------:R-:W-:Y:S01]  /*25a0*/  IADD3.X R98, R70, R95, RZ, P0, !PT ;  /* 0x0000005f46627210 */ /* 0x000fe200007fe4ff */
[----:B------:R-:W-:Y:S01]  /*25b0*/  ULDC.64 UR14, c[0x0][0x238] ;  /* 0x00008e00000e7ab9 */ /* 0x000fe20000000a00 */
[----:B------:R-:W-:-:S02]  /*25c0*/  SHF.R.S32.HI R121, RZ, 0x1f, R128 ;  /* 0x0000001fff797819 */ /* 0x000fc40000011480 */
[----:B------:R-:W-:-:S07]  /*25d0*/  SHF.R.S32.HI R120, RZ, 0x1f, R125 ;  /* 0x0000001fff787819 */ /* 0x000fce000001147d */
.L_x_6971:
[----:B------:R-:W-:Y:S01]  /*25e0*/  IMAD.SHL.U32 R14, R11, 0x40, RZ ;  /* 0x000000400b0e7824 */ /* 0x000fe200078e00ff */
[----:B------:R-:W-:Y:S03]  /*25f0*/  ISETP.NE.AND P6, PT, RZ, UR4, PT ;  /* 0x00000004ff007c0c */ /* 0x000fe6000bfc5270 */
[----:B------:R-:W-:Y:S04]  /*2600*/  VIADD R13, R14, 0xffffffc0 ;  /* 0xffffffc00e0d7836 */ /* 0x000fe80000000000 */
[--C-:B------:R-:W-:Y:S02]  /*2610*/  IMAD.IADD R15, R64, 0x1, -R13.reuse ;  /* 0x00000001400f7824 */ /* 0x100fe400078e0a0d */
[----:B------:R-:W-:Y:S03]  /*2620*/  IMAD.IADD R3, R74, 0x1, -R13 ;  /* 0x000000014a037824 */ /* 0x000fe600078e0a0d */
[-C--:B------:R-:W-:Y:S02]  /*2630*/  ISETP.GE.AND P1, PT, R134, R15.reuse, PT ;  /* 0x0000000f8600720c */ /* 0x080fe40003f26270 */
[----:B------:R-:W-:Y:S02]  /*2640*/  ISETP.GE.AND P5, PT, R84, R15, PT ;  /* 0x0000000f5400720c */ /* 0x000fe40003fa6270 */
[-C--:B------:R-:W-:Y:S02]  /*2650*/  ISETP.GE.AND P1, PT, R134, R3.reuse, !P1 ;  /* 0x000000038600720c */ /* 0x080fe40004f26270 */
[----:B------:R-:W-:Y:S02]  /*2660*/  ISETP.GE.AND P5, PT, R84, R3, !P5 ;  /* 0x000000035400720c */ /* 0x000fe40006fa6270 */
[CC--:B------:R-:W-:Y:S02]  /*2670*/  ISETP.GE.AND P4, PT, R83.reuse, R15.reuse, PT ;  /* 0x0000000f5300720c */ /* 0x0c0fe40003f86270 */
[C---:B------:R-:W-:Y:S02]  /*2680*/  ISETP.GE.AND P2, PT, R82.reuse, R15, PT ;  /* 0x0000000f5200720c */ /* 0x040fe40003f46270 */
[-C--:B------:R-:W-:Y:S02]  /*2690*/  ISETP.GE.AND P4, PT, R83, R3.reuse, !P4 ;  /* 0x000000035300720c */ /* 0x080fe40006786270 */
[----:B------:R-:W-:Y:S03]  /*26a0*/  ISETP.GE.AND P2, PT, R82, R3, !P2 ;  /* 0x000000035200720c */ /* 0x000fe60005746270 */
[----:B---3--:R-:W2:Y:S02]  /*26b0*/  @P1 LDG.E.128 R24, desc[UR6][R112.64] ;  /* 0x0000000670181981 */ /* 0x008ea4000c1e1d00 */
[----:B------:R-:W-:Y:S04]  /*26c0*/  @P5 IADD3 R18, P0, R112, UR20, RZ ;  /* 0x0000001470125c10 */ /* 0x000fe8000ff1e0ff */
[C---:B------:R-:W-:Y:S02]  /*26d0*/  @P5 IADD3.X R19, R113.reuse, UR23, RZ, P0, !PT ;  /* 0x0000001771135c10 */ /* 0x040fe400087fe4ff */
[C---:B------:R-:W-:Y:S04]  /*26e0*/  @P5 LEA R28, P0, R68.reuse, R110, 0x1 ;  /* 0x0000006e441c5211 */ /* 0x040fe800078008ff */
[----:B------:R-:W-:Y:S02]  /*26f0*/  @P5 LEA.HI.X R29, R68, R111, R67, 0x1, P0 ;  /* 0x0000006f441d5211 */ /* 0x000fe400000f0c43 */
[----:B------:R-:W-:Y:S04]  /*2700*/  @P4 IADD3 R30, P0, R112, UR25, RZ ;  /* 0x00000019701e4c10 */ /* 0x000fe8000ff1e0ff */
[----:B------:R-:W-:Y:S02]  /*2710*/  @P4 IADD3.X R31, R113, UR24, RZ, P0, !PT ;  /* 0x00000018711f4c10 */ /* 0x000fe400087fe4ff */
[----:B------:R-:W-:Y:S05]  /*2720*/  @P4 IADD3 R32, P0, R110, R103, RZ ;  /* 0x000000676e204210 */ /* 0x000fea0007f1e0ff */
[----:B------:R-:W-:Y:S01]  /*2730*/  @P4 IMAD.X R33, R111, 0x1, R100, P0 ;  /* 0x000000016f214824 */ /* 0x000fe200000e0664 */
[----:B------:R-:W-:Y:S04]  /*2740*/  @P2 IADD3 R2, P0, R112, UR18, RZ ;  /* 0x0000001270022c10 */ /* 0x000fe8000ff1e0ff */
[----:B------:R-:W-:Y:S01]  /*2750*/  @P2 IADD3.X R3, R113, UR27, RZ, P0, !PT ;  /* 0x0000001b71032c10 */ /* 0x000fe200087fe4ff */
[----:B--2---:R1:W-:Y:S04]  /*2760*/  @P1 STG.E.128 desc[UR6][R110.64], R24 ;  /* 0x000000186e001986 */ /* 0x0043e8000c101d06 */
[----:B----4-:R-:W2:Y:S04]  /*2770*/  @P1 LDG.E.128 R20, desc[UR6][R112.64+0x80] ;  /* 0x0000800670141981 */ /* 0x010ea8000c1e1d00 */
[----:B--2---:R2:W-:Y:S04]  /*2780*/  @P1 STG.E.128 desc[UR6][R110.64+0x80], R20 ;  /* 0x000080146e001986 */ /* 0x0045e8000c101d06 */
[----:B------:R-:W3:Y:S04]  /*2790*/  @P5 LDG.E.128 R4, desc[UR6][R18.64] ;  /* 0x0000000612045981 */ /* 0x000ee8000c1e1d00 */
[----:B---3--:R3:W-:Y:S04]  /*27a0*/  @P5 STG.E.128 desc[UR6][R28.64], R4 ;  /* 0x000000041c005986 */ /* 0x0087e8000c101d06 */
[----:B-1----:R1:W4:Y:S02]  /*27b0*/  @P5 LDG.E.128 R24, desc[UR6][R18.64+0x80] ;  /* 0x0000800612185981 */ /* 0x002324000c1e1d00 */
[----:B-1----:R-:W-:Y:S05]  /*27c0*/  @P2 IADD3 R18, P0, R110, R142, RZ ;  /* 0x0000008e6e122210 */ /* 0x002fea0007f1e0ff */
[----:B------:R-:W-:Y:S01]  /*27d0*/  @P2 IMAD.X R19, R111, 0x1, R106, P0 ;  /* 0x000000016f132824 */ /* 0x000fe200000e066a */
[C---:B------:R-:W-:Y:S04]  /*27e0*/  LEA R112, P0, R86.reuse, R112, 0x1 ;  /* 0x0000007056707211 */ /* 0x040fe800078008ff */
[----:B------:R-:W-:Y:S01]  /*27f0*/  LEA.HI.X.SX32 R113, R86, R113, 0x1, P0 ;  /* 0x0000007156717211 */ /* 0x000fe200000f0eff */
[----:B----4-:R1:W-:Y:S04]  /*2800*/  @P5 STG.E.128 desc[UR6][R28.64+0x80], R24 ;  /* 0x000080181c005986 */ /* 0x0103e8000c101d06 */
[----:B--2---:R-:W2:Y:S04]  /*2810*/  @P4 LDG.E.128 R20, desc[UR6][R30.64] ;  /* 0x000000061e144981 */ /* 0x004ea8000c1e1d00 */
[----:B--2---:R2:W-:Y:S04]  /*2820*/  @P4 STG.E.128 desc[UR6][R32.64], R20 ;  /* 0x0000001420004986 */ /* 0x0045e8000c101d06 */
[----:B---3--:R-:W3:Y:S04]  /*2830*/  @P4 LDG.E.128 R4, desc[UR6][R30.64+0x80] ;  /* 0x000080061e044981 */ /* 0x008ee8000c1e1d00 */
[----:B---3--:R3:W-:Y:S04]  /*2840*/  @P4 STG.E.128 desc[UR6][R32.64+0x80], R4 ;  /* 0x0000800420004986 */ /* 0x0087e8000c101d06 */
[----:B-1----:R-:W4:Y:S04]  /*2850*/  @P2 LDG.E.128 R24, desc[UR6][R2.64] ;  /* 0x0000000602182981 */ /* 0x002f28000c1e1d00 */
[----:B----4-:R3:W-:Y:S04]  /*2860*/  @P2 STG.E.128 desc[UR6][R18.64], R24 ;  /* 0x0000001812002986 */ /* 0x0107e8000c101d06 */
[----:B--2---:R-:W2:Y:S04]  /*2870*/  @P2 LDG.E.128 R20, desc[UR6][R2.64+0x80] ;  /* 0x0000800602142981 */ /* 0x004ea8000c1e1d00 */
[----:B--2---:R3:W-:Y:S01]  /*2880*/  @P2 STG.E.128 desc[UR6][R18.64+0x80], R20 ;  /* 0x0000801412002986 */ /* 0x0047e2000c101d06 */
[----:B------:R-:W-:Y:S05]  /*2890*/  @!P6 BRA `(.L_x_6934) ;  /* 0x000000480070e947 */ /* 0x000fea0003800000 */
[----:B------:R-:W-:Y:S11]  /*28a0*/  ISETP.NE.AND P0, PT, RZ, UR22, PT ;  /* 0x00000016ff007c0c */ /* 0x000ff6000bf05270 */
[----:B------:R-:W-:Y:S02]  /*28b0*/  @!UPT UIADD3 URZ, URZ, URZ, URZ ;  /* 0x0000003f3f3ff290 */ /* 0x000fe4000fffe03f */
[----:B------:R-:W-:Y:S05]  /*28c0*/  @!P0 BRA `(.L_x_6935) ;  /* 0x0000001800bc8947 */ /* 0x000fea0003800000 */
[----:B------:R-:W1:Y:S01]  /*28d0*/  LDC R41, c[0x0][0x2e0] ;  /* 0x0000b800ff297b82 */ /* 0x000e620000000800 */
[----:B------:R-:W-:Y:S01]  /*28e0*/  BSSY B0, `(.L_x_6936) ;  /* 0x0000064000007945 */ /* 0x000fe20003800000 */
[----:B-1----:R-:W-:Y:S03]  /*28f0*/  LEA R41, -R41, RZ, 0x5 ;  /* 0x000000ff29297211 */ /* 0x002fe600078e29ff */
[----:B------:R-:W-:Y:S05]  /*2900*/  @!P1 BRA `(.L_x_6937) ;  /* 0x0000000400849947 */ /* 0x000fea0003800000 */
[----:B------:R-:W-:Y:S01]  /*2910*/  ISETP.GE.AND P0, PT, R16, UR4, PT ;  /* 0x0000000410007c0c */ /* 0x000fe2000bf06270 */
[----:B---3--:R-:W2:Y:S01]  /*2920*/  LDG.E.128 R24, desc[UR6][R114.64] ;  /* 0x0000000672187981 */ /* 0x008ea2000c1e1d00 */
[----:B------:R-:W-:Y:S02]  /*2930*/  ISETP.GE.AND P1, PT, R12, UR4, PT ;  /* 0x000000040c007c0c */ /* 0x000fe4000bf26270 */
[----:B------:R-:W-:Y:S09]  /*2940*/  MOV R109, R107 ;  /* 0x0000006b006d7202 */ /* 0x000ff20000000f00 */
[----:B------:R-:W-:Y:S01]  /*2950*/  @!P0 MOV R8, R10 ;  /* 0x0000000a00088202 */ /* 0x000fe20000000f00 */
[----:B------:R-:W-:Y:S01]  /*2960*/  @!P0 IMAD.MOV.U32 R37, RZ, RZ, R55 ;  /* 0x000000ffff258224 */ /* 0x000fe200078e0037 */
[----:B------:R-:W-:Y:S03]  /*2970*/  @!P0 MOV R36, R54 ;  /* 0x0000003600248202 */ /* 0x000fe60000000f00 */
[----:B------:R1:W3:Y:S06]  /*2980*/  @!P0 LDG.E.64 R18, desc[UR6][R8.64] ;  /* 0x0000000608128981 */ /* 0x0002ec000c1e1b00 */
[----:B------:R4:W5:Y:S01]  /*2990*/  @!P0 LDG.E.64 R32, desc[UR6][R36.64] ;  /* 0x0000000624208981 */ /* 0x000962000c1e1b00 */
[----:B-1----:R-:W-:Y:S02]  /*29a0*/  @!P1 MOV R8, R10 ;  /* 0x0000000a00089202 */ /* 0x002fe40000000f00 */
[----:B----4-:R-:W-:Y:S01]  /*29b0*/  @!P1 MOV R37, R55 ;  /* 0x0000003700259202 */ /* 0x010fe20000000f00 */
[----:B------:R-:W-:Y:S01]  /*29c0*/  @!P1 IMAD.MOV.U32 R36, RZ, RZ, R54 ;  /* 0x000000ffff249224 */ /* 0x000fe200078e0036 */
[C---:B--2---:R-:W-:Y:S01]  /*29d0*/  @!P0 LOP3.LUT R29, R24.reuse, 0xffff0000, RZ, 0xc0, !PT ;  /* 0xffff0000181d8812 */ /* 0x044fe200078ec0ff */
[----:B------:R-:W-:Y:S01]  /*29e0*/  @!P0 IMAD.U32 R21, R24, 0x10000, RZ ;  /* 0x0001000018158824 */ /* 0x000fe200078e00ff */
[C---:B---3--:R-:W-:Y:S01]  /*29f0*/  @!P0 LOP3.LUT R20, R18.reuse, 0xffff0000, RZ, 0xc0, !PT ;  /* 0xffff000012148812 */ /* 0x048fe200078ec0ff */
[----:B------:R-:W-:Y:S01]  /*2a00*/  @!P0 IMAD.U32 R22, R18, 0x10000, RZ ;  /* 0x0001000012168824 */ /* 0x000fe200078e00ff */
[----:B------:R-:W-:Y:S01]  /*2a10*/  @!P0 SHF.L.U32 R18, R27, 0x10, RZ ;  /* 0x000000101b128819 */ /* 0x000fe200000006ff */
[C---:B------:R-:W-:Y:S01]  /*2a20*/  @!P0 IMAD.U32 R15, R19.reuse, 0x10000, RZ ;  /* 0x00010000130f8824 */ /* 0x040fe200078e00ff */
[----:B------:R-:W-:Y:S01]  /*2a30*/  @!P0 LOP3.LUT R19, R19, 0xffff0000, RZ, 0xc0, !PT ;  /* 0xffff000013138812 */ /* 0x000fe200078ec0ff */
[-C--:B------:R-:W-:Y:S01]  /*2a40*/  @!P0 FMUL.FTZ R39, R29, R22.reuse ;  /* 0x000000161d278220 */ /* 0x080fe20000410000 */
[----:B-----5:R-:W-:Y:S01]  /*2a50*/  @!P0 SHF.L.U32 R30, R32, 0x10, RZ ;  /* 0x00000010201e8819 */ /* 0x020fe200000006ff */
[----:B------:R-:W-:Y:S01]  /*2a60*/  @!P0 FMUL.FTZ R0, R21, R22 ;  /* 0x0000001615008220 */ /* 0x000fe20000410000 */
[C---:B------:R-:W-:Y:S01]  /*2a70*/  @!P0 SHF.L.U32 R31, R33.reuse, 0x10, RZ ;  /* 0x00000010211f8819 */ /* 0x040fe200000006ff */
        /* <DEDUP_REMOVED lines=15> */
[----:B------:R-:W-:Y:S01]  /*2b70*/  @!P0 FMUL.FTZ R45, R33, R19 ;  /* 0x00000013212d8220 */ /* 0x000fe20000410000 */
[-C--:B------:R-:W-:Y:S01]  /*2b80*/  @!P0 FFMA.FTZ R2, R29, R32.reuse, R2 ;  /* 0x000000201d028223 */ /* 0x080fe20000010002 */
[-C--:B------:R-:W-:Y:S01]  /*2b90*/  @!P0 FFMA.FTZ R34, R22, R31.reuse, -R34 ;  /* 0x0000001f16228223 */ /* 0x080fe20000010822 */
[----:B------:R-:W-:Y:S01]  /*2ba0*/  @!P0 FFMA.FTZ R3, R30, R31, R3 ;  /* 0x0000001f1e038223 */ /* 0x000fe20000010003 */
[----:B------:R-:W-:Y:S01]  /*2bb0*/  @!P0 FFMA.FTZ R43, R21, R32, -R43 ;  /* 0x00000020152b8223 */ /* 0x000fe2000001082b */
[-C--:B------:R-:W-:Y:S01]  /*2bc0*/  @!P0 FFMA.FTZ R45, R18, R35.reuse, -R45 ;  /* 0x00000023122d8223 */ /* 0x080fe2000001082d */
        /* <DEDUP_REMOVED lines=8> */
[----:B------:R1:W-:Y:S08]  /*2c50*/  STG.E.128 desc[UR6][R108.64], R24 ;  /* 0x000000186c007986 */ /* 0x0003f0000c101d06 */
[----:B------:R-:W2:Y:S06]  /*2c60*/  @!P1 LDG.E.64 R18, desc[UR6][R8.64+0x40] ;  /* 0x0000400608129981 */ /* 0x000eac000c1e1b00 */
[----:B------:R-:W3:Y:S08]  /*2c70*/  LDG.E.128 R20, desc[UR6][R114.64+0x80] ;  /* 0x0000800672147981 */ /* 0x000ef0000c1e1d00 */
[----:B------:R-:W4:Y:S01]  /*2c80*/  @!P1 LDG.E.64 R32, desc[UR6][R36.64+0x40] ;  /* 0x0000400624209981 */ /* 0x000f22000c1e1b00 */
[C---:B--2---:R-:W-:Y:S02]  /*2c90*/  @!P1 SHF.L.U32 R15, R18.reuse, 0x10, RZ ;  /* 0x00000010120f9819 */ /* 0x044fe400000006ff */
[----:B-1----:R-:W-:Y:S02]  /*2ca0*/  @!P1 LOP3.LUT R24, R18, 0xffff0000, RZ, 0xc0, !PT ;  /* 0xffff000012189812 */ /* 0x002fe400078ec0ff */
[----:B---3--:R-:W-:Y:S01]  /*2cb0*/  @!P1 LOP3.LUT R30, R20, 0xffff0000, RZ, 0xc0, !PT ;  /* 0xffff0000141e9812 */ /* 0x008fe200078ec0ff */
[----:B------:R-:W-:Y:S01]  /*2cc0*/  @!P1 IMAD.U32 R26, R22, 0x10000, RZ ;  /* 0x00010000161a9824 */ /* 0x000fe200078e00ff */
[----:B------:R-:W-:Y:S02]  /*2cd0*/  @!P1 SHF.L.U32 R28, R20, 0x10, RZ ;  /* 0x00000010141c9819 */ /* 0x000fe400000006ff */
[----:B------:R-:W-:Y:S01]  /*2ce0*/  @!P1 SHF.L.U32 R25, R21, 0x10, RZ ;  /* 0x0000001015199819 */ /* 0x000fe200000006ff */
[-C--:B------:R-:W-:Y:S01]  /*2cf0*/  @!P1 FMUL.FTZ R34, R30, R15.reuse ;  /* 0x0000000f1e229220 */ /* 0x080fe20000410000 */
[----:B------:R-:W-:Y:S01]  /*2d00*/  @!P1 SHF.L.U32 R18, R23, 0x10, RZ ;  /* 0x0000001017129819 */ /* 0x000fe200000006ff */
[----:B------:R-:W-:Y:S01]  /*2d10*/  @!P1 FMUL.FTZ R5, R28, R15 ;  /* 0x0000000f1c059220 */ /* 0x000fe20000410000 */
[----:B----4-:R-:W-:Y:S01]  /*2d20*/  @!P1 LOP3.LUT R35, R33, 0xffff0000, RZ, 0xc0, !PT ;  /* 0xffff000021239812 */ /* 0x010fe200078ec0ff */
[----:B------:R-:W-:Y:S01]  /*2d30*/  @!P1 IMAD.U32 R29, R32, 0x10000, RZ ;  /* 0x00010000201d9824 */ /* 0x000fe200078e00ff */
[----:B------:R-:W-:Y:S01]  /*2d40*/  @!P1 SHF.L.U32 R15, R19, 0x10, RZ ;  /* 0x00000010130f9819 */ /* 0x000fe200000006ff */
[----:B------:R-:W-:Y:S01]  /*2d50*/  @!P1 IMAD.U32 R31, R33, 0x10000, RZ ;  /* 0x00010000211f9824 */ /* 0x000fe200078e00ff */
[----:B------:R-:W-:Y:S01]  /*2d60*/  @!P1 LOP3.LUT R19, R19, 0xffff0000, RZ, 0xc0, !PT ;  /* 0xffff000013139812 */ /* 0x000fe200078ec0ff */
[-C--:B------:R-:W-:Y:S01]  /*2d70*/  @!P1 FFMA.FTZ R34, R28, R29.reuse, -R34 ;  /* 0x0000001d1c229223 */ /* 0x080fe20000010822 */
[----:B------:R-:W-:Y:S01]  /*2d80*/  @!P1 LOP3.LUT R33, R23, 0xffff0000, RZ, 0xc0, !PT ;  /* 0xffff000017219812 */ /* 0x000fe200078ec0ff */
[----:B------:R-:W-:Y:S01]  /*2d90*/  @!P1 FFMA.FTZ R5, R30, R29, R5 ;  /* 0x0000001d1e059223 */ /* 0x000fe20000010005 */
[----:B------:R-:W-:Y:S01]  /*2da0*/  @!P1 LOP3.LUT R29, R21, 0xffff0000, RZ, 0xc0, !PT ;  /* 0xffff0000151d9812 */ /* 0x000fe200078ec0ff */
[-C--:B------:R-:W-:Y:S01]  /*2db0*/  @!P1 FMUL.FTZ R6, R25, R24.reuse ;  /* 0x0000001819069220 */ /* 0x080fe20000410000 */
[----:B------:R-:W-:Y:S01]  /*2dc0*/  @!P1 LOP3.LUT R30, R22, 0xffff0000, RZ, 0xc0, !PT ;  /* 0xffff0000161e9812 */ /* 0x000fe200078ec0ff */
[-C--:B------:R-:W-:Y:S01]  /*2dd0*/  @!P1 FMUL.FTZ R7, R26, R15.reuse ;  /* 0x0000000f1a079220 */ /* 0x080fe20000410000 */
        /* <DEDUP_REMOVED lines=20> */
.L_x_6937:
[----:B------:R-:W-:Y:S05]  /*2f20*/  BSYNC B0 ;  /* 0x0000000000007941 */ /* 0x000fea0003800000 */
.L_x_6936:
[----:B------:R-:W-:Y:S04]  /*2f30*/  BSSY B0, `(.L_x_6938) ;  /* 0x0000066000007945 */ /* 0x000fe80003800000 */
[----:B------:R-:W-:Y:S05]  /*2f40*/  @!P5 BRA `(.L_x_6939) ;  /* 0x000000040090d947 */ /* 0x000fea0003800000 */
[----:B------:R-:W-:Y:S01]  /*2f50*/  ISETP.GE.AND P0, PT, R16, UR4, PT ;  /* 0x0000000410007c0c */ /* 0x000fe2000bf06270 */
[C---:B------:R-:W-:Y:S01]  /*2f60*/  IMAD.SHL.U32 R43, R79.reuse, 0x2, RZ ;  /* 0x000000024f2b7824 */ /* 0x040fe200078e00ff */
[----:B------:R-:W-:Y:S02]  /*2f70*/  SHF.L.U64.HI R36, R79, 0x1, R126 ;  /* 0x000000014f247819 */ /* 0x000fe4000001027e */
[C---:B------:R-:W-:Y:S02]  /*2f80*/  LEA R46, P6, R88.reuse, R114, 0x1 ;  /* 0x00000072582e7211 */ /* 0x040fe400078c08ff */
[C---:B------:R-:W-:Y:S02]  /*2f90*/  IADD3 R28, P1, R43.reuse, R10, RZ ;  /* 0x0000000a2b1c7210 */ /* 0x040fe40007f3e0ff */
[----:B------:R-:W-:Y:S02]  /*2fa0*/  LEA.HI.X R47, R88, R115, R87, 0x1, P6 ;  /* 0x00000073582f7211 */ /* 0x000fe400030f0c57 */
[----:B------:R-:W-:Y:S01]  /*2fb0*/  IADD3 R38, P5, R43, R54, RZ ;  /* 0x000000362b267210 */ /* 0x000fe20007fbe0ff */
[----:B------:R-:W-:Y:S01]  /*2fc0*/  IMAD.X R29, R36, 0x1, R9, P1 ;  /* 0x00000001241d7824 */ /* 0x000fe200008e0609 */
[----:B------:R-:W-:Y:S01]  /*2fd0*/  ISETP.GE.AND P1, PT, R12, UR4, PT ;  /* 0x000000040c007c0c */ /* 0x000fe2000bf26270 */
[----:B---3--:R-:W2:Y:S01]  /*2fe0*/  LDG.E.128 R24, desc[UR6][R46.64] ;  /* 0x000000062e187981 */ /* 0x008ea2000c1e1d00 */
[----:B------:R-:W-:Y:S02]  /*2ff0*/  IADD3.X R39, R36, R55, RZ, P5, !PT ;  /* 0x0000003724277210 */ /* 0x000fe40002ffe4ff */
[----:B------:R-:W-:Y:S05]  /*3000*/  LEA R42, P5, R71, R108, 0x1 ;  /* 0x0000006c472a7211 */ /* 0x000fea00078a08ff */
[----:B------:R-:W3:Y:S06]  /*3010*/  @!P0 LDG.E.64 R18, desc[UR6][R28.64] ;  /* 0x000000061c128981 */ /* 0x000eec000c1e1b00 */
[----:B------:R-:W4:Y:S01]  /*3020*/  @!P0 LDG.E.64 R34, desc[UR6][R38.64] ;  /* 0x0000000626228981 */ /* 0x000f22000c1e1b00 */
[C---:B--2---:R-:W-:Y:S02]  /*3030*/  @!P0 LOP3.LUT R31, R24.reuse, 0xffff0000, RZ, 0xc0, !PT ;  /* 0xffff0000181f8812 */ /* 0x044fe400078ec0ff */
[----:B-1----:R-:W-:Y:S02]  /*3040*/  @!P0 SHF.L.U32 R21, R24, 0x10, RZ ;  /* 0x0000001018158819 */ /* 0x002fe400000006ff */
[C---:B---3--:R-:W-:Y:S02]  /*3050*/  @!P0 SHF.L.U32 R22, R18.reuse, 0x10, RZ ;  /* 0x0000001012168819 */ /* 0x048fe400000006ff */
[----:B------:R-:W-:Y:S01]  /*3060*/  @!P0 LOP3.LUT R20, R18, 0xffff0000, RZ, 0xc0, !PT ;  /* 0xffff000012148812 */ /* 0x000fe200078ec0ff */
[----:B------:R-:W-:Y:S01]  /*3070*/  @!P0 IMAD.U32 R18, R27, 0x10000, RZ ;  /* 0x000100001b128824 */ /* 0x000fe200078e00ff */
[----:B------:R-:W-:Y:S01]  /*3080*/  @!P0 SHF.L.U32 R15, R19, 0x10, RZ ;  /* 0x00000010130f8819 */ /* 0x000fe200000006ff */
[-C--:B------:R-:W-:Y:S01]  /*3090*/  @!P0 FMUL.FTZ R43, R31, R22.reuse ;  /* 0x000000161f2b8220 */ /* 0x080fe20000410000 */
[----:B----4-:R-:W-:Y:S01]  /*30a0*/  @!P0 LOP3.LUT R37, R35, 0xffff0000, RZ, 0xc0, !PT ;  /* 0xffff000023258812 */ /* 0x010fe200078ec0ff */
[----:B------:R-:W-:Y:S01]  /*30b0*/  @!P0 IMAD.U32 R32, R34, 0x10000, RZ ;  /* 0x0001000022208824 */ /* 0x000fe200078e00ff */
[----:B------:R-:W-:Y:S01]  /*30c0*/  @!P0 LOP3.LUT R19, R19, 0xffff0000, RZ, 0xc0, !PT ;  /* 0xffff000013138812 */ /* 0x000fe200078ec0ff */
[C---:B------:R-:W-:Y:S01]  /*30d0*/  @!P0 FMUL.FTZ R0, R21.reuse, R22 ;  /* 0x0000001615008220 */ /* 0x040fe20000410000 */
[----:B------:R-:W-:Y:S01]  /*30e0*/  @!P0 SHF.L.U32 R22, R26, 0x10, RZ ;  /* 0x000000101a168819 */ /* 0x000fe200000006ff */
[-C--:B------:R-:W-:Y:S01]  /*30f0*/  @!P0 FFMA.FTZ R43, R21, R32.reuse, -R43 ;  /* 0x00000020152b8223 */ /* 0x080fe2000001082b */
[----:B------:R-:W-:Y:S01]  /*3100*/  @!P0 LOP3.LUT R34, R34, 0xffff0000, RZ, 0xc0, !PT ;  /* 0xffff000022228812 */ /* 0x000fe200078ec0ff */
        /* <DEDUP_REMOVED lines=9> */
[----:B------:R-:W-:Y:S01]  /*31a0*/  @!P0 FMUL.FTZ R45, R31, R20 ;  /* 0x000000141f2d8220 */ /* 0x000fe20000410000 */
[----:B------:R-:W-:Y:S01]  /*31b0*/  LEA.HI.X R43, R71, R107, R70, 0x1, P5 ;  /* 0x0000006b472b7211 */ /* 0x000fe200028f0c46 */
[-C--:B------:R-:W-:Y:S01]  /*31c0*/  @!P0 FMUL.FTZ R49, R35, R19.reuse ;  /* 0x0000001323318220 */ /* 0x080fe20000410000 */
[----:B------:R-:W-:Y:S01]  /*31d0*/  @!P0 MOV R24, R40 ;  /* 0x0000002800188202 */ /* 0x000fe20000000f00 */
[----:B------:R-:W-:Y:S01]  /*31e0*/  @!P0 FMUL.FTZ R4, R18, R19 ;  /* 0x0000001312048220 */ /* 0x000fe20000410000 */
[C---:B------:R-:W-:Y:S01]  /*31f0*/  @!P0 FMUL.FTZ R36, R32.reuse, R15 ;  /* 0x0000000f20248220 */ /* 0x040fe20000410000 */
[-C--:B------:R-:W-:Y:S01]  /*3200*/  @!P0 FFMA.FTZ R2, R31, R34.reuse, R2 ;  /* 0x000000221f028223 */ /* 0x080fe20000010002 */
[----:B------:R-:W-:Y:S01]  /*3210*/  @!P0 FFMA.FTZ R3, R32, R33, R3 ;  /* 0x0000002120038223 */ /* 0x000fe20000010003 */
[----:B------:R-:W-:Y:S01]  /*3220*/  @!P0 FFMA.FTZ R45, R21, R34, -R45 ;  /* 0x00000022152d8223 */ /* 0x000fe2000001082d */
[-C--:B------:R-:W-:Y:S01]  /*3230*/  @!P0 FFMA.FTZ R49, R18, R37.reuse, -R49 ;  /* 0x0000002512318223 */ /* 0x080fe20000010831 */
[----:B------:R-:W-:Y:S01]  /*3240*/  @!P0 FFMA.FTZ R4, R35, R37, R4 ;  /* 0x0000002523048223 */ /* 0x000fe20000010004 */
[----:B------:R-:W-:Y:S02]  /*3250*/  @!P0 FFMA.FTZ R36, R22, R33, -R36 ;  /* 0x0000002116248223 */ /* 0x000fe40000010824 */
[----:B------:R-:W-:Y:S02]  /*3260*/  @!P0 F2FP.BF16.F32.PACK_AB R45, R2, R45 ;  /* 0x0000002d022d823e */ /* 0x000fe400000010ff */
[----:B------:R-:W-:Y:S02]  /*3270*/  @!P0 F2FP.BF16.F32.PACK_AB R49, R4, R49 ;  /* 0x000000310431823e */ /* 0x000fe400000010ff */
[----:B------:R-:W-:Y:S01]  /*3280*/  @!P0 F2FP.BF16.F32.PACK_AB R36, R3, R36 ;  /* 0x000000240324823e */ /* 0x000fe200000010ff */
[----:B------:R-:W-:Y:S02]  /*3290*/  @!P0 IMAD.MOV.U32 R25, RZ, RZ, R45 ;  /* 0x000000ffff198224 */ /* 0x000fe400078e002d */
[----:B------:R-:W-:Y:S01]  /*32a0*/  @!P0 IMAD.MOV.U32 R27, RZ, RZ, R49 ;  /* 0x000000ffff1b8224 */ /* 0x000fe200078e0031 */
[----:B------:R-:W-:Y:S05]  /*32b0*/  @!P0 MOV R26, R36 ;  /* 0x00000024001a8202 */ /* 0x000fea0000000f00 */
[----:B------:R1:W-:Y:S08]  /*32c0*/  STG.E.128 desc[UR6][R42.64], R24 ;  /* 0x000000182a007986 */ /* 0x0003f0000c101d06 */
[----:B------:R-:W2:Y:S08]  /*32d0*/  LDG.E.128 R20, desc[UR6][R46.64+0x80] ;  /* 0x000080062e147981 */ /* 0x000eb0000c1e1d00 */
[----:B------:R-:W3:Y:S06]  /*32e0*/  @!P1 LDG.E.64 R18, desc[UR6][R28.64+0x40] ;  /* 0x000040061c129981 */ /* 0x000eec000c1e1b00 */
[----:B------:R-:W4:Y:S01]  /*32f0*/  @!P1 LDG.E.64 R34, desc[UR6][R38.64+0x40] ;  /* 0x0000400626229981 */ /* 0x000f22000c1e1b00 */
[C---:B--2---:R-:W-:Y:S01]  /*3300*/  @!P1 LOP3.LUT R32, R20.reuse, 0xffff0000, RZ, 0xc0, !PT ;  /* 0xffff000014209812 */ /* 0x044fe200078ec0ff */
[----:B-1----:R-:W-:Y:S01]  /*3310*/  @!P1 IMAD.U32 R25, R21, 0x10000, RZ ;  /* 0x0001000015199824 */ /* 0x002fe200078e00ff */
[----:B------:R-:W-:Y:S02]  /*3320*/  @!P1 SHF.L.U32 R30, R20, 0x10, RZ ;  /* 0x00000010141e9819 */ /* 0x000fe400000006ff */
[----:B------:R-:W-:Y:S02]  /*3330*/  @!P1 SHF.L.U32 R26, R22, 0x10, RZ ;  /* 0x00000010161a9819 */ /* 0x000fe400000006ff */
[C---:B---3--:R-:W-:Y:S01]  /*3340*/  @!P1 LOP3.LUT R24, R18.reuse, 0xffff0000, RZ, 0xc0, !PT ;  /* 0xffff000012189812 */ /* 0x048fe200078ec0ff */
[----:B------:R-:W-:Y:S02]  /*3350*/  @!P1 IMAD.U32 R15, R18, 0x10000, RZ ;  /* 0x00010000120f9824 */ /* 0x000fe400078e00ff */
[----:B------:R-:W-:Y:S02]  /*3360*/  @!P1 IMAD.U32 R18, R23, 0x10000, RZ ;  /* 0x0001000017129824 */ /* 0x000fe400078e00ff */
[-C--:B------:R-:W-:Y:S01]  /*3370*/  @!P1 FMUL.FTZ R36, R32, R15.reuse ;  /* 0x0000000f20249220 */ /* 0x080fe20000410000 */
[----:B----4-:R-:W-:Y:S01]  /*3380*/  @!P1 SHF.L.U32 R31, R34, 0x10, RZ ;  /* 0x00000010221f9819 */ /* 0x010fe200000006ff */
[C---:B------:R-:W-:Y:S01]  /*3390*/  @!P1 FMUL.FTZ R5, R30.reuse, R15 ;  /* 0x0000000f1e059220 */ /* 0x040fe20000410000 */
[C---:B------:R-:W-:Y:S01]  /*33a0*/  @!P1 LOP3.LUT R37, R35.reuse, 0xffff0000, RZ, 0xc0, !PT ;  /* 0xffff000023259812 */ /* 0x040fe200078ec0ff */
[----:B------:R-:W-:Y:S01]  /*33b0*/  @!P1 IMAD.U32 R33, R35, 0x10000, RZ ;  /* 0x0001000023219824 */ /* 0x000fe200078e00ff */
[C---:B------:R-:W-:Y:S01]  /*33c0*/  @!P1 SHF.L.U32 R15, R19.reuse, 0x10, RZ ;  /* 0x00000010130f9819 */ /* 0x040fe200000006ff */
[-C--:B------:R-:W-:Y:S01]  /*33d0*/  @!P1 FFMA.FTZ R36, R30, R31.reuse, -R36 ;  /* 0x0000001f1e249223 */ /* 0x080fe20000010824 */
[----:B------:R-:W-:Y:S01]  /*33e0*/  @!P1 LOP3.LUT R19, R19, 0xffff0000, RZ, 0xc0, !PT ;  /* 0xffff000013139812 */ /* 0x000fe200078ec0ff */
[----:B------:R-:W-:Y:S01]  /*33f0*/  @!P1 FFMA.FTZ R5, R32, R31, R5 ;  /* 0x0000001f20059223 */ /* 0x000fe20000010005 */
[----:B------:R-:W-:Y:S01]  /*3400*/  @!P1 LOP3.LUT R31, R21, 0xffff0000, RZ, 0xc0, !PT ;  /* 0xffff0000151f9812 */ /* 0x000fe200078ec0ff */
[-C--:B------:R-:W-:Y:S01]  /*3410*/  @!P1 FMUL.FTZ R6, R25, R24.reuse ;  /* 0x0000001819069220 */ /* 0x080fe20000410000 */
[----:B------:R-:W-:Y:S01]  /*3420*/  @!P1 LOP3.LUT R35, R23, 0xffff0000, RZ, 0xc0, !PT ;  /* 0xffff000017239812 */ /* 0x000fe200078ec0ff */
[----:B------:R-:W-:Y:S01]  /*3430*/  @!P1 FMUL.FTZ R7, R26, R15 ;  /* 0x0000000f1a079220 */ /* 0x000fe20000410000 */
[----:B------:R-:W-:Y:S01]  /*3440*/  @!P1 LOP3.LUT R32, R22, 0xffff0000, RZ, 0xc0, !PT ;  /* 0xffff000016209812 */ /* 0x000fe200078ec0ff */
[----:B------:R-:W-:Y:S01]  /*3450*/  @!P1 FMUL.FTZ R45, R31, R24 ;  /* 0x000000181f2d9220 */ /* 0x000fe20000410000 */
[----:B------:R-:W-:Y:S01]  /*3460*/  @!P1 LOP3.LUT R34, R34, 0xffff0000, RZ, 0xc0, !PT ;  /* 0xffff000022229812 */ /* 0x000fe200078ec0ff */
[-C--:B------:R-:W-:Y:S01]  /*3470*/  @!P1 FMUL.FTZ R47, R35, R19.reuse ;  /* 0x00000013232f9220 */ /* 0x080fe20000410000 */
[----:B------:R-:W-:Y:S01]  /*3480*/  @!P1 F2FP.BF16.F32.PACK_AB R36, R5, R36 ;  /* 0x000000240524923e */ /* 0x000fe200000010ff */
[----:B------:R-:W-:Y:S01]  /*3490*/  @!P1 FMUL.FTZ R8, R18, R19 ;  /* 0x0000001312089220 */ /* 0x000fe20000410000 */
[C---:B------:R-:W-:Y:S01]  /*34a0*/  @!P1 FMUL.FTZ R40, R32.reuse, R15 ;  /* 0x0000000f20289220 */ /* 0x040fe20000410000 */
[----:B------:R-:W-:Y:S01]  /*34b0*/  @!P1 FFMA.FTZ R6, R31, R34, R6 ;  /* 0x000000221f069223 */ /* 0x000fe20000010006 */
[----:B------:R-:W-:Y:S01]  /*34c0*/  @!P1 MOV R20, R36 ;  /* 0x0000002400149202 */ /* 0x000fe20000000f00 */
        /* <DEDUP_REMOVED lines=11> */
[----:B------:R2:W-:Y:S02]  /*3580*/  STG.E.128 desc[UR6][R42.64+0x80], R20 ;  /* 0x000080142a007986 */ /* 0x0005e4000c101d06 */
.L_x_6939:
[----:B------:R-:W-:Y:S05]  /*3590*/  BSYNC B0 ;  /* 0x0000000000007941 */ /* 0x000fea0003800000 */
.L_x_6938:
[----:B------:R-:W-:Y:S04]  /*35a0*/  BSSY B0, `(.L_x_6940) ;  /* 0x000006a000007945 */ /* 0x000fe80003800000 */
[----:B------:R-:W-:Y:S05]  /*35b0*/  @!P4 BRA `(.L_x_6941) ;  /* 0x0000000400a0c947 */ /* 0x000fea0003800000 */
[----:B------:R-:W-:Y:S01]  /*35c0*/  ISETP.GE.AND P0, PT, R16, UR4, PT ;  /* 0x0000000410007c0c */ /* 0x000fe2000bf06270 */
[C---:B--2---:R-:W-:Y:S01]  /*35d0*/  IMAD.SHL.U32 R43, R129.reuse, 0x2, RZ ;  /* 0x00000002812b7824 */ /* 0x044fe200078e00ff */
[C---:B------:R-:W-:Y:S02]  /*35e0*/  LEA R44, P5, R90.reuse, R114, 0x1 ;  /* 0x000000725a2c7211 */ /* 0x040fe400078a08ff */
[----:B------:R-:W-:Y:S02]  /*35f0*/  SHF.L.U64.HI R36, R129, 0x1, R124 ;  /* 0x0000000181247819 */ /* 0x000fe4000001027c */
[C---:B------:R-:W-:Y:S02]  /*3600*/  IADD3 R28, P1, R43.reuse, R10, RZ ;  /* 0x0000000a2b1c7210 */ /* 0x040fe40007f3e0ff */
[----:B------:R-:W-:Y:S02]  /*3610*/  IADD3 R38, P4, R43, R54, RZ ;  /* 0x000000362b267210 */ /* 0x000fe40007f9e0ff */
[----:B------:R-:W-:Y:S02]  /*3620*/  LEA.HI.X R45, R90, R115, R89, 0x1, P5 ;  /* 0x000000735a2d7211 */ /* 0x000fe400028f0c59 */
[C---:B------:R-:W-:Y:S01]  /*3630*/  IADD3.X R29, R36.reuse, R9, RZ, P1, !PT ;  /* 0x00000009241d7210 */ /* 0x040fe20000ffe4ff */
[----:B------:R-:W-:Y:S01]  /*3640*/  IMAD.X R39, R36, 0x1, R55, P4 ;  /* 0x0000000124277824 */ /* 0x000fe200020e0637 */
[----:B------:R-:W-:Y:S01]  /*3650*/  ISETP.GE.AND P1, PT, R12, UR4, PT ;  /* 0x000000040c007c0c */ /* 0x000fe2000bf26270 */
[----:B---3--:R2:W3:Y:S01]  /*3660*/  LDG.E.128 R24, desc[UR6][R44.64] ;  /* 0x000000062c187981 */ /* 0x0084e2000c1e1d00 */
[----:B------:R-:W-:Y:S07]  /*3670*/  LEA R42, P4, R93, R114, 0x1 ;  /* 0x000000725d2a7211 */ /* 0x000fee00078808ff */
[----:B------:R-:W4:Y:S06]  /*3680*/  @!P0 LDG.E.64 R18, desc[UR6][R28.64] ;  /* 0x000000061c128981 */ /* 0x000f2c000c1e1b00 */
[----:B------:R-:W5:Y:S01]  /*3690*/  @!P0 LDG.E.64 R34, desc[UR6][R38.64] ;  /* 0x0000000626228981 */ /* 0x000f62000c1e1b00 */
[----:B--2---:R-:W-:Y:S02]  /*36a0*/  LEA R44, P5, R144, R108, 0x1 ;  /* 0x0000006c902c7211 */ /* 0x004fe400078a08ff */
[C---:B---3--:R-:W-:Y:S01]  /*36b0*/  @!P0 LOP3.LUT R31, R24.reuse, 0xffff0000, RZ, 0xc0, !PT ;  /* 0xffff0000181f8812 */ /* 0x048fe200078ec0ff */
[----:B-1----:R-:W-:Y:S01]  /*36c0*/  @!P0 IMAD.U32 R21, R24, 0x10000, RZ ;  /* 0x0001000018158824 */ /* 0x002fe200078e00ff */
[C---:B----4-:R-:W-:Y:S01]  /*36d0*/  @!P0 SHF.L.U32 R22, R18.reuse, 0x10, RZ ;  /* 0x0000001012168819 */ /* 0x050fe200000006ff */
[C---:B------:R-:W-:Y:S01]  /*36e0*/  @!P0 IMAD.U32 R15, R19.reuse, 0x10000, RZ ;  /* 0x00010000130f8824 */ /* 0x040fe200078e00ff */
[----:B------:R-:W-:Y:S02]  /*36f0*/  @!P0 LOP3.LUT R20, R18, 0xffff0000, RZ, 0xc0, !PT ;  /* 0xffff000012148812 */ /* 0x000fe400078ec0ff */
[----:B------:R-:W-:Y:S01]  /*3700*/  @!P0 LOP3.LUT R19, R19, 0xffff0000, RZ, 0xc0, !PT ;  /* 0xffff000013138812 */ /* 0x000fe200078ec0ff */
[-C--:B------:R-:W-:Y:S01]  /*3710*/  @!P0 FMUL.FTZ R43, R31, R22.reuse ;  /* 0x000000161f2b8220 */ /* 0x080fe20000410000 */
[----:B-----5:R-:W-:Y:S01]  /*3720*/  @!P0 LOP3.LUT R37, R35, 0xffff0000, RZ, 0xc0, !PT ;  /* 0xffff000023258812 */ /* 0x020fe200078ec0ff */
[C---:B------:R-:W-:Y:S01]  /*3730*/  @!P0 IMAD.U32 R32, R34.reuse, 0x10000, RZ ;  /* 0x0001000022208824 */ /* 0x040fe200078e00ff */
[----:B------:R-:W-:Y:S01]  /*3740*/  @!P0 SHF.L.U32 R18, R27, 0x10, RZ ;  /* 0x000000101b128819 */ /* 0x000fe200000006ff */
[C---:B------:R-:W-:Y:S01]  /*3750*/  @!P0 FMUL.FTZ R0, R21.reuse, R22 ;  /* 0x0000001615008220 */ /* 0x040fe20000410000 */
[----:B------:R-:W-:Y:S01]  /*3760*/  @!P0 LOP3.LUT R34, R34, 0xffff0000, RZ, 0xc0, !PT ;  /* 0xffff000022228812 */ /* 0x000fe200078ec0ff */
[-C--:B------:R-:W-:Y:S01]  /*3770*/  @!P0 FFMA.FTZ R43, R21, R32.reuse, -R43 ;  /* 0x00000020152b8223 */ /* 0x080fe2000001082b */
[----:B------:R-:W-:Y:S01]  /*3780*/  @!P0 SHF.L.U32 R21, R25, 0x10, RZ ;  /* 0x0000001019158819 */ /* 0x000fe200000006ff */
[----:B------:R-:W-:Y:S01]  /*3790*/  @!P0 FFMA.FTZ R0, R31, R32, R0 ;  /* 0x000000201f008223 */ /* 0x000fe20000010000 */
[C---:B------:R-:W-:Y:S01]  /*37a0*/  @!P0 LOP3.LUT R32, R26.reuse, 0xffff0000, RZ, 0xc0, !PT ;  /* 0xffff00001a208812 */ /* 0x040fe200078ec0ff */
[----:B------:R-:W-:Y:S01]  /*37b0*/  @!P0 IMAD.U32 R33, R35, 0x10000, RZ ;  /* 0x0001000023218824 */ /* 0x000fe200078e00ff */
[----:B------:R-:W-:Y:S01]  /*37c0*/  @!P0 LOP3.LUT R31, R25, 0xffff0000, RZ, 0xc0, !PT ;  /* 0xffff0000191f8812 */ /* 0x000fe200078ec0ff */
[----:B------:R-:W-:Y:S01]  /*37d0*/  @!P0 IMAD.U32 R22, R26, 0x10000, RZ ;  /* 0x000100001a168824 */ /* 0x000fe200078e00ff */
[----:B------:R-:W-:Y:S01]  /*37e0*/  @!P0 LOP3.LUT R35, R27, 0xffff0000, RZ, 0xc0, !PT ;  /* 0xffff00001b238812 */ /* 0x000fe200078ec0ff */
[-C--:B------:R-:W-:Y:S01]  /*37f0*/  @!P0 FMUL.FTZ R2, R21, R20.reuse ;  /* 0x0000001415028220 */ /* 0x080fe20000410000 */
[----:B------:R-:W-:Y:S01]  /*3800*/  @!P0 F2FP.BF16.F32.PACK_AB R43, R0, R43 ;  /* 0x0000002b002b823e */ /* 0x000fe200000010ff */
[-C--:B------:R-:W-:Y:S01]  /*3810*/  @!P0 FMUL.FTZ R3, R22, R15.reuse ;  /* 0x0000000f16038220 */ /* 0x080fe20000410000 */
[----:B------:R-:W-:Y:S01]  /*3820*/  @!P0 FMUL.FTZ R36, R32, R15 ;  /* 0x0000000f20248220 */ /* 0x000fe20000410000 */
[----:B------:R-:W-:Y:S01]  /*3830*/  @!P0 FMUL.FTZ R45, R31, R20 ;  /* 0x000000141f2d8220 */ /* 0x000fe20000410000 */
[-C--:B------:R-:W-:Y:S01]  /*3840*/  @!P0 FMUL.FTZ R47, R35, R19.reuse ;  /* 0x00000013232f8220 */ /* 0x080fe20000410000 */
        /* <DEDUP_REMOVED lines=8> */
[----:B------:R-:W-:Y:S02]  /*38d0*/  LEA.HI.X R43, R93, R115, R92, 0x1, P4 ;  /* 0x000000735d2b7211 */ /* 0x000fe400020f0c5c */
        /* <DEDUP_REMOVED lines=8> */
[----:B------:R1:W-:Y:S01]  /*3960*/  STG.E.128 desc[UR6][R44.64], R24 ;  /* 0x000000182c007986 */ /* 0x0003e2000c101d06 */
[----:B------:R-:W-:Y:S07]  /*3970*/  LEA.HI.X R47, R94, R107, R95, 0x1, P0 ;  /* 0x0000006b5e2f7211 */ /* 0x000fee00000f0c5f */
[----:B------:R-:W2:Y:S06]  /*3980*/  @!P1 LDG.E.64 R18, desc[UR6][R28.64+0x40] ;  /* 0x000040061c129981 */ /* 0x000eac000c1e1b00 */
[----:B------:R-:W3:Y:S08]  /*3990*/  LDG.E.128 R20, desc[UR6][R42.64] ;  /* 0x000000062a147981 */ /* 0x000ef0000c1e1d00 */
[----:B------:R-:W4:Y:S01]  /*39a0*/  @!P1 LDG.E.64 R34, desc[UR6][R38.64+0x40] ;  /* 0x0000400626229981 */ /* 0x000f22000c1e1b00 */
[C---:B--2---:R-:W-:Y:S02]  /*39b0*/  @!P1 SHF.L.U32 R15, R18.reuse, 0x10, RZ ;  /* 0x00000010120f9819 */ /* 0x044fe400000006ff */
[----:B-1----:R-:W-:Y:S02]  /*39c0*/  @!P1 LOP3.LUT R24, R18, 0xffff0000, RZ, 0xc0, !PT ;  /* 0xffff000012189812 */ /* 0x002fe400078ec0ff */
[C---:B---3--:R-:W-:Y:S01]  /*39d0*/  @!P1 LOP3.LUT R32, R20.reuse, 0xffff0000, RZ, 0xc0, !PT ;  /* 0xffff000014209812 */ /* 0x048fe200078ec0ff */
[----:B------:R-:W-:Y:S01]  /*39e0*/  @!P1 IMAD.U32 R30, R20, 0x10000, RZ ;  /* 0x00010000141e9824 */ /* 0x000fe200078e00ff */
[----:B------:R-:W-:Y:S01]  /*39f0*/  @!P1 SHF.L.U32 R25, R21, 0x10, RZ ;  /* 0x0000001015199819 */ /* 0x000fe200000006ff */
[----:B------:R-:W-:Y:S01]  /*3a00*/  @!P1 IMAD.U32 R26, R22, 0x10000, RZ ;  /* 0x00010000161a9824 */ /* 0x000fe200078e00ff */
[----:B------:R-:W-:Y:S01]  /*3a10*/  @!P1 SHF.L.U32 R18, R23, 0x10, RZ ;  /* 0x0000001017129819 */ /* 0x000fe200000006ff */
[-C--:B------:R-:W-:Y:S01]  /*3a20*/  @!P1 FMUL.FTZ R5, R30, R15.reuse ;  /* 0x0000000f1e059220 */ /* 0x080fe20000410000 */
[----:B------:R-:W-:Y:S01]  /*3a30*/  @!P1 FMUL.FTZ R36, R32, R15 ;  /* 0x0000000f20249220 */ /* 0x000fe20000410000 */
[-C--:B------:R-:W-:Y:S01]  /*3a40*/  @!P1 FMUL.FTZ R6, R25, R24.reuse ;  /* 0x0000001819069220 */ /* 0x080fe20000410000 */
[C---:B----4-:R-:W-:Y:S01]  /*3a50*/  @!P1 SHF.L.U32 R33, R35.reuse, 0x10, RZ ;  /* 0x0000001023219819 */ /* 0x050fe200000006ff */
[----:B------:R-:W-:Y:S01]  /*3a60*/  @!P1 IMAD.U32 R31, R34, 0x10000, RZ ;  /* 0x00010000221f9824 */ /* 0x000fe200078e00ff */
[----:B------:R-:W-:Y:S01]  /*3a70*/  @!P1 LOP3.LUT R37, R35, 0xffff0000, RZ, 0xc0, !PT ;  /* 0xffff000023259812 */ /* 0x000fe200078ec0ff */
[C---:B------:R-:W-:Y:S01]  /*3a80*/  @!P1 IMAD.U32 R15, R19.reuse, 0x10000, RZ ;  /* 0x00010000130f9824 */ /* 0x040fe200078e00ff */
        /* <DEDUP_REMOVED lines=8> */
[----:B------:R-:W-:Y:S01]  /*3b10*/  @!P1 LOP3.LUT R34, R34, 0xffff0000, RZ, 0xc0, !PT ;  /* 0xffff000022229812 */ /* 0x000fe200078ec0ff */
[----:B------:R-:W-:Y:S01]  /*3b20*/  @!P1 FMUL.FTZ R43, R31, R24 ;  /* 0x000000181f2b9220 */ /* 0x000fe20000410000 */
[----:B------:R-:W-:Y:S01]  /*3b30*/  @!P1 F2FP.BF16.F32.PACK_AB R36, R5, R36 ;  /* 0x000000240524923e */ /* 0x000fe200000010ff */
        /* <DEDUP_REMOVED lines=15> */
[----:B------:R4:W-:Y:S02]  /*3c30*/  STG.E.128 desc[UR6][R46.64], R20 ;  /* 0x000000142e007986 */ /* 0x0009e4000c101d06 */
.L_x_6941:
[----:B------:R-:W-:Y:S05]  /*3c40*/  BSYNC B0 ;  /* 0x0000000000007941 */ /* 0x000fea0003800000 */
.L_x_6940:
[----:B------:R-:W-:Y:S04]  /*3c50*/  BSSY B0, `(.L_x_6942) ;  /* 0x000006f000007945 */ /* 0x000fe80003800000 */
[----:B------:R-:W-:Y:S05]  /*3c60*/  @!P2 BRA `(.L_x_6943) ;  /* 0x0000000400b4a947 */ /* 0x000fea0003800000 */
[C---:B------:R-:W-:Y:S01]  /*3c70*/  SHF.L.U32 R45, R127.reuse, 0x1, RZ ;  /* 0x000000017f2d7819 */ /* 0x040fe200000006ff */
[----:B--2---:R-:W2:Y:S01]  /*3c80*/  LDC.64 R42, c[0x0][0x338] ;  /* 0x0000ce00ff2a7b82 */ /* 0x004ea20000000a00 */
[----:B------:R-:W-:Y:S02]  /*3c90*/  ISETP.GE.AND P0, PT, R16, UR4, PT ;  /* 0x0000000410007c0c */ /* 0x000fe4000bf06270 */
[----:B------:R-:W-:Y:S02]  /*3ca0*/  SHF.L.U64.HI R36, R127, 0x1, R122 ;  /* 0x000000017f247819 */ /* 0x000fe4000001027a */
[C---:B------:R-:W-:Y:S02]  /*3cb0*/  IADD3 R28, P1, R45.reuse, R10, RZ ;  /* 0x0000000a2d1c7210 */ /* 0x040fe40007f3e0ff */
[----:B------:R-:W-:Y:S02]  /*3cc0*/  IADD3 R38, P2, R45, R54, RZ ;  /* 0x000000362d267210 */ /* 0x000fe40007f5e0ff */
[----:B-1----:R-:W-:Y:S01]  /*3cd0*/  MOV R109, R107 ;  /* 0x0000006b006d7202 */ /* 0x002fe20000000f00 */
[----:B------:R-:W-:Y:S01]  /*3ce0*/  IMAD.X R29, R36, 0x1, R9, P1 ;  /* 0x00000001241d7824 */ /* 0x000fe200008e0609 */
[----:B------:R-:W-:Y:S01]  /*3cf0*/  ISETP.GE.AND P1, PT, R12, UR4, PT ;  /* 0x000000040c007c0c */ /* 0x000fe2000bf26270 */
[----:B------:R-:W-:Y:S03]  /*3d00*/  IMAD.X R39, R36, 0x1, R55, P2 ;  /* 0x0000000124277824 */ /* 0x000fe600010e0637 */
[----:B---3--:R-:W4:Y:S06]  /*3d10*/  @!P0 LDG.E.64 R18, desc[UR6][R28.64] ;  /* 0x000000061c128981 */ /* 0x008f2c000c1e1b00 */
[----:B------:R-:W3:Y:S01]  /*3d20*/  @!P0 LDG.E.64 R34, desc[UR6][R38.64] ;  /* 0x0000000626228981 */ /* 0x000ee2000c1e1b00 */
[----:B----4-:R-:W-:Y:S01]  /*3d30*/  @!P0 SHF.L.U32 R22, R18, 0x10, RZ ;  /* 0x0000001012168819 */ /* 0x010fe200000006ff */
[----:B--2---:R-:W-:Y:S01]  /*3d40*/  IMAD.WIDE.U32 R46, R42, 0x60, R114 ;  /* 0x000000602a2e7825 */ /* 0x004fe200078e0072 */
[----:B------:R-:W-:Y:S02]  /*3d50*/  @!P0 LOP3.LUT R20, R18, 0xffff0000, RZ, 0xc0, !PT ;  /* 0xffff000012148812 */ /* 0x000fe400078ec0ff */
[----:B------:R-:W-:Y:S01]  /*3d60*/  @!P0 SHF.L.U32 R15, R19, 0x10, RZ ;  /* 0x00000010130f8819 */ /* 0x000fe200000006ff */
[----:B------:R-:W-:Y:S01]  /*3d70*/  IMAD R43, R43, 0x60, RZ ;  /* 0x000000602b2b7824 */ /* 0x000fe200078e02ff */
[C---:B---3--:R-:W-:Y:S01]  /*3d80*/  @!P0 SHF.L.U32 R32, R34.reuse, 0x10, RZ ;  /* 0x0000001022208819 */ /* 0x048fe200000006ff */
[C---:B------:R-:W-:Y:S01]  /*3d90*/  @!P0 IMAD.U32 R33, R35.reuse, 0x10000, RZ ;  /* 0x0001000023218824 */ /* 0x040fe200078e00ff */
[----:B------:R-:W-:Y:S02]  /*3da0*/  @!P0 LOP3.LUT R37, R35, 0xffff0000, RZ, 0xc0, !PT ;  /* 0xffff000023258812 */ /* 0x000fe400078ec0ff */
[----:B------:R-:W-:Y:S02]  /*3db0*/  IADD3 R47, R47, R43, RZ ;  /* 0x0000002b2f2f7210 */ /* 0x000fe40007ffe0ff */
[----:B------:R-:W-:Y:S01]  /*3dc0*/  @!P0 LOP3.LUT R19, R19, 0xffff0000, RZ, 0xc0, !PT ;  /* 0xffff000013138812 */ /* 0x000fe200078ec0ff */
[----:B------:R-:W1:Y:S01]  /*3dd0*/  LDC.64 R42, c[0x0][0x248] ;  /* 0x00009200ff2a7b82 */ /* 0x000e620000000a00 */
[----:B------:R-:W-:Y:S01]  /*3de0*/  @!P0 LOP3.LUT R34, R34, 0xffff0000, RZ, 0xc0, !PT ;  /* 0xffff000022228812 */ /* 0x000fe200078ec0ff */
[----:B------:R-:W2:Y:S01]  /*3df0*/  LDG.E.128 R24, desc[UR6][R46.64] ;  /* 0x000000062e187981 */ /* 0x000ea2000c1e1d00 */
[----:B-1----:R-:W-:Y:S01]  /*3e00*/  IMAD.WIDE.U32 R56, R42, 0x60, R108 ;  /* 0x000000602a387825 */ /* 0x002fe200078e006c */
[----:B------:R-:W-:Y:S03]  /*3e10*/  LEA R42, P2, R97, R114, 0x1 ;  /* 0x00000072612a7211 */ /* 0x000fe600078408ff */
[----:B------:R-:W-:Y:S04]  /*3e20*/  IMAD R43, R43, 0x60, RZ ;  /* 0x000000602b2b7824 */ /* 0x000fe800078e02ff */
[----:B------:R-:W-:Y:S01]  /*3e30*/  IMAD.IADD R57, R57, 0x1, R43 ;  /* 0x0000000139397824 */ /* 0x000fe200078e022b */
[----:B------:R-:W-:Y:S02]  /*3e40*/  LEA.HI.X R43, R97, R115, R96, 0x1, P2 ;  /* 0x00000073612b7211 */ /* 0x000fe400010f0c60 */
[C---:B--2---:R-:W-:Y:S01]  /*3e50*/  @!P0 LOP3.LUT R31, R24.reuse, 0xffff0000, RZ, 0xc0, !PT ;  /* 0xffff0000181f8812 */ /* 0x044fe200078ec0ff */
[----:B------:R-:W-:Y:S01]  /*3e60*/  @!P0 IMAD.U32 R21, R24, 0x10000, RZ ;  /* 0x0001000018158824 */ /* 0x000fe200078e00ff */
[C---:B------:R-:W-:Y:S01]  /*3e70*/  @!P0 LOP3.LUT R35, R27.reuse, 0xffff0000, RZ, 0xc0, !PT ;  /* 0xffff00001b238812 */ /* 0x040fe200078ec0ff */
[----:B------:R-:W-:Y:S02]  /*3e80*/  @!P0 IMAD.U32 R18, R27, 0x10000, RZ ;  /* 0x000100001b128824 */ /* 0x000fe400078e00ff */
[-C--:B------:R-:W-:Y:S01]  /*3e90*/  @!P0 FMUL.FTZ R45, R31, R22.reuse ;  /* 0x000000161f2d8220 */ /* 0x080fe20000410000 */
[----:B------:R-:W-:Y:S01]  /*3ea0*/  @!P0 FMUL.FTZ R0, R21, R22 ;  /* 0x0000001615008220 */ /* 0x000fe20000410000 */
[----:B------:R-:W-:Y:S01]  /*3eb0*/  @!P0 SHF.L.U32 R22, R26, 0x10, RZ ;  /* 0x000000101a168819 */ /* 0x000fe200000006ff */
[----:B------:R-:W-:Y:S01]  /*3ec0*/  @!P0 FMUL.FTZ R49, R35, R19 ;  /* 0x0000001323318220 */ /* 0x000fe20000410000 */
[-C--:B------:R-:W-:Y:S01]  /*3ed0*/  @!P0 FFMA.FTZ R45, R21, R32.reuse, -R45 ;  /* 0x00000020152d8223 */ /* 0x080fe2000001082d */
[----:B------:R-:W-:Y:S02]  /*3ee0*/  @!P0 IMAD.U32 R21, R25, 0x10000, RZ ;  /* 0x0001000019158824 */ /* 0x000fe400078e00ff */
[----:B------:R-:W-:Y:S01]  /*3ef0*/  @!P0 FFMA.FTZ R0, R31, R32, R0 ;  /* 0x000000201f008223 */ /* 0x000fe20000010000 */
[----:B------:R-:W-:Y:S01]  /*3f00*/  @!P0 LOP3.LUT R31, R25, 0xffff0000, RZ, 0xc0, !PT ;  /* 0xffff0000191f8812 */ /* 0x000fe200078ec0ff */
[----:B------:R-:W-:Y:S01]  /*3f10*/  @!P0 FMUL.FTZ R3, R22, R15 ;  /* 0x0000000f16038220 */ /* 0x000fe20000410000 */
[----:B------:R-:W-:Y:S01]  /*3f20*/  @!P0 LOP3.LUT R32, R26, 0xffff0000, RZ, 0xc0, !PT ;  /* 0xffff00001a208812 */ /* 0x000fe200078ec0ff */
[-C--:B------:R-:W-:Y:S01]  /*3f30*/  @!P0 FMUL.FTZ R2, R21, R20.reuse ;  /* 0x0000001415028220 */ /* 0x080fe20000410000 */
[----:B------:R-:W-:Y:S01]  /*3f40*/  @!P0 F2FP.BF16.F32.PACK_AB R45, R0, R45 ;  /* 0x0000002d002d823e */ /* 0x000fe200000010ff */
[C---:B------:R-:W-:Y:S01]  /*3f50*/  @!P0 FMUL.FTZ R47, R31.reuse, R20 ;  /* 0x000000141f2f8220 */ /* 0x040fe20000410000 */
[----:B------:R-:W-:Y:S01]  /*3f60*/  @!P0 FMUL.FTZ R4, R18, R19 ;  /* 0x0000001312048220 */ /* 0x000fe20000410000 */
[C---:B------:R-:W-:Y:S01]  /*3f70*/  @!P0 FMUL.FTZ R36, R32.reuse, R15 ;  /* 0x0000000f20248220 */ /* 0x040fe20000410000 */
[----:B------:R-:W-:Y:S01]  /*3f80*/  @!P0 MOV R24, R45 ;  /* 0x0000002d00188202 */ /* 0x000fe20000000f00 */
        /* <DEDUP_REMOVED lines=11> */
[----:B------:R-:W-:Y:S02]  /*4040*/  @!P0 MOV R26, R36 ;  /* 0x00000024001a8202 */ /* 0x000fe40000000f00 */
[C---:B------:R-:W-:Y:S03]  /*4050*/  LEA R46, P0, R99.reuse, R108, 0x1 ;  /* 0x0000006c632e7211 */ /* 0x040fe600078008ff */
[----:B------:R1:W-:Y:S01]  /*4060*/  STG.E.128 desc[UR6][R56.64], R24 ;  /* 0x0000001838007986 */ /* 0x0003e2000c101d06 */
[----:B------:R-:W-:Y:S07]  /*4070*/  LEA.HI.X R47, R99, R107, R98, 0x1, P0 ;  /* 0x0000006b632f7211 */ /* 0x000fee00000f0c62 */
[----:B------:R-:W2:Y:S08]  /*4080*/  LDG.E.128 R20, desc[UR6][R42.64] ;  /* 0x000000062a147981 */ /* 0x000eb0000c1e1d00 */
[----:B------:R-:W3:Y:S06]  /*4090*/  @!P1 LDG.E.64 R18, desc[UR6][R28.64+0x40] ;  /* 0x000040061c129981 */ /* 0x000eec000c1e1b00 */
[----:B------:R-:W4:Y:S01]  /*40a0*/  @!P1 LDG.E.64 R34, desc[UR6][R38.64+0x40] ;  /* 0x0000400626229981 */ /* 0x000f22000c1e1b00 */
[----:B--2---:R-:W-:Y:S01]  /*40b0*/  @!P1 LOP3.LUT R32, R20, 0xffff0000, RZ, 0xc0, !PT ;  /* 0xffff000014209812 */ /* 0x004fe200078ec0ff */
[----:B-1----:R-:W-:Y:S01]  /*40c0*/  @!P1 IMAD.U32 R26, R22, 0x10000, RZ ;  /* 0x00010000161a9824 */ /* 0x002fe200078e00ff */
[----:B------:R-:W-:Y:S02]  /*40d0*/  @!P1 SHF.L.U32 R30, R20, 0x10, RZ ;  /* 0x00000010141e9819 */ /* 0x000fe400000006ff */
[----:B------:R-:W-:Y:S02]  /*40e0*/  @!P1 SHF.L.U32 R25, R21, 0x10, RZ ;  /* 0x0000001015199819 */ /* 0x000fe400000006ff */
[C---:B---3--:R-:W-:Y:S01]  /*40f0*/  @!P1 LOP3.LUT R24, R18.reuse, 0xffff0000, RZ, 0xc0, !PT ;  /* 0xffff000012189812 */ /* 0x048fe200078ec0ff */
[----:B------:R-:W-:Y:S01]  /*4100*/  @!P1 IMAD.U32 R15, R18, 0x10000, RZ ;  /* 0x00010000120f9824 */ /* 0x000fe200078e00ff */
[----:B------:R-:W-:Y:S03]  /*4110*/  @!P1 SHF.L.U32 R18, R23, 0x10, RZ ;  /* 0x0000001017129819 */ /* 0x000fe600000006ff */
        /* <DEDUP_REMOVED lines=20> */
[----:B------:R-:W-:Y:S01]  /*4260*/  @!P1 FFMA.FTZ R6, R31, R34, R6 ;  /* 0x000000221f069223 */ /* 0x000fe20000010006 */
[----:B------:R-:W-:Y:S01]  /*4270*/  @!P1 MOV R20, R36 ;  /* 0x0000002400149202 */ /* 0x000fe20000000f00 */
        /* <DEDUP_REMOVED lines=12> */
.L_x_6943:
[----:B------:R-:W-:Y:S05]  /*4340*/  BSYNC B0 ;  /* 0x0000000000007941 */ /* 0x000fea0003800000 */
.L_x_6942:
[C---:B------:R-:W-:Y:S01]  /*4350*/  LEA R54, P1, R41.reuse, R54, 0x1 ;  /* 0x0000003629367211 */ /* 0x040fe200078208ff */
[----:B------:R-:W-:Y:S01]  /*4360*/  IMAD.MOV.U32 R8, RZ, RZ, R10 ;  /* 0x000000ffff087224 */ /* 0x000fe200078e000a */
[----:B------:R-:W-:Y:S02]  /*4370*/  UMOV UR4, UR21 ;  /* 0x0000001500047c82 */ /* 0x000fe40008000000 */
[C---:B------:R-:W-:Y:S02]  /*4380*/  LEA.HI.X.SX32 R55, R41.reuse, R55, 0x1, P1 ;  /* 0x0000003729377211 */ /* 0x040fe400008f0eff */
[C---:B------:R-:W-:Y:S04]  /*4390*/  LEA R10, P0, R41.reuse, R8, 0x1 ;  /* 0x00000008290a7211 */ /* 0x040fe800078008ff */
[----:B------:R-:W-:Y:S01]  /*43a0*/  LEA.HI.X.SX32 R9, R41, R9, 0x1, P0 ;  /* 0x0000000929097211 */ /* 0x000fe200000f0eff */
[----:B------:R-:W-:Y:S08]  /*43b0*/  BRA `(.L_x_6944) ;  /* 0x0000003000347947 */ /* 0x000ff00003800000 */
.L_x_6935:
[----:B------:R-:W-:Y:S04]  /*43c0*/  BSSY B1, `(.L_x_6945) ;  /* 0x00000ad000017945 */ /* 0x000fe80003800000 */
[----:B------:R-:W-:Y:S05]  /*43d0*/  @!P1 BRA `(.L_x_6946) ;  /* 0x0000000800ac9947 */ /* 0x000fea0003800000 */
[----:B------:R1:W5:Y:S01]  /*43e0*/  LDG.E.128 R60, desc[UR6][R114.64] ;  /* 0x00000006723c7981 */ /* 0x000362000c1e1d00 */
[----:B------:R-:W-:Y:S01]  /*43f0*/  ISETP.GE.AND P0, PT, R16, UR4, PT ;  /* 0x0000000410007c0c */ /* 0x000fe2000bf06270 */
[----:B------:R-:W-:Y:S01]  /*4400*/  BSSY B0, `(.L_x_6947) ;  /* 0x0000051000007945 */ /* 0x000fe20003800000 */
[----:B------:R-:W-:Y:S11]  /*4410*/  MOV R109, R107 ;  /* 0x0000006b006d7202 */ /* 0x000ff60000000f00 */
        /* <DEDUP_REMOVED lines=18> */
[C---:B---3--:R-:W-:Y:S04]  /*4540*/  LEA R18, P0, R147.reuse, R114, 0x1 ;  /* 0x0000007293127211 */ /* 0x048fe800078008ff */
[----:B------:R-:W-:Y:S01]  /*4550*/  LEA.HI.X.SX32 R19, R147, R115, 0x1, P0 ;  /* 0x0000007393137211 */ /* 0x000fe200000f0eff */
[----:B------:R-:W2:Y:S01]  /*4560*/  LDG.E.128 R148, desc[UR6][R150.64] ;  /* 0x0000000696947981 */ /* 0x000ea2000c1e1d00 */
[----:B------:R-:W-:Y:S01]  /*4570*/  MOV R147, RZ ;  /* 0x000000ff00937202 */ /* 0x000fe20000000f00 */
[----:B------:R-:W-:Y:S05]  /*4580*/  @P1 IMAD R147, RZ, RZ, -UR26 ;  /* 0x8000001aff931e24 */ /* 0x000fea000f8e02ff */
[C---:B------:R-:W-:Y:S01]  /*4590*/  LEA R56, P0, R147.reuse, R118, 0x1 ;  /* 0x0000007693387211 */ /* 0x040fe200078008ff */
[----:B------:R3:W4:Y:S03]  /*45a0*/  LDG.E.128 R20, desc[UR6][R18.64] ;  /* 0x0000000612147981 */ /* 0x000726000c1e1d00 */
[----:B------:R-:W-:Y:S06]  /*45b0*/  LEA.HI.X.SX32 R57, R147, R119, 0x1, P0 ;  /* 0x0000007793397211 */ /* 0x000fec00000f0eff */
        /* <DEDUP_REMOVED lines=53> */
.L_x_6948:
[----:B------:R-:W-:Y:S05]  /*4910*/  BSYNC B0 ;  /* 0x0000000000007941 */ /* 0x000fea0003800000 */
.L_x_6947:
[----:B-----5:R2:W-:Y:S01]  /*4920*/  STG.E.128 desc[UR6][R108.64], R60 ;  /* 0x0000003c6c007986 */ /* 0x0205e2000c101d06 */
[----:B------:R-:W-:Y:S01]  /*4930*/  ISETP.GE.AND P0, PT, R12, UR4, PT ;  /* 0x000000040c007c0c */ /* 0x000fe2000bf06270 */
[----:B------:R-:W-:Y:S01]  /*4940*/  BSSY B0, `(.L_x_6949) ;  /* 0x0000053000007945 */ /* 0x000fe20003800000 */
[----:B------:R-:W-:Y:S01]  /*4950*/  IADD3 R148, P1, R114, 0x80, RZ ;  /* 0x0000008072947810 */ /* 0x000fe20007f3e0ff */
[----:B------:R2:W5:Y:S04]  /*4960*/  LDG.E.128 R44, desc[UR6][R114.64+0x80] ;  /* 0x00008006722c7981 */ /* 0x000568000c1e1d00 */
[----:B------:R-:W-:Y:S06]  /*4970*/  IMAD.X R149, RZ, RZ, R115, P1 ;  /* 0x000000ffff957224 */ /* 0x000fec00008e0673 */
[----:B------:R-:W-:Y:S05]  /*4980*/  @P0 BRA `(.L_x_6950) ;  /* 0x0000000400380947 */ /* 0x000fea0003800000 */
[----:B------:R-:W-:Y:S01]  /*4990*/  MOV R147, RZ ;  /* 0x000000ff00937202 */ /* 0x000fe20000000f00 */
[----:B------:R-:W-:Y:S01]  /*49a0*/  ULEA.HI UR26, UR4, UR4, URZ, 0x1 ;  /* 0x00000004041a7291 */ /* 0x000fe2000f8f083f */
[C---:B-----5:R-:W-:Y:S01]  /*49b0*/  SHF.L.U32 R35, R44.reuse, 0x10, RZ ;  /* 0x000000102c237819 */ /* 0x060fe200000006ff */
[----:B--2---:R-:W-:Y:S01]  /*49c0*/  IMAD.MOV.U32 R61, RZ, RZ, RZ ;  /* 0x000000ffff3d7224 */ /* 0x004fe200078e00ff */
[----:B------:R-:W-:Y:S01]  /*49d0*/  LOP3.LUT R37, R44, 0xffff0000, RZ, 0xc0, !PT ;  /* 0xffff00002c257812 */ /* 0x000fe200078ec0ff */
[----:B------:R-:W-:Y:S01]  /*49e0*/  USHF.R.S32.HI UR26, URZ, 0x1, UR26 ;  /* 0x000000013f1a7899 */ /* 0x000fe2000801141a */
[C---:B------:R-:W-:Y:S01]  /*49f0*/  LOP3.LUT R41, R45.reuse, 0xffff0000, RZ, 0xc0, !PT ;  /* 0xffff00002d297812 */ /* 0x040fe200078ec0ff */
[----:B------:R-:W-:Y:S01]  /*4a00*/  IMAD.U32 R38, R45, 0x10000, RZ ;  /* 0x000100002d267824 */ /* 0x000fe200078e00ff */
[C---:B------:R-:W-:Y:S02]  /*4a10*/  SHF.L.U32 R42, R46.reuse, 0x10, RZ ;  /* 0x000000102e2a7819 */ /* 0x040fe400000006ff */
[----:B------:R-:W-:Y:S01]  /*4a20*/  LOP3.LUT R45, R46, 0xffff0000, RZ, 0xc0, !PT ;  /* 0xffff00002e2d7812 */ /* 0x000fe200078ec0ff */
[C---:B------:R-:W-:Y:S01]  /*4a30*/  IMAD.U32 R46, R47.reuse, 0x10000, RZ ;  /* 0x000100002f2e7824 */ /* 0x040fe200078e00ff */
[----:B------:R-:W-:Y:S02]  /*4a40*/  ISETP.GE.AND P1, PT, R12, UR26, PT ;  /* 0x0000001a0c007c0c */ /* 0x000fe4000bf26270 */
[----:B------:R-:W-:Y:S02]  /*4a50*/  MOV R146, UR26 ;  /* 0x0000001a00927c02 */ /* 0x000fe40008000f00 */
[----:B------:R-:W-:Y:S09]  /*4a60*/  LOP3.LUT R49, R47, 0xffff0000, RZ, 0xc0, !PT ;  /* 0xffff00002f317812 */ /* 0x000ff200078ec0ff */
[----:B------:R-:W-:Y:S02]  /*4a70*/  @P1 IMAD R61, RZ, RZ, -UR26 ;  /* 0x8000001aff3d1e24 */ /* 0x000fe4000f8e02ff */
[----:B------:R-:W-:Y:S02]  /*4a80*/  @P1 IMAD R146, RZ, RZ, -UR26 ;  /* 0x8000001aff921e24 */ /* 0x000fe4000f8e02ff */
[----:B------:R-:W-:Y:S01]  /*4a90*/  @P1 IMAD R147, RZ, RZ, -UR26 ;  /* 0x8000001aff931e24 */ /* 0x000fe2000f8e02ff */
[C---:B------:R-:W-:Y:S04]  /*4aa0*/  LEA R62, P0, R61.reuse, R116, 0x1 ;  /* 0x000000743d3e7211 */ /* 0x040fe800078008ff */
[----:B------:R-:W-:Y:S02]  /*4ab0*/  LEA.HI.X.SX32 R63, R61, R117, 0x1, P0 ;  /* 0x000000753d3f7211 */ /* 0x000fe400000f0eff */
[C---:B---3--:R-:W-:Y:S04]  /*4ac0*/  LEA R18, P0, R146.reuse, R148, 0x1 ;  /* 0x0000009492127211 */ /* 0x048fe800078008ff */
[----:B------:R-:W-:Y:S01]  /*4ad0*/  LEA.HI.X.SX32 R19, R146, R149, 0x1, P0 ;  /* 0x0000009592137211 */ /* 0x000fe200000f0eff */
[----:B------:R-:W2:Y:S01]  /*4ae0*/  LDG.E.128 R60, desc[UR6][R62.64+0x80] ;  /* 0x000080063e3c7981 */ /* 0x000ea2000c1e1d00 */
[C---:B------:R-:W-:Y:S04]  /*4af0*/  LEA R56, P0, R147.reuse, R118, 0x1 ;  /* 0x0000007693387211 */ /* 0x040fe800078008ff */
[----:B------:R-:W-:Y:S03]  /*4b00*/  LEA.HI.X.SX32 R57, R147, R119, 0x1, P0 ;  /* 0x0000007793397211 */ /* 0x000fe600000f0eff */
        /* <DEDUP_REMOVED lines=54> */
.L_x_6950:
[----:B------:R-:W-:Y:S05]  /*4e70*/  BSYNC B0 ;  /* 0x0000000000007941 */ /* 0x000fea0003800000 */
.L_x_6949:
[----:B-----5:R4:W-:Y:S02]  /*4e80*/  STG.E.128 desc[UR6][R108.64+0x80], R44 ;  /* 0x0000802c6c007986 */ /* 0x0209e4000c101d06 */
.L_x_6946:
[----:B------:R-:W-:Y:S05]  /*4e90*/  BSYNC B1 ;  /* 0x0000000000017941 */ /* 0x000fea0003800000 */
.L_x_6945:
[----:B------:R-:W-:Y:S04]  /*4ea0*/  BSSY B1, `(.L_x_6951) ;  /* 0x00000b8000017945 */ /* 0x000fe80003800000 */
[----:B------:R-:W-:Y:S05]  /*4eb0*/  @!P5 BRA `(.L_x_6952) ;  /* 0x0000000800d8d947 */ /* 0x000fea0003800000 */
[----:B------:R-:W-:Y:S01]  /*4ec0*/  LEA R152, P5, R88, R114, 0x1 ;  /* 0x0000007258987211 */ /* 0x000fe200078a08ff */
[----:B------:R-:W-:Y:S01]  /*4ed0*/  BSSY B0, `(.L_x_6953) ;  /* 0x0000059000007945 */ /* 0x000fe20003800000 */
[----:B------:R-:W-:Y:S02]  /*4ee0*/  ISETP.GE.AND P1, PT, R16, UR4, PT ;  /* 0x0000000410007c0c */ /* 0x000fe4000bf26270 */
[----:B------:R-:W-:Y:S02]  /*4ef0*/  LEA.HI.X R153, R88, R115, R87, 0x1, P5 ;  /* 0x0000007358997211 */ /* 0x000fe400028f0c57 */
[C---:B------:R-:W-:Y:S03]  /*4f00*/  LEA R146, P0, R71.reuse, R108, 0x1 ;  /* 0x0000006c47927211 */ /* 0x040fe600078008ff */
[----:B--2---:R2:W5:Y:S01]  /*4f10*/  LDG.E.128 R60, desc[UR6][R152.64] ;  /* 0x00000006983c7981 */ /* 0x004562000c1e1d00 */
[----:B------:R-:W-:Y:S05]  /*4f20*/  LEA.HI.X R147, R71, R107, R70, 0x1, P0 ;  /* 0x0000006b47937211 */ /* 0x000fea00000f0c46 */
[----:B------:R-:W-:Y:S05]  /*4f30*/  @P1 BRA `(.L_x_6954) ;  /* 0x0000000400481947 */ /* 0x000fea0003800000 */
[----:B-----5:R-:W-:Y:S01]  /*4f40*/  LOP3.LUT R37, R60, 0xffff0000, RZ, 0xc0, !PT ;  /* 0xffff00003c257812 */ /* 0x020fe200078ec0ff */
[----:B------:R-:W-:Y:S01]  /*4f50*/  ULEA.HI UR26, UR4, UR4, URZ, 0x1 ;  /* 0x00000004041a7291 */ /* 0x000fe2000f8f083f */
[----:B------:R-:W-:Y:S01]  /*4f60*/  LOP3.LUT R41, R61, 0xffff0000, RZ, 0xc0, !PT ;  /* 0xffff00003d297812 */ /* 0x000fe200078ec0ff */
[----:B------:R-:W-:Y:S01]  /*4f70*/  IMAD.MOV.U32 R148, RZ, RZ, RZ ;  /* 0x000000ffff947224 */ /* 0x000fe200078e00ff */
[C---:B------:R-:W-:Y:S01]  /*4f80*/  SHF.L.U32 R42, R62.reuse, 0x10, RZ ;  /* 0x000000103e2a7819 */ /* 0x040fe200000006ff */
[----:B------:R-:W-:Y:S01]  /*4f90*/  USHF.R.S32.HI UR26, URZ, 0x1, UR26 ;  /* 0x000000013f1a7899 */ /* 0x000fe2000801141a */
[----:B----4-:R-:W-:Y:S01]  /*4fa0*/  LOP3.LUT R45, R62, 0xffff0000, RZ, 0xc0, !PT ;  /* 0xffff00003e2d7812 */ /* 0x010fe200078ec0ff */
[----:B------:R-:W-:Y:S01]  /*4fb0*/  IMAD.MOV.U32 R154, RZ, RZ, RZ ;  /* 0x000000ffff9a7224 */ /* 0x000fe200078e00ff */
[----:B------:R-:W-:Y:S01]  /*4fc0*/  LOP3.LUT R49, R63, 0xffff0000, RZ, 0xc0, !PT ;  /* 0xffff00003f317812 */ /* 0x000fe200078ec0ff */
[----:B------:R-:W-:Y:S02]  /*4fd0*/  IMAD.U32 R35, R60, 0x10000, RZ ;  /* 0x000100003c237824 */ /* 0x000fe400078e00ff */
[----:B------:R-:W-:Y:S01]  /*4fe0*/  ISETP.GE.AND P1, PT, R16, UR26, PT ;  /* 0x0000001a10007c0c */ /* 0x000fe2000bf26270 */
[----:B------:R-:W-:Y:S01]  /*4ff0*/  IMAD.U32 R38, R61, 0x10000, RZ ;  /* 0x000100003d267824 */ /* 0x000fe200078e00ff */
[----:B------:R-:W-:Y:S01]  /*5000*/  MOV R109, UR26 ;  /* 0x0000001a006d7c02 */ /* 0x000fe20008000f00 */
[----:B------:R-:W-:Y:S10]  /*5010*/  IMAD.U32 R46, R63, 0x10000, RZ ;  /* 0x000100003f2e7824 */ /* 0x000ff400078e00ff */
[----:B------:R-:W-:Y:S01]  /*5020*/  @P1 IADD3 R154, RZ, -UR26, RZ ;  /* 0x8000001aff9a1c10 */ /* 0x000fe2000fffe0ff */
[----:B------:R-:W-:Y:S02]  /*5030*/  @P1 IMAD R148, RZ, RZ, -UR26 ;  /* 0x8000001aff941e24 */ /* 0x000fe4000f8e02ff */
[----:B------:R-:W-:Y:S03]  /*5040*/  @P1 IMAD R109, RZ, RZ, -UR26 ;  /* 0x8000001aff6d1e24 */ /* 0x000fe6000f8e02ff */
[----:B------:R-:W-:Y:S04]  /*5050*/  IADD3 R149, P0, R79, R148, RZ ;  /* 0x000000944f957210 */ /* 0x000fe80007f1e0ff */
[----:B------:R-:W-:Y:S02]  /*5060*/  LEA.HI.X.SX32 R148, R148, R126, 0x1, P0 ;  /* 0x0000007e94947211 */ /* 0x000fe400000f0eff */
[C---:B------:R-:W-:Y:S04]  /*5070*/  LEA R150, P0, R149.reuse, R116, 0x1 ;  /* 0x0000007495967211 */ /* 0x040fe800078008ff */
[----:B------:R-:W-:Y:S02]  /*5080*/  LEA.HI.X R151, R149, R117, R148, 0x1, P0 ;  /* 0x0000007595977211 */ /* 0x000fe400000f0c94 */
[C---:B---3--:R-:W-:Y:S04]  /*5090*/  LEA R18, P0, R109.reuse, R152, 0x1 ;  /* 0x000000986d127211 */ /* 0x048fe800078008ff */
[----:B------:R-:W-:Y:S01]  /*50a0*/  LEA.HI.X.SX32 R19, R109, R153, 0x1, P0 ;  /* 0x000000996d137211 */ /* 0x000fe200000f0eff */
[----:B------:R-:W3:Y:S01]  /*50b0*/  LDG.E.128 R148, desc[UR6][R150.64] ;  /* 0x0000000696947981 */ /* 0x000ee2000c1e1d00 */
[----:B------:R-:W-:Y:S04]  /*50c0*/  IADD3 R109, P0, R79, R154, RZ ;  /* 0x0000009a4f6d7210 */ /* 0x000fe80007f1e0ff */
[----:B------:R-:W-:Y:S02]  /*50d0*/  LEA.HI.X.SX32 R154, R154, R126, 0x1, P0 ;  /* 0x0000007e9a9a7211 */ /* 0x000fe400000f0eff */
[C---:B------:R-:W-:Y:S01]  /*50e0*/  LEA R56, P0, R109.reuse, R118, 0x1 ;  /* 0x000000766d387211 */ /* 0x040fe200078008ff */
[----:B------:R4:W2:Y:S03]  /*50f0*/  LDG.E.128 R20, desc[UR6][R18.64] ;  /* 0x0000000612147981 */ /* 0x0008a6000c1e1d00 */
[----:B------:R-:W-:Y:S06]  /*5100*/  LEA.HI.X R57, R109, R119, R154, 0x1, P0 ;  /* 0x000000776d397211 */ /* 0x000fec00000f0c9a */
[----:B------:R-:W2:Y:S01]  /*5110*/  LDG.E.128 R56, desc[UR6][R56.64] ;  /* 0x0000000638387981 */ /* 0x000ea2000c1e1d00 */
[C---:B---3--:R-:W-:Y:S01]  /*5120*/  LOP3.LUT R28, R148.reuse, 0xffff0000, RZ, 0xc0, !PT ;  /* 0xffff0000941c7812 */ /* 0x048fe200078ec0ff */
[----:B------:R-:W-:Y:S01]  /*5130*/  IMAD.U32 R32, R148, 0x10000, RZ ;  /* 0x0001000094207824 */ /* 0x000fe200078e00ff */
[C---:B------:R-:W-:Y:S01]  /*5140*/  SHF.L.U32 R26, R149.reuse, 0x10, RZ ;  /* 0x00000010951a7819 */ /* 0x040fe200000006ff */
[----:B------:R-:W-:Y:S01]  /*5150*/  IMAD.U32 R24, R150, 0x10000, RZ ;  /* 0x0001000096187824 */ /* 0x000fe200078e00ff */
[----:B------:R-:W-:Y:S01]  /*5160*/  LOP3.LUT R25, R149, 0xffff0000, RZ, 0xc0, !PT ;  /* 0xffff000095197812 */ /* 0x000fe200078ec0ff */
[----:B------:R-:W-:Y:S01]  /*5170*/  @!P1 FADD.FTZ R32, -R32, -RZ ;  /* 0x800000ff20209221 */ /* 0x000fe20000010100 */
[----:B----4-:R-:W-:Y:S01]  /*5180*/  LOP3.LUT R19, R150, 0xffff0000, RZ, 0xc0, !PT ;  /* 0xffff000096137812 */ /* 0x010fe200078ec0ff */
[----:B------:R-:W-:Y:S01]  /*5190*/  @!P1 FADD.FTZ R28, -R28, -RZ ;  /* 0x800000ff1c1c9221 */ /* 0x000fe20000010100 */
[C---:B--2---:R-:W-:Y:S01]  /*51a0*/  LOP3.LUT R31, R20.reuse, 0xffff0000, RZ, 0xc0, !PT ;  /* 0xffff0000141f7812 */ /* 0x044fe200078ec0ff */
        /* <DEDUP_REMOVED lines=43> */
.L_x_6954:
[----:B------:R-:W-:Y:S05]  /*5460*/  BSYNC B0 ;  /* 0x0000000000007941 */ /* 0x000fea0003800000 */
.L_x_6953:
[----:B-----5:R1:W-:Y:S01]  /*5470*/  STG.E.128 desc[UR6][R146.64], R60 ;  /* 0x0000003c92007986 */ /* 0x0203e2000c101d06 */
[----:B------:R-:W-:Y:S01]  /*5480*/  ISETP.GE.AND P0, PT, R12, UR4, PT ;  /* 0x000000040c007c0c */ /* 0x000fe2000bf06270 */
[----:B------:R-:W-:Y:S01]  /*5490*/  BSSY B0, `(.L_x_6955) ;  /* 0x0000057000007945 */ /* 0x000fe20003800000 */
[----:B------:R-:W-:Y:S01]  /*54a0*/  IADD3 R148, P1, R152, 0x80, RZ ;  /* 0x0000008098947810 */ /* 0x000fe20007f3e0ff */
[----:B----4-:R1:W5:Y:S04]  /*54b0*/  LDG.E.128 R44, desc[UR6][R152.64+0x80] ;  /* 0x00008006982c7981 */ /* 0x010368000c1e1d00 */
[----:B------:R-:W-:Y:S06]  /*54c0*/  IMAD.X R149, RZ, RZ, R153, P1 ;  /* 0x000000ffff957224 */ /* 0x000fec00008e0699 */
[----:B------:R-:W-:Y:S05]  /*54d0*/  @P0 BRA `(.L_x_6956) ;  /* 0x0000000400480947 */ /* 0x000fea0003800000 */
[----:B-----5:R-:W-:Y:S01]  /*54e0*/  LOP3.LUT R37, R44, 0xffff0000, RZ, 0xc0, !PT ;  /* 0xffff00002c257812 */ /* 0x020fe200078ec0ff */
[----:B------:R-:W-:Y:S01]  /*54f0*/  ULEA.HI UR26, UR4, UR4, URZ, 0x1 ;  /* 0x00000004041a7291 */ /* 0x000fe2000f8f083f */
[----:B------:R-:W-:Y:S01]  /*5500*/  LOP3.LUT R41, R45, 0xffff0000, RZ, 0xc0, !PT ;  /* 0xffff00002d297812 */ /* 0x000fe200078ec0ff */
[----:B-1----:R-:W-:Y:S01]  /*5510*/  IMAD.MOV.U32 R60, RZ, RZ, RZ ;  /* 0x000000ffff3c7224 */ /* 0x002fe200078e00ff */
        /* <DEDUP_REMOVED lines=15> */
[C---:B---3--:R-:W-:Y:S01]  /*5610*/  LEA R18, P0, R109.reuse, R148, 0x1 ;  /* 0x000000946d127211 */ /* 0x048fe200078008ff */
[----:B------:R-:W-:Y:S01]  /*5620*/  IMAD.MOV.U32 R148, RZ, RZ, RZ ;  /* 0x000000ffff947224 */ /* 0x000fe200078e00ff */
[----:B------:R-:W-:Y:S02]  /*5630*/  @P1 IADD3 R148, RZ, -UR26, RZ ;  /* 0x8000001aff941c10 */ /* 0x000fe4000fffe0ff */
[----:B------:R-:W-:Y:S01]  /*5640*/  LEA.HI.X.SX32 R19, R109, R149, 0x1, P0 ;  /* 0x000000956d137211 */ /* 0x000fe200000f0eff */
[----:B------:R-:W3:Y:S01]  /*5650*/  LDG.E.128 R60, desc[UR6][R62.64] ;  /* 0x000000063e3c7981 */ /* 0x000ee2000c1e1d00 */
[----:B------:R-:W-:Y:S04]  /*5660*/  IADD3 R109, P0, R130, R148, RZ ;  /* 0x00000094826d7210 */ /* 0x000fe80007f1e0ff */
[----:B------:R-:W-:Y:S02]  /*5670*/  LEA.HI.X.SX32 R148, R148, R123, 0x1, P0 ;  /* 0x0000007b94947211 */ /* 0x000fe400000f0eff */
[C---:B------:R-:W-:Y:S01]  /*5680*/  LEA R56, P0, R109.reuse, R118, 0x1 ;  /* 0x000000766d387211 */ /* 0x040fe200078008ff */
[----:B------:R1:W4:Y:S03]  /*5690*/  LDG.E.128 R20, desc[UR6][R18.64] ;  /* 0x0000000612147981 */ /* 0x000326000c1e1d00 */
        /* <DEDUP_REMOVED lines=8> */
[----:B-1----:R-:W-:Y:S01]  /*5720*/  LOP3.LUT R19, R62, 0xffff0000, RZ, 0xc0, !PT ;  /* 0xffff00003e137812 */ /* 0x002fe200078ec0ff */
        /* <DEDUP_REMOVED lines=45> */
.L_x_6956:
[----:B------:R-:W-:Y:S05]  /*5a00*/  BSYNC B0 ;  /* 0x0000000000007941 */ /* 0x000fea0003800000 */
.L_x_6955:
[----:B-----5:R4:W-:Y:S02]  /*5a10*/  STG.E.128 desc[UR6][R146.64+0x80], R44 ;  /* 0x0000802c92007986 */ /* 0x0209e4000c101d06 */
.L_x_6952:
[----:B------:R-:W-:Y:S05]  /*5a20*/  BSYNC B1 ;  /* 0x0000000000017941 */ /* 0x000fea0003800000 */
.L_x_6951:
[----:B------:R-:W-:Y:S04]  /*5a30*/  BSSY B1, `(.L_x_6957) ;  /* 0x00000ba000017945 */ /* 0x000fe80003800000 */
[----:B------:R-:W-:Y:S05]  /*5a40*/  @!P4 BRA `(.L_x_6958) ;  /* 0x0000000800e0c947 */ /* 0x000fea0003800000 */
[----:B------:R-:W-:Y:S01]  /*5a50*/  LEA R154, P5, R90, R114, 0x1 ;  /* 0x000000725a9a7211 */ /* 0x000fe200078a08ff */
[----:B------:R-:W-:Y:S01]  /*5a60*/  BSSY B0, `(.L_x_6959) ;  /* 0x000005b000007945 */ /* 0x000fe20003800000 */
[----:B------:R-:W-:Y:S02]  /*5a70*/  ISETP.GE.AND P4, PT, R16, UR4, PT ;  /* 0x0000000410007c0c */ /* 0x000fe4000bf86270 */
[----:B------:R-:W-:Y:S02]  /*5a80*/  LEA.HI.X R155, R90, R115, R89, 0x1, P5 ;  /* 0x000000735a9b7211 */ /* 0x000fe400028f0c59 */
[C---:B-12---:R-:W-:Y:S02]  /*5a90*/  LEA R152, P1, R144.reuse, R108, 0x1 ;  /* 0x0000006c90987211 */ /* 0x046fe400078208ff */
[C---:B----4-:R-:W-:Y:S01]  /*5aa0*/  LEA R146, P0, R93.reuse, R114, 0x1 ;  /* 0x000000725d927211 */ /* 0x050fe200078008ff */
[----:B------:R1:W5:Y:S01]  /*5ab0*/  LDG.E.128 R60, desc[UR6][R154.64] ;  /* 0x000000069a3c7981 */ /* 0x000362000c1e1d00 */
[----:B------:R-:W-:Y:S02]  /*5ac0*/  LEA.HI.X R153, R144, R107, R91, 0x1, P1 ;  /* 0x0000006b90997211 */ /* 0x000fe400008f0c5b */
[----:B------:R-:W-:Y:S03]  /*5ad0*/  LEA.HI.X R147, R93, R115, R92, 0x1, P0 ;  /* 0x000000735d937211 */ /* 0x000fe600000f0c5c */
[----:B------:R-:W-:Y:S06]  /*5ae0*/  @P4 BRA `(.L_x_6960) ;  /* 0x0000000400484947 */ /* 0x000fec0003800000 */
[----:B-----5:R-:W-:Y:S01]  /*5af0*/  LOP3.LUT R37, R60, 0xffff0000, RZ, 0xc0, !PT ;  /* 0xffff00003c257812 */ /* 0x020fe200078ec0ff */
[----:B------:R-:W-:Y:S01]  /*5b00*/  ULEA.HI UR26, UR4, UR4, URZ, 0x1 ;  /* 0x00000004041a7291 */ /* 0x000fe2000f8f083f */
[----:B------:R-:W-:Y:S01]  /*5b10*/  LOP3.LUT R41, R61, 0xffff0000, RZ, 0xc0, !PT ;  /* 0xffff00003d297812 */ /* 0x000fe200078ec0ff */
[----:B------:R-:W-:Y:S01]  /*5b20*/  IMAD.MOV.U32 R148, RZ, RZ, RZ ;  /* 0x000000ffff947224 */ /* 0x000fe200078e00ff */
[C---:B------:R-:W-:Y:S01]  /*5b30*/  SHF.L.U32 R42, R62.reuse, 0x10, RZ ;  /* 0x000000103e2a7819 */ /* 0x040fe200000006ff */
[----:B------:R-:W-:Y:S01]  /*5b40*/  USHF.R.S32.HI UR26, URZ, 0x1, UR26 ;  /* 0x000000013f1a7899 */ /* 0x000fe2000801141a */
[----:B------:R-:W-:Y:S01]  /*5b50*/  LOP3.LUT R45, R62, 0xffff0000, RZ, 0xc0, !PT ;  /* 0xffff00003e2d7812 */ /* 0x000fe200078ec0ff */
[----:B------:R-:W-:Y:S01]  /*5b60*/  IMAD.U32 R35, R60, 0x10000, RZ ;  /* 0x000100003c237824 */ /* 0x000fe200078e00ff */
[----:B------:R-:W-:Y:S01]  /*5b70*/  LOP3.LUT R49, R63, 0xffff0000, RZ, 0xc0, !PT ;  /* 0xffff00003f317812 */ /* 0x000fe200078ec0ff */
[----:B------:R-:W-:Y:S02]  /*5b80*/  IMAD.U32 R38, R61, 0x10000, RZ ;  /* 0x000100003d267824 */ /* 0x000fe400078e00ff */
[----:B------:R-:W-:Y:S01]  /*5b90*/  ISETP.GE.AND P1, PT, R16, UR26, PT ;  /* 0x0000001a10007c0c */ /* 0x000fe2000bf26270 */
[----:B------:R-:W-:Y:S01]  /*5ba0*/  IMAD.U32 R46, R63, 0x10000, RZ ;  /* 0x000100003f2e7824 */ /* 0x000fe200078e00ff */
        /* <DEDUP_REMOVED lines=70> */
.L_x_6960:
[----:B------:R-:W-:Y:S05]  /*6010*/  BSYNC B0 ;  /* 0x0000000000007941 */ /* 0x000fea0003800000 */
.L_x_6959:
[----:B-----5:R2:W-:Y:S01]  /*6020*/  STG.E.128 desc[UR6][R152.64], R60 ;  /* 0x0000003c98007986 */ /* 0x0205e2000c101d06 */
[----:B------:R-:W-:Y:S01]  /*6030*/  ISETP.GE.AND P1, PT, R12, UR4, PT ;  /* 0x000000040c007c0c */ /* 0x000fe2000bf26270 */
[----:B------:R-:W-:Y:S01]  /*6040*/  BSSY B0, `(.L_x_6961) ;  /* 0x0000057000007945 */ /* 0x000fe20003800000 */
[C---:B------:R-:W-:Y:S01]  /*6050*/  LEA R148, P0, R94.reuse, R108, 0x1 ;  /* 0x0000006c5e947211 */ /* 0x040fe200078008ff */
[----:B------:R2:W5:Y:S03]  /*6060*/  LDG.E.128 R44, desc[UR6][R146.64] ;  /* 0x00000006922c7981 */ /* 0x000566000c1e1d00 */
[----:B------:R-:W-:Y:S07]  /*6070*/  LEA.HI.X R149, R94, R107, R95, 0x1, P0 ;  /* 0x0000006b5e957211 */ /* 0x000fee00000f0c5f */
[----:B------:R-:W-:Y:S05]  /*6080*/  @P1 BRA `(.L_x_6962) ;  /* 0x0000000400481947 */ /* 0x000fea0003800000 */
[----:B-----5:R-:W-:Y:S01]  /*6090*/  LOP3.LUT R37, R44, 0xffff0000, RZ, 0xc0, !PT ;  /* 0xffff00002c257812 */ /* 0x020fe200078ec0ff */
[----:B------:R-:W-:Y:S01]  /*60a0*/  ULEA.HI UR26, UR4, UR4, URZ, 0x1 ;  /* 0x00000004041a7291 */ /* 0x000fe2000f8f083f */
[----:B------:R-:W-:Y:S01]  /*60b0*/  LOP3.LUT R41, R45, 0xffff0000, RZ, 0xc0, !PT ;  /* 0xffff00002d297812 */ /* 0x000fe200078ec0ff */
[----:B--2---:R-:W-:Y:S01]  /*60c0*/  IMAD.MOV.U32 R60, RZ, RZ, RZ ;  /* 0x000000ffff3c7224 */ /* 0x004fe200078e00ff */
        /* <DEDUP_REMOVED lines=19> */
[----:B------:R-:W2:Y:S01]  /*6200*/  LDG.E.128 R60, desc[UR6][R62.64] ;  /* 0x000000063e3c7981 */ /* 0x000ea2000c1e1d00 */
[----:B------:R-:W-:Y:S04]  /*6210*/  IADD3 R109, P0, R128, R146, RZ ;  /* 0x00000092806d7210 */ /* 0x000fe80007f1e0ff */
[----:B------:R-:W-:Y:S02]  /*6220*/  LEA.HI.X.SX32 R146, R146, R121, 0x1, P0 ;  /* 0x0000007992927211 */ /* 0x000fe400000f0eff */
[C---:B------:R-:W-:Y:S01]  /*6230*/  LEA R56, P0, R109.reuse, R118, 0x1 ;  /* 0x000000766d387211 */ /* 0x040fe200078008ff */
[----:B------:R3:W4:Y:S03]  /*6240*/  LDG.E.128 R20, desc[UR6][R18.64] ;  /* 0x0000000612147981 */ /* 0x000726000c1e1d00 */
        /* <DEDUP_REMOVED lines=54> */
.L_x_6962:
[----:B------:R-:W-:Y:S05]  /*65b0*/  BSYNC B0 ;  /* 0x0000000000007941 */ /* 0x000fea0003800000 */
.L_x_6961:
[----:B-----5:R4:W-:Y:S02]  /*65c0*/  STG.E.128 desc[UR6][R148.64], R44 ;  /* 0x0000002c94007986 */ /* 0x0209e4000c101d06 */
.L_x_6958:
[----:B------:R-:W-:Y:S05]  /*65d0*/  BSYNC B1 ;  /* 0x0000000000017941 */ /* 0x000fea0003800000 */
.L_x_6957:
[----:B------:R-:W-:Y:S04]  /*65e0*/  BSSY B1, `(.L_x_6963) ;  /* 0x00000bf000017945 */ /* 0x000fe80003800000 */
[----:B------:R-:W-:Y:S05]  /*65f0*/  @!P2 BRA `(.L_x_6964) ;  /* 0x0000000800f4a947 */ /* 0x000fea0003800000 */
[----:B------:R-:W-:Y:S01]  /*6600*/  ISETP.GE.AND P1, PT, R16, UR4, PT ;  /* 0x0000000410007c0c */ /* 0x000fe2000bf26270 */
[----:B---3--:R-:W3:Y:S01]  /*6610*/  LDC.64 R4, c[0x0][0x338] ;  /* 0x0000ce00ff047b82 */ /* 0x008ee20000000a00 */
[----:B--2-4-:R-:W-:Y:S01]  /*6620*/  MOV R109, R107 ;  /* 0x0000006b006d7202 */ /* 0x014fe20000000f00 */
[----:B------:R-:W-:Y:S01]  /*6630*/  BSSY B0, `(.L_x_6965) ;  /* 0x000005e000007945 */ /* 0x000fe20003800000 */
[C---:B-1----:R-:W-:Y:S05]  /*6640*/  LEA R146, P0, R97.reuse, R114, 0x1 ;  /* 0x0000007261927211 */ /* 0x042fea00078008ff */
[----:B------:R-:W1:Y:S01]  /*6650*/  LDC.64 R2, c[0x0][0x248] ;  /* 0x00009200ff027b82 */ /* 0x000e620000000a00 */
[----:B------:R-:W-:Y:S01]  /*6660*/  LEA.HI.X R147, R97, R115, R96, 0x1, P0 ;  /* 0x0000007361937211 */ /* 0x000fe200000f0c60 */
[----:B---3--:R-:W-:Y:S04]  /*6670*/  IMAD.WIDE.U32 R154, R4, 0x60, R114 ;  /* 0x00000060049a7825 */ /* 0x008fe800078e0072 */
[----:B------:R-:W-:Y:S02]  /*6680*/  IMAD R5, R5, 0x60, RZ ;  /* 0x0000006005057824 */ /* 0x000fe400078e02ff */
[----:B-1----:R-:W-:Y:S03]  /*6690*/  IMAD.WIDE.U32 R152, R2, 0x60, R108 ;  /* 0x0000006002987825 */ /* 0x002fe600078e006c */
[----:B------:R-:W-:Y:S01]  /*66a0*/  IADD3 R155, R155, R5, RZ ;  /* 0x000000059b9b7210 */ /* 0x000fe20007ffe0ff */
[----:B------:R-:W-:Y:S04]  /*66b0*/  IMAD R3, R3, 0x60, RZ ;  /* 0x0000006003037824 */ /* 0x000fe800078e02ff */
[----:B------:R1:W5:Y:S01]  /*66c0*/  LDG.E.128 R60, desc[UR6][R154.64] ;  /* 0x000000069a3c7981 */ /* 0x000362000c1e1d00 */
[----:B------:R-:W-:Y:S01]  /*66d0*/  IADD3 R153, R153, R3, RZ ;  /* 0x0000000399997210 */ /* 0x000fe20007ffe0ff */
        /* <DEDUP_REMOVED lines=20> */
[C---:B------:R-:W-:Y:S01]  /*6820*/  LEA R18, P0, R109.reuse, R154, 0x1 ;  /* 0x0000009a6d127211 */ /* 0x040fe200078008ff */
        /* <DEDUP_REMOVED lines=62> */
.L_x_6966:
[----:B------:R-:W-:Y:S05]  /*6c10*/  BSYNC B0 ;  /* 0x0000000000007941 */ /* 0x000fea0003800000 */
.L_x_6965:
        /* <DEDUP_REMOVED lines=89> */
.L_x_6968:
[----:B------:R-:W-:Y:S05]  /*71b0*/  BSYNC B0 ;  /* 0x0000000000007941 */ /* 0x000fea0003800000 */
.L_x_6967:
[----:B-----5:R3:W-:Y:S02]  /*71c0*/  STG.E.128 desc[UR6][R148.64], R44 ;  /* 0x0000002c94007986 */ /* 0x0207e4000c101d06 */
.L_x_6964:
[----:B------:R-:W-:Y:S05]  /*71d0*/  BSYNC B1 ;  /* 0x0000000000017941 */ /* 0x000fea0003800000 */
.L_x_6963:
        /* <DEDUP_REMOVED lines=8> */
.L_x_6934:
[----:B---3--:R-:W2:Y:S01]  /*7260*/  @P1 LDG.E.128 R24, desc[UR6][R114.64] ;  /* 0x0000000672181981 */ /* 0x008ea2000c1e1d00 */
[----:B------:R-:W-:Y:S01]  /*7270*/  @P1 IMAD.MOV.U32 R109, RZ, RZ, R107 ;  /* 0x000000ffff6d1224 */ /* 0x000fe200078e006b */
[----:B------:R-:W1:Y:S01]  /*7280*/  @P2 LDC.64 R2, c[0x0][0x338] ;  /* 0x0000ce00ff022b82 */ /* 0x000e620000000a00 */
[C---:B------:R-:W-:Y:S01]  /*7290*/  @P5 LEA R18, P0, R88.reuse, R114, 0x1 ;  /* 0x0000007258125211 */ /* 0x040fe200078008ff */
[----:B------:R-:W-:Y:S03]  /*72a0*/  UMOV UR4, URZ ;  /* 0x0000003f00047c82 */ /* 0x000fe60008000000 */
[----:B------:R-:W-:Y:S02]  /*72b0*/  @P5 LEA.HI.X R19, R88, R115, R87, 0x1, P0 ;  /* 0x0000007358135211 */ /* 0x000fe400000f0c57 */
[C---:B------:R-:W-:Y:S04]  /*72c0*/  @P5 LEA R36, P0, R71.reuse, R108, 0x1 ;  /* 0x0000006c47245211 */ /* 0x040fe800078008ff */
[----:B------:R-:W-:Y:S02]  /*72d0*/  @P5 LEA.HI.X R37, R71, R107, R70, 0x1, P0 ;  /* 0x0000006b47255211 */ /* 0x000fe400000f0c46 */
[C---:B------:R-:W-:Y:S04]  /*72e0*/  @P4 LEA R34, P0, R90.reuse, R114, 0x1 ;  /* 0x000000725a224211 */ /* 0x040fe800078008ff */
[----:B------:R-:W-:Y:S02]  /*72f0*/  @P4 LEA.HI.X R35, R90, R115, R89, 0x1, P0 ;  /* 0x000000735a234211 */ /* 0x000fe400000f0c59 */
[C---:B------:R-:W-:Y:S04]  /*7300*/  @P4 LEA R32, P0, R144.reuse, R108, 0x1 ;  /* 0x0000006c90204211 */ /* 0x040fe800078008ff */
[----:B------:R-:W-:Y:S01]  /*7310*/  @P4 LEA.HI.X R33, R144, R107, R91, 0x1, P0 ;  /* 0x0000006b90214211 */ /* 0x000fe200000f0c5b */
[----:B--2---:R-:W-:Y:S01]  /*7320*/  @P1 STG.E.128 desc[UR6][R108.64], R24 ;  /* 0x000000186c001986 */ /* 0x004fe2000c101d06 */
[----:B-1----:R-:W-:Y:S03]  /*7330*/  @P2 IMAD R3, R3, 0x60, RZ ;  /* 0x0000006003032824 */ /* 0x002fe600078e02ff */
[----:B------:R-:W2:Y:S04]  /*7340*/  @P1 LDG.E.128 R20, desc[UR6][R114.64+0x80] ;  /* 0x0000800672141981 */ /* 0x000ea8000c1e1d00 */
[----:B--2---:R1:W-:Y:S04]  /*7350*/  @P1 STG.E.128 desc[UR6][R108.64+0x80], R20 ;  /* 0x000080146c001986 */ /* 0x0043e8000c101d06 */
[----:B------:R-:W2:Y:S01]  /*7360*/  @P5 LDG.E.128 R28, desc[UR6][R18.64] ;  /* 0x00000006121c5981 */ /* 0x000ea2000c1e1d00 */
[----:B-1----:R-:W-:Y:S03]  /*7370*/  @P2 IMAD.MOV.U32 R109, RZ, RZ, R107 ;  /* 0x000000ffff6d2224 */ /* 0x002fe600078e006b */
[----:B--2---:R1:W-:Y:S04]  /*7380*/  @P5 STG.E.128 desc[UR6][R36.64], R28 ;  /* 0x0000001c24005986 */ /* 0x0043e8000c101d06 */
[----:B------:R2:W3:Y:S02]  /*7390*/  @P5 LDG.E.128 R4, desc[UR6][R18.64+0x80] ;  /* 0x0000800612045981 */ /* 0x0004e4000c1e1d00 */
[----:B--2---:R-:W-:Y:S04]  /*73a0*/  @P2 IMAD.WIDE.U32 R18, R2, 0x60, R114 ;  /* 0x0000006002122825 */ /* 0x004fe800078e0072 */
[----:B------:R-:W-:Y:S02]  /*73b0*/  @P2 IMAD.IADD R19, R19, 0x1, R3 ;  /* 0x0000000113132824 */ /* 0x000fe400078e0203 */
[----:B------:R-:W1:Y:S02]  /*73c0*/  @P2 LDC.64 R2, c[0x0][0x248] ;  /* 0x00009200ff022b82 */ /* 0x000e640000000a00 */
[----:B-1----:R-:W-:Y:S04]  /*73d0*/  @P2 IMAD.WIDE.U32 R28, R2, 0x60, R108 ;  /* 0x00000060021c2825 */ /* 0x002fe800078e006c */
[----:B------:R-:W-:Y:S04]  /*73e0*/  @P2 IMAD R3, R3, 0x60, RZ ;  /* 0x0000006003032824 */ /* 0x000fe800078e02ff */
[----:B------:R-:W-:Y:S01]  /*73f0*/  @P2 IMAD.IADD R29, R29, 0x1, R3 ;  /* 0x000000011d1d2824 */ /* 0x000fe200078e0203 */
[----:B---3--:R1:W-:Y:S04]  /*7400*/  @P5 STG.E.128 desc[UR6][R36.64+0x80], R4 ;  /* 0x0000800424005986 */ /* 0x0083e8000c101d06 */
[----:B------:R-:W2:Y:S04]  /*7410*/  @P4 LDG.E.128 R24, desc[UR6][R34.64] ;  /* 0x0000000622184981 */ /* 0x000ea8000c1e1d00 */
[----:B--2---:R2:W-:Y:S04]  /*7420*/  @P4 STG.E.128 desc[UR6][R32.64], R24 ;  /* 0x0000001820004986 */ /* 0x0045e8000c101d06 */
[----:B------:R-:W3:Y:S04]  /*7430*/  @P4 LDG.E.128 R20, desc[UR6][R34.64+0x80] ;  /* 0x0000800622144981 */ /* 0x000ee8000c1e1d00 */
[----:B---3--:R3:W-:Y:S04]  /*7440*/  @P4 STG.E.128 desc[UR6][R32.64+0x80], R20 ;  /* 0x0000801420004986 */ /* 0x0087e8000c101d06 */
[----:B-1----:R-:W4:Y:S04]  /*7450*/  @P2 LDG.E.128 R4, desc[UR6][R18.64] ;  /* 0x0000000612042981 */ /* 0x002f28000c1e1d00 */
[----:B----4-:R3:W-:Y:S04]  /*7460*/  @P2 STG.E.128 desc[UR6][R28.64], R4 ;  /* 0x000000041c002986 */ /* 0x0107e8000c101d06 */
[----:B--2---:R-:W2:Y:S04]  /*7470*/  @P2 LDG.E.128 R24, desc[UR6][R18.64+0x80] ;  /* 0x0000800612182981 */ /* 0x004ea8000c1e1d00 */
[----:B--2---:R3:W-:Y:S02]  /*7480*/  @P2 STG.E.128 desc[UR6][R28.64+0x80], R24 ;  /* 0x000080181c002986 */ /* 0x0047e4000c101d06 */
.L_x_6944:
        /* <DEDUP_REMOVED lines=13> */
[----:B------:R-:W-:Y:S02]  /*7560*/  IADD3 R0, -R13, R14, RZ ;  /* 0x0000000e0d007210 */ /* 0x000fe40007ffe1ff */
        /* <DEDUP_REMOVED lines=67> */
.L_x_6969:
[----:B------:R-:W1:Y:S01]  /*79a0*/  LDC R2, c[0x0][0x250] ;  /* 0x00009400ff027b82 */ /* 0x000e620000000800 */
[----:B----4-:R-:W-:Y:S07]  /*79b0*/  IMAD.MOV.U32 R109, RZ, RZ, R107 ;  /* 0x000000ffff6d7224 */ /* 0x010fee00078e006b */
[----:B------:R-:W3:Y:S02]  /*79c0*/  LDC R0, c[0x0][0x248] ;  /* 0x00009200ff007b82 */ /* 0x000ee40000000800 */
[----:B---3--:R-:W-:Y:S02]  /*79d0*/  IMAD.U32 R5, R0, -0x40, RZ ;  /* 0xffffffc000057824 */ /* 0x008fe400078e00ff */
[----:B-1----:R-:W-:Y:S03]  /*79e0*/  IMAD.U32 R3, R2, -0x40, RZ ;  /* 0xffffffc002037824 */ /* 0x002fe600078e00ff */
[----:B------:R-:W-:Y:S02]  /*79f0*/  LEA R108, P0, R5, R108, 0x1 ;  /* 0x0000006c056c7211 */ /* 0x000fe400078008ff */
[----:B------:R-:W-:Y:S02]  /*7a00*/  LEA R110, P1, R3, R110, 0x1 ;  /* 0x0000006e036e7211 */ /* 0x000fe400078208ff */
[----:B------:R-:W-:Y:S02]  /*7a10*/  LEA.HI.X.SX32 R107, R5, R109, 0x1, P0 ;  /* 0x0000006d056b7211 */ /* 0x000fe400000f0eff */
[----:B------:R-:W-:Y:S09]  /*7a20*/  LEA.HI.X.SX32 R111, R3, R111, 0x1, P1 ;  /* 0x0000006f036f7211 */ /* 0x000ff200008f0eff */
.L_x_6970:
[----:B------:R-:W-:Y:S04]  /*7a30*/  IADD3 R11, R11, -0x1, RZ ;  /* 0xffffffff0b0b7810 */ /* 0x000fe80007ffe0ff */
[----:B------:R-:W-:Y:S11]  /*7a40*/  ISETP.GT.AND P0, PT, R11, R85, PT ;  /* 0x000000550b00720c */ /* 0x000ff60003f04270 */
[----:B------:R-:W-:Y:S02]  /*7a50*/  @!UPT UIADD3 URZ, URZ, URZ, URZ ;  /* 0x0000003f3f3ff290 */ /* 0x000fe4000fffe03f */
[----:B------:R-:W-:Y:S05]  /*7a60*/  @P0 BRA `(.L_x_6971) ;  /* 0xffffffa800dc0947 */ /* 0x000fea000383ffff */
.L_x_6933:
[----:B------:R-:W1:Y:S01]  /*7a70*/  S2UR UR4, SR_CgaCtaId ;  /* 0x00000000000479c3 */ /* 0x000e620000008800 */
[----:B------:R-:W-:Y:S01]  /*7a80*/  ULDC UR5, c[0x0][0x2e0] ;  /* 0x0000b80000057ab9 */ /* 0x000fe20000000800 */
[----:B------:R-:W-:-:S06]  /*7a90*/  UMOV UR10, 0x400 ;  /* 0x00000400000a7882 */ /* 0x000fcc0000000000 */
[----:B------:R-:W-:Y:S01]  /*7aa0*/  BAR.SYNC.DEFER_BLOCKING 0x0 ;  /* 0x0000000000007b1d */ /* 0x000fe20000010000 */
[----:B------:R-:W-:-:S07]  /*7ab0*/  ISETP.NE.AND P0, PT, RZ, UR5, PT ;  /* 0x00000005ff007c0c */ /* 0x000fce000bf05270 */
[----:B------:R-:W2:Y:S01]  /*7ac0*/  LDC.64 R2, c[0x0][0x240] ;  /* 0x00009000ff027b82 */ /* 0x000ea20000000a00 */
[----:B------:R-:W-:Y:S01]  /*7ad0*/  BSSY B2, `(.L_x_6972) ;  /* 0x00004e0000027945 */ /* 0x000fe20003800000 */
[----:B-1----:R-:W-:-:S06]  /*7ae0*/  ULEA UR4, UR4, UR10, 0x18 ;  /* 0x0000000a04047291 */ /* 0x002fcc000f8ec03f */
[----:B------:R-:W-:Y:S02]  /*7af0*/  LEA R161, R131, UR4, 0x1 ;  /* 0x0000000483a17c11 */ /* 0x000fe4000f8e08ff */
[C---:B--2---:R-:W-:Y:S01]  /*7b00*/  SHF.L.U64.HI R13, R2.reuse, 0x4, R3 ;  /* 0x00000004020d7819 */ /* 0x044fe20000010203 */
[----:B------:R-:W-:Y:S01]  /*7b10*/  IMAD.SHL.U32 R15, R2, 0x10, RZ ;  /* 0x00000010020f7824 */ /* 0x000fe200078e00ff */
[----:B------:R-:W-:Y:S06]  /*7b20*/  @!P0 BRA `(.L_x_6973) ;  /* 0x0000004800c88947 */ /* 0x000fec0003800000 */
[----:B------:R-:W-:Y:S01]  /*7b30*/  ISETP.NE.U32.AND P0, PT, RZ, UR8, PT ;  /* 0x00000008ff007c0c */ /* 0x000fe2000bf05070 */
[----:B---3--:R-:W-:-:S03]  /*7b40*/  IMAD.MOV.U32 R7, RZ, RZ, RZ ;  /* 0x000000ffff077224 */ /* 0x008fc600078e00ff */
[----:B------:R-:W-:Y:S01]  /*7b50*/  ISETP.NE.AND.EX P0, PT, RZ, UR9, PT, P0 ;  /* 0x00000009ff007c0c */ /* 0x000fe2000bf05300 */
[----:B------:R-:W-:-:S12]  /*7b60*/  ULDC.64 UR8, c[0x0][0x210] ;  /* 0x0000840000087ab9 */ /* 0x000fd80000000a00 */
[----:B------:R-:W2:Y:S01]  /*7b70*/  @P0 LDG.E R7, desc[UR6][R140.64] ;  /* 0x000000068c070981 */ /* 0x000ea2000c1e1900 */
[-C--:B------:R-:W-:Y:S01]  /*7b80*/  IADD3 R15, P1, R15, R136.reuse, RZ ;  /* 0x000000880f0f7210 */ /* 0x080fe20007f3e0ff */
[----:B------:R-:W-:Y:S01]  /*7b90*/  ULDC.U8 UR10, c[0x0][0x3c3] ;  /* 0x0000f0c0000a7ab9 */ /* 0x000fe20000000000 */
[C---:B------:R-:W-:Y:S01]  /*7ba0*/  LEA R0, P0, R2.reuse, R136, 0x5 ;  /* 0x0000008802007211 */ /* 0x040fe200078028ff */
[----:B------:R-:W-:Y:S02]  /*7bb0*/  IMAD.MOV.U32 R138, RZ, RZ, R136 ;  /* 0x000000ffff8a7224 */ /* 0x000fe400078e0088 */
[----:B------:R-:W-:Y:S01]  /*7bc0*/  IMAD.X R4, R13, 0x1, R139, P1 ;  /* 0x000000010d047824 */ /* 0x000fe200008e068b */
[C---:B------:R-:W-:Y:S01]  /*7bd0*/  LEA.HI.X R5, R2.reuse, R139, R3, 0x5, P0 ;  /* 0x0000008b02057211 */ /* 0x040fe200000f2c03 */
[----:B------:R-:W-:Y:S01]  /*7be0*/  IMAD.WIDE.U32 R8, R2, 0x30, R138 ;  /* 0x0000003002087825 */ /* 0x000fe200078e008a */
[----:B------:R-:W-:Y:S02]  /*7bf0*/  LEA R28, P0, R15, UR8, 0x1 ;  /* 0x000000080f1c7c11 */ /* 0x000fe4000f8008ff */
[----:B------:R-:W-:Y:S01]  /*7c00*/  LEA R38, P1, R136, UR8, 0x1 ;  /* 0x0000000888267c11 */ /* 0x000fe2000f8208ff */
[----:B------:R-:W-:Y:S01]  /*7c10*/  IMAD R3, R3, 0x30, RZ ;  /* 0x0000003003037824 */ /* 0x000fe200078e02ff */
[----:B------:R-:W-:Y:S01]  /*7c20*/  LEA.HI.X R29, R15, UR9, R4, 0x1, P0 ;  /* 0x000000090f1d7c11 */ /* 0x000fe200080f0c04 */
[----:B------:R-:W-:Y:S01]  /*7c30*/  IMAD.IADD R19, R159, 0x1, -R66 ;  /* 0x000000019f137824 */ /* 0x000fe200078e0a42 */
[----:B------:R-:W-:Y:S01]  /*7c40*/  ISETP.NE.AND P0, PT, RZ, UR10, PT ;  /* 0x0000000aff007c0c */ /* 0x000fe2000bf05270 */
[----:B------:R-:W-:Y:S01]  /*7c50*/  IMAD.IADD R3, R9, 0x1, R3 ;  /* 0x0000000109037824 */ /* 0x000fe200078e0203 */
[----:B------:R-:W-:-:S02]  /*7c60*/  LEA R32, P4, R0, UR8, 0x1 ;  /* 0x0000000800207c11 */ /* 0x000fc4000f8808ff */
[----:B------:R-:W-:Y:S02]  /*7c70*/  LEA R30, P2, R8, UR8, 0x1 ;  /* 0x00000008081e7c11 */ /* 0x000fe4000f8408ff */
[----:B------:R-:W-:Y:S02]  /*7c80*/  LEA.HI.X R39, R136, UR9, R139, 0x1, P1 ;  /* 0x0000000988277c11 */ /* 0x000fe400088f0c8b */
[----:B------:R-:W-:Y:S02]  /*7c90*/  ISETP.GE.AND P1, PT, R134, R19, PT ;  /* 0x000000138600720c */ /* 0x000fe40003f26270 */
[----:B------:R-:W-:Y:S02]  /*7ca0*/  LEA.HI.X R33, R0, UR9, R5, 0x1, P4 ;  /* 0x0000000900217c11 */ /* 0x000fe4000a0f0c05 */
[----:B------:R-:W-:Y:S02]  /*7cb0*/  LEA.HI.X R31, R8, UR9, R3, 0x1, P2 ;  /* 0x00000009081f7c11 */ /* 0x000fe400090f0c03 */
[----:B------:R-:W-:-:S02]  /*7cc0*/  ISETP.GT.AND P1, PT, R52, -0x8, !P1 ;  /* 0xfffffff83400780c */ /* 0x000fc40004f24270 */
[----:B--2---:R-:W-:-:S05]  /*7cd0*/  IADD3 R74, R7, R74, R66 ;  /* 0x0000004a074a7210 */ /* 0x004fca0007ffe042 */
[----:B------:R-:W-:-:S05]  /*7ce0*/  IMAD R4, R81, R74, RZ ;  /* 0x0000004a51047224 */ /* 0x000fca00078e02ff */
[-C--:B------:R-:W-:Y:S02]  /*7cf0*/  IADD3 R6, P6, R78, R4.reuse, RZ ;  /* 0x000000044e067210 */ /* 0x080fe40007fde0ff */
[----:B------:R-:W-:Y:S02]  /*7d00*/  IADD3 R2, P5, R77, R4, RZ ;  /* 0x000000044d027210 */ /* 0x000fe40007fbe0ff */
[----:B------:R-:W-:-:S05]  /*7d10*/  SHF.R.S32.HI R4, RZ, 0x1f, R4 ;  /* 0x0000001fff047819 */ /* 0x000fca0000011404 */
[--C-:B------:R-:W-:Y:S02]  /*7d20*/  IMAD.X R7, R76, 0x1, R4.reuse, P6 ;  /* 0x000000014c077824 */ /* 0x100fe400030e0604 */
[----:B------:R-:W-:Y:S01]  /*7d30*/  IMAD.X R18, R75, 0x1, R4, P5 ;  /* 0x000000014b127824 */ /* 0x000fe200028e0604 */
[----:B------:R-:W-:Y:S06]  /*7d40*/  @!P0 BRA `(.L_x_6974) ;  /* 0x0000001800848947 */ /* 0x000fec0003800000 */
[----:B------:R-:W-:Y:S04]  /*7d50*/  BSSY B1, `(.L_x_6975) ;  /* 0x0000064000017945 */ /* 0x000fe80003800000 */
[----:B------:R-:W-:Y:S05]  /*7d60*/  @!P1 BRA `(.L_x_6976) ;  /* 0x0000000400889947 */ /* 0x000fea0003800000 */
[----:B------:R1:W5:Y:S04]  /*7d70*/  LDG.E.128 R8, desc[UR6][R38.64+0x80] ;  /* 0x0000800626087981 */ /* 0x000368000c1e1d00 */
[----:B------:R1:W5:Y:S01]  /*7d80*/  LDG.E.128 R12, desc[UR6][R38.64] ;  /* 0x00000006260c7981 */ /* 0x000362000c1e1d00 */
[----:B------:R-:W-:Y:S01]  /*7d90*/  ISETP.GE.AND P2, PT, R16, UR5, PT ;  /* 0x0000000510007c0c */ /* 0x000fe2000bf46270 */
[C---:B------:R-:W-:Y:S01]  /*7da0*/  IMAD.SHL.U32 R42, R6.reuse, 0x2, RZ ;  /* 0x00000002062a7824 */ /* 0x040fe200078e00ff */
[----:B------:R-:W-:Y:S01]  /*7db0*/  ULDC.64 UR10, c[0x0][0x358] ;  /* 0x0000d600000a7ab9 */ /* 0x000fe20000000a00 */
[----:B------:R-:W-:Y:S01]  /*7dc0*/  ULDC.64 UR8, c[0x0][0x360] ;  /* 0x0000d80000087ab9 */ /* 0x000fe20000000a00 */
[----:B------:R-:W-:Y:S01]  /*7dd0*/  SHF.L.U64.HI R0, R6, 0x1, R7 ;  /* 0x0000000106007819 */ /* 0x000fe20000010207 */
[----:B------:R-:W-:Y:S01]  /*7de0*/  BSSY B0, `(.L_x_6977) ;  /* 0x000002c000007945 */ /* 0x000fe20003800000 */
[----:B------:R-:W-:-:S02]  /*7df0*/  IADD3 R40, P1, R42, UR10, RZ ;  /* 0x0000000a2a287c10 */ /* 0x000fc4000ff3e0ff */
[----:B------:R-:W-:Y:S02]  /*7e00*/  IADD3 R42, P0, R42, UR8, RZ ;  /* 0x000000082a2a7c10 */ /* 0x000fe4000ff1e0ff */
[C---:B------:R-:W-:Y:S02]  /*7e10*/  IADD3.X R41, R0.reuse, UR11, RZ, P1, !PT ;  /* 0x0000000b00297c10 */ /* 0x040fe40008ffe4ff */
[----:B------:R-:W-:Y:S01]  /*7e20*/  IADD3.X R43, R0, UR9, RZ, P0, !PT ;  /* 0x00000009002b7c10 */ /* 0x000fe200087fe4ff */
[----:B------:R-:W-:Y:S08]  /*7e30*/  @P2 BRA `(.L_x_6978) ;  /* 0x0000000000982947 */ /* 0x000ff00003800000 */
[----:B------:R-:W2:Y:S04]  /*7e40*/  LDG.E.64 R2, desc[UR6][R42.64] ;  /* 0x000000062a027981 */ /* 0x000ea8000c1e1b00 */
[----:B------:R-:W3:Y:S01]  /*7e50*/  LDG.E.64 R4, desc[UR6][R40.64] ;  /* 0x0000000628047981 */ /* 0x000ee2000c1e1b00 */
[C---:B-----5:R-:W-:Y:S01]  /*7e60*/  SHF.L.U32 R18, R13.reuse, 0x10, RZ ;  /* 0x000000100d127819 */ /* 0x060fe200000006ff */
[----:B----4-:R-:W-:Y:S01]  /*7e70*/  IMAD.U32 R21, R14, 0x10000, RZ ;  /* 0x000100000e157824 */ /* 0x010fe200078e00ff */
        /* <DEDUP_REMOVED lines=24> */
[----:B------:R-:W-:Y:S01]  /*8000*/  FFMA.FTZ R15, R20, R27, -R15 ;  /* 0x0000001b140f7223 */ /* 0x000fe2000001080f */
        /* <DEDUP_REMOVED lines=9> */
.L_x_6978:
[----:B------:R-:W-:Y:S05]  /*80a0*/  BSYNC B0 ;  /* 0x0000000000007941 */ /* 0x000fea0003800000 */
.L_x_6977:
[----:B-----5:R2:W-:Y:S01]  /*80b0*/  STS.128 [R161], R12 ;  /* 0x0000000ca1007388 */ /* 0x0205e20000000c00 */
[----:B------:R-:W-:Y:S01]  /*80c0*/  IADD3 R0, R16, 0x40, RZ ;  /* 0x0000004010007810 */ /* 0x000fe20007ffe0ff */
[----:B------:R-:W-:Y:S03]  /*80d0*/  BSSY B0, `(.L_x_6979) ;  /* 0x000002a000007945 */ /* 0x000fe60003800000 */
[----:B------:R-:W-:-:S13]  /*80e0*/  ISETP.GE.AND P0, PT, R0, UR5, PT ;  /* 0x0000000500007c0c */ /* 0x000fda000bf06270 */
[----:B------:R-:W-:Y:S05]  /*80f0*/  @P0 BRA `(.L_x_6980) ;  /* 0x00000000009c0947 */ /* 0x000fea0003800000 */
[----:B------:R-:W3:Y:S04]  /*8100*/  LDG.E.64 R2, desc[UR6][R42.64+0x40] ;  /* 0x000040062a027981 */ /* 0x000ee8000c1e1b00 */
[----:B------:R-:W5:Y:S01]  /*8110*/  LDG.E.64 R4, desc[UR6][R40.64+0x40] ;  /* 0x0000400628047981 */ /* 0x000f62000c1e1b00 */
[C---:B--2---:R-:W-:Y:S01]  /*8120*/  SHF.L.U32 R12, R9.reuse, 0x10, RZ ;  /* 0x00000010090c7819 */ /* 0x044fe200000006ff */
[----:B------:R-:W-:Y:S01]  /*8130*/  IMAD.U32 R14, R10, 0x10000, RZ ;  /* 0x000100000a0e7824 */ /* 0x000fe200078e00ff */
[----:B------:R-:W-:Y:S02]  /*8140*/  LOP3.LUT R0, R9, 0xffff0000, RZ, 0xc0, !PT ;  /* 0xffff000009007812 */ /* 0x000fe400078ec0ff */
[C---:B------:R-:W-:Y:S02]  /*8150*/  SHF.L.U32 R9, R8.reuse, 0x10, RZ ;  /* 0x0000001008097819 */ /* 0x040fe400000006ff */
[----:B------:R-:W-:-:S02]  /*8160*/  LOP3.LUT R15, R8, 0xffff0000, RZ, 0xc0, !PT ;  /* 0xffff0000080f7812 */ /* 0x000fc400078ec0ff */
[C---:B------:R-:W-:Y:S02]  /*8170*/  SHF.L.U32 R13, R11.reuse, 0x10, RZ ;  /* 0x000000100b0d7819 */ /* 0x040fe400000006ff */
[----:B------:R-:W-:Y:S02]  /*8180*/  LOP3.LUT R8, R11, 0xffff0000, RZ, 0xc0, !PT ;  /* 0xffff00000b087812 */ /* 0x000fe400078ec0ff */
[----:B----4-:R-:W-:Y:S02]  /*8190*/  LOP3.LUT R20, R10, 0xffff0000, RZ, 0xc0, !PT ;  /* 0xffff00000a147812 */ /* 0x010fe400078ec0ff */
[----:B---3--:R-:W-:Y:S02]  /*81a0*/  LOP3.LUT R11, R2, 0xffff0000, RZ, 0xc0, !PT ;  /* 0xffff0000020b7812 */ /* 0x008fe400078ec0ff */
[----:B------:R-:W-:Y:S02]  /*81b0*/  LOP3.LUT R10, R3, 0xffff0000, RZ, 0xc0, !PT ;  /* 0xffff0000030a7812 */ /* 0x000fe400078ec0ff */
[----:B-----5:R-:W-:Y:S01]  /*81c0*/  LOP3.LUT R23, R4, 0xffff0000, RZ, 0xc0, !PT ;  /* 0xffff000004177812 */ /* 0x020fe200078ec0ff */
        /* <DEDUP_REMOVED lines=26> */
.L_x_6980:
[----:B------:R-:W-:Y:S05]  /*8370*/  BSYNC B0 ;  /* 0x0000000000007941 */ /* 0x000fea0003800000 */
.L_x_6979:
[----:B------:R3:W-:Y:S02]  /*8380*/  STS.128 [R161+0x2000], R8 ;  /* 0x00200008a1007388 */ /* 0x0007e40000000c00 */
.L_x_6976:
[----:B------:R-:W-:Y:S05]  /*8390*/  BSYNC B1 ;  /* 0x0000000000017941 */ /* 0x000fea0003800000 */
.L_x_6975:
[----:B------:R-:W-:Y:S01]  /*83a0*/  VIADD R0, R134, 0x10 ;  /* 0x0000001086007836 */ /* 0x000fe20000000000 */
[----:B------:R-:W-:Y:S04]  /*83b0*/  BSSY B1, `(.L_x_6981) ;  /* 0x0000067000017945 */ /* 0x000fe80003800000 */
[----:B------:R-:W-:-:S04]  /*83c0*/  ISETP.GE.AND P0, PT, R0, R19, PT ;  /* 0x000000130000720c */ /* 0x000fc80003f06270 */
[----:B------:R-:W-:-:S13]  /*83d0*/  ISETP.LT.OR P0, PT, R52, -0x87, P0 ;  /* 0xffffff793400780c */ /* 0x000fda0000701670 */
[----:B------:R-:W-:Y:S05]  /*83e0*/  @P0 BRA `(.L_x_6982) ;  /* 0x00000004008c0947 */ /* 0x000fea0003800000 */
[----:B---3--:R3:W5:Y:S04]  /*83f0*/  LDG.E.128 R8, desc[UR6][R28.64+0x80] ;  /* 0x000080061c087981 */ /* 0x008768000c1e1d00 */
[----:B--2---:R3:W5:Y:S01]  /*8400*/  LDG.E.128 R12, desc[UR6][R28.64] ;  /* 0x000000061c0c7981 */ /* 0x004762000c1e1d00 */
[C---:B------:R-:W-:Y:S01]  /*8410*/  IADD3 R2, P0, R79.reuse, R6, RZ ;  /* 0x000000064f027210 */ /* 0x040fe20007f1e0ff */
[----:B------:R-:W-:Y:S01]  /*8420*/  ULDC.64 UR10, c[0x0][0x358] ;  /* 0x0000d600000a7ab9 */ /* 0x000fe20000000a00 */
[----:B------:R-:W-:Y:S01]  /*8430*/  ULDC.64 UR8, c[0x0][0x360] ;  /* 0x0000d80000087ab9 */ /* 0x000fe20000000a00 */
[----:B------:R-:W-:Y:S01]  /*8440*/  BSSY B0, `(.L_x_6983) ;  /* 0x0000030000007945 */ /* 0x000fe20003800000 */
[----:B------:R-:W-:Y:S01]  /*8450*/  LEA.HI.X.SX32 R79, R79, R7, 0x1, P0 ;  /* 0x000000074f4f7211 */ /* 0x000fe200000f0eff */
[----:B------:R-:W-:Y:S01]  /*8460*/  IMAD.SHL.U32 R36, R2, 0x2, RZ ;  /* 0x0000000202247824 */ /* 0x000fe200078e00ff */
[----:B------:R-:W-:-:S02]  /*8470*/  ISETP.GE.AND P0, PT, R16, UR5, PT ;  /* 0x0000000510007c0c */ /* 0x000fc4000bf06270 */
[----:B------:R-:W-:Y:S02]  /*8480*/  SHF.L.U64.HI R2, R2, 0x1, R79 ;  /* 0x0000000102027819 */ /* 0x000fe4000001024f */
[C---:B------:R-:W-:Y:S02]  /*8490*/  IADD3 R34, P2, R36.reuse, UR10, RZ ;  /* 0x0000000a24227c10 */ /* 0x040fe4000ff5e0ff */
[----:B------:R-:W-:Y:S02]  /*84a0*/  IADD3 R36, P1, R36, UR8, RZ ;  /* 0x0000000824247c10 */ /* 0x000fe4000ff3e0ff */
[C---:B------:R-:W-:Y:S02]  /*84b0*/  IADD3.X R35, R2.reuse, UR11, RZ, P2, !PT ;  /* 0x0000000b02237c10 */ /* 0x040fe400097fe4ff */
[----:B------:R-:W-:-:S03]  /*84c0*/  IADD3.X R37, R2, UR9, RZ, P1, !PT ;  /* 0x0000000902257c10 */ /* 0x000fc60008ffe4ff */
[----:B------:R-:W-:Y:S06]  /*84d0*/  @P0 BRA `(.L_x_6984) ;  /* 0x0000000000980947 */ /* 0x000fec0003800000 */
[----:B------:R-:W2:Y:S04]  /*84e0*/  LDG.E.64 R2, desc[UR6][R36.64] ;  /* 0x0000000624027981 */ /* 0x000ea8000c1e1b00 */
[----:B------:R-:W3:Y:S01]  /*84f0*/  LDG.E.64 R4, desc[UR6][R34.64] ;  /* 0x0000000622047981 */ /* 0x000ee2000c1e1b00 */
[C---:B-----5:R-:W-:Y:S01]  /*8500*/  SHF.L.U32 R18, R13.reuse, 0x10, RZ ;  /* 0x000000100d127819 */ /* 0x060fe200000006ff */
[----:B----4-:R-:W-:Y:S01]  /*8510*/  IMAD.U32 R22, R14, 0x10000, RZ ;  /* 0x000100000e167824 */ /* 0x010fe200078e00ff */
[C---:B------:R-:W-:Y:S02]  /*8520*/  SHF.L.U32 R20, R12.reuse, 0x10, RZ ;  /* 0x000000100c147819 */ /* 0x040fe400000006ff */
[----:B------:R-:W-:Y:S02]  /*8530*/  LOP3.LUT R23, R12, 0xffff0000, RZ, 0xc0, !PT ;  /* 0xffff00000c177812 */ /* 0x000fe400078ec0ff */
        /* <DEDUP_REMOVED lines=10> */
[----:B------:R-:W-:Y:S01]  /*85e0*/  LOP3.LUT R24, R5, 0xffff0000, RZ, 0xc0, !PT ;  /* 0xffff000005187812 */ /* 0x000fe200078ec0ff */
[-C--:B------:R-:W-:Y:S01]  /*85f0*/  FMUL.FTZ R12, R15, R14.reuse ;  /* 0x0000000e0f0c7220 */ /* 0x080fe20000410000 */
[----:B------:R-:W-:Y:S01]  /*8600*/  SHF.L.U32 R2, R2, 0x10, RZ ;  /* 0x0000001002027819 */ /* 0x000fe200000006ff */
[----:B------:R-:W-:Y:S01]  /*8610*/  FMUL.FTZ R14, R21, R14 ;  /* 0x0000000e150e7220 */ /* 0x000fe20000410000 */
[----:B------:R-:W-:Y:S01]  /*8620*/  FFMA.FTZ R28, R13, R26, R28 ;  /* 0x0000001a0d1c7223 */ /* 0x000fe2000001001c */
[----:B------:R-:W-:Y:S01]  /*8630*/  SHF.L.U32 R13, R5, 0x10, RZ ;  /* 0x00000010050d7819 */ /* 0x000fe200000006ff */
[-C--:B------:R-:W-:Y:S01]  /*8640*/  FFMA.FTZ R12, R21, R24.reuse, -R12 ;  /* 0x00000018150c7223 */ /* 0x080fe2000001080c */
[----:B------:R-:W-:Y:S01]  /*8650*/  FFMA.FTZ R15, R15, R24, R14 ;  /* 0x000000180f0f7223 */ /* 0x000fe2000001000e */
[----:B------:R-:W-:Y:S01]  /*8660*/  SHF.L.U32 R4, R4, 0x10, RZ ;  /* 0x0000001004047819 */ /* 0x000fe200000006ff */
[-C--:B------:R-:W-:Y:S01]  /*8670*/  FMUL.FTZ R5, R23, R2.reuse ;  /* 0x0000000217057220 */ /* 0x080fe20000410000 */
[----:B------:R-:W-:Y:S01]  /*8680*/  FMUL.FTZ R2, R20, R2 ;  /* 0x0000000214027220 */ /* 0x000fe20000410000 */
[-C--:B------:R-:W-:Y:S01]  /*8690*/  FMUL.FTZ R21, R27, R3.reuse ;  /* 0x000000031b157220 */ /* 0x080fe20000410000 */
        /* <DEDUP_REMOVED lines=10> */
.L_x_6984:
[----:B------:R-:W-:Y:S05]  /*8740*/  BSYNC B0 ;  /* 0x0000000000007941 */ /* 0x000fea0003800000 */
.L_x_6983:
[----:B-----5:R2:W-:Y:S01]  /*8750*/  STS.128 [R161+0x800], R12 ;  /* 0x0008000ca1007388 */ /* 0x0205e20000000c00 */
[----:B------:R-:W-:Y:S01]  /*8760*/  IADD3 R2, R16, 0x40, RZ ;  /* 0x0000004010027810 */ /* 0x000fe20007ffe0ff */
[----:B------:R-:W-:Y:S03]  /*8770*/  BSSY B0, `(.L_x_6985) ;  /* 0x0000029000007945 */ /* 0x000fe60003800000 */
[----:B------:R-:W-:-:S13]  /*8780*/  ISETP.GE.AND P0, PT, R2, UR5, PT ;  /* 0x0000000502007c0c */ /* 0x000fda000bf06270 */
[----:B------:R-:W-:Y:S05]  /*8790*/  @P0 BRA `(.L_x_6986) ;  /* 0x0000000000980947 */ /* 0x000fea0003800000 */
[----:B------:R-:W5:Y:S04]  /*87a0*/  LDG.E.64 R2, desc[UR6][R36.64+0x40] ;  /* 0x0000400624027981 */ /* 0x000f68000c1e1b00 */
[----:B------:R-:W3:Y:S01]  /*87b0*/  LDG.E.64 R4, desc[UR6][R34.64+0x40] ;  /* 0x0000400622047981 */ /* 0x000ee2000c1e1b00 */
[C---:B--2---:R-:W-:Y:S01]  /*87c0*/  SHF.L.U32 R12, R9.reuse, 0x10, RZ ;  /* 0x00000010090c7819 */ /* 0x044fe200000006ff */
[----:B------:R-:W-:Y:S01]  /*87d0*/  IMAD.U32 R15, R10, 0x10000, RZ ;  /* 0x000100000a0f7824 */ /* 0x000fe200078e00ff */
[C---:B------:R-:W-:Y:S02]  /*87e0*/  SHF.L.U32 R13, R8.reuse, 0x10, RZ ;  /* 0x00000010080d7819 */ /* 0x040fe400000006ff */
[----:B------:R-:W-:Y:S02]  /*87f0*/  LOP3.LUT R18, R8, 0xffff0000, RZ, 0xc0, !PT ;  /* 0xffff000008127812 */ /* 0x000fe400078ec0ff */
[----:B------:R-:W-:-:S02]  /*8800*/  LOP3.LUT R9, R9, 0xffff0000, RZ, 0xc0, !PT ;  /* 0xffff000009097812 */ /* 0x000fc400078ec0ff */
[C---:B------:R-:W-:Y:S02]  /*8810*/  SHF.L.U32 R14, R11.reuse, 0x10, RZ ;  /* 0x000000100b0e7819 */ /* 0x040fe400000006ff */
[----:B----4-:R-:W-:Y:S02]  /*8820*/  LOP3.LUT R23, R10, 0xffff0000, RZ, 0xc0, !PT ;  /* 0xffff00000a177812 */ /* 0x010fe400078ec0ff */
[----:B------:R-:W-:Y:S02]  /*8830*/  LOP3.LUT R11, R11, 0xffff0000, RZ, 0xc0, !PT ;  /* 0xffff00000b0b7812 */ /* 0x000fe400078ec0ff */
[----:B-----5:R-:W-:Y:S02]  /*8840*/  LOP3.LUT R8, R2, 0xffff0000, RZ, 0xc0, !PT ;  /* 0xffff000002087812 */ /* 0x020fe400078ec0ff */
[----:B------:R-:W-:Y:S02]  /*8850*/  LOP3.LUT R10, R3, 0xffff0000, RZ, 0xc0, !PT ;  /* 0xffff0000030a7812 */ /* 0x000fe400078ec0ff */
[----:B---3--:R-:W-:Y:S01]  /*8860*/  LOP3.LUT R22, R4, 0xffff0000, RZ, 0xc0, !PT ;  /* 0xffff000004167812 */ /* 0x008fe200078ec0ff */
        /* <DEDUP_REMOVED lines=25> */
.L_x_6986:
[----:B------:R-:W-:Y:S05]  /*8a00*/  BSYNC B0 ;  /* 0x0000000000007941 */ /* 0x000fea0003800000 */
.L_x_6985:
[----:B------:R1:W-:Y:S02]  /*8a10*/  STS.128 [R161+0x2800], R8 ;  /* 0x00280008a1007388 */ /* 0x0003e40000000c00 */
.L_x_6982:
[----:B------:R-:W-:Y:S05]  /*8a20*/  BSYNC B1 ;  /* 0x0000000000017941 */ /* 0x000fea0003800000 */
.L_x_6981:
[----:B---3--:R-:W-:Y:S01]  /*8a30*/  VIADD R28, R134, 0x20 ;  /* 0x00000020861c7836 */ /* 0x008fe20000000000 */
[----:B------:R-:W-:Y:S04]  /*8a40*/  BSSY B1, `(.L_x_6987) ;  /* 0x0000068000017945 */ /* 0x000fe80003800000 */
[----:B------:R-:W-:-:S04]  /*8a50*/  ISETP.GE.AND P0, PT, R28, R19, PT ;  /* 0x000000131c00720c */ /* 0x000fc80003f06270 */
[----:B------:R-:W-:-:S13]  /*8a60*/  ISETP.LT.OR P0, PT, R52, -0x107, P0 ;  /* 0xfffffef93400780c */ /* 0x000fda0000701670 */
[----:B------:R-:W-:Y:S05]  /*8a70*/  @P0 BRA `(.L_x_6988) ;  /* 0x0000000400900947 */ /* 0x000fea0003800000 */
[----:B-1----:R1:W5:Y:S04]  /*8a80*/  LDG.E.128 R8, desc[UR6][R32.64+0x80] ;  /* 0x0000800620087981 */ /* 0x002368000c1e1d00 */
[----:B--2---:R1:W5:Y:S01]  /*8a90*/  LDG.E.128 R12, desc[UR6][R32.64] ;  /* 0x00000006200c7981 */ /* 0x004362000c1e1d00 */
[----:B------:R-:W-:Y:S01]  /*8aa0*/  IMAD.SHL.U32 R2, R81, 0x20, RZ ;  /* 0x0000002051027824 */ /* 0x000fe200078e00ff */
[----:B------:R-:W-:Y:S01]  /*8ab0*/  ULDC.64 UR10, c[0x0][0x358] ;  /* 0x0000d600000a7ab9 */ /* 0x000fe20000000a00 */
[----:B------:R-:W-:Y:S01]  /*8ac0*/  ULDC.64 UR8, c[0x0][0x360] ;  /* 0x0000d80000087ab9 */ /* 0x000fe20000000a00 */
[----:B------:R-:W-:Y:S02]  /*8ad0*/  BSSY B0, `(.L_x_6989) ;  /* 0x0000031000007945 */ /* 0x000fe40003800000 */
[----:B------:R-:W-:-:S04]  /*8ae0*/  IADD3 R3, P0, R2, R6, RZ ;  /* 0x0000000602037210 */ /* 0x000fc80007f1e0ff */
[----:B------:R-:W-:Y:S01]  /*8af0*/  LEA.HI.X.SX32 R2, R2, R7, 0x1, P0 ;  /* 0x0000000702027211 */ /* 0x000fe200000f0eff */
[C---:B------:R-:W-:Y:S01]  /*8b00*/  IMAD.SHL.U32 R36, R3.reuse, 0x2, RZ ;  /* 0x0000000203247824 */ /* 0x040fe200078e00ff */
[----:B------:R-:W-:Y:S02]  /*8b10*/  ISETP.GE.AND P0, PT, R16, UR5, PT ;  /* 0x0000000510007c0c */ /* 0x000fe4000bf06270 */
[----:B------:R-:W-:Y:S02]  /*8b20*/  SHF.L.U64.HI R2, R3, 0x1, R2 ;  /* 0x0000000103027819 */ /* 0x000fe40000010202 */
[C---:B------:R-:W-:Y:S02]  /*8b30*/  IADD3 R34, P2, R36.reuse, UR10, RZ ;  /* 0x0000000a24227c10 */ /* 0x040fe4000ff5e0ff */
[----:B------:R-:W-:Y:S02]  /*8b40*/  IADD3 R36, P1, R36, UR8, RZ ;  /* 0x0000000824247c10 */ /* 0x000fe4000ff3e0ff */
[----:B------:R-:W-:-:S02]  /*8b50*/  IADD3.X R35, R2, UR11, RZ, P2, !PT ;  /* 0x0000000b02237c10 */ /* 0x000fc400097fe4ff */
[----:B------:R-:W-:-:S03]  /*8b60*/  IADD3.X R37, R2, UR9, RZ, P1, !PT ;  /* 0x0000000902257c10 */ /* 0x000fc60008ffe4ff */
[----:B-1----:R-:W-:Y:S06]  /*8b70*/  @P0 BRA `(.L_x_6990) ;  /* 0x0000000000980947 */ /* 0x002fec0003800000 */
        /* <DEDUP_REMOVED lines=38> */
.L_x_6990:
[----:B------:R-:W-:Y:S05]  /*8de0*/  BSYNC B0 ;  /* 0x0000000000007941 */ /* 0x000fea0003800000 */
.L_x_6989:
[----:B-----5:R1:W-:Y:S01]  /*8df0*/  STS.128 [R161+0x1000], R12 ;  /* 0x0010000ca1007388 */ /* 0x0203e20000000c00 */
[----:B------:R-:W-:Y:S01]  /*8e00*/  IADD3 R2, R16, 0x40, RZ ;  /* 0x0000004010027810 */ /* 0x000fe20007ffe0ff */
[----:B------:R-:W-:Y:S03]  /*8e10*/  BSSY B0, `(.L_x_6991) ;  /* 0x0000029000007945 */ /* 0x000fe60003800000 */
[----:B------:R-:W-:-:S13]  /*8e20*/  ISETP.GE.AND P0, PT, R2, UR5, PT ;  /* 0x0000000502007c0c */ /* 0x000fda000bf06270 */
[----:B------:R-:W-:Y:S05]  /*8e30*/  @P0 BRA `(.L_x_6992) ;  /* 0x0000000000980947 */ /* 0x000fea0003800000 */
[----:B------:R-:W2:Y:S04]  /*8e40*/  LDG.E.64 R2, desc[UR6][R36.64+0x40] ;  /* 0x0000400624027981 */ /* 0x000ea8000c1e1b00 */
[----:B------:R-:W3:Y:S01]  /*8e50*/  LDG.E.64 R4, desc[UR6][R34.64+0x40] ;  /* 0x0000400622047981 */ /* 0x000ee2000c1e1b00 */
[C---:B-1----:R-:W-:Y:S01]  /*8e60*/  SHF.L.U32 R12, R9.reuse, 0x10, RZ ;  /* 0x00000010090c7819 */ /* 0x042fe200000006ff */
[----:B------:R-:W-:Y:S01]  /*8e70*/  IMAD.U32 R15, R10, 0x10000, RZ ;  /* 0x000100000a0f7824 */ /* 0x000fe200078e00ff */
[C---:B------:R-:W-:Y:S02]  /*8e80*/  SHF.L.U32 R13, R8.reuse, 0x10, RZ ;  /* 0x00000010080d7819 */ /* 0x040fe400000006ff */
[----:B------:R-:W-:Y:S02]  /*8e90*/  LOP3.LUT R18, R8, 0xffff0000, RZ, 0xc0, !PT ;  /* 0xffff000008127812 */ /* 0x000fe400078ec0ff */
[----:B------:R-:W-:-:S02]  /*8ea0*/  LOP3.LUT R9, R9, 0xffff0000, RZ, 0xc0, !PT ;  /* 0xffff000009097812 */ /* 0x000fc400078ec0ff */
[C---:B------:R-:W-:Y:S02]  /*8eb0*/  SHF.L.U32 R14, R11.reuse, 0x10, RZ ;  /* 0x000000100b0e7819 */ /* 0x040fe400000006ff */
[----:B----4-:R-:W-:Y:S02]  /*8ec0*/  LOP3.LUT R23, R10, 0xffff0000, RZ, 0xc0, !PT ;  /* 0xffff00000a177812 */ /* 0x010fe400078ec0ff */
        /* <DEDUP_REMOVED lines=29> */
.L_x_6992:
[----:B------:R-:W-:Y:S05]  /*90a0*/  BSYNC B0 ;  /* 0x0000000000007941 */ /* 0x000fea0003800000 */
.L_x_6991:
[----:B------:R3:W-:Y:S02]  /*90b0*/  STS.128 [R161+0x3000], R8 ;  /* 0x00300008a1007388 */ /* 0x0007e40000000c00 */
.L_x_6988:
[----:B------:R-:W-:Y:S05]  /*90c0*/  BSYNC B1 ;  /* 0x0000000000017941 */ /* 0x000fea0003800000 */
.L_x_6987:
[----:B------:R-:W-:-:S05]  /*90d0*/  VIADD R32, R134, 0x30 ;  /* 0x0000003086207836 */ /* 0x000fca0000000000 */
[----:B------:R-:W-:-:S04]  /*90e0*/  ISETP.GE.AND P0, PT, R32, R19, PT ;  /* 0x000000132000720c */ /* 0x000fc80003f06270 */
[----:B------:R-:W-:-:S13]  /*90f0*/  ISETP.LT.OR P0, PT, R52, -0x187, P0 ;  /* 0xfffffe793400780c */ /* 0x000fda0000701670 */
[----:B------:R-:W-:Y:S05]  /*9100*/  @P0 BRA `(.L_x_6993) ;  /* 0x0000003400f00947 */ /* 0x000fea0003800000 */
[----:B-1-3--:R1:W5:Y:S04]  /*9110*/  LDG.E.128 R8, desc[UR6][R30.64+0x80] ;  /* 0x000080061e087981 */ /* 0x00a368000c1e1d00 */
[----:B--2---:R1:W5:Y:S01]  /*9120*/  LDG.E.128 R12, desc[UR6][R30.64] ;  /* 0x000000061e0c7981 */ /* 0x004362000c1e1d00 */
[----:B------:R-:W-:Y:S01]  /*9130*/  IMAD R81, R81, 0x30, RZ ;  /* 0x0000003051517824 */ /* 0x000fe200078e02ff */
[----:B------:R-:W-:Y:S01]  /*9140*/  ULDC.64 UR10, c[0x0][0x358] ;  /* 0x0000d600000a7ab9 */ /* 0x000fe20000000a00 */
[----:B------:R-:W-:Y:S01]  /*9150*/  ULDC.64 UR8, c[0x0][0x360] ;  /* 0x0000d80000087ab9 */ /* 0x000fe20000000a00 */
[----:B------:R-:W-:Y:S02]  /*9160*/  BSSY B0, `(.L_x_6994) ;  /* 0x0000031000007945 */ /* 0x000fe40003800000 */
[----:B------:R-:W-:-:S04]  /*9170*/  IADD3 R2, P0, R81, R6, RZ ;  /* 0x0000000651027210 */ /* 0x000fc80007f1e0ff */
[----:B------:R-:W-:Y:S01]  /*9180*/  LEA.HI.X.SX32 R7, R81, R7, 0x1, P0 ;  /* 0x0000000751077211 */ /* 0x000fe200000f0eff */
[----:B------:R-:W-:Y:S01]  /*9190*/  IMAD.SHL.U32 R36, R2, 0x2, RZ ;  /* 0x0000000202247824 */ /* 0x000fe200078e00ff */
        /* <DEDUP_REMOVED lines=10> */
[----:B------:R-:W-:Y:S01]  /*9240*/  IMAD.U32 R19, R14, 0x10000, RZ ;  /* 0x000100000e137824 */ /* 0x000fe200078e00ff */
[----:B------:R-:W-:Y:S02]  /*9250*/  LOP3.LUT R6, R13, 0xffff0000, RZ, 0xc0, !PT ;  /* 0xffff00000d067812 */ /* 0x000fe400078ec0ff */
[C---:B------:R-:W-:Y:S02]  /*9260*/  SHF.L.U32 R13, R12.reuse, 0x10, RZ ;  /* 0x000000100c0d7819 */ /* 0x040fe400000006ff */
[----:B----4-:R-:W-:-:S02]  /*9270*/  LOP3.LUT R20, R12, 0xffff0000, RZ, 0xc0, !PT ;  /* 0xffff00000c147812 */ /* 0x010fc400078ec0ff */
[----:B------:R-:W-:Y:S02]  /*9280*/  LOP3.LUT R24, R14, 0xffff0000, RZ, 0xc0, !PT ;  /* 0xffff00000e187812 */ /* 0x000fe400078ec0ff */
[C---:B------:R-:W-:Y:S02]  /*9290*/  SHF.L.U32 R18, R15.reuse, 0x10, RZ ;  /* 0x000000100f127819 */ /* 0x040fe400000006ff */
[----:B------:R-:W-:Y:S02]  /*92a0*/  LOP3.LUT R15, R15, 0xffff0000, RZ, 0xc0, !PT ;  /* 0xffff00000f0f7812 */ /* 0x000fe400078ec0ff */
[C---:B--2---:R-:W-:Y:S02]  /*92b0*/  LOP3.LUT R12, R2.reuse, 0xffff0000, RZ, 0xc0, !PT ;  /* 0xffff0000020c7812 */ /* 0x044fe400078ec0ff */
[----:B------:R-:W-:Y:S02]  /*92c0*/  SHF.L.U32 R2, R2, 0x10, RZ ;  /* 0x0000001002027819 */ /* 0x000fe400000006ff */
[----:B---3--:R-:W-:Y:S01]  /*92d0*/  LOP3.LUT R23, R4, 0xffff0000, RZ, 0xc0, !PT ;  /* 0xffff000004177812 */ /* 0x008fe200078ec0ff */
        /* <DEDUP_REMOVED lines=25> */
.L_x_6995:
[----:B------:R-:W-:Y:S05]  /*9470*/  BSYNC B0 ;  /* 0x0000000000007941 */ /* 0x000fea0003800000 */
.L_x_6994:
[----:B-----5:R1:W-:Y:S01]  /*9480*/  STS.128 [R161+0x1800], R12 ;  /* 0x0018000ca1007388 */ /* 0x0203e20000000c00 */
[----:B------:R-:W-:Y:S01]  /*9490*/  IADD3 R16, R16, 0x40, RZ ;  /* 0x0000004010107810 */ /* 0x000fe20007ffe0ff */
[----:B------:R-:W-:Y:S03]  /*94a0*/  BSSY B0, `(.L_x_6996) ;  /* 0x0000029000007945 */ /* 0x000fe60003800000 */
[----:B------:R-:W-:-:S13]  /*94b0*/  ISETP.GE.AND P0, PT, R16, UR5, PT ;  /* 0x0000000510007c0c */ /* 0x000fda000bf06270 */
[----:B------:R-:W-:Y:S05]  /*94c0*/  @P0 BRA `(.L_x_6997) ;  /* 0x0000000000980947 */ /* 0x000fea0003800000 */
[----:B------:R-:W2:Y:S04]  /*94d0*/  LDG.E.64 R2, desc[UR6][R36.64+0x40] ;  /* 0x0000400624027981 */ /* 0x000ea8000c1e1b00 */
[----:B------:R-:W3:Y:S01]  /*94e0*/  LDG.E.64 R4, desc[UR6][R34.64+0x40] ;  /* 0x0000400622047981 */ /* 0x000ee2000c1e1b00 */
[C---:B------:R-:W-:Y:S01]  /*94f0*/  SHF.L.U32 R7, R9.reuse, 0x10, RZ ;  /* 0x0000001009077819 */ /* 0x040fe200000006ff */
[----:B-1----:R-:W-:Y:S01]  /*9500*/  IMAD.U32 R13, R10, 0x10000, RZ ;  /* 0x000100000a0d7824 */ /* 0x002fe200078e00ff */
[----:B------:R-:W-:Y:S02]  /*9510*/  LOP3.LUT R6, R9, 0xffff0000, RZ, 0xc0, !PT ;  /* 0xffff000009067812 */ /* 0x000fe400078ec0ff */
[C---:B------:R-:W-:Y:S02]  /*9520*/  SHF.L.U32 R9, R8.reuse, 0x10, RZ ;  /* 0x0000001008097819 */ /* 0x040fe400000006ff */
[----:B------:R-:W-:-:S02]  /*9530*/  LOP3.LUT R14, R8, 0xffff0000, RZ, 0xc0, !PT ;  /* 0xffff0000080e7812 */ /* 0x000fc400078ec0ff */
[----:B------:R-:W-:Y:S02]  /*9540*/  LOP3.LUT R18, R10, 0xffff0000, RZ, 0xc0, !PT ;  /* 0xffff00000a127812 */ /* 0x000fe400078ec0ff */
[C---:B------:R-:W-:Y:S02]  /*9550*/  SHF.L.U32 R12, R11.reuse, 0x10, RZ ;  /* 0x000000100b0c7819 */ /* 0x040fe400000006ff */
[----:B------:R-:W-:Y:S02]  /*9560*/  LOP3.LUT R11, R11, 0xffff0000, RZ, 0xc0, !PT ;  /* 0xffff00000b0b7812 */ /* 0x000fe400078ec0ff */
[C---:B--2---:R-:W-:Y:S02]  /*9570*/  LOP3.LUT R8, R2.reuse, 0xffff0000, RZ, 0xc0, !PT ;  /* 0xffff000002087812 */ /* 0x044fe400078ec0ff */
[----:B------:R-:W-:Y:S02]  /*9580*/  SHF.L.U32 R2, R2, 0x10, RZ ;  /* 0x0000001002027819 */ /* 0x000fe400000006ff */
[----:B---3--:R-:W-:Y:S01]  /*9590*/  LOP3.LUT R17, R4, 0xffff0000, RZ, 0xc0, !PT ;  /* 0xffff000004117812 */ /* 0x008fe200078ec0ff */
[-C--:B------:R-:W-:Y:S01]  /*95a0*/  FMUL.FTZ R10, R6, R8.reuse ;  /* 0x00000008060a7220 */ /* 0x080fe20000410000 */
[----:B----4-:R-:W-:Y:S01]  /*95b0*/  FMUL.FTZ R21, R7, R8 ;  /* 0x0000000807157220 */ /* 0x010fe20000410000 */
        /* <DEDUP_REMOVED lines=23> */
.L_x_6997:
[----:B------:R-:W-:Y:S05]  /*9730*/  BSYNC B0 ;  /* 0x0000000000007941 */ /* 0x000fea0003800000 */
.L_x_6996:
[----:B------:R2:W-:Y:S01]  /*9740*/  STS.128 [R161+0x3800], R8 ;  /* 0x00380008a1007388 */ /* 0x0005e20000000c00 */
[----:B------:R-:W-:Y:S05]  /*9750*/  BRA `(.L_x_6993) ;  /* 0x00000030005c7947 */ /* 0x000fea0003800000 */
.L_x_6974:
[----:B------:R-:W-:Y:S04]  /*9760*/  BSSY B1, `(.L_x_6998) ;  /* 0x00000b3000017945 */ /* 0x000fe80003800000 */
[----:B------:R-:W-:Y:S05]  /*9770*/  @!P1 BRA `(.L_x_6999) ;  /* 0x0000000800c49947 */ /* 0x000fea0003800000 */
[----:B------:R1:W5:Y:S04]  /*9780*/  LDG.E.128 R8, desc[UR6][R38.64+0x80] ;  /* 0x0000800626087981 */ /* 0x000368000c1e1d00 */
        /* <DEDUP_REMOVED lines=8> */
[----:B----4-:R-:W-:-:S08]  /*9810*/  IMAD.MOV.U32 R21, RZ, RZ, RZ ;  /* 0x000000ffff157224 */ /* 0x010fd000078e00ff */
        /* <DEDUP_REMOVED lines=8> */
[----:B------:R-:W2:Y:S01]  /*98a0*/  LDG.E.128 R4, desc[UR6][R6.64] ;  /* 0x0000000606047981 */ /* 0x000ea2000c1e1d00 */
[----:B------:R-:W-:Y:S01]  /*98b0*/  LEA.HI.X R13, R3, UR9, R0, 0x1, P0 ;  /* 0x00000009030d7c11 */ /* 0x000fe200080f0c00 */
[----:B------:R-:W-:Y:S01]  /*98c0*/  ULDC.64 UR8, c[0x0][0x358] ;  /* 0x0000d60000087ab9 */ /* 0x000fe20000000a00 */
[----:B------:R-:W-:-:S04]  /*98d0*/  IADD3 R3, P0, R21, R2, RZ ;  /* 0x0000000215037210 */ /* 0x000fc80007f1e0ff */
[----:B------:R-:W3:Y:S01]  /*98e0*/  LDG.E.128 R12, desc[UR6][R12.64] ;  /* 0x000000060c0c7981 */ /* 0x000ee2000c1e1d00 */
        /* <DEDUP_REMOVED lines=64> */
.L_x_7001:
[----:B------:R-:W-:Y:S05]  /*9cf0*/  BSYNC B0 ;  /* 0x0000000000007941 */ /* 0x000fea0003800000 */
.L_x_7000:
[----:B-----5:R2:W-:Y:S01]  /*9d00*/  STS.128 [R161], R24 ;  /* 0x00000018a1007388 */ /* 0x0205e20000000c00 */
[----:B------:R-:W-:Y:S01]  /*9d10*/  IADD3 R0, R16, 0x40, RZ ;  /* 0x0000004010007810 */ /* 0x000fe20007ffe0ff */
[----:B------:R-:W-:Y:S03]  /*9d20*/  BSSY B0, `(.L_x_7002) ;  /* 0x0000055000007945 */ /* 0x000fe60003800000 */
[----:B------:R-:W-:-:S13]  /*9d30*/  ISETP.GE.AND P0, PT, R0, UR5, PT ;  /* 0x0000000500007c0c */ /* 0x000fda000bf06270 */
        /* <DEDUP_REMOVED lines=18> */
[----:B------:R-:W5:Y:S01]  /*9e60*/  LDG.E.128 R12, desc[UR6][R12.64+0x80] ;  /* 0x000080060c0c7981 */ /* 0x000f62000c1e1d00 */
[----:B------:R-:W-:Y:S02]  /*9e70*/  LEA.HI.X.SX32 R3, R3, R18, 0x1, P0 ;  /* 0x0000001203037211 */ /* 0x000fe400000f0eff */
[----:B----4-:R-:W-:-:S04]  /*9e80*/  LEA R20, P0, R0, UR8, 0x1 ;  /* 0x0000000800147c11 */ /* 0x010fc8000f8008ff */
[----:B------:R-:W-:-:S06]  /*9e90*/  LEA.HI.X R21, R0, UR9, R3, 0x1, P0 ;  /* 0x0000000900157c11 */ /* 0x000fcc00080f0c03 */
[----:B------:R-:W4:Y:S01]  /*9ea0*/  LDG.E.128 R20, desc[UR6][R20.64+0x80] ;  /* 0x0000800614147981 */ /* 0x000f22000c1e1d00 */
[C---:B--2---:R-:W-:Y:S01]  /*9eb0*/  IMAD.U32 R24, R8.reuse, 0x10000, RZ ;  /* 0x0001000008187824 */ /* 0x044fe200078e00ff */
        /* <DEDUP_REMOVED lines=13> */
[----:B-----5:R-:W-:Y:S01]  /*9f90*/  IMAD.U32 R36, R12, 0x10000, RZ ;  /* 0x000100000c247824 */ /* 0x020fe200078e00ff */
[----:B-1----:R-:W-:Y:S01]  /*9fa0*/  LOP3.LUT R38, R7, 0xffff0000, RZ, 0xc0, !PT ;  /* 0xffff000007267812 */ /* 0x002fe200078ec0ff */
        /* <DEDUP_REMOVED lines=44> */
.L_x_7003:
[----:B------:R-:W-:Y:S05]  /*a270*/  BSYNC B0 ;  /* 0x0000000000007941 */ /* 0x000fea0003800000 */
.L_x_7002:
[----:B------:R3:W-:Y:S02]  /*a280*/  STS.128 [R161+0x2000], R8 ;  /* 0x00200008a1007388 */ /* 0x0007e40000000c00 */
.L_x_6999:
[----:B------:R-:W-:Y:S05]  /*a290*/  BSYNC B1 ;  /* 0x0000000000017941 */ /* 0x000fea0003800000 */
.L_x_6998:
[----:B------:R-:W-:Y:S01]  /*a2a0*/  VIADD R0, R134, 0x10 ;  /* 0x0000001086007836 */ /* 0x000fe20000000000 */
[----:B------:R-:W-:Y:S04]  /*a2b0*/  BSSY B1, `(.L_x_7004) ;  /* 0x00000ba000017945 */ /* 0x000fe80003800000 */
[----:B------:R-:W-:-:S04]  /*a2c0*/  ISETP.GE.AND P0, PT, R0, R19, PT ;  /* 0x000000130000720c */ /* 0x000fc80003f06270 */
[----:B------:R-:W-:-:S13]  /*a2d0*/  ISETP.LT.OR P0, PT, R52, -0x87, P0 ;  /* 0xffffff793400780c */ /* 0x000fda0000701670 */
[----:B------:R-:W-:Y:S05]  /*a2e0*/  @P0 BRA `(.L_x_7005) ;  /* 0x0000000800d80947 */ /* 0x000fea0003800000 */
[----:B---3--:R3:W5:Y:S04]  /*a2f0*/  LDG.E.128 R8, desc[UR6][R28.64+0x80] ;  /* 0x000080061c087981 */ /* 0x008768000c1e1d00 */
[----:B--2---:R3:W5:Y:S01]  /*a300*/  LDG.E.128 R24, desc[UR6][R28.64] ;  /* 0x000000061c187981 */ /* 0x004762000c1e1d00 */
[----:B------:R-:W-:Y:S01]  /*a310*/  ISETP.GE.AND P0, PT, R16, UR5, PT ;  /* 0x0000000510007c0c */ /* 0x000fe2000bf06270 */
[----:B------:R-:W-:-:S12]  /*a320*/  BSSY B0, `(.L_x_7006) ;  /* 0x0000056000007945 */ /* 0x000fd80003800000 */
[----:B------:R-:W-:Y:S05]  /*a330*/  @P0 BRA `(.L_x_7007) ;  /* 0x0000000400500947 */ /* 0x000fea0003800000 */
[----:B------:R-:W-:Y:S01]  /*a340*/  ISETP.GE.AND P0, PT, R16, R81, PT ;  /* 0x000000511000720c */ /* 0x000fe20003f06270 */
[----:B------:R-:W-:Y:S01]  /*a350*/  IMAD.MOV.U32 R5, RZ, RZ, R81 ;  /* 0x000000ffff057224 */ /* 0x000fe200078e0051 */
[C---:B----4-:R-:W-:Y:S01]  /*a360*/  IADD3 R20, P1, R79.reuse, R2, RZ ;  /* 0x000000024f147210 */ /* 0x050fe20007f3e0ff */
        /* <DEDUP_REMOVED lines=24> */
[----:B-1----:R-:W-:Y:S01]  /*a4f0*/  IMAD.U32 R38, R27, 0x10000, RZ ;  /* 0x000100001b267824 */ /* 0x002fe200078e00ff */
[----:B------:R-:W-:Y:S01]  /*a500*/  SHF.L.U32 R35, R26, 0x10, RZ ;  /* 0x000000101a237819 */ /* 0x000fe200000006ff */
        /* <DEDUP_REMOVED lines=30> */
[C---:B---3--:R-:W-:Y:S01]  /*a6f0*/  IMAD.U32 R12, R20.reuse, 0x10000, RZ ;  /* 0x00010000140c7824 */ /* 0x048fe200078e00ff */
        /* <DEDUP_REMOVED lines=24> */
.L_x_7007:
[----:B------:R-:W-:Y:S05]  /*a880*/  BSYNC B0 ;  /* 0x0000000000007941 */ /* 0x000fea0003800000 */
.L_x_7006:
[----:B-----5:R2:W-:Y:S01]  /*a890*/  STS.128 [R161+0x800], R24 ;  /* 0x00080018a1007388 */ /* 0x0205e20000000c00 */
[----:B------:R-:W-:Y:S01]  /*a8a0*/  IADD3 R4, R16, 0x40, RZ ;  /* 0x0000004010047810 */ /* 0x000fe20007ffe0ff */
[----:B------:R-:W-:Y:S03]  /*a8b0*/  BSSY B0, `(.L_x_7008) ;  /* 0x0000058000007945 */ /* 0x000fe60003800000 */
[----:B------:R-:W-:-:S13]  /*a8c0*/  ISETP.GE.AND P0, PT, R4, UR5, PT ;  /* 0x0000000504007c0c */ /* 0x000fda000bf06270 */
[----:B------:R-:W-:Y:S05]  /*a8d0*/  @P0 BRA `(.L_x_7009) ;  /* 0x0000000400540947 */ /* 0x000fea0003800000 */
[----:B------:R-:W-:Y:S01]  /*a8e0*/  ISETP.GE.AND P0, PT, R4, R81, PT ;  /* 0x000000510400720c */ /* 0x000fe20003f06270 */
[----:B------:R-:W-:Y:S01]  /*a8f0*/  IMAD.MOV.U32 R5, RZ, RZ, R81 ;  /* 0x000000ffff057224 */ /* 0x000fe200078e0051 */
[----:B------:R-:W-:Y:S01]  /*a900*/  ULDC.64 UR8, c[0x0][0x360] ;  /* 0x0000d80000087ab9 */ /* 0x000fe20000000a00 */
[----:B------:R-:W-:Y:S02]  /*a910*/  VIADD R79, R79, 0x40 ;  /* 0x000000404f4f7836 */ /* 0x000fe40000000000 */
[----:B------:R-:W-:Y:S02]  /*a920*/  IMAD.MOV.U32 R13, RZ, RZ, RZ ;  /* 0x000000ffff0d7224 */ /* 0x000fe400078e00ff */
[----:B------:R-:W-:Y:S01]  /*a930*/  IMAD.MOV.U32 R3, RZ, RZ, RZ ;  /* 0x000000ffff037224 */ /* 0x000fe200078e00ff */
[----:B----4-:R-:W-:-:S04]  /*a940*/  IADD3 R22, P1, R79, R2, RZ ;  /* 0x000000024f167210 */ /* 0x010fc80007f3e0ff */
[----:B------:R-:W-:Y:S02]  /*a950*/  LEA.HI.X.SX32 R20, R79, R18, 0x1, P1 ;  /* 0x000000124f147211 */ /* 0x000fe400008f0eff */
[----:B------:R-:W-:-:S04]  /*a960*/  @P0 SHF.R.S32.HI R81, RZ, 0x1, R80 ;  /* 0x00000001ff510819 */ /* 0x000fc80000011450 */
[C---:B------:R-:W-:Y:S01]  /*a970*/  @P0 IADD3 R5, -R81.reuse, RZ, RZ ;  /* 0x000000ff51050210 */ /* 0x040fe20007ffe1ff */
[----:B------:R-:W-:Y:S01]  /*a980*/  @P0 IMAD.MOV R13, RZ, RZ, -R81 ;  /* 0x000000ffff0d0224 */ /* 0x000fe200078e0a51 */
[----:B------:R-:W-:-:S03]  /*a990*/  @P0 IADD3 R3, -R81, RZ, RZ ;  /* 0x000000ff51030210 */ /* 0x000fc60007ffe1ff */
[----:B------:R-:W-:Y:S01]  /*a9a0*/  IMAD.WIDE R4, R5, 0x2, R28 ;  /* 0x0000000205047825 */ /* 0x000fe200078e021c */
[----:B------:R-:W-:-:S04]  /*a9b0*/  IADD3 R12, P1, R13, R22, RZ ;  /* 0x000000160d0c7210 */ /* 0x000fc80007f3e0ff */
[----:B------:R-:W-:Y:S01]  /*a9c0*/  LEA.HI.X.SX32 R13, R13, R20, 0x1, P1 ;  /* 0x000000140d0d7211 */ /* 0x000fe200008f0eff */
[----:B------:R-:W4:Y:S01]  /*a9d0*/  LDG.E.128 R4, desc[UR6][R4.64+0x80] ;  /* 0x0000800604047981 */ /* 0x000f22000c1e1d00 */
[----:B------:R-:W-:-:S04]  /*a9e0*/  LEA R14, P1, R12, UR8, 0x1 ;  /* 0x000000080c0e7c11 */ /* 0x000fc8000f8208ff */
[----:B------:R-:W-:Y:S01]  /*a9f0*/  LEA.HI.X R15, R12, UR9, R13, 0x1, P1 ;  /* 0x000000090c0f7c11 */ /* 0x000fe200088f0c0d */
[----:B------:R-:W-:Y:S01]  /*aa00*/  ULDC.64 UR8, c[0x0][0x358] ;  /* 0x0000d60000087ab9 */ /* 0x000fe20000000a00 */
[----:B------:R-:W-:-:S04]  /*aa10*/  IADD3 R22, P1, R3, R22, RZ ;  /* 0x0000001603167210 */ /* 0x000fc80007f3e0ff */
[----:B------:R-:W5:Y:S01]  /*aa20*/  LDG.E.128 R12, desc[UR6][R14.64] ;  /* 0x000000060e0c7981 */ /* 0x000f62000c1e1d00 */
[----:B------:R-:W-:Y:S02]  /*aa30*/  LEA.HI.X.SX32 R3, R3, R20, 0x1, P1 ;  /* 0x0000001403037211 */ /* 0x000fe400008f0eff */
[----:B------:R-:W-:-:S04]  /*aa40*/  LEA R20, P1, R22, UR8, 0x1 ;  /* 0x0000000816147c11 */ /* 0x000fc8000f8208ff */
[----:B------:R-:W-:-:S06]  /*aa50*/  LEA.HI.X R21, R22, UR9, R3, 0x1, P1 ;  /* 0x0000000916157c11 */ /* 0x000fcc00088f0c03 */
[----:B------:R-:W5:Y:S01]  /*aa60*/  LDG.E.128 R20, desc[UR6][R20.64] ;  /* 0x0000000614147981 */ /* 0x000f62000c1e1d00 */
[----:B------:R-:W-:Y:S01]  /*aa70*/  LOP3.LUT R3, R9, 0xffff0000, RZ, 0xc0, !PT ;  /* 0xffff000009037812 */ /* 0x000fe200078ec0ff */
[----:B---3--:R-:W-:Y:S01]  /*aa80*/  IMAD.U32 R28, R11, 0x10000, RZ ;  /* 0x000100000b1c7824 */ /* 0x008fe200078e00ff */
[----:B--2---:R-:W-:Y:S02]  /*aa90*/  SHF.L.U32 R26, R9, 0x10, RZ ;  /* 0x00000010091a7819 */ /* 0x004fe400000006ff */
[----:B------:R-:W-:Y:S01]  /*aaa0*/  LOP3.LUT R9, R11, 0xffff0000, RZ, 0xc0, !PT ;  /* 0xffff00000b097812 */ /* 0x000fe200078ec0ff */
[C---:B------:R-:W-:Y:S01]  /*aab0*/  IMAD.U32 R24, R8.reuse, 0x10000, RZ ;  /* 0x0001000008187824 */ /* 0x040fe200078e00ff */
[----:B------:R-:W-:Y:S01]  /*aac0*/  LOP3.LUT R8, R8, 0xffff0000, RZ, 0xc0, !PT ;  /* 0xffff000008087812 */ /* 0x000fe200078ec0ff */
[C---:B------:R-:W-:Y:S01]  /*aad0*/  IMAD.U32 R25, R10.reuse, 0x10000, RZ ;  /* 0x000100000a197824 */ /* 0x040fe200078e00ff */
[----:B------:R-:W-:Y:S02]  /*aae0*/  LOP3.LUT R10, R10, 0xffff0000, RZ, 0xc0, !PT ;  /* 0xffff00000a0a7812 */ /* 0x000fe400078ec0ff */
[----:B----4-:R-:W-:-:S02]  /*aaf0*/  SHF.L.U32 R27, R4, 0x10, RZ ;  /* 0x00000010041b7819 */ /* 0x010fc400000006ff */
[----:B------:R-:W-:Y:S01]  /*ab00*/  LOP3.LUT R11, R4, 0xffff0000, RZ, 0xc0, !PT ;  /* 0xffff0000040b7812 */ /* 0x000fe200078ec0ff */
[C---:B------:R-:W-:Y:S01]  /*ab10*/  IMAD.U32 R4, R5.reuse, 0x10000, RZ ;  /* 0x0001000005047824 */ /* 0x040fe200078e00ff */
[----:B------:R-:W-:Y:S02]  /*ab20*/  LOP3.LUT R34, R5, 0xffff0000, RZ, 0xc0, !PT ;  /* 0xffff000005227812 */ /* 0x000fe400078ec0ff */
[C---:B------:R-:W-:Y:S02]  /*ab30*/  SHF.L.U32 R5, R7.reuse, 0x10, RZ ;  /* 0x0000001007057819 */ /* 0x040fe400000006ff */
[----:B------:R-:W-:Y:S01]  /*ab40*/  LOP3.LUT R35, R7, 0xffff0000, RZ, 0xc0, !PT ;  /* 0xffff000007237812 */ /* 0x000fe200078ec0ff */
[----:B-----5:R-:W-:Y:S01]  /*ab50*/  IMAD.U32 R36, R12, 0x10000, RZ ;  /* 0x000100000c247824 */ /* 0x020fe200078e00ff */
[C---:B------:R-:W-:Y:S02]  /*ab60*/  SHF.L.U32 R7, R13.reuse, 0x10, RZ ;  /* 0x000000100d077819 */ /* 0x040fe400000006ff */
[----:B------:R-:W-:Y:S01]  /*ab70*/  LOP3.LUT R37, R13, 0xffff0000, RZ, 0xc0, !PT ;  /* 0xffff00000d257812 */ /* 0x000fe200078ec0ff */
[----:B-1----:R-:W-:Y:S01]  /*ab80*/  IMAD.U32 R38, R14, 0x10000, RZ ;  /* 0x000100000e267824 */ /* 0x002fe200078e00ff */
[----:B------:R-:W-:-:S02]  /*ab90*/  LOP3.LUT R12, R12, 0xffff0000, RZ, 0xc0, !PT ;  /* 0xffff00000c0c7812 */ /* 0x000fc400078ec0ff */
        /* <DEDUP_REMOVED lines=41> */
.L_x_7009:
[----:B------:R-:W-:Y:S05]  /*ae30*/  BSYNC B0 ;  /* 0x0000000000007941 */ /* 0x000fea0003800000 */
.L_x_7008:
[----:B------:R1:W-:Y:S02]  /*ae40*/  STS.128 [R161+0x2800], R8 ;  /* 0x00280008a1007388 */ /* 0x0003e40000000c00 */
.L_x_7005:
[----:B------:R-:W-:Y:S05]  /*ae50*/  BSYNC B1 ;  /* 0x0000000000017941 */ /* 0x000fea0003800000 */
.L_x_7004:
[----:B---3--:R-:W-:Y:S01]  /*ae60*/  VIADD R28, R134, 0x20 ;  /* 0x00000020861c7836 */ /* 0x008fe20000000000 */
[----:B------:R-:W-:Y:S04]  /*ae70*/  BSSY B1, `(.L_x_7010) ;  /* 0x00000bd000017945 */ /* 0x000fe80003800000 */
[----:B------:R-:W-:-:S04]  /*ae80*/  ISETP.GE.AND P0, PT, R28, R19, PT ;  /* 0x000000131c00720c */ /* 0x000fc80003f06270 */
[----:B------:R-:W-:-:S13]  /*ae90*/  ISETP.LT.OR P0, PT, R52, -0x107, P0 ;  /* 0xfffffef93400780c */ /* 0x000fda0000701670 */
[----:B------:R-:W-:Y:S05]  /*aea0*/  @P0 BRA `(.L_x_7011) ;  /* 0x0000000800e40947 */ /* 0x000fea0003800000 */
[----:B-1----:R1:W5:Y:S04]  /*aeb0*/  LDG.E.128 R8, desc[UR6][R32.64+0x80] ;  /* 0x0000800620087981 */ /* 0x002368000c1e1d00 */
[----:B--2---:R1:W5:Y:S01]  /*aec0*/  LDG.E.128 R24, desc[UR6][R32.64] ;  /* 0x0000000620187981 */ /* 0x004362000c1e1d00 */
[----:B------:R-:W-:Y:S01]  /*aed0*/  ISETP.GE.AND P0, PT, R16, UR5, PT ;  /* 0x0000000510007c0c */ /* 0x000fe2000bf06270 */
[----:B------:R-:W-:-:S12]  /*aee0*/  BSSY B0, `(.L_x_7012) ;  /* 0x0000058000007945 */ /* 0x000fd80003800000 */
[----:B------:R-:W-:Y:S05]  /*aef0*/  @P0 BRA `(.L_x_7013) ;  /* 0x0000000400580947 */ /* 0x000fea0003800000 */
[----:B------:R-:W-:Y:S01]  /*af00*/  ISETP.GE.AND P0, PT, R16, R81, PT ;  /* 0x000000511000720c */ /* 0x000fe20003f06270 */
[----:B------:R-:W-:Y:S01]  /*af10*/  IMAD.MOV.U32 R5, RZ, RZ, R81 ;  /* 0x000000ffff057224 */ /* 0x000fe200078e0051 */
[----:B------:R-:W-:Y:S01]  /*af20*/  MOV R12, RZ ;  /* 0x000000ff000c7202 */ /* 0x000fe20000000f00 */
[----:B------:R-:W-:Y:S01]  /*af30*/  ULDC.64 UR8, c[0x0][0x360] ;  /* 0x0000d80000087ab9 */ /* 0x000fe20000000a00 */
[----:B----4-:R-:W-:-:S09]  /*af40*/  IMAD.MOV.U32 R21, RZ, RZ, RZ ;  /* 0x000000ffff157224 */ /* 0x010fd200078e00ff */
        /* <DEDUP_REMOVED lines=9> */
[----:B------:R-:W2:Y:S03]  /*afe0*/  LDG.E.128 R4, desc[UR6][R4.64] ;  /* 0x0000000604047981 */ /* 0x000ea6000c1e1d00 */
        /* <DEDUP_REMOVED lines=10> */
[----:B-----5:R-:W-:Y:S01]  /*b090*/  LOP3.LUT R3, R25, 0xffff0000, RZ, 0xc0, !PT ;  /* 0xffff000019037812 */ /* 0x020fe200078ec0ff */
[----:B------:R-:W-:Y:S01]  /*b0a0*/  IMAD.U32 R37, R27, 0x10000, RZ ;  /* 0x000100001b257824 */ /* 0x000fe200078e00ff */
[----:B------:R-:W-:Y:S02]  /*b0b0*/  SHF.L.U32 R35, R25, 0x10, RZ ;  /* 0x0000001019237819 */ /* 0x000fe400000006ff */
[----:B------:R-:W-:Y:S01]  /*b0c0*/  LOP3.LUT R25, R27, 0xffff0000, RZ, 0xc0, !PT ;  /* 0xffff00001b197812 */ /* 0x000fe200078ec0ff */
[C---:B------:R-:W-:Y:S01]  /*b0d0*/  IMAD.U32 R29, R24.reuse, 0x10000, RZ ;  /* 0x00010000181d7824 */ /* 0x040fe200078e00ff */
[----:B------:R-:W-:Y:S01]  /*b0e0*/  LOP3.LUT R24, R24, 0xffff0000, RZ, 0xc0, !PT ;  /* 0xffff000018187812 */ /* 0x000fe200078ec0ff */
[C---:B------:R-:W-:Y:S01]  /*b0f0*/  IMAD.U32 R34, R26.reuse, 0x10000, RZ ;  /* 0x000100001a227824 */ /* 0x040fe200078e00ff */
[----:B------:R-:W-:Y:S02]  /*b100*/  LOP3.LUT R26, R26, 0xffff0000, RZ, 0xc0, !PT ;  /* 0xffff00001a1a7812 */ /* 0x000fe400078ec0ff */
[----:B--2---:R-:W-:-:S02]  /*b110*/  SHF.L.U32 R36, R4, 0x10, RZ ;  /* 0x0000001004247819 */ /* 0x004fc400000006ff */
[----:B------:R-:W-:Y:S01]  /*b120*/  LOP3.LUT R27, R4, 0xffff0000, RZ, 0xc0, !PT ;  /* 0xffff0000041b7812 */ /* 0x000fe200078ec0ff */
[C---:B------:R-:W-:Y:S01]  /*b130*/  IMAD.U32 R4, R5.reuse, 0x10000, RZ ;  /* 0x0001000005047824 */ /* 0x040fe200078e00ff */
[----:B------:R-:W-:Y:S01]  /*b140*/  LOP3.LUT R39, R5, 0xffff0000, RZ, 0xc0, !PT ;  /* 0xffff000005277812 */ /* 0x000fe200078ec0ff */
[C---:B------:R-:W-:Y:S01]  /*b150*/  IMAD.U32 R5, R7.reuse, 0x10000, RZ ;  /* 0x0001000007057824 */ /* 0x040fe200078e00ff */
[----:B------:R-:W-:Y:S02]  /*b160*/  LOP3.LUT R40, R7, 0xffff0000, RZ, 0xc0, !PT ;  /* 0xffff000007287812 */ /* 0x000fe400078ec0ff */
[----:B------:R-:W-:Y:S01]  /*b170*/  SHF.L.U32 R38, R6, 0x10, RZ ;  /* 0x0000001006267819 */ /* 0x000fe200000006ff */
[C---:B---3--:R-:W-:Y:S01]  /*b180*/  IMAD.U32 R7, R13.reuse, 0x10000, RZ ;  /* 0x000100000d077824 */ /* 0x048fe200078e00ff */
[----:B------:R-:W-:Y:S02]  /*b190*/  LOP3.LUT R42, R13, 0xffff0000, RZ, 0xc0, !PT ;  /* 0xffff00000d2a7812 */ /* 0x000fe400078ec0ff */
[----:B------:R-:W-:-:S02]  /*b1a0*/  SHF.L.U32 R43, R14, 0x10, RZ ;  /* 0x000000100e2b7819 */ /* 0x000fc400000006ff */
[----:B------:R-:W-:Y:S01]  /*b1b0*/  LOP3.LUT R13, R14, 0xffff0000, RZ, 0xc0, !PT ;  /* 0xffff00000e0d7812 */ /* 0x000fe200078ec0ff */
[C---:B------:R-:W-:Y:S01]  /*b1c0*/  IMAD.U32 R14, R15.reuse, 0x10000, RZ ;  /* 0x000100000f0e7824 */ /* 0x040fe200078e00ff */
[----:B------:R-:W-:Y:S02]  /*b1d0*/  LOP3.LUT R15, R15, 0xffff0000, RZ, 0xc0, !PT ;  /* 0xffff00000f0f7812 */ /* 0x000fe400078ec0ff */
        /* <DEDUP_REMOVED lines=12> */
[----:B------:R-:W-:Y:S01]  /*b2a0*/  FMUL.FTZ R13, R6, R13 ;  /* 0x0000000d060d7220 */ /* 0x000fe20000410000 */
[----:B------:R-:W-:Y:S01]  /*b2b0*/  LOP3.LUT R21, R21, 0xffff0000, RZ, 0xc0, !PT ;  /* 0xffff000015157812 */ /* 0x000fe200078ec0ff */
[----:B------:R-:W-:Y:S01]  /*b2c0*/  @!P0 FADD.FTZ R41, -R41, -RZ ;  /* 0x800000ff29298221 */ /* 0x000fe20000010100 */
        /* <DEDUP_REMOVED lines=25> */
.L_x_7013:
[----:B------:R-:W-:Y:S05]  /*b460*/  BSYNC B0 ;  /* 0x0000000000007941 */ /* 0x000fea0003800000 */
.L_x_7012:
        /* <DEDUP_REMOVED lines=9> */
[----:B----4-:R-:W-:-:S08]  /*b500*/  IMAD.MOV.U32 R21, RZ, RZ, RZ ;  /* 0x000000ffff157224 */ /* 0x010fd000078e00ff */
        /* <DEDUP_REMOVED lines=15> */
[----:B------:R-:W-:Y:S01]  /*b600*/  LEA.HI.X.SX32 R3, R21, R3, 0x1, P1 ;  /* 0x0000000315037211 */ /* 0x000fe200008f0eff */
[----:B------:R-:W4:Y:S01]  /*b610*/  LDG.E.128 R12, desc[UR6][R14.64] ;  /* 0x000000060e0c7981 */ /* 0x000f22000c1e1d00 */
[----:B------:R-:W-:-:S04]  /*b620*/  LEA R22, P1, R20, UR8, 0x1 ;  /* 0x0000000814167c11 */ /* 0x000fc8000f8208ff */
[----:B------:R-:W-:-:S06]  /*b630*/  LEA.HI.X R23, R20, UR9, R3, 0x1, P1 ;  /* 0x0000000914177c11 */ /* 0x000fcc00088f0c03 */
[----:B------:R-:W5:Y:S01]  /*b640*/  LDG.E.128 R20, desc[UR6][R22.64] ;  /* 0x0000000616147981 */ /* 0x000f62000c1e1d00 */
[C---:B------:R-:W-:Y:S01]  /*b650*/  LOP3.LUT R3, R9.reuse, 0xffff0000, RZ, 0xc0, !PT ;  /* 0xffff000009037812 */ /* 0x040fe200078ec0ff */
[----:B--2---:R-:W-:Y:S01]  /*b660*/  IMAD.U32 R26, R9, 0x10000, RZ ;  /* 0x00010000091a7824 */ /* 0x004fe200078e00ff */
        /* <DEDUP_REMOVED lines=8> */
[----:B-1----:R-:W-:Y:S01]  /*b6f0*/  IMAD.U32 R32, R6, 0x10000, RZ ;  /* 0x0001000006207824 */ /* 0x002fe200078e00ff */
[----:B------:R-:W-:-:S02]  /*b700*/  SHF.L.U32 R4, R5, 0x10, RZ ;  /* 0x0000001005047819 */ /* 0x000fc400000006ff */
[----:B------:R-:W-:Y:S01]  /*b710*/  LOP3.LUT R33, R5, 0xffff0000, RZ, 0xc0, !PT ;  /* 0xffff000005217812 */ /* 0x000fe200078ec0ff */
[C---:B------:R-:W-:Y:S01]  /*b720*/  IMAD.U32 R5, R7.reuse, 0x10000, RZ ;  /* 0x0001000007057824 */ /* 0x040fe200078e00ff */
[----:B------:R-:W-:Y:S02]  /*b730*/  LOP3.LUT R35, R7, 0xffff0000, RZ, 0xc0, !PT ;  /* 0xffff000007237812 */ /* 0x000fe400078ec0ff */
[----:B------:R-:W-:Y:S01]  /*b740*/  LOP3.LUT R6, R6, 0xffff0000, RZ, 0xc0, !PT ;  /* 0xffff000006067812 */ /* 0x000fe200078ec0ff */
[C---:B----4-:R-:W-:Y:S01]  /*b750*/  IMAD.U32 R7, R13.reuse, 0x10000, RZ ;  /* 0x000100000d077824 */ /* 0x050fe200078e00ff */
[----:B------:R-:W-:Y:S02]  /*b760*/  LOP3.LUT R36, R13, 0xffff0000, RZ, 0xc0, !PT ;  /* 0xffff00000d247812 */ /* 0x000fe400078ec0ff */
[C---:B------:R-:W-:Y:S01]  /*b770*/  SHF.L.U32 R37, R14.reuse, 0x10, RZ ;  /* 0x000000100e257819 */ /* 0x040fe200000006ff */
        /* <DEDUP_REMOVED lines=11> */
[----:B-----5:R-:W-:-:S02]  /*b830*/  IMAD.U32 R4, R21, 0x10000, RZ ;  /* 0x0001000015047824 */ /* 0x020fc400078e00ff */
[----:B------:R-:W-:Y:S01]  /*b840*/  @!P0 FADD.FTZ R38, -R38, -RZ ;  /* 0x800000ff26268221 */ /* 0x000fe20000010100 */
[----:B------:R-:W-:Y:S01]  /*b850*/  FMUL.FTZ R13, R6, R13 ;  /* 0x0000000d060d7220 */ /* 0x000fe20000410000 */
[----:B------:R-:W-:Y:S01]  /*b860*/  FMUL.FTZ R14, R5, R14 ;  /* 0x0000000e050e7220 */ /* 0x000fe20000410000 */
[----:B------:R-:W-:Y:S01]  /*b870*/  LOP3.LUT R21, R21, 0xffff0000, RZ, 0xc0, !PT ;  /* 0xffff000015157812 */ /* 0x000fe200078ec0ff */
[----:B------:R-:W-:Y:S01]  /*b880*/  @!P0 FADD.FTZ R34, -R34, -RZ ;  /* 0x800000ff22228221 */ /* 0x000fe20000010100 */
[----:B------:R-:W-:Y:S01]  /*b890*/  FMUL.FTZ R36, R33, R36 ;  /* 0x0000002421247220 */ /* 0x000fe20000410000 */
[----:B------:R-:W-:Y:S01]  /*b8a0*/  @!P0 FADD.FTZ R37, -R37, -RZ ;  /* 0x800000ff25258221 */ /* 0x000fe20000010100 */
[C---:B------:R-:W-:Y:S01]  /*b8b0*/  SHF.L.U32 R6, R20.reuse, 0x10, RZ ;  /* 0x0000001014067819 */ /* 0x040fe200000006ff */
[----:B------:R-:W-:Y:S01]  /*b8c0*/  FMUL.FTZ R11, R11, R12 ;  /* 0x0000000c0b0b7220 */ /* 0x000fe20000410000 */
        /* <DEDUP_REMOVED lines=21> */
.L_x_7015:
[----:B------:R-:W-:Y:S05]  /*ba20*/  BSYNC B0 ;  /* 0x0000000000007941 */ /* 0x000fea0003800000 */
.L_x_7014:
[----:B------:R3:W-:Y:S02]  /*ba30*/  STS.128 [R161+0x3000], R8 ;  /* 0x00300008a1007388 */ /* 0x0007e40000000c00 */
.L_x_7011:
[----:B------:R-:W-:Y:S05]  /*ba40*/  BSYNC B1 ;  /* 0x0000000000017941 */ /* 0x000fea0003800000 */
.L_x_7010:
[----:B-1----:R-:W-:-:S05]  /*ba50*/  VIADD R32, R134, 0x30 ;  /* 0x0000003086207836 */ /* 0x002fca0000000000 */
        /* <DEDUP_REMOVED lines=43> */
[C---:B------:R-:W-:Y:S02]  /*bd10*/  SHF.L.U32 R4, R5.reuse, 0x10, RZ ;  /* 0x0000001005047819 */ /* 0x040fe400000006ff */
[----:B------:R-:W-:Y:S02]  /*bd20*/  LOP3.LUT R37, R5, 0xffff0000, RZ, 0xc0, !PT ;  /* 0xffff000005257812 */ /* 0x000fe400078ec0ff */
[C---:B------:R-:W-:Y:S02]  /*bd30*/  SHF.L.U32 R5, R7.reuse, 0x10, RZ ;  /* 0x0000001007057819 */ /* 0x040fe400000006ff */
[----:B------:R-:W-:Y:S01]  /*bd40*/  LOP3.LUT R40, R7, 0xffff0000, RZ, 0xc0, !PT ;  /* 0xffff000007287812 */ /* 0x000fe200078ec0ff */
[----:B------:R-:W-:Y:S02]  /*bd50*/  IMAD.U32 R36, R6, 0x10000, RZ ;  /* 0x0001000006247824 */ /* 0x000fe400078e00ff */
[C---:B---3--:R-:W-:Y:S01]  /*bd60*/  IMAD.U32 R38, R12.reuse, 0x10000, RZ ;  /* 0x000100000c267824 */ /* 0x048fe200078e00ff */
[----:B------:R-:W-:-:S02]  /*bd70*/  LOP3.LUT R39, R12, 0xffff0000, RZ, 0xc0, !PT ;  /* 0xffff00000c277812 */ /* 0x000fc400078ec0ff */
[C---:B------:R-:W-:Y:S02]  /*bd80*/  SHF.L.U32 R7, R13.reuse, 0x10, RZ ;  /* 0x000000100d077819 */ /* 0x040fe400000006ff */
[----:B------:R-:W-:Y:S02]  /*bd90*/  LOP3.LUT R42, R13, 0xffff0000, RZ, 0xc0, !PT ;  /* 0xffff00000d2a7812 */ /* 0x000fe400078ec0ff */
[C---:B------:R-:W-:Y:S02]  /*bda0*/  LOP3.LUT R13, R14.reuse, 0xffff0000, RZ, 0xc0, !PT ;  /* 0xffff00000e0d7812 */ /* 0x040fe400078ec0ff */
[C---:B------:R-:W-:Y:S01]  /*bdb0*/  SHF.L.U32 R12, R15.reuse, 0x10, RZ ;  /* 0x000000100f0c7819 */ /* 0x040fe200000006ff */
[----:B------:R-:W-:Y:S01]  /*bdc0*/  IMAD.U32 R41, R14, 0x10000, RZ ;  /* 0x000100000e297824 */ /* 0x000fe200078e00ff */
        /* <DEDUP_REMOVED lines=11> */
[----:B------:R-:W-:Y:S01]  /*be80*/  @!P0 FADD.FTZ R15, -R15, -RZ ;  /* 0x800000ff0f0f8221 */ /* 0x000fe20000010100 */
[----:B------:R-:W-:Y:S01]  /*be90*/  FMUL.FTZ R6, R6, R13 ;  /* 0x0000000d06067220 */ /* 0x000fe20000410000 */
[----:B------:R-:W-:Y:S01]  /*bea0*/  FMUL.FTZ R12, R5, R12 ;  /* 0x0000000c050c7220 */ /* 0x000fe20000410000 */
[C---:B----4-:R-:W-:Y:S01]  /*beb0*/  IMAD.U32 R13, R20.reuse, 0x10000, RZ ;  /* 0x00010000140d7824 */ /* 0x050fe200078e00ff */
[----:B------:R-:W-:-:S02]  /*bec0*/  LOP3.LUT R5, R20, 0xffff0000, RZ, 0xc0, !PT ;  /* 0xffff000014057812 */ /* 0x000fc400078ec0ff */
[C---:B------:R-:W-:Y:S02]  /*bed0*/  SHF.L.U32 R4, R21.reuse, 0x10, RZ ;  /* 0x0000001015047819 */ /* 0x040fe400000006ff */
        /* <DEDUP_REMOVED lines=21> */
.L_x_7017:
[----:B------:R-:W-:Y:S05]  /*c030*/  BSYNC B0 ;  /* 0x0000000000007941 */ /* 0x000fea0003800000 */
.L_x_7016:
[----:B-----5:R2:W-:Y:S01]  /*c040*/  STS.128 [R161+0x1800], R24 ;  /* 0x00180018a1007388 */ /* 0x0205e20000000c00 */
[----:B------:R-:W-:Y:S01]  /*c050*/  IADD3 R16, R16, 0x40, RZ ;  /* 0x0000004010107810 */ /* 0x000fe20007ffe0ff */
[----:B------:R-:W-:Y:S03]  /*c060*/  BSSY B0, `(.L_x_7018) ;  /* 0x000005c000007945 */ /* 0x000fe60003800000 */
[----:B------:R-:W-:-:S13]  /*c070*/  ISETP.GE.AND P0, PT, R16, UR5, PT ;  /* 0x0000000510007c0c */ /* 0x000fda000bf06270 */
        /* <DEDUP_REMOVED lines=11> */
[----:B------:R-:W-:Y:S02]  /*c130*/  IADD3 R2, P1, R13, R2, RZ ;  /* 0x000000020d027210 */ /* 0x000fe40007f3e0ff */
[----:B------:R-:W-:Y:S01]  /*c140*/  @P0 SHF.R.S32.HI R80, RZ, 0x1, R80 ;  /* 0x00000001ff500819 */ /* 0x000fe20000011450 */
[----:B------:R-:W-:Y:S01]  /*c150*/  IMAD.WIDE R6, R7, 0x2, R30 ;  /* 0x0000000207067825 */ /* 0x000fe200078e021e */
[----:B------:R-:W-:Y:S02]  /*c160*/  LEA.HI.X.SX32 R18, R13, R18, 0x1, P1 ;  /* 0x000000120d127211 */ /* 0x000fe400008f0eff */
[----:B------:R-:W-:-:S04]  /*c170*/  IADD3 R3, P1, R5, R2, RZ ;  /* 0x0000000205037210 */ /* 0x000fc80007f3e0ff */
[----:B------:R-:W-:Y:S02]  /*c180*/  LEA.HI.X.SX32 R12, R5, R18, 0x1, P1 ;  /* 0x00000012050c7211 */ /* 0x000fe400008f0eff */
[C---:B------:R-:W-:Y:S01]  /*c190*/  LEA R14, P1, R3.reuse, UR8, 0x1 ;  /* 0x00000008030e7c11 */ /* 0x040fe2000f8208ff */
[----:B------:R-:W3:Y:S03]  /*c1a0*/  LDG.E.128 R4, desc[UR6][R6.64+0x80] ;  /* 0x0000800606047981 */ /* 0x000ee6000c1e1d00 */
[----:B------:R-:W-:Y:S01]  /*c1b0*/  LEA.HI.X R15, R3, UR9, R12, 0x1, P1 ;  /* 0x00000009030f7c11 */ /* 0x000fe200088f0c0c */
[----:B------:R-:W-:Y:S01]  /*c1c0*/  ULDC.64 UR8, c[0x0][0x358] ;  /* 0x0000d60000087ab9 */ /* 0x000fe20000000a00 */
[----:B------:R-:W-:Y:S01]  /*c1d0*/  MOV R3, RZ ;  /* 0x000000ff00037202 */ /* 0x000fe20000000f00 */
[----:B------:R-:W-:-:S03]  /*c1e0*/  @P0 IMAD.MOV R3, RZ, RZ, -R80 ;  /* 0x000000ffff030224 */ /* 0x000fc600078e0a50 */
[----:B------:R-:W5:Y:S02]  /*c1f0*/  LDG.E.128 R12, desc[UR6][R14.64] ;  /* 0x000000060e0c7981 */ /* 0x000f64000c1e1d00 */
[----:B------:R-:W-:-:S04]  /*c200*/  IADD3 R2, P1, R3, R2, RZ ;  /* 0x0000000203027210 */ /* 0x000fc80007f3e0ff */
[----:B------:R-:W-:Y:S02]  /*c210*/  LEA.HI.X.SX32 R3, R3, R18, 0x1, P1 ;  /* 0x0000001203037211 */ /* 0x000fe400008f0eff */
[----:B------:R-:W-:-:S04]  /*c220*/  LEA R16, P1, R2, UR8, 0x1 ;  /* 0x0000000802107c11 */ /* 0x000fc8000f8208ff */
[----:B------:R-:W-:-:S06]  /*c230*/  LEA.HI.X R17, R2, UR9, R3, 0x1, P1 ;  /* 0x0000000902117c11 */ /* 0x000fcc00088f0c03 */
[----:B------:R-:W5:Y:S01]  /*c240*/  LDG.E.128 R16, desc[UR6][R16.64] ;  /* 0x0000000610107981 */ /* 0x000f62000c1e1d00 */
[C---:B----4-:R-:W-:Y:S01]  /*c250*/  IMAD.U32 R20, R8.reuse, 0x10000, RZ ;  /* 0x0001000008147824 */ /* 0x050fe200078e00ff */
[----:B------:R-:W-:Y:S01]  /*c260*/  LOP3.LUT R3, R8, 0xffff0000, RZ, 0xc0, !PT ;  /* 0xffff000008037812 */ /* 0x000fe200078ec0ff */
[C---:B------:R-:W-:Y:S01]  /*c270*/  IMAD.U32 R21, R10.reuse, 0x10000, RZ ;  /* 0x000100000a157824 */ /* 0x040fe200078e00ff */
[----:B------:R-:W-:Y:S01]  /*c280*/  LOP3.LUT R2, R9, 0xffff0000, RZ, 0xc0, !PT ;  /* 0xffff000009027812 */ /* 0x000fe200078ec0ff */
[----:B------:R-:W-:Y:S01]  /*c290*/  IMAD.U32 R23, R11, 0x10000, RZ ;  /* 0x000100000b177824 */ /* 0x000fe200078e00ff */
[----:B------:R-:W-:Y:S02]  /*c2a0*/  SHF.L.U32 R22, R9, 0x10, RZ ;  /* 0x0000001009167819 */ /* 0x000fe400000006ff */
[----:B------:R-:W-:Y:S02]  /*c2b0*/  LOP3.LUT R9, R10, 0xffff0000, RZ, 0xc0, !PT ;  /* 0xffff00000a097812 */ /* 0x000fe400078ec0ff */
[----:B------:R-:W-:-:S02]  /*c2c0*/  LOP3.LUT R8, R11, 0xffff0000, RZ, 0xc0, !PT ;  /* 0xffff00000b087812 */ /* 0x000fc400078ec0ff */
[----:B---3--:R-:W-:Y:S01]  /*c2d0*/  SHF.L.U32 R11, R4, 0x10, RZ ;  /* 0x00000010040b7819 */ /* 0x008fe200000006ff */
[----:B--2---:R-:W-:Y:S01]  /*c2e0*/  IMAD.U32 R24, R6, 0x10000, RZ ;  /* 0x0001000006187824 */ /* 0x004fe200078e00ff */
[----:B------:R-:W-:Y:S01]  /*c2f0*/  LOP3.LUT R10, R4, 0xffff0000, RZ, 0xc0, !PT ;  /* 0xffff0000040a7812 */ /* 0x000fe200078ec0ff */
[C---:B------:R-:W-:Y:S01]  /*c300*/  IMAD.U32 R4, R5.reuse, 0x10000, RZ ;  /* 0x0001000005047824 */ /* 0x040fe200078e00ff */
[----:B------:R-:W-:Y:S02]  /*c310*/  LOP3.LUT R25, R5, 0xffff0000, RZ, 0xc0, !PT ;  /* 0xffff000005197812 */ /* 0x000fe400078ec0ff */
[C---:B------:R-:W-:Y:S02]  /*c320*/  SHF.L.U32 R5, R7.reuse, 0x10, RZ ;  /* 0x0000001007057819 */ /* 0x040fe400000006ff */
[----:B------:R-:W-:Y:S01]  /*c330*/  LOP3.LUT R29, R7, 0xffff0000, RZ, 0xc0, !PT ;  /* 0xffff0000071d7812 */ /* 0x000fe200078ec0ff */
[C---:B-----5:R-:W-:Y:S01]  /*c340*/  IMAD.U32 R7, R13.reuse, 0x10000, RZ ;  /* 0x000100000d077824 */ /* 0x060fe200078e00ff */
[----:B-1----:R-:W-:Y:S01]  /*c350*/  LOP3.LUT R30, R13, 0xffff0000, RZ, 0xc0, !PT ;  /* 0xffff00000d1e7812 */ /* 0x002fe200078ec0ff */
[C---:B------:R-:W-:Y:S01]  /*c360*/  IMAD.U32 R26, R12.reuse, 0x10000, RZ ;  /* 0x000100000c1a7824 */ /* 0x040fe200078e00ff */
[----:B------:R-:W-:Y:S01]  /*c370*/  LOP3.LUT R27, R12, 0xffff0000, RZ, 0xc0, !PT ;  /* 0xffff00000c1b7812 */ /* 0x000fe200078ec0ff */
[----:B------:R-:W-:Y:S01]  /*c380*/  IMAD.U32 R12, R15, 0x10000, RZ ;  /* 0x000100000f0c7824 */ /* 0x000fe200078e00ff */
[C---:B------:R-:W-:Y:S01]  /*c390*/  LOP3.LUT R13, R14.reuse, 0xffff0000, RZ, 0xc0, !PT ;  /* 0xffff00000e0d7812 */ /* 0x040fe200078ec0ff */
        /* <DEDUP_REMOVED lines=10> */
[----:B------:R-:W-:Y:S01]  /*c440*/  @!P0 FADD.FTZ R31, -R31, -RZ ;  /* 0x800000ff1f1f8221 */ /* 0x000fe20000010100 */
[----:B------:R-:W-:Y:S01]  /*c450*/  @!P0 FADD.FTZ R14, -R14, -RZ ;  /* 0x800000ff0e0e8221 */ /* 0x000fe20000010100 */
[C---:B------:R-:W-:Y:S01]  /*c460*/  IMAD.U32 R4, R17.reuse, 0x10000, RZ ;  /* 0x0001000011047824 */ /* 0x040fe200078e00ff */
[----:B------:R-:W-:Y:S01]  /*c470*/  LOP3.LUT R17, R17, 0xffff0000, RZ, 0xc0, !PT ;  /* 0xffff000011117812 */ /* 0x000fe200078ec0ff */
[----:B------:R-:W-:Y:S01]  /*c480*/  FMUL.FTZ R25, R25, R30 ;  /* 0x0000001e19197220 */ /* 0x000fe20000410000 */
[----:B------:R-:W-:Y:S01]  /*c490*/  FMUL.FTZ R6, R6, R13 ;  /* 0x0000000d06067220 */ /* 0x000fe20000410000 */
[----:B------:R-:W-:Y:S01]  /*c4a0*/  FMUL.FTZ R12, R5, R12 ;  /* 0x0000000c050c7220 */ /* 0x000fe20000410000 */
[C---:B------:R-:W-:Y:S01]  /*c4b0*/  SHF.L.U32 R13, R16.reuse, 0x10, RZ ;  /* 0x00000010100d7819 */ /* 0x040fe200000006ff */
[----:B------:R-:W-:Y:S01]  /*c4c0*/  FMUL.FTZ R11, R11, R26 ;  /* 0x0000001a0b0b7220 */ /* 0x000fe20000410000 */
[----:B------:R-:W-:Y:S01]  /*c4d0*/  LOP3.LUT R5, R16, 0xffff0000, RZ, 0xc0, !PT ;  /* 0xffff000010057812 */ /* 0x000fe200078ec0ff */
[----:B------:R-:W-:Y:S01]  /*c4e0*/  FMUL.FTZ R10, R10, R27 ;  /* 0x0000001b0a0a7220 */ /* 0x000fe20000410000 */
[----:B------:R-:W-:Y:S01]  /*c4f0*/  SHF.L.U32 R16, R18, 0x10, RZ ;  /* 0x0000001012107819 */ /* 0x000fe200000006ff */
        /* <DEDUP_REMOVED lines=18> */
.L_x_7019:
[----:B------:R-:W-:Y:S05]  /*c620*/  BSYNC B0 ;  /* 0x0000000000007941 */ /* 0x000fea0003800000 */
.L_x_7018:
[----:B------:R3:W-:Y:S01]  /*c630*/  STS.128 [R161+0x3800], R8 ;  /* 0x00380008a1007388 */ /* 0x0007e20000000c00 */
[----:B------:R-:W-:Y:S05]  /*c640*/  BRA `(.L_x_6993) ;  /* 0x0000000000a07947 */ /* 0x000fea0003800000 */
.L_x_6973:
[----:B---3--:R-:W-:Y:S02]  /*c650*/  IMAD.IADD R5, R159, 0x1, -R66 ;  /* 0x000000019f057824 */ /* 0x008fe400078e0a42 */
[C---:B------:R-:W-:Y:S02]  /*c660*/  VIADD R0, R134.reuse, 0x10 ;  /* 0x0000001086007836 */ /* 0x040fe40000000000 */
[C---:B------:R-:W-:Y:S01]  /*c670*/  VIADD R28, R134.reuse, 0x20 ;  /* 0x00000020861c7836 */ /* 0x040fe20000000000 */
[CC--:B------:R-:W-:Y:S01]  /*c680*/  ISETP.GE.AND P6, PT, R134.reuse, R5.reuse, PT ;  /* 0x000000058600720c */ /* 0x0c0fe20003fc6270 */
[----:B------:R-:W-:Y:S01]  /*c690*/  VIADD R32, R134, 0x30 ;  /* 0x0000003086207836 */ /* 0x000fe20000000000 */
[-C--:B------:R-:W-:Y:S02]  /*c6a0*/  ISETP.GE.AND P5, PT, R0, R5.reuse, PT ;  /* 0x000000050000720c */ /* 0x080fe40003fa6270 */
[-C--:B------:R-:W-:Y:S02]  /*c6b0*/  ISETP.GE.AND P4, PT, R28, R5.reuse, PT ;  /* 0x000000051c00720c */ /* 0x080fe40003f86270 */
[----:B------:R-:W-:-:S07]  /*c6c0*/  ISETP.GE.AND P2, PT, R32, R5, PT ;  /* 0x000000052000720c */ /* 0x000fce0003f46270 */
[----:B------:R-:W1:Y:S02]  /*c6d0*/  @!P6 LDC.64 R10, c[0x0][0x210] ;  /* 0x00008400ff0aeb82 */ /* 0x000e640000000a00 */
[----:B------:R-:W-:-:S04]  /*c6e0*/  @!P5 IADD3 R15, P1, R15, R136, RZ ;  /* 0x000000880f0fd210 */ /* 0x000fc80007f3e0ff */
[----:B------:R-:W-:Y:S02]  /*c6f0*/  @!P2 IMAD.MOV.U32 R18, RZ, RZ, R136 ;  /* 0x000000ffff12a224 */ /* 0x000fe400078e0088 */
[----:B------:R-:W2:Y:S01]  /*c700*/  @!P5 LDC.64 R8, c[0x0][0x210] ;  /* 0x00008400ff08db82 */ /* 0x000ea20000000a00 */
[--C-:B------:R-:W-:Y:S02]  /*c710*/  @!P2 IMAD.MOV.U32 R19, RZ, RZ, R139.reuse ;  /* 0x000000ffff13a224 */ /* 0x100fe400078e008b */
[----:B------:R-:W-:Y:S02]  /*c720*/  @!P5 IMAD.X R12, R13, 0x1, R139, P1 ;  /* 0x000000010d0cd824 */ /* 0x000fe400008e068b */
[----:B------:R-:W-:-:S03]  /*c730*/  @!P2 IMAD.WIDE.U32 R18, R2, 0x30, R18 ;  /* 0x000000300212a825 */ /* 0x000fc600078e0012 */
[----:B------:R-:W3:Y:S08]  /*c740*/  @!P4 LDC.64 R6, c[0x0][0x210] ;  /* 0x00008400ff06cb82 */ /* 0x000ef00000000a00 */
[----:B------:R-:W5:Y:S01]  /*c750*/  @!P2 LDC.64 R4, c[0x0][0x210] ;  /* 0x00008400ff04ab82 */ /* 0x000f620000000a00 */
[----:B-1----:R-:W-:-:S04]  /*c760*/  @!P6 LEA R16, P0, R136, R10, 0x1 ;  /* 0x0000000a8810e211 */ /* 0x002fc800078008ff */
[----:B------:R-:W-:Y:S01]  /*c770*/  @!P6 LEA.HI.X R17, R136, R11, R139, 0x1, P0 ;  /* 0x0000000b8811e211 */ /* 0x000fe200000f0c8b */
[----:B------:R-:W-:Y:S01]  /*c780*/  @!P2 IMAD R11, R3, 0x30, RZ ;  /* 0x00000030030ba824 */ /* 0x000fe200078e02ff */
[C---:B------:R-:W-:Y:S02]  /*c790*/  @!P4 LEA R10, P0, R2.reuse, R136, 0x5 ;  /* 0x00000088020ac211 */ /* 0x040fe400078028ff */
[----:B--2---:R-:W-:Y:S01]  /*c7a0*/  @!P5 LEA R8, P1, R15, R8, 0x1 ;  /* 0x000000080f08d211 */ /* 0x004fe200078208ff */
[----:B------:R-:W-:Y:S01]  /*c7b0*/  @!P2 IMAD.IADD R11, R19, 0x1, R11 ;  /* 0x00000001130ba824 */ /* 0x000fe200078e020b */
[----:B------:R-:W-:Y:S01]  /*c7c0*/  @!P4 LEA.HI.X R2, R2, R139, R3, 0x5, P0 ;  /* 0x0000008b0202c211 */ /* 0x000fe200000f2c03 */
[----:B------:R-:W-:Y:S01]  /*c7d0*/  @!PT LDS RZ, [RZ] ;  /* 0x00000000fffff984 */ /* 0x000fe20000000800 */
[----:B------:R-:W-:Y:S01]  /*c7e0*/  @!PT LDS RZ, [RZ] ;  /* 0x00000000fffff984 */ /* 0x000fe20000000800 */
[----:B------:R-:W-:Y:S01]  /*c7f0*/  @!PT LDS RZ, [RZ] ;  /* 0x00000000fffff984 */ /* 0x000fe20000000800 */
[----:B------:R1:W-:Y:S01]  /*c800*/  @!P6 LDGSTS.E.BYPASS.LTC128B.128 [R161], desc[UR6][R16.64] ;  /* 0x0000000010a1efae */ /* 0x0003e2000b901d46 */
[----:B------:R-:W-:Y:S02]  /*c810*/  @!P5 LEA.HI.X R9, R15, R9, R12, 0x1, P1 ;  /* 0x000000090f09d211 */ /* 0x000fe400008f0c0c */
[C---:B---3--:R-:W-:Y:S01]  /*c820*/  @!P4 LEA R6, P1, R10.reuse, R6, 0x1 ;  /* 0x000000060a06c211 */ /* 0x048fe200078208ff */
[----:B------:R1:W-:Y:S03]  /*c830*/  @!P6 LDGSTS.E.BYPASS.LTC128B.128 [R161+0x2000], desc[UR6][R16.64+0x80] ;  /* 0x0200008010a1efae */ /* 0x0003e6000b901d46 */
[----:B------:R-:W-:Y:S01]  /*c840*/  @!P4 LEA.HI.X R7, R10, R7, R2, 0x1, P1 ;  /* 0x000000070a07c211 */ /* 0x000fe200008f0c02 */
[----:B------:R1:W-:Y:S01]  /*c850*/  @!P5 LDGSTS.E.BYPASS.LTC128B.128 [R161+0x800], desc[UR6][R8.64] ;  /* 0x0080000008a1dfae */ /* 0x0003e2000b901d46 */
[----:B-----5:R-:W-:-:S03]  /*c860*/  @!P2 LEA R4, P0, R18, R4, 0x1 ;  /* 0x000000041204a211 */ /* 0x020fc600078008ff */
[----:B------:R1:W-:Y:S01]  /*c870*/  @!P5 LDGSTS.E.BYPASS.LTC128B.128 [R161+0x2800], desc[UR6][R8.64+0x80] ;  /* 0x0280008008a1dfae */ /* 0x0003e2000b901d46 */
[----:B------:R-:W-:-:S03]  /*c880*/  @!P2 LEA.HI.X R5, R18, R5, R11, 0x1, P0 ;  /* 0x000000051205a211 */ /* 0x000fc600000f0c0b */
[----:B------:R1:W-:Y:S04]  /*c890*/  @!P4 LDGSTS.E.BYPASS.LTC128B.128 [R161+0x1000], desc[UR6][R6.64] ;  /* 0x0100000006a1cfae */ /* 0x0003e8000b901d46 */
[----:B------:R1:W-:Y:S04]  /*c8a0*/  @!P4 LDGSTS.E.BYPASS.LTC128B.128 [R161+0x3000], desc[UR6][R6.64+0x80] ;  /* 0x0300008006a1cfae */ /* 0x0003e8000b901d46 */
[----:B------:R1:W-:Y:S04]  /*c8b0*/  @!P2 LDGSTS.E.BYPASS.LTC128B.128 [R161+0x1800], desc[UR6][R4.64] ;  /* 0x0180000004a1afae */ /* 0x0003e8000b901d46 */
[----:B------:R1:W-:Y:S02]  /*c8c0*/  @!P2 LDGSTS.E.BYPASS.LTC128B.128 [R161+0x3800], desc[UR6][R4.64+0x80] ;  /* 0x0380008004a1afae */ /* 0x0003e4000b901d46 */
.L_x_6993:
[----:B------:R-:W-:Y:S05]  /*c8d0*/  BSYNC B2 ;  /* 0x0000000000027941 */ /* 0x000fea0003800000 */
.L_x_6972:
[----:B------:R-:W-:Y:S01]  /*c8e0*/  VIADD R168, R102, 0xffffffff ;  /* 0xffffffff66a87836 */ /* 0x000fe20000000000 */
[----:B------:R-:W-:Y:S01]  /*c8f0*/  ULDC.64 UR12, c[0x0][0x218] ;  /* 0x00008600000c7ab9 */ /* 0x000fe20000000a00 */
[----:B------:R-:W-:Y:S01]  /*c900*/  IMAD.SHL.U32 R2, R65, 0x40, RZ ;  /* 0x0000004041027824 */ /* 0x000fe200078e00ff */
[----:B------:R-:W-:Y:S01]  /*c910*/  LEA R164, P1, R132, UR12, 0x1 ;  /* 0x0000000c84a47c11 */ /* 0x000fe2000f8208ff */
[----:B------:R-:W-:Y:S01]  /*c920*/  IMAD.SHL.U32 R3, R168, 0x40, RZ ;  /* 0x00000040a8037824 */ /* 0x000fe200078e00ff */
[----:B------:R-:W-:Y:S01]  /*c930*/  ULDC.64 UR10, c[0x0][0x220] ;  /* 0x00008800000a7ab9 */ /* 0x000fe20000000a00 */
[----:B------:R-:W-:Y:S01]  /*c940*/  IMAD.SHL.U32 R157, R134, 0x8, RZ ;  /* 0x00000008869d7824 */ /* 0x000fe200078e00ff */
[----:B------:R-:W-:Y:S01]  /*c950*/  LEA.HI.X R165, R132, UR13, R50, 0x1, P1 ;  /* 0x0000000d84a57c11 */ /* 0x000fe200088f0c32 */
[----:B-123--:R-:W-:Y:S01]  /*c960*/  IMAD.IADD R9, R64, 0x1, -R3 ;  /* 0x0000000140097824 */ /* 0x00efe200078e0a03 */
[----:B------:R-:W-:Y:S01]  /*c970*/  LOP3.LUT R2, R2, 0x1c0, RZ, 0xc0, !PT ;  /* 0x000001c002027812 */ /* 0x000fe200078ec0ff */
[----:B------:R-:W-:Y:S01]  /*c980*/  IMAD.SHL.U32 R49, R69, 0x40, RZ ;  /* 0x0000004045317824 */ /* 0x000fe200078e00ff */
[----:B------:R-:W-:-:S02]  /*c990*/  ULDC UR5, c[0x0][0x398] ;  /* 0x0000e60000057ab9 */ /* 0x000fc40000000800 */
[-C--:B------:R-:W-:Y:S02]  /*c9a0*/  ISETP.GE.AND P5, PT, R28, R9.reuse, PT ;  /* 0x000000091c00720c */ /* 0x080fe40003fa6270 */
[-C--:B------:R-:W-:Y:S02]  /*c9b0*/  ISETP.GE.AND P4, PT, R32, R9.reuse, PT ;  /* 0x000000092000720c */ /* 0x080fe40003f86270 */
[-C--:B------:R-:W-:Y:S02]  /*c9c0*/  ISETP.GE.AND P0, PT, R134, R9.reuse, PT ;  /* 0x000000098600720c */ /* 0x080fe40003f06270 */
[CC--:B------:R-:W-:Y:S02]  /*c9d0*/  ISETP.GE.AND P6, PT, R0.reuse, R9.reuse, PT ;  /* 0x000000090000720c */ /* 0x0c0fe40003fc6270 */
[----:B------:R-:W-:Y:S02]  /*c9e0*/  ISETP.GE.AND P2, PT, R0, R9, PT ;  /* 0x000000090000720c */ /* 0x000fe40003f46270 */
[----:B------:R-:W-:-:S02]  /*c9f0*/  SHF.R.S32.HI R0, RZ, 0x4, R73 ;  /* 0x00000004ff007819 */ /* 0x000fc40000011449 */
[----:B------:R-:W-:Y:S01]  /*ca00*/  LOP3.LUT R157, R2, 0x8, R157, 0xf8, !PT ;  /* 0x00000008029d7812 */ /* 0x000fe200078ef89d */
[----:B------:R-:W1:Y:S01]  /*ca10*/  @!P5 LDC.64 R6, c[0x0][0x248] ;  /* 0x00009200ff06db82 */ /* 0x000e620000000a00 */
[----:B------:R-:W-:Y:S02]  /*ca20*/  SHF.R.U32.HI R2, RZ, 0x3, R2 ;  /* 0x00000003ff027819 */ /* 0x000fe40000011602 */
[----:B------:R-:W-:Y:S01]  /*ca30*/  LOP3.LUT R49, R49, 0xfffffe00, RZ, 0xc0, !PT ;  /* 0xfffffe0031317812 */ /* 0x000fe200078ec0ff */
[----:B------:R-:W-:Y:S01]  /*ca40*/  @!PT LDS RZ, [RZ] ;  /* 0x00000000fffff984 */ /* 0x000fe20000000800 */
[----:B------:R-:W-:Y:S01]  /*ca50*/  @!PT LDS RZ, [RZ] ;  /* 0x00000000fffff984 */ /* 0x000fe20000000800 */
[----:B------:R-:W-:Y:S01]  /*ca60*/  @!PT LDS RZ, [RZ] ;  /* 0x00000000fffff984 */ /* 0x000fe20000000800 */
[----:B------:R-:W-:Y:S01]  /*ca70*/  @!P0 LDGSTS.E.BYPASS.LTC128B.128 [R161+0x4000], desc[UR6][R164.64] ;  /* 0x04000000a4a18fae */ /* 0x000fe2000b901d46 */
[----:B------:R-:W-:Y:S02]  /*ca80*/  LOP3.LUT R157, R157, R2, RZ, 0x3c, !PT ;  /* 0x000000029d9d7212 */ /* 0x000fe400078e3cff */
[C---:B------:R-:W-:Y:S01]  /*ca90*/  @!P6 LEA R10, P1, R71.reuse, R164, 0x1 ;  /* 0x000000a4470ae211 */ /* 0x040fe200078208ff */
[----:B------:R-:W2:Y:S01]  /*caa0*/  @!P4 LDC.64 R4, c[0x0][0x248] ;  /* 0x00009200ff04cb82 */ /* 0x000ea20000000a00 */
[----:B------:R-:W-:Y:S02]  /*cab0*/  @!P0 LDGSTS.E.BYPASS.LTC128B.128 [R161+0x6000], desc[UR6][R164.64+0x80] ;  /* 0x06000080a4a18fae */ /* 0x000fe4000b901d46 */
[----:B------:R-:W-:-:S02]  /*cac0*/  @!P6 LEA.HI.X R11, R71, R165, R70, 0x1, P1 ;  /* 0x000000a5470be211 */ /* 0x000fc400008f0c46 */
[----:B------:R-:W-:-:S03]  /*cad0*/  ISETP.GE.AND P1, PT, R28, R9, PT ;  /* 0x000000091c00720c */ /* 0x000fc60003f26270 */
[----:B------:R-:W-:Y:S04]  /*cae0*/  @!P6 LDGSTS.E.BYPASS.LTC128B.128 [R161+0x4800], desc[UR6][R10.64] ;  /* 0x048000000aa1efae */ /* 0x000fe8000b901d46 */
[----:B------:R3:W-:Y:S01]  /*caf0*/  @!P6 LDGSTS.E.BYPASS.LTC128B.128 [R161+0x6800], desc[UR6][R10.64+0x80] ;  /* 0x068000800aa1efae */ /* 0x0007e2000b901d46 */
[----:B------:R-:W-:Y:S02]  /*cb00*/  ISETP.GE.AND P6, PT, R134, R9, PT ;  /* 0x000000098600720c */ /* 0x000fe40003fc6270 */
[----:B-1----:R-:W-:-:S04]  /*cb10*/  @!P5 LEA R12, P0, R6, R164, 0x6 ;  /* 0x000000a4060cd211 */ /* 0x002fc800078030ff */
[----:B------:R-:W-:Y:S02]  /*cb20*/  @!P5 LEA.HI.X R13, R6, R165, R7, 0x6, P0 ;  /* 0x000000a5060dd211 */ /* 0x000fe400000f3407 */
[----:B------:R-:W-:Y:S01]  /*cb30*/  ISETP.GE.AND P0, PT, R32, R9, PT ;  /* 0x000000092000720c */ /* 0x000fe20003f06270 */
[----:B--2---:R-:W-:Y:S02]  /*cb40*/  @!P4 IMAD.WIDE.U32 R6, R4, 0x60, R164 ;  /* 0x000000600406c825 */ /* 0x004fe400078e00a4 */
[----:B------:R-:W-:Y:S01]  /*cb50*/  @!P5 LDGSTS.E.BYPASS.LTC128B.128 [R161+0x5000], desc[UR6][R12.64] ;  /* 0x050000000ca1dfae */ /* 0x000fe2000b901d46 */
[----:B------:R-:W-:Y:S01]  /*cb60*/  SHF.R.S32.HI R9, RZ, 0x1f, R52 ;  /* 0x0000001fff097819 */ /* 0x000fe20000011434 */
[----:B------:R-:W-:Y:S02]  /*cb70*/  @!P4 IMAD R5, R5, 0x60, RZ ;  /* 0x000000600505c824 */ /* 0x000fe400078e02ff */
[----:B------:R1:W-:Y:S01]  /*cb80*/  @!P5 LDGSTS.E.BYPASS.LTC128B.128 [R161+0x7000], desc[UR6][R12.64+0x80] ;  /* 0x070000800ca1dfae */ /* 0x0003e2000b901d46 */
[----:B------:R-:W-:Y:S01]  /*cb90*/  @!P4 IMAD.MOV.U32 R14, RZ, RZ, R6 ;  /* 0x000000ffff0ec224 */ /* 0x000fe200078e0006 */
[----:B------:R-:W-:Y:S01]  /*cba0*/  LEA.HI R2, R9, R52, RZ, 0x5 ;  /* 0x0000003409027211 */ /* 0x000fe200078f28ff */
[----:B------:R-:W-:Y:S01]  /*cbb0*/  @!P4 IMAD.IADD R15, R5, 0x1, R7 ;  /* 0x00000001050fc824 */ /* 0x000fe200078e0207 */
[----:B------:R-:W-:Y:S01]  /*cbc0*/  LEA.HI R5, R73, R0, RZ, 0x1 ;  /* 0x0000000049057211 */ /* 0x000fe200078f08ff */
[----:B------:R-:W2:Y:S01]  /*cbd0*/  @!P1 LDC.64 R6, c[0x0][0x250] ;  /* 0x00009400ff069b82 */ /* 0x000ea20000000a00 */
[----:B------:R-:W-:-:S02]  /*cbe0*/  SHF.R.S32.HI R54, RZ, 0x5, R2 ;  /* 0x00000005ff367819 */ /* 0x000fc40000011402 */
[----:B------:R-:W-:Y:S01]  /*cbf0*/  @!P4 LDGSTS.E.BYPASS.LTC128B.128 [R161+0x5800], desc[UR6][R14.64] ;  /* 0x058000000ea1cfae */ /* 0x000fe2000b901d46 */
[----:B------:R-:W-:Y:S01]  /*cc00*/  LOP3.LUT R5, R5, 0xfffffffe, RZ, 0xc0, !PT ;  /* 0xfffffffe05057812 */ /* 0x000fe200078ec0ff */
[----:B---3--:R-:W-:Y:S01]  /*cc10*/  IMAD.SHL.U32 R11, R72, 0x40, RZ ;  /* 0x00000040480b7824 */ /* 0x008fe200078e00ff */
[----:B------:R-:W-:Y:S01]  /*cc20*/  LOP3.LUT R55, R2, 0xffffffe0, RZ, 0xc0, !PT ;  /* 0xffffffe002377812 */ /* 0x000fe200078ec0ff */
[----:B------:R3:W-:Y:S01]  /*cc30*/  @!P4 LDGSTS.E.BYPASS.LTC128B.128 [R161+0x7800], desc[UR6][R14.64+0x80] ;  /* 0x078000800ea1cfae */ /* 0x0007e2000b901d46 */
[----:B------:R-:W-:Y:S01]  /*cc40*/  LEA R167, P4, R104, UR10, 0x1 ;  /* 0x0000000a68a77c11 */ /* 0x000fe2000f8808ff */
[----:B------:R-:W-:Y:S01]  /*cc50*/  IMAD.IADD R0, R0, 0x1, -R5 ;  /* 0x0000000100007824 */ /* 0x000fe200078e0a05 */
[----:B------:R-:W-:Y:S01]  /*cc60*/  LOP3.LUT R11, R11, 0x1c0, RZ, 0xc0, !PT ;  /* 0x000001c00b0b7812 */ /* 0x000fe200078ec0ff */
[----:B------:R-:W0:Y:S01]  /*cc70*/  LDGDEPBAR ;  /* 0x00000000000079af */ /* 0x000e220000000000 */
[----:B------:R-:W5:Y:S01]  /*cc80*/  @!P0 LDC.64 R4, c[0x0][0x250] ;  /* 0x00009400ff048b82 */ /* 0x000f620000000a00 */
[----:B------:R-:W-:Y:S01]  /*cc90*/  LEA.HI.X R166, R104, UR11, R101, 0x1, P4 ;  /* 0x0000000b68a67c11 */ /* 0x000fe2000a0f0c65 */
[----:B------:R-:W-:-:S02]  /*cca0*/  IMAD.SHL.U32 R48, R0, 0x8, RZ ;  /* 0x0000000800307824 */ /* 0x000fc400078e00ff */
[----:B------:R-:W-:-:S03]  /*ccb0*/  IMAD R157, R0, 0x200, R157 ;  /* 0x00000200009d7824 */ /* 0x000fc600078e029d */
[----:B------:R-:W-:Y:S02]  /*ccc0*/  LOP3.LUT R48, R11, 0x8, R48, 0xf8, !PT ;  /* 0x000000080b307812 */ /* 0x000fe400078ef830 */
[----:B------:R-:W-:Y:S02]  /*ccd0*/  SHF.R.U32.HI R11, RZ, 0x3, R11 ;  /* 0x00000003ff0b7819 */ /* 0x000fe4000001160b */
[----:B-1----:R-:W-:Y:S02]  /*cce0*/  @!P2 LEA R12, P4, R68, R167, 0x1 ;  /* 0x000000a7440ca211 */ /* 0x002fe400078808ff */
[----:B------:R-:W-:Y:S02]  /*ccf0*/  LOP3.LUT R48, R48, R11, RZ, 0x3c, !PT ;  /* 0x0000000b30307212 */ /* 0x000fe400078e3cff */
[----:B------:R-:W-:Y:S02]  /*cd00*/  @!P2 LEA.HI.X R13, R68, R166, R67, 0x1, P4 ;  /* 0x000000a6440da211 */ /* 0x000fe400020f0c43 */
[----:B--2---:R-:W-:-:S02]  /*cd10*/  @!P1 LEA R8, P4, R6, R167, 0x6 ;  /* 0x000000a706089211 */ /* 0x004fc400078830ff */
[----:B------:R-:W-:Y:S02]  /*cd20*/  LEA R157, R157, UR4, 0x1 ;  /* 0x000000049d9d7c11 */ /* 0x000fe4000f8e08ff */
[----:B------:R-:W-:Y:S01]  /*cd30*/  @!P1 LEA.HI.X R9, R6, R166, R7, 0x6, P4 ;  /* 0x000000a606099211 */ /* 0x000fe200020f3407 */
[----:B------:R-:W-:Y:S01]  /*cd40*/  @!P0 IMAD.MOV.U32 R6, RZ, RZ, R167 ;  /* 0x000000ffff068224 */ /* 0x000fe200078e00a7 */
[----:B------:R-:W-:-:S04]  /*cd50*/  DEPBAR.LE SB0, 0x0 ;  /* 0x000080000000791a */ /* 0x000fc80000000000 */
[----:B------:R-:W-:Y:S01]  /*cd60*/  BAR.SYNC.DEFER_BLOCKING 0x0 ;  /* 0x0000000000007b1d */ /* 0x000fe20000010000 */
[--C-:B------:R-:W-:Y:S02]  /*cd70*/  @!P0 IMAD.MOV.U32 R7, RZ, RZ, R166.reuse ;  /* 0x000000ffff078224 */ /* 0x100fe400078e00a6 */
[----:B---3--:R-:W-:Y:S02]  /*cd80*/  @!P6 IMAD.MOV.U32 R14, RZ, RZ, R167 ;  /* 0x000000ffff0ee224 */ /* 0x008fe400078e00a7 */
[----:B------:R-:W-:Y:S02]  /*cd90*/  @!P6 IMAD.MOV.U32 R15, RZ, RZ, R166 ;  /* 0x000000ffff0fe224 */ /* 0x000fe400078e00a6 */
[----:B-----5:R-:W-:-:S04]  /*cda0*/  @!P0 IMAD.WIDE.U32 R10, R4, 0x60, R6 ;  /* 0x00000060040a8825 */ /* 0x020fc800078e0006 */
[----:B------:R-:W-:Y:S02]  /*cdb0*/  IMAD R7, R54, 0x400, R49 ;  /* 0x0000040036077824 */ /* 0x000fe400078e0231 */
[----:B------:R-:W-:Y:S02]  /*cdc0*/  @!P0 IMAD R5, R5, 0x60, RZ ;  /* 0x0000006005058824 */ /* 0x000fe400078e02ff */
[----:B------:R-:W-:Y:S02]  /*cdd0*/  IMAD.IADD R158, R48, 0x1, R7 ;  /* 0x00000001309e7824 */ /* 0x000fe400078e0207 */
[----:B------:R-:W-:Y:S02]  /*cde0*/  @!P0 IMAD.IADD R11, R5, 0x1, R11 ;  /* 0x00000001050b8824 */ /* 0x000fe400078e020b */
[C---:B------:R-:W-:Y:S01]  /*cdf0*/  VIADD R0, R157.reuse, 0x4000 ;  /* 0x000040009d007836 */ /* 0x040fe20000000000 */
[----:B------:R-:W-:Y:S01]  /*ce00*/  LEA R158, R158, UR4, 0x1 ;  /* 0x000000049e9e7c11 */ /* 0x000fe2000f8e08ff */
[----:B------:R-:W-:-:S02]  /*ce10*/  VIADD R155, R157, 0x4020 ;  /* 0x000040209d9b7836 */ /* 0x000fc40000000000 */
[----:B------:R-:W-:Y:S01]  /*ce20*/  IMAD R54, R54, 0x10, R66 ;  /* 0x0000001036367824 */ /* 0x000fe200078e0242 */
[----:B------:R-:W-:Y:S01]  /*ce30*/  @P6 STS.128 [R161+0x8000], RZ ;  /* 0x008000ffa1006388 */ /* 0x000fe20000000c00 */
[--C-:B------:R-:W-:Y:S02]  /*ce40*/  IMAD R156, R53, 0x2, R158.reuse ;  /* 0x00000002359c7824 */ /* 0x100fe400078e029e */
[C---:B------:R-:W-:Y:S01]  /*ce50*/  IMAD R154, R51.reuse, 0x2, R158 ;  /* 0x00000002339a7824 */ /* 0x040fe200078e029e */
[----:B------:R-:W-:Y:S01]  /*ce60*/  @P6 STS.128 [R161+0xa000], RZ ;  /* 0x00a000ffa1006388 */ /* 0x000fe20000000c00 */
[----:B------:R-:W-:-:S03]  /*ce70*/  IMAD R153, R51, 0x2, R156 ;  /* 0x0000000233997824 */ /* 0x000fc600078e029c */
        /* <DEDUP_REMOVED lines=19> */
[----:B------:R-:W-:-:S03]  /*cfb0*/  R2P PR, R65, 0x6 ;  /* 0x0000000641007804 */ /* 0x000fc60000000000 */
[----:B------:R-:W-:Y:S04]  /*cfc0*/  @P0 STS.128 [R161+0x9800], RZ ;  /* 0x009800ffa1000388 */ /* 0x000fe80000000c00 */
[----:B------:R-:W-:Y:S04]  /*cfd0*/  @P0 STS.128 [R161+0xb800], RZ ;  /* 0x00b800ffa1000388 */ /* 0x000fe80000000c00 */
[----:B------:R-:W-:Y:S01]  /*cfe0*/  @!PT LDS RZ, [RZ] ;  /* 0x00000000fffff984 */ /* 0x000fe20000000800 */
[----:B------:R-:W-:Y:S01]  /*cff0*/  @!PT LDS RZ, [RZ] ;  /* 0x00000000fffff984 */ /* 0x000fe20000000800 */
[----:B------:R-:W-:Y:S01]  /*d000*/  @!PT LDS RZ, [RZ] ;  /* 0x00000000fffff984 */ /* 0x000fe20000000800 */
[----:B------:R-:W-:Y:S02]  /*d010*/  @!P0 LDGSTS.E.BYPASS.LTC128B.128 [R161+0x9800], desc[UR6][R10.64] ;  /* 0x098000000aa18fae */ /* 0x000fe4000b901d46 */
[----:B------:R-:W-:-:S02]  /*d020*/  @P1 VIADD R155, R0, 0xffffffe0 ;  /* 0xffffffe0009b1836 */ /* 0x000fc40000000000 */
[----:B------:R2:W-:Y:S01]  /*d030*/  @!P0 LDGSTS.E.BYPASS.LTC128B.128 [R161+0xb800], desc[UR6][R10.64+0x80] ;  /* 0x0b8000800aa18fae */ /* 0x0005e2000b901d46 */
[----:B------:R-:W-:Y:S02]  /*d040*/  IMAD.MOV.U32 R0, RZ, RZ, 0x40 ;  /* 0x00000040ff007424 */ /* 0x000fe400078e00ff */
[C---:B----4-:R-:W-:Y:S01]  /*d050*/  VIADD R147, R155.reuse, 0x800 ;  /* 0x000008009b937836 */ /* 0x050fe20000000000 */
[----:B------:R-:W-:Y:S01]  /*d060*/  LDSM.16.M88.4 R16, [R158] ;  /* 0x000000009e10783b */ /* 0x000fe20000000200 */
[C---:B------:R-:W-:Y:S01]  /*d070*/  VIADD R146, R155.reuse, 0x1000 ;  /* 0x000010009b927836 */ /* 0x040fe20000000000 */
[----:B------:R-:W-:Y:S01]  /*d080*/  SEL R0, R0, 0xffffffc0, !P2 ;  /* 0xffffffc000007807 */ /* 0x000fe20005000000 */
[C---:B------:R-:W-:Y:S01]  /*d090*/  VIADD R145, R155.reuse, 0x1800 ;  /* 0x000018009b917836 */ /* 0x040fe20000000000 */
[----:B------:R-:W3:Y:S01]  /*d0a0*/  LDSM.16.M88.4 R20, [R157+0x4000] ;  /* 0x004000009d14783b */ /* 0x000ee20000000200 */
[----:B------:R-:W-:Y:S02]  /*d0b0*/  VIADD R143, R155, 0x2000 ;  /* 0x000020009b8f7836 */ /* 0x000fe40000000000 */
[----:B------:R-:W-:Y:S01]  /*d0c0*/  IMAD.IADD R151, R157, 0x1, R0 ;  /* 0x000000019d977824 */ /* 0x000fe200078e0200 */
[----:B------:R-:W4:Y:S01]  /*d0d0*/  LDSM.16.M88.4 R60, [R157+0x4800] ;  /* 0x004800009d3c783b */ /* 0x000f220000000200 */
[----:B------:R-:W-:-:S02]  /*d0e0*/  IMAD.IADD R144, R0, 0x1, R155 ;  /* 0x0000000100907824 */ /* 0x000fc400078e029b */
[C---:B------:R-:W-:Y:S01]  /*d0f0*/  IMAD.IADD R0, R52.reuse, 0x1, -R55 ;  /* 0x0000000134007824 */ /* 0x040fe200078e0a37 */
[----:B------:R-:W5:Y:S01]  /*d100*/  LDSM.16.M88.4 R44, [R157+0x5000] ;  /* 0x005000009d2c783b */ /* 0x000f620000000200 */
[----:B------:R-:W-:Y:S02]  /*d110*/  IMAD.SHL.U32 R52, R52, 0x2, RZ ;  /* 0x0000000234347824 */ /* 0x000fe400078e00ff */
[C---:B------:R-:W-:Y:S01]  /*d120*/  VIADD R142, R155.reuse, 0x2800 ;  /* 0x000028009b8e7836 */ /* 0x040fe20000000000 */
[----:B------:R-:W5:Y:S01]  /*d130*/  LDSM.16.M88.4 R84, [R157+0x5800] ;  /* 0x005800009d54783b */ /* 0x000f620000000200 */
[----:B------:R-:W-:Y:S01]  /*d140*/  SHF.R.S32.HI R169, RZ, 0x1f, R0 ;  /* 0x0000001fffa97819 */ /* 0x000fe20000011400 */
[----:B------:R-:W-:Y:S02]  /*d150*/  VIADD R141, R155, 0x3000 ;  /* 0x000030009b8d7836 */ /* 0x000fe40000000000 */
[----:B------:R-:W-:Y:S01]  /*d160*/  LDSM.16.M88.4 R76, [R156] ;  /* 0x000000009c4c783b */ /* 0x000fe20000000200 */
[----:B------:R-:W-:Y:S01]  /*d170*/  LEA.HI R169, R169, R0, RZ, 0x2 ;  /* 0x00000000a9a97211 */ /* 0x000fe200078f10ff */
[----:B------:R-:W-:Y:S01]  /*d180*/  VIADD R140, R155, 0x3800 ;  /* 0x000038009b8c7836 */ /* 0x000fe20000000000 */
[----:B------:R-:W-:Y:S01]  /*d190*/  LOP3.LUT R0, R48, R49, RZ, 0xfc, !PT ;  /* 0x0000003130007212 */ /* 0x000fe200078efcff */
[----:B------:R-:W5:Y:S01]  /*d1a0*/  LDSM.16.M88.4 R32, [R155] ;  /* 0x000000009b20783b */ /* 0x000f620000000200 */
[----:B------:R-:W-:-:S03]  /*d1b0*/  SHF.R.S32.HI R169, RZ, 0x2, R169 ;  /* 0x00000002ffa97819 */ /* 0x000fc600000114a9 */
[----:B------:R-:W5:Y:S01]  /*d1c0*/  LDSM.16.M88.4 R28, [R155+0x800] ;  /* 0x000800009b1c783b */ /* 0x000f620000000200 */
[----:B------:R-:W-:-:S03]  /*d1d0*/  IADD3 R54, R54, 0x1, R169 ;  /* 0x0000000136367810 */ /* 0x000fc60007ffe0a9 */
[----:B------:R-:W5:Y:S01]  /*d1e0*/  LDSM.16.M88.4 R4, [R155+0x1000] ;  /* 0x001000009b04783b */ /* 0x000f620000000200 */
[----:B------:R-:W-:-:S03]  /*d1f0*/  IADD3 R54, R64, R54, -R159 ;  /* 0x0000003640367210 */ /* 0x000fc60007ffe89f */
[----:B------:R-:W5:Y:S02]  /*d200*/  LDSM.16.M88.4 R80, [R155+0x1800] ;  /* 0x001800009b50783b */ /* 0x000f640000000200 */
[----:B------:R-:W-:Y:S02]  /*d210*/  VIADD R103, R54, UR5 ;  /* 0x0000000536677c36 */ /* 0x000fe40008000000 */
[----:B------:R-:W-:Y:S03]  /*d220*/  LDSM.16.M88.4 R36, [R154] ;  /* 0x000000009a24783b */ /* 0x000fe60000000200 */
[C---:B------:R-:W-:Y:S01]  /*d230*/  VIMNMX R2, R103.reuse, R64, PT ;  /* 0x0000004067027248 */ /* 0x040fe20003fe0100 */
[----:B---3--:R-:W-:Y:S01]  /*d240*/  HMMA.16816.F32.BF16 R24, R16, R20, RZ ;  /* 0x000000141018723c */ /* 0x008fe200000418ff */
[----:B------:R-:W3:Y:S01]  /*d250*/  LDSM.16.M88.4 R72, [R151+0x4000] ;  /* 0x004000009748783b */ /* 0x000ee20000000200 */
[----:B------:R-:W-:-:S03]  /*d260*/  VIADDMNMX R103, R103, 0x8, R64, PT ;  /* 0x0000000867677846 */ /* 0x000fc60003800140 */
[----:B-1----:R-:W1:Y:S01]  /*d270*/  LDSM.16.M88.4 R12, [R151+0x4800] ;  /* 0x00480000970c783b */ /* 0x002e620000000200 */
[C---:B----4-:R-:W-:Y:S03]  /*d280*/  HMMA.16816.F32.BF16 R68, R16.reuse, R60, RZ ;  /* 0x0000003c1044723c */ /* 0x050fe600000418ff */
[----:B--2---:R-:W2:Y:S03]  /*d290*/  LDSM.16.M88.4 R8, [R151+0x5000] ;  /* 0x005000009708783b */ /* 0x004ea60000000200 */
[C---:B------:R-:W-:Y:S01]  /*d2a0*/  HMMA.16816.F32.BF16 R60, R16.reuse, R62, RZ ;  /* 0x0000003e103c723c */ /* 0x040fe200000418ff */
[----:B------:R-:W-:Y:S04]  /*d2b0*/  LDSM.16.M88.4 R88, [R157+0x6800] ;  /* 0x006800009d58783b */ /* 0x000fe80000000200 */
[----:B------:R-:W0:Y:S01]  /*d2c0*/  LDGDEPBAR ;  /* 0x00000000000079af */ /* 0x000e220000000000 */
[C---:B------:R-:W-:Y:S06]  /*d2d0*/  HMMA.16816.F32.BF16 R20, R16.reuse, R22, RZ ;  /* 0x000000161014723c */ /* 0x040fec00000418ff */
[C---:B-----5:R-:W-:Y:S06]  /*d2e0*/  HMMA.16816.F32.BF16 R56, R16.reuse, R44, RZ ;  /* 0x0000002c1038723c */ /* 0x060fec00000418ff */
[C---:B------:R-:W-:Y:S06]  /*d2f0*/  HMMA.16816.F32.BF16 R44, R16.reuse, R46, RZ ;  /* 0x0000002e102c723c */ /* 0x040fec00000418ff */
[C---:B------:R-:W-:Y:S06]  /*d300*/  HMMA.16816.F32.BF16 R40, R16.reuse, R84, RZ ;  /* 0x000000541028723c */ /* 0x040fec00000418ff */
[----:B------:R-:W-:Y:S01]  /*d310*/  HMMA.16816.F32.BF16 R16, R16, R86, RZ ;  /* 0x000000561010723c */ /* 0x000fe200000418ff */
[----:B------:R-:W-:Y:S05]  /*d320*/  LDSM.16.M88.4 R84, [R156+0x2000] ;  /* 0x002000009c54783b */ /* 0x000fea0000000200 */
[C---:B------:R-:W-:Y:S06]  /*d330*/  HMMA.16816.F32.BF16 R24, R76.reuse, R32, R24 ;  /* 0x000000204c18723c */ /* 0x040fec0000041818 */
[C---:B------:R-:W-:Y:S06]  /*d340*/  HMMA.16816.F32.BF16 R68, R76.reuse, R28, R68 ;  /* 0x0000001c4c44723c */ /* 0x040fec0000041844 */
[C---:B------:R-:W-:Y:S01]  /*d350*/  HMMA.16816.F32.BF16 R60, R76.reuse, R30, R60 ;  /* 0x0000001e4c3c723c */ /* 0x040fe2000004183c */
[----:B------:R-:W4:Y:S05]  /*d360*/  LDSM.16.M88.4 R28, [R151+0x5800] ;  /* 0x00580000971c783b */ /* 0x000f2a0000000200 */
[C---:B------:R-:W-:Y:S01]  /*d370*/  HMMA.16816.F32.BF16 R20, R76.reuse, R34, R20 ;  /* 0x000000224c14723c */ /* 0x040fe20000041814 */
[----:B------:R-:W-:Y:S05]  /*d380*/  LDSM.16.M88.4 R32, [R153] ;  /* 0x000000009920783b */ /* 0x000fea0000000200 */
[C---:B------:R-:W-:Y:S06]  /*d390*/  HMMA.16816.F32.BF16 R56, R76.reuse, R4, R56 ;  /* 0x000000044c38723c */ /* 0x040fec0000041838 */
[C---:B------:R-:W-:Y:S01]  /*d3a0*/  HMMA.16816.F32.BF16 R44, R76.reuse, R6, R44 ;  /* 0x000000064c2c723c */ /* 0x040fe2000004182c */
[----:B------:R-:W5:Y:S05]  /*d3b0*/  LDSM.16.M88.4 R4, [R144] ;  /* 0x000000009004783b */ /* 0x000f6a0000000200 */
[C---:B------:R-:W-:Y:S06]  /*d3c0*/  HMMA.16816.F32.BF16 R40, R76.reuse, R80, R40 ;  /* 0x000000504c28723c */ /* 0x040fec0000041828 */
[----:B------:R-:W-:Y:S01]  /*d3d0*/  HMMA.16816.F32.BF16 R16, R76, R82, R16 ;  /* 0x000000524c10723c */ /* 0x000fe20000041810 */
[----:B------:R-:W5:Y:S04]  /*d3e0*/  LDSM.16.M88.4 R80, [R144+0x800] ;  /* 0x000800009050783b */ /* 0x000f680000000200 */
[----:B------:R-:W5:Y:S01]  /*d3f0*/  LDSM.16.M88.4 R76, [R144+0x1000] ;  /* 0x00100000904c783b */ /* 0x000f620000000200 */
[C---:B---3--:R-:W-:Y:S06]  /*d400*/  HMMA.16816.F32.BF16 R24, R36.reuse, R72, R24 ;  /* 0x000000482418723c */ /* 0x048fec0000041818 */
[C---:B------:R-:W-:Y:S01]  /*d410*/  HMMA.16816.F32.BF16 R20, R36.reuse, R74, R20 ;  /* 0x0000004a2414723c */ /* 0x040fe20000041814 */
[----:B------:R-:W3:Y:S05]  /*d420*/  LDSM.16.M88.4 R72, [R144+0x1800] ;  /* 0x001800009048783b */ /* 0x000eea0000000200 */
[C---:B-1----:R-:W-:Y:S06]  /*d430*/  HMMA.16816.F32.BF16 R68, R36.reuse, R12, R68 ;  /* 0x0000000c2444723c */ /* 0x042fec0000041844 */
[C---:B------:R-:W-:Y:S01]  /*d440*/  HMMA.16816.F32.BF16 R60, R36.reuse, R14, R60 ;  /* 0x0000000e243c723c */ /* 0x040fe2000004183c */
[----:B------:R-:W-:Y:S05]  /*d450*/  LDSM.16.M88.4 R12, [R158+0x2000] ;  /* 0x002000009e0c783b */ /* 0x000fea0000000200 */
[C---:B--2---:R-:W-:Y:S06]  /*d460*/  HMMA.16816.F32.BF16 R56, R36.reuse, R8, R56 ;  /* 0x000000082438723c */ /* 0x044fec0000041838 */
[C---:B------:R-:W-:Y:S01]  /*d470*/  HMMA.16816.F32.BF16 R44, R36.reuse, R10, R44 ;  /* 0x0000000a242c723c */ /* 0x040fe2000004182c */
[----:B------:R-:W1:Y:S05]  /*d480*/  LDSM.16.M88.4 R8, [R157+0x6000] ;  /* 0x006000009d08783b */ /* 0x000e6a0000000200 */
[C---:B----4-:R-:W-:Y:S06]  /*d490*/  HMMA.16816.F32.BF16 R40, R36.reuse, R28, R40 ;  /* 0x0000001c2428723c */ /* 0x050fec0000041828 */
[----:B------:R-:W-:Y:S01]  /*d4a0*/  HMMA.16816.F32.BF16 R36, R36, R30, R16 ;  /* 0x0000001e2424723c */ /* 0x000fe20000041810 */
[----:B------:R-:W2:Y:S04]  /*d4b0*/  LDSM.16.M88.4 R28, [R157+0x7000] ;  /* 0x007000009d1c783b */ /* 0x000ea80000000200 */
[----:B------:R-:W4:Y:S01]  /*d4c0*/  LDSM.16.M88.4 R16, [R157+0x7800] ;  /* 0x007800009d10783b */ /* 0x000f220000000200 */
        /* <DEDUP_REMOVED lines=21> */
[C---:B----4-:R-:W-:Y:S06]  /*d620*/  HMMA.16816.F32.BF16 R40, R12.reuse, R16, R40 ;  /* 0x000000100c28723c */ /* 0x050fec0000041828 */
[----:B------:R-:W-:Y:S01]  /*d630*/  HMMA.16816.F32.BF16 R36, R12, R18, R36 ;  /* 0x000000120c24723c */ /* 0x000fe20000041824 */
[----:B------:R-:W3:Y:S04]  /*d640*/  LDSM.16.M88.4 R16, [R151+0x7000] ;  /* 0x007000009710783b */ /* 0x000ee80000000200 */
[----:B------:R-:W-:Y:S01]  /*d650*/  LDSM.16.M88.4 R12, [R144+0x2000] ;  /* 0x00200000900c783b */ /* 0x000fe20000000200 */
[C---:B-----5:R-:W-:Y:S06]  /*d660*/  HMMA.16816.F32.BF16 R24, R84.reuse, R4, R24 ;  /* 0x000000045418723c */ /* 0x060fec0000041818 */
[C---:B------:R-:W-:Y:S01]  /*d670*/  HMMA.16816.F32.BF16 R20, R84.reuse, R6, R20 ;  /* 0x000000065414723c */ /* 0x040fe20000041814 */
[----:B------:R-:W4:Y:S05]  /*d680*/  LDSM.16.M88.4 R4, [R153+0x2000] ;  /* 0x002000009904783b */ /* 0x000f2a0000000200 */
[C---:B------:R-:W-:Y:S06]  /*d690*/  HMMA.16816.F32.BF16 R68, R84.reuse, R80, R68 ;  /* 0x000000505444723c */ /* 0x040fec0000041844 */
[C---:B------:R-:W-:Y:S06]  /*d6a0*/  HMMA.16816.F32.BF16 R60, R84.reuse, R82, R60 ;  /* 0x00000052543c723c */ /* 0x040fec000004183c */
[----:B------:R-:W-:Y:S06]  /*d6b0*/  HMMA.16816.F32.BF16 R56, R84, R76, R56 ;  /* 0x0000004c5438723c */ /* 0x000fec0000041838 */
[C---:B-1----:R-:W-:Y:S06]  /*d6c0*/  HMMA.16816.F32.BF16 R24, R8.reuse, R32, R24 ;  /* 0x000000200818723c */ /* 0x042fec0000041818 */
[C---:B------:R-:W-:Y:S01]  /*d6d0*/  HMMA.16816.F32.BF16 R32, R8.reuse, R34, R20 ;  /* 0x000000220820723c */ /* 0x040fe20000041814 */
[----:B------:R-:W-:Y:S05]  /*d6e0*/  LDSM.16.M88.4 R20, [R144+0x2800] ;  /* 0x002800009014783b */ /* 0x000fea0000000200 */
[C---:B--2---:R-:W-:Y:S06]  /*d6f0*/  HMMA.16816.F32.BF16 R68, R8.reuse, R28, R68 ;  /* 0x0000001c0844723c */ /* 0x044fec0000041844 */
[C---:B------:R-:W-:Y:S01]  /*d700*/  HMMA.16816.F32.BF16 R60, R8.reuse, R30, R60 ;  /* 0x0000001e083c723c */ /* 0x040fe2000004183c */
[----:B------:R-:W1:Y:S05]  /*d710*/  LDSM.16.M88.4 R28, [R151+0x7800] ;  /* 0x00780000971c783b */ /* 0x000e6a0000000200 */
[----:B---3--:R-:W-:Y:S06]  /*d720*/  HMMA.16816.F32.BF16 R56, R8, R16, R56 ;  /* 0x000000100838723c */ /* 0x008fec0000041838 */
[----:B------:R-:W-:Y:S01]  /*d730*/  HMMA.16816.F32.BF16 R44, R84, R78, R44 ;  /* 0x0000004e542c723c */ /* 0x000fe2000004182c */
[----:B------:R-:W-:-:S05]  /*d740*/  LOP3.LUT R16, R52, 0x6, RZ, 0xc0, !PT ;  /* 0x0000000634107812 */ /* 0x000fca00078ec0ff */
[----:B------:R-:W-:Y:S01]  /*d750*/  HMMA.16816.F32.BF16 R40, R84, R72, R40 ;  /* 0x000000485428723c */ /* 0x000fe20000041828 */
[----:B------:R-:W-:-:S04]  /*d760*/  IMAD.IADD R16, R3, 0x1, R16 ;  /* 0x0000000103107824 */ /* 0x000fc800078e0210 */
[----:B------:R-:W-:Y:S01]  /*d770*/  VIADD R17, R16, 0x8 ;  /* 0x0000000810117836 */ /* 0x000fe20000000000 */
[----:B------:R-:W-:Y:S01]  /*d780*/  HMMA.16816.F32.BF16 R36, R84, R74, R36 ;  /* 0x0000004a5424723c */ /* 0x000fe20000041824 */
[----:B------:R-:W2:Y:S03]  /*d790*/  LDSM.16.M88.4 R72, [R144+0x3000] ;  /* 0x003000009048783b */ /* 0x000ea60000000200 */
[C---:B------:R-:W-:Y:S02]  /*d7a0*/  ISETP.GE.AND P0, PT, R17.reuse, R2, PT ;  /* 0x000000021100720c */ /* 0x040fe40003f06270 */
[----:B----4-:R-:W-:Y:S01]  /*d7b0*/  HMMA.16816.F32.BF16 R24, R4, R12, R24 ;  /* 0x0000000c0418723c */ /* 0x010fe20000041818 */
[----:B------:R-:W-:-:S05]  /*d7c0*/  ISETP.GE.AND P4, PT, R17, R103, PT ;  /* 0x000000671100720c */ /* 0x000fca0003f86270 */
[----:B------:R-:W-:Y:S01]  /*d7d0*/  HMMA.16816.F32.BF16 R32, R4, R14, R32 ;  /* 0x0000000e0420723c */ /* 0x000fe20000041820 */
[----:B------:R-:W-:-:S05]  /*d7e0*/  VIADD R12, R16, 0x1 ;  /* 0x00000001100c7836 */ /* 0x000fca0000000000 */
[C---:B------:R-:W-:Y:S01]  /*d7f0*/  ISETP.GE.AND P1, PT, R12.reuse, R2, PT ;  /* 0x000000020c00720c */ /* 0x040fe20003f26270 */
[----:B------:R-:W-:Y:S01]  /*d800*/  HMMA.16816.F32.BF16 R44, R8, R18, R44 ;  /* 0x00000012082c723c */ /* 0x000fe2000004182c */
[----:B------:R-:W-:Y:S02]  /*d810*/  ISETP.GE.AND P6, PT, R12, R103, PT ;  /* 0x000000670c00720c */ /* 0x000fe40003fc6270 */
[----:B------:R-:W3:Y:S01]  /*d820*/  LDSM.16.M88.4 R12, [R144+0x3800] ;  /* 0x00380000900c783b */ /* 0x000ee20000000200 */
[----:B------:R-:W-:-:S04]  /*d830*/  DEPBAR.LE SB0, 0x0 ;  /* 0x000080000000791a */ /* 0x000fc80000000000 */
[----:B-1----:R-:W-:Y:S01]  /*d840*/  HMMA.16816.F32.BF16 R40, R8, R28, R40 ;  /* 0x0000001c0828723c */ /* 0x002fe20000041828 */
[C---:B------:R-:W-:Y:S02]  /*d850*/  VIADD R18, R16.reuse, 0x9 ;  /* 0x0000000910127836 */ /* 0x040fe40000000000 */
[----:B------:R-:W-:Y:S01]  /*d860*/  VIADD R19, R16, 0x10 ;  /* 0x0000001010137836 */ /* 0x000fe20000000000 */
[----:B------:R-:W-:Y:S02]  /*d870*/  FSEL R25, R25, -INF , !P1 ;  /* 0xff80000019197808 */ /* 0x000fe40004800000 */
[C---:B------:R-:W-:Y:S01]  /*d880*/  HMMA.16816.F32.BF16 R68, R4.reuse, R20, R68 ;  /* 0x000000140444723c */ /* 0x040fe20000041844 */
[-C--:B------:R-:W-:Y:S02]  /*d890*/  ISETP.GE.AND P5, PT, R18, R2.reuse, PT ;  /* 0x000000021200720c */ /* 0x080fe40003fa6270 */
[----:B------:R-:W-:Y:S02]  /*d8a0*/  FSEL R17, R32, -INF , !P0 ;  /* 0xff80000020117808 */ /* 0x000fe40004000000 */
[-C--:B------:R-:W-:Y:S01]  /*d8b0*/  ISETP.GE.AND P2, PT, R18, R103.reuse, PT ;  /* 0x000000671200720c */ /* 0x080fe20003f46270 */
[----:B------:R-:W-:Y:S01]  /*d8c0*/  HMMA.16816.F32.BF16 R60, R4, R22, R60 ;  /* 0x00000016043c723c */ /* 0x000fe2000004183c */
[C---:B------:R-:W-:Y:S01]  /*d8d0*/  ISETP.GE.AND P1, PT, R19.reuse, R2, PT ;  /* 0x000000021300720c */ /* 0x040fe20003f26270 */
[C---:B------:R-:W-:Y:S01]  /*d8e0*/  VIADD R20, R16.reuse, 0x18 ;  /* 0x0000001810147836 */ /* 0x040fe20000000000 */
[----:B------:R-:W-:Y:S01]  /*d8f0*/  ISETP.GE.AND P0, PT, R19, R103, PT ;  /* 0x000000671300720c */ /* 0x000fe20003f06270 */
[----:B------:R-:W-:Y:S01]  /*d900*/  VIADD R21, R16, 0x19 ;  /* 0x0000001910157836 */ /* 0x000fe20000000000 */
[----:B------:R-:W-:Y:S01]  /*d910*/  FSEL R34, R34, -INF , !P4 ;  /* 0xff80000022227808 */ /* 0x000fe20006000000 */
[----:B------:R-:W-:Y:S01]  /*d920*/  HMMA.16816.F32.BF16 R36, R8, R30, R36 ;  /* 0x0000001e0824723c */ /* 0x000fe20000041824 */
[----:B------:R-:W-:Y:S01]  /*d930*/  VIADD R18, R16, 0x11 ;  /* 0x0000001110127836 */ /* 0x000fe20000000000 */
[----:B------:R-:W-:-:S04]  /*d940*/  FSEL R33, R33, -INF , !P5 ;  /* 0xff80000021217808 */ /* 0x000fc80006800000 */
[C---:B--2---:R-:W-:Y:S01]  /*d950*/  HMMA.16816.F32.BF16 R56, R4.reuse, R72, R56 ;  /* 0x000000480438723c */ /* 0x044fe20000041838 */
[----:B------:R-:W-:Y:S01]  /*d960*/  VIADD R11, R16, 0x21 ;  /* 0x00000021100b7836 */ /* 0x000fe20000000000 */
[-C--:B------:R-:W-:Y:S01]  /*d970*/  ISETP.GE.AND P4, PT, R18, R2.reuse, PT ;  /* 0x000000021200720c */ /* 0x080fe20003f86270 */
[----:B------:R-:W-:Y:S01]  /*d980*/  VIADD R8, R16, 0x20 ;  /* 0x0000002010087836 */ /* 0x000fe20000000000 */
[----:B------:R-:W-:Y:S01]  /*d990*/  BAR.SYNC.DEFER_BLOCKING 0x0 ;  /* 0x0000000000007b1d */ /* 0x000fe20000010000 */
[-C--:B------:R-:W-:Y:S01]  /*d9a0*/  ISETP.GE.AND P5, PT, R18, R103.reuse, PT ;  /* 0x000000671200720c */ /* 0x080fe20003fa6270 */
[C---:B------:R-:W-:Y:S01]  /*d9b0*/  HMMA.16816.F32.BF16 R44, R4.reuse, R74, R44 ;  /* 0x0000004a042c723c */ /* 0x040fe2000004182c */
[----:B------:R-:W-:Y:S02]  /*d9c0*/  FSEL R19, R68, -INF , !P1 ;  /* 0xff80000044137808 */ /* 0x000fe40004800000 */
[----:B------:R-:W-:Y:S02]  /*d9d0*/  FSEL R70, R70, -INF , !P0 ;  /* 0xff80000046467808 */ /* 0x000fe40004000000 */
[----:B------:R-:W-:Y:S01]  /*d9e0*/  ISETP.GE.AND P1, PT, R20, R103, PT ;  /* 0x000000671400720c */ /* 0x000fe20003f26270 */
[----:B---3--:R-:W-:Y:S01]  /*d9f0*/  HMMA.16816.F32.BF16 R40, R4, R12, R40 ;  /* 0x0000000c0428723c */ /* 0x008fe20000041828 */
[----:B------:R-:W-:-:S02]  /*da00*/  ISETP.GE.AND P0, PT, R21, R2, PT ;  /* 0x000000021500720c */ /* 0x000fc40003f06270 */
[----:B------:R-:W-:Y:S02]  /*da10*/  FSEL R18, R35, -INF , !P2 ;  /* 0xff80000023127808 */ /* 0x000fe40005000000 */
[-C--:B------:R-:W-:Y:S01]  /*da20*/  ISETP.GE.AND P2, PT, R20, R2.reuse, PT ;  /* 0x000000021400720c */ /* 0x080fe20003f46270 */
[----:B------:R-:W-:Y:S01]  /*da30*/  HMMA.16816.F32.BF16 R36, R4, R14, R36 ;  /* 0x0000000e0424723c */ /* 0x000fe20000041824 */
[----:B------:R-:W-:Y:S01]  /*da40*/  FSEL R62, R62, -INF , !P1 ;  /* 0xff8000003e3e7808 */ /* 0x000fe20004800000 */
[C---:B------:R-:W-:Y:S01]  /*da50*/  VIADD R12, R16.reuse, 0x29 ;  /* 0x00000029100c7836 */ /* 0x040fe20000000000 */
[----:B------:R-:W-:Y:S02]  /*da60*/  FSEL R61, R61, -INF , !P0 ;  /* 0xff8000003d3d7808 */ /* 0x000fe40004000000 */
[----:B------:R-:W-:Y:S02]  /*da70*/  FSEL R69, R69, -INF , !P4 ;  /* 0xff80000045457808 */ /* 0x000fe40006000000 */
[----:B------:R-:W-:Y:S01]  /*da80*/  FSEL R10, R71, -INF , !P5 ;  /* 0xff800000470a7808 */ /* 0x000fe20006800000 */
[----:B------:R-:W-:Y:S01]  /*da90*/  VIADD R5, R16, 0x38 ;  /* 0x0000003810057836 */ /* 0x000fe20000000000 */
[----:B------:R-:W-:-:S02]  /*daa0*/  ISETP.GE.AND P1, PT, R11, R2, PT ;  /* 0x000000020b00720c */ /* 0x000fc40003f26270 */
[-C--:B------:R-:W-:Y:S01]  /*dab0*/  ISETP.GE.AND P0, PT, R11, R103.reuse, PT ;  /* 0x000000670b00720c */ /* 0x080fe20003f06270 */
[----:B------:R-:W-:Y:S01]  /*dac0*/  VIADD R11, R16, 0x28 ;  /* 0x00000028100b7836 */ /* 0x000fe20000000000 */
[-C--:B------:R-:W-:Y:S02]  /*dad0*/  ISETP.GE.AND P4, PT, R21, R103.reuse, PT ;  /* 0x000000671500720c */ /* 0x080fe40003f86270 */
[----:B------:R-:W-:Y:S02]  /*dae0*/  ISETP.GE.AND P5, PT, R8, R2, PT ;  /* 0x000000020800720c */ /* 0x000fe40003fa6270 */
[----:B------:R-:W-:Y:S02]  /*daf0*/  FSEL R9, R60, -INF , !P2 ;  /* 0xff8000003c097808 */ /* 0x000fe40005000000 */
[----:B------:R-:W-:Y:S02]  /*db00*/  ISETP.GE.AND P2, PT, R8, R103, PT ;  /* 0x000000670800720c */ /* 0x000fe40003f46270 */
        /* <DEDUP_REMOVED lines=15> */
[CC--:B------:R-:W-:Y:S01]  /*dc00*/  ISETP.GE.AND P4, PT, R16.reuse, R103.reuse, PT ;  /* 0x000000671000720c */ /* 0x0c0fe20003f86270 */
[----:B------:R-:W-:Y:S01]  /*dc10*/  VIADD R16, R16, 0x39 ;  /* 0x0000003910107836 */ /* 0x000fe20000000000 */
[----:B------:R-:W-:Y:S02]  /*dc20*/  FSEL R134, R47, -INF , !P1 ;  /* 0xff8000002f867808 */ /* 0x000fe40004800000 */
[----:B------:R-:W-:Y:S02]  /*dc30*/  FSEL R4, R27, -INF , !P6 ;  /* 0xff8000001b047808 */ /* 0x000fe40007000000 */
[C---:B------:R-:W-:Y:S02]  /*dc40*/  ISETP.GE.AND P6, PT, R5.reuse, R2, PT ;  /* 0x000000020500720c */ /* 0x040fe40003fc6270 */
[----:B------:R-:W-:Y:S02]  /*dc50*/  ISETP.GE.AND P1, PT, R5, R103, PT ;  /* 0x000000670500720c */ /* 0x000fe40003f26270 */
[----:B------:R-:W-:-:S02]  /*dc60*/  FSEL R5, R24, -INF , !P0 ;  /* 0xff80000018057808 */ /* 0x000fc40004000000 */
[----:B------:R-:W-:Y:S02]  /*dc70*/  ISETP.GE.AND P0, PT, R16, R103, PT ;  /* 0x000000671000720c */ /* 0x000fe40003f06270 */
[----:B------:R-:W-:Y:S02]  /*dc80*/  FSEL R138, R58, -INF , !P2 ;  /* 0xff8000003a8a7808 */ /* 0x000fe40005000000 */
[----:B------:R-:W-:Y:S02]  /*dc90*/  FSEL R120, R39, -INF , !P0 ;  /* 0xff80000027787808 */ /* 0x000fe40004000000 */
[----:B------:R-:W-:Y:S02]  /*dca0*/  ISETP.GE.AND P0, PT, R102, 0x2, PT ;  /* 0x000000026600780c */ /* 0x000fe40003f06270 */
[----:B------:R-:W-:Y:S02]  /*dcb0*/  FSEL R170, R46, -INF , !P5 ;  /* 0xff8000002eaa7808 */ /* 0x000fe40006800000 */
[----:B------:R-:W-:-:S02]  /*dcc0*/  ISETP.GE.AND P2, PT, R12, R2, PT ;  /* 0x000000020c00720c */ /* 0x000fc40003f46270 */
[-C--:B------:R-:W-:Y:S02]  /*dcd0*/  ISETP.GE.AND P5, PT, R11, R2.reuse, PT ;  /* 0x000000020b00720c */ /* 0x080fe40003fa6270 */
[----:B------:R-:W-:Y:S02]  /*dce0*/  FSEL R139, R45, -INF , !P2 ;  /* 0xff8000002d8b7808 */ /* 0x000fe40005000000 */
[----:B------:R-:W-:Y:S02]  /*dcf0*/  FSEL R127, R41, -INF , !P5 ;  /* 0xff800000297f7808 */ /* 0x000fe40006800000 */
        /* <DEDUP_REMOVED lines=10> */
[C---:B------:R-:W-:Y:S01]  /*dda0*/  VIADD R21, R3.reuse, 0xffffffc0 ;  /* 0xffffffc003157836 */ /* 0x040fe20000000000 */
[----:B------:R-:W-:Y:S01]  /*ddb0*/  IABS R14, R3 ;  /* 0x00000003000e7213 */ /* 0x000fe20000000000 */
[----:B------:R-:W-:Y:S01]  /*ddc0*/  ULDC.64 UR14, c[0x0][0x248] ;  /* 0x00009200000e7ab9 */ /* 0x000fe20000000a00 */
[----:B------:R-:W-:Y:S02]  /*ddd0*/  ULDC.64 UR8, c[0x0][0x230] ;  /* 0x00008c0000087ab9 */ /* 0x000fe40000000a00 */
[----:B------:R-:W-:Y:S02]  /*dde0*/  IABS R11, R21 ;  /* 0x00000015000b7213 */ /* 0x000fe40000000000 */
[-C--:B-1----:R-:W-:Y:S02]  /*ddf0*/  IABS R6, R12.reuse ;  /* 0x0000000c00067213 */ /* 0x082fe40000000000 */
[----:B------:R-:W-:-:S02]  /*de00*/  LOP3.LUT R3, R3, R12, RZ, 0x3c, !PT ;  /* 0x0000000c03037212 */ /* 0x000fc400078e3cff */
        /* <DEDUP_REMOVED lines=52> */
.L_x_7021:
[----:B------:R-:W-:Y:S02]  /*e150*/  ULDC UR14, c[0x0][0x248] ;  /* 0x00009200000e7ab9 */ /* 0x000fe40000000800 */
[----:B------:R-:W-:-:S06]  /*e160*/  USHF.L.U32 UR5, UR14, 0x6, URZ ;  /* 0x000000060e057899 */ /* 0x000fcc000800063f */
[----:B------:R-:W-:-:S04]  /*e170*/  IADD3 R6, RZ, -UR5, RZ ;  /* 0x80000005ff067c10 */ /* 0x000fc8000fffe0ff */
[----:B------:R-:W-:-:S07]  /*e180*/  SHF.R.S32.HI R7, RZ, 0x1f, R6 ;  /* 0x0000001fff077819 */ /* 0x000fce0000011406 */
.L_x_7022:
[----:B------:R-:W-:Y:S01]  /*e190*/  USHF.L.U32 UR8, UR14, 0x5, URZ ;  /* 0x000000050e087899 */ /* 0x000fe2000800063f */
[C---:B------:R-:W-:Y:S01]  /*e1a0*/  LEA R164, P1, R6.reuse, R164, 0x1 ;  /* 0x000000a406a47211 */ /* 0x040fe200078208ff */
[----:B------:R-:W-:Y:S01]  /*e1b0*/  ULDC UR5, c[0x0][0x24c] ;  /* 0x0000930000057ab9 */ /* 0x000fe20000000800 */
[C---:B------:R-:W-:Y:S01]  /*e1c0*/  IADD3 R132, P2, R6.reuse, R132, RZ ;  /* 0x0000008406847210 */ /* 0x040fe20007f5e0ff */
[----:B------:R-:W-:Y:S01]  /*e1d0*/  USHF.L.U64.HI UR5, UR14, 0x5, UR5 ;  /* 0x000000050e057899 */ /* 0x000fe20008010205 */
[----:B------:R-:W-:Y:S02]  /*e1e0*/  LEA.HI.X R165, R6, R165, R7, 0x1, P1 ;  /* 0x000000a506a57211 */ /* 0x000fe400008f0c07 */
[----:B------:R-:W-:Y:S01]  /*e1f0*/  IADD3 R12, P1, R164, UR8, RZ ;  /* 0x00000008a40c7c10 */ /* 0x000fe2000ff3e0ff */
[----:B------:R-:W-:Y:S01]  /*e200*/  IMAD.X R7, R7, 0x1, R50, P2 ;  /* 0x0000000107077824 */ /* 0x000fe200010e0632 */
[----:B------:R-:W-:Y:S01]  /*e210*/  LEA R14, P2, R132, UR12, 0x1 ;  /* 0x0000000c840e7c11 */ /* 0x000fe2000f8408ff */
[----:B------:R-:W-:Y:S01]  /*e220*/  @!PT LDS RZ, [RZ] ;  /* 0x00000000fffff984 */ /* 0x000fe20000000800 */
[----:B------:R-:W-:Y:S01]  /*e230*/  @!PT LDS RZ, [RZ] ;  /* 0x00000000fffff984 */ /* 0x000fe20000000800 */
[----:B------:R-:W-:Y:S01]  /*e240*/  @!PT LDS RZ, [RZ] ;  /* 0x00000000fffff984 */ /* 0x000fe20000000800 */
[----:B------:R1:W-:Y:S01]  /*e250*/  LDGSTS.E.BYPASS.LTC128B.128 [R161+0x4000], desc[UR6][R164.64] ;  /* 0x04000000a4a17fae */ /* 0x0003e2000b901d46 */
[----:B------:R-:W-:-:S02]  /*e260*/  IADD3.X R13, R165, UR5, RZ, P1, !PT ;  /* 0x00000005a50d7c10 */ /* 0x000fc40008ffe4ff */
[----:B------:R-:W-:Y:S02]  /*e270*/  IADD3 R6, P1, R12, UR8, RZ ;  /* 0x000000080c067c10 */ /* 0x000fe4000ff3e0ff */
[----:B------:R-:W-:Y:S02]  /*e280*/  LEA.HI.X R15, R132, UR13, R7, 0x1, P2 ;  /* 0x0000000d840f7c11 */ /* 0x000fe400090f0c07 */
[----:B------:R-:W-:Y:S02]  /*e290*/  IADD3.X R7, R13, UR5, RZ, P1, !PT ;  /* 0x000000050d077c10 */ /* 0x000fe40008ffe4ff */
[----:B------:R-:W-:Y:S01]  /*e2a0*/  IADD3 R20, P1, R6, UR8, RZ ;  /* 0x0000000806147c10 */ /* 0x000fe2000ff3e0ff */
[----:B------:R1:W-:Y:S03]  /*e2b0*/  LDGSTS.E.BYPASS.LTC128B.128 [R161+0x6000], desc[UR6][R14.64+0x80] ;  /* 0x060000800ea17fae */ /* 0x0003e6000b901d46 */
[----:B------:R-:W-:Y:S01]  /*e2c0*/  IADD3.X R21, R7, UR5, RZ, P1, !PT ;  /* 0x0000000507157c10 */ /* 0x000fe20008ffe4ff */
[----:B------:R1:W-:Y:S04]  /*e2d0*/  LDGSTS.E.BYPASS.LTC128B.128 [R161+0x4800], desc[UR6][R12.64] ;  /* 0x048000000ca17fae */ /* 0x0003e8000b901d46 */
[----:B------:R1:W-:Y:S04]  /*e2e0*/  LDGSTS.E.BYPASS.LTC128B.128 [R161+0x6800], desc[UR6][R12.64+0x80] ;  /* 0x068000800ca17fae */ /* 0x0003e8000b901d46 */
[----:B------:R1:W-:Y:S04]  /*e2f0*/  LDGSTS.E.BYPASS.LTC128B.128 [R161+0x5000], desc[UR6][R6.64] ;  /* 0x0500000006a17fae */ /* 0x0003e8000b901d46 */
[----:B------:R1:W-:Y:S04]  /*e300*/  LDGSTS.E.BYPASS.LTC128B.128 [R161+0x7000], desc[UR6][R6.64+0x80] ;  /* 0x0700008006a17fae */ /* 0x0003e8000b901d46 */
[----:B------:R1:W-:Y:S04]  /*e310*/  LDGSTS.E.BYPASS.LTC128B.128 [R161+0x5800], desc[UR6][R20.64] ;  /* 0x0580000014a17fae */ /* 0x0003e8000b901d46 */
[----:B------:R1:W-:Y:S04]  /*e320*/  LDGSTS.E.BYPASS.LTC128B.128 [R161+0x7800], desc[UR6][R20.64+0x80] ;  /* 0x0780008014a17fae */ /* 0x0003e8000b901d46 */
[----:B------:R-:W0:Y:S02]  /*e330*/  LDGDEPBAR ;  /* 0x00000000000079af */ /* 0x000e240000000000 */
.L_x_7020:
        /* <DEDUP_REMOVED lines=34> */
[----:B------:R-:W-:Y:S01]  /*e560*/  LDSM.16.MT88.4 R36, [R152+0x8000] ;  /* 0x008000009824783b */ /* 0x000fe20000004200 */
[C---:B------:R-:W-:Y:S02]  /*e570*/  LEA R149, R51.reuse, R152, 0x1 ;  /* 0x0000009833957211 */ /* 0x040fe400078e08ff */
[----:B------:R-:W-:Y:S01]  /*e580*/  LEA R148, R51, R150, 0x1 ;  /* 0x0000009633947211 */ /* 0x000fe200078e08ff */
[----:B------:R-:W-:Y:S04]  /*e590*/  LDSM.16.MT88.4 R92, [R150+0xa000] ;  /* 0x00a00000965c783b */ /* 0x000fe80000004200 */
[----:B------:R-:W-:Y:S04]  /*e5a0*/  LDSM.16.MT88.4 R44, [R150+0x8000] ;  /* 0x00800000962c783b */ /* 0x000fe80000004200 */
[----:B------:R-:W-:Y:S04]  /*e5b0*/  LDSM.16.MT88.4 R12, [R152+0xa800] ;  /* 0x00a80000980c783b */ /* 0x000fe80000004200 */
[----:B------:R-:W-:Y:S01]  /*e5c0*/  LDSM.16.MT88.4 R52, [R149+0x8000] ;  /* 0x008000009534783b */ /* 0x000fe20000004200 */
[----:B-1----:R-:W-:-:S03]  /*e5d0*/  FMNMX.FTZ R3, R6, R3, !PT ;  /* 0x0000000306037209 */ /* 0x002fc60007810000 */
[----:B------:R-:W-:Y:S04]  /*e5e0*/  LDSM.16.MT88.4 R80, [R149+0xa000] ;  /* 0x00a000009550783b */ /* 0x000fe80000004200 */
[----:B------:R-:W1:Y:S04]  /*e5f0*/  SHFL.BFLY PT, R6, R7, 0x2, 0x1f ;  /* 0x0c401f0007067f89 */ /* 0x000e6800000e0000 */
[----:B------:R-:W2:Y:S04]  /*e600*/  SHFL.BFLY PT, R100, R3, 0x1, 0x1f ;  /* 0x0c201f0003647f89 */ /* 0x000ea800000e0000 */
[----:B------:R-:W-:Y:S04]  /*e610*/  LDSM.16.MT88.4 R28, [R148+0xa000] ;  /* 0x00a00000941c783b */ /* 0x000fe80000004200 */
[----:B------:R-:W-:Y:S01]  /*e620*/  LDSM.16.MT88.4 R20, [R149+0x8800] ;  /* 0x008800009514783b */ /* 0x000fe20000004200 */
[----:B-1----:R-:W-:-:S02]  /*e630*/  FMNMX.FTZ R6, R7, R6, !PT ;  /* 0x0000000607067209 */ /* 0x002fc40007810000 */
        /* <DEDUP_REMOVED lines=15> */
[----:B-1----:R-:W-:-:S04]  /*e730*/  FMNMX.FTZ R3, R6, R3, !PT ;  /* 0x0000000306037209 */ /* 0x002fc80007810000 */
[C---:B------:R-:W-:Y:S01]  /*e740*/  FSETP.NEU.FTZ.AND P1, PT, R3.reuse, -INF , PT ;  /* 0xff8000000300780b */ /* 0x040fe20003f3d000 */
[----:B------:R-:W-:Y:S01]  /*e750*/  FMUL.FTZ R123, R3, UR12 ;  /* 0x0000000c037b7c20 */ /* 0x000fe20008410000 */
[----:B------:R-:W1:Y:S04]  /*e760*/  MUFU.EX2 R116, R116 ;  /* 0x0000007400747308 */ /* 0x000e680000000800 */
[----:B------:R-:W-:-:S04]  /*e770*/  FSEL R123, R123, RZ, P1 ;  /* 0x000000ff7b7b7208 */ /* 0x000fc80000800000 */
[----:B------:R-:W-:Y:S01]  /*e780*/  MUFU.EX2 R117, R117 ;  /* 0x0000007500757308 */ /* 0x000fe20000000800 */
[--C-:B------:R-:W-:Y:S01]  /*e790*/  FFMA.FTZ R110, R70, UR12, -R123.reuse ;  /* 0x0000000c466e7c23 */ /* 0x100fe2000801087b */
[--C-:B------:R-:W-:Y:S01]  /*e7a0*/  FFMA.FTZ R111, R62, UR12, -R123.reuse ;  /* 0x0000000c3e6f7c23 */ /* 0x100fe2000801087b */
[----:B------:R-:W-:Y:S01]  /*e7b0*/  LDSM.16.MT88.4 R68, [R152+0xa000] ;  /* 0x00a000009844783b */ /* 0x000fe20000004200 */
[--C-:B------:R-:W-:Y:S01]  /*e7c0*/  FFMA.FTZ R115, R26, UR12, -R123.reuse ;  /* 0x0000000c1a737c23 */ /* 0x100fe2000801087b */
[--C-:B------:R-:W-:Y:S01]  /*e7d0*/  FFMA.FTZ R118, R4, UR12, -R123.reuse ;  /* 0x0000000c04767c23 */ /* 0x100fe2000801087b */
[--C-:B------:R-:W-:Y:S01]  /*e7e0*/  FFMA.FTZ R121, R34, UR12, -R123.reuse ;  /* 0x0000000c22797c23 */ /* 0x100fe2000801087b */
[----:B------:R-:W2:Y:S01]  /*e7f0*/  LDSM.16.MT88.4 R60, [R148+0x8000] ;  /* 0x00800000943c783b */ /* 0x000ea20000004200 */
[--C-:B------:R-:W-:Y:S01]  /*e800*/  FFMA.FTZ R114, R18, UR12, -R123.reuse ;  /* 0x0000000c12727c23 */ /* 0x100fe2000801087b */
[----:B------:R-:W3:Y:S01]  /*e810*/  MUFU.EX2 R112, R112 ;  /* 0x0000007000707308 */ /* 0x000ee20000000800 */
[--C-:B------:R-:W-:Y:S01]  /*e820*/  FFMA.FTZ R109, R10, UR12, -R123.reuse ;  /* 0x0000000c0a6d7c23 */ /* 0x100fe2000801087b */
[----:B------:R-:W4:Y:S01]  /*e830*/  LDSM.16.MT88.4 R16, [R148+0x8800] ;  /* 0x008800009410783b */ /* 0x000f220000004200 */
[--C-:B------:R-:W-:Y:S01]  /*e840*/  FFMA.FTZ R0, R8, UR12, -R123.reuse ;  /* 0x0000000c08007c23 */ /* 0x100fe2000801087b */
[----:B-1----:R-:W-:Y:S01]  /*e850*/  F2FP.BF16.F32.PACK_AB R84, R116, R119 ;  /* 0x000000777454723e */ /* 0x002fe200000010ff */
[--C-:B------:R-:W-:Y:S01]  /*e860*/  FFMA.FTZ R122, R122, UR12, -R123.reuse ;  /* 0x0000000c7a7a7c23 */ /* 0x100fe2000801087b */
[----:B------:R-:W1:Y:S01]  /*e870*/  LDSM.16.MT88.4 R8, [R150+0xa800] ;  /* 0x00a800009608783b */ /* 0x000e620000004200 */
[----:B------:R-:W-:Y:S01]  /*e880*/  FFMA.FTZ R173, R120, UR12, -R123 ;  /* 0x0000000c78ad7c23 */ /* 0x000fe2000801087b */
[----:B------:R-:W-:Y:S01]  /*e890*/  MUFU.EX2 R115, R115 ;  /* 0x0000007300737308 */ /* 0x000fe20000000800 */
[----:B------:R-:W-:Y:S01]  /*e8a0*/  FADD.FTZ R116, R119, R116 ;  /* 0x0000007477747221 */ /* 0x000fe20000010000 */
[----:B------:R-:W5:Y:S04]  /*e8b0*/  LDSM.16.MT88.4 R24, [R150+0x8800] ;  /* 0x008800009618783b */ /* 0x000f680000004200 */
[----:B------:R-:W5:Y:S02]  /*e8c0*/  LDSM.16.MT88.4 R32, [R152+0x8800] ;  /* 0x008800009820783b */ /* 0x000f640000004200 */
        /* <DEDUP_REMOVED lines=44> */
[C---:B----4-:R-:W-:Y:S01]  /*eb90*/  HMMA.16816.F32.BF16 R56, R4.reuse, R16, R56 ;  /* 0x000000100438723c */ /* 0x050fe20000041838 */
[----:B------:R-:W-:Y:S05]  /*eba0*/  MUFU.EX2 R173, R173 ;  /* 0x000000ad00ad7308 */ /* 0x000fea0000000800 */
[C---:B------:R-:W-:Y:S01]  /*ebb0*/  HMMA.16816.F32.BF16 R60, R4.reuse, R18, R60 ;  /* 0x00000012043c723c */ /* 0x040fe2000004183c */
[----:B------:R-:W2:Y:S05]  /*ebc0*/  LDSM.16.MT88.4 R16, [R149+0xa800] ;  /* 0x00a800009510783b */ /* 0x000eaa0000004200 */
[C---:B------:R-:W-:Y:S06]  /*ebd0*/  HMMA.16816.F32.BF16 R64, R4.reuse, R12, R64 ;  /* 0x0000000c0440723c */ /* 0x040fec0000041840 */
[C---:B------:R-:W-:Y:S01]  /*ebe0*/  HMMA.16816.F32.BF16 R68, R4.reuse, R14, R68 ;  /* 0x0000000e0444723c */ /* 0x040fe20000041844 */
[----:B------:R-:W3:Y:S05]  /*ebf0*/  LDSM.16.MT88.4 R12, [R148+0xa800] ;  /* 0x00a80000940c783b */ /* 0x000eea0000004200 */
[C---:B-1----:R-:W-:Y:S06]  /*ec00*/  HMMA.16816.F32.BF16 R72, R4.reuse, R8, R72 ;  /* 0x000000080448723c */ /* 0x042fec0000041848 */
[----:B------:R-:W-:Y:S01]  /*ec10*/  HMMA.16816.F32.BF16 R92, R4, R10, R92 ;  /* 0x0000000a045c723c */ /* 0x000fe2000004185c */
[----:B------:R-:W1:Y:S05]  /*ec20*/  LDSM.16.MT88.4 R8, [R152+0x9000] ;  /* 0x009000009808783b */ /* 0x000e6a0000004200 */
[C---:B------:R-:W-:Y:S06]  /*ec30*/  HMMA.16816.F32.BF16 R76, R84.reuse, R80, RZ ;  /* 0x00000050544c723c */ /* 0x040fec00000418ff */
[C---:B------:R-:W-:Y:S06]  /*ec40*/  HMMA.16816.F32.BF16 R52, R84.reuse, R54, RZ ;  /* 0x000000365434723c */ /* 0x040fec00000418ff */
[C---:B------:R-:W-:Y:S06]  /*ec50*/  HMMA.16816.F32.BF16 R80, R84.reuse, R82, RZ ;  /* 0x000000525450723c */ /* 0x040fec00000418ff */
[C---:B------:R-:W-:Y:S06]  /*ec60*/  HMMA.16816.F32.BF16 R88, R84.reuse, R28, RZ ;  /* 0x0000001c5458723c */ /* 0x040fec00000418ff */
[----:B------:R-:W-:Y:S01]  /*ec70*/  HMMA.16816.F32.BF16 R84, R84, R30, RZ ;  /* 0x0000001e5454723c */ /* 0x000fe200000418ff */
[--C-:B------:R-:W-:Y:S01]  /*ec80*/  FFMA.FTZ R28, R138, UR12, -R123.reuse ;  /* 0x0000000c8a1c7c23 */ /* 0x100fe2000801087b */
[----:B------:R-:W-:-:S04]  /*ec90*/  FFMA.FTZ R29, R136, UR12, -R123 ;  /* 0x0000000c881d7c23 */ /* 0x000fc8000801087b */
[C---:B-----5:R-:W-:Y:S01]  /*eca0*/  HMMA.16816.F32.BF16 R40, R4.reuse, R24, R40 ;  /* 0x000000180428723c */ /* 0x060fe20000041828 */
        /* <DEDUP_REMOVED lines=8> */
[--C-:B------:R-:W-:Y:S01]  /*ed30*/  FFMA.FTZ R27, R137, UR12, -R130.reuse ;  /* 0x0000000c891b7c23 */ /* 0x100fe20008010882 */
[----:B------:R-:W-:-:S04]  /*ed40*/  FFMA.FTZ R26, R135, UR12, -R130 ;  /* 0x0000000c871a7c23 */ /* 0x000fc80008010882 */
[----:B------:R-:W-:Y:S01]  /*ed50*/  HMMA.16816.F32.BF16 R36, R4, R34, R36 ;  /* 0x000000220424723c */ /* 0x000fe20000041824 */
[----:B------:R-:W-:Y:S01]  /*ed60*/  MUFU.EX2 R27, R27 ;  /* 0x0000001b001b7308 */ /* 0x000fe20000000800 */
[--C-:B------:R-:W-:Y:S01]  /*ed70*/  FFMA.FTZ R32, R128, UR12, -R130.reuse ;  /* 0x0000000c80207c23 */ /* 0x100fe20008010882 */
[----:B------:R-:W-:-:S03]  /*ed80*/  FFMA.FTZ R33, R127, UR12, -R130 ;  /* 0x0000000c7f217c23 */ /* 0x000fc60008010882 */
[C---:B------:R-:W-:Y:S01]  /*ed90*/  HMMA.16816.F32.BF16 R48, R4.reuse, R20, R48 ;  /* 0x000000140430723c */ /* 0x040fe20000041830 */
[--C-:B------:R-:W-:Y:S01]  /*eda0*/  FFMA.FTZ R35, R124, UR12, -R123.reuse ;  /* 0x0000000c7c237c23 */ /* 0x100fe2000801087b */
[----:B------:R-:W-:Y:S01]  /*edb0*/  FFMA.FTZ R34, R129, UR12, -R130 ;  /* 0x0000000c81227c23 */ /* 0x000fe20008010882 */
[----:B------:R-:W4:Y:S01]  /*edc0*/  MUFU.EX2 R26, R26 ;  /* 0x0000001a001a7308 */ /* 0x000f220000000800 */
[----:B------:R-:W-:Y:S02]  /*edd0*/  FFMA.FTZ R124, R126, UR12, -R123 ;  /* 0x0000000c7e7c7c23 */ /* 0x000fe4000801087b */
[C---:B------:R-:W-:Y:S01]  /*ede0*/  HMMA.16816.F32.BF16 R52, R4.reuse, R22, R52 ;  /* 0x000000160434723c */ /* 0x040fe20000041834 */
[----:B------:R-:W-:Y:S04]  /*edf0*/  LDSM.16.MT88.4 R20, [R149+0x9000] ;  /* 0x009000009514783b */ /* 0x000fe80000004200 */
[----:B------:R-:W-:Y:S01]  /*ee00*/  MUFU.EX2 R25, R25 ;  /* 0x0000001900197308 */ /* 0x000fe20000000800 */
[C---:B--2---:R-:W-:Y:S06]  /*ee10*/  HMMA.16816.F32.BF16 R76, R4.reuse, R16, R76 ;  /* 0x00000010044c723c */ /* 0x044fec000004184c */
[C---:B------:R-:W-:Y:S01]  /*ee20*/  HMMA.16816.F32.BF16 R80, R4.reuse, R18, R80 ;  /* 0x000000120450723c */ /* 0x040fe20000041850 */
[----:B------:R-:W2:Y:S01]  /*ee30*/  MUFU.EX2 R24, R24 ;  /* 0x0000001800187308 */ /* 0x000ea20000000800 */
[----:B------:R-:W5:Y:S04]  /*ee40*/  LDSM.16.MT88.4 R16, [R150+0x9000] ;  /* 0x009000009610783b */ /* 0x000f680000004200 */
[C---:B---3--:R-:W-:Y:S03]  /*ee50*/  HMMA.16816.F32.BF16 R88, R4.reuse, R12, R88 ;  /* 0x0000000c0458723c */ /* 0x048fe60000041858 */
[----:B------:R-:W-:Y:S03]  /*ee60*/  MUFU.EX2 R30, R30 ;  /* 0x0000001e001e7308 */ /* 0x000fe60000000800 */
[----:B------:R-:W-:Y:S01]  /*ee70*/  HMMA.16816.F32.BF16 R84, R4, R14, R84 ;  /* 0x0000000e0454723c */ /* 0x000fe20000041854 */
[----:B------:R-:W3:Y:S04]  /*ee80*/  LDSM.16.MT88.4 R12, [R148+0x9000] ;  /* 0x00900000940c783b */ /* 0x000ee80000004200 */
[----:B------:R-:W1:Y:S02]  /*ee90*/  MUFU.EX2 R31, R31 ;  /* 0x0000001f001f7308 */ /* 0x000e640000000800 */
[----:B----4-:R-:W-:Y:S01]  /*eea0*/  F2FP.BF16.F32.PACK_AB R4, R26, R27 ;  /* 0x0000001b1a04723e */ /* 0x010fe200000010ff */
[----:B------:R-:W-:Y:S01]  /*eeb0*/  FADD.FTZ R27, R27, R106 ;  /* 0x0000006a1b1b7221 */ /* 0x000fe20000010000 */
[C---:B------:R-:W-:Y:S01]  /*eec0*/  F2FP.BF16.F32.PACK_AB R5, R29.reuse, R28 ;  /* 0x0000001c1d05723e */ /* 0x040fe200000010ff */
[----:B------:R-:W-:Y:S01]  /*eed0*/  FADD.FTZ R28, R28, R111 ;  /* 0x0000006f1c1c7221 */ /* 0x000fe20000010000 */
[----:B--2---:R-:W-:Y:S01]  /*eee0*/  F2FP.BF16.F32.PACK_AB R6, R24, R25 ;  /* 0x000000191806723e */ /* 0x004fe200000010ff */
[----:B------:R-:W-:Y:S01]  /*eef0*/  FADD.FTZ R26, R26, R27 ;  /* 0x0000001b1a1a7221 */ /* 0x000fe20000010000 */
[----:B------:R-:W-:Y:S01]  /*ef00*/  MUFU.EX2 R32, R32 ;  /* 0x0000002000207308 */ /* 0x000fe20000000800 */
[----:B------:R-:W-:-:S02]  /*ef10*/  FADD.FTZ R29, R29, R28 ;  /* 0x0000001c1d1d7221 */ /* 0x000fc40000010000 */
[----:B------:R-:W-:-:S04]  /*ef20*/  FADD.FTZ R25, R25, R26 ;  /* 0x0000001a19197221 */ /* 0x000fc80000010000 */
[----:B------:R-:W-:Y:S01]  /*ef30*/  FADD.FTZ R25, R24, R25 ;  /* 0x0000001918197221 */ /* 0x000fe20000010000 */
[----:B------:R-:W2:Y:S01]  /*ef40*/  MUFU.EX2 R33, R33 ;  /* 0x0000002100217308 */ /* 0x000ea20000000800 */
[----:B-1----:R-:W-:Y:S01]  /*ef50*/  F2FP.BF16.F32.PACK_AB R7, R31, R30 ;  /* 0x0000001e1f07723e */ /* 0x002fe200000010ff */
[----:B------:R-:W-:-:S04]  /*ef60*/  FADD.FTZ R30, R30, R29 ;  /* 0x0000001d1e1e7221 */ /* 0x000fc80000010000 */
[----:B------:R-:W-:Y:S02]  /*ef70*/  FADD.FTZ R30, R31, R30 ;  /* 0x0000001e1f1e7221 */ /* 0x000fe40000010000 */
[C---:B------:R-:W-:Y:S01]  /*ef80*/  HMMA.16816.F32.BF16 R96, R4.reuse, R8, R96 ;  /* 0x000000080460723c */ /* 0x040fe20000041860 */
[----:B------:R-:W-:Y:S05]  /*ef90*/  MUFU.EX2 R34, R34 ;  /* 0x0000002200227308 */ /* 0x000fea0000000800 */
[C---:B------:R-:W-:Y:S01]  /*efa0*/  HMMA.16816.F32.BF16 R36, R4.reuse, R10, R36 ;  /* 0x0000000a0424723c */ /* 0x040fe20000041824 */
[----:B------:R-:W1:Y:S02]  /*efb0*/  LDSM.16.MT88.4 R8, [R152+0xb000] ;  /* 0x00b000009808783b */ /* 0x000e640000004200 */
[----:B------:R-:W-:Y:S03]  /*efc0*/  MUFU.EX2 R35, R35 ;  /* 0x0000002300237308 */ /* 0x000fe60000000800 */
[C---:B-----5:R-:W-:Y:S05]  /*efd0*/  HMMA.16816.F32.BF16 R40, R4.reuse, R16, R40 ;  /* 0x000000100428723c */ /* 0x060fea0000041828 */
[----:B------:R-:W4:Y:S01]  /*efe0*/  MUFU.EX2 R124, R124 ;  /* 0x0000007c007c7308 */ /* 0x000f220000000800 */
[C---:B------:R-:W-:Y:S01]  /*eff0*/  HMMA.16816.F32.BF16 R44, R4.reuse, R18, R44 ;  /* 0x00000012042c723c */ /* 0x040fe2000004182c */
[----:B------:R-:W5:Y:S05]  /*f000*/  LDSM.16.MT88.4 R16, [R150+0xb000] ;  /* 0x00b000009610783b */ /* 0x000f6a0000004200 */
        /* <DEDUP_REMOVED lines=15> */
[C---:B-1----:R-:W-:Y:S06]  /*f100*/  HMMA.16816.F32.BF16 R88, R4.reuse, R8, R88 ;  /* 0x000000080458723c */ /* 0x042fec0000041858 */
[----:B------:R-:W-:Y:S01]  /*f110*/  HMMA.16816.F32.BF16 R84, R4, R10, R84 ;  /* 0x0000000a0454723c */ /* 0x000fe20000041854 */
[----:B------:R-:W1:Y:S06]  /*f120*/  LDSM.16.MT88.4 R8, [R148+0x9800] ;  /* 0x009800009408783b */ /* 0x000e6c0000004200 */
[----:B--2---:R-:W-:Y:S01]  /*f130*/  F2FP.BF16.F32.PACK_AB R4, R33, R32 ;  /* 0x000000202104723e */ /* 0x004fe200000010ff */
[----:B------:R-:W-:Y:S01]  /*f140*/  FADD.FTZ R32, R32, R25 ;  /* 0x0000001920207221 */ /* 0x000fe20000010000 */
[C---:B----4-:R-:W-:Y:S01]  /*f150*/  F2FP.BF16.F32.PACK_AB R5, R124.reuse, R35 ;  /* 0x000000237c05723e */ /* 0x050fe200000010ff */
        /* <DEDUP_REMOVED lines=23> */
[C---:B----4-:R-:W-:Y:S06]  /*f2d0*/  HMMA.16816.F32.BF16 R72, R4.reuse, R16, R72 ;  /* 0x000000100448723c */ /* 0x050fec0000041848 */
[C---:B------:R-:W-:Y:S06]  /*f2e0*/  HMMA.16816.F32.BF16 R92, R4.reuse, R18, R92 ;  /* 0x00000012045c723c */ /* 0x040fec000004185c */
[C---:B---3--:R-:W-:Y:S06]  /*f2f0*/  HMMA.16816.F32.BF16 R76, R4.reuse, R12, R76 ;  /* 0x0000000c044c723c */ /* 0x048fec000004184c */
        /* <DEDUP_REMOVED lines=11> */
[----:B------:R-:W-:Y:S01]  /*f3b0*/  ULDC.64 UR8, c[0x0][0x250] ;  /* 0x0000940000087ab9 */ /* 0x000fe20000000a00 */
[----:B------:R-:W-:Y:S02]  /*f3c0*/  ULDC.64 UR4, c[0x0][0x238] ;  /* 0x00008e0000047ab9 */ /* 0x000fe40000000a00 */
        /* <DEDUP_REMOVED lines=57> */
.L_x_7024:
[----:B------:R-:W-:Y:S02]  /*f760*/  ULDC UR8, c[0x0][0x250] ;  /* 0x0000940000087ab9 */ /* 0x000fe40000000800 */
[----:B------:R-:W-:-:S06]  /*f770*/  USHF.L.U32 UR4, UR8, 0x6, URZ ;  /* 0x0000000608047899 */ /* 0x000fcc000800063f */
[----:B------:R-:W-:-:S04]  /*f780*/  IADD3 R0, RZ, -UR4, RZ ;  /* 0x80000004ff007c10 */ /* 0x000fc8000fffe0ff */
[----:B------:R-:W-:-:S07]  /*f790*/  SHF.R.S32.HI R5, RZ, 0x1f, R0 ;  /* 0x0000001fff057819 */ /* 0x000fce0000011400 */
.L_x_7025:
[----:B------:R-:W-:Y:S01]  /*f7a0*/  USHF.L.U32 UR5, UR8, 0x5, URZ ;  /* 0x0000000508057899 */ /* 0x000fe2000800063f */
[C---:B------:R-:W-:Y:S01]  /*f7b0*/  LEA R167, P0, R0.reuse, R167, 0x1 ;  /* 0x000000a700a77211 */ /* 0x040fe200078008ff */
[----:B------:R-:W-:Y:S01]  /*f7c0*/  ULDC UR4, c[0x0][0x254] ;  /* 0x0000950000047ab9 */ /* 0x000fe20000000800 */
[C---:B------:R-:W-:Y:S01]  /*f7d0*/  IADD3 R104, P1, R0.reuse, R104, RZ ;  /* 0x0000006800687210 */ /* 0x040fe20007f3e0ff */
[----:B------:R-:W-:Y:S01]  /*f7e0*/  USHF.L.U64.HI UR4, UR8, 0x5, UR4 ;  /* 0x0000000508047899 */ /* 0x000fe20008010204 */
[----:B------:R-:W-:Y:S01]  /*f7f0*/  LEA.HI.X R166, R0, R166, R5, 0x1, P0 ;  /* 0x000000a600a67211 */ /* 0x000fe200000f0c05 */
[----:B------:R-:W-:Y:S01]  /*f800*/  IMAD.MOV.U32 R4, RZ, RZ, R167 ;  /* 0x000000ffff047224 */ /* 0x000fe200078e00a7 */
[----:B------:R-:W-:Y:S01]  /*f810*/  IADD3 R8, P0, R167, UR5, RZ ;  /* 0x00000005a7087c10 */ /* 0x000fe2000ff1e0ff */
[----:B------:R-:W-:Y:S01]  /*f820*/  IMAD.X R5, R5, 0x1, R101, P1 ;  /* 0x0000000105057824 */ /* 0x000fe200008e0665 */
[----:B------:R-:W-:Y:S01]  /*f830*/  LEA R16, P1, R104, UR10, 0x1 ;  /* 0x0000000a68107c11 */ /* 0x000fe2000f8208ff */
[----:B------:R-:W1:Y:S01]  /*f840*/  S2R R0, SR_TID.X ;  /* 0x0000000000007919 */ /* 0x000e620000002100 */
[----:B------:R-:W-:-:S02]  /*f850*/  IADD3.X R9, R166, UR4, RZ, P0, !PT ;  /* 0x00000004a6097c10 */ /* 0x000fc400087fe4ff */
[----:B------:R-:W-:Y:S02]  /*f860*/  IADD3 R10, P0, R8, UR5, RZ ;  /* 0x00000005080a7c10 */ /* 0x000fe4000ff1e0ff */
[----:B------:R-:W-:Y:S01]  /*f870*/  LEA.HI.X R17, R104, UR11, R5, 0x1, P1 ;  /* 0x0000000b68117c11 */ /* 0x000fe200088f0c05 */
[----:B------:R-:W-:Y:S01]  /*f880*/  IMAD.MOV.U32 R5, RZ, RZ, R166 ;  /* 0x000000ffff057224 */ /* 0x000fe200078e00a6 */
[----:B------:R-:W-:Y:S02]  /*f890*/  IADD3.X R11, R9, UR4, RZ, P0, !PT ;  /* 0x00000004090b7c10 */ /* 0x000fe400087fe4ff */
[----:B------:R-:W-:Y:S02]  /*f8a0*/  IADD3 R104, P0, R10, UR5, RZ ;  /* 0x000000050a687c10 */ /* 0x000fe4000ff1e0ff */
[----:B------:R-:W-:Y:S01]  /*f8b0*/  @!PT LDS RZ, [RZ] ;  /* 0x00000000fffff984 */ /* 0x000fe20000000800 */
[----:B------:R-:W-:Y:S01]  /*f8c0*/  @!PT LDS RZ, [RZ] ;  /* 0x00000000fffff984 */ /* 0x000fe20000000800 */
[----:B------:R-:W-:Y:S01]  /*f8d0*/  @!PT LDS RZ, [RZ] ;  /* 0x00000000fffff984 */ /* 0x000fe20000000800 */
[----:B------:R2:W-:Y:S02]  /*f8e0*/  LDGSTS.E.BYPASS.LTC128B.128 [R161+0x8000], desc[UR6][R4.64] ;  /* 0x0800000004a17fae */ /* 0x0005e4000b901d46 */
[----:B------:R-:W-:-:S02]  /*f8f0*/  IADD3.X R105, R11, UR4, RZ, P0, !PT ;  /* 0x000000040b697c10 */ /* 0x000fc400087fe4ff */
[----:B------:R3:W-:Y:S01]  /*f900*/  LDGSTS.E.BYPASS.LTC128B.128 [R161+0xa000], desc[UR6][R16.64+0x80] ;  /* 0x0a00008010a17fae */ /* 0x0007e2000b901d46 */
[----:B------:R-:W-:-:S03]  /*f910*/  ISETP.GE.AND P0, PT, R102, 0x3, PT ;  /* 0x000000036600780c */ /* 0x000fc60003f06270 */
[----:B------:R-:W-:Y:S04]  /*f920*/  LDGSTS.E.BYPASS.LTC128B.128 [R161+0x8800], desc[UR6][R8.64] ;  /* 0x0880000008a17fae */ /* 0x000fe8000b901d46 */
[----:B------:R-:W-:Y:S04]  /*f930*/  LDGSTS.E.BYPASS.LTC128B.128 [R161+0xa800], desc[UR6][R8.64+0x80] ;  /* 0x0a80008008a17fae */ /* 0x000fe8000b901d46 */
[----:B------:R-:W-:Y:S04]  /*f940*/  LDGSTS.E.BYPASS.LTC128B.128 [R161+0x9000], desc[UR6][R10.64] ;  /* 0x090000000aa17fae */ /* 0x000fe8000b901d46 */
[----:B------:R4:W-:Y:S01]  /*f950*/  LDGSTS.E.BYPASS.LTC128B.128 [R161+0xb000], desc[UR6][R10.64+0x80] ;  /* 0x0b0000800aa17fae */ /* 0x0009e2000b901d46 */
[----:B-1----:R-:W-:-:S03]  /*f960*/  IMAD.SHL.U32 R0, R0, 0x2, RZ ;  /* 0x0000000200007824 */ /* 0x002fc600078e00ff */
[----:B------:R-:W-:Y:S04]  /*f970*/  LDGSTS.E.BYPASS.LTC128B.128 [R161+0x9800], desc[UR6][R104.64] ;  /* 0x0980000068a17fae */ /* 0x000fe8000b901d46 */
[----:B------:R1:W-:Y:S04]  /*f980*/  LDGSTS.E.BYPASS.LTC128B.128 [R161+0xb800], desc[UR6][R104.64+0x80] ;  /* 0x0b80008068a17fae */ /* 0x0003e8000b901d46 */
[----:B------:R-:W-:Y:S04]  /*f990*/  LDSM.16.M88.4 R32, [R158] ;  /* 0x000000009e20783b */ /* 0x000fe80000000200 */
[----:B------:R-:W3:Y:S04]  /*f9a0*/  LDSM.16.M88.4 R12, [R157+0x4000] ;  /* 0x004000009d0c783b */ /* 0x000ee80000000200 */
[----:B--2---:R-:W4:Y:S04]  /*f9b0*/  LDSM.16.M88.4 R4, [R157+0x4800] ;  /* 0x004800009d04783b */ /* 0x004f280000000200 */
[----:B------:R-:W2:Y:S04]  /*f9c0*/  LDSM.16.M88.4 R108, [R157+0x5000] ;  /* 0x005000009d6c783b */ /* 0x000ea80000000200 */
[----:B------:R-:W1:Y:S04]  /*f9d0*/  LDSM.16.M88.4 R24, [R157+0x5800] ;  /* 0x005800009d18783b */ /* 0x000e680000000200 */
[----:B------:R-:W-:Y:S04]  /*f9e0*/  LDSM.16.M88.4 R28, [R156] ;  /* 0x000000009c1c783b */ /* 0x000fe80000000200 */
[----:B------:R-:W5:Y:S04]  /*f9f0*/  LDSM.16.M88.4 R20, [R155] ;  /* 0x000000009b14783b */ /* 0x000f680000000200 */
[----:B------:R-:W5:Y:S04]  /*fa00*/  LDSM.16.M88.4 R120, [R146] ;  /* 0x000000009278783b */ /* 0x000f680000000200 */
[----:B------:R-:W5:Y:S04]  /*fa10*/  LDSM.16.M88.4 R116, [R145] ;  /* 0x000000009174783b */ /* 0x000f680000000200 */
[----:B------:R-:W5:Y:S04]  /*fa20*/  LDSM.16.M88.4 R128, [R147] ;  /* 0x000000009380783b */ /* 0x000f680000000200 */
[----:B------:R-:W-:Y:S01]  /*fa30*/  LDSM.16.M88.4 R124, [R151+0x4800] ;  /* 0x00480000977c783b */ /* 0x000fe20000000200 */
[C---:B---3--:R-:W-:Y:S03]  /*fa40*/  HMMA.16816.F32.BF16 R16, R32.reuse, R12, RZ ;  /* 0x0000000c2010723c */ /* 0x048fe600000418ff */
[----:B------:R-:W0:Y:S03]  /*fa50*/  LDGDEPBAR ;  /* 0x00000000000079af */ /* 0x000e260000000000 */
[C---:B------:R-:W-:Y:S06]  /*fa60*/  HMMA.16816.F32.BF16 R12, R32.reuse, R14, RZ ;  /* 0x0000000e200c723c */ /* 0x040fec00000418ff */
[C---:B----4-:R-:W-:Y:S06]  /*fa70*/  HMMA.16816.F32.BF16 R8, R32.reuse, R4, RZ ;  /* 0x000000042008723c */ /* 0x050fec00000418ff */
[C---:B--2---:R-:W-:Y:S06]  /*fa80*/  HMMA.16816.F32.BF16 R112, R32.reuse, R108, RZ ;  /* 0x0000006c2070723c */ /* 0x044fec00000418ff */
[C---:B------:R-:W-:Y:S06]  /*fa90*/  HMMA.16816.F32.BF16 R4, R32.reuse, R6, RZ ;  /* 0x000000062004723c */ /* 0x040fec00000418ff */
[C---:B------:R-:W-:Y:S06]  /*faa0*/  HMMA.16816.F32.BF16 R108, R32.reuse, R110, RZ ;  /* 0x0000006e206c723c */ /* 0x040fec00000418ff */
[C---:B-1----:R-:W-:Y:S06]  /*fab0*/  HMMA.16816.F32.BF16 R104, R32.reuse, R24, RZ ;  /* 0x000000182068723c */ /* 0x042fec00000418ff */
[----:B------:R-:W-:Y:S01]  /*fac0*/  HMMA.16816.F32.BF16 R32, R32, R26, RZ ;  /* 0x0000001a2020723c */ /* 0x000fe200000418ff */
[----:B------:R-:W-:Y:S05]  /*fad0*/  LDSM.16.M88.4 R24, [R154] ;  /* 0x000000009a18783b */ /* 0x000fea0000000200 */
[C---:B-----5:R-:W-:Y:S06]  /*fae0*/  HMMA.16816.F32.BF16 R16, R28.reuse, R20, R16 ;  /* 0x000000141c10723c */ /* 0x060fec0000041810 */
[C---:B------:R-:W-:Y:S01]  /*faf0*/  HMMA.16816.F32.BF16 R12, R28.reuse, R22, R12 ;  /* 0x000000161c0c723c */ /* 0x040fe2000004180c */
[----:B------:R-:W1:Y:S05]  /*fb00*/  LDSM.16.M88.4 R20, [R151+0x4000] ;  /* 0x004000009714783b */ /* 0x000e6a0000000200 */
[C---:B------:R-:W-:Y:S06]  /*fb10*/  HMMA.16816.F32.BF16 R112, R28.reuse, R120, R112 ;  /* 0x000000781c70723c */ /* 0x040fec0000041870 */
[C---:B------:R-:W-:Y:S01]  /*fb20*/  HMMA.16816.F32.BF16 R108, R28.reuse, R122, R108 ;  /* 0x0000007a1c6c723c */ /* 0x040fe2000004186c */
[----:B------:R-:W2:Y:S05]  /*fb30*/  LDSM.16.M88.4 R120, [R151+0x5000] ;  /* 0x005000009778783b */ /* 0x000eaa0000000200 */
[C---:B------:R-:W-:Y:S06]  /*fb40*/  HMMA.16816.F32.BF16 R104, R28.reuse, R116, R104 ;  /* 0x000000741c68723c */ /* 0x040fec0000041868 */
[C---:B------:R-:W-:Y:S01]  /*fb50*/  HMMA.16816.F32.BF16 R32, R28.reuse, R118, R32 ;  /* 0x000000761c20723c */ /* 0x040fe20000041820 */
[----:B------:R-:W3:Y:S05]  /*fb60*/  LDSM.16.M88.4 R116, [R151+0x5800] ;  /* 0x005800009774783b */ /* 0x000eea0000000200 */
[C---:B------:R-:W-:Y:S06]  /*fb70*/  HMMA.16816.F32.BF16 R8, R28.reuse, R128, R8 ;  /* 0x000000801c08723c */ /* 0x040fec0000041808 */
[----:B------:R-:W-:Y:S01]  /*fb80*/  HMMA.16816.F32.BF16 R4, R28, R130, R4 ;  /* 0x000000821c04723c */ /* 0x000fe20000041804 */
[----:B------:R-:W-:Y:S04]  /*fb90*/  LDSM.16.M88.4 R28, [R153] ;  /* 0x00000000991c783b */ /* 0x000fe80000000200 */
[----:B------:R-:W-:Y:S01]  /*fba0*/  LDSM.16.M88.4 R128, [R144+0x800] ;  /* 0x000800009080783b */ /* 0x000fe20000000200 */
        /* <DEDUP_REMOVED lines=31> */
[----:B------:R-:W-:Y:S05]  /*fda0*/  LDSM.16.M88.4 R124, [R154+0x2000] ;  /* 0x002000009a7c783b */ /* 0x000fea0000000200 */
[C---:B--2---:R-:W-:Y:S06]  /*fdb0*/  HMMA.16816.F32.BF16 R112, R24.reuse, R120, R112 ;  /* 0x000000781870723c */ /* 0x044fec0000041870 */
[C---:B------:R-:W-:Y:S01]  /*fdc0*/  HMMA.16816.F32.BF16 R108, R24.reuse, R122, R108 ;  /* 0x0000007a186c723c */ /* 0x040fe2000004186c */
[----:B------:R-:W2:Y:S05]  /*fdd0*/  LDSM.16.M88.4 R120, [R141] ;  /* 0x000000008d78783b */ /* 0x000eaa0000000200 */
[C---:B---3--:R-:W-:Y:S06]  /*fde0*/  HMMA.16816.F32.BF16 R104, R24.reuse, R116, R104 ;  /* 0x000000741868723c */ /* 0x048fec0000041868 */
[----:B------:R-:W-:Y:S01]  /*fdf0*/  HMMA.16816.F32.BF16 R32, R24, R118, R32 ;  /* 0x000000761820723c */ /* 0x000fe20000041820 */
[----:B------:R-:W3:Y:S04]  /*fe00*/  LDSM.16.M88.4 R116, [R140] ;  /* 0x000000008c74783b */ /* 0x000ee80000000200 */
[----:B------:R-:W4:Y:S01]  /*fe10*/  LDSM.16.M88.4 R24, [R151+0x6000] ;  /* 0x006000009718783b */ /* 0x000f220000000200 */
        /* <DEDUP_REMOVED lines=8> */
[C---:B---3--:R-:W-:Y:S06]  /*fea0*/  HMMA.16816.F32.BF16 R104, R28.reuse, R116, R104 ;  /* 0x000000741c68723c */ /* 0x048fec0000041868 */
[----:B------:R-:W-:Y:S01]  /*feb0*/  HMMA.16816.F32.BF16 R32, R28, R118, R32 ;  /* 0x000000761c20723c */ /* 0x000fe20000041820 */
[----:B------:R-:W-:Y:S04]  /*fec0*/  LDSM.16.M88.4 R28, [R153+0x2000] ;  /* 0x00200000991c783b */ /* 0x000fe80000000200 */
[----:B------:R-:W3:Y:S01]  /*fed0*/  LDSM.16.M88.4 R116, [R151+0x7800] ;  /* 0x007800009774783b */ /* 0x000ee20000000200 */
[C---:B----4-:R-:W-:Y:S06]  /*fee0*/  HMMA.16816.F32.BF16 R16, R124.reuse, R24, R16 ;  /* 0x000000187c10723c */ /* 0x050fec0000041810 */
[C---:B------:R-:W-:Y:S01]  /*fef0*/  HMMA.16816.F32.BF16 R12, R124.reuse, R26, R12 ;  /* 0x0000001a7c0c723c */ /* 0x040fe2000004180c */
[----:B------:R-:W4:Y:S05]  /*ff00*/  LDSM.16.M88.4 R24, [R144+0x2000] ;  /* 0x002000009018783b */ /* 0x000f2a0000000200 */
[C---:B-1----:R-:W-:Y:S06]  /*ff10*/  HMMA.16816.F32.BF16 R8, R124.reuse, R20, R8 ;  /* 0x000000147c08723c */ /* 0x042fec0000041808 */
[C---:B------:R-:W-:Y:S01]  /*ff20*/  HMMA.16816.F32.BF16 R4, R124.reuse, R22, R4 ;  /* 0x000000167c04723c */ /* 0x040fe20000041804 */
[----:B------:R-:W1:Y:S05]  /*ff30*/  LDSM.16.M88.4 R20, [R144+0x2800] ;  /* 0x002800009014783b */ /* 0x000e6a0000000200 */
[C---:B--2---:R-:W-:Y:S06]  /*ff40*/  HMMA.16816.F32.BF16 R112, R124.reuse, R120, R112 ;  /* 0x000000787c70723c */ /* 0x044fec0000041870 */
[C---:B------:R-:W-:Y:S06]  /*ff50*/  HMMA.16816.F32.BF16 R108, R124.reuse, R122, R108 ;  /* 0x0000007a7c6c723c */ /* 0x040fec000004186c */
[C---:B---3--:R-:W-:Y:S06]  /*ff60*/  HMMA.16816.F32.BF16 R104, R124.reuse, R116, R104 ;  /* 0x000000747c68723c */ /* 0x048fec0000041868 */
[----:B------:R-:W-:Y:S01]  /*ff70*/  HMMA.16816.F32.BF16 R32, R124, R118, R32 ;  /* 0x000000767c20723c */ /* 0x000fe20000041820 */
[----:B------:R-:W2:Y:S05]  /*ff80*/  LDSM.16.M88.4 R116, [R144+0x3000] ;  /* 0x003000009074783b */ /* 0x000eaa0000000200 */
[C---:B----4-:R-:W-:Y:S06]  /*ff90*/  HMMA.16816.F32.BF16 R16, R28.reuse, R24, R16 ;  /* 0x000000181c10723c */ /* 0x050fec0000041810 */
[----:B------:R-:W-:Y:S01]  /*ffa0*/  HMMA.16816.F32.BF16 R12, R28, R26, R12 ;  /* 0x0000001a1c0c723c */ /* 0x000fe2000004180c */
[----:B------:R-:W-:-:S05]  /*ffb0*/  LOP3.LUT R25, R0, 0x6, RZ, 0xc0, !PT ;  /* 0x0000000600197812 */ /* 0x000fca00078ec0ff */
[----:B------:R-:W-:Y:S01]  /*ffc0*/  IMAD R0, R168, 0x40, R25 ;  /* 0x00000040a8007824 */ /* 0x000fe200078e0219 */
[C---:B-1----:R-:W-:Y:S03]  /*ffd0*/  HMMA.16816.F32.BF16 R8, R28.reuse, R20, R8 ;  /* 0x000000141c08723c */ /* 0x042fe60000041808 */
[C---:B------:R-:W-:Y:S01]  /*ffe0*/  VIADD R24, R0.reuse, 0x1 ;  /* 0x0000000100187836 */ /* 0x040fe20000000000 */
[CC--:B------:R-:W-:Y:S02]  /*fff0*/  ISETP.GE.AND P2, PT, R0.reuse, R103.reuse, PT ;  /* 0x000000670000720c */ /* 0x0c0fe40003f46270 */
[----:B------:R-:W-:Y:S01]  /*10000*/  HMMA.16816.F32.BF16 R4, R28, R22, R4 ;  /* 0x000000161c04723c */ /* 0x000fe20000041804 */
[----:B------:R-:W-:Y:S01]  /*10010*/  VIADD R20, R0, 0x9 ;  /* 0x0000000900147836 */ /* 0x000fe20000000000 */
[----:B------:R-:W-:Y:S01]  /*10020*/  ISETP.GE.AND P4, PT, R24, R2, PT ;  /* 0x000000021800720c */ /* 0x000fe20003f86270 */
[----:B------:R-:W-:Y:S01]  /*10030*/  VIADD R21, R0, 0x8 ;  /* 0x0000000800157836 */ /* 0x000fe20000000000 */
[----:B------:R-:W-:-:S02]  /*10040*/  ISETP.GE.AND P6, PT, R24, R103, PT ;  /* 0x000000671800720c */ /* 0x000fc40003fc6270 */
[----:B------:R-:W1:Y:S01]  /*10050*/  LDSM.16.M88.4 R24, [R144+0x3800] ;  /* 0x003800009018783b */ /* 0x000e620000000200 */
[----:B------:R-:W-:Y:S01]  /*10060*/  ISETP.GE.AND P1, PT, R0, R2, PT ;  /* 0x000000020000720c */ /* 0x000fe20003f26270 */
[----:B------:R-:W-:-:S04]  /*10070*/  DEPBAR.LE SB0, 0x0 ;  /* 0x000080000000791a */ /* 0x000fc80000000000 */
[----:B------:R-:W-:Y:S02]  /*10080*/  FSEL R18, R18, -INF , !P2 ;  /* 0xff80000012127808 */ /* 0x000fe40005000000 */
[----:B------:R-:W-:Y:S01]  /*10090*/  FSEL R17, R17, -INF , !P4 ;  /* 0xff80000011117808 */ /* 0x000fe20006000000 */
[C---:B--2---:R-:W-:Y:S01]  /*100a0*/  HMMA.16816.F32.BF16 R112, R28.reuse, R116, R112 ;  /* 0x000000741c70723c */ /* 0x044fe20000041870 */
[----:B------:R-:W-:Y:S02]  /*100b0*/  FSEL R127, R16, -INF , !P1 ;  /* 0xff800000107f7808 */ /* 0x000fe40004800000 */
[CC--:B------:R-:W-:Y:S01]  /*100c0*/  ISETP.GE.AND P2, PT, R20.reuse, R2.reuse, PT ;  /* 0x000000021400720c */ /* 0x0c0fe20003f46270 */
[----:B------:R-:W-:Y:S01]  /*100d0*/  BAR.SYNC.DEFER_BLOCKING 0x0 ;  /* 0x0000000000007b1d */ /* 0x000fe20000010000 */
[-C--:B------:R-:W-:Y:S01]  /*100e0*/  ISETP.GE.AND P4, PT, R20, R103.reuse, PT ;  /* 0x000000671400720c */ /* 0x080fe20003f86270 */
[C---:B------:R-:W-:Y:S01]  /*100f0*/  VIADD R20, R0.reuse, 0x10 ;  /* 0x0000001000147836 */ /* 0x040fe20000000000 */
[C---:B------:R-:W-:Y:S01]  /*10100*/  ISETP.GE.AND P5, PT, R21.reuse, R2, PT ;  /* 0x000000021500720c */ /* 0x040fe20003fa6270 */
[----:B------:R-:W-:Y:S01]  /*10110*/  HMMA.16816.F32.BF16 R108, R28, R118, R108 ;  /* 0x000000761c6c723c */ /* 0x000fe2000004186c */
        /* <DEDUP_REMOVED lines=8> */
[----:B------:R-:W-:Y:S02]  /*101a0*/  ISETP.GE.AND P1, PT, R21, R2, PT ;  /* 0x000000021500720c */ /* 0x000fe40003f26270 */
[----:B------:R-:W-:Y:S01]  /*101b0*/  FSEL R12, R15, -INF , !P4 ;  /* 0xff8000000f0c7808 */ /* 0x000fe20006000000 */
[----:B------:R-:W-:Y:S01]  /*101c0*/  VIADD R15, R0, 0x19 ;  /* 0x00000019000f7836 */ /* 0x000fe20000000000 */
[----:B------:R-:W-:-:S02]  /*101d0*/  FSEL R19, R13, -INF , !P2 ;  /* 0xff8000000d137808 */ /* 0x000fc40005000000 */
[----:B------:R-:W-:Y:S01]  /*101e0*/  FSEL R13, R8, -INF , !P6 ;  /* 0xff800000080d7808 */ /* 0x000fe20007000000 */
[----:B------:R-:W-:Y:S01]  /*101f0*/  VIADD R8, R0, 0x20 ;  /* 0x0000002000087836 */ /* 0x000fe20000000000 */
[----:B------:R-:W-:Y:S01]  /*10200*/  FSEL R125, R9, -INF , !P1 ;  /* 0xff800000097d7808 */ /* 0x000fe20004800000 */
[C---:B-1----:R-:W-:Y:S01]  /*10210*/  HMMA.16816.F32.BF16 R104, R28.reuse, R24, R104 ;  /* 0x000000181c68723c */ /* 0x042fe20000041868 */
[-C--:B------:R-:W-:Y:S01]  /*10220*/  ISETP.GE.AND P4, PT, R20, R2.reuse, PT ;  /* 0x000000021400720c */ /* 0x080fe20003f86270 */
[----:B------:R-:W-:Y:S01]  /*10230*/  VIADD R9, R0, 0x21 ;  /* 0x0000002100097836 */ /* 0x000fe20000000000 */
[----:B------:R-:W-:Y:S02]  /*10240*/  ISETP.GE.AND P6, PT, R20, R103, PT ;  /* 0x000000671400720c */ /* 0x000fe40003fc6270 */
[----:B------:R-:W-:Y:S01]  /*10250*/  FSEL R124, R10, -INF , !P5 ;  /* 0xff8000000a7c7808 */ /* 0x000fe20006800000 */
[----:B------:R-:W-:Y:S01]  /*10260*/  HMMA.16816.F32.BF16 R32, R28, R26, R32 ;  /* 0x0000001a1c20723c */ /* 0x000fe20000041820 */
[----:B------:R-:W-:-:S02]  /*10270*/  ISETP.GE.AND P5, PT, R15, R2, PT ;  /* 0x000000020f00720c */ /* 0x000fc40003fa6270 */
[-C--:B------:R-:W-:Y:S02]  /*10280*/  ISETP.GE.AND P2, PT, R21, R103.reuse, PT ;  /* 0x000000671500720c */ /* 0x080fe40003f46270 */
[----:B------:R-:W-:Y:S01]  /*10290*/  FSEL R23, R4, -INF , !P4 ;  /* 0xff80000004177808 */ /* 0x000fe20006000000 */
[----:B------:R-:W-:Y:S01]  /*102a0*/  VIADD R4, R0, 0x29 ;  /* 0x0000002900047836 */ /* 0x000fe20000000000 */
[----:B------:R-:W-:Y:S02]  /*102b0*/  FSEL R22, R6, -INF , !P6 ;  /* 0xff80000006167808 */ /* 0x000fe40007000000 */
[-C--:B------:R-:W-:Y:S02]  /*102c0*/  ISETP.GE.AND P4, PT, R8, R103.reuse, PT ;  /* 0x000000670800720c */ /* 0x080fe40003f86270 */
[----:B------:R-:W-:Y:S02]  /*102d0*/  ISETP.GE.AND P6, PT, R9, R2, PT ;  /* 0x000000020900720c */ /* 0x000fe40003fc6270 */
[----:B------:R-:W-:Y:S01]  /*102e0*/  FSEL R21, R5, -INF , !P5 ;  /* 0xff80000005157808 */ /* 0x000fe20006800000 */
[----:B------:R-:W-:Y:S01]  /*102f0*/  VIADD R5, R0, 0x28 ;  /* 0x0000002800057836 */ /* 0x000fe20000000000 */
[----:B------:R-:W-:-:S02]  /*10300*/  ISETP.GE.AND P1, PT, R15, R103, PT ;  /* 0x000000670f00720c */ /* 0x000fc40003f26270 */
[----:B------:R-:W-:Y:S02]  /*10310*/  FSEL R122, R11, -INF , !P2 ;  /* 0xff8000000b7a7808 */ /* 0x000fe40005000000 */
        /* <DEDUP_REMOVED lines=19> */
[----:B------:R-:W-:Y:S02]  /*10450*/  ISETP.GE.AND P2, PT, R5, R2, PT ;  /* 0x000000020500720c */ /* 0x000fe40003f46270 */
[----:B------:R-:W-:-:S02]  /*10460*/  FSEL R121, R109, -INF , !P4 ;  /* 0xff8000006d797808 */ /* 0x000fc40006000000 */
[----:B------:R-:W-:Y:S02]  /*10470*/  FSEL R114, R111, -INF , !P6 ;  /* 0xff8000006f727808 */ /* 0x000fe40007000000 */
[----:B------:R-:W-:Y:S02]  /*10480*/  ISETP.GE.AND P4, PT, R5, R103, PT ;  /* 0x000000670500720c */ /* 0x000fe40003f86270 */
[----:B------:R-:W-:Y:S02]  /*10490*/  FSEL R113, R104, -INF , !P5 ;  /* 0xff80000068717808 */ /* 0x000fe40006800000 */
[----:B------:R-:W-:Y:S02]  /*104a0*/  FSEL R111, R105, -INF , !P2 ;  /* 0xff800000696f7808 */ /* 0x000fe40005000000 */
[----:B------:R-:W-:Y:S02]  /*104b0*/  FSEL R108, R106, -INF , !P1 ;  /* 0xff8000006a6c7808 */ /* 0x000fe40004800000 */
[----:B------:R-:W-:-:S02]  /*104c0*/  ISETP.GE.AND P6, PT, R4, R2, PT ;  /* 0x000000020400720c */ /* 0x000fc40003fc6270 */
[----:B------:R-:W-:Y:S02]  /*104d0*/  ISETP.GE.AND P5, PT, R0, R2, PT ;  /* 0x000000020000720c */ /* 0x000fe40003fa6270 */
[-C--:B------:R-:W-:Y:S02]  /*104e0*/  ISETP.GE.AND P2, PT, R4, R103.reuse, PT ;  /* 0x000000670400720c */ /* 0x080fe40003f46270 */
        /* <DEDUP_REMOVED lines=9> */
[----:B------:R-:W-:Y:S01]  /*10580*/  IMAD.SHL.U32 R5, R168, 0x40, RZ ;  /* 0x00000040a8057824 */ /* 0x000fe200078e00ff */
[----:B------:R-:W-:Y:S01]  /*10590*/  ULDC.64 UR8, c[0x0][0x248] ;  /* 0x0000920000087ab9 */ /* 0x000fe20000000a00 */
[----:B------:R-:W-:-:S03]  /*105a0*/  ULDC.64 UR4, c[0x0][0x230] ;  /* 0x00008c0000047ab9 */ /* 0x000fc60000000a00 */
        /* <DEDUP_REMOVED lines=56> */
.L_x_7027:
[----:B------:R-:W-:Y:S02]  /*10930*/  ULDC UR8, c[0x0][0x248] ;  /* 0x0000920000087ab9 */ /* 0x000fe40000000800 */
[----:B------:R-:W-:-:S06]  /*10940*/  USHF.L.U32 UR4, UR8, 0x6, URZ ;  /* 0x0000000608047899 */ /* 0x000fcc000800063f */
[----:B------:R-:W-:-:S04]  /*10950*/  IADD3 R6, RZ, -UR4, RZ ;  /* 0x80000004ff067c10 */ /* 0x000fc8000fffe0ff */
[----:B------:R-:W-:-:S07]  /*10960*/  SHF.R.S32.HI R0, RZ, 0x1f, R6 ;  /* 0x0000001fff007819 */ /* 0x000fce0000011406 */
.L_x_7028:
[----:B------:R-:W-:Y:S01]  /*10970*/  USHF.L.U32 UR4, UR8, 0x5, URZ ;  /* 0x0000000508047899 */ /* 0x000fe2000800063f */
[C---:B------:R-:W-:Y:S01]  /*10980*/  LEA R164, P0, R6.reuse, R164, 0x1 ;  /* 0x000000a406a47211 */ /* 0x040fe200078008ff */
[----:B------:R-:W-:Y:S02]  /*10990*/  ULDC UR5, c[0x0][0x24c] ;  /* 0x0000930000057ab9 */ /* 0x000fe40000000800 */
[----:B------:R-:W-:Y:S01]  /*109a0*/  USHF.L.U64.HI UR5, UR8, 0x5, UR5 ;  /* 0x0000000508057899 */ /* 0x000fe20008010205 */
        /* <DEDUP_REMOVED lines=19> */
.L_x_7026:
        /* <DEDUP_REMOVED lines=49> */
[----:B------:R-:W-:Y:S01]  /*10df0*/  FFMA.FTZ R25, R19, UR12, -R110 ;  /* 0x0000000c13197c23 */ /* 0x000fe2000801086e */
[----:B------:R-:W-:Y:S01]  /*10e00*/  FSEL R6, R28, RZ, P0 ;  /* 0x000000ff1c067208 */ /* 0x000fe20000000000 */
[----:B------:R-:W-:Y:S01]  /*10e10*/  FADD.FTZ R4, R100, -R5 ;  /* 0x8000000564047221 */ /* 0x000fe20000010000 */
[--C-:B------:R-:W-:Y:S01]  /*10e20*/  FFMA.FTZ R24, R18, UR12, -R103.reuse ;  /* 0x0000000c12187c23 */ /* 0x100fe20008010867 */
[--C-:B------:R-:W-:Y:S01]  /*10e30*/  FFMA.FTZ R2, R16, UR12, -R103.reuse ;  /* 0x0000000c10027c23 */ /* 0x100fe20008010867 */
[--C-:B------:R-:W-:Y:S01]  /*10e40*/  FFMA.FTZ R0, R14, UR12, -R103.reuse ;  /* 0x0000000c0e007c23 */ /* 0x100fe20008010867 */
[----:B------:R-:W1:Y:S01]  /*10e50*/  LDSM.16.MT88.4 R16, [R152+0x8000] ;  /* 0x008000009810783b */ /* 0x000e620000004200 */
[----:B------:R-:W-:Y:S01]  /*10e60*/  FADD.FTZ R6, R3, -R6 ;  /* 0x8000000603067221 */ /* 0x000fe20000010000 */
[--C-:B------:R-:W-:Y:S01]  /*10e70*/  FFMA.FTZ R31, R12, UR12, -R103.reuse ;  /* 0x0000000c0c1f7c23 */ /* 0x100fe20008010867 */
[--C-:B------:R-:W-:Y:S01]  /*10e80*/  FFMA.FTZ R3, R13, UR12, -R110.reuse ;  /* 0x0000000c0d037c23 */ /* 0x100fe2000801086e */
[--C-:B------:R-:W-:Y:S01]  /*10e90*/  FFMA.FTZ R32, R127, UR12, -R110.reuse ;  /* 0x0000000c7f207c23 */ /* 0x100fe2000801086e */
[----:B------:R-:W2:Y:S01]  /*10ea0*/  LDSM.16.MT88.4 R12, [R149+0x8000] ;  /* 0x00800000950c783b */ /* 0x000ea20000004200 */
        /* <DEDUP_REMOVED lines=12> */
[----:B------:R-:W-:Y:S01]  /*10f70*/  LDSM.16.MT88.4 R20, [R150+0x8800] ;  /* 0x008800009614783b */ /* 0x000fe20000004200 */
        /* <DEDUP_REMOVED lines=109> */
[----:B------:R-:W-:Y:S01]  /*11650*/  FFMA.FTZ R32, R175, R33, R32 ;  /* 0x00000021af207223 */ /* 0x000fe20000010020 */
[----:B------:R-:W-:Y:S01]  /*11660*/  HMMA.16816.F32.BF16 R68, R4, R10, R68 ;  /* 0x0000000a0444723c */ /* 0x000fe20000041844 */
[----:B------:R-:W3:Y:S01]  /*11670*/  LDSM.16.MT88.4 R8, [R148+0xa000] ;  /* 0x00a000009408783b */ /* 0x000ee20000004200 */
[----:B------:R-:W-:Y:S01]  /*11680*/  MUFU.EX2 R104, R104 ;  /* 0x0000006800687308 */ /* 0x000fe20000000800 */
[----:B------:R-:W-:Y:S01]  /*11690*/  FFMA.FTZ R173, R173, R30, R24 ;  /* 0x0000001eadad7223 */ /* 0x000fe20000010018 */
[----:B------:R-:W-:-:S02]  /*116a0*/  FADD.FTZ R27, R27, R32 ;  /* 0x000000201b1b7221 */ /* 0x000fc40000010000 */
[C---:B--2---:R-:W-:Y:S01]  /*116b0*/  HMMA.16816.F32.BF16 R72, R4.reuse, R12, R72 ;  /* 0x0000000c0448723c */ /* 0x044fe20000041848 */
[----:B------:R-:W-:Y:S01]  /*116c0*/  FADD.FTZ R173, R2, R173 ;  /* 0x000000ad02ad7221 */ /* 0x000fe20000010000 */
[----:B------:R-:W-:Y:S02]  /*116d0*/  FADD.FTZ R26, R26, R27 ;  /* 0x0000001b1a1a7221 */ /* 0x000fe40000010000 */
[----:B------:R-:W2:Y:S01]  /*116e0*/  MUFU.EX2 R105, R105 ;  /* 0x0000006900697308 */ /* 0x000ea20000000800 */
[----:B------:R-:W-:Y:S01]  /*116f0*/  FADD.FTZ R0, R0, R173 ;  /* 0x000000ad00007221 */ /* 0x000fe20000010000 */
[----:B------:R-:W-:Y:S01]  /*11700*/  HMMA.16816.F32.BF16 R92, R4, R14, R92 ;  /* 0x0000000e045c723c */ /* 0x000fe2000004185c */
[----:B------:R-:W5:Y:S01]  /*11710*/  LDSM.16.MT88.4 R12, [R152+0x8800] ;  /* 0x00880000980c783b */ /* 0x000f620000004200 */
[----:B------:R-:W-:Y:S01]  /*11720*/  FADD.FTZ R26, R25, R26 ;  /* 0x0000001a191a7221 */ /* 0x000fe20000010000 */
[----:B------:R-:W-:-:S03]  /*11730*/  FADD.FTZ R31, R31, R0 ;  /* 0x000000001f1f7221 */ /* 0x000fc60000010000 */
[----:B------:R-:W-:Y:S08]  /*11740*/  MUFU.EX2 R112, R112 ;  /* 0x0000007000707308 */ /* 0x000ff00000000800 */
[----:B------:R-:W2:Y:S01]  /*11750*/  MUFU.EX2 R115, R115 ;  /* 0x0000007300737308 */ /* 0x000ea20000000800 */
[C---:B-1----:R-:W-:Y:S07]  /*11760*/  HMMA.16816.F32.BF16 R76, R4.reuse, R16, R76 ;  /* 0x00000010044c723c */ /* 0x042fee000004184c */
[----:B------:R-:W-:Y:S01]  /*11770*/  MUFU.EX2 R117, R117 ;  /* 0x0000007500757308 */ /* 0x000fe20000000800 */
[C---:B------:R-:W-:Y:S01]  /*11780*/  HMMA.16816.F32.BF16 R80, R4.reuse, R18, R80 ;  /* 0x000000120450723c */ /* 0x040fe20000041850 */
[----:B------:R-:W1:Y:S05]  /*11790*/  LDSM.16.MT88.4 R16, [R149+0x8800] ;  /* 0x008800009510783b */ /* 0x000e6a0000004200 */
[C---:B---3--:R-:W-:Y:S01]  /*117a0*/  HMMA.16816.F32.BF16 R88, R4.reuse, R8, R88 ;  /* 0x000000080458723c */ /* 0x048fe20000041858 */
[----:B------:R-:W3:Y:S05]  /*117b0*/  MUFU.EX2 R122, R122 ;  /* 0x0000007a007a7308 */ /* 0x000eea0000000800 */
[----:B------:R-:W-:Y:S01]  /*117c0*/  HMMA.16816.F32.BF16 R84, R4, R10, R84 ;  /* 0x0000000a0454723c */ /* 0x000fe20000041854 */
[----:B------:R-:W3:Y:S02]  /*117d0*/  LDSM.16.MT88.4 R8, [R148+0x8800] ;  /* 0x008800009408783b */ /* 0x000ee40000004200 */
[----:B------:R-:W-:Y:S04]  /*117e0*/  MUFU.EX2 R119, R119 ;  /* 0x0000007700777308 */ /* 0x000fe80000000800 */
[----:B----4-:R-:W-:Y:S01]  /*117f0*/  F2FP.BF16.F32.PACK_AB R4, R34, R3 ;  /* 0x000000032204723e */ /* 0x010fe200000010ff */
[----:B------:R-:W-:Y:S01]  /*11800*/  FADD.FTZ R3, R3, R26 ;  /* 0x0000001a03037221 */ /* 0x000fe20000010000 */
[----:B--2---:R-:W-:Y:S01]  /*11810*/  F2FP.BF16.F32.PACK_AB R5, R105, R104 ;  /* 0x000000686905723e */ /* 0x004fe200000010ff */
[----:B------:R-:W-:Y:S01]  /*11820*/  FADD.FTZ R104, R104, R31 ;  /* 0x0000001f68687221 */ /* 0x000fe20000010000 */
[----:B------:R-:W-:Y:S01]  /*11830*/  F2FP.BF16.F32.PACK_AB R6, R100, R35 ;  /* 0x000000236406723e */ /* 0x000fe200000010ff */
[----:B------:R-:W-:Y:S01]  /*11840*/  MUFU.EX2 R124, R124 ;  /* 0x0000007c007c7308 */ /* 0x000fe20000000800 */
[----:B------:R-:W-:Y:S01]  /*11850*/  F2FP.BF16.F32.PACK_AB R7, R115, R112 ;  /* 0x000000707307723e */ /* 0x000fe200000010ff */
[----:B------:R-:W-:Y:S01]  /*11860*/  FADD.FTZ R34, R34, R3 ;  /* 0x0000000322227221 */ /* 0x000fe20000010000 */
[----:B------:R-:W-:Y:S01]  /*11870*/  FADD.FTZ R105, R105, R104 ;  /* 0x0000006869697221 */ /* 0x000fe20000010000 */
[----:B------:R-:W-:-:S02]  /*11880*/  MOV R3, R28 ;  /* 0x0000001c00037202 */ /* 0x000fc40000000f00 */
[----:B------:R-:W-:Y:S01]  /*11890*/  FADD.FTZ R35, R35, R34 ;  /* 0x0000002223237221 */ /* 0x000fe20000010000 */
[----:B------:R-:W-:Y:S01]  /*118a0*/  FADD.FTZ R112, R112, R105 ;  /* 0x0000006970707221 */ /* 0x000fe20000010000 */
[----:B-----5:R-:W-:Y:S01]  /*118b0*/  HMMA.16816.F32.BF16 R96, R4, R12, R96 ;  /* 0x0000000c0460723c */ /* 0x020fe20000041860 */
[----:B------:R-:W-:Y:S01]  /*118c0*/  MUFU.EX2 R116, R116 ;  /* 0x0000007400747308 */ /* 0x000fe20000000800 */
[----:B------:R-:W-:Y:S01]  /*118d0*/  FADD.FTZ R100, R100, R35 ;  /* 0x0000002364647221 */ /* 0x000fe20000010000 */
[----:B------:R-:W-:-:S03]  /*118e0*/  FADD.FTZ R115, R115, R112 ;  /* 0x0000007073737221 */ /* 0x000fc60000010000 */
[C---:B------:R-:W-:Y:S01]  /*118f0*/  HMMA.16816.F32.BF16 R36, R4.reuse, R14, R36 ;  /* 0x0000000e0424723c */ /* 0x040fe20000041824 */
[----:B------:R-:W2:Y:S02]  /*11900*/  LDSM.16.MT88.4 R12, [R152+0xa800] ;  /* 0x00a80000980c783b */ /* 0x000ea40000004200 */
        /* <DEDUP_REMOVED lines=8> */
[----:B------:R-:W5:Y:S02]  /*11990*/  LDSM.16.MT88.4 R8, [R149+0xa800] ;  /* 0x00a800009508783b */ /* 0x000f640000004200 */
[----:B------:R-:W-:Y:S03]  /*119a0*/  MUFU.EX2 R113, R113 ;  /* 0x0000007100717308 */ /* 0x000fe60000000800 */
[C---:B------:R-:W-:Y:S05]  /*119b0*/  HMMA.16816.F32.BF16 R40, R4.reuse, R20, R40 ;  /* 0x000000140428723c */ /* 0x040fea0000041828 */
[----:B------:R-:W3:Y:S01]  /*119c0*/  MUFU.EX2 R114, R114 ;  /* 0x0000007200727308 */ /* 0x000ee20000000800 */
[C---:B------:R-:W-:Y:S01]  /*119d0*/  HMMA.16816.F32.BF16 R44, R4.reuse, R22, R44 ;  /* 0x00000016042c723c */ /* 0x040fe2000004182c */
[----:B------:R-:W-:Y:S05]  /*119e0*/  LDSM.16.MT88.4 R20, [R149+0x9000] ;  /* 0x009000009514783b */ /* 0x000fea0000004200 */
        /* <DEDUP_REMOVED lines=13> */
[----:B------:R-:W-:Y:S08]  /*11ac0*/  MUFU.EX2 R101, R108 ;  /* 0x0000006c00657308 */ /* 0x000ff00000000800 */
[----:B------:R-:W5:Y:S01]  /*11ad0*/  MUFU.EX2 R102, R102 ;  /* 0x0000006600667308 */ /* 0x000f620000000800 */
[C---:B--2---:R-:W-:Y:S06]  /*11ae0*/  HMMA.16816.F32.BF16 R88, R4.reuse, R12, R88 ;  /* 0x0000000c0458723c */ /* 0x044fec0000041858 */
[----:B------:R-:W-:Y:S01]  /*11af0*/  HMMA.16816.F32.BF16 R84, R4, R14, R84 ;  /* 0x0000000e0454723c */ /* 0x000fe20000041854 */
[----:B------:R-:W2:Y:S06]  /*11b00*/  LDSM.16.MT88.4 R12, [R148+0x9000] ;  /* 0x00900000940c783b */ /* 0x000eac0000004200 */
[----:B------:R-:W-:Y:S01]  /*11b10*/  F2FP.BF16.F32.PACK_AB R4, R122, R117 ;  /* 0x000000757a04723e */ /* 0x000fe200000010ff */
[----:B------:R-:W-:Y:S01]  /*11b20*/  FADD.FTZ R117, R117, R100 ;  /* 0x0000006475757221 */ /* 0x000fe20000010000 */
[----:B----4-:R-:W-:Y:S01]  /*11b30*/  F2FP.BF16.F32.PACK_AB R5, R121, R116 ;  /* 0x000000747905723e */ /* 0x010fe200000010ff */
[----:B------:R-:W-:Y:S01]  /*11b40*/  FADD.FTZ R116, R116, R115 ;  /* 0x0000007374747221 */ /* 0x000fe20000010000 */
[----:B------:R-:W-:Y:S01]  /*11b50*/  F2FP.BF16.F32.PACK_AB R6, R124, R119 ;  /* 0x000000777c06723e */ /* 0x000fe200000010ff */
[----:B------:R-:W-:Y:S01]  /*11b60*/  FADD.FTZ R122, R122, R117 ;  /* 0x000000757a7a7221 */ /* 0x000fe20000010000 */
[----:B---3--:R-:W-:Y:S01]  /*11b70*/  F2FP.BF16.F32.PACK_AB R7, R123, R118 ;  /* 0x000000767b07723e */ /* 0x008fe200000010ff */
[----:B------:R-:W-:Y:S01]  /*11b80*/  FADD.FTZ R121, R121, R116 ;  /* 0x0000007479797221 */ /* 0x000fe20000010000 */
[----:B------:R-:W-:Y:S01]  /*11b90*/  MOV R100, R29 ;  /* 0x0000001d00647202 */ /* 0x000fe20000000f00 */
[----:B------:R-:W-:-:S02]  /*11ba0*/  FADD.FTZ R119, R119, R122 ;  /* 0x0000007a77777221 */ /* 0x000fc40000010000 */
[----:B------:R-:W-:Y:S02]  /*11bb0*/  FADD.FTZ R0, R118, R121 ;  /* 0x0000007976007221 */ /* 0x000fe40000010000 */
[----:B-1----:R-:W-:Y:S01]  /*11bc0*/  HMMA.16816.F32.BF16 R96, R4, R16, R96 ;  /* 0x000000100460723c */ /* 0x002fe20000041860 */
[----:B------:R-:W-:Y:S01]  /*11bd0*/  FADD.FTZ R124, R124, R119 ;  /* 0x000000777c7c7221 */ /* 0x000fe20000010000 */
[----:B------:R-:W-:-:S04]  /*11be0*/  FADD.FTZ R0, R123, R0 ;  /* 0x000000007b007221 */ /* 0x000fc80000010000 */
[C---:B------:R-:W-:Y:S01]  /*11bf0*/  HMMA.16816.F32.BF16 R36, R4.reuse, R18, R36 ;  /* 0x000000120424723c */ /* 0x040fe20000041824 */
[----:B------:R-:W1:Y:S05]  /*11c00*/  LDSM.16.MT88.4 R16, [R152+0xb000] ;  /* 0x00b000009810783b */ /* 0x000e6a0000004200 */
[C---:B-----5:R-:W-:Y:S06]  /*11c10*/  HMMA.16816.F32.BF16 R40, R4.reuse, R8, R40 ;  /* 0x000000080428723c */ /* 0x060fec0000041828 */
[C---:B------:R-:W-:Y:S01]  /*11c20*/  HMMA.16816.F32.BF16 R44, R4.reuse, R10, R44 ;  /* 0x0000000a042c723c */ /* 0x040fe2000004182c */
[----:B------:R-:W3:Y:S05]  /*11c30*/  LDSM.16.MT88.4 R8, [R150+0xb000] ;  /* 0x00b000009608783b */ /* 0x000eea0000004200 */
[C---:B------:R-:W-:Y:S06]  /*11c40*/  HMMA.16816.F32.BF16 R48, R4.reuse, R20, R48 ;  /* 0x000000140430723c */ /* 0x040fec0000041830 */
        /* <DEDUP_REMOVED lines=13> */
[----:B------:R-:W-:Y:S05]  /*11d20*/  LDSM.16.MT88.4 R20, [R148+0x9800] ;  /* 0x009800009414783b */ /* 0x000fea0000004200 */
        /* <DEDUP_REMOVED lines=27> */
[C---:B-1----:R-:W-:Y:S06]  /*11ee0*/  HMMA.16816.F32.BF16 R64, R4.reuse, R16, R64 ;  /* 0x000000100440723c */ /* 0x042fec0000041840 */
[C---:B------:R-:W-:Y:S06]  /*11ef0*/  HMMA.16816.F32.BF16 R68, R4.reuse, R18, R68 ;  /* 0x000000120444723c */ /* 0x040fec0000041844 */
[C---:B---3--:R-:W-:Y:S06]  /*11f00*/  HMMA.16816.F32.BF16 R72, R4.reuse, R8, R72 ;  /* 0x000000080448723c */ /* 0x048fec0000041848 */
[C---:B------:R-:W-:Y:S06]  /*11f10*/  HMMA.16816.F32.BF16 R92, R4.reuse, R10, R92 ;  /* 0x0000000a045c723c */ /* 0x040fec000004185c */
[C---:B--2---:R-:W-:Y:S06]  /*11f20*/  HMMA.16816.F32.BF16 R76, R4.reuse, R12, R76 ;  /* 0x0000000c044c723c */ /* 0x044fec000004184c */
[C---:B------:R-:W-:Y:S06]  /*11f30*/  HMMA.16816.F32.BF16 R80, R4.reuse, R14, R80 ;  /* 0x0000000e0450723c */ /* 0x040fec0000041850 */
[C---:B----4-:R-:W-:Y:S06]  /*11f40*/  HMMA.16816.F32.BF16 R88, R4.reuse, R20, R88 ;  /* 0x000000140458723c */ /* 0x050fec0000041858 */
[----:B------:R-:W-:-:S15]  /*11f50*/  HMMA.16816.F32.BF16 R84, R4, R22, R84 ;  /* 0x000000160454723c */ /* 0x000fde0000041854 */
[----:B------:R-:W-:-:S09]  /*11f60*/  NOP ;  /* 0x0000000000007918 */ /* 0x000fd20000000000 */
.L_x_7023:
[----:B------:R-:W-:-:S13]  /*11f70*/  ISETP.GE.AND P0, PT, R168, 0x1, PT ;  /* 0x00000001a800780c */ /* 0x000fda0003f06270 */
[----:B------:R-:W-:Y:S05]  /*11f80*/  @!P0 BRA `(.L_x_7029) ;  /* 0x0000002400d88947 */ /* 0x000fea0003800000 */
[----:B------:R-:W-:Y:S01]  /*11f90*/  ULDC.64 UR8, c[0x0][0x250] ;  /* 0x0000940000087ab9 */ /* 0x000fe20000000a00 */
[----:B------:R-:W-:Y:S01]  /*11fa0*/  ULDC.64 UR4, c[0x0][0x248] ;  /* 0x0000920000047ab9 */ /* 0x000fe20000000a00 */
[----:B------:R-:W-:Y:S01]  /*11fb0*/  ULEA UR11, -UR8, URZ, 0x6 ;  /* 0x0000003f080b7291 */ /* 0x000fe2000f8e313f */
[----:B------:R-:W-:Y:S01]  /*11fc0*/  IMAD.MOV.U32 R0, RZ, RZ, R3 ;  /* 0x000000ffff007224 */ /* 0x000fe200078e0003 */
[----:B------:R-:W-:Y:S01]  /*11fd0*/  ULEA UR10, -UR4, URZ, 0x6 ;  /* 0x0000003f040a7291 */ /* 0x000fe2000f8e313f */
[----:B------:R-:W-:Y:S01]  /*11fe0*/  IMAD.MOV.U32 R101, RZ, RZ, R100 ;  /* 0x000000ffff657224 */ /* 0x000fe200078e0064 */
[----:B------:R-:W-:Y:S02]  /*11ff0*/  USHF.L.U64.HI UR5, UR4, 0x5, UR5 ;  /* 0x0000000504057899 */ /* 0x000fe40008010205 */
[----:B------:R-:W-:Y:S01]  /*12000*/  USHF.L.U32 UR12, UR4, 0x5, URZ ;  /* 0x00000005040c7899 */ /* 0x000fe2000800063f */
[----:B------:R-:W-:Y:S01]  /*12010*/  MOV R171, UR11 ;  /* 0x0000000b00ab7c02 */ /* 0x000fe20008000f00 */
[----:B------:R-:W-:-:S02]  /*12020*/  USHF.R.S32.HI UR4, URZ, 0x1f, UR11 ;  /* 0x0000001f3f047899 */ /* 0x000fc4000801140b */
[----:B------:R-:W-:Y:S02]  /*12030*/  USHF.L.U64.HI UR9, UR8, 0x5, UR9 ;  /* 0x0000000508097899 */ /* 0x000fe40008010209 */
[----:B------:R-:W-:Y:S02]  /*12040*/  USHF.L.U32 UR8, UR8, 0x5, URZ ;  /* 0x0000000508087899 */ /* 0x000fe4000800063f */
[----:B------:R-:W-:Y:S01]  /*12050*/  MOV R170, UR4 ;  /* 0x0000000400aa7c02 */ /* 0x000fe20008000f00 */
[----:B------:R-:W-:Y:S01]  /*12060*/  USHF.R.S32.HI UR13, URZ, 0x1f, UR10 ;  /* 0x0000001f3f0d7899 */ /* 0x000fe2000801140a */
[----:B------:R-:W-:-:S11]  /*12070*/  ULDC UR4, c[0x0][0x2ec] ;  /* 0x0000bb0000047ab9 */ /* 0x000fd60000000800 */
.L_x_7033:
        /* <DEDUP_REMOVED lines=66> */
.L_x_7030:
[C---:B------:R-:W-:Y:S04]  /*124a0*/  LEA R167, P0, R10.reuse, R167, 0x1 ;  /* 0x000000a70aa77211 */ /* 0x040fe800078008ff */
[----:B------:R-:W-:Y:S01]  /*124b0*/  LEA.HI.X R166, R10, R166, R3, 0x1, P0 ;  /* 0x000000a60aa67211 */ /* 0x000fe200000f0c03 */
[----:B------:R-:W-:Y:S01]  /*124c0*/  IMAD.MOV.U32 R30, RZ, RZ, R167 ;  /* 0x000000ffff1e7224 */ /* 0x000fe200078e00a7 */
        /* <DEDUP_REMOVED lines=13> */
[----:B------:R-:W-:Y:S01]  /*125a0*/  ISETP.GE.AND P0, PT, R168, 0x2, PT ;  /* 0x00000002a800780c */ /* 0x000fe20003f06270 */
        /* <DEDUP_REMOVED lines=11> */
[----:B------:R-:W-:Y:S04]  /*12660*/  LDSM.16.M88.4 R124, [R156] ;  /* 0x000000009c7c783b */ /* 0x000fe80000000200 */
[----:B------:R-:W2:Y:S04]  /*12670*/  LDSM.16.M88.4 R128, [R155] ;  /* 0x000000009b80783b */ /* 0x000ea80000000200 */
[----:B------:R-:W2:Y:S04]  /*12680*/  LDSM.16.M88.4 R132, [R147] ;  /* 0x000000009384783b */ /* 0x000ea80000000200 */
[----:B------:R-:W2:Y:S01]  /*12690*/  LDSM.16.M88.4 R136, [R146] ;  /* 0x000000009288783b */ /* 0x000ea20000000200 */
[C---:B---3--:R-:W-:Y:S06]  /*126a0*/  HMMA.16816.F32.BF16 R4, R104.reuse, R108, RZ ;  /* 0x0000006c6804723c */ /* 0x048fec00000418ff */
[C---:B------:R-:W-:Y:S01]  /*126b0*/  HMMA.16816.F32.BF16 R8, R104.reuse, R110, RZ ;  /* 0x0000006e6808723c */ /* 0x040fe200000418ff */
[----:B------:R-:W3:Y:S05]  /*126c0*/  LDSM.16.M88.4 R108, [R145] ;  /* 0x00000000916c783b */ /* 0x000eea0000000200 */
[C---:B----4-:R-:W-:Y:S06]  /*126d0*/  HMMA.16816.F32.BF16 R12, R104.reuse, R112, RZ ;  /* 0x00000070680c723c */ /* 0x050fec00000418ff */
[C---:B------:R-:W-:Y:S01]  /*126e0*/  HMMA.16816.F32.BF16 R16, R104.reuse, R114, RZ ;  /* 0x000000726810723c */ /* 0x040fe200000418ff */
[----:B------:R-:W-:Y:S05]  /*126f0*/  LDSM.16.M88.4 R112, [R151+0x4000] ;  /* 0x004000009770783b */ /* 0x000fea0000000200 */
[C---:B-----5:R-:W-:Y:S06]  /*12700*/  HMMA.16816.F32.BF16 R20, R104.reuse, R116, RZ ;  /* 0x000000746814723c */ /* 0x060fec00000418ff */
[C---:B------:R-:W-:Y:S01]  /*12710*/  HMMA.16816.F32.BF16 R24, R104.reuse, R118, RZ ;  /* 0x000000766818723c */ /* 0x040fe200000418ff */
[----:B------:R-:W-:Y:S05]  /*12720*/  LDSM.16.M88.4 R116, [R151+0x4800] ;  /* 0x004800009774783b */ /* 0x000fea0000000200 */
[C---:B-1----:R-:W-:Y:S06]  /*12730*/  HMMA.16816.F32.BF16 R28, R104.reuse, R120, RZ ;  /* 0x00000078681c723c */ /* 0x042fec00000418ff */
[----:B--2---:R-:W-:Y:S01]  /*12740*/  HMMA.16816.F32.BF16 R32, R104, R122, RZ ;  /* 0x0000007a6820723c */ /* 0x004fe200000418ff */
[----:B------:R-:W1:Y:S04]  /*12750*/  LDSM.16.M88.4 R104, [R154] ;  /* 0x000000009a68783b */ /* 0x000e680000000200 */
[----:B------:R-:W2:Y:S01]  /*12760*/  LDSM.16.M88.4 R120, [R151+0x5000] ;  /* 0x005000009778783b */ /* 0x000ea20000000200 */
[C---:B------:R-:W-:Y:S06]  /*12770*/  HMMA.16816.F32.BF16 R4, R124.reuse, R128, R4 ;  /* 0x000000807c04723c */ /* 0x040fec0000041804 */
[C---:B------:R-:W-:Y:S01]  /*12780*/  HMMA.16816.F32.BF16 R8, R124.reuse, R130, R8 ;  /* 0x000000827c08723c */ /* 0x040fe20000041808 */
[----:B------:R-:W4:Y:S05]  /*12790*/  LDSM.16.M88.4 R128, [R151+0x5800] ;  /* 0x005800009780783b */ /* 0x000f2a0000000200 */
[C---:B------:R-:W-:Y:S06]  /*127a0*/  HMMA.16816.F32.BF16 R12, R124.reuse, R132, R12 ;  /* 0x000000847c0c723c */ /* 0x040fec000004180c */
[C---:B------:R-:W-:Y:S06]  /*127b0*/  HMMA.16816.F32.BF16 R16, R124.reuse, R134, R16 ;  /* 0x000000867c10723c */ /* 0x040fec0000041810 */
[C---:B------:R-:W-:Y:S06]  /*127c0*/  HMMA.16816.F32.BF16 R20, R124.reuse, R136, R20 ;  /* 0x000000887c14723c */ /* 0x040fec0000041814 */
[C---:B------:R-:W-:Y:S06]  /*127d0*/  HMMA.16816.F32.BF16 R24, R124.reuse, R138, R24 ;  /* 0x0000008a7c18723c */ /* 0x040fec0000041818 */
[C---:B---3--:R-:W-:Y:S06]  /*127e0*/  HMMA.16816.F32.BF16 R28, R124.reuse, R108, R28 ;  /* 0x0000006c7c1c723c */ /* 0x048fec000004181c */
[----:B------:R-:W-:Y:S01]  /*127f0*/  HMMA.16816.F32.BF16 R32, R124, R110, R32 ;  /* 0x0000006e7c20723c */ /* 0x000fe20000041820 */
[----:B------:R-:W-:Y:S04]  /*12800*/  LDSM.16.M88.4 R108, [R153] ;  /* 0x00000000996c783b */ /* 0x000fe80000000200 */
[----:B------:R-:W3:Y:S01]  /*12810*/  LDSM.16.M88.4 R124, [R144] ;  /* 0x00000000907c783b */ /* 0x000ee20000000200 */
        /* <DEDUP_REMOVED lines=9> */
[C---:B----4-:R-:W-:Y:S06]  /*128b0*/  HMMA.16816.F32.BF16 R28, R104.reuse, R128, R28 ;  /* 0x00000080681c723c */ /* 0x050fec000004181c */
[----:B------:R-:W-:Y:S01]  /*128c0*/  HMMA.16816.F32.BF16 R32, R104, R130, R32 ;  /* 0x000000826820723c */ /* 0x000fe20000041820 */
[----:B------:R-:W-:Y:S04]  /*128d0*/  LDSM.16.M88.4 R104, [R158+0x2000] ;  /* 0x002000009e68783b */ /* 0x000fe80000000200 */
[----:B------:R-:W4:Y:S01]  /*128e0*/  LDSM.16.M88.4 R128, [R157+0x6000] ;  /* 0x006000009d80783b */ /* 0x000f220000000200 */
[C---:B---3--:R-:W-:Y:S06]  /*128f0*/  HMMA.16816.F32.BF16 R4, R108.reuse, R124, R4 ;  /* 0x0000007c6c04723c */ /* 0x048fec0000041804 */
[C---:B------:R-:W-:Y:S01]  /*12900*/  HMMA.16816.F32.BF16 R8, R108.reuse, R126, R8 ;  /* 0x0000007e6c08723c */ /* 0x040fe20000041808 */
[----:B------:R-:W3:Y:S05]  /*12910*/  LDSM.16.M88.4 R124, [R157+0x6800] ;  /* 0x006800009d7c783b */ /* 0x000eea0000000200 */
[C---:B-1----:R-:W-:Y:S06]  /*12920*/  HMMA.16816.F32.BF16 R12, R108.reuse, R112, R12 ;  /* 0x000000706c0c723c */ /* 0x042fec000004180c */
[C---:B------:R-:W-:Y:S01]  /*12930*/  HMMA.16816.F32.BF16 R16, R108.reuse, R114, R16 ;  /* 0x000000726c10723c */ /* 0x040fe20000041810 */
[----:B------:R-:W-:Y:S05]  /*12940*/  LDSM.16.M88.4 R112, [R157+0x7800] ;  /* 0x007800009d70783b */ /* 0x000fea0000000200 */
[C---:B-----5:R-:W-:Y:S06]  /*12950*/  HMMA.16816.F32.BF16 R20, R108.reuse, R116, R20 ;  /* 0x000000746c14723c */ /* 0x060fec0000041814 */
[C---:B------:R-:W-:Y:S01]  /*12960*/  HMMA.16816.F32.BF16 R24, R108.reuse, R118, R24 ;  /* 0x000000766c18723c */ /* 0x040fe20000041818 */
[----:B------:R-:W-:Y:S05]  /*12970*/  LDSM.16.M88.4 R116, [R156+0x2000] ;  /* 0x002000009c74783b */ /* 0x000fea0000000200 */
[C---:B--2---:R-:W-:Y:S06]  /*12980*/  HMMA.16816.F32.BF16 R28, R108.reuse, R120, R28 ;  /* 0x000000786c1c723c */ /* 0x044fec000004181c */
[----:B------:R-:W-:Y:S01]  /*12990*/  HMMA.16816.F32.BF16 R32, R108, R122, R32 ;  /* 0x0000007a6c20723c */ /* 0x000fe20000041820 */
[----:B------:R-:W1:Y:S04]  /*129a0*/  LDSM.16.M88.4 R108, [R157+0x7000] ;  /* 0x007000009d6c783b */ /* 0x000e680000000200 */
[----:B------:R-:W2:Y:S01]  /*129b0*/  LDSM.16.M88.4 R120, [R143] ;  /* 0x000000008f78783b */ /* 0x000ea20000000200 */
[C---:B----4-:R-:W-:Y:S06]  /*129c0*/  HMMA.16816.F32.BF16 R4, R104.reuse, R128, R4 ;  /* 0x000000806804723c */ /* 0x050fec0000041804 */
[C---:B------:R-:W-:Y:S01]  /*129d0*/  HMMA.16816.F32.BF16 R8, R104.reuse, R130, R8 ;  /* 0x000000826808723c */ /* 0x040fe20000041808 */
[----:B------:R-:W4:Y:S05]  /*129e0*/  LDSM.16.M88.4 R128, [R142] ;  /* 0x000000008e80783b */ /* 0x000f2a0000000200 */
[C---:B---3--:R-:W-:Y:S06]  /*129f0*/  HMMA.16816.F32.BF16 R12, R104.reuse, R124, R12 ;  /* 0x0000007c680c723c */ /* 0x048fec000004180c */
[C---:B------:R-:W-:Y:S01]  /*12a00*/  HMMA.16816.F32.BF16 R16, R104.reuse, R126, R16 ;  /* 0x0000007e6810723c */ /* 0x040fe20000041810 */
[----:B------:R-:W3:Y:S05]  /*12a10*/  LDSM.16.M88.4 R124, [R141] ;  /* 0x000000008d7c783b */ /* 0x000eea0000000200 */
[C---:B-1----:R-:W-:Y:S06]  /*12a20*/  HMMA.16816.F32.BF16 R20, R104.reuse, R108, R20 ;  /* 0x0000006c6814723c */ /* 0x042fec0000041814 */
[C---:B------:R-:W-:Y:S01]  /*12a30*/  HMMA.16816.F32.BF16 R24, R104.reuse, R110, R24 ;  /* 0x0000006e6818723c */ /* 0x040fe20000041818 */
[----:B------:R-:W-:Y:S05]  /*12a40*/  LDSM.16.M88.4 R108, [R154+0x2000] ;  /* 0x002000009a6c783b */ /* 0x000fea0000000200 */
[C---:B------:R-:W-:Y:S06]  /*12a50*/  HMMA.16816.F32.BF16 R28, R104.reuse, R112, R28 ;  /* 0x00000070681c723c */ /* 0x040fec000004181c */
[----:B------:R-:W-:Y:S01]  /*12a60*/  HMMA.16816.F32.BF16 R32, R104, R114, R32 ;  /* 0x000000726820723c */ /* 0x000fe20000041820 */
[----:B------:R-:W1:Y:S04]  /*12a70*/  LDSM.16.M88.4 R104, [R140] ;  /* 0x000000008c68783b */ /* 0x000e680000000200 */
[----:B------:R-:W5:Y:S01]  /*12a80*/  LDSM.16.M88.4 R112, [R151+0x6000] ;  /* 0x006000009770783b */ /* 0x000f620000000200 */
        /* <DEDUP_REMOVED lines=10> */
[----:B------:R-:W-:Y:S01]  /*12b30*/  HMMA.16816.F32.BF16 R32, R116, R106, R32 ;  /* 0x0000006a7420723c */ /* 0x000fe20000041820 */
[----:B------:R-:W-:Y:S04]  /*12b40*/  LDSM.16.M88.4 R104, [R153+0x2000] ;  /* 0x002000009968783b */ /* 0x000fe80000000200 */
[----:B------:R-:W-:Y:S01]  /*12b50*/  LDSM.16.M88.4 R116, [R144+0x2800] ;  /* 0x002800009074783b */ /* 0x000fe20000000200 */
[C---:B-----5:R-:W-:Y:S06]  /*12b60*/  HMMA.16816.F32.BF16 R4, R108.reuse, R112, R4 ;  /* 0x000000706c04723c */ /* 0x060fec0000041804 */
[C---:B------:R-:W-:Y:S01]  /*12b70*/  HMMA.16816.F32.BF16 R8, R108.reuse, R114, R8 ;  /* 0x000000726c08723c */ /* 0x040fe20000041808 */
[----:B------:R-:W1:Y:S05]  /*12b80*/  LDSM.16.M88.4 R112, [R144+0x2000] ;  /* 0x002000009070783b */ /* 0x000e6a0000000200 */
[C---:B--2---:R-:W-:Y:S06]  /*12b90*/  HMMA.16816.F32.BF16 R12, R108.reuse, R120, R12 ;  /* 0x000000786c0c723c */ /* 0x044fec000004180c */
[C---:B------:R-:W-:Y:S01]  /*12ba0*/  HMMA.16816.F32.BF16 R16, R108.reuse, R122, R16 ;  /* 0x0000007a6c10723c */ /* 0x040fe20000041810 */
[----:B------:R-:W2:Y:S05]  /*12bb0*/  LDSM.16.M88.4 R120, [R144+0x3000] ;  /* 0x003000009078783b */ /* 0x000eaa0000000200 */
[C---:B----4-:R-:W-:Y:S06]  /*12bc0*/  HMMA.16816.F32.BF16 R20, R108.reuse, R128, R20 ;  /* 0x000000806c14723c */ /* 0x050fec0000041814 */
[C---:B------:R-:W-:Y:S01]  /*12bd0*/  HMMA.16816.F32.BF16 R24, R108.reuse, R130, R24 ;  /* 0x000000826c18723c */ /* 0x040fe20000041818 */
[----:B------:R-:W4:Y:S01]  /*12be0*/  LDSM.16.M88.4 R128, [R144+0x3800] ;  /* 0x003800009080783b */ /* 0x000f220000000200 */
[----:B------:R-:W-:Y:S04]  /*12bf0*/  DEPBAR.LE SB0, 0x0 ;  /* 0x000080000000791a */ /* 0x000fe80000000000 */
[C---:B---3--:R-:W-:Y:S01]  /*12c00*/  HMMA.16816.F32.BF16 R28, R108.reuse, R124, R28 ;  /* 0x0000007c6c1c723c */ /* 0x048fe2000004181c */
[----:B------:R-:W-:Y:S05]  /*12c10*/  BAR.SYNC.DEFER_BLOCKING 0x0 ;  /* 0x0000000000007b1d */ /* 0x000fea0000010000 */
[----:B------:R-:W-:Y:S06]  /*12c20*/  HMMA.16816.F32.BF16 R32, R108, R126, R32 ;  /* 0x0000007e6c20723c */ /* 0x000fec0000041820 */
[C---:B-1----:R-:W-:Y:S06]  /*12c30*/  HMMA.16816.F32.BF16 R4, R104.reuse, R112, R4 ;  /* 0x000000706804723c */ /* 0x042fec0000041804 */
[C---:B------:R-:W-:Y:S06]  /*12c40*/  HMMA.16816.F32.BF16 R8, R104.reuse, R114, R8 ;  /* 0x000000726808723c */ /* 0x040fec0000041808 */
[C---:B------:R-:W-:Y:S06]  /*12c50*/  HMMA.16816.F32.BF16 R12, R104.reuse, R116, R12 ;  /* 0x00000074680c723c */ /* 0x040fec000004180c */
[C---:B------:R-:W-:Y:S06]  /*12c60*/  HMMA.16816.F32.BF16 R16, R104.reuse, R118, R16 ;  /* 0x000000766810723c */ /* 0x040fec0000041810 */
[C---:B--2---:R-:W-:Y:S06]  /*12c70*/  HMMA.16816.F32.BF16 R20, R104.reuse, R120, R20 ;  /* 0x000000786814723c */ /* 0x044fec0000041814 */
[C---:B------:R-:W-:Y:S06]  /*12c80*/  HMMA.16816.F32.BF16 R24, R104.reuse, R122, R24 ;  /* 0x0000007a6818723c */ /* 0x040fec0000041818 */
[C---:B----4-:R-:W-:Y:S06]  /*12c90*/  HMMA.16816.F32.BF16 R28, R104.reuse, R128, R28 ;  /* 0x00000080681c723c */ /* 0x050fec000004181c */
[----:B------:R-:W-:Y:S01]  /*12ca0*/  HMMA.16816.F32.BF16 R32, R104, R130, R32 ;  /* 0x000000826820723c */ /* 0x000fe20000041820 */
[----:B------:R-:W-:Y:S11]  /*12cb0*/  @!UPT UIADD3 URZ, URZ, URZ, URZ ;  /* 0x0000003f3f3ff290 */ /* 0x000ff6000fffe03f */
[----:B------:R-:W-:Y:S01]  /*12cc0*/  @!UPT UIADD3 URZ, URZ, URZ, URZ ;  /* 0x0000003f3f3ff290 */ /* 0x000fe2000fffe03f */
[----:B------:R-:W-:Y:S11]  /*12cd0*/  @!P0 BRA `(.L_x_7031) ;  /* 0x0000000400548947 */ /* 0x000ff60003800000 */
        /* <DEDUP_REMOVED lines=36> */
[----:B------:R-:W1:Y:S01]  /*12f20*/  LDC.64 R102, c[0x0][0x248] ;  /* 0x00009200ff667b82 */ /* 0x000e620000000a00 */
        /* <DEDUP_REMOVED lines=28> */
.L_x_7032:
        /* <DEDUP_REMOVED lines=20> */
.L_x_7031:
        /* <DEDUP_REMOVED lines=148> */
[----:B------:R-:W-:Y:S01]  /*13b70*/  FMUL.FTZ R16, R2, R88 ;  /* 0x0000005802107220 */ /* 0x000fe20000410000 */
[C---:B------:R-:W-:Y:S01]  /*13b80*/  HMMA.16816.F32.BF16 R36, R96.reuse, R106, R36 ;  /* 0x0000006a6024723c */ /* 0x040fe20000041824 */
[----:B------:R-:W1:Y:S04]  /*13b90*/  LDSM.16.MT88.4 R104, [R152+0xa000] ;  /* 0x00a000009868783b */ /* 0x000e680000004200 */
[----:B------:R-:W2:Y:S01]  /*13ba0*/  MUFU.EX2 R125, R125 ;  /* 0x0000007d007d7308 */ /* 0x000ea20000000800 */
[----:B------:R-:W-:Y:S01]  /*13bb0*/  ISETP.GT.AND P0, PT, R168, 0x1, PT ;  /* 0x00000001a800780c */ /* 0x000fe20003f04270 */
        /* <DEDUP_REMOVED lines=179> */
.L_x_7029:
[----:B------:R-:W1:Y:S01]  /*146f0*/  SHFL.BFLY PT, R0, R173, 0x2, 0x1f ;  /* 0x0c401f00ad007f89 */ /* 0x000e6200000e0000 */
[----:B------:R-:W2:Y:S01]  /*14700*/  S2UR UR4, SR_CgaCtaId ;  /* 0x00000000000479c3 */ /* 0x000ea20000008800 */
[----:B------:R-:W-:Y:S01]  /*14710*/  MOV R5, 0x3f800000 ;  /* 0x3f80000000057802 */ /* 0x000fe20000000f00 */
[----:B------:R-:W-:Y:S01]  /*14720*/  UMOV UR5, 0x400 ;  /* 0x0000040000057882 */ /* 0x000fe20000000000 */
[----:B------:R-:W3:Y:S01]  /*14730*/  SHFL.BFLY PT, R2, R175, 0x2, 0x1f ;  /* 0x0c401f00af027f89 */ /* 0x000ee200000e0000 */
[----:B------:R-:W-:Y:S01]  /*14740*/  MOV R6, 0x3f800000 ;  /* 0x3f80000000067802 */ /* 0x000fe20000000f00 */
[----:B-1----:R-:W-:Y:S01]  /*14750*/  FADD.FTZ R7, R0, R173 ;  /* 0x000000ad00077221 */ /* 0x002fe20000010000 */
[----:B--2---:R-:W-:Y:S01]  /*14760*/  ULEA UR4, UR4, UR5, 0x18 ;  /* 0x0000000504047291 */ /* 0x004fe2000f8ec03f */
[----:B------:R-:W1:Y:S01]  /*14770*/  S2R R0, SR_TID.X ;  /* 0x0000000000007919 */ /* 0x000e620000002100 */
[----:B---3--:R-:W-:Y:S02]  /*14780*/  FADD.FTZ R9, R2, R175 ;  /* 0x000000af02097221 */ /* 0x008fe40000010000 */
[----:B------:R-:W2:Y:S04]  /*14790*/  SHFL.BFLY PT, R2, R7, 0x1, 0x1f ;  /* 0x0c201f0007027f89 */ /* 0x000ea800000e0000 */
[----:B------:R-:W3:Y:S01]  /*147a0*/  SHFL.BFLY PT, R4, R9, 0x1, 0x1f ;  /* 0x0c201f0009047f89 */ /* 0x000ee200000e0000 */
[----:B--2---:R-:W-:Y:S01]  /*147b0*/  FADD.FTZ R2, R7, R2 ;  /* 0x0000000207027221 */ /* 0x004fe20000010000 */
[----:B-1----:R-:W-:Y:S01]  /*147c0*/  SHF.R.S32.HI R7, RZ, 0x1f, R0 ;  /* 0x0000001fff077819 */ /* 0x002fe20000011400 */
[----:B---3--:R-:W-:-:S03]  /*147d0*/  FADD.FTZ R4, R9, R4 ;  /* 0x0000000409047221 */ /* 0x008fc60000010000 */
[----:B------:R-:W-:Y:S02]  /*147e0*/  FSETP.NE.FTZ.AND P3, PT, R2, RZ, PT ;  /* 0x000000ff0200720b */ /* 0x000fe40003f75000 */
[----:B------:R-:W-:Y:S02]  /*147f0*/  LEA.HI R8, R7, R0, RZ, 0x2 ;  /* 0x0000000007087211 */ /* 0x000fe400078f10ff */
[----:B------:R-:W-:Y:S02]  /*14800*/  FSETP.NE.FTZ.AND P4, PT, R4, RZ, PT ;  /* 0x000000ff0400720b */ /* 0x000fe40003f95000 */
[--C-:B------:R-:W-:Y:S02]  /*14810*/  SHF.R.S32.HI R10, RZ, 0x2, R8.reuse ;  /* 0x00000002ff0a7819 */ /* 0x100fe40000011408 */
[----:B------:R-:W-:Y:S02]  /*14820*/  SHF.R.S32.HI R9, RZ, 0x1f, R8 ;  /* 0x0000001fff097819 */ /* 0x000fe40000011408 */
[----:B------:R-:W-:-:S02]  /*14830*/  LOP3.LUT R11, R8, 0x3ffffffc, RZ, 0xc0, !PT ;  /* 0x3ffffffc080b7812 */ /* 0x000fc400078ec0ff */
[----:B------:R-:W-:Y:S01]  /*14840*/  LEA.HI R9, R9, R10, RZ, 0x3 ;  /* 0x0000000a09097211 */ /* 0x000fe200078f18ff */
[----:B------:R-:W1:Y:S01]  /*14850*/  @P3 MUFU.RCP R6, R2 ;  /* 0x0000000200063308 */ /* 0x000e620000001000 */
[-C--:B------:R-:W-:Y:S02]  /*14860*/  IADD3 R11, -R11, R0.reuse, RZ ;  /* 0x000000000b0b7210 */ /* 0x080fe40007ffe1ff */
[----:B------:R-:W-:Y:S01]  /*14870*/  LOP3.LUT R9, R9, 0xfffffff8, RZ, 0xc0, !PT ;  /* 0xfffffff809097812 */ /* 0x000fe200078ec0ff */
[----:B------:R-:W2:Y:S03]  /*14880*/  @P4 LDC R25, c[0x0][0x2e8] ;  /* 0x0000ba00ff194b82 */ /* 0x000ea60000000800 */
[----:B------:R-:W-:Y:S01]  /*14890*/  IADD3 R9, R10, -R9, RZ ;  /* 0x800000090a097210 */ /* 0x000fe20007ffe0ff */
[----:B------:R-:W3:Y:S01]  /*148a0*/  @P4 MUFU.RCP R5, R4 ;  /* 0x0000000400054308 */ /* 0x000ee20000001000 */
[----:B------:R-:W-:-:S02]  /*148b0*/  LEA.HI R10, R7, R0, RZ, 0x5 ;  /* 0x00000000070a7211 */ /* 0x000fc400078f28ff */
[C---:B------:R-:W-:Y:S02]  /*148c0*/  SHF.L.U32 R12, R9.reuse, 0x6, RZ ;  /* 0x00000006090c7819 */ /* 0x040fe400000006ff */
[----:B------:R-:W-:Y:S02]  /*148d0*/  SHF.R.S32.HI R8, RZ, 0x5, R10 ;  /* 0x00000005ff087819 */ /* 0x000fe4000001140a */
[----:B------:R-:W-:Y:S01]  /*148e0*/  LOP3.LUT R12, R12, 0x1c0, RZ, 0xc0, !PT ;  /* 0x000001c00c0c7812 */ /* 0x000fe200078ec0ff */
[----:B------:R-:W4:Y:S01]  /*148f0*/  @P4 MUFU.LG2 R4, R4 ;  /* 0x0000000400044308 */ /* 0x000f220000000c00 */
[----:B------:R-:W-:Y:S01]  /*14900*/  LOP3.LUT R13, R9, 0x1, RZ, 0xc0, !PT ;  /* 0x00000001090d7812 */ /* 0x000fe200078ec0ff */
[----:B-1----:R-:W-:Y:S01]  /*14910*/  FMUL.FTZ R99, R6, R99 ;  /* 0x0000006306637220 */ /* 0x002fe20000410000 */
[----:B------:R-:W-:Y:S01]  /*14920*/  LEA R11, R8, R11, 0x9 ;  /* 0x0000000b080b7211 */ /* 0x000fe200078e48ff */
[----:B------:R-:W-:Y:S01]  /*14930*/  FMUL.FTZ R98, R6, R98 ;  /* 0x0000006206627220 */ /* 0x000fe20000410000 */
[----:B------:R-:W-:Y:S01]  /*14940*/  LEA.HI R12, R12, R12, RZ, 0x1d ;  /* 0x0000000c0c0c7211 */ /* 0x000fe200078fe8ff */
[C---:B------:R-:W-:Y:S01]  /*14950*/  FMUL.FTZ R39, R6.reuse, R39 ;  /* 0x0000002706277220 */ /* 0x040fe20000410000 */
[----:B------:R-:W-:Y:S01]  /*14960*/  ISETP.NE.U32.AND P0, PT, R13, 0x1, PT ;  /* 0x000000010d00780c */ /* 0x000fe20003f05070 */
[C---:B------:R-:W-:Y:S01]  /*14970*/  FMUL.FTZ R38, R6.reuse, R38 ;  /* 0x0000002606267220 */ /* 0x040fe20000410000 */
[----:B------:R-:W-:Y:S01]  /*14980*/  LEA R11, R11, R12, 0x1 ;  /* 0x0000000c0b0b7211 */ /* 0x000fe200078e08ff */
[----:B---3--:R-:W-:Y:S01]  /*14990*/  FMUL.FTZ R96, R5, R96 ;  /* 0x0000006005607220 */ /* 0x008fe20000410000 */
[----:B------:R-:W-:Y:S01]  /*149a0*/  R2P PR, R9, 0x6 ;  /* 0x0000000609007804 */ /* 0x000fe20000000000 */
[C---:B------:R-:W-:Y:S01]  /*149b0*/  FMUL.FTZ R97, R5.reuse, R97 ;  /* 0x0000006105617220 */ /* 0x040fe20000410000 */
[----:B------:R-:W-:Y:S01]  /*149c0*/  MOV R9, 0x20 ;  /* 0x0000002000097802 */ /* 0x000fe20000000f00 */
[----:B------:R-:W-:Y:S01]  /*149d0*/  FMUL.FTZ R36, R5, R36 ;  /* 0x0000002405247220 */ /* 0x000fe20000410000 */
[----:B------:R-:W-:Y:S01]  /*149e0*/  LEA R11, R11, UR4, 0x1 ;  /* 0x000000040b0b7c11 */ /* 0x000fe2000f8e08ff */
[----:B------:R-:W-:Y:S01]  /*149f0*/  FMUL.FTZ R37, R5, R37 ;  /* 0x0000002505257220 */ /* 0x000fe20000410000 */
[----:B------:R-:W-:Y:S01]  /*14a00*/  SEL R12, R9, 0xffffffe0, !P1 ;  /* 0xffffffe0090c7807 */ /* 0x000fe20004800000 */
[C---:B------:R-:W-:Y:S01]  /*14a10*/  FMUL.FTZ R40, R5.reuse, R40 ;  /* 0x0000002805287220 */ /* 0x040fe20000410000 */
[----:B------:R-:W-:Y:S01]  /*14a20*/  MOV R9, 0x40 ;  /* 0x0000004000097802 */ /* 0x000fe20000000f00 */
[C---:B------:R-:W-:Y:S01]  /*14a30*/  FMUL.FTZ R41, R5.reuse, R41 ;  /* 0x0000002905297220 */ /* 0x040fe20000410000 */
[C---:B------:R-:W-:Y:S01]  /*14a40*/  FMUL.FTZ R43, R6.reuse, R43 ;  /* 0x0000002b062b7220 */ /* 0x040fe20000410000 */
[C---:B------:R-:W-:Y:S01]  /*14a50*/  FMUL.FTZ R42, R6.reuse, R42 ;  /* 0x0000002a062a7220 */ /* 0x040fe20000410000 */
[C---:B------:R-:W-:Y:S01]  /*14a60*/  FMUL.FTZ R44, R5.reuse, R44 ;  /* 0x0000002c052c7220 */ /* 0x040fe20000410000 */
[----:B------:R-:W-:Y:S01]  /*14a70*/  FMUL.FTZ R45, R5, R45 ;  /* 0x0000002d052d7220 */ /* 0x000fe20000410000 */
        /* <DEDUP_REMOVED lines=9> */
[----:B------:R-:W-:Y:S01]  /*14b10*/  FMUL.FTZ R53, R5, R53 ;  /* 0x0000003505357220 */ /* 0x000fe20000410000 */
[C---:B------:R-:W-:Y:S01]  /*14b20*/  FMUL.FTZ R55, R6.reuse, R55 ;  /* 0x0000003706377220 */ /* 0x040fe20000410000 */
[C---:B------:R-:W-:Y:S01]  /*14b30*/  FMUL.FTZ R54, R6.reuse, R54 ;  /* 0x0000003606367220 */ /* 0x040fe20000410000 */
        /* <DEDUP_REMOVED lines=82> */
[----:B------:R-:W3:Y:S01]  /*15060*/  @P3 MUFU.LG2 R2, R2 ;  /* 0x0000000200023308 */ /* 0x000ee20000000c00 */
[----:B------:R-:W-:Y:S01]  /*15070*/  F2FP.BF16.F32.PACK_AB R94, R95, R94 ;  /* 0x0000005e5f5e723e */ /* 0x000fe200000010ff */
[----:B------:R-:W-:Y:S01]  /*15080*/  STS [R19+0x400], R54 ;  /* 0x0004003613007388 */ /* 0x000fe20000000800 */
[----:B------:R-:W-:Y:S01]  /*15090*/  F2FP.BF16.F32.PACK_AB R76, R77, R76 ;  /* 0x0000004c4d4c723e */ /* 0x000fe200000010ff */
[----:B------:R-:W-:Y:S01]  /*150a0*/  ULDC.U8 UR4, c[0x0][0x3d8] ;  /* 0x0000f60000047ab9 */ /* 0x000fe20000000000 */
        /* <DEDUP_REMOVED lines=17> */
[----:B------:R-:W-:Y:S04]  /*151c0*/  STS [R15+0x2400], R74 ;  /* 0x0024004a0f007388 */ /* 0x000fe80000000800 */
[----:B------:R-:W-:Y:S04]  /*151d0*/  STS [R9+0x2000], R92 ;  /* 0x0020005c09007388 */ /* 0x000fe80000000800 */
[----:B------:R2:W-:Y:S01]  /*151e0*/  STS [R9+0x2400], R94 ;  /* 0x0024005e09007388 */ /* 0x0005e20000000800 */
[----:B-----5:R-:W-:-:S03]  /*151f0*/  MOV R11, 0x7f800000 ;  /* 0x7f800000000b7802 */ /* 0x020fc60000000f00 */
[----:B------:R2:W-:Y:S04]  /*15200*/  STS [R17+0x2000], R76 ;  /* 0x0020004c11007388 */ /* 0x0005e80000000800 */
[----:B------:R2:W-:Y:S01]  /*15210*/  STS [R17+0x2400], R78 ;  /* 0x0024004e11007388 */ /* 0x0005e20000000800 */
[----:B----4-:R-:W-:Y:S01]  /*15220*/  @P4 FMUL.FTZ R13, R4, 0.69314718246459960938 ;  /* 0x3f317218040d4820 */ /* 0x010fe20000410000 */
[----:B---3--:R-:W-:Y:S02]  /*15230*/  @P3 FMUL.FTZ R4, R2, 0.69314718246459960938 ;  /* 0x3f31721802043820 */ /* 0x008fe40000410000 */
[----:B------:R3:W-:Y:S02]  /*15240*/  STS [R19+0x2000], R80 ;  /* 0x0020005013007388 */ /* 0x0007e40000000800 */
[----:B-1----:R-:W-:-:S02]  /*15250*/  @P3 FFMA.FTZ R11, R3, R12, R4 ;  /* 0x0000000c030b3223 */ /* 0x002fc40000010004 */
[----:B------:R3:W-:Y:S04]  /*15260*/  STS [R19+0x2400], R82 ;  /* 0x0024005213007388 */ /* 0x0007e80000000800 */
[----:B------:R3:W-:Y:S04]  /*15270*/  STS [R21+0x2000], R88 ;  /* 0x0020005815007388 */ /* 0x0007e80000000800 */
[----:B------:R3:W-:Y:S01]  /*15280*/  STS [R21+0x2400], R90 ;  /* 0x0024005a15007388 */ /* 0x0007e20000000800 */
[----:B--2---:R-:W-:Y:S01]  /*15290*/  MOV R9, 0x7f800000 ;  /* 0x7f80000000097802 */ /* 0x004fe20000000f00 */
[----:B------:R-:W-:-:S02]  /*152a0*/  @P4 FFMA.FTZ R9, R100, R25, R13 ;  /* 0x0000001964094223 */ /* 0x000fc4000001000d */
[----:B------:R3:W-:Y:S04]  /*152b0*/  STS [R23+0x2000], R5 ;  /* 0x0020000517007388 */ /* 0x0007e80000000800 */
[----:B------:R3:W-:Y:S01]  /*152c0*/  STS [R23+0x2400], R6 ;  /* 0x0024000617007388 */ /* 0x0007e20000000800 */
[----:B------:R-:W-:Y:S05]  /*152d0*/  @!P0 BRA `(.L_x_7034) ;  /* 0x0000000000248947 */ /* 0x000fea0003800000 */
[----:B------:R-:W3:Y:S01]  /*152e0*/  S2R R17, SR_CTAID.Y ;  /* 0x0000000000117919 */ /* 0x000ee20000002600 */
[----:B------:R-:W3:Y:S01]  /*152f0*/  LDC R2, c[0x0][0x2c4] ;  /* 0x0000b100ff027b82 */ /* 0x000ee20000000800 */
[----:B------:R-:W-:Y:S01]  /*15300*/  ISETP.NE.AND P0, PT, R160, -0x1, PT ;  /* 0xffffffffa000780c */ /* 0x000fe20003f05270 */
[----:B------:R-:W1:Y:S06]  /*15310*/  S2R R26, SR_CTAID.Z ;  /* 0x00000000001a7919 */ /* 0x000e6c0000002700 */
[----:B------:R-:W1:Y:S01]  /*15320*/  LDC R3, c[0x0][0x2e4] ;  /* 0x0000b900ff037b82 */ /* 0x000e620000000800 */
[----:B---3--:R-:W-:-:S05]  /*15330*/  IMAD R5, R17, R2, RZ ;  /* 0x0000000211057224 */ /* 0x008fca00078e02ff */
[----:B------:R-:W-:-:S05]  /*15340*/  SEL R2, R5, R160, !P0 ;  /* 0x000000a005027207 */ /* 0x000fca0004000000 */
[----:B-1----:R-:W-:Y:S01]  /*15350*/  IMAD R2, R26, R3, R2 ;  /* 0x000000031a027224 */ /* 0x002fe200078e0202 */
[----:B------:R-:W-:Y:S06]  /*15360*/  BRA `(.L_x_7035) ;  /* 0x0000000000187947 */ /* 0x000fec0003800000 */
.L_x_7034:
[----:B------:R-:W1:Y:S01]  /*15370*/  S2R R26, SR_CTAID.Z ;  /* 0x00000000001a7919 */ /* 0x000e620000002700 */
[----:B------:R-:W1:Y:S01]  /*15380*/  LDC R3, c[0x0][0x270] ;  /* 0x00009c00ff037b82 */ /* 0x000e620000000800 */
[----:B------:R-:W1:Y:S07]  /*15390*/  S2R R17, SR_CTAID.Y ;  /* 0x0000000000117919 */ /* 0x000e6e0000002600 */
[----:B------:R-:W2:Y:S01]  /*153a0*/  LDC R2, c[0x0][0x2c4] ;  /* 0x0000b100ff027b82 */ /* 0x000ea20000000800 */
[----:B-1----:R-:W-:-:S04]  /*153b0*/  IMAD R3, R17, R3, R26 ;  /* 0x0000000311037224 */ /* 0x002fc800078e021a */
[----:B--2---:R-:W-:-:S07]  /*153c0*/  IMAD R2, R3, R2, RZ ;  /* 0x0000000203027224 */ /* 0x004fce00078e02ff */
.L_x_7035:
[----:B---3--:R-:W-:Y:S01]  /*153d0*/  LOP3.LUT R5, R10, 0xffffffe0, RZ, 0xc0, !PT ;  /* 0xffffffe00a057812 */ /* 0x008fe200078ec0ff */
        /* <DEDUP_REMOVED lines=12> */
[----:B------:R-:W-:Y:S01]  /*154a0*/  VIADD R5, R169, 0x8 ;  /* 0x00000008a9057836 */ /* 0x000fe20000000000 */
[----:B------:R-:W-:Y:S01]  /*154b0*/  ULDC.64 UR4, c[0x0][0x2b0] ;  /* 0x0000ac0000047ab9 */ /* 0x000fe20000000a00 */
[C---:B--2---:R-:W-:Y:S02]  /*154c0*/  IMAD R8, R3.reuse, 0x40, R2 ;  /* 0x0000004003087824 */ /* 0x044fe400078e0202 */
[----:B------:R-:W-:-:S03]  /*154d0*/  IMAD R2, R3, -0x40, R159 ;  /* 0xffffffc003027824 */ /* 0x000fc600078e029f */
[----:B------:R-:W-:Y:S02]  /*154e0*/  SHF.R.S32.HI R4, RZ, 0x1f, R8 ;  /* 0x0000001fff047819 */ /* 0x000fe40000011408 */
[----:B------:R-:W-:Y:S02]  /*154f0*/  IADD3 R3, P0, R169, R8, RZ ;  /* 0x00000008a9037210 */ /* 0x000fe40007f1e0ff */
[-C--:B------:R-:W-:Y:S02]  /*15500*/  ISETP.GE.AND P1, PT, R5, R2.reuse, PT ;  /* 0x000000020500720c */ /* 0x080fe40003f26270 */
[C---:B------:R-:W-:Y:S02]  /*15510*/  ISETP.GE.AND P2, PT, R169.reuse, R2, PT ;  /* 0x00000002a900720c */ /* 0x040fe40003f46270 */
[----:B------:R-:W-:Y:S02]  /*15520*/  LEA.HI.X.SX32 R4, R169, R4, 0x1, P0 ;  /* 0x00000004a9047211 */ /* 0x000fe400000f0eff */
[----:B------:R-:W-:-:S04]  /*15530*/  LEA R2, P0, R3, UR4, 0x2 ;  /* 0x0000000403027c11 */ /* 0x000fc8000f8010ff */
[----:B------:R-:W-:-:S05]  /*15540*/  LEA.HI.X R3, R3, UR5, R4, 0x2, P0 ;  /* 0x0000000503037c11 */ /* 0x000fca00080f1404 */
[----:B------:R2:W-:Y:S04]  /*15550*/  @!P2 STG.E desc[UR6][R2.64], R9 ;  /* 0x000000090200a986 */ /* 0x0005e8000c101906 */
[----:B------:R2:W-:Y:S02]  /*15560*/  @!P1 STG.E desc[UR6][R2.64+0x20], R11 ;  /* 0x0000200b02009986 */ /* 0x0005e4000c101906 */
.L_x_7037:
[----:B------:R-:W-:Y:S05]  /*15570*/  BSYNC B0 ;  /* 0x0000000000007941 */ /* 0x000fea0003800000 */
.L_x_7036:
[----:B------:R-:W3:Y:S01]  /*15580*/  S2UR UR5, SR_CTAID.X ;  /* 0x00000000000579c3 */ /* 0x000ee20000002500 */
[----:B-12---:R-:W-:Y:S01]  /*15590*/  SHF.R.S32.HI R9, RZ, 0x1f, R6 ;  /* 0x0000001fff097819 */ /* 0x006fe20000011406 */
[----:B------:R1:W2:Y:S01]  /*155a0*/  LDS.128 R12, [R161+0x3800] ;  /* 0x00380000a10c7984 */ /* 0x0002a20000000c00 */
[----:B------:R-:W-:Y:S01]  /*155b0*/  LEA.HI R7, R7, R0, RZ, 0x3 ;  /* 0x0000000007077211 */ /* 0x000fe200078f18ff */
[----:B------:R-:W-:Y:S01]  /*155c0*/  BSSY B0, `(.L_x_7038) ;  /* 0x0000036000007945 */ /* 0x000fe20003800000 */
[----:B------:R-:W-:Y:S02]  /*155d0*/  LEA.HI R6, R9, R6, RZ, 0x3 ;  /* 0x0000000609067211 */ /* 0x000fe400078f18ff */
[----:B------:R-:W-:Y:S01]  /*155e0*/  LOP3.LUT R7, R7, 0xfffffff8, RZ, 0xc0, !PT ;  /* 0xfffffff807077812 */ /* 0x000fe200078ec0ff */
[----:B------:R-:W4:Y:S01]  /*155f0*/  LDC.64 R2, c[0x0][0x290] ;  /* 0x0000a400ff027b82 */ /* 0x000f220000000a00 */
[----:B------:R-:W-:Y:S01]  /*15600*/  SHF.R.S32.HI R6, RZ, 0x3, R6 ;  /* 0x00000003ff067819 */ /* 0x000fe20000011406 */
[----:B------:R1:W1:Y:S01]  /*15610*/  LDS.128 R8, [R161+0x1800] ;  /* 0x00180000a1087984 */ /* 0x0002620000000c00 */
[----:B------:R-:W-:Y:S01]  /*15620*/  SHF.R.S32.HI R19, RZ, 0x1f, R17 ;  /* 0x0000001fff137819 */ /* 0x000fe20000011411 */
[----:B------:R-:W-:Y:S01]  /*15630*/  IMAD.IADD R7, R0, 0x1, -R7 ;  /* 0x0000000100077824 */ /* 0x000fe200078e0a07 */
[----:B------:R-:W-:Y:S01]  /*15640*/  ISETP.NE.AND P0, PT, R160, -0x1, PT ;  /* 0xffffffffa000780c */ /* 0x000fe20003f05270 */
[----:B------:R-:W-:-:S02]  /*15650*/  VIADD R0, R6, 0x10 ;  /* 0x0000001006007836 */ /* 0x000fc40000000000 */
[----:B------:R-:W5:Y:S01]  /*15660*/  LDC.64 R4, c[0x0][0x298] ;  /* 0x0000a600ff047b82 */ /* 0x000f620000000a00 */
[----:B------:R-:W-:Y:S01]  /*15670*/  IMAD.SHL.U32 R18, R7, 0x8, RZ ;  /* 0x0000000807127824 */ /* 0x000fe200078e00ff */
[----:B---3--:R-:W-:-:S04]  /*15680*/  USHF.L.U32 UR5, UR5, 0x6, URZ ;  /* 0x0000000605057899 */ /* 0x008fc8000800063f */
[----:B------:R-:W-:Y:S02]  /*15690*/  USHF.R.S32.HI UR4, URZ, 0x1f, UR5 ;  /* 0x0000001f3f047899 */ /* 0x000fe40008011405 */
[----:B------:R-:W-:-:S05]  /*156a0*/  VIADD R159, R159, -UR5 ;  /* 0x800000059f9f7c36 */ /* 0x000fca0008000000 */
[----:B------:R-:W-:Y:S01]  /*156b0*/  ISETP.GE.AND P3, PT, R0, R159, PT ;  /* 0x0000009f0000720c */ /* 0x000fe20003f66270 */
[----:B----4-:R-:W-:Y:S01]  /*156c0*/  IMAD R0, R19, R2, RZ ;  /* 0x0000000213007224 */ /* 0x010fe200078e02ff */
[----:B------:R-:W-:-:S03]  /*156d0*/  SHF.R.S32.HI R19, RZ, 0x1f, R18 ;  /* 0x0000001fff137819 */ /* 0x000fc60000011412 */
[----:B------:R-:W-:Y:S02]  /*156e0*/  IMAD R0, R17, R3, R0 ;  /* 0x0000000311007224 */ /* 0x000fe400078e0200 */
[----:B-----5:R-:W-:-:S04]  /*156f0*/  IMAD.WIDE.U32 R20, R160, R4, RZ ;  /* 0x00000004a0147225 */ /* 0x020fc800078e00ff */
[----:B------:R-:W-:-:S04]  /*15700*/  IMAD.WIDE.U32 R16, R17, R2, RZ ;  /* 0x0000000211107225 */ /* 0x000fc800078e00ff */
[----:B------:R-:W-:Y:S01]  /*15710*/  IMAD.WIDE.U32 R18, R4, UR5, R18 ;  /* 0x0000000504127c25 */ /* 0x000fe2000f8e0012 */
[----:B------:R-:W-:-:S03]  /*15720*/  SEL R20, R16, R20, !P0 ;  /* 0x0000001410147207 */ /* 0x000fc60004000000 */
[----:B------:R-:W-:Y:S02]  /*15730*/  IMAD R2, R4, UR4, RZ ;  /* 0x0000000404027c24 */ /* 0x000fe4000f8e02ff */
[----:B------:R-:W-:Y:S01]  /*15740*/  IMAD R160, R160, R5, R21 ;  /* 0x00000005a0a07224 */ /* 0x000fe200078e0215 */
[----:B------:R-:W-:Y:S01]  /*15750*/  @!P0 IADD3 R160, R17, R0, RZ ;  /* 0x0000000011a08210 */ /* 0x000fe20007ffe0ff */
[----:B------:R-:W-:Y:S01]  /*15760*/  IMAD R3, R5, UR5, R2 ;  /* 0x0000000505037c24 */ /* 0x000fe2000f8e0202 */
[----:B------:R-:W-:Y:S01]  /*15770*/  SHF.R.S32.HI R0, RZ, 0x1f, R26 ;  /* 0x0000001fff007819 */ /* 0x000fe2000001141a */
[----:B------:R-:W-:Y:S01]  /*15780*/  ULDC.64 UR4, c[0x0][0x2a0] ;  /* 0x0000a80000047ab9 */ /* 0x000fe20000000a00 */
[----:B------:R-:W-:Y:S01]  /*15790*/  IADD3 R20, P0, R20, R18, RZ ;  /* 0x0000001214147210 */ /* 0x000fe20007f1e0ff */
[----:B------:R-:W-:Y:S02]  /*157a0*/  VIADD R16, R6, 0x20 ;  /* 0x0000002006107836 */ /* 0x000fe40000000000 */
[----:B------:R-:W-:Y:S01]  /*157b0*/  IMAD R29, R0, UR4, RZ ;  /* 0x00000004001d7c24 */ /* 0x000fe2000f8e02ff */
[----:B------:R-:W-:Y:S01]  /*157c0*/  IADD3.X R21, R160, R3, R19, P0, !PT ;  /* 0x00000003a0157210 */ /* 0x000fe200007fe413 */
[----:B------:R-:W-:Y:S01]  /*157d0*/  VIADD R2, R6, 0x30 ;  /* 0x0000003006027836 */ /* 0x000fe20000000000 */
[-C--:B------:R-:W-:Y:S01]  /*157e0*/  ISETP.GE.AND P2, PT, R16, R159.reuse, PT ;  /* 0x0000009f1000720c */ /* 0x080fe20003f46270 */
[C---:B------:R-:W-:Y:S01]  /*157f0*/  IMAD R29, R26.reuse, UR5, R29 ;  /* 0x000000051a1d7c24 */ /* 0x040fe2000f8e021d */
[----:B------:R3:W4:Y:S01]  /*15800*/  LDS.128 R16, [R161+0x2000] ;  /* 0x00200000a1107984 */ /* 0x0007220000000c00 */
[----:B------:R-:W-:Y:S01]  /*15810*/  IMAD.WIDE.U32 R26, R26, UR4, R20 ;  /* 0x000000041a1a7c25 */ /* 0x000fe2000f8e0014 */
[----:B------:R-:W-:-:S02]  /*15820*/  ISETP.GE.AND P0, PT, R6, R159, PT ;  /* 0x0000009f0600720c */ /* 0x000fc40003f06270 */
[----:B------:R3:W1:Y:S01]  /*15830*/  LDS.128 R20, [R161] ;  /* 0x00000000a1147984 */ /* 0x0006620000000c00 */
[----:B------:R-:W-:Y:S02]  /*15840*/  ISETP.GE.AND P1, PT, R2, R159, PT ;  /* 0x0000009f0200720c */ /* 0x000fe40003f26270 */
[----:B------:R-:W-:Y:S02]  /*15850*/  SHF.R.S32.HI R3, RZ, 0x1f, R6 ;  /* 0x0000001fff037819 */ /* 0x000fe40000011406 */
[----:B------:R-:W-:-:S06]  /*15860*/  IADD3 R29, R29, R27, RZ ;  /* 0x0000001b1d1d7210 */ /* 0x000fcc0007ffe0ff */
[----:B--2---:R-:W-:Y:S05]  /*15870*/  @P0 BRA `(.L_x_7039) ;  /* 0x0000000000280947 */ /* 0x004fea0003800000 */
        /* <DEDUP_REMOVED lines=8> */
[----:B-1----:R2:W-:Y:S04]  /*15900*/  STG.E.128 desc[UR6][R30.64], R20 ;  /* 0x000000141e007986 */ /* 0x0025e8000c101d06 */
[----:B----4-:R2:W-:Y:S02]  /*15910*/  STG.E.128 desc[UR6][R30.64+0x80], R16 ;  /* 0x000080101e007986 */ /* 0x0105e4000c101d06 */
.L_x_7039:
[----:B------:R-:W-:Y:S05]  /*15920*/  BSYNC B0 ;  /* 0x0000000000007941 */ /* 0x000fea0003800000 */
.L_x_7038:
[----:B-12---:R1:W2:Y:S01]  /*15930*/  LDS.128 R20, [R161+0x800] ;  /* 0x00080000a1147984 */ /* 0x0062a20000000c00 */
        /* <DEDUP_REMOVED lines=14> */
[----:B--2---:R2:W-:Y:S04]  /*15a20*/  STG.E.128 desc[UR6][R30.64], R20 ;  /* 0x000000141e007986 */ /* 0x0045e8000c101d06 */
[----:B----4-:R2:W-:Y:S02]  /*15a30*/  STG.E.128 desc[UR6][R30.64+0x80], R16 ;  /* 0x000080101e007986 */ /* 0x0105e4000c101d06 */
.L_x_7041:
[----:B------:R-:W-:Y:S05]  /*15a40*/  BSYNC B0 ;  /* 0x0000000000007941 */ /* 0x000fea0003800000 */
.L_x_7040:
[----:B--2-4-:R2:W4:Y:S01]  /*15a50*/  LDS.128 R16, [R161+0x1000] ;  /* 0x00100000a1107984 */ /* 0x0145220000000c00 */
        /* <DEDUP_REMOVED lines=16> */
.L_x_7043:
[----:B------:R-:W-:Y:S05]  /*15b60*/  BSYNC B0 ;  /* 0x0000000000007941 */ /* 0x000fea0003800000 */
.L_x_7042:
        /* <DEDUP_REMOVED lines=15> */
.L_x_7044:
        /* <DEDUP_REMOVED lines=10> */
.L_x_8530:


//--------------------- .text._ZN5flash24flash_fwd_splitkv_kernelI23Flash_fwd_kernel_traitsILi128ELi64ELi64ELi4ELb0ELb0EN7cutlass10bfloat16_tE19Flash_kernel_traitsILi128ELi64ELi64ELi4ES3_EELb1ELb0ELb0ELb0ELb1ELb1ELb0ELb1EEEvNS_16Flash_fwd_paramsE --------------------------
	.section	.text._ZN5flash24flash_fwd_splitkv_kernelI23Flash_fwd_kernel_traitsILi128ELi64ELi64ELi4ELb0ELb0EN7cutlass10bfloat16_tE19Flash_kernel_traitsILi128ELi64ELi64ELi4ES3_EELb1ELb0ELb0ELb0ELb1ELb1ELb0ELb1EEEvNS_16Flash_fwd_paramsE,"ax",@progbits
	.align	128
        .global         _ZN5flash24flash_fwd_splitkv_kernelI23Flash_fwd_kernel_traitsILi128ELi64ELi64ELi4ELb0ELb0EN7cutlass10bfloat16_tE19Flash_kernel_traitsILi128ELi64ELi64ELi4ES3_EELb1ELb0ELb0ELb0ELb1ELb1ELb0ELb1EEEvNS_16Flash_fwd_paramsE
        .type           _ZN5flash24flash_fwd_splitkv_kernelI23Flash_fwd_kernel_traitsILi128ELi64ELi64ELi4ELb0ELb0EN7cutlass10bfloat16_tE19Flash_kernel_traitsILi128ELi64ELi64ELi4ES3_EELb1ELb0ELb0ELb0ELb1ELb1ELb0ELb1EEEvNS_16Flash_fwd_paramsE,@function
        .size           _ZN5flash24flash_fwd_splitkv_kernelI23Flash_fwd_kernel_traitsILi128ELi64ELi64ELi4ELb0ELb0EN7cutlass10bfloat16_tE19Flash_kernel_traitsILi128ELi64ELi64ELi4ES3_EELb1ELb0ELb0ELb0ELb1ELb1ELb0ELb1EEEvNS_16Flash_fwd_paramsE,(.L_x_8531 - _ZN5flash24flash_fwd_splitkv_kernelI23Flash_fwd_kernel_traitsILi128ELi64ELi64ELi4ELb0ELb0EN7cutlass10bfloat16_tE19Flash_kernel_traitsILi128ELi64ELi64ELi4ES3_EELb1ELb0ELb0ELb0ELb1ELb1ELb0ELb1EEEvNS_16Flash_fwd_paramsE)
        .other          _ZN5flash24flash_fwd_splitkv_kernelI23Flash_fwd_kernel_traitsILi128ELi64ELi64ELi4ELb0ELb0EN7cutlass10bfloat16_tE19Flash_kernel_traitsILi128ELi64ELi64ELi4ES3_EELb1ELb0ELb0ELb0ELb1ELb1ELb0ELb1EEEvNS_16Flash_fwd_paramsE,@"STO_CUDA_ENTRY STV_DEFAULT"
_ZN5flash24flash_fwd_splitkv_kernelI23Flash_fwd_kernel_traitsILi128ELi64ELi64ELi4ELb0ELb0EN7cutlass10bfloat16_tE19Flash_kernel_traitsILi128ELi64ELi64ELi4ES3_EELb1ELb0ELb0ELb0ELb1ELb1ELb0ELb1EEEvNS_16Flash_fwd_paramsE:
.text._ZN5flash24flash_fwd_splitkv_kernelI23Flash_fwd_kernel_traitsILi128ELi64ELi64ELi4ELb0ELb0EN7cutlass10bfloat16_tE19Flash_kernel_traitsILi128ELi64ELi64ELi4ES3_EELb1ELb0ELb0ELb0ELb1ELb1ELb0ELb1EEEvNS_16Flash_fwd_paramsE:
        /* <DEDUP_REMOVED lines=41> */
.L_x_7045:
[----:B------:R-:W1:Y:S02]  /*0290*/  LDC R9, c[0x0][0x2c8] ;  /* 0x0000b200ff097b82 */ /* 0x000e640000000800 */
.L_x_7046:
        /* <DEDUP_REMOVED lines=91> */
.L_x_7049:
[----:B------:R-:W-:Y:S05]  /*0850*/  BSYNC B0 ;  /* 0x0000000000007941 */ /* 0x000fea0003800000 */
.L_x_7048:
        /* <DEDUP_REMOVED lines=17> */
.L_x_7051:
[----:B------:R-:W-:Y:S05]  /*0970*/  BSYNC B0 ;  /* 0x0000000000007941 */ /* 0x000fea0003800000 */
.L_x_7050:
        /* <DEDUP_REMOVED lines=16> */
.L_x_7053:
[----:B------:R-:W-:Y:S05]  /*0a80*/  BSYNC B0 ;  /* 0x0000000000007941 */ /* 0x000fea0003800000 */
.L_x_7052:
        /* <DEDUP_REMOVED lines=14> */
.L_x_7055:
[----:B------:R-:W-:Y:S05]  /*0b70*/  BSYNC B0 ;  /* 0x0000000000007941 */ /* 0x000fea0003800000 */
.L_x_7054:
        /* <DEDUP_REMOVED lines=15> */
.L_x_7047:
        /* <DEDUP_REMOVED lines=22> */
.L_x_7056:
        /* <DEDUP_REMOVED lines=82> */
.L_x_7057:
        /* <DEDUP_REMOVED lines=49> */
.L_x_7059:
        /* <DEDUP_REMOVED lines=32> */
.L_x_7058:
        /* <DEDUP_REMOVED lines=222> */
.L_x_7098:
        /* <DEDUP_REMOVED lines=14> */
[C---:B------:R-:W-:Y:S04]  /*26c0*/  @P5 IADD3 R18, P0, R112.reuse, UR20, RZ ;  /* 0x0000001470125c10 */ /* 0x040fe8000ff1e0ff */
[----:B------:R-:W-:Y:S02]  /*26d0*/  @P5 IADD3.X R19, R113, UR23, RZ, P0, !PT ;  /* 0x0000001771135c10 */ /* 0x000fe400087fe4ff */
        /* <DEDUP_REMOVED lines=132> */
.L_x_7064:
[----:B------:R-:W-:Y:S05]  /*2f20*/  BSYNC B0 ;  /* 0x0000000000007941 */ /* 0x000fea0003800000 */
.L_x_7063:
        /* <DEDUP_REMOVED lines=102> */
.L_x_7066:
[----:B------:R-:W-:Y:S05]  /*3590*/  BSYNC B0 ;  /* 0x0000000000007941 */ /* 0x000fea0003800000 */
.L_x_7065:
        /* <DEDUP_REMOVED lines=106> */
.L_x_7068:
[----:B------:R-:W-:Y:S05]  /*3c40*/  BSYNC B0 ;  /* 0x0000000000007941 */ /* 0x000fea0003800000 */
.L_x_7067:
        /* <DEDUP_REMOVED lines=111> */
.L_x_7070:
[----:B------:R-:W-:Y:S05]  /*4340*/  BSYNC B0 ;  /* 0x0000000000007941 */ /* 0x000fea0003800000 */
.L_x_7069:
[C---:B------:R-:W-:Y:S01]  /*4350*/  LEA R54, P1, R41.reuse, R54, 0x1 ;  /* 0x0000003629367211 */ /* 0x040fe200078208ff */
[----:B------:R-:W-:Y:S01]  /*4360*/  IMAD.MOV.U32 R8, RZ, RZ, R10 ;  /* 0x000000ffff087224 */ /* 0x000fe200078e000a */
[----:B------:R-:W-:Y:S02]  /*4370*/  UMOV UR4, UR21 ;  /* 0x0000001500047c82 */ /* 0x000fe40008000000 */
[C---:B------:R-:W-:Y:S02]  /*4380*/  LEA.HI.X.SX32 R55, R41.reuse, R55, 0x1, P1 ;  /* 0x0000003729377211 */ /* 0x040fe400008f0eff */
[C---:B------:R-:W-:Y:S04]  /*4390*/  LEA R10, P0, R41.reuse, R8, 0x1 ;  /* 0x00000008290a7211 */ /* 0x040fe800078008ff */
[----:B------:R-:W-:Y:S01]  /*43a0*/  LEA.HI.X.SX32 R9, R41, R9, 0x1, P0 ;  /* 0x0000000929097211 */ /* 0x000fe200000f0eff */
[----:B------:R-:W-:Y:S08]  /*43b0*/  BRA `(.L_x_7071) ;  /* 0x0000003000347947 */ /* 0x000ff00003800000 */
.L_x_7062:
        /* <DEDUP_REMOVED lines=85> */
.L_x_7075:
[----:B------:R-:W-:Y:S05]  /*4910*/  BSYNC B0 ;  /* 0x0000000000007941 */ /* 0x000fea0003800000 */
.L_x_7074:
        /* <DEDUP_REMOVED lines=85> */
.L_x_7077:
[----:B------:R-:W-:Y:S05]  /*4e70*/  BSYNC B0 ;  /* 0x0000000000007941 */ /* 0x000fea0003800000 */
.L_x_7076:
[----:B-----5:R4:W-:Y:S02]  /*4e80*/  STG.E.128 desc[UR6][R108.64+0x80], R44 ;  /* 0x0000802c6c007986 */ /* 0x0209e4000c101d06 */
.L_x_7073:
[----:B------:R-:W-:Y:S05]  /*4e90*/  BSYNC B1 ;  /* 0x0000000000017941 */ /* 0x000fea0003800000 */
.L_x_7072:
        /* <DEDUP_REMOVED lines=30> */
[C---:B---3--:R-:W-:Y:S02]  /*5080*/  LEA R18, P0, R109.reuse, R148, 0x1 ;  /* 0x000000946d127211 */ /* 0x048fe400078008ff */
[----:B------:R-:W-:Y:S02]  /*5090*/  @P1 IADD3 R150, RZ, -UR26, RZ ;  /* 0x8000001aff961c10 */ /* 0x000fe4000fffe0ff */
        /* <DEDUP_REMOVED lines=60> */
.L_x_7081:
[----:B------:R-:W-:Y:S05]  /*5460*/  BSYNC B0 ;  /* 0x0000000000007941 */ /* 0x000fea0003800000 */
.L_x_7080:
        /* <DEDUP_REMOVED lines=14> */
[----:B--2---:R-:W-:Y:S02]  /*5550*/  IMAD.MOV.U32 R148, RZ, RZ, RZ ;  /* 0x000000ffff947224 */ /* 0x004fe400078e00ff */
[----:B------:R-:W-:Y:S02]  /*5560*/  IMAD.U32 R35, R44, 0x10000, RZ ;  /* 0x000100002c237824 */ /* 0x000fe400078e00ff */
[----:B------:R-:W-:Y:S01]  /*5570*/  ISETP.GE.AND P1, PT, R12, UR26, PT ;  /* 0x0000001a0c007c0c */ /* 0x000fe2000bf26270 */
[----:B------:R-:W-:Y:S01]  /*5580*/  IMAD.U32 R38, R45, 0x10000, RZ ;  /* 0x000100002d267824 */ /* 0x000fe200078e00ff */
[----:B------:R-:W-:Y:S02]  /*5590*/  MOV R109, UR26 ;  /* 0x0000001a006d7c02 */ /* 0x000fe40008000f00 */
[----:B------:R-:W-:Y:S01]  /*55a0*/  LOP3.LUT R45, R46, 0xffff0000, RZ, 0xc0, !PT ;  /* 0xffff00002e2d7812 */ /* 0x000fe200078ec0ff */
[----:B------:R-:W-:Y:S08]  /*55b0*/  IMAD.U32 R46, R47, 0x10000, RZ ;  /* 0x000100002f2e7824 */ /* 0x000ff000078e00ff */
        /* <DEDUP_REMOVED lines=68> */
.L_x_7083:
[----:B------:R-:W-:Y:S05]  /*5a00*/  BSYNC B0 ;  /* 0x0000000000007941 */ /* 0x000fea0003800000 */
.L_x_7082:
[----:B-----5:R4:W-:Y:S02]  /*5a10*/  STG.E.128 desc[UR6][R146.64+0x80], R44 ;  /* 0x0000802c92007986 */ /* 0x0209e4000c101d06 */
.L_x_7079:
[----:B------:R-:W-:Y:S05]  /*5a20*/  BSYNC B1 ;  /* 0x0000000000017941 */ /* 0x000fea0003800000 */
.L_x_7078:
[----:B------:R-:W-:Y:S04]  /*5a30*/  BSSY B1, `(.L_x_7084) ;  /* 0x00000ba000017945 */ /* 0x000fe80003800000 */
[----:B------:R-:W-:Y:S05]  /*5a40*/  @!P4 BRA `(.L_x_7085) ;  /* 0x0000000800e0c947 */ /* 0x000fea0003800000 */
[----:B------:R-:W-:Y:S01]  /*5a50*/  LEA R162, P5, R90, R114, 0x1 ;  /* 0x000000725aa27211 */ /* 0x000fe200078a08ff */
[----:B------:R-:W-:Y:S01]  /*5a60*/  BSSY B0, `(.L_x_7086) ;  /* 0x000005b000007945 */ /* 0x000fe20003800000 */
[----:B------:R-:W-:Y:S02]  /*5a70*/  ISETP.GE.AND P4, PT, R16, UR4, PT ;  /* 0x0000000410007c0c */ /* 0x000fe4000bf86270 */
[----:B------:R-:W-:Y:S02]  /*5a80*/  LEA.HI.X R163, R90, R115, R89, 0x1, P5 ;  /* 0x000000735aa37211 */ /* 0x000fe400028f0c59 */
[C---:B------:R-:W-:Y:S02]  /*5a90*/  LEA R160, P1, R144.reuse, R108, 0x1 ;  /* 0x0000006c90a07211 */ /* 0x040fe400078208ff */
[C---:B-1--4-:R-:W-:Y:S01]  /*5aa0*/  LEA R146, P0, R93.reuse, R114, 0x1 ;  /* 0x000000725d927211 */ /* 0x052fe200078008ff */
[----:B--2---:R1:W5:Y:S01]  /*5ab0*/  LDG.E.128 R60, desc[UR6][R162.64] ;  /* 0x00000006a23c7981 */ /* 0x004362000c1e1d00 */
        /* <DEDUP_REMOVED lines=85> */
.L_x_7087:
[----:B------:R-:W-:Y:S05]  /*6010*/  BSYNC B0 ;  /* 0x0000000000007941 */ /* 0x000fea0003800000 */
.L_x_7086:
        /* <DEDUP_REMOVED lines=89> */
.L_x_7089:
[----:B------:R-:W-:Y:S05]  /*65b0*/  BSYNC B0 ;  /* 0x0000000000007941 */ /* 0x000fea0003800000 */
.L_x_7088:
[----:B-----5:R4:W-:Y:S02]  /*65c0*/  STG.E.128 desc[UR6][R148.64], R44 ;  /* 0x0000002c94007986 */ /* 0x0209e4000c101d06 */
.L_x_7085:
[----:B------:R-:W-:Y:S05]  /*65d0*/  BSYNC B1 ;  /* 0x0000000000017941 */ /* 0x000fea0003800000 */
.L_x_7084:
        /* <DEDUP_REMOVED lines=37> */
[C---:B------:R-:W-:Y:S02]  /*6830*/  LEA R18, P0, R109.reuse, R162, 0x1 ;  /* 0x000000a26d127211 */ /* 0x040fe400078008ff */
        /* <DEDUP_REMOVED lines=61> */
.L_x_7093:
[----:B------:R-:W-:Y:S05]  /*6c10*/  BSYNC B0 ;  /* 0x0000000000007941 */ /* 0x000fea0003800000 */
.L_x_7092:
        /* <DEDUP_REMOVED lines=89> */
.L_x_7095:
[----:B------:R-:W-:Y:S05]  /*71b0*/  BSYNC B0 ;  /* 0x0000000000007941 */ /* 0x000fea0003800000 */
.L_x_7094:
[----:B-----5:R3:W-:Y:S02]  /*71c0*/  STG.E.128 desc[UR6][R148.64], R44 ;  /* 0x0000002c94007986 */ /* 0x0207e4000c101d06 */
.L_x_7091:
[----:B------:R-:W-:Y:S05]  /*71d0*/  BSYNC B1 ;  /* 0x0000000000017941 */ /* 0x000fea0003800000 */
.L_x_7090:
        /* <DEDUP_REMOVED lines=8> */
.L_x_7061:
        /* <DEDUP_REMOVED lines=35> */
.L_x_7071:
        /* <DEDUP_REMOVED lines=81> */
.L_x_7096:
        /* <DEDUP_REMOVED lines=9> */
.L_x_7097:
[----:B------:R-:W-:Y:S04]  /*7a30*/  IADD3 R11, R11, -0x1, RZ ;  /* 0xffffffff0b0b7810 */ /* 0x000fe80007ffe0ff */
[----:B------:R-:W-:Y:S11]  /*7a40*/  ISETP.GT.AND P0, PT, R11, R85, PT ;  /* 0x000000550b00720c */ /* 0x000ff60003f04270 */
[----:B------:R-:W-:Y:S02]  /*7a50*/  @!UPT UIADD3 URZ, URZ, URZ, URZ ;  /* 0x0000003f3f3ff290 */ /* 0x000fe4000fffe03f */
[----:B------:R-:W-:Y:S05]  /*7a60*/  @P0 BRA `(.L_x_7098) ;  /* 0xffffffa800dc0947 */ /* 0x000fea000383ffff */
.L_x_7060:
        /* <DEDUP_REMOVED lines=99> */
.L_x_7105:
[----:B------:R-:W-:Y:S05]  /*80a0*/  BSYNC B0 ;  /* 0x0000000000007941 */ /* 0x000fea0003800000 */
.L_x_7104:
        /* <DEDUP_REMOVED lines=44> */
.L_x_7107:
[----:B------:R-:W-:Y:S05]  /*8370*/  BSYNC B0 ;  /* 0x0000000000007941 */ /* 0x000fea0003800000 */
.L_x_7106:
[----:B------:R3:W-:Y:S02]  /*8380*/  STS.128 [R153+0x2000], R8 ;  /* 0x0020000899007388 */ /* 0x0007e40000000c00 */
.L_x_7103:
[----:B------:R-:W-:Y:S05]  /*8390*/  BSYNC B1 ;  /* 0x0000000000017941 */ /* 0x000fea0003800000 */
.L_x_7102:
        /* <DEDUP_REMOVED lines=58> */
.L_x_7111:
[----:B------:R-:W-:Y:S05]  /*8740*/  BSYNC B0 ;  /* 0x0000000000007941 */ /* 0x000fea0003800000 */
.L_x_7110:
        /* <DEDUP_REMOVED lines=43> */
.L_x_7113:
[----:B------:R-:W-:Y:S05]  /*8a00*/  BSYNC B0 ;  /* 0x0000000000007941 */ /* 0x000fea0003800000 */
.L_x_7112:
[----:B------:R1:W-:Y:S02]  /*8a10*/  STS.128 [R153+0x2800], R8 ;  /* 0x0028000899007388 */ /* 0x0003e40000000c00 */
.L_x_7109:
[----:B------:R-:W-:Y:S05]  /*8a20*/  BSYNC B1 ;  /* 0x0000000000017941 */ /* 0x000fea0003800000 */
.L_x_7108:
        /* <DEDUP_REMOVED lines=59> */
.L_x_7117:
[----:B------:R-:W-:Y:S05]  /*8de0*/  BSYNC B0 ;  /* 0x0000000000007941 */ /* 0x000fea0003800000 */
.L_x_7116:
        /* <DEDUP_REMOVED lines=43> */
.L_x_7119:
[----:B------:R-:W-:Y:S05]  /*90a0*/  BSYNC B0 ;  /* 0x0000000000007941 */ /* 0x000fea0003800000 */
.L_x_7118:
[----:B------:R3:W-:Y:S02]  /*90b0*/  STS.128 [R153+0x3000], R8 ;  /* 0x0030000899007388 */ /* 0x0007e40000000c00 */
.L_x_7115:
[----:B------:R-:W-:Y:S05]  /*90c0*/  BSYNC B1 ;  /* 0x0000000000017941 */ /* 0x000fea0003800000 */
.L_x_7114:
        /* <DEDUP_REMOVED lines=58> */
.L_x_7122:
[----:B------:R-:W-:Y:S05]  /*9470*/  BSYNC B0 ;  /* 0x0000000000007941 */ /* 0x000fea0003800000 */
.L_x_7121:
        /* <DEDUP_REMOVED lines=43> */
.L_x_7124:
[----:B------:R-:W-:Y:S05]  /*9730*/  BSYNC B0 ;  /* 0x0000000000007941 */ /* 0x000fea0003800000 */
.L_x_7123:
[----:B------:R2:W-:Y:S01]  /*9740*/  STS.128 [R153+0x3800], R8 ;  /* 0x0038000899007388 */ /* 0x0005e20000000c00 */
[----:B------:R-:W-:Y:S05]  /*9750*/  BRA `(.L_x_7120) ;  /* 0x00000030005c7947 */ /* 0x000fea0003800000 */
.L_x_7101:
        /* <DEDUP_REMOVED lines=89> */
.L_x_7128:
[----:B------:R-:W-:Y:S05]  /*9cf0*/  BSYNC B0 ;  /* 0x0000000000007941 */ /* 0x000fea0003800000 */
.L_x_7127:
        /* <DEDUP_REMOVED lines=87> */
.L_x_7130:
[----:B------:R-:W-:Y:S05]  /*a270*/  BSYNC B0 ;  /* 0x0000000000007941 */ /* 0x000fea0003800000 */
.L_x_7129:
[----:B------:R3:W-:Y:S02]  /*a280*/  STS.128 [R153+0x2000], R8 ;  /* 0x0020000899007388 */ /* 0x0007e40000000c00 */
.L_x_7126:
[----:B------:R-:W-:Y:S05]  /*a290*/  BSYNC B1 ;  /* 0x0000000000017941 */ /* 0x000fea0003800000 */
.L_x_7125:
        /* <DEDUP_REMOVED lines=94> */
.L_x_7134:
[----:B------:R-:W-:Y:S05]  /*a880*/  BSYNC B0 ;  /* 0x0000000000007941 */ /* 0x000fea0003800000 */
.L_x_7133:
        /* <DEDUP_REMOVED lines=90> */
.L_x_7136:
[----:B------:R-:W-:Y:S05]  /*ae30*/  BSYNC B0 ;  /* 0x0000000000007941 */ /* 0x000fea0003800000 */
.L_x_7135:
[----:B------:R1:W-:Y:S02]  /*ae40*/  STS.128 [R153+0x2800], R8 ;  /* 0x0028000899007388 */ /* 0x0003e40000000c00 */
.L_x_7132:
[----:B------:R-:W-:Y:S05]  /*ae50*/  BSYNC B1 ;  /* 0x0000000000017941 */ /* 0x000fea0003800000 */
.L_x_7131:
        /* <DEDUP_REMOVED lines=96> */
.L_x_7140:
[----:B------:R-:W-:Y:S05]  /*b460*/  BSYNC B0 ;  /* 0x0000000000007941 */ /* 0x000fea0003800000 */
.L_x_7139:
        /* <DEDUP_REMOVED lines=91> */
.L_x_7142:
[----:B------:R-:W-:Y:S05]  /*ba20*/  BSYNC B0 ;  /* 0x0000000000007941 */ /* 0x000fea0003800000 */
.L_x_7141:
[----:B------:R3:W-:Y:S02]  /*ba30*/  STS.128 [R153+0x3000], R8 ;  /* 0x0030000899007388 */ /* 0x0007e40000000c00 */
.L_x_7138:
[----:B------:R-:W-:Y:S05]  /*ba40*/  BSYNC B1 ;  /* 0x0000000000017941 */ /* 0x000fea0003800000 */
.L_x_7137:
        /* <DEDUP_REMOVED lines=94> */
.L_x_7144:
[----:B------:R-:W-:Y:S05]  /*c030*/  BSYNC B0 ;  /* 0x0000000000007941 */ /* 0x000fea0003800000 */
.L_x_7143:
        /* <DEDUP_REMOVED lines=94> */
.L_x_7146:
[----:B------:R-:W-:Y:S05]  /*c620*/  BSYNC B0 ;  /* 0x0000000000007941 */ /* 0x000fea0003800000 */
.L_x_7145:
[----:B------:R3:W-:Y:S01]  /*c630*/  STS.128 [R153+0x3800], R8 ;  /* 0x0038000899007388 */ /* 0x0007e20000000c00 */
[----:B------:R-:W-:Y:S05]  /*c640*/  BRA `(.L_x_7120) ;  /* 0x0000000000a07947 */ /* 0x000fea0003800000 */
.L_x_7100:
        /* <DEDUP_REMOVED lines=40> */
.L_x_7120:
[----:B------:R-:W-:Y:S05]  /*c8d0*/  BSYNC B2 ;  /* 0x0000000000027941 */ /* 0x000fea0003800000 */
.L_x_7099:
[----:B------:R-:W-:Y:S01]  /*c8e0*/  VIADD R160, R102, 0xffffffff ;  /* 0xffffffff66a07836 */ /* 0x000fe20000000000 */
[----:B------:R-:W-:Y:S01]  /*c8f0*/  ULDC.64 UR12, c[0x0][0x218] ;  /* 0x00008600000c7ab9 */ /* 0x000fe20000000a00 */
[----:B------:R-:W-:Y:S01]  /*c900*/  IMAD.SHL.U32 R2, R65, 0x40, RZ ;  /* 0x0000004041027824 */ /* 0x000fe200078e00ff */
[----:B------:R-:W-:Y:S01]  /*c910*/  LEA R156, P1, R140, UR12, 0x1 ;  /* 0x0000000c8c9c7c11 */ /* 0x000fe2000f8208ff */
[----:B------:R-:W-:Y:S01]  /*c920*/  IMAD.SHL.U32 R3, R160, 0x40, RZ ;  /* 0x00000040a0037824 */ /* 0x000fe200078e00ff */
[----:B------:R-:W-:Y:S01]  /*c930*/  ULDC.64 UR10, c[0x0][0x220] ;  /* 0x00008800000a7ab9 */ /* 0x000fe20000000a00 */
[----:B----4-:R-:W-:Y:S01]  /*c940*/  IMAD.SHL.U32 R149, R132, 0x8, RZ ;  /* 0x0000000884957824 */ /* 0x010fe200078e00ff */
[----:B------:R-:W-:Y:S01]  /*c950*/  LEA.HI.X R157, R140, UR13, R50, 0x1, P1 ;  /* 0x0000000d8c9d7c11 */ /* 0x000fe200088f0c32 */
[----:B-123--:R-:W-:Y:S01]  /*c960*/  IMAD.IADD R9, R52, 0x1, -R3 ;  /* 0x0000000134097824 */ /* 0x00efe200078e0a03 */
[----:B------:R-:W-:Y:S01]  /*c970*/  LOP3.LUT R2, R2, 0x1c0, RZ, 0xc0, !PT ;  /* 0x000001c002027812 */ /* 0x000fe200078ec0ff */
[----:B------:R-:W-:Y:S01]  /*c980*/  IMAD.SHL.U32 R49, R69, 0x40, RZ ;  /* 0x0000004045317824 */ /* 0x000fe200078e00ff */
[----:B------:R-:W-:-:S02]  /*c990*/  ULDC.64 UR16, c[0x0][0x398] ;  /* 0x0000e60000107ab9 */ /* 0x000fc40000000a00 */
        /* <DEDUP_REMOVED lines=39> */
[----:B---3--:R-:W-:Y:S02]  /*cc10*/  IMAD.SHL.U32 R11, R72, 0x40, RZ ;  /* 0x00000040480b7824 */ /* 0x008fe400078e00ff */
[----:B------:R-:W-:Y:S01]  /*cc20*/  @!P4 LDGSTS.E.BYPASS.LTC128B.128 [R153+0x7800], desc[UR6][R14.64+0x80] ;  /* 0x078000800e99cfae */ /* 0x000fe2000b901d46 */
[----:B------:R-:W-:Y:S01]  /*cc30*/  LEA R158, P4, R104, UR10, 0x1 ;  /* 0x0000000a689e7c11 */ /* 0x000fe2000f8808ff */
[----:B------:R-:W-:Y:S01]  /*cc40*/  IMAD.IADD R0, R0, 0x1, -R5 ;  /* 0x0000000100007824 */ /* 0x000fe200078e0a05 */
[----:B------:R-:W-:Y:S01]  /*cc50*/  LOP3.LUT R11, R11, 0x1c0, RZ, 0xc0, !PT ;  /* 0x000001c00b0b7812 */ /* 0x000fe200078ec0ff */
[----:B------:R-:W0:Y:S01]  /*cc60*/  LDGDEPBAR ;  /* 0x00000000000079af */ /* 0x000e220000000000 */
[----:B------:R-:W3:Y:S01]  /*cc70*/  @!P0 LDC.64 R4, c[0x0][0x250] ;  /* 0x00009400ff048b82 */ /* 0x000ee20000000a00 */
[----:B------:R-:W-:Y:S01]  /*cc80*/  IMAD.SHL.U32 R2, R0, 0x8, RZ ;  /* 0x0000000800027824 */ /* 0x000fe200078e00ff */
[----:B------:R-:W-:Y:S01]  /*cc90*/  LEA.HI.X R159, R104, UR11, R101, 0x1, P4 ;  /* 0x0000000b689f7c11 */ /* 0x000fe2000a0f0c65 */
[----:B------:R-:W-:-:S03]  /*cca0*/  IMAD R149, R0, 0x200, R149 ;  /* 0x0000020000957824 */ /* 0x000fc600078e0295 */
[----:B------:R-:W-:Y:S02]  /*ccb0*/  LOP3.LUT R2, R11, 0x8, R2, 0xf8, !PT ;  /* 0x000000080b027812 */ /* 0x000fe400078ef802 */
[----:B------:R-:W-:Y:S02]  /*ccc0*/  SHF.R.U32.HI R11, RZ, 0x3, R11 ;  /* 0x00000003ff0b7819 */ /* 0x000fe4000001160b */
[CC--:B-1----:R-:W-:Y:S02]  /*ccd0*/  @!P2 LEA R12, P4, R67.reuse, R158.reuse, 0x1 ;  /* 0x0000009e430ca211 */ /* 0x0c2fe400078808ff */
[----:B------:R-:W-:Y:S02]  /*cce0*/  LOP3.LUT R2, R2, R11, RZ, 0x3c, !PT ;  /* 0x0000000b02027212 */ /* 0x000fe400078e3cff */
[----:B------:R-:W-:Y:S02]  /*ccf0*/  @!P2 LEA.HI.X R13, R67, R159, R68, 0x1, P4 ;  /* 0x0000009f430da211 */ /* 0x000fe400020f0c44 */
[----:B--2---:R-:W-:-:S02]  /*cd00*/  @!P1 LEA R8, P4, R6, R158, 0x6 ;  /* 0x0000009e06089211 */ /* 0x004fc400078830ff */
[----:B------:R-:W-:Y:S02]  /*cd10*/  LEA R149, R149, UR4, 0x1 ;  /* 0x0000000495957c11 */ /* 0x000fe4000f8e08ff */
[----:B------:R-:W-:Y:S01]  /*cd20*/  @!P1 LEA.HI.X R9, R6, R159, R7, 0x6, P4 ;  /* 0x0000009f06099211 */ /* 0x000fe200020f3407 */
[----:B------:R-:W-:Y:S01]  /*cd30*/  IMAD R7, R54, 0x400, R49 ;  /* 0x0000040036077824 */ /* 0x000fe200078e0231 */
[----:B------:R-:W-:-:S04]  /*cd40*/  DEPBAR.LE SB0, 0x0 ;  /* 0x000080000000791a */ /* 0x000fc80000000000 */
[----:B------:R-:W-:Y:S01]  /*cd50*/  BAR.SYNC.DEFER_BLOCKING 0x0 ;  /* 0x0000000000007b1d */ /* 0x000fe20000010000 */
[----:B---3--:R-:W-:-:S04]  /*cd60*/  @!P0 IMAD.WIDE.U32 R10, R4, 0x60, R158 ;  /* 0x00000060040a8825 */ /* 0x008fc800078e009e */
[----:B------:R-:W-:Y:S02]  /*cd70*/  @!P0 IMAD R5, R5, 0x60, RZ ;  /* 0x0000006005058824 */ /* 0x000fe400078e02ff */
[----:B------:R-:W-:Y:S02]  /*cd80*/  IMAD.IADD R150, R2, 0x1, R7 ;  /* 0x0000000102967824 */ /* 0x000fe400078e0207 */
[----:B------:R-:W-:Y:S02]  /*cd90*/  @!P0 IMAD.IADD R5, R5, 0x1, R11 ;  /* 0x0000000105058824 */ /* 0x000fe400078e020b */
[----:B------:R-:W-:Y:S01]  /*cda0*/  @!P0 IMAD.MOV.U32 R4, RZ, RZ, R10 ;  /* 0x000000ffff048224 */ /* 0x000fe200078e000a */
[----:B------:R-:W-:Y:S01]  /*cdb0*/  LEA R150, R150, UR4, 0x1 ;  /* 0x0000000496967c11 */ /* 0x000fe2000f8e08ff */
[C---:B------:R-:W-:Y:S02]  /*cdc0*/  VIADD R0, R149.reuse, 0x4000 ;  /* 0x0000400095007836 */ /* 0x040fe40000000000 */
[----:B------:R-:W-:-:S02]  /*cdd0*/  VIADD R147, R149, 0x4020 ;  /* 0x0000402095937836 */ /* 0x000fc40000000000 */
[--C-:B------:R-:W-:Y:S02]  /*cde0*/  IMAD R148, R53, 0x2, R150.reuse ;  /* 0x0000000235947824 */ /* 0x100fe400078e0296 */
[C---:B------:R-:W-:Y:S02]  /*cdf0*/  IMAD R146, R51.reuse, 0x2, R150 ;  /* 0x0000000233927824 */ /* 0x040fe400078e0296 */
[----:B------:R-:W-:Y:S02]  /*ce00*/  IMAD R145, R51, 0x2, R148 ;  /* 0x0000000233917824 */ /* 0x000fe400078e0294 */
[----:B------:R-:W-:Y:S01]  /*ce10*/  IMAD R54, R54, 0x10, R66 ;  /* 0x0000001036367824 */ /* 0x000fe200078e0242 */
        /* <DEDUP_REMOVED lines=31> */
[C---:B------:R-:W-:Y:S01]  /*d010*/  VIADD R139, R147.reuse, 0x800 ;  /* 0x00000800938b7836 */ /* 0x040fe20000000000 */
[----:B------:R-:W-:Y:S01]  /*d020*/  LDSM.16.M88.4 R96, [R150] ;  /* 0x000000009660783b */ /* 0x000fe20000000200 */
[C---:B------:R-:W-:Y:S01]  /*d030*/  VIADD R138, R147.reuse, 0x1000 ;  /* 0x00001000938a7836 */ /* 0x040fe20000000000 */
[----:B------:R-:W-:Y:S01]  /*d040*/  SEL R0, R0, 0xffffffc0, !P2 ;  /* 0xffffffc000007807 */ /* 0x000fe20005000000 */
[C---:B------:R-:W-:Y:S01]  /*d050*/  VIADD R137, R147.reuse, 0x1800 ;  /* 0x0000180093897836 */ /* 0x040fe20000000000 */
[----:B------:R-:W3:Y:S01]  /*d060*/  LDSM.16.M88.4 R32, [R149+0x4000] ;  /* 0x004000009520783b */ /* 0x000ee20000000200 */
[----:B------:R-:W-:Y:S02]  /*d070*/  VIADD R135, R147, 0x2000 ;  /* 0x0000200093877836 */ /* 0x000fe40000000000 */
[----:B------:R-:W-:Y:S01]  /*d080*/  IMAD.IADD R143, R149, 0x1, R0 ;  /* 0x00000001958f7824 */ /* 0x000fe200078e0200 */
[----:B------:R-:W-:Y:S01]  /*d090*/  LDSM.16.M88.4 R20, [R148] ;  /* 0x000000009414783b */ /* 0x000fe20000000200 */
[----:B------:R-:W-:-:S02]  /*d0a0*/  IMAD.IADD R136, R0, 0x1, R147 ;  /* 0x0000000100887824 */ /* 0x000fc400078e0293 */
[C---:B------:R-:W-:Y:S01]  /*d0b0*/  VIADD R134, R147.reuse, 0x2800 ;  /* 0x0000280093867836 */ /* 0x040fe20000000000 */
[----:B-1----:R-:W-:Y:S01]  /*d0c0*/  LDSM.16.M88.4 R8, [R147] ;  /* 0x000000009308783b */ /* 0x002fe20000000200 */
[C---:B------:R-:W-:Y:S02]  /*d0d0*/  VIADD R133, R147.reuse, 0x3000 ;  /* 0x0000300093857836 */ /* 0x040fe40000000000 */
[----:B------:R-:W-:Y:S01]  /*d0e0*/  VIADD R132, R147, 0x3800 ;  /* 0x0000380093847836 */ /* 0x000fe20000000000 */
[----:B------:R-:W1:Y:S04]  /*d0f0*/  LDSM.16.M88.4 R56, [R149+0x4800] ;  /* 0x004800009538783b */ /* 0x000e680000000200 */
[----:B------:R-:W-:Y:S04]  /*d100*/  LDSM.16.M88.4 R16, [R146] ;  /* 0x000000009210783b */ /* 0x000fe80000000200 */
[----:B--2---:R-:W-:Y:S04]  /*d110*/  LDSM.16.M88.4 R4, [R143+0x4000] ;  /* 0x004000008f04783b */ /* 0x004fe80000000200 */
[----:B------:R-:W2:Y:S04]  /*d120*/  LDSM.16.M88.4 R88, [R149+0x5000] ;  /* 0x005000009558783b */ /* 0x000ea80000000200 */
[----:B------:R-:W4:Y:S04]  /*d130*/  LDSM.16.M88.4 R36, [R147+0x800] ;  /* 0x000800009324783b */ /* 0x000f280000000200 */
[----:B------:R-:W-:Y:S04]  /*d140*/  LDSM.16.M88.4 R80, [R145] ;  /* 0x000000009150783b */ /* 0x000fe80000000200 */
[----:B------:R-:W-:Y:S01]  /*d150*/  LDSM.16.M88.4 R12, [R136] ;  /* 0x00000000880c783b */ /* 0x000fe20000000200 */
[C---:B---3--:R-:W-:Y:S03]  /*d160*/  HMMA.16816.F32.BF16 R24, R96.reuse, R32, RZ ;  /* 0x000000206018723c */ /* 0x048fe600000418ff */
[----:B------:R-:W3:Y:S04]  /*d170*/  LDSM.16.M88.4 R28, [R147+0x1000] ;  /* 0x00100000931c783b */ /* 0x000ee80000000200 */
[----:B------:R-:W5:Y:S01]  /*d180*/  LDSM.16.M88.4 R44, [R143+0x4800] ;  /* 0x004800008f2c783b */ /* 0x000f620000000200 */
[C---:B------:R-:W-:Y:S03]  /*d190*/  HMMA.16816.F32.BF16 R32, R96.reuse, R34, RZ ;  /* 0x000000226020723c */ /* 0x040fe600000418ff */
[----:B------:R-:W-:Y:S03]  /*d1a0*/  LDSM.16.M88.4 R68, [R150+0x2000] ;  /* 0x002000009644783b */ /* 0x000fe60000000200 */
[C---:B-1----:R-:W-:Y:S01]  /*d1b0*/  HMMA.16816.F32.BF16 R40, R96.reuse, R56, RZ ;  /* 0x000000386028723c */ /* 0x042fe200000418ff */
        /* <DEDUP_REMOVED lines=8> */
[----:B------:R-:W-:Y:S03]  /*d240*/  LDSM.16.M88.4 R8, [R149+0x5800] ;  /* 0x005800009508783b */ /* 0x000fe60000000200 */
[----:B--2---:R-:W-:Y:S01]  /*d250*/  HMMA.16816.F32.BF16 R72, R96, R88, RZ ;  /* 0x000000586048723c */ /* 0x004fe200000418ff */
[----:B------:R-:W-:Y:S04]  /*d260*/  LDSM.16.M88.4 R120, [R147+0x1800] ;  /* 0x001800009378783b */ /* 0x000fe80000000200 */
[----:B------:R-:W-:Y:S01]  /*d270*/  LDSM.16.M88.4 R92, [R143+0x5800] ;  /* 0x005800008f5c783b */ /* 0x000fe20000000200 */
[----:B----4-:R-:W-:Y:S03]  /*d280*/  HMMA.16816.F32.BF16 R40, R20, R36, R40 ;  /* 0x000000241428723c */ /* 0x010fe60000041828 */
[----:B------:R-:W0:Y:S03]  /*d290*/  LDGDEPBAR ;  /* 0x00000000000079af */ /* 0x000e260000000000 */
[C---:B------:R-:W-:Y:S06]  /*d2a0*/  HMMA.16816.F32.BF16 R24, R16.reuse, R4, R24 ;  /* 0x000000041018723c */ /* 0x040fec0000041818 */
[----:B------:R-:W-:Y:S01]  /*d2b0*/  HMMA.16816.F32.BF16 R32, R16, R6, R32 ;  /* 0x000000061020723c */ /* 0x000fe20000041820 */
[----:B------:R-:W1:Y:S05]  /*d2c0*/  LDSM.16.M88.4 R4, [R149+0x6000] ;  /* 0x006000009504783b */ /* 0x000e6a0000000200 */
[C---:B------:R-:W-:Y:S01]  /*d2d0*/  HMMA.16816.F32.BF16 R56, R20.reuse, R38, R56 ;  /* 0x000000261438723c */ /* 0x040fe20000041838 */
[----:B------:R-:W-:Y:S05]  /*d2e0*/  LDSM.16.M88.4 R36, [R147+0x2000] ;  /* 0x002000009324783b */ /* 0x000fea0000000200 */
[----:B---3--:R-:W-:Y:S06]  /*d2f0*/  HMMA.16816.F32.BF16 R72, R20, R28, R72 ;  /* 0x0000001c1448723c */ /* 0x008fec0000041848 */
[C---:B------:R-:W-:Y:S06]  /*d300*/  HMMA.16816.F32.BF16 R24, R80.reuse, R12, R24 ;  /* 0x0000000c5018723c */ /* 0x040fec0000041818 */
[----:B------:R-:W-:Y:S01]  /*d310*/  HMMA.16816.F32.BF16 R32, R80, R14, R32 ;  /* 0x0000000e5020723c */ /* 0x000fe20000041820 */
[----:B------:R-:W2:Y:S05]  /*d320*/  LDSM.16.M88.4 R12, [R148+0x2000] ;  /* 0x00200000940c783b */ /* 0x000eaa0000000200 */
[C---:B-----5:R-:W-:Y:S06]  /*d330*/  HMMA.16816.F32.BF16 R40, R16.reuse, R44, R40 ;  /* 0x0000002c1028723c */ /* 0x060fec0000041828 */
        /* <DEDUP_REMOVED lines=39> */
[----:B------:R-:W-:Y:S01]  /*d5b0*/  FMUL.FTZ R65, R27, UR17 ;  /* 0x000000111b417c20 */ /* 0x000fe20008410000 */
[----:B------:R-:W-:Y:S01]  /*d5c0*/  LDSM.16.M88.4 R16, [R136+0x2800] ;  /* 0x002800008810783b */ /* 0x000fe20000000200 */
[----:B------:R-:W-:Y:S01]  /*d5d0*/  HMMA.16816.F32.BF16 R88, R80, R78, R88 ;  /* 0x0000004e5058723c */ /* 0x000fe20000041858 */
[----:B------:R-:W-:Y:S02]  /*d5e0*/  MUFU.TANH R55, R55 ;  /* 0x0000003700377308 */ /* 0x000fe40000002400 */
[----:B------:R-:W4:Y:S03]  /*d5f0*/  LDSM.16.M88.4 R24, [R149+0x7800] ;  /* 0x007800009518783b */ /* 0x000f260000000200 */
[----:B-1----:R-:W-:Y:S01]  /*d600*/  HMMA.16816.F32.BF16 R72, R12, R20, R72 ;  /* 0x000000140c48723c */ /* 0x002fe20000041848 */
[----:B------:R-:W-:-:S02]  /*d610*/  FMUL.FTZ R67, R32, UR17 ;  /* 0x0000001120437c20 */ /* 0x000fc40008410000 */
[----:B------:R-:W-:Y:S03]  /*d620*/  MUFU.TANH R61, R61 ;  /* 0x0000003d003d7308 */ /* 0x000fe60000002400 */
[----:B------:R-:W-:Y:S05]  /*d630*/  HMMA.16816.F32.BF16 R40, R8, R36, R40 ;  /* 0x000000240828723c */ /* 0x000fea0000041828 */
[----:B------:R-:W1:Y:S01]  /*d640*/  MUFU.TANH R67, R67 ;  /* 0x0000004300437308 */ /* 0x000e620000002400 */
[C---:B--2---:R-:W-:Y:S06]  /*d650*/  HMMA.16816.F32.BF16 R96, R80.reuse, R46, R96 ;  /* 0x0000002e5060723c */ /* 0x044fec0000041860 */
[----:B------:R-:W-:Y:S01]  /*d660*/  HMMA.16816.F32.BF16 R84, R80, R44, R84 ;  /* 0x0000002c5054723c */ /* 0x000fe20000041854 */
[----:B------:R-:W-:Y:S05]  /*d670*/  MUFU.TANH R65, R65 ;  /* 0x0000004100417308 */ /* 0x000fea0000002400 */
[----:B------:R-:W-:Y:S01]  /*d680*/  HMMA.16816.F32.BF16 R88, R68, R62, R88 ;  /* 0x0000003e4458723c */ /* 0x000fe20000041858 */
[----:B------:R-:W-:-:S02]  /*d690*/  FMUL.FTZ R44, R34, UR17 ;  /* 0x00000011222c7c20 */ /* 0x000fc40008410000 */
[----:B------:R-:W-:Y:S03]  /*d6a0*/  MUFU.TANH R60, R60 ;  /* 0x0000003c003c7308 */ /* 0x000fe60000002400 */
[----:B---3--:R-:W-:Y:S01]  /*d6b0*/  HMMA.16816.F32.BF16 R72, R8, R28, R72 ;  /* 0x0000001c0848723c */ /* 0x008fe20000041848 */
[----:B------:R-:W-:-:S04]  /*d6c0*/  FMUL.FTZ R62, R33, UR17 ;  /* 0x00000011213e7c20 */ /* 0x000fc80008410000 */
[----:B------:R-:W2:Y:S01]  /*d6d0*/  MUFU.TANH R44, R44 ;  /* 0x0000002c002c7308 */ /* 0x000ea20000002400 */
[----:B------:R-:W-:Y:S01]  /*d6e0*/  HMMA.16816.F32.BF16 R56, R8, R38, R56 ;  /* 0x000000260838723c */ /* 0x000fe20000041838 */
[----:B------:R-:W-:Y:S01]  /*d6f0*/  FMUL.FTZ R28, R35, UR17 ;  /* 0x00000011231c7c20 */ /* 0x000fe20008410000 */
[----:B------:R-:W3:Y:S04]  /*d700*/  LDSM.16.M88.4 R36, [R136+0x3000] ;  /* 0x003000008824783b */ /* 0x000ee80000000200 */
[----:B------:R-:W5:Y:S01]  /*d710*/  LDSM.16.M88.4 R32, [R147+0x3800] ;  /* 0x003800009320783b */ /* 0x000f620000000200 */
[C---:B----4-:R-:W-:Y:S01]  /*d720*/  HMMA.16816.F32.BF16 R96, R68.reuse, R26, R96 ;  /* 0x0000001a4460723c */ /* 0x050fe20000041860 */
[----:B------:R-:W4:Y:S05]  /*d730*/  MUFU.TANH R62, R62 ;  /* 0x0000003e003e7308 */ /* 0x000f2a0000002400 */
[----:B------:R-:W-:Y:S03]  /*d740*/  HMMA.16816.F32.BF16 R84, R68, R24, R84 ;  /* 0x000000184454723c */ /* 0x000fe60000041854 */
[----:B------:R-:W4:Y:S03]  /*d750*/  MUFU.TANH R28, R28 ;  /* 0x0000001c001c7308 */ /* 0x000f260000002400 */
[C---:B------:R-:W-:Y:S06]  /*d760*/  HMMA.16816.F32.BF16 R40, R4.reuse, R16, R40 ;  /* 0x000000100428723c */ /* 0x040fec0000041828 */
[----:B------:R-:W-:Y:S01]  /*d770*/  HMMA.16816.F32.BF16 R56, R4, R18, R56 ;  /* 0x000000120438723c */ /* 0x000fe20000041838 */
[----:B------:R-:W1:Y:S05]  /*d780*/  LDSM.16.M88.4 R16, [R143+0x7800] ;  /* 0x007800008f10783b */ /* 0x000e6a0000000200 */
[----:B------:R-:W-:Y:S01]  /*d790*/  HMMA.16816.F32.BF16 R88, R12, R22, R88 ;  /* 0x000000160c58723c */ /* 0x000fe20000041858 */
[----:B------:R-:W2:Y:S01]  /*d7a0*/  LDSM.16.M88.4 R20, [R136+0x3800] ;  /* 0x003800008814783b */ /* 0x000ea20000000200 */
[----:B------:R-:W-:-:S04]  /*d7b0*/  DEPBAR.LE SB0, 0x0 ;  /* 0x000080000000791a */ /* 0x000fc80000000000 */
[----:B---3--:R-:W-:Y:S06]  /*d7c0*/  HMMA.16816.F32.BF16 R72, R4, R36, R72 ;  /* 0x000000240448723c */ /* 0x008fec0000041848 */
[----:B------:R-:W-:Y:S01]  /*d7d0*/  FMUL.FTZ R29, R40, UR17 ;  /* 0x00000011281d7c20 */ /* 0x000fe20008410000 */
[----:B------:R-:W-:Y:S01]  /*d7e0*/  FMUL.FTZ R24, R42, UR17 ;  /* 0x000000112a187c20 */ /* 0x000fe20008410000 */
[----:B------:R-:W-:Y:S01]  /*d7f0*/  FMUL.FTZ R40, R41, UR17 ;  /* 0x0000001129287c20 */ /* 0x000fe20008410000 */
[----:B------:R-:W-:Y:S01]  /*d800*/  FMUL.FTZ R25, R43, UR17 ;  /* 0x000000112b197c20 */ /* 0x000fe20008410000 */
[----:B-----5:R-:W-:Y:S02]  /*d810*/  HMMA.16816.F32.BF16 R96, R12, R34, R96 ;  /* 0x000000220c60723c */ /* 0x020fe40000041860 */
[----:B------:R-:W3:Y:S01]  /*d820*/  MUFU.TANH R29, R29 ;  /* 0x0000001d001d7308 */ /* 0x000ee20000002400 */
[----:B------:R-:W-:-:S03]  /*d830*/  FMUL.FTZ R36, R56, UR17 ;  /* 0x0000001138247c20 */ /* 0x000fc60008410000 */
[----:B------:R-:W-:Y:S04]  /*d840*/  HMMA.16816.F32.BF16 R84, R12, R32, R84 ;  /* 0x000000200c54723c */ /* 0x000fe80000041854 */
[----:B------:R-:W5:Y:S02]  /*d850*/  MUFU.TANH R24, R24 ;  /* 0x0000001800187308 */ /* 0x000f640000002400 */
[----:B------:R-:W-:Y:S01]  /*d860*/  HMMA.16816.F32.BF16 R88, R8, R30, R88 ;  /* 0x0000001e0858723c */ /* 0x000fe20000041858 */
[----:B------:R-:W-:Y:S01]  /*d870*/  LOP3.LUT R33, R48, 0xffffffe0, RZ, 0xc0, !PT ;  /* 0xffffffe030217812 */ /* 0x000fe200078ec0ff */
[----:B------:R-:W-:-:S04]  /*d880*/  FMUL.FTZ R32, R59, UR17 ;  /* 0x000000113b207c20 */ /* 0x000fc80008410000 */
[----:B------:R-:W5:Y:S01]  /*d890*/  MUFU.TANH R40, R40 ;  /* 0x0000002800287308 */ /* 0x000f620000002400 */
[----:B------:R-:W-:Y:S02]  /*d8a0*/  IMAD.IADD R0, R64, 0x1, -R33 ;  /* 0x0000000140007824 */ /* 0x000fe400078e0a21 */
[----:B------:R-:W-:Y:S01]  /*d8b0*/  FMUL.FTZ R31, R58, UR17 ;  /* 0x000000113a1f7c20 */ /* 0x000fe20008410000 */
[----:B------:R-:W-:Y:S01]  /*d8c0*/  FMUL.FTZ R30, R57, UR17 ;  /* 0x00000011391e7c20 */ /* 0x000fe20008410000 */
[----:B------:R-:W-:Y:S01]  /*d8d0*/  FMUL.FTZ R73, R73, UR17 ;  /* 0x0000001149497c20 */ /* 0x000fe20008410000 */
[----:B------:R-:W-:Y:S01]  /*d8e0*/  FMUL.FTZ R75, R75, UR17 ;  /* 0x000000114b4b7c20 */ /* 0x000fe20008410000 */
[----:B------:R-:W-:Y:S01]  /*d8f0*/  SHF.R.S32.HI R27, RZ, 0x1f, R0 ;  /* 0x0000001fff1b7819 */ /* 0x000fe20000011400 */
[C---:B-1----:R-:W-:Y:S01]  /*d900*/  HMMA.16816.F32.BF16 R96, R8.reuse, R18, R96 ;  /* 0x000000120860723c */ /* 0x042fe20000041860 */
[----:B------:R-:W1:Y:S01]  /*d910*/  MUFU.TANH R25, R25 ;  /* 0x0000001900197308 */ /* 0x000e620000002400 */
[----:B------:R-:W-:Y:S01]  /*d920*/  FMUL.FTZ R72, R72, UR17 ;  /* 0x0000001148487c20 */ /* 0x000fe20008410000 */
[----:B------:R-:W-:Y:S01]  /*d930*/  LEA.HI R27, R27, R0, RZ, 0x2 ;  /* 0x000000001b1b7211 */ /* 0x000fe200078f10ff */
[----:B------:R-:W-:Y:S01]  /*d940*/  FMUL.FTZ R74, R74, UR17 ;  /* 0x000000114a4a7c20 */ /* 0x000fe20008410000 */
[----:B------:R-:W-:Y:S01]  /*d950*/  LOP3.LUT R0, R2, R49, RZ, 0xfc, !PT ;  /* 0x0000003102007212 */ /* 0x000fe200078efcff */
[----:B------:R-:W-:Y:S01]  /*d960*/  HMMA.16816.F32.BF16 R84, R8, R16, R84 ;  /* 0x000000100854723c */ /* 0x000fe20000041854 */
[----:B------:R-:W-:-:S02]  /*d970*/  SHF.R.S32.HI R161, RZ, 0x2, R27 ;  /* 0x00000002ffa17819 */ /* 0x000fc4000001141b */
[----:B------:R-:W1:Y:S02]  /*d980*/  MUFU.TANH R36, R36 ;  /* 0x0000002400247308 */ /* 0x000e640000002400 */
[----:B------:R-:W-:Y:S01]  /*d990*/  IADD3 R54, R54, 0x1, R161 ;  /* 0x0000000136367810 */ /* 0x000fe20007ffe0a1 */
[----:B------:R-:W-:Y:S01]  /*d9a0*/  HMMA.16816.F32.BF16 R88, R4, R38, R88 ;  /* 0x000000260458723c */ /* 0x000fe20000041858 */
[----:B------:R-:W-:Y:S02]  /*d9b0*/  IMAD.SHL.U32 R16, R64, 0x2, RZ ;  /* 0x0000000240107824 */ /* 0x000fe400078e00ff */
[----:B------:R-:W-:Y:S02]  /*d9c0*/  IADD3 R103, R52, R54, -R151 ;  /* 0x0000003634677210 */ /* 0x000fe40007ffe897 */
[----:B------:R-:W1:Y:S01]  /*d9d0*/  MUFU.TANH R31, R31 ;  /* 0x0000001f001f7308 */ /* 0x000e620000002400 */
[----:B------:R-:W-:Y:S02]  /*d9e0*/  LOP3.LUT R16, R16, 0x6, RZ, 0xc0, !PT ;  /* 0x0000000610107812 */ /* 0x000fe400078ec0ff */
[----:B------:R-:W-:-:S03]  /*d9f0*/  VIADD R103, R103, UR16 ;  /* 0x0000001067677c36 */ /* 0x000fc60008000000 */
[----:B------:R-:W-:Y:S01]  /*da00*/  IMAD.IADD R16, R3, 0x1, R16 ;  /* 0x0000000103107824 */ /* 0x000fe200078e0210 */
[C---:B--2---:R-:W-:Y:S01]  /*da10*/  HMMA.16816.F32.BF16 R96, R4.reuse, R22, R96 ;  /* 0x000000160460723c */ /* 0x044fe20000041860 */
[C---:B------:R-:W-:Y:S01]  /*da20*/  VIMNMX R2, R103.reuse, R52, PT ;  /* 0x0000003467027248 */ /* 0x040fe20003fe0100 */
[----:B------:R-:W2:Y:S01]  /*da30*/  MUFU.TANH R30, R30 ;  /* 0x0000001e001e7308 */ /* 0x000ea20000002400 */
[C---:B------:R-:W-:Y:S01]  /*da40*/  VIADD R12, R16.reuse, 0x1 ;  /* 0x00000001100c7836 */ /* 0x040fe20000000000 */
[----:B------:R-:W-:Y:S01]  /*da50*/  VIADDMNMX R103, R103, 0x8, R52, PT ;  /* 0x0000000867677846 */ /* 0x000fe20003800134 */
[C---:B------:R-:W-:Y:S01]  /*da60*/  VIADD R13, R16.reuse, 0x8 ;  /* 0x00000008100d7836 */ /* 0x040fe20000000000 */
[----:B------:R-:W-:Y:S01]  /*da70*/  HMMA.16816.F32.BF16 R84, R4, R20, R84 ;  /* 0x000000140454723c */ /* 0x000fe20000041854 */
[----:B------:R-:W-:Y:S01]  /*da80*/  VIADD R9, R16, 0x11 ;  /* 0x0000001110097836 */ /* 0x000fe20000000000 */
[-C--:B------:R-:W-:Y:S01]  /*da90*/  ISETP.GE.AND P5, PT, R12, R2.reuse, PT ;  /* 0x000000020c00720c */ /* 0x080fe20003fa6270 */
[----:B------:R-:W-:Y:S01]  /*daa0*/  VIADD R8, R16, 0x18 ;  /* 0x0000001810087836 */ /* 0x000fe20000000000 */
[-C--:B------:R-:W-:Y:S01]  /*dab0*/  ISETP.GE.AND P1, PT, R12, R103.reuse, PT ;  /* 0x000000670c00720c */ /* 0x080fe20003f26270 */
[C---:B------:R-:W-:Y:S01]  /*dac0*/  VIADD R12, R16.reuse, 0x9 ;  /* 0x00000009100c7836 */ /* 0x040fe20000000000 */
[CC--:B------:R-:W-:Y:S01]  /*dad0*/  ISETP.GE.AND P0, PT, R13.reuse, R2.reuse, PT ;  /* 0x000000020d00720c */ /* 0x0c0fe20003f06270 */
[----:B------:R-:W2:Y:S01]  /*dae0*/  MUFU.TANH R32, R32 ;  /* 0x0000002000207308 */ /* 0x000ea20000002400 */
[-C--:B------:R-:W-:Y:S01]  /*daf0*/  ISETP.GE.AND P2, PT, R13, R103.reuse, PT ;  /* 0x000000670d00720c */ /* 0x080fe20003f46270 */
[----:B------:R-:W-:Y:S01]  /*db00*/  VIADD R13, R16, 0x10 ;  /* 0x00000010100d7836 */ /* 0x000fe20000000000 */
[-C--:B------:R-:W-:Y:S01]  /*db10*/  ISETP.GE.AND P6, PT, R12, R2.reuse, PT ;  /* 0x000000020c00720c */ /* 0x080fe20003fc6270 */
[----:B------:R-:W-:Y:S01]  /*db20*/  VIADD R10, R16, 0x20 ;  /* 0x00000020100a7836 */ /* 0x000fe20000000000 */
[-C--:B------:R-:W-:Y:S01]  /*db30*/  ISETP.GE.AND P4, PT, R12, R103.reuse, PT ;  /* 0x000000670c00720c */ /* 0x080fe20003f86270 */
        /* <DEDUP_REMOVED lines=9> */
[----:B----4-:R-:W-:Y:S01]  /*dbd0*/  FSEL R9, R62, -INF , !P6 ;  /* 0xff8000003e097808 */ /* 0x010fe20007000000 */
        /* <DEDUP_REMOVED lines=10> */
[C---:B------:R-:W-:Y:S01]  /*dc80*/  VIADD R8, R16.reuse, 0x19 ;  /* 0x0000001910087836 */ /* 0x040fe20000000000 */
[-C--:B------:R-:W-:Y:S01]  /*dc90*/  ISETP.GE.AND P5, PT, R13, R2.reuse, PT ;  /* 0x000000020d00720c */ /* 0x080fe20003fa6270 */
[----:B------:R-:W-:Y:S01]  /*dca0*/  FMUL.FTZ R91, R91, UR17 ;  /* 0x000000115b5b7c20 */ /* 0x000fe20008410000 */
[-C--:B------:R-:W-:Y:S01]  /*dcb0*/  ISETP.GE.AND P1, PT, R13, R103.reuse, PT ;  /* 0x000000670d00720c */ /* 0x080fe20003f26270 */
[----:B------:R-:W-:Y:S01]  /*dcc0*/  VIADD R13, R16, 0x29 ;  /* 0x00000029100d7836 */ /* 0x000fe20000000000 */
[----:B---3--:R-:W-:Y:S01]  /*dcd0*/  FSEL R29, R29, -INF , !P5 ;  /* 0xff8000001d1d7808 */ /* 0x008fe20006800000 */
[----:B------:R-:W-:Y:S01]  /*dce0*/  MUFU.TANH R131, R89 ;  /* 0x0000005900837308 */ /* 0x000fe20000002400 */
[----:B-----5:R-:W-:Y:S01]  /*dcf0*/  FSEL R24, R24, -INF , !P1 ;  /* 0xff80000018187808 */ /* 0x020fe20004800000 */
[----:B------:R-:W-:Y:S01]  /*dd00*/  FMUL.FTZ R85, R85, UR17 ;  /* 0x0000001155557c20 */ /* 0x000fe20008410000 */
[CC--:B------:R-:W-:Y:S01]  /*dd10*/  ISETP.GE.AND P5, PT, R8.reuse, R2.reuse, PT ;  /* 0x000000020800720c */ /* 0x0c0fe20003fa6270 */
[----:B------:R-:W-:Y:S01]  /*dd20*/  FMUL.FTZ R87, R87, UR17 ;  /* 0x0000001157577c20 */ /* 0x000fe20008410000 */
[-C--:B------:R-:W-:Y:S01]  /*dd30*/  ISETP.GE.AND P1, PT, R8, R103.reuse, PT ;  /* 0x000000670800720c */ /* 0x080fe20003f26270 */
[----:B------:R-:W-:Y:S01]  /*dd40*/  FMUL.FTZ R97, R97, UR17 ;  /* 0x0000001161617c20 */ /* 0x000fe20008410000 */
[----:B------:R-:W-:Y:S01]  /*dd50*/  FSEL R11, R40, -INF , !P0 ;  /* 0xff800000280b7808 */ /* 0x000fe20004000000 */
[----:B------:R-:W3:Y:S01]  /*dd60*/  MUFU.TANH R168, R74 ;  /* 0x0000004a00a87308 */ /* 0x000ee20000002400 */
[----:B-1----:R-:W-:Y:S01]  /*dd70*/  FSEL R8, R25, -INF , !P2 ;  /* 0xff80000019087808 */ /* 0x002fe20005000000 */
[----:B------:R-:W-:Y:S01]  /*dd80*/  FMUL.FTZ R98, R98, UR17 ;  /* 0x0000001162627c20 */ /* 0x000fe20008410000 */
[C---:B------:R-:W-:Y:S01]  /*dd90*/  ISETP.GE.AND P0, PT, R10.reuse, R2, PT ;  /* 0x000000020a00720c */ /* 0x040fe20003f06270 */
[----:B------:R-:W-:Y:S01]  /*dda0*/  FMUL.FTZ R99, R99, UR17 ;  /* 0x0000001163637c20 */ /* 0x000fe20008410000 */
[----:B------:R-:W-:Y:S01]  /*ddb0*/  ISETP.GE.AND P2, PT, R10, R103, PT ;  /* 0x000000670a00720c */ /* 0x000fe20003f46270 */
[----:B------:R-:W-:Y:S01]  /*ddc0*/  VIADD R10, R16, 0x28 ;  /* 0x00000028100a7836 */ /* 0x000fe20000000000 */
[----:B------:R-:W-:Y:S01]  /*ddd0*/  FSEL R5, R36, -INF , !P6 ;  /* 0xff80000024057808 */ /* 0x000fe20007000000 */
[----:B------:R-:W1:Y:S01]  /*dde0*/  MUFU.TANH R127, R96 ;  /* 0x00000060007f7308 */ /* 0x000e620000002400 */
[----:B------:R-:W-:-:S02]  /*ddf0*/  FSEL R6, R31, -INF , !P4 ;  /* 0xff8000001f067808 */ /* 0x000fc40006000000 */
[CC--:B------:R-:W-:Y:S02]  /*de00*/  ISETP.GE.AND P6, PT, R4.reuse, R2.reuse, PT ;  /* 0x000000020400720c */ /* 0x0c0fe40003fc6270 */
[-C--:B------:R-:W-:Y:S02]  /*de10*/  ISETP.GE.AND P4, PT, R4, R103.reuse, PT ;  /* 0x000000670400720c */ /* 0x080fe40003f86270 */
[----:B--2---:R-:W-:Y:S01]  /*de20*/  FSEL R7, R30, -INF , !P5 ;  /* 0xff8000001e077808 */ /* 0x004fe20006800000 */
[----:B------:R-:W2:Y:S01]  /*de30*/  MUFU.TANH R129, R84 ;  /* 0x0000005400817308 */ /* 0x000ea20000002400 */
[----:B------:R-:W-:Y:S02]  /*de40*/  FSEL R4, R32, -INF , !P1 ;  /* 0xff80000020047808 */ /* 0x000fe40004800000 */
[C---:B------:R-:W-:Y:S02]  /*de50*/  ISETP.GE.AND P5, PT, R10.reuse, R2, PT ;  /* 0x000000020a00720c */ /* 0x040fe40003fa6270 */
[----:B------:R-:W-:Y:S01]  /*de60*/  ISETP.GE.AND P1, PT, R10, R103, PT ;  /* 0x000000670a00720c */ /* 0x000fe20003f26270 */
[----:B------:R-:W-:Y:S01]  /*de70*/  VIADD R10, R16, 0x30 ;  /* 0x00000030100a7836 */ /* 0x000fe20000000000 */
[----:B------:R-:W-:Y:S01]  /*de80*/  FSEL R165, R165, -INF , !P6 ;  /* 0xff800000a5a57808 */ /* 0x000fe20007000000 */
[----:B------:R-:W5:Y:S01]  /*de90*/  MUFU.TANH R126, R86 ;  /* 0x00000056007e7308 */ /* 0x000f620000002400 */
[----:B----4-:R-:W-:-:S02]  /*dea0*/  FSEL R166, R166, -INF , !P4 ;  /* 0xff800000a6a67808 */ /* 0x010fc40006000000 */
[----:B------:R-:W-:Y:S02]  /*deb0*/  FSEL R167, R167, -INF , !P0 ;  /* 0xff800000a7a77808 */ /* 0x000fe40004000000 */
[CC--:B------:R-:W-:Y:S02]  /*dec0*/  ISETP.GE.AND P6, PT, R10.reuse, R2.reuse, PT ;  /* 0x000000020a00720c */ /* 0x0c0fe40003fc6270 */
[----:B------:R-:W-:Y:S01]  /*ded0*/  ISETP.GE.AND P4, PT, R10, R103, PT ;  /* 0x000000670a00720c */ /* 0x000fe20003f86270 */
[----:B------:R-:W4:Y:S01]  /*dee0*/  MUFU.TANH R163, R88 ;  /* 0x0000005800a37308 */ /* 0x000f220000002400 */
[----:B------:R-:W-:Y:S01]  /*def0*/  ISETP.GE.AND P0, PT, R13, R2, PT ;  /* 0x000000020d00720c */ /* 0x000fe20003f06270 */
[----:B------:R-:W-:Y:S01]  /*df00*/  VIADD R10, R16, 0x38 ;  /* 0x00000038100a7836 */ /* 0x000fe20000000000 */
[----:B---3--:R-:W-:Y:S02]  /*df10*/  FSEL R168, R168, -INF , !P2 ;  /* 0xff800000a8a87808 */ /* 0x008fe40005000000 */
[----:B------:R-:W-:-:S02]  /*df20*/  FSEL R131, R131, -INF , !P0 ;  /* 0xff80000083837808 */ /* 0x000fc40004000000 */
[----:B------:R-:W-:Y:S01]  /*df30*/  ISETP.GE.AND P0, PT, R10, R2, PT ;  /* 0x000000020a00720c */ /* 0x000fe20003f06270 */
[----:B------:R-:W3:Y:S01]  /*df40*/  MUFU.TANH R164, R90 ;  /* 0x0000005a00a47308 */ /* 0x000ee20000002400 */
[----:B------:R-:W-:Y:S01]  /*df50*/  ISETP.GE.AND P2, PT, R13, R103, PT ;  /* 0x000000670d00720c */ /* 0x000fe20003f46270 */
[----:B------:R-:W-:Y:S01]  /*df60*/  VIADD R13, R16, 0x31 ;  /* 0x00000031100d7836 */ /* 0x000fe20000000000 */
[----:B-1----:R-:W-:Y:S02]  /*df70*/  FSEL R127, R127, -INF , !P0 ;  /* 0xff8000007f7f7808 */ /* 0x002fe40004000000 */
[----:B------:R-:W-:Y:S02]  /*df80*/  ISETP.GE.AND P0, PT, R102, 0x2, PT ;  /* 0x000000026600780c */ /* 0x000fe40003f06270 */
[----:B--2---:R-:W-:Y:S01]  /*df90*/  FSEL R129, R129, -INF , !P6 ;  /* 0xff80000081817808 */ /* 0x004fe20007000000 */
[----:B------:R-:W1:Y:S01]  /*dfa0*/  MUFU.TANH R162, R91 ;  /* 0x0000005b00a27308 */ /* 0x000e620000002400 */
[----:B-----5:R-:W-:-:S02]  /*dfb0*/  FSEL R126, R126, -INF , !P4 ;  /* 0xff8000007e7e7808 */ /* 0x020fc40006000000 */
[----:B----4-:R-:W-:Y:S02]  /*dfc0*/  FSEL R163, R163, -INF , !P5 ;  /* 0xff800000a3a37808 */ /* 0x010fe40006800000 */
[CC--:B------:R-:W-:Y:S02]  /*dfd0*/  ISETP.GE.AND P6, PT, R16.reuse, R2.reuse, PT ;  /* 0x000000021000720c */ /* 0x0c0fe40003fc6270 */
[-C--:B------:R-:W-:Y:S01]  /*dfe0*/  ISETP.GE.AND P4, PT, R16, R103.reuse, PT ;  /* 0x000000671000720c */ /* 0x080fe20003f86270 */
[----:B------:R-:W2:Y:S01]  /*dff0*/  MUFU.TANH R128, R85 ;  /* 0x0000005500807308 */ /* 0x000ea20000002400 */
[----:B---3--:R-:W-:Y:S01]  /*e000*/  FSEL R164, R164, -INF , !P1 ;  /* 0xff800000a4a47808 */ /* 0x008fe20004800000 */
[----:B------:R-:W-:Y:S01]  /*e010*/  VIADD R16, R16, 0x39 ;  /* 0x0000003910107836 */ /* 0x000fe20000000000 */
[C---:B------:R-:W-:Y:S02]  /*e020*/  ISETP.GE.AND P5, PT, R13.reuse, R2, PT ;  /* 0x000000020d00720c */ /* 0x040fe40003fa6270 */
[----:B------:R-:W-:-:S02]  /*e030*/  ISETP.GE.AND P1, PT, R13, R103, PT ;  /* 0x000000670d00720c */ /* 0x000fc40003f26270 */
[----:B------:R-:W-:Y:S01]  /*e040*/  FSEL R55, R55, -INF , !P6 ;  /* 0xff80000037377808 */ /* 0x000fe20007000000 */
[----:B------:R-:W3:Y:S01]  /*e050*/  MUFU.TANH R124, R87 ;  /* 0x00000057007c7308 */ /* 0x000ee20000002400 */
[----:B-1----:R-:W-:Y:S01]  /*e060*/  FSEL R162, R162, -INF , !P2 ;  /* 0xff800000a2a27808 */ /* 0x002fe20005000000 */
[----:B------:R-:W-:Y:S01]  /*e070*/  BAR.SYNC.DEFER_BLOCKING 0x0 ;  /* 0x0000000000007b1d */ /* 0x000fe20000010000 */
[----:B------:R-:W-:Y:S02]  /*e080*/  ISETP.GE.AND P2, PT, R10, R103, PT ;  /* 0x000000670a00720c */ /* 0x000fe40003f46270 */
[----:B------:R-:W-:-:S03]  /*e090*/  FSEL R60, R60, -INF , !P4 ;  /* 0xff8000003c3c7808 */ /* 0x000fc60006000000 */
        /* <DEDUP_REMOVED lines=72> */
.L_x_7148:
[----:B------:R-:W-:Y:S02]  /*e520*/  ULDC UR14, c[0x0][0x248] ;  /* 0x00009200000e7ab9 */ /* 0x000fe40000000800 */
[----:B------:R-:W-:-:S06]  /*e530*/  USHF.L.U32 UR5, UR14, 0x6, URZ ;  /* 0x000000060e057899 */ /* 0x000fcc000800063f */
[----:B------:R-:W-:-:S04]  /*e540*/  IADD3 R10, RZ, -UR5, RZ ;  /* 0x80000005ff0a7c10 */ /* 0x000fc8000fffe0ff */
[----:B------:R-:W-:-:S07]  /*e550*/  SHF.R.S32.HI R13, RZ, 0x1f, R10 ;  /* 0x0000001fff0d7819 */ /* 0x000fce000001140a */
.L_x_7149:
        /* <DEDUP_REMOVED lines=27> */
.L_x_7147:
        /* <DEDUP_REMOVED lines=32> */
[----:B------:R-:W2:Y:S03]  /*e910*/  SHFL.BFLY PT, R3, R10, 0x2, 0x1f ;  /* 0x0c401f000a037f89 */ /* 0x000ea600000e0000 */
        /* <DEDUP_REMOVED lines=8> */
[----:B--2---:R-:W-:-:S03]  /*e9a0*/  FMNMX.FTZ R3, R10, R3, !PT ;  /* 0x000000030a037209 */ /* 0x004fc60007810000 */
[----:B-1----:R-:W-:Y:S04]  /*e9b0*/  LDSM.16.MT88.4 R16, [R140+0x8800] ;  /* 0x008800008c10783b */ /* 0x002fe80000004200 */
[----:B------:R-:W1:Y:S04]  /*e9c0*/  SHFL.BFLY PT, R10, R13, 0x2, 0x1f ;  /* 0x0c401f000d0a7f89 */ /* 0x000e6800000e0000 */
[----:B------:R-:W2:Y:S04]  /*e9d0*/  SHFL.BFLY PT, R100, R3, 0x1, 0x1f ;  /* 0x0c201f0003647f89 */ /* 0x000ea800000e0000 */
[----:B------:R-:W-:Y:S04]  /*e9e0*/  LDSM.16.MT88.4 R76, [R141+0x8000] ;  /* 0x008000008d4c783b */ /* 0x000fe80000004200 */
[----:B------:R-:W-:Y:S04]  /*e9f0*/  LDSM.16.MT88.4 R56, [R141+0xa000] ;  /* 0x00a000008d38783b */ /* 0x000fe80000004200 */
        /* <DEDUP_REMOVED lines=16> */
[----:B------:R-:W-:Y:S01]  /*eb00*/  FFMA.FTZ R106, R7, UR12, -R130 ;  /* 0x0000000c076a7c23 */ /* 0x000fe20008010882 */
[----:B-1----:R-:W-:-:S05]  /*eb10*/  FMNMX.FTZ R3, R10, R3, !PT ;  /* 0x000000030a037209 */ /* 0x002fca0007810000 */
        /* <DEDUP_REMOVED lines=9> */
[----:B------:R-:W2:Y:S01]  /*ebb0*/  MUFU.EX2 R112, R112 ;  /* 0x0000007000707308 */ /* 0x000ea20000000800 */
[----:B------:R-:W3:Y:S01]  /*ebc0*/  LDSM.16.MT88.4 R12, [R144+0xa800] ;  /* 0x00a80000900c783b */ /* 0x000ee20000004200 */
[--C-:B------:R-:W-:Y:S01]  /*ebd0*/  FFMA.FTZ R109, R8, UR12, -R123.reuse ;  /* 0x0000000c086d7c23 */ /* 0x100fe2000801087b */
[----:B-1----:R-:W-:Y:S01]  /*ebe0*/  F2FP.BF16.F32.PACK_AB R64, R116, R119 ;  /* 0x000000777440723e */ /* 0x002fe200000010ff */
[--C-:B------:R-:W-:Y:S01]  /*ebf0*/  FFMA.FTZ R110, R24, UR12, -R123.reuse ;  /* 0x0000000c186e7c23 */ /* 0x100fe2000801087b */
[----:B------:R-:W1:Y:S01]  /*ec00*/  LDSM.16.MT88.4 R8, [R142+0xa800] ;  /* 0x00a800008e08783b */ /* 0x000e620000004200 */
[--C-:B------:R-:W-:Y:S01]  /*ec10*/  FFMA.FTZ R111, R6, UR12, -R123.reuse ;  /* 0x0000000c066f7c23 */ /* 0x100fe2000801087b */
[--C-:B------:R-:W-:Y:S01]  /*ec20*/  FFMA.FTZ R0, R4, UR12, -R123.reuse ;  /* 0x0000000c04007c23 */ /* 0x100fe2000801087b */
[----:B------:R-:W-:Y:S01]  /*ec30*/  MUFU.EX2 R115, R115 ;  /* 0x0000007300737308 */ /* 0x000fe20000000800 */
[----:B------:R-:W4:Y:S01]  /*ec40*/  LDSM.16.MT88.4 R28, [R140+0xa000] ;  /* 0x00a000008c1c783b */ /* 0x000f220000004200 */
[--C-:B------:R-:W-:Y:S01]  /*ec50*/  FFMA.FTZ R124, R124, UR12, -R123.reuse ;  /* 0x0000000c7c7c7c23 */ /* 0x100fe2000801087b */
[----:B------:R-:W-:Y:S01]  /*ec60*/  FFMA.FTZ R122, R122, UR12, -R123 ;  /* 0x0000000c7a7a7c23 */ /* 0x000fe2000801087b */
[----:B------:R-:W-:Y:S01]  /*ec70*/  FADD.FTZ R116, R119, R116 ;  /* 0x0000007477747221 */ /* 0x000fe20000010000 */
[----:B------:R-:W5:Y:S03]  /*ec80*/  LDSM.16.MT88.4 R24, [R142+0x8800] ;  /* 0x008800008e18783b */ /* 0x000f660000004200 */
[----:B------:R-:W3:Y:S01]  /*ec90*/  MUFU.EX2 R118, R118 ;  /* 0x0000007600767308 */ /* 0x000ee20000000800 */
[----:B--2---:R-:W-:Y:S01]  /*eca0*/  F2FP.BF16.F32.PACK_AB R66, R112, R117 ;  /* 0x000000757042723e */ /* 0x004fe200000010ff */
[----:B------:R-:W-:-:S04]  /*ecb0*/  FADD.FTZ R117, R117, R116 ;  /* 0x0000007475757221 */ /* 0x000fc80000010000 */
[----:B------:R-:W-:Y:S02]  /*ecc0*/  FADD.FTZ R112, R112, R117 ;  /* 0x0000007570707221 */ /* 0x000fe40000010000 */
[----:B------:R-:W-:Y:S08]  /*ecd0*/  MUFU.EX2 R121, R121 ;  /* 0x0000007900797308 */ /* 0x000ff00000000800 */
[----:B------:R-:W2:Y:S01]  /*ece0*/  MUFU.EX2 R114, R114 ;  /* 0x0000007200727308 */ /* 0x000ea20000000800 */
[----:B---3--:R-:W-:Y:S01]  /*ecf0*/  F2FP.BF16.F32.PACK_AB R65, R118, R115 ;  /* 0x000000737641723e */ /* 0x008fe200000010ff */
[----:B------:R-:W-:-:S06]  /*ed00*/  FADD.FTZ R118, R115, R118 ;  /* 0x0000007673767221 */ /* 0x000fcc0000010000 */
[----:B------:R-:W-:Y:S08]  /*ed10*/  MUFU.EX2 R113, R113 ;  /* 0x0000007100717308 */ /* 0x000ff00000000800 */
[----:B------:R-:W3:Y:S01]  /*ed20*/  MUFU.EX2 R108, R108 ;  /* 0x0000006c006c7308 */ /* 0x000ee20000000800 */
[----:B--2---:R-:W-:Y:S01]  /*ed30*/  F2FP.BF16.F32.PACK_AB R67, R114, R121 ;  /* 0x000000797243723e */ /* 0x004fe200000010ff */
[----:B------:R-:W-:-:S04]  /*ed40*/  FADD.FTZ R121, R121, R118 ;  /* 0x0000007679797221 */ /* 0x000fc80000010000 */
[----:B------:R-:W-:Y:S02]  /*ed50*/  FADD.FTZ R121, R114, R121 ;  /* 0x0000007972797221 */ /* 0x000fe40000010000 */
[C---:B------:R-:W-:Y:S01]  /*ed60*/  HMMA.16816.F32.BF16 R72, R64.reuse, R68, RZ ;  /* 0x000000444048723c */ /* 0x040fe200000418ff */
[----:B------:R-:W-:Y:S05]  /*ed70*/  MUFU.EX2 R107, R107 ;  /* 0x0000006b006b7308 */ /* 0x000fea0000000800 */
[C---:B------:R-:W-:Y:S03]  /*ed80*/  HMMA.16816.F32.BF16 R36, R64.reuse, R40, RZ ;  /* 0x000000284024723c */ /* 0x040fe600000418ff */
[----:B------:R-:W2:Y:S01]  /*ed90*/  MUFU.EX2 R106, R106 ;  /* 0x0000006a006a7308 */ /* 0x000ea20000000800 */
[C---:B---3--:R-:W-:Y:S01]  /*eda0*/  F2FP.BF16.F32.PACK_AB R4, R108.reuse, R113 ;  /* 0x000000716c04723e */ /* 0x048fe200000010ff */
[----:B------:R-:W-:Y:S01]  /*edb0*/  FADD.FTZ R113, R113, R112 ;  /* 0x0000007071717221 */ /* 0x000fe20000010000 */
[----:B------:R-:W-:Y:S03]  /*edc0*/  HMMA.16816.F32.BF16 R68, R64, R70, RZ ;  /* 0x000000464044723c */ /* 0x000fe600000418ff */
[----:B------:R-:W-:-:S02]  /*edd0*/  FADD.FTZ R108, R108, R113 ;  /* 0x000000716c6c7221 */ /* 0x000fc40000010000 */
[----:B------:R-:W-:Y:S01]  /*ede0*/  MUFU.EX2 R110, R110 ;  /* 0x0000006e006e7308 */ /* 0x000fe20000000800 */
[C---:B------:R-:W-:Y:S06]  /*edf0*/  HMMA.16816.F32.BF16 R40, R64.reuse, R42, RZ ;  /* 0x0000002a4028723c */ /* 0x040fec00000418ff */
[----:B------:R-:W-:Y:S01]  /*ee00*/  HMMA.16816.F32.BF16 R44, R64, R48, RZ ;  /* 0x00000030402c723c */ /* 0x000fe200000418ff */
[----:B------:R-:W3:Y:S01]  /*ee10*/  MUFU.EX2 R109, R109 ;  /* 0x0000006d006d7308 */ /* 0x000ee20000000800 */
[----:B--2---:R-:W-:Y:S01]  /*ee20*/  F2FP.BF16.F32.PACK_AB R6, R106, R107 ;  /* 0x0000006b6a06723e */ /* 0x004fe200000010ff */
[----:B------:R-:W-:-:S03]  /*ee30*/  FADD.FTZ R107, R107, R108 ;  /* 0x0000006c6b6b7221 */ /* 0x000fc60000010000 */
[C---:B------:R-:W-:Y:S01]  /*ee40*/  HMMA.16816.F32.BF16 R48, R64.reuse, R50, RZ ;  /* 0x000000324030723c */ /* 0x040fe200000418ff */
[----:B------:R-:W-:Y:S02]  /*ee50*/  FADD.FTZ R106, R106, R107 ;  /* 0x0000006b6a6a7221 */ /* 0x000fe40000010000 */
[----:B------:R-:W-:Y:S03]  /*ee60*/  MUFU.EX2 R111, R111 ;  /* 0x0000006f006f7308 */ /* 0x000fe60000000800 */
[C---:B------:R-:W-:Y:S05]  /*ee70*/  HMMA.16816.F32.BF16 R88, R64.reuse, R84, RZ ;  /* 0x000000544058723c */ /* 0x040fea00000418ff */
[----:B------:R-:W2:Y:S01]  /*ee80*/  MUFU.EX2 R0, R0 ;  /* 0x0000000000007308 */ /* 0x000ea20000000800 */
[----:B---3--:R-:W-:Y:S01]  /*ee90*/  F2FP.BF16.F32.PACK_AB R5, R109, R110 ;  /* 0x0000006e6d05723e */ /* 0x008fe200000010ff */
[----:B------:R-:W-:Y:S01]  /*eea0*/  HMMA.16816.F32.BF16 R84, R64, R86, RZ ;  /* 0x000000564054723c */ /* 0x000fe200000418ff */
[----:B------:R-:W-:-:S04]  /*eeb0*/  FADD.FTZ R110, R110, R121 ;  /* 0x000000796e6e7221 */ /* 0x000fc80000010000 */
[----:B------:R-:W-:Y:S01]  /*eec0*/  FADD.FTZ R110, R109, R110 ;  /* 0x0000006e6d6e7221 */ /* 0x000fe20000010000 */
[C---:B------:R-:W-:Y:S01]  /*eed0*/  HMMA.16816.F32.BF16 R96, R64.reuse, R92, RZ ;  /* 0x0000005c4060723c */ /* 0x040fe200000418ff */
[----:B------:R-:W-:Y:S05]  /*eee0*/  MUFU.EX2 R124, R124 ;  /* 0x0000007c007c7308 */ /* 0x000fea0000000800 */
[----:B------:R-:W-:Y:S01]  /*eef0*/  HMMA.16816.F32.BF16 R92, R64, R94, RZ ;  /* 0x0000005e405c723c */ /* 0x000fe200000418ff */
[----:B--2---:R-:W-:Y:S02]  /*ef00*/  F2FP.BF16.F32.PACK_AB R7, R0, R111 ;  /* 0x0000006f0007723e */ /* 0x004fe400000010ff */
[----:B------:R-:W-:Y:S01]  /*ef10*/  MUFU.EX2 R122, R122 ;  /* 0x0000007a007a7308 */ /* 0x000fe20000000800 */
[----:B------:R-:W-:-:S02]  /*ef20*/  FADD.FTZ R111, R111, R110 ;  /* 0x0000006e6f6f7221 */ /* 0x000fc40000010000 */
[----:B------:R-:W-:Y:S02]  /*ef30*/  HMMA.16816.F32.BF16 R80, R64, R76, RZ ;  /* 0x0000004c4050723c */ /* 0x000fe400000418ff */
[----:B------:R-:W-:-:S04]  /*ef40*/  FADD.FTZ R111, R0, R111 ;  /* 0x0000006f006f7221 */ /* 0x000fc80000010000 */
[C---:B------:R-:W-:Y:S06]  /*ef50*/  HMMA.16816.F32.BF16 R72, R4.reuse, R16, R72 ;  /* 0x000000100448723c */ /* 0x040fec0000041848 */
        /* <DEDUP_REMOVED lines=11> */
[C---:B----4-:R-:W-:Y:S06]  /*f010*/  HMMA.16816.F32.BF16 R60, R64.reuse, R28, RZ ;  /* 0x0000001c403c723c */ /* 0x050fec00000418ff */
        /* <DEDUP_REMOVED lines=13> */
[----:B------:R-:W-:Y:S01]  /*f0f0*/  FFMA.FTZ R26, R165, UR12, -R130 ;  /* 0x0000000ca51a7c23 */ /* 0x000fe20008010882 */
[----:B------:R-:W-:-:S03]  /*f100*/  FFMA.FTZ R165, R120, UR12, -R123 ;  /* 0x0000000c78a57c23 */ /* 0x000fc6000801087b */
        /* <DEDUP_REMOVED lines=44> */
[C---:B---3--:R-:W-:Y:S01]  /*f3d0*/  HMMA.16816.F32.BF16 R72, R4.reuse, R12, R72 ;  /* 0x0000000c0448723c */ /* 0x048fe20000041848 */
[----:B------:R-:W3:Y:S05]  /*f3e0*/  MUFU.EX2 R165, R165 ;  /* 0x000000a500a57308 */ /* 0x000eea0000000800 */
        /* <DEDUP_REMOVED lines=14> */
[C---:B-1----:R-:W-:Y:S06]  /*f4d0*/  HMMA.16816.F32.BF16 R60, R4.reuse, R8, R60 ;  /* 0x00000008043c723c */ /* 0x042fec000004183c */
[----:B------:R-:W-:Y:S01]  /*f4e0*/  HMMA.16816.F32.BF16 R64, R4, R10, R64 ;  /* 0x0000000a0440723c */ /* 0x000fe20000041840 */
[----:B------:R-:W1:Y:S06]  /*f4f0*/  LDSM.16.MT88.4 R8, [R140+0x9800] ;  /* 0x009800008c08783b */ /* 0x000e6c0000004200 */
[----:B------:R-:W-:Y:S01]  /*f500*/  F2FP.BF16.F32.PACK_AB R4, R33, R32 ;  /* 0x000000202104723e */ /* 0x000fe200000010ff */
[----:B------:R-:W-:Y:S01]  /*f510*/  FADD.FTZ R32, R32, R25 ;  /* 0x0000001920207221 */ /* 0x000fe20000010000 */
[C---:B----4-:R-:W-:Y:S01]  /*f520*/  F2FP.BF16.F32.PACK_AB R5, R124.reuse, R125 ;  /* 0x0000007d7c05723e */ /* 0x050fe200000010ff */
        /* <DEDUP_REMOVED lines=23> */
[C---:B----4-:R-:W-:Y:S06]  /*f6a0*/  HMMA.16816.F32.BF16 R44, R4.reuse, R16, R44 ;  /* 0x00000010042c723c */ /* 0x050fec000004182c */
        /* <DEDUP_REMOVED lines=68> */
[----:B------:R-:W-:-:S05]  /*faf0*/  IMAD.WIDE.U32 R6, R6, UR4, R8 ;  /* 0x0000000406067c25 */ /* 0x000fca000f8e0008 */
[----:B------:R-:W-:Y:S01]  /*fb00*/  IADD3 R0, R7, R5, RZ ;  /* 0x0000000507007210 */ /* 0x000fe20007ffe0ff */
[----:B------:R-:W-:Y:S01]  /*fb10*/  IMAD.MOV.U32 R5, RZ, RZ, R6 ;  /* 0x000000ffff057224 */ /* 0x000fe200078e0006 */
[----:B------:R-:W-:Y:S06]  /*fb20*/  BRA `(.L_x_7152) ;  /* 0x0000000000107947 */ /* 0x000fec0003800000 */
.L_x_7151:
[----:B------:R-:W-:Y:S02]  /*fb30*/  ULDC UR8, c[0x0][0x250] ;  /* 0x0000940000087ab9 */ /* 0x000fe40000000800 */
[----:B------:R-:W-:-:S06]  /*fb40*/  USHF.L.U32 UR4, UR8, 0x6, URZ ;  /* 0x0000000608047899 */ /* 0x000fcc000800063f */
[----:B------:R-:W-:-:S04]  /*fb50*/  IADD3 R5, RZ, -UR4, RZ ;  /* 0x80000004ff057c10 */ /* 0x000fc8000fffe0ff */
[----:B------:R-:W-:-:S07]  /*fb60*/  SHF.R.S32.HI R0, RZ, 0x1f, R5 ;  /* 0x0000001fff007819 */ /* 0x000fce0000011405 */
.L_x_7152:
        /* <DEDUP_REMOVED lines=12> */
[----:B------:R-:W-:Y:S01]  /*fc30*/  LDGSTS.E.BYPASS.LTC128B.128 [R153+0x8000], desc[UR6][R158.64] ;  /* 0x080000009e997fae */ /* 0x000fe2000b901d46 */
[----:B------:R-:W-:-:S02]  /*fc40*/  IADD3.X R5, R159, UR4, RZ, P0, !PT ;  /* 0x000000049f057c10 */ /* 0x000fc400087fe4ff */
[----:B------:R-:W-:Y:S02]  /*fc50*/  IADD3 R6, P0, R4, UR5, RZ ;  /* 0x0000000504067c10 */ /* 0x000fe4000ff1e0ff */
[----:B------:R-:W-:Y:S02]  /*fc60*/  LEA.HI.X R9, R104, UR11, R101, 0x1, P1 ;  /* 0x0000000b68097c11 */ /* 0x000fe400088f0c65 */
[----:B------:R-:W-:Y:S02]  /*fc70*/  IADD3.X R7, R5, UR4, RZ, P0, !PT ;  /* 0x0000000405077c10 */ /* 0x000fe400087fe4ff */
[----:B------:R-:W-:Y:S01]  /*fc80*/  IADD3 R16, P0, R6, UR5, RZ ;  /* 0x0000000506107c10 */ /* 0x000fe2000ff1e0ff */
[----:B------:R1:W-:Y:S03]  /*fc90*/  LDGSTS.E.BYPASS.LTC128B.128 [R153+0xa000], desc[UR6][R8.64+0x80] ;  /* 0x0a00008008997fae */ /* 0x0003e6000b901d46 */
[----:B------:R-:W-:Y:S01]  /*fca0*/  IADD3.X R17, R7, UR4, RZ, P0, !PT ;  /* 0x0000000407117c10 */ /* 0x000fe200087fe4ff */
[----:B------:R-:W-:Y:S01]  /*fcb0*/  LDGSTS.E.BYPASS.LTC128B.128 [R153+0x8800], desc[UR6][R4.64] ;  /* 0x0880000004997fae */ /* 0x000fe2000b901d46 */
[----:B------:R-:W-:-:S03]  /*fcc0*/  ISETP.GE.AND P0, PT, R102, 0x3, PT ;  /* 0x000000036600780c */ /* 0x000fc60003f06270 */
        /* <DEDUP_REMOVED lines=10> */
[----:B-1----:R-:W-:Y:S04]  /*fd70*/  LDSM.16.M88.4 R8, [R148] ;  /* 0x000000009408783b */ /* 0x002fe80000000200 */
[----:B--2---:R-:W1:Y:S04]  /*fd80*/  LDSM.16.M88.4 R4, [R138] ;  /* 0x000000008a04783b */ /* 0x004e680000000200 */
[----:B------:R-:W2:Y:S04]  /*fd90*/  LDSM.16.M88.4 R120, [R147] ;  /* 0x000000009378783b */ /* 0x000ea80000000200 */
[----:B------:R-:W2:Y:S04]  /*fda0*/  LDSM.16.M88.4 R116, [R139] ;  /* 0x000000008b74783b */ /* 0x000ea80000000200 */
[----:B------:R-:W-:Y:S04]  /*fdb0*/  LDSM.16.M88.4 R128, [R145] ;  /* 0x000000009180783b */ /* 0x000fe80000000200 */
[----:B------:R-:W-:Y:S01]  /*fdc0*/  LDSM.16.M88.4 R124, [R136] ;  /* 0x00000000887c783b */ /* 0x000fe20000000200 */
[C---:B----4-:R-:W-:Y:S03]  /*fdd0*/  HMMA.16816.F32.BF16 R108, R12.reuse, R104, RZ ;  /* 0x000000680c6c723c */ /* 0x050fe600000418ff */
[----:B------:R-:W0:Y:S03]  /*fde0*/  LDGDEPBAR ;  /* 0x00000000000079af */ /* 0x000e260000000000 */
[C---:B-----5:R-:W-:Y:S06]  /*fdf0*/  HMMA.16816.F32.BF16 R32, R12.reuse, R28, RZ ;  /* 0x0000001c0c20723c */ /* 0x060fec00000418ff */
[C---:B---3--:R-:W-:Y:S06]  /*fe00*/  HMMA.16816.F32.BF16 R24, R12.reuse, R20, RZ ;  /* 0x000000140c18723c */ /* 0x048fec00000418ff */
[C---:B------:R-:W-:Y:S06]  /*fe10*/  HMMA.16816.F32.BF16 R104, R12.reuse, R106, RZ ;  /* 0x0000006a0c68723c */ /* 0x040fec00000418ff */
[C---:B------:R-:W-:Y:S06]  /*fe20*/  HMMA.16816.F32.BF16 R28, R12.reuse, R30, RZ ;  /* 0x0000001e0c1c723c */ /* 0x040fec00000418ff */
[C---:B------:R-:W-:Y:S06]  /*fe30*/  HMMA.16816.F32.BF16 R20, R12.reuse, R22, RZ ;  /* 0x000000160c14723c */ /* 0x040fec00000418ff */
[C---:B------:R-:W-:Y:S06]  /*fe40*/  HMMA.16816.F32.BF16 R16, R12.reuse, R112, RZ ;  /* 0x000000700c10723c */ /* 0x040fec00000418ff */
[----:B------:R-:W-:Y:S01]  /*fe50*/  HMMA.16816.F32.BF16 R12, R12, R114, RZ ;  /* 0x000000720c0c723c */ /* 0x000fe200000418ff */
[----:B------:R-:W3:Y:S05]  /*fe60*/  LDSM.16.M88.4 R112, [R137] ;  /* 0x000000008970783b */ /* 0x000eea0000000200 */
[C---:B-1----:R-:W-:Y:S06]  /*fe70*/  HMMA.16816.F32.BF16 R24, R8.reuse, R4, R24 ;  /* 0x000000040818723c */ /* 0x042fec0000041818 */
[C---:B------:R-:W-:Y:S01]  /*fe80*/  HMMA.16816.F32.BF16 R20, R8.reuse, R6, R20 ;  /* 0x000000060814723c */ /* 0x040fe20000041814 */
[----:B------:R-:W-:Y:S05]  /*fe90*/  LDSM.16.M88.4 R4, [R146] ;  /* 0x000000009204783b */ /* 0x000fea0000000200 */
        /* <DEDUP_REMOVED lines=19> */
[C---:B----4-:R-:W-:Y:S06]  /*ffd0*/  HMMA.16816.F32.BF16 R16, R4.reuse, R8, R16 ;  /* 0x000000080410723c */ /* 0x050fec0000041810 */
[----:B------:R-:W-:Y:S01]  /*ffe0*/  HMMA.16816.F32.BF16 R12, R4, R10, R12 ;  /* 0x0000000a040c723c */ /* 0x000fe2000004180c */
[----:B------:R-:W-:Y:S04]  /*fff0*/  LDSM.16.M88.4 R8, [R150+0x2000] ;  /* 0x002000009608783b */ /* 0x000fe80000000200 */
[----:B------:R-:W3:Y:S01]  /*10000*/  LDSM.16.M88.4 R4, [R149+0x6000] ;  /* 0x006000009504783b */ /* 0x000ee20000000200 */
        /* <DEDUP_REMOVED lines=11> */
[----:B------:R-:W2:Y:S04]  /*100c0*/  LDSM.16.M88.4 R116, [R135] ;  /* 0x000000008774783b */ /* 0x000ea80000000200 */
[----:B------:R-:W5:Y:S01]  /*100d0*/  LDSM.16.M88.4 R128, [R149+0x7000] ;  /* 0x007000009580783b */ /* 0x000f620000000200 */
[C---:B---3--:R-:W-:Y:S06]  /*100e0*/  HMMA.16816.F32.BF16 R108, R8.reuse, R4, R108 ;  /* 0x00000004086c723c */ /* 0x048fec000004186c */
[C---:B------:R-:W-:Y:S01]  /*100f0*/  HMMA.16816.F32.BF16 R104, R8.reuse, R6, R104 ;  /* 0x000000060868723c */ /* 0x040fe20000041868 */
[----:B------:R-:W-:Y:S05]  /*10100*/  LDSM.16.M88.4 R4, [R143+0x6000] ;  /* 0x006000008f04783b */ /* 0x000fea0000000200 */
[C---:B----4-:R-:W-:Y:S06]  /*10110*/  HMMA.16816.F32.BF16 R16, R8.reuse, R124, R16 ;  /* 0x0000007c0810723c */ /* 0x050fec0000041810 */
[C---:B------:R-:W-:Y:S01]  /*10120*/  HMMA.16816.F32.BF16 R12, R8.reuse, R126, R12 ;  /* 0x0000007e080c723c */ /* 0x040fe2000004180c */
[----:B------:R-:W-:Y:S05]  /*10130*/  LDSM.16.M88.4 R124, [R143+0x6800] ;  /* 0x006800008f7c783b */ /* 0x000fea0000000200 */
[C---:B-1----:R-:W-:Y:S06]  /*10140*/  HMMA.16816.F32.BF16 R32, R8.reuse, R112, R32 ;  /* 0x000000700820723c */ /* 0x042fec0000041820 */
[----:B------:R-:W-:Y:S01]  /*10150*/  HMMA.16816.F32.BF16 R28, R8, R114, R28 ;  /* 0x00000072081c723c */ /* 0x000fe2000004181c */
[----:B------:R-:W1:Y:S05]  /*10160*/  LDSM.16.M88.4 R112, [R146+0x2000] ;  /* 0x002000009270783b */ /* 0x000e6a0000000200 */
[C---:B--2---:R-:W-:Y:S06]  /*10170*/  HMMA.16816.F32.BF16 R108, R120.reuse, R116, R108 ;  /* 0x00000074786c723c */ /* 0x044fec000004186c */
[----:B------:R-:W-:Y:S01]  /*10180*/  HMMA.16816.F32.BF16 R104, R120, R118, R104 ;  /* 0x000000767868723c */ /* 0x000fe20000041868 */
[----:B------:R-:W2:Y:S05]  /*10190*/  LDSM.16.M88.4 R116, [R133] ;  /* 0x000000008574783b */ /* 0x000eaa0000000200 */
[C---:B-----5:R-:W-:Y:S06]  /*101a0*/  HMMA.16816.F32.BF16 R24, R8.reuse, R128, R24 ;  /* 0x000000800818723c */ /* 0x060fec0000041818 */
[----:B------:R-:W-:Y:S01]  /*101b0*/  HMMA.16816.F32.BF16 R20, R8, R130, R20 ;  /* 0x000000820814723c */ /* 0x000fe20000041814 */
[----:B------:R-:W3:Y:S04]  /*101c0*/  LDSM.16.M88.4 R128, [R134] ;  /* 0x000000008680783b */ /* 0x000ee80000000200 */
[----:B------:R-:W-:Y:S01]  /*101d0*/  LDSM.16.M88.4 R8, [R145+0x2000] ;  /* 0x002000009108783b */ /* 0x000fe20000000200 */
[C---:B-1----:R-:W-:Y:S06]  /*101e0*/  HMMA.16816.F32.BF16 R108, R112.reuse, R4, R108 ;  /* 0x00000004706c723c */ /* 0x042fec000004186c */
[----:B------:R-:W-:Y:S01]  /*101f0*/  HMMA.16816.F32.BF16 R104, R112, R6, R104 ;  /* 0x000000067068723c */ /* 0x000fe20000041868 */
[----:B------:R-:W1:Y:S05]  /*10200*/  LDSM.16.M88.4 R4, [R136+0x2000] ;  /* 0x002000008804783b */ /* 0x000e6a0000000200 */
[C---:B--2---:R-:W-:Y:S06]  /*10210*/  HMMA.16816.F32.BF16 R24, R120.reuse, R116, R24 ;  /* 0x000000747818723c */ /* 0x044fec0000041818 */
[C---:B------:R-:W-:Y:S06]  /*10220*/  HMMA.16816.F32.BF16 R20, R120.reuse, R118, R20 ;  /* 0x000000767814723c */ /* 0x040fec0000041814 */
[C---:B---3--:R-:W-:Y:S06]  /*10230*/  HMMA.16816.F32.BF16 R32, R120.reuse, R128, R32 ;  /* 0x000000807820723c */ /* 0x048fec0000041820 */
[----:B------:R-:W-:Y:S01]  /*10240*/  HMMA.16816.F32.BF16 R28, R120, R130, R28 ;  /* 0x00000082781c723c */ /* 0x000fe2000004181c */
[----:B------:R-:W2:Y:S05]  /*10250*/  LDSM.16.M88.4 R128, [R132] ;  /* 0x000000008480783b */ /* 0x000eaa0000000200 */
[C---:B-1----:R-:W-:Y:S06]  /*10260*/  HMMA.16816.F32.BF16 R108, R8.reuse, R4, R108 ;  /* 0x00000004086c723c */ /* 0x042fec000004186c */
[----:B------:R-:W-:Y:S01]  /*10270*/  HMMA.16816.F32.BF16 R104, R8, R6, R104 ;  /* 0x000000060868723c */ /* 0x000fe20000041868 */
[----:B------:R-:W1:Y:S05]  /*10280*/  LDSM.16.M88.4 R4, [R143+0x7000] ;  /* 0x007000008f04783b */ /* 0x000e6a0000000200 */
[C---:B------:R-:W-:Y:S06]  /*10290*/  HMMA.16816.F32.BF16 R32, R112.reuse, R124, R32 ;  /* 0x0000007c7020723c */ /* 0x040fec0000041820 */
[----:B------:R-:W-:Y:S06]  /*102a0*/  HMMA.16816.F32.BF16 R28, R112, R126, R28 ;  /* 0x0000007e701c723c */ /* 0x000fec000004181c */
[----:B------:R-:W-:Y:S01]  /*102b0*/  FMUL.FTZ R108, R108, UR17 ;  /* 0x000000116c6c7c20 */ /* 0x000fe20008410000 */
[----:B------:R-:W-:Y:S01]  /*102c0*/  FMUL.FTZ R117, R109, UR17 ;  /* 0x000000116d757c20 */ /* 0x000fe20008410000 */
[----:B------:R-:W-:Y:S01]  /*102d0*/  FMUL.FTZ R118, R110, UR17 ;  /* 0x000000116e767c20 */ /* 0x000fe20008410000 */
[----:B------:R-:W-:Y:S01]  /*102e0*/  FMUL.FTZ R0, R111, UR17 ;  /* 0x000000116f007c20 */ /* 0x000fe20008410000 */
[----:B------:R3:W4:Y:S01]  /*102f0*/  MUFU.TANH R116, R108 ;  /* 0x0000006c00747308 */ /* 0x0007220000002400 */
[----:B--2---:R-:W-:Y:S01]  /*10300*/  HMMA.16816.F32.BF16 R16, R120, R128, R16 ;  /* 0x000000807810723c */ /* 0x004fe20000041810 */
[----:B------:R-:W-:Y:S01]  /*10310*/  FMUL.FTZ R101, R104, UR17 ;  /* 0x0000001168657c20 */ /* 0x000fe20008410000 */
[----:B------:R-:W-:Y:S01]  /*10320*/  FMUL.FTZ R104, R105, UR17 ;  /* 0x0000001169687c20 */ /* 0x000fe20008410000 */
[----:B------:R-:W-:Y:S01]  /*10330*/  FMUL.FTZ R105, R106, UR17 ;  /* 0x000000116a697c20 */ /* 0x000fe20008410000 */
[----:B------:R-:W-:-:S02]  /*10340*/  FMUL.FTZ R106, R107, UR17 ;  /* 0x000000116b6a7c20 */ /* 0x000fc40008410000 */
[----:B------:R-:W-:Y:S01]  /*10350*/  HMMA.16816.F32.BF16 R120, R120, R130, R12 ;  /* 0x000000827878723c */ /* 0x000fe2000004180c */
[----:B------:R-:W2:Y:S01]  /*10360*/  LDSM.16.M88.4 R12, [R136+0x2800] ;  /* 0x00280000880c783b */ /* 0x000ea20000000200 */
[----:B------:R-:W5:Y:S03]  /*10370*/  MUFU.TANH R117, R117 ;  /* 0x0000007500757308 */ /* 0x000f660000002400 */
[----:B---3--:R-:W3:Y:S05]  /*10380*/  LDSM.16.M88.4 R108, [R136+0x3000] ;  /* 0x00300000886c783b */ /* 0x008eea0000000200 */
[----:B------:R-:W5:Y:S01]  /*10390*/  MUFU.TANH R118, R118 ;  /* 0x0000007600767308 */ /* 0x000f620000002400 */
[C---:B-1----:R-:W-:Y:S06]  /*103a0*/  HMMA.16816.F32.BF16 R24, R112.reuse, R4, R24 ;  /* 0x000000047018723c */ /* 0x042fec0000041818 */
[----:B------:R-:W-:Y:S01]  /*103b0*/  HMMA.16816.F32.BF16 R20, R112, R6, R20 ;  /* 0x000000067014723c */ /* 0x000fe20000041814 */
[----:B------:R-:W1:Y:S01]  /*103c0*/  LDSM.16.M88.4 R4, [R143+0x7800] ;  /* 0x007800008f04783b */ /* 0x000e620000000200 */
[----:B------:R-:W5:Y:S08]  /*103d0*/  MUFU.TANH R0, R0 ;  /* 0x0000000000007308 */ /* 0x000f700000002400 */
[----:B------:R-:W-:Y:S08]  /*103e0*/  MUFU.TANH R104, R104 ;  /* 0x0000006800687308 */ /* 0x000ff00000002400 */
[----:B------:R-:W5:Y:S01]  /*103f0*/  MUFU.TANH R105, R105 ;  /* 0x0000006900697308 */ /* 0x000f620000002400 */
[C---:B--2---:R-:W-:Y:S07]  /*10400*/  HMMA.16816.F32.BF16 R32, R8.reuse, R12, R32 ;  /* 0x0000000c0820723c */ /* 0x044fee0000041820 */
[----:B------:R-:W2:Y:S01]  /*10410*/  MUFU.TANH R106, R106 ;  /* 0x0000006a006a7308 */ /* 0x000ea20000002400 */
[----:B------:R-:W-:Y:S01]  /*10420*/  HMMA.16816.F32.BF16 R28, R8, R14, R28 ;  /* 0x0000000e081c723c */ /* 0x000fe2000004181c */
[----:B------:R-:W4:Y:S01]  /*10430*/  LDSM.16.M88.4 R12, [R136+0x3800] ;  /* 0x00380000880c783b */ /* 0x000f220000000200 */
[----:B------:R-:W-:-:S04]  /*10440*/  DEPBAR.LE SB0, 0x0 ;  /* 0x000080000000791a */ /* 0x000fc80000000000 */
[----:B---3--:R-:W-:Y:S01]  /*10450*/  HMMA.16816.F32.BF16 R24, R8, R108, R24 ;  /* 0x0000006c0818723c */ /* 0x008fe20000041818 */
[----:B------:R-:W3:Y:S01]  /*10460*/  S2R R108, SR_TID.X ;  /* 0x00000000006c7919 */ /* 0x000ee20000002100 */
[----:B------:R-:W-:Y:S04]  /*10470*/  MUFU.TANH R101, R101 ;  /* 0x0000006500657308 */ /* 0x000fe80000002400 */
[C---:B-1----:R-:W-:Y:S06]  /*10480*/  HMMA.16816.F32.BF16 R16, R112.reuse, R4, R16 ;  /* 0x000000047010723c */ /* 0x042fec0000041810 */
[----:B------:R-:W-:Y:S01]  /*10490*/  HMMA.16816.F32.BF16 R120, R112, R6, R120 ;  /* 0x000000067078723c */ /* 0x000fe20000041878 */
[----:B------:R-:W-:Y:S01]  /*104a0*/  FMUL.FTZ R107, R32, UR17 ;  /* 0x00000011206b7c20 */ /* 0x000fe20008410000 */
[----:B------:R-:W-:Y:S01]  /*104b0*/  FMUL.FTZ R32, R33, UR17 ;  /* 0x0000001121207c20 */ /* 0x000fe20008410000 */
[----:B------:R-:W-:Y:S01]  /*104c0*/  FMUL.FTZ R33, R35, UR17 ;  /* 0x0000001123217c20 */ /* 0x000fe20008410000 */
[----:B------:R-:W-:-:S02]  /*104d0*/  FMUL.FTZ R34, R34, UR17 ;  /* 0x0000001122227c20 */ /* 0x000fc40008410000 */
[C---:B------:R-:W-:Y:S01]  /*104e0*/  HMMA.16816.F32.BF16 R20, R8.reuse, R110, R20 ;  /* 0x0000006e0814723c */ /* 0x040fe20000041814 */
[----:B------:R-:W1:Y:S01]  /*104f0*/  MUFU.TANH R107, R107 ;  /* 0x0000006b006b7308 */ /* 0x000e620000002400 */
[----:B------:R-:W-:Y:S01]  /*10500*/  FMUL.FTZ R35, R28, UR17 ;  /* 0x000000111c237c20 */ /* 0x000fe20008410000 */
[----:B------:R-:W-:Y:S01]  /*10510*/  FMUL.FTZ R28, R29, UR17 ;  /* 0x000000111d1c7c20 */ /* 0x000fe20008410000 */
[----:B------:R-:W-:Y:S01]  /*10520*/  FMUL.FTZ R29, R31, UR17 ;  /* 0x000000111f1d7c20 */ /* 0x000fe20008410000 */
[----:B------:R-:W-:Y:S01]  /*10530*/  FMUL.FTZ R30, R30, UR17 ;  /* 0x000000111e1e7c20 */ /* 0x000fe20008410000 */
[----:B------:R-:W-:Y:S01]  /*10540*/  FMUL.FTZ R125, R24, UR17 ;  /* 0x00000011187d7c20 */ /* 0x000fe20008410000 */
[----:B------:R-:W-:Y:S01]  /*10550*/  FMUL.FTZ R24, R26, UR17 ;  /* 0x000000111a187c20 */ /* 0x000fe20008410000 */
[----:B------:R-:W-:Y:S01]  /*10560*/  FMUL.FTZ R25, R25, UR17 ;  /* 0x0000001119197c20 */ /* 0x000fe20008410000 */
[----:B------:R-:W1:Y:S01]  /*10570*/  MUFU.TANH R33, R33 ;  /* 0x0000002100217308 */ /* 0x000e620000002400 */
[----:B------:R-:W-:Y:S01]  /*10580*/  FMUL.FTZ R27, R27, UR17 ;  /* 0x000000111b1b7c20 */ /* 0x000fe20008410000 */
[----:B---3--:R-:W-:Y:S01]  /*10590*/  IMAD.SHL.U32 R5, R108, 0x2, RZ ;  /* 0x000000026c057824 */ /* 0x008fe200078e00ff */
[C---:B----4-:R-:W-:Y:S05]  /*105a0*/  HMMA.16816.F32.BF16 R16, R8.reuse, R12, R16 ;  /* 0x0000000c0810723c */ /* 0x050fea0000041810 */
[----:B------:R-:W-:Y:S01]  /*105b0*/  MUFU.TANH R35, R35 ;  /* 0x0000002300237308 */ /* 0x000fe20000002400 */
[----:B------:R-:W-:Y:S01]  /*105c0*/  LOP3.LUT R5, R5, 0x6, RZ, 0xc0, !PT ;  /* 0x0000000605057812 */ /* 0x000fe200078ec0ff */
[----:B------:R-:W-:Y:S05]  /*105d0*/  HMMA.16816.F32.BF16 R120, R8, R14, R120 ;  /* 0x0000000e0878723c */ /* 0x000fea0000041878 */
[----:B------:R-:W-:Y:S01]  /*105e0*/  FMUL.FTZ R26, R20, UR17 ;  /* 0x00000011141a7c20 */ /* 0x000fe20008410000 */
[----:B------:R-:W-:Y:S01]  /*105f0*/  IMAD R4, R160, 0x40, R5 ;  /* 0x00000040a0047824 */ /* 0x000fe200078e0205 */
[----:B------:R-:W-:Y:S01]  /*10600*/  MUFU.TANH R32, R32 ;  /* 0x0000002000207308 */ /* 0x000fe20000002400 */
[----:B------:R-:W-:Y:S01]  /*10610*/  FMUL.FTZ R23, R23, UR17 ;  /* 0x0000001117177c20 */ /* 0x000fe20008410000 */
[----:B------:R-:W-:Y:S01]  /*10620*/  FMUL.FTZ R22, R22, UR17 ;  /* 0x0000001116167c20 */ /* 0x000fe20008410000 */
[C---:B------:R-:W-:Y:S01]  /*10630*/  VIADD R6, R4.reuse, 0x1 ;  /* 0x0000000104067836 */ /* 0x040fe20000000000 */
[CC--:B------:R-:W-:Y:S01]  /*10640*/  ISETP.GE.AND P5, PT, R4.reuse, R2.reuse, PT ;  /* 0x000000020400720c */ /* 0x0c0fe20003fa6270 */
[C---:B------:R-:W-:Y:S01]  /*10650*/  VIADD R20, R4.reuse, 0x9 ;  /* 0x0000000904147836 */ /* 0x040fe20000000000 */
[CC--:B------:R-:W-:Y:S01]  /*10660*/  ISETP.GE.AND P2, PT, R4.reuse, R103.reuse, PT ;  /* 0x000000670400720c */ /* 0x0c0fe20003f46270 */
[----:B------:R-:W-:Y:S01]  /*10670*/  VIADD R8, R4, 0x11 ;  /* 0x0000001104087836 */ /* 0x000fe20000000000 */
[CC--:B------:R-:W-:Y:S01]  /*10680*/  ISETP.GE.AND P4, PT, R6.reuse, R2.reuse, PT ;  /* 0x000000020600720c */ /* 0x0c0fe20003f86270 */
[----:B------:R-:W3:Y:S01]  /*10690*/  MUFU.TANH R34, R34 ;  /* 0x0000002200227308 */ /* 0x000ee20000002400 */
[-C--:B------:R-:W-:Y:S01]  /*106a0*/  ISETP.GE.AND P1, PT, R6, R103.reuse, PT ;  /* 0x000000670600720c */ /* 0x080fe20003f26270 */
[----:B------:R-:W-:Y:S01]  /*106b0*/  VIADD R6, R4, 0x8 ;  /* 0x0000000804067836 */ /* 0x000fe20000000000 */
[----:B------:R-:W-:Y:S01]  /*106c0*/  FSEL R7, R116, -INF , !P5 ;  /* 0xff80000074077808 */ /* 0x000fe20006800000 */
[----:B------:R-:W-:Y:S01]  /*106d0*/  VIADD R14, R4, 0x18 ;  /* 0x00000018040e7836 */ /* 0x000fe20000000000 */
[----:B-----5:R-:W-:Y:S01]  /*106e0*/  FSEL R13, R117, -INF , !P4 ;  /* 0xff800000750d7808 */ /* 0x020fe20006000000 */
[----:B------:R-:W-:Y:S01]  /*106f0*/  FMUL.FTZ R115, R16, UR17 ;  /* 0x0000001110737c20 */ /* 0x000fe20008410000 */
[CC--:B------:R-:W-:Y:S01]  /*10700*/  ISETP.GE.AND P6, PT, R6.reuse, R2.reuse, PT ;  /* 0x000000020600720c */ /* 0x0c0fe20003fc6270 */
[----:B------:R-:W-:Y:S01]  /*10710*/  MUFU.TANH R29, R29 ;  /* 0x0000001d001d7308 */ /* 0x000fe20000002400 */
[-C--:B------:R-:W-:Y:S01]  /*10720*/  ISETP.GE.AND P5, PT, R6, R103.reuse, PT ;  /* 0x000000670600720c */ /* 0x080fe20003fa6270 */
[----:B------:R-:W-:Y:S01]  /*10730*/  VIADD R16, R4, 0x19 ;  /* 0x0000001904107836 */ /* 0x000fe20000000000 */
[----:B------:R-:W-:Y:S01]  /*10740*/  FSEL R6, R118, -INF , !P2 ;  /* 0xff80000076067808 */ /* 0x000fe20005000000 */
[----:B------:R-:W-:Y:S01]  /*10750*/  FMUL.FTZ R12, R21, UR17 ;  /* 0x00000011150c7c20 */ /* 0x000fe20008410000 */
[-C--:B------:R-:W-:Y:S01]  /*10760*/  ISETP.GE.AND P2, PT, R20, R2.reuse, PT ;  /* 0x000000021400720c */ /* 0x080fe20003f46270 */
[----:B------:R-:W-:Y:S01]  /*10770*/  FMUL.FTZ R111, R120, UR17 ;  /* 0x00000011786f7c20 */ /* 0x000fe20008410000 */
[-C--:B------:R-:W-:Y:S01]  /*10780*/  ISETP.GE.AND P4, PT, R20, R103.reuse, PT ;  /* 0x000000671400720c */ /* 0x080fe20003f86270 */
[----:B------:R-:W-:Y:S01]  /*10790*/  VIADD R20, R4, 0x10 ;  /* 0x0000001004147836 */ /* 0x000fe20000000000 */
[----:B------:R-:W4:Y:S01]  /*107a0*/  MUFU.TANH R125, R125 ;  /* 0x0000007d007d7308 */ /* 0x000f220000002400 */
[----:B------:R-:W-:Y:S01]  /*107b0*/  FSEL R0, R0, -INF , !P1 ;  /* 0xff80000000007808 */ /* 0x000fe20004800000 */
[----:B------:R-:W-:Y:S01]  /*107c0*/  FMUL.FTZ R17, R17, UR17 ;  /* 0x0000001111117c20 */ /* 0x000fe20008410000 */
[----:B------:R-:W-:Y:S01]  /*107d0*/  FSEL R10, R105, -INF , !P5 ;  /* 0xff800000690a7808 */ /* 0x000fe20006800000 */
[----:B------:R-:W-:Y:S01]  /*107e0*/  FMUL.FTZ R102, R122, UR17 ;  /* 0x000000117a667c20 */ /* 0x000fe20008410000 */
[-C--:B------:R-:W-:Y:S01]  /*107f0*/  ISETP.GE.AND P1, PT, R20, R2.reuse, PT ;  /* 0x000000021400720c */ /* 0x080fe20003f26270 */
[----:B------:R-:W-:Y:S01]  /*10800*/  FMUL.FTZ R18, R18, UR17 ;  /* 0x0000001112127c20 */ /* 0x000fe20008410000 */
[----:B------:R-:W-:Y:S01]  /*10810*/  FSEL R11, R104, -INF , !P2 ;  /* 0xff800000680b7808 */ /* 0x000fe20005000000 */
[----:B------:R-:W5:Y:S01]  /*10820*/  MUFU.TANH R28, R28 ;  /* 0x0000001c001c7308 */ /* 0x000f620000002400 */
[C---:B------:R-:W-:Y:S01]  /*10830*/  ISETP.GE.AND P5, PT, R8.reuse, R2, PT ;  /* 0x000000020800720c */ /* 0x040fe20003fa6270 */
[----:B------:R-:W-:Y:S01]  /*10840*/  FMUL.FTZ R19, R19, UR17 ;  /* 0x0000001113137c20 */ /* 0x000fe20008410000 */
[----:B------:R-:W-:-:S02]  /*10850*/  ISETP.GE.AND P2, PT, R8, R103, PT ;  /* 0x000000670800720c */ /* 0x000fc40003f46270 */
[----:B--2---:R-:W-:Y:S02]  /*10860*/  FSEL R8, R106, -INF , !P4 ;  /* 0xff8000006a087808 */ /* 0x004fe40006000000 */
[----:B-1----:R-:W-:Y:S01]  /*10870*/  FSEL R15, R107, -INF , !P1 ;  /* 0xff8000006b0f7808 */ /* 0x002fe20004800000 */
[----:B------:R-:W-:Y:S01]  /*10880*/  MUFU.TANH R30, R30 ;  /* 0x0000001e001e7308 */ /* 0x000fe20000002400 */
[C---:B------:R-:W-:Y:S01]  /*10890*/  ISETP.GE.AND P4, PT, R14.reuse, R2, PT ;  /* 0x000000020e00720c */ /* 0x040fe20003f86270 */
[----:B------:R-:W-:Y:S01]  /*108a0*/  FMUL.FTZ R107, R121, UR17 ;  /* 0x00000011796b7c20 */ /* 0x000fe20008410000 */
[-C--:B------:R-:W-:Y:S01]  /*108b0*/  ISETP.GE.AND P1, PT, R14, R103.reuse, PT ;  /* 0x000000670e00720c */ /* 0x080fe20003f26270 */
[----:B------:R-:W-:Y:S01]  /*108c0*/  VIADD R14, R4, 0x20 ;  /* 0x00000020040e7836 */ /* 0x000fe20000000000 */
[----:B------:R-:W-:Y:S01]  /*108d0*/  FSEL R9, R101, -INF , !P6 ;  /* 0xff80000065097808 */ /* 0x000fe20007000000 */
[----:B------:R-:W-:Y:S01]  /*108e0*/  FMUL.FTZ R101, R123, UR17 ;  /* 0x000000117b657c20 */ /* 0x000fe20008410000 */
[----:B------:R-:W-:Y:S01]  /*108f0*/  ISETP.GE.AND P6, PT, R20, R103, PT ;  /* 0x000000671400720c */ /* 0x000fe20003fc6270 */
[----:B------:R-:W-:Y:S01]  /*10900*/  MUFU.TANH R119, R25 ;  /* 0x0000001900777308 */ /* 0x000fe20000002400 */
[----:B------:R-:W-:-:S02]  /*10910*/  FSEL R112, R33, -INF , !P2 ;  /* 0xff80000021707808 */ /* 0x000fc40005000000 */
[----:B---3--:R-:W-:Y:S02]  /*10920*/  FSEL R104, R34, -INF , !P6 ;  /* 0xff80000022687808 */ /* 0x008fe40007000000 */
[----:B------:R-:W-:Y:S02]  /*10930*/  FSEL R105, R32, -INF , !P5 ;  /* 0xff80000020697808 */ /* 0x000fe40006800000 */
[-C--:B------:R-:W-:Y:S01]  /*10940*/  ISETP.GE.AND P2, PT, R14, R2.reuse, PT ;  /* 0x000000020e00720c */ /* 0x080fe20003f46270 */
[----:B------:R-:W1:Y:S01]  /*10950*/  MUFU.TANH R5, R27 ;  /* 0x0000001b00057308 */ /* 0x000e620000002400 */
[C---:B------:R-:W-:Y:S02]  /*10960*/  ISETP.GE.AND P6, PT, R16.reuse, R2, PT ;  /* 0x000000021000720c */ /* 0x040fe40003fc6270 */
[----:B------:R-:W-:Y:S01]  /*10970*/  ISETP.GE.AND P5, PT, R16, R103, PT ;  /* 0x000000671000720c */ /* 0x000fe20003fa6270 */
[----:B------:R-:W-:Y:S01]  /*10980*/  VIADD R16, R4, 0x21 ;  /* 0x0000002104107836 */ /* 0x000fe20000000000 */
[----:B----4-:R-:W-:-:S02]  /*10990*/  FSEL R125, R125, -INF , !P2 ;  /* 0xff8000007d7d7808 */ /* 0x010fc40005000000 */
[----:B------:R-:W-:Y:S01]  /*109a0*/  FSEL R20, R29, -INF , !P5 ;  /* 0xff8000001d147808 */ /* 0x000fe20006800000 */
[----:B------:R-:W2:Y:S01]  /*109b0*/  MUFU.TANH R25, R26 ;  /* 0x0000001a00197308 */ /* 0x000ea20000002400 */
[----:B-----5:R-:W-:Y:S02]  /*109c0*/  FSEL R21, R28, -INF , !P6 ;  /* 0xff8000001c157808 */ /* 0x020fe40007000000 */
[----:B------:R-:W-:-:S05]  /*109d0*/  ISETP.GE.AND P6, PT, R16, R103, PT ;  /* 0x000000671000720c */ /* 0x000fca0003fc6270 */
[----:B------:R3:W-:Y:S01]  /*109e0*/  MUFU.TANH R114, R23 ;  /* 0x0000001700727308 */ /* 0x0007e20000002400 */
[----:B-1----:R-:W-:Y:S01]  /*109f0*/  FSEL R118, R5, -INF , !P6 ;  /* 0xff80000005767808 */ /* 0x002fe20007000000 */
[----:B------:R-:W-:-:S06]  /*10a00*/  VIADD R5, R4, 0x38 ;  /* 0x0000003804057836 */ /* 0x000fcc0000000000 */
[----:B------:R-:W1:Y:S08]  /*10a10*/  MUFU.TANH R24, R24 ;  /* 0x0000001800187308 */ /* 0x000e700000002400 */
[----:B------:R4:W5:Y:S01]  /*10a20*/  MUFU.TANH R116, R22 ;  /* 0x0000001600747308 */ /* 0x0009620000002400 */
[----:B---3--:R-:W-:Y:S02]  /*10a30*/  FSEL R23, R35, -INF , !P4 ;  /* 0xff80000023177808 */ /* 0x008fe40006000000 */
[----:B------:R-:W-:Y:S01]  /*10a40*/  ISETP.GE.AND P4, PT, R14, R103, PT ;  /* 0x000000670e00720c */ /* 0x000fe20003f86270 */
[----:B------:R-:W-:-:S04]  /*10a50*/  VIADD R14, R4, 0x28 ;  /* 0x00000028040e7836 */ /* 0x000fc80000000000 */
[----:B------:R-:W3:Y:S01]  /*10a60*/  MUFU.TANH R12, R12 ;  /* 0x0000000c000c7308 */ /* 0x000ee20000002400 */
[CC--:B------:R-:W-:Y:S02]  /*10a70*/  ISETP.GE.AND P5, PT, R14.reuse, R2.reuse, PT ;  /* 0x000000020e00720c */ /* 0x0c0fe40003fa6270 */
[----:B------:R-:W-:Y:S01]  /*10a80*/  ISETP.GE.AND P2, PT, R14, R103, PT ;  /* 0x000000670e00720c */ /* 0x000fe20003f46270 */
[----:B------:R-:W-:Y:S01]  /*10a90*/  VIADD R14, R4, 0x30 ;  /* 0x00000030040e7836 */ /* 0x000fe20000000000 */
[----:B--2---:R-:W-:Y:S02]  /*10aa0*/  FSEL R121, R25, -INF , !P5 ;  /* 0xff80000019797808 */ /* 0x004fe40006800000 */
[----:B-1----:R-:W-:Y:S01]  /*10ab0*/  FSEL R120, R24, -INF , !P4 ;  /* 0xff80000018787808 */ /* 0x002fe20006000000 */
[----:B------:R-:W1:Y:S01]  /*10ac0*/  MUFU.TANH R115, R115 ;  /* 0x0000007300737308 */ /* 0x000e620000002400 */
[----:B----4-:R-:W-:Y:S02]  /*10ad0*/  FSEL R22, R30, -INF , !P1 ;  /* 0xff8000001e167808 */ /* 0x010fe40004800000 */
[-C--:B------:R-:W-:Y:S01]  /*10ae0*/  ISETP.GE.AND P1, PT, R16, R2.reuse, PT ;  /* 0x000000021000720c */ /* 0x080fe20003f26270 */
[----:B------:R-:W-:Y:S01]  /*10af0*/  VIADD R16, R4, 0x29 ;  /* 0x0000002904107836 */ /* 0x000fe20000000000 */
[----:B------:R-:W-:-:S02]  /*10b00*/  ISETP.GE.AND P6, PT, R14, R2, PT ;  /* 0x000000020e00720c */ /* 0x000fc40003fc6270 */
[----:B------:R-:W-:Y:S01]  /*10b10*/  FSEL R119, R119, -INF , !P1 ;  /* 0xff80000077777808 */ /* 0x000fe20004800000 */
[----:B------:R-:W2:Y:S01]  /*10b20*/  MUFU.TANH R113, R17 ;  /* 0x0000001100717308 */ /* 0x000ea20000002400 */
[-C--:B------:R-:W-:Y:S01]  /*10b30*/  ISETP.GE.AND P5, PT, R14, R103.reuse, PT ;  /* 0x000000670e00720c */ /* 0x080fe20003fa6270 */
[----:B------:R-:W-:Y:S01]  /*10b40*/  VIADD R14, R4, 0x31 ;  /* 0x00000031040e7836 */ /* 0x000fe20000000000 */
[----:B------:R-:W-:Y:S01]  /*10b50*/  ISETP.GE.AND P1, PT, R16, R103, PT ;  /* 0x000000671000720c */ /* 0x000fe20003f26270 */
[----:B------:R-:W-:Y:S01]  /*10b60*/  VIADD R4, R4, 0x39 ;  /* 0x0000003904047836 */ /* 0x000fe20000000000 */
[----:B-----5:R-:W-:Y:S02]  /*10b70*/  FSEL R116, R116, -INF , !P2 ;  /* 0xff80000074747808 */ /* 0x020fe40005000000 */
[----:B------:R-:W-:Y:S01]  /*10b80*/  FSEL R114, R114, -INF , !P1 ;  /* 0xff80000072727808 */ /* 0x000fe20004800000 */
[----:B------:R-:W4:Y:S01]  /*10b90*/  MUFU.TANH R111, R111 ;  /* 0x0000006f006f7308 */ /* 0x000f220000002400 */
[----:B------:R-:W-:-:S02]  /*10ba0*/  ISETP.GE.AND P4, PT, R16, R2, PT ;  /* 0x000000021000720c */ /* 0x000fc40003f86270 */
[-C--:B------:R-:W-:Y:S02]  /*10bb0*/  ISETP.GE.AND P2, PT, R14, R2.reuse, PT ;  /* 0x000000020e00720c */ /* 0x080fe40003f46270 */
[-C--:B------:R-:W-:Y:S02]  /*10bc0*/  ISETP.GE.AND P1, PT, R5, R2.reuse, PT ;  /* 0x000000020500720c */ /* 0x080fe40003f26270 */
[----:B---3--:R-:W-:Y:S01]  /*10bd0*/  FSEL R117, R12, -INF , !P4 ;  /* 0xff8000000c757808 */ /* 0x008fe20006000000 */
[----:B------:R-:W3:Y:S01]  /*10be0*/  MUFU.TANH R107, R107 ;  /* 0x0000006b006b7308 */ /* 0x000ee20000002400 */
[----:B-1----:R-:W-:Y:S02]  /*10bf0*/  FSEL R115, R115, -INF , !P6 ;  /* 0xff80000073737808 */ /* 0x002fe40007000000 */
[----:B--2---:R-:W-:Y:S02]  /*10c00*/  FSEL R113, R113, -INF , !P2 ;  /* 0xff80000071717808 */ /* 0x004fe40005000000 */
[----:B------:R-:W-:Y:S01]  /*10c10*/  ISETP.GE.AND P4, PT, R14, R103, PT ;  /* 0x000000670e00720c */ /* 0x000fe20003f86270 */
[----:B------:R-:W-:Y:S01]  /*10c20*/  BAR.SYNC.DEFER_BLOCKING 0x0 ;  /* 0x0000000000007b1d */ /* 0x000fe20000010000 */
[----:B------:R-:W-:-:S02]  /*10c30*/  ISETP.GE.AND P6, PT, R4, R2, PT ;  /* 0x000000020400720c */ /* 0x000fc40003fc6270 */
[----:B----4-:R-:W-:Y:S02]  /*10c40*/  FSEL R111, R111, -INF , !P1 ;  /* 0xff8000006f6f7808 */ /* 0x010fe40004800000 */
[-C--:B------:R-:W-:Y:S01]  /*10c50*/  ISETP.GE.AND P2, PT, R5, R103.reuse, PT ;  /* 0x000000670500720c */ /* 0x080fe20003f46270 */
[----:B------:R-:W1:Y:S01]  /*10c60*/  MUFU.TANH R108, R18 ;  /* 0x00000012006c7308 */ /* 0x000e620000002400 */
[----:B------:R-:W-:Y:S02]  /*10c70*/  ISETP.GE.AND P1, PT, R4, R103, PT ;  /* 0x000000670400720c */ /* 0x000fe40003f26270 */
[----:B---3--:R-:W-:-:S05]  /*10c80*/  FSEL R107, R107, -INF , !P6 ;  /* 0xff8000006b6b7808 */ /* 0x008fca0007000000 */
[----:B------:R-:W2:Y:S08]  /*10c90*/  MUFU.TANH R106, R19 ;  /* 0x00000013006a7308 */ /* 0x000eb00000002400 */
        /* <DEDUP_REMOVED lines=68> */
.L_x_7154:
[----:B------:R-:W-:Y:S02]  /*110e0*/  ULDC UR8, c[0x0][0x248] ;  /* 0x0000920000087ab9 */ /* 0x000fe40000000800 */
[----:B------:R-:W-:-:S06]  /*110f0*/  USHF.L.U32 UR4, UR8, 0x6, URZ ;  /* 0x0000000608047899 */ /* 0x000fcc000800063f */
[----:B------:R-:W-:-:S04]  /*11100*/  IADD3 R16, RZ, -UR4, RZ ;  /* 0x80000004ff107c10 */ /* 0x000fc8000fffe0ff */
[----:B------:R-:W-:-:S07]  /*11110*/  SHF.R.S32.HI R2, RZ, 0x1f, R16 ;  /* 0x0000001fff027819 */ /* 0x000fce0000011410 */
.L_x_7155:
        /* <DEDUP_REMOVED lines=23> */
.L_x_7153:
        /* <DEDUP_REMOVED lines=37> */
[----:B------:R-:W2:Y:S04]  /*114e0*/  SHFL.BFLY PT, R29, R2, 0x1, 0x1f ;  /* 0x0c201f00021d7f89 */ /* 0x000ea800000e0000 */
[----:B------:R-:W3:Y:S01]  /*114f0*/  LDSM.16.MT88.4 R16, [R144+0x8000] ;  /* 0x008000009010783b */ /* 0x000ee20000004200 */
        /* <DEDUP_REMOVED lines=15> */
[----:B------:R-:W-:Y:S01]  /*115f0*/  FSEL R6, R28, RZ, P0 ;  /* 0x000000ff1c067208 */ /* 0x000fe20000000000 */
[----:B------:R-:W1:Y:S01]  /*11600*/  LDSM.16.MT88.4 R8, [R142+0x8000] ;  /* 0x008000008e08783b */ /* 0x000e620000004200 */
[----:B------:R-:W-:Y:S01]  /*11610*/  FADD.FTZ R4, R100, -R5 ;  /* 0x8000000564047221 */ /* 0x000fe20000010000 */
[--C-:B------:R-:W-:Y:S01]  /*11620*/  FFMA.FTZ R27, R13, UR12, -R110.reuse ;  /* 0x0000000c0d1b7c23 */ /* 0x100fe2000801086e */
[----:B------:R-:W-:Y:S01]  /*11630*/  FFMA.FTZ R33, R7, UR12, -R110 ;  /* 0x0000000c07217c23 */ /* 0x000fe2000801086e */
[----:B------:R-:W-:Y:S01]  /*11640*/  FADD.FTZ R6, R3, -R6 ;  /* 0x8000000603067221 */ /* 0x000fe20000010000 */
[--C-:B------:R-:W-:Y:S01]  /*11650*/  FFMA.FTZ R3, R15, UR12, -R110.reuse ;  /* 0x0000000c0f037c23 */ /* 0x100fe2000801086e */
[----:B------:R-:W-:Y:S01]  /*11660*/  FMUL.FTZ R32, R4, UR12 ;  /* 0x0000000c04207c20 */ /* 0x000fe20008410000 */
[----:B------:R-:W2:Y:S01]  /*11670*/  LDSM.16.MT88.4 R12, [R141+0x8000] ;  /* 0x008000008d0c783b */ /* 0x000ea20000004200 */
        /* <DEDUP_REMOVED lines=25> */
[----:B------:R-:W5:Y:S01]  /*11810*/  MUFU.EX2 R25, R25 ;  /* 0x0000001900197308 */ /* 0x000f620000000800 */
[----:B----4-:R-:W-:Y:S01]  /*11820*/  F2FP.BF16.F32.PACK_AB R4, R27, R33 ;  /* 0x000000211b04723e */ /* 0x010fe200000010ff */
[--C-:B------:R-:W-:Y:S01]  /*11830*/  FFMA.FTZ R108, R102, UR12, -R103.reuse ;  /* 0x0000000c666c7c23 */ /* 0x100fe20008010867 */
[--C-:B------:R-:W-:Y:S01]  /*11840*/  FFMA.FTZ R106, R106, UR12, -R103.reuse ;  /* 0x0000000c6a6a7c23 */ /* 0x100fe20008010867 */
[----:B------:R-:W-:-:S04]  /*11850*/  FFMA.FTZ R102, R101, UR12, -R103 ;  /* 0x0000000c65667c23 */ /* 0x000fc80008010867 */
[----:B------:R-:W-:Y:S08]  /*11860*/  MUFU.EX2 R24, R24 ;  /* 0x0000001800187308 */ /* 0x000ff00000000800 */
[----:B------:R-:W4:Y:S01]  /*11870*/  MUFU.EX2 R2, R2 ;  /* 0x0000000200027308 */ /* 0x000f220000000800 */
[----:B-----5:R-:W-:-:S07]  /*11880*/  F2FP.BF16.F32.PACK_AB R6, R25, R26 ;  /* 0x0000001a1906723e */ /* 0x020fce00000010ff */
[----:B------:R-:W-:Y:S08]  /*11890*/  MUFU.EX2 R0, R0 ;  /* 0x0000000000007308 */ /* 0x000ff00000000800 */
[----:B------:R-:W5:Y:S01]  /*118a0*/  MUFU.EX2 R31, R31 ;  /* 0x0000001f001f7308 */ /* 0x000f620000000800 */
[----:B----4-:R-:W-:-:S07]  /*118b0*/  F2FP.BF16.F32.PACK_AB R5, R2, R24 ;  /* 0x000000180205723e */ /* 0x010fce00000010ff */
[----:B------:R-:W4:Y:S08]  /*118c0*/  MUFU.EX2 R32, R32 ;  /* 0x0000002000207308 */ /* 0x000f300000000800 */
[----:B------:R-:W3:Y:S01]  /*118d0*/  MUFU.EX2 R30, R30 ;  /* 0x0000001e001e7308 */ /* 0x000ee20000000800 */
[----:B-----5:R-:W-:-:S07]  /*118e0*/  F2FP.BF16.F32.PACK_AB R7, R31, R0 ;  /* 0x000000001f07723e */ /* 0x020fce00000010ff */
        /* <DEDUP_REMOVED lines=17> */
[C---:B------:R-:W-:Y:S01]  /*11a00*/  HMMA.16816.F32.BF16 R96, R4.reuse, R16, R96 ;  /* 0x000000100460723c */ /* 0x040fe20000041860 */
[-C--:B------:R-:W-:Y:S01]  /*11a10*/  FMUL.FTZ R80, R80, R32.reuse ;  /* 0x0000002050507220 */ /* 0x080fe20000410000 */
[-C--:B------:R-:W-:Y:S01]  /*11a20*/  FMUL.FTZ R81, R81, R32.reuse ;  /* 0x0000002051517220 */ /* 0x080fe20000410000 */
[----:B------:R-:W-:Y:S01]  /*11a30*/  FMUL.FTZ R76, R76, R32 ;  /* 0x000000204c4c7220 */ /* 0x000fe20000410000 */
[-C--:B------:R-:W-:Y:S01]  /*11a40*/  FMUL.FTZ R82, R82, R30.reuse ;  /* 0x0000001e52527220 */ /* 0x080fe20000410000 */
[----:B------:R-:W-:Y:S01]  /*11a50*/  FMUL.FTZ R83, R83, R30 ;  /* 0x0000001e53537220 */ /* 0x000fe20000410000 */
[C---:B------:R-:W-:Y:S01]  /*11a60*/  HMMA.16816.F32.BF16 R92, R4.reuse, R18, R92 ;  /* 0x00000012045c723c */ /* 0x040fe2000004185c */
[----:B------:R-:W3:Y:S01]  /*11a70*/  LDSM.16.MT88.4 R16, [R140+0x8000] ;  /* 0x008000008c10783b */ /* 0x000ee20000004200 */
[----:B------:R-:W-:Y:S01]  /*11a80*/  FMUL.FTZ R77, R77, R32 ;  /* 0x000000204d4d7220 */ /* 0x000fe20000410000 */
[-C--:B------:R-:W-:Y:S01]  /*11a90*/  FMUL.FTZ R78, R78, R30.reuse ;  /* 0x0000001e4e4e7220 */ /* 0x080fe20000410000 */
[----:B------:R-:W-:Y:S01]  /*11aa0*/  FMUL.FTZ R79, R79, R30 ;  /* 0x0000001e4f4f7220 */ /* 0x000fe20000410000 */
[-C--:B------:R-:W-:Y:S01]  /*11ab0*/  FMUL.FTZ R72, R72, R32.reuse ;  /* 0x0000002048487220 */ /* 0x080fe20000410000 */
[C---:B-1----:R-:W-:Y:S01]  /*11ac0*/  HMMA.16816.F32.BF16 R88, R4.reuse, R8, R88 ;  /* 0x000000080458723c */ /* 0x042fe20000041858 */
[-C--:B------:R-:W-:Y:S01]  /*11ad0*/  FMUL.FTZ R73, R73, R32.reuse ;  /* 0x0000002049497220 */ /* 0x080fe20000410000 */
[----:B------:R-:W-:Y:S01]  /*11ae0*/  FMUL.FTZ R68, R68, R32 ;  /* 0x0000002044447220 */ /* 0x000fe20000410000 */
[-C--:B------:R-:W-:Y:S01]  /*11af0*/  FMUL.FTZ R74, R74, R30.reuse ;  /* 0x0000001e4a4a7220 */ /* 0x080fe20000410000 */
[----:B------:R-:W-:Y:S01]  /*11b00*/  FMUL.FTZ R75, R75, R30 ;  /* 0x0000001e4b4b7220 */ /* 0x000fe20000410000 */
[----:B------:R-:W-:Y:S01]  /*11b10*/  FMUL.FTZ R69, R69, R32 ;  /* 0x0000002045457220 */ /* 0x000fe20000410000 */
[C---:B------:R-:W-:Y:S01]  /*11b20*/  HMMA.16816.F32.BF16 R84, R4.reuse, R10, R84 ;  /* 0x0000000a0454723c */ /* 0x040fe20000041854 */
[----:B------:R-:W1:Y:S01]  /*11b30*/  LDSM.16.MT88.4 R8, [R144+0xa000] ;  /* 0x00a000009008783b */ /* 0x000e620000004200 */
[-C--:B------:R-:W-:Y:S01]  /*11b40*/  FMUL.FTZ R70, R70, R30.reuse ;  /* 0x0000001e46467220 */ /* 0x080fe20000410000 */
[----:B------:R-:W-:Y:S01]  /*11b50*/  FMUL.FTZ R71, R71, R30 ;  /* 0x0000001e47477220 */ /* 0x000fe20000410000 */
[-C--:B------:R-:W-:Y:S01]  /*11b60*/  FMUL.FTZ R36, R36, R32.reuse ;  /* 0x0000002024247220 */ /* 0x080fe20000410000 */
[-C--:B------:R-:W-:Y:S01]  /*11b70*/  FMUL.FTZ R37, R37, R32.reuse ;  /* 0x0000002025257220 */ /* 0x080fe20000410000 */
[C---:B--2---:R-:W-:Y:S01]  /*11b80*/  HMMA.16816.F32.BF16 R80, R4.reuse, R12, R80 ;  /* 0x0000000c0450723c */ /* 0x044fe20000041850 */
[----:B------:R-:W-:Y:S01]  /*11b90*/  FMUL.FTZ R40, R40, R32 ;  /* 0x0000002028287220 */ /* 0x000fe20000410000 */
[-C--:B------:R-:W-:Y:S01]  /*11ba0*/  FMUL.FTZ R38, R38, R30.reuse ;  /* 0x0000001e26267220 */ /* 0x080fe20000410000 */
[----:B------:R-:W-:Y:S01]  /*11bb0*/  FMUL.FTZ R39, R39, R30 ;  /* 0x0000001e27277220 */ /* 0x000fe20000410000 */
[----:B------:R-:W-:Y:S01]  /*11bc0*/  FMUL.FTZ R41, R41, R32 ;  /* 0x0000002029297220 */ /* 0x000fe20000410000 */
[-C--:B------:R-:W-:Y:S01]  /*11bd0*/  FMUL.FTZ R42, R42, R30.reuse ;  /* 0x0000001e2a2a7220 */ /* 0x080fe20000410000 */
[C---:B------:R-:W-:Y:S01]  /*11be0*/  HMMA.16816.F32.BF16 R76, R4.reuse, R14, R76 ;  /* 0x0000000e044c723c */ /* 0x040fe2000004184c */
[----:B------:R-:W2:Y:S01]  /*11bf0*/  LDSM.16.MT88.4 R12, [R142+0xa000] ;  /* 0x00a000008e0c783b */ /* 0x000ea20000004200 */
[----:B------:R-:W-:Y:S01]  /*11c00*/  FMUL.FTZ R43, R43, R30 ;  /* 0x0000001e2b2b7220 */ /* 0x000fe20000410000 */
[-C--:B------:R-:W-:Y:S01]  /*11c10*/  FMUL.FTZ R44, R44, R32.reuse ;  /* 0x000000202c2c7220 */ /* 0x080fe20000410000 */
[-C--:B------:R-:W-:Y:S01]  /*11c20*/  FMUL.FTZ R45, R45, R32.reuse ;  /* 0x000000202d2d7220 */ /* 0x080fe20000410000 */
[----:B------:R-:W-:Y:S01]  /*11c30*/  FMUL.FTZ R48, R48, R32 ;  /* 0x0000002030307220 */ /* 0x000fe20000410000 */
[-C--:B------:R-:W-:Y:S01]  /*11c40*/  FMUL.FTZ R46, R46, R30.reuse ;  /* 0x0000001e2e2e7220 */ /* 0x080fe20000410000 */
[----:B------:R-:W-:Y:S01]  /*11c50*/  FMUL.FTZ R47, R47, R30 ;  /* 0x0000001e2f2f7220 */ /* 0x000fe20000410000 */
[----:B------:R-:W-:Y:S01]  /*11c60*/  FMUL.FTZ R49, R49, R32 ;  /* 0x0000002031317220 */ /* 0x000fe20000410000 */
[-C--:B------:R-:W-:Y:S01]  /*11c70*/  FMUL.FTZ R50, R50, R30.reuse ;  /* 0x0000001e32327220 */ /* 0x080fe20000410000 */
[----:B------:R-:W-:Y:S01]  /*11c80*/  FMUL.FTZ R51, R51, R30 ;  /* 0x0000001e33337220 */ /* 0x000fe20000410000 */
[----:B------:R-:W-:Y:S01]  /*11c90*/  MUFU.EX2 R34, R34 ;  /* 0x0000002200227308 */ /* 0x000fe20000000800 */
[-C--:B------:R-:W-:Y:S01]  /*11ca0*/  FMUL.FTZ R52, R52, R32.reuse ;  /* 0x0000002034347220 */ /* 0x080fe20000410000 */
[-C--:B------:R-:W-:Y:S01]  /*11cb0*/  FMUL.FTZ R53, R53, R32.reuse ;  /* 0x0000002035357220 */ /* 0x080fe20000410000 */
[----:B------:R-:W-:Y:S01]  /*11cc0*/  FMUL.FTZ R56, R56, R32 ;  /* 0x0000002038387220 */ /* 0x000fe20000410000 */
[-C--:B------:R-:W-:Y:S01]  /*11cd0*/  FMUL.FTZ R54, R54, R30.reuse ;  /* 0x0000001e36367220 */ /* 0x080fe20000410000 */
[----:B------:R-:W-:Y:S01]  /*11ce0*/  FMUL.FTZ R55, R55, R30 ;  /* 0x0000001e37377220 */ /* 0x000fe20000410000 */
[C---:B---3--:R-:W-:Y:S01]  /*11cf0*/  HMMA.16816.F32.BF16 R72, R4.reuse, R16, R72 ;  /* 0x000000100448723c */ /* 0x048fe20000041848 */
[----:B------:R-:W-:Y:S01]  /*11d00*/  FMUL.FTZ R57, R57, R32 ;  /* 0x0000002039397220 */ /* 0x000fe20000410000 */
[----:B------:R-:W-:Y:S01]  /*11d10*/  MUFU.EX2 R35, R35 ;  /* 0x0000002300237308 */ /* 0x000fe20000000800 */
[-C--:B------:R-:W-:Y:S01]  /*11d20*/  FMUL.FTZ R58, R58, R30.reuse ;  /* 0x0000001e3a3a7220 */ /* 0x080fe20000410000 */
[----:B------:R-:W-:Y:S01]  /*11d30*/  FMUL.FTZ R59, R59, R30 ;  /* 0x0000001e3b3b7220 */ /* 0x000fe20000410000 */
[-C--:B------:R-:W-:Y:S01]  /*11d40*/  FMUL.FTZ R60, R60, R32.reuse ;  /* 0x000000203c3c7220 */ /* 0x080fe20000410000 */
[C---:B------:R-:W-:Y:S01]  /*11d50*/  HMMA.16816.F32.BF16 R68, R4.reuse, R18, R68 ;  /* 0x000000120444723c */ /* 0x040fe20000041844 */
[----:B------:R-:W3:Y:S01]  /*11d60*/  LDSM.16.MT88.4 R16, [R141+0xa000] ;  /* 0x00a000008d10783b */ /* 0x000ee20000004200 */
[-C--:B------:R-:W-:Y:S01]  /*11d70*/  FMUL.FTZ R61, R61, R32.reuse ;  /* 0x000000203d3d7220 */ /* 0x080fe20000410000 */
[-C--:B------:R-:W-:Y:S01]  /*11d80*/  FMUL.FTZ R64, R64, R32.reuse ;  /* 0x0000002040407220 */ /* 0x080fe20000410000 */
[----:B------:R-:W-:Y:S01]  /*11d90*/  MUFU.EX2 R100, R100 ;  /* 0x0000006400647308 */ /* 0x000fe20000000800 */
[----:B------:R-:W-:Y:S01]  /*11da0*/  FMUL.FTZ R65, R65, R32 ;  /* 0x0000002041417220 */ /* 0x000fe20000410000 */
[C---:B-1----:R-:W-:Y:S01]  /*11db0*/  HMMA.16816.F32.BF16 R36, R4.reuse, R8, R36 ;  /* 0x000000080424723c */ /* 0x042fe20000041824 */
[-C--:B------:R-:W-:Y:S01]  /*11dc0*/  FMUL.FTZ R62, R62, R30.reuse ;  /* 0x0000001e3e3e7220 */ /* 0x080fe20000410000 */
[-C--:B------:R-:W-:Y:S01]  /*11dd0*/  FMUL.FTZ R63, R63, R30.reuse ;  /* 0x0000001e3f3f7220 */ /* 0x080fe20000410000 */
[-C--:B------:R-:W-:Y:S01]  /*11de0*/  FMUL.FTZ R66, R66, R30.reuse ;  /* 0x0000001e42427220 */ /* 0x080fe20000410000 */
[----:B------:R-:W-:Y:S01]  /*11df0*/  FMUL.FTZ R67, R67, R30 ;  /* 0x0000001e43437220 */ /* 0x000fe20000410000 */
[----:B------:R-:W-:Y:S01]  /*11e00*/  FFMA.FTZ R32, R164, R32, R33 ;  /* 0x00000020a4207223 */ /* 0x000fe20000010021 */
[----:B------:R-:W-:Y:S01]  /*11e10*/  HMMA.16816.F32.BF16 R40, R4, R10, R40 ;  /* 0x0000000a0428723c */ /* 0x000fe20000041828 */
[----:B------:R-:W1:Y:S01]  /*11e20*/  LDSM.16.MT88.4 R8, [R140+0xa000] ;  /* 0x00a000008c08783b */ /* 0x000e620000004200 */
[----:B------:R-:W4:Y:S01]  /*11e30*/  MUFU.EX2 R104, R104 ;  /* 0x0000006800687308 */ /* 0x000f220000000800 */
        /* <DEDUP_REMOVED lines=11> */
[----:B------:R-:W-:Y:S01]  /*11ef0*/  MUFU.EX2 R109, R109 ;  /* 0x0000006d006d7308 */ /* 0x000fe20000000800 */
[----:B----4-:R-:W-:-:S07]  /*11f00*/  FADD.FTZ R0, R104, R31 ;  /* 0x0000001f68007221 */ /* 0x010fce0000010000 */
[----:B------:R-:W4:Y:S01]  /*11f10*/  MUFU.EX2 R112, R112 ;  /* 0x0000007000707308 */ /* 0x000f220000000800 */
[----:B--2---:R-:W-:Y:S01]  /*11f20*/  FADD.FTZ R0, R105, R0 ;  /* 0x0000000069007221 */ /* 0x004fe20000010000 */
[C---:B---3--:R-:W-:Y:S06]  /*11f30*/  HMMA.16816.F32.BF16 R52, R4.reuse, R16, R52 ;  /* 0x000000100434723c */ /* 0x048fec0000041834 */
[----:B------:R-:W2:Y:S01]  /*11f40*/  MUFU.EX2 R122, R122 ;  /* 0x0000007a007a7308 */ /* 0x000ea20000000800 */
[C---:B------:R-:W-:Y:S01]  /*11f50*/  HMMA.16816.F32.BF16 R56, R4.reuse, R18, R56 ;  /* 0x000000120438723c */ /* 0x040fe20000041838 */
[----:B------:R-:W3:Y:S05]  /*11f60*/  LDSM.16.MT88.4 R16, [R141+0x8800] ;  /* 0x008800008d10783b */ /* 0x000eea0000004200 */
[C---:B-1----:R-:W-:Y:S01]  /*11f70*/  HMMA.16816.F32.BF16 R60, R4.reuse, R8, R60 ;  /* 0x00000008043c723c */ /* 0x042fe2000004183c */
[----:B------:R-:W1:Y:S05]  /*11f80*/  MUFU.EX2 R119, R119 ;  /* 0x0000007700777308 */ /* 0x000e6a0000000800 */
[----:B------:R-:W-:Y:S01]  /*11f90*/  HMMA.16816.F32.BF16 R64, R4, R10, R64 ;  /* 0x0000000a0440723c */ /* 0x000fe20000041840 */
[----:B------:R-:W1:Y:S02]  /*11fa0*/  LDSM.16.MT88.4 R8, [R140+0x8800] ;  /* 0x008800008c08783b */ /* 0x000e640000004200 */
[----:B------:R-:W-:Y:S04]  /*11fb0*/  MUFU.EX2 R121, R121 ;  /* 0x0000007900797308 */ /* 0x000fe80000000800 */
[----:B------:R-:W-:Y:S01]  /*11fc0*/  F2FP.BF16.F32.PACK_AB R4, R34, R3 ;  /* 0x000000032204723e */ /* 0x000fe200000010ff */
[----:B------:R-:W-:Y:S01]  /*11fd0*/  FADD.FTZ R3, R3, R26 ;  /* 0x0000001a03037221 */ /* 0x000fe20000010000 */
[----:B------:R-:W-:-:S02]  /*11fe0*/  F2FP.BF16.F32.PACK_AB R5, R105, R104 ;  /* 0x000000686905723e */ /* 0x000fc400000010ff */
        /* <DEDUP_REMOVED lines=8> */
[----:B------:R-:W4:Y:S01]  /*12070*/  MUFU.EX2 R117, R117 ;  /* 0x0000007500757308 */ /* 0x000f220000000800 */
[----:B------:R-:W-:Y:S01]  /*12080*/  FADD.FTZ R3, R100, R3 ;  /* 0x0000000364037221 */ /* 0x000fe20000010000 */
[----:B------:R-:W-:-:S03]  /*12090*/  MOV R100, R29 ;  /* 0x0000001d00647202 */ /* 0x000fc60000000f00 */
[C---:B------:R-:W-:Y:S01]  /*120a0*/  HMMA.16816.F32.BF16 R92, R4.reuse, R14, R92 ;  /* 0x0000000e045c723c */ /* 0x040fe2000004185c */
[----:B------:R-:W5:Y:S01]  /*120b0*/  LDSM.16.MT88.4 R12, [R144+0xa800] ;  /* 0x00a80000900c783b */ /* 0x000f620000004200 */
[----:B--2---:R-:W-:Y:S01]  /*120c0*/  FADD.FTZ R0, R122, R3 ;  /* 0x000000037a007221 */ /* 0x004fe20000010000 */
[----:B------:R-:W2:Y:S03]  /*120d0*/  MUFU.EX2 R118, R118 ;  /* 0x0000007600767308 */ /* 0x000ea60000000800 */
[----:B---3--:R-:W-:Y:S01]  /*120e0*/  HMMA.16816.F32.BF16 R80, R4, R16, R80 ;  /* 0x000000100450723c */ /* 0x008fe20000041850 */
[----:B-1----:R-:W-:-:S04]  /*120f0*/  FADD.FTZ R0, R119, R0 ;  /* 0x0000000077007221 */ /* 0x002fc80000010000 */
[----:B------:R-:W-:Y:S01]  /*12100*/  MUFU.EX2 R116, R116 ;  /* 0x0000007400747308 */ /* 0x000fe20000000800 */
[----:B------:R-:W-:Y:S01]  /*12110*/  HMMA.16816.F32.BF16 R76, R4, R18, R76 ;  /* 0x00000012044c723c */ /* 0x000fe2000004184c */
[----:B------:R-:W1:Y:S01]  /*12120*/  LDSM.16.MT88.4 R16, [R142+0xa800] ;  /* 0x00a800008e10783b */ /* 0x000e620000004200 */
[----:B----4-:R-:W-:-:S04]  /*12130*/  FADD.FTZ R3, R117, R112 ;  /* 0x0000007075037221 */ /* 0x010fc80000010000 */
[----:B------:R-:W-:Y:S01]  /*12140*/  HMMA.16816.F32.BF16 R72, R4, R8, R72 ;  /* 0x000000080448723c */ /* 0x000fe20000041848 */
[----:B------:R-:W3:Y:S01]  /*12150*/  MUFU.EX2 R123, R123 ;  /* 0x0000007b007b7308 */ /* 0x000ee20000000800 */
[----:B--2---:R-:W-:-:S04]  /*12160*/  FADD.FTZ R3, R118, R3 ;  /* 0x0000000376037221 */ /* 0x004fc80000010000 */
[C---:B------:R-:W-:Y:S01]  /*12170*/  HMMA.16816.F32.BF16 R68, R4.reuse, R10, R68 ;  /* 0x0000000a0444723c */ /* 0x040fe20000041844 */
[----:B------:R-:W2:Y:S02]  /*12180*/  LDSM.16.MT88.4 R8, [R141+0xa800] ;  /* 0x00a800008d08783b */ /* 0x000ea40000004200 */
[----:B------:R-:W-:Y:S03]  /*12190*/  MUFU.EX2 R114, R114 ;  /* 0x0000007200727308 */ /* 0x000fe60000000800 */
[C---:B------:R-:W-:Y:S05]  /*121a0*/  HMMA.16816.F32.BF16 R88, R4.reuse, R20, R88 ;  /* 0x000000140458723c */ /* 0x040fea0000041858 */
[----:B------:R-:W4:Y:S01]  /*121b0*/  MUFU.EX2 R113, R113 ;  /* 0x0000007100717308 */ /* 0x000f220000000800 */
[C---:B------:R-:W-:Y:S01]  /*121c0*/  HMMA.16816.F32.BF16 R84, R4.reuse, R22, R84 ;  /* 0x000000160454723c */ /* 0x040fe20000041854 */
[----:B------:R-:W-:Y:S05]  /*121d0*/  LDSM.16.MT88.4 R20, [R141+0x9000] ;  /* 0x009000008d14783b */ /* 0x000fea0000004200 */
        /* <DEDUP_REMOVED lines=10> */
[----:B------:R-:W2:Y:S05]  /*12280*/  MUFU.EX2 R106, R106 ;  /* 0x0000006a006a7308 */ /* 0x000eaa0000000800 */
[C---:B------:R-:W-:Y:S01]  /*12290*/  HMMA.16816.F32.BF16 R56, R4.reuse, R10, R56 ;  /* 0x0000000a0438723c */ /* 0x040fe20000041838 */
[----:B------:R-:W4:Y:S02]  /*122a0*/  LDSM.16.MT88.4 R8, [R142+0x9000] ;  /* 0x009000008e08783b */ /* 0x000f240000004200 */
[----:B------:R-:W-:Y:S08]  /*122b0*/  MUFU.EX2 R101, R108 ;  /* 0x0000006c00657308 */ /* 0x000ff00000000800 */
[----:B------:R-:W2:Y:S01]  /*122c0*/  MUFU.EX2 R102, R102 ;  /* 0x0000006600667308 */ /* 0x000ea20000000800 */
[C---:B-----5:R-:W-:Y:S06]  /*122d0*/  HMMA.16816.F32.BF16 R60, R4.reuse, R12, R60 ;  /* 0x0000000c043c723c */ /* 0x060fec000004183c */
[----:B------:R-:W-:Y:S01]  /*122e0*/  HMMA.16816.F32.BF16 R64, R4, R14, R64 ;  /* 0x0000000e0440723c */ /* 0x000fe20000041840 */
[----:B------:R-:W5:Y:S06]  /*122f0*/  LDSM.16.MT88.4 R12, [R140+0x9000] ;  /* 0x009000008c0c783b */ /* 0x000f6c0000004200 */
[----:B------:R-:W-:-:S02]  /*12300*/  F2FP.BF16.F32.PACK_AB R4, R119, R122 ;  /* 0x0000007a7704723e */ /* 0x000fc400000010ff */
[----:B------:R-:W-:Y:S02]  /*12310*/  F2FP.BF16.F32.PACK_AB R5, R118, R117 ;  /* 0x000000757605723e */ /* 0x000fe400000010ff */
[----:B------:R-:W-:Y:S01]  /*12320*/  F2FP.BF16.F32.PACK_AB R6, R124, R121 ;  /* 0x000000797c06723e */ /* 0x000fe200000010ff */
[----:B------:R-:W-:Y:S01]  /*12330*/  FADD.FTZ R121, R121, R0 ;  /* 0x0000000079797221 */ /* 0x000fe20000010000 */
[C---:B---3--:R-:W-:Y:S01]  /*12340*/  F2FP.BF16.F32.PACK_AB R7, R123.reuse, R116 ;  /* 0x000000747b07723e */ /* 0x048fe200000010ff */
[----:B------:R-:W-:Y:S02]  /*12350*/  FADD.FTZ R0, R116, R3 ;  /* 0x0000000374007221 */ /* 0x000fe40000010000 */
[----:B------:R-:W-:Y:S02]  /*12360*/  FADD.FTZ R3, R124, R121 ;  /* 0x000000797c037221 */ /* 0x000fe40000010000 */
[----:B------:R-:W-:Y:S02]  /*12370*/  FADD.FTZ R0, R123, R0 ;  /* 0x000000007b007221 */ /* 0x000fe40000010000 */
        /* <DEDUP_REMOVED lines=9> */
[C---:B-----5:R-:W-:Y:S06]  /*12410*/  HMMA.16816.F32.BF16 R72, R4.reuse, R12, R72 ;  /* 0x0000000c0448723c */ /* 0x060fec0000041848 */
        /* <DEDUP_REMOVED lines=11> */
[C---:B-----5:R-:W-:Y:S06]  /*124d0*/  HMMA.16816.F32.BF16 R52, R4.reuse, R12, R52 ;  /* 0x0000000c0434723c */ /* 0x060fec0000041834 */
[----:B------:R-:W-:Y:S01]  /*124e0*/  HMMA.16816.F32.BF16 R56, R4, R14, R56 ;  /* 0x0000000e0438723c */ /* 0x000fe20000041838 */
[----:B------:R-:W4:Y:S06]  /*124f0*/  LDSM.16.MT88.4 R12, [R141+0x9800] ;  /* 0x009800008d0c783b */ /* 0x000f2c0000004200 */
[----:B------:R-:W-:Y:S01]  /*12500*/  F2FP.BF16.F32.PACK_AB R4, R113, R114 ;  /* 0x000000727104723e */ /* 0x000fe200000010ff */
[----:B------:R-:W-:Y:S01]  /*12510*/  FADD.FTZ R114, R114, R3 ;  /* 0x0000000372727221 */ /* 0x000fe20000010000 */
[----:B--2---:R-:W-:Y:S01]  /*12520*/  F2FP.BF16.F32.PACK_AB R5, R106, R107 ;  /* 0x0000006b6a05723e */ /* 0x004fe200000010ff */
[----:B------:R-:W-:Y:S01]  /*12530*/  FADD.FTZ R107, R107, R0 ;  /* 0x000000006b6b7221 */ /* 0x000fe20000010000 */
[----:B------:R-:W-:Y:S01]  /*12540*/  F2FP.BF16.F32.PACK_AB R6, R110, R111 ;  /* 0x0000006f6e06723e */ /* 0x000fe200000010ff */
[----:B------:R-:W-:Y:S01]  /*12550*/  FADD.FTZ R114, R113, R114 ;  /* 0x0000007271727221 */ /* 0x000fe20000010000 */
[----:B------:R-:W-:Y:S01]  /*12560*/  F2FP.BF16.F32.PACK_AB R7, R102, R101 ;  /* 0x000000656607723e */ /* 0x000fe200000010ff */
        /* <DEDUP_REMOVED lines=25> */
[----:B------:R-:W-:-:S15]  /*12700*/  HMMA.16816.F32.BF16 R64, R4, R22, R64 ;  /* 0x000000160440723c */ /* 0x000fde0000041840 */
[----:B------:R-:W-:-:S09]  /*12710*/  NOP ;  /* 0x0000000000007918 */ /* 0x000fd20000000000 */
.L_x_7150:
        /* <DEDUP_REMOVED lines=16> */
[----:B------:R-:W-:Y:S01]  /*12820*/  ULDC UR4, c[0x0][0x2ec] ;  /* 0x0000bb0000047ab9 */ /* 0x000fe20000000800 */
[----:B------:R-:W-:-:S10]  /*12830*/  ULDC UR11, c[0x0][0x39c] ;  /* 0x0000e700000b7ab9 */ /* 0x000fd40000000800 */
.L_x_7160:
        /* <DEDUP_REMOVED lines=66> */
.L_x_7157:
        /* <DEDUP_REMOVED lines=24> */
[----:B------:R-:W1:Y:S05]  /*12de0*/  LDSM.16.M88.4 R120, [R149+0x5800] ;  /* 0x005800009578783b */ /* 0x000e6a0000000200 */
[----:B------:R-:W0:Y:S05]  /*12df0*/  LDGDEPBAR ;  /* 0x00000000000079af */ /* 0x000e2a0000000000 */
[----:B------:R-:W-:Y:S05]  /*12e00*/  LDSM.16.M88.4 R124, [R148] ;  /* 0x00000000947c783b */ /* 0x000fea0000000200 */
[----:B------:R-:W5:Y:S01]  /*12e10*/  LDSM.16.M88.4 R128, [R147] ;  /* 0x000000009380783b */ /* 0x000f620000000200 */
        /* <DEDUP_REMOVED lines=9> */
[C---:B-1----:R-:W-:Y:S06]  /*12eb0*/  HMMA.16816.F32.BF16 R28, R104.reuse, R120, RZ ;  /* 0x00000078681c723c */ /* 0x042fec00000418ff */
[----:B------:R-:W-:Y:S01]  /*12ec0*/  HMMA.16816.F32.BF16 R32, R104, R122, RZ ;  /* 0x0000007a6820723c */ /* 0x000fe200000418ff */
[----:B------:R-:W-:Y:S05]  /*12ed0*/  LDSM.16.M88.4 R104, [R146] ;  /* 0x000000009268783b */ /* 0x000fea0000000200 */
[C---:B-----5:R-:W-:Y:S01]  /*12ee0*/  HMMA.16816.F32.BF16 R4, R124.reuse, R128, R4 ;  /* 0x000000807c04723c */ /* 0x060fe20000041804 */
[----:B------:R-:W1:Y:S05]  /*12ef0*/  LDSM.16.M88.4 R120, [R143+0x4000] ;  /* 0x004000008f78783b */ /* 0x000e6a0000000200 */
        /* <DEDUP_REMOVED lines=216> */
.L_x_7159:
        /* <DEDUP_REMOVED lines=20> */
.L_x_7158:
        /* <DEDUP_REMOVED lines=101> */
[--C-:B------:R-:W-:Y:S01]  /*14410*/  FFMA.FTZ R101, R101, UR4, -R108.reuse ;  /* 0x0000000465657c23 */ /* 0x100fe2000801086c */
        /* <DEDUP_REMOVED lines=13> */
[----:B------:R-:W-:Y:S01]  /*144f0*/  LDSM.16.MT88.4 R92, [R144+0x9800] ;  /* 0x00980000905c783b */ /* 0x000fe20000004200 */
        /* <DEDUP_REMOVED lines=8> */
[--C-:B------:R-:W-:Y:S01]  /*14580*/  FFMA.FTZ R169, R170, UR4, -R111.reuse ;  /* 0x00000004aaa97c23 */ /* 0x100fe2000801086f */
[--C-:B------:R-:W-:Y:S01]  /*14590*/  FFMA.FTZ R170, R181, UR4, -R108.reuse ;  /* 0x00000004b5aa7c23 */ /* 0x100fe2000801086c */
[--C-:B------:R-:W-:Y:S01]  /*145a0*/  FFMA.FTZ R168, R168, UR4, -R111.reuse ;  /* 0x00000004a8a87c23 */ /* 0x100fe2000801086f */
[--C-:B------:R-:W-:Y:S01]  /*145b0*/  FFMA.FTZ R180, R180, UR4, -R111.reuse ;  /* 0x00000004b4b47c23 */ /* 0x100fe2000801086f */
        /* <DEDUP_REMOVED lines=9> */
[----:B------:R4:W-:Y:S01]  /*14650*/  MUFU.EX2 R103, R180 ;  /* 0x000000b400677308 */ /* 0x0009e20000000800 */
[----:B------:R-:W-:Y:S01]  /*14660*/  FMUL.FTZ R67, R0, R67 ;  /* 0x0000004300437220 */ /* 0x000fe20000410000 */
[--C-:B------:R-:W-:Y:S01]  /*14670*/  FFMA.FTZ R181, R176, UR4, -R111.reuse ;  /* 0x00000004b0b57c23 */ /* 0x100fe2000801086f */
[--C-:B------:R-:W-:Y:S01]  /*14680*/  FFMA.FTZ R176, R179, UR4, -R108.reuse ;  /* 0x00000004b3b07c23 */ /* 0x100fe2000801086c */
[--C-:B------:R-:W-:Y:S01]  /*14690*/  FFMA.FTZ R179, R172, UR4, -R111.reuse ;  /* 0x00000004acb37c23 */ /* 0x100fe2000801086f */
[----:B------:R-:W-:Y:S01]  /*146a0*/  FFMA.FTZ R172, R175, UR4, -R108 ;  /* 0x00000004afac7c23 */ /* 0x000fe2000801086c */
[--C-:B------:R-:W-:Y:S01]  /*146b0*/  FFMA.FTZ R175, R114, UR4, -R111.reuse ;  /* 0x0000000472af7c23 */ /* 0x100fe2000801086f */
[--C-:B------:R-:W-:Y:S01]  /*146c0*/  FFMA.FTZ R178, R178, UR4, -R111.reuse ;  /* 0x00000004b2b27c23 */ /* 0x100fe2000801086f */
[----:B------:R-:W-:Y:S01]  /*146d0*/  LDSM.16.MT88.4 R112, [R144+0xb800] ;  /* 0x00b800009070783b */ /* 0x000fe20000004200 */
[----:B---3--:R-:W-:Y:S01]  /*146e0*/  F2FP.BF16.F32.PACK_AB R99, R120, R121 ;  /* 0x000000797863723e */ /* 0x008fe200000010ff */
[--C-:B------:R-:W-:Y:S01]  /*146f0*/  FFMA.FTZ R174, R174, UR4, -R111.reuse ;  /* 0x00000004aeae7c23 */ /* 0x100fe2000801086f */
[--C-:B------:R-:W-:Y:S01]  /*14700*/  FFMA.FTZ R130, R130, UR4, -R111.reuse ;  /* 0x0000000482827c23 */ /* 0x100fe2000801086f */
[C---:B------:R-:W-:Y:S01]  /*14710*/  FMUL.FTZ R52, R2.reuse, R52 ;  /* 0x0000003402347220 */ /* 0x040fe20000410000 */
[----:B------:R-:W-:Y:S01]  /*14720*/  FMUL.FTZ R53, R2, R53 ;  /* 0x0000003502357220 */ /* 0x000fe20000410000 */
[C---:B------:R-:W-:Y:S01]  /*14730*/  FMUL.FTZ R54, R0.reuse, R54 ;  /* 0x0000003600367220 */ /* 0x040fe20000410000 */
[----:B------:R-:W-:Y:S01]  /*14740*/  FMUL.FTZ R55, R0, R55 ;  /* 0x0000003700377220 */ /* 0x000fe20000410000 */
[C---:B------:R-:W-:Y:S01]  /*14750*/  HMMA.16816.F32.BF16 R4, R96.reuse, R16, R4 ;  /* 0x000000106004723c */ /* 0x040fe20000041804 */
[----:B------:R-:W3:Y:S04]  /*14760*/  MUFU.EX2 R128, R128 ;  /* 0x0000008000807308 */ /* 0x000ee80000000800 */
[--C-:B----4-:R-:W-:Y:S01]  /*14770*/  FFMA.FTZ R180, R110, UR4, -R111.reuse ;  /* 0x000000046eb47c23 */ /* 0x110fe2000801086f */
[C---:B------:R-:W-:Y:S05]  /*14780*/  HMMA.16816.F32.BF16 R8, R96.reuse, R18, R8 ;  /* 0x000000126008723c */ /* 0x040fea0000041808 */
[----:B------:R-:W-:Y:S01]  /*14790*/  MUFU.EX2 R166, R166 ;  /* 0x000000a600a67308 */ /* 0x000fe20000000800 */
[----:B------:R-:W-:Y:S01]  /*147a0*/  ISETP.GT.AND P0, PT, R160, 0x1, PT ;  /* 0x00000001a000780c */ /* 0x000fe20003f04270 */
[C---:B------:R-:W-:Y:S01]  /*147b0*/  FMUL.FTZ R16, R2.reuse, R84 ;  /* 0x0000005402107220 */ /* 0x040fe20000410000 */
[C---:B------:R-:W-:Y:S03]  /*147c0*/  HMMA.16816.F32.BF16 R12, R96.reuse, R24, R12 ;  /* 0x00000018600c723c */ /* 0x040fe6000004180c */
[----:B------:R-:W-:Y:S01]  /*147d0*/  FMUL.FTZ R17, R2, R85 ;  /* 0x0000005502117220 */ /* 0x000fe20000410000 */
[C---:B------:R-:W-:Y:S01]  /*147e0*/  FMUL.FTZ R18, R0.reuse, R86 ;  /* 0x0000005600127220 */ /* 0x040fe20000410000 */
[----:B------:R-:W-:Y:S02]  /*147f0*/  FMUL.FTZ R19, R0, R87 ;  /* 0x0000005700137220 */ /* 0x000fe40000410000 */
[C---:B------:R-:W-:Y:S01]  /*14800*/  FMUL.FTZ R24, R2.reuse, R76 ;  /* 0x0000004c02187220 */ /* 0x040fe20000410000 */
[----:B------:R-:W-:Y:S01]  /*14810*/  LDSM.16.MT88.4 R84, [R141+0x8800] ;  /* 0x008800008d54783b */ /* 0x000fe20000004200 */
[----:B------:R-:W4:Y:S02]  /*14820*/  MUFU.EX2 R167, R167 ;  /* 0x000000a700a77308 */ /* 0x000f240000000800 */
[----:B------:R-:W-:Y:S01]  /*14830*/  FMUL.FTZ R25, R2, R77 ;  /* 0x0000004d02197220 */ /* 0x000fe20000410000 */
[----:B------:R-:W-:Y:S01]  /*14840*/  FFMA.FTZ R111, R126, UR4, -R111 ;  /* 0x000000047e6f7c23 */ /* 0x000fe2000801086f */
[C---:B------:R-:W-:Y:S01]  /*14850*/  FMUL.FTZ R56, R2.reuse, R56 ;  /* 0x0000003802387220 */ /* 0x040fe20000410000 */
[C---:B------:R-:W-:Y:S03]  /*14860*/  HMMA.16816.F32.BF16 R16, R96.reuse, R26, R16 ;  /* 0x0000001a6010723c */ /* 0x040fe60000041810 */
[----:B------:R-:W-:Y:S02]  /*14870*/  FMUL.FTZ R57, R2, R57 ;  /* 0x0000003902397220 */ /* 0x000fe40000410000 */
[----:B------:R5:W-:Y:S01]  /*14880*/  MUFU.EX2 R183, R111 ;  /* 0x0000006f00b77308 */ /* 0x000be20000000800 */
[C---:B------:R-:W-:Y:S01]  /*14890*/  FMUL.FTZ R58, R0.reuse, R58 ;  /* 0x0000003a003a7220 */ /* 0x040fe20000410000 */
[C---:B------:R-:W-:Y:S04]  /*148a0*/  HMMA.16816.F32.BF16 R20, R96.reuse, R32, R20 ;  /* 0x000000206014723c */ /* 0x040fe80000041814 */
[C---:B------:R-:W-:Y:S01]  /*148b0*/  FMUL.FTZ R26, R0.reuse, R78 ;  /* 0x0000004e001a7220 */ /* 0x040fe20000410000 */
[----:B------:R-:W-:Y:S02]  /*148c0*/  FMUL.FTZ R27, R0, R79 ;  /* 0x0000004f001b7220 */ /* 0x000fe40000410000 */
[C---:B------:R-:W-:Y:S01]  /*148d0*/  FMUL.FTZ R32, R2.reuse, R68 ;  /* 0x0000004402207220 */ /* 0x040fe20000410000 */
[----:B------:R-:W-:Y:S01]  /*148e0*/  LDSM.16.MT88.4 R76, [R144+0x8800] ;  /* 0x00880000904c783b */ /* 0x000fe20000004200 */
[----:B------:R-:W-:Y:S02]  /*148f0*/  MUFU.EX2 R168, R168 ;  /* 0x000000a800a87308 */ /* 0x000fe40000000800 */
[----:B------:R-:W-:Y:S01]  /*14900*/  FMUL.FTZ R33, R2, R69 ;  /* 0x0000004502217220 */ /* 0x000fe20000410000 */
[----:B------:R-:W-:Y:S01]  /*14910*/  FMUL.FTZ R59, R0, R59 ;  /* 0x0000003b003b7220 */ /* 0x000fe20000410000 */
[C---:B------:R-:W-:Y:S03]  /*14920*/  HMMA.16816.F32.BF16 R24, R96.reuse, R34, R24 ;  /* 0x000000226018723c */ /* 0x040fe60000041818 */
[----:B-----5:R-:W-:Y:S03]  /*14930*/  LDSM.16.MT88.4 R108, [R140+0x9800] ;  /* 0x009800008c6c783b */ /* 0x020fe60000004200 */
[----:B------:R-:W5:Y:S01]  /*14940*/  MUFU.EX2 R169, R169 ;  /* 0x000000a900a97308 */ /* 0x000f620000000800 */
[----:B------:R-:W-:Y:S01]  /*14950*/  FFMA.FTZ R129, R2, R164, R129 ;  /* 0x000000a402817223 */ /* 0x000fe20000010081 */
[C---:B------:R-:W-:Y:S03]  /*14960*/  HMMA.16816.F32.BF16 R28, R96.reuse, R104, R28 ;  /* 0x00000068601c723c */ /* 0x040fe6000004181c */
[C---:B------:R-:W-:Y:S01]  /*14970*/  FMUL.FTZ R34, R0.reuse, R70 ;  /* 0x0000004600227220 */ /* 0x040fe20000410000 */
[C---:B------:R-:W-:Y:S04]  /*14980*/  FMUL.FTZ R35, R0.reuse, R71 ;  /* 0x0000004700237220 */ /* 0x040fe80000410000 */
[----:B------:R-:W-:Y:S01]  /*14990*/  MUFU.EX2 R170, R170 ;  /* 0x000000aa00aa7308 */ /* 0x000fe20000000800 */
[----:B------:R-:W3:Y:S02]  /*149a0*/  LDSM.16.MT88.4 R68, [R141+0xa000] ;  /* 0x00a000008d44783b */ /* 0x000ee40000004200 */
[----:B------:R-:W-:Y:S01]  /*149b0*/  FFMA.FTZ R127, R0, R165, R127 ;  /* 0x000000a5007f7223 */ /* 0x000fe2000001007f */
[----:B------:R-:W-:Y:S01]  /*149c0*/  FADD.FTZ R129, R125, R129 ;  /* 0x000000817d817221 */ /* 0x000fe20000010000 */
[C---:B------:R-:W-:Y:S05]  /*149d0*/  HMMA.16816.F32.BF16 R32, R96.reuse, R106, R32 ;  /* 0x0000006a6020723c */ /* 0x040fea0000041820 */
[----:B------:R-:W5:Y:S01]  /*149e0*/  MUFU.EX2 R171, R171 ;  /* 0x000000ab00ab7308 */ /* 0x000f620000000800 */
[----:B------:R-:W-:Y:S01]  /*149f0*/  FADD.FTZ R122, R122, R127 ;  /* 0x0000007f7a7a7221 */ /* 0x000fe20000010000 */
[----:B------:R-:W-:Y:S01]  /*14a00*/  FADD.FTZ R124, R124, R129 ;  /* 0x000000817c7c7221 */ /* 0x000fe20000010000 */
[----:B------:R-:W-:Y:S01]  /*14a10*/  IADD3 R0, R160, -0x1, RZ ;  /* 0xffffffffa0007810 */ /* 0x000fe20007ffe0ff */
[C---:B--2---:R-:W-:Y:S06]  /*14a20*/  HMMA.16816.F32.BF16 R36, R96.reuse, R88, R36 ;  /* 0x000000586024723c */ /* 0x044fec0000041824 */
[----:B------:R-:W-:Y:S01]  /*14a30*/  MUFU.EX2 R178, R178 ;  /* 0x000000b200b27308 */ /* 0x000fe20000000800 */
[----:B------:R-:W-:Y:S01]  /*14a40*/  FADD.FTZ R121, R121, R122 ;  /* 0x0000007a79797221 */ /* 0x000fe20000010000 */
[C---:B------:R-:W-:Y:S01]  /*14a50*/  HMMA.16816.F32.BF16 R40, R96.reuse, R90, R40 ;  /* 0x0000005a6028723c */ /* 0x040fe20000041828 */
[----:B------:R-:W-:Y:S02]  /*14a60*/  LDSM.16.MT88.4 R88, [R140+0x8800] ;  /* 0x008800008c58783b */ /* 0x000fe40000004200 */
[----:B------:R-:W-:Y:S03]  /*14a70*/  FADD.FTZ R123, R123, R124 ;  /* 0x0000007c7b7b7221 */ /* 0x000fe60000010000 */
[C---:B-1----:R-:W-:Y:S02]  /*14a80*/  HMMA.16816.F32.BF16 R44, R96.reuse, R80, R44 ;  /* 0x00000050602c723c */ /* 0x042fe4000004182c */
[----:B------:R-:W-:Y:S03]  /*14a90*/  MUFU.EX2 R181, R181 ;  /* 0x000000b500b57308 */ /* 0x000fe60000000800 */
[----:B------:R-:W-:Y:S01]  /*14aa0*/  FADD.FTZ R121, R120, R121 ;  /* 0x0000007978797221 */ /* 0x000fe20000010000 */
[C---:B------:R-:W-:Y:S01]  /*14ab0*/  HMMA.16816.F32.BF16 R48, R96.reuse, R82, R48 ;  /* 0x000000526030723c */ /* 0x040fe20000041830 */
[----:B------:R-:W1:Y:S05]  /*14ac0*/  LDSM.16.MT88.4 R80, [R142+0x8800] ;  /* 0x008800008e50783b */ /* 0x000e6a0000004200 */
[----:B------:R-:W-:Y:S01]  /*14ad0*/  MUFU.EX2 R176, R176 ;  /* 0x000000b000b07308 */ /* 0x000fe20000000800 */
[----:B------:R-:W-:Y:S04]  /*14ae0*/  MOV R160, R0 ;  /* 0x0000000000a07202 */ /* 0x000fe80000000f00 */
[----:B------:R-:W-:Y:S01]  /*14af0*/  MOV R0, R3 ;  /* 0x0000000300007202 */ /* 0x000fe20000000f00 */
[C---:B---3--:R-:W-:Y:S04]  /*14b00*/  HMMA.16816.F32.BF16 R52, R96.reuse, R68, R52 ;  /* 0x000000446034723c */ /* 0x048fe80000041834 */
[----:B------:R-:W-:Y:S02]  /*14b10*/  MUFU.EX2 R177, R177 ;  /* 0x000000b100b17308 */ /* 0x000fe40000000800 */
[C---:B------:R-:W-:Y:S08]  /*14b20*/  HMMA.16816.F32.BF16 R56, R96.reuse, R70, R56 ;  /* 0x000000466038723c */ /* 0x040ff00000041838 */
[----:B------:R-:W-:Y:S03]  /*14b30*/  MUFU.EX2 R174, R174 ;  /* 0x000000ae00ae7308 */ /* 0x000fe60000000800 */
[----:B------:R-:W-:Y:S01]  /*14b40*/  F2FP.BF16.F32.PACK_AB R68, R103, R128 ;  /* 0x000000806744723e */ /* 0x000fe200000010ff */
[C---:B------:R-:W-:Y:S03]  /*14b50*/  HMMA.16816.F32.BF16 R60, R96.reuse, R72, R60 ;  /* 0x00000048603c723c */ /* 0x040fe6000004183c */
[----:B----4-:R-:W-:Y:S03]  /*14b60*/  F2FP.BF16.F32.PACK_AB R69, R167, R166 ;  /* 0x000000a6a745723e */ /* 0x010fe600000010ff */
[----:B------:R-:W-:Y:S01]  /*14b70*/  HMMA.16816.F32.BF16 R64, R96, R74, R64 ;  /* 0x0000004a6040723c */ /* 0x000fe20000041840 */
[----:B------:R-:W2:Y:S01]  /*14b80*/  LDSM.16.MT88.4 R72, [R144+0xa800] ;  /* 0x00a800009048783b */ /* 0x000ea20000004200 */
[----:B------:R-:W-:Y:S03]  /*14b90*/  MUFU.EX2 R179, R179 ;  /* 0x000000b300b37308 */ /* 0x000fe60000000800 */
[----:B-----5:R-:W-:Y:S01]  /*14ba0*/  F2FP.BF16.F32.PACK_AB R70, R169, R168 ;  /* 0x000000a8a946723e */ /* 0x020fe200000010ff */
[----:B------:R-:W-:Y:S01]  /*14bb0*/  FADD.FTZ R128, R128, R123 ;  /* 0x0000007b80807221 */ /* 0x000fe20000010000 */
[----:B------:R-:W-:Y:S01]  /*14bc0*/  F2FP.BF16.F32.PACK_AB R71, R171, R170 ;  /* 0x000000aaab47723e */ /* 0x000fe200000010ff */
[----:B------:R-:W-:Y:S04]  /*14bd0*/  FADD.FTZ R166, R166, R121 ;  /* 0x00000079a6a67221 */ /* 0x000fe80000010000 */
[----:B------:R-:W-:Y:S01]  /*14be0*/  MUFU.EX2 R172, R172 ;  /* 0x000000ac00ac7308 */ /* 0x000fe20000000800 */
[----:B------:R-:W-:Y:S01]  /*14bf0*/  FADD.FTZ R167, R167, R166 ;  /* 0x000000a6a7a77221 */ /* 0x000fe20000010000 */
[C---:B------:R-:W-:Y:S08]  /*14c00*/  HMMA.16816.F32.BF16 R4, R68.reuse, R76, R4 ;  /* 0x0000004c4404723c */ /* 0x040ff00000041804 */
[----:B------:R-:W-:Y:S03]  /*14c10*/  MUFU.EX2 R173, R173 ;  /* 0x000000ad00ad7308 */ /* 0x000fe60000000800 */
[----:B------:R-:W-:Y:S01]  /*14c20*/  FADD.FTZ R170, R170, R167 ;  /* 0x000000a7aaaa7221 */ /* 0x000fe20000010000 */
[C---:B------:R-:W-:Y:S01]  /*14c30*/  HMMA.16816.F32.BF16 R8, R68.reuse, R78, R8 ;  /* 0x0000004e4408723c */ /* 0x040fe20000041808 */
[----:B------:R-:W3:Y:S02]  /*14c40*/  LDSM.16.MT88.4 R76, [R142+0xa800] ;  /* 0x00a800008e4c783b */ /* 0x000ee40000004200 */
[----:B------:R-:W-:Y:S03]  /*14c50*/  FADD.FTZ R171, R171, R170 ;  /* 0x000000aaabab7221 */ /* 0x000fe60000010000 */
[C---:B-1----:R-:W-:Y:S01]  /*14c60*/  HMMA.16816.F32.BF16 R12, R68.reuse, R80, R12 ;  /* 0x00000050440c723c */ /* 0x042fe2000004180c */
[----:B------:R-:W-:Y:S05]  /*14c70*/  MUFU.EX2 R175, R175 ;  /* 0x000000af00af7308 */ /* 0x000fea0000000800 */
[C---:B------:R-:W-:Y:S01]  /*14c80*/  HMMA.16816.F32.BF16 R16, R68.reuse, R82, R16 ;  /* 0x000000524410723c */ /* 0x040fe20000041810 */
[----:B------:R-:W1:Y:S04]  /*14c90*/  LDSM.16.MT88.4 R80, [R141+0xa800] ;  /* 0x00a800008d50783b */ /* 0x000e680000004200 */
[----:B------:R-:W4:Y:S01]  /*14ca0*/  MUFU.EX2 R180, R180 ;  /* 0x000000b400b47308 */ /* 0x000f220000000800 */
[C---:B------:R-:W-:Y:S09]  /*14cb0*/  HMMA.16816.F32.BF16 R20, R68.reuse, R84, R20 ;  /* 0x000000544414723c */ /* 0x040ff20000041814 */
[----:B------:R-:W-:Y:S01]  /*14cc0*/  MUFU.EX2 R182, R182 ;  /* 0x000000b600b67308 */ /* 0x000fe20000000800 */
[C---:B------:R-:W-:Y:S01]  /*14cd0*/  HMMA.16816.F32.BF16 R24, R68.reuse, R86, R24 ;  /* 0x000000564418723c */ /* 0x040fe20000041818 */
[----:B------:R-:W5:Y:S05]  /*14ce0*/  LDSM.16.MT88.4 R84, [R140+0xa800] ;  /* 0x00a800008c54783b */ /* 0x000f6a0000004200 */
        /* <DEDUP_REMOVED lines=23> */
[----:B------:R-:W-:Y:S04]  /*14e60*/  F2FP.BF16.F32.PACK_AB R68, R181, R178 ;  /* 0x000000b2b544723e */ /* 0x000fe800000010ff */
[----:B------:R-:W-:Y:S01]  /*14e70*/  F2FP.BF16.F32.PACK_AB R69, R177, R176 ;  /* 0x000000b0b145723e */ /* 0x000fe200000010ff */
        /* <DEDUP_REMOVED lines=18> */
[----:B------:R-:W4:Y:S05]  /*14fa0*/  LDSM.16.MT88.4 R76, [R140+0xb000] ;  /* 0x00b000008c4c783b */ /* 0x000f2a0000004200 */
[C---:B-1----:R-:W-:Y:S06]  /*14fb0*/  HMMA.16816.F32.BF16 R28, R68.reuse, R80, R28 ;  /* 0x00000050441c723c */ /* 0x042fec000004181c */
[C---:B------:R-:W-:Y:S06]  /*14fc0*/  HMMA.16816.F32.BF16 R32, R68.reuse, R82, R32 ;  /* 0x000000524420723c */ /* 0x040fec0000041820 */
[C---:B---3--:R-:W-:Y:S06]  /*14fd0*/  HMMA.16816.F32.BF16 R36, R68.reuse, R84, R36 ;  /* 0x000000544424723c */ /* 0x048fec0000041824 */
        /* <DEDUP_REMOVED lines=14> */
[C---:B------:R-:W-:Y:S05]  /*150c0*/  HMMA.16816.F32.BF16 R84, R104.reuse, R86, R16 ;  /* 0x000000566854723c */ /* 0x040fea0000041810 */
[----:B------:R-:W-:Y:S01]  /*150d0*/  FADD.FTZ R13, R103, R128 ;  /* 0x00000080670d7221 */ /* 0x000fe20000010000 */
[C---:B--2---:R-:W-:Y:S05]  /*150e0*/  HMMA.16816.F32.BF16 R80, R104.reuse, R72, R20 ;  /* 0x000000486850723c */ /* 0x044fea0000041814 */
[----:B------:R-:W-:Y:S01]  /*150f0*/  MOV R103, R100 ;  /* 0x0000006400677202 */ /* 0x000fe20000000f00 */
        /* <DEDUP_REMOVED lines=20> */
[----:B------:R-:W-:Y:S01]  /*15240*/  HMMA.16816.F32.BF16 R64, R104, R10, R64 ;  /* 0x0000000a6840723c */ /* 0x000fe20000041840 */
[----:B------:R-:W-:Y:S11]  /*15250*/  @!UPT UIADD3 URZ, URZ, URZ, URZ ;  /* 0x0000003f3f3ff290 */ /* 0x000ff6000fffe03f */
[----:B------:R-:W-:Y:S01]  /*15260*/  @!UPT UIADD3 URZ, URZ, URZ, URZ ;  /* 0x0000003f3f3ff290 */ /* 0x000fe2000fffe03f */
[----:B------:R-:W-:Y:S11]  /*15270*/  @P0 BRA `(.L_x_7160) ;  /* 0xffffffd400700947 */ /* 0x000ff6000383ffff */
.L_x_7156:
        /* <DEDUP_REMOVED lines=200> */
.L_x_7161:
[----:B------:R-:W1:Y:S01]  /*15f00*/  S2R R26, SR_CTAID.Z ;  /* 0x00000000001a7919 */ /* 0x000e620000002700 */
[----:B------:R-:W1:Y:S01]  /*15f10*/  LDC R3, c[0x0][0x270] ;  /* 0x00009c00ff037b82 */ /* 0x000e620000000800 */
[----:B------:R-:W1:Y:S07]  /*15f20*/  S2R R17, SR_CTAID.Y ;  /* 0x0000000000117919 */ /* 0x000e6e0000002600 */
[----:B------:R-:W2:Y:S01]  /*15f30*/  LDC R2, c[0x0][0x2c4] ;  /* 0x0000b100ff027b82 */ /* 0x000ea20000000800 */
[----:B-1----:R-:W-:-:S04]  /*15f40*/  IMAD R3, R17, R3, R26 ;  /* 0x0000000311037224 */ /* 0x002fc800078e021a */
[----:B--2---:R-:W-:-:S07]  /*15f50*/  IMAD R2, R3, R2, RZ ;  /* 0x0000000203027224 */ /* 0x004fce00078e02ff */
.L_x_7162:
        /* <DEDUP_REMOVED lines=26> */
.L_x_7164:
[----:B------:R-:W-:Y:S05]  /*16100*/  BSYNC B0 ;  /* 0x0000000000007941 */ /* 0x000fea0003800000 */
.L_x_7163:
        /* <DEDUP_REMOVED lines=58> */
.L_x_7166:
[----:B------:R-:W-:Y:S05]  /*164b0*/  BSYNC B0 ;  /* 0x0000000000007941 */ /* 0x000fea0003800000 */
.L_x_7165:
        /* <DEDUP_REMOVED lines=17> */
.L_x_7168:
[----:B------:R-:W-:Y:S05]  /*165d0*/  BSYNC B0 ;  /* 0x0000000000007941 */ /* 0x000fea0003800000 */
.L_x_7167:
        /* <DEDUP_REMOVED lines=17> */
.L_x_7170:
[----:B------:R-:W-:Y:S05]  /*166f0*/  BSYNC B0 ;  /* 0x0000000000007941 */ /* 0x000fea0003800000 */
.L_x_7169:
        /* <DEDUP_REMOVED lines=15> */
.L_x_7171:
        /* <DEDUP_REMOVED lines=9> */
.L_x_8531:


//--------------------- .text._ZN5flash24flash_fwd_splitkv_kernelI23Flash_fwd_kernel_traitsILi128ELi64ELi64ELi4ELb0ELb0EN7cutlass10bfloat16_tE19Flash_kernel_traitsILi128ELi64ELi64ELi4ES3_EELb1ELb0ELb1ELb0ELb0ELb0ELb0ELb1EEEvNS_16Flash_fwd_paramsE --------------------------
	.section	.text._ZN5flash24flash_fwd_splitkv_kernelI23Flash_fwd_kernel_traitsILi128ELi64ELi64ELi4ELb0ELb0EN7cutlass10bfloat16_tE19Flash_kernel_traitsILi128ELi64ELi64ELi4ES3_EELb1ELb0ELb1ELb0ELb0ELb0ELb0ELb1EEEvNS_16Flash_fwd_paramsE,"ax",@progbits
	.align	128
        .global         _ZN5flash24flash_fwd_splitkv_kernelI23Flash_fwd_kernel_traitsILi128ELi64ELi64ELi4ELb0ELb0EN7cutlass10bfloat16_tE19Flash_kernel_traitsILi128ELi64ELi64ELi4ES3_EELb1ELb0ELb1ELb0ELb0ELb0ELb0ELb1EEEvNS_16Flash_fwd_paramsE
        .type           _ZN5flash24flash_fwd_splitkv_kernelI23Flash_fwd_kernel_traitsILi128ELi64ELi64ELi4ELb0ELb0EN7cutlass10bfloat16_tE19Flash_kernel_traitsILi128ELi64ELi64ELi4ES3_EELb1ELb0ELb1ELb0ELb0ELb0ELb0ELb1EEEvNS_16Flash_fwd_paramsE,@function
        .size           _ZN5flash24flash_fwd_splitkv_kernelI23Flash_fwd_kernel_traitsILi128ELi64ELi64ELi4ELb0ELb0EN7cutlass10bfloat16_tE19Flash_kernel_traitsILi128ELi64ELi64ELi4ES3_EELb1ELb0ELb1ELb0ELb0ELb0ELb0ELb1EEEvNS_16Flash_fwd_paramsE,(.L_x_8532 - _ZN5flash24flash_fwd_splitkv_kernelI23Flash_fwd_kernel_traitsILi128ELi64ELi64ELi4ELb0ELb0EN7cutlass10bfloat16_tE19Flash_kernel_traitsILi128ELi64ELi64ELi4ES3_EELb1ELb0ELb1ELb0ELb0ELb0ELb0ELb1EEEvNS_16Flash_fwd_paramsE)
        .other          _ZN5flash24flash_fwd_splitkv_kernelI23Flash_fwd_kernel_traitsILi128ELi64ELi64ELi4ELb0ELb0EN7cutlass10bfloat16_tE19Flash_kernel_traitsILi128ELi64ELi64ELi4ES3_EELb1ELb0ELb1ELb0ELb0ELb0ELb0ELb1EEEvNS_16Flash_fwd_paramsE,@"STO_CUDA_ENTRY STV_DEFAULT"
_ZN5flash24flash_fwd_splitkv_kernelI23Flash_fwd_kernel_traitsILi128ELi64ELi64ELi4ELb0ELb0EN7cutlass10bfloat16_tE19Flash_kernel_traitsILi128ELi64ELi64ELi4ES3_EELb1ELb0ELb1ELb0ELb0ELb0ELb0ELb1EEEvNS_16Flash_fwd_paramsE:
.text._ZN5flash24flash_fwd_splitkv_kernelI23Flash_fwd_kernel_traitsILi128ELi64ELi64ELi4ELb0ELb0EN7cutlass10bfloat16_tE19Flash_kernel_traitsILi128ELi64ELi64ELi4ES3_EELb1ELb0ELb1ELb0ELb0ELb0ELb0ELb1EEEvNS_16Flash_fwd_paramsE:
        /* <DEDUP_REMOVED lines=40> */
.L_x_7172:
[----:B------:R-:W1:Y:S02]  /*0280*/  LDC R67, c[0x0][0x2c8] ;  /* 0x0000b200ff437b82 */ /* 0x000e640000000800 */
.L_x_7173:
        /* <DEDUP_REMOVED lines=48> */
[C---:B------:R-:W-:Y:S01]  /*0590*/  ISETP.GE.AND P2, PT, R0.reuse, R155, PT ;  /* 0x0000009b0000720c */ /* 0x040fe20003f46270 */
[----:B------:R-:W-:-:S03]  /*05a0*/  VIADD R8, R0, 0x10 ;  /* 0x0000001000087836 */ /* 0x000fc60000000000 */
[----:B------:R-:W-:Y:S02]  /*05b0*/  ISETP.NE.AND P6, PT, R56, RZ, PT ;  /* 0x000000ff3800720c */ /* 0x000fe40003fc5270 */
[CC--:B------:R-:W-:Y:S02]  /*05c0*/  ISETP.GE.AND P1, PT, R8.reuse, R155.reuse, PT ;  /* 0x0000009b0800720c */ /* 0x0c0fe40003f26270 */
[----:B------:R-:W-:Y:S01]  /*05d0*/  ISETP.GE.OR P4, PT, R8, R155, P6 ;  /* 0x0000009b0800720c */ /* 0x000fe20003786670 */
[----:B-1----:R-:W-:Y:S01]  /*05e0*/  @P0 IMAD.WIDE.U32 R10, R156, R4, RZ ;  /* 0x000000049c0a0225 */ /* 0x002fe200078e00ff */
[----:B------:R-:W-:-:S03]  /*05f0*/  SHF.R.S32.HI R8, RZ, 0x1f, R0 ;  /* 0x0000001fff087819 */ /* 0x000fc60000011400 */
        /* <DEDUP_REMOVED lines=8> */
[----:B------:R-:W-:Y:S01]  /*0680*/  SHF.R.S32.HI R3, RZ, 0x1f, R134 ;  /* 0x0000001fff037819 */ /* 0x000fe20000011486 */
[----:B------:R-:W-:Y:S01]  /*0690*/  IMAD R2, R11, R4, RZ ;  /* 0x000000040b027224 */ /* 0x000fe200078e02ff */
[----:B------:R-:W-:-:S03]  /*06a0*/  SHF.R.S32.HI R7, RZ, 0x1f, R6 ;  /* 0x0000001fff077819 */ /* 0x000fc60000011406 */
[----:B------:R-:W-:Y:S01]  /*06b0*/  IMAD R11, R60, R5, R2 ;  /* 0x000000053c0b7224 */ /* 0x000fe200078e0202 */
[----:B------:R-:W-:Y:S01]  /*06c0*/  IADD3 R2, R0, 0x20, RZ ;  /* 0x0000002000027810 */ /* 0x000fe20007ffe0ff */
[----:B------:R-:W-:-:S04]  /*06d0*/  IMAD.WIDE.U32 R12, R60, R4, R6 ;  /* 0x000000043c0c7225 */ /* 0x000fc800078e0006 */
[----:B------:R-:W-:Y:S01]  /*06e0*/  IMAD R15, R3, UR4, RZ ;  /* 0x00000004030f7c24 */ /* 0x000fe2000f8e02ff */
[----:B------:R-:W-:Y:S01]  /*06f0*/  IADD3 R10, P0, R10, R12, RZ ;  /* 0x0000000c0a0a7210 */ /* 0x000fe20007f1e0ff */
[----:B------:R-:W-:Y:S02]  /*0700*/  IMAD R3, R9, UR8, R134 ;  /* 0x0000000809037c24 */ /* 0x000fe4000f8e0286 */
[----:B------:R-:W-:Y:S01]  /*0710*/  IMAD R15, R134, UR5, R15 ;  /* 0x00000005860f7c24 */ /* 0x000fe2000f8e020f */
[----:B------:R-:W-:Y:S01]  /*0720*/  IADD3.X R11, R156, R13, R11, P0, !PT ;  /* 0x0000000d9c0b7210 */ /* 0x000fe200007fe40b */
[----:B------:R-:W-:Y:S01]  /*0730*/  VIADD R9, R6, 0x40 ;  /* 0x0000004006097836 */ /* 0x000fe20000000000 */
[----:B------:R-:W-:Y:S01]  /*0740*/  ISETP.GE.AND P0, PT, R2, R155, PT ;  /* 0x0000009b0200720c */ /* 0x000fe20003f06270 */
        /* <DEDUP_REMOVED lines=18> */
.L_x_7176:
[----:B------:R-:W-:Y:S05]  /*0870*/  BSYNC B0 ;  /* 0x0000000000007941 */ /* 0x000fea0003800000 */
.L_x_7175:
        /* <DEDUP_REMOVED lines=19> */
.L_x_7178:
[----:B------:R-:W-:Y:S05]  /*09b0*/  BSYNC B0 ;  /* 0x0000000000007941 */ /* 0x000fea0003800000 */
.L_x_7177:
        /* <DEDUP_REMOVED lines=20> */
.L_x_7180:
[----:B------:R-:W-:Y:S05]  /*0b00*/  BSYNC B0 ;  /* 0x0000000000007941 */ /* 0x000fea0003800000 */
.L_x_7179:
        /* <DEDUP_REMOVED lines=19> */
.L_x_7182:
[----:B------:R-:W-:Y:S05]  /*0c40*/  BSYNC B0 ;  /* 0x0000000000007941 */ /* 0x000fea0003800000 */
.L_x_7181:
        /* <DEDUP_REMOVED lines=15> */
.L_x_7174:
        /* <DEDUP_REMOVED lines=22> */
.L_x_7183:
        /* <DEDUP_REMOVED lines=43> */
[----:B------:R-:W-:Y:S02]  /*1150*/  IMAD.HI.U32 R3, R5, R3, R4 ;  /* 0x0000000305037227 */ /* 0x000fe400078e0004 */
[----:B------:R-:W1:Y:S04]  /*1160*/  LDC.64 R4, c[0x0][0x230] ;  /* 0x00008c00ff047b82 */ /* 0x000e680000000a00 */
        /* <DEDUP_REMOVED lines=30> */
[C---:B------:R-:W-:Y:S02]  /*1350*/  IMAD R9, R0.reuse, UR5, R9 ;  /* 0x0000000500097c24 */ /* 0x040fe4000f8e0209 */
[----:B------:R-:W-:-:S04]  /*1360*/  IMAD.WIDE.U32 R10, R0, UR4, R10 ;  /* 0x00000004000a7c25 */ /* 0x000fc8000f8e000a */
[----:B------:R-:W-:Y:S01]  /*1370*/  IMAD.IADD R19, R7, 0x1, R3 ;  /* 0x0000000107137824 */ /* 0x000fe200078e0203 */
[----:B------:R-:W-:Y:S02]  /*1380*/  IADD3 R11, R11, R9, RZ ;  /* 0x000000090b0b7210 */ /* 0x000fe40007ffe0ff */
[----:B------:R-:W-:Y:S01]  /*1390*/  MOV R4, R10 ;  /* 0x0000000a00047202 */ /* 0x000fe20000000f00 */
[----:B------:R-:W-:Y:S06]  /*13a0*/  BRA `(.L_x_7185) ;  /* 0x00000004003c7947 */ /* 0x000fec0003800000 */
.L_x_7184:
[----:B------:R-:W1:Y:S01]  /*13b0*/  LDC R15, c[0x0][0x278] ;  /* 0x00009e00ff0f7b82 */ /* 0x000e620000000800 */
[----:B------:R-:W-:Y:S02]  /*13c0*/  IABS R4, R134 ;  /* 0x0000008600047213 */ /* 0x000fe40000000000 */
        /* <DEDUP_REMOVED lines=12> */
[----:B------:R-:W-:-:S04]  /*1490*/  IMAD R5, R0, R3, RZ ;  /* 0x0000000300057224 */ /* 0x000fc800078e02ff */
[----:B------:R-:W-:Y:S02]  /*14a0*/  IMAD.HI.U32 R5, R7, R5, R6 ;  /* 0x0000000507057227 */ /* 0x000fe400078e0006 */
[----:B------:R-:W1:Y:S04]  /*14b0*/  @P4 LDC.64 R6, c[0x0][0x250] ;  /* 0x00009400ff064b82 */ /* 0x000e680000000a00 */
[----:B------:R-:W-:-:S04]  /*14c0*/  IMAD.HI.U32 R0, R5, R4, RZ ;  /* 0x0000000405007227 */ /* 0x000fc800078e00ff */
[----:B------:R-:W-:Y:S02]  /*14d0*/  IMAD.MOV R2, RZ, RZ, -R0 ;  /* 0x000000ffff027224 */ /* 0x000fe400078e0a00 */
[----:B--2---:R-:W-:Y:S02]  /*14e0*/  @P4 IMAD R5, R18, R149, RZ ;  /* 0x0000009512054224 */ /* 0x004fe400078e02ff */
[----:B------:R-:W-:Y:S01]  /*14f0*/  IMAD R2, R3, R2, R4 ;  /* 0x0000000203027224 */ /* 0x000fe200078e0204 */
[----:B------:R-:W-:Y:S01]  /*1500*/  LOP3.LUT R4, R134, R15, RZ, 0x3c, !PT ;  /* 0x0000000f86047212 */ /* 0x000fe200078e3cff */
[----:B------:R-:W-:-:S03]  /*1510*/  @P4 IMAD.WIDE.U32 R18, R18, R148, RZ ;  /* 0x0000009412124225 */ /* 0x000fc600078e00ff */
[----:B------:R-:W-:Y:S02]  /*1520*/  ISETP.GT.U32.AND P0, PT, R3, R2, PT ;  /* 0x000000020300720c */ /* 0x000fe40003f04070 */
[----:B------:R-:W-:Y:S02]  /*1530*/  ISETP.GE.AND P1, PT, R4, RZ, PT ;  /* 0x000000ff0400720c */ /* 0x000fe40003f26270 */
[----:B------:R-:W-:Y:S02]  /*1540*/  @P4 IADD3 R5, R19, R5, RZ ;  /* 0x0000000513054210 */ /* 0x000fe40007ffe0ff */
[----:B------:R-:W-:-:S07]  /*1550*/  @P4 MOV R10, R18 ;  /* 0x00000012000a4202 */ /* 0x000fce0000000f00 */
[-C--:B------:R-:W-:Y:S02]  /*1560*/  @!P0 IADD3 R2, R2, -R3.reuse, RZ ;  /* 0x8000000302028210 */ /* 0x080fe40007ffe0ff */
[----:B------:R-:W-:Y:S02]  /*1570*/  @!P0 IADD3 R0, R0, 0x1, RZ ;  /* 0x0000000100008810 */ /* 0x000fe40007ffe0ff */
[----:B------:R-:W-:Y:S02]  /*1580*/  ISETP.GE.U32.AND P2, PT, R2, R3, PT ;  /* 0x000000030200720c */ /* 0x000fe40003f46070 */
[----:B------:R-:W2:Y:S01]  /*1590*/  LDC.64 R2, c[0x0][0x260] ;  /* 0x00009800ff027b82 */ /* 0x000ea20000000a00 */
[----:B------:R-:W-:-:S10]  /*15a0*/  ISETP.NE.AND P0, PT, R15, RZ, PT ;  /* 0x000000ff0f00720c */ /* 0x000fd40003f05270 */
[----:B------:R-:W-:-:S04]  /*15b0*/  @P2 VIADD R0, R0, 0x1 ;  /* 0x0000000100002836 */ /* 0x000fc80000000000 */
        /* <DEDUP_REMOVED lines=15> */
.L_x_7186:
        /* <DEDUP_REMOVED lines=10> */
[----:B--2---:R-:W-:Y:S01]  /*1750*/  IMAD R4, R5, R2, RZ ;  /* 0x0000000205047224 */ /* 0x004fe200078e02ff */
        /* <DEDUP_REMOVED lines=19> */
[----:B------:R-:W-:-:S07]  /*1890*/  IADD3 R19, R7, R3, RZ ;  /* 0x0000000307137210 */ /* 0x000fce0007ffe0ff */
.L_x_7185:
        /* <DEDUP_REMOVED lines=11> */
[----:B------:R-:W-:Y:S01]  /*1950*/  LOP3.LUT R59, R136, 0xfffffff8, RZ, 0xc0, !PT ;  /* 0xfffffff8883b7812 */ /* 0x000fe200078ec0ff */
[----:B------:R-:W-:Y:S01]  /*1960*/  IMAD.MOV.U32 R47, RZ, RZ, 0x20 ;  /* 0x00000020ff2f7424 */ /* 0x000fe200078e00ff */
[----:B------:R-:W-:Y:S01]  /*1970*/  SHF.R.S32.HI R136, RZ, 0x3, R136 ;  /* 0x00000003ff887819 */ /* 0x000fe20000011488 */
[----:B------:R-:W-:Y:S01]  /*1980*/  IMAD.SHL.U32 R152, R148, 0x10, RZ ;  /* 0x0000001094987824 */ /* 0x000fe200078e00ff */
[----:B------:R-:W-:Y:S01]  /*1990*/  LOP3.LUT R25, R65, 0xfffffff0, RZ, 0xc0, !PT ;  /* 0xfffffff041197812 */ /* 0x000fe200078ec0ff */
[----:B------:R-:W-:Y:S01]  /*19a0*/  IMAD.IADD R59, R56, 0x1, -R59 ;  /* 0x00000001383b7824 */ /* 0x000fe200078e0a3b */
[----:B------:R-:W-:Y:S01]  /*19b0*/  SHF.R.S32.HI R137, RZ, 0x1f, R136 ;  /* 0x0000001fff897819 */ /* 0x000fe20000011488 */
[----:B-----5:R-:W4:Y:S01]  /*19c0*/  @!P0 LDC.64 R8, c[0x0][0x228] ;  /* 0x00008a00ff088b82 */ /* 0x020f220000000a00 */
[----:B------:R-:W-:Y:S01]  /*19d0*/  IMAD.SHL.U32 R21, R136, 0x40, RZ ;  /* 0x0000004088157824 */ /* 0x000fe200078e00ff */
[----:B------:R-:W-:Y:S01]  /*19e0*/  LEA.HI R78, R78, R67, RZ, 0x6 ;  /* 0x000000434e4e7211 */ /* 0x000fe200078f30ff */
[----:B------:R-:W-:Y:S01]  /*19f0*/  IMAD.SHL.U32 R102, R59, 0x8, RZ ;  /* 0x000000083b667824 */ /* 0x000fe200078e00ff */
[----:B------:R-:W-:Y:S01]  /*1a00*/  SHF.R.S32.HI R135, RZ, 0x1f, R134 ;  /* 0x0000001fff877819 */ /* 0x000fe20000011486 */
[----:B------:R-:W-:Y:S01]  /*1a10*/  IMAD.IADD R62, R56, 0x1, -R25 ;  /* 0x00000001383e7824 */ /* 0x000fe200078e0a19 */
[----:B------:R-:W-:Y:S01]  /*1a20*/  LOP3.LUT R21, R21, 0x1c0, RZ, 0xc0, !PT ;  /* 0x000001c015157812 */ /* 0x000fe200078ec0ff */
[----:B------:R-:W-:Y:S01]  /*1a30*/  IMAD.WIDE R22, R17, 0x40, R136 ;  /* 0x0000004011167825 */ /* 0x000fe200078e0288 */
[----:B------:R-:W1:Y:S01]  /*1a40*/  LDC.64 R146, c[0x0][0x250] ;  /* 0x00009400ff927b82 */ /* 0x000e620000000a00 */
[----:B------:R-:W-:-:S02]  /*1a50*/  SHF.R.S32.HI R103, RZ, 0x1f, R102 ;  /* 0x0000001fff677819 */ /* 0x000fc40000011466 */
[----:B------:R-:W-:Y:S01]  /*1a60*/  LOP3.LUT R27, R21, 0x38, R102, 0xf8, !PT ;  /* 0x00000038151b7812 */ /* 0x000fe200078ef866 */
[----:B------:R-:W-:Y:S01]  /*1a70*/  VIADD R100, R102, 0x40 ;  /* 0x0000004066647836 */ /* 0x000fe20000000000 */
[----:B------:R-:W-:Y:S01]  /*1a80*/  SHF.R.U32.HI R132, RZ, 0x3, R21 ;  /* 0x00000003ff847819 */ /* 0x000fe20000011615 */
[C---:B--2---:R-:W-:Y:S01]  /*1a90*/  @P0 IMAD.WIDE.U32 R20, R156.reuse, R2, RZ ;  /* 0x000000029c140225 */ /* 0x044fe200078e00ff */
[----:B------:R-:W-:Y:S02]  /*1aa0*/  SHF.R.S32.HI R17, RZ, 0x1f, R62 ;  /* 0x0000001fff117819 */ /* 0x000fe4000001143e */
[----:B------:R-:W-:Y:S01]  /*1ab0*/  LOP3.LUT R132, R27, R132, RZ, 0x3c, !PT ;  /* 0x000000841b847212 */ /* 0x000fe200078e3cff */
[----:B------:R-:W-:Y:S01]  /*1ac0*/  IMAD.SHL.U32 R70, R59, 0x4, RZ ;  /* 0x000000043b467824 */ /* 0x000fe200078e00ff */
[----:B------:R-:W-:Y:S01]  /*1ad0*/  LEA.HI R64, R17, R62, RZ, 0x3 ;  /* 0x0000003e11407211 */ /* 0x000fe200078f18ff */
[----:B------:R-:W-:Y:S01]  /*1ae0*/  @P0 IMAD R17, R156, R3, R21 ;  /* 0x000000039c110224 */ /* 0x000fe200078e0215 */
[----:B------:R-:W-:Y:S01]  /*1af0*/  ISETP.GE.AND P1, PT, R102, UR5, PT ;  /* 0x0000000566007c0c */ /* 0x000fe2000bf26270 */
[----:B------:R-:W-:Y:S01]  /*1b00*/  IMAD R167, R137, R148, RZ ;  /* 0x0000009489a77224 */ /* 0x000fe200078e02ff */
[----:B------:R-:W-:Y:S01]  /*1b10*/  LOP3.LUT R21, R64, 0xfffffff8, RZ, 0xc0, !PT ;  /* 0xfffffff840157812 */ /* 0x000fe200078ec0ff */
[-C--:B----4-:R-:W-:Y:S01]  /*1b20*/  @!P0 IMAD R10, R61, R8.reuse, RZ ;  /* 0x000000083d0a8224 */ /* 0x090fe200078e02ff */
[----:B------:R-:W-:Y:S01]  /*1b30*/  SHF.R.S32.HI R78, RZ, 0x6, R78 ;  /* 0x00000006ff4e7819 */ /* 0x000fe2000001144e */
[----:B------:R-:W-:Y:S01]  /*1b40*/  @!P0 IMAD.WIDE.U32 R26, R63, R8, RZ ;  /* 0x000000083f1a8225 */ /* 0x000fe200078e00ff */
[----:B---3--:R-:W-:-:S02]  /*1b50*/  LEA.HI R74, R74, R74, RZ, 0x1 ;  /* 0x0000004a4a4a7211 */ /* 0x008fc400078f08ff */
[----:B------:R-:W-:Y:S01]  /*1b60*/  VIMNMX R78, RZ, R78, !PT ;  /* 0x0000004eff4e7248 */ /* 0x000fe20007fe0100 */
[----:B------:R-:W-:Y:S01]  /*1b70*/  @!P0 IMAD R9, R63, R9, R10 ;  /* 0x000000093f098224 */ /* 0x000fe200078e020a */
[----:B------:R-:W-:Y:S01]  /*1b80*/  SHF.R.S32.HI R73, RZ, 0x1, R74 ;  /* 0x00000001ff497819 */ /* 0x000fe2000001144a */
[----:B------:R-:W-:Y:S01]  /*1b90*/  @P0 IMAD.MOV.U32 R8, RZ, RZ, R20 ;  /* 0x000000ffff080224 */ /* 0x000fe200078e0014 */
[----:B------:R-:W-:Y:S01]  /*1ba0*/  @!P0 MOV R8, R26 ;  /* 0x0000001a00088202 */ /* 0x000fe20000000f00 */
[----:B------:R-:W-:Y:S01]  /*1bb0*/  @!P0 IMAD.IADD R17, R27, 0x1, R9 ;  /* 0x000000011b118824 */ /* 0x000fe200078e0209 */
[----:B------:R-:W-:Y:S01]  /*1bc0*/  ISETP.GE.AND P0, PT, R100, UR5, PT ;  /* 0x0000000564007c0c */ /* 0x000fe2000bf06270 */
[----:B------:R-:W-:Y:S01]  /*1bd0*/  IMAD.IADD R62, R62, 0x1, -R21 ;  /* 0x000000013e3e7824 */ /* 0x000fe200078e0a15 */
[----:B------:R-:W-:Y:S01]  /*1be0*/  SEL R21, RZ, 0x1, P1 ;  /* 0x00000001ff157807 */ /* 0x000fe20000800000 */
[----:B------:R-:W-:Y:S01]  /*1bf0*/  IMAD R9, R5, UR10, RZ ;  /* 0x0000000a05097c24 */ /* 0x000fe2000f8e02ff */
[----:B------:R-:W-:Y:S01]  /*1c00*/  SEL R66, RZ, 0xffffffff, P0 ;  /* 0xffffffffff427807 */ /* 0x000fe20000000000 */
[----:B------:R-:W-:Y:S01]  /*1c10*/  IMAD R71, R136, R73, R70 ;  /* 0x0000004988477224 */ /* 0x000fe200078e0246 */
[C---:B------:R-:W-:Y:S01]  /*1c20*/  IADD3 R18, P0, R102.reuse, R6, RZ ;  /* 0x0000000666127210 */ /* 0x040fe20007f1e0ff */
[----:B------:R-:W-:Y:S01]  /*1c30*/  IMAD R6, R23, R2, RZ ;  /* 0x0000000217067224 */ /* 0x000fe200078e02ff */
[----:B------:R-:W-:Y:S01]  /*1c40*/  IADD3 R16, P1, R102, R8, RZ ;  /* 0x0000000866107210 */ /* 0x000fe20007f3e0ff */
[----:B------:R-:W-:Y:S01]  /*1c50*/  IMAD R9, R0, UR11, R9 ;  /* 0x0000000b00097c24 */ /* 0x000fe2000f8e0209 */
[-C--:B------:R-:W-:Y:S01]  /*1c60*/  LEA.HI R25, R57, R56.reuse, RZ, 0x6 ;  /* 0x0000003839197211 */ /* 0x080fe200078f30ff */
[C---:B------:R-:W-:Y:S01]  /*1c70*/  IMAD.X R19, R103.reuse, 0x1, R19, P0 ;  /* 0x0000000167137824 */ /* 0x040fe200000e0613 */
[----:B------:R-:W-:Y:S01]  /*1c80*/  IADD3 R106, P0, R136, R15, RZ ;  /* 0x0000000f886a7210 */ /* 0x000fe20007f1e0ff */
[----:B------:R-:W-:Y:S01]  /*1c90*/  IMAD.X R17, R103, 0x1, R17, P1 ;  /* 0x0000000167117824 */ /* 0x000fe200008e0611 */
[----:B------:R-:W-:Y:S01]  /*1ca0*/  LEA.HI R57, R57, R56, RZ, 0x5 ;  /* 0x0000003839397211 */ /* 0x000fe200078f28ff */
[----:B------:R-:W-:Y:S01]  /*1cb0*/  IMAD R6, R22, R3, R6 ;  /* 0x0000000316067224 */ /* 0x000fe200078e0206 */
[----:B------:R-:W-:Y:S01]  /*1cc0*/  IADD3.X R13, R137, R13, RZ, P0, !PT ;  /* 0x0000000d890d7210 */ /* 0x000fe200007fe4ff */
[----:B------:R-:W-:Y:S01]  /*1cd0*/  IMAD.WIDE.U32 R18, R0, UR10, R18 ;  /* 0x0000000a00127c25 */ /* 0x000fe2000f8e0012 */
[----:B------:R-:W-:Y:S01]  /*1ce0*/  IADD3 R140, P0, R102, R4, RZ ;  /* 0x00000004668c7210 */ /* 0x000fe20007f1e0ff */
[----:B------:R-:W-:Y:S01]  /*1cf0*/  ULDC.64 UR10, c[0x0][0x258] ;  /* 0x00009600000a7ab9 */ /* 0x000fe20000000a00 */
[----:B------:R-:W-:Y:S01]  /*1d00*/  LOP3.LUT R3, R57, 0xffffffe0, RZ, 0xc0, !PT ;  /* 0xffffffe039037812 */ /* 0x000fe200078ec0ff */
[----:B------:R-:W-:Y:S01]  /*1d10*/  IMAD.WIDE.U32 R16, R22, R2, R16 ;  /* 0x0000000216107225 */ /* 0x000fe200078e0010 */
[----:B------:R-:W-:-:S02]  /*1d20*/  IADD3 R70, R70, R71, RZ ;  /* 0x0000004746467210 */ /* 0x000fc40007ffe0ff */
[----:B------:R-:W-:Y:S01]  /*1d30*/  SHF.L.U64.HI R151, R148, 0x4, R149 ;  /* 0x0000000494977819 */ /* 0x000fe20000010295 */
[----:B------:R-:W-:Y:S01]  /*1d40*/  IMAD.X R141, R103, 0x1, R11, P0 ;  /* 0x00000001678d7824 */ /* 0x000fe200000e060b */
[----:B------:R-:W-:Y:S01]  /*1d50*/  ISETP.GT.AND P0, PT, R104, R78, PT ;  /* 0x0000004e6800720c */ /* 0x000fe20003f04270 */
[-C--:B-1----:R-:W-:Y:S01]  /*1d60*/  IMAD R13, R13, R146.reuse, RZ ;  /* 0x000000920d0d7224 */ /* 0x082fe200078e02ff */
[----:B------:R-:W-:Y:S01]  /*1d70*/  SHF.L.U64.HI R153, R146, 0x4, R147 ;  /* 0x0000000492997819 */ /* 0x000fe20000010293 */
[----:B------:R-:W-:Y:S01]  /*1d80*/  IMAD.IADD R19, R19, 0x1, R9 ;  /* 0x0000000113137824 */ /* 0x000fe200078e0209 */
[----:B------:R-:W-:Y:S01]  /*1d90*/  R2P PR, R62, 0x6 ;  /* 0x000000063e007804 */ /* 0x000fe20000000000 */
[----:B------:R-:W-:Y:S01]  /*1da0*/  IMAD.IADD R17, R17, 0x1, R6 ;  /* 0x0000000111117824 */ /* 0x000fe200078e0206 */
[----:B------:R-:W-:Y:S01]  /*1db0*/  SHF.L.U32 R154, R146, 0x4, RZ ;  /* 0x00000004929a7819 */ /* 0x000fe200000006ff */
[----:B------:R-:W-:Y:S01]  /*1dc0*/  IMAD R143, R135, UR10, RZ ;  /* 0x0000000a878f7c24 */ /* 0x000fe2000f8e02ff */
[----:B------:R-:W-:Y:S01]  /*1dd0*/  SHF.R.S32.HI R57, RZ, 0x5, R57 ;  /* 0x00000005ff397819 */ /* 0x000fe20000011439 */
[----:B------:R-:W-:Y:S01]  /*1de0*/  IMAD.SHL.U32 R25, R25, 0x8, RZ ;  /* 0x0000000819197824 */ /* 0x000fe200078e00ff */
[----:B------:R-:W-:Y:S01]  /*1df0*/  SHF.R.S32.HI R69, RZ, 0x1f, R71 ;  /* 0x0000001fff457819 */ /* 0x000fe20000011447 */
[----:B------:R-:W-:Y:S01]  /*1e00*/  IMAD.SHL.U32 R66, R66, 0x2, RZ ;  /* 0x0000000242427824 */ /* 0x000fe200078e00ff */
[----:B------:R-:W-:Y:S01]  /*1e10*/  SHF.R.S32.HI R68, RZ, 0x1f, R70 ;  /* 0x0000001fff447819 */ /* 0x000fe20000011446 */
[----:B------:R-:W-:Y:S01]  /*1e20*/  IMAD R101, R106, R147, R13 ;  /* 0x000000936a657224 */ /* 0x000fe200078e020d */
[----:B------:R-:W-:Y:S01]  /*1e30*/  LOP3.LUT R132, R132, 0xfffffe00, R25, 0xf8, !PT ;  /* 0xfffffe0084847812 */ /* 0x000fe200078ef819 */
[----:B------:R-:W-:Y:S01]  /*1e40*/  IMAD.WIDE.U32 R106, R106, R146, R18 ;  /* 0x000000926a6a7225 */ /* 0x000fe200078e0012 */
[----:B------:R-:W-:-:S02]  /*1e50*/  LOP3.LUT R66, R66, 0x2, R21, 0xe2, !PT ;  /* 0x0000000242427812 */ /* 0x000fc400078ee215 */
[----:B------:R-:W-:Y:S01]  /*1e60*/  SEL R49, R49, 0xfffffff0, !P1 ;  /* 0xfffffff031317807 */ /* 0x000fe20004800000 */
[C---:B------:R-:W-:Y:S01]  /*1e70*/  IMAD R143, R134.reuse, UR11, R143 ;  /* 0x0000000b868f7c24 */ /* 0x040fe2000f8e028f */
[----:B------:R-:W-:Y:S01]  /*1e80*/  SEL R47, R47, 0xffffffe0, !P2 ;  /* 0xffffffe02f2f7807 */ /* 0x000fe20005000000 */
[----:B------:R-:W-:-:S04]  /*1e90*/  IMAD.WIDE.U32 R138, R134, UR10, R16 ;  /* 0x0000000a868a7c25 */ /* 0x000fc8000f8e0010 */
[C---:B------:R-:W-:Y:S02]  /*1ea0*/  IMAD R167, R136.reuse, R149, R167 ;  /* 0x0000009588a77224 */ /* 0x040fe400078e02a7 */
[----:B------:R-:W-:-:S04]  /*1eb0*/  IMAD.WIDE.U32 R140, R136, R148, R140 ;  /* 0x00000094888c7225 */ /* 0x000fc800078e008c */
[----:B------:R-:W-:Y:S02]  /*1ec0*/  IMAD.IADD R58, R56, 0x1, -R3 ;  /* 0x00000001383a7824 */ /* 0x000fe400078e0a03 */
[----:B------:R-:W-:Y:S02]  /*1ed0*/  IMAD.SHL.U32 R72, R73, 0x10, RZ ;  /* 0x0000001049487824 */ /* 0x000fe400078e00ff */
[----:B------:R-:W-:Y:S02]  /*1ee0*/  IMAD.IADD R167, R141, 0x1, R167 ;  /* 0x000000018da77824 */ /* 0x000fe400078e02a7 */
[----:B------:R-:W-:Y:S02]  /*1ef0*/  IMAD.IADD R143, R139, 0x1, R143 ;  /* 0x000000018b8f7824 */ /* 0x000fe400078e028f */
[----:B------:R-:W-:Y:S02]  /*1f00*/  IMAD.IADD R101, R107, 0x1, R101 ;  /* 0x000000016b657824 */ /* 0x000fe400078e0265 */
[----:B------:R-:W-:Y:S01]  /*1f10*/  @!P5 IMAD.MOV.U32 R7, RZ, RZ, RZ ;  /* 0x000000ffff07d224 */ /* 0x000fe200078e00ff */
[----:B------:R-:W-:Y:S06]  /*1f20*/  @!P0 BRA `(.L_x_7187) ;  /* 0x0000006400308947 */ /* 0x000fec0003800000 */
        /* <DEDUP_REMOVED lines=15> */
[----:B------:R-:W-:Y:S01]  /*2020*/  LOP3.LUT R128, R66, 0xffff, RZ, 0xc0, !PT ;  /* 0x0000ffff42807812 */ /* 0x000fe200078ec0ff */
[----:B------:R-:W-:Y:S01]  /*2030*/  ULDC UR4, c[0x0][0x2e0] ;  /* 0x0000b80000047ab9 */ /* 0x000fe20000000800 */
[----:B------:R-:W-:Y:S01]  /*2040*/  IADD3 R76, R136, 0x20, RZ ;  /* 0x00000020884c7810 */ /* 0x000fe20007ffe0ff */
        /* <DEDUP_REMOVED lines=8> */
[-C--:B-1----:R-:W-:Y:S01]  /*20d0*/  IMAD R2, R3, R82.reuse, RZ ;  /* 0x0000005203027224 */ /* 0x082fe200078e02ff */
[----:B------:R-:W-:Y:S01]  /*20e0*/  UIMAD.WIDE.U32 UR18, UR10, 0x60, URZ ;  /* 0x000000600a1278a5 */ /* 0x000fe2000f8e003f */
[----:B------:R-:W-:Y:S01]  /*20f0*/  IMAD R9, R6, UR11, R9 ;  /* 0x0000000b06097c24 */ /* 0x000fe2000f8e0209 */
[----:B------:R-:W-:Y:S01]  /*2100*/  SHF.L.U64.HI R79, R82, 0x4, R83 ;  /* 0x00000004524f7819 */ /* 0x000fe20000010253 */
[----:B------:R-:W-:Y:S01]  /*2110*/  IMAD.WIDE.U32 R10, R6, UR10, R10 ;  /* 0x0000000a060a7c25 */ /* 0x000fe2000f8e000a */
[----:B------:R-:W-:Y:S01]  /*2120*/  SHF.L.U64.HI R81, R82, 0x5, R83 ;  /* 0x0000000552517819 */ /* 0x000fe20000010253 */
[----:B------:R-:W-:Y:S01]  /*2130*/  USHF.L.U64.HI UR21, UR22, 0x1, UR21 ;  /* 0x0000000116157899 */ /* 0x000fe20008010215 */
[----:B------:R-:W-:Y:S01]  /*2140*/  LOP3.LUT R130, R128, 0x1, RZ, 0xc0, !PT ;  /* 0x0000000180827812 */ /* 0x000fe200078ec0ff */
[C---:B------:R-:W-:Y:S01]  /*2150*/  IMAD R2, R6.reuse, R83, R2 ;  /* 0x0000005306027224 */ /* 0x040fe200078e0202 */
[----:B------:R-:W-:Y:S01]  /*2160*/  SHF.R.S32.HI R125, RZ, 0x1f, R72 ;  /* 0x0000001fff7d7819 */ /* 0x000fe20000011448 */
[----:B------:R-:W-:Y:S01]  /*2170*/  IMAD.WIDE.U32 R12, R6, R82, R12 ;  /* 0x00000052060c7225 */ /* 0x000fe200078e000c */
[----:B------:R-:W-:Y:S01]  /*2180*/  LOP3.LUT R128, R128, 0x2, RZ, 0xc0, !PT ;  /* 0x0000000280807812 */ /* 0x000fe200078ec0ff */
[----:B------:R-:W-:Y:S01]  /*2190*/  ULDC.U8 UR25, c[0x0][0x3c3] ;  /* 0x0000f0c000197ab9 */ /* 0x000fe20000000000 */
[----:B------:R-:W-:Y:S01]  /*21a0*/  ULDC UR24, c[0x0][0x2e0] ;  /* 0x0000b80000187ab9 */ /* 0x000fe20000000800 */
[----:B------:R-:W-:Y:S01]  /*21b0*/  IMAD.IADD R11, R11, 0x1, R9 ;  /* 0x000000010b0b7824 */ /* 0x000fe200078e0209 */
[----:B------:R-:W-:Y:S01]  /*21c0*/  ULDC UR23, c[0x0][0x2e0] ;  /* 0x0000b80000177ab9 */ /* 0x000fe20000000800 */
[----:B------:R-:W-:Y:S01]  /*21d0*/  IMAD.IADD R9, R13, 0x1, R2 ;  /* 0x000000010d097824 */ /* 0x000fe200078e0202 */
[----:B------:R-:W-:Y:S01]  /*21e0*/  ULDC.64 UR16, c[0x0][0x250] ;  /* 0x0000940000107ab9 */ /* 0x000fe20000000a00 */
[----:B------:R-:W-:Y:S01]  /*21f0*/  IMAD R113, R5, UR14, RZ ;  /* 0x0000000e05717c24 */ /* 0x000fe2000f8e02ff */
[----:B------:R-:W-:Y:S01]  /*2200*/  USHF.L.U32 UR22, UR22, 0x1, URZ ;  /* 0x0000000116167899 */ /* 0x000fe2000800063f */
[----:B------:R-:W-:-:S02]  /*2210*/  IMAD.MOV.U32 R8, RZ, RZ, R12 ;  /* 0x000000ffff087224 */ /* 0x000fc400078e000c */
[----:B------:R-:W-:Y:S02]  /*2220*/  IMAD R115, R5, UR12, RZ ;  /* 0x0000000c05737c24 */ /* 0x000fe4000f8e02ff */
        /* <DEDUP_REMOVED lines=27> */
[----:B------:R-:W-:Y:S01]  /*23e0*/  IMAD.SHL.U32 R80, R82, 0x10, RZ ;  /* 0x0000001052507824 */ /* 0x000fe200078e00ff */
[----:B------:R-:W-:Y:S01]  /*23f0*/  SHF.L.U32 R50, R50, 0x1, RZ ;  /* 0x0000000132327819 */ /* 0x000fe200000006ff */
[----:B------:R-:W-:Y:S01]  /*2400*/  VIADD R131, R72, 0x40 ;  /* 0x0000004048837836 */ /* 0x000fe20000000000 */
[----:B------:R-:W-:Y:S01]  /*2410*/  LEA.HI.X R99, R140, UR13, R167, 0x1, P1 ;  /* 0x0000000d8c637c11 */ /* 0x000fe200088f0ca7 */
[----:B------:R-:W-:Y:S01]  /*2420*/  ULDC.64 UR12, c[0x0][0x360] ;  /* 0x0000d800000c7ab9 */ /* 0x000fe20000000a00 */
[----:B------:R-:W-:Y:S01]  /*2430*/  LEA.HI.X R105, R106, UR11, R101, 0x1, P0 ;  /* 0x0000000b6a697c11 */ /* 0x000fe200080f0c65 */
[----:B------:R-:W-:Y:S01]  /*2440*/  ULDC.64 UR10, c[0x0][0x358] ;  /* 0x0000d600000a7ab9 */ /* 0x000fe20000000a00 */
[C---:B------:R-:W-:Y:S01]  /*2450*/  IADD3 R10, P1, R50.reuse, UR12, RZ ;  /* 0x0000000c320a7c10 */ /* 0x040fe2000ff3e0ff */
[----:B------:R-:W-:Y:S01]  /*2460*/  IMAD.SHL.U32 R96, R147, 0x20, RZ ;  /* 0x0000002093607824 */ /* 0x000fe200078e00ff */
[----:B------:R-:W-:Y:S01]  /*2470*/  IADD3 R50, P0, R50, UR10, RZ ;  /* 0x0000000a32327c10 */ /* 0x000fe2000ff1e0ff */
[----:B------:R-:W-:Y:S01]  /*2480*/  IMAD.WIDE.U32 R6, R146, 0x20, RZ ;  /* 0x0000002092067825 */ /* 0x000fe200078e00ff */
[C---:B------:R-:W-:Y:S01]  /*2490*/  IADD3.X R9, R51.reuse, UR13, RZ, P1, !PT ;  /* 0x0000000d33097c10 */ /* 0x040fe20008ffe4ff */
[----:B------:R-:W-:Y:S01]  /*24a0*/  USHF.L.U64.HI UR26, UR20, 0x1, UR15 ;  /* 0x00000001141a7899 */ /* 0x000fe2000801020f */
[----:B------:R-:W-:Y:S01]  /*24b0*/  IADD3.X R51, R51, UR11, RZ, P0, !PT ;  /* 0x0000000b33337c10 */ /* 0x000fe200087fe4ff */
[----:B------:R-:W-:Y:S01]  /*24c0*/  IMAD.IADD R127, R72, 0x1, R131 ;  /* 0x00000001487f7824 */ /* 0x000fe200078e0283 */
[----:B------:R-:W-:Y:S01]  /*24d0*/  IADD3 R116, P4, R118, UR12, RZ ;  /* 0x0000000c76747c10 */ /* 0x000fe2000ff9e0ff */
[----:B------:R-:W-:Y:S01]  /*24e0*/  IMAD R5, R147, 0x60, RZ ;  /* 0x0000006093057824 */ /* 0x000fe200078e02ff */
[----:B------:R-:W-:Y:S01]  /*24f0*/  IADD3 R89, P0, R152, 0x40, RZ ;  /* 0x0000004098597810 */ /* 0x000fe20007f1e0ff */
[C---:B------:R-:W-:Y:S01]  /*2500*/  IMAD.SHL.U32 R133, R73.reuse, 0x20, RZ ;  /* 0x0000002049857824 */ /* 0x040fe200078e00ff */
[----:B------:R-:W-:Y:S01]  /*2510*/  IADD3 R118, P2, R118, UR10, RZ ;  /* 0x0000000a76767c10 */ /* 0x000fe2000ff5e0ff */
[----:B------:R-:W-:Y:S01]  /*2520*/  IMAD R129, R73, 0x30, RZ ;  /* 0x0000003049817824 */ /* 0x000fe200078e02ff */
[----:B------:R-:W-:Y:S01]  /*2530*/  IADD3 R85, P1, R80, 0x40, RZ ;  /* 0x0000004050557810 */ /* 0x000fe20007f3e0ff */
[----:B------:R-:W-:Y:S01]  /*2540*/  IMAD.IADD R126, R72, 0x1, R127 ;  /* 0x00000001487e7824 */ /* 0x000fe200078e027f */
[C---:B------:R-:W-:Y:S01]  /*2550*/  IADD3.X R117, R119.reuse, UR13, RZ, P4, !PT ;  /* 0x0000000d77757c10 */ /* 0x040fe2000a7fe4ff */
[----:B------:R-:W-:Y:S01]  /*2560*/  IMAD.WIDE.U32 R146, R146, 0x60, RZ ;  /* 0x0000006092927825 */ /* 0x000fe200078e00ff */
[----:B------:R-:W-:Y:S01]  /*2570*/  IADD3.X R88, RZ, R151, RZ, P0, !PT ;  /* 0x00000097ff587210 */ /* 0x000fe200007fe4ff */
[----:B------:R-:W-:Y:S01]  /*2580*/  UIADD3 UR28, UR19, UR14, URZ ;  /* 0x0000000e131c7290 */ /* 0x000fe2000fffe03f */
[----:B------:R-:W-:Y:S01]  /*2590*/  IADD3.X R119, R119, UR11, RZ, P2, !PT ;  /* 0x0000000b77777c10 */ /* 0x000fe200097fe4ff */
[----:B------:R-:W-:Y:S01]  /*25a0*/  IMAD.SHL.U32 R97, R6, 0x2, RZ ;  /* 0x0000000206617824 */ /* 0x000fe200078e00ff */
[----:B------:R-:W-:Y:S01]  /*25b0*/  IADD3 R91, P0, R152, R89, RZ ;  /* 0x00000059985b7210 */ /* 0x000fe20007f1e0ff */
[----:B------:R-:W-:Y:S01]  /*25c0*/  IMAD.SHL.U32 R82, R82, 0x20, RZ ;  /* 0x0000002052527824 */ /* 0x000fe200078e00ff */
[-C--:B------:R-:W-:Y:S01]  /*25d0*/  IADD3 R87, P2, R85, R80.reuse, RZ ;  /* 0x0000005055577210 */ /* 0x080fe20007f5e0ff */
[----:B------:R-:W-:Y:S01]  /*25e0*/  VIADD R77, R136, 0x10 ;  /* 0x00000010884d7836 */ /* 0x000fe20000000000 */
[----:B------:R-:W-:Y:S01]  /*25f0*/  IADD3.X R84, RZ, R79, RZ, P1, !PT ;  /* 0x0000004fff547210 */ /* 0x000fe20000ffe4ff */
[----:B------:R-:W-:Y:S01]  /*2600*/  IMAD.X R90, R151, 0x1, R88, P0 ;  /* 0x00000001975a7824 */ /* 0x000fe200000e0658 */
[----:B------:R-:W-:Y:S01]  /*2610*/  SHF.L.U32 R3, R149, 0x5, RZ ;  /* 0x0000000595037819 */ /* 0x000fe200000006ff */
[----:B------:R-:W-:Y:S01]  /*2620*/  IMAD.WIDE.U32 R148, R148, 0x20, RZ ;  /* 0x0000002094947825 */ /* 0x000fe200078e00ff */
[----:B------:R-:W-:Y:S01]  /*2630*/  IADD3 R93, P1, R87, R80, RZ ;  /* 0x00000050575d7210 */ /* 0x000fe20007f3e0ff */
[----:B------:R-:W-:Y:S01]  /*2640*/  ULDC.64 UR10, c[0x0][0x248] ;  /* 0x00009200000a7ab9 */ /* 0x000fe20000000a00 */
[----:B------:R-:W-:Y:S01]  /*2650*/  IADD3 R96, R7, R96, RZ ;  /* 0x0000006007607210 */ /* 0x000fe20007ffe0ff */
[----:B------:R-:W-:Y:S01]  /*2660*/  IMAD.X R86, R84, 0x1, R79, P2 ;  /* 0x0000000154567824 */ /* 0x000fe200010e064f */
[----:B------:R-:W-:Y:S01]  /*2670*/  IADD3 R95, P0, R152, R91, RZ ;  /* 0x0000005b985f7210 */ /* 0x000fe20007f1e0ff */
[----:B------:R-:W-:Y:S01]  /*2680*/  VIADD R75, R136, 0x30 ;  /* 0x00000030884b7836 */ /* 0x000fe20000000000 */
[----:B------:R-:W-:Y:S01]  /*2690*/  SHF.L.U64.HI R96, R6, 0x1, R96 ;  /* 0x0000000106607819 */ /* 0x000fe20000010260 */
[----:B------:R-:W-:Y:S01]  /*26a0*/  IMAD.IADD R83, R149, 0x1, R3 ;  /* 0x0000000195537824 */ /* 0x000fe200078e0203 */
[----:B------:R-:W-:Y:S01]  /*26b0*/  MOV R11, R104 ;  /* 0x00000068000b7202 */ /* 0x000fe20000000f00 */
[----:B------:R-:W-:Y:S01]  /*26c0*/  IMAD.IADD R98, R147, 0x1, R5 ;  /* 0x0000000193627824 */ /* 0x000fe200078e0205 */
[----:B------:R-:W-:Y:S01]  /*26d0*/  SHF.R.S32.HI R124, RZ, 0x1f, R133 ;  /* 0x0000001fff7c7819 */ /* 0x000fe20000011485 */
[----:B------:R-:W-:Y:S01]  /*26e0*/  IMAD.X R92, R86, 0x1, R79, P1 ;  /* 0x00000001565c7824 */ /* 0x000fe200008e064f */
[----:B------:R-:W-:Y:S01]  /*26f0*/  SHF.R.S32.HI R123, RZ, 0x1f, R131 ;  /* 0x0000001fff7b7819 */ /* 0x000fe20000011483 */
[----:B------:R-:W-:Y:S01]  /*2700*/  USHF.L.U32 UR20, UR20, 0x1, URZ ;  /* 0x0000000114147899 */ /* 0x000fe2000800063f */
[----:B------:R-:W-:Y:S01]  /*2710*/  SHF.R.S32.HI R122, RZ, 0x1f, R129 ;  /* 0x0000001fff7a7819 */ /* 0x000fe20000011481 */
[----:B------:R-:W-:Y:S01]  /*2720*/  ULDC.64 UR12, c[0x0][0x230] ;  /* 0x00008c00000c7ab9 */ /* 0x000fe20000000a00 */
[----:B------:R-:W-:Y:S01]  /*2730*/  SHF.R.S32.HI R121, RZ, 0x1f, R127 ;  /* 0x0000001fff797819 */ /* 0x000fe2000001147f */
[----:B------:R-:W-:Y:S01]  /*2740*/  ULDC.64 UR14, c[0x0][0x238] ;  /* 0x00008e00000e7ab9 */ /* 0x000fe20000000a00 */
[----:B------:R-:W-:-:S02]  /*2750*/  IADD3.X R94, R151, R90, RZ, P0, !PT ;  /* 0x0000005a975e7210 */ /* 0x000fc400007fe4ff */
[----:B------:R-:W-:-:S07]  /*2760*/  SHF.R.S32.HI R120, RZ, 0x1f, R126 ;  /* 0x0000001fff787819 */ /* 0x000fce000001147e */
.L_x_7256:
        /* <DEDUP_REMOVED lines=21> */
.L_x_7189:
[----:B------:R-:W-:Y:S05]  /*28c0*/  BSYNC B0 ;  /* 0x0000000000007941 */ /* 0x000fea0003800000 */
.L_x_7188:
        /* <DEDUP_REMOVED lines=12> */
.L_x_7191:
[----:B------:R-:W-:Y:S05]  /*2990*/  BSYNC B0 ;  /* 0x0000000000007941 */ /* 0x000fea0003800000 */
.L_x_7190:
        /* <DEDUP_REMOVED lines=12> */
.L_x_7193:
[----:B------:R-:W-:Y:S05]  /*2a60*/  BSYNC B0 ;  /* 0x0000000000007941 */ /* 0x000fea0003800000 */
.L_x_7192:
        /* <DEDUP_REMOVED lines=16> */
.L_x_7195:
[----:B------:R-:W-:Y:S05]  /*2b70*/  BSYNC B0 ;  /* 0x0000000000007941 */ /* 0x000fea0003800000 */
.L_x_7194:
        /* <DEDUP_REMOVED lines=61> */
.L_x_7201:
[----:B------:R-:W-:Y:S05]  /*2f50*/  BSYNC B0 ;  /* 0x0000000000007941 */ /* 0x000fea0003800000 */
.L_x_7200:
        /* <DEDUP_REMOVED lines=48> */
.L_x_7199:
[----:B------:R-:W-:Y:S05]  /*3260*/  BSYNC B1 ;  /* 0x0000000000017941 */ /* 0x000fea0003800000 */
.L_x_7198:
        /* <DEDUP_REMOVED lines=62> */
.L_x_7205:
[----:B------:R-:W-:Y:S05]  /*3650*/  BSYNC B0 ;  /* 0x0000000000007941 */ /* 0x000fea0003800000 */
.L_x_7204:
        /* <DEDUP_REMOVED lines=50> */
.L_x_7203:
[----:B------:R-:W-:Y:S05]  /*3980*/  BSYNC B1 ;  /* 0x0000000000017941 */ /* 0x000fea0003800000 */
.L_x_7202:
        /* <DEDUP_REMOVED lines=62> */
.L_x_7209:
[----:B------:R-:W-:Y:S05]  /*3d70*/  BSYNC B0 ;  /* 0x0000000000007941 */ /* 0x000fea0003800000 */
.L_x_7208:
        /* <DEDUP_REMOVED lines=50> */
.L_x_7207:
[----:B------:R-:W-:Y:S05]  /*40a0*/  BSYNC B1 ;  /* 0x0000000000017941 */ /* 0x000fea0003800000 */
.L_x_7206:
        /* <DEDUP_REMOVED lines=67> */
.L_x_7213:
[----:B------:R-:W-:Y:S05]  /*44e0*/  BSYNC B0 ;  /* 0x0000000000007941 */ /* 0x000fea0003800000 */
.L_x_7212:
        /* <DEDUP_REMOVED lines=50> */
.L_x_7211:
[----:B------:R-:W-:Y:S05]  /*4810*/  BSYNC B1 ;  /* 0x0000000000017941 */ /* 0x000fea0003800000 */
.L_x_7210:
        /* <DEDUP_REMOVED lines=9> */
.L_x_7197:
        /* <DEDUP_REMOVED lines=90> */
.L_x_7220:
[----:B------:R-:W-:Y:S05]  /*4e50*/  BSYNC B0 ;  /* 0x0000000000007941 */ /* 0x000fea0003800000 */
.L_x_7219:
[----:B-----5:R1:W-:Y:S02]  /*4e60*/  STG.E.128 desc[UR6][R108.64], R36 ;  /* 0x000000246c007986 */ /* 0x0203e4000c101d06 */
.L_x_7218:
[----:B------:R-:W-:Y:S05]  /*4e70*/  BSYNC B1 ;  /* 0x0000000000017941 */ /* 0x000fea0003800000 */
.L_x_7217:
        /* <DEDUP_REMOVED lines=88> */
.L_x_7222:
[----:B------:R-:W-:Y:S05]  /*5400*/  BSYNC B0 ;  /* 0x0000000000007941 */ /* 0x000fea0003800000 */
.L_x_7221:
[----:B-----5:R1:W-:Y:S02]  /*5410*/  STG.E.128 desc[UR6][R108.64+0x80], R36 ;  /* 0x000080246c007986 */ /* 0x0203e4000c101d06 */
.L_x_7216:
[----:B------:R-:W-:Y:S05]  /*5420*/  BSYNC B2 ;  /* 0x0000000000027941 */ /* 0x000fea0003800000 */
.L_x_7215:
        /* <DEDUP_REMOVED lines=97> */
.L_x_7228:
[----:B------:R-:W-:Y:S05]  /*5a40*/  BSYNC B0 ;  /* 0x0000000000007941 */ /* 0x000fea0003800000 */
.L_x_7227:
[----:B-----5:R1:W-:Y:S02]  /*5a50*/  STG.E.128 desc[UR6][R164.64], R36 ;  /* 0x00000024a4007986 */ /* 0x0203e4000c101d06 */
.L_x_7226:
[----:B------:R-:W-:Y:S05]  /*5a60*/  BSYNC B1 ;  /* 0x0000000000017941 */ /* 0x000fea0003800000 */
.L_x_7225:
        /* <DEDUP_REMOVED lines=93> */
.L_x_7230:
[----:B------:R-:W-:Y:S05]  /*6040*/  BSYNC B0 ;  /* 0x0000000000007941 */ /* 0x000fea0003800000 */
.L_x_7229:
[----:B-----5:R1:W-:Y:S02]  /*6050*/  STG.E.128 desc[UR6][R164.64], R36 ;  /* 0x00000024a4007986 */ /* 0x0203e4000c101d06 */
.L_x_7224:
[----:B------:R-:W-:Y:S05]  /*6060*/  BSYNC B2 ;  /* 0x0000000000027941 */ /* 0x000fea0003800000 */
.L_x_7223:
        /* <DEDUP_REMOVED lines=97> */
.L_x_7236:
[----:B------:R-:W-:Y:S05]  /*6680*/  BSYNC B0 ;  /* 0x0000000000007941 */ /* 0x000fea0003800000 */
.L_x_7235:
[----:B-----5:R1:W-:Y:S02]  /*6690*/  STG.E.128 desc[UR6][R164.64], R36 ;  /* 0x00000024a4007986 */ /* 0x0203e4000c101d06 */
.L_x_7234:
[----:B------:R-:W-:Y:S05]  /*66a0*/  BSYNC B1 ;  /* 0x0000000000017941 */ /* 0x000fea0003800000 */
.L_x_7233:
        /* <DEDUP_REMOVED lines=93> */
.L_x_7238:
[----:B------:R-:W-:Y:S05]  /*6c80*/  BSYNC B0 ;  /* 0x0000000000007941 */ /* 0x000fea0003800000 */
.L_x_7237:
[----:B-----5:R1:W-:Y:S02]  /*6c90*/  STG.E.128 desc[UR6][R164.64], R36 ;  /* 0x00000024a4007986 */ /* 0x0203e4000c101d06 */
.L_x_7232:
[----:B------:R-:W-:Y:S05]  /*6ca0*/  BSYNC B2 ;  /* 0x0000000000027941 */ /* 0x000fea0003800000 */
.L_x_7231:
        /* <DEDUP_REMOVED lines=102> */
.L_x_7244:
[----:B------:R-:W-:Y:S05]  /*7310*/  BSYNC B0 ;  /* 0x0000000000007941 */ /* 0x000fea0003800000 */
.L_x_7243:
[----:B-----5:R2:W-:Y:S02]  /*7320*/  STG.E.128 desc[UR6][R164.64], R36 ;  /* 0x00000024a4007986 */ /* 0x0205e4000c101d06 */
.L_x_7242:
[----:B------:R-:W-:Y:S05]  /*7330*/  BSYNC B1 ;  /* 0x0000000000017941 */ /* 0x000fea0003800000 */
.L_x_7241:
        /* <DEDUP_REMOVED lines=93> */
.L_x_7246:
[----:B------:R-:W-:Y:S05]  /*7910*/  BSYNC B0 ;  /* 0x0000000000007941 */ /* 0x000fea0003800000 */
.L_x_7245:
[----:B-----5:R2:W-:Y:S02]  /*7920*/  STG.E.128 desc[UR6][R164.64], R36 ;  /* 0x00000024a4007986 */ /* 0x0205e4000c101d06 */
.L_x_7240:
[----:B------:R-:W-:Y:S05]  /*7930*/  BSYNC B2 ;  /* 0x0000000000027941 */ /* 0x000fea0003800000 */
.L_x_7239:
        /* <DEDUP_REMOVED lines=8> */
.L_x_7196:
        /* <DEDUP_REMOVED lines=10> */
.L_x_7248:
[----:B------:R-:W-:Y:S05]  /*7a60*/  BSYNC B0 ;  /* 0x0000000000007941 */ /* 0x000fea0003800000 */
.L_x_7247:
        /* <DEDUP_REMOVED lines=16> */
.L_x_7250:
[----:B------:R-:W-:Y:S05]  /*7b70*/  BSYNC B0 ;  /* 0x0000000000007941 */ /* 0x000fea0003800000 */
.L_x_7249:
        /* <DEDUP_REMOVED lines=16> */
.L_x_7252:
[----:B------:R-:W-:Y:S05]  /*7c80*/  BSYNC B0 ;  /* 0x0000000000007941 */ /* 0x000fea0003800000 */
.L_x_7251:
        /* <DEDUP_REMOVED lines=22> */
.L_x_7253:
[----:B------:R-:W-:Y:S05]  /*7df0*/  BSYNC B0 ;  /* 0x0000000000007941 */ /* 0x000fea0003800000 */
.L_x_7214:
        /* <DEDUP_REMOVED lines=81> */
.L_x_7254:
        /* <DEDUP_REMOVED lines=10> */
.L_x_7255:
[----:B------:R-:W-:Y:S04]  /*83b0*/  IADD3 R11, R11, -0x1, RZ ;  /* 0xffffffff0b0b7810 */ /* 0x000fe80007ffe0ff */
[----:B------:R-:W-:Y:S11]  /*83c0*/  ISETP.GT.AND P0, PT, R11, R78, PT ;  /* 0x0000004e0b00720c */ /* 0x000ff60003f04270 */
[----:B------:R-:W-:Y:S02]  /*83d0*/  @!UPT UIADD3 URZ, URZ, URZ, URZ ;  /* 0x0000003f3f3ff290 */ /* 0x000fe4000fffe03f */
[----:B------:R-:W-:Y:S05]  /*83e0*/  @P0 BRA `(.L_x_7256) ;  /* 0xffffffa000e00947 */ /* 0x000fea000383ffff */
.L_x_7187:
        /* <DEDUP_REMOVED lines=105> */
.L_x_7265:
[----:B------:R-:W-:Y:S05]  /*8a80*/  BSYNC B0 ;  /* 0x0000000000007941 */ /* 0x000fea0003800000 */
.L_x_7264:
[----:B-----5:R3:W-:Y:S02]  /*8a90*/  STS.128 [R163], R8 ;  /* 0x00000008a3007388 */ /* 0x0207e40000000c00 */
.L_x_7263:
[----:B------:R-:W-:Y:S05]  /*8aa0*/  BSYNC B1 ;  /* 0x0000000000017941 */ /* 0x000fea0003800000 */
.L_x_7262:
        /* <DEDUP_REMOVED lines=45> */
.L_x_7267:
[----:B------:R-:W-:Y:S05]  /*8d80*/  BSYNC B0 ;  /* 0x0000000000007941 */ /* 0x000fea0003800000 */
.L_x_7266:
[----:B-----5:R1:W-:Y:S02]  /*8d90*/  STS.128 [R163+0x2000], R8 ;  /* 0x00200008a3007388 */ /* 0x0203e40000000c00 */
.L_x_7261:
[----:B------:R-:W-:Y:S05]  /*8da0*/  BSYNC B2 ;  /* 0x0000000000027941 */ /* 0x000fea0003800000 */
.L_x_7260:
        /* <DEDUP_REMOVED lines=62> */
.L_x_7273:
[----:B------:R-:W-:Y:S05]  /*9190*/  BSYNC B0 ;  /* 0x0000000000007941 */ /* 0x000fea0003800000 */
.L_x_7272:
[----:B-----5:R3:W-:Y:S02]  /*91a0*/  STS.128 [R163+0x800], R8 ;  /* 0x00080008a3007388 */ /* 0x0207e40000000c00 */
.L_x_7271:
[----:B------:R-:W-:Y:S05]  /*91b0*/  BSYNC B1 ;  /* 0x0000000000017941 */ /* 0x000fea0003800000 */
.L_x_7270:
        /* <DEDUP_REMOVED lines=44> */
.L_x_7275:
[----:B------:R-:W-:Y:S05]  /*9480*/  BSYNC B0 ;  /* 0x0000000000007941 */ /* 0x000fea0003800000 */
.L_x_7274:
[----:B-----5:R1:W-:Y:S02]  /*9490*/  STS.128 [R163+0x2800], R28 ;  /* 0x0028001ca3007388 */ /* 0x0203e40000000c00 */
.L_x_7269:
[----:B------:R-:W-:Y:S05]  /*94a0*/  BSYNC B2 ;  /* 0x0000000000027941 */ /* 0x000fea0003800000 */
.L_x_7268:
        /* <DEDUP_REMOVED lines=63> */
.L_x_7281:
[----:B------:R-:W-:Y:S05]  /*98a0*/  BSYNC B0 ;  /* 0x0000000000007941 */ /* 0x000fea0003800000 */
.L_x_7280:
[----:B-----5:R3:W-:Y:S02]  /*98b0*/  STS.128 [R163+0x1000], R8 ;  /* 0x00100008a3007388 */ /* 0x0207e40000000c00 */
.L_x_7279:
[----:B------:R-:W-:Y:S05]  /*98c0*/  BSYNC B1 ;  /* 0x0000000000017941 */ /* 0x000fea0003800000 */
.L_x_7278:
        /* <DEDUP_REMOVED lines=44> */
.L_x_7283:
[----:B------:R-:W-:Y:S05]  /*9b90*/  BSYNC B0 ;  /* 0x0000000000007941 */ /* 0x000fea0003800000 */
.L_x_7282:
[----:B-----5:R1:W-:Y:S02]  /*9ba0*/  STS.128 [R163+0x3000], R8 ;  /* 0x00300008a3007388 */ /* 0x0203e40000000c00 */
.L_x_7277:
[----:B------:R-:W-:Y:S05]  /*9bb0*/  BSYNC B2 ;  /* 0x0000000000027941 */ /* 0x000fea0003800000 */
.L_x_7276:
        /* <DEDUP_REMOVED lines=62> */
.L_x_7288:
[----:B------:R-:W-:Y:S05]  /*9fa0*/  BSYNC B0 ;  /* 0x0000000000007941 */ /* 0x000fea0003800000 */
.L_x_7287:
[----:B-----5:R3:W-:Y:S02]  /*9fb0*/  STS.128 [R163+0x1800], R8 ;  /* 0x00180008a3007388 */ /* 0x0207e40000000c00 */
.L_x_7286:
[----:B------:R-:W-:Y:S05]  /*9fc0*/  BSYNC B1 ;  /* 0x0000000000017941 */ /* 0x000fea0003800000 */
.L_x_7285:
        /* <DEDUP_REMOVED lines=44> */
.L_x_7290:
[----:B------:R-:W-:Y:S05]  /*a290*/  BSYNC B0 ;  /* 0x0000000000007941 */ /* 0x000fea0003800000 */
.L_x_7289:
[----:B-----5:R2:W-:Y:S01]  /*a2a0*/  STS.128 [R163+0x3800], R24 ;  /* 0x00380018a3007388 */ /* 0x0205e20000000c00 */
[----:B------:R-:W-:Y:S05]  /*a2b0*/  BRA `(.L_x_7284) ;  /* 0x0000003400d07947 */ /* 0x000fea0003800000 */
.L_x_7259:
        /* <DEDUP_REMOVED lines=93> */
.L_x_7296:
[----:B------:R-:W-:Y:S05]  /*a890*/  BSYNC B0 ;  /* 0x0000000000007941 */ /* 0x000fea0003800000 */
.L_x_7295:
[----:B-----5:R3:W-:Y:S02]  /*a8a0*/  STS.128 [R163], R16 ;  /* 0x00000010a3007388 */ /* 0x0207e40000000c00 */
.L_x_7294:
[----:B------:R-:W-:Y:S05]  /*a8b0*/  BSYNC B1 ;  /* 0x0000000000017941 */ /* 0x000fea0003800000 */
.L_x_7293:
        /* <DEDUP_REMOVED lines=88> */
.L_x_7298:
[----:B------:R-:W-:Y:S05]  /*ae40*/  BSYNC B0 ;  /* 0x0000000000007941 */ /* 0x000fea0003800000 */
.L_x_7297:
[----:B-----5:R1:W-:Y:S02]  /*ae50*/  STS.128 [R163+0x2000], R16 ;  /* 0x00200010a3007388 */ /* 0x0203e40000000c00 */
.L_x_7292:
[----:B------:R-:W-:Y:S05]  /*ae60*/  BSYNC B2 ;  /* 0x0000000000027941 */ /* 0x000fea0003800000 */
.L_x_7291:
        /* <DEDUP_REMOVED lines=98> */
.L_x_7304:
[----:B------:R-:W-:Y:S05]  /*b490*/  BSYNC B0 ;  /* 0x0000000000007941 */ /* 0x000fea0003800000 */
.L_x_7303:
[----:B-----5:R3:W-:Y:S02]  /*b4a0*/  STS.128 [R163+0x800], R16 ;  /* 0x00080010a3007388 */ /* 0x0207e40000000c00 */
.L_x_7302:
[----:B------:R-:W-:Y:S05]  /*b4b0*/  BSYNC B1 ;  /* 0x0000000000017941 */ /* 0x000fea0003800000 */
.L_x_7301:
        /* <DEDUP_REMOVED lines=61> */
[----:B------:R-:W-:Y:S01]  /*b890*/  FMUL.FTZ R11, R8, R11 ;  /* 0x0000000b080b7220 */ /* 0x000fe20000410000 */
[----:B------:R-:W-:Y:S01]  /*b8a0*/  FMUL.FTZ R7, R7, R12 ;  /* 0x0000000c07077220 */ /* 0x000fe20000410000 */
[----:B------:R-:W-:Y:S01]  /*b8b0*/  @!P1 FADD.FTZ R36, -R36, -RZ ;  /* 0x800000ff24249221 */ /* 0x000fe20000010100 */
[----:B------:R-:W-:Y:S01]  /*b8c0*/  FMUL.FTZ R13, R10, R13 ;  /* 0x0000000d0a0d7220 */ /* 0x000fe20000410000 */
[----:B------:R-:W-:Y:S01]  /*b8d0*/  @!P1 FADD.FTZ R38, -R38, -RZ ;  /* 0x800000ff26269221 */ /* 0x000fe20000010100 */
[C---:B------:R-:W-:Y:S01]  /*b8e0*/  IMAD.U32 R12, R16.reuse, 0x10000, RZ ;  /* 0x00010000100c7824 */ /* 0x040fe200078e00ff */
        /* <DEDUP_REMOVED lines=24> */
.L_x_7306:
[----:B------:R-:W-:Y:S05]  /*ba70*/  BSYNC B0 ;  /* 0x0000000000007941 */ /* 0x000fea0003800000 */
.L_x_7305:
[----:B-----5:R1:W-:Y:S02]  /*ba80*/  STS.128 [R163+0x2800], R4 ;  /* 0x00280004a3007388 */ /* 0x0203e40000000c00 */
.L_x_7300:
[----:B------:R-:W-:Y:S05]  /*ba90*/  BSYNC B2 ;  /* 0x0000000000027941 */ /* 0x000fea0003800000 */
.L_x_7299:
        /* <DEDUP_REMOVED lines=100> */
.L_x_7312:
[----:B------:R-:W-:Y:S05]  /*c0e0*/  BSYNC B0 ;  /* 0x0000000000007941 */ /* 0x000fea0003800000 */
.L_x_7311:
[----:B-----5:R3:W-:Y:S02]  /*c0f0*/  STS.128 [R163+0x1000], R16 ;  /* 0x00100010a3007388 */ /* 0x0207e40000000c00 */
.L_x_7310:
[----:B------:R-:W-:Y:S05]  /*c100*/  BSYNC B1 ;  /* 0x0000000000017941 */ /* 0x000fea0003800000 */
.L_x_7309:
        /* <DEDUP_REMOVED lines=92> */
.L_x_7314:
[----:B------:R-:W-:Y:S05]  /*c6d0*/  BSYNC B0 ;  /* 0x0000000000007941 */ /* 0x000fea0003800000 */
.L_x_7313:
[----:B-----5:R3:W-:Y:S02]  /*c6e0*/  STS.128 [R163+0x3000], R16 ;  /* 0x00300010a3007388 */ /* 0x0207e40000000c00 */
.L_x_7308:
[----:B------:R-:W-:Y:S05]  /*c6f0*/  BSYNC B2 ;  /* 0x0000000000027941 */ /* 0x000fea0003800000 */
.L_x_7307:
        /* <DEDUP_REMOVED lines=99> */
.L_x_7318:
[----:B------:R-:W-:Y:S05]  /*cd30*/  BSYNC B0 ;  /* 0x0000000000007941 */ /* 0x000fea0003800000 */
.L_x_7317:
[----:B-----5:R3:W-:Y:S02]  /*cd40*/  STS.128 [R163+0x1800], R16 ;  /* 0x00180010a3007388 */ /* 0x0207e40000000c00 */
.L_x_7316:
[----:B------:R-:W-:Y:S05]  /*cd50*/  BSYNC B1 ;  /* 0x0000000000017941 */ /* 0x000fea0003800000 */
.L_x_7315:
        /* <DEDUP_REMOVED lines=97> */
.L_x_7320:
[----:B------:R-:W-:Y:S05]  /*d370*/  BSYNC B0 ;  /* 0x0000000000007941 */ /* 0x000fea0003800000 */
.L_x_7319:
[----:B-----5:R1:W-:Y:S01]  /*d380*/  STS.128 [R163+0x3800], R4 ;  /* 0x00380004a3007388 */ /* 0x0203e20000000c00 */
[----:B------:R-:W-:Y:S05]  /*d390*/  BRA `(.L_x_7284) ;  /* 0x0000000400987947 */ /* 0x000fea0003800000 */
.L_x_7258:
        /* <DEDUP_REMOVED lines=29> */
.L_x_7322:
[----:B------:R-:W-:Y:S05]  /*d570*/  BSYNC B0 ;  /* 0x0000000000007941 */ /* 0x000fea0003800000 */
.L_x_7321:
        /* <DEDUP_REMOVED lines=23> */
.L_x_7324:
[----:B------:R-:W-:Y:S05]  /*d6f0*/  BSYNC B0 ;  /* 0x0000000000007941 */ /* 0x000fea0003800000 */
.L_x_7323:
        /* <DEDUP_REMOVED lines=23> */
.L_x_7326:
[----:B------:R-:W-:Y:S05]  /*d870*/  BSYNC B0 ;  /* 0x0000000000007941 */ /* 0x000fea0003800000 */
.L_x_7325:
        /* <DEDUP_REMOVED lines=24> */
.L_x_7284:
[----:B------:R-:W-:Y:S05]  /*da00*/  BSYNC B3 ;  /* 0x0000000000037941 */ /* 0x000fea0003800000 */
.L_x_7257:
[----:B------:R-:W-:Y:S01]  /*da10*/  VIADD R161, R104, 0xffffffff ;  /* 0xffffffff68a17836 */ /* 0x000fe20000000000 */
[----:B-1234-:R-:W1:Y:S01]  /*da20*/  LDC.64 R4, c[0x0][0x3c8] ;  /* 0x0000f200ff047b82 */ /* 0x01ee620000000a00 */
[----:B------:R-:W-:Y:S01]  /*da30*/  ULDC.64 UR12, c[0x0][0x218] ;  /* 0x00008600000c7ab9 */ /* 0x000fe20000000a00 */
[----:B------:R-:W-:Y:S01]  /*da40*/  BSSY B0, `(.L_x_7327) ;  /* 0x000001d000007945 */ /* 0x000fe20003800000 */
[----:B------:R-:W-:Y:S01]  /*da50*/  IMAD.SHL.U32 R2, R161, 0x40, RZ ;  /* 0x00000040a1027824 */ /* 0x000fe200078e00ff */
[----:B------:R-:W-:Y:S02]  /*da60*/  LEA R160, P4, R140, UR12, 0x1 ;  /* 0x0000000c8ca07c11 */ /* 0x000fe4000f8808ff */
[----:B------:R-:W-:Y:S01]  /*da70*/  LOP3.LUT R162, R66, 0xff, RZ, 0xc0, !PT ;  /* 0x000000ff42a27812 */ /* 0x000fe200078ec0ff */
[----:B------:R-:W-:Y:S01]  /*da80*/  IMAD.IADD R3, R48, 0x1, -R2 ;  /* 0x0000000130037824 */ /* 0x000fe200078e0a02 */
[----:B------:R-:W-:-:S04]  /*da90*/  LEA.HI.X R157, R140, UR13, R167, 0x1, P4 ;  /* 0x0000000d8c9d7c11 */ /* 0x000fc8000a0f0ca7 */
[-C--:B------:R-:W-:Y:S02]  /*daa0*/  ISETP.GE.AND P5, PT, R136, R3.reuse, PT ;  /* 0x000000038800720c */ /* 0x080fe40003fa6270 */
[CC--:B------:R-:W-:Y:S02]  /*dab0*/  ISETP.GE.AND P0, PT, R0.reuse, R3.reuse, PT ;  /* 0x000000030000720c */ /* 0x0c0fe40003f06270 */
[-C--:B------:R-:W-:Y:S02]  /*dac0*/  ISETP.GE.AND P2, PT, R0, R3.reuse, PT ;  /* 0x000000030000720c */ /* 0x080fe40003f46270 */
[CC--:B------:R-:W-:Y:S02]  /*dad0*/  ISETP.GE.AND P1, PT, R20.reuse, R3.reuse, PT ;  /* 0x000000031400720c */ /* 0x0c0fe40003f26270 */
[----:B------:R-:W-:-:S05]  /*dae0*/  ISETP.GE.AND P6, PT, R20, R3, PT ;  /* 0x000000031400720c */ /* 0x000fca0003fc6270 */
[----:B------:R-:W-:Y:S08]  /*daf0*/  @P5 BRA `(.L_x_7328) ;  /* 0x0000000000445947 */ /* 0x000ff00003800000 */
        /* <DEDUP_REMOVED lines=17> */
.L_x_7328:
[----:B------:R-:W-:Y:S05]  /*dc10*/  BSYNC B0 ;  /* 0x0000000000007941 */ /* 0x000fea0003800000 */
.L_x_7327:
[----:B------:R-:W-:Y:S04]  /*dc20*/  BSSY B0, `(.L_x_7329) ;  /* 0x0000015000007945 */ /* 0x000fe80003800000 */
[----:B------:R-:W-:Y:S05]  /*dc30*/  @P0 BRA `(.L_x_7330) ;  /* 0x00000000004c0947 */ /* 0x000fea0003800000 */
[C---:B------:R-:W-:Y:S02]  /*dc40*/  LOP3.LUT R0, R162.reuse, 0x1, RZ, 0xc0, !PT ;  /* 0x00000001a2007812 */ /* 0x040fe400078ec0ff */
[----:B------:R-:W-:Y:S02]  /*dc50*/  LOP3.LUT P0, RZ, R162, 0x2, RZ, 0xc0, !PT ;  /* 0x00000002a2ff7812 */ /* 0x000fe4000780c0ff */
[----:B------:R-:W-:-:S13]  /*dc60*/  ISETP.NE.U32.AND P4, PT, R0, 0x1, PT ;  /* 0x000000010000780c */ /* 0x000fda0003f85070 */
[----:B--2---:R-:W-:-:S04]  /*dc70*/  @!P4 LEA R8, P5, R152, R160, 0x1 ;  /* 0x000000a09808c211 */ /* 0x004fc800078a08ff */
        /* <DEDUP_REMOVED lines=15> */
.L_x_7330:
[----:B------:R-:W-:Y:S05]  /*dd70*/  BSYNC B0 ;  /* 0x0000000000007941 */ /* 0x000fea0003800000 */
.L_x_7329:
[----:B------:R-:W-:Y:S01]  /*dd80*/  BSSY B0, `(.L_x_7331) ;  /* 0x000001a000007945 */ /* 0x000fe20003800000 */
[----:B------:R-:W-:Y:S02]  /*dd90*/  ISETP.GE.AND P0, PT, R22, R3, PT ;  /* 0x000000031600720c */ /* 0x000fe40003f06270 */
[----:B------:R-:W-:Y:S01]  /*dda0*/  SHF.R.S32.HI R0, RZ, 0x4, R65 ;  /* 0x00000004ff007819 */ /* 0x000fe20000011441 */
[----:B------:R-:W-:Y:S05]  /*ddb0*/  @P1 BRA `(.L_x_7332) ;  /* 0x0000000000581947 */ /* 0x000fea0003800000 */
[----:B--23--:R-:W2:Y:S01]  /*ddc0*/  LDC.64 R6, c[0x0][0x248] ;  /* 0x00009200ff067b82 */ /* 0x00cea20000000a00 */
[C---:B------:R-:W-:Y:S02]  /*ddd0*/  LOP3.LUT R8, R162.reuse, 0x1, RZ, 0xc0, !PT ;  /* 0x00000001a2087812 */ /* 0x040fe400078ec0ff */
[----:B------:R-:W-:Y:S02]  /*dde0*/  LOP3.LUT P1, RZ, R162, 0x2, RZ, 0xc0, !PT ;  /* 0x00000002a2ff7812 */ /* 0x000fe4000782c0ff */
[----:B------:R-:W-:Y:S01]  /*ddf0*/  ISETP.NE.U32.AND P4, PT, R8, 0x1, PT ;  /* 0x000000010800780c */ /* 0x000fe20003f85070 */
[C---:B--2---:R-:W-:Y:S01]  /*de00*/  IMAD.SHL.U32 R9, R6.reuse, 0x20, RZ ;  /* 0x0000002006097824 */ /* 0x044fe200078e00ff */
        /* <DEDUP_REMOVED lines=17> */
.L_x_7332:
[----:B------:R-:W-:Y:S05]  /*df20*/  BSYNC B0 ;  /* 0x0000000000007941 */ /* 0x000fea0003800000 */
.L_x_7331:
[-C--:B------:R-:W-:Y:S01]  /*df30*/  ISETP.GE.AND P5, PT, R22, R3.reuse, PT ;  /* 0x000000031600720c */ /* 0x080fe20003fa6270 */
[----:B------:R-:W-:Y:S01]  /*df40*/  BSSY B0, `(.L_x_7333) ;  /* 0x000001f000007945 */ /* 0x000fe20003800000 */
[----:B------:R-:W-:Y:S02]  /*df50*/  ISETP.GE.AND P4, PT, R136, R3, PT ;  /* 0x000000038800720c */ /* 0x000fe40003f86270 */
[----:B------:R-:W-:-:S04]  /*df60*/  LEA.HI R3, R65, R0, RZ, 0x1 ;  /* 0x0000000041037211 */ /* 0x000fc800078f08ff */
[----:B------:R-:W-:Y:S01]  /*df70*/  LOP3.LUT R3, R3, 0xfffffffe, RZ, 0xc0, !PT ;  /* 0xfffffffe03037812 */ /* 0x000fe200078ec0ff */
[----:B------:R-:W-:Y:S05]  /*df80*/  @P0 BRA `(.L_x_7334) ;  /* 0x0000000000680947 */ /* 0x000fea0003800000 */
[----:B------:R-:W-:-:S13]  /*df90*/  LOP3.LUT P0, RZ, R162, 0x2, RZ, 0xc0, !PT ;  /* 0x00000002a2ff7812 */ /* 0x000fda000780c0ff */
[----:B--23--:R-:W4:Y:S01]  /*dfa0*/  @P0 LDC.64 R6, c[0x0][0x248] ;  /* 0x00009200ff060b82 */ /* 0x00cf220000000a00 */
[----:B------:R-:W-:-:S04]  /*dfb0*/  @P0 IMAD.MOV.U32 R166, RZ, RZ, R140 ;  /* 0x000000ffffa60224 */ /* 0x000fc800078e008c */
[----:B----4-:R-:W-:Y:S01]  /*dfc0*/  @P0 IMAD.WIDE.U32 R10, R6, 0x30, R166 ;  /* 0x00000030060a0825 */ /* 0x010fe200078e00a6 */
[----:B------:R-:W-:-:S03]  /*dfd0*/  LOP3.LUT R6, R162, 0x1, RZ, 0xc0, !PT ;  /* 0x00000001a2067812 */ /* 0x000fc600078ec0ff */
[----:B------:R-:W-:Y:S01]  /*dfe0*/  @P0 IMAD R7, R7, 0x30, RZ ;  /* 0x0000003007070824 */ /* 0x000fe200078e02ff */
[----:B------:R-:W-:-:S04]  /*dff0*/  @P0 LEA R8, P1, R10, UR12, 0x1 ;  /* 0x0000000c0a080c11 */ /* 0x000fc8000f8208ff */
[----:B------:R-:W-:-:S04]  /*e000*/  @P0 IADD3 R7, R11, R7, RZ ;  /* 0x000000070b070210 */ /* 0x000fc80007ffe0ff */
[----:B------:R-:W-:Y:S02]  /*e010*/  @P0 LEA.HI.X R9, R10, UR13, R7, 0x1, P1 ;  /* 0x0000000d0a090c11 */ /* 0x000fe400088f0c07 */
[----:B------:R-:W-:-:S13]  /*e020*/  ISETP.NE.U32.AND P1, PT, R6, 0x1, PT ;  /* 0x000000010600780c */ /* 0x000fda0003f25070 */
[----:B------:R-:W2:Y:S01]  /*e030*/  @!P1 LDC.64 R6, c[0x0][0x248] ;  /* 0x00009200ff069b82 */ /* 0x000ea20000000a00 */
[----:B------:R-:W-:Y:S01]  /*e040*/  @!P1 MOV R11, R157 ;  /* 0x0000009d000b9202 */ /* 0x000fe20000000f00 */
[----:B------:R-:W-:-:S04]  /*e050*/  @!P1 IMAD.MOV.U32 R10, RZ, RZ, R160 ;  /* 0x000000ffff0a9224 */ /* 0x000fc800078e00a0 */
[----:B--2---:R-:W-:-:S04]  /*e060*/  @!P1 IMAD.WIDE.U32 R10, R6, 0x60, R10 ;  /* 0x00000060060a9825 */ /* 0x004fc800078e000a */
[----:B------:R-:W-:-:S04]  /*e070*/  @!P1 IMAD R7, R7, 0x60, RZ ;  /* 0x0000006007079824 */ /* 0x000fc800078e02ff */
        /* <DEDUP_REMOVED lines=11> */
.L_x_7334:
[----:B------:R-:W-:Y:S05]  /*e130*/  BSYNC B0 ;  /* 0x0000000000007941 */ /* 0x000fea0003800000 */
.L_x_7333:
[----:B------:R-:W0:Y:S01]  /*e140*/  LDGDEPBAR ;  /* 0x00000000000079af */ /* 0x000e220000000000 */
[----:B------:R-:W-:Y:S01]  /*e150*/  ULDC.64 UR8, c[0x0][0x3d0] ;  /* 0x0000f40000087ab9 */ /* 0x000fe20000000a00 */
[----:B--23--:R-:W-:Y:S01]  /*e160*/  IMAD.SHL.U32 R6, R59, 0x40, RZ ;  /* 0x000000403b067824 */ /* 0x00cfe200078e00ff */
[----:B------:R-:W-:Y:S01]  /*e170*/  ULDC.64 UR10, c[0x0][0x220] ;  /* 0x00008800000a7ab9 */ /* 0x000fe20000000a00 */
[----:B------:R-:W-:Y:S01]  /*e180*/  IMAD.IADD R3, R0, 0x1, -R3 ;  /* 0x0000000100037824 */ /* 0x000fe200078e0a03 */
[----:B------:R-:W-:Y:S01]  /*e190*/  ULDC UR5, c[0x0][0x2e8] ;  /* 0x0000ba0000057ab9 */ /* 0x000fe20000000800 */
[----:B------:R-:W-:Y:S01]  /*e1a0*/  IMAD R0, R61, UR8, RZ ;  /* 0x000000083d007c24 */ /* 0x000fe2000f8e02ff */
[----:B----4-:R-:W-:Y:S01]  /*e1b0*/  LOP3.LUT R9, R6, 0x1c0, RZ, 0xc0, !PT ;  /* 0x000001c006097812 */ /* 0x010fe200078ec0ff */
[----:B------:R-:W-:Y:S02]  /*e1c0*/  IMAD.SHL.U32 R136, R136, 0x8, RZ ;  /* 0x0000000888887824 */ /* 0x000fe400078e00ff */
[----:B------:R-:W-:-:S03]  /*e1d0*/  IMAD.WIDE.U32 R134, R63, UR8, R134 ;  /* 0x000000083f867c25 */ /* 0x000fc6000f8e0086 */
[----:B------:R-:W-:Y:S01]  /*e1e0*/  LOP3.LUT R136, R9, 0x8, R136, 0xf8, !PT ;  /* 0x0000000809887812 */ /* 0x000fe200078ef888 */
[----:B------:R-:W-:Y:S01]  /*e1f0*/  IMAD R0, R63, UR9, R0 ;  /* 0x000000093f007c24 */ /* 0x000fe2000f8e0200 */
[----:B------:R-:W-:Y:S01]  /*e200*/  SHF.R.U32.HI R9, RZ, 0x3, R9 ;  /* 0x00000003ff097819 */ /* 0x000fe20000011609 */
[----:B------:R-:W-:Y:S01]  /*e210*/  IMAD.SHL.U32 R7, R3, 0x8, RZ ;  /* 0x0000000803077824 */ /* 0x000fe200078e00ff */
[----:B-1----:R-:W-:Y:S01]  /*e220*/  LEA R4, P0, R134, R4, 0x2 ;  /* 0x0000000486047211 */ /* 0x002fe200078010ff */
[----:B------:R-:W-:Y:S01]  /*e230*/  IMAD.IADD R0, R135, 0x1, R0 ;  /* 0x0000000187007824 */ /* 0x000fe200078e0200 */
[----:B------:R-:W-:Y:S01]  /*e240*/  LOP3.LUT R136, R136, R9, RZ, 0x3c, !PT ;  /* 0x0000000988887212 */ /* 0x000fe200078e3cff */
[----:B------:R-:W-:Y:S02]  /*e250*/  IMAD.SHL.U32 R62, R62, 0x40, RZ ;  /* 0x000000403e3e7824 */ /* 0x000fe400078e00ff */
[----:B------:R-:W-:Y:S01]  /*e260*/  IMAD.SHL.U32 R45, R64, 0x40, RZ ;  /* 0x00000040402d7824 */ /* 0x000fe200078e00ff */
[----:B------:R-:W-:Y:S01]  /*e270*/  LEA.HI.X R5, R134, R5, R0, 0x2, P0 ;  /* 0x0000000586057211 */ /* 0x000fe200000f1400 */
[----:B------:R-:W-:Y:S01]  /*e280*/  IMAD R149, R3, 0x200, R136 ;  /* 0x0000020003957824 */ /* 0x000fe200078e0288 */
[----:B------:R-:W-:-:S04]  /*e290*/  DEPBAR.LE SB0, 0x0 ;  /* 0x000080000000791a */ /* 0x000fc80000000000 */
[----:B------:R1:W5:Y:S01]  /*e2a0*/  LDG.E R3, desc[UR6][R4.64] ;  /* 0x0000000604037981 */ /* 0x000362000c1e1900 */
[----:B------:R-:W-:Y:S02]  /*e2b0*/  LOP3.LUT R62, R62, 0x1c0, RZ, 0xc0, !PT ;  /* 0x000001c03e3e7812 */ /* 0x000fe400078ec0ff */
[----:B------:R-:W-:Y:S01]  /*e2c0*/  LOP3.LUT R45, R45, 0xfffffe00, RZ, 0xc0, !PT ;  /* 0xfffffe002d2d7812 */ /* 0x000fe200078ec0ff */
[----:B------:R-:W-:Y:S01]  /*e2d0*/  BAR.SYNC.DEFER_BLOCKING 0x0 ;  /* 0x0000000000007b1d */ /* 0x000fe20000010000 */
[----:B------:R-:W-:Y:S02]  /*e2e0*/  LOP3.LUT R7, R62, 0x8, R7, 0xf8, !PT ;  /* 0x000000083e077812 */ /* 0x000fe400078ef807 */
[----:B------:R-:W-:Y:S02]  /*e2f0*/  SHF.R.U32.HI R44, RZ, 0x3, R62 ;  /* 0x00000003ff2c7819 */ /* 0x000fe4000001163e */
[----:B------:R-:W-:Y:S02]  /*e300*/  LEA R170, P0, R106, UR10, 0x1 ;  /* 0x0000000a6aaa7c11 */ /* 0x000fe4000f8008ff */
[----:B------:R-:W-:Y:S01]  /*e310*/  LOP3.LUT R44, R7, R44, RZ, 0x3c, !PT ;  /* 0x0000002c072c7212 */ /* 0x000fe200078e3cff */
[----:B------:R-:W-:Y:S01]  /*e320*/  IMAD R7, R57, 0x400, R45 ;  /* 0x0000040039077824 */ /* 0x000fe200078e022d */
[----:B------:R-:W2:Y:S01]  /*e330*/  MUFU.RCP R46, UR5 ;  /* 0x00000005002e7d08 */ /* 0x000ea20008001000 */
[----:B------:R-:W-:Y:S02]  /*e340*/  BSSY B0, `(.L_x_7335) ;  /* 0x0000017000007945 */ /* 0x000fe40003800000 */
[----:B------:R-:W-:Y:S01]  /*e350*/  IMAD.IADD R150, R44, 0x1, R7 ;  /* 0x000000012c967824 */ /* 0x000fe200078e0207 */
[----:B------:R1:W-:Y:S04]  /*e360*/  @P4 STS.128 [R163+0x8000], RZ ;  /* 0x008000ffa3004388 */ /* 0x0003e80000000c00 */
[----:B------:R1:W-:Y:S01]  /*e370*/  @P4 STS.128 [R163+0xa000], RZ ;  /* 0x00a000ffa3004388 */ /* 0x0003e20000000c00 */
[----:B------:R-:W-:-:S02]  /*e380*/  LEA.HI.X R171, R106, UR11, R101, 0x1, P0 ;  /* 0x0000000b6aab7c11 */ /* 0x000fc400080f0c65 */
[----:B------:R-:W-:Y:S02]  /*e390*/  LEA R149, R149, UR4, 0x1 ;  /* 0x0000000495957c11 */ /* 0x000fe4000f8e08ff */
[----:B------:R-:W-:Y:S01]  /*e3a0*/  LEA R150, R150, UR4, 0x1 ;  /* 0x0000000496967c11 */ /* 0x000fe2000f8e08ff */
[----:B------:R-:W-:Y:S06]  /*e3b0*/  @P4 BRA `(.L_x_7336) ;  /* 0x00000000003c4947 */ /* 0x000fec0003800000 */
[C---:B------:R-:W-:Y:S02]  /*e3c0*/  LOP3.LUT R0, R162.reuse, 0x1, RZ, 0xc0, !PT ;  /* 0x00000001a2007812 */ /* 0x040fe400078ec0ff */
[----:B------:R-:W-:Y:S02]  /*e3d0*/  LOP3.LUT P0, RZ, R162, 0x2, RZ, 0xc0, !PT ;  /* 0x00000002a2ff7812 */ /* 0x000fe4000780c0ff */
[----:B------:R-:W-:-:S13]  /*e3e0*/  ISETP.NE.U32.AND P1, PT, R0, 0x1, PT ;  /* 0x000000010000780c */ /* 0x000fda0003f25070 */
[----:B-1----:R-:W-:Y:S02]  /*e3f0*/  @!P1 IMAD.MOV.U32 R4, RZ, RZ, R170 ;  /* 0x000000ffff049224 */ /* 0x002fe400078e00aa */
        /* <DEDUP_REMOVED lines=11> */
.L_x_7336:
[----:B------:R-:W-:Y:S05]  /*e4b0*/  BSYNC B0 ;  /* 0x0000000000007941 */ /* 0x000fea0003800000 */
.L_x_7335:
[----:B------:R4:W-:Y:S01]  /*e4c0*/  @P2 STS.128 [R163+0x8800], RZ ;  /* 0x008800ffa3002388 */ /* 0x0009e20000000c00 */
[----:B------:R-:W-:Y:S03]  /*e4d0*/  BSSY B0, `(.L_x_7337) ;  /* 0x0000014000007945 */ /* 0x000fe60003800000 */
[----:B------:R4:W-:Y:S01]  /*e4e0*/  @P2 STS.128 [R163+0xa800], RZ ;  /* 0x00a800ffa3002388 */ /* 0x0009e20000000c00 */
[----:B------:R-:W-:Y:S05]  /*e4f0*/  @P2 BRA `(.L_x_7338) ;  /* 0x0000000000442947 */ /* 0x000fea0003800000 */
[C---:B------:R-:W-:Y:S02]  /*e500*/  LOP3.LUT R0, R162.reuse, 0x1, RZ, 0xc0, !PT ;  /* 0x00000001a2007812 */ /* 0x040fe400078ec0ff */
[----:B------:R-:W-:Y:S02]  /*e510*/  LOP3.LUT P1, RZ, R162, 0x2, RZ, 0xc0, !PT ;  /* 0x00000002a2ff7812 */ /* 0x000fe4000782c0ff */
[----:B------:R-:W-:-:S11]  /*e520*/  ISETP.NE.U32.AND P2, PT, R0, 0x1, PT ;  /* 0x000000010000780c */ /* 0x000fd60003f45070 */
[CC--:B-1-3--:R-:W-:Y:S02]  /*e530*/  @P1 LEA R4, P0, R154.reuse, R170.reuse, 0x1 ;  /* 0x000000aa9a041211 */ /* 0x0cafe400078008ff */
        /* <DEDUP_REMOVED lines=13> */
.L_x_7338:
[----:B------:R-:W-:Y:S05]  /*e610*/  BSYNC B0 ;  /* 0x0000000000007941 */ /* 0x000fea0003800000 */
.L_x_7337:
[----:B------:R1:W-:Y:S01]  /*e620*/  @P6 STS.128 [R163+0x9000], RZ ;  /* 0x009000ffa3006388 */ /* 0x0003e20000000c00 */
[----:B------:R-:W-:Y:S03]  /*e630*/  BSSY B0, `(.L_x_7339) ;  /* 0x0000017000007945 */ /* 0x000fe60003800000 */
[----:B------:R1:W-:Y:S01]  /*e640*/  @P6 STS.128 [R163+0xb000], RZ ;  /* 0x00b000ffa3006388 */ /* 0x0003e20000000c00 */
[----:B------:R-:W-:Y:S05]  /*e650*/  @P6 BRA `(.L_x_7340) ;  /* 0x0000000000506947 */ /* 0x000fea0003800000 */
[----:B-1-3--:R-:W1:Y:S01]  /*e660*/  LDC.64 R4, c[0x0][0x250] ;  /* 0x00009400ff047b82 */ /* 0x00ae620000000a00 */
[C---:B------:R-:W-:Y:S02]  /*e670*/  LOP3.LUT R0, R162.reuse, 0x1, RZ, 0xc0, !PT ;  /* 0x00000001a2007812 */ /* 0x040fe400078ec0ff */
[----:B------:R-:W-:Y:S02]  /*e680*/  LOP3.LUT P1, RZ, R162, 0x2, RZ, 0xc0, !PT ;  /* 0x00000002a2ff7812 */ /* 0x000fe4000782c0ff */
[----:B------:R-:W-:Y:S01]  /*e690*/  ISETP.NE.U32.AND P2, PT, R0, 0x1, PT ;  /* 0x000000010000780c */ /* 0x000fe20003f45070 */
[C---:B-1----:R-:W-:Y:S01]  /*e6a0*/  IMAD.SHL.U32 R0, R4.reuse, 0x20, RZ ;  /* 0x0000002004007824 */ /* 0x042fe200078e00ff */
        /* <DEDUP_REMOVED lines=15> */
.L_x_7340:
[----:B------:R-:W-:Y:S05]  /*e7a0*/  BSYNC B0 ;  /* 0x0000000000007941 */ /* 0x000fea0003800000 */
.L_x_7339:
[----:B------:R1:W-:Y:S01]  /*e7b0*/  @P5 STS.128 [R163+0x9800], RZ ;  /* 0x009800ffa3005388 */ /* 0x0003e20000000c00 */
[----:B------:R-:W-:Y:S03]  /*e7c0*/  BSSY B0, `(.L_x_7341) ;  /* 0x0000018000007945 */ /* 0x000fe60003800000 */
[----:B------:R1:W-:Y:S01]  /*e7d0*/  @P5 STS.128 [R163+0xb800], RZ ;  /* 0x00b800ffa3005388 */ /* 0x0003e20000000c00 */
[----:B------:R-:W-:Y:S05]  /*e7e0*/  @P5 BRA `(.L_x_7342) ;  /* 0x0000000000545947 */ /* 0x000fea0003800000 */
[C---:B------:R-:W-:Y:S02]  /*e7f0*/  LOP3.LUT R0, R162.reuse, 0x1, RZ, 0xc0, !PT ;  /* 0x00000001a2007812 */ /* 0x040fe400078ec0ff */
[----:B------:R-:W-:Y:S02]  /*e800*/  LOP3.LUT P0, RZ, R162, 0x2, RZ, 0xc0, !PT ;  /* 0x00000002a2ff7812 */ /* 0x000fe4000780c0ff */
[----:B------:R-:W-:-:S11]  /*e810*/  ISETP.NE.U32.AND P1, PT, R0, 0x1, PT ;  /* 0x000000010000780c */ /* 0x000fd60003f25070 */
[----:B-1-3--:R-:W1:Y:S08]  /*e820*/  @P0 LDC.64 R4, c[0x0][0x250] ;  /* 0x00009400ff040b82 */ /* 0x00ae700000000a00 */
[----:B------:R-:W3:Y:S01]  /*e830*/  @!P1 LDC.64 R6, c[0x0][0x250] ;  /* 0x00009400ff069b82 */ /* 0x000ee20000000a00 */
[----:B-1----:R-:W-:-:S04]  /*e840*/  @P0 IMAD.WIDE.U32 R8, R4, 0x60, R170 ;  /* 0x0000006004080825 */ /* 0x002fc800078e00aa */
        /* <DEDUP_REMOVED lines=15> */
.L_x_7342:
[----:B------:R-:W-:Y:S05]  /*e940*/  BSYNC B0 ;  /* 0x0000000000007941 */ /* 0x000fea0003800000 */
.L_x_7341:
[----:B------:R-:W-:Y:S01]  /*e950*/  LDSM.16.M88.4 R52, [R150] ;  /* 0x000000009634783b */ /* 0x000fe20000000200 */
[----:B------:R-:W-:Y:S01]  /*e960*/  R2P PR, R59, 0x6 ;  /* 0x000000063b007804 */ /* 0x000fe20000000000 */
[C---:B------:R-:W-:Y:S01]  /*e970*/  VIADD R0, R149.reuse, 0x4000 ;  /* 0x0000400095007836 */ /* 0x040fe20000000000 */
[----:B------:R-:W-:Y:S01]  /*e980*/  ULDC UR5, c[0x0][0x398] ;  /* 0x0000e60000057ab9 */ /* 0x000fe20000000800 */
[----:B------:R-:W4:Y:S01]  /*e990*/  LDSM.16.M88.4 R32, [R149+0x4000] ;  /* 0x004000009520783b */ /* 0x000f220000000200 */
[----:B------:R-:W-:Y:S02]  /*e9a0*/  VIADD R147, R149, 0x4020 ;  /* 0x0000402095937836 */ /* 0x000fe40000000000 */
[----:B--2--5:R-:W-:Y:S01]  /*e9b0*/  FMUL.FTZ R3, R3, R46 ;  /* 0x0000002e03037220 */ /* 0x024fe20000410000 */
[--C-:B------:R-:W-:Y:S01]  /*e9c0*/  IMAD R148, R49, 0x2, R150.reuse ;  /* 0x0000000231947824 */ /* 0x100fe200078e0296 */
[----:B------:R-:W2:Y:S01]  /*e9d0*/  LDSM.16.M88.4 R24, [R149+0x4800] ;  /* 0x004800009518783b */ /* 0x000ea20000000200 */
[----:B------:R-:W-:-:S02]  /*e9e0*/  IMAD R146, R47, 0x2, R150 ;  /* 0x000000022f927824 */ /* 0x000fc400078e0296 */
[----:B------:R-:W-:Y:S01]  /*e9f0*/  IMAD R145, R47, 0x2, R148 ;  /* 0x000000022f917824 */ /* 0x000fe200078e0294 */
[----:B------:R-:W2:Y:S01]  /*ea00*/  LDSM.16.M88.4 R16, [R149+0x5000] ;  /* 0x005000009510783b */ /* 0x000ea20000000200 */
[----:B------:R-:W-:Y:S02]  /*ea10*/  IMAD R57, R57, 0x10, R60 ;  /* 0x0000001039397824 */ /* 0x000fe400078e023c */
[----:B------:R-:W-:Y:S01]  /*ea20*/  @P1 VIADD R147, R0, 0xffffffe0 ;  /* 0xffffffe000931836 */ /* 0x000fe20000000000 */
[----:B------:R-:W2:Y:S01]  /*ea30*/  LDSM.16.M88.4 R12, [R149+0x5800] ;  /* 0x00580000950c783b */ /* 0x000ea20000000200 */
[----:B------:R-:W-:Y:S02]  /*ea40*/  IMAD.MOV.U32 R0, RZ, RZ, 0x40 ;  /* 0x00000040ff007424 */ /* 0x000fe400078e00ff */
[----:B------:R-:W-:Y:S01]  /*ea50*/  IMAD.SHL.U32 R165, R56, 0x2, RZ ;  /* 0x0000000238a57824 */ /* 0x000fe200078e00ff */
[----:B------:R-:W-:Y:S01]  /*ea60*/  LDSM.16.M88.4 R68, [R148] ;  /* 0x000000009444783b */ /* 0x000fe20000000200 */
[C---:B------:R-:W-:Y:S01]  /*ea70*/  VIADD R139, R147.reuse, 0x800 ;  /* 0x00000800938b7836 */ /* 0x040fe20000000000 */
[----:B------:R-:W-:Y:S01]  /*ea80*/  SEL R0, R0, 0xffffffc0, !P2 ;  /* 0xffffffc000007807 */ /* 0x000fe20005000000 */
[----:B------:R-:W-:Y:S01]  /*ea90*/  VIADD R138, R147, 0x1000 ;  /* 0x00001000938a7836 */ /* 0x000fe20000000000 */
[----:B-1-3--:R-:W1:Y:S01]  /*eaa0*/  LDSM.16.M88.4 R4, [R147] ;  /* 0x000000009304783b */ /* 0x00ae620000000200 */
[----:B------:R-:W-:Y:S01]  /*eab0*/  LOP3.LUT R165, R165, 0x6, RZ, 0xc0, !PT ;  /* 0x00000006a5a57812 */ /* 0x000fe200078ec0ff */
[----:B------:R-:W-:-:S02]  /*eac0*/  VIADD R137, R147, 0x1800 ;  /* 0x0000180093897836 */ /* 0x000fc40000000000 */
[----:B------:R-:W3:Y:S01]  /*ead0*/  LDSM.16.M88.4 R64, [R147+0x800] ;  /* 0x000800009340783b */ /* 0x000ee20000000200 */
[----:B------:R-:W-:Y:S02]  /*eae0*/  IMAD.IADD R143, R149, 0x1, R0 ;  /* 0x00000001958f7824 */ /* 0x000fe400078e0200 */
        /* <DEDUP_REMOVED lines=8> */
[----:B------:R-:W-:Y:S01]  /*eb70*/  VIADD R132, R147, 0x3800 ;  /* 0x0000380093847836 */ /* 0x000fe20000000000 */
[C---:B----4-:R-:W-:Y:S02]  /*eb80*/  HMMA.16816.F32.BF16 R36, R52.reuse, R32, RZ ;  /* 0x000000203424723c */ /* 0x050fe400000418ff */
[----:B------:R-:W4:Y:S04]  /*eb90*/  LDSM.16.M88.4 R40, [R143+0x4000] ;  /* 0x004000008f28783b */ /* 0x000f280000000200 */
[----:B------:R-:W-:Y:S01]  /*eba0*/  LDSM.16.M88.4 R84, [R136] ;  /* 0x000000008854783b */ /* 0x000fe20000000200 */
[C---:B------:R-:W-:Y:S03]  /*ebb0*/  HMMA.16816.F32.BF16 R32, R52.reuse, R34, RZ ;  /* 0x000000223420723c */ /* 0x040fe600000418ff */
[----:B------:R-:W-:Y:S03]  /*ebc0*/  LDSM.16.M88.4 R88, [R148+0x2000] ;  /* 0x002000009458783b */ /* 0x000fe60000000200 */
[C---:B--2---:R-:W-:Y:S01]  /*ebd0*/  HMMA.16816.F32.BF16 R28, R52.reuse, R24, RZ ;  /* 0x00000018341c723c */ /* 0x044fe200000418ff */
[----:B------:R-:W-:Y:S04]  /*ebe0*/  LDSM.16.M88.4 R92, [R147+0x3000] ;  /* 0x00300000935c783b */ /* 0x000fe80000000200 */
[----:B------:R-:W0:Y:S01]  /*ebf0*/  LDGDEPBAR ;  /* 0x00000000000079af */ /* 0x000e220000000000 */
[C---:B------:R-:W-:Y:S06]  /*ec00*/  HMMA.16816.F32.BF16 R24, R52.reuse, R26, RZ ;  /* 0x0000001a3418723c */ /* 0x040fec00000418ff */
[C---:B------:R-:W-:Y:S06]  /*ec10*/  HMMA.16816.F32.BF16 R20, R52.reuse, R16, RZ ;  /* 0x000000103414723c */ /* 0x040fec00000418ff */
[C---:B------:R-:W-:Y:S06]  /*ec20*/  HMMA.16816.F32.BF16 R16, R52.reuse, R18, RZ ;  /* 0x000000123410723c */ /* 0x040fec00000418ff */
[C---:B------:R-:W-:Y:S06]  /*ec30*/  HMMA.16816.F32.BF16 R80, R52.reuse, R12, RZ ;  /* 0x0000000c3450723c */ /* 0x040fec00000418ff */
[----:B------:R-:W-:Y:S01]  /*ec40*/  HMMA.16816.F32.BF16 R52, R52, R14, RZ ;  /* 0x0000000e3434723c */ /* 0x000fe200000418ff */
        /* <DEDUP_REMOVED lines=9> */
[----:B------:R-:W3:Y:S05]  /*ece0*/  LDSM.16.M88.4 R8, [R145] ;  /* 0x000000009108783b */ /* 0x000eea0000000200 */
[C---:B------:R-:W-:Y:S06]  /*ecf0*/  HMMA.16816.F32.BF16 R80, R68.reuse, R72, R80 ;  /* 0x000000484450723c */ /* 0x040fec0000041850 */
[----:B------:R-:W-:Y:S01]  /*ed00*/  HMMA.16816.F32.BF16 R52, R68, R74, R52 ;  /* 0x0000004a4434723c */ /* 0x000fe20000041834 */
[----:B------:R-:W3:Y:S04]  /*ed10*/  LDSM.16.M88.4 R72, [R136+0x800] ;  /* 0x000800008848783b */ /* 0x000ee80000000200 */
[----:B------:R-:W-:Y:S01]  /*ed20*/  LDSM.16.M88.4 R68, [R136+0x1000] ;  /* 0x001000008844783b */ /* 0x000fe20000000200 */
[C---:B----4-:R-:W-:Y:S06]  /*ed30*/  HMMA.16816.F32.BF16 R36, R76.reuse, R40, R36 ;  /* 0x000000284c24723c */ /* 0x050fec0000041824 */
[C---:B------:R-:W-:Y:S01]  /*ed40*/  HMMA.16816.F32.BF16 R32, R76.reuse, R42, R32 ;  /* 0x0000002a4c20723c */ /* 0x040fe20000041820 */
[----:B------:R-:W-:Y:S05]  /*ed50*/  LDSM.16.M88.4 R40, [R136+0x1800] ;  /* 0x001800008828783b */ /* 0x000fea0000000200 */
[C---:B--2---:R-:W-:Y:S06]  /*ed60*/  HMMA.16816.F32.BF16 R28, R76.reuse, R12, R28 ;  /* 0x0000000c4c1c723c */ /* 0x044fec000004181c */
[C---:B------:R-:W-:Y:S01]  /*ed70*/  HMMA.16816.F32.BF16 R24, R76.reuse, R14, R24 ;  /* 0x0000000e4c18723c */ /* 0x040fe20000041818 */
[----:B------:R-:W-:Y:S05]  /*ed80*/  LDSM.16.M88.4 R12, [R150+0x2000] ;  /* 0x00200000960c783b */ /* 0x000fea0000000200 */
[C---:B-1----:R-:W-:Y:S06]  /*ed90*/  HMMA.16816.F32.BF16 R20, R76.reuse, R4, R20 ;  /* 0x000000044c14723c */ /* 0x042fec0000041814 */
[C---:B------:R-:W-:Y:S01]  /*eda0*/  HMMA.16816.F32.BF16 R16, R76.reuse, R6, R16 ;  /* 0x000000064c10723c */ /* 0x040fe20000041810 */
[----:B------:R-:W1:Y:S05]  /*edb0*/  LDSM.16.M88.4 R4, [R149+0x6000] ;  /* 0x006000009504783b */ /* 0x000e6a0000000200 */
[C---:B---3--:R-:W-:Y:S06]  /*edc0*/  HMMA.16816.F32.BF16 R80, R76.reuse, R64, R80 ;  /* 0x000000404c50723c */ /* 0x048fec0000041850 */
[----:B------:R-:W-:Y:S01]  /*edd0*/  HMMA.16816.F32.BF16 R76, R76, R66, R52 ;  /* 0x000000424c4c723c */ /* 0x000fe20000041834 */
[----:B------:R-:W2:Y:S04]  /*ede0*/  LDSM.16.M88.4 R64, [R149+0x6800] ;  /* 0x006800009540783b */ /* 0x000ea80000000200 */
[----:B------:R-:W3:Y:S01]  /*edf0*/  LDSM.16.M88.4 R52, [R149+0x7000] ;  /* 0x007000009534783b */ /* 0x000ee20000000200 */
[C---:B------:R-:W-:Y:S06]  /*ee00*/  HMMA.16816.F32.BF16 R36, R8.reuse, R84, R36 ;  /* 0x000000540824723c */ /* 0x040fec0000041824 */
[C---:B------:R-:W-:Y:S01]  /*ee10*/  HMMA.16816.F32.BF16 R32, R8.reuse, R86, R32 ;  /* 0x000000560820723c */ /* 0x040fe20000041820 */
[----:B------:R-:W-:Y:S05]  /*ee20*/  LDSM.16.M88.4 R84, [R147+0x3800] ;  /* 0x003800009354783b */ /* 0x000fea0000000200 */
[C---:B------:R-:W-:Y:S06]  /*ee30*/  HMMA.16816.F32.BF16 R28, R8.reuse, R72, R28 ;  /* 0x00000048081c723c */ /* 0x040fec000004181c */
[----:B------:R-:W-:Y:S01]  /*ee40*/  HMMA.16816.F32.BF16 R24, R8, R74, R24 ;  /* 0x0000004a0818723c */ /* 0x000fe20000041818 */
[----:B------:R-:W-:Y:S05]  /*ee50*/  LDSM.16.M88.4 R72, [R146+0x2000] ;  /* 0x002000009248783b */ /* 0x000fea0000000200 */
[C---:B-1----:R-:W-:Y:S06]  /*ee60*/  HMMA.16816.F32.BF16 R36, R12.reuse, R4, R36 ;  /* 0x000000040c24723c */ /* 0x042fec0000041824 */
[----:B------:R-:W-:Y:S01]  /*ee70*/  HMMA.16816.F32.BF16 R32, R12, R6, R32 ;  /* 0x000000060c20723c */ /* 0x000fe20000041820 */
[----:B------:R-:W1:Y:S05]  /*ee80*/  LDSM.16.M88.4 R4, [R147+0x2800] ;  /* 0x002800009304783b */ /* 0x000e6a0000000200 */
        /* <DEDUP_REMOVED lines=10> */
[C---:B---3--:R-:W-:Y:S06]  /*ef30*/  HMMA.16816.F32.BF16 R20, R12.reuse, R52, R20 ;  /* 0x000000340c14723c */ /* 0x048fec0000041814 */
[----:B------:R-:W-:Y:S01]  /*ef40*/  HMMA.16816.F32.BF16 R16, R12, R54, R16 ;  /* 0x000000360c10723c */ /* 0x000fe20000041810 */
[----:B------:R-:W3:Y:S05]  /*ef50*/  LDSM.16.M88.4 R52, [R143+0x7000] ;  /* 0x007000008f34783b */ /* 0x000eea0000000200 */
[C---:B-1----:R-:W-:Y:S06]  /*ef60*/  HMMA.16816.F32.BF16 R28, R88.reuse, R4, R28 ;  /* 0x00000004581c723c */ /* 0x042fec000004181c */
[C---:B------:R-:W-:Y:S01]  /*ef70*/  HMMA.16816.F32.BF16 R24, R88.reuse, R6, R24 ;  /* 0x000000065818723c */ /* 0x040fe20000041818 */
[----:B------:R-:W-:Y:S05]  /*ef80*/  LDSM.16.M88.4 R4, [R136+0x2800] ;  /* 0x002800008804783b */ /* 0x000fea0000000200 */
[C---:B----4-:R-:W-:Y:S06]  /*ef90*/  HMMA.16816.F32.BF16 R36, R88.reuse, R8, R36 ;  /* 0x000000085824723c */ /* 0x050fec0000041824 */
[----:B------:R-:W-:Y:S01]  /*efa0*/  HMMA.16816.F32.BF16 R32, R88, R10, R32 ;  /* 0x0000000a5820723c */ /* 0x000fe20000041820 */
[----:B------:R-:W1:Y:S05]  /*efb0*/  LDSM.16.M88.4 R8, [R145+0x2000] ;  /* 0x002000009108783b */ /* 0x000e6a0000000200 */
[C---:B------:R-:W-:Y:S06]  /*efc0*/  HMMA.16816.F32.BF16 R80, R12.reuse, R40, R80 ;  /* 0x000000280c50723c */ /* 0x040fec0000041850 */
[----:B------:R-:W-:Y:S01]  /*efd0*/  HMMA.16816.F32.BF16 R76, R12, R42, R76 ;  /* 0x0000002a0c4c723c */ /* 0x000fe2000004184c */
[----:B------:R-:W4:Y:S04]  /*efe0*/  LDSM.16.M88.4 R40, [R143+0x7800] ;  /* 0x007800008f28783b */ /* 0x000f280000000200 */
[----:B------:R-:W4:Y:S01]  /*eff0*/  LDSM.16.M88.4 R12, [R136+0x2000] ;  /* 0x00200000880c783b */ /* 0x000f220000000200 */
[----:B------:R-:W-:Y:S06]  /*f000*/  HMMA.16816.F32.BF16 R20, R88, R92, R20 ;  /* 0x0000005c5814723c */ /* 0x000fec0000041814 */
[----:B--2---:R-:W-:Y:S06]  /*f010*/  HMMA.16816.F32.BF16 R28, R72, R64, R28 ;  /* 0x00000040481c723c */ /* 0x004fec000004181c */
[C---:B------:R-:W-:Y:S06]  /*f020*/  HMMA.16816.F32.BF16 R16, R88.reuse, R94, R16 ;  /* 0x0000005e5810723c */ /* 0x040fec0000041810 */
[C---:B------:R-:W-:Y:S06]  /*f030*/  HMMA.16816.F32.BF16 R80, R88.reuse, R84, R80 ;  /* 0x000000545850723c */ /* 0x040fec0000041850 */
[----:B------:R-:W-:Y:S06]  /*f040*/  HMMA.16816.F32.BF16 R76, R88, R86, R76 ;  /* 0x00000056584c723c */ /* 0x000fec000004184c */
[C---:B------:R-:W-:Y:S06]  /*f050*/  HMMA.16816.F32.BF16 R36, R72.reuse, R68, R36 ;  /* 0x000000444824723c */ /* 0x040fec0000041824 */
[C---:B------:R-:W-:Y:S01]  /*f060*/  HMMA.16816.F32.BF16 R68, R72.reuse, R70, R32 ;  /* 0x000000464844723c */ /* 0x040fe20000041820 */
[----:B------:R-:W2:Y:S05]  /*f070*/  LDSM.16.M88.4 R32, [R136+0x3000] ;  /* 0x003000008820783b */ /* 0x000eaa0000000200 */
[C---:B------:R-:W-:Y:S06]  /*f080*/  HMMA.16816.F32.BF16 R24, R72.reuse, R66, R24 ;  /* 0x000000424818723c */ /* 0x040fec0000041818 */
[----:B---3--:R-:W-:Y:S01]  /*f090*/  HMMA.16816.F32.BF16 R64, R72, R52, R20 ;  /* 0x000000344840723c */ /* 0x008fe20000041814 */
[----:B------:R-:W3:Y:S01]  /*f0a0*/  LDSM.16.M88.4 R20, [R136+0x3800] ;  /* 0x003800008814783b */ /* 0x000ee20000000200 */
[----:B------:R-:W-:-:S04]  /*f0b0*/  DEPBAR.LE SB0, 0x0 ;  /* 0x000080000000791a */ /* 0x000fc80000000000 */
[----:B-1----:R-:W-:Y:S06]  /*f0c0*/  HMMA.16816.F32.BF16 R28, R8, R4, R28 ;  /* 0x00000004081c723c */ /* 0x002fec000004181c */
[----:B------:R-:W-:Y:S01]  /*f0d0*/  HMMA.16816.F32.BF16 R16, R72, R54, R16 ;  /* 0x000000364810723c */ /* 0x000fe20000041810 */
[----:B------:R-:W-:-:S04]  /*f0e0*/  SHF.R.S32.HI R5, RZ, 0x1f, R58 ;  /* 0x0000001fff057819 */ /* 0x000fc8000001143a */
[----:B------:R-:W-:Y:S01]  /*f0f0*/  LEA.HI R164, R5, R58, RZ, 0x2 ;  /* 0x0000003a05a47211 */ /* 0x000fe200078f10ff */
[----:B----4-:R-:W-:Y:S01]  /*f100*/  HMMA.16816.F32.BF16 R80, R72, R40, R80 ;  /* 0x000000284850723c */ /* 0x010fe20000041850 */
[----:B------:R-:W-:Y:S02]  /*f110*/  VIADD R5, R0, 0x1 ;  /* 0x0000000100057836 */ /* 0x000fe40000000000 */
[----:B------:R-:W-:-:S03]  /*f120*/  SHF.R.S32.HI R164, RZ, 0x2, R164 ;  /* 0x00000002ffa47819 */ /* 0x000fc600000114a4 */
[----:B------:R-:W-:Y:S01]  /*f130*/  HMMA.16816.F32.BF16 R76, R72, R42, R76 ;  /* 0x0000002a484c723c */ /* 0x000fe2000004184c */
[----:B------:R-:W-:-:S04]  /*f140*/  IADD3 R4, R57, 0x1, R164 ;  /* 0x0000000139047810 */ /* 0x000fc80007ffe0a4 */
[----:B------:R-:W-:Y:S01]  /*f150*/  IADD3 R4, R48, R4, -R155 ;  /* 0x0000000430047210 */ /* 0x000fe20007ffe89b */
[C---:B------:R-:W-:Y:S06]  /*f160*/  HMMA.16816.F32.BF16 R36, R8.reuse, R12, R36 ;  /* 0x0000000c0824723c */ /* 0x040fec0000041824 */
[C---:B------:R-:W-:Y:S06]  /*f170*/  HMMA.16816.F32.BF16 R68, R8.reuse, R14, R68 ;  /* 0x0000000e0844723c */ /* 0x040fec0000041844 */
[----:B------:R-:W-:Y:S01]  /*f180*/  HMMA.16816.F32.BF16 R24, R8, R6, R24 ;  /* 0x000000060818723c */ /* 0x000fe20000041818 */
[----:B------:R-:W-:-:S05]  /*f190*/  VIADD R14, R0, 0x11 ;  /* 0x00000011000e7836 */ /* 0x000fca0000000000 */
[C---:B--2---:R-:W-:Y:S01]  /*f1a0*/  HMMA.16816.F32.BF16 R64, R8.reuse, R32, R64 ;  /* 0x000000200840723c */ /* 0x044fe20000041840 */
[----:B------:R-:W-:Y:S01]  /*f1b0*/  VIADD R7, R4, UR5 ;  /* 0x0000000504077c36 */ /* 0x000fe20008000000 */
[----:B------:R-:W-:Y:S02]  /*f1c0*/  I2FP.F32.S32 R6, R5 ;  /* 0x0000000500067245 */ /* 0x000fe40000201400 */
[----:B------:R-:W-:Y:S02]  /*f1d0*/  LOP3.LUT R4, R44, R45, RZ, 0xfc, !PT ;  /* 0x0000002d2c047212 */ /* 0x000fe400078efcff */
[C---:B------:R-:W-:Y:S01]  /*f1e0*/  VIMNMX R105, R7.reuse, R48, PT ;  /* 0x0000003007697248 */ /* 0x040fe20003fe0100 */
[----:B------:R-:W-:Y:S01]  /*f1f0*/  HMMA.16816.F32.BF16 R16, R8, R34, R16 ;  /* 0x000000220810723c */ /* 0x000fe20000041810 */
[----:B------:R-:W-:Y:S01]  /*f200*/  VIADDMNMX R128, R7, 0x8, R48, PT ;  /* 0x0000000807807846 */ /* 0x000fe20003800130 */
[----:B------:R-:W-:Y:S01]  /*f210*/  VIADD R7, R0, 0x8 ;  /* 0x0000000800077836 */ /* 0x000fe20000000000 */
[----:B------:R-:W-:Y:S01]  /*f220*/  BAR.SYNC.DEFER_BLOCKING 0x0 ;  /* 0x0000000000007b1d */ /* 0x000fe20000010000 */
[----:B------:R-:W-:-:S02]  /*f230*/  ISETP.GE.AND P5, PT, R5, R105, PT ;  /* 0x000000690500720c */ /* 0x000fc40003fa6270 */
[-C--:B------:R-:W-:Y:S01]  /*f240*/  ISETP.GE.AND P0, PT, R5, R128.reuse, PT ;  /* 0x000000800500720c */ /* 0x080fe20003f06270 */
[C---:B---3--:R-:W-:Y:S01]  /*f250*/  HMMA.16816.F32.BF16 R80, R8.reuse, R20, R80 ;  /* 0x000000140850723c */ /* 0x048fe20000041850 */
[----:B------:R-:W-:Y:S02]  /*f260*/  I2FP.F32.S32 R5, R7 ;  /* 0x0000000700057245 */ /* 0x000fe40000201400 */
[C---:B------:R-:W-:Y:S02]  /*f270*/  ISETP.GE.AND P1, PT, R7.reuse, R105, PT ;  /* 0x000000690700720c */ /* 0x040fe40003f26270 */
[----:B------:R-:W-:Y:S01]  /*f280*/  ISETP.GE.AND P2, PT, R7, R128, PT ;  /* 0x000000800700720c */ /* 0x000fe20003f46270 */
[----:B------:R-:W-:Y:S01]  /*f290*/  HMMA.16816.F32.BF16 R76, R8, R22, R76 ;  /* 0x00000016084c723c */ /* 0x000fe2000004184c */
[C---:B------:R-:W-:Y:S01]  /*f2a0*/  FFMA.FTZ R21, R3.reuse, R6, R39 ;  /* 0x0000000603157223 */ /* 0x040fe20000010027 */
[----:B------:R-:W-:Y:S01]  /*f2b0*/  FFMA.FTZ R13, R3, R5, R70 ;  /* 0x00000005030d7223 */ /* 0x000fe20000010046 */
[----:B------:R-:W-:-:S03]  /*f2c0*/  VIADD R7, R0, 0x18 ;  /* 0x0000001800077836 */ /* 0x000fc60000000000 */
[----:B------:R-:W-:Y:S01]  /*f2d0*/  FSEL R21, R21, -INF , !P0 ;  /* 0xff80000015157808 */ /* 0x000fe20004000000 */
[C---:B------:R-:W-:Y:S01]  /*f2e0*/  FFMA.FTZ R8, R3.reuse, R6, R37 ;  /* 0x0000000603087223 */ /* 0x040fe20000010025 */
[C---:B------:R-:W-:Y:S02]  /*f2f0*/  VIADD R10, R0.reuse, 0x9 ;  /* 0x00000009000a7836 */ /* 0x040fe40000000000 */
[----:B------:R-:W-:Y:S01]  /*f300*/  FFMA.FTZ R6, R3, R5, R68 ;  /* 0x0000000503067223 */ /* 0x000fe20000010044 */
[C---:B------:R-:W-:Y:S01]  /*f310*/  VIADD R11, R0.reuse, 0x10 ;  /* 0x00000010000b7836 */ /* 0x040fe20000000000 */
[----:B------:R-:W-:Y:S01]  /*f320*/  FSEL R13, R13, -INF , !P2 ;  /* 0xff8000000d0d7808 */ /* 0x000fe20005000000 */
[----:B------:R-:W-:Y:S01]  /*f330*/  VIADD R23, R0, 0x20 ;  /* 0x0000002000177836 */ /* 0x000fe20000000000 */
[----:B------:R-:W-:Y:S02]  /*f340*/  FSEL R8, R8, -INF , !P5 ;  /* 0xff80000008087808 */ /* 0x000fe40006800000 */
[----:B------:R-:W-:-:S02]  /*f350*/  ISETP.GE.AND P6, PT, R10, R105, PT ;  /* 0x000000690a00720c */ /* 0x000fc40003fc6270 */
[-C--:B------:R-:W-:Y:S02]  /*f360*/  ISETP.GE.AND P4, PT, R10, R128.reuse, PT ;  /* 0x000000800a00720c */ /* 0x080fe40003f86270 */
[C---:B------:R-:W-:Y:S02]  /*f370*/  ISETP.GE.AND P5, PT, R11.reuse, R105, PT ;  /* 0x000000690b00720c */ /* 0x040fe40003fa6270 */
[----:B------:R-:W-:Y:S02]  /*f380*/  ISETP.GE.AND P0, PT, R11, R128, PT ;  /* 0x000000800b00720c */ /* 0x000fe40003f06270 */
[----:B------:R-:W-:Y:S02]  /*f390*/  FSEL R6, R6, -INF , !P1 ;  /* 0xff80000006067808 */ /* 0x000fe40004800000 */
[----:B------:R-:W-:Y:S02]  /*f3a0*/  I2FP.F32.S32 R10, R10 ;  /* 0x0000000a000a7245 */ /* 0x000fe40000201400 */
[----:B------:R-:W-:-:S02]  /*f3b0*/  I2FP.F32.S32 R11, R11 ;  /* 0x0000000b000b7245 */ /* 0x000fc40000201400 */
[C---:B------:R-:W-:Y:S01]  /*f3c0*/  ISETP.GE.AND P1, PT, R14.reuse, R105, PT ;  /* 0x000000690e00720c */ /* 0x040fe20003f26270 */
[C---:B------:R-:W-:Y:S01]  /*f3d0*/  FFMA.FTZ R20, R3.reuse, R10, R69 ;  /* 0x0000000a03147223 */ /* 0x040fe20000010045 */
[----:B------:R-:W-:Y:S01]  /*f3e0*/  ISETP.GE.AND P2, PT, R14, R128, PT ;  /* 0x000000800e00720c */ /* 0x000fe20003f46270 */
[C---:B------:R-:W-:Y:S01]  /*f3f0*/  FFMA.FTZ R15, R3.reuse, R10, R71 ;  /* 0x0000000a030f7223 */ /* 0x040fe20000010047 */
[----:B------:R-:W-:Y:S01]  /*f400*/  I2FP.F32.S32 R14, R14 ;  /* 0x0000000e000e7245 */ /* 0x000fe20000201400 */
[CC--:B------:R-:W-:Y:S01]  /*f410*/  FFMA.FTZ R12, R3.reuse, R11.reuse, R28 ;  /* 0x0000000b030c7223 */ /* 0x0c0fe2000001001c */
[C---:B------:R-:W-:Y:S01]  /*f420*/  FFMA.FTZ R11, R3.reuse, R11, R30 ;  /* 0x0000000b030b7223 */ /* 0x040fe2000001001e */
[----:B------:R-:W-:Y:S01]  /*f430*/  VIADD R28, R0, 0x19 ;  /* 0x00000019001c7836 */ /* 0x000fe20000000000 */
[----:B------:R-:W-:Y:S01]  /*f440*/  FSEL R20, R20, -INF , !P6 ;  /* 0xff80000014147808 */ /* 0x000fe20007000000 */
[CC--:B------:R-:W-:Y:S01]  /*f450*/  FFMA.FTZ R10, R3.reuse, R14.reuse, R29 ;  /* 0x0000000e030a7223 */ /* 0x0c0fe2000001001d */
[----:B------:R-:W-:Y:S01]  /*f460*/  FFMA.FTZ R9, R3, R14, R31 ;  /* 0x0000000e03097223 */ /* 0x000fe2000001001f */
[----:B------:R-:W-:-:S02]  /*f470*/  FSEL R15, R15, -INF , !P4 ;  /* 0xff8000000f0f7808 */ /* 0x000fc40006000000 */
[----:B------:R-:W-:Y:S02]  /*f480*/  FSEL R12, R12, -INF , !P5 ;  /* 0xff8000000c0c7808 */ /* 0x000fe40006800000 */
[----:B------:R-:W-:Y:S02]  /*f490*/  FSEL R11, R11, -INF , !P0 ;  /* 0xff8000000b0b7808 */ /* 0x000fe40004000000 */
[----:B------:R-:W-:Y:S02]  /*f4a0*/  FSEL R10, R10, -INF , !P1 ;  /* 0xff8000000a0a7808 */ /* 0x000fe40004800000 */
[----:B------:R-:W-:Y:S02]  /*f4b0*/  FSEL R9, R9, -INF , !P2 ;  /* 0xff80000009097808 */ /* 0x000fe40005000000 */
[C---:B------:R-:W-:Y:S02]  /*f4c0*/  ISETP.GE.AND P6, PT, R7.reuse, R105, PT ;  /* 0x000000690700720c */ /* 0x040fe40003fc6270 */
[----:B------:R-:W-:-:S02]  /*f4d0*/  ISETP.GE.AND P4, PT, R7, R128, PT ;  /* 0x000000800700720c */ /* 0x000fc40003f86270 */
[CC--:B------:R-:W-:Y:S02]  /*f4e0*/  ISETP.GE.AND P5, PT, R28.reuse, R105.reuse, PT ;  /* 0x000000691c00720c */ /* 0x0c0fe40003fa6270 */
[-C--:B------:R-:W-:Y:S02]  /*f4f0*/  ISETP.GE.AND P0, PT, R28, R128.reuse, PT ;  /* 0x000000801c00720c */ /* 0x080fe40003f06270 */
[C---:B------:R-:W-:Y:S02]  /*f500*/  ISETP.GE.AND P1, PT, R23.reuse, R105, PT ;  /* 0x000000691700720c */ /* 0x040fe40003f26270 */
[----:B------:R-:W-:Y:S02]  /*f510*/  ISETP.GE.AND P2, PT, R23, R128, PT ;  /* 0x000000801700720c */ /* 0x000fe40003f46270 */
[----:B------:R-:W-:Y:S02]  /*f520*/  I2FP.F32.S32 R7, R7 ;  /* 0x0000000700077245 */ /* 0x000fe40000201400 */
[----:B------:R-:W-:-:S02]  /*f530*/  I2FP.F32.S32 R28, R28 ;  /* 0x0000001c001c7245 */ /* 0x000fc40000201400 */
[----:B------:R-:W-:Y:S01]  /*f540*/  I2FP.F32.S32 R23, R23 ;  /* 0x0000001700177245 */ /* 0x000fe20000201400 */
[C---:B------:R-:W-:Y:S01]  /*f550*/  FFMA.FTZ R22, R3.reuse, R7, R24 ;  /* 0x0000000703167223 */ /* 0x040fe20000010018 */
[C---:B------:R-:W-:Y:S02]  /*f560*/  VIADD R24, R0.reuse, 0x29 ;  /* 0x0000002900187836 */ /* 0x040fe40000000000 */
[CC--:B------:R-:W-:Y:S01]  /*f570*/  FFMA.FTZ R14, R3.reuse, R28.reuse, R25 ;  /* 0x0000001c030e7223 */ /* 0x0c0fe20000010019 */
[C---:B------:R-:W-:Y:S01]  /*f580*/  FFMA.FTZ R5, R3.reuse, R28, R27 ;  /* 0x0000001c03057223 */ /* 0x040fe2000001001b */
[CC--:B------:R-:W-:Y:S01]  /*f590*/  FFMA.FTZ R64, R3.reuse, R23.reuse, R64 ;  /* 0x0000001703407223 */ /* 0x0c0fe20000010040 */
[C---:B------:R-:W-:Y:S01]  /*f5a0*/  FFMA.FTZ R66, R3.reuse, R23, R66 ;  /* 0x0000001703427223 */ /* 0x040fe20000010042 */
[----:B------:R-:W-:Y:S01]  /*f5b0*/  VIADD R23, R0, 0x28 ;  /* 0x0000002800177836 */ /* 0x000fe20000000000 */
[----:B------:R-:W-:Y:S01]  /*f5c0*/  FSEL R14, R14, -INF , !P5 ;  /* 0xff8000000e0e7808 */ /* 0x000fe20006800000 */
[----:B------:R-:W-:Y:S01]  /*f5d0*/  FFMA.FTZ R7, R3, R7, R26 ;  /* 0x0000000703077223 */ /* 0x000fe2000001001a */
        /* <DEDUP_REMOVED lines=13> */
[C---:B------:R-:W-:Y:S01]  /*f6b0*/  FFMA.FTZ R19, R3.reuse, R24, R19 ;  /* 0x0000001803137223 */ /* 0x040fe20000010013 */
[----:B------:R-:W-:Y:S01]  /*f6c0*/  ISETP.GE.AND P6, PT, R26, R105, PT ;  /* 0x000000691a00720c */ /* 0x000fe20003fc6270 */
[----:B------:R-:W-:Y:S01]  /*f6d0*/  VIADD R16, R0, 0x38 ;  /* 0x0000003800107836 */ /* 0x000fe20000000000 */
[----:B------:R-:W-:Y:S01]  /*f6e0*/  ISETP.GE.AND P4, PT, R26, R128, PT ;  /* 0x000000801a00720c */ /* 0x000fe20003f86270 */
[----:B------:R-:W-:Y:S01]  /*f6f0*/  FFMA.FTZ R18, R3, R23, R18 ;  /* 0x0000001703127223 */ /* 0x000fe20000010012 */
[----:B------:R-:W-:Y:S01]  /*f700*/  I2FP.F32.S32 R26, R26 ;  /* 0x0000001a001a7245 */ /* 0x000fe20000201400 */
[C---:B------:R-:W-:Y:S01]  /*f710*/  VIADD R23, R0.reuse, 0x31 ;  /* 0x0000003100177836 */ /* 0x040fe20000000000 */
[----:B------:R-:W-:Y:S01]  /*f720*/  FSEL R127, R19, -INF , !P2 ;  /* 0xff800000137f7808 */ /* 0x000fe20005000000 */
[C---:B------:R-:W-:Y:S01]  /*f730*/  FFMA.FTZ R130, R3.reuse, R24, R17 ;  /* 0x0000001803827223 */ /* 0x040fe20000010011 */
[----:B------:R-:W-:Y:S01]  /*f740*/  I2FP.F32.S32 R19, R16 ;  /* 0x0000001000137245 */ /* 0x000fe20000201400 */
[CC--:B------:R-:W-:Y:S01]  /*f750*/  FFMA.FTZ R65, R3.reuse, R26.reuse, R65 ;  /* 0x0000001a03417223 */ /* 0x0c0fe20000010041 */
[C---:B------:R-:W-:Y:S01]  /*f760*/  FFMA.FTZ R67, R3.reuse, R26, R67 ;  /* 0x0000001a03437223 */ /* 0x040fe20000010043 */
[----:B------:R-:W-:Y:S01]  /*f770*/  VIADD R17, R0, 0x30 ;  /* 0x0000003000117836 */ /* 0x000fe20000000000 */
[----:B------:R-:W-:Y:S01]  /*f780*/  FSEL R131, R18, -INF , !P0 ;  /* 0xff80000012837808 */ /* 0x000fe20004000000 */
[C---:B------:R-:W-:Y:S01]  /*f790*/  FFMA.FTZ R76, R3.reuse, R19, R76 ;  /* 0x00000013034c7223 */ /* 0x040fe2000001004c */
[----:B------:R-:W-:Y:S01]  /*f7a0*/  I2FP.F32.S32 R18, R23 ;  /* 0x0000001700127245 */ /* 0x000fe20000201400 */
[----:B------:R-:W-:Y:S01]  /*f7b0*/  FFMA.FTZ R78, R3, R19, R78 ;  /* 0x00000013034e7223 */ /* 0x000fe2000001004e */
[----:B------:R-:W-:-:S02]  /*f7c0*/  FSEL R130, R130, -INF , !P1 ;  /* 0xff80000082827808 */ /* 0x000fc40004800000 */
[----:B------:R-:W-:Y:S01]  /*f7d0*/  FSEL R172, R65, -INF , !P6 ;  /* 0xff80000041ac7808 */ /* 0x000fe20007000000 */
[-C--:B------:R-:W-:Y:S01]  /*f7e0*/  FFMA.FTZ R81, R3, R18.reuse, R81 ;  /* 0x0000001203517223 */ /* 0x080fe20000010051 */
[----:B------:R-:W-:Y:S01]  /*f7f0*/  FSEL R169, R67, -INF , !P4 ;  /* 0xff80000043a97808 */ /* 0x000fe20006000000 */
[----:B------:R-:W-:Y:S01]  /*f800*/  FFMA.FTZ R83, R3, R18, R83 ;  /* 0x0000001203537223 */ /* 0x000fe20000010053 */
[-C--:B------:R-:W-:Y:S02]  /*f810*/  ISETP.GE.AND P1, PT, R16, R105.reuse, PT ;  /* 0x000000691000720c */ /* 0x080fe40003f26270 */
[C---:B------:R-:W-:Y:S02]  /*f820*/  ISETP.GE.AND P6, PT, R17.reuse, R105, PT ;  /* 0x000000691100720c */ /* 0x040fe40003fc6270 */
[----:B------:R-:W-:Y:S02]  /*f830*/  ISETP.GE.AND P4, PT, R17, R128, PT ;  /* 0x000000801100720c */ /* 0x000fe40003f86270 */
[----:B------:R-:W-:-:S02]  /*f840*/  I2FP.F32.S32 R17, R17 ;  /* 0x0000001100117245 */ /* 0x000fc40000201400 */
[----:B------:R-:W-:Y:S02]  /*f850*/  FSEL R168, R168, -INF , !P5 ;  /* 0xff800000a8a87808 */ /* 0x000fe40006800000 */
[-C--:B------:R-:W-:Y:S01]  /*f860*/  ISETP.GE.AND P2, PT, R16, R128.reuse, PT ;  /* 0x000000801000720c */ /* 0x080fe20003f46270 */
[----:B------:R-:W-:Y:S01]  /*f870*/  VIADD R16, R0, 0x39 ;  /* 0x0000003900107836 */ /* 0x000fe20000000000 */
[----:B------:R-:W-:Y:S01]  /*f880*/  ISETP.GE.AND P5, PT, R23, R105, PT ;  /* 0x000000691700720c */ /* 0x000fe20003fa6270 */
[-C--:B------:R-:W-:Y:S01]  /*f890*/  FFMA.FTZ R80, R3, R17.reuse, R80 ;  /* 0x0000001103507223 */ /* 0x080fe20000010050 */
[----:B------:R-:W-:Y:S01]  /*f8a0*/  ISETP.GE.AND P0, PT, R23, R128, PT ;  /* 0x000000801700720c */ /* 0x000fe20003f06270 */
[----:B------:R-:W-:Y:S01]  /*f8b0*/  FFMA.FTZ R82, R3, R17, R82 ;  /* 0x0000001103527223 */ /* 0x000fe20000010052 */
[----:B------:R-:W-:Y:S02]  /*f8c0*/  FSEL R123, R76, -INF , !P1 ;  /* 0xff8000004c7b7808 */ /* 0x000fe40004800000 */
[----:B------:R-:W-:-:S02]  /*f8d0*/  ISETP.GE.AND P1, PT, R104, 0x2, PT ;  /* 0x000000026800780c */ /* 0x000fc40003f26270 */
[----:B------:R-:W-:Y:S02]  /*f8e0*/  FSEL R120, R81, -INF , !P5 ;  /* 0xff80000051787808 */ /* 0x000fe40006800000 */
[----:B------:R-:W-:Y:S02]  /*f8f0*/  FSEL R116, R83, -INF , !P0 ;  /* 0xff80000053747808 */ /* 0x000fe40004000000 */
[----:B------:R-:W-:Y:S02]  /*f900*/  I2FP.F32.S32 R17, R0 ;  /* 0x0000000000117245 */ /* 0x000fe40000201400 */
[C---:B------:R-:W-:Y:S02]  /*f910*/  ISETP.GE.AND P5, PT, R16.reuse, R105, PT ;  /* 0x000000691000720c */ /* 0x040fe40003fa6270 */
[----:B------:R-:W-:Y:S02]  /*f920*/  ISETP.GE.AND P0, PT, R16, R128, PT ;  /* 0x000000801000720c */ /* 0x000fe40003f06270 */
[----:B------:R-:W-:-:S02]  /*f930*/  I2FP.F32.S32 R16, R16 ;  /* 0x0000001000107245 */ /* 0x000fc40000201400 */
        /* <DEDUP_REMOVED lines=8> */
[----:B------:R-:W-:Y:S02]  /*f9c0*/  FSEL R119, R78, -INF , !P2 ;  /* 0xff8000004e777808 */ /* 0x000fe40005000000 */
[----:B------:R-:W-:-:S02]  /*f9d0*/  FSEL R122, R77, -INF , !P5 ;  /* 0xff8000004d7a7808 */ /* 0x000fc40006800000 */
        /* <DEDUP_REMOVED lines=65> */
.L_x_7344:
[----:B------:R-:W1:Y:S02]  /*fdf0*/  LDC R23, c[0x0][0x248] ;  /* 0x00009200ff177b82 */ /* 0x000e640000000800 */
[----:B-1----:R-:W-:-:S04]  /*fe00*/  LEA R23, -R23, RZ, 0x6 ;  /* 0x000000ff17177211 */ /* 0x002fc800078e31ff */
[----:B------:R-:W-:-:S07]  /*fe10*/  SHF.R.S32.HI R2, RZ, 0x1f, R23 ;  /* 0x0000001fff027819 */ /* 0x000fce0000011417 */
.L_x_7345:
        /* <DEDUP_REMOVED lines=75> */
.L_x_7343:
        /* <DEDUP_REMOVED lines=48> */
[----:B-1----:R-:W-:-:S03]  /*105d0*/  FMNMX.FTZ R2, R19, R2, !PT ;  /* 0x0000000213027209 */ /* 0x002fc60007810000 */
        /* <DEDUP_REMOVED lines=28> */
[--C-:B------:R-:W-:Y:S01]  /*107a0*/  FFMA.FTZ R108, R11, UR8, -R124.reuse ;  /* 0x000000080b6c7c23 */ /* 0x100fe2000801087c */
[--C-:B------:R-:W-:Y:S01]  /*107b0*/  FFMA.FTZ R33, R9, UR8, -R124.reuse ;  /* 0x0000000809217c23 */ /* 0x100fe2000801087c */
[----:B-1----:R-:W-:Y:S01]  /*107c0*/  F2FP.BF16.F32.PACK_AB R88, R112, R113 ;  /* 0x000000717058723e */ /* 0x002fe200000010ff */
[----:B------:R-:W1:Y:S01]  /*107d0*/  LDSM.16.MT88.4 R8, [R144+0x8800] ;  /* 0x008800009008783b */ /* 0x000e620000004200 */
[--C-:B------:R-:W-:Y:S01]  /*107e0*/  FFMA.FTZ R32, R7, UR8, -R124.reuse ;  /* 0x0000000807207c23 */ /* 0x100fe2000801087c */
[--C-:B------:R-:W-:Y:S01]  /*107f0*/  FFMA.FTZ R29, R5, UR8, -R124.reuse ;  /* 0x00000008051d7c23 */ /* 0x100fe2000801087c */
[--C-:B------:R-:W-:Y:S01]  /*10800*/  FFMA.FTZ R117, R117, UR8, -R124.reuse ;  /* 0x0000000875757c23 */ /* 0x100fe2000801087c */
[----:B------:R-:W-:Y:S01]  /*10810*/  MUFU.EX2 R115, R115 ;  /* 0x0000007300737308 */ /* 0x000fe20000000800 */
[----:B------:R-:W3:Y:S01]  /*10820*/  LDSM.16.MT88.4 R12, [R140+0xa000] ;  /* 0x00a000008c0c783b */ /* 0x000ee20000004200 */
[--C-:B------:R-:W-:Y:S01]  /*10830*/  FFMA.FTZ R116, R116, UR8, -R124.reuse ;  /* 0x0000000874747c23 */ /* 0x100fe2000801087c */
[----:B------:R-:W-:Y:S01]  /*10840*/  FFMA.FTZ R119, R119, UR8, -R124 ;  /* 0x0000000877777c23 */ /* 0x000fe2000801087c */
[----:B------:R-:W-:Y:S01]  /*10850*/  FADD.FTZ R112, R113, R112 ;  /* 0x0000007071707221 */ /* 0x000fe20000010000 */
[----:B------:R-:W4:Y:S03]  /*10860*/  LDSM.16.MT88.4 R16, [R142+0x8800] ;  /* 0x008800008e10783b */ /* 0x000f260000004200 */
[----:B------:R-:W5:Y:S01]  /*10870*/  MUFU.EX2 R114, R114 ;  /* 0x0000007200727308 */ /* 0x000f620000000800 */
[----:B--2---:R-:W-:Y:S01]  /*10880*/  F2FP.BF16.F32.PACK_AB R90, R34, R111 ;  /* 0x0000006f225a723e */ /* 0x004fe200000010ff */
[----:B------:R-:W-:Y:S01]  /*10890*/  LDSM.16.MT88.4 R20, [R140+0x8800] ;  /* 0x008800008c14783b */ /* 0x000fe20000004200 */
[----:B------:R-:W-:-:S04]  /*108a0*/  FADD.FTZ R111, R111, R112 ;  /* 0x000000706f6f7221 */ /* 0x000fc80000010000 */
[----:B------:R-:W-:Y:S01]  /*108b0*/  FADD.FTZ R34, R34, R111 ;  /* 0x0000006f22227221 */ /* 0x000fe20000010000 */
[----:B------:R-:W-:Y:S08]  /*108c0*/  MUFU.EX2 R110, R110 ;  /* 0x0000006e006e7308 */ /* 0x000ff00000000800 */
[----:B------:R-:W2:Y:S01]  /*108d0*/  MUFU.EX2 R109, R109 ;  /* 0x0000006d006d7308 */ /* 0x000ea20000000800 */
[----:B-----5:R-:W-:Y:S01]  /*108e0*/  F2FP.BF16.F32.PACK_AB R89, R114, R115 ;  /* 0x000000737259723e */ /* 0x020fe200000010ff */
[----:B------:R-:W-:-:S06]  /*108f0*/  FADD.FTZ R115, R115, R114 ;  /* 0x0000007273737221 */ /* 0x000fcc0000010000 */
[----:B------:R-:W-:Y:S08]  /*10900*/  MUFU.EX2 R35, R35 ;  /* 0x0000002300237308 */ /* 0x000ff00000000800 */
[----:B------:R-:W5:Y:S01]  /*10910*/  MUFU.EX2 R30, R30 ;  /* 0x0000001e001e7308 */ /* 0x000f620000000800 */
[----:B--2---:R-:W-:Y:S01]  /*10920*/  F2FP.BF16.F32.PACK_AB R91, R109, R110 ;  /* 0x0000006e6d5b723e */ /* 0x004fe200000010ff */
[----:B------:R-:W-:-:S04]  /*10930*/  FADD.FTZ R110, R110, R115 ;  /* 0x000000736e6e7221 */ /* 0x000fc80000010000 */
[----:B------:R-:W-:Y:S02]  /*10940*/  FADD.FTZ R109, R109, R110 ;  /* 0x0000006e6d6d7221 */ /* 0x000fe40000010000 */
[C---:B------:R-:W-:Y:S01]  /*10950*/  HMMA.16816.F32.BF16 R96, R88.reuse, R92, RZ ;  /* 0x0000005c5860723c */ /* 0x040fe200000418ff */
[----:B------:R-:W-:Y:S05]  /*10960*/  MUFU.EX2 R31, R31 ;  /* 0x0000001f001f7308 */ /* 0x000fea0000000800 */
[C---:B------:R-:W-:Y:S03]  /*10970*/  HMMA.16816.F32.BF16 R92, R88.reuse, R94, RZ ;  /* 0x0000005e585c723c */ /* 0x040fe600000418ff */
[----:B------:R-:W2:Y:S01]  /*10980*/  MUFU.EX2 R28, R28 ;  /* 0x0000001c001c7308 */ /* 0x000ea20000000800 */
        /* <DEDUP_REMOVED lines=37> */
[C---:B---3--:R-:W-:Y:S03]  /*10be0*/  HMMA.16816.F32.BF16 R84, R88.reuse, R12, RZ ;  /* 0x0000000c5854723c */ /* 0x048fe600000418ff */
[----:B------:R-:W-:Y:S03]  /*10bf0*/  MUFU.EX2 R119, R119 ;  /* 0x0000007700777308 */ /* 0x000fe60000000800 */
[----:B------:R-:W-:Y:S01]  /*10c00*/  HMMA.16816.F32.BF16 R88, R88, R14, RZ ;  /* 0x0000000e5858723c */ /* 0x000fe200000418ff */
[----:B------:R-:W2:Y:S05]  /*10c10*/  LDSM.16.MT88.4 R12, [R141+0xa800] ;  /* 0x00a800008d0c783b */ /* 0x000eaa0000004200 */
[C---:B----4-:R-:W-:Y:S06]  /*10c20*/  HMMA.16816.F32.BF16 R36, R4.reuse, R16, R36 ;  /* 0x000000100424723c */ /* 0x050fec0000041824 */
        /* <DEDUP_REMOVED lines=9> */
[----:B------:R-:W-:-:S03]  /*10cc0*/  FFMA.FTZ R168, R118, UR8, -R124 ;  /* 0x0000000876a87c23 */ /* 0x000fc6000801087c */
[C---:B--2---:R-:W-:Y:S01]  /*10cd0*/  HMMA.16816.F32.BF16 R76, R4.reuse, R12, R76 ;  /* 0x0000000c044c723c */ /* 0x044fe2000004184c */
[--C-:B------:R-:W-:Y:S01]  /*10ce0*/  FFMA.FTZ R26, R126, UR8, -R125.reuse ;  /* 0x000000087e1a7c23 */ /* 0x100fe2000801087d */
[--C-:B------:R-:W-:Y:S01]  /*10cf0*/  FFMA.FTZ R27, R129, UR8, -R124.reuse ;  /* 0x00000008811b7c23 */ /* 0x100fe2000801087c */
[----:B------:R-:W-:Y:S03]  /*10d00*/  MUFU.EX2 R25, R25 ;  /* 0x0000001900197308 */ /* 0x000fe60000000800 */
[C---:B------:R-:W-:Y:S01]  /*10d10*/  HMMA.16816.F32.BF16 R80, R4.reuse, R14, R80 ;  /* 0x0000000e0450723c */ /* 0x040fe20000041850 */
[----:B------:R-:W2:Y:S04]  /*10d20*/  LDSM.16.MT88.4 R12, [R144+0x9000] ;  /* 0x00900000900c783b */ /* 0x000ea80000004200 */
        /* <DEDUP_REMOVED lines=10> */
[C---:B---3--:R-:W-:Y:S01]  /*10dd0*/  HMMA.16816.F32.BF16 R68, R4.reuse, R16, R68 ;  /* 0x000000100444723c */ /* 0x048fe20000041844 */
[--C-:B------:R-:W-:Y:S01]  /*10de0*/  FFMA.FTZ R22, R169, UR8, -R124.reuse ;  /* 0x00000008a9167c23 */ /* 0x100fe2000801087c */
[----:B------:R-:W-:Y:S01]  /*10df0*/  FFMA.FTZ R23, R131, UR8, -R124 ;  /* 0x0000000883177c23 */ /* 0x000fe2000801087c */
[----:B------:R-:W-:Y:S03]  /*10e00*/  MUFU.EX2 R27, R27 ;  /* 0x0000001b001b7308 */ /* 0x000fe60000000800 */
[----:B------:R-:W-:Y:S01]  /*10e10*/  HMMA.16816.F32.BF16 R72, R4, R18, R72 ;  /* 0x000000120448723c */ /* 0x000fe20000041848 */
[----:B------:R-:W3:Y:S04]  /*10e20*/  LDSM.16.MT88.4 R16, [R141+0x9000] ;  /* 0x009000008d10783b */ /* 0x000ee80000004200 */
[----:B------:R-:W2:Y:S02]  /*10e30*/  MUFU.EX2 R22, R22 ;  /* 0x0000001600167308 */ /* 0x000ea40000000800 */
        /* <DEDUP_REMOVED lines=8> */
[----:B--2---:R-:W-:Y:S01]  /*10ec0*/  F2FP.BF16.F32.PACK_AB R5, R22, R27 ;  /* 0x0000001b1605723e */ /* 0x004fe200000010ff */
[----:B------:R-:W-:-:S04]  /*10ed0*/  FADD.FTZ R27, R27, R32 ;  /* 0x000000201b1b7221 */ /* 0x000fc80000010000 */
[----:B------:R-:W-:Y:S02]  /*10ee0*/  FADD.FTZ R22, R22, R27 ;  /* 0x0000001b16167221 */ /* 0x000fe40000010000 */
[----:B------:R-:W2:Y:S01]  /*10ef0*/  MUFU.EX2 R168, R168 ;  /* 0x000000a800a87308 */ /* 0x000ea20000000800 */
        /* <DEDUP_REMOVED lines=115> */
[C---:B------:R-:W-:Y:S01]  /*11630*/  IMAD R5, R6.reuse, UR5, R5 ;  /* 0x0000000506057c24 */ /* 0x040fe2000f8e0205 */
[----:B--2---:R-:W-:Y:S01]  /*11640*/  IADD3 R4, -R9, R4, RZ ;  /* 0x0000000409047210 */ /* 0x004fe20007ffe1ff */
[----:B------:R-:W-:Y:S01]  /*11650*/  IMAD.WIDE.U32 R8, R6, UR4, RZ ;  /* 0x0000000406087c25 */ /* 0x000fe2000f8e00ff */
[----:B------:R-:W-:Y:S02]  /*11660*/  ULDC.64 UR4, c[0x0][0x238] ;  /* 0x00008e0000047ab9 */ /* 0x000fe40000000a00 */
[----:B------:R-:W-:Y:S01]  /*11670*/  SHF.R.S32.HI R7, RZ, 0x1f, R4 ;  /* 0x0000001fff077819 */ /* 0x000fe20000011404 */
[----:B------:R-:W-:-:S04]  /*11680*/  IMAD.IADD R9, R9, 0x1, R5 ;  /* 0x0000000109097824 */ /* 0x000fc800078e0205 */
[----:B------:R-:W-:-:S04]  /*11690*/  IMAD R7, R7, UR4, RZ ;  /* 0x0000000407077c24 */ /* 0x000fc8000f8e02ff */
[C---:B------:R-:W-:Y:S02]  /*116a0*/  IMAD R7, R4.reuse, UR5, R7 ;  /* 0x0000000504077c24 */ /* 0x040fe4000f8e0207 */
[----:B------:R-:W-:-:S05]  /*116b0*/  IMAD.WIDE.U32 R4, R4, UR4, R8 ;  /* 0x0000000404047c25 */ /* 0x000fca000f8e0008 */
[----:B------:R-:W-:Y:S01]  /*116c0*/  IADD3 R6, R5, R7, RZ ;  /* 0x0000000705067210 */ /* 0x000fe20007ffe0ff */
[----:B------:R-:W-:Y:S01]  /*116d0*/  IMAD.MOV.U32 R5, RZ, RZ, R4 ;  /* 0x000000ffff057224 */ /* 0x000fe200078e0004 */
[----:B------:R-:W-:Y:S06]  /*116e0*/  BRA `(.L_x_7348) ;  /* 0x00000000000c7947 */ /* 0x000fec0003800000 */
.L_x_7347:
[----:B------:R-:W1:Y:S02]  /*116f0*/  LDC R5, c[0x0][0x250] ;  /* 0x00009400ff057b82 */ /* 0x000e640000000800 */
[----:B-1----:R-:W-:-:S04]  /*11700*/  LEA R5, -R5, RZ, 0x6 ;  /* 0x000000ff05057211 */ /* 0x002fc800078e31ff */
[----:B------:R-:W-:-:S07]  /*11710*/  SHF.R.S32.HI R6, RZ, 0x1f, R5 ;  /* 0x0000001fff067819 */ /* 0x000fce0000011405 */
.L_x_7348:
        /* <DEDUP_REMOVED lines=52> */
[----:B------:R-:W-:-:S02]  /*11a60*/  IMAD R101, R161, 0x40, R165 ;  /* 0x00000040a1657824 */ /* 0x000fc400078e02a5 */
[----:B------:R-:W-:Y:S01]  /*11a70*/  @!P2 STS.128 [R163+0xa800], RZ ;  /* 0x00a800ffa300a388 */ /* 0x000fe20000000c00 */
[----:B------:R-:W-:Y:S02]  /*11a80*/  IMAD.MOV.U32 R171, RZ, RZ, R131 ;  /* 0x000000ffffab7224 */ /* 0x000fe400078e0083 */
[C---:B------:R-:W-:Y:S01]  /*11a90*/  VIADD R106, R101.reuse, 0x1 ;  /* 0x00000001656a7836 */ /* 0x040fe20000000000 */
[----:B------:R-:W-:Y:S01]  /*11aa0*/  @!PT LDS RZ, [RZ] ;  /* 0x00000000fffff984 */ /* 0x000fe20000000800 */
[----:B------:R-:W-:Y:S01]  /*11ab0*/  @!PT LDS RZ, [RZ] ;  /* 0x00000000fffff984 */ /* 0x000fe20000000800 */
[----:B------:R-:W-:Y:S01]  /*11ac0*/  @!PT LDS RZ, [RZ] ;  /* 0x00000000fffff984 */ /* 0x000fe20000000800 */
[----:B------:R1:W-:Y:S01]  /*11ad0*/  @P0 LDGSTS.E.BYPASS.LTC128B.128 [R163+0x9000], desc[UR6][R14.64] ;  /* 0x090000000ea30fae */ /* 0x0003e2000b901d46 */
[C---:B------:R-:W-:Y:S02]  /*11ae0*/  VIADD R107, R101.reuse, 0x8 ;  /* 0x00000008656b7836 */ /* 0x040fe40000000000 */
[C---:B------:R-:W-:Y:S01]  /*11af0*/  VIADD R182, R101.reuse, 0x18 ;  /* 0x0000001865b67836 */ /* 0x040fe20000000000 */
[----:B------:R-:W-:Y:S01]  /*11b00*/  @!P0 STS.128 [R163+0x9000], RZ ;  /* 0x009000ffa3008388 */ /* 0x000fe20000000c00 */
[CC--:B------:R-:W-:Y:S01]  /*11b10*/  ISETP.GE.AND P6, PT, R106.reuse, R105.reuse, PT ;  /* 0x000000696a00720c */ /* 0x0c0fe20003fc6270 */
[----:B------:R-:W-:Y:S01]  /*11b20*/  VIADD R176, R101, 0x28 ;  /* 0x0000002865b07836 */ /* 0x000fe20000000000 */
[----:B------:R-:W-:Y:S01]  /*11b30*/  ISETP.GE.AND P4, PT, R106, R128, PT ;  /* 0x000000806a00720c */ /* 0x000fe20003f86270 */
[----:B------:R-:W-:Y:S01]  /*11b40*/  @!PT LDS RZ, [RZ] ;  /* 0x00000000fffff984 */ /* 0x000fe20000000800 */
[----:B------:R-:W-:Y:S01]  /*11b50*/  @!PT LDS RZ, [RZ] ;  /* 0x00000000fffff984 */ /* 0x000fe20000000800 */
[----:B------:R-:W-:Y:S01]  /*11b60*/  @!PT LDS RZ, [RZ] ;  /* 0x00000000fffff984 */ /* 0x000fe20000000800 */
[----:B------:R-:W-:Y:S01]  /*11b70*/  @P2 LDGSTS.E.BYPASS.LTC128B.128 [R163+0xb000], desc[UR6][R16.64+0x80] ;  /* 0x0b00008010a32fae */ /* 0x000fe2000b901d46 */
[----:B------:R-:W-:-:S02]  /*11b80*/  ISETP.GE.AND P5, PT, R107, R105, PT ;  /* 0x000000696b00720c */ /* 0x000fc40003fa6270 */
[----:B------:R-:W-:Y:S01]  /*11b90*/  ISETP.GE.AND P1, PT, R107, R128, PT ;  /* 0x000000806b00720c */ /* 0x000fe20003f26270 */
[----:B------:R-:W-:Y:S04]  /*11ba0*/  @!P2 STS.128 [R163+0xb000], RZ ;  /* 0x00b000ffa300a388 */ /* 0x000fe80000000c00 */
[----:B------:R-:W-:Y:S01]  /*11bb0*/  @!PT LDS RZ, [RZ] ;  /* 0x00000000fffff984 */ /* 0x000fe20000000800 */
[----:B------:R-:W-:Y:S01]  /*11bc0*/  @!PT LDS RZ, [RZ] ;  /* 0x00000000fffff984 */ /* 0x000fe20000000800 */
[----:B------:R-:W-:Y:S01]  /*11bd0*/  @!PT LDS RZ, [RZ] ;  /* 0x00000000fffff984 */ /* 0x000fe20000000800 */
[----:B------:R-:W-:Y:S04]  /*11be0*/  @P0 LDGSTS.E.BYPASS.LTC128B.128 [R163+0x9800], desc[UR6][R18.64] ;  /* 0x0980000012a30fae */ /* 0x000fe8000b901d46 */
[----:B------:R-:W-:Y:S01]  /*11bf0*/  @!P0 STS.128 [R163+0x9800], RZ ;  /* 0x009800ffa3008388 */ /* 0x000fe20000000c00 */
[----:B------:R-:W-:-:S02]  /*11c00*/  ISETP.GE.AND P0, PT, R104, 0x3, PT ;  /* 0x000000036800780c */ /* 0x000fc40003f06270 */
[----:B------:R-:W-:Y:S01]  /*11c10*/  I2FP.F32.S32 R104, R106 ;  /* 0x0000006a00687245 */ /* 0x000fe20000201400 */
[----:B------:R-:W-:Y:S01]  /*11c20*/  @!PT LDS RZ, [RZ] ;  /* 0x00000000fffff984 */ /* 0x000fe20000000800 */
[----:B------:R-:W-:Y:S01]  /*11c30*/  @!PT LDS RZ, [RZ] ;  /* 0x00000000fffff984 */ /* 0x000fe20000000800 */
[----:B------:R-:W-:Y:S01]  /*11c40*/  @!PT LDS RZ, [RZ] ;  /* 0x00000000fffff984 */ /* 0x000fe20000000800 */
[----:B------:R2:W-:Y:S01]  /*11c50*/  @P2 LDGSTS.E.BYPASS.LTC128B.128 [R163+0xb800], desc[UR6][R112.64+0x80] ;  /* 0x0b80008070a32fae */ /* 0x0005e2000b901d46 */
[----:B------:R-:W-:-:S03]  /*11c60*/  VIADD R106, R101, 0x9 ;  /* 0x00000009656a7836 */ /* 0x000fc60000000000 */
        /* <DEDUP_REMOVED lines=9> */
[----:B--2---:R-:W-:Y:S04]  /*11d00*/  LDSM.16.M88.4 R112, [R137] ;  /* 0x000000008970783b */ /* 0x004fe80000000200 */
[----:B------:R-:W0:Y:S01]  /*11d10*/  LDGDEPBAR ;  /* 0x00000000000079af */ /* 0x000e220000000000 */
[C---:B---3--:R-:W-:Y:S06]  /*11d20*/  HMMA.16816.F32.BF16 R32, R4.reuse, R28, RZ ;  /* 0x0000001c0420723c */ /* 0x048fec00000418ff */
[C---:B----4-:R-:W-:Y:S06]  /*11d30*/  HMMA.16816.F32.BF16 R24, R4.reuse, R20, RZ ;  /* 0x000000140418723c */ /* 0x050fec00000418ff */
[C---:B-1----:R-:W-:Y:S06]  /*11d40*/  HMMA.16816.F32.BF16 R16, R4.reuse, R12, RZ ;  /* 0x0000000c0410723c */ /* 0x042fec00000418ff */
        /* <DEDUP_REMOVED lines=89> */
[CC--:B------:R-:W-:Y:S01]  /*122e0*/  FFMA.FTZ R33, R3.reuse, R104.reuse, R33 ;  /* 0x0000006803217223 */ /* 0x0c0fe20000010021 */
[----:B------:R-:W-:Y:S01]  /*122f0*/  FFMA.FTZ R104, R3, R104, R35 ;  /* 0x0000006803687223 */ /* 0x000fe20000010023 */
[----:B------:R-:W-:Y:S01]  /*12300*/  I2FP.F32.S32 R35, R107 ;  /* 0x0000006b00237245 */ /* 0x000fe20000201400 */
[----:B--2---:R-:W-:Y:S01]  /*12310*/  HMMA.16816.F32.BF16 R8, R124, R108, R8 ;  /* 0x0000006c7c08723c */ /* 0x004fe20000041808 */
[----:B------:R-:W-:Y:S01]  /*12320*/  VIADD R107, R101, 0x11 ;  /* 0x00000011656b7836 */ /* 0x000fe20000000000 */
[----:B------:R-:W-:-:S02]  /*12330*/  FSEL R33, R33, -INF , !P6 ;  /* 0xff80000021217808 */ /* 0x000fc40007000000 */
[----:B------:R-:W-:Y:S01]  /*12340*/  FSEL R104, R104, -INF , !P4 ;  /* 0xff80000068687808 */ /* 0x000fe20006000000 */
[C---:B------:R-:W-:Y:S01]  /*12350*/  FFMA.FTZ R30, R3.reuse, R35, R30 ;  /* 0x00000023031e7223 */ /* 0x040fe2000001001e */
[----:B------:R-:W-:Y:S01]  /*12360*/  BAR.SYNC.DEFER_BLOCKING 0x0 ;  /* 0x0000000000007b1d */ /* 0x000fe20000010000 */
[C---:B------:R-:W-:Y:S01]  /*12370*/  ISETP.GE.AND P6, PT, R106.reuse, R105, PT ;  /* 0x000000696a00720c */ /* 0x040fe20003fc6270 */
[C---:B----4-:R-:W-:Y:S01]  /*12380*/  HMMA.16816.F32.BF16 R16, R124.reuse, R112, R16 ;  /* 0x000000707c10723c */ /* 0x050fe20000041810 */
[----:B------:R-:W-:Y:S02]  /*12390*/  I2FP.F32.S32 R108, R106 ;  /* 0x0000006a006c7245 */ /* 0x000fe40000201400 */
[----:B------:R-:W-:Y:S01]  /*123a0*/  ISETP.GE.AND P4, PT, R106, R128, PT ;  /* 0x000000806a00720c */ /* 0x000fe20003f86270 */
[----:B------:R-:W-:Y:S01]  /*123b0*/  FFMA.FTZ R106, R3, R35, R28 ;  /* 0x00000023036a7223 */ /* 0x000fe2000001001c */
[----:B------:R-:W-:Y:S02]  /*123c0*/  VIADD R35, R101, 0x10 ;  /* 0x0000001065237836 */ /* 0x000fe40000000000 */
[CC--:B------:R-:W-:Y:S01]  /*123d0*/  FFMA.FTZ R28, R3.reuse, R108.reuse, R31 ;  /* 0x0000006c031c7223 */ /* 0x0c0fe2000001001f */
[----:B------:R-:W-:Y:S01]  /*123e0*/  FSEL R30, R30, -INF , !P1 ;  /* 0xff8000001e1e7808 */ /* 0x000fe20004800000 */
[----:B------:R-:W-:Y:S01]  /*123f0*/  HMMA.16816.F32.BF16 R12, R124, R114, R12 ;  /* 0x000000727c0c723c */ /* 0x000fe2000004180c */
[----:B------:R-:W-:Y:S01]  /*12400*/  FSEL R31, R106, -INF , !P5 ;  /* 0xff8000006a1f7808 */ /* 0x000fe20006800000 */
[----:B------:R-:W-:Y:S01]  /*12410*/  FFMA.FTZ R29, R3, R108, R29 ;  /* 0x0000006c031d7223 */ /* 0x000fe2000001001d */
[----:B------:R-:W-:-:S02]  /*12420*/  ISETP.GE.AND P5, PT, R35, R105, PT ;  /* 0x000000692300720c */ /* 0x000fc40003fa6270 */
[----:B------:R-:W-:Y:S01]  /*12430*/  ISETP.GE.AND P1, PT, R35, R128, PT ;  /* 0x000000802300720c */ /* 0x000fe20003f26270 */
[----:B------:R-:W-:Y:S01]  /*12440*/  HMMA.16816.F32.BF16 R4, R124, R110, R4 ;  /* 0x0000006e7c04723c */ /* 0x000fe20000041804 */
[----:B------:R-:W-:Y:S02]  /*12450*/  I2FP.F32.S32 R35, R35 ;  /* 0x0000002300237245 */ /* 0x000fe40000201400 */
[----:B------:R-:W-:Y:S02]  /*12460*/  I2FP.F32.S32 R106, R107 ;  /* 0x0000006b006a7245 */ /* 0x000fe40000201400 */
[----:B------:R-:W-:Y:S01]  /*12470*/  FSEL R29, R29, -INF , !P6 ;  /* 0xff8000001d1d7808 */ /* 0x000fe20007000000 */
[CC--:B------:R-:W-:Y:S01]  /*12480*/  FFMA.FTZ R24, R3.reuse, R35.reuse, R24 ;  /* 0x0000002303187223 */ /* 0x0c0fe20000010018 */
[C---:B------:R-:W-:Y:S01]  /*12490*/  FFMA.FTZ R26, R3.reuse, R35, R26 ;  /* 0x00000023031a7223 */ /* 0x040fe2000001001a */
[-C--:B------:R-:W-:Y:S01]  /*124a0*/  FFMA.FTZ R127, R3, R106.reuse, R25 ;  /* 0x0000006a037f7223 */ /* 0x080fe20000010019 */
[----:B------:R-:W-:Y:S01]  /*124b0*/  VIADD R25, R101, 0x19 ;  /* 0x0000001965197836 */ /* 0x000fe20000000000 */
[----:B------:R-:W-:Y:S01]  /*124c0*/  FSEL R28, R28, -INF , !P4 ;  /* 0xff8000001c1c7808 */ /* 0x000fe20006000000 */
[----:B------:R-:W-:Y:S01]  /*124d0*/  FFMA.FTZ R27, R3, R106, R27 ;  /* 0x0000006a031b7223 */ /* 0x000fe2000001001b */
[----:B------:R-:W-:-:S02]  /*124e0*/  FSEL R129, R24, -INF , !P5 ;  /* 0xff80000018817808 */ /* 0x000fc40006800000 */
[----:B------:R-:W-:Y:S02]  /*124f0*/  FSEL R184, R26, -INF , !P1 ;  /* 0xff8000001ab87808 */ /* 0x000fe40004800000 */
[C---:B------:R-:W-:Y:S02]  /*12500*/  ISETP.GE.AND P5, PT, R182.reuse, R105, PT ;  /* 0x00000069b600720c */ /* 0x040fe40003fa6270 */
[----:B------:R-:W-:Y:S02]  /*12510*/  ISETP.GE.AND P1, PT, R182, R128, PT ;  /* 0x00000080b600720c */ /* 0x000fe40003f26270 */
[----:B------:R-:W-:Y:S02]  /*12520*/  I2FP.F32.S32 R182, R182 ;  /* 0x000000b600b67245 */ /* 0x000fe40000201400 */
[----:B------:R-:W-:Y:S02]  /*12530*/  I2FP.F32.S32 R24, R25 ;  /* 0x0000001900187245 */ /* 0x000fe40000201400 */
[----:B------:R-:W-:Y:S01]  /*12540*/  ISETP.GE.AND P6, PT, R107, R105, PT ;  /* 0x000000696b00720c */ /* 0x000fe20003fc6270 */
[----:B------:R-:W-:Y:S01]  /*12550*/  FFMA.FTZ R181, R3, R182, R20 ;  /* 0x000000b603b57223 */ /* 0x000fe20000010014 */
[----:B------:R-:W-:-:S02]  /*12560*/  VIADD R20, R101, 0x20 ;  /* 0x0000002065147836 */ /* 0x000fc40000000000 */
[C---:B------:R-:W-:Y:S01]  /*12570*/  FFMA.FTZ R182, R3.reuse, R182, R22 ;  /* 0x000000b603b67223 */ /* 0x040fe20000010016 */
[-C--:B------:R-:W-:Y:S01]  /*12580*/  FFMA.FTZ R167, R3, R24.reuse, R21 ;  /* 0x0000001803a77223 */ /* 0x080fe20000010015 */
[----:B------:R-:W-:Y:S01]  /*12590*/  VIADD R22, R101, 0x21 ;  /* 0x0000002165167836 */ /* 0x000fe20000000000 */
[----:B------:R-:W-:Y:S01]  /*125a0*/  FSEL R181, R181, -INF , !P5 ;  /* 0xff800000b5b57808 */ /* 0x000fe20006800000 */
[C---:B------:R-:W-:Y:S01]  /*125b0*/  FFMA.FTZ R23, R3.reuse, R24, R23 ;  /* 0x0000001803177223 */ /* 0x040fe20000010017 */
[----:B------:R-:W-:Y:S02]  /*125c0*/  I2FP.F32.S32 R21, R20 ;  /* 0x0000001400157245 */ /* 0x000fe40000201400 */
[----:B------:R-:W-:Y:S02]  /*125d0*/  FSEL R182, R182, -INF , !P1 ;  /* 0xff800000b6b67808 */ /* 0x000fe40004800000 */
[C---:B------:R-:W-:Y:S01]  /*125e0*/  ISETP.GE.AND P5, PT, R20.reuse, R105, PT ;  /* 0x000000691400720c */ /* 0x040fe20003fa6270 */
[CC--:B------:R-:W-:Y:S01]  /*125f0*/  FFMA.FTZ R16, R3.reuse, R21.reuse, R16 ;  /* 0x0000001503107223 */ /* 0x0c0fe20000010010 */
[----:B------:R-:W-:Y:S01]  /*12600*/  ISETP.GE.AND P1, PT, R20, R128, PT ;  /* 0x000000801400720c */ /* 0x000fe20003f26270 */
[----:B------:R-:W-:Y:S01]  /*12610*/  FFMA.FTZ R18, R3, R21, R18 ;  /* 0x0000001503127223 */ /* 0x000fe20000010012 */
        /* <DEDUP_REMOVED lines=9> */
[----:B------:R-:W-:-:S02]  /*126b0*/  ISETP.GE.AND P4, PT, R107, R128, PT ;  /* 0x000000806b00720c */ /* 0x000fc40003f86270 */
[----:B------:R-:W-:Y:S01]  /*126c0*/  I2FP.F32.S32 R16, R17 ;  /* 0x0000001100107245 */ /* 0x000fe20000201400 */
[CC--:B------:R-:W-:Y:S01]  /*126d0*/  FFMA.FTZ R179, R3.reuse, R176.reuse, R12 ;  /* 0x000000b003b37223 */ /* 0x0c0fe2000001000c */
[----:B------:R-:W-:Y:S01]  /*126e0*/  FFMA.FTZ R176, R3, R176, R14 ;  /* 0x000000b003b07223 */ /* 0x000fe2000001000e */
[----:B------:R-:W-:Y:S01]  /*126f0*/  VIADD R12, R101, 0x30 ;  /* 0x00000030650c7836 */ /* 0x000fe20000000000 */
[----:B------:R-:W-:Y:S01]  /*12700*/  FSEL R127, R127, -INF , !P6 ;  /* 0xff8000007f7f7808 */ /* 0x000fe20007000000 */
[-C--:B------:R-:W-:Y:S01]  /*12710*/  FFMA.FTZ R173, R3, R16.reuse, R13 ;  /* 0x0000001003ad7223 */ /* 0x080fe2000001000d */
[----:B------:R-:W-:Y:S01]  /*12720*/  FSEL R172, R27, -INF , !P4 ;  /* 0xff8000001bac7808 */ /* 0x000fe20006000000 */
[----:B------:R-:W-:Y:S01]  /*12730*/  VIADD R14, R101, 0x31 ;  /* 0x00000031650e7836 */ /* 0x000fe20000000000 */
[----:B------:R-:W-:Y:S01]  /*12740*/  ISETP.GE.AND P6, PT, R25, R105, PT ;  /* 0x000000691900720c */ /* 0x000fe20003fc6270 */
[----:B------:R-:W-:Y:S01]  /*12750*/  FFMA.FTZ R15, R3, R16, R15 ;  /* 0x00000010030f7223 */ /* 0x000fe2000001000f */
[----:B------:R-:W-:-:S02]  /*12760*/  ISETP.GE.AND P4, PT, R25, R128, PT ;  /* 0x000000801900720c */ /* 0x000fc40003f86270 */
[----:B------:R-:W-:Y:S02]  /*12770*/  FSEL R179, R179, -INF , !P5 ;  /* 0xff800000b3b37808 */ /* 0x000fe40006800000 */
[----:B------:R-:W-:Y:S02]  /*12780*/  FSEL R176, R176, -INF , !P1 ;  /* 0xff800000b0b07808 */ /* 0x000fe40004800000 */
        /* <DEDUP_REMOVED lines=8> */
[----:B------:R-:W-:-:S02]  /*12810*/  ISETP.GE.AND P6, PT, R22, R105, PT ;  /* 0x000000691600720c */ /* 0x000fc40003fc6270 */
[----:B------:R-:W-:Y:S02]  /*12820*/  ISETP.GE.AND P4, PT, R22, R128, PT ;  /* 0x000000801600720c */ /* 0x000fe40003f86270 */
[----:B------:R-:W-:Y:S02]  /*12830*/  FSEL R175, R175, -INF , !P6 ;  /* 0xff800000afaf7808 */ /* 0x000fe40007000000 */
[----:B------:R-:W-:Y:S02]  /*12840*/  FSEL R178, R19, -INF , !P4 ;  /* 0xff80000013b27808 */ /* 0x000fe40006000000 */
[----:B------:R-:W-:Y:S02]  /*12850*/  I2FP.F32.S32 R8, R14 ;  /* 0x0000000e00087245 */ /* 0x000fe40000201400 */
[C---:B------:R-:W-:Y:S02]  /*12860*/  ISETP.GE.AND P6, PT, R17.reuse, R105, PT ;  /* 0x000000691100720c */ /* 0x040fe40003fc6270 */
[----:B------:R-:W-:Y:S01]  /*12870*/  ISETP.GE.AND P4, PT, R17, R128, PT ;  /* 0x000000801100720c */ /* 0x000fe20003f86270 */
        /* <DEDUP_REMOVED lines=10> */
[----:B------:R-:W-:Y:S02]  /*12920*/  FSEL R122, R122, -INF , !P5 ;  /* 0xff8000007a7a7808 */ /* 0x000fe40006800000 */
        /* <DEDUP_REMOVED lines=16> */
[----:B------:R-:W-:Y:S01]  /*12a30*/  FFMA.FTZ R7, R3, R4, R7 ;  /* 0x0000000403077223 */ /* 0x000fe20000010007 */
[----:B------:R-:W-:-:S02]  /*12a40*/  FSEL R9, R9, -INF , !P6 ;  /* 0xff80000009097808 */ /* 0x000fc40007000000 */
[----:B------:R-:W-:Y:S02]  /*12a50*/  FSEL R125, R5, -INF , !P5 ;  /* 0xff800000057d7808 */ /* 0x000fe40006800000 */
[----:B------:R-:W-:Y:S02]  /*12a60*/  FSEL R8, R8, -INF , !P4 ;  /* 0xff80000008087808 */ /* 0x000fe40006000000 */
[----:B------:R-:W-:Y:S01]  /*12a70*/  FSEL R118, R7, -INF , !P1 ;  /* 0xff80000007767808 */ /* 0x000fe20004800000 */
[----:B------:R-:W-:Y:S06]  /*12a80*/  @!P0 BRA `(.L_x_7349) ;  /* 0x00000008001c8947 */ /* 0x000fec0003800000 */
[----:B------:R-:W-:Y:S05]  /*12a90*/  @!P3 BRA `(.L_x_7350) ;  /* 0x0000000000f8b947 */ /* 0x000fea0003800000 */
[----:B------:R-:W1:Y:S01]  /*12aa0*/  LDC R10, c[0x0][0x380] ;  /* 0x0000e000ff0a7b82 */ /* 0x000e620000000800 */
[----:B------:R-:W-:-:S05]  /*12ab0*/  IMAD.SHL.U32 R5, R161, 0x40, RZ ;  /* 0x00000040a1057824 */ /* 0x000fca00078e00ff */
        /* <DEDUP_REMOVED lines=29> */
[----:B------:R-:W-:Y:S01]  /*12c90*/  ISETP.GE.AND P0, PT, R15, RZ, PT ;  /* 0x000000ff0f00720c */ /* 0x000fe20003f06270 */
[----:B------:R-:W1:Y:S01]  /*12ca0*/  LDC.64 R6, c[0x0][0x248] ;  /* 0x00009200ff067b82 */ /* 0x000e620000000a00 */
[----:B------:R-:W-:-:S02]  /*12cb0*/  ISETP.NE.AND P1, PT, R10, RZ, PT ;  /* 0x000000ff0a00720c */ /* 0x000fc40003f25270 */
[----:B------:R-:W-:-:S05]  /*12cc0*/  LOP3.LUT R4, RZ, R10, RZ, 0x33, !PT ;  /* 0x0000000aff047212 */ /* 0x000fca00078e33ff */
[----:B------:R-:W-:Y:S02]  /*12cd0*/  @P6 IADD3 R14, R14, 0x1, RZ ;  /* 0x000000010e0e6810 */ /* 0x000fe40007ffe0ff */
[----:B------:R-:W-:-:S03]  /*12ce0*/  @P5 VIADD R13, R13, 0x1 ;  /* 0x000000010d0d5836 */ /* 0x000fc60000000000 */
[----:B------:R-:W-:Y:S02]  /*12cf0*/  @!P4 IMAD.MOV R14, RZ, RZ, -R14 ;  /* 0x000000ffff0ec224 */ /* 0x000fe400078e0a0e */
[----:B------:R-:W-:-:S03]  /*12d00*/  MOV R5, R13 ;  /* 0x0000000d00057202 */ /* 0x000fc60000000f00 */
[----:B------:R-:W-:Y:S02]  /*12d10*/  SEL R13, R4, R14, !P1 ;  /* 0x0000000e040d7207 */ /* 0x000fe40004800000 */
[----:B------:R-:W-:-:S03]  /*12d20*/  @!P0 IADD3 R5, -R5, RZ, RZ ;  /* 0x000000ff05058210 */ /* 0x000fc60007ffe1ff */
[----:B------:R-:W-:Y:S01]  /*12d30*/  IMAD.WIDE R18, R13, 0x4, R158 ;  /* 0x000000040d127825 */ /* 0x000fe200078e029e */
[----:B------:R-:W-:-:S04]  /*12d40*/  SEL R4, R4, R5, !P1 ;  /* 0x0000000504047207 */ /* 0x000fc80004800000 */
[----:B------:R-:W2:Y:S01]  /*12d50*/  LDG.E R12, desc[UR6][R18.64] ;  /* 0x00000006120c7981 */ /* 0x000ea2000c1e1900 */
[----:B------:R-:W-:-:S05]  /*12d60*/  IMAD.WIDE R16, R4, 0x4, R158 ;  /* 0x0000000404107825 */ /* 0x000fca00078e029e */
[----:B------:R-:W2:Y:S01]  /*12d70*/  LDG.E R11, desc[UR6][R16.64] ;  /* 0x00000006100b7981 */ /* 0x000ea2000c1e1900 */
[----:B------:R-:W-:Y:S02]  /*12d80*/  IMAD.IADD R13, R13, 0x1, -R4 ;  /* 0x000000010d0d7824 */ /* 0x000fe400078e0a04 */
[----:B------:R-:W3:Y:S02]  /*12d90*/  LDC.64 R4, c[0x0][0x230] ;  /* 0x00008c00ff047b82 */ /* 0x000ee40000000a00 */
[----:B------:R-:W-:-:S05]  /*12da0*/  IMAD R10, R13, R10, -0x40 ;  /* 0xffffffc00d0a7424 */ /* 0x000fca00078e020a */
[----:B------:R-:W-:-:S05]  /*12db0*/  SHF.R.S32.HI R13, RZ, 0x1f, R10 ;  /* 0x0000001fff0d7819 */ /* 0x000fca000001140a */
[----:B-1----:R-:W-:-:S04]  /*12dc0*/  IMAD R13, R13, R6, RZ ;  /* 0x000000060d0d7224 */ /* 0x002fc800078e02ff */
[----:B------:R-:W-:Y:S01]  /*12dd0*/  IMAD R7, R10, R7, R13 ;  /* 0x000000070a077224 */ /* 0x000fe200078e020d */
[----:B--2---:R-:W-:Y:S01]  /*12de0*/  IADD3 R11, -R12, R11, RZ ;  /* 0x0000000b0c0b7210 */ /* 0x004fe20007ffe1ff */
[----:B------:R-:W-:-:S03]  /*12df0*/  IMAD.WIDE.U32 R12, R10, R6, RZ ;  /* 0x000000060a0c7225 */ /* 0x000fc600078e00ff */
[----:B------:R-:W-:Y:S01]  /*12e00*/  SHF.R.S32.HI R15, RZ, 0x1f, R11 ;  /* 0x0000001fff0f7819 */ /* 0x000fe2000001140b */
[----:B------:R-:W-:-:S04]  /*12e10*/  IMAD.IADD R13, R13, 0x1, R7 ;  /* 0x000000010d0d7824 */ /* 0x000fc800078e0207 */
[-C--:B---3--:R-:W-:Y:S02]  /*12e20*/  IMAD R6, R15, R4.reuse, RZ ;  /* 0x000000040f067224 */ /* 0x088fe400078e02ff */
[----:B------:R-:W-:-:S04]  /*12e30*/  IMAD.WIDE.U32 R12, R11, R4, R12 ;  /* 0x000000040b0c7225 */ /* 0x000fc800078e000c */
[----:B------:R-:W-:Y:S02]  /*12e40*/  IMAD R5, R11, R5, R6 ;  /* 0x000000050b057224 */ /* 0x000fe400078e0206 */
[----:B------:R-:W-:-:S03]  /*12e50*/  IMAD.MOV.U32 R7, RZ, RZ, R12 ;  /* 0x000000ffff077224 */ /* 0x000fc600078e000c */
[----:B------:R-:W-:Y:S01]  /*12e60*/  IADD3 R10, R13, R5, RZ ;  /* 0x000000050d0a7210 */ /* 0x000fe20007ffe0ff */
[----:B------:R-:W-:Y:S06]  /*12e70*/  BRA `(.L_x_7351) ;  /* 0x00000000000c7947 */ /* 0x000fec0003800000 */
.L_x_7350:
[----:B------:R-:W1:Y:S02]  /*12e80*/  LDC R7, c[0x0][0x248] ;  /* 0x00009200ff077b82 */ /* 0x000e640000000800 */
[----:B-1----:R-:W-:-:S04]  /*12e90*/  LEA R7, -R7, RZ, 0x6 ;  /* 0x000000ff07077211 */ /* 0x002fc800078e31ff */
[----:B------:R-:W-:-:S07]  /*12ea0*/  SHF.R.S32.HI R10, RZ, 0x1f, R7 ;  /* 0x0000001fff0a7819 */ /* 0x000fce0000011407 */
.L_x_7351:
        /* <DEDUP_REMOVED lines=69> */
.L_x_7349:
[----:B-1----:R-:W-:Y:S01]  /*13300*/  FMNMX.FTZ R4, R2, R9, !PT ;  /* 0x0000000902047209 */ /* 0x002fe20007810000 */
        /* <DEDUP_REMOVED lines=60> */
[--C-:B------:R-:W-:Y:S01]  /*136d0*/  FFMA.FTZ R30, R30, UR8, -R121.reuse ;  /* 0x000000081e1e7c23 */ /* 0x100fe20008010879 */
[----:B------:R-:W-:Y:S01]  /*136e0*/  MUFU.EX2 R108, R108 ;  /* 0x0000006c006c7308 */ /* 0x000fe20000000800 */
[----:B------:R-:W1:Y:S01]  /*136f0*/  LDSM.16.MT88.4 R8, [R144+0x8000] ;  /* 0x008000009008783b */ /* 0x000e620000004200 */
[--C-:B------:R-:W-:Y:S01]  /*13700*/  FFMA.FTZ R130, R127, UR8, -R126.reuse ;  /* 0x000000087f827c23 */ /* 0x100fe2000801087e */
[--C-:B------:R-:W-:Y:S01]  /*13710*/  FFMA.FTZ R131, R129, UR8, -R126.reuse ;  /* 0x0000000881837c23 */ /* 0x100fe2000801087e */
[--C-:B------:R-:W-:Y:S01]  /*13720*/  FFMA.FTZ R127, R167, UR8, -R126.reuse ;  /* 0x00000008a77f7c23 */ /* 0x100fe2000801087e */
[----:B------:R-:W2:Y:S01]  /*13730*/  LDSM.16.MT88.4 R32, [R140+0x8000] ;  /* 0x008000008c20783b */ /* 0x000ea20000004200 */
        /* <DEDUP_REMOVED lines=20> */
[----:B------:R-:W-:Y:S01]  /*13880*/  FFMA.FTZ R123, R123, UR8, -R126 ;  /* 0x000000087b7b7c23 */ /* 0x000fe2000801087e */
[--C-:B------:R-:W-:Y:S01]  /*13890*/  FFMA.FTZ R120, R120, UR8, -R121.reuse ;  /* 0x0000000878787c23 */ /* 0x100fe20008010879 */
[--C-:B------:R-:W-:Y:S01]  /*138a0*/  FFMA.FTZ R183, R110, UR8, -R121.reuse ;  /* 0x000000086eb77c23 */ /* 0x100fe20008010879 */
[--C-:B------:R-:W-:Y:S01]  /*138b0*/  FFMA.FTZ R125, R111, UR8, -R121.reuse ;  /* 0x000000086f7d7c23 */ /* 0x100fe20008010879 */
[----:B------:R-:W-:-:S02]  /*138c0*/  FFMA.FTZ R118, R118, UR8, -R121 ;  /* 0x0000000876767c23 */ /* 0x000fc40008010879 */
        /* <DEDUP_REMOVED lines=34> */
[----:B------:R-:W-:Y:S01]  /*13af0*/  MUFU.EX2 R131, R131 ;  /* 0x0000008300837308 */ /* 0x000fe20000000800 */
[-C--:B------:R-:W-:Y:S01]  /*13b00*/  FMUL.FTZ R28, R52, R109.reuse ;  /* 0x0000006d341c7220 */ /* 0x080fe20000410000 */
[-C--:B------:R-:W-:Y:S01]  /*13b10*/  FMUL.FTZ R29, R53, R109.reuse ;  /* 0x0000006d351d7220 */ /* 0x080fe20000410000 */
[C---:B------:R-:W-:Y:S01]  /*13b20*/  HMMA.16816.F32.BF16 R24, R104.reuse, R26, R48 ;  /* 0x0000001a6818723c */ /* 0x040fe20000041830 */
[----:B------:R-:W3:Y:S01]  /*13b30*/  LDSM.16.MT88.4 R48, [R142+0xa000] ;  /* 0x00a000008e30783b */ /* 0x000ee20000004200 */
[-C--:B------:R-:W-:Y:S01]  /*13b40*/  FMUL.FTZ R30, R54, R0.reuse ;  /* 0x00000000361e7220 */ /* 0x080fe20000410000 */
[-C--:B------:R-:W-:Y:S01]  /*13b50*/  FMUL.FTZ R31, R55, R0.reuse ;  /* 0x00000000371f7220 */ /* 0x080fe20000410000 */
[-C--:B------:R-:W-:Y:S01]  /*13b60*/  FMUL.FTZ R56, R56, R109.reuse ;  /* 0x0000006d38387220 */ /* 0x080fe20000410000 */
[----:B------:R-:W4:Y:S01]  /*13b70*/  MUFU.EX2 R130, R130 ;  /* 0x0000008200827308 */ /* 0x000f220000000800 */
[C---:B-1----:R-:W-:Y:S01]  /*13b80*/  HMMA.16816.F32.BF16 R4, R104.reuse, R8, R4 ;  /* 0x000000086804723c */ /* 0x042fe20000041804 */
[-C--:B------:R-:W-:Y:S01]  /*13b90*/  FMUL.FTZ R57, R57, R109.reuse ;  /* 0x0000006d39397220 */ /* 0x080fe20000410000 */
        /* <DEDUP_REMOVED lines=9> */
[----:B------:R-:W-:Y:S01]  /*13c30*/  LDSM.16.MT88.4 R76, [R141+0x8800] ;  /* 0x008800008d4c783b */ /* 0x000fe20000004200 */
[C---:B--2---:R-:W-:Y:S01]  /*13c40*/  HMMA.16816.F32.BF16 R28, R104.reuse, R32, R28 ;  /* 0x00000020681c723c */ /* 0x044fe2000004181c */
[----:B------:R-:W-:Y:S01]  /*13c50*/  FMUL.FTZ R13, R37, R109 ;  /* 0x0000006d250d7220 */ /* 0x000fe20000410000 */
[-C--:B------:R-:W-:Y:S01]  /*13c60*/  FMUL.FTZ R14, R38, R0.reuse ;  /* 0x00000000260e7220 */ /* 0x080fe20000410000 */
[----:B------:R-:W1:Y:S01]  /*13c70*/  MUFU.EX2 R127, R127 ;  /* 0x0000007f007f7308 */ /* 0x000e620000000800 */
[----:B----4-:R-:W-:Y:S01]  /*13c80*/  F2FP.BF16.F32.PACK_AB R68, R130, R131 ;  /* 0x000000838244723e */ /* 0x010fe200000010ff */
[-C--:B------:R-:W-:Y:S01]  /*13c90*/  FMUL.FTZ R15, R39, R0.reuse ;  /* 0x00000000270f7220 */ /* 0x080fe20000410000 */
[C---:B------:R-:W-:Y:S01]  /*13ca0*/  HMMA.16816.F32.BF16 R32, R104.reuse, R34, R56 ;  /* 0x000000226820723c */ /* 0x040fe20000041838 */
[----:B------:R-:W2:Y:S01]  /*13cb0*/  LDSM.16.MT88.4 R56, [R141+0xa000] ;  /* 0x00a000008d38783b */ /* 0x000ea20000004200 */
[-C--:B------:R-:W-:Y:S01]  /*13cc0*/  FMUL.FTZ R40, R40, R109.reuse ;  /* 0x0000006d28287220 */ /* 0x080fe20000410000 */
[-C--:B------:R-:W-:Y:S01]  /*13cd0*/  FMUL.FTZ R41, R41, R109.reuse ;  /* 0x0000006d29297220 */ /* 0x080fe20000410000 */
[-C--:B------:R-:W-:Y:S01]  /*13ce0*/  FMUL.FTZ R42, R42, R0.reuse ;  /* 0x000000002a2a7220 */ /* 0x080fe20000410000 */
[----:B------:R-:W-:Y:S01]  /*13cf0*/  MUFU.EX2 R129, R129 ;  /* 0x0000008100817308 */ /* 0x000fe20000000800 */
[-C--:B------:R-:W-:Y:S01]  /*13d00*/  FMUL.FTZ R43, R43, R0.reuse ;  /* 0x000000002b2b7220 */ /* 0x080fe20000410000 */
[C---:B------:R-:W-:Y:S01]  /*13d10*/  HMMA.16816.F32.BF16 R12, R104.reuse, R16, R12 ;  /* 0x00000010680c723c */ /* 0x040fe2000004180c */
[-C--:B------:R-:W-:Y:S01]  /*13d20*/  FMUL.FTZ R80, R80, R109.reuse ;  /* 0x0000006d50507220 */ /* 0x080fe20000410000 */
[-C--:B------:R-:W-:Y:S01]  /*13d30*/  FMUL.FTZ R81, R81, R109.reuse ;  /* 0x0000006d51517220 */ /* 0x080fe20000410000 */
[-C--:B------:R-:W-:Y:S01]  /*13d40*/  FMUL.FTZ R82, R82, R0.reuse ;  /* 0x0000000052527220 */ /* 0x080fe20000410000 */
[----:B------:R-:W-:Y:S01]  /*13d50*/  FMUL.FTZ R83, R83, R0 ;  /* 0x0000000053537220 */ /* 0x000fe20000410000 */
[-C--:B------:R-:W-:Y:S01]  /*13d60*/  FMUL.FTZ R36, R60, R109.reuse ;  /* 0x0000006d3c247220 */ /* 0x080fe20000410000 */
[----:B------:R-:W4:Y:S01]  /*13d70*/  MUFU.EX2 R172, R172 ;  /* 0x000000ac00ac7308 */ /* 0x000f220000000800 */
[----:B-1----:R-:W-:Y:S01]  /*13d80*/  F2FP.BF16.F32.PACK_AB R70, R127, R128 ;  /* 0x000000807f46723e */ /* 0x002fe200000010ff */
[C---:B------:R-:W-:Y:S01]  /*13d90*/  HMMA.16816.F32.BF16 R16, R104.reuse, R18, R40 ;  /* 0x000000126810723c */ /* 0x040fe20000041828 */
[----:B------:R-:W1:Y:S01]  /*13da0*/  LDSM.16.MT88.4 R40, [R144+0xa000] ;  /* 0x00a000009028783b */ /* 0x000e620000004200 */
        /* <DEDUP_REMOVED lines=12> */
[----:B------:R-:W-:Y:S01]  /*13e70*/  FMUL.FTZ R61, R85, R109 ;  /* 0x0000006d553d7220 */ /* 0x000fe20000410000 */
[----:B------:R-:W5:Y:S01]  /*13e80*/  MUFU.EX2 R166, R166 ;  /* 0x000000a600a67308 */ /* 0x000f620000000800 */
[----:B----4-:R-:W-:Y:S01]  /*13e90*/  F2FP.BF16.F32.PACK_AB R69, R172, R129 ;  /* 0x00000081ac45723e */ /* 0x010fe200000010ff */
[-C--:B------:R-:W-:Y:S01]  /*13ea0*/  FMUL.FTZ R62, R86, R0.reuse ;  /* 0x00000000563e7220 */ /* 0x080fe20000410000 */
[-C--:B------:R-:W-:Y:S01]  /*13eb0*/  FMUL.FTZ R63, R87, R0.reuse ;  /* 0x00000000573f7220 */ /* 0x080fe20000410000 */
[----:B------:R-:W-:Y:S01]  /*13ec0*/  LDSM.16.MT88.4 R92, [R144+0x9000] ;  /* 0x00900000905c783b */ /* 0x000fe20000004200 */
[-C--:B------:R-:W-:Y:S01]  /*13ed0*/  FMUL.FTZ R88, R88, R109.reuse ;  /* 0x0000006d58587220 */ /* 0x080fe20000410000 */
[-C--:B------:R-:W-:Y:S01]  /*13ee0*/  FMUL.FTZ R89, R89, R109.reuse ;  /* 0x0000006d59597220 */ /* 0x080fe20000410000 */
[-C--:B------:R-:W-:Y:S01]  /*13ef0*/  FMUL.FTZ R90, R90, R0.reuse ;  /* 0x000000005a5a7220 */ /* 0x080fe20000410000 */
[-C--:B------:R-:W-:Y:S01]  /*13f00*/  FMUL.FTZ R91, R91, R0.reuse ;  /* 0x000000005b5b7220 */ /* 0x080fe20000410000 */
[----:B------:R-:W-:Y:S01]  /*13f10*/  MUFU.EX2 R177, R177 ;  /* 0x000000b100b17308 */ /* 0x000fe20000000800 */
[----:B------:R-:W-:Y:S01]  /*13f20*/  FFMA.FTZ R169, R169, R109, R108 ;  /* 0x0000006da9a97223 */ /* 0x000fe2000001006c */
[----:B--2---:R-:W-:Y:S01]  /*13f30*/  HMMA.16816.F32.BF16 R52, R104, R56, R52 ;  /* 0x000000386834723c */ /* 0x004fe20000041834 */
[----:B------:R-:W-:-:S02]  /*13f40*/  FFMA.FTZ R0, R168, R0, R119 ;  /* 0x00000000a8007223 */ /* 0x000fc40000010077 */
[----:B------:R-:W-:Y:S02]  /*13f50*/  FADD.FTZ R116, R116, R169 ;  /* 0x000000a974747221 */ /* 0x000fe40000010000 */
[----:B------:R-:W-:Y:S01]  /*13f60*/  FADD.FTZ R101, R101, R0 ;  /* 0x0000000065657221 */ /* 0x000fe20000010000 */
[----:B-----5:R-:W-:Y:S01]  /*13f70*/  F2FP.BF16.F32.PACK_AB R71, R166, R167 ;  /* 0x000000a7a647723e */ /* 0x020fe200000010ff */
[----:B------:R-:W-:Y:S01]  /*13f80*/  HMMA.16816.F32.BF16 R56, R104, R58, R80 ;  /* 0x0000003a6838723c */ /* 0x000fe20000041850 */
[----:B------:R-:W2:Y:S01]  /*13f90*/  LDSM.16.MT88.4 R80, [R142+0x8800] ;  /* 0x008800008e50783b */ /* 0x000ea20000004200 */
[----:B------:R-:W-:Y:S01]  /*13fa0*/  MUFU.EX2 R182, R182 ;  /* 0x000000b600b67308 */ /* 0x000fe20000000800 */
[----:B------:R-:W-:Y:S01]  /*13fb0*/  FADD.FTZ R113, R113, R116 ;  /* 0x0000007471717221 */ /* 0x000fe20000010000 */
[----:B------:R-:W-:Y:S02]  /*13fc0*/  FADD.FTZ R2, R2, R101 ;  /* 0x0000006502027221 */ /* 0x000fe40000010000 */
[----:B------:R-:W-:Y:S01]  /*13fd0*/  HMMA.16816.F32.BF16 R20, R68, R76, R20 ;  /* 0x0000004c4414723c */ /* 0x000fe20000041814 */
[----:B------:R-:W-:Y:S01]  /*13fe0*/  FADD.FTZ R112, R112, R113 ;  /* 0x0000007170707221 */ /* 0x000fe20000010000 */
[----:B------:R-:W-:-:S02]  /*13ff0*/  FADD.FTZ R2, R117, R2 ;  /* 0x0000000275027221 */ /* 0x000fc40000010000 */
[----:B------:R-:W-:Y:S02]  /*14000*/  MUFU.EX2 R175, R175 ;  /* 0x000000af00af7308 */ /* 0x000fe40000000800 */
[----:B------:R-:W-:Y:S01]  /*14010*/  HMMA.16816.F32.BF16 R24, R68, R78, R24 ;  /* 0x0000004e4418723c */ /* 0x000fe20000041818 */
[----:B------:R-:W4:Y:S01]  /*14020*/  LDSM.16.MT88.4 R76, [R142+0xa800] ;  /* 0x00a800008e4c783b */ /* 0x000f220000004200 */
[----:B------:R-:W-:Y:S01]  /*14030*/  FADD.FTZ R129, R129, R2 ;  /* 0x0000000281817221 */ /* 0x000fe20000010000 */
[----:B------:R-:W-:-:S03]  /*14040*/  MOV R2, R115 ;  /* 0x0000007300027202 */ /* 0x000fc60000000f00 */
[----:B-1----:R-:W-:Y:S01]  /*14050*/  HMMA.16816.F32.BF16 R36, R104, R40, R36 ;  /* 0x000000286824723c */ /* 0x002fe20000041824 */
[----:B------:R-:W-:Y:S01]  /*14060*/  MUFU.EX2 R184, R184 ;  /* 0x000000b800b87308 */ /* 0x000fe20000000800 */
[----:B------:R-:W-:-:S04]  /*14070*/  FADD.FTZ R172, R172, R129 ;  /* 0x00000081acac7221 */ /* 0x000fc80000010000 */
[C---:B---3--:R-:W-:Y:S01]  /*14080*/  HMMA.16816.F32.BF16 R4, R68.reuse, R72, R4 ;  /* 0x000000484404723c */ /* 0x048fe20000041804 */
[----:B------:R-:W-:Y:S02]  /*14090*/  FADD.FTZ R167, R167, R172 ;  /* 0x000000aca7a77221 */ /* 0x000fe40000010000 */
[----:B------:R-:W-:Y:S02]  /*140a0*/  MUFU.EX2 R179, R179 ;  /* 0x000000b300b37308 */ /* 0x000fe40000000800 */
[----:B------:R-:W-:Y:S01]  /*140b0*/  FADD.FTZ R166, R166, R167 ;  /* 0x000000a7a6a67221 */ /* 0x000fe20000010000 */
[----:B------:R-:W-:Y:S01]  /*140c0*/  HMMA.16816.F32.BF16 R8, R68, R74, R8 ;  /* 0x0000004a4408723c */ /* 0x000fe20000041808 */
[----:B------:R-:W1:Y:S04]  /*140d0*/  LDSM.16.MT88.4 R72, [R140+0x8800] ;  /* 0x008800008c48783b */ /* 0x000e680000004200 */
[----:B------:R-:W-:Y:S01]  /*140e0*/  MUFU.EX2 R178, R178 ;  /* 0x000000b200b27308 */ /* 0x000fe20000000800 */
[----:B------:R-:W-:Y:S01]  /*140f0*/  HMMA.16816.F32.BF16 R40, R104, R42, R64 ;  /* 0x0000002a6828723c */ /* 0x000fe20000041840 */
[----:B------:R-:W3:Y:S05]  /*14100*/  LDSM.16.MT88.4 R64, [R140+0xa000] ;  /* 0x00a000008c40783b */ /* 0x000eea0000004200 */
[C---:B--2---:R-:W-:Y:S01]  /*14110*/  HMMA.16816.F32.BF16 R12, R68.reuse, R80, R12 ;  /* 0x00000050440c723c */ /* 0x044fe2000004180c */
[----:B------:R-:W-:Y:S05]  /*14120*/  MUFU.EX2 R173, R173 ;  /* 0x000000ad00ad7308 */ /* 0x000fea0000000800 */
[C---:B------:R-:W-:Y:S01]  /*14130*/  HMMA.16816.F32.BF16 R16, R68.reuse, R82, R16 ;  /* 0x000000524410723c */ /* 0x040fe20000041810 */
[----:B------:R-:W2:Y:S02]  /*14140*/  LDSM.16.MT88.4 R80, [R144+0xa800] ;  /* 0x00a800009050783b */ /* 0x000ea40000004200 */
[----:B------:R-:W-:Y:S03]  /*14150*/  MUFU.EX2 R174, R174 ;  /* 0x000000ae00ae7308 */ /* 0x000fe60000000800 */
[C---:B----4-:R-:W-:Y:S05]  /*14160*/  HMMA.16816.F32.BF16 R44, R68.reuse, R76, R44 ;  /* 0x0000004c442c723c */ /* 0x050fea000004182c */
[----:B------:R-:W-:Y:S01]  /*14170*/  MUFU.EX2 R122, R122 ;  /* 0x0000007a007a7308 */ /* 0x000fe20000000800 */
[C---:B------:R-:W-:Y:S01]  /*14180*/  HMMA.16816.F32.BF16 R48, R68.reuse, R78, R48 ;  /* 0x0000004e4430723c */ /* 0x040fe20000041830 */
[----:B------:R-:W4:Y:S06]  /*14190*/  LDSM.16.MT88.4 R76, [R140+0xa800] ;  /* 0x00a800008c4c783b */ /* 0x000f2c0000004200 */
[----:B------:R-:W5:Y:S01]  /*141a0*/  MUFU.EX2 R181, R181 ;  /* 0x000000b500b57308 */ /* 0x000f620000000800 */
[C---:B-1----:R-:W-:Y:S07]  /*141b0*/  HMMA.16816.F32.BF16 R28, R68.reuse, R72, R28 ;  /* 0x00000048441c723c */ /* 0x042fee000004181c */
[----:B------:R-:W-:Y:S01]  /*141c0*/  MUFU.EX2 R123, R123 ;  /* 0x0000007b007b7308 */ /* 0x000fe20000000800 */
[----:B------:R-:W-:Y:S01]  /*141d0*/  HMMA.16816.F32.BF16 R32, R68, R74, R32 ;  /* 0x0000004a4420723c */ /* 0x000fe20000041820 */
[----:B------:R-:W1:Y:S05]  /*141e0*/  LDSM.16.MT88.4 R72, [R141+0xa800] ;  /* 0x00a800008d48783b */ /* 0x000e6a0000004200 */
[----:B---3--:R-:W-:Y:S01]  /*141f0*/  HMMA.16816.F32.BF16 R60, R104, R64, R60 ;  /* 0x00000040683c723c */ /* 0x008fe2000004183c */
[----:B------:R-:W3:Y:S01]  /*14200*/  MUFU.EX2 R124, R124 ;  /* 0x0000007c007c7308 */ /* 0x000ee20000000800 */
[----:B-----5:R-:W-:-:S04]  /*14210*/  F2FP.BF16.F32.PACK_AB R108, R181, R122 ;  /* 0x0000007ab56c723e */ /* 0x020fc800000010ff */
[----:B------:R-:W-:Y:S01]  /*14220*/  HMMA.16816.F32.BF16 R64, R104, R66, R88 ;  /* 0x000000426840723c */ /* 0x000fe20000041858 */
[----:B------:R-:W5:Y:S02]  /*14230*/  LDSM.16.MT88.4 R104, [R140+0xb000] ;  /* 0x00b000008c68783b */ /* 0x000f640000004200 */
[----:B------:R-:W-:Y:S03]  /*14240*/  MUFU.EX2 R120, R120 ;  /* 0x0000007800787308 */ /* 0x000fe60000000800 */
[C---:B--2---:R-:W-:Y:S05]  /*14250*/  HMMA.16816.F32.BF16 R36, R68.reuse, R80, R36 ;  /* 0x000000504424723c */ /* 0x044fea0000041824 */
[----:B------:R-:W2:Y:S01]  /*14260*/  MUFU.EX2 R183, R183 ;  /* 0x000000b700b77308 */ /* 0x000ea20000000800 */
[----:B------:R-:W-:Y:S01]  /*14270*/  HMMA.16816.F32.BF16 R40, R68, R82, R40 ;  /* 0x000000524428723c */ /* 0x000fe20000041828 */
[----:B------:R-:W-:Y:S01]  /*14280*/  LDSM.16.MT88.4 R80, [R141+0xb000] ;  /* 0x00b000008d50783b */ /* 0x000fe20000004200 */
[----:B---3--:R-:W-:-:S04]  /*14290*/  F2FP.BF16.F32.PACK_AB R110, R124, R123 ;  /* 0x0000007b7c6e723e */ /* 0x008fc800000010ff */
[C---:B----4-:R-:W-:Y:S01]  /*142a0*/  HMMA.16816.F32.BF16 R60, R68.reuse, R76, R60 ;  /* 0x0000004c443c723c */ /* 0x050fe2000004183c */
[----:B------:R-:W-:Y:S05]  /*142b0*/  MUFU.EX2 R125, R125 ;  /* 0x0000007d007d7308 */ /* 0x000fea0000000800 */
[----:B------:R-:W-:Y:S03]  /*142c0*/  HMMA.16816.F32.BF16 R64, R68, R78, R64 ;  /* 0x0000004e4440723c */ /* 0x000fe60000041840 */
[----:B------:R-:W3:Y:S01]  /*142d0*/  MUFU.EX2 R118, R118 ;  /* 0x0000007600767308 */ /* 0x000ee20000000800 */
[----:B--2---:R-:W-:-:S02]  /*142e0*/  F2FP.BF16.F32.PACK_AB R109, R183, R120 ;  /* 0x00000078b76d723e */ /* 0x004fc400000010ff */
[C---:B-1----:R-:W-:Y:S06]  /*142f0*/  HMMA.16816.F32.BF16 R52, R68.reuse, R72, R52 ;  /* 0x000000484434723c */ /* 0x042fec0000041834 */
[----:B------:R-:W-:Y:S01]  /*14300*/  HMMA.16816.F32.BF16 R56, R68, R74, R56 ;  /* 0x0000004a4438723c */ /* 0x000fe20000041838 */
[----:B------:R-:W1:Y:S06]  /*14310*/  LDSM.16.MT88.4 R72, [R142+0x9000] ;  /* 0x009000008e48783b */ /* 0x000e6c0000004200 */
[----:B------:R-:W-:-:S02]  /*14320*/  F2FP.BF16.F32.PACK_AB R68, R182, R177 ;  /* 0x000000b1b644723e */ /* 0x000fc400000010ff */
[----:B------:R-:W-:Y:S01]  /*14330*/  F2FP.BF16.F32.PACK_AB R69, R178, R179 ;  /* 0x000000b3b245723e */ /* 0x000fe200000010ff */
[----:B------:R-:W-:Y:S01]  /*14340*/  FADD.FTZ R179, R179, R166 ;  /* 0x000000a6b3b37221 */ /* 0x000fe20000010000 */
[----:B------:R-:W-:Y:S02]  /*14350*/  F2FP.BF16.F32.PACK_AB R70, R184, R175 ;  /* 0x000000afb846723e */ /* 0x000fe400000010ff */
[----:B------:R-:W-:Y:S01]  /*14360*/  F2FP.BF16.F32.PACK_AB R71, R174, R173 ;  /* 0x000000adae47723e */ /* 0x000fe200000010ff */
[----:B------:R-:W-:Y:S01]  /*14370*/  FADD.FTZ R178, R178, R179 ;  /* 0x000000b3b2b27221 */ /* 0x000fe20000010000 */
[----:B---3--:R-:W-:-:S05]  /*14380*/  F2FP.BF16.F32.PACK_AB R111, R118, R125 ;  /* 0x0000007d766f723e */ /* 0x008fca00000010ff */
[C---:B------:R-:W-:Y:S01]  /*14390*/  HMMA.16816.F32.BF16 R96, R68.reuse, R92, R4 ;  /* 0x0000005c4460723c */ /* 0x040fe20000041804 */
[----:B------:R-:W2:Y:S05]  /*143a0*/  LDSM.16.MT88.4 R4, [R140+0x9000] ;  /* 0x009000008c04783b */ /* 0x000eaa0000004200 */
[C---:B------:R-:W-:Y:S01]  /*143b0*/  HMMA.16816.F32.BF16 R92, R68.reuse, R94, R8 ;  /* 0x0000005e445c723c */ /* 0x040fe20000041808 */
[----:B------:R-:W-:Y:S05]  /*143c0*/  LDSM.16.MT88.4 R8, [R144+0xb000] ;  /* 0x00b000009008783b */ /* 0x000fea0000004200 */
[C---:B-----5:R-:W-:Y:S06]  /*143d0*/  HMMA.16816.F32.BF16 R84, R68.reuse, R104, R60 ;  /* 0x000000684454723c */ /* 0x060fec000004183c */
[C---:B------:R-:W-:Y:S01]  /*143e0*/  HMMA.16816.F32.BF16 R104, R68.reuse, R106, R64 ;  /* 0x0000006a4468723c */ /* 0x040fe20000041840 */
[----:B------:R-:W-:Y:S05]  /*143f0*/  LDSM.16.MT88.4 R64, [R144+0xb800] ;  /* 0x00b800009040783b */ /* 0x000fea0000004200 */
[C---:B-1----:R-:W-:Y:S01]  /*14400*/  HMMA.16816.F32.BF16 R88, R68.reuse, R72, R12 ;  /* 0x000000484458723c */ /* 0x042fe2000004180c */
[----:B------:R-:W1:Y:S05]  /*14410*/  LDSM.16.MT88.4 R12, [R141+0x9000] ;  /* 0x009000008d0c783b */ /* 0x000e6a0000004200 */
[C---:B------:R-:W-:Y:S01]  /*14420*/  HMMA.16816.F32.BF16 R16, R68.reuse, R74, R16 ;  /* 0x0000004a4410723c */ /* 0x040fe20000041810 */
[----:B------:R-:W3:Y:S05]  /*14430*/  LDSM.16.MT88.4 R72, [R142+0xb000] ;  /* 0x00b000008e48783b */ /* 0x000eea0000004200 */
[C---:B------:R-:W-:Y:S06]  /*14440*/  HMMA.16816.F32.BF16 R76, R68.reuse, R80, R52 ;  /* 0x00000050444c723c */ /* 0x040fec0000041834 */
[C---:B--2---:R-:W-:Y:S06]  /*14450*/  HMMA.16816.F32.BF16 R28, R68.reuse, R4, R28 ;  /* 0x00000004441c723c */ /* 0x044fec000004181c */
[C---:B------:R-:W-:Y:S06]  /*14460*/  HMMA.16816.F32.BF16 R32, R68.reuse, R6, R32 ;  /* 0x000000064420723c */ /* 0x040fec0000041820 */
[C---:B------:R-:W-:Y:S01]  /*14470*/  HMMA.16816.F32.BF16 R80, R68.reuse, R82, R56 ;  /* 0x000000524450723c */ /* 0x040fe20000041838 */
[----:B------:R-:W2:Y:S05]  /*14480*/  LDSM.16.MT88.4 R56, [R140+0x9800] ;  /* 0x009800008c38783b */ /* 0x000eaa0000004200 */
[C---:B-1----:R-:W-:Y:S06]  /*14490*/  HMMA.16816.F32.BF16 R20, R68.reuse, R12, R20 ;  /* 0x0000000c4414723c */ /* 0x042fec0000041814 */
[C---:B------:R-:W-:Y:S06]  /*144a0*/  HMMA.16816.F32.BF16 R24, R68.reuse, R14, R24 ;  /* 0x0000000e4418723c */ /* 0x040fec0000041818 */
[C---:B------:R-:W-:Y:S01]  /*144b0*/  HMMA.16816.F32.BF16 R12, R68.reuse, R8, R36 ;  /* 0x00000008440c723c */ /* 0x040fe20000041824 */
[----:B------:R-:W1:Y:S05]  /*144c0*/  LDSM.16.MT88.4 R36, [R144+0x9800] ;  /* 0x009800009024783b */ /* 0x000e6a0000004200 */
[C---:B------:R-:W-:Y:S01]  /*144d0*/  HMMA.16816.F32.BF16 R8, R68.reuse, R10, R40 ;  /* 0x0000000a4408723c */ /* 0x040fe20000041828 */
[----:B------:R-:W4:Y:S05]  /*144e0*/  LDSM.16.MT88.4 R40, [R142+0x9800] ;  /* 0x009800008e28783b */ /* 0x000f2a0000004200 */
[C---:B---3--:R-:W-:Y:S06]  /*144f0*/  HMMA.16816.F32.BF16 R4, R68.reuse, R72, R44 ;  /* 0x000000484404723c */ /* 0x048fec000004182c */
[----:B------:R-:W-:Y:S01]  /*14500*/  HMMA.16816.F32.BF16 R72, R68, R74, R48 ;  /* 0x0000004a4448723c */ /* 0x000fe20000041830 */
[----:B------:R-:W3:Y:S05]  /*14510*/  LDSM.16.MT88.4 R48, [R141+0x9800] ;  /* 0x009800008d30783b */ /* 0x000eea0000004200 */
[C---:B------:R-:W-:Y:S01]  /*14520*/  HMMA.16816.F32.BF16 R60, R108.reuse, R64, R12 ;  /* 0x000000406c3c723c */ /* 0x040fe2000004180c */
[----:B------:R-:W5:Y:S05]  /*14530*/  LDSM.16.MT88.4 R12, [R141+0xb800] ;  /* 0x00b800008d0c783b */ /* 0x000f6a0000004200 */
[C---:B--2---:R-:W-:Y:S06]  /*14540*/  HMMA.16816.F32.BF16 R52, R108.reuse, R56, R28 ;  /* 0x000000386c34723c */ /* 0x044fec000004181c */
[C---:B------:R-:W-:Y:S06]  /*14550*/  HMMA.16816.F32.BF16 R56, R108.reuse, R58, R32 ;  /* 0x0000003a6c38723c */ /* 0x040fec0000041820 */
[C---:B-1----:R-:W-:Y:S06]  /*14560*/  HMMA.16816.F32.BF16 R96, R108.reuse, R36, R96 ;  /* 0x000000246c60723c */ /* 0x042fec0000041860 */
[C---:B------:R-:W-:Y:S06]  /*14570*/  HMMA.16816.F32.BF16 R92, R108.reuse, R38, R92 ;  /* 0x000000266c5c723c */ /* 0x040fec000004185c */
[C---:B----4-:R-:W-:Y:S01]  /*14580*/  HMMA.16816.F32.BF16 R36, R108.reuse, R40, R88 ;  /* 0x000000286c24723c */ /* 0x050fe20000041858 */
[----:B------:R-:W1:Y:S05]  /*14590*/  LDSM.16.MT88.4 R88, [R140+0xb800] ;  /* 0x00b800008c58783b */ /* 0x000e6a0000004200 */
[C---:B------:R-:W-:Y:S01]  /*145a0*/  HMMA.16816.F32.BF16 R40, R108.reuse, R42, R16 ;  /* 0x0000002a6c28723c */ /* 0x040fe20000041810 */
[----:B------:R-:W2:Y:S05]  /*145b0*/  LDSM.16.MT88.4 R16, [R142+0xb800] ;  /* 0x00b800008e10783b */ /* 0x000eaa0000004200 */
[C---:B---3--:R-:W-:Y:S06]  /*145c0*/  HMMA.16816.F32.BF16 R44, R108.reuse, R48, R20 ;  /* 0x000000306c2c723c */ /* 0x048fec0000041814 */
[C---:B------:R-:W-:Y:S06]  /*145d0*/  HMMA.16816.F32.BF16 R48, R108.reuse, R50, R24 ;  /* 0x000000326c30723c */ /* 0x040fec0000041818 */
[C---:B------:R-:W-:Y:S06]  /*145e0*/  HMMA.16816.F32.BF16 R64, R108.reuse, R66, R8 ;  /* 0x000000426c40723c */ /* 0x040fec0000041808 */
[C---:B-----5:R-:W-:Y:S06]  /*145f0*/  HMMA.16816.F32.BF16 R76, R108.reuse, R12, R76 ;  /* 0x0000000c6c4c723c */ /* 0x060fec000004184c */
[C---:B------:R-:W-:Y:S06]  /*14600*/  HMMA.16816.F32.BF16 R80, R108.reuse, R14, R80 ;  /* 0x0000000e6c50723c */ /* 0x040fec0000041850 */
[C---:B-1----:R-:W-:Y:S06]  /*14610*/  HMMA.16816.F32.BF16 R84, R108.reuse, R88, R84 ;  /* 0x000000586c54723c */ /* 0x042fec0000041854 */
[C---:B--2---:R-:W-:Y:S06]  /*14620*/  HMMA.16816.F32.BF16 R68, R108.reuse, R16, R4 ;  /* 0x000000106c44723c */ /* 0x044fec0000041804 */
[----:B------:R-:W-:Y:S01]  /*14630*/  HMMA.16816.F32.BF16 R72, R108, R18, R72 ;  /* 0x000000126c48723c */ /* 0x000fe20000041848 */
[----:B------:R-:W-:Y:S01]  /*14640*/  FADD.FTZ R5, R131, R112 ;  /* 0x0000007083057221 */ /* 0x000fe20000010000 */
[----:B------:R-:W-:-:S03]  /*14650*/  FADD.FTZ R7, R173, R178 ;  /* 0x000000b2ad077221 */ /* 0x000fc60000010000 */
[----:B------:R-:W-:Y:S01]  /*14660*/  FADD.FTZ R5, R130, R5 ;  /* 0x0000000582057221 */ /* 0x000fe20000010000 */
[----:B------:R-:W-:Y:S01]  /*14670*/  HMMA.16816.F32.BF16 R88, R108, R90, R104 ;  /* 0x0000005a6c58723c */ /* 0x000fe20000041868 */
[----:B------:R-:W-:Y:S02]  /*14680*/  FADD.FTZ R7, R174, R7 ;  /* 0x00000007ae077221 */ /* 0x000fe40000010000 */
[----:B------:R-:W-:Y:S02]  /*14690*/  FADD.FTZ R0, R128, R5 ;  /* 0x0000000580007221 */ /* 0x000fe40000010000 */
[----:B------:R-:W-:Y:S02]  /*146a0*/  FADD.FTZ R120, R120, R7 ;  /* 0x0000000778787221 */ /* 0x000fe40000010000 */
[----:B------:R-:W-:Y:S02]  /*146b0*/  FADD.FTZ R0, R127, R0 ;  /* 0x000000007f007221 */ /* 0x000fe40000010000 */
[----:B------:R-:W-:-:S02]  /*146c0*/  FADD.FTZ R120, R183, R120 ;  /* 0x00000078b7787221 */ /* 0x000fc40000010000 */
[----:B------:R-:W-:Y:S01]  /*146d0*/  FADD.FTZ R177, R177, R0 ;  /* 0x00000000b1b17221 */ /* 0x000fe20000010000 */
[----:B------:R-:W-:Y:S01]  /*146e0*/  MOV R0, R114 ;  /* 0x0000007200007202 */ /* 0x000fe20000000f00 */
[----:B------:R-:W-:Y:S02]  /*146f0*/  FADD.FTZ R125, R125, R120 ;  /* 0x000000787d7d7221 */ /* 0x000fe40000010000 */
        /* <DEDUP_REMOVED lines=8> */
.L_x_7346:
        /* <DEDUP_REMOVED lines=13> */
.L_x_7356:
        /* <DEDUP_REMOVED lines=58> */
[-C--:B-1----:R-:W-:Y:S04]  /*14bf0*/  IMAD R0, R13, R6.reuse, RZ ;  /* 0x000000060d007224 */ /* 0x082fe800078e02ff */
[C---:B------:R-:W-:Y:S02]  /*14c00*/  IMAD R0, R11.reuse, R7, R0 ;  /* 0x000000070b007224 */ /* 0x040fe400078e0200 */
[----:B--2---:R-:W-:Y:S02]  /*14c10*/  IMAD.IADD R2, R2, 0x1, -R9 ;  /* 0x0000000102027824 */ /* 0x004fe400078e0a09 */
[----:B------:R-:W-:Y:S03]  /*14c20*/  IMAD.WIDE.U32 R8, R11, R6, RZ ;  /* 0x000000060b087225 */ /* 0x000fe600078e00ff */
[----:B------:R-:W-:Y:S02]  /*14c30*/  SHF.R.S32.HI R7, RZ, 0x1f, R2 ;  /* 0x0000001fff077819 */ /* 0x000fe40000011402 */
[----:B------:R-:W-:Y:S03]  /*14c40*/  IADD3 R9, R9, R0, RZ ;  /* 0x0000000009097210 */ /* 0x000fe60007ffe0ff */
[-C--:B---3--:R-:W-:Y:S02]  /*14c50*/  IMAD R7, R7, R4.reuse, RZ ;  /* 0x0000000407077224 */ /* 0x088fe400078e02ff */
[C---:B------:R-:W-:Y:S04]  /*14c60*/  IMAD.WIDE.U32 R8, R2.reuse, R4, R8 ;  /* 0x0000000402087225 */ /* 0x040fe800078e0008 */
[----:B------:R-:W-:Y:S01]  /*14c70*/  IMAD R7, R2, R5, R7 ;  /* 0x0000000502077224 */ /* 0x000fe200078e0207 */
[----:B------:R-:W-:Y:S03]  /*14c80*/  MOV R107, R8 ;  /* 0x00000008006b7202 */ /* 0x000fe60000000f00 */
[----:B------:R-:W-:Y:S07]  /*14c90*/  IMAD.IADD R2, R9, 0x1, R7 ;  /* 0x0000000109027824 */ /* 0x000fee00078e0207 */
.L_x_7353:
        /* <DEDUP_REMOVED lines=28> */
[----:B------:R-:W-:Y:S01]  /*14e60*/  @P4 LDGSTS.E.BYPASS.LTC128B.128 [R163+0x8800], desc[UR6][R178.64] ;  /* 0x08800000b2a34fae */ /* 0x000fe2000b901d46 */
        /* <DEDUP_REMOVED lines=8> */
[----:B------:R-:W-:Y:S01]  /*14ef0*/  @P2 LDGSTS.E.BYPASS.LTC128B.128 [R163+0xa800], desc[UR6][R174.64+0x80] ;  /* 0x0a800080aea32fae */ /* 0x000fe2000b901d46 */
[----:B------:R-:W-:Y:S02]  /*14f00*/  @P2 LEA.HI.X R171, R177, R171, R0, 0x1, P0 ;  /* 0x000000abb1ab2211 */ /* 0x000fe400000f0c00 */
        /* <DEDUP_REMOVED lines=26> */
[----:B------:R-:W0:Y:S01]  /*150b0*/  LDGDEPBAR ;  /* 0x00000000000079af */ /* 0x000e220000000000 */
[----:B-1----:R-:W-:Y:S03]  /*150c0*/  IMAD.MOV.U32 R170, RZ, RZ, R106 ;  /* 0x000000ffffaa7224 */ /* 0x002fe600078e006a */
[----:B------:R-:W1:Y:S01]  /*150d0*/  LDSM.16.M88.4 R124, [R149+0x5800] ;  /* 0x00580000957c783b */ /* 0x000e620000000200 */
[----:B------:R-:W-:Y:S03]  /*150e0*/  IMAD.MOV.U32 R171, RZ, RZ, R107 ;  /* 0x000000ffffab7224 */ /* 0x000fe600078e006b */
        /* <DEDUP_REMOVED lines=12> */
[----:B------:R-:W1:Y:S04]  /*151b0*/  LDSM.16.M88.4 R108, [R137] ;  /* 0x00000000896c783b */ /* 0x000e680000000200 */
        /* <DEDUP_REMOVED lines=9> */
[C---:B-1----:R-:W-:Y:S06]  /*15250*/  HMMA.16816.F32.BF16 R28, R112.reuse, R108, R28 ;  /* 0x0000006c701c723c */ /* 0x042fec000004181c */
[----:B------:R-:W-:Y:S01]  /*15260*/  HMMA.16816.F32.BF16 R32, R112, R110, R32 ;  /* 0x0000006e7020723c */ /* 0x000fe20000041820 */
[----:B------:R-:W1:Y:S04]  /*15270*/  LDSM.16.M88.4 R108, [R143+0x5000] ;  /* 0x005000008f6c783b */ /* 0x000e680000000200 */
[----:B------:R-:W3:Y:S01]  /*15280*/  LDSM.16.M88.4 R112, [R143+0x5800] ;  /* 0x005800008f70783b */ /* 0x000ee20000000200 */
[C---:B--2---:R-:W-:Y:S06]  /*15290*/  HMMA.16816.F32.BF16 R4, R116.reuse, R120, R4 ;  /* 0x000000787404723c */ /* 0x044fec0000041804 */
        /* <DEDUP_REMOVED lines=120> */
[----:B------:R-:W-:Y:S01]  /*15a20*/  SEL R113, R113, R110, !P5 ;  /* 0x0000006e71717207 */ /* 0x000fe20006800000 */
[----:B------:R-:W1:Y:S01]  /*15a30*/  LDC.64 R108, c[0x0][0x248] ;  /* 0x00009200ff6c7b82 */ /* 0x000e620000000a00 */
        /* <DEDUP_REMOVED lines=18> */
[----:B------:R-:W-:Y:S04]  /*15b60*/  IMAD R109, R2, R107, R109 ;  /* 0x0000006b026d7224 */ /* 0x000fe800078e026d */
[----:B------:R-:W-:Y:S01]  /*15b70*/  IMAD.IADD R2, R111, 0x1, R109 ;  /* 0x000000016f027824 */ /* 0x000fe200078e026d */
[----:B------:R-:W-:Y:S07]  /*15b80*/  MOV R111, R110 ;  /* 0x0000006e006f7202 */ /* 0x000fee0000000f00 */
.L_x_7355:
        /* <DEDUP_REMOVED lines=22> */
[----:B------:R1:W-:Y:S01]  /*15cf0*/  @!P2 STS.128 [R163+0x6000], RZ ;  /* 0x006000ffa300a388 */ /* 0x0003e20000000c00 */
        /* <DEDUP_REMOVED lines=10> */
[----:B------:R-:W-:Y:S02]  /*15da0*/  IMAD.MOV.U32 R160, RZ, RZ, R114 ;  /* 0x000000ffffa07224 */ /* 0x000fe400078e0072 */
        /* <DEDUP_REMOVED lines=29> */
.L_x_7354:
[----:B------:R-:W-:Y:S01]  /*15f80*/  IADD3 R120, R161, -0x1, RZ ;  /* 0xffffffffa1787810 */ /* 0x000fe20007ffe0ff */
[----:B-1----:R-:W-:Y:S03]  /*15f90*/  LDSM.16.MT88.4 R116, [R141+0x8000] ;  /* 0x008000008d74783b */ /* 0x002fe60000004200 */
        /* <DEDUP_REMOVED lines=10> */
[C---:B------:R-:W-:Y:S01]  /*16040*/  FFMA.FTZ R10, R3.reuse, R109, R10 ;  /* 0x0000006d030a7223 */ /* 0x040fe2000001000a */
[----:B------:R-:W-:Y:S01]  /*16050*/  I2FP.F32.S32 R107, R107 ;  /* 0x0000006b006b7245 */ /* 0x000fe20000201400 */
[CC--:B------:R-:W-:Y:S01]  /*16060*/  FFMA.FTZ R11, R3.reuse, R104.reuse, R11 ;  /* 0x00000068030b7223 */ /* 0x0c0fe2000001000b */
[C---:B------:R-:W-:Y:S01]  /*16070*/  FFMA.FTZ R9, R3.reuse, R104, R9 ;  /* 0x0000006803097223 */ /* 0x040fe20000010009 */
[C---:B------:R-:W-:Y:S01]  /*16080*/  IADD3 R104, R0.reuse, 0x19, RZ ;  /* 0x0000001900687810 */ /* 0x040fe20007ffe0ff */
        /* <DEDUP_REMOVED lines=24> */
[----:B------:R-:W-:Y:S02]  /*16210*/  FMNMX.FTZ R104, R8, R107, !PT ;  /* 0x0000006b08687209 */ /* 0x000fe40007810000 */
[C---:B------:R-:W-:Y:S01]  /*16220*/  IADD3 R108, R0.reuse, 0x28, RZ ;  /* 0x00000028006c7810 */ /* 0x040fe20007ffe0ff */
[----:B------:R-:W-:Y:S01]  /*16230*/  FFMA.FTZ R15, R3, R2, R15 ;  /* 0x00000002030f7223 */ /* 0x000fe2000001000f */
[----:B------:R-:W-:Y:S01]  /*16240*/  FMNMX.FTZ R107, R11, R106, !PT ;  /* 0x0000006a0b6b7209 */ /* 0x000fe20007810000 */
[----:B------:R-:W-:Y:S01]  /*16250*/  FFMA.FTZ R13, R3, R2, R13 ;  /* 0x00000002030d7223 */ /* 0x000fe2000001000d */
[----:B------:R-:W-:Y:S02]  /*16260*/  FMNMX.FTZ R109, R9, R104, !PT ;  /* 0x00000068096d7209 */ /* 0x000fe40007810000 */
[----:B------:R-:W-:Y:S02]  /*16270*/  IADD3 R2, R0, 0x21, RZ ;  /* 0x0000002100027810 */ /* 0x000fe40007ffe0ff */
        /* <DEDUP_REMOVED lines=10> */
[----:B------:R-:W-:Y:S02]  /*16320*/  IADD3 R2, R0, 0x29, RZ ;  /* 0x0000002900027810 */ /* 0x000fe40007ffe0ff */
[----:B------:R-:W-:Y:S02]  /*16330*/  FMNMX.FTZ R106, R18, R111, !PT ;  /* 0x0000006f126a7209 */ /* 0x000fe40007810000 */
[----:B------:R-:W-:Y:S02]  /*16340*/  FMNMX.FTZ R104, R16, R109, !PT ;  /* 0x0000006d10687209 */ /* 0x000fe40007810000 */
[----:B------:R-:W-:Y:S02]  /*16350*/  I2FP.F32.S32 R2, R2 ;  /* 0x0000000200027245 */ /* 0x000fe40000201400 */
        /* <DEDUP_REMOVED lines=47> */
[----:B------:R-:W-:Y:S01]  /*16650*/  FSETP.NEU.FTZ.AND P0, PT, R0, -INF , PT ;  /* 0xff8000000000780b */ /* 0x000fe20003f1d000 */
[----:B------:R-:W1:Y:S01]  /*16660*/  LDSM.16.MT88.4 R108, [R144+0x8000] ;  /* 0x00800000906c783b */ /* 0x000e620000004200 */
[----:B------:R-:W-:Y:S01]  /*16670*/  FADD.FTZ R105, -R2, R101 ;  /* 0x0000006502697221 */ /* 0x000fe20000010100 */
[----:B------:R-:W-:Y:S01]  /*16680*/  FMUL.FTZ R101, R104, UR4 ;  /* 0x0000000468657c20 */ /* 0x000fe20008410000 */
[----:B------:R-:W-:Y:S01]  /*16690*/  FSEL R127, R127, RZ, P0 ;  /* 0x000000ff7f7f7208 */ /* 0x000fe20000000000 */
[C---:B------:R-:W-:Y:S01]  /*166a0*/  FMUL.FTZ R126, R2.reuse, UR4 ;  /* 0x00000004027e7c20 */ /* 0x040fe20008410000 */
[----:B------:R-:W-:Y:S01]  /*166b0*/  FMUL.FTZ R106, R105, UR4 ;  /* 0x00000004696a7c20 */ /* 0x000fe20008410000 */
[----:B------:R-:W-:Y:S02]  /*166c0*/  FSETP.NEU.FTZ.AND P0, PT, R2, -INF , PT ;  /* 0xff8000000200780b */ /* 0x000fe40003f1d000 */
[--C-:B------:R-:W-:Y:S01]  /*166d0*/  FFMA.FTZ R122, R10, UR4, -R127.reuse ;  /* 0x000000040a7a7c23 */ /* 0x100fe2000801087f */
[----:B------:R2:W3:Y:S01]  /*166e0*/  MUFU.EX2 R104, R106 ;  /* 0x0000006a00687308 */ /* 0x0004e20000000800 */
[----:B------:R-:W-:Y:S01]  /*166f0*/  FSEL R126, R126, RZ, P0 ;  /* 0x000000ff7e7e7208 */ /* 0x000fe20000000000 */
[--C-:B------:R-:W-:Y:S01]  /*16700*/  FFMA.FTZ R105, R11, UR4, -R127.reuse ;  /* 0x000000040b697c23 */ /* 0x100fe2000801087f */
[--C-:B------:R-:W-:Y:S01]  /*16710*/  FFMA.FTZ R124, R6, UR4, -R127.reuse ;  /* 0x00000004067c7c23 */ /* 0x100fe2000801087f */
[--C-:B------:R-:W-:Y:S01]  /*16720*/  FFMA.FTZ R107, R7, UR4, -R127.reuse ;  /* 0x00000004076b7c23 */ /* 0x100fe2000801087f */
[--C-:B------:R-:W-:Y:S01]  /*16730*/  FFMA.FTZ R173, R30, UR4, -R127.reuse ;  /* 0x000000041ead7c23 */ /* 0x100fe2000801087f */
[--C-:B------:R-:W-:Y:S01]  /*16740*/  FFMA.FTZ R121, R8, UR4, -R126.reuse ;  /* 0x0000000408797c23 */ /* 0x100fe2000801087e */
[--C-:B------:R-:W-:Y:S01]  /*16750*/  FFMA.FTZ R125, R4, UR4, -R126.reuse ;  /* 0x00000004047d7c23 */ /* 0x100fe2000801087e */
[--C-:B------:R-:W-:Y:S02]  /*16760*/  FFMA.FTZ R123, R5, UR4, -R126.reuse ;  /* 0x00000004057b7c23 */ /* 0x100fe4000801087e */
[----:B------:R-:W4:Y:S01]  /*16770*/  MUFU.EX2 R101, R101 ;  /* 0x0000006500657308 */ /* 0x000f220000000800 */
[--C-:B------:R-:W-:Y:S01]  /*16780*/  FFMA.FTZ R128, R12, UR4, -R126.reuse ;  /* 0x000000040c807c23 */ /* 0x100fe2000801087e */
[--C-:B------:R-:W-:Y:S01]  /*16790*/  FFMA.FTZ R129, R13, UR4, -R126.reuse ;  /* 0x000000040d817c23 */ /* 0x100fe2000801087e */
[--C-:B------:R-:W-:Y:S01]  /*167a0*/  FFMA.FTZ R131, R21, UR4, -R126.reuse ;  /* 0x0000000415837c23 */ /* 0x100fe2000801087e */
[--C-:B------:R-:W-:Y:S01]  /*167b0*/  FFMA.FTZ R130, R24, UR4, -R126.reuse ;  /* 0x0000000418827c23 */ /* 0x100fe2000801087e */
[--C-:B------:R-:W-:Y:S01]  /*167c0*/  FFMA.FTZ R30, R31, UR4, -R127.reuse ;  /* 0x000000041f1e7c23 */ /* 0x100fe2000801087f */
[----:B------:R-:W-:Y:S01]  /*167d0*/  FFMA.FTZ R31, R34, UR4, -R127 ;  /* 0x00000004221f7c23 */ /* 0x000fe2000801087f */
[--C-:B------:R-:W-:Y:S01]  /*167e0*/  FFMA.FTZ R28, R28, UR4, -R126.reuse ;  /* 0x000000041c1c7c23 */ /* 0x100fe2000801087e */
[----:B--2---:R-:W-:Y:S02]  /*167f0*/  FFMA.FTZ R106, R9, UR4, -R126 ;  /* 0x00000004096a7c23 */ /* 0x004fe4000801087e */
        /* <DEDUP_REMOVED lines=72> */
[----:B------:R-:W-:Y:S01]  /*16c80*/  MUFU.EX2 R128, R128 ;  /* 0x0000008000807308 */ /* 0x000fe20000000800 */
[----:B----4-:R-:W-:Y:S01]  /*16c90*/  F2FP.BF16.F32.PACK_AB R98, R106, R121 ;  /* 0x000000796a62723e */ /* 0x010fe200000010ff */
[C---:B------:R-:W-:Y:S01]  /*16ca0*/  FMUL.FTZ R12, R104.reuse, R88 ;  /* 0x00000058680c7220 */ /* 0x040fe20000410000 */
[C---:B------:R-:W-:Y:S01]  /*16cb0*/  FMUL.FTZ R13, R104.reuse, R89 ;  /* 0x00000059680d7220 */ /* 0x040fe20000410000 */
[----:B------:R-:W-:Y:S01]  /*16cc0*/  FFMA.FTZ R124, R101, R168, R124 ;  /* 0x000000a8657c7223 */ /* 0x000fe2000001007c */
[----:B------:R-:W-:Y:S01]  /*16cd0*/  ISETP.GT.AND P0, PT, R161, 0x1, PT ;  /* 0x00000001a100780c */ /* 0x000fe20003f04270 */
[----:B------:R-:W-:Y:S01]  /*16ce0*/  FFMA.FTZ R125, R104, R169, R125 ;  /* 0x000000a9687d7223 */ /* 0x000fe2000001007d */
[----:B------:R-:W-:Y:S01]  /*16cf0*/  MOV R161, R120 ;  /* 0x0000007800a17202 */ /* 0x000fe20000000f00 */
[C---:B-1----:R-:W-:Y:S02]  /*16d00*/  HMMA.16816.F32.BF16 R4, R96.reuse, R108, R4 ;  /* 0x0000006c6004723c */ /* 0x042fe40000041804 */
[----:B------:R-:W-:Y:S03]  /*16d10*/  MUFU.EX2 R131, R131 ;  /* 0x0000008300837308 */ /* 0x000fe60000000800 */
[----:B------:R-:W-:Y:S01]  /*16d20*/  FADD.FTZ R107, R107, R124 ;  /* 0x0000007c6b6b7221 */ /* 0x000fe20000010000 */
[C---:B------:R-:W-:Y:S01]  /*16d30*/  HMMA.16816.F32.BF16 R8, R96.reuse, R110, R8 ;  /* 0x0000006e6008723c */ /* 0x040fe20000041808 */
[----:B------:R-:W1:Y:S05]  /*16d40*/  LDSM.16.MT88.4 R108, [R144+0xa000] ;  /* 0x00a00000906c783b */ /* 0x000e6a0000004200 */
[----:B------:R-:W-:Y:S01]  /*16d50*/  MUFU.EX2 R130, R130 ;  /* 0x0000008200827308 */ /* 0x000fe20000000800 */
[C---:B------:R-:W-:Y:S09]  /*16d60*/  HMMA.16816.F32.BF16 R36, R96.reuse, R112, R36 ;  /* 0x000000706024723c */ /* 0x040ff20000041824 */
[----:B------:R-:W-:Y:S01]  /*16d70*/  MUFU.EX2 R129, R129 ;  /* 0x0000008100817308 */ /* 0x000fe20000000800 */
[C---:B------:R-:W-:Y:S01]  /*16d80*/  HMMA.16816.F32.BF16 R40, R96.reuse, R114, R40 ;  /* 0x000000726028723c */ /* 0x040fe20000041828 */
[----:B------:R-:W2:Y:S05]  /*16d90*/  LDSM.16.MT88.4 R112, [R142+0xa000] ;  /* 0x00a000008e70783b */ /* 0x000eaa0000004200 */
[C---:B------:R-:W-:Y:S03]  /*16da0*/  HMMA.16816.F32.BF16 R44, R96.reuse, R116, R44 ;  /* 0x00000074602c723c */ /* 0x040fe6000004182c */
[----:B------:R-:W-:Y:S03]  /*16db0*/  MUFU.EX2 R173, R173 ;  /* 0x000000ad00ad7308 */ /* 0x000fe60000000800 */
[C---:B------:R-:W-:Y:S07]  /*16dc0*/  HMMA.16816.F32.BF16 R48, R96.reuse, R118, R48 ;  /* 0x000000766030723c */ /* 0x040fee0000041830 */
[----:B------:R-:W-:Y:S01]  /*16dd0*/  MUFU.EX2 R30, R30 ;  /* 0x0000001e001e7308 */ /* 0x000fe20000000800 */
[--C-:B------:R-:W-:Y:S01]  /*16de0*/  FFMA.FTZ R117, R14, UR4, -R127.reuse ;  /* 0x000000040e757c23 */ /* 0x100fe2000801087f */
[C---:B---3--:R-:W-:Y:S03]  /*16df0*/  HMMA.16816.F32.BF16 R52, R96.reuse, R92, R52 ;  /* 0x0000005c6034723c */ /* 0x048fe60000041834 */
[----:B------:R-:W-:Y:S03]  /*16e00*/  FMUL.FTZ R14, R101, R90 ;  /* 0x0000005a650e7220 */ /* 0x000fe60000410000 */
[C---:B------:R-:W-:Y:S01]  /*16e10*/  HMMA.16816.F32.BF16 R56, R96.reuse, R94, R56 ;  /* 0x0000005e6038723c */ /* 0x040fe20000041838 */
[----:B------:R-:W3:Y:S01]  /*16e20*/  LDSM.16.MT88.4 R92, [R141+0xa000] ;  /* 0x00a000008d5c783b */ /* 0x000ee20000004200 */
[----:B------:R-:W-:Y:S03]  /*16e30*/  MUFU.EX2 R117, R117 ;  /* 0x0000007500757308 */ /* 0x000fe60000000800 */
[--C-:B------:R-:W-:Y:S01]  /*16e40*/  FFMA.FTZ R116, R15, UR4, -R127.reuse ;  /* 0x000000040f747c23 */ /* 0x100fe2000801087f */
[C---:B-1----:R-:W-:Y:S06]  /*16e50*/  HMMA.16816.F32.BF16 R60, R96.reuse, R108, R60 ;  /* 0x0000006c603c723c */ /* 0x042fec000004183c */
[----:B------:R-:W-:Y:S01]  /*16e60*/  MUFU.EX2 R31, R31 ;  /* 0x0000001f001f7308 */ /* 0x000fe20000000800 */
[----:B------:R-:W-:Y:S01]  /*16e70*/  FMUL.FTZ R15, R101, R91 ;  /* 0x0000005b650f7220 */ /* 0x000fe20000410000 */
[C---:B------:R-:W-:Y:S01]  /*16e80*/  HMMA.16816.F32.BF16 R64, R96.reuse, R110, R64 ;  /* 0x0000006e6040723c */ /* 0x040fe20000041840 */
[----:B------:R-:W1:Y:S02]  /*16e90*/  LDSM.16.MT88.4 R108, [R140+0xa000] ;  /* 0x00a000008c6c783b */ /* 0x000e640000004200 */
[--C-:B------:R-:W-:Y:S03]  /*16ea0*/  FFMA.FTZ R118, R18, UR4, -R127.reuse ;  /* 0x0000000412767c23 */ /* 0x100fe6000801087f */
[C---:B--2---:R-:W-:Y:S02]  /*16eb0*/  HMMA.16816.F32.BF16 R68, R96.reuse, R112, R68 ;  /* 0x000000706044723c */ /* 0x044fe40000041844 */
[----:B------:R-:W-:Y:S01]  /*16ec0*/  MUFU.EX2 R116, R116 ;  /* 0x0000007400747308 */ /* 0x000fe20000000800 */
[----:B------:R-:W-:Y:S02]  /*16ed0*/  LDSM.16.MT88.4 R88, [R141+0x8800] ;  /* 0x008800008d58783b */ /* 0x000fe40000004200 */
[--C-:B------:R-:W-:Y:S01]  /*16ee0*/  FFMA.FTZ R119, R19, UR4, -R127.reuse ;  /* 0x0000000413777c23 */ /* 0x100fe2000801087f */
[C---:B------:R-:W-:Y:S06]  /*16ef0*/  HMMA.16816.F32.BF16 R72, R96.reuse, R114, R72 ;  /* 0x000000726048723c */ /* 0x040fec0000041848 */
[----:B------:R-:W-:Y:S01]  /*16f00*/  MUFU.EX2 R118, R118 ;  /* 0x0000007600767308 */ /* 0x000fe20000000800 */
[----:B------:R-:W-:Y:S01]  /*16f10*/  LDSM.16.MT88.4 R112, [R142+0x8800] ;  /* 0x008800008e70783b */ /* 0x000fe20000004200 */
[----:B------:R-:W-:Y:S08]  /*16f20*/  MOV R101, R2 ;  /* 0x0000000200657202 */ /* 0x000ff00000000f00 */
[----:B------:R-:W2:Y:S01]  /*16f30*/  MUFU.EX2 R119, R119 ;  /* 0x0000007700777308 */ /* 0x000ea20000000800 */
[C---:B---3--:R-:W-:Y:S09]  /*16f40*/  HMMA.16816.F32.BF16 R76, R96.reuse, R92, R76 ;  /* 0x0000005c604c723c */ /* 0x048ff2000004184c */
[----:B------:R-:W-:Y:S01]  /*16f50*/  MUFU.EX2 R28, R28 ;  /* 0x0000001c001c7308 */ /* 0x000fe20000000800 */
[C---:B------:R-:W-:Y:S01]  /*16f60*/  HMMA.16816.F32.BF16 R80, R96.reuse, R94, R80 ;  /* 0x0000005e6050723c */ /* 0x040fe20000041850 */
[----:B------:R-:W3:Y:S02]  /*16f70*/  LDSM.16.MT88.4 R92, [R144+0x8800] ;  /* 0x00880000905c783b */ /* 0x000ee40000004200 */
[----:B--2---:R-:W-:Y:S03]  /*16f80*/  F2FP.BF16.F32.PACK_AB R19, R119, R118 ;  /* 0x000000767713723e */ /* 0x004fe600000010ff */
[C---:B-1----:R-:W-:Y:S06]  /*16f90*/  HMMA.16816.F32.BF16 R84, R96.reuse, R108, R84 ;  /* 0x0000006c6054723c */ /* 0x042fec0000041854 */
[----:B------:R-:W-:Y:S01]  /*16fa0*/  HMMA.16816.F32.BF16 R12, R96, R110, R12 ;  /* 0x0000006e600c723c */ /* 0x000fe2000004180c */
[----:B------:R-:W-:Y:S04]  /*16fb0*/  LDSM.16.MT88.4 R96, [R144+0xa800] ;  /* 0x00a800009060783b */ /* 0x000fe80000004200 */
[--C-:B------:R-:W-:Y:S01]  /*16fc0*/  FFMA.FTZ R109, R16, UR4, -R126.reuse ;  /* 0x00000004106d7c23 */ /* 0x100fe2000801087e */
[--C-:B------:R-:W-:Y:S01]  /*16fd0*/  FFMA.FTZ R108, R17, UR4, -R126.reuse ;  /* 0x00000004116c7c23 */ /* 0x100fe2000801087e */
[----:B------:R-:W-:Y:S01]  /*16fe0*/  F2FP.BF16.F32.PACK_AB R17, R116, R117 ;  /* 0x000000757411723e */ /* 0x000fe200000010ff */
[--C-:B------:R-:W-:Y:S03]  /*16ff0*/  FFMA.FTZ R110, R22, UR4, -R127.reuse ;  /* 0x00000004166e7c23 */ /* 0x100fe6000801087f */
[----:B------:R-:W-:Y:S01]  /*17000*/  MUFU.EX2 R109, R109 ;  /* 0x0000006d006d7308 */ /* 0x000fe20000000800 */
[----:B------:R-:W-:Y:S01]  /*17010*/  F2FP.BF16.F32.PACK_AB R16, R129, R128 ;  /* 0x000000808110723e */ /* 0x000fe200000010ff */
[--C-:B------:R-:W-:Y:S08]  /*17020*/  FFMA.FTZ R111, R23, UR4, -R127.reuse ;  /* 0x00000004176f7c23 */ /* 0x100ff0000801087f */
[----:B------:R-:W1:Y:S10]  /*17030*/  MUFU.EX2 R108, R108 ;  /* 0x0000006c006c7308 */ /* 0x000e740000000800 */
[----:B------:R-:W-:Y:S10]  /*17040*/  MUFU.EX2 R110, R110 ;  /* 0x0000006e006e7308 */ /* 0x000ff40000000800 */
[----:B------:R-:W2:Y:S01]  /*17050*/  MUFU.EX2 R111, R111 ;  /* 0x0000006f006f7308 */ /* 0x000ea20000000800 */
[----:B-1----:R-:W-:Y:S07]  /*17060*/  F2FP.BF16.F32.PACK_AB R18, R108, R109 ;  /* 0x0000006d6c12723e */ /* 0x002fee00000010ff */
[C---:B---3--:R-:W-:Y:S06]  /*17070*/  HMMA.16816.F32.BF16 R4, R16.reuse, R92, R4 ;  /* 0x0000005c1004723c */ /* 0x048fec0000041804 */
[C---:B------:R-:W-:Y:S01]  /*17080*/  HMMA.16816.F32.BF16 R8, R16.reuse, R94, R8 ;  /* 0x0000005e1008723c */ /* 0x040fe20000041808 */
[----:B------:R-:W1:Y:S05]  /*17090*/  LDSM.16.MT88.4 R92, [R140+0x8800] ;  /* 0x008800008c5c783b */ /* 0x000e6a0000004200 */
[C---:B------:R-:W-:Y:S06]  /*170a0*/  HMMA.16816.F32.BF16 R36, R16.reuse, R112, R36 ;  /* 0x000000701024723c */ /* 0x040fec0000041824 */
[C---:B------:R-:W-:Y:S05]  /*170b0*/  HMMA.16816.F32.BF16 R40, R16.reuse, R114, R40 ;  /* 0x000000721028723c */ /* 0x040fea0000041828 */
[--C-:B------:R-:W-:Y:S01]  /*170c0*/  FFMA.FTZ R112, R26, UR4, -R127.reuse ;  /* 0x000000041a707c23 */ /* 0x100fe2000801087f */
[C---:B------:R-:W-:Y:S05]  /*170d0*/  HMMA.16816.F32.BF16 R44, R16.reuse, R88, R44 ;  /* 0x00000058102c723c */ /* 0x040fea000004182c */
[--C-:B------:R-:W-:Y:S01]  /*170e0*/  FFMA.FTZ R113, R27, UR4, -R127.reuse ;  /* 0x000000041b717c23 */ /* 0x100fe2000801087f */
[C---:B------:R-:W-:Y:S01]  /*170f0*/  HMMA.16816.F32.BF16 R48, R16.reuse, R90, R48 ;  /* 0x0000005a1030723c */ /* 0x040fe20000041830 */
[----:B------:R-:W3:Y:S01]  /*17100*/  LDSM.16.MT88.4 R88, [R142+0xa800] ;  /* 0x00a800008e58783b */ /* 0x000ee20000004200 */
[----:B------:R-:W-:Y:S03]  /*17110*/  MUFU.EX2 R112, R112 ;  /* 0x0000007000707308 */ /* 0x000fe60000000800 */
[--C-:B------:R-:W-:Y:S01]  /*17120*/  FFMA.FTZ R114, R20, UR4, -R126.reuse ;  /* 0x0000000414727c23 */ /* 0x100fe2000801087e */
[--C-:B------:R-:W-:Y:S01]  /*17130*/  FFMA.FTZ R115, R25, UR4, -R126.reuse ;  /* 0x0000000419737c23 */ /* 0x100fe2000801087e */
[----:B------:R-:W-:Y:S02]  /*17140*/  FFMA.FTZ R127, R35, UR4, -R127 ;  /* 0x00000004237f7c23 */ /* 0x000fe4000801087f */
[----:B------:R-:W-:Y:S03]  /*17150*/  LDSM.16.MT88.4 R20, [R141+0x9000] ;  /* 0x009000008d14783b */ /* 0x000fe60000004200 */
[----:B------:R-:W4:Y:S01]  /*17160*/  MUFU.EX2 R113, R113 ;  /* 0x0000007100717308 */ /* 0x000f220000000800 */
[C---:B-1----:R-:W-:Y:S04]  /*17170*/  HMMA.16816.F32.BF16 R52, R16.reuse, R92, R52 ;  /* 0x0000005c1034723c */ /* 0x042fe80000041834 */
[----:B------:R-:W-:Y:S05]  /*17180*/  LDSM.16.MT88.4 R24, [R140+0x9000] ;  /* 0x009000008c18783b */ /* 0x000fea0000004200 */
[----:B------:R-:W1:Y:S01]  /*17190*/  MUFU.EX2 R114, R114 ;  /* 0x0000007200727308 */ /* 0x000e620000000800 */
[C---:B------:R-:W-:Y:S02]  /*171a0*/  HMMA.16816.F32.BF16 R56, R16.reuse, R94, R56 ;  /* 0x0000005e1038723c */ /* 0x040fe40000041838 */
[----:B------:R-:W5:Y:S07]  /*171b0*/  LDSM.16.MT88.4 R92, [R141+0xa800] ;  /* 0x00a800008d5c783b */ /* 0x000f6e0000004200 */
[----:B------:R-:W1:Y:S01]  /*171c0*/  MUFU.EX2 R115, R115 ;  /* 0x0000007300737308 */ /* 0x000e620000000800 */
[C---:B------:R-:W-:Y:S06]  /*171d0*/  HMMA.16816.F32.BF16 R60, R16.reuse, R96, R60 ;  /* 0x00000060103c723c */ /* 0x040fec000004183c */
[C---:B------:R-:W-:Y:S01]  /*171e0*/  HMMA.16816.F32.BF16 R64, R16.reuse, R98, R64 ;  /* 0x000000621040723c */ /* 0x040fe20000041840 */
[----:B------:R-:W2:Y:S02]  /*171f0*/  LDSM.16.MT88.4 R96, [R140+0xa800] ;  /* 0x00a800008c60783b */ /* 0x000ea40000004200 */
[----:B------:R-:W1:Y:S03]  /*17200*/  MUFU.EX2 R34, R127 ;  /* 0x0000007f00227308 */ /* 0x000e660000000800 */
[C---:B---3--:R-:W-:Y:S06]  /*17210*/  HMMA.16816.F32.BF16 R68, R16.reuse, R88, R68 ;  /* 0x000000581044723c */ /* 0x048fec0000041844 */
[C---:B------:R-:W-:Y:S01]  /*17220*/  HMMA.16816.F32.BF16 R72, R16.reuse, R90, R72 ;  /* 0x0000005a1048723c */ /* 0x040fe20000041848 */
[----:B------:R-:W3:Y:S05]  /*17230*/  LDSM.16.MT88.4 R88, [R144+0x9000] ;  /* 0x009000009058783b */ /* 0x000eea0000004200 */
[C---:B-----5:R-:W-:Y:S06]  /*17240*/  HMMA.16816.F32.BF16 R76, R16.reuse, R92, R76 ;  /* 0x0000005c104c723c */ /* 0x060fec000004184c */
[C---:B------:R-:W-:Y:S01]  /*17250*/  HMMA.16816.F32.BF16 R80, R16.reuse, R94, R80 ;  /* 0x0000005e1050723c */ /* 0x040fe20000041850 */
[----:B------:R-:W5:Y:S05]  /*17260*/  LDSM.16.MT88.4 R92, [R142+0x9000] ;  /* 0x009000008e5c783b */ /* 0x000f6a0000004200 */
[C---:B--2---:R-:W-:Y:S06]  /*17270*/  HMMA.16816.F32.BF16 R84, R16.reuse, R96, R84 ;  /* 0x000000601054723c */ /* 0x044fec0000041854 */
[----:B------:R-:W-:Y:S07]  /*17280*/  HMMA.16816.F32.BF16 R12, R16, R98, R12 ;  /* 0x00000062100c723c */ /* 0x000fee000004180c */
[----:B------:R-:W-:Y:S04]  /*17290*/  F2FP.BF16.F32.PACK_AB R17, R111, R110 ;  /* 0x0000006e6f11723e */ /* 0x000fe800000010ff */
[----:B----4-:R-:W-:Y:S02]  /*172a0*/  F2FP.BF16.F32.PACK_AB R19, R113, R112 ;  /* 0x000000707113723e */ /* 0x010fe400000010ff */
[----:B-1----:R-:W-:Y:S02]  /*172b0*/  F2FP.BF16.F32.PACK_AB R16, R131, R114 ;  /* 0x000000728310723e */ /* 0x002fe400000010ff */
[----:B------:R-:W-:Y:S07]  /*172c0*/  F2FP.BF16.F32.PACK_AB R18, R115, R130 ;  /* 0x000000827312723e */ /* 0x000fee00000010ff */
[C---:B---3--:R-:W-:Y:S06]  /*172d0*/  HMMA.16816.F32.BF16 R4, R16.reuse, R88, R4 ;  /* 0x000000581004723c */ /* 0x048fec0000041804 */
[C---:B------:R-:W-:Y:S01]  /*172e0*/  HMMA.16816.F32.BF16 R8, R16.reuse, R90, R8 ;  /* 0x0000005a1008723c */ /* 0x040fe20000041808 */
[----:B------:R-:W1:Y:S05]  /*172f0*/  LDSM.16.MT88.4 R88, [R144+0xb000] ;  /* 0x00b000009058783b */ /* 0x000e6a0000004200 */
[C---:B-----5:R-:W-:Y:S06]  /*17300*/  HMMA.16816.F32.BF16 R36, R16.reuse, R92, R36 ;  /* 0x0000005c1024723c */ /* 0x060fec0000041824 */
[C---:B------:R-:W-:Y:S01]  /*17310*/  HMMA.16816.F32.BF16 R40, R16.reuse, R94, R40 ;  /* 0x0000005e1028723c */ /* 0x040fe20000041828 */
[----:B------:R-:W-:Y:S05]  /*17320*/  LDSM.16.MT88.4 R92, [R144+0x9800] ;  /* 0x00980000905c783b */ /* 0x000fea0000004200 */
[C---:B------:R-:W-:Y:S06]  /*17330*/  HMMA.16816.F32.BF16 R44, R16.reuse, R20, R44 ;  /* 0x00000014102c723c */ /* 0x040fec000004182c */
        /* <DEDUP_REMOVED lines=12> */
[C---:B------:R-:W-:Y:S05]  /*17400*/  HMMA.16816.F32.BF16 R80, R16.reuse, R26, R80 ;  /* 0x0000001a1050723c */ /* 0x040fea0000041850 */
[--C-:B------:R-:W-:Y:S01]  /*17410*/  FFMA.FTZ R25, R29, UR4, -R126.reuse ;  /* 0x000000041d197c23 */ /* 0x100fe2000801087e */
[C---:B-1----:R-:W-:Y:S05]  /*17420*/  HMMA.16816.F32.BF16 R84, R16.reuse, R88, R84 ;  /* 0x000000581054723c */ /* 0x042fea0000041854 */
[--C-:B------:R-:W-:Y:S01]  /*17430*/  FFMA.FTZ R24, R32, UR4, -R126.reuse ;  /* 0x0000000420187c23 */ /* 0x100fe2000801087e */
[----:B------:R-:W-:Y:S01]  /*17440*/  HMMA.16816.F32.BF16 R12, R16, R90, R12 ;  /* 0x0000005a100c723c */ /* 0x000fe2000004180c */
[----:B------:R-:W1:Y:S01]  /*17450*/  MUFU.EX2 R25, R25 ;  /* 0x0000001900197308 */ /* 0x000e620000000800 */
[----:B------:R-:W3:Y:S03]  /*17460*/  LDSM.16.MT88.4 R16, [R141+0x9800] ;  /* 0x009800008d10783b */ /* 0x000ee60000004200 */
[----:B------:R-:W-:Y:S01]  /*17470*/  FFMA.FTZ R126, R33, UR4, -R126 ;  /* 0x00000004217e7c23 */ /* 0x000fe2000801087e */
[----:B------:R-:W-:Y:S01]  /*17480*/  F2FP.BF16.F32.PACK_AB R89, R30, R173 ;  /* 0x000000ad1e59723e */ /* 0x000fe200000010ff */
[----:B------:R-:W-:Y:S01]  /*17490*/  FADD.FTZ R26, R123, R125 ;  /* 0x0000007d7b1a7221 */ /* 0x000fe20000010000 */
[----:B------:R-:W-:Y:S03]  /*174a0*/  F2FP.BF16.F32.PACK_AB R91, R34, R31 ;  /* 0x0000001f225b723e */ /* 0x000fe600000010ff */
[----:B------:R-:W-:Y:S01]  /*174b0*/  MUFU.EX2 R24, R24 ;  /* 0x0000001800187308 */ /* 0x000fe20000000800 */
[----:B------:R-:W-:Y:S04]  /*174c0*/  FADD.FTZ R121, R121, R26 ;  /* 0x0000001a79797221 */ /* 0x000fe80000010000 */
[----:B------:R-:W-:Y:S05]  /*174d0*/  FADD.FTZ R121, R106, R121 ;  /* 0x000000796a797221 */ /* 0x000fea0000010000 */
[----:B------:R-:W4:Y:S01]  /*174e0*/  MUFU.EX2 R27, R126 ;  /* 0x0000007e001b7308 */ /* 0x000f220000000800 */
[----:B-1----:R-:W-:Y:S01]  /*174f0*/  F2FP.BF16.F32.PACK_AB R88, R25, R28 ;  /* 0x0000001c1958723e */ /* 0x002fe200000010ff */
[----:B------:R-:W-:Y:S04]  /*17500*/  FADD.FTZ R128, R128, R121 ;  /* 0x0000007980807221 */ /* 0x000fe80000010000 */
[----:B------:R-:W-:Y:S01]  /*17510*/  FADD.FTZ R128, R129, R128 ;  /* 0x0000008081807221 */ /* 0x000fe20000010000 */
[----:B----4-:R-:W-:Y:S07]  /*17520*/  F2FP.BF16.F32.PACK_AB R90, R27, R24 ;  /* 0x000000181b5a723e */ /* 0x010fee00000010ff */
[C---:B------:R-:W-:Y:S01]  /*17530*/  HMMA.16816.F32.BF16 R96, R88.reuse, R92, R4 ;  /* 0x0000005c5860723c */ /* 0x040fe20000041804 */
[----:B------:R-:W1:Y:S05]  /*17540*/  LDSM.16.MT88.4 R4, [R140+0x9800] ;  /* 0x009800008c04783b */ /* 0x000e6a0000004200 */
[C---:B------:R-:W-:Y:S03]  /*17550*/  HMMA.16816.F32.BF16 R92, R88.reuse, R94, R8 ;  /* 0x0000005e585c723c */ /* 0x040fe60000041808 */
[----:B------:R-:W4:Y:S03]  /*17560*/  LDSM.16.MT88.4 R8, [R144+0xb800] ;  /* 0x00b800009008783b */ /* 0x000f260000004200 */
        /* <DEDUP_REMOVED lines=9> */
[C---:B----4-:R-:W-:Y:S06]  /*17600*/  HMMA.16816.F32.BF16 R60, R88.reuse, R8, R60 ;  /* 0x00000008583c723c */ /* 0x050fec000004183c */
[C---:B------:R-:W-:Y:S05]  /*17610*/  HMMA.16816.F32.BF16 R64, R88.reuse, R10, R64 ;  /* 0x0000000a5840723c */ /* 0x040fea0000041840 */
[----:B------:R-:W-:Y:S01]  /*17620*/  FADD.FTZ R8, R122, R107 ;  /* 0x0000006b7a087221 */ /* 0x000fe20000010000 */
[C---:B--2---:R-:W-:Y:S05]  /*17630*/  HMMA.16816.F32.BF16 R68, R88.reuse, R20, R68 ;  /* 0x000000145844723c */ /* 0x044fea0000041844 */
[----:B------:R-:W-:Y:S01]  /*17640*/  FADD.FTZ R8, R105, R8 ;  /* 0x0000000869087221 */ /* 0x000fe20000010000 */
[C---:B------:R-:W-:Y:S05]  /*17650*/  HMMA.16816.F32.BF16 R72, R88.reuse, R22, R72 ;  /* 0x000000165848723c */ /* 0x040fea0000041848 */
[----:B------:R-:W-:Y:S01]  /*17660*/  FADD.FTZ R117, R117, R8 ;  /* 0x0000000875757221 */ /* 0x000fe20000010000 */
[C---:B---3--:R-:W-:Y:S05]  /*17670*/  HMMA.16816.F32.BF16 R76, R88.reuse, R16, R76 ;  /* 0x00000010584c723c */ /* 0x048fea000004184c */
[----:B------:R-:W-:Y:S01]  /*17680*/  MOV R105, R0 ;  /* 0x0000000000697202 */ /* 0x000fe20000000f00 */
[----:B------:R-:W-:Y:S01]  /*17690*/  FADD.FTZ R117, R116, R117 ;  /* 0x0000007574757221 */ /* 0x000fe20000010000 */
[----:B------:R-:W-:Y:S01]  /*176a0*/  FADD.FTZ R9, R109, R128 ;  /* 0x000000806d097221 */ /* 0x000fe20000010000 */
[C---:B------:R-:W-:Y:S03]  /*176b0*/  HMMA.16816.F32.BF16 R80, R88.reuse, R18, R80 ;  /* 0x000000125850723c */ /* 0x040fe60000041850 */
[----:B------:R-:W-:Y:S01]  /*176c0*/  FADD.FTZ R118, R118, R117 ;  /* 0x0000007576767221 */ /* 0x000fe20000010000 */
[----:B------:R-:W-:Y:S02]  /*176d0*/  FADD.FTZ R9, R108, R9 ;  /* 0x000000096c097221 */ /* 0x000fe40000010000 */
[C---:B-1----:R-:W-:Y:S05]  /*176e0*/  HMMA.16816.F32.BF16 R84, R88.reuse, R4, R84 ;  /* 0x000000045854723c */ /* 0x042fea0000041854 */
        /* <DEDUP_REMOVED lines=19> */
.L_x_7352:
        /* <DEDUP_REMOVED lines=16> */
[----:B------:R-:W1:Y:S01]  /*17920*/  @P4 MUFU.RCP R6, R5 ;  /* 0x0000000500064308 */ /* 0x000e620000001000 */
[----:B------:R-:W2:Y:S07]  /*17930*/  @P4 LDC R25, c[0x0][0x2e8] ;  /* 0x0000ba00ff194b82 */ /* 0x000eae0000000800 */
[----:B------:R-:W3:Y:S08]  /*17940*/  @P3 MUFU.RCP R7, R4 ;  /* 0x0000000400073308 */ /* 0x000ef00000001000 */
[----:B------:R-:W5:Y:S01]  /*17950*/  @P4 MUFU.LG2 R5, R5 ;  /* 0x0000000500054308 */ /* 0x000f620000000c00 */
        /* <DEDUP_REMOVED lines=76> */
[----:B------:R-:W-:Y:S01]  /*17e20*/  IADD3 R8, -R8, R3, RZ ;  /* 0x0000000308087210 */ /* 0x000fe20007ffe1ff */
[----:B-----5:R-:W-:Y:S01]  /*17e30*/  @P4 FMUL.FTZ R5, R5, 0.69314718246459960938 ;  /* 0x3f31721805054820 */ /* 0x020fe20000410000 */
[----:B------:R-:W-:-:S02]  /*17e40*/  LOP3.LUT R10, R10, 0x1c0, RZ, 0xc0, !PT ;  /* 0x000001c00a0a7812 */ /* 0x000fc400078ec0ff */
[----:B------:R-:W-:Y:S02]  /*17e50*/  LOP3.LUT R11, R9, 0x1, RZ, 0xc0, !PT ;  /* 0x00000001090b7812 */ /* 0x000fe400078ec0ff */
[----:B------:R-:W-:Y:S02]  /*17e60*/  LEA R8, R7, R8, 0x9 ;  /* 0x0000000807087211 */ /* 0x000fe400078e48ff */
[----:B------:R-:W-:Y:S02]  /*17e70*/  LEA.HI R13, R10, R10, RZ, 0x1d ;  /* 0x0000000a0a0d7211 */ /* 0x000fe400078fe8ff */
[----:B------:R-:W-:Y:S02]  /*17e80*/  ISETP.NE.U32.AND P0, PT, R11, 0x1, PT ;  /* 0x000000010b00780c */ /* 0x000fe40003f05070 */
[----:B------:R-:W-:Y:S02]  /*17e90*/  LEA R8, R8, R13, 0x1 ;  /* 0x0000000d08087211 */ /* 0x000fe400078e08ff */
[----:B------:R-:W-:-:S02]  /*17ea0*/  R2P PR, R9, 0x6 ;  /* 0x0000000609007804 */ /* 0x000fc40000000000 */
[----:B------:R-:W-:Y:S01]  /*17eb0*/  LEA R11, R8, UR4, 0x1 ;  /* 0x00000004080b7c11 */ /* 0x000fe2000f8e08ff */
[----:B------:R-:W-:Y:S01]  /*17ec0*/  ULDC.U8 UR4, c[0x0][0x3d8] ;  /* 0x0000f60000047ab9 */ /* 0x000fe20000000000 */
[----:B------:R-:W-:Y:S02]  /*17ed0*/  MOV R8, 0x20 ;  /* 0x0000002000087802 */ /* 0x000fe40000000f00 */
[----:B------:R-:W-:Y:S02]  /*17ee0*/  MOV R10, 0x40 ;  /* 0x00000040000a7802 */ /* 0x000fe40000000f00 */
[C---:B------:R-:W-:Y:S02]  /*17ef0*/  IADD3 R9, R11.reuse, -0x10, RZ ;  /* 0xfffffff00b097810 */ /* 0x040fe40007ffe0ff */
[----:B------:R-:W-:Y:S02]  /*17f00*/  SEL R8, R8, 0xffffffe0, !P1 ;  /* 0xffffffe008087807 */ /* 0x000fe40004800000 */
[----:B------:R-:W-:-:S02]  /*17f10*/  @P0 IADD3 R9, R11, 0x10, RZ ;  /* 0x000000100b090810 */ /* 0x000fc40007ffe0ff */
[----:B------:R-:W-:Y:S02]  /*17f20*/  F2FP.BF16.F32.PACK_AB R96, R97, R96 ;  /* 0x000000606160723e */ /* 0x000fe400000010ff */
[----:B------:R-:W-:Y:S02]  /*17f30*/  F2FP.BF16.F32.PACK_AB R98, R99, R98 ;  /* 0x000000626362723e */ /* 0x000fe400000010ff */
[----:B------:R-:W-:Y:S01]  /*17f40*/  SEL R10, R10, 0xffffffc0, !P2 ;  /* 0xffffffc00a0a7807 */ /* 0x000fe20005000000 */
[----:B------:R-:W-:Y:S01]  /*17f50*/  STS [R11], R96 ;  /* 0x000000600b007388 */ /* 0x000fe20000000800 */
[----:B------:R-:W-:Y:S02]  /*17f60*/  F2FP.BF16.F32.PACK_AB R92, R93, R92 ;  /* 0x0000005c5d5c723e */ /* 0x000fe400000010ff */
[----:B------:R-:W-:Y:S01]  /*17f70*/  F2FP.BF16.F32.PACK_AB R94, R95, R94 ;  /* 0x0000005e5f5e723e */ /* 0x000fe200000010ff */
        /* <DEDUP_REMOVED lines=13> */
[----:B------:R-:W-:Y:S02]  /*18050*/  IADD3 R17, R11, R10, RZ ;  /* 0x0000000a0b117210 */ /* 0x000fe40007ffe0ff */
        /* <DEDUP_REMOVED lines=34> */
[----:B------:R3:W-:Y:S01]  /*18280*/  STS [R11+0x2400], R62 ;  /* 0x0024003e0b007388 */ /* 0x0007e20000000800 */
[----:B------:R-:W-:Y:S02]  /*18290*/  F2FP.BF16.F32.PACK_AB R88, R89, R88 ;  /* 0x000000585958723e */ /* 0x000fe400000010ff */
[----:B------:R-:W-:Y:S01]  /*182a0*/  F2FP.BF16.F32.PACK_AB R90, R91, R90 ;  /* 0x0000005a5b5a723e */ /* 0x000fe200000010ff */
[----:B------:R-:W-:Y:S01]  /*182b0*/  STS [R9+0x2000], R64 ;  /* 0x0020004009007388 */ /* 0x000fe20000000800 */
[----:B------:R-:W-:Y:S02]  /*182c0*/  ISETP.NE.AND P0, PT, RZ, UR4, PT ;  /* 0x00000004ff007c0c */ /* 0x000fe4000bf05270 */
[----:B------:R-:W-:Y:S01]  /*182d0*/  MOV R8, 0x7f800000 ;  /* 0x7f80000000087802 */ /* 0x000fe20000000f00 */
[----:B------:R4:W-:Y:S01]  /*182e0*/  STS [R9+0x2400], R66 ;  /* 0x0024004209007388 */ /* 0x0009e20000000800 */
[----:B--2---:R-:W-:-:S03]  /*182f0*/  @P4 FFMA.FTZ R8, R2, R25, R5 ;  /* 0x0000001902084223 */ /* 0x004fc60000010005 */
[----:B------:R-:W-:Y:S04]  /*18300*/  STS [R13+0x2000], R68 ;  /* 0x002000440d007388 */ /* 0x000fe80000000800 */
[----:B------:R1:W-:Y:S04]  /*18310*/  STS [R13+0x2400], R70 ;  /* 0x002400460d007388 */ /* 0x0003e80000000800 */
[----:B------:R2:W-:Y:S04]  /*18320*/  STS [R15+0x2000], R72 ;  /* 0x002000480f007388 */ /* 0x0005e80000000800 */
[----:B------:R2:W-:Y:S01]  /*18330*/  STS [R15+0x2400], R74 ;  /* 0x0024004a0f007388 */ /* 0x0005e20000000800 */
[----:B---3--:R-:W3:Y:S03]  /*18340*/  @P3 LDC R11, c[0x0][0x2e8] ;  /* 0x0000ba00ff0b3b82 */ /* 0x008ee60000000800 */
[----:B------:R2:W-:Y:S04]  /*18350*/  STS [R17+0x2000], R76 ;  /* 0x0020004c11007388 */ /* 0x0005e80000000800 */
[----:B------:R2:W-:Y:S01]  /*18360*/  STS [R17+0x2400], R78 ;  /* 0x0024004e11007388 */ /* 0x0005e20000000800 */
[----:B----4-:R-:W-:-:S03]  /*18370*/  MOV R9, 0x7f800000 ;  /* 0x7f80000000097802 */ /* 0x010fc60000000f00 */
[----:B------:R2:W-:Y:S04]  /*18380*/  STS [R19+0x2000], R80 ;  /* 0x0020005013007388 */ /* 0x0005e80000000800 */
        /* <DEDUP_REMOVED lines=8> */
[----:B------:R-:W1:Y:S01]  /*18410*/  S2R R13, SR_CTAID.Y ;  /* 0x00000000000d7919 */ /* 0x000e620000002600 */
[----:B------:R-:W1:Y:S01]  /*18420*/  LDC R0, c[0x0][0x2c4] ;  /* 0x0000b100ff007b82 */ /* 0x000e620000000800 */
[----:B------:R-:W-:Y:S01]  /*18430*/  ISETP.NE.AND P0, PT, R156, -0x1, PT ;  /* 0xffffffff9c00780c */ /* 0x000fe20003f05270 */
[----:B------:R-:W3:Y:S06]  /*18440*/  S2R R20, SR_CTAID.Z ;  /* 0x0000000000147919 */ /* 0x000eec0000002700 */
[----:B------:R-:W3:Y:S01]  /*18450*/  LDC R5, c[0x0][0x2e4] ;  /* 0x0000b900ff057b82 */ /* 0x000ee20000000800 */
[----:B-1----:R-:W-:-:S05]  /*18460*/  IMAD R11, R13, R0, RZ ;  /* 0x000000000d0b7224 */ /* 0x002fca00078e02ff */
[----:B------:R-:W-:-:S05]  /*18470*/  SEL R4, R11, R156, !P0 ;  /* 0x0000009c0b047207 */ /* 0x000fca0004000000 */
[----:B---3--:R-:W-:Y:S01]  /*18480*/  IMAD R4, R20, R5, R4 ;  /* 0x0000000514047224 */ /* 0x008fe200078e0204 */
[----:B------:R-:W-:Y:S06]  /*18490*/  BRA `(.L_x_7358) ;  /* 0x0000000000187947 */ /* 0x000fec0003800000 */
.L_x_7357:
[----:B------:R-:W1:Y:S01]  /*184a0*/  S2R R20, SR_CTAID.Z ;  /* 0x0000000000147919 */ /* 0x000e620000002700 */
[----:B------:R-:W1:Y:S01]  /*184b0*/  LDC R0, c[0x0][0x270] ;  /* 0x00009c00ff007b82 */ /* 0x000e620000000800 */
[----:B------:R-:W1:Y:S07]  /*184c0*/  S2R R13, SR_CTAID.Y ;  /* 0x00000000000d7919 */ /* 0x000e6e0000002600 */
[----:B------:R-:W3:Y:S01]  /*184d0*/  LDC R4, c[0x0][0x2c4] ;  /* 0x0000b100ff047b82 */ /* 0x000ee20000000800 */
[----:B-1----:R-:W-:-:S04]  /*184e0*/  IMAD R5, R13, R0, R20 ;  /* 0x000000000d057224 */ /* 0x002fc800078e0214 */
[----:B---3--:R-:W-:-:S07]  /*184f0*/  IMAD R4, R5, R4, RZ ;  /* 0x0000000405047224 */ /* 0x008fce00078e02ff */
.L_x_7358:
        /* <DEDUP_REMOVED lines=26> */
.L_x_7360:
[----:B------:R-:W-:Y:S05]  /*186a0*/  BSYNC B0 ;  /* 0x0000000000007941 */ /* 0x000fea0003800000 */
.L_x_7359:
[----:B------:R-:W4:Y:S01]  /*186b0*/  S2UR UR5, SR_CTAID.X ;  /* 0x00000000000579c3 */ /* 0x000f220000002500 */
[----:B-1----:R-:W-:Y:S01]  /*186c0*/  SHF.R.S32.HI R7, RZ, 0x1f, R0 ;  /* 0x0000001fff077819 */ /* 0x002fe20000011400 */
[----:B---3--:R1:W3:Y:S01]  /*186d0*/  LDS.128 R8, [R163+0x1800] ;  /* 0x00180000a3087984 */ /* 0x0082e20000000c00 */
[----:B------:R-:W-:Y:S01]  /*186e0*/  ISETP.NE.AND P0, PT, R156, -0x1, PT ;  /* 0xffffffff9c00780c */ /* 0x000fe20003f05270 */
[----:B------:R-:W-:Y:S01]  /*186f0*/  BSSY B0, `(.L_x_7361) ;  /* 0x0000035000007945 */ /* 0x000fe20003800000 */
[----:B------:R-:W-:Y:S02]  /*18700*/  LEA.HI R0, R7, R0, RZ, 0x3 ;  /* 0x0000000007007211 */ /* 0x000fe400078f18ff */
[----:B------:R-:W-:Y:S01]  /*18710*/  SHF.R.S32.HI R7, RZ, 0x1f, R13 ;  /* 0x0000001fff077819 */ /* 0x000fe2000001140d */
[----:B------:R-:W2:Y:S01]  /*18720*/  LDC.64 R2, c[0x0][0x290] ;  /* 0x0000a400ff027b82 */ /* 0x000ea20000000a00 */
[----:B------:R-:W-:-:S05]  /*18730*/  SHF.R.S32.HI R0, RZ, 0x3, R0 ;  /* 0x00000003ff007819 */ /* 0x000fca0000011400 */
[----:B------:R-:W-:Y:S02]  /*18740*/  VIADD R6, R0, 0x10 ;  /* 0x0000001000067836 */ /* 0x000fe40000000000 */
[----:B------:R-:W5:Y:S01]  /*18750*/  LDC.64 R4, c[0x0][0x298] ;  /* 0x0000a600ff047b82 */ /* 0x000f620000000a00 */
[----:B----4-:R-:W-:-:S04]  /*18760*/  USHF.L.U32 UR5, UR5, 0x6, URZ ;  /* 0x0000000605057899 */ /* 0x010fc8000800063f */
[----:B------:R-:W-:Y:S02]  /*18770*/  USHF.R.S32.HI UR4, URZ, 0x1f, UR5 ;  /* 0x0000001f3f047899 */ /* 0x000fe40008011405 */
[----:B------:R-:W-:Y:S02]  /*18780*/  VIADD R155, R155, -UR5 ;  /* 0x800000059b9b7c36 */ /* 0x000fe40008000000 */
[----:B--2---:R-:W-:-:S03]  /*18790*/  IMAD.WIDE.U32 R16, R13, R2, RZ ;  /* 0x000000020d107225 */ /* 0x004fc600078e00ff */
[----:B------:R-:W-:Y:S01]  /*187a0*/  ISETP.GE.AND P5, PT, R6, R155, PT ;  /* 0x0000009b0600720c */ /* 0x000fe20003fa6270 */
[----:B------:R-:W-:Y:S01]  /*187b0*/  IMAD R6, R7, R2, RZ ;  /* 0x0000000207067224 */ /* 0x000fe200078e02ff */
[----:B------:R-:W-:-:S03]  /*187c0*/  SHF.R.S32.HI R7, RZ, 0x1f, R102 ;  /* 0x0000001fff077819 */ /* 0x000fc60000011466 */
[----:B------:R-:W-:Y:S01]  /*187d0*/  IMAD R3, R13, R3, R6 ;  /* 0x000000030d037224 */ /* 0x000fe200078e0206 */
[----:B------:R-:W-:Y:S01]  /*187e0*/  MOV R6, R102 ;  /* 0x0000006600067202 */ /* 0x000fe20000000f00 */
[----:B-----5:R-:W-:-:S04]  /*187f0*/  IMAD.WIDE.U32 R14, R156, R4, RZ ;  /* 0x000000049c0e7225 */ /* 0x020fc800078e00ff */
[----:B------:R-:W-:Y:S01]  /*18800*/  IMAD.WIDE.U32 R12, R4, UR5, R6 ;  /* 0x00000005040c7c25 */ /* 0x000fe2000f8e0006 */
[----:B------:R-:W-:Y:S02]  /*18810*/  SEL R2, R16, R14, !P0 ;  /* 0x0000000e10027207 */ /* 0x000fe40004000000 */
[----:B------:R-:W-:Y:S01]  /*18820*/  SHF.R.S32.HI R7, RZ, 0x1f, R20 ;  /* 0x0000001fff077819 */ /* 0x000fe20000011414 */
[----:B------:R-:W-:Y:S02]  /*18830*/  IMAD R6, R4, UR4, RZ ;  /* 0x0000000404067c24 */ /* 0x000fe4000f8e02ff */
[----:B------:R-:W-:Y:S02]  /*18840*/  IMAD R156, R156, R5, R15 ;  /* 0x000000059c9c7224 */ /* 0x000fe400078e020f */
[----:B------:R-:W-:Y:S01]  /*18850*/  @!P0 IMAD.IADD R156, R17, 0x1, R3 ;  /* 0x00000001119c8824 */ /* 0x000fe200078e0203 */
[----:B------:R-:W-:Y:S01]  /*18860*/  IADD3 R12, P0, R2, R12, RZ ;  /* 0x0000000c020c7210 */ /* 0x000fe20007f1e0ff */
[----:B------:R-:W-:Y:S01]  /*18870*/  IMAD R3, R5, UR5, R6 ;  /* 0x0000000505037c24 */ /* 0x000fe2000f8e0206 */
[----:B------:R-:W-:Y:S01]  /*18880*/  ULDC.64 UR4, c[0x0][0x2a0] ;  /* 0x0000a80000047ab9 */ /* 0x000fe20000000a00 */
[----:B------:R1:W2:Y:S01]  /*18890*/  LDS.128 R16, [R163] ;  /* 0x00000000a3107984 */ /* 0x0002a20000000c00 */
        /* <DEDUP_REMOVED lines=24> */
[----:B--2---:R3:W-:Y:S04]  /*18a20*/  @!P1 STG.E.128 desc[UR6][R22.64], R16 ;  /* 0x0000001016009986 */ /* 0x0047e8000c101d06 */
[----:B----4-:R3:W-:Y:S02]  /*18a30*/  @!P0 STG.E.128 desc[UR6][R22.64+0x80], R12 ;  /* 0x0000800c16008986 */ /* 0x0107e4000c101d06 */
.L_x_7362:
[----:B------:R-:W-:Y:S05]  /*18a40*/  BSYNC B0 ;  /* 0x0000000000007941 */ /* 0x000fea0003800000 */
.L_x_7361:
[----:B--23--:R2:W3:Y:S01]  /*18a50*/  LDS.128 R16, [R163+0x800] ;  /* 0x00080000a3107984 */ /* 0x00c4e20000000c00 */
        /* <DEDUP_REMOVED lines=19> */
.L_x_7364:
[----:B------:R-:W-:Y:S05]  /*18b90*/  BSYNC B0 ;  /* 0x0000000000007941 */ /* 0x000fea0003800000 */
.L_x_7363:
        /* <DEDUP_REMOVED lines=20> */
.L_x_7366:
[----:B------:R-:W-:Y:S05]  /*18ce0*/  BSYNC B0 ;  /* 0x0000000000007941 */ /* 0x000fea0003800000 */
.L_x_7365:
        /* <DEDUP_REMOVED lines=20> */
.L_x_7367:
        /* <DEDUP_REMOVED lines=13> */
.L_x_8532:


//--------------------- .text._ZN5flash24flash_fwd_splitkv_kernelI23Flash_fwd_kernel_traitsILi128ELi64ELi64ELi4ELb0ELb0EN7cutlass10bfloat16_tE19Flash_kernel_traitsILi128ELi64ELi64ELi4ES3_EELb1ELb0ELb1ELb0ELb0ELb1ELb0ELb1EEEvNS_16Flash_fwd_paramsE --------------------------
	.section	.text._ZN5flash24flash_fwd_splitkv_kernelI23Flash_fwd_kernel_traitsILi128ELi64ELi64ELi4ELb0ELb0EN7cutlass10bfloat16_tE19Flash_kernel_traitsILi128ELi64ELi64ELi4ES3_EELb1ELb0ELb1ELb0ELb0ELb1ELb0ELb1EEEvNS_16Flash_fwd_paramsE,"ax",@progbits
	.align	128
        .global         _ZN5flash24flash_fwd_splitkv_kernelI23Flash_fwd_kernel_traitsILi128ELi64ELi64ELi4ELb0ELb0EN7cutlass10bfloat16_tE19Flash_kernel_traitsILi128ELi64ELi64ELi4ES3_EELb1ELb0ELb1ELb0ELb0ELb1ELb0ELb1EEEvNS_16Flash_fwd_paramsE
        .type           _ZN5flash24flash_fwd_splitkv_kernelI23Flash_fwd_kernel_traitsILi128ELi64ELi64ELi4ELb0ELb0EN7cutlass10bfloat16_tE19Flash_kernel_traitsILi128ELi64ELi64ELi4ES3_EELb1ELb0ELb1ELb0ELb0ELb1ELb0ELb1EEEvNS_16Flash_fwd_paramsE,@function
        .size           _ZN5flash24flash_fwd_splitkv_kernelI23Flash_fwd_kernel_traitsILi128ELi64ELi64ELi4ELb0ELb0EN7cutlass10bfloat16_tE19Flash_kernel_traitsILi128ELi64ELi64ELi4ES3_EELb1ELb0ELb1ELb0ELb0ELb1ELb0ELb1EEEvNS_16Flash_fwd_paramsE,(.L_x_8533 - _ZN5flash24flash_fwd_splitkv_kernelI23Flash_fwd_kernel_traitsILi128ELi64ELi64ELi4ELb0ELb0EN7cutlass10bfloat16_tE19Flash_kernel_traitsILi128ELi64ELi64ELi4ES3_EELb1ELb0ELb1ELb0ELb0ELb1ELb0ELb1EEEvNS_16Flash_fwd_paramsE)
        .other          _ZN5flash24flash_fwd_splitkv_kernelI23Flash_fwd_kernel_traitsILi128ELi64ELi64ELi4ELb0ELb0EN7cutlass10bfloat16_tE19Flash_kernel_traitsILi128ELi64ELi64ELi4ES3_EELb1ELb0ELb1ELb0ELb0ELb1ELb0ELb1EEEvNS_16Flash_fwd_paramsE,@"STO_CUDA_ENTRY STV_DEFAULT"
_ZN5flash24flash_fwd_splitkv_kernelI23Flash_fwd_kernel_traitsILi128ELi64ELi64ELi4ELb0ELb0EN7cutlass10bfloat16_tE19Flash_kernel_traitsILi128ELi64ELi64ELi4ES3_EELb1ELb0ELb1ELb0ELb0ELb1ELb0ELb1EEEvNS_16Flash_fwd_paramsE:
.text._ZN5flash24flash_fwd_splitkv_kernelI23Flash_fwd_kernel_traitsILi128ELi64ELi64ELi4ELb0ELb0EN7cutlass10bfloat16_tE19Flash_kernel_traitsILi128ELi64ELi64ELi4ES3_EELb1ELb0ELb1ELb0ELb0ELb1ELb0ELb1EEEvNS_16Flash_fwd_paramsE:
        /* <DEDUP_REMOVED lines=40> */
.L_x_7368:
[----:B------:R-:W1:Y:S02]  /*0280*/  LDC R67, c[0x0][0x2c8] ;  /* 0x0000b200ff437b82 */ /* 0x000e640000000800 */
.L_x_7369:
        /* <DEDUP_REMOVED lines=94> */
.L_x_7372:
[----:B------:R-:W-:Y:S05]  /*0870*/  BSYNC B0 ;  /* 0x0000000000007941 */ /* 0x000fea0003800000 */
.L_x_7371:
        /* <DEDUP_REMOVED lines=19> */
.L_x_7374:
[----:B------:R-:W-:Y:S05]  /*09b0*/  BSYNC B0 ;  /* 0x0000000000007941 */ /* 0x000fea0003800000 */
.L_x_7373:
        /* <DEDUP_REMOVED lines=20> */
.L_x_7376:
[----:B------:R-:W-:Y:S05]  /*0b00*/  BSYNC B0 ;  /* 0x0000000000007941 */ /* 0x000fea0003800000 */
.L_x_7375:
        /* <DEDUP_REMOVED lines=19> */
.L_x_7378:
[----:B------:R-:W-:Y:S05]  /*0c40*/  BSYNC B0 ;  /* 0x0000000000007941 */ /* 0x000fea0003800000 */
.L_x_7377:
        /* <DEDUP_REMOVED lines=15> */
.L_x_7370:
        /* <DEDUP_REMOVED lines=22> */
.L_x_7379:
        /* <DEDUP_REMOVED lines=81> */
.L_x_7380:
        /* <DEDUP_REMOVED lines=48> */
.L_x_7382:
        /* <DEDUP_REMOVED lines=31> */
.L_x_7381:
        /* <DEDUP_REMOVED lines=237> */
.L_x_7452:
        /* <DEDUP_REMOVED lines=21> */
.L_x_7385:
[----:B------:R-:W-:Y:S05]  /*28c0*/  BSYNC B0 ;  /* 0x0000000000007941 */ /* 0x000fea0003800000 */
.L_x_7384:
        /* <DEDUP_REMOVED lines=12> */
.L_x_7387:
[----:B------:R-:W-:Y:S05]  /*2990*/  BSYNC B0 ;  /* 0x0000000000007941 */ /* 0x000fea0003800000 */
.L_x_7386:
        /* <DEDUP_REMOVED lines=12> */
.L_x_7389:
[----:B------:R-:W-:Y:S05]  /*2a60*/  BSYNC B0 ;  /* 0x0000000000007941 */ /* 0x000fea0003800000 */
.L_x_7388:
        /* <DEDUP_REMOVED lines=16> */
.L_x_7391:
[----:B------:R-:W-:Y:S05]  /*2b70*/  BSYNC B0 ;  /* 0x0000000000007941 */ /* 0x000fea0003800000 */
.L_x_7390:
        /* <DEDUP_REMOVED lines=61> */
.L_x_7397:
[----:B------:R-:W-:Y:S05]  /*2f50*/  BSYNC B0 ;  /* 0x0000000000007941 */ /* 0x000fea0003800000 */
.L_x_7396:
        /* <DEDUP_REMOVED lines=48> */
.L_x_7395:
[----:B------:R-:W-:Y:S05]  /*3260*/  BSYNC B1 ;  /* 0x0000000000017941 */ /* 0x000fea0003800000 */
.L_x_7394:
        /* <DEDUP_REMOVED lines=62> */
.L_x_7401:
[----:B------:R-:W-:Y:S05]  /*3650*/  BSYNC B0 ;  /* 0x0000000000007941 */ /* 0x000fea0003800000 */
.L_x_7400:
        /* <DEDUP_REMOVED lines=50> */
.L_x_7399:
[----:B------:R-:W-:Y:S05]  /*3980*/  BSYNC B1 ;  /* 0x0000000000017941 */ /* 0x000fea0003800000 */
.L_x_7398:
        /* <DEDUP_REMOVED lines=62> */
.L_x_7405:
[----:B------:R-:W-:Y:S05]  /*3d70*/  BSYNC B0 ;  /* 0x0000000000007941 */ /* 0x000fea0003800000 */
.L_x_7404:
        /* <DEDUP_REMOVED lines=50> */
.L_x_7403:
[----:B------:R-:W-:Y:S05]  /*40a0*/  BSYNC B1 ;  /* 0x0000000000017941 */ /* 0x000fea0003800000 */
.L_x_7402:
        /* <DEDUP_REMOVED lines=67> */
.L_x_7409:
[----:B------:R-:W-:Y:S05]  /*44e0*/  BSYNC B0 ;  /* 0x0000000000007941 */ /* 0x000fea0003800000 */
.L_x_7408:
        /* <DEDUP_REMOVED lines=50> */
.L_x_7407:
[----:B------:R-:W-:Y:S05]  /*4810*/  BSYNC B1 ;  /* 0x0000000000017941 */ /* 0x000fea0003800000 */
.L_x_7406:
        /* <DEDUP_REMOVED lines=9> */
.L_x_7393:
        /* <DEDUP_REMOVED lines=90> */
.L_x_7416:
[----:B------:R-:W-:Y:S05]  /*4e50*/  BSYNC B0 ;  /* 0x0000000000007941 */ /* 0x000fea0003800000 */
.L_x_7415:
[----:B-----5:R1:W-:Y:S02]  /*4e60*/  STG.E.128 desc[UR6][R106.64], R36 ;  /* 0x000000246a007986 */ /* 0x0203e4000c101d06 */
.L_x_7414:
[----:B------:R-:W-:Y:S05]  /*4e70*/  BSYNC B1 ;  /* 0x0000000000017941 */ /* 0x000fea0003800000 */
.L_x_7413:
        /* <DEDUP_REMOVED lines=88> */
.L_x_7418:
[----:B------:R-:W-:Y:S05]  /*5400*/  BSYNC B0 ;  /* 0x0000000000007941 */ /* 0x000fea0003800000 */
.L_x_7417:
[----:B-----5:R1:W-:Y:S02]  /*5410*/  STG.E.128 desc[UR6][R106.64+0x80], R36 ;  /* 0x000080246a007986 */ /* 0x0203e4000c101d06 */
.L_x_7412:
[----:B------:R-:W-:Y:S05]  /*5420*/  BSYNC B2 ;  /* 0x0000000000027941 */ /* 0x000fea0003800000 */
.L_x_7411:
        /* <DEDUP_REMOVED lines=97> */
.L_x_7424:
[----:B------:R-:W-:Y:S05]  /*5a40*/  BSYNC B0 ;  /* 0x0000000000007941 */ /* 0x000fea0003800000 */
.L_x_7423:
[----:B-----5:R1:W-:Y:S02]  /*5a50*/  STG.E.128 desc[UR6][R164.64], R36 ;  /* 0x00000024a4007986 */ /* 0x0203e4000c101d06 */
.L_x_7422:
[----:B------:R-:W-:Y:S05]  /*5a60*/  BSYNC B1 ;  /* 0x0000000000017941 */ /* 0x000fea0003800000 */
.L_x_7421:
        /* <DEDUP_REMOVED lines=93> */
.L_x_7426:
[----:B------:R-:W-:Y:S05]  /*6040*/  BSYNC B0 ;  /* 0x0000000000007941 */ /* 0x000fea0003800000 */
.L_x_7425:
[----:B-----5:R1:W-:Y:S02]  /*6050*/  STG.E.128 desc[UR6][R164.64], R36 ;  /* 0x00000024a4007986 */ /* 0x0203e4000c101d06 */
.L_x_7420:
[----:B------:R-:W-:Y:S05]  /*6060*/  BSYNC B2 ;  /* 0x0000000000027941 */ /* 0x000fea0003800000 */
.L_x_7419:
        /* <DEDUP_REMOVED lines=97> */
.L_x_7432:
[----:B------:R-:W-:Y:S05]  /*6680*/  BSYNC B0 ;  /* 0x0000000000007941 */ /* 0x000fea0003800000 */
.L_x_7431:
[----:B-----5:R1:W-:Y:S02]  /*6690*/  STG.E.128 desc[UR6][R164.64], R36 ;  /* 0x00000024a4007986 */ /* 0x0203e4000c101d06 */
.L_x_7430:
[----:B------:R-:W-:Y:S05]  /*66a0*/  BSYNC B1 ;  /* 0x0000000000017941 */ /* 0x000fea0003800000 */
.L_x_7429:
        /* <DEDUP_REMOVED lines=93> */
.L_x_7434:
[----:B------:R-:W-:Y:S05]  /*6c80*/  BSYNC B0 ;  /* 0x0000000000007941 */ /* 0x000fea0003800000 */
.L_x_7433:
[----:B-----5:R1:W-:Y:S02]  /*6c90*/  STG.E.128 desc[UR6][R164.64], R36 ;  /* 0x00000024a4007986 */ /* 0x0203e4000c101d06 */
.L_x_7428:
[----:B------:R-:W-:Y:S05]  /*6ca0*/  BSYNC B2 ;  /* 0x0000000000027941 */ /* 0x000fea0003800000 */
.L_x_7427:
        /* <DEDUP_REMOVED lines=102> */
.L_x_7440:
[----:B------:R-:W-:Y:S05]  /*7310*/  BSYNC B0 ;  /* 0x0000000000007941 */ /* 0x000fea0003800000 */
.L_x_7439:
[----:B-----5:R2:W-:Y:S02]  /*7320*/  STG.E.128 desc[UR6][R164.64], R36 ;  /* 0x00000024a4007986 */ /* 0x0205e4000c101d06 */
.L_x_7438:
[----:B------:R-:W-:Y:S05]  /*7330*/  BSYNC B1 ;  /* 0x0000000000017941 */ /* 0x000fea0003800000 */
.L_x_7437:
        /* <DEDUP_REMOVED lines=93> */
.L_x_7442:
[----:B------:R-:W-:Y:S05]  /*7910*/  BSYNC B0 ;  /* 0x0000000000007941 */ /* 0x000fea0003800000 */
.L_x_7441:
[----:B-----5:R2:W-:Y:S02]  /*7920*/  STG.E.128 desc[UR6][R164.64], R36 ;  /* 0x00000024a4007986 */ /* 0x0205e4000c101d06 */
.L_x_7436:
[----:B------:R-:W-:Y:S05]  /*7930*/  BSYNC B2 ;  /* 0x0000000000027941 */ /* 0x000fea0003800000 */
.L_x_7435:
        /* <DEDUP_REMOVED lines=8> */
.L_x_7392:
        /* <DEDUP_REMOVED lines=10> */
.L_x_7444:
[----:B------:R-:W-:Y:S05]  /*7a60*/  BSYNC B0 ;  /* 0x0000000000007941 */ /* 0x000fea0003800000 */
.L_x_7443:
        /* <DEDUP_REMOVED lines=16> */
.L_x_7446:
[----:B------:R-:W-:Y:S05]  /*7b70*/  BSYNC B0 ;  /* 0x0000000000007941 */ /* 0x000fea0003800000 */
.L_x_7445:
        /* <DEDUP_REMOVED lines=16> */
.L_x_7448:
[----:B------:R-:W-:Y:S05]  /*7c80*/  BSYNC B0 ;  /* 0x0000000000007941 */ /* 0x000fea0003800000 */
.L_x_7447:
        /* <DEDUP_REMOVED lines=22> */
.L_x_7449:
[----:B------:R-:W-:Y:S05]  /*7df0*/  BSYNC B0 ;  /* 0x0000000000007941 */ /* 0x000fea0003800000 */
.L_x_7410:
        /* <DEDUP_REMOVED lines=81> */
.L_x_7450:
        /* <DEDUP_REMOVED lines=10> */
.L_x_7451:
[----:B------:R-:W-:Y:S04]  /*83b0*/  IADD3 R11, R11, -0x1, RZ ;  /* 0xffffffff0b0b7810 */ /* 0x000fe80007ffe0ff */
[----:B------:R-:W-:Y:S11]  /*83c0*/  ISETP.GT.AND P0, PT, R11, R78, PT ;  /* 0x0000004e0b00720c */ /* 0x000ff60003f04270 */
[----:B------:R-:W-:Y:S02]  /*83d0*/  @!UPT UIADD3 URZ, URZ, URZ, URZ ;  /* 0x0000003f3f3ff290 */ /* 0x000fe4000fffe03f */
[----:B------:R-:W-:Y:S05]  /*83e0*/  @P0 BRA `(.L_x_7452) ;  /* 0xffffffa000e00947 */ /* 0x000fea000383ffff */
.L_x_7383:
        /* <DEDUP_REMOVED lines=105> */
.L_x_7461:
[----:B------:R-:W-:Y:S05]  /*8a80*/  BSYNC B0 ;  /* 0x0000000000007941 */ /* 0x000fea0003800000 */
.L_x_7460:
[----:B-----5:R3:W-:Y:S02]  /*8a90*/  STS.128 [R163], R8 ;  /* 0x00000008a3007388 */ /* 0x0207e40000000c00 */
.L_x_7459:
[----:B------:R-:W-:Y:S05]  /*8aa0*/  BSYNC B1 ;  /* 0x0000000000017941 */ /* 0x000fea0003800000 */
.L_x_7458:
        /* <DEDUP_REMOVED lines=45> */
.L_x_7463:
[----:B------:R-:W-:Y:S05]  /*8d80*/  BSYNC B0 ;  /* 0x0000000000007941 */ /* 0x000fea0003800000 */
.L_x_7462:
[----:B-----5:R1:W-:Y:S02]  /*8d90*/  STS.128 [R163+0x2000], R8 ;  /* 0x00200008a3007388 */ /* 0x0203e40000000c00 */
.L_x_7457:
[----:B------:R-:W-:Y:S05]  /*8da0*/  BSYNC B2 ;  /* 0x0000000000027941 */ /* 0x000fea0003800000 */
.L_x_7456:
        /* <DEDUP_REMOVED lines=62> */
.L_x_7469:
[----:B------:R-:W-:Y:S05]  /*9190*/  BSYNC B0 ;  /* 0x0000000000007941 */ /* 0x000fea0003800000 */
.L_x_7468:
[----:B-----5:R3:W-:Y:S02]  /*91a0*/  STS.128 [R163+0x800], R8 ;  /* 0x00080008a3007388 */ /* 0x0207e40000000c00 */
.L_x_7467:
[----:B------:R-:W-:Y:S05]  /*91b0*/  BSYNC B1 ;  /* 0x0000000000017941 */ /* 0x000fea0003800000 */
.L_x_7466:
        /* <DEDUP_REMOVED lines=44> */
.L_x_7471:
[----:B------:R-:W-:Y:S05]  /*9480*/  BSYNC B0 ;  /* 0x0000000000007941 */ /* 0x000fea0003800000 */
.L_x_7470:
[----:B-----5:R1:W-:Y:S02]  /*9490*/  STS.128 [R163+0x2800], R28 ;  /* 0x0028001ca3007388 */ /* 0x0203e40000000c00 */
.L_x_7465:
[----:B------:R-:W-:Y:S05]  /*94a0*/  BSYNC B2 ;  /* 0x0000000000027941 */ /* 0x000fea0003800000 */
.L_x_7464:
        /* <DEDUP_REMOVED lines=63> */
.L_x_7477:
[----:B------:R-:W-:Y:S05]  /*98a0*/  BSYNC B0 ;  /* 0x0000000000007941 */ /* 0x000fea0003800000 */
.L_x_7476:
[----:B-----5:R3:W-:Y:S02]  /*98b0*/  STS.128 [R163+0x1000], R8 ;  /* 0x00100008a3007388 */ /* 0x0207e40000000c00 */
.L_x_7475:
[----:B------:R-:W-:Y:S05]  /*98c0*/  BSYNC B1 ;  /* 0x0000000000017941 */ /* 0x000fea0003800000 */
.L_x_7474:
        /* <DEDUP_REMOVED lines=44> */
.L_x_7479:
[----:B------:R-:W-:Y:S05]  /*9b90*/  BSYNC B0 ;  /* 0x0000000000007941 */ /* 0x000fea0003800000 */
.L_x_7478:
[----:B-----5:R1:W-:Y:S02]  /*9ba0*/  STS.128 [R163+0x3000], R8 ;  /* 0x00300008a3007388 */ /* 0x0203e40000000c00 */
.L_x_7473:
[----:B------:R-:W-:Y:S05]  /*9bb0*/  BSYNC B2 ;  /* 0x0000000000027941 */ /* 0x000fea0003800000 */
.L_x_7472:
        /* <DEDUP_REMOVED lines=62> */
.L_x_7484:
[----:B------:R-:W-:Y:S05]  /*9fa0*/  BSYNC B0 ;  /* 0x0000000000007941 */ /* 0x000fea0003800000 */
.L_x_7483:
[----:B-----5:R3:W-:Y:S02]  /*9fb0*/  STS.128 [R163+0x1800], R8 ;  /* 0x00180008a3007388 */ /* 0x0207e40000000c00 */
.L_x_7482:
[----:B------:R-:W-:Y:S05]  /*9fc0*/  BSYNC B1 ;  /* 0x0000000000017941 */ /* 0x000fea0003800000 */
.L_x_7481:
        /* <DEDUP_REMOVED lines=44> */
.L_x_7486:
[----:B------:R-:W-:Y:S05]  /*a290*/  BSYNC B0 ;  /* 0x0000000000007941 */ /* 0x000fea0003800000 */
.L_x_7485:
[----:B-----5:R2:W-:Y:S01]  /*a2a0*/  STS.128 [R163+0x3800], R24 ;  /* 0x00380018a3007388 */ /* 0x0205e20000000c00 */
[----:B------:R-:W-:Y:S05]  /*a2b0*/  BRA `(.L_x_7480) ;  /* 0x0000003400d07947 */ /* 0x000fea0003800000 */
.L_x_7455:
        /* <DEDUP_REMOVED lines=93> */
.L_x_7492:
[----:B------:R-:W-:Y:S05]  /*a890*/  BSYNC B0 ;  /* 0x0000000000007941 */ /* 0x000fea0003800000 */
.L_x_7491:
[----:B-----5:R3:W-:Y:S02]  /*a8a0*/  STS.128 [R163], R16 ;  /* 0x00000010a3007388 */ /* 0x0207e40000000c00 */
.L_x_7490:
[----:B------:R-:W-:Y:S05]  /*a8b0*/  BSYNC B1 ;  /* 0x0000000000017941 */ /* 0x000fea0003800000 */
.L_x_7489:
        /* <DEDUP_REMOVED lines=88> */
.L_x_7494:
[----:B------:R-:W-:Y:S05]  /*ae40*/  BSYNC B0 ;  /* 0x0000000000007941 */ /* 0x000fea0003800000 */
.L_x_7493:
[----:B-----5:R1:W-:Y:S02]  /*ae50*/  STS.128 [R163+0x2000], R16 ;  /* 0x00200010a3007388 */ /* 0x0203e40000000c00 */
.L_x_7488:
[----:B------:R-:W-:Y:S05]  /*ae60*/  BSYNC B2 ;  /* 0x0000000000027941 */ /* 0x000fea0003800000 */
.L_x_7487:
        /* <DEDUP_REMOVED lines=98> */
.L_x_7500:
[----:B------:R-:W-:Y:S05]  /*b490*/  BSYNC B0 ;  /* 0x0000000000007941 */ /* 0x000fea0003800000 */
.L_x_7499:
[----:B-----5:R3:W-:Y:S02]  /*b4a0*/  STS.128 [R163+0x800], R16 ;  /* 0x00080010a3007388 */ /* 0x0207e40000000c00 */
.L_x_7498:
[----:B------:R-:W-:Y:S05]  /*b4b0*/  BSYNC B1 ;  /* 0x0000000000017941 */ /* 0x000fea0003800000 */
.L_x_7497:
        /* <DEDUP_REMOVED lines=91> */
.L_x_7502:
[----:B------:R-:W-:Y:S05]  /*ba70*/  BSYNC B0 ;  /* 0x0000000000007941 */ /* 0x000fea0003800000 */
.L_x_7501:
[----:B-----5:R1:W-:Y:S02]  /*ba80*/  STS.128 [R163+0x2800], R4 ;  /* 0x00280004a3007388 */ /* 0x0203e40000000c00 */
.L_x_7496:
[----:B------:R-:W-:Y:S05]  /*ba90*/  BSYNC B2 ;  /* 0x0000000000027941 */ /* 0x000fea0003800000 */
.L_x_7495:
        /* <DEDUP_REMOVED lines=100> */
.L_x_7508:
[----:B------:R-:W-:Y:S05]  /*c0e0*/  BSYNC B0 ;  /* 0x0000000000007941 */ /* 0x000fea0003800000 */
.L_x_7507:
[----:B-----5:R3:W-:Y:S02]  /*c0f0*/  STS.128 [R163+0x1000], R16 ;  /* 0x00100010a3007388 */ /* 0x0207e40000000c00 */
.L_x_7506:
[----:B------:R-:W-:Y:S05]  /*c100*/  BSYNC B1 ;  /* 0x0000000000017941 */ /* 0x000fea0003800000 */
.L_x_7505:
        /* <DEDUP_REMOVED lines=92> */
.L_x_7510:
[----:B------:R-:W-:Y:S05]  /*c6d0*/  BSYNC B0 ;  /* 0x0000000000007941 */ /* 0x000fea0003800000 */
.L_x_7509:
[----:B-----5:R3:W-:Y:S02]  /*c6e0*/  STS.128 [R163+0x3000], R16 ;  /* 0x00300010a3007388 */ /* 0x0207e40000000c00 */
.L_x_7504:
[----:B------:R-:W-:Y:S05]  /*c6f0*/  BSYNC B2 ;  /* 0x0000000000027941 */ /* 0x000fea0003800000 */
.L_x_7503:
        /* <DEDUP_REMOVED lines=99> */
.L_x_7514:
[----:B------:R-:W-:Y:S05]  /*cd30*/  BSYNC B0 ;  /* 0x0000000000007941 */ /* 0x000fea0003800000 */
.L_x_7513:
[----:B-----5:R3:W-:Y:S02]  /*cd40*/  STS.128 [R163+0x1800], R16 ;  /* 0x00180010a3007388 */ /* 0x0207e40000000c00 */
.L_x_7512:
[----:B------:R-:W-:Y:S05]  /*cd50*/  BSYNC B1 ;  /* 0x0000000000017941 */ /* 0x000fea0003800000 */
.L_x_7511:
        /* <DEDUP_REMOVED lines=97> */
.L_x_7516:
[----:B------:R-:W-:Y:S05]  /*d370*/  BSYNC B0 ;  /* 0x0000000000007941 */ /* 0x000fea0003800000 */
.L_x_7515:
[----:B-----5:R1:W-:Y:S01]  /*d380*/  STS.128 [R163+0x3800], R4 ;  /* 0x00380004a3007388 */ /* 0x0203e20000000c00 */
[----:B------:R-:W-:Y:S05]  /*d390*/  BRA `(.L_x_7480) ;  /* 0x0000000400987947 */ /* 0x000fea0003800000 */
.L_x_7454:
        /* <DEDUP_REMOVED lines=29> */
.L_x_7518:
[----:B------:R-:W-:Y:S05]  /*d570*/  BSYNC B0 ;  /* 0x0000000000007941 */ /* 0x000fea0003800000 */
.L_x_7517:
        /* <DEDUP_REMOVED lines=23> */
.L_x_7520:
[----:B------:R-:W-:Y:S05]  /*d6f0*/  BSYNC B0 ;  /* 0x0000000000007941 */ /* 0x000fea0003800000 */
.L_x_7519:
        /* <DEDUP_REMOVED lines=23> */
.L_x_7522:
[----:B------:R-:W-:Y:S05]  /*d870*/  BSYNC B0 ;  /* 0x0000000000007941 */ /* 0x000fea0003800000 */
.L_x_7521:
        /* <DEDUP_REMOVED lines=24> */
.L_x_7480:
[----:B------:R-:W-:Y:S05]  /*da00*/  BSYNC B3 ;  /* 0x0000000000037941 */ /* 0x000fea0003800000 */
.L_x_7453:
        /* <DEDUP_REMOVED lines=32> */
.L_x_7524:
[----:B------:R-:W-:Y:S05]  /*dc10*/  BSYNC B0 ;  /* 0x0000000000007941 */ /* 0x000fea0003800000 */
.L_x_7523:
        /* <DEDUP_REMOVED lines=21> */
.L_x_7526:
[----:B------:R-:W-:Y:S05]  /*dd70*/  BSYNC B0 ;  /* 0x0000000000007941 */ /* 0x000fea0003800000 */
.L_x_7525:
        /* <DEDUP_REMOVED lines=26> */
.L_x_7528:
[----:B------:R-:W-:Y:S05]  /*df20*/  BSYNC B0 ;  /* 0x0000000000007941 */ /* 0x000fea0003800000 */
.L_x_7527:
        /* <DEDUP_REMOVED lines=32> */
.L_x_7530:
[----:B------:R-:W-:Y:S05]  /*e130*/  BSYNC B0 ;  /* 0x0000000000007941 */ /* 0x000fea0003800000 */
.L_x_7529:
        /* <DEDUP_REMOVED lines=55> */
.L_x_7532:
[----:B------:R-:W-:Y:S05]  /*e4b0*/  BSYNC B0 ;  /* 0x0000000000007941 */ /* 0x000fea0003800000 */
.L_x_7531:
[----:B------:R4:W-:Y:S01]  /*e4c0*/  @P2 STS.128 [R163+0x8800], RZ ;  /* 0x008800ffa3002388 */ /* 0x0009e20000000c00 */
[----:B------:R-:W-:Y:S03]  /*e4d0*/  BSSY B0, `(.L_x_7533) ;  /* 0x0000014000007945 */ /* 0x000fe60003800000 */
[----:B------:R4:W-:Y:S01]  /*e4e0*/  @P2 STS.128 [R163+0xa800], RZ ;  /* 0x00a800ffa3002388 */ /* 0x0009e20000000c00 */
[----:B------:R-:W-:Y:S05]  /*e4f0*/  @P2 BRA `(.L_x_7534) ;  /* 0x0000000000442947 */ /* 0x000fea0003800000 */
[C---:B------:R-:W-:Y:S02]  /*e500*/  LOP3.LUT R0, R162.reuse, 0x1, RZ, 0xc0, !PT ;  /* 0x00000001a2007812 */ /* 0x040fe400078ec0ff */
[----:B------:R-:W-:Y:S02]  /*e510*/  LOP3.LUT P1, RZ, R162, 0x2, RZ, 0xc0, !PT ;  /* 0x00000002a2ff7812 */ /* 0x000fe4000782c0ff */
[----:B------:R-:W-:-:S11]  /*e520*/  ISETP.NE.U32.AND P2, PT, R0, 0x1, PT ;  /* 0x000000010000780c */ /* 0x000fd60003f45070 */
        /* <DEDUP_REMOVED lines=14> */
.L_x_7534:
[----:B------:R-:W-:Y:S05]  /*e610*/  BSYNC B0 ;  /* 0x0000000000007941 */ /* 0x000fea0003800000 */
.L_x_7533:
[----:B------:R1:W-:Y:S01]  /*e620*/  @P6 STS.128 [R163+0x9000], RZ ;  /* 0x009000ffa3006388 */ /* 0x0003e20000000c00 */
[----:B------:R-:W-:Y:S03]  /*e630*/  BSSY B0, `(.L_x_7535) ;  /* 0x0000017000007945 */ /* 0x000fe60003800000 */
[----:B------:R1:W-:Y:S01]  /*e640*/  @P6 STS.128 [R163+0xb000], RZ ;  /* 0x00b000ffa3006388 */ /* 0x0003e20000000c00 */
[----:B------:R-:W-:Y:S05]  /*e650*/  @P6 BRA `(.L_x_7536) ;  /* 0x0000000000506947 */ /* 0x000fea0003800000 */
[----:B-1----:R-:W1:Y:S01]  /*e660*/  LDC.64 R4, c[0x0][0x250] ;  /* 0x00009400ff047b82 */ /* 0x002e620000000a00 */
        /* <DEDUP_REMOVED lines=19> */
.L_x_7536:
[----:B------:R-:W-:Y:S05]  /*e7a0*/  BSYNC B0 ;  /* 0x0000000000007941 */ /* 0x000fea0003800000 */
.L_x_7535:
[----:B------:R1:W-:Y:S01]  /*e7b0*/  @P5 STS.128 [R163+0x9800], RZ ;  /* 0x009800ffa3005388 */ /* 0x0003e20000000c00 */
[----:B------:R-:W-:Y:S03]  /*e7c0*/  BSSY B0, `(.L_x_7537) ;  /* 0x000001a000007945 */ /* 0x000fe60003800000 */
[----:B------:R1:W-:Y:S01]  /*e7d0*/  @P5 STS.128 [R163+0xb800], RZ ;  /* 0x00b800ffa3005388 */ /* 0x0003e20000000c00 */
[----:B------:R-:W-:Y:S05]  /*e7e0*/  @P5 BRA `(.L_x_7538) ;  /* 0x00000000005c5947 */ /* 0x000fea0003800000 */
[C---:B------:R-:W-:Y:S02]  /*e7f0*/  LOP3.LUT P0, RZ, R162.reuse, 0x2, RZ, 0xc0, !PT ;  /* 0x00000002a2ff7812 */ /* 0x040fe4000780c0ff */
[----:B------:R-:W-:-:S04]  /*e800*/  LOP3.LUT R0, R162, 0x1, RZ, 0xc0, !PT ;  /* 0x00000001a2007812 */ /* 0x000fc800078ec0ff */
[----:B------:R-:W-:-:S07]  /*e810*/  ISETP.NE.U32.AND P1, PT, R0, 0x1, PT ;  /* 0x000000010000780c */ /* 0x000fce0003f25070 */
[----:B-1----:R-:W1:Y:S01]  /*e820*/  @P0 LDC.64 R4, c[0x0][0x250] ;  /* 0x00009400ff040b82 */ /* 0x002e620000000a00 */
[----:B---3--:R-:W-:-:S07]  /*e830*/  @P0 MOV R168, R170 ;  /* 0x000000aa00a80202 */ /* 0x008fce0000000f00 */
[----:B------:R-:W3:Y:S01]  /*e840*/  @!P1 LDC.64 R6, c[0x0][0x250] ;  /* 0x00009400ff069b82 */ /* 0x000ee20000000a00 */
[----:B-1----:R-:W-:Y:S01]  /*e850*/  @P0 IMAD.WIDE.U32 R8, R4, 0x60, R168 ;  /* 0x0000006004080825 */ /* 0x002fe200078e00a8 */
[----:B------:R-:W-:-:S03]  /*e860*/  @!P1 MOV R168, R170 ;  /* 0x000000aa00a89202 */ /* 0x000fc60000000f00 */
        /* <DEDUP_REMOVED lines=15> */
.L_x_7538:
[----:B------:R-:W-:Y:S05]  /*e960*/  BSYNC B0 ;  /* 0x0000000000007941 */ /* 0x000fea0003800000 */
.L_x_7537:
[----:B------:R-:W-:Y:S01]  /*e970*/  LDSM.16.M88.4 R96, [R150] ;  /* 0x000000009660783b */ /* 0x000fe20000000200 */
[----:B------:R-:W-:Y:S01]  /*e980*/  R2P PR, R59, 0x6 ;  /* 0x000000063b007804 */ /* 0x000fe20000000000 */
[C---:B------:R-:W-:Y:S01]  /*e990*/  VIADD R0, R149.reuse, 0x4000 ;  /* 0x0000400095007836 */ /* 0x040fe20000000000 */
[----:B------:R-:W-:Y:S01]  /*e9a0*/  ULDC.64 UR14, c[0x0][0x398] ;  /* 0x0000e600000e7ab9 */ /* 0x000fe20000000a00 */
[----:B------:R-:W3:Y:S01]  /*e9b0*/  LDSM.16.M88.4 R32, [R149+0x4000] ;  /* 0x004000009520783b */ /* 0x000ee20000000200 */
[----:B------:R-:W-:Y:S02]  /*e9c0*/  VIADD R147, R149, 0x4020 ;  /* 0x0000402095937836 */ /* 0x000fe40000000000 */
[--C-:B------:R-:W-:Y:S01]  /*e9d0*/  IMAD R148, R49, 0x2, R150.reuse ;  /* 0x0000000231947824 */ /* 0x100fe200078e0296 */
[----:B------:R-:W4:Y:S01]  /*e9e0*/  LDSM.16.M88.4 R76, [R149+0x4800] ;  /* 0x00480000954c783b */ /* 0x000f220000000200 */
[----:B------:R-:W-:Y:S02]  /*e9f0*/  IMAD R146, R47, 0x2, R150 ;  /* 0x000000022f927824 */ /* 0x000fe400078e0296 */
[----:B------:R-:W-:Y:S01]  /*ea00*/  IMAD R57, R57, 0x10, R60 ;  /* 0x0000001039397824 */ /* 0x000fe200078e023c */
[----:B-1----:R-:W-:Y:S01]  /*ea10*/  LDSM.16.M88.4 R8, [R148] ;  /* 0x000000009408783b */ /* 0x002fe20000000200 */
[----:B------:R-:W-:Y:S01]  /*ea20*/  LEA R145, R47, R148, 0x1 ;  /* 0x000000942f917211 */ /* 0x000fe200078e08ff */
[----:B------:R-:W-:-:S02]  /*ea30*/  @P1 VIADD R147, R0, 0xffffffe0 ;  /* 0xffffffe000931836 */ /* 0x000fc40000000000 */
[----:B------:R-:W-:Y:S01]  /*ea40*/  LDSM.16.M88.4 R68, [R149+0x5000] ;  /* 0x005000009544783b */ /* 0x000fe20000000200 */
[----:B------:R-:W-:Y:S02]  /*ea50*/  IMAD.MOV.U32 R0, RZ, RZ, 0x40 ;  /* 0x00000040ff007424 */ /* 0x000fe400078e00ff */
[----:B------:R-:W-:Y:S01]  /*ea60*/  IMAD.SHL.U32 R165, R48, 0x2, RZ ;  /* 0x0000000230a57824 */ /* 0x000fe200078e00ff */
[----:B------:R-:W1:Y:S01]  /*ea70*/  LDSM.16.M88.4 R36, [R147] ;  /* 0x000000009324783b */ /* 0x000e620000000200 */
[C---:B------:R-:W-:Y:S01]  /*ea80*/  VIADD R139, R147.reuse, 0x800 ;  /* 0x00000800938b7836 */ /* 0x040fe20000000000 */
[----:B------:R-:W-:Y:S01]  /*ea90*/  SEL R0, R0, 0xffffffc0, !P2 ;  /* 0xffffffc000007807 */ /* 0x000fe20005000000 */
[----:B------:R-:W-:Y:S01]  /*eaa0*/  VIADD R138, R147, 0x1000 ;  /* 0x00001000938a7836 */ /* 0x000fe20000000000 */
[----:B------:R-:W1:Y:S01]  /*eab0*/  LDSM.16.M88.4 R28, [R149+0x5800] ;  /* 0x00580000951c783b */ /* 0x000e620000000200 */
[----:B------:R-:W-:Y:S01]  /*eac0*/  LOP3.LUT R165, R165, 0x6, RZ, 0xc0, !PT ;  /* 0x00000006a5a57812 */ /* 0x000fe200078ec0ff */
[C---:B------:R-:W-:Y:S01]  /*ead0*/  VIADD R137, R147.reuse, 0x1800 ;  /* 0x0000180093897836 */ /* 0x040fe20000000000 */
[----:B------:R-:W-:Y:S01]  /*eae0*/  IADD3 R135, R147, 0x2000, RZ ;  /* 0x0000200093877810 */ /* 0x000fe20007ffe0ff */
[----:B------:R-:W-:Y:S01]  /*eaf0*/  IMAD.IADD R143, R149, 0x1, R0 ;  /* 0x00000001958f7824 */ /* 0x000fe200078e0200 */
[----:B------:R-:W1:Y:S01]  /*eb00*/  LDSM.16.M88.4 R24, [R147+0x800] ;  /* 0x000800009318783b */ /* 0x000e620000000200 */
[----:B------:R-:W-:-:S02]  /*eb10*/  IMAD.IADD R136, R0, 0x1, R147 ;  /* 0x0000000100887824 */ /* 0x000fc400078e0293 */
[----:B--2--5:R-:W-:Y:S01]  /*eb20*/  FMUL.FTZ R0, R3, R46 ;  /* 0x0000002e03007220 */ /* 0x024fe20000410000 */
[C---:B------:R-:W-:Y:S01]  /*eb30*/  VIADD R134, R147.reuse, 0x2800 ;  /* 0x0000280093867836 */ /* 0x040fe20000000000 */
[----:B------:R-:W-:Y:S01]  /*eb40*/  LDSM.16.M88.4 R4, [R146] ;  /* 0x000000009204783b */ /* 0x000fe20000000200 */
[C---:B------:R-:W-:Y:S02]  /*eb50*/  VIADD R133, R147.reuse, 0x3000 ;  /* 0x0000300093857836 */ /* 0x040fe40000000000 */
[----:B------:R-:W-:Y:S01]  /*eb60*/  VIADD R132, R147, 0x3800 ;  /* 0x0000380093847836 */ /* 0x000fe20000000000 */
[----:B------:R-:W2:Y:S04]  /*eb70*/  LDSM.16.M88.4 R12, [R143+0x4000] ;  /* 0x004000008f0c783b */ /* 0x000ea80000000200 */
[----:B------:R-:W2:Y:S01]  /*eb80*/  LDSM.16.M88.4 R16, [R147+0x1000] ;  /* 0x001000009310783b */ /* 0x000ea20000000200 */
[C---:B---3--:R-:W-:Y:S03]  /*eb90*/  HMMA.16816.F32.BF16 R20, R96.reuse, R32, RZ ;  /* 0x000000206014723c */ /* 0x048fe600000418ff */
[----:B------:R-:W3:Y:S04]  /*eba0*/  LDSM.16.M88.4 R112, [R147+0x1800] ;  /* 0x001800009370783b */ /* 0x000ee80000000200 */
[----:B------:R-:W-:Y:S01]  /*ebb0*/  LDSM.16.M88.4 R52, [R145] ;  /* 0x000000009134783b */ /* 0x000fe20000000200 */
[C---:B------:R-:W-:Y:S03]  /*ebc0*/  HMMA.16816.F32.BF16 R32, R96.reuse, R34, RZ ;  /* 0x000000226020723c */ /* 0x040fe600000418ff */
[----:B------:R-:W3:Y:S03]  /*ebd0*/  LDSM.16.M88.4 R116, [R136] ;  /* 0x000000008874783b */ /* 0x000ee60000000200 */
[C---:B----4-:R-:W-:Y:S01]  /*ebe0*/  HMMA.16816.F32.BF16 R80, R96.reuse, R76, RZ ;  /* 0x0000004c6050723c */ /* 0x050fe200000418ff */
[----:B------:R-:W4:Y:S04]  /*ebf0*/  LDSM.16.M88.4 R92, [R143+0x4800] ;  /* 0x004800008f5c783b */ /* 0x000f280000000200 */
[----:B------:R-:W4:Y:S01]  /*ec00*/  LDSM.16.M88.4 R88, [R143+0x5000] ;  /* 0x005000008f58783b */ /* 0x000f220000000200 */
[----:B------:R-:W-:Y:S03]  /*ec10*/  HMMA.16816.F32.BF16 R76, R96, R78, RZ ;  /* 0x0000004e604c723c */ /* 0x000fe600000418ff */
[----:B------:R-:W4:Y:S03]  /*ec20*/  LDSM.16.M88.4 R84, [R143+0x5800] ;  /* 0x005800008f54783b */ /* 0x000f260000000200 */
[C---:B-1----:R-:W-:Y:S01]  /*ec30*/  HMMA.16816.F32.BF16 R20, R8.reuse, R36, R20 ;  /* 0x000000240814723c */ /* 0x042fe20000041814 */
[----:B------:R-:W-:Y:S04]  /*ec40*/  LDSM.16.M88.4 R40, [R136+0x800] ;  /* 0x000800008828783b */ /* 0x000fe80000000200 */
[----:B------:R-:W0:Y:S01]  /*ec50*/  LDGDEPBAR ;  /* 0x00000000000079af */ /* 0x000e220000000000 */
[----:B------:R-:W-:Y:S03]  /*ec60*/  HMMA.16816.F32.BF16 R32, R8, R38, R32 ;  /* 0x000000260820723c */ /* 0x000fe60000041820 */
[----:B------:R-:W-:Y:S03]  /*ec70*/  LDSM.16.M88.4 R36, [R136+0x1000] ;  /* 0x001000008824783b */ /* 0x000fe60000000200 */
[C---:B------:R-:W-:Y:S06]  /*ec80*/  HMMA.16816.F32.BF16 R72, R96.reuse, R68, RZ ;  /* 0x000000446048723c */ /* 0x040fec00000418ff */
[C---:B------:R-:W-:Y:S06]  /*ec90*/  HMMA.16816.F32.BF16 R68, R96.reuse, R70, RZ ;  /* 0x000000466044723c */ /* 0x040fec00000418ff */
[C---:B------:R-:W-:Y:S06]  /*eca0*/  HMMA.16816.F32.BF16 R64, R96.reuse, R28, RZ ;  /* 0x0000001c6040723c */ /* 0x040fec00000418ff */
        /* <DEDUP_REMOVED lines=11> */
[----:B---3--:R-:W-:Y:S06]  /*ed60*/  HMMA.16816.F32.BF16 R96, R8, R114, R96 ;  /* 0x000000720860723c */ /* 0x008fec0000041860 */
[----:B------:R-:W-:Y:S06]  /*ed70*/  HMMA.16816.F32.BF16 R20, R52, R116, R20 ;  /* 0x000000743414723c */ /* 0x000fec0000041814 */
[----:B------:R-:W-:Y:S01]  /*ed80*/  HMMA.16816.F32.BF16 R64, R8, R112, R64 ;  /* 0x000000700840723c */ /* 0x000fe20000041840 */
[----:B------:R-:W-:Y:S05]  /*ed90*/  LDSM.16.M88.4 R8, [R149+0x6800] ;  /* 0x006800009508783b */ /* 0x000fea0000000200 */
[C---:B----4-:R-:W-:Y:S06]  /*eda0*/  HMMA.16816.F32.BF16 R80, R4.reuse, R92, R80 ;  /* 0x0000005c0450723c */ /* 0x050fec0000041850 */
[----:B------:R-:W-:Y:S01]  /*edb0*/  HMMA.16816.F32.BF16 R76, R4, R94, R76 ;  /* 0x0000005e044c723c */ /* 0x000fe2000004184c */
[----:B------:R-:W-:Y:S05]  /*edc0*/  LDSM.16.M88.4 R92, [R146+0x2000] ;  /* 0x00200000925c783b */ /* 0x000fea0000000200 */
[----:B------:R-:W-:Y:S06]  /*edd0*/  HMMA.16816.F32.BF16 R32, R52, R118, R32 ;  /* 0x000000763420723c */ /* 0x000fec0000041820 */
[C---:B------:R-:W-:Y:S06]  /*ede0*/  HMMA.16816.F32.BF16 R72, R4.reuse, R88, R72 ;  /* 0x000000580448723c */ /* 0x040fec0000041848 */
[C---:B------:R-:W-:Y:S01]  /*edf0*/  HMMA.16816.F32.BF16 R68, R4.reuse, R90, R68 ;  /* 0x0000005a0444723c */ /* 0x040fe20000041844 */
[----:B------:R-:W2:Y:S05]  /*ee00*/  LDSM.16.M88.4 R88, [R136+0x1800] ;  /* 0x001800008858783b */ /* 0x000eaa0000000200 */
[----:B------:R-:W-:Y:S06]  /*ee10*/  HMMA.16816.F32.BF16 R96, R4, R86, R96 ;  /* 0x000000560460723c */ /* 0x000fec0000041860 */
[----:B-1----:R-:W-:Y:S06]  /*ee20*/  HMMA.16816.F32.BF16 R20, R28, R24, R20 ;  /* 0x000000181c14723c */ /* 0x002fec0000041814 */
[----:B------:R-:W-:Y:S01]  /*ee30*/  HMMA.16816.F32.BF16 R112, R4, R84, R64 ;  /* 0x000000540470723c */ /* 0x000fe20000041840 */
[----:B------:R-:W-:Y:S04]  /*ee40*/  LDSM.16.M88.4 R84, [R149+0x7800] ;  /* 0x007800009554783b */ /* 0x000fe80000000200 */
[----:B------:R-:W-:Y:S01]  /*ee50*/  LDSM.16.M88.4 R4, [R147+0x2800] ;  /* 0x002800009304783b */ /* 0x000fe20000000200 */
[C---:B------:R-:W-:Y:S03]  /*ee60*/  HMMA.16816.F32.BF16 R80, R52.reuse, R40, R80 ;  /* 0x000000283450723c */ /* 0x040fe60000041850 */
[----:B------:R-:W-:Y:S03]  /*ee70*/  LDSM.16.M88.4 R64, [R143+0x6000] ;  /* 0x006000008f40783b */ /* 0x000fe60000000200 */
[----:B------:R-:W-:Y:S01]  /*ee80*/  HMMA.16816.F32.BF16 R76, R52, R42, R76 ;  /* 0x0000002a344c723c */ /* 0x000fe2000004184c */
[----:B------:R-:W-:Y:S05]  /*ee90*/  LDSM.16.M88.4 R40, [R136+0x2000] ;  /* 0x002000008828783b */ /* 0x000fea0000000200 */
[----:B------:R-:W-:Y:S01]  /*eea0*/  HMMA.16816.F32.BF16 R32, R28, R26, R32 ;  /* 0x0000001a1c20723c */ /* 0x000fe20000041820 */
[----:B------:R-:W1:Y:S05]  /*eeb0*/  LDSM.16.M88.4 R24, [R149+0x7000] ;  /* 0x007000009518783b */ /* 0x000e6a0000000200 */
[C---:B------:R-:W-:Y:S06]  /*eec0*/  HMMA.16816.F32.BF16 R72, R52.reuse, R36, R72 ;  /* 0x000000243448723c */ /* 0x040fec0000041848 */
[C---:B--2---:R-:W-:Y:S06]  /*eed0*/  HMMA.16816.F32.BF16 R96, R52.reuse, R90, R96 ;  /* 0x0000005a3460723c */ /* 0x044fec0000041860 */
[C---:B------:R-:W-:Y:S01]  /*eee0*/  HMMA.16816.F32.BF16 R68, R52.reuse, R38, R68 ;  /* 0x000000263444723c */ /* 0x040fe20000041844 */
[----:B------:R-:W-:Y:S05]  /*eef0*/  LDSM.16.M88.4 R36, [R145+0x2000] ;  /* 0x002000009124783b */ /* 0x000fea0000000200 */
[----:B------:R-:W-:Y:S01]  /*ef00*/  HMMA.16816.F32.BF16 R112, R52, R88, R112 ;  /* 0x000000583470723c */ /* 0x000fe20000041870 */
[----:B------:R-:W2:Y:S05]  /*ef10*/  LDSM.16.M88.4 R52, [R147+0x3000] ;  /* 0x003000009334783b */ /* 0x000eaa0000000200 */
[C---:B------:R-:W-:Y:S06]  /*ef20*/  HMMA.16816.F32.BF16 R80, R28.reuse, R8, R80 ;  /* 0x000000081c50723c */ /* 0x040fec0000041850 */
[----:B------:R-:W-:Y:S01]  /*ef30*/  HMMA.16816.F32.BF16 R76, R28, R10, R76 ;  /* 0x0000000a1c4c723c */ /* 0x000fe2000004184c */
[----:B------:R-:W3:Y:S05]  /*ef40*/  LDSM.16.M88.4 R8, [R147+0x3800] ;  /* 0x003800009308783b */ /* 0x000eea0000000200 */
[C---:B------:R-:W-:Y:S06]  /*ef50*/  HMMA.16816.F32.BF16 R20, R16.reuse, R12, R20 ;  /* 0x0000000c1014723c */ /* 0x040fec0000041814 */
[----:B------:R-:W-:Y:S01]  /*ef60*/  HMMA.16816.F32.BF16 R32, R16, R14, R32 ;  /* 0x0000000e1020723c */ /* 0x000fe20000041820 */
[----:B------:R-:W4:Y:S05]  /*ef70*/  LDSM.16.M88.4 R12, [R143+0x6800] ;  /* 0x006800008f0c783b */ /* 0x000f2a0000000200 */
[C---:B-1----:R-:W-:Y:S06]  /*ef80*/  HMMA.16816.F32.BF16 R72, R28.reuse, R24, R72 ;  /* 0x000000181c48723c */ /* 0x042fec0000041848 */
[----:B------:R-:W-:Y:S06]  /*ef90*/  HMMA.16816.F32.BF16 R96, R28, R86, R96 ;  /* 0x000000561c60723c */ /* 0x000fec0000041860 */
[----:B------:R-:W-:Y:S06]  /*efa0*/  HMMA.16816.F32.BF16 R80, R16, R4, R80 ;  /* 0x000000041050723c */ /* 0x000fec0000041850 */
[----:B------:R-:W-:Y:S01]  /*efb0*/  HMMA.16816.F32.BF16 R68, R28, R26, R68 ;  /* 0x0000001a1c44723c */ /* 0x000fe20000041844 */
[----:B------:R-:W-:Y:S05]  /*efc0*/  LDSM.16.M88.4 R24, [R136+0x2800] ;  /* 0x002800008818783b */ /* 0x000fea0000000200 */
[----:B------:R-:W-:Y:S01]  /*efd0*/  HMMA.16816.F32.BF16 R76, R16, R6, R76 ;  /* 0x00000006104c723c */ /* 0x000fe2000004184c */
[----:B------:R-:W1:Y:S05]  /*efe0*/  LDSM.16.M88.4 R4, [R143+0x7000] ;  /* 0x007000008f04783b */ /* 0x000e6a0000000200 */
[----:B------:R-:W-:Y:S01]  /*eff0*/  HMMA.16816.F32.BF16 R112, R28, R84, R112 ;  /* 0x000000541c70723c */ /* 0x000fe20000041870 */
[----:B------:R-:W1:Y:S05]  /*f000*/  LDSM.16.M88.4 R28, [R143+0x7800] ;  /* 0x007800008f1c783b */ /* 0x000e6a0000000200 */
[----:B------:R-:W-:Y:S06]  /*f010*/  HMMA.16816.F32.BF16 R32, R92, R66, R32 ;  /* 0x000000425c20723c */ /* 0x000fec0000041820 */
[----:B--2---:R-:W-:Y:S06]  /*f020*/  HMMA.16816.F32.BF16 R72, R16, R52, R72 ;  /* 0x000000341048723c */ /* 0x004fec0000041848 */
[----:B------:R-:W-:Y:S06]  /*f030*/  HMMA.16816.F32.BF16 R20, R92, R64, R20 ;  /* 0x000000405c14723c */ /* 0x000fec0000041814 */
[----:B---3--:R-:W-:Y:S06]  /*f040*/  HMMA.16816.F32.BF16 R96, R16, R10, R96 ;  /* 0x0000000a1060723c */ /* 0x008fec0000041860 */
[----:B----4-:R-:W-:Y:S06]  /*f050*/  HMMA.16816.F32.BF16 R80, R92, R12, R80 ;  /* 0x0000000c5c50723c */ /* 0x010fec0000041850 */
[----:B------:R-:W-:Y:S06]  /*f060*/  HMMA.16816.F32.BF16 R68, R16, R54, R68 ;  /* 0x000000361044723c */ /* 0x000fec0000041844 */
[----:B------:R-:W-:Y:S01]  /*f070*/  HMMA.16816.F32.BF16 R76, R92, R14, R76 ;  /* 0x0000000e5c4c723c */ /* 0x000fe2000004184c */
[----:B------:R-:W2:Y:S05]  /*f080*/  LDSM.16.M88.4 R12, [R136+0x3000] ;  /* 0x00300000880c783b */ /* 0x000eaa0000000200 */
[----:B------:R-:W-:Y:S01]  /*f090*/  HMMA.16816.F32.BF16 R112, R16, R8, R112 ;  /* 0x000000081070723c */ /* 0x000fe20000041870 */
[----:B------:R-:W3:Y:S01]  /*f0a0*/  LDSM.16.M88.4 R8, [R136+0x3800] ;  /* 0x003800008808783b */ /* 0x000ee20000000200 */
[----:B------:R-:W-:-:S04]  /*f0b0*/  DEPBAR.LE SB0, 0x0 ;  /* 0x000080000000791a */ /* 0x000fc80000000000 */
[----:B------:R-:W-:Y:S06]  /*f0c0*/  HMMA.16816.F32.BF16 R32, R36, R42, R32 ;  /* 0x0000002a2420723c */ /* 0x000fec0000041820 */
[----:B-1----:R-:W-:Y:S06]  /*f0d0*/  HMMA.16816.F32.BF16 R72, R92, R4, R72 ;  /* 0x000000045c48723c */ /* 0x002fec0000041848 */
[----:B------:R-:W-:Y:S01]  /*f0e0*/  HMMA.16816.F32.BF16 R20, R36, R40, R20 ;  /* 0x000000282414723c */ /* 0x000fe20000041814 */
[----:B------:R-:W-:-:S05]  /*f0f0*/  LOP3.LUT R4, R44, R45, RZ, 0xfc, !PT ;  /* 0x0000002d2c047212 */ /* 0x000fca00078efcff */
[C---:B------:R-:W-:Y:S06]  /*f100*/  HMMA.16816.F32.BF16 R96, R92.reuse, R30, R96 ;  /* 0x0000001e5c60723c */ /* 0x040fec0000041860 */
[----:B------:R-:W-:Y:S01]  /*f110*/  HMMA.16816.F32.BF16 R68, R92, R6, R68 ;  /* 0x000000065c44723c */ /* 0x000fe20000041844 */
[----:B------:R-:W-:Y:S01]  /*f120*/  SHF.R.S32.HI R31, RZ, 0x1f, R58 ;  /* 0x0000001fff1f7819 */ /* 0x000fe2000001143a */
[----:B------:R-:W-:Y:S01]  /*f130*/  FMUL.FTZ R5, R34, UR15 ;  /* 0x0000000f22057c20 */ /* 0x000fe20008410000 */
[----:B------:R-:W-:Y:S02]  /*f140*/  FMUL.FTZ R17, R33, UR15 ;  /* 0x0000000f21117c20 */ /* 0x000fe40008410000 */
[----:B------:R-:W-:Y:S01]  /*f150*/  LEA.HI R164, R31, R58, RZ, 0x2 ;  /* 0x0000003a1fa47211 */ /* 0x000fe200078f10ff */
[----:B------:R-:W-:Y:S01]  /*f160*/  HMMA.16816.F32.BF16 R80, R36, R24, R80 ;  /* 0x000000182450723c */ /* 0x000fe20000041850 */
[----:B------:R-:W-:Y:S01]  /*f170*/  FMUL.FTZ R7, R35, UR15 ;  /* 0x0000000f23077c20 */ /* 0x000fe20008410000 */
[----:B------:R-:W-:Y:S01]  /*f180*/  MUFU.TANH R5, R5 ;  /* 0x0000000500057308 */ /* 0x000fe20000002400 */
[----:B------:R-:W-:-:S03]  /*f190*/  SHF.R.S32.HI R164, RZ, 0x2, R164 ;  /* 0x00000002ffa47819 */ /* 0x000fc600000114a4 */
[----:B------:R-:W-:Y:S01]  /*f1a0*/  HMMA.16816.F32.BF16 R112, R92, R28, R112 ;  /* 0x0000001c5c70723c */ /* 0x000fe20000041870 */
[----:B------:R-:W-:Y:S01]  /*f1b0*/  IADD3 R57, R57, 0x1, R164 ;  /* 0x0000000139397810 */ /* 0x000fe20007ffe0a4 */
[----:B------:R-:W-:Y:S01]  /*f1c0*/  FMUL.FTZ R25, R32, UR15 ;  /* 0x0000000f20197c20 */ /* 0x000fe20008410000 */
[----:B------:R-:W-:Y:S01]  /*f1d0*/  FMUL.FTZ R21, R21, UR15 ;  /* 0x0000000f15157c20 */ /* 0x000fe20008410000 */
[----:B------:R-:W-:Y:S01]  /*f1e0*/  FMUL.FTZ R23, R23, UR15 ;  /* 0x0000000f17177c20 */ /* 0x000fe20008410000 */
[----:B------:R-:W-:Y:S01]  /*f1f0*/  IADD3 R57, R56, R57, -R155 ;  /* 0x0000003938397210 */ /* 0x000fe20007ffe89b */
[----:B--2---:R-:W-:Y:S01]  /*f200*/  HMMA.16816.F32.BF16 R72, R36, R12, R72 ;  /* 0x0000000c2448723c */ /* 0x004fe20000041848 */
[----:B------:R-:W-:Y:S01]  /*f210*/  MUFU.TANH R17, R17 ;  /* 0x0000001100117308 */ /* 0x000fe20000002400 */
[----:B------:R-:W-:Y:S01]  /*f220*/  FMUL.FTZ R20, R20, UR15 ;  /* 0x0000000f14147c20 */ /* 0x000fe20008410000 */
[----:B------:R-:W-:Y:S01]  /*f230*/  FMUL.FTZ R22, R22, UR15 ;  /* 0x0000000f16167c20 */ /* 0x000fe20008410000 */
[----:B------:R-:W-:-:S02]  /*f240*/  VIADD R57, R57, UR14 ;  /* 0x0000000e39397c36 */ /* 0x000fc40008000000 */
[C---:B---3--:R-:W-:Y:S03]  /*f250*/  HMMA.16816.F32.BF16 R96, R36.reuse, R10, R96 ;  /* 0x0000000a2460723c */ /* 0x048fe60000041860 */
[----:B------:R-:W1:Y:S01]  /*f260*/  MUFU.TANH R25, R25 ;  /* 0x0000001900197308 */ /* 0x000e620000002400 */
[C---:B------:R-:W-:Y:S02]  /*f270*/  VIMNMX R105, R57.reuse, R56, PT ;  /* 0x0000003839697248 */ /* 0x040fe40003fe0100 */
[C---:B------:R-:W-:Y:S01]  /*f280*/  HMMA.16816.F32.BF16 R76, R36.reuse, R26, R76 ;  /* 0x0000001a244c723c */ /* 0x040fe2000004184c */
[----:B------:R-:W-:Y:S01]  /*f290*/  IMAD.IADD R11, R2, 0x1, R165 ;  /* 0x00000001020b7824 */ /* 0x000fe200078e02a5 */
[----:B------:R-:W-:Y:S01]  /*f2a0*/  VIADDMNMX R106, R57, 0x8, R56, PT ;  /* 0x00000008396a7846 */ /* 0x000fe20003800138 */
[----:B------:R-:W-:Y:S01]  /*f2b0*/  FMUL.FTZ R13, R83, UR15 ;  /* 0x0000000f530d7c20 */ /* 0x000fe20008410000 */
[----:B------:R-:W-:Y:S01]  /*f2c0*/  FMUL.FTZ R19, R80, UR15 ;  /* 0x0000000f50137c20 */ /* 0x000fe20008410000 */
[----:B------:R-:W2:Y:S01]  /*f2d0*/  MUFU.TANH R21, R21 ;  /* 0x0000001500157308 */ /* 0x000ea20000002400 */
[C---:B------:R-:W-:Y:S01]  /*f2e0*/  HMMA.16816.F32.BF16 R68, R36.reuse, R14, R68 ;  /* 0x0000000e2444723c */ /* 0x040fe20000041844 */
[----:B------:R-:W-:Y:S01]  /*f2f0*/  FMUL.FTZ R27, R81, UR15 ;  /* 0x0000000f511b7c20 */ /* 0x000fe20008410000 */
[C---:B------:R-:W-:Y:S01]  /*f300*/  IADD3 R18, R11.reuse, 0x1, RZ ;  /* 0x000000010b127810 */ /* 0x040fe20007ffe0ff */
[----:B------:R-:W-:Y:S01]  /*f310*/  FMUL.FTZ R29, R82, UR15 ;  /* 0x0000000f521d7c20 */ /* 0x000fe20008410000 */
[C---:B------:R-:W-:Y:S01]  /*f320*/  VIADD R16, R11.reuse, 0x9 ;  /* 0x000000090b107836 */ /* 0x040fe20000000000 */
[C---:B------:R-:W-:Y:S01]  /*f330*/  IADD3 R6, R11.reuse, 0x19, RZ ;  /* 0x000000190b067810 */ /* 0x040fe20007ffe0ff */
[----:B------:R-:W-:Y:S01]  /*f340*/  HMMA.16816.F32.BF16 R112, R36, R8, R112 ;  /* 0x000000082470723c */ /* 0x000fe20000041870 */
[----:B------:R-:W3:Y:S01]  /*f350*/  MUFU.TANH R23, R23 ;  /* 0x0000001700177308 */ /* 0x000ee20000002400 */
[C---:B------:R-:W-:Y:S01]  /*f360*/  VIADD R14, R11.reuse, 0x8 ;  /* 0x000000080b0e7836 */ /* 0x040fe20000000000 */
[-C--:B------:R-:W-:Y:S01]  /*f370*/  ISETP.GE.AND P5, PT, R18, R105.reuse, PT ;  /* 0x000000691200720c */ /* 0x080fe20003fa6270 */
[----:B------:R-:W-:Y:S01]  /*f380*/  FMUL.FTZ R74, R74, UR15 ;  /* 0x0000000f4a4a7c20 */ /* 0x000fe20008410000 */
[-C--:B------:R-:W-:Y:S01]  /*f390*/  ISETP.GE.AND P0, PT, R18, R106.reuse, PT ;  /* 0x0000006a1200720c */ /* 0x080fe20003f06270 */
[C---:B------:R-:W-:Y:S01]  /*f3a0*/  VIADD R10, R11.reuse, 0x10 ;  /* 0x000000100b0a7836 */ /* 0x040fe20000000000 */
[CC--:B------:R-:W-:Y:S01]  /*f3b0*/  ISETP.GE.AND P1, PT, R14.reuse, R105.reuse, PT ;  /* 0x000000690e00720c */ /* 0x0c0fe20003f26270 */
[----:B------:R-:W-:Y:S01]  /*f3c0*/  VIADD R8, R11, 0x11 ;  /* 0x000000110b087836 */ /* 0x000fe20000000000 */
[----:B------:R-:W-:Y:S01]  /*f3d0*/  ISETP.GE.AND P2, PT, R14, R106, PT ;  /* 0x0000006a0e00720c */ /* 0x000fe20003f46270 */
[----:B------:R-:W4:Y:S01]  /*f3e0*/  MUFU.TANH R7, R7 ;  /* 0x0000000700077308 */ /* 0x000f220000002400 */
[----:B------:R-:W-:Y:S01]  /*f3f0*/  I2FP.F32.S32 R14, R14 ;  /* 0x0000000e000e7245 */ /* 0x000fe20000201400 */
[----:B------:R-:W-:Y:S01]  /*f400*/  FMUL.FTZ R37, R72, UR15 ;  /* 0x0000000f48257c20 */ /* 0x000fe20008410000 */
[----:B------:R-:W-:Y:S01]  /*f410*/  I2FP.F32.S32 R18, R18 ;  /* 0x0000001200127245 */ /* 0x000fe20000201400 */
[----:B------:R-:W-:Y:S01]  /*f420*/  FMUL.FTZ R15, R76, UR15 ;  /* 0x0000000f4c0f7c20 */ /* 0x000fe20008410000 */
[-C--:B------:R-:W-:Y:S01]  /*f430*/  ISETP.GE.AND P6, PT, R16, R105.reuse, PT ;  /* 0x000000691000720c */ /* 0x080fe20003fc6270 */
[CC--:B-1----:R-:W-:Y:S01]  /*f440*/  FFMA.FTZ R25, R0.reuse, R14.reuse, R25 ;  /* 0x0000000e00197223 */ /* 0x0c2fe20000010019 */
[C---:B------:R-:W-:Y:S01]  /*f450*/  FFMA.FTZ R14, R0.reuse, R14, R5 ;  /* 0x0000000e000e7223 */ /* 0x040fe20000010005 */
[----:B------:R-:W1:Y:S01]  /*f460*/  MUFU.TANH R27, R27 ;  /* 0x0000001b001b7308 */ /* 0x000e620000002400 */
[----:B--2---:R-:W-:Y:S01]  /*f470*/  FFMA.FTZ R9, R0, R18, R21 ;  /* 0x0000001200097223 */ /* 0x004fe20000010015 */
[----:B------:R-:W-:Y:S01]  /*f480*/  ISETP.GE.AND P4, PT, R16, R106, PT ;  /* 0x0000006a1000720c */ /* 0x000fe20003f86270 */
[----:B---3--:R-:W-:Y:S01]  /*f490*/  FFMA.FTZ R18, R0, R18, R23 ;  /* 0x0000001200127223 */ /* 0x008fe20000010017 */
[----:B------:R-:W-:Y:S01]  /*f4a0*/  I2FP.F32.S32 R16, R16 ;  /* 0x0000001000107245 */ /* 0x000fe20000201400 */
[----:B------:R-:W-:Y:S01]  /*f4b0*/  FMUL.FTZ R31, R78, UR15 ;  /* 0x0000000f4e1f7c20 */ /* 0x000fe20008410000 */
[----:B------:R-:W-:Y:S01]  /*f4c0*/  FSEL R5, R25, -INF , !P1 ;  /* 0xff80000019057808 */ /* 0x000fe20004800000 */
[----:B------:R-:W-:Y:S01]  /*f4d0*/  FMUL.FTZ R33, R79, UR15 ;  /* 0x0000000f4f217c20 */ /* 0x000fe20008410000 */
[----:B------:R-:W2:Y:S01]  /*f4e0*/  MUFU.TANH R13, R13 ;  /* 0x0000000d000d7308 */ /* 0x000ea20000002400 */
[----:B------:R-:W-:Y:S01]  /*f4f0*/  FSEL R14, R14, -INF , !P2 ;  /* 0xff8000000e0e7808 */ /* 0x000fe20005000000 */
[----:B------:R-:W-:Y:S01]  /*f500*/  FMUL.FTZ R77, R77, UR15 ;  /* 0x0000000f4d4d7c20 */ /* 0x000fe20008410000 */
[-C--:B------:R-:W-:Y:S01]  /*f510*/  ISETP.GE.AND P1, PT, R8, R105.reuse, PT ;  /* 0x000000690800720c */ /* 0x080fe20003f26270 */
[----:B------:R-:W-:Y:S01]  /*f520*/  FFMA.FTZ R12, R0, R16, R17 ;  /* 0x00000010000c7223 */ /* 0x000fe20000010011 */
[----:B------:R-:W-:Y:S01]  /*f530*/  ISETP.GE.AND P2, PT, R8, R106, PT ;  /* 0x0000006a0800720c */ /* 0x000fe20003f46270 */
[----:B----4-:R-:W-:Y:S01]  /*f540*/  FFMA.FTZ R16, R0, R16, R7 ;  /* 0x0000001000107223 */ /* 0x010fe20000010007 */
[----:B------:R-:W-:Y:S01]  /*f550*/  I2FP.F32.S32 R8, R8 ;  /* 0x0000000800087245 */ /* 0x000fe20000201400 */
[----:B------:R-:W3:Y:S01]  /*f560*/  MUFU.TANH R19, R19 ;  /* 0x0000001300137308 */ /* 0x000ee20000002400 */
[----:B------:R-:W-:Y:S01]  /*f570*/  FSEL R9, R9, -INF , !P5 ;  /* 0xff80000009097808 */ /* 0x000fe20006800000 */
[----:B------:R-:W-:Y:S01]  /*f580*/  FMUL.FTZ R69, R69, UR15 ;  /* 0x0000000f45457c20 */ /* 0x000fe20008410000 */
[----:B------:R-:W-:Y:S01]  /*f590*/  FSEL R18, R18, -INF , !P0 ;  /* 0xff80000012127808 */ /* 0x000fe20004000000 */
[----:B-1----:R-:W-:Y:S01]  /*f5a0*/  FFMA.FTZ R7, R0, R8, R27 ;  /* 0x0000000800077223 */ /* 0x002fe2000001001b */
[CC--:B------:R-:W-:Y:S01]  /*f5b0*/  ISETP.GE.AND P5, PT, R10.reuse, R105.reuse, PT ;  /* 0x000000690a00720c */ /* 0x0c0fe20003fa6270 */
[----:B------:R-:W-:Y:S01]  /*f5c0*/  FMUL.FTZ R71, R71, UR15 ;  /* 0x0000000f47477c20 */ /* 0x000fe20008410000 */
[----:B------:R-:W-:Y:S01]  /*f5d0*/  ISETP.GE.AND P0, PT, R10, R106, PT ;  /* 0x0000006a0a00720c */ /* 0x000fe20003f06270 */
[----:B------:R-:W1:Y:S01]  /*f5e0*/  MUFU.TANH R29, R29 ;  /* 0x0000001d001d7308 */ /* 0x000e620000002400 */
[----:B------:R-:W-:Y:S01]  /*f5f0*/  I2FP.F32.S32 R10, R10 ;  /* 0x0000000a000a7245 */ /* 0x000fe20000201400 */
[----:B--2---:R-:W-:Y:S01]  /*f600*/  FFMA.FTZ R8, R0, R8, R13 ;  /* 0x0000000800087223 */ /* 0x004fe2000001000d */
[----:B------:R-:W-:Y:S01]  /*f610*/  VIADD R13, R11, 0x18 ;  /* 0x000000180b0d7836 */ /* 0x000fe20000000000 */
[----:B------:R-:W-:Y:S01]  /*f620*/  FSEL R16, R16, -INF , !P4 ;  /* 0xff80000010107808 */ /* 0x000fe20006000000 */
[----:B------:R-:W-:Y:S01]  /*f630*/  FMUL.FTZ R35, R73, UR15 ;  /* 0x0000000f49237c20 */ /* 0x000fe20008410000 */
[----:B------:R-:W-:Y:S01]  /*f640*/  FMUL.FTZ R75, R75, UR15 ;  /* 0x0000000f4b4b7c20 */ /* 0x000fe20008410000 */
[----:B------:R-:W-:Y:S01]  /*f650*/  FSEL R8, R8, -INF , !P2 ;  /* 0xff80000008087808 */ /* 0x000fe20005000000 */
[----:B------:R-:W-:Y:S01]  /*f660*/  MUFU.TANH R37, R37 ;  /* 0x0000002500257308 */ /* 0x000fe20000002400 */
[----:B---3--:R-:W-:Y:S01]  /*f670*/  FFMA.FTZ R17, R0, R10, R19 ;  /* 0x0000000a00117223 */ /* 0x008fe20000010013 */
[----:B------:R-:W-:Y:S01]  /*f680*/  FSEL R19, R12, -INF , !P6 ;  /* 0xff8000000c137808 */ /* 0x000fe20007000000 */
[----:B------:R-:W-:Y:S01]  /*f690*/  FMUL.FTZ R68, R68, UR15 ;  /* 0x0000000f44447c20 */ /* 0x000fe20008410000 */
[C---:B------:R-:W-:Y:S01]  /*f6a0*/  ISETP.GE.AND P6, PT, R13.reuse, R105, PT ;  /* 0x000000690d00720c */ /* 0x040fe20003fc6270 */
[----:B------:R-:W-:Y:S01]  /*f6b0*/  FMUL.FTZ R70, R70, UR15 ;  /* 0x0000000f46467c20 */ /* 0x000fe20008410000 */
[----:B------:R-:W-:Y:S01]  /*f6c0*/  ISETP.GE.AND P4, PT, R13, R106, PT ;  /* 0x0000006a0d00720c */ /* 0x000fe20003f86270 */
[----:B------:R-:W-:Y:S01]  /*f6d0*/  FMUL.FTZ R96, R96, UR15 ;  /* 0x0000000f60607c20 */ /* 0x000fe20008410000 */
[----:B------:R-:W-:Y:S01]  /*f6e0*/  MUFU.TANH R23, R74 ;  /* 0x0000004a00177308 */ /* 0x000fe20000002400 */
[----:B-1----:R-:W-:Y:S01]  /*f6f0*/  FFMA.FTZ R10, R0, R10, R29 ;  /* 0x0000000a000a7223 */ /* 0x002fe2000001001d */
[----:B------:R-:W-:Y:S01]  /*f700*/  I2FP.F32.S32 R12, R13 ;  /* 0x0000000d000c7245 */ /* 0x000fe20000201400 */
[----:B------:R-:W-:Y:S01]  /*f710*/  VIADD R26, R11, 0x21 ;  /* 0x000000210b1a7836 */ /* 0x000fe20000000000 */
[----:B------:R-:W-:Y:S01]  /*f720*/  FSEL R13, R7, -INF , !P1 ;  /* 0xff800000070d7808 */ /* 0x000fe20004800000 */
[----:B------:R-:W-:Y:S01]  /*f730*/  VIADD R24, R11, 0x28 ;  /* 0x000000280b187836 */ /* 0x000fe20000000000 */
[----:B------:R-:W-:Y:S01]  /*f740*/  FSEL R17, R17, -INF , !P5 ;  /* 0xff80000011117808 */ /* 0x000fe20006800000 */
[----:B------:R-:W-:Y:S01]  /*f750*/  FMUL.FTZ R114, R114, UR15 ;  /* 0x0000000f72727c20 */ /* 0x000fe20008410000 */
[----:B------:R-:W1:Y:S01]  /*f760*/  MUFU.TANH R15, R15 ;  /* 0x0000000f000f7308 */ /* 0x000e620000002400 */
[----:B------:R-:W-:Y:S01]  /*f770*/  FSEL R10, R10, -INF , !P0 ;  /* 0xff8000000a0a7808 */ /* 0x000fe20004000000 */
[----:B------:R-:W-:Y:S01]  /*f780*/  FMUL.FTZ R98, R98, UR15 ;  /* 0x0000000f62627c20 */ /* 0x000fe20008410000 */
[C---:B------:R-:W-:Y:S01]  /*f790*/  ISETP.GE.AND P5, PT, R6.reuse, R105, PT ;  /* 0x000000690600720c */ /* 0x040fe20003fa6270 */
[----:B------:R-:W-:Y:S01]  /*f7a0*/  FMUL.FTZ R113, R113, UR15 ;  /* 0x0000000f71717c20 */ /* 0x000fe20008410000 */
[----:B------:R-:W-:Y:S01]  /*f7b0*/  ISETP.GE.AND P0, PT, R6, R106, PT ;  /* 0x0000006a0600720c */ /* 0x000fe20003f06270 */
[----:B------:R-:W-:Y:S01]  /*f7c0*/  FMUL.FTZ R115, R115, UR15 ;  /* 0x0000000f73737c20 */ /* 0x000fe20008410000 */
[----:B------:R-:W-:Y:S01]  /*f7d0*/  I2FP.F32.S32 R6, R6 ;  /* 0x0000000600067245 */ /* 0x000fe20000201400 */
[----:B------:R-:W2:Y:S01]  /*f7e0*/  MUFU.TANH R3, R77 ;  /* 0x0000004d00037308 */ /* 0x000ea20000002400 */
[----:B------:R-:W-:Y:S01]  /*f7f0*/  FMUL.FTZ R112, R112, UR15 ;  /* 0x0000000f70707c20 */ /* 0x000fe20008410000 */
[----:B------:R-:W-:Y:S01]  /*f800*/  FMUL.FTZ R97, R97, UR15 ;  /* 0x0000000f61617c20 */ /* 0x000fe20008410000 */
[----:B------:R-:W-:-:S05]  /*f810*/  FMUL.FTZ R99, R99, UR15 ;  /* 0x0000000f63637c20 */ /* 0x000fca0008410000 */
[----:B------:R3:W-:Y:S01]  /*f820*/  MUFU.TANH R41, R20 ;  /* 0x0000001400297308 */ /* 0x0007e20000002400 */
[----:B-1----:R-:W-:-:S05]  /*f830*/  FFMA.FTZ R15, R0, R12, R15 ;  /* 0x0000000c000f7223 */ /* 0x002fca000001000f */
[----:B------:R-:W-:Y:S02]  /*f840*/  FSEL R15, R15, -INF , !P6 ;  /* 0xff8000000f0f7808 */ /* 0x000fe40007000000 */
[----:B------:R-:W1:Y:S01]  /*f850*/  MUFU.TANH R31, R31 ;  /* 0x0000001f001f7308 */ /* 0x000e620000002400 */
[----:B--2---:R-:W-:Y:S01]  /*f860*/  FFMA.FTZ R3, R0, R6, R3 ;  /* 0x0000000600037223 */ /* 0x004fe20000010003 */
[----:B------:R-:W-:-:S04]  /*f870*/  ISETP.GE.AND P6, PT, R26, R105, PT ;  /* 0x000000691a00720c */ /* 0x000fc80003fc6270 */
[----:B------:R-:W-:Y:S02]  /*f880*/  FSEL R7, R3, -INF , !P5 ;  /* 0xff80000003077808 */ /* 0x000fe40006800000 */
[----:B------:R-:W2:Y:S01]  /*f890*/  MUFU.TANH R33, R33 ;  /* 0x0000002100217308 */ /* 0x000ea20000002400 */
[----:B---3--:R-:W-:Y:S01]  /*f8a0*/  VIADD R20, R11, 0x20 ;  /* 0x000000200b147836 */ /* 0x008fe20000000000 */
[----:B------:R-:W-:-:S04]  /*f8b0*/  ISETP.GE.AND P5, PT, R24, R105, PT ;  /* 0x000000691800720c */ /* 0x000fc80003fa6270 */
[C---:B------:R-:W-:Y:S02]  /*f8c0*/  ISETP.GE.AND P1, PT, R20.reuse, R105, PT ;  /* 0x000000691400720c */ /* 0x040fe40003f26270 */
[----:B------:R-:W-:Y:S01]  /*f8d0*/  ISETP.GE.AND P2, PT, R20, R106, PT ;  /* 0x0000006a1400720c */ /* 0x000fe20003f46270 */
[----:B------:R-:W3:Y:S01]  /*f8e0*/  MUFU.TANH R69, R69 ;  /* 0x0000004500457308 */ /* 0x000ee20000002400 */
[----:B------:R-:W-:Y:S01]  /*f8f0*/  I2FP.F32.S32 R20, R20 ;  /* 0x0000001400147245 */ /* 0x000fe20000201400 */
[----:B-1----:R-:W-:-:S04]  /*f900*/  FFMA.FTZ R12, R0, R12, R31 ;  /* 0x0000000c000c7223 */ /* 0x002fc8000001001f */
[CC--:B------:R-:W-:Y:S01]  /*f910*/  FFMA.FTZ R37, R0.reuse, R20.reuse, R37 ;  /* 0x0000001400257223 */ /* 0x0c0fe20000010025 */
[C---:B------:R-:W-:Y:S01]  /*f920*/  FFMA.FTZ R23, R0.reuse, R20, R23 ;  /* 0x0000001400177223 */ /* 0x040fe20000010017 */
[----:B------:R-:W1:Y:S01]  /*f930*/  MUFU.TANH R71, R71 ;  /* 0x0000004700477308 */ /* 0x000e620000002400 */
[----:B------:R-:W-:Y:S02]  /*f940*/  VIADD R20, R11, 0x29 ;  /* 0x000000290b147836 */ /* 0x000fe40000000000 */
[----:B--2---:R-:W-:Y:S01]  /*f950*/  FFMA.FTZ R6, R0, R6, R33 ;  /* 0x0000000600067223 */ /* 0x004fe20000010021 */
[----:B------:R-:W-:Y:S02]  /*f960*/  FSEL R171, R37, -INF , !P1 ;  /* 0xff80000025ab7808 */ /* 0x000fe40004800000 */
[----:B------:R-:W-:Y:S02]  /*f970*/  FSEL R172, R23, -INF , !P2 ;  /* 0xff80000017ac7808 */ /* 0x000fe40005000000 */
[C---:B------:R-:W-:Y:S01]  /*f980*/  ISETP.GE.AND P1, PT, R20.reuse, R105, PT ;  /* 0x000000691400720c */ /* 0x040fe20003f26270 */
[----:B------:R-:W2:Y:S01]  /*f990*/  MUFU.TANH R35, R35 ;  /* 0x0000002300237308 */ /* 0x000ea20000002400 */
[----:B------:R-:W-:-:S02]  /*f9a0*/  ISETP.GE.AND P2, PT, R20, R106, PT ;  /* 0x0000006a1400720c */ /* 0x000fc40003f46270 */
[----:B------:R-:W-:Y:S02]  /*f9b0*/  I2FP.F32.S32 R20, R20 ;  /* 0x0000001400147245 */ /* 0x000fe40000201400 */
[----:B------:R-:W-:Y:S02]  /*f9c0*/  FSEL R12, R12, -INF , !P4 ;  /* 0xff8000000c0c7808 */ /* 0x000fe40006000000 */
[----:B------:R-:W-:Y:S01]  /*f9d0*/  FSEL R6, R6, -INF , !P0 ;  /* 0xff80000006067808 */ /* 0x000fe20004000000 */
[----:B------:R-:W4:Y:S01]  /*f9e0*/  MUFU.TANH R75, R75 ;  /* 0x0000004b004b7308 */ /* 0x000f220000002400 */
[----:B------:R-:W-:Y:S01]  /*f9f0*/  ISETP.GE.AND P4, PT, R26, R106, PT ;  /* 0x0000006a1a00720c */ /* 0x000fe20003f86270 */
[----:B---3--:R-:W-:Y:S01]  /*fa00*/  FFMA.FTZ R69, R0, R20, R69 ;  /* 0x0000001400457223 */ /* 0x008fe20000010045 */
[----:B------:R-:W-:Y:S01]  /*fa10*/  ISETP.GE.AND P0, PT, R24, R106, PT ;  /* 0x0000006a1800720c */ /* 0x000fe20003f06270 */
[C---:B-1----:R-:W-:Y:S01]  /*fa20*/  FFMA.FTZ R71, R0.reuse, R20, R71 ;  /* 0x0000001400477223 */ /* 0x042fe20000010047 */
[----:B------:R-:W-:Y:S01]  /*fa30*/  I2FP.F32.S32 R26, R26 ;  /* 0x0000001a001a7245 */ /* 0x000fe20000201400 */
[----:B------:R-:W-:Y:S01]  /*fa40*/  VIADD R20, R11, 0x38 ;  /* 0x000000380b147836 */ /* 0x000fe20000000000 */
[----:B------:R-:W-:Y:S01]  /*fa50*/  I2FP.F32.S32 R24, R24 ;  /* 0x0000001800187245 */ /* 0x000fe20000201400 */
[----:B------:R-:W1:Y:S01]  /*fa60*/  MUFU.TANH R21, R68 ;  /* 0x0000004400157308 */ /* 0x000e620000002400 */
[----:B------:R-:W-:Y:S01]  /*fa70*/  FSEL R127, R69, -INF , !P1 ;  /* 0xff800000457f7808 */ /* 0x000fe20004800000 */
[----:B--2---:R-:W-:Y:S01]  /*fa80*/  FFMA.FTZ R35, R0, R26, R35 ;  /* 0x0000001a00237223 */ /* 0x004fe20000010023 */
[----:B------:R-:W-:-:S02]  /*fa90*/  FSEL R128, R71, -INF , !P2 ;  /* 0xff80000047807808 */ /* 0x000fc40005000000 */
[CC--:B------:R-:W-:Y:S02]  /*faa0*/  ISETP.GE.AND P1, PT, R20.reuse, R105.reuse, PT ;  /* 0x000000691400720c */ /* 0x0c0fe40003f26270 */
[----:B------:R-:W-:Y:S01]  /*fab0*/  ISETP.GE.AND P2, PT, R20, R106, PT ;  /* 0x0000006a1400720c */ /* 0x000fe20003f46270 */
[----:B------:R-:W2:Y:S01]  /*fac0*/  MUFU.TANH R27, R70 ;  /* 0x00000046001b7308 */ /* 0x000ea20000002400 */
[C---:B----4-:R-:W-:Y:S01]  /*fad0*/  FFMA.FTZ R75, R0.reuse, R26, R75 ;  /* 0x0000001a004b7223 */ /* 0x050fe2000001004b */
[----:B------:R-:W-:Y:S01]  /*fae0*/  VIADD R26, R11, 0x30 ;  /* 0x000000300b1a7836 */ /* 0x000fe20000000000 */
[----:B------:R-:W-:Y:S02]  /*faf0*/  I2FP.F32.S32 R20, R20 ;  /* 0x0000001400147245 */ /* 0x000fe40000201400 */
[----:B------:R-:W-:Y:S02]  /*fb00*/  FSEL R131, R35, -INF , !P6 ;  /* 0xff80000023837808 */ /* 0x000fe40007000000 */
[----:B------:R-:W-:Y:S01]  /*fb10*/  FSEL R168, R75, -INF , !P4 ;  /* 0xff8000004ba87808 */ /* 0x000fe20006000000 */
[----:B------:R-:W3:Y:S01]  /*fb20*/  MUFU.TANH R23, R96 ;  /* 0x0000006000177308 */ /* 0x000ee20000002400 */
[----:B-1----:R-:W-:Y:S01]  /*fb30*/  FFMA.FTZ R21, R0, R24, R21 ;  /* 0x0000001800157223 */ /* 0x002fe20000010015 */
[----:B------:R-:W-:-:S02]  /*fb40*/  ISETP.GE.AND P6, PT, R26, R105, PT ;  /* 0x000000691a00720c */ /* 0x000fc40003fc6270 */
[----:B------:R-:W-:Y:S02]  /*fb50*/  ISETP.GE.AND P4, PT, R26, R106, PT ;  /* 0x0000006a1a00720c */ /* 0x000fe40003f86270 */
[----:B------:R-:W-:Y:S02]  /*fb60*/  FSEL R129, R21, -INF , !P5 ;  /* 0xff80000015817808 */ /* 0x000fe40006800000 */
[----:B------:R-:W1:Y:S01]  /*fb70*/  MUFU.TANH R3, R114 ;  /* 0x0000007200037308 */ /* 0x000e620000002400 */
[----:B--2---:R-:W-:Y:S01]  /*fb80*/  FFMA.FTZ R27, R0, R24, R27 ;  /* 0x00000018001b7223 */ /* 0x004fe2000001001b */
[----:B------:R-:W-:Y:S02]  /*fb90*/  IADD3 R24, R11, 0x31, RZ ;  /* 0x000000310b187810 */ /* 0x000fe40007ffe0ff */
[----:B------:R-:W-:Y:S02]  /*fba0*/  I2FP.F32.S32 R26, R26 ;  /* 0x0000001a001a7245 */ /* 0x000fe40000201400 */
[----:B------:R-:W-:-:S02]  /*fbb0*/  FSEL R130, R27, -INF , !P0 ;  /* 0xff8000001b827808 */ /* 0x000fc40004000000 */
[----:B------:R-:W2:Y:S01]  /*fbc0*/  MUFU.TANH R29, R98 ;  /* 0x00000062001d7308 */ /* 0x000ea20000002400 */
[----:B---3--:R-:W-:Y:S01]  /*fbd0*/  FFMA.FTZ R23, R0, R20, R23 ;  /* 0x0000001400177223 */ /* 0x008fe20000010017 */
[C---:B------:R-:W-:Y:S02]  /*fbe0*/  ISETP.GE.AND P5, PT, R24.reuse, R105, PT ;  /* 0x000000691800720c */ /* 0x040fe40003fa6270 */
[----:B------:R-:W-:Y:S02]  /*fbf0*/  ISETP.GE.AND P0, PT, R24, R106, PT ;  /* 0x0000006a1800720c */ /* 0x000fe40003f06270 */
[----:B------:R-:W-:Y:S02]  /*fc00*/  I2FP.F32.S32 R24, R24 ;  /* 0x0000001800187245 */ /* 0x000fe40000201400 */
[----:B------:R-:W3:Y:S01]  /*fc10*/  MUFU.TANH R25, R112 ;  /* 0x0000007000197308 */ /* 0x000ee20000002400 */
[----:B-1----:R-:W-:Y:S01]  /*fc20*/  FFMA.FTZ R3, R0, R26, R3 ;  /* 0x0000001a00037223 */ /* 0x002fe20000010003 */
[----:B------:R-:W-:-:S02]  /*fc30*/  FSEL R122, R23, -INF , !P1 ;  /* 0xff800000177a7808 */ /* 0x000fc40004800000 */
[----:B------:R-:W-:Y:S02]  /*fc40*/  ISETP.GE.AND P1, PT, R104, 0x2, PT ;  /* 0x000000026800780c */ /* 0x000fe40003f26270 */
[----:B------:R-:W-:Y:S02]  /*fc50*/  FSEL R120, R3, -INF , !P4 ;  /* 0xff80000003787808 */ /* 0x000fe40006000000 */
[----:B------:R-:W1:Y:S01]  /*fc60*/  MUFU.TANH R113, R113 ;  /* 0x0000007100717308 */ /* 0x000e620000002400 */
[----:B--2---:R-:W-:Y:S01]  /*fc70*/  FFMA.FTZ R118, R0, R20, R29 ;  /* 0x0000001400767223 */ /* 0x004fe2000001001d */
[C---:B------:R-:W-:Y:S01]  /*fc80*/  VIADD R20, R11.reuse, 0x39 ;  /* 0x000000390b147836 */ /* 0x040fe20000000000 */
[----:B------:R-:W-:Y:S02]  /*fc90*/  I2FP.F32.S32 R3, R11 ;  /* 0x0000000b00037245 */ /* 0x000fe40000201400 */
[----:B------:R-:W-:Y:S02]  /*fca0*/  ISETP.GE.AND P4, PT, R11, R106, PT ;  /* 0x0000006a0b00720c */ /* 0x000fe40003f86270 */
[----:B------:R-:W-:Y:S01]  /*fcb0*/  FSEL R118, R118, -INF , !P2 ;  /* 0xff80000076767808 */ /* 0x000fe20005000000 */
[----:B------:R-:W2:Y:S01]  /*fcc0*/  MUFU.TANH R115, R115 ;  /* 0x0000007300737308 */ /* 0x000ea20000002400 */
[----:B---3--:R-:W-:-:S05]  /*fcd0*/  FFMA.FTZ R25, R0, R26, R25 ;  /* 0x0000001a00197223 */ /* 0x008fca0000010019 */
[----:B------:R-:W-:Y:S02]  /*fce0*/  FSEL R124, R25, -INF , !P6 ;  /* 0xff800000197c7808 */ /* 0x000fe40007000000 */
[----:B------:R3:W4:Y:S01]  /*fcf0*/  MUFU.TANH R21, R22 ;  /* 0x0000001600157308 */ /* 0x0007220000002400 */
[CC--:B-1----:R-:W-:Y:S01]  /*fd00*/  FFMA.FTZ R113, R0.reuse, R24.reuse, R113 ;  /* 0x0000001800717223 */ /* 0x0c2fe20000010071 */
[----:B------:R-:W-:Y:S01]  /*fd10*/  BAR.SYNC.DEFER_BLOCKING 0x0 ;  /* 0x0000000000007b1d */ /* 0x000fe20000010000 */
[----:B------:R-:W-:Y:S01]  /*fd20*/  ISETP.GE.AND P6, PT, R11, R105, PT ;  /* 0x000000690b00720c */ /* 0x000fe20003fc6270 */
[C---:B------:R-:W-:Y:S02]  /*fd30*/  FFMA.FTZ R11, R0.reuse, R3, R41 ;  /* 0x00000003000b7223 */ /* 0x040fe40000010029 */
[----:B------:R-:W-:Y:S02]  /*fd40*/  FSEL R123, R113, -INF , !P5 ;  /* 0xff800000717b7808 */ /* 0x000fe40006800000 */
[----:B------:R-:W1:Y:S01]  /*fd50*/  MUFU.TANH R97, R97 ;  /* 0x0000006100617308 */ /* 0x000e620000002400 */
[----:B--2---:R-:W-:Y:S01]  /*fd60*/  FFMA.FTZ R115, R0, R24, R115 ;  /* 0x0000001800737223 */ /* 0x004fe20000010073 */
[----:B------:R-:W-:-:S02]  /*fd70*/  ISETP.GE.AND P5, PT, R20, R105, PT ;  /* 0x000000691400720c */ /* 0x000fc40003fa6270 */
[----:B------:R-:W-:Y:S02]  /*fd80*/  FSEL R11, R11, -INF , !P6 ;  /* 0xff8000000b0b7808 */ /* 0x000fe40007000000 */
[----:B------:R-:W-:Y:S02]  /*fd90*/  FSEL R119, R115, -INF , !P0 ;  /* 0xff80000073777808 */ /* 0x000fe40004000000 */
[----:B------:R-:W2:Y:S01]  /*fda0*/  MUFU.TANH R99, R99 ;  /* 0x0000006300637308 */ /* 0x000ea20000002400 */
[----:B---3--:R-:W-:Y:S02]  /*fdb0*/  I2FP.F32.S32 R22, R20 ;  /* 0x0000001400167245 */ /* 0x008fe40000201400 */
[----:B------:R-:W-:Y:S01]  /*fdc0*/  ISETP.GE.AND P0, PT, R20, R106, PT ;  /* 0x0000006a1400720c */ /* 0x000fe20003f06270 */
[C---:B----4-:R-:W-:Y:S02]  /*fdd0*/  FFMA.FTZ R20, R0.reuse, R3, R21 ;  /* 0x0000000300147223 */ /* 0x050fe40000010015 */
[----:B-1----:R-:W-:-:S03]  /*fde0*/  FFMA.FTZ R121, R0, R22, R97 ;  /* 0x0000001600797223 */ /* 0x002fc60000010061 */
[----:B------:R-:W-:Y:S02]  /*fdf0*/  FSEL R20, R20, -INF , !P4 ;  /* 0xff80000014147808 */ /* 0x000fe40006000000 */
[----:B------:R-:W-:Y:S01]  /*fe00*/  FSEL R121, R121, -INF , !P5 ;  /* 0xff80000079797808 */ /* 0x000fe20006800000 */
[----:B--2---:R-:W-:-:S05]  /*fe10*/  FFMA.FTZ R117, R0, R22, R99 ;  /* 0x0000001600757223 */ /* 0x004fca0000010063 */
        /* <DEDUP_REMOVED lines=63> */
.L_x_7540:
[----:B------:R-:W1:Y:S02]  /*10210*/  LDC R21, c[0x0][0x248] ;  /* 0x00009200ff157b82 */ /* 0x000e640000000800 */
[----:B-1----:R-:W-:-:S04]  /*10220*/  LEA R21, -R21, RZ, 0x6 ;  /* 0x000000ff15157211 */ /* 0x002fc800078e31ff */
[----:B------:R-:W-:-:S07]  /*10230*/  SHF.R.S32.HI R2, RZ, 0x1f, R21 ;  /* 0x0000001fff027819 */ /* 0x000fce0000011415 */
.L_x_7541:
        /* <DEDUP_REMOVED lines=75> */
.L_x_7539:
        /* <DEDUP_REMOVED lines=145> */
[C---:B---3--:R-:W-:Y:S06]  /*11000*/  HMMA.16816.F32.BF16 R60, R64.reuse, R12, RZ ;  /* 0x0000000c403c723c */ /* 0x048fec00000418ff */
        /* <DEDUP_REMOVED lines=28> */
[----:B---3--:R-:W-:Y:S01]  /*111d0*/  HMMA.16816.F32.BF16 R44, R4, R16, R44 ;  /* 0x00000010042c723c */ /* 0x008fe2000004182c */
[--C-:B------:R-:W-:Y:S01]  /*111e0*/  FFMA.FTZ R22, R168, UR8, -R125.reuse ;  /* 0x00000008a8167c23 */ /* 0x100fe2000801087d */
[--C-:B------:R-:W-:Y:S01]  /*111f0*/  FFMA.FTZ R23, R130, UR8, -R125.reuse ;  /* 0x0000000882177c23 */ /* 0x100fe2000801087d */
[----:B------:R-:W-:Y:S01]  /*11200*/  MUFU.EX2 R27, R27 ;  /* 0x0000001b001b7308 */ /* 0x000fe20000000800 */
[----:B------:R-:W-:-:S02]  /*11210*/  FFMA.FTZ R168, R117, UR8, -R125 ;  /* 0x0000000875a87c23 */ /* 0x000fc4000801087d */
        /* <DEDUP_REMOVED lines=14> */
[----:B------:R-:W-:Y:S08]  /*11300*/  MUFU.EX2 R117, R118 ;  /* 0x0000007600757308 */ /* 0x000ff00000000800 */
        /* <DEDUP_REMOVED lines=128> */
.L_x_7543:
[----:B------:R-:W1:Y:S02]  /*11b10*/  LDC R5, c[0x0][0x250] ;  /* 0x00009400ff057b82 */ /* 0x000e640000000800 */
[----:B-1----:R-:W-:-:S04]  /*11b20*/  LEA R5, -R5, RZ, 0x6 ;  /* 0x000000ff05057211 */ /* 0x002fc800078e31ff */
[----:B------:R-:W-:-:S07]  /*11b30*/  SHF.R.S32.HI R6, RZ, 0x1f, R5 ;  /* 0x0000001fff067819 */ /* 0x000fce0000011405 */
.L_x_7544:
        /* <DEDUP_REMOVED lines=139> */
[C---:B--2---:R-:W-:Y:S06]  /*123f0*/  HMMA.16816.F32.BF16 R8, R108.reuse, R112, R8 ;  /* 0x000000706c08723c */ /* 0x044fec0000041808 */
[C---:B------:R-:W-:Y:S01]  /*12400*/  HMMA.16816.F32.BF16 R4, R108.reuse, R114, R4 ;  /* 0x000000726c04723c */ /* 0x040fe20000041804 */
[----:B------:R-:W2:Y:S05]  /*12410*/  LDSM.16.M88.4 R112, [R133] ;  /* 0x000000008570783b */ /* 0x000eaa0000000200 */
[C---:B------:R-:W-:Y:S06]  /*12420*/  HMMA.16816.F32.BF16 R24, R108.reuse, R120, R24 ;  /* 0x000000786c18723c */ /* 0x040fec0000041818 */
[----:B------:R-:W-:Y:S01]  /*12430*/  HMMA.16816.F32.BF16 R20, R108, R122, R20 ;  /* 0x0000007a6c14723c */ /* 0x000fe20000041814 */
[----:B------:R-:W3:Y:S04]  /*12440*/  LDSM.16.M88.4 R120, [R135] ;  /* 0x000000008778783b */ /* 0x000ee80000000200 */
[----:B------:R-:W4:-:S13]  /*12450*/  LDSM.16.M88.4 R108, [R132] ;  /* 0x00000000846c783b */ /* 0x000f1a0000000200 */
        /* <DEDUP_REMOVED lines=26> */
[C---:B------:R-:W-:Y:S06]  /*12600*/  HMMA.16816.F32.BF16 R28, R124.reuse, R122, R28 ;  /* 0x0000007a7c1c723c */ /* 0x040fec000004181c */
[C---:B---3--:R-:W-:Y:S06]  /*12610*/  HMMA.16816.F32.BF16 R20, R124.reuse, R110, R20 ;  /* 0x0000006e7c14723c */ /* 0x048fec0000041814 */
[----:B------:R-:W-:Y:S01]  /*12620*/  HMMA.16816.F32.BF16 R24, R124, R108, R24 ;  /* 0x0000006c7c18723c */ /* 0x000fe20000041818 */
[----:B------:R-:W2:Y:S01]  /*12630*/  LDSM.16.M88.4 R108, [R136+0x3800] ;  /* 0x00380000886c783b */ /* 0x000ea20000000200 */
[----:B------:R-:W-:-:S04]  /*12640*/  DEPBAR.LE SB0, 0x0 ;  /* 0x000080000000791a */ /* 0x000fc80000000000 */
[----:B------:R-:W-:Y:S01]  /*12650*/  FMUL.FTZ R33, R33, UR15 ;  /* 0x0000000f21217c20 */ /* 0x000fe20008410000 */
[----:B------:R-:W-:Y:S01]  /*12660*/  FMUL.FTZ R35, R35, UR15 ;  /* 0x0000000f23237c20 */ /* 0x000fe20008410000 */
[----:B------:R-:W-:Y:S01]  /*12670*/  FMUL.FTZ R32, R32, UR15 ;  /* 0x0000000f20207c20 */ /* 0x000fe20008410000 */
[----:B------:R-:W-:-:S03]  /*12680*/  FMUL.FTZ R34, R34, UR15 ;  /* 0x0000000f22227c20 */ /* 0x000fc60008410000 */
[----:B------:R-:W3:Y:S01]  /*12690*/  MUFU.TANH R33, R33 ;  /* 0x0000002100217308 */ /* 0x000ee20000002400 */
[----:B------:R-:W-:Y:S01]  /*126a0*/  FMUL.FTZ R28, R28, UR15 ;  /* 0x0000000f1c1c7c20 */ /* 0x000fe20008410000 */
[----:B------:R-:W-:Y:S01]  /*126b0*/  FMUL.FTZ R30, R30, UR15 ;  /* 0x0000000f1e1e7c20 */ /* 0x000fe20008410000 */
[----:B------:R-:W-:Y:S01]  /*126c0*/  FMUL.FTZ R29, R29, UR15 ;  /* 0x0000000f1d1d7c20 */ /* 0x000fe20008410000 */
[----:B------:R-:W-:Y:S01]  /*126d0*/  FMUL.FTZ R31, R31, UR15 ;  /* 0x0000000f1f1f7c20 */ /* 0x000fe20008410000 */
[C---:B-1----:R-:W-:Y:S01]  /*126e0*/  HMMA.16816.F32.BF16 R16, R124.reuse, R112, R16 ;  /* 0x000000707c10723c */ /* 0x042fe20000041810 */
[----:B------:R-:W-:Y:S01]  /*126f0*/  FMUL.FTZ R22, R22, UR15 ;  /* 0x0000000f16167c20 */ /* 0x000fe20008410000 */
[----:B------:R-:W-:Y:S01]  /*12700*/  FMUL.FTZ R21, R21, UR15 ;  /* 0x0000000f15157c20 */ /* 0x000fe20008410000 */
[----:B------:R-:W1:Y:S01]  /*12710*/  MUFU.TANH R35, R35 ;  /* 0x0000002300237308 */ /* 0x000e620000002400 */
[----:B------:R-:W-:Y:S02]  /*12720*/  FMUL.FTZ R23, R23, UR15 ;  /* 0x0000000f17177c20 */ /* 0x000fe40008410000 */
[----:B------:R-:W-:Y:S01]  /*12730*/  HMMA.16816.F32.BF16 R12, R124, R114, R12 ;  /* 0x000000727c0c723c */ /* 0x000fe2000004180c */
[----:B------:R-:W-:Y:S01]  /*12740*/  FMUL.FTZ R113, R20, UR15 ;  /* 0x0000000f14717c20 */ /* 0x000fe20008410000 */
[----:B------:R-:W-:-:S02]  /*12750*/  IMAD R20, R161, 0x40, R165 ;  /* 0x00000040a1147824 */ /* 0x000fc400078e02a5 */
[----:B------:R-:W-:Y:S01]  /*12760*/  FMUL.FTZ R26, R26, UR15 ;  /* 0x0000000f1a1a7c20 */ /* 0x000fe20008410000 */
[----:B------:R-:W-:Y:S01]  /*12770*/  FMUL.FTZ R24, R24, UR15 ;  /* 0x0000000f18187c20 */ /* 0x000fe20008410000 */
[----:B------:R4:W-:Y:S01]  /*12780*/  MUFU.TANH R101, R32 ;  /* 0x0000002000657308 */ /* 0x0009e20000002400 */
[----:B------:R-:W-:Y:S01]  /*12790*/  FMUL.FTZ R25, R25, UR15 ;  /* 0x0000000f19197c20 */ /* 0x000fe20008410000 */
[----:B------:R-:W-:Y:S01]  /*127a0*/  FMUL.FTZ R27, R27, UR15 ;  /* 0x0000000f1b1b7c20 */ /* 0x000fe20008410000 */
[C---:B------:R-:W-:Y:S02]  /*127b0*/  VIADD R171, R20.reuse, 0x11 ;  /* 0x0000001114ab7836 */ /* 0x040fe40000000000 */
[----:B------:R-:W-:-:S03]  /*127c0*/  VIADD R173, R20, 0x29 ;  /* 0x0000002914ad7836 */ /* 0x000fc60000000000 */
[----:B------:R5:W-:Y:S04]  /*127d0*/  MUFU.TANH R117, R28 ;  /* 0x0000001c00757308 */ /* 0x000be80000002400 */
[----:B------:R-:W-:Y:S01]  /*127e0*/  FMUL.FTZ R16, R16, UR15 ;  /* 0x0000000f10107c20 */ /* 0x000fe20008410000 */
[C---:B--2---:R-:W-:Y:S03]  /*127f0*/  HMMA.16816.F32.BF16 R8, R124.reuse, R108, R8 ;  /* 0x0000006c7c08723c */ /* 0x044fe60000041808 */
[----:B------:R2:W2:Y:S01]  /*12800*/  MUFU.TANH R121, R30 ;  /* 0x0000001e00797308 */ /* 0x0004a20000002400 */
[----:B----4-:R-:W-:Y:S01]  /*12810*/  FMUL.FTZ R32, R17, UR15 ;  /* 0x0000000f11207c20 */ /* 0x010fe20008410000 */
[----:B------:R-:W-:Y:S01]  /*12820*/  VIADD R17, R20, 0x1 ;  /* 0x0000000114117836 */ /* 0x000fe20000000000 */
[----:B------:R-:W-:Y:S04]  /*12830*/  HMMA.16816.F32.BF16 R4, R124, R110, R4 ;  /* 0x0000006e7c04723c */ /* 0x000fe80000041804 */
[C---:B------:R-:W-:Y:S01]  /*12840*/  ISETP.GE.AND P6, PT, R17.reuse, R105, PT ;  /* 0x000000691100720c */ /* 0x040fe20003fc6270 */
[----:B------:R4:W-:Y:S01]  /*12850*/  MUFU.TANH R119, R26 ;  /* 0x0000001a00777308 */ /* 0x0009e20000002400 */
[----:B------:R-:W-:Y:S01]  /*12860*/  ISETP.GE.AND P4, PT, R17, R106, PT ;  /* 0x0000006a1100720c */ /* 0x000fe20003f86270 */
[----:B-----5:R-:W-:Y:S01]  /*12870*/  FMUL.FTZ R28, R19, UR15 ;  /* 0x0000000f131c7c20 */ /* 0x020fe20008410000 */
[----:B------:R-:W-:-:S05]  /*12880*/  I2FP.F32.S32 R17, R17 ;  /* 0x0000001100117245 */ /* 0x000fca0000201400 */
[----:B------:R-:W-:Y:S01]  /*12890*/  MUFU.TANH R29, R29 ;  /* 0x0000001d001d7308 */ /* 0x000fe20000002400 */
[CC--:B---3--:R-:W-:Y:S01]  /*128a0*/  FFMA.FTZ R33, R0.reuse, R17.reuse, R33 ;  /* 0x0000001100217223 */ /* 0x0c8fe20000010021 */
[----:B-1----:R-:W-:Y:S01]  /*128b0*/  FFMA.FTZ R17, R0, R17, R35 ;  /* 0x0000001100117223 */ /* 0x002fe20000010023 */
[----:B--2---:R-:W-:Y:S01]  /*128c0*/  FMUL.FTZ R30, R18, UR15 ;  /* 0x0000000f121e7c20 */ /* 0x004fe20008410000 */
[----:B------:R-:W-:Y:S01]  /*128d0*/  FMUL.FTZ R18, R15, UR15 ;  /* 0x0000000f0f127c20 */ /* 0x000fe20008410000 */
[----:B------:R-:W-:Y:S02]  /*128e0*/  FMUL.FTZ R10, R10, UR15 ;  /* 0x0000000f0a0a7c20 */ /* 0x000fe40008410000 */
[----:B------:R-:W-:Y:S01]  /*128f0*/  FSEL R17, R17, -INF , !P4 ;  /* 0xff80000011117808 */ /* 0x000fe20006000000 */
[----:B------:R-:W-:Y:S01]  /*12900*/  MUFU.TANH R31, R31 ;  /* 0x0000001f001f7308 */ /* 0x000fe20000002400 */
[----:B----4-:R-:W-:Y:S01]  /*12910*/  FMUL.FTZ R26, R12, UR15 ;  /* 0x0000000f0c1a7c20 */ /* 0x010fe20008410000 */
[----:B------:R-:W-:-:S02]  /*12920*/  VIADD R12, R20, 0x8 ;  /* 0x00000008140c7836 */ /* 0x000fc40000000000 */
[----:B------:R-:W-:Y:S01]  /*12930*/  FMUL.FTZ R9, R9, UR15 ;  /* 0x0000000f09097c20 */ /* 0x000fe20008410000 */
[----:B------:R-:W-:Y:S01]  /*12940*/  FMUL.FTZ R11, R11, UR15 ;  /* 0x0000000f0b0b7c20 */ /* 0x000fe20008410000 */
[----:B------:R-:W-:Y:S01]  /*12950*/  FMUL.FTZ R5, R5, UR15 ;  /* 0x0000000f05057c20 */ /* 0x000fe20008410000 */
[----:B------:R-:W-:Y:S01]  /*12960*/  FMUL.FTZ R7, R7, UR15 ;  /* 0x0000000f07077c20 */ /* 0x000fe20008410000 */
[C---:B------:R-:W-:Y:S01]  /*12970*/  ISETP.GE.AND P5, PT, R12.reuse, R105, PT ;  /* 0x000000690c00720c */ /* 0x040fe20003fa6270 */
[----:B------:R1:W2:Y:S01]  /*12980*/  MUFU.TANH R115, R24 ;  /* 0x0000001800737308 */ /* 0x0002a20000002400 */
[----:B------:R-:W-:Y:S02]  /*12990*/  ISETP.GE.AND P1, PT, R12, R106, PT ;  /* 0x0000006a0c00720c */ /* 0x000fe40003f26270 */
[----:B------:R-:W-:-:S05]  /*129a0*/  I2FP.F32.S32 R12, R12 ;  /* 0x0000000c000c7245 */ /* 0x000fca0000201400 */
[----:B------:R3:W-:Y:S01]  /*129b0*/  MUFU.TANH R109, R22 ;  /* 0x00000016006d7308 */ /* 0x0007e20000002400 */
[----:B------:R-:W-:-:S05]  /*129c0*/  FFMA.FTZ R15, R0, R12, R121 ;  /* 0x0000000c000f7223 */ /* 0x000fca0000010079 */
[----:B------:R-:W-:Y:S02]  /*129d0*/  FSEL R15, R15, -INF , !P1 ;  /* 0xff8000000f0f7808 */ /* 0x000fe40004800000 */
[----:B------:R4:W-:Y:S01]  /*129e0*/  MUFU.TANH R111, R16 ;  /* 0x00000010006f7308 */ /* 0x0009e20000002400 */
[----:B-1----:R-:W-:Y:S01]  /*129f0*/  FMUL.FTZ R24, R13, UR15 ;  /* 0x0000000f0d187c20 */ /* 0x002fe20008410000 */
[----:B------:R-:W-:-:S05]  /*12a00*/  VIADD R13, R20, 0x9 ;  /* 0x00000009140d7836 */ /* 0x000fca0000000000 */
[----:B------:R-:W-:Y:S01]  /*12a10*/  ISETP.GE.AND P4, PT, R13, R106, PT ;  /* 0x0000006a0d00720c */ /* 0x000fe20003f86270 */
[----:B------:R-:W1:Y:S01]  /*12a20*/  MUFU.TANH R25, R25 ;  /* 0x0000001900197308 */ /* 0x000e620000002400 */
[----:B---3--:R-:W-:Y:S01]  /*12a30*/  FMUL.FTZ R22, R14, UR15 ;  /* 0x0000000f0e167c20 */ /* 0x008fe20008410000 */
[----:B------:R-:W-:Y:S01]  /*12a40*/  FFMA.FTZ R14, R0, R12, R117 ;  /* 0x0000000c000e7223 */ /* 0x000fe20000010075 */
[----:B------:R-:W-:-:S04]  /*12a50*/  VIADD R12, R20, 0x10 ;  /* 0x00000010140c7836 */ /* 0x000fc80000000000 */
[----:B------:R-:W-:Y:S01]  /*12a60*/  FSEL R14, R14, -INF , !P5 ;  /* 0xff8000000e0e7808 */ /* 0x000fe20006800000 */
[----:B------:R-:W-:Y:S01]  /*12a70*/  MUFU.TANH R113, R113 ;  /* 0x0000007100717308 */ /* 0x000fe20000002400 */
[----:B----4-:R-:W-:Y:S02]  /*12a80*/  FSEL R16, R33, -INF , !P6 ;  /* 0xff80000021107808 */ /* 0x010fe40007000000 */
[----:B------:R-:W-:Y:S02]  /*12a90*/  ISETP.GE.AND P6, PT, R13, R105, PT ;  /* 0x000000690d00720c */ /* 0x000fe40003fc6270 */
[----:B------:R-:W-:Y:S02]  /*12aa0*/  I2FP.F32.S32 R13, R13 ;  /* 0x0000000d000d7245 */ /* 0x000fe40000201400 */
[C---:B------:R-:W-:Y:S01]  /*12ab0*/  ISETP.GE.AND P5, PT, R12.reuse, R105, PT ;  /* 0x000000690c00720c */ /* 0x040fe20003fa6270 */
[----:B------:R3:W-:Y:S01]  /*12ac0*/  MUFU.TANH R19, R32 ;  /* 0x0000002000137308 */ /* 0x0007e20000002400 */
[----:B------:R-:W-:-:S02]  /*12ad0*/  ISETP.GE.AND P1, PT, R12, R106, PT ;  /* 0x0000006a0c00720c */ /* 0x000fc40003f26270 */
[----:B------:R-:W-:-:S05]  /*12ae0*/  I2FP.F32.S32 R12, R12 ;  /* 0x0000000c000c7245 */ /* 0x000fca0000201400 */
[----:B------:R-:W4:Y:S01]  /*12af0*/  MUFU.TANH R27, R27 ;  /* 0x0000001b001b7308 */ /* 0x000f220000002400 */
[CC--:B--2---:R-:W-:Y:S01]  /*12b00*/  FFMA.FTZ R115, R0.reuse, R12.reuse, R115 ;  /* 0x0000000c00737223 */ /* 0x0c4fe20000010073 */
[----:B------:R-:W-:-:S04]  /*12b10*/  FFMA.FTZ R119, R0, R12, R119 ;  /* 0x0000000c00777223 */ /* 0x000fc80000010077 */
[----:B------:R-:W-:Y:S02]  /*12b20*/  FSEL R166, R115, -INF , !P5 ;  /* 0xff80000073a67808 */ /* 0x000fe40006800000 */
[----:B------:R-:W2:Y:S01]  /*12b30*/  MUFU.TANH R21, R21 ;  /* 0x0000001500157308 */ /* 0x000ea20000002400 */
[CC--:B---3--:R-:W-:Y:S01]  /*12b40*/  FFMA.FTZ R32, R0.reuse, R13.reuse, R29 ;  /* 0x0000000d00207223 */ /* 0x0c8fe2000001001d */
[----:B------:R-:W-:Y:S01]  /*12b50*/  FFMA.FTZ R13, R0, R13, R31 ;  /* 0x0000000d000d7223 */ /* 0x000fe2000001001f */
[----:B------:R-:W-:Y:S01]  /*12b60*/  VIADD R29, R20, 0x18 ;  /* 0x00000018141d7836 */ /* 0x000fe20000000000 */
[----:B------:R-:W-:Y:S02]  /*12b70*/  FSEL R183, R119, -INF , !P1 ;  /* 0xff80000077b77808 */ /* 0x000fe40004800000 */
[----:B------:R-:W-:Y:S02]  /*12b80*/  FSEL R12, R32, -INF , !P6 ;  /* 0xff800000200c7808 */ /* 0x000fe40007000000 */
[----:B------:R-:W-:Y:S01]  /*12b90*/  FSEL R13, R13, -INF , !P4 ;  /* 0xff8000000d0d7808 */ /* 0x000fe20006000000 */
[----:B------:R-:W3:Y:S01]  /*12ba0*/  MUFU.TANH R23, R23 ;  /* 0x0000001700177308 */ /* 0x000ee20000002400 */
[----:B------:R-:W-:-:S02]  /*12bb0*/  ISETP.GE.AND P6, PT, R171, R105, PT ;  /* 0x00000069ab00720c */ /* 0x000fc40003fc6270 */
[-C--:B------:R-:W-:Y:S02]  /*12bc0*/  ISETP.GE.AND P4, PT, R171, R106.reuse, PT ;  /* 0x0000006aab00720c */ /* 0x080fe40003f86270 */
[----:B------:R-:W-:Y:S02]  /*12bd0*/  I2FP.F32.S32 R171, R171 ;  /* 0x000000ab00ab7245 */ /* 0x000fe40000201400 */
[C---:B------:R-:W-:Y:S01]  /*12be0*/  ISETP.GE.AND P5, PT, R29.reuse, R105, PT ;  /* 0x000000691d00720c */ /* 0x040fe20003fa6270 */
[----:B------:R5:W-:Y:S01]  /*12bf0*/  MUFU.TANH R33, R28 ;  /* 0x0000001c00217308 */ /* 0x000be20000002400 */
[----:B------:R-:W-:Y:S01]  /*12c00*/  ISETP.GE.AND P1, PT, R29, R106, PT ;  /* 0x0000006a1d00720c */ /* 0x000fe20003f26270 */
[-C--:B-1----:R-:W-:Y:S01]  /*12c10*/  FFMA.FTZ R172, R0, R171.reuse, R25 ;  /* 0x000000ab00ac7223 */ /* 0x082fe20000010019 */
[----:B------:R-:W-:Y:S02]  /*12c20*/  VIADD R25, R20, 0x19 ;  /* 0x0000001914197836 */ /* 0x000fe40000000000 */
[----:B----4-:R-:W-:-:S02]  /*12c30*/  FFMA.FTZ R171, R0, R171, R27 ;  /* 0x000000ab00ab7223 */ /* 0x010fc4000001001b */
[----:B------:R-:W-:Y:S01]  /*12c40*/  FSEL R172, R172, -INF , !P6 ;  /* 0xff800000acac7808 */ /* 0x000fe20007000000 */
[----:B------:R-:W1:Y:S02]  /*12c50*/  MUFU.TANH R35, R30 ;  /* 0x0000001e00237308 */ /* 0x000e640000002400 */
[----:B------:R-:W-:Y:S02]  /*12c60*/  FSEL R171, R171, -INF , !P4 ;  /* 0xff800000abab7808 */ /* 0x000fe40006000000 */
[C---:B------:R-:W-:Y:S02]  /*12c70*/  ISETP.GE.AND P6, PT, R25.reuse, R105, PT ;  /* 0x000000691900720c */ /* 0x040fe40003fc6270 */
[----:B------:R-:W-:Y:S02]  /*12c80*/  ISETP.GE.AND P4, PT, R25, R106, PT ;  /* 0x0000006a1900720c */ /* 0x000fe40003f86270 */
[----:B------:R4:W1:Y:S01]  /*12c90*/  MUFU.TANH R31, R26 ;  /* 0x0000001a001f7308 */ /* 0x0008620000002400 */
[----:B-----5:R-:W-:-:S05]  /*12ca0*/  I2FP.F32.S32 R28, R29 ;  /* 0x0000001d001c7245 */ /* 0x020fca0000201400 */
[CC--:B------:R-:W-:Y:S01]  /*12cb0*/  FFMA.FTZ R113, R0.reuse, R28.reuse, R113 ;  /* 0x0000001c00717223 */ /* 0x0c0fe20000010071 */
[----:B------:R-:W-:Y:S01]  /*12cc0*/  FFMA.FTZ R109, R0, R28, R109 ;  /* 0x0000001c006d7223 */ /* 0x000fe2000001006d */
[----:B------:R5:W-:Y:S03]  /*12cd0*/  MUFU.TANH R29, R24 ;  /* 0x00000018001d7308 */ /* 0x000be60000002400 */
[----:B------:R-:W-:Y:S02]  /*12ce0*/  FSEL R130, R113, -INF , !P5 ;  /* 0xff80000071827808 */ /* 0x000fe40006800000 */
[----:B------:R-:W-:-:S03]  /*12cf0*/  FSEL R167, R109, -INF , !P1 ;  /* 0xff8000006da77808 */ /* 0x000fc60004800000 */
[----:B------:R1:W1:Y:S01]  /*12d00*/  MUFU.TANH R27, R22 ;  /* 0x00000016001b7308 */ /* 0x0002620000002400 */
[----:B----4-:R-:W-:-:S05]  /*12d10*/  VIADD R26, R20, 0x20 ;  /* 0x00000020141a7836 */ /* 0x010fca0000000000 */
[C---:B------:R-:W-:Y:S01]  /*12d20*/  ISETP.GE.AND P5, PT, R26.reuse, R105, PT ;  /* 0x000000691a00720c */ /* 0x040fe20003fa6270 */
[----:B------:R-:W-:Y:S01]  /*12d30*/  BAR.SYNC.DEFER_BLOCKING 0x0 ;  /* 0x0000000000007b1d */ /* 0x000fe20000010000 */
[----:B------:R-:W-:Y:S02]  /*12d40*/  ISETP.GE.AND P1, PT, R26, R106, PT ;  /* 0x0000006a1a00720c */ /* 0x000fe40003f26270 */
[----:B-----5:R-:W-:Y:S02]  /*12d50*/  I2FP.F32.S32 R24, R25 ;  /* 0x0000001900187245 */ /* 0x020fe40000201400 */
[----:B------:R-:W-:Y:S01]  /*12d60*/  I2FP.F32.S32 R26, R26 ;  /* 0x0000001a001a7245 */ /* 0x000fe20000201400 */
[----:B------:R4:W5:Y:S02]  /*12d70*/  MUFU.TANH R25, R18 ;  /* 0x0000001200197308 */ /* 0x0009640000002400 */
[CC--:B--2---:R-:W-:Y:S01]  /*12d80*/  FFMA.FTZ R182, R0.reuse, R24.reuse, R21 ;  /* 0x0000001800b67223 */ /* 0x0c4fe20000010015 */
[----:B---3--:R-:W-:Y:S01]  /*12d90*/  FFMA.FTZ R23, R0, R24, R23 ;  /* 0x0000001800177223 */ /* 0x008fe20000010017 */
[----:B------:R-:W-:-:S02]  /*12da0*/  VIADD R24, R20, 0x21 ;  /* 0x0000002114187836 */ /* 0x000fc40000000000 */
[----:B-1----:R-:W-:Y:S01]  /*12db0*/  FMUL.FTZ R22, R8, UR15 ;  /* 0x0000000f08167c20 */ /* 0x002fe20008410000 */
[CC--:B------:R-:W-:Y:S01]  /*12dc0*/  FFMA.FTZ R111, R0.reuse, R26.reuse, R111 ;  /* 0x0000001a006f7223 */ /* 0x0c0fe2000001006f */
[----:B------:R-:W-:Y:S01]  /*12dd0*/  FFMA.FTZ R35, R0, R26, R35 ;  /* 0x0000001a00237223 */ /* 0x000fe20000010023 */
[----:B------:R-:W-:Y:S01]  /*12de0*/  VIADD R8, R20, 0x28 ;  /* 0x0000002814087836 */ /* 0x000fe20000000000 */
[----:B------:R-:W-:Y:S01]  /*12df0*/  FSEL R182, R182, -INF , !P6 ;  /* 0xff800000b6b67808 */ /* 0x000fe20007000000 */
[----:B------:R-:W1:Y:S01]  /*12e00*/  MUFU.TANH R21, R22 ;  /* 0x0000001600157308 */ /* 0x000e620000002400 */
[----:B------:R-:W-:Y:S02]  /*12e10*/  FSEL R176, R111, -INF , !P5 ;  /* 0xff8000006fb07808 */ /* 0x000fe40006800000 */
[----:B------:R-:W-:Y:S02]  /*12e20*/  FSEL R179, R35, -INF , !P1 ;  /* 0xff80000023b37808 */ /* 0x000fe40004800000 */
[----:B------:R-:W-:-:S02]  /*12e30*/  ISETP.GE.AND P5, PT, R8, R105, PT ;  /* 0x000000690800720c */ /* 0x000fc40003fa6270 */
[----:B----4-:R-:W-:Y:S01]  /*12e40*/  I2FP.F32.S32 R18, R24 ;  /* 0x0000001800127245 */ /* 0x010fe20000201400 */
[----:B------:R-:W-:Y:S01]  /*12e50*/  MUFU.TANH R9, R9 ;  /* 0x0000000900097308 */ /* 0x000fe20000002400 */
[----:B------:R-:W-:Y:S02]  /*12e60*/  ISETP.GE.AND P1, PT, R8, R106, PT ;  /* 0x0000006a0800720c */ /* 0x000fe40003f26270 */
[----:B------:R-:W-:Y:S01]  /*12e70*/  I2FP.F32.S32 R8, R8 ;  /* 0x0000000800087245 */ /* 0x000fe20000201400 */
[CC--:B------:R-:W-:Y:S01]  /*12e80*/  FFMA.FTZ R19, R0.reuse, R18.reuse, R19 ;  /* 0x0000001200137223 */ /* 0x0c0fe20000010013 */
[----:B------:R-:W-:Y:S01]  /*12e90*/  FSEL R181, R23, -INF , !P4 ;  /* 0xff80000017b57808 */ /* 0x000fe20006000000 */
[----:B------:R-:W-:Y:S01]  /*12ea0*/  FFMA.FTZ R33, R0, R18, R33 ;  /* 0x0000001200217223 */ /* 0x000fe20000010021 */
[CC--:B------:R-:W-:Y:S01]  /*12eb0*/  ISETP.GE.AND P6, PT, R24.reuse, R105.reuse, PT ;  /* 0x000000691800720c */ /* 0x0c0fe20003fc6270 */
[----:B------:R-:W2:Y:S01]  /*12ec0*/  MUFU.TANH R23, R10 ;  /* 0x0000000a00177308 */ /* 0x000ea20000002400 */
[----:B------:R-:W-:Y:S01]  /*12ed0*/  ISETP.GE.AND P4, PT, R24, R106, PT ;  /* 0x0000006a1800720c */ /* 0x000fe20003f86270 */
[CC--:B------:R-:W-:Y:S01]  /*12ee0*/  FFMA.FTZ R31, R0.reuse, R8.reuse, R31 ;  /* 0x00000008001f7223 */ /* 0x0c0fe2000001001f */
[----:B------:R-:W-:Y:S01]  /*12ef0*/  FFMA.FTZ R27, R0, R8, R27 ;  /* 0x00000008001b7223 */ /* 0x000fe2000001001b */
[----:B------:R-:W-:Y:S01]  /*12f00*/  VIADD R8, R20, 0x30 ;  /* 0x0000003014087836 */ /* 0x000fe20000000000 */
[----:B------:R-:W-:Y:S01]  /*12f10*/  FSEL R178, R19, -INF , !P6 ;  /* 0xff80000013b27808 */ /* 0x000fe20007000000 */
[----:B------:R-:W-:Y:S01]  /*12f20*/  FMUL.FTZ R19, R4, UR15 ;  /* 0x0000000f04137c20 */ /* 0x000fe20008410000 */
[----:B------:R-:W-:Y:S01]  /*12f30*/  FSEL R177, R33, -INF , !P4 ;  /* 0xff80000021b17808 */ /* 0x000fe20006000000 */
[----:B------:R-:W3:Y:S01]  /*12f40*/  MUFU.TANH R11, R11 ;  /* 0x0000000b000b7308 */ /* 0x000ee20000002400 */
[----:B------:R-:W-:-:S02]  /*12f50*/  ISETP.GE.AND P6, PT, R173, R105, PT ;  /* 0x00000069ad00720c */ /* 0x000fc40003fc6270 */
[-C--:B------:R-:W-:Y:S02]  /*12f60*/  ISETP.GE.AND P4, PT, R173, R106.reuse, PT ;  /* 0x0000006aad00720c */ /* 0x080fe40003f86270 */
[----:B------:R-:W-:Y:S02]  /*12f70*/  I2FP.F32.S32 R173, R173 ;  /* 0x000000ad00ad7245 */ /* 0x000fe40000201400 */
[----:B------:R-:W-:Y:S01]  /*12f80*/  FSEL R180, R31, -INF , !P5 ;  /* 0xff8000001fb47808 */ /* 0x000fe20006800000 */
[----:B------:R-:W4:Y:S01]  /*12f90*/  MUFU.TANH R19, R19 ;  /* 0x0000001300137308 */ /* 0x000f220000002400 */
[----:B------:R-:W-:Y:S01]  /*12fa0*/  FSEL R175, R27, -INF , !P1 ;  /* 0xff8000001baf7808 */ /* 0x000fe20004800000 */
[----:B------:R-:W-:Y:S01]  /*12fb0*/  FFMA.FTZ R29, R0, R173, R29 ;  /* 0x000000ad001d7223 */ /* 0x000fe2000001001d */
[----:B------:R-:W-:Y:S01]  /*12fc0*/  ISETP.GE.AND P5, PT, R8, R105, PT ;  /* 0x000000690800720c */ /* 0x000fe20003fa6270 */
[----:B-----5:R-:W-:Y:S01]  /*12fd0*/  FFMA.FTZ R173, R0, R173, R25 ;  /* 0x000000ad00ad7223 */ /* 0x020fe20000010019 */
[----:B------:R-:W-:-:S02]  /*12fe0*/  ISETP.GE.AND P1, PT, R8, R106, PT ;  /* 0x0000006a0800720c */ /* 0x000fc40003f26270 */
[----:B------:R-:W-:Y:S01]  /*12ff0*/  I2FP.F32.S32 R4, R8 ;  /* 0x0000000800047245 */ /* 0x000fe20000201400 */
[----:B------:R-:W-:Y:S01]  /*13000*/  FMUL.FTZ R8, R6, UR15 ;  /* 0x0000000f06087c20 */ /* 0x000fe20008410000 */
[----:B------:R-:W-:Y:S01]  /*13010*/  VIADD R6, R20, 0x31 ;  /* 0x0000003114067836 */ /* 0x000fe20000000000 */
[----:B------:R-:W-:Y:S01]  /*13020*/  FSEL R174, R29, -INF , !P6 ;  /* 0xff8000001dae7808 */ /* 0x000fe20007000000 */
[----:B------:R-:W-:Y:S01]  /*13030*/  MUFU.TANH R5, R5 ;  /* 0x0000000500057308 */ /* 0x000fe20000002400 */
[CC--:B-1----:R-:W-:Y:S01]  /*13040*/  FFMA.FTZ R122, R0.reuse, R4.reuse, R21 ;  /* 0x00000004007a7223 */ /* 0x0c2fe20000010015 */
[----:B--2---:R-:W-:Y:S01]  /*13050*/  FFMA.FTZ R23, R0, R4, R23 ;  /* 0x0000000400177223 */ /* 0x004fe20000010017 */
[----:B------:R-:W-:Y:S01]  /*13060*/  VIADD R4, R20, 0x38 ;  /* 0x0000003814047836 */ /* 0x000fe20000000000 */
[----:B------:R-:W-:Y:S02]  /*13070*/  FSEL R173, R173, -INF , !P4 ;  /* 0xff800000adad7808 */ /* 0x000fe40006000000 */
[----:B------:R-:W-:-:S02]  /*13080*/  ISETP.GE.AND P6, PT, R6, R105, PT ;  /* 0x000000690600720c */ /* 0x000fc40003fc6270 */
[----:B------:R-:W1:Y:S01]  /*13090*/  MUFU.TANH R25, R8 ;  /* 0x0000000800197308 */ /* 0x000e620000002400 */
[----:B------:R-:W-:Y:S02]  /*130a0*/  ISETP.GE.AND P4, PT, R6, R106, PT ;  /* 0x0000006a0600720c */ /* 0x000fe40003f86270 */
[----:B------:R-:W-:Y:S02]  /*130b0*/  FSEL R122, R122, -INF , !P5 ;  /* 0xff8000007a7a7808 */ /* 0x000fe40006800000 */
[----:B------:R-:W-:Y:S02]  /*130c0*/  FSEL R123, R23, -INF , !P1 ;  /* 0xff800000177b7808 */ /* 0x000fe40004800000 */
[----:B------:R-:W-:Y:S01]  /*130d0*/  I2FP.F32.S32 R6, R6 ;  /* 0x0000000600067245 */ /* 0x000fe20000201400 */
[----:B------:R-:W2:Y:S01]  /*130e0*/  MUFU.TANH R21, R34 ;  /* 0x0000002200157308 */ /* 0x000ea20000002400 */
[C---:B------:R-:W-:Y:S02]  /*130f0*/  ISETP.GE.AND P5, PT, R4.reuse, R105, PT ;  /* 0x000000690400720c */ /* 0x040fe40003fa6270 */
[----:B------:R-:W-:Y:S01]  /*13100*/  ISETP.GE.AND P1, PT, R4, R106, PT ;  /* 0x0000006a0400720c */ /* 0x000fe20003f26270 */
[C---:B------:R-:W-:Y:S01]  /*13110*/  FFMA.FTZ R9, R0.reuse, R6, R9 ;  /* 0x0000000600097223 */ /* 0x040fe20000010009 */
[----:B------:R-:W-:Y:S01]  /*13120*/  I2FP.F32.S32 R4, R4 ;  /* 0x0000000400047245 */ /* 0x000fe20000201400 */
[----:B---3--:R-:W-:-:S02]  /*13130*/  FFMA.FTZ R11, R0, R6, R11 ;  /* 0x00000006000b7223 */ /* 0x008fc4000001000b */
[----:B------:R-:W3:Y:S01]  /*13140*/  MUFU.TANH R7, R7 ;  /* 0x0000000700077308 */ /* 0x000ee20000002400 */
[----:B------:R-:W-:Y:S01]  /*13150*/  FSEL R125, R9, -INF , !P6 ;  /* 0xff800000097d7808 */ /* 0x000fe20007000000 */
[CC--:B----4-:R-:W-:Y:S01]  /*13160*/  FFMA.FTZ R19, R0.reuse, R4.reuse, R19 ;  /* 0x0000000400137223 */ /* 0x0d0fe20000010013 */
[----:B-1----:R-:W-:Y:S01]  /*13170*/  FFMA.FTZ R25, R0, R4, R25 ;  /* 0x0000000400197223 */ /* 0x002fe20000010019 */
[C---:B------:R-:W-:Y:S01]  /*13180*/  VIADD R4, R20.reuse, 0x39 ;  /* 0x0000003914047836 */ /* 0x040fe20000000000 */
[----:B------:R-:W-:Y:S02]  /*13190*/  FSEL R119, R11, -INF , !P4 ;  /* 0xff8000000b777808 */ /* 0x000fe40006000000 */
[C---:B------:R-:W-:Y:S02]  /*131a0*/  ISETP.GE.AND P6, PT, R20.reuse, R105, PT ;  /* 0x000000691400720c */ /* 0x040fe40003fc6270 */
[----:B------:R-:W-:Y:S02]  /*131b0*/  ISETP.GE.AND P4, PT, R20, R106, PT ;  /* 0x0000006a1400720c */ /* 0x000fe40003f86270 */
[----:B------:R-:W-:-:S02]  /*131c0*/  I2FP.F32.S32 R20, R20 ;  /* 0x0000001400147245 */ /* 0x000fc40000201400 */
[----:B------:R-:W-:Y:S02]  /*131d0*/  I2FP.F32.S32 R6, R4 ;  /* 0x0000000400067245 */ /* 0x000fe40000201400 */
[----:B------:R-:W-:Y:S01]  /*131e0*/  FSEL R124, R19, -INF , !P5 ;  /* 0xff800000137c7808 */ /* 0x000fe20006800000 */
[CC--:B------:R-:W-:Y:S01]  /*131f0*/  FFMA.FTZ R8, R0.reuse, R20.reuse, R101 ;  /* 0x0000001400087223 */ /* 0x0c0fe20000010065 */
[----:B------:R-:W-:Y:S01]  /*13200*/  FSEL R121, R25, -INF , !P1 ;  /* 0xff80000019797808 */ /* 0x000fe20004800000 */
[C---:B--2---:R-:W-:Y:S01]  /*13210*/  FFMA.FTZ R9, R0.reuse, R20, R21 ;  /* 0x0000001400097223 */ /* 0x044fe20000010015 */
[CC--:B------:R-:W-:Y:S01]  /*13220*/  FFMA.FTZ R5, R0.reuse, R6.reuse, R5 ;  /* 0x0000000600057223 */ /* 0x0c0fe20000010005 */
[----:B---3--:R-:W-:Y:S01]  /*13230*/  FFMA.FTZ R7, R0, R6, R7 ;  /* 0x0000000600077223 */ /* 0x008fe20000010007 */
[C---:B------:R-:W-:Y:S02]  /*13240*/  ISETP.GE.AND P5, PT, R4.reuse, R105, PT ;  /* 0x000000690400720c */ /* 0x040fe40003fa6270 */
[----:B------:R-:W-:-:S02]  /*13250*/  ISETP.GE.AND P1, PT, R4, R106, PT ;  /* 0x0000006a0400720c */ /* 0x000fc40003f26270 */
[----:B------:R-:W-:Y:S02]  /*13260*/  FSEL R8, R8, -INF , !P6 ;  /* 0xff80000008087808 */ /* 0x000fe40007000000 */
        /* <DEDUP_REMOVED lines=67> */
.L_x_7546:
[----:B------:R-:W1:Y:S02]  /*136a0*/  LDC R7, c[0x0][0x248] ;  /* 0x00009200ff077b82 */ /* 0x000e640000000800 */
[----:B-1----:R-:W-:-:S04]  /*136b0*/  LEA R7, -R7, RZ, 0x6 ;  /* 0x000000ff07077211 */ /* 0x002fc800078e31ff */
[----:B------:R-:W-:-:S07]  /*136c0*/  SHF.R.S32.HI R10, RZ, 0x1f, R7 ;  /* 0x0000001fff0a7819 */ /* 0x000fce0000011407 */
.L_x_7547:
        /* <DEDUP_REMOVED lines=69> */
.L_x_7545:
[----:B------:R-:W-:Y:S01]  /*13b20*/  FMNMX.FTZ R6, R2, R9, !PT ;  /* 0x0000000902067209 */ /* 0x000fe20007810000 */
[----:B------:R-:W-:Y:S01]  /*13b30*/  LDSM.16.MT88.4 R32, [R140+0x8000] ;  /* 0x008000008c20783b */ /* 0x000fe20000004200 */
[----:B-1----:R-:W-:Y:S02]  /*13b40*/  FMNMX.FTZ R5, R3, R8, !PT ;  /* 0x0000000803057209 */ /* 0x002fe40007810000 */
        /* <DEDUP_REMOVED lines=77> */
[----:B------:R-:W-:-:S06]  /*14020*/  FFMA.FTZ R123, R123, UR8, -R120 ;  /* 0x000000087b7b7c23 */ /* 0x000fcc0008010878 */
        /* <DEDUP_REMOVED lines=22> */
[----:B------:R-:W2:Y:S01]  /*14190*/  LDSM.16.MT88.4 R72, [R142+0xa000] ;  /* 0x00a000008e48783b */ /* 0x000ea20000004200 */
[-C--:B------:R-:W-:Y:S01]  /*141a0*/  FMUL.FTZ R54, R54, R118.reuse ;  /* 0x0000007636367220 */ /* 0x080fe20000410000 */
[-C--:B------:R-:W-:Y:S01]  /*141b0*/  FMUL.FTZ R55, R55, R118.reuse ;  /* 0x0000007637377220 */ /* 0x080fe20000410000 */
[-C--:B------:R-:W-:Y:S01]  /*141c0*/  FMUL.FTZ R58, R58, R118.reuse ;  /* 0x000000763a3a7220 */ /* 0x080fe20000410000 */
        /* <DEDUP_REMOVED lines=28> */
[----:B------:R-:W4:Y:S01]  /*14390*/  LDSM.16.MT88.4 R76, [R144+0xa000] ;  /* 0x00a00000904c783b */ /* 0x000f220000004200 */
[-C--:B------:R-:W-:Y:S01]  /*143a0*/  FMUL.FTZ R93, R93, R105.reuse ;  /* 0x000000695d5d7220 */ /* 0x080fe20000410000 */
[-C--:B------:R-:W-:Y:S01]  /*143b0*/  FMUL.FTZ R94, R94, R118.reuse ;  /* 0x000000765e5e7220 */ /* 0x080fe20000410000 */
[-C--:B------:R-:W-:Y:S01]  /*143c0*/  FMUL.FTZ R95, R95, R118.reuse ;  /* 0x000000765f5f7220 */ /* 0x080fe20000410000 */
[----:B------:R-:W-:Y:S01]  /*143d0*/  MUFU.EX2 R166, R166 ;  /* 0x000000a600a67308 */ /* 0x000fe20000000800 */
[C---:B-1----:R-:W-:Y:S01]  /*143e0*/  HMMA.16816.F32.BF16 R4, R108.reuse, R8, R4 ;  /* 0x000000086c04723c */ /* 0x042fe20000041804 */
[-C--:B------:R-:W-:Y:S01]  /*143f0*/  FMUL.FTZ R60, R60, R105.reuse ;  /* 0x000000693c3c7220 */ /* 0x080fe20000410000 */
[-C--:B------:R-:W-:Y:S01]  /*14400*/  FMUL.FTZ R61, R61, R105.reuse ;  /* 0x000000693d3d7220 */ /* 0x080fe20000410000 */
[-C--:B------:R-:W-:Y:S01]  /*14410*/  FMUL.FTZ R62, R62, R118.reuse ;  /* 0x000000763e3e7220 */ /* 0x080fe20000410000 */
[-C--:B------:R-:W-:Y:S01]  /*14420*/  FMUL.FTZ R63, R63, R118.reuse ;  /* 0x000000763f3f7220 */ /* 0x080fe20000410000 */
[-C--:B------:R-:W-:Y:S01]  /*14430*/  FMUL.FTZ R64, R64, R105.reuse ;  /* 0x0000006940407220 */ /* 0x080fe20000410000 */
[C---:B--2---:R-:W-:Y:S01]  /*14440*/  HMMA.16816.F32.BF16 R44, R108.reuse, R72, R44 ;  /* 0x000000486c2c723c */ /* 0x044fe2000004182c */
[----:B------:R-:W1:Y:S01]  /*14450*/  MUFU.EX2 R131, R131 ;  /* 0x0000008300837308 */ /* 0x000e620000000800 */
[-C--:B------:R-:W-:Y:S01]  /*14460*/  FMUL.FTZ R65, R65, R105.reuse ;  /* 0x0000006941417220 */ /* 0x080fe20000410000 */
[-C--:B------:R-:W-:Y:S01]  /*14470*/  FMUL.FTZ R66, R66, R118.reuse ;  /* 0x0000007642427220 */ /* 0x080fe20000410000 */
[-C--:B------:R-:W-:Y:S01]  /*14480*/  FMUL.FTZ R67, R67, R118.reuse ;  /* 0x0000007643437220 */ /* 0x080fe20000410000 */
[-C--:B------:R-:W-:Y:S01]  /*14490*/  FMUL.FTZ R36, R36, R105.reuse ;  /* 0x0000006924247220 */ /* 0x080fe20000410000 */
[C---:B------:R-:W-:Y:S01]  /*144a0*/  HMMA.16816.F32.BF16 R48, R108.reuse, R74, R48 ;  /* 0x0000004a6c30723c */ /* 0x040fe20000041830 */
[----:B------:R-:W-:Y:S01]  /*144b0*/  LDSM.16.MT88.4 R72, [R144+0x8800] ;  /* 0x008800009048783b */ /* 0x000fe20000004200 */
[-C--:B------:R-:W-:Y:S01]  /*144c0*/  FMUL.FTZ R37, R37, R105.reuse ;  /* 0x0000006925257220 */ /* 0x080fe20000410000 */
[----:B------:R-:W-:Y:S01]  /*144d0*/  MUFU.EX2 R129, R129 ;  /* 0x0000008100817308 */ /* 0x000fe20000000800 */
[-C--:B------:R-:W-:Y:S01]  /*144e0*/  FMUL.FTZ R38, R38, R118.reuse ;  /* 0x0000007626267220 */ /* 0x080fe20000410000 */
[-C--:B------:R-:W-:Y:S01]  /*144f0*/  FMUL.FTZ R39, R39, R118.reuse ;  /* 0x0000007627277220 */ /* 0x080fe20000410000 */
[C---:B------:R-:W-:Y:S01]  /*14500*/  HMMA.16816.F32.BF16 R8, R108.reuse, R10, R92 ;  /* 0x0000000a6c08723c */ /* 0x040fe2000004185c */
[-C--:B------:R-:W-:Y:S01]  /*14510*/  FMUL.FTZ R40, R40, R105.reuse ;  /* 0x0000006928287220 */ /* 0x080fe20000410000 */
[-C--:B------:R-:W-:Y:S01]  /*14520*/  FMUL.FTZ R41, R41, R105.reuse ;  /* 0x0000006929297220 */ /* 0x080fe20000410000 */
[-C--:B------:R-:W-:Y:S01]  /*14530*/  FMUL.FTZ R42, R42, R118.reuse ;  /* 0x000000762a2a7220 */ /* 0x080fe20000410000 */
[-C--:B------:R-:W-:Y:S01]  /*14540*/  FMUL.FTZ R43, R43, R118.reuse ;  /* 0x000000762b2b7220 */ /* 0x080fe20000410000 */
[----:B------:R-:W-:Y:S01]  /*14550*/  MUFU.EX2 R128, R128 ;  /* 0x0000008000807308 */ /* 0x000fe20000000800 */
[C---:B---3--:R-:W-:Y:S01]  /*14560*/  HMMA.16816.F32.BF16 R52, R108.reuse, R68, R52 ;  /* 0x000000446c34723c */ /* 0x048fe20000041834 */
[----:B------:R-:W-:Y:S01]  /*14570*/  LDSM.16.MT88.4 R80, [R142+0x8800] ;  /* 0x008800008e50783b */ /* 0x000fe20000004200 */
[-C--:B------:R-:W-:Y:S01]  /*14580*/  FMUL.FTZ R12, R88, R105.reuse ;  /* 0x00000069580c7220 */ /* 0x080fe20000410000 */
[-C--:B------:R-:W-:Y:S01]  /*14590*/  FMUL.FTZ R13, R89, R105.reuse ;  /* 0x00000069590d7220 */ /* 0x080fe20000410000 */
[-C--:B------:R-:W-:Y:S01]  /*145a0*/  FMUL.FTZ R14, R90, R118.reuse ;  /* 0x000000765a0e7220 */ /* 0x080fe20000410000 */
[-C--:B------:R-:W-:Y:S01]  /*145b0*/  FMUL.FTZ R15, R91, R118.reuse ;  /* 0x000000765b0f7220 */ /* 0x080fe20000410000 */
[C---:B------:R-:W-:Y:S01]  /*145c0*/  HMMA.16816.F32.BF16 R56, R108.reuse, R70, R56 ;  /* 0x000000466c38723c */ /* 0x040fe20000041838 */
[----:B------:R-:W2:Y:S01]  /*145d0*/  LDSM.16.MT88.4 R68, [R140+0xa000] ;  /* 0x00a000008c44783b */ /* 0x000ea20000004200 */
[----:B------:R-:W-:Y:S01]  /*145e0*/  MUFU.EX2 R130, R130 ;  /* 0x0000008200827308 */ /* 0x000fe20000000800 */
[-C--:B------:R-:W-:Y:S01]  /*145f0*/  FMUL.FTZ R84, R84, R105.reuse ;  /* 0x0000006954547220 */ /* 0x080fe20000410000 */
[----:B------:R-:W-:Y:S01]  /*14600*/  FMUL.FTZ R85, R85, R105 ;  /* 0x0000006955557220 */ /* 0x000fe20000410000 */
[-C--:B------:R-:W-:Y:S01]  /*14610*/  FMUL.FTZ R86, R86, R118.reuse ;  /* 0x0000007656567220 */ /* 0x080fe20000410000 */
[C---:B----4-:R-:W-:Y:S01]  /*14620*/  HMMA.16816.F32.BF16 R36, R108.reuse, R76, R36 ;  /* 0x0000004c6c24723c */ /* 0x050fe20000041824 */
[-C--:B------:R-:W-:Y:S01]  /*14630*/  FMUL.FTZ R87, R87, R118.reuse ;  /* 0x0000007657577220 */ /* 0x080fe20000410000 */
[----:B------:R-:W-:Y:S01]  /*14640*/  LDSM.16.MT88.4 R92, [R144+0x9800] ;  /* 0x00980000905c783b */ /* 0x000fe20000004200 */
[----:B------:R-:W-:Y:S01]  /*14650*/  FFMA.FTZ R118, R168, R118, R117 ;  /* 0x00000076a8767223 */ /* 0x000fe20000010075 */
[----:B------:R-:W3:Y:S02]  /*14660*/  MUFU.EX2 R171, R171 ;  /* 0x000000ab00ab7308 */ /* 0x000ee40000000800 */
[----:B------:R-:W-:Y:S01]  /*14670*/  HMMA.16816.F32.BF16 R40, R108, R78, R40 ;  /* 0x0000004e6c28723c */ /* 0x000fe20000041828 */
[----:B------:R-:W4:Y:S01]  /*14680*/  LDSM.16.MT88.4 R76, [R141+0x8800] ;  /* 0x008800008d4c783b */ /* 0x000f220000004200 */
[----:B------:R-:W-:-:S04]  /*14690*/  FADD.FTZ R118, R101, R118 ;  /* 0x0000007665767221 */ /* 0x000fc80000010000 */
[----:B------:R-:W-:Y:S01]  /*146a0*/  MUFU.EX2 R172, R172 ;  /* 0x000000ac00ac7308 */ /* 0x000fe20000000800 */
[----:B------:R-:W-:Y:S01]  /*146b0*/  HMMA.16816.F32.BF16 R12, R108, R16, R12 ;  /* 0x000000106c0c723c */ /* 0x000fe2000004180c */
[----:B------:R-:W-:-:S04]  /*146c0*/  FADD.FTZ R3, R3, R118 ;  /* 0x0000007603037221 */ /* 0x000fc80000010000 */
[----:B------:R-:W-:Y:S01]  /*146d0*/  FADD.FTZ R3, R2, R3 ;  /* 0x0000000302037221 */ /* 0x000fe20000010000 */
[C---:B------:R-:W-:Y:S01]  /*146e0*/  HMMA.16816.F32.BF16 R16, R108.reuse, R18, R84 ;  /* 0x000000126c10723c */ /* 0x040fe20000041854 */
[----:B------:R-:W5:Y:S01]  /*146f0*/  MUFU.EX2 R167, R167 ;  /* 0x000000a700a77308 */ /* 0x000f620000000800 */
[----:B------:R-:W-:Y:S07]  /*14700*/  LDSM.16.MT88.4 R84, [R142+0x9800] ;  /* 0x009800008e54783b */ /* 0x000fee0000004200 */
[----:B------:R-:W-:Y:S01]  /*14710*/  MUFU.EX2 R177, R177 ;  /* 0x000000b100b17308 */ /* 0x000fe20000000800 */
[C---:B--2---:R-:W-:Y:S07]  /*14720*/  HMMA.16816.F32.BF16 R60, R108.reuse, R68, R60 ;  /* 0x000000446c3c723c */ /* 0x044fee000004183c */
[----:B------:R-:W-:Y:S01]  /*14730*/  MUFU.EX2 R173, R173 ;  /* 0x000000ad00ad7308 */ /* 0x000fe20000000800 */
[----:B------:R-:W-:Y:S01]  /*14740*/  HMMA.16816.F32.BF16 R64, R108, R70, R64 ;  /* 0x000000466c40723c */ /* 0x000fe20000041840 */
[----:B-1----:R-:W-:-:S02]  /*14750*/  F2FP.BF16.F32.PACK_AB R68, R131, R166 ;  /* 0x000000a68344723e */ /* 0x002fc400000010ff */
[----:B---3--:R-:W-:-:S04]  /*14760*/  F2FP.BF16.F32.PACK_AB R69, R171, R130 ;  /* 0x00000082ab45723e */ /* 0x008fc800000010ff */
[----:B------:R-:W-:Y:S01]  /*14770*/  MUFU.EX2 R122, R122 ;  /* 0x0000007a007a7308 */ /* 0x000fe20000000800 */
[----:B------:R-:W-:Y:S01]  /*14780*/  FADD.FTZ R130, R130, R3 ;  /* 0x0000000382827221 */ /* 0x000fe20000010000 */
[----:B------:R-:W-:Y:S01]  /*14790*/  F2FP.BF16.F32.PACK_AB R70, R128, R129 ;  /* 0x000000818046723e */ /* 0x000fe200000010ff */
[--C-:B------:R-:W-:Y:S01]  /*147a0*/  FFMA.FTZ R109, R176, UR8, -R127.reuse ;  /* 0x00000008b06d7c23 */ /* 0x100fe2000801087f */
[----:B-----5:R-:W-:Y:S01]  /*147b0*/  F2FP.BF16.F32.PACK_AB R71, R167, R172 ;  /* 0x000000aca747723e */ /* 0x020fe200000010ff */
[--C-:B------:R-:W-:Y:S01]  /*147c0*/  FFMA.FTZ R111, R174, UR8, -R127.reuse ;  /* 0x00000008ae6f7c23 */ /* 0x100fe2000801087f */
[--C-:B------:R-:W-:Y:S01]  /*147d0*/  FFMA.FTZ R110, R178, UR8, -R127.reuse ;  /* 0x00000008b26e7c23 */ /* 0x100fe2000801087f */
[--C-:B------:R-:W-:Y:S01]  /*147e0*/  FFMA.FTZ R108, R180, UR8, -R127.reuse ;  /* 0x00000008b46c7c23 */ /* 0x100fe2000801087f */
[--C-:B------:R-:W-:Y:S01]  /*147f0*/  FFMA.FTZ R176, R179, UR8, -R120.reuse ;  /* 0x00000008b3b07c23 */ /* 0x100fe20008010878 */
[--C-:B------:R-:W-:Y:S01]  /*14800*/  FFMA.FTZ R174, R175, UR8, -R120.reuse ;  /* 0x00000008afae7c23 */ /* 0x100fe20008010878 */
[----:B------:R-:W1:Y:S01]  /*14810*/  MUFU.EX2 R109, R109 ;  /* 0x0000006d006d7308 */ /* 0x000e620000000800 */
[C---:B------:R-:W-:Y:S01]  /*14820*/  HMMA.16816.F32.BF16 R4, R68.reuse, R72, R4 ;  /* 0x000000484404723c */ /* 0x040fe20000041804 */
[----:B------:R-:W-:Y:S01]  /*14830*/  FFMA.FTZ R127, R126, UR8, -R127 ;  /* 0x000000087e7f7c23 */ /* 0x000fe2000801087f */
[--C-:B------:R-:W-:Y:S01]  /*14840*/  FFMA.FTZ R126, R119, UR8, -R120.reuse ;  /* 0x00000008777e7c23 */ /* 0x100fe20008010878 */
[--C-:B------:R-:W-:Y:S01]  /*14850*/  FFMA.FTZ R119, R121, UR8, -R120.reuse ;  /* 0x0000000879777c23 */ /* 0x100fe20008010878 */
[----:B------:R-:W-:Y:S01]  /*14860*/  FFMA.FTZ R120, R106, UR8, -R120 ;  /* 0x000000086a787c23 */ /* 0x000fe20008010878 */
[----:B------:R-:W-:Y:S01]  /*14870*/  FFMA.FTZ R121, R107, R105, R104 ;  /* 0x000000696b797223 */ /* 0x000fe20000010068 */
[----:B------:R-:W-:Y:S01]  /*14880*/  HMMA.16816.F32.BF16 R8, R68, R74, R8 ;  /* 0x0000004a4408723c */ /* 0x000fe20000041808 */
[----:B------:R-:W2:Y:S01]  /*14890*/  LDSM.16.MT88.4 R72, [R140+0x8800] ;  /* 0x008800008c48783b */ /* 0x000ea20000004200 */
[----:B------:R-:W3:Y:S01]  /*148a0*/  MUFU.EX2 R110, R110 ;  /* 0x0000006e006e7308 */ /* 0x000ee20000000800 */
[----:B------:R-:W-:Y:S01]  /*148b0*/  FADD.FTZ R116, R116, R121 ;  /* 0x0000007974747221 */ /* 0x000fe20000010000 */
[----:B------:R-:W-:-:S02]  /*148c0*/  FADD.FTZ R171, R171, R130 ;  /* 0x00000082abab7221 */ /* 0x000fc40000010000 */
[C---:B------:R-:W-:Y:S01]  /*148d0*/  HMMA.16816.F32.BF16 R12, R68.reuse, R80, R12 ;  /* 0x00000050440c723c */ /* 0x040fe2000004180c */
[----:B------:R-:W-:Y:S01]  /*148e0*/  FADD.FTZ R113, R113, R116 ;  /* 0x0000007471717221 */ /* 0x000fe20000010000 */
[----:B------:R-:W-:Y:S02]  /*148f0*/  FADD.FTZ R172, R172, R171 ;  /* 0x000000abacac7221 */ /* 0x000fe40000010000 */
[----:B------:R-:W-:Y:S01]  /*14900*/  MUFU.EX2 R108, R108 ;  /* 0x0000006c006c7308 */ /* 0x000fe20000000800 */
[----:B------:R-:W-:Y:S01]  /*14910*/  FADD.FTZ R113, R112, R113 ;  /* 0x0000007170717221 */ /* 0x000fe20000010000 */
[----:B------:R-:W-:Y:S01]  /*14920*/  HMMA.16816.F32.BF16 R16, R68, R82, R16 ;  /* 0x000000524410723c */ /* 0x000fe20000041810 */
[----:B------:R-:W5:Y:S01]  /*14930*/  LDSM.16.MT88.4 R80, [R144+0xa800] ;  /* 0x00a800009050783b */ /* 0x000f620000004200 */
[----:B------:R-:W-:Y:S01]  /*14940*/  FADD.FTZ R167, R167, R172 ;  /* 0x000000aca7a77221 */ /* 0x000fe20000010000 */
[----:B------:R-:W-:-:S03]  /*14950*/  FADD.FTZ R2, R166, R113 ;  /* 0x00000071a6027221 */ /* 0x000fc60000010000 */
[----:B----4-:R-:W-:Y:S01]  /*14960*/  HMMA.16816.F32.BF16 R20, R68, R76, R20 ;  /* 0x0000004c4414723c */ /* 0x010fe20000041814 */
[----:B------:R-:W-:Y:S01]  /*14970*/  MUFU.EX2 R111, R111 ;  /* 0x0000006f006f7308 */ /* 0x000fe20000000800 */
[----:B------:R-:W-:-:S04]  /*14980*/  FADD.FTZ R2, R131, R2 ;  /* 0x0000000283027221 */ /* 0x000fc80000010000 */
[----:B------:R-:W-:Y:S01]  /*14990*/  HMMA.16816.F32.BF16 R24, R68, R78, R24 ;  /* 0x0000004e4418723c */ /* 0x000fe20000041818 */
[----:B------:R-:W4:Y:S01]  /*149a0*/  LDSM.16.MT88.4 R76, [R142+0xa800] ;  /* 0x00a800008e4c783b */ /* 0x000f220000004200 */
[----:B------:R-:W-:Y:S01]  /*149b0*/  FADD.FTZ R129, R129, R2 ;  /* 0x0000000281817221 */ /* 0x000fe20000010000 */
[----:B------:R-:W-:Y:S03]  /*149c0*/  MUFU.EX2 R176, R176 ;  /* 0x000000b000b07308 */ /* 0x000fe60000000800 */
[----:B------:R-:W-:-:S04]  /*149d0*/  FADD.FTZ R128, R128, R129 ;  /* 0x0000008180807221 */ /* 0x000fc80000010000 */
[----:B-1----:R-:W-:Y:S01]  /*149e0*/  FADD.FTZ R3, R109, R128 ;  /* 0x000000806d037221 */ /* 0x002fe20000010000 */
[----:B------:R-:W-:Y:S03]  /*149f0*/  MUFU.EX2 R174, R174 ;  /* 0x000000ae00ae7308 */ /* 0x000fe60000000800 */
[----:B---3--:R-:W-:Y:S01]  /*14a00*/  FADD.FTZ R3, R110, R3 ;  /* 0x000000036e037221 */ /* 0x008fe20000010000 */
[C---:B--2---:R-:W-:Y:S04]  /*14a10*/  HMMA.16816.F32.BF16 R28, R68.reuse, R72, R28 ;  /* 0x00000048441c723c */ /* 0x044fe8000004181c */
[----:B------:R-:W1:Y:S02]  /*14a20*/  MUFU.EX2 R125, R125 ;  /* 0x0000007d007d7308 */ /* 0x000e640000000800 */
[C---:B------:R-:W-:Y:S01]  /*14a30*/  HMMA.16816.F32.BF16 R32, R68.reuse, R74, R32 ;  /* 0x0000004a4420723c */ /* 0x040fe20000041820 */
[----:B------:R-:W2:Y:S05]  /*14a40*/  LDSM.16.MT88.4 R72, [R141+0xa800] ;  /* 0x00a800008d48783b */ /* 0x000eaa0000004200 */
[----:B------:R-:W-:Y:S01]  /*14a50*/  MUFU.EX2 R124, R124 ;  /* 0x0000007c007c7308 */ /* 0x000fe20000000800 */
[C---:B-----5:R-:W-:Y:S06]  /*14a60*/  HMMA.16816.F32.BF16 R36, R68.reuse, R80, R36 ;  /* 0x000000504424723c */ /* 0x060fec0000041824 */
[----:B------:R-:W-:Y:S01]  /*14a70*/  HMMA.16816.F32.BF16 R40, R68, R82, R40 ;  /* 0x000000524428723c */ /* 0x000fe20000041828 */
[----:B------:R-:W3:Y:S01]  /*14a80*/  LDSM.16.MT88.4 R80, [R140+0xa800] ;  /* 0x00a800008c50783b */ /* 0x000ee20000004200 */
[----:B------:R-:W5:Y:S01]  /*14a90*/  MUFU.EX2 R127, R127 ;  /* 0x0000007f007f7308 */ /* 0x000f620000000800 */
[----:B-1----:R-:W-:-:S03]  /*14aa0*/  F2FP.BF16.F32.PACK_AB R104, R125, R122 ;  /* 0x0000007a7d68723e */ /* 0x002fc600000010ff */
[C---:B----4-:R-:W-:Y:S04]  /*14ab0*/  HMMA.16816.F32.BF16 R44, R68.reuse, R76, R44 ;  /* 0x0000004c442c723c */ /* 0x050fe8000004182c */
[----:B------:R-:W-:Y:S02]  /*14ac0*/  MUFU.EX2 R123, R123 ;  /* 0x0000007b007b7308 */ /* 0x000fe40000000800 */
[----:B------:R-:W-:Y:S01]  /*14ad0*/  HMMA.16816.F32.BF16 R48, R68, R78, R48 ;  /* 0x0000004e4430723c */ /* 0x000fe20000041830 */
[----:B------:R-:W1:Y:S05]  /*14ae0*/  LDSM.16.MT88.4 R76, [R144+0x9000] ;  /* 0x00900000904c783b */ /* 0x000e6a0000004200 */
[----:B------:R-:W4:Y:S01]  /*14af0*/  MUFU.EX2 R126, R126 ;  /* 0x0000007e007e7308 */ /* 0x000f220000000800 */
[----:B-----5:R-:W-:-:S07]  /*14b00*/  F2FP.BF16.F32.PACK_AB R106, R127, R124 ;  /* 0x0000007c7f6a723e */ /* 0x020fce00000010ff */
[----:B------:R-:W-:Y:S01]  /*14b10*/  MUFU.EX2 R119, R119 ;  /* 0x0000007700777308 */ /* 0x000fe20000000800 */
[C---:B--2---:R-:W-:Y:S07]  /*14b20*/  HMMA.16816.F32.BF16 R52, R68.reuse, R72, R52 ;  /* 0x000000484434723c */ /* 0x044fee0000041834 */
[----:B------:R-:W2:Y:S01]  /*14b30*/  MUFU.EX2 R120, R120 ;  /* 0x0000007800787308 */ /* 0x000ea20000000800 */
[----:B------:R-:W-:Y:S01]  /*14b40*/  HMMA.16816.F32.BF16 R56, R68, R74, R56 ;  /* 0x0000004a4438723c */ /* 0x000fe20000041838 */
[----:B------:R-:W5:Y:S01]  /*14b50*/  LDSM.16.MT88.4 R72, [R142+0x9000] ;  /* 0x009000008e48783b */ /* 0x000f620000004200 */
[----:B----4-:R-:W-:-:S04]  /*14b60*/  F2FP.BF16.F32.PACK_AB R105, R126, R123 ;  /* 0x0000007b7e69723e */ /* 0x010fc800000010ff */
[C---:B---3--:R-:W-:Y:S06]  /*14b70*/  HMMA.16816.F32.BF16 R60, R68.reuse, R80, R60 ;  /* 0x00000050443c723c */ /* 0x048fec000004183c */
[----:B------:R-:W-:Y:S01]  /*14b80*/  HMMA.16816.F32.BF16 R64, R68, R82, R64 ;  /* 0x000000524440723c */ /* 0x000fe20000041840 */
[----:B------:R-:W3:Y:S01]  /*14b90*/  LDSM.16.MT88.4 R80, [R141+0x9000] ;  /* 0x009000008d50783b */ /* 0x000ee20000004200 */
[----:B--2---:R-:W-:-:S05]  /*14ba0*/  F2FP.BF16.F32.PACK_AB R107, R120, R119 ;  /* 0x00000077786b723e */ /* 0x004fca00000010ff */
[----:B------:R-:W-:Y:S02]  /*14bb0*/  F2FP.BF16.F32.PACK_AB R68, R110, R109 ;  /* 0x0000006d6e44723e */ /* 0x000fe400000010ff */
[----:B------:R-:W-:Y:S01]  /*14bc0*/  F2FP.BF16.F32.PACK_AB R69, R177, R176 ;  /* 0x000000b0b145723e */ /* 0x000fe200000010ff */
[----:B------:R-:W-:Y:S01]  /*14bd0*/  FADD.FTZ R176, R176, R167 ;  /* 0x000000a7b0b07221 */ /* 0x000fe20000010000 */
[----:B------:R-:W-:Y:S01]  /*14be0*/  F2FP.BF16.F32.PACK_AB R70, R111, R108 ;  /* 0x0000006c6f46723e */ /* 0x000fe200000010ff */
[----:B------:R-:W-:Y:S01]  /*14bf0*/  FADD.FTZ R108, R108, R3 ;  /* 0x000000036c6c7221 */ /* 0x000fe20000010000 */
[----:B------:R-:W-:Y:S01]  /*14c00*/  F2FP.BF16.F32.PACK_AB R71, R173, R174 ;  /* 0x000000aead47723e */ /* 0x000fe200000010ff */
[----:B------:R-:W-:Y:S01]  /*14c10*/  FADD.FTZ R177, R177, R176 ;  /* 0x000000b0b1b17221 */ /* 0x000fe20000010000 */
[----:B------:R-:W-:Y:S01]  /*14c20*/  MOV R3, R115 ;  /* 0x0000007300037202 */ /* 0x000fe20000000f00 */
[----:B------:R-:W-:Y:S02]  /*14c30*/  FADD.FTZ R111, R111, R108 ;  /* 0x0000006c6f6f7221 */ /* 0x000fe40000010000 */
[----:B------:R-:W-:-:S02]  /*14c40*/  FADD.FTZ R2, R174, R177 ;  /* 0x000000b1ae027221 */ /* 0x000fc40000010000 */
[----:B-1----:R-:W-:Y:S01]  /*14c50*/  HMMA.16816.F32.BF16 R4, R68, R76, R4 ;  /* 0x0000004c4404723c */ /* 0x002fe20000041804 */
[----:B------:R-:W-:Y:S01]  /*14c60*/  FADD.FTZ R122, R122, R111 ;  /* 0x0000006f7a7a7221 */ /* 0x000fe20000010000 */
[----:B------:R-:W-:-:S03]  /*14c70*/  FADD.FTZ R2, R173, R2 ;  /* 0x00000002ad027221 */ /* 0x000fc60000010000 */
[----:B------:R-:W-:Y:S01]  /*14c80*/  FADD.FTZ R125, R125, R122 ;  /* 0x0000007a7d7d7221 */ /* 0x000fe20000010000 */
[C---:B------:R-:W-:Y:S01]  /*14c90*/  HMMA.16816.F32.BF16 R8, R68.reuse, R78, R8 ;  /* 0x0000004e4408723c */ /* 0x040fe20000041808 */
[----:B------:R-:W1:Y:S01]  /*14ca0*/  LDSM.16.MT88.4 R76, [R140+0x9000] ;  /* 0x009000008c4c783b */ /* 0x000e620000004200 */
[----:B------:R-:W-:Y:S01]  /*14cb0*/  FADD.FTZ R123, R123, R2 ;  /* 0x000000027b7b7221 */ /* 0x000fe20000010000 */
[----:B------:R-:W-:Y:S01]  /*14cc0*/  FADD.FTZ R124, R124, R125 ;  /* 0x0000007d7c7c7221 */ /* 0x000fe20000010000 */
[----:B------:R-:W-:Y:S02]  /*14cd0*/  MOV R2, R114 ;  /* 0x0000007200027202 */ /* 0x000fe40000000f00 */
[----:B-----5:R-:W-:Y:S01]  /*14ce0*/  HMMA.16816.F32.BF16 R12, R68, R72, R12 ;  /* 0x00000048440c723c */ /* 0x020fe2000004180c */
[----:B------:R-:W-:-:S04]  /*14cf0*/  FADD.FTZ R126, R126, R123 ;  /* 0x0000007b7e7e7221 */ /* 0x000fc80000010000 */
[----:B------:R-:W-:Y:S01]  /*14d00*/  FADD.FTZ R119, R119, R126 ;  /* 0x0000007e77777221 */ /* 0x000fe20000010000 */
[----:B------:R-:W-:Y:S01]  /*14d10*/  HMMA.16816.F32.BF16 R16, R68, R74, R16 ;  /* 0x0000004a4410723c */ /* 0x000fe20000041810 */
[----:B------:R-:W2:Y:S02]  /*14d20*/  LDSM.16.MT88.4 R72, [R144+0xb000] ;  /* 0x00b000009048783b */ /* 0x000ea40000004200 */
        /* <DEDUP_REMOVED lines=37> */
[----:B------:R-:W-:Y:S07]  /*14f80*/  HMMA.16816.F32.BF16 R64, R104, R6, R64 ;  /* 0x000000066840723c */ /* 0x000fee0000041840 */
[----:B------:R-:W-:-:S15]  /*14f90*/  FADD.FTZ R107, R127, R124 ;  /* 0x0000007c7f6b7221 */ /* 0x000fde0000010000 */
[----:B------:R-:W-:-:S02]  /*14fa0*/  NOP ;  /* 0x0000000000007918 */ /* 0x000fc40000000000 */
.L_x_7542:
        /* <DEDUP_REMOVED lines=14> */
.L_x_7552:
        /* <DEDUP_REMOVED lines=69> */
.L_x_7549:
        /* <DEDUP_REMOVED lines=9> */
[CC--:B------:R-:W-:Y:S02]  /*15570*/  @P2 LEA R174, P0, R171.reuse, R170.reuse, 0x1 ;  /* 0x000000aaabae2211 */ /* 0x0c0fe400078008ff */
[CCC-:B------:R-:W-:Y:S02]  /*15580*/  @P4 LEA.HI.X R177, R171.reuse, R169.reuse, R106.reuse, 0x1, P5 ;  /* 0x000000a9abb14211 */ /* 0x1c0fe400028f0c6a */
[----:B------:R-:W-:Y:S01]  /*15590*/  @!P4 STS.128 [R163+0x8000], RZ ;  /* 0x008000ffa300c388 */ /* 0x000fe20000000c00 */
[----:B------:R-:W-:Y:S02]  /*155a0*/  @P2 LEA.HI.X R175, R171, R169, R106, 0x1, P0 ;  /* 0x000000a9abaf2211 */ /* 0x000fe400000f0c6a */
[C---:B------:R-:W-:Y:S02]  /*155b0*/  IADD3 R105, P1, R154.reuse, R171, RZ ;  /* 0x000000ab9a697210 */ /* 0x040fe40007f3e0ff */
[----:B------:R-:W-:Y:S01]  /*155c0*/  @!PT LDS RZ, [RZ] ;  /* 0x00000000fffff984 */ /* 0x000fe20000000800 */
[----:B------:R-:W-:Y:S01]  /*155d0*/  @!PT LDS RZ, [RZ] ;  /* 0x00000000fffff984 */ /* 0x000fe20000000800 */
[----:B------:R-:W-:Y:S01]  /*155e0*/  @!PT LDS RZ, [RZ] ;  /* 0x00000000fffff984 */ /* 0x000fe20000000800 */
[----:B------:R-:W-:Y:S02]  /*155f0*/  @P2 LDGSTS.E.BYPASS.LTC128B.128 [R163+0xa000], desc[UR6][R2.64+0x80] ;  /* 0x0a00008002a32fae */ /* 0x000fe4000b901d46 */
[----:B------:R-:W-:Y:S03]  /*15600*/  @P4 LEA R182, P6, R105, R170, 0x1 ;  /* 0x000000aa69b64211 */ /* 0x000fe600078c08ff */
[----:B------:R-:W-:Y:S01]  /*15610*/  @!P2 STS.128 [R163+0xa000], RZ ;  /* 0x00a000ffa300a388 */ /* 0x000fe20000000c00 */
[----:B------:R-:W-:Y:S02]  /*15620*/  IADD3.X R172, R153, R106, RZ, P1, !PT ;  /* 0x0000006a99ac7210 */ /* 0x000fe40000ffe4ff */
[CC--:B------:R-:W-:Y:S02]  /*15630*/  @P2 LEA R178, P1, R105.reuse, R170.reuse, 0x1 ;  /* 0x000000aa69b22211 */ /* 0x0c0fe400078208ff */
[----:B------:R-:W-:Y:S01]  /*15640*/  @!PT LDS RZ, [RZ] ;  /* 0x00000000fffff984 */ /* 0x000fe20000000800 */
[----:B------:R-:W-:Y:S01]  /*15650*/  @!PT LDS RZ, [RZ] ;  /* 0x00000000fffff984 */ /* 0x000fe20000000800 */
[----:B------:R-:W-:Y:S01]  /*15660*/  @!PT LDS RZ, [RZ] ;  /* 0x00000000fffff984 */ /* 0x000fe20000000800 */
[----:B------:R-:W-:Y:S01]  /*15670*/  @P4 LDGSTS.E.BYPASS.LTC128B.128 [R163+0x8800], desc[UR6][R176.64] ;  /* 0x08800000b0a34fae */ /* 0x000fe2000b901d46 */
[CCC-:B------:R-:W-:Y:S02]  /*15680*/  @P4 LEA.HI.X R183, R105.reuse, R169.reuse, R172.reuse, 0x1, P6 ;  /* 0x000000a969b74211 */ /* 0x1c0fe400030f0cac */
[----:B------:R-:W-:Y:S02]  /*15690*/  @P2 LEA.HI.X R179, R105, R169, R172, 0x1, P1 ;  /* 0x000000a969b32211 */ /* 0x000fe400008f0cac */
[----:B------:R-:W-:Y:S01]  /*156a0*/  @!P4 STS.128 [R163+0x8800], RZ ;  /* 0x008800ffa300c388 */ /* 0x000fe20000000c00 */
[----:B------:R-:W-:Y:S04]  /*156b0*/  IADD3 R171, P0, R154, R105, RZ ;  /* 0x000000699aab7210 */ /* 0x000fe80007f1e0ff */
[----:B------:R-:W-:Y:S01]  /*156c0*/  @!PT LDS RZ, [RZ] ;  /* 0x00000000fffff984 */ /* 0x000fe20000000800 */
[----:B------:R-:W-:Y:S01]  /*156d0*/  @!PT LDS RZ, [RZ] ;  /* 0x00000000fffff984 */ /* 0x000fe20000000800 */
[----:B------:R-:W-:Y:S01]  /*156e0*/  @!PT LDS RZ, [RZ] ;  /* 0x00000000fffff984 */ /* 0x000fe20000000800 */
[----:B------:R-:W-:Y:S01]  /*156f0*/  @P2 LDGSTS.E.BYPASS.LTC128B.128 [R163+0xa800], desc[UR6][R174.64+0x80] ;  /* 0x0a800080aea32fae */ /* 0x000fe2000b901d46 */
[----:B------:R-:W-:Y:S02]  /*15700*/  @P4 LEA R180, P5, R171, R170, 0x1 ;  /* 0x000000aaabb44211 */ /* 0x000fe400078a08ff */
[----:B------:R-:W-:Y:S02]  /*15710*/  IADD3.X R106, R153, R172, RZ, P0, !PT ;  /* 0x000000ac996a7210 */ /* 0x000fe400007fe4ff */
[----:B------:R-:W-:Y:S01]  /*15720*/  @!P2 STS.128 [R163+0xa800], RZ ;  /* 0x00a800ffa300a388 */ /* 0x000fe20000000c00 */
[C---:B------:R-:W-:Y:S02]  /*15730*/  @P2 LEA R170, P0, R171.reuse, R170, 0x1 ;  /* 0x000000aaabaa2211 */ /* 0x040fe400078008ff */
[CCC-:B------:R-:W-:Y:S02]  /*15740*/  @P4 LEA.HI.X R181, R171.reuse, R169.reuse, R106.reuse, 0x1, P5 ;  /* 0x000000a9abb54211 */ /* 0x1c0fe400028f0c6a */
[----:B------:R-:W-:Y:S01]  /*15750*/  @!PT LDS RZ, [RZ] ;  /* 0x00000000fffff984 */ /* 0x000fe20000000800 */
[----:B------:R-:W-:Y:S01]  /*15760*/  @!PT LDS RZ, [RZ] ;  /* 0x00000000fffff984 */ /* 0x000fe20000000800 */
[----:B------:R-:W-:Y:S01]  /*15770*/  @!PT LDS RZ, [RZ] ;  /* 0x00000000fffff984 */ /* 0x000fe20000000800 */
[----:B------:R-:W-:Y:S01]  /*15780*/  @P4 LDGSTS.E.BYPASS.LTC128B.128 [R163+0x9000], desc[UR6][R182.64] ;  /* 0x09000000b6a34fae */ /* 0x000fe2000b901d46 */
[----:B------:R-:W-:Y:S02]  /*15790*/  @P2 LEA.HI.X R171, R171, R169, R106, 0x1, P0 ;  /* 0x000000a9abab2211 */ /* 0x000fe400000f0c6a */
[----:B------:R-:W-:Y:S02]  /*157a0*/  ISETP.GE.AND P0, PT, R161, 0x2, PT ;  /* 0x00000002a100780c */ /* 0x000fe40003f06270 */
        /* <DEDUP_REMOVED lines=17> */
[----:B------:R-:W3:Y:S05]  /*158c0*/  LDSM.16.M88.4 R112, [R149+0x4000] ;  /* 0x004000009570783b */ /* 0x000eea0000000200 */
[----:B------:R-:W4:Y:S05]  /*158d0*/  LDSM.16.M88.4 R116, [R149+0x4800] ;  /* 0x004800009574783b */ /* 0x000f2a0000000200 */
[----:B------:R-:W5:Y:S05]  /*158e0*/  LDSM.16.M88.4 R120, [R149+0x5000] ;  /* 0x005000009578783b */ /* 0x000f6a0000000200 */
[----:B------:R-:W0:Y:S05]  /*158f0*/  LDGDEPBAR ;  /* 0x00000000000079af */ /* 0x000e2a0000000000 */
[----:B------:R-:W1:Y:S05]  /*15900*/  LDSM.16.M88.4 R124, [R149+0x5800] ;  /* 0x00580000957c783b */ /* 0x000e6a0000000200 */
[----:B------:R-:W-:Y:S01]  /*15910*/  LDSM.16.M88.4 R128, [R138] ;  /* 0x000000008a80783b */ /* 0x000fe20000000200 */
[C---:B---3--:R-:W-:Y:S06]  /*15920*/  HMMA.16816.F32.BF16 R4, R108.reuse, R112, RZ ;  /* 0x000000706c04723c */ /* 0x048fec00000418ff */
[C---:B------:R-:W-:Y:S01]  /*15930*/  HMMA.16816.F32.BF16 R8, R108.reuse, R114, RZ ;  /* 0x000000726c08723c */ /* 0x040fe200000418ff */
[----:B------:R-:W-:Y:S05]  /*15940*/  LDSM.16.M88.4 R112, [R148] ;  /* 0x000000009470783b */ /* 0x000fea0000000200 */
[C---:B----4-:R-:W-:Y:S06]  /*15950*/  HMMA.16816.F32.BF16 R12, R108.reuse, R116, RZ ;  /* 0x000000746c0c723c */ /* 0x050fec00000418ff */
[C---:B------:R-:W-:Y:S01]  /*15960*/  HMMA.16816.F32.BF16 R16, R108.reuse, R118, RZ ;  /* 0x000000766c10723c */ /* 0x040fe200000418ff */
[----:B------:R-:W3:Y:S05]  /*15970*/  LDSM.16.M88.4 R116, [R147] ;  /* 0x000000009374783b */ /* 0x000eea0000000200 */
[C---:B-----5:R-:W-:Y:S06]  /*15980*/  HMMA.16816.F32.BF16 R20, R108.reuse, R120, RZ ;  /* 0x000000786c14723c */ /* 0x060fec00000418ff */
[C---:B------:R-:W-:Y:S01]  /*15990*/  HMMA.16816.F32.BF16 R24, R108.reuse, R122, RZ ;  /* 0x0000007a6c18723c */ /* 0x040fe200000418ff */
[----:B------:R-:W4:Y:S05]  /*159a0*/  LDSM.16.M88.4 R120, [R139] ;  /* 0x000000008b78783b */ /* 0x000f2a0000000200 */
[C---:B-1----:R-:W-:Y:S06]  /*159b0*/  HMMA.16816.F32.BF16 R28, R108.reuse, R124, RZ ;  /* 0x0000007c6c1c723c */ /* 0x042fec00000418ff */
[----:B------:R-:W-:Y:S01]  /*159c0*/  HMMA.16816.F32.BF16 R32, R108, R126, RZ ;  /* 0x0000007e6c20723c */ /* 0x000fe200000418ff */
[----:B------:R-:W1:Y:S05]  /*159d0*/  LDSM.16.M88.4 R108, [R137] ;  /* 0x00000000896c783b */ /* 0x000e6a0000000200 */
[----:B------:R-:W-:Y:S01]  /*159e0*/  LDSM.16.M88.4 R124, [R143+0x4800] ;  /* 0x004800008f7c783b */ /* 0x000fe20000000200 */
[C---:B---3--:R-:W-:Y:S06]  /*159f0*/  HMMA.16816.F32.BF16 R4, R112.reuse, R116, R4 ;  /* 0x000000747004723c */ /* 0x048fec0000041804 */
[C---:B------:R-:W-:Y:S01]  /*15a00*/  HMMA.16816.F32.BF16 R8, R112.reuse, R118, R8 ;  /* 0x000000767008723c */ /* 0x040fe20000041808 */
[----:B------:R-:W-:Y:S05]  /*15a10*/  LDSM.16.M88.4 R116, [R146] ;  /* 0x000000009274783b */ /* 0x000fea0000000200 */
[C---:B----4-:R-:W-:Y:S06]  /*15a20*/  HMMA.16816.F32.BF16 R12, R112.reuse, R120, R12 ;  /* 0x00000078700c723c */ /* 0x050fec000004180c */
[C---:B------:R-:W-:Y:S01]  /*15a30*/  HMMA.16816.F32.BF16 R16, R112.reuse, R122, R16 ;  /* 0x0000007a7010723c */ /* 0x040fe20000041810 */
[----:B------:R-:W3:Y:S05]  /*15a40*/  LDSM.16.M88.4 R120, [R143+0x4000] ;  /* 0x004000008f78783b */ /* 0x000eea0000000200 */
[C---:B------:R-:W-:Y:S06]  /*15a50*/  HMMA.16816.F32.BF16 R20, R112.reuse, R128, R20 ;  /* 0x000000807014723c */ /* 0x040fec0000041814 */
[C---:B------:R-:W-:Y:S06]  /*15a60*/  HMMA.16816.F32.BF16 R24, R112.reuse, R130, R24 ;  /* 0x000000827018723c */ /* 0x040fec0000041818 */
[C---:B-1----:R-:W-:Y:S06]  /*15a70*/  HMMA.16816.F32.BF16 R28, R112.reuse, R108, R28 ;  /* 0x0000006c701c723c */ /* 0x042fec000004181c */
[----:B------:R-:W-:Y:S01]  /*15a80*/  HMMA.16816.F32.BF16 R32, R112, R110, R32 ;  /* 0x0000006e7020723c */ /* 0x000fe20000041820 */
[----:B------:R-:W1:Y:S05]  /*15a90*/  LDSM.16.M88.4 R108, [R143+0x5000] ;  /* 0x005000008f6c783b */ /* 0x000e6a0000000200 */
[----:B------:R-:W4:Y:S01]  /*15aa0*/  LDSM.16.M88.4 R112, [R143+0x5800] ;  /* 0x005800008f70783b */ /* 0x000f220000000200 */
[C---:B---3--:R-:W-:Y:S06]  /*15ab0*/  HMMA.16816.F32.BF16 R4, R116.reuse, R120, R4 ;  /* 0x000000787404723c */ /* 0x048fec0000041804 */
        /* <DEDUP_REMOVED lines=8> */
[C---:B----4-:R-:W-:Y:S06]  /*15b40*/  HMMA.16816.F32.BF16 R28, R116.reuse, R112, R28 ;  /* 0x00000070741c723c */ /* 0x050fec000004181c */
[----:B------:R-:W-:Y:S01]  /*15b50*/  HMMA.16816.F32.BF16 R32, R116, R114, R32 ;  /* 0x000000727420723c */ /* 0x000fe20000041820 */
[----:B------:R-:W3:Y:S05]  /*15b60*/  LDSM.16.M88.4 R112, [R136+0x1000] ;  /* 0x001000008870783b */ /* 0x000eea0000000200 */
[----:B------:R-:W4:Y:S01]  /*15b70*/  LDSM.16.M88.4 R116, [R136+0x1800] ;  /* 0x001800008874783b */ /* 0x000f220000000200 */
[C---:B-1----:R-:W-:Y:S06]  /*15b80*/  HMMA.16816.F32.BF16 R4, R108.reuse, R120, R4 ;  /* 0x000000786c04723c */ /* 0x042fec0000041804 */
[C---:B------:R-:W-:Y:S01]  /*15b90*/  HMMA.16816.F32.BF16 R8, R108.reuse, R122, R8 ;  /* 0x0000007a6c08723c */ /* 0x040fe20000041808 */
[----:B------:R-:W-:Y:S05]  /*15ba0*/  LDSM.16.M88.4 R120, [R149+0x6000] ;  /* 0x006000009578783b */ /* 0x000fea0000000200 */
[C---:B------:R-:W-:Y:S06]  /*15bb0*/  HMMA.16816.F32.BF16 R12, R108.reuse, R124, R12 ;  /* 0x0000007c6c0c723c */ /* 0x040fec000004180c */
[C---:B------:R-:W-:Y:S01]  /*15bc0*/  HMMA.16816.F32.BF16 R16, R108.reuse, R126, R16 ;  /* 0x0000007e6c10723c */ /* 0x040fe20000041810 */
[----:B------:R-:W-:Y:S05]  /*15bd0*/  LDSM.16.M88.4 R124, [R149+0x6800] ;  /* 0x00680000957c783b */ /* 0x000fea0000000200 */
[C---:B---3--:R-:W-:Y:S06]  /*15be0*/  HMMA.16816.F32.BF16 R20, R108.reuse, R112, R20 ;  /* 0x000000706c14723c */ /* 0x048fec0000041814 */
[C---:B------:R-:W-:Y:S01]  /*15bf0*/  HMMA.16816.F32.BF16 R24, R108.reuse, R114, R24 ;  /* 0x000000726c18723c */ /* 0x040fe20000041818 */
[----:B------:R-:W1:Y:S05]  /*15c00*/  LDSM.16.M88.4 R112, [R150+0x2000] ;  /* 0x002000009670783b */ /* 0x000e6a0000000200 */
[C---:B----4-:R-:W-:Y:S06]  /*15c10*/  HMMA.16816.F32.BF16 R28, R108.reuse, R116, R28 ;  /* 0x000000746c1c723c */ /* 0x050fec000004181c */
[----:B------:R-:W-:Y:S01]  /*15c20*/  HMMA.16816.F32.BF16 R32, R108, R118, R32 ;  /* 0x000000766c20723c */ /* 0x000fe20000041820 */
[----:B------:R-:W3:Y:S05]  /*15c30*/  LDSM.16.M88.4 R108, [R149+0x7000] ;  /* 0x00700000956c783b */ /* 0x000eea0000000200 */
[----:B------:R-:W4:Y:S01]  /*15c40*/  LDSM.16.M88.4 R116, [R149+0x7800] ;  /* 0x007800009574783b */ /* 0x000f220000000200 */
[C---:B-1----:R-:W-:Y:S06]  /*15c50*/  HMMA.16816.F32.BF16 R4, R112.reuse, R120, R4 ;  /* 0x000000787004723c */ /* 0x042fec0000041804 */
[C---:B------:R-:W-:Y:S01]  /*15c60*/  HMMA.16816.F32.BF16 R8, R112.reuse, R122, R8 ;  /* 0x0000007a7008723c */ /* 0x040fe20000041808 */
[----:B------:R-:W-:Y:S05]  /*15c70*/  LDSM.16.M88.4 R120, [R135] ;  /* 0x000000008778783b */ /* 0x000fea0000000200 */
[C---:B------:R-:W-:Y:S06]  /*15c80*/  HMMA.16816.F32.BF16 R12, R112.reuse, R124, R12 ;  /* 0x0000007c700c723c */ /* 0x040fec000004180c */
[C---:B------:R-:W-:Y:S01]  /*15c90*/  HMMA.16816.F32.BF16 R16, R112.reuse, R126, R16 ;  /* 0x0000007e7010723c */ /* 0x040fe20000041810 */
[----:B------:R-:W-:Y:S05]  /*15ca0*/  LDSM.16.M88.4 R124, [R134] ;  /* 0x00000000867c783b */ /* 0x000fea0000000200 */
[C---:B---3--:R-:W-:Y:S06]  /*15cb0*/  HMMA.16816.F32.BF16 R20, R112.reuse, R108, R20 ;  /* 0x0000006c7014723c */ /* 0x048fec0000041814 */
[C---:B------:R-:W-:Y:S01]  /*15cc0*/  HMMA.16816.F32.BF16 R24, R112.reuse, R110, R24 ;  /* 0x0000006e7018723c */ /* 0x040fe20000041818 */
[----:B------:R-:W1:Y:S05]  /*15cd0*/  LDSM.16.M88.4 R108, [R148+0x2000] ;  /* 0x00200000946c783b */ /* 0x000e6a0000000200 */
[C---:B----4-:R-:W-:Y:S06]  /*15ce0*/  HMMA.16816.F32.BF16 R28, R112.reuse, R116, R28 ;  /* 0x00000074701c723c */ /* 0x050fec000004181c */
[----:B------:R-:W-:Y:S01]  /*15cf0*/  HMMA.16816.F32.BF16 R32, R112, R118, R32 ;  /* 0x000000767020723c */ /* 0x000fe20000041820 */
[----:B------:R-:W3:Y:S05]  /*15d00*/  LDSM.16.M88.4 R112, [R133] ;  /* 0x000000008570783b */ /* 0x000eea0000000200 */
[----:B------:R-:W4:Y:S01]  /*15d10*/  LDSM.16.M88.4 R116, [R132] ;  /* 0x000000008474783b */ /* 0x000f220000000200 */
        /* <DEDUP_REMOVED lines=18> */
[----:B------:R-:W1:Y:S05]  /*15e40*/  LDSM.16.M88.4 R124, [R136+0x2000] ;  /* 0x00200000887c783b */ /* 0x000e6a0000000200 */
[C---:B---3--:R-:W-:Y:S06]  /*15e50*/  HMMA.16816.F32.BF16 R20, R112.reuse, R108, R20 ;  /* 0x0000006c7014723c */ /* 0x048fec0000041814 */
[C---:B------:R-:W-:Y:S01]  /*15e60*/  HMMA.16816.F32.BF16 R24, R112.reuse, R110, R24 ;  /* 0x0000006e7018723c */ /* 0x040fe20000041818 */
[----:B------:R-:W3:Y:S05]  /*15e70*/  LDSM.16.M88.4 R108, [R136+0x2800] ;  /* 0x00280000886c783b */ /* 0x000eea0000000200 */
[C---:B----4-:R-:W-:Y:S06]  /*15e80*/  HMMA.16816.F32.BF16 R28, R112.reuse, R116, R28 ;  /* 0x00000074701c723c */ /* 0x050fec000004181c */
[----:B------:R-:W-:Y:S01]  /*15e90*/  HMMA.16816.F32.BF16 R32, R112, R118, R32 ;  /* 0x000000767020723c */ /* 0x000fe20000041820 */
[----:B------:R-:W4:Y:S05]  /*15ea0*/  LDSM.16.M88.4 R112, [R136+0x3000] ;  /* 0x003000008870783b */ /* 0x000f2a0000000200 */
[C---:B-1----:R-:W-:Y:S06]  /*15eb0*/  HMMA.16816.F32.BF16 R4, R120.reuse, R124, R4 ;  /* 0x0000007c7804723c */ /* 0x042fec0000041804 */
[C---:B------:R-:W-:Y:S06]  /*15ec0*/  HMMA.16816.F32.BF16 R8, R120.reuse, R126, R8 ;  /* 0x0000007e7808723c */ /* 0x040fec0000041808 */
[C---:B---3--:R-:W-:Y:S06]  /*15ed0*/  HMMA.16816.F32.BF16 R12, R120.reuse, R108, R12 ;  /* 0x0000006c780c723c */ /* 0x048fec000004180c */
[C---:B------:R-:W-:Y:S01]  /*15ee0*/  HMMA.16816.F32.BF16 R16, R120.reuse, R110, R16 ;  /* 0x0000006e7810723c */ /* 0x040fe20000041810 */
[----:B------:R-:W1:Y:S01]  /*15ef0*/  LDSM.16.M88.4 R108, [R136+0x3800] ;  /* 0x00380000886c783b */ /* 0x000e620000000200 */
[----:B------:R-:W-:Y:S04]  /*15f00*/  DEPBAR.LE SB0, 0x0 ;  /* 0x000080000000791a */ /* 0x000fe80000000000 */
[----:B------:R-:W-:Y:S01]  /*15f10*/  BAR.SYNC.DEFER_BLOCKING 0x0 ;  /* 0x0000000000007b1d */ /* 0x000fe20000010000 */
[C---:B----4-:R-:W-:Y:S05]  /*15f20*/  HMMA.16816.F32.BF16 R20, R120.reuse, R112, R20 ;  /* 0x000000707814723c */ /* 0x050fea0000041814 */
[----:B------:R-:W-:Y:S01]  /*15f30*/  FMUL.FTZ R179, R4, UR5 ;  /* 0x0000000504b37c20 */ /* 0x000fe20008410000 */
[C---:B------:R-:W-:Y:S05]  /*15f40*/  HMMA.16816.F32.BF16 R24, R120.reuse, R114, R24 ;  /* 0x000000727818723c */ /* 0x040fea0000041818 */
[----:B------:R-:W3:Y:S01]  /*15f50*/  MUFU.TANH R179, R179 ;  /* 0x000000b300b37308 */ /* 0x000ee20000002400 */
[----:B------:R-:W-:Y:S01]  /*15f60*/  FMUL.FTZ R106, R14, UR5 ;  /* 0x000000050e6a7c20 */ /* 0x000fe20008410000 */
[----:B--2---:R-:W-:Y:S01]  /*15f70*/  FMUL.FTZ R170, R15, UR5 ;  /* 0x000000050faa7c20 */ /* 0x004fe20008410000 */
[----:B------:R-:W-:Y:S03]  /*15f80*/  FMUL.FTZ R181, R5, UR5 ;  /* 0x0000000505b57c20 */ /* 0x000fe60008410000 */
[----:B------:R-:W-:Y:S01]  /*15f90*/  FMUL.FTZ R105, R16, UR5 ;  /* 0x0000000510697c20 */ /* 0x000fe20008410000 */
[----:B------:R-:W-:Y:S03]  /*15fa0*/  FMUL.FTZ R169, R18, UR5 ;  /* 0x0000000512a97c20 */ /* 0x000fe60008410000 */
        /* <DEDUP_REMOVED lines=17> */
[----:B--2---:R-:W-:Y:S01]  /*160c0*/  FMUL.FTZ R106, R19, UR5 ;  /* 0x00000005136a7c20 */ /* 0x004fe20008410000 */
[----:B------:R-:W-:Y:S01]  /*160d0*/  FMUL.FTZ R176, R24, UR5 ;  /* 0x0000000518b07c20 */ /* 0x000fe20008410000 */
[----:B------:R-:W-:Y:S01]  /*160e0*/  FMUL.FTZ R174, R25, UR5 ;  /* 0x0000000519ae7c20 */ /* 0x000fe20008410000 */
[----:B------:R-:W-:Y:S06]  /*160f0*/  HMMA.16816.F32.BF16 R32, R120, R110, R32 ;  /* 0x0000006e7820723c */ /* 0x000fec0000041820 */
[----:B------:R2:W1:Y:S01]  /*16100*/  MUFU.TANH R127, R106 ;  /* 0x0000006a007f7308 */ /* 0x0004620000002400 */
[----:B------:R-:W-:Y:S01]  /*16110*/  FMUL.FTZ R173, R26, UR5 ;  /* 0x000000051aad7c20 */ /* 0x000fe20008410000 */
[----:B------:R-:W-:Y:S08]  /*16120*/  FMUL.FTZ R171, R27, UR5 ;  /* 0x000000051bab7c20 */ /* 0x000ff00008410000 */
[----:B------:R4:W1:Y:S01]  /*16130*/  MUFU.TANH R129, R169 ;  /* 0x000000a900817308 */ /* 0x0008620000002400 */
[----:B-----5:R-:W-:Y:S09]  /*16140*/  FMUL.FTZ R105, R30, UR5 ;  /* 0x000000051e697c20 */ /* 0x020ff20008410000 */
[----:B------:R-:W1:Y:S01]  /*16150*/  MUFU.TANH R181, R181 ;  /* 0x000000b500b57308 */ /* 0x000e620000002400 */
[----:B--2---:R-:W-:Y:S01]  /*16160*/  FMUL.FTZ R106, R28, UR5 ;  /* 0x000000051c6a7c20 */ /* 0x004fe20008410000 */
[----:B------:R-:W-:Y:S01]  /*16170*/  FMUL.FTZ R188, R29, UR5 ;  /* 0x000000051dbc7c20 */ /* 0x000fe20008410000 */
[----:B------:R-:W-:Y:S01]  /*16180*/  FMUL.FTZ R170, R31, UR5 ;  /* 0x000000051faa7c20 */ /* 0x000fe20008410000 */
[----:B------:R-:W-:Y:S06]  /*16190*/  FMUL.FTZ R186, R33, UR5 ;  /* 0x0000000521ba7c20 */ /* 0x000fec0008410000 */
[----:B------:R2:W1:Y:S01]  /*161a0*/  MUFU.TANH R120, R106 ;  /* 0x0000006a00787308 */ /* 0x0004620000002400 */
[----:B----4-:R-:W-:Y:S09]  /*161b0*/  FMUL.FTZ R169, R32, UR5 ;  /* 0x0000000520a97c20 */ /* 0x010ff20008410000 */
[----:B------:R4:W1:Y:S10]  /*161c0*/  MUFU.TANH R123, R105 ;  /* 0x00000069007b7308 */ /* 0x0008740000002400 */
[----:B------:R-:W1:Y:S01]  /*161d0*/  MUFU.TANH R183, R183 ;  /* 0x000000b700b77308 */ /* 0x000e620000002400 */
[----:B--2---:R-:W-:Y:S09]  /*161e0*/  FMUL.FTZ R106, R34, UR5 ;  /* 0x00000005226a7c20 */ /* 0x004ff20008410000 */
[----:B------:R-:W2:Y:S01]  /*161f0*/  MUFU.TANH R185, R185 ;  /* 0x000000b900b97308 */ /* 0x000ea20000002400 */
[----:B----4-:R-:W-:Y:S09]  /*16200*/  FMUL.FTZ R105, R35, UR5 ;  /* 0x0000000523697c20 */ /* 0x010ff20008410000 */
[----:B------:R-:W4:Y:S10]  /*16210*/  MUFU.TANH R187, R187 ;  /* 0x000000bb00bb7308 */ /* 0x000f340000002400 */
        /* <DEDUP_REMOVED lines=19> */
[----:B------:R-:W1:Y:S01]  /*16350*/  MUFU.TANH R106, R106 ;  /* 0x0000006a006a7308 */ /* 0x000e620000002400 */
[----:B---3--:R-:W-:Y:S09]  /*16360*/  MOV R169, R3 ;  /* 0x0000000300a97202 */ /* 0x008ff20000000f00 */
[----:B------:R-:W3:Y:S01]  /*16370*/  MUFU.TANH R105, R105 ;  /* 0x0000006900697308 */ /* 0x000ee20000002400 */
[----:B--2-4-:R-:W-:Y:S05]  /*16380*/  @!P0 BRA `(.L_x_7550) ;  /* 0x0000000800048947 */ /* 0x014fea0003800000 */
        /* <DEDUP_REMOVED lines=50> */
[----:B------:R-:W4:Y:S01]  /*166b0*/  LDG.E R7, desc[UR6][R14.64] ;  /* 0x000000060e077981 */ /* 0x000f22000c1e1900 */
[----:B------:R-:W5:Y:S03]  /*166c0*/  LDC.64 R2, c[0x0][0x230] ;  /* 0x00008c00ff027b82 */ /* 0x000f660000000a00 */
[----:B------:R-:W-:Y:S01]  /*166d0*/  IMAD R9, R9, R6, -0x40 ;  /* 0xffffffc009097424 */ /* 0x000fe200078e0206 */
[----:B------:R-:W4:Y:S04]  /*166e0*/  LDG.E R8, desc[UR6][R12.64] ;  /* 0x000000060c087981 */ /* 0x000f28000c1e1900 */
[----:B------:R-:W-:Y:S05]  /*166f0*/  SHF.R.S32.HI R11, RZ, 0x1f, R9 ;  /* 0x0000001fff0b7819 */ /* 0x000fea0000011409 */
[-C--:B--2---:R-:W-:Y:S02]  /*16700*/  IMAD R6, R11, R4.reuse, RZ ;  /* 0x000000040b067224 */ /* 0x084fe400078e02ff */
[C---:B------:R-:W-:Y:S04]  /*16710*/  IMAD.WIDE.U32 R10, R9.reuse, R4, RZ ;  /* 0x00000004090a7225 */ /* 0x040fe800078e00ff */
[----:B------:R-:W-:Y:S05]  /*16720*/  IMAD R6, R9, R5, R6 ;  /* 0x0000000509067224 */ /* 0x000fea00078e0206 */
[----:B------:R-:W-:Y:S01]  /*16730*/  IADD3 R11, R11, R6, RZ ;  /* 0x000000060b0b7210 */ /* 0x000fe20007ffe0ff */
[----:B----4-:R-:W-:Y:S04]  /*16740*/  IMAD.IADD R7, R7, 0x1, -R8 ;  /* 0x0000000107077824 */ /* 0x010fe800078e0a08 */
[-C--:B-----5:R-:W-:Y:S01]  /*16750*/  IMAD.WIDE.U32 R10, R7, R2.reuse, R10 ;  /* 0x00000002070a7225 */ /* 0x0a0fe200078e000a */
[----:B------:R-:W-:Y:S05]  /*16760*/  SHF.R.S32.HI R5, RZ, 0x1f, R7 ;  /* 0x0000001fff057819 */ /* 0x000fea0000011407 */
[----:B------:R-:W-:Y:S04]  /*16770*/  IMAD R4, R5, R2, RZ ;  /* 0x0000000205047224 */ /* 0x000fe800078e02ff */
[----:B------:R-:W-:Y:S01]  /*16780*/  IMAD R4, R7, R3, R4 ;  /* 0x0000000307047224 */ /* 0x000fe200078e0204 */
[----:B------:R-:W-:Y:S03]  /*16790*/  MOV R7, R10 ;  /* 0x0000000a00077202 */ /* 0x000fe60000000f00 */
[----:B------:R-:W-:Y:S07]  /*167a0*/  IMAD.IADD R4, R11, 0x1, R4 ;  /* 0x000000010b047824 */ /* 0x000fee00078e0204 */
.L_x_7551:
        /* <DEDUP_REMOVED lines=63> */
.L_x_7550:
[----:B------:R-:W-:Y:S01]  /*16ba0*/  IADD3 R108, R161, -0x1, RZ ;  /* 0xffffffffa16c7810 */ /* 0x000fe20007ffe0ff */
[----:B--2---:R-:W-:Y:S03]  /*16bb0*/  LDSM.16.MT88.4 R16, [R144+0x8000] ;  /* 0x008000009010783b */ /* 0x004fe60000004200 */
[----:B------:R-:W-:Y:S04]  /*16bc0*/  LEA R2, R108, R165, 0x6 ;  /* 0x000000a56c027211 */ /* 0x000fe800078e30ff */
[C---:B------:R-:W-:Y:S01]  /*16bd0*/  IADD3 R4, R2.reuse, 0x8, RZ ;  /* 0x0000000802047810 */ /* 0x040fe20007ffe0ff */
[----:B------:R-:W-:Y:S01]  /*16be0*/  LDSM.16.MT88.4 R24, [R142+0x8000] ;  /* 0x008000008e18783b */ /* 0x000fe20000004200 */
[----:B------:R-:W-:Y:S02]  /*16bf0*/  I2FP.F32.S32 R3, R2 ;  /* 0x0000000200037245 */ /* 0x000fe40000201400 */
[----:B------:R-:W-:Y:S02]  /*16c00*/  I2FP.F32.S32 R4, R4 ;  /* 0x0000000400047245 */ /* 0x000fe40000201400 */
[----:B------:R-:W-:Y:S01]  /*16c10*/  IADD3 R8, R2, 0x1, RZ ;  /* 0x0000000102087810 */ /* 0x000fe20007ffe0ff */
[-C--:B-1----:R-:W-:Y:S01]  /*16c20*/  FFMA.FTZ R183, R0, R3.reuse, R183 ;  /* 0x0000000300b77223 */ /* 0x082fe200000100b7 */
[----:B------:R-:W-:Y:S01]  /*16c30*/  IADD3 R6, R2, 0x9, RZ ;  /* 0x0000000902067810 */ /* 0x000fe20007ffe0ff */
[CC--:B------:R-:W-:Y:S01]  /*16c40*/  FFMA.FTZ R187, R0.reuse, R4.reuse, R187 ;  /* 0x0000000400bb7223 */ /* 0x0c0fe200000100bb */
[----:B------:R-:W-:Y:S01]  /*16c50*/  FFMA.FTZ R191, R0, R4, R191 ;  /* 0x0000000400bf7223 */ /* 0x000fe200000100bf */
[----:B------:R-:W-:Y:S01]  /*16c60*/  IADD3 R4, R2, 0x11, RZ ;  /* 0x0000001102047810 */ /* 0x000fe20007ffe0ff */
[C---:B------:R-:W-:Y:S01]  /*16c70*/  FFMA.FTZ R179, R0.reuse, R3, R179 ;  /* 0x0000000300b37223 */ /* 0x040fe200000100b3 */
[----:B------:R-:W-:Y:S01]  /*16c80*/  I2FP.F32.S32 R8, R8 ;  /* 0x0000000800087245 */ /* 0x000fe20000201400 */
[----:B------:R-:W-:Y:S01]  /*16c90*/  LDSM.16.MT88.4 R32, [R141+0x8000] ;  /* 0x008000008d20783b */ /* 0x000fe20000004200 */
[----:B------:R-:W-:Y:S02]  /*16ca0*/  I2FP.F32.S32 R4, R4 ;  /* 0x0000000400047245 */ /* 0x000fe40000201400 */
[----:B------:R-:W-:Y:S01]  /*16cb0*/  I2FP.F32.S32 R6, R6 ;  /* 0x0000000600067245 */ /* 0x000fe20000201400 */
[CC--:B------:R-:W-:Y:S01]  /*16cc0*/  FFMA.FTZ R185, R0.reuse, R8.reuse, R185 ;  /* 0x0000000800b97223 */ /* 0x0c0fe200000100b9 */
[C---:B------:R-:W-:Y:S01]  /*16cd0*/  FFMA.FTZ R181, R0.reuse, R8, R181 ;  /* 0x0000000800b57223 */ /* 0x040fe200000100b5 */
[CC--:B------:R-:W-:Y:S01]  /*16ce0*/  FFMA.FTZ R125, R0.reuse, R4.reuse, R125 ;  /* 0x00000004007d7223 */ /* 0x0c0fe2000001007d */
[----:B------:R-:W-:Y:S01]  /*16cf0*/  FFMA.FTZ R172, R0, R4, R172 ;  /* 0x0000000400ac7223 */ /* 0x000fe200000100ac */
[----:B------:R-:W-:Y:S01]  /*16d00*/  IADD3 R4, R2, 0x20, RZ ;  /* 0x0000002002047810 */ /* 0x000fe20007ffe0ff */
[CC--:B------:R-:W-:Y:S01]  /*16d10*/  FFMA.FTZ R193, R0.reuse, R6.reuse, R193 ;  /* 0x0000000600c17223 */ /* 0x0c0fe200000100c1 */
[----:B------:R-:W-:Y:S01]  /*16d20*/  FFMA.FTZ R189, R0, R6, R189 ;  /* 0x0000000600bd7223 */ /* 0x000fe200000100bd */
[----:B------:R-:W-:Y:S02]  /*16d30*/  FMNMX.FTZ R6, R183, R101, !PT ;  /* 0x00000065b7067209 */ /* 0x000fe40007810000 */
[----:B------:R-:W-:Y:S02]  /*16d40*/  I2FP.F32.S32 R4, R4 ;  /* 0x0000000400047245 */ /* 0x000fe40000201400 */
[----:B------:R-:W-:Y:S02]  /*16d50*/  IADD3 R5, R2, 0x10, RZ ;  /* 0x0000001002057810 */ /* 0x000fe40007ffe0ff */
[----:B------:R-:W-:Y:S01]  /*16d60*/  FMNMX.FTZ R8, R179, R104, !PT ;  /* 0x00000068b3087209 */ /* 0x000fe20007810000 */
[C---:B------:R-:W-:Y:S01]  /*16d70*/  FFMA.FTZ R177, R0.reuse, R4, R177 ;  /* 0x0000000400b17223 */ /* 0x040fe200000100b1 */
[----:B------:R-:W-:Y:S01]  /*16d80*/  FMNMX.FTZ R6, R185, R6, !PT ;  /* 0x00000006b9067209 */ /* 0x000fe20007810000 */
[C---:B------:R-:W-:Y:S01]  /*16d90*/  FFMA.FTZ R180, R0.reuse, R4, R180 ;  /* 0x0000000400b47223 */ /* 0x040fe200000100b4 */
[----:B------:R-:W-:Y:S02]  /*16da0*/  I2FP.F32.S32 R5, R5 ;  /* 0x0000000500057245 */ /* 0x000fe40000201400 */
[----:B------:R-:W-:Y:S02]  /*16db0*/  FMNMX.FTZ R8, R181, R8, !PT ;  /* 0x00000008b5087209 */ /* 0x000fe40007810000 */
[----:B------:R-:W-:Y:S01]  /*16dc0*/  FMNMX.FTZ R4, R191, R6, !PT ;  /* 0x00000006bf047209 */ /* 0x000fe20007810000 */
[-C--:B------:R-:W-:Y:S01]  /*16dd0*/  FFMA.FTZ R131, R0, R5.reuse, R131 ;  /* 0x0000000500837223 */ /* 0x080fe20000010083 */
[----:B------:R-:W-:Y:S01]  /*16de0*/  IADD3 R3, R2, 0x18, RZ ;  /* 0x0000001802037810 */ /* 0x000fe20007ffe0ff */
[----:B------:R-:W-:Y:S01]  /*16df0*/  FFMA.FTZ R184, R0, R5, R184 ;  /* 0x0000000500b87223 */ /* 0x000fe200000100b8 */
[----:B------:R-:W-:Y:S02]  /*16e00*/  FMNMX.FTZ R6, R187, R8, !PT ;  /* 0x00000008bb067209 */ /* 0x000fe40007810000 */
        /* <DEDUP_REMOVED lines=21> */
[C---:B------:R-:W-:Y:S02]  /*16f60*/  IADD3 R3, R2.reuse, 0x30, RZ ;  /* 0x0000003002037810 */ /* 0x040fe40007ffe0ff */
[----:B------:R-:W-:Y:S02]  /*16f70*/  I2FP.F32.S32 R9, R9 ;  /* 0x0000000900097245 */ /* 0x000fe40000201400 */
[----:B------:R-:W-:Y:S02]  /*16f80*/  IADD3 R5, R2, 0x29, RZ ;  /* 0x0000002902057810 */ /* 0x000fe40007ffe0ff */
[----:B------:R-:W-:Y:S01]  /*16f90*/  FMNMX.FTZ R7, R182, R7, !PT ;  /* 0x00000007b6077209 */ /* 0x000fe20007810000 */
[CC--:B------:R-:W-:Y:S01]  /*16fa0*/  FFMA.FTZ R173, R0.reuse, R9.reuse, R173 ;  /* 0x0000000900ad7223 */ /* 0x0c0fe200000100ad */
[----:B------:R-:W-:Y:S01]  /*16fb0*/  FMNMX.FTZ R4, R177, R4, !PT ;  /* 0x00000004b1047209 */ /* 0x000fe20007810000 */
[----:B------:R-:W-:Y:S01]  /*16fc0*/  FFMA.FTZ R176, R0, R9, R176 ;  /* 0x0000000900b07223 */ /* 0x000fe200000100b0 */
[----:B------:R-:W-:Y:S02]  /*16fd0*/  I2FP.F32.S32 R3, R3 ;  /* 0x0000000300037245 */ /* 0x000fe40000201400 */
[----:B------:R-:W-:Y:S02]  /*16fe0*/  I2FP.F32.S32 R5, R5 ;  /* 0x0000000500057245 */ /* 0x000fe40000201400 */
[----:B------:R-:W-:Y:S01]  /*16ff0*/  FMNMX.FTZ R7, R180, R7, !PT ;  /* 0x00000007b4077209 */ /* 0x000fe20007810000 */
        /* <DEDUP_REMOVED lines=23> */
[-C--:B---3--:R-:W-:Y:S01]  /*17170*/  FFMA.FTZ R105, R0, R2.reuse, R105 ;  /* 0x0000000200697223 */ /* 0x088fe20000010069 */
[----:B------:R-:W-:Y:S01]  /*17180*/  FMNMX.FTZ R6, R116, R7, !PT ;  /* 0x0000000774067209 */ /* 0x000fe20007810000 */
        /* <DEDUP_REMOVED lines=63> */
[----:B------:R-:W-:Y:S01]  /*17580*/  FMUL.FTZ R39, R101, R39 ;  /* 0x0000002765277220 */ /* 0x000fe20000410000 */
[C---:B------:R-:W-:Y:S03]  /*17590*/  FMUL.FTZ R36, R104.reuse, R36 ;  /* 0x0000002468247220 */ /* 0x040fe60000410000 */
        /* <DEDUP_REMOVED lines=21> */
[C---:B------:R-:W-:Y:S01]  /*176f0*/  FMUL.FTZ R55, R101.reuse, R55 ;  /* 0x0000003765377220 */ /* 0x040fe20000410000 */
[C---:B------:R-:W-:Y:S01]  /*17700*/  FMUL.FTZ R52, R104.reuse, R52 ;  /* 0x0000003468347220 */ /* 0x040fe20000410000 */
[----:B------:R-:W-:Y:S03]  /*17710*/  FMUL.FTZ R53, R104, R53 ;  /* 0x0000003568357220 */ /* 0x000fe60000410000 */
[----:B------:R-:W-:Y:S01]  /*17720*/  MUFU.EX2 R113, R113 ;  /* 0x0000007100717308 */ /* 0x000fe20000000800 */
[--C-:B------:R-:W-:Y:S01]  /*17730*/  FFMA.FTZ R172, R172, UR4, -R121.reuse ;  /* 0x00000004acac7c23 */ /* 0x100fe20008010879 */
[--C-:B------:R-:W-:Y:S01]  /*17740*/  FFMA.FTZ R130, R130, UR4, -R121.reuse ;  /* 0x0000000482827c23 */ /* 0x100fe20008010879 */
[C---:B------:R-:W-:Y:S01]  /*17750*/  FMUL.FTZ R58, R101.reuse, R58 ;  /* 0x0000003a653a7220 */ /* 0x040fe20000410000 */
[C---:B------:R-:W-:Y:S01]  /*17760*/  FMUL.FTZ R59, R101.reuse, R59 ;  /* 0x0000003b653b7220 */ /* 0x040fe20000410000 */
[C---:B------:R-:W-:Y:S01]  /*17770*/  FMUL.FTZ R56, R104.reuse, R56 ;  /* 0x0000003868387220 */ /* 0x040fe20000410000 */
[----:B------:R-:W-:Y:S01]  /*17780*/  FMUL.FTZ R57, R104, R57 ;  /* 0x0000003968397220 */ /* 0x000fe20000410000 */
[C---:B------:R-:W-:Y:S03]  /*17790*/  FMUL.FTZ R62, R101.reuse, R62 ;  /* 0x0000003e653e7220 */ /* 0x040fe60000410000 */
[----:B------:R-:W3:Y:S01]  /*177a0*/  MUFU.EX2 R112, R112 ;  /* 0x0000007000707308 */ /* 0x000ee20000000800 */
[----:B-----5:R-:W-:Y:S01]  /*177b0*/  F2FP.BF16.F32.PACK_AB R96, R114, R117 ;  /* 0x000000757260723e */ /* 0x020fe200000010ff */
[C---:B------:R-:W-:Y:S01]  /*177c0*/  FMUL.FTZ R63, R101.reuse, R63 ;  /* 0x0000003f653f7220 */ /* 0x040fe20000410000 */
[C---:B------:R-:W-:Y:S01]  /*177d0*/  FMUL.FTZ R60, R104.reuse, R60 ;  /* 0x0000003c683c7220 */ /* 0x040fe20000410000 */
[C---:B------:R-:W-:Y:S01]  /*177e0*/  FMUL.FTZ R61, R104.reuse, R61 ;  /* 0x0000003d683d7220 */ /* 0x040fe20000410000 */
[C---:B------:R-:W-:Y:S01]  /*177f0*/  FMUL.FTZ R66, R101.reuse, R66 ;  /* 0x0000004265427220 */ /* 0x040fe20000410000 */
[----:B------:R-:W-:Y:S01]  /*17800*/  FMUL.FTZ R67, R101, R67 ;  /* 0x0000004365437220 */ /* 0x000fe20000410000 */
[C---:B------:R-:W-:Y:S03]  /*17810*/  FMUL.FTZ R64, R104.reuse, R64 ;  /* 0x0000004068407220 */ /* 0x040fe60000410000 */
[----:B------:R5:W-:Y:S01]  /*17820*/  MUFU.EX2 R127, R129 ;  /* 0x00000081007f7308 */ /* 0x000be20000000800 */
[----:B------:R-:W-:Y:S01]  /*17830*/  FMUL.FTZ R65, R104, R65 ;  /* 0x0000004168417220 */ /* 0x000fe20000410000 */
[----:B------:R-:W-:Y:S01]  /*17840*/  LDSM.16.MT88.4 R92, [R144+0x9800] ;  /* 0x00980000905c783b */ /* 0x000fe20000004200 */
[--C-:B------:R-:W-:Y:S01]  /*17850*/  FFMA.FTZ R184, R171, UR4, -R124.reuse ;  /* 0x00000004abb87c23 */ /* 0x100fe2000801087c */
[--C-:B------:R-:W-:Y:S01]  /*17860*/  FFMA.FTZ R177, R177, UR4, -R124.reuse ;  /* 0x00000004b1b17c23 */ /* 0x100fe2000801087c */
[--C-:B------:R-:W-:Y:S01]  /*17870*/  FFMA.FTZ R173, R173, UR4, -R124.reuse ;  /* 0x00000004adad7c23 */ /* 0x100fe2000801087c */
[--C-:B------:R-:W-:Y:S01]  /*17880*/  FFMA.FTZ R171, R180, UR4, -R121.reuse ;  /* 0x00000004b4ab7c23 */ /* 0x100fe20008010879 */
[--C-:B------:R-:W-:Y:S03]  /*17890*/  FFMA.FTZ R178, R178, UR4, -R121.reuse ;  /* 0x00000004b2b27c23 */ /* 0x100fe60008010879 */
[----:B------:R-:W-:Y:S01]  /*178a0*/  MUFU.EX2 R126, R126 ;  /* 0x0000007e007e7308 */ /* 0x000fe20000000800 */
[----:B---3--:R-:W-:Y:S01]  /*178b0*/  F2FP.BF16.F32.PACK_AB R98, R112, R113 ;  /* 0x000000717062723e */ /* 0x008fe200000010ff */
[----:B------:R-:W-:Y:S01]  /*178c0*/  FFMA.FTZ R174, R174, UR4, -R121 ;  /* 0x00000004aeae7c23 */ /* 0x000fe20008010879 */
[----:B------:R-:W-:Y:S01]  /*178d0*/  FFMA.FTZ R117, R104, R107, R117 ;  /* 0x0000006b68757223 */ /* 0x000fe20000010075 */
[--C-:B------:R-:W-:Y:S01]  /*178e0*/  FFMA.FTZ R123, R123, UR4, -R124.reuse ;  /* 0x000000047b7b7c23 */ /* 0x100fe2000801087c */
[--C-:B------:R-:W-:Y:S01]  /*178f0*/  FFMA.FTZ R122, R122, UR4, -R124.reuse ;  /* 0x000000047a7a7c23 */ /* 0x100fe2000801087c */
[--C-:B------:R-:W-:Y:S01]  /*17900*/  FFMA.FTZ R120, R120, UR4, -R121.reuse ;  /* 0x0000000478787c23 */ /* 0x100fe20008010879 */
[--C-:B------:R-:W-:Y:S01]  /*17910*/  FFMA.FTZ R181, R116, UR4, -R121.reuse ;  /* 0x0000000474b57c23 */ /* 0x100fe20008010879 */
[C---:B------:R-:W-:Y:S02]  /*17920*/  HMMA.16816.F32.BF16 R4, R96.reuse, R16, R4 ;  /* 0x000000106004723c */ /* 0x040fe40000041804 */
[----:B------:R-:W-:Y:S03]  /*17930*/  MUFU.EX2 R177, R177 ;  /* 0x000000b100b17308 */ /* 0x000fe60000000800 */
[--C-:B-----5:R-:W-:Y:S01]  /*17940*/  FFMA.FTZ R129, R182, UR4, -R121.reuse ;  /* 0x00000004b6817c23 */ /* 0x120fe20008010879 */
[C---:B------:R-:W-:Y:S06]  /*17950*/  HMMA.16816.F32.BF16 R8, R96.reuse, R18, R8 ;  /* 0x000000126008723c */ /* 0x040fec0000041808 */
[----:B------:R-:W-:Y:S01]  /*17960*/  MUFU.EX2 R173, R173 ;  /* 0x000000ad00ad7308 */ /* 0x000fe20000000800 */
[----:B------:R-:W-:Y:S01]  /*17970*/  ISETP.GT.AND P0, PT, R161, 0x1, PT ;  /* 0x00000001a100780c */ /* 0x000fe20003f04270 */
[C---:B------:R-:W-:Y:S01]  /*17980*/  FMUL.FTZ R16, R104.reuse, R84 ;  /* 0x0000005468107220 */ /* 0x040fe20000410000 */
[C---:B------:R-:W-:Y:S03]  /*17990*/  HMMA.16816.F32.BF16 R12, R96.reuse, R24, R12 ;  /* 0x00000018600c723c */ /* 0x040fe6000004180c */
[C---:B------:R-:W-:Y:S01]  /*179a0*/  FMUL.FTZ R18, R101.reuse, R86 ;  /* 0x0000005665127220 */ /* 0x040fe20000410000 */
[----:B------:R-:W-:Y:S01]  /*179b0*/  FMUL.FTZ R19, R101, R87 ;  /* 0x0000005765137220 */ /* 0x000fe20000410000 */
[C---:B------:R-:W-:Y:S02]  /*179c0*/  FMUL.FTZ R17, R104.reuse, R85 ;  /* 0x0000005568117220 */ /* 0x040fe40000410000 */
[C---:B------:R-:W-:Y:S01]  /*179d0*/  FMUL.FTZ R24, R104.reuse, R76 ;  /* 0x0000004c68187220 */ /* 0x040fe20000410000 */
[----:B------:R-:W-:Y:S01]  /*179e0*/  LDSM.16.MT88.4 R84, [R142+0x9800] ;  /* 0x009800008e54783b */ /* 0x000fe20000004200 */
[----:B------:R-:W-:Y:S02]  /*179f0*/  MUFU.EX2 R184, R184 ;  /* 0x000000b800b87308 */ /* 0x000fe40000000800 */
[----:B------:R-:W-:Y:S01]  /*17a00*/  FMUL.FTZ R25, R104, R77 ;  /* 0x0000004d68197220 */ /* 0x000fe20000410000 */
[--C-:B------:R-:W-:Y:S01]  /*17a10*/  FFMA.FTZ R182, R175, UR4, -R124.reuse ;  /* 0x00000004afb67c23 */ /* 0x100fe2000801087c */
[--C-:B------:R-:W-:Y:S01]  /*17a20*/  FFMA.FTZ R175, R176, UR4, -R121.reuse ;  /* 0x00000004b0af7c23 */ /* 0x100fe20008010879 */
[C---:B------:R-:W-:Y:S03]  /*17a30*/  HMMA.16816.F32.BF16 R16, R96.reuse, R26, R16 ;  /* 0x0000001a6010723c */ /* 0x040fe60000041810 */
[--C-:B------:R-:W-:Y:S02]  /*17a40*/  FFMA.FTZ R176, R106, UR4, -R124.reuse ;  /* 0x000000046ab07c23 */ /* 0x100fe4000801087c */
[----:B------:R-:W-:Y:S01]  /*17a50*/  MUFU.EX2 R182, R182 ;  /* 0x000000b600b67308 */ /* 0x000fe20000000800 */
[----:B------:R-:W-:Y:S01]  /*17a60*/  FFMA.FTZ R124, R105, UR4, -R124 ;  /* 0x00000004697c7c23 */ /* 0x000fe2000801087c */
[C---:B------:R-:W-:Y:S04]  /*17a70*/  HMMA.16816.F32.BF16 R20, R96.reuse, R32, R20 ;  /* 0x000000206014723c */ /* 0x040fe80000041814 */
[C---:B------:R-:W-:Y:S01]  /*17a80*/  FMUL.FTZ R26, R101.reuse, R78 ;  /* 0x0000004e651a7220 */ /* 0x040fe20000410000 */
[----:B------:R-:W-:Y:S02]  /*17a90*/  FMUL.FTZ R27, R101, R79 ;  /* 0x0000004f651b7220 */ /* 0x000fe40000410000 */
[C---:B------:R-:W-:Y:S01]  /*17aa0*/  FMUL.FTZ R32, R104.reuse, R68 ;  /* 0x0000004468207220 */ /* 0x040fe20000410000 */
[----:B------:R-:W-:Y:S01]  /*17ab0*/  LDSM.16.MT88.4 R76, [R140+0xa000] ;  /* 0x00a000008c4c783b */ /* 0x000fe20000004200 */
[----:B------:R-:W-:Y:S02]  /*17ac0*/  MUFU.EX2 R171, R171 ;  /* 0x000000ab00ab7308 */ /* 0x000fe40000000800 */
[----:B------:R-:W-:Y:S01]  /*17ad0*/  FMUL.FTZ R33, R104, R69 ;  /* 0x0000004568217220 */ /* 0x000fe20000410000 */
[--C-:B------:R-:W-:Y:S01]  /*17ae0*/  FFMA.FTZ R115, R115, UR4, -R121.reuse ;  /* 0x0000000473737c23 */ /* 0x100fe20008010879 */
[C---:B------:R-:W-:Y:S03]  /*17af0*/  HMMA.16816.F32.BF16 R24, R96.reuse, R34, R24 ;  /* 0x000000226018723c */ /* 0x040fe60000041818 */
[----:B------:R-:W-:Y:S03]  /*17b00*/  FFMA.FTZ R121, R119, UR4, -R121 ;  /* 0x0000000477797c23 */ /* 0x000fe60008010879 */
[----:B------:R-:W-:Y:S01]  /*17b10*/  MUFU.EX2 R178, R178 ;  /* 0x000000b200b27308 */ /* 0x000fe20000000800 */
[C---:B------:R-:W-:Y:S01]  /*17b20*/  FFMA.FTZ R118, R101.reuse, R168, R118 ;  /* 0x000000a865767223 */ /* 0x040fe20000010076 */
[C---:B--2---:R-:W-:Y:S03]  /*17b30*/  HMMA.16816.F32.BF16 R28, R96.reuse, R88, R28 ;  /* 0x00000058601c723c */ /* 0x044fe6000004181c */
[C---:B------:R-:W-:Y:S01]  /*17b40*/  FMUL.FTZ R34, R101.reuse, R70 ;  /* 0x0000004665227220 */ /* 0x040fe20000410000 */
[----:B------:R-:W-:Y:S04]  /*17b50*/  FMUL.FTZ R35, R101, R71 ;  /* 0x0000004765237220 */ /* 0x000fe80000410000 */
[----:B------:R-:W-:Y:S01]  /*17b60*/  MUFU.EX2 R175, R175 ;  /* 0x000000af00af7308 */ /* 0x000fe20000000800 */
[----:B------:R-:W2:Y:S02]  /*17b70*/  LDSM.16.MT88.4 R68, [R141+0xa000] ;  /* 0x00a000008d44783b */ /* 0x000ea40000004200 */
[----:B------:R-:W-:Y:S01]  /*17b80*/  FADD.FTZ R111, R111, R118 ;  /* 0x000000766f6f7221 */ /* 0x000fe20000010000 */
[----:B------:R-:W-:Y:S01]  /*17b90*/  FADD.FTZ R114, R114, R117 ;  /* 0x0000007572727221 */ /* 0x000fe20000010000 */
[C---:B------:R-:W-:Y:S05]  /*17ba0*/  HMMA.16816.F32.BF16 R32, R96.reuse, R90, R32 ;  /* 0x0000005a6020723c */ /* 0x040fea0000041820 */
[----:B------:R-:W-:Y:S01]  /*17bb0*/  MUFU.EX2 R174, R174 ;  /* 0x000000ae00ae7308 */ /* 0x000fe20000000800 */
[----:B------:R-:W-:Y:S01]  /*17bc0*/  FADD.FTZ R110, R110, R111 ;  /* 0x0000006f6e6e7221 */ /* 0x000fe20000010000 */
[----:B------:R-:W-:Y:S01]  /*17bd0*/  FADD.FTZ R113, R113, R114 ;  /* 0x0000007271717221 */ /* 0x000fe20000010000 */
[----:B------:R-:W-:Y:S01]  /*17be0*/  MOV R161, R108 ;  /* 0x0000006c00a17202 */ /* 0x000fe20000000f00 */
[C---:B-1----:R-:W-:Y:S06]  /*17bf0*/  HMMA.16816.F32.BF16 R36, R96.reuse, R80, R36 ;  /* 0x000000506024723c */ /* 0x042fec0000041824 */
[----:B------:R-:W1:Y:S01]  /*17c00*/  MUFU.EX2 R125, R125 ;  /* 0x0000007d007d7308 */ /* 0x000e620000000800 */
[----:B------:R-:W-:Y:S01]  /*17c10*/  FADD.FTZ R109, R109, R110 ;  /* 0x0000006e6d6d7221 */ /* 0x000fe20000010000 */
[C---:B------:R-:W-:Y:S01]  /*17c20*/  HMMA.16816.F32.BF16 R40, R96.reuse, R82, R40 ;  /* 0x000000526028723c */ /* 0x040fe20000041828 */
[----:B------:R-:W-:Y:S02]  /*17c30*/  LDSM.16.MT88.4 R80, [R142+0x8800] ;  /* 0x008800008e50783b */ /* 0x000fe40000004200 */
[----:B------:R-:W-:Y:S03]  /*17c40*/  FADD.FTZ R112, R112, R113 ;  /* 0x0000007170707221 */ /* 0x000fe60000010000 */
[C---:B----4-:R-:W-:Y:S02]  /*17c50*/  HMMA.16816.F32.BF16 R44, R96.reuse, R72, R44 ;  /* 0x00000048602c723c */ /* 0x050fe4000004182c */
[----:B------:R-:W3:Y:S03]  /*17c60*/  MUFU.EX2 R128, R128 ;  /* 0x0000008000807308 */ /* 0x000ee60000000800 */
[----:B------:R-:W-:Y:S01]  /*17c70*/  MOV R101, R2 ;  /* 0x0000000200657202 */ /* 0x000fe20000000f00 */
[C---:B------:R-:W-:Y:S01]  /*17c80*/  HMMA.16816.F32.BF16 R48, R96.reuse, R74, R48 ;  /* 0x0000004a6030723c */ /* 0x040fe20000041830 */
[----:B------:R-:W4:Y:S05]  /*17c90*/  LDSM.16.MT88.4 R72, [R144+0x8800] ;  /* 0x008800009048783b */ /* 0x000f2a0000004200 */
[----:B------:R-:W-:Y:S01]  /*17ca0*/  MUFU.EX2 R131, R131 ;  /* 0x0000008300837308 */ /* 0x000fe20000000800 */
[C---:B--2---:R-:W-:Y:S09]  /*17cb0*/  HMMA.16816.F32.BF16 R52, R96.reuse, R68, R52 ;  /* 0x000000446034723c */ /* 0x044ff20000041834 */
[----:B------:R-:W2:Y:S01]  /*17cc0*/  MUFU.EX2 R172, R172 ;  /* 0x000000ac00ac7308 */ /* 0x000ea20000000800 */
[C---:B------:R-:W-:Y:S09]  /*17cd0*/  HMMA.16816.F32.BF16 R56, R96.reuse, R70, R56 ;  /* 0x000000466038723c */ /* 0x040ff20000041838 */
[----:B------:R-:W-:Y:S02]  /*17ce0*/  MUFU.EX2 R130, R130 ;  /* 0x0000008200827308 */ /* 0x000fe40000000800 */
[----:B-1----:R-:W-:Y:S01]  /*17cf0*/  F2FP.BF16.F32.PACK_AB R69, R125, R126 ;  /* 0x0000007e7d45723e */ /* 0x002fe200000010ff */
[C---:B------:R-:W-:Y:S07]  /*17d00*/  HMMA.16816.F32.BF16 R60, R96.reuse, R76, R60 ;  /* 0x0000004c603c723c */ /* 0x040fee000004183c */
[----:B------:R-:W1:Y:S01]  /*17d10*/  MUFU.EX2 R129, R129 ;  /* 0x0000008100817308 */ /* 0x000e620000000800 */
[----:B------:R-:W-:Y:S01]  /*17d20*/  HMMA.16816.F32.BF16 R64, R96, R78, R64 ;  /* 0x0000004e6040723c */ /* 0x000fe20000041840 */
[----:B------:R-:W5:Y:S02]  /*17d30*/  LDSM.16.MT88.4 R76, [R141+0x8800] ;  /* 0x008800008d4c783b */ /* 0x000f640000004200 */
[----:B---3--:R-:W-:Y:S01]  /*17d40*/  F2FP.BF16.F32.PACK_AB R71, R128, R127 ;  /* 0x0000007f8047723e */ /* 0x008fe200000010ff */
[----:B------:R-:W-:Y:S01]  /*17d50*/  FADD.FTZ R126, R126, R109 ;  /* 0x0000006d7e7e7221 */ /* 0x000fe20000010000 */
[C---:B--2---:R-:W-:Y:S04]  /*17d60*/  F2FP.BF16.F32.PACK_AB R68, R172.reuse, R131 ;  /* 0x00000083ac44723e */ /* 0x044fe800000010ff */
[----:B------:R-:W-:Y:S02]  /*17d70*/  MUFU.EX2 R123, R123 ;  /* 0x0000007b007b7308 */ /* 0x000fe40000000800 */
[----:B------:R-:W-:Y:S01]  /*17d80*/  FADD.FTZ R131, R131, R112 ;  /* 0x0000007083837221 */ /* 0x000fe20000010000 */
[----:B------:R-:W-:Y:S03]  /*17d90*/  FADD.FTZ R126, R125, R126 ;  /* 0x0000007e7d7e7221 */ /* 0x000fe60000010000 */
[----:B------:R-:W-:Y:S01]  /*17da0*/  FADD.FTZ R131, R172, R131 ;  /* 0x00000083ac837221 */ /* 0x000fe20000010000 */
[----:B-1----:R-:W-:Y:S03]  /*17db0*/  F2FP.BF16.F32.PACK_AB R70, R129, R130 ;  /* 0x000000828146723e */ /* 0x002fe600000010ff */
[----:B------:R-:W1:Y:S01]  /*17dc0*/  MUFU.EX2 R122, R122 ;  /* 0x0000007a007a7308 */ /* 0x000e620000000800 */
[----:B------:R-:W-:Y:S04]  /*17dd0*/  FADD.FTZ R127, R127, R126 ;  /* 0x0000007e7f7f7221 */ /* 0x000fe80000010000 */
[----:B------:R-:W-:Y:S01]  /*17de0*/  FADD.FTZ R128, R128, R127 ;  /* 0x0000007f80807221 */ /* 0x000fe20000010000 */
[C---:B----4-:R-:W-:Y:S04]  /*17df0*/  HMMA.16816.F32.BF16 R4, R68.reuse, R72, R4 ;  /* 0x000000484404723c */ /* 0x050fe80000041804 */
        /* <DEDUP_REMOVED lines=10> */
[----:B------:R-:W4:Y:S01]  /*17ea0*/  MUFU.EX2 R181, R181 ;  /* 0x000000b500b57308 */ /* 0x000f220000000800 */
[----:B---3--:R-:W-:Y:S01]  /*17eb0*/  F2FP.BF16.F32.PACK_AB R107, R179, R176 ;  /* 0x000000b0b36b723e */ /* 0x008fe200000010ff */
[C---:B------:R-:W-:Y:S01]  /*17ec0*/  HMMA.16816.F32.BF16 R24, R68.reuse, R78, R24 ;  /* 0x0000004e4418723c */ /* 0x040fe20000041818 */
[----:B------:R-:W3:Y:S07]  /*17ed0*/  LDSM.16.MT88.4 R76, [R142+0xa800] ;  /* 0x00a800008e4c783b */ /* 0x000eee0000004200 */
[----:B------:R-:W-:Y:S10]  /*17ee0*/  MUFU.EX2 R115, R115 ;  /* 0x0000007300737308 */ /* 0x000ff40000000800 */
[----:B------:R-:W5:Y:S01]  /*17ef0*/  MUFU.EX2 R116, R121 ;  /* 0x0000007900747308 */ /* 0x000f620000000800 */
[----:B----4-:R-:W-:Y:S01]  /*17f00*/  F2FP.BF16.F32.PACK_AB R104, R181, R120 ;  /* 0x00000078b568723e */ /* 0x010fe200000010ff */
[C---:B--2---:R-:W-:Y:S06]  /*17f10*/  HMMA.16816.F32.BF16 R28, R68.reuse, R72, R28 ;  /* 0x00000048441c723c */ /* 0x044fec000004181c */
[C---:B------:R-:W-:Y:S01]  /*17f20*/  HMMA.16816.F32.BF16 R32, R68.reuse, R74, R32 ;  /* 0x0000004a4420723c */ /* 0x040fe20000041820 */
[----:B------:R-:W2:Y:S05]  /*17f30*/  LDSM.16.MT88.4 R72, [R141+0xa800] ;  /* 0x00a800008d48783b */ /* 0x000eaa0000004200 */
[C---:B-1----:R-:W-:Y:S05]  /*17f40*/  HMMA.16816.F32.BF16 R36, R68.reuse, R80, R36 ;  /* 0x000000504424723c */ /* 0x042fea0000041824 */
[----:B-----5:R-:W-:Y:S01]  /*17f50*/  F2FP.BF16.F32.PACK_AB R106, R116, R115 ;  /* 0x00000073746a723e */ /* 0x020fe200000010ff */
[C---:B------:R-:W-:Y:S01]  /*17f60*/  HMMA.16816.F32.BF16 R40, R68.reuse, R82, R40 ;  /* 0x000000524428723c */ /* 0x040fe20000041828 */
[----:B------:R-:W1:Y:S05]  /*17f70*/  LDSM.16.MT88.4 R80, [R140+0xa800] ;  /* 0x00a800008c50783b */ /* 0x000e6a0000004200 */
[C---:B---3--:R-:W-:Y:S06]  /*17f80*/  HMMA.16816.F32.BF16 R44, R68.reuse, R76, R44 ;  /* 0x0000004c442c723c */ /* 0x048fec000004182c */
        /* <DEDUP_REMOVED lines=8> */
[----:B------:R-:W-:Y:S01]  /*18010*/  F2FP.BF16.F32.PACK_AB R69, R182, R177 ;  /* 0x000000b1b645723e */ /* 0x000fe200000010ff */
[----:B------:R-:W-:Y:S03]  /*18020*/  FADD.FTZ R177, R177, R128 ;  /* 0x00000080b1b17221 */ /* 0x000fe60000010000 */
[----:B------:R-:W-:Y:S01]  /*18030*/  F2FP.BF16.F32.PACK_AB R71, R184, R173 ;  /* 0x000000adb847723e */ /* 0x000fe200000010ff */
[----:B------:R-:W-:Y:S01]  /*18040*/  FADD.FTZ R182, R182, R177 ;  /* 0x000000b1b6b67221 */ /* 0x000fe20000010000 */
[----:B------:R-:W-:Y:S02]  /*18050*/  F2FP.BF16.F32.PACK_AB R68, R178, R171 ;  /* 0x000000abb244723e */ /* 0x000fe400000010ff */
[----:B------:R-:W-:Y:S01]  /*18060*/  F2FP.BF16.F32.PACK_AB R70, R174, R175 ;  /* 0x000000afae46723e */ /* 0x000fe200000010ff */
[----:B------:R-:W-:Y:S04]  /*18070*/  FADD.FTZ R173, R173, R182 ;  /* 0x000000b6adad7221 */ /* 0x000fe80000010000 */
[----:B------:R-:W-:Y:S04]  /*18080*/  FADD.FTZ R184, R184, R173 ;  /* 0x000000adb8b87221 */ /* 0x000fe80000010000 */
[----:B------:R-:W-:Y:S04]  /*18090*/  FADD.FTZ R123, R123, R184 ;  /* 0x000000b87b7b7221 */ /* 0x000fe80000010000 */
[----:B------:R-:W-:Y:S01]  /*180a0*/  FADD.FTZ R123, R122, R123 ;  /* 0x0000007b7a7b7221 */ /* 0x000fe20000010000 */
[C---:B--2---:R-:W-:Y:S03]  /*180b0*/  HMMA.16816.F32.BF16 R4, R68.reuse, R72, R4 ;  /* 0x000000484404723c */ /* 0x044fe60000041804 */
[----:B------:R-:W-:Y:S03]  /*180c0*/  FADD.FTZ R168, R176, R123 ;  /* 0x0000007bb0a87221 */ /* 0x000fe60000010000 */
[C---:B------:R-:W-:Y:S01]  /*180d0*/  HMMA.16816.F32.BF16 R8, R68.reuse, R74, R8 ;  /* 0x0000004a4408723c */ /* 0x040fe20000041808 */
[----:B------:R-:W2:Y:S04]  /*180e0*/  LDSM.16.MT88.4 R72, [R140+0x9000] ;  /* 0x009000008c48783b */ /* 0x000ea80000004200 */
[----:B------:R-:W-:Y:S01]  /*180f0*/  FADD.FTZ R168, R179, R168 ;  /* 0x000000a8b3a87221 */ /* 0x000fe20000010000 */
        /* <DEDUP_REMOVED lines=15> */
[C---:B------:R-:W-:Y:S06]  /*181f0*/  HMMA.16816.F32.BF16 R56, R68.reuse, R74, R56 ;  /* 0x0000004a4438723c */ /* 0x040fec0000041838 */
[C---:B---3--:R-:W-:Y:S06]  /*18200*/  HMMA.16816.F32.BF16 R60, R68.reuse, R76, R60 ;  /* 0x0000004c443c723c */ /* 0x048fec000004183c */
[----:B------:R-:W-:Y:S01]  /*18210*/  HMMA.16816.F32.BF16 R64, R68, R78, R64 ;  /* 0x0000004e4440723c */ /* 0x000fe20000041840 */
[----:B------:R-:W1:Y:S05]  /*18220*/  LDSM.16.MT88.4 R76, [R141+0x9800] ;  /* 0x009800008d4c783b */ /* 0x000e6a0000004200 */
[C---:B------:R-:W-:Y:S03]  /*18230*/  HMMA.16816.F32.BF16 R96, R104.reuse, R92, R4 ;  /* 0x0000005c6860723c */ /* 0x040fe60000041804 */
[----:B------:R-:W2:Y:S03]  /*18240*/  LDSM.16.MT88.4 R68, [R140+0x9800] ;  /* 0x009800008c44783b */ /* 0x000ea60000004200 */
[C---:B------:R-:W-:Y:S05]  /*18250*/  HMMA.16816.F32.BF16 R92, R104.reuse, R94, R8 ;  /* 0x0000005e685c723c */ /* 0x040fea0000041808 */
[----:B------:R-:W3:Y:S01]  /*18260*/  LDSM.16.MT88.4 R4, [R144+0xb800] ;  /* 0x00b800009004783b */ /* 0x000ee20000004200 */
[C---:B------:R-:W-:Y:S06]  /*18270*/  HMMA.16816.F32.BF16 R88, R104.reuse, R84, R12 ;  /* 0x000000546858723c */ /* 0x040fec000004180c */
[C---:B------:R-:W-:Y:S01]  /*18280*/  HMMA.16816.F32.BF16 R84, R104.reuse, R86, R16 ;  /* 0x000000566854723c */ /* 0x040fe20000041810 */
[----:B------:R-:W4:Y:S08]  /*18290*/  LDSM.16.MT88.4 R8, [R142+0xb800] ;  /* 0x00b800008e08783b */ /* 0x000f300000004200 */
[----:B------:R-:W5:Y:S01]  /*182a0*/  LDSM.16.MT88.4 R12, [R141+0xb800] ;  /* 0x00b800008d0c783b */ /* 0x000f620000004200 */
[C---:B-1----:R-:W-:Y:S07]  /*182b0*/  HMMA.16816.F32.BF16 R80, R104.reuse, R76, R20 ;  /* 0x0000004c6850723c */ /* 0x042fee0000041814 */
[----:B------:R-:W1:Y:S01]  /*182c0*/  LDSM.16.MT88.4 R16, [R140+0xb800] ;  /* 0x00b800008c10783b */ /* 0x000e620000004200 */
[C---:B------:R-:W-:Y:S06]  /*182d0*/  HMMA.16816.F32.BF16 R76, R104.reuse, R78, R24 ;  /* 0x0000004e684c723c */ /* 0x040fec0000041818 */
[C---:B--2---:R-:W-:Y:S06]  /*182e0*/  HMMA.16816.F32.BF16 R72, R104.reuse, R68, R28 ;  /* 0x000000446848723c */ /* 0x044fec000004181c */
[C---:B------:R-:W-:Y:S06]  /*182f0*/  HMMA.16816.F32.BF16 R68, R104.reuse, R70, R32 ;  /* 0x000000466844723c */ /* 0x040fec0000041820 */
[C---:B---3--:R-:W-:Y:S06]  /*18300*/  HMMA.16816.F32.BF16 R36, R104.reuse, R4, R36 ;  /* 0x000000046824723c */ /* 0x048fec0000041824 */
        /* <DEDUP_REMOVED lines=12> */
[----:B------:R-:W-:Y:S05]  /*183d0*/  HMMA.16816.F32.BF16 R64, R104, R18, R64 ;  /* 0x000000126840723c */ /* 0x000fea0000041840 */
[----:B------:R-:W-:Y:S02]  /*183e0*/  FADD.FTZ R120, R120, R175 ;  /* 0x000000af78787221 */ /* 0x000fe40000010000 */
[----:B------:R-:W-:Y:S04]  /*183f0*/  MOV R104, R3 ;  /* 0x0000000300687202 */ /* 0x000fe80000000f00 */
[----:B------:R-:W-:Y:S04]  /*18400*/  FADD.FTZ R120, R181, R120 ;  /* 0x00000078b5787221 */ /* 0x000fe80000010000 */
[----:B------:R-:W-:Y:S04]  /*18410*/  FADD.FTZ R107, R115, R120 ;  /* 0x00000078736b7221 */ /* 0x000fe80000010000 */
[----:B------:R-:W-:Y:S01]  /*18420*/  FADD.FTZ R107, R116, R107 ;  /* 0x0000006b746b7221 */ /* 0x000fe20000010000 */
[----:B------:R-:W-:Y:S06]  /*18430*/  @P0 BRA `(.L_x_7552) ;  /* 0xffffffcc00140947 */ /* 0x000fec000383ffff */
.L_x_7548:
        /* <DEDUP_REMOVED lines=15> */
[----:B----4-:R-:W-:Y:S02]  /*18530*/  SHF.R.S32.HI R9, RZ, 0x1f, R0 ;  /* 0x0000001fff097819 */ /* 0x010fe40000011400 */
[----:B------:R-:W-:-:S09]  /*18540*/  FSETP.NE.FTZ.AND P3, PT, R4, RZ, PT ;  /* 0x000000ff0400720b */ /* 0x000fd20003f75000 */
        /* <DEDUP_REMOVED lines=183> */
.L_x_7553:
[----:B------:R-:W2:Y:S01]  /*190c0*/  S2R R20, SR_CTAID.Z ;  /* 0x0000000000147919 */ /* 0x000ea20000002700 */
[----:B------:R-:W2:Y:S01]  /*190d0*/  LDC R3, c[0x0][0x270] ;  /* 0x00009c00ff037b82 */ /* 0x000ea20000000800 */
[----:B------:R-:W2:Y:S07]  /*190e0*/  S2R R7, SR_CTAID.Y ;  /* 0x0000000000077919 */ /* 0x000eae0000002600 */
[----:B------:R-:W3:Y:S01]  /*190f0*/  LDC R2, c[0x0][0x2c4] ;  /* 0x0000b100ff027b82 */ /* 0x000ee20000000800 */
[----:B--2---:R-:W-:-:S04]  /*19100*/  IMAD R3, R7, R3, R20 ;  /* 0x0000000307037224 */ /* 0x004fc800078e0214 */
[----:B---3--:R-:W-:-:S07]  /*19110*/  IMAD R2, R3, R2, RZ ;  /* 0x0000000203027224 */ /* 0x008fce00078e02ff */
.L_x_7554:
        /* <DEDUP_REMOVED lines=26> */
.L_x_7556:
[----:B------:R-:W-:Y:S05]  /*192c0*/  BSYNC B0 ;  /* 0x0000000000007941 */ /* 0x000fea0003800000 */
.L_x_7555:
        /* <DEDUP_REMOVED lines=57> */
.L_x_7558:
[----:B------:R-:W-:Y:S05]  /*19660*/  BSYNC B0 ;  /* 0x0000000000007941 */ /* 0x000fea0003800000 */
.L_x_7557:
        /* <DEDUP_REMOVED lines=20> */
.L_x_7560:
[----:B------:R-:W-:Y:S05]  /*197b0*/  BSYNC B0 ;  /* 0x0000000000007941 */ /* 0x000fea0003800000 */
.L_x_7559:
        /* <DEDUP_REMOVED lines=20> */
.L_x_7562:
[----:B------:R-:W-:Y:S05]  /*19900*/  BSYNC B0 ;  /* 0x0000000000007941 */ /* 0x000fea0003800000 */
.L_x_7561:
        /* <DEDUP_REMOVED lines=20> */
.L_x_7563:
        /* <DEDUP_REMOVED lines=11> */
.L_x_8533:


//--------------------- .text._ZN5flash24flash_fwd_splitkv_kernelI23Flash_fwd_kernel_traitsILi128ELi64ELi64ELi4ELb0ELb0EN7cutlass10bfloat16_tE19Flash_kernel_traitsILi128ELi64ELi64ELi4ES3_EELb1ELb0ELb0ELb0ELb1ELb0ELb1ELb0EEEvNS_16Flash_fwd_paramsE --------------------------
	.section	.text._ZN5flash24flash_fwd_splitkv_kernelI23Flash_fwd_kernel_traitsILi128ELi64ELi64ELi4ELb0ELb0EN7cutlass10bfloat16_tE19Flash_kernel_traitsILi128ELi64ELi64ELi4ES3_EELb1ELb0ELb0ELb0ELb1ELb0ELb1ELb0EEEvNS_16Flash_fwd_paramsE,"ax",@progbits
	.align	128
        .global         _ZN5flash24flash_fwd_splitkv_kernelI23Flash_fwd_kernel_traitsILi128ELi64ELi64ELi4ELb0ELb0EN7cutlass10bfloat16_tE19Flash_kernel_traitsILi128ELi64ELi64ELi4ES3_EELb1ELb0ELb0ELb0ELb1ELb0ELb1ELb0EEEvNS_16Flash_fwd_paramsE
        .type           _ZN5flash24flash_fwd_splitkv_kernelI23Flash_fwd_kernel_traitsILi128ELi64ELi64ELi4ELb0ELb0EN7cutlass10bfloat16_tE19Flash_kernel_traitsILi128ELi64ELi64ELi4ES3_EELb1ELb0ELb0ELb0ELb1ELb0ELb1ELb0EEEvNS_16Flash_fwd_paramsE,@function
        .size           _ZN5flash24flash_fwd_splitkv_kernelI23Flash_fwd_kernel_traitsILi128ELi64ELi64ELi4ELb0ELb0EN7cutlass10bfloat16_tE19Flash_kernel_traitsILi128ELi64ELi64ELi4ES3_EELb1ELb0ELb0ELb0ELb1ELb0ELb1ELb0EEEvNS_16Flash_fwd_paramsE,(.L_x_8534 - _ZN5flash24flash_fwd_splitkv_kernelI23Flash_fwd_kernel_traitsILi128ELi64ELi64ELi4ELb0ELb0EN7cutlass10bfloat16_tE19Flash_kernel_traitsILi128ELi64ELi64ELi4ES3_EELb1ELb0ELb0ELb0ELb1ELb0ELb1ELb0EEEvNS_16Flash_fwd_paramsE)
        .other          _ZN5flash24flash_fwd_splitkv_kernelI23Flash_fwd_kernel_traitsILi128ELi64ELi64ELi4ELb0ELb0EN7cutlass10bfloat16_tE19Flash_kernel_traitsILi128ELi64ELi64ELi4ES3_EELb1ELb0ELb0ELb0ELb1ELb0ELb1ELb0EEEvNS_16Flash_fwd_paramsE,@"STO_CUDA_ENTRY STV_DEFAULT"
_ZN5flash24flash_fwd_splitkv_kernelI23Flash_fwd_kernel_traitsILi128ELi64ELi64ELi4ELb0ELb0EN7cutlass10bfloat16_tE19Flash_kernel_traitsILi128ELi64ELi64ELi4ES3_EELb1ELb0ELb0ELb0ELb1ELb0ELb1ELb0EEEvNS_16Flash_fwd_paramsE:
.text._ZN5flash24flash_fwd_splitkv_kernelI23Flash_fwd_kernel_traitsILi128ELi64ELi64ELi4ELb0ELb0EN7cutlass10bfloat16_tE19Flash_kernel_traitsILi128ELi64ELi64ELi4ES3_EELb1ELb0ELb0ELb0ELb1ELb0ELb1ELb0EEEvNS_16Flash_fwd_paramsE:
        /* <DEDUP_REMOVED lines=32> */
[----:B------:R-:W-:-:S05]  /*0200*/  @!P2 LOP3.LUT R153, RZ, R5, RZ, 0x33, !PT ;  /* 0x00000005ff99a212 */ /* 0x000fca00078e33ff */
[C---:B---3--:R-:W-:Y:S01]  /*0210*/  IMAD.WIDE R14, R153.reuse, 0x4, R8 ;  /* 0x00000004990e7825 */ /* 0x048fe200078e0208 */
[----:B-1----:R-:W-:Y:S01]  /*0220*/  ISETP.EQ.U32.AND P2, PT, R2, RZ, PT ;  /* 0x000000ff0200720c */ /* 0x002fe20003f42070 */
[----:B------:R-:W1:Y:S03]  /*0230*/  @P0 LDC.64 R8, c[0x0][0x300] ;  /* 0x0000c000ff080b82 */ /* 0x000e660000000a00 */
[----:B------:R-:W3:Y:S04]  /*0240*/  @P1 LDG.E R18, desc[UR10][R14.64] ;  /* 0x0000000a0e121981 */ /* 0x000ee8000c1e1900 */
[----:B------:R-:W3:Y:S01]  /*0250*/  @P1 LDG.E R7, desc[UR10][R14.64+0x4] ;  /* 0x0000040a0e071981 */ /* 0x000ee2000c1e1900 */
[----:B--2---:R-:W-:Y:S01]  /*0260*/  ISETP.NE.AND P3, PT, R0, RZ, PT ;  /* 0x000000ff0000720c */ /* 0x004fe20003f65270 */
[----:B----4-:R-:W-:Y:S01]  /*0270*/  IMAD.WIDE R10, R153, 0x4, R10 ;  /* 0x00000004990a7825 */ /* 0x010fe200078e020a */
[----:B------:R-:W-:-:S02]  /*0280*/  MOV R13, 0xffffffff ;  /* 0xffffffff000d7802 */ /* 0x000fc40000000f00 */
[----:B------:R-:W-:Y:S01]  /*0290*/  ISETP.EQ.OR.EX P2, PT, R3, RZ, !P3, P2 ;  /* 0x000000ff0300720c */ /* 0x000fe20005f42720 */
[----:B------:R-:W-:-:S12]  /*02a0*/  IMAD.MOV.U32 R6, RZ, RZ, RZ ;  /* 0x000000ffff067224 */ /* 0x000fd800078e00ff */
[----:B------:R2:W5:Y:S01]  /*02b0*/  @!P2 LDG.E R13, desc[UR10][R10.64] ;  /* 0x0000000a0a0da981 */ /* 0x000562000c1e1900 */
[----:B-1----:R-:W-:Y:S01]  /*02c0*/  @P0 IMAD.WIDE R8, R153, 0x4, R8 ;  /* 0x0000000499080825 */ /* 0x002fe200078e0208 */
[----:B------:R-:W1:Y:S04]  /*02d0*/  S2R R43, SR_CTAID.X ;  /* 0x00000000002b7919 */ /* 0x000e680000002500 */
[----:B------:R2:W5:Y:S01]  /*02e0*/  @P0 LDG.E R6, desc[UR10][R8.64] ;  /* 0x0000000a08060981 */ /* 0x000562000c1e1900 */
[----:B------:R-:W-:Y:S01]  /*02f0*/  ISETP.NE.U32.AND P0, PT, R2, RZ, PT ;  /* 0x000000ff0200720c */ /* 0x000fe20003f05070 */
[----:B------:R-:W4:Y:S03]  /*0300*/  S2R R0, SR_CTAID.Y ;  /* 0x0000000000007919 */ /* 0x000f260000002600 */
[----:B------:R-:W-:-:S02]  /*0310*/  ISETP.NE.AND.EX P0, PT, R3, RZ, PT, P0 ;  /* 0x000000ff0300720c */ /* 0x000fc40003f05300 */
[----:B------:R-:W-:-:S05]  /*0320*/  IADD3 R2, -R153, RZ, RZ ;  /* 0x000000ff99027210 */ /* 0x000fca0007ffe1ff */
[----:B------:R-:W-:Y:S02]  /*0330*/  IMAD R38, R5, R2, R38 ;  /* 0x0000000205267224 */ /* 0x000fe400078e0226 */
[----:B---3--:R-:W-:-:S06]  /*0340*/  @P1 IMAD.IADD R94, R7, 0x1, -R18 ;  /* 0x00000001075e1824 */ /* 0x008fcc00078e0a12 */
[----:B------:R-:W3:Y:S01]  /*0350*/  @!P1 LDC R94, c[0x0][0x2c4] ;  /* 0x0000b100ff5e9b82 */ /* 0x000ee20000000800 */
[----:B-12-4-:R-:W-:Y:S05]  /*0360*/  @!P0 BRA `(.L_x_7564) ;  /* 0x0000000000108947 */ /* 0x016fea0003800000 */
[----:B------:R-:W2:Y:S02]  /*0370*/  @P3 LDG.E R2, desc[UR10][R10.64+0x4] ;  /* 0x0000040a0a023981 */ /* 0x000ea4000c1e1900 */
[----:B--2--5:R-:W-:-:S06]  /*0380*/  @P3 IADD3 R9, R2, -R13, RZ ;  /* 0x8000000d02093210 */ /* 0x024fcc0007ffe0ff */
[----:B------:R2:W5:Y:S01]  /*0390*/  @!P3 LDG.E R9, desc[UR10][R10.64] ;  /* 0x0000000a0a09b981 */ /* 0x000562000c1e1900 */
[----:B------:R-:W-:Y:S05]  /*03a0*/  BRA `(.L_x_7565) ;  /* 0x0000000000047947 */ /* 0x000fea0003800000 */
.L_x_7564:
[----:B------:R-:W1:Y:S02]  /*03b0*/  LDC R9, c[0x0][0x2c8] ;  /* 0x0000b200ff097b82 */ /* 0x000e640000000800 */
.L_x_7565:
        /* <DEDUP_REMOVED lines=9> */
[----:B------:R-:W3:Y:S01]  /*0450*/  LDC R8, c[0x0][0x10] ;  /* 0x00000400ff087b82 */ /* 0x000ee20000000800 */
[----:B------:R-:W1:Y:S07]  /*0460*/  S2R R33, SR_TID.X ;  /* 0x0000000000217919 */ /* 0x000e6e0000002100 */
[----:B----4-:R-:W4:Y:S08]  /*0470*/  LDC R2, c[0x0][0x2c8] ;  /* 0x0000b200ff027b82 */ /* 0x010f300000000800 */
[----:B------:R-:W1:Y:S01]  /*0480*/  LDC R92, c[0x0][0x398] ;  /* 0x0000e600ff5c7b82 */ /* 0x000e620000000800 */
[----:B---3--:R-:W-:-:S04]  /*0490*/  IABS R7, R8 ;  /* 0x0000000800077213 */ /* 0x008fc80000000000 */
[----:B------:R-:W3:Y:S01]  /*04a0*/  I2F.RP R3, R7 ;  /* 0x0000000700037306 */ /* 0x000ee20000209400 */
[----:B----4-:R-:W-:-:S05]  /*04b0*/  VIADD R2, R2, 0x3f ;  /* 0x0000003f02027836 */ /* 0x010fca0000000000 */
[----:B--2---:R-:W-:-:S04]  /*04c0*/  SHF.R.S32.HI R11, RZ, 0x1f, R2 ;  /* 0x0000001fff0b7819 */ /* 0x004fc80000011402 */
[----:B------:R-:W-:Y:S01]  /*04d0*/  LEA.HI R11, R11, R2, RZ, 0x6 ;  /* 0x000000020b0b7211 */ /* 0x000fe200078f30ff */
[----:B---3--:R-:W2:Y:S01]  /*04e0*/  MUFU.RCP R16, R3 ;  /* 0x0000000300107308 */ /* 0x008ea20000001000 */
[-C--:B------:R-:W-:Y:S02]  /*04f0*/  IABS R2, R8.reuse ;  /* 0x0000000800027213 */ /* 0x080fe40000000000 */
[----:B------:R-:W-:-:S03]  /*0500*/  LEA.HI.SX32 R11, R11, R8, 0x1a ;  /* 0x000000080b0b7211 */ /* 0x000fc600078fd2ff */
[----:B------:R-:W-:Y:S02]  /*0510*/  IMAD.MOV R2, RZ, RZ, -R2 ;  /* 0x000000ffff027224 */ /* 0x000fe400078e0a02 */
[----:B------:R-:W-:Y:S02]  /*0520*/  VIADD R11, R11, 0xffffffff ;  /* 0xffffffff0b0b7836 */ /* 0x000fe40000000000 */
[----:B--2---:R-:W-:-:S03]  /*0530*/  VIADD R16, R16, 0xffffffe ;  /* 0x0ffffffe10107836 */ /* 0x004fc60000000000 */
[----:B------:R-:W-:Y:S02]  /*0540*/  IABS R3, R11 ;  /* 0x0000000b00037213 */ /* 0x000fe40000000000 */
[----:B------:R-:W-:Y:S01]  /*0550*/  LOP3.LUT R11, R11, R8, RZ, 0x3c, !PT ;  /* 0x000000080b0b7212 */ /* 0x000fe200078e3cff */
[----:B------:R-:W2:Y:S03]  /*0560*/  F2I.FTZ.U32.TRUNC.NTZ R17, R16 ;  /* 0x0000001000117305 */ /* 0x000ea6000021f000 */
[----:B------:R-:W-:Y:S01]  /*0570*/  ISETP.GE.AND P0, PT, R11, RZ, PT ;  /* 0x000000ff0b00720c */ /* 0x000fe20003f06270 */
        /* <DEDUP_REMOVED lines=12> */
[----:B------:R-:W-:Y:S01]  /*0640*/  ISETP.GE.U32.AND P4, PT, R12, R7, PT ;  /* 0x000000070c00720c */ /* 0x000fe20003f86070 */
[----:B-----5:R-:W-:Y:S01]  /*0650*/  @P3 IMAD.IADD R7, R15, 0x1, -R6 ;  /* 0x000000010f073824 */ /* 0x020fe200078e0a06 */
        /* <DEDUP_REMOVED lines=8> */
[----:B------:R-:W-:Y:S01]  /*06e0*/  IADD3 R3, R3, R92, R7 ;  /* 0x0000005c03037210 */ /* 0x000fe20007ffe007 */
        /* <DEDUP_REMOVED lines=15> */
[----:B------:R-:W-:Y:S02]  /*07e0*/  LOP3.LUT P6, RZ, R33, 0xf, RZ, 0xc0, !PT ;  /* 0x0000000f21ff7812 */ /* 0x000fe400078cc0ff */
[----:B------:R-:W-:-:S04]  /*07f0*/  LEA.HI R4, R4, R33, RZ, 0x4 ;  /* 0x0000002104047211 */ /* 0x000fc800078f20ff */
[----:B------:R-:W-:-:S05]  /*0800*/  LOP3.LUT R6, R4, 0x3ffffff0, RZ, 0xc0, !PT ;  /* 0x3ffffff004067812 */ /* 0x000fca00078ec0ff */
[----:B------:R-:W-:-:S04]  /*0810*/  IMAD.IADD R6, R33, 0x1, -R6 ;  /* 0x0000000121067824 */ /* 0x000fc800078e0a06 */
[----:B------:R-:W-:-:S05]  /*0820*/  IMAD.SHL.U32 R6, R6, 0x4, RZ ;  /* 0x0000000406067824 */ /* 0x000fca00078e00ff */
[----:B------:R-:W-:Y:S01]  /*0830*/  SHF.R.S32.HI R7, RZ, 0x1f, R6 ;  /* 0x0000001fff077819 */ /* 0x000fe20000011406 */
[----:B-1----:R-:W-:Y:S01]  /*0840*/  IMAD R2, R0, R2, R153 ;  /* 0x0000000200027224 */ /* 0x002fe200078e0299 */
[----:B------:R-:W-:-:S03]  /*0850*/  SHF.R.S32.HI R0, RZ, 0x4, R4 ;  /* 0x00000004ff007819 */ /* 0x000fc60000011404 */
[----:B------:R-:W-:Y:S02]  /*0860*/  IMAD R2, R2, R5, R38 ;  /* 0x0000000502027224 */ /* 0x000fe400078e0226 */
[----:B------:R-:W-:-:S04]  /*0870*/  IMAD.WIDE R6, R0, 0x80, R6 ;  /* 0x0000008000067825 */ /* 0x000fc800078e0206 */
[--C-:B------:R-:W-:Y:S02]  /*0880*/  IMAD R3, R2, R3, R93.reuse ;  /* 0x0000000302037224 */ /* 0x100fe400078e025d */
[----:B------:R-:W-:Y:S02]  /*0890*/  IMAD.IADD R93, R94, 0x1, -R93 ;  /* 0x000000015e5d7824 */ /* 0x000fe400078e0a5d */
[----:B------:R-:W-:Y:S01]  /*08a0*/  IMAD R4, R3, UR4, RZ ;  /* 0x0000000403047c24 */ /* 0x000fe2000f8e02ff */
[----:B------:R-:W-:Y:S01]  /*08b0*/  ULDC.64 UR4, c[0x0][0x288] ;  /* 0x0000a20000047ab9 */ /* 0x000fe20000000a00 */
[C---:B------:R-:W-:Y:S01]  /*08c0*/  VIADD R10, R0.reuse, 0x18 ;  /* 0x00000018000a7836 */ /* 0x040fe20000000000 */
[C---:B------:R-:W-:Y:S01]  /*08d0*/  ISETP.GE.AND P3, PT, R0.reuse, R93, PT ;  /* 0x0000005d0000720c */ /* 0x040fe20003f66270 */
[----:B------:R-:W-:Y:S01]  /*08e0*/  VIADD R12, R0, 0x10 ;  /* 0x00000010000c7836 */ /* 0x000fe20000000000 */
[----:B------:R-:W-:Y:S01]  /*08f0*/  IADD3 R2, P0, R4, R6, RZ ;  /* 0x0000000604027210 */ /* 0x000fe20007f1e0ff */
[C---:B------:R-:W-:Y:S01]  /*0900*/  VIADD R8, R0.reuse, 0x20 ;  /* 0x0000002000087836 */ /* 0x040fe20000000000 */
[----:B------:R-:W-:Y:S01]  /*0910*/  SHF.R.S32.HI R5, RZ, 0x1f, R3 ;  /* 0x0000001fff057819 */ /* 0x000fe20000011403 */
[----:B------:R-:W-:Y:S01]  /*0920*/  VIADD R6, R0, 0x28 ;  /* 0x0000002800067836 */ /* 0x000fe20000000000 */
[----:B------:R-:W-:Y:S01]  /*0930*/  LEA.HI.X.SX32 R7, R4, R7, 0x1, P0 ;  /* 0x0000000704077211 */ /* 0x000fe200000f0eff */
[----:B------:R-:W-:Y:S01]  /*0940*/  VIADD R4, R0, 0x8 ;  /* 0x0000000800047836 */ /* 0x000fe20000000000 */
[----:B------:R-:W-:-:S02]  /*0950*/  LEA R14, P0, R2, UR4, 0x2 ;  /* 0x00000004020e7c11 */ /* 0x000fc4000f8010ff */
[-C--:B------:R-:W-:Y:S02]  /*0960*/  ISETP.GE.AND P1, PT, R12, R93.reuse, PT ;  /* 0x0000005d0c00720c */ /* 0x080fe40003f26270 */
[----:B------:R-:W-:Y:S01]  /*0970*/  LEA.HI.X R15, R2, UR5, R7, 0x2, P0 ;  /* 0x00000005020f7c11 */ /* 0x000fe200080f1407 */
[----:B------:R-:W-:Y:S01]  /*0980*/  VIADD R2, R0, 0x38 ;  /* 0x0000003800027836 */ /* 0x000fe20000000000 */
[-C--:B------:R-:W-:Y:S01]  /*0990*/  ISETP.GE.AND P0, PT, R10, R93.reuse, PT ;  /* 0x0000005d0a00720c */ /* 0x080fe20003f06270 */
[----:B------:R-:W-:Y:S01]  /*09a0*/  ULDC.64 UR4, c[0x0][0x2b8] ;  /* 0x0000ae0000047ab9 */ /* 0x000fe20000000a00 */
[-C--:B------:R-:W-:Y:S01]  /*09b0*/  ISETP.GE.AND P2, PT, R4, R93.reuse, PT ;  /* 0x0000005d0400720c */ /* 0x080fe20003f46270 */
[----:B------:R1:W-:Y:S01]  /*09c0*/  @!P3 STG.E.128 desc[UR10][R14.64], RZ ;  /* 0x000000ff0e00b986 */ /* 0x0003e2000c101d0a */
[-C--:B------:R-:W-:Y:S02]  /*09d0*/  ISETP.GE.AND P4, PT, R8, R93.reuse, PT ;  /* 0x0000005d0800720c */ /* 0x080fe40003f86270 */
[-C--:B------:R-:W-:Y:S01]  /*09e0*/  ISETP.GE.OR P5, PT, R4, R93.reuse, P6 ;  /* 0x0000005d0400720c */ /* 0x080fe200037a6670 */
[----:B------:R-:W-:Y:S01]  /*09f0*/  VIADD R4, R0, 0x30 ;  /* 0x0000003000047836 */ /* 0x000fe20000000000 */
        /* <DEDUP_REMOVED lines=47> */
.L_x_7566:
        /* <DEDUP_REMOVED lines=24> */
.L_x_7567:
[----:B------:R-:W-:Y:S05]  /*0e70*/  @!P0 BRA `(.L_x_7568) ;  /* 0x0000000400448947 */ /* 0x000fea0003800000 */
[----:B------:R-:W1:Y:S01]  /*0e80*/  LDC R10, c[0x0][0x380] ;  /* 0x0000e000ff0a7b82 */ /* 0x000e620000000800 */
[----:B------:R-:W-:-:S07]  /*0e90*/  LEA R35, R34, 0xffffffc0, 0x6 ;  /* 0xffffffc022237811 */ /* 0x000fce00078e30ff */
[----:B------:R-:W2:Y:S01]  /*0ea0*/  LDC R11, c[0x0][0x278] ;  /* 0x00009e00ff0b7b82 */ /* 0x000ea20000000800 */
[----:B-----5:R-:W-:Y:S01]  /*0eb0*/  IABS R0, R35 ;  /* 0x0000002300007213 */ /* 0x020fe20000000000 */
[----:B------:R-:W-:Y:S01]  /*0ec0*/  IMAD.MOV.U32 R8, RZ, RZ, RZ ;  /* 0x000000ffff087224 */ /* 0x000fe200078e00ff */
        /* <DEDUP_REMOVED lines=65> */
[----:B------:R-:W-:Y:S01]  /*12e0*/  IMAD R6, R35, R9, R6 ;  /* 0x0000000923067224 */ /* 0x000fe200078e0206 */
[----:B------:R-:W-:Y:S01]  /*12f0*/  MOV R12, R10 ;  /* 0x0000000a000c7202 */ /* 0x000fe20000000f00 */
[----:B------:R-:W-:-:S03]  /*1300*/  IMAD.WIDE.U32 R26, R4, R2, RZ ;  /* 0x00000002041a7225 */ /* 0x000fc600078e00ff */
[----:B------:R-:W-:Y:S01]  /*1310*/  IADD3 R13, R11, R6, RZ ;  /* 0x000000060b0d7210 */ /* 0x000fe20007ffe0ff */
[----:B------:R-:W-:Y:S02]  /*1320*/  IMAD R11, R21, UR4, RZ ;  /* 0x00000004150b7c24 */ /* 0x000fe4000f8e02ff */
[----:B------:R-:W-:Y:S01]  /*1330*/  IMAD.IADD R28, R27, 0x1, R3 ;  /* 0x000000011b1c7824 */ /* 0x000fe200078e0203 */
[----:B------:R-:W-:Y:S01]  /*1340*/  MOV R3, R0 ;  /* 0x0000000000037202 */ /* 0x000fe20000000f00 */
[C---:B------:R-:W-:Y:S02]  /*1350*/  IMAD R11, R0.reuse, UR5, R11 ;  /* 0x00000005000b7c24 */ /* 0x040fe4000f8e020b */
[----:B------:R-:W-:-:S05]  /*1360*/  IMAD.WIDE.U32 R36, R0, UR4, R12 ;  /* 0x0000000400247c25 */ /* 0x000fca000f8e000c */
[----:B------:R-:W-:Y:S01]  /*1370*/  IADD3 R14, R37, R11, RZ ;  /* 0x0000000b250e7210 */ /* 0x000fe20007ffe0ff */
[----:B------:R-:W-:Y:S06]  /*1380*/  BRA `(.L_x_7569) ;  /* 0x0000000400347947 */ /* 0x000fec0003800000 */
.L_x_7568:
        /* <DEDUP_REMOVED lines=21> */
[C---:B------:R-:W-:Y:S02]  /*14e0*/  IMAD R2, R3.reuse, R2, R4 ;  /* 0x0000000203027224 */ /* 0x040fe400078e0204 */
[----:B------:R-:W2:Y:S03]  /*14f0*/  @P4 LDC.64 R4, c[0x0][0x250] ;  /* 0x00009400ff044b82 */ /* 0x000ea60000000a00 */
[----:B------:R-:W-:-:S13]  /*1500*/  ISETP.GT.U32.AND P1, PT, R3, R2, PT ;  /* 0x000000020300720c */ /* 0x000fda0003f24070 */
[----:B------:R-:W-:Y:S01]  /*1510*/  @!P1 IADD3 R2, R2, -R3, RZ ;  /* 0x8000000302029210 */ /* 0x000fe20007ffe0ff */
[----:B-1----:R-:W-:Y:S01]  /*1520*/  @P4 IMAD R11, R16, R9, RZ ;  /* 0x00000009100b4224 */ /* 0x002fe200078e02ff */
[----:B------:R-:W-:Y:S01]  /*1530*/  @!P1 IADD3 R12, R12, 0x1, RZ ;  /* 0x000000010c0c9810 */ /* 0x000fe20007ffe0ff */
[----:B------:R-:W-:Y:S01]  /*1540*/  @P4 IMAD.WIDE.U32 R16, R16, R8, RZ ;  /* 0x0000000810104225 */ /* 0x000fe200078e00ff */
[----:B------:R-:W-:Y:S02]  /*1550*/  ISETP.GE.U32.AND P3, PT, R2, R3, PT ;  /* 0x000000030200720c */ /* 0x000fe40003f66070 */
[----:B------:R-:W1:Y:S01]  /*1560*/  LDC.64 R2, c[0x0][0x260] ;  /* 0x00009800ff027b82 */ /* 0x000e620000000a00 */
[----:B------:R-:W-:Y:S02]  /*1570*/  ISETP.NE.AND P1, PT, R15, RZ, PT ;  /* 0x000000ff0f00720c */ /* 0x000fe40003f25270 */
[----:B------:R-:W-:Y:S02]  /*1580*/  @P4 IADD3 R11, R17, R11, RZ ;  /* 0x0000000b110b4210 */ /* 0x000fe40007ffe0ff */
[----:B------:R-:W-:-:S06]  /*1590*/  @P4 MOV R14, R16 ;  /* 0x00000010000e4202 */ /* 0x000fcc0000000f00 */
        /* <DEDUP_REMOVED lines=16> */
.L_x_7570:
[----:B------:R-:W-:Y:S01]  /*16a0*/  @!P1 LOP3.LUT R12, RZ, R15, RZ, 0x33, !PT ;  /* 0x0000000fff0c9212 */ /* 0x000fe200078e33ff */
[----:B------:R-:W-:Y:S01]  /*16b0*/  IMAD R10, R25, R8, RZ ;  /* 0x00000008190a7224 */ /* 0x000fe200078e02ff */
[----:B------:R-:W-:Y:S02]  /*16c0*/  MOV R15, R11 ;  /* 0x0000000b000f7202 */ /* 0x000fe40000000f00 */
[----:B------:R-:W-:Y:S01]  /*16d0*/  SHF.R.S32.HI R21, RZ, 0x1f, R12 ;  /* 0x0000001fff157819 */ /* 0x000fe2000001140c */
[----:B------:R-:W-:Y:S01]  /*16e0*/  IMAD R11, R9, R35, R10 ;  /* 0x00000023090b7224 */ /* 0x000fe200078e020a */
        /* <DEDUP_REMOVED lines=23> */
.L_x_7569:
[----:B------:R-:W-:Y:S01]  /*1860*/  ISETP.NE.AND P1, PT, R18, -0x1, PT ;  /* 0xffffffff1200780c */ /* 0x000fe20003f25270 */
[----:B------:R-:W-:Y:S01]  /*1870*/  IMAD.IADD R146, R94, 0x1, -R93 ;  /* 0x000000015e927824 */ /* 0x000fe200078e0a5d */
[----:B------:R-:W-:Y:S01]  /*1880*/  SHF.R.S32.HI R6, RZ, 0x1f, R33 ;  /* 0x0000001fff067819 */ /* 0x000fe20000011421 */
[----:B------:R-:W-:Y:S01]  /*1890*/  VIADD R150, R34, 0xffffffff ;  /* 0xffffffff22967836 */ /* 0x000fe20000000000 */
[----:B------:R-:W-:Y:S01]  /*18a0*/  SHF.R.S32.HI R45, RZ, 0x1f, R38 ;  /* 0x0000001fff2d7819 */ /* 0x000fe20000011426 */
[----:B------:R-:W-:Y:S01]  /*18b0*/  ULDC.64 UR4, c[0x0][0x258] ;  /* 0x0000960000047ab9 */ /* 0x000fe20000000a00 */
[----:B-----5:R-:W-:Y:S01]  /*18c0*/  LEA.HI R0, R6, R33, RZ, 0x3 ;  /* 0x0000002106007211 */ /* 0x020fe200078f18ff */
[----:B------:R-:W-:Y:S01]  /*18d0*/  ULDC.64 UR6, c[0x0][0x268] ;  /* 0x00009a0000067ab9 */ /* 0x000fe20000000a00 */
[----:B------:R-:W-:Y:S01]  /*18e0*/  ULDC.64 UR8, c[0x0][0x220] ;  /* 0x0000880000087ab9 */ /* 0x000fe20000000a00 */
[----:B------:R-:W-:Y:S01]  /*18f0*/  IMAD R45, R45, UR4, RZ ;  /* 0x000000042d2d7c24 */ /* 0x000fe2000f8e02ff */
[----:B------:R-:W-:-:S02]  /*1900*/  SHF.R.S32.HI R16, RZ, 0x3, R0 ;  /* 0x00000003ff107819 */ /* 0x000fc40000011400 */
[----:B------:R-:W-:Y:S01]  /*1910*/  LOP3.LUT R0, R0, 0xfffffff8, RZ, 0xc0, !PT ;  /* 0xfffffff800007812 */ /* 0x000fe200078ec0ff */
[----:B------:R-:W1:Y:S01]  /*1920*/  @P1 LDC.64 R10, c[0x0][0x240] ;  /* 0x00009000ff0a1b82 */ /* 0x000e620000000a00 */
[----:B------:R-:W-:Y:S01]  /*1930*/  @!P1 SHF.R.S32.HI R13, RZ, 0x1f, R153 ;  /* 0x0000001fff0d9819 */ /* 0x000fe20000011499 */
[C---:B------:R-:W-:Y:S01]  /*1940*/  VIADD R24, R16.reuse, 0x10 ;  /* 0x0000001010187836 */ /* 0x040fe20000000000 */
[C---:B------:R-:W-:Y:S01]  /*1950*/  ISETP.GE.AND P4, PT, R16.reuse, R146, PT ;  /* 0x000000921000720c */ /* 0x040fe20003f86270 */
[----:B------:R-:W-:Y:S01]  /*1960*/  IMAD.IADD R0, R33, 0x1, -R0 ;  /* 0x0000000121007824 */ /* 0x000fe200078e0a00 */
[----:B------:R-:W-:Y:S01]  /*1970*/  SHF.R.S32.HI R17, RZ, 0x1f, R16 ;  /* 0x0000001fff117819 */ /* 0x000fe20000011410 */
[----:B------:R-:W-:Y:S01]  /*1980*/  VIADD R22, R16, 0x20 ;  /* 0x0000002010167836 */ /* 0x000fe20000000000 */
[----:B------:R-:W-:Y:S01]  /*1990*/  LEA.HI R95, R6, R33, RZ, 0x5 ;  /* 0x00000021065f7211 */ /* 0x000fe200078f28ff */
[----:B------:R-:W2:Y:S01]  /*19a0*/  @!P1 LDC.64 R4, c[0x0][0x228] ;  /* 0x00008a00ff049b82 */ /* 0x000ea20000000a00 */
[----:B------:R-:W-:-:S02]  /*19b0*/  VIADD R20, R16, 0x30 ;  /* 0x0000003010147836 */ /* 0x000fc40000000000 */
[----:B------:R-:W-:Y:S01]  /*19c0*/  IMAD.SHL.U32 R41, R0, 0x8, RZ ;  /* 0x0000000800297824 */ /* 0x000fe200078e00ff */
[-C--:B------:R-:W-:Y:S01]  /*19d0*/  ISETP.GE.AND P6, PT, R22, R146.reuse, PT ;  /* 0x000000921600720c */ /* 0x080fe20003fc6270 */
[----:B------:R-:W-:Y:S01]  /*19e0*/  IMAD R45, R38, UR5, R45 ;  /* 0x00000005262d7c24 */ /* 0x000fe2000f8e022d */
[----:B------:R-:W-:Y:S01]  /*19f0*/  ISETP.GE.AND P2, PT, R20, R146, PT ;  /* 0x000000921400720c */ /* 0x000fe20003f46270 */
[----:B------:R-:W-:Y:S01]  /*1a00*/  IMAD.WIDE R42, R43, 0x40, R16 ;  /* 0x000000402b2a7825 */ /* 0x000fe200078e0210 */
[----:B------:R-:W-:Y:S01]  /*1a10*/  IADD3 R26, P3, R41, R26, RZ ;  /* 0x0000001a291a7210 */ /* 0x000fe20007f7e0ff */
[----:B------:R-:W-:Y:S01]  /*1a20*/  UMOV UR5, 0x400 ;  /* 0x0000040000057882 */ /* 0x000fe20000000000 */
[----:B------:R-:W-:-:S05]  /*1a30*/  SHF.R.S32.HI R15, RZ, 0x1f, R41 ;  /* 0x0000001fff0f7819 */ /* 0x000fca0000011429 */
[----:B------:R-:W-:Y:S02]  /*1a40*/  IMAD.X R27, R15, 0x1, R28, P3 ;  /* 0x000000010f1b7824 */ /* 0x000fe400018e061c */
[C---:B-1----:R-:W-:Y:S01]  /*1a50*/  @P1 IMAD.WIDE.U32 R46, R18.reuse, R10, RZ ;  /* 0x0000000a122e1225 */ /* 0x042fe200078e00ff */
[----:B------:R-:W1:Y:S03]  /*1a60*/  @!P6 S2R R31, SR_CgaCtaId ;  /* 0x00000000001fe919 */ /* 0x000e660000008800 */
[----:B------:R-:W-:Y:S01]  /*1a70*/  @P1 IMAD R18, R18, R11, R47 ;  /* 0x0000000b12121224 */ /* 0x000fe200078e022f */
[----:B------:R-:W3:Y:S01]  /*1a80*/  @!P2 S2R R29, SR_CgaCtaId ;  /* 0x00000000001da919 */ /* 0x000ee20000008800 */
[----:B------:R-:W-:-:S04]  /*1a90*/  IMAD.WIDE.U32 R26, R3, UR6, R26 ;  /* 0x00000006031a7c25 */ /* 0x000fc8000f8e001a */
[-C--:B--2---:R-:W-:Y:S02]  /*1aa0*/  @!P1 IMAD R2, R13, R4.reuse, RZ ;  /* 0x000000040d029224 */ /* 0x084fe400078e02ff */
[----:B------:R-:W-:-:S04]  /*1ab0*/  @!P1 IMAD.WIDE.U32 R10, R153, R4, RZ ;  /* 0x00000004990a9225 */ /* 0x000fc800078e00ff */
[----:B------:R-:W-:Y:S02]  /*1ac0*/  @!P1 IMAD R5, R153, R5, R2 ;  /* 0x0000000599059224 */ /* 0x000fe400078e0202 */
[----:B------:R-:W-:Y:S02]  /*1ad0*/  @!P1 IMAD.MOV.U32 R46, RZ, RZ, R10 ;  /* 0x000000ffff2e9224 */ /* 0x000fe400078e000a */
[----:B------:R-:W-:Y:S01]  /*1ae0*/  @!P1 IMAD.IADD R18, R11, 0x1, R5 ;  /* 0x000000010b129824 */ /* 0x000fe200078e0205 */
[----:B------:R-:W-:Y:S01]  /*1af0*/  ISETP.GE.AND P1, PT, R24, R146, PT ;  /* 0x000000921800720c */ /* 0x000fe20003f26270 */
[----:B------:R-:W2:Y:S01]  /*1b00*/  @!P4 LDC.64 R10, c[0x0][0x240] ;  /* 0x00009000ff0acb82 */ /* 0x000ea20000000a00 */
[----:B------:R-:W-:Y:S01]  /*1b10*/  IMAD.SHL.U32 R2, R150, 0x40, RZ ;  /* 0x0000004096027824 */ /* 0x000fe200078e00ff */
[----:B------:R-:W-:-:S03]  /*1b20*/  IADD3 R46, P3, R41, R46, RZ ;  /* 0x0000002e292e7210 */ /* 0x000fc60007f7e0ff */
[----:B------:R-:W-:Y:S02]  /*1b30*/  IMAD.IADD R19, R7, 0x1, -R2 ;  /* 0x0000000107137824 */ /* 0x000fe400078e0a02 */
[----:B------:R-:W-:Y:S01]  /*1b40*/  IMAD.X R47, R15, 0x1, R18, P3 ;  /* 0x000000010f2f7824 */ /* 0x000fe200018e0612 */
[----:B------:R-:W4:Y:S01]  /*1b50*/  @!P4 LDC.64 R4, c[0x0][0x210] ;  /* 0x00008400ff04cb82 */ /* 0x000f220000000a00 */
[----:B------:R-:W-:Y:S01]  /*1b60*/  IADD3 R36, P3, R41, R36, RZ ;  /* 0x0000002429247210 */ /* 0x000fe20007f7e0ff */
[C---:B------:R-:W-:Y:S01]  /*1b70*/  IMAD.SHL.U32 R18, R16.reuse, 0x40, RZ ;  /* 0x0000004010127824 */ /* 0x040fe200078e00ff */
[----:B------:R-:W-:Y:S01]  /*1b80*/  ISETP.GE.AND P5, PT, R16, R19, PT ;  /* 0x000000131000720c */ /* 0x000fe20003fa6270 */
[----:B------:R-:W1:Y:S01]  /*1b90*/  @!P1 S2R R12, SR_CgaCtaId ;  /* 0x00000000000c9919 */ /* 0x000e620000008800 */
[----:B------:R-:W-:Y:S02]  /*1ba0*/  IMAD.WIDE.U32 R38, R38, UR4, R46 ;  /* 0x0000000426267c25 */ /* 0x000fe4000f8e002e */
[----:B------:R-:W-:Y:S01]  /*1bb0*/  LOP3.LUT R18, R18, 0x1c0, RZ, 0xc0, !PT ;  /* 0x000001c012127812 */ /* 0x000fe200078ec0ff */
[----:B------:R-:W3:Y:S01]  /*1bc0*/  S2UR UR4, SR_CgaCtaId ;  /* 0x00000000000479c3 */ /* 0x000ee20000008800 */
[----:B------:R-:W-:-:S02]  /*1bd0*/  IMAD.X R37, R15, 0x1, R14, P3 ;  /* 0x000000010f257824 */ /* 0x000fc400018e060e */
[----:B------:R-:W-:Y:S01]  /*1be0*/  IMAD.IADD R45, R39, 0x1, R45 ;  /* 0x00000001272d7824 */ /* 0x000fe200078e022d */
[----:B------:R-:W-:Y:S01]  /*1bf0*/  @!P1 MOV R39, 0x400 ;  /* 0x0000040000279802 */ /* 0x000fe20000000f00 */
[----:B------:R-:W-:Y:S02]  /*1c00*/  @!P4 IMAD.MOV.U32 R44, RZ, RZ, R38 ;  /* 0x000000ffff2cc224 */ /* 0x000fe400078e0026 */
[----:B------:R-:W-:Y:S01]  /*1c10*/  IMAD.WIDE.U32 R36, R16, R8, R36 ;  /* 0x0000000810247225 */ /* 0x000fe200078e0024 */
[----:B------:R-:W1:Y:S01]  /*1c20*/  @!P5 S2R R23, SR_CgaCtaId ;  /* 0x000000000017d919 */ /* 0x000e620000008800 */
[----:B------:R-:W1:Y:S01]  /*1c30*/  @!P1 LDC.64 R14, c[0x0][0x240] ;  /* 0x00009000ff0e9b82 */ /* 0x000e620000000a00 */
[----:B------:R-:W-:Y:S01]  /*1c40*/  @!P5 MOV R28, 0x400 ;  /* 0x00000400001cd802 */ /* 0x000fe20000000f00 */
[-C--:B--2---:R-:W-:Y:S02]  /*1c50*/  @!P4 IMAD R13, R43, R10.reuse, RZ ;  /* 0x0000000a2b0dc224 */ /* 0x084fe400078e02ff */
[----:B------:R-:W-:-:S04]  /*1c60*/  @!P4 IMAD.WIDE.U32 R48, R42, R10, R44 ;  /* 0x0000000a2a30c225 */ /* 0x000fc800078e002c */
[----:B------:R-:W-:Y:S01]  /*1c70*/  @!P4 IMAD R13, R42, R11, R13 ;  /* 0x0000000b2a0dc224 */ /* 0x000fe200078e020d */
[----:B----4-:R-:W-:Y:S01]  /*1c80*/  @!P4 LEA R46, P3, R48, R4, 0x1 ;  /* 0x00000004302ec211 */ /* 0x010fe200078608ff */
[----:B------:R-:W-:Y:S01]  /*1c90*/  @!P2 IMAD.MOV.U32 R44, RZ, RZ, R38 ;  /* 0x000000ffff2ca224 */ /* 0x000fe200078e0026 */
[----:B------:R-:W-:Y:S01]  /*1ca0*/  LOP3.LUT R11, R18, 0x38, R41, 0xf8, !PT ;  /* 0x00000038120b7812 */ /* 0x000fe200078ef829 */
[----:B------:R-:W-:Y:S01]  /*1cb0*/  @!P4 IMAD.IADD R10, R49, 0x1, R13 ;  /* 0x00000001310ac824 */ /* 0x000fe200078e020d */
[----:B------:R-:W-:Y:S01]  /*1cc0*/  SHF.R.U32.HI R18, RZ, 0x3, R18 ;  /* 0x00000003ff127819 */ /* 0x000fe20000011612 */
[----:B------:R-:W-:Y:S01]  /*1cd0*/  @!P1 IMAD.MOV.U32 R49, RZ, RZ, R45 ;  /* 0x000000ffff319224 */ /* 0x000fe200078e002d */
[----:B---3--:R-:W-:Y:S01]  /*1ce0*/  ULEA UR4, UR4, UR5, 0x18 ;  /* 0x0000000504047291 */ /* 0x008fe2000f8ec03f */
[----:B------:R-:W-:Y:S01]  /*1cf0*/  IMAD.MOV.U32 R103, RZ, RZ, R36 ;  /* 0x000000ffff677224 */ /* 0x000fe200078e0024 */
[----:B------:R-:W-:Y:S01]  /*1d00*/  @!P4 LEA.HI.X R47, R48, R5, R10, 0x1, P3 ;  /* 0x00000005302fc211 */ /* 0x000fe200018f0c0a */
[----:B------:R-:W-:Y:S01]  /*1d10*/  @!P1 IMAD.MOV.U32 R48, RZ, RZ, R38 ;  /* 0x000000ffff309224 */ /* 0x000fe200078e0026 */
[----:B------:R-:W2:Y:S01]  /*1d20*/  @!P1 LDC.64 R4, c[0x0][0x210] ;  /* 0x00008400ff049b82 */ /* 0x000ea20000000a00 */
[----:B------:R-:W-:-:S02]  /*1d30*/  @!P1 IADD3 R32, P3, R42, 0x10, RZ ;  /* 0x000000102a209810 */ /* 0x000fc40007f7e0ff */
[----:B-1----:R-:W-:Y:S02]  /*1d40*/  @!P1 LEA R39, R12, R39, 0x18 ;  /* 0x000000270c279211 */ /* 0x002fe400078ec0ff */
[----:B------:R-:W-:Y:S01]  /*1d50*/  LOP3.LUT R18, R11, R18, RZ, 0x3c, !PT ;  /* 0x000000120b127212 */ /* 0x000fe200078e3cff */
[----:B------:R-:W-:Y:S01]  /*1d60*/  @!P1 IMAD.X R41, RZ, RZ, R43, P3 ;  /* 0x000000ffff299224 */ /* 0x000fe200018e062b */
[----:B------:R-:W-:Y:S01]  /*1d70*/  @!P6 MOV R12, 0x400 ;  /* 0x00000400000ce802 */ /* 0x000fe20000000f00 */
[----:B------:R-:W-:Y:S01]  /*1d80*/  @!P1 IMAD.WIDE.U32 R48, R32, R14, R48 ;  /* 0x0000000e20309225 */ /* 0x000fe200078e0030 */
[----:B------:R-:W-:Y:S02]  /*1d90*/  @!P2 MOV R10, 0x400 ;  /* 0x00000400000aa802 */ /* 0x000fe40000000f00 */
[----:B------:R-:W-:Y:S02]  /*1da0*/  LEA.HI R11, R6, R33, RZ, 0x6 ;  /* 0x00000021060b7211 */ /* 0x000fe400078f30ff */
[----:B------:R-:W-:-:S02]  /*1db0*/  @!P6 LEA R31, R31, R12, 0x18 ;  /* 0x0000000c1f1fe211 */ /* 0x000fc400078ec0ff */
[----:B------:R-:W-:Y:S01]  /*1dc0*/  @!P2 LEA R29, R29, R10, 0x18 ;  /* 0x0000000a1d1da211 */ /* 0x000fe200078ec0ff */
[----:B------:R-:W-:Y:S01]  /*1dd0*/  IMAD.SHL.U32 R11, R11, 0x8, RZ ;  /* 0x000000080b0b7824 */ /* 0x000fe200078e00ff */
[----:B------:R-:W1:Y:S01]  /*1de0*/  @!P6 LDC.64 R12, c[0x0][0x240] ;  /* 0x00009000ff0ceb82 */ /* 0x000e620000000a00 */
[----:B------:R-:W-:Y:S01]  /*1df0*/  @!P1 IMAD R10, R41, R14, RZ ;  /* 0x0000000e290a9224 */ /* 0x000fe200078e02ff */
[----:B------:R-:W-:Y:S02]  /*1e00*/  @!P6 IADD3 R30, P3, R42, 0x20, RZ ;  /* 0x000000202a1ee810 */ /* 0x000fe40007f7e0ff */
[----:B------:R-:W-:Y:S01]  /*1e10*/  LOP3.LUT R18, R18, 0xfffffe00, R11, 0xf8, !PT ;  /* 0xfffffe0012127812 */ /* 0x000fe200078ef80b */
[----:B------:R-:W-:Y:S01]  /*1e20*/  @!P1 IMAD R15, R32, R15, R10 ;  /* 0x0000000f200f9224 */ /* 0x000fe200078e020a */
[----:B------:R-:W-:Y:S01]  /*1e30*/  @!P5 LEA R23, R23, R28, 0x18 ;  /* 0x0000001c1717d211 */ /* 0x000fe200078ec0ff */
[----:B------:R-:W-:Y:S01]  /*1e40*/  @!P6 IMAD.X R41, RZ, RZ, R43, P3 ;  /* 0x000000ffff29e224 */ /* 0x000fe200018e062b */
[----:B------:R-:W3:Y:S01]  /*1e50*/  @!P2 LDC.64 R10, c[0x0][0x240] ;  /* 0x00009000ff0aab82 */ /* 0x000ee20000000a00 */
[----:B------:R-:W-:Y:S01]  /*1e60*/  @!P2 IADD3 R28, P3, R42, 0x30, RZ ;  /* 0x000000302a1ca810 */ /* 0x000fe20007f7e0ff */
[----:B------:R-:W-:Y:S01]  /*1e70*/  @!P1 IMAD.IADD R32, R49, 0x1, R15 ;  /* 0x0000000131209824 */ /* 0x000fe200078e020f */
[C---:B------:R-:W-:Y:S01]  /*1e80*/  LEA R151, R18.reuse, UR4, 0x1 ;  /* 0x0000000412977c11 */ /* 0x040fe2000f8e08ff */
[----:B------:R-:W-:-:S02]  /*1e90*/  @!P1 IMAD R39, R18, 0x2, R39 ;  /* 0x0000000212279824 */ /* 0x000fc400078e0227 */
[----:B------:R-:W-:Y:S01]  /*1ea0*/  @!P2 IMAD.X R43, RZ, RZ, R43, P3 ;  /* 0x000000ffff2ba224 */ /* 0x000fe200018e062b */
[----:B--2---:R-:W-:Y:S01]  /*1eb0*/  @!P1 LEA R50, P3, R48, R4, 0x1 ;  /* 0x0000000430329211 */ /* 0x004fe200078608ff */
[----:B------:R-:W2:Y:S01]  /*1ec0*/  @!P6 LDC.64 R14, c[0x0][0x210] ;  /* 0x00008400ff0eeb82 */ /* 0x000ea20000000a00 */
[----:B------:R-:W-:Y:S01]  /*1ed0*/  @!PT LDS RZ, [RZ] ;  /* 0x00000000fffff984 */ /* 0x000fe20000000800 */
[----:B------:R-:W-:Y:S01]  /*1ee0*/  @!PT LDS RZ, [RZ] ;  /* 0x00000000fffff984 */ /* 0x000fe20000000800 */
[----:B------:R-:W-:Y:S01]  /*1ef0*/  @!PT LDS RZ, [RZ] ;  /* 0x00000000fffff984 */ /* 0x000fe20000000800 */
[----:B------:R-:W-:Y:S01]  /*1f00*/  @!P4 LDGSTS.E.BYPASS.LTC128B.128 [R151], desc[UR10][R46.64] ;  /* 0x000000002e97cfae */ /* 0x000fe2000b901d4a */
[----:B------:R-:W-:Y:S01]  /*1f10*/  @!P6 IMAD R31, R18, 0x2, R31 ;  /* 0x00000002121fe824 */ /* 0x000fe200078e021f */
[----:B------:R-:W-:Y:S01]  /*1f20*/  @!P1 LEA.HI.X R51, R48, R5, R32, 0x1, P3 ;  /* 0x0000000530339211 */ /* 0x000fe200018f0c20 */
[----:B------:R-:W-:Y:S01]  /*1f30*/  @!P2 IMAD R29, R18, 0x2, R29 ;  /* 0x00000002121da824 */ /* 0x000fe200078e021d */
[----:B------:R4:W-:Y:S01]  /*1f40*/  @!P4 LDGSTS.E.BYPASS.LTC128B.128 [R151+0x2000], desc[UR10][R46.64+0x80] ;  /* 0x020000802e97cfae */ /* 0x0009e2000b901d4a */
[----:B------:R-:W-:Y:S01]  /*1f50*/  ISETP.GE.AND P3, PT, R24, R19, PT ;  /* 0x000000131800720c */ /* 0x000fe20003f66270 */
[----:B------:R-:W-:Y:S01]  /*1f60*/  @!P5 IMAD R23, R18, 0x2, R23 ;  /* 0x000000021217d824 */ /* 0x000fe200078e0217 */
[----:B------:R-:W2:Y:S01]  /*1f70*/  @!P2 LDC.64 R4, c[0x0][0x210] ;  /* 0x00008400ff04ab82 */ /* 0x000ea20000000a00 */
[----:B------:R-:W-:Y:S01]  /*1f80*/  @!P1 LDGSTS.E.BYPASS.LTC128B.128 [R39+0x800], desc[UR10][R50.64] ;  /* 0x0080000032279fae */ /* 0x000fe2000b901d4a */
[----:B-1----:R-:W-:-:S03]  /*1f90*/  @!P6 IMAD R32, R41, R12, RZ ;  /* 0x0000000c2920e224 */ /* 0x002fc600078e02ff */
[----:B------:R1:W-:Y:S01]  /*1fa0*/  @!P1 LDGSTS.E.BYPASS.LTC128B.128 [R39+0x2800], desc[UR10][R50.64+0x80] ;  /* 0x0280008032279fae */ /* 0x0003e2000b901d4a */
[----:B------:R-:W-:Y:S01]  /*1fb0*/  IADD3 R104, P1, R16, R35, RZ ;  /* 0x0000002310687210 */ /* 0x000fe20007f3e0ff */
[----:B------:R-:W-:Y:S01]  /*1fc0*/  @!P6 IMAD R32, R30, R13, R32 ;  /* 0x0000000d1e20e224 */ /* 0x000fe200078e0220 */
[----:B------:R-:W-:-:S03]  /*1fd0*/  SHF.R.S32.HI R35, RZ, 0x5, R95 ;  /* 0x00000005ff237819 */ /* 0x000fc6000001145f */
[C---:B------:R-:W-:Y:S01]  /*1fe0*/  IMAD.X R25, R17.reuse, 0x1, R25, P1 ;  /* 0x0000000111197824 */ /* 0x040fe200008e0619 */
[----:B------:R-:W-:Y:S01]  /*1ff0*/  ISETP.GE.AND P1, PT, R22, R19, PT ;  /* 0x000000131600720c */ /* 0x000fe20003f26270 */
[----:B------:R-:W-:-:S04]  /*2000*/  IMAD R17, R17, R8, RZ ;  /* 0x0000000811117224 */ /* 0x000fc800078e02ff */
[----:B------:R-:W-:Y:S02]  /*2010*/  IMAD R158, R16, R9, R17 ;  /* 0x00000009109e7224 */ /* 0x000fe400078e0211 */
[----:B------:R-:W1:Y:S02]  /*2020*/  @!P3 S2R R17, SR_CgaCtaId ;  /* 0x000000000011b919 */ /* 0x000e640000008800 */
[----:B------:R-:W-:Y:S02]  /*2030*/  IMAD.IADD R158, R37, 0x1, R158 ;  /* 0x00000001259e7824 */ /* 0x000fe400078e029e */
[----:B----4-:R-:W-:Y:S02]  /*2040*/  @!P6 IMAD.MOV.U32 R46, RZ, RZ, R38 ;  /* 0x000000ffff2ee224 */ /* 0x010fe400078e0026 */
[--C-:B------:R-:W-:Y:S02]  /*2050*/  @!P6 IMAD.MOV.U32 R47, RZ, RZ, R45.reuse ;  /* 0x000000ffff2fe224 */ /* 0x100fe400078e002d */
[----:B---3--:R-:W-:-:S04]  /*2060*/  @!P2 IMAD.WIDE.U32 R44, R28, R10, R44 ;  /* 0x0000000a1c2ca225 */ /* 0x008fc800078e002c */
[----:B------:R-:W-:Y:S02]  /*2070*/  @!P6 IMAD.WIDE.U32 R46, R30, R12, R46 ;  /* 0x0000000c1e2ee225 */ /* 0x000fe400078e002e */
[----:B------:R-:W3:Y:S02]  /*2080*/  @!P5 LDC.64 R12, c[0x0][0x218] ;  /* 0x00008600ff0cdb82 */ /* 0x000ee40000000a00 */
[----:B------:R-:W-:Y:S01]  /*2090*/  @!P2 IMAD R30, R43, R10, RZ ;  /* 0x0000000a2b1ea224 */ /* 0x000fe200078e02ff */
[----:B--2---:R-:W-:Y:S01]  /*20a0*/  @!P6 LEA R14, P4, R46, R14, 0x1 ;  /* 0x0000000e2e0ee211 */ /* 0x004fe200078808ff */
[----:B------:R-:W-:Y:S02]  /*20b0*/  @!P6 IMAD.IADD R32, R47, 0x1, R32 ;  /* 0x000000012f20e824 */ /* 0x000fe400078e0220 */
[----:B------:R-:W-:Y:S02]  /*20c0*/  @!P2 IMAD R30, R28, R11, R30 ;  /* 0x0000000b1c1ea224 */ /* 0x000fe400078e021e */
[----:B------:R-:W2:Y:S01]  /*20d0*/  @!P3 LDC.64 R10, c[0x0][0x218] ;  /* 0x00008600ff0abb82 */ /* 0x000ea20000000a00 */
[----:B------:R-:W-:Y:S01]  /*20e0*/  @!P6 LEA.HI.X R15, R46, R15, R32, 0x1, P4 ;  /* 0x0000000f2e0fe211 */ /* 0x000fe200020f0c20 */
[----:B------:R-:W-:Y:S01]  /*20f0*/  @!P2 IMAD.IADD R30, R45, 0x1, R30 ;  /* 0x000000012d1ea824 */ /* 0x000fe200078e021e */
[----:B------:R-:W-:Y:S01]  /*2100*/  @!P2 LEA R38, P4, R44, R4, 0x1 ;  /* 0x000000042c26a211 */ /* 0x000fe200078808ff */
[----:B------:R-:W-:-:S02]  /*2110*/  IMAD.WIDE.U32 R42, R8, 0x20, RZ ;  /* 0x00000020082a7825 */ /* 0x000fc400078e00ff */
[----:B------:R-:W-:Y:S01]  /*2120*/  @!P6 LDGSTS.E.BYPASS.LTC128B.128 [R31+0x1000], desc[UR10][R14.64] ;  /* 0x010000000e1fefae */ /* 0x000fe2000b901d4a */
[----:B-1----:R-:W-:Y:S02]  /*2130*/  @!P2 LEA.HI.X R39, R44, R5, R30, 0x1, P4 ;  /* 0x000000052c27a211 */ /* 0x002fe400020f0c1e */
[----:B------:R-:W1:Y:S01]  /*2140*/  @!P1 LDC.64 R4, c[0x0][0x218] ;  /* 0x00008600ff049b82 */ /* 0x000e620000000a00 */
[----:B------:R4:W-:Y:S01]  /*2150*/  @!P6 LDGSTS.E.BYPASS.LTC128B.128 [R31+0x3000], desc[UR10][R14.64+0x80] ;  /* 0x030000800e1fefae */ /* 0x0009e2000b901d4a */
[----:B------:R-:W-:-:S03]  /*2160*/  ISETP.GE.AND P6, PT, R20, R19, PT ;  /* 0x000000131400720c */ /* 0x000fc60003fc6270 */
[----:B------:R-:W-:Y:S01]  /*2170*/  @!P2 LDGSTS.E.BYPASS.LTC128B.128 [R29+0x1800], desc[UR10][R38.64] ;  /* 0x01800000261dafae */ /* 0x000fe2000b901d4a */
[----:B---3--:R-:W-:-:S03]  /*2180*/  @!P5 LEA R36, P4, R103, R12, 0x1 ;  /* 0x0000000c6724d211 */ /* 0x008fc600078808ff */
[----:B------:R3:W-:Y:S01]  /*2190*/  @!P2 LDGSTS.E.BYPASS.LTC128B.128 [R29+0x3800], desc[UR10][R38.64+0x80] ;  /* 0x03800080261dafae */ /* 0x0007e2000b901d4a */
[C---:B------:R-:W-:Y:S02]  /*21a0*/  @!P3 LEA R12, P2, R8.reuse, R103, 0x4 ;  /* 0x00000067080cb211 */ /* 0x040fe400078420ff */
[----:B------:R-:W-:Y:S02]  /*21b0*/  @!P5 LEA.HI.X R37, R103, R13, R158, 0x1, P4 ;  /* 0x0000000d6725d211 */ /* 0x000fe400020f0c9e */
[----:B------:R-:W-:Y:S02]  /*21c0*/  @!P3 LEA.HI.X R13, R8, R158, R9, 0x4, P2 ;  /* 0x0000009e080db211 */ /* 0x000fe400010f2409 */
[C---:B--2---:R-:W-:Y:S01]  /*21d0*/  @!P3 LEA R40, P4, R12.reuse, R10, 0x1 ;  /* 0x0000000a0c28b211 */ /* 0x044fe200078808ff */
[----:B------:R-:W-:Y:S01]  /*21e0*/  @!P5 LDGSTS.E.BYPASS.LTC128B.128 [R23+0x4000], desc[UR10][R36.64] ;  /* 0x040000002417dfae */ /* 0x000fe2000b901d4a */
[----:B------:R-:W-:Y:S02]  /*21f0*/  @!P3 MOV R10, 0x400 ;  /* 0x00000400000ab802 */ /* 0x000fe40000000f00 */
[----:B------:R-:W-:Y:S01]  /*2200*/  @!P3 LEA.HI.X R41, R12, R11, R13, 0x1, P4 ;  /* 0x0000000b0c29b211 */ /* 0x000fe200020f0c0d */
[----:B------:R-:W-:Y:S01]  /*2210*/  @!P5 LDGSTS.E.BYPASS.LTC128B.128 [R23+0x6000], desc[UR10][R36.64+0x80] ;  /* 0x060000802417dfae */ /* 0x000fe2000b901d4a */
[----:B------:R-:W-:-:S02]  /*2220*/  @!P3 LEA R17, R17, R10, 0x18 ;  /* 0x0000000a1111b211 */ /* 0x000fc400078ec0ff */
[-C--:B------:R-:W-:Y:S01]  /*2230*/  ISETP.GE.AND P4, PT, R24, R19.reuse, PT ;  /* 0x000000131800720c */ /* 0x080fe20003f86270 */
[----:B------:R-:W2:Y:S01]  /*2240*/  @!P1 S2R R13, SR_CgaCtaId ;  /* 0x00000000000d9919 */ /* 0x000ea20000008800 */
[----:B------:R-:W-:Y:S01]  /*2250*/  ISETP.GE.AND P5, PT, R16, R19, PT ;  /* 0x000000131000720c */ /* 0x000fe20003fa6270 */
[----:B------:R-:W-:Y:S01]  /*2260*/  @!P3 IMAD R17, R18, 0x2, R17 ;  /* 0x000000021211b824 */ /* 0x000fe200078e0211 */
[----:B----4-:R-:W-:Y:S01]  /*2270*/  @!P1 IADD3 R14, P2, R103, R42, RZ ;  /* 0x0000002a670e9210 */ /* 0x010fe20007f5e0ff */
[----:B------:R-:W-:Y:S01]  /*2280*/  IMAD.SHL.U32 R15, R9, 0x20, RZ ;  /* 0x00000020090f7824 */ /* 0x000fe200078e00ff */
[----:B------:R-:W4:Y:S01]  /*2290*/  @!P6 S2R R12, SR_CgaCtaId ;  /* 0x00000000000ce919 */ /* 0x000f220000008800 */
[----:B------:R-:W-:-:S03]  /*22a0*/  IMAD.SHL.U32 R16, R16, 0x8, RZ ;  /* 0x0000000810107824 */ /* 0x000fc600078e00ff */
[----:B------:R-:W-:Y:S01]  /*22b0*/  @!P1 IADD3.X R15, R158, R43, R15, P2, !PT ;  /* 0x0000002b9e0f9210 */ /* 0x000fe200017fe40f */
[----:B------:R-:W-:Y:S01]  /*22c0*/  @!P3 LDGSTS.E.BYPASS.LTC128B.128 [R17+0x4800], desc[UR10][R40.64] ;  /* 0x048000002811bfae */ /* 0x000fe2000b901d4a */
[----:B-1----:R-:W-:Y:S02]  /*22d0*/  @!P1 LEA R28, P2, R14, R4, 0x1 ;  /* 0x000000040e1c9211 */ /* 0x002fe400078408ff */
[----:B------:R-:W-:Y:S01]  /*22e0*/  LEA.HI R4, R6, R33, RZ, 0x4 ;  /* 0x0000002106047211 */ /* 0x000fe200078f20ff */
[----:B------:R1:W-:Y:S01]  /*22f0*/  @!P3 LDGSTS.E.BYPASS.LTC128B.128 [R17+0x6800], desc[UR10][R40.64+0x80] ;  /* 0x068000802811bfae */ /* 0x0003e2000b901d4a */
[----:B---3--:R-:W-:Y:S02]  /*2300*/  @!P1 LEA.HI.X R29, R14, R5, R15, 0x1, P2 ;  /* 0x000000050e1d9211 */ /* 0x008fe400010f0c0f */
[----:B------:R-:W-:Y:S02]  /*2310*/  LOP3.LUT R10, R4, 0xfffffff0, RZ, 0xc0, !PT ;  /* 0xfffffff0040a7812 */ /* 0x000fe400078ec0ff */
[----:B------:R-:W-:Y:S01]  /*2320*/  SHF.R.S32.HI R15, RZ, 0x4, R4 ;  /* 0x00000004ff0f7819 */ /* 0x000fe20000011404 */
[----:B------:R-:W-:Y:S01]  /*2330*/  IMAD R4, R21, UR6, RZ ;  /* 0x0000000615047c24 */ /* 0x000fe2000f8e02ff */
[-C--:B------:R-:W-:Y:S01]  /*2340*/  ISETP.GE.AND P3, PT, R22, R19.reuse, PT ;  /* 0x000000131600720c */ /* 0x080fe20003f66270 */
[----:B------:R-:W-:Y:S01]  /*2350*/  @!P6 IMAD.MOV.U32 R21, RZ, RZ, R158 ;  /* 0x000000ffff15e224 */ /* 0x000fe200078e009e */
[----:B------:R-:W-:Y:S01]  /*2360*/  ISETP.GE.AND P2, PT, R20, R19, PT ;  /* 0x000000131400720c */ /* 0x000fe20003f46270 */
[----:B------:R-:W-:Y:S01]  /*2370*/  IMAD.IADD R19, R33, 0x1, -R10 ;  /* 0x0000000121137824 */ /* 0x000fe200078e0a0a */
[----:B------:R-:W-:Y:S01]  /*2380*/  LEA.HI R20, R15, R15, RZ, 0x1 ;  /* 0x0000000f0f147211 */ /* 0x000fe200078f08ff */
[----:B------:R-:W3:Y:S01]  /*2390*/  LDC.64 R10, c[0x0][0x250] ;  /* 0x00009400ff0a7b82 */ /* 0x000ee20000000a00 */
[----:B------:R-:W-:-:S02]  /*23a0*/  @!P1 MOV R22, 0x400 ;  /* 0x0000040000169802 */ /* 0x000fc40000000f00 */
[----:B------:R-:W-:Y:S02]  /*23b0*/  SHF.R.S32.HI R14, RZ, 0x1f, R19 ;  /* 0x0000001fff0e7819 */ /* 0x000fe40000011413 */
[----:B------:R-:W-:Y:S02]  /*23c0*/  LOP3.LUT R20, R20, 0xfffffffe, RZ, 0xc0, !PT ;  /* 0xfffffffe14147812 */ /* 0x000fe400078ec0ff */
[----:B------:R-:W-:Y:S02]  /*23d0*/  LEA.HI R14, R14, R19, RZ, 0x3 ;  /* 0x000000130e0e7211 */ /* 0x000fe400078f18ff */
[----:B------:R-:W-:Y:S02]  /*23e0*/  IADD3 R15, R15, -R20, RZ ;  /* 0x800000140f0f7210 */ /* 0x000fe40007ffe0ff */
[C---:B------:R-:W-:Y:S01]  /*23f0*/  LOP3.LUT R20, R14.reuse, 0xfffffff8, RZ, 0xc0, !PT ;  /* 0xfffffff80e147812 */ /* 0x040fe200078ec0ff */
[----:B------:R-:W-:Y:S02]  /*2400*/  IMAD.SHL.U32 R6, R14, 0x40, RZ ;  /* 0x000000400e067824 */ /* 0x000fe400078e00ff */
[----:B-1----:R-:W-:Y:S01]  /*2410*/  IMAD R17, R3, UR7, R4 ;  /* 0x0000000703117c24 */ /* 0x002fe2000f8e0204 */
[----:B------:R-:W-:Y:S01]  /*2420*/  @!P6 MOV R3, 0x400 ;  /* 0x000004000003e802 */ /* 0x000fe20000000f00 */
[----:B------:R-:W1:Y:S01]  /*2430*/  @!P6 LDC.64 R4, c[0x0][0x218] ;  /* 0x00008600ff04eb82 */ /* 0x000e620000000a00 */
[----:B------:R-:W-:Y:S01]  /*2440*/  LOP3.LUT R6, R6, 0xfffffe00, RZ, 0xc0, !PT ;  /* 0xfffffe0006067812 */ /* 0x000fe200078ec0ff */
[----:B------:R-:W-:Y:S01]  /*2450*/  IMAD.IADD R27, R27, 0x1, R17 ;  /* 0x000000011b1b7824 */ /* 0x000fe200078e0211 */
[----:B--2---:R-:W-:-:S02]  /*2460*/  @!P1 LEA R17, R13, R22, 0x18 ;  /* 0x000000160d119211 */ /* 0x004fc400078ec0ff */
[----:B----4-:R-:W-:Y:S01]  /*2470*/  @!P6 LEA R13, R12, R3, 0x18 ;  /* 0x000000030c0de211 */ /* 0x010fe200078ec0ff */
[----:B------:R-:W-:Y:S02]  /*2480*/  IMAD.SHL.U32 R12, R0, 0x40, RZ ;  /* 0x00000040000c7824 */ /* 0x000fe400078e00ff */
[----:B------:R-:W-:Y:S02]  /*2490*/  IMAD.IADD R3, R19, 0x1, -R20 ;  /* 0x0000000113037824 */ /* 0x000fe400078e0a14 */
[----:B------:R-:W-:Y:S01]  /*24a0*/  @!P6 IMAD.MOV.U32 R20, RZ, RZ, R103 ;  /* 0x000000ffff14e224 */ /* 0x000fe200078e0067 */
[----:B------:R-:W-:Y:S01]  /*24b0*/  LOP3.LUT R19, R12, 0x1c0, RZ, 0xc0, !PT ;  /* 0x000001c00c137812 */ /* 0x000fe200078ec0ff */
[----:B------:R-:W-:Y:S02]  /*24c0*/  @!P1 IMAD R17, R18, 0x2, R17 ;  /* 0x0000000212119824 */ /* 0x000fe400078e0211 */
[----:B------:R-:W-:Y:S01]  /*24d0*/  @!P6 IMAD R12, R9, 0x30, RZ ;  /* 0x00000030090ce824 */ /* 0x000fe200078e02ff */
[----:B------:R-:W-:Y:S01]  /*24e0*/  LOP3.LUT R16, R19, 0x8, R16, 0xf8, !PT ;  /* 0x0000000813107812 */ /* 0x000fe200078ef810 */
[----:B------:R-:W-:Y:S01]  /*24f0*/  @!P6 IMAD.WIDE.U32 R20, R8, 0x30, R20 ;  /* 0x000000300814e825 */ /* 0x000fe200078e0014 */
[----:B------:R-:W-:Y:S01]  /*2500*/  @!P1 LDGSTS.E.BYPASS.LTC128B.128 [R17+0x5000], desc[UR10][R28.64] ;  /* 0x050000001c119fae */ /* 0x000fe2000b901d4a */
[----:B------:R-:W-:-:S02]  /*2510*/  SHF.R.U32.HI R19, RZ, 0x3, R19 ;  /* 0x00000003ff137819 */ /* 0x000fc40000011613 */
[----:B------:R-:W-:Y:S01]  /*2520*/  @!P6 IMAD.IADD R12, R21, 0x1, R12 ;  /* 0x00000001150ce824 */ /* 0x000fe200078e020c */
[----:B------:R2:W-:Y:S01]  /*2530*/  @!P1 LDGSTS.E.BYPASS.LTC128B.128 [R17+0x7000], desc[UR10][R28.64+0x80] ;  /* 0x070000801c119fae */ /* 0x0005e2000b901d4a */
[----:B------:R-:W-:Y:S01]  /*2540*/  @!P6 IMAD R21, R18, 0x2, R13 ;  /* 0x000000021215e824 */ /* 0x000fe200078e020d */
[----:B------:R-:W-:Y:S01]  /*2550*/  LOP3.LUT R16, R16, R19, RZ, 0x3c, !PT ;  /* 0x0000001310107212 */ /* 0x000fe200078e3cff */
[----:B---3--:R-:W-:Y:S01]  /*2560*/  IMAD R25, R25, R10, RZ ;  /* 0x0000000a19197224 */ /* 0x008fe200078e02ff */
[----:B-1----:R-:W-:-:S03]  /*2570*/  @!P6 LEA R4, P1, R20, R4, 0x1 ;  /* 0x000000041404e211 */ /* 0x002fc600078208ff */
[----:B------:R-:W-:Y:S01]  /*2580*/  IMAD R25, R104, R11, R25 ;  /* 0x0000000b68197224 */ /* 0x000fe200078e0219 */
[----:B------:R-:W-:Y:S01]  /*2590*/  @!P6 LEA.HI.X R5, R20, R5, R12, 0x1, P1 ;  /* 0x000000051405e211 */ /* 0x000fe200008f0c0c */
[----:B------:R-:W-:-:S04]  /*25a0*/  IMAD.WIDE.U32 R104, R104, R10, R26 ;  /* 0x0000000a68687225 */ /* 0x000fc800078e001a */
[----:B------:R-:W-:Y:S01]  /*25b0*/  @!P6 LDGSTS.E.BYPASS.LTC128B.128 [R21+0x5800], desc[UR10][R4.64] ;  /* 0x058000000415efae */ /* 0x000fe2000b901d4a */
[----:B------:R-:W-:Y:S01]  /*25c0*/  IMAD.IADD R32, R105, 0x1, R25 ;  /* 0x0000000169207824 */ /* 0x000fe200078e0219 */
[C---:B------:R-:W-:Y:S01]  /*25d0*/  LEA R148, P1, R104.reuse, UR8, 0x1 ;  /* 0x0000000868947c11 */ /* 0x040fe2000f8208ff */
[C---:B------:R-:W-:Y:S01]  /*25e0*/  IMAD R144, R15.reuse, 0x200, R16 ;  /* 0x000002000f907824 */ /* 0x040fe200078e0210 */
[----:B------:R1:W-:Y:S01]  /*25f0*/  @!P6 LDGSTS.E.BYPASS.LTC128B.128 [R21+0x7800], desc[UR10][R4.64+0x80] ;  /* 0x078000800415efae */ /* 0x0003e2000b901d4a */
[----:B------:R-:W-:Y:S01]  /*2600*/  IMAD.SHL.U32 R16, R15, 0x8, RZ ;  /* 0x000000080f107824 */ /* 0x000fe200078e00ff */
[----:B------:R-:W-:Y:S01]  /*2610*/  LEA.HI.X R149, R104, UR9, R32, 0x1, P1 ;  /* 0x0000000968957c11 */ /* 0x000fe200088f0c20 */
[----:B------:R-:W-:Y:S01]  /*2620*/  IMAD.WIDE.U32 R12, R10, 0x20, RZ ;  /* 0x000000200a0c7825 */ /* 0x000fe200078e00ff */
[----:B------:R-:W0:Y:S01]  /*2630*/  LDGDEPBAR ;  /* 0x00000000000079af */ /* 0x000e220000000000 */
[----:B------:R-:W-:Y:S02]  /*2640*/  LEA R144, R144, UR4, 0x1 ;  /* 0x0000000490907c11 */ /* 0x000fe4000f8e08ff */
[----:B------:R-:W-:Y:S01]  /*2650*/  @!P2 IMAD.WIDE.U32 R18, R10, 0x60, R148 ;  /* 0x000000600a12a825 */ /* 0x000fe200078e0094 */
[----:B------:R-:W-:-:S03]  /*2660*/  @!P4 IADD3 R12, P1, R148, R12, RZ ;  /* 0x0000000c940cc210 */ /* 0x000fc60007f3e0ff */
[----:B--2---:R-:W-:Y:S02]  /*2670*/  IMAD.SHL.U32 R17, R3, 0x40, RZ ;  /* 0x0000004003117824 */ /* 0x004fe400078e00ff */
[----:B------:R-:W-:-:S03]  /*2680*/  VIADD R142, R144, 0x4020 ;  /* 0x00004020908e7836 */ /* 0x000fc60000000000 */
[----:B------:R-:W-:Y:S01]  /*2690*/  LOP3.LUT R15, R17, 0x1c0, RZ, 0xc0, !PT ;  /* 0x000001c0110f7812 */ /* 0x000fe200078ec0ff */
[----:B------:R-:W-:-:S03]  /*26a0*/  @!P2 IMAD R17, R11, 0x60, RZ ;  /* 0x000000600b11a824 */ /* 0x000fc600078e02ff */
[----:B------:R-:W-:Y:S01]  /*26b0*/  LOP3.LUT R16, R15, 0x8, R16, 0xf8, !PT ;  /* 0x000000080f107812 */ /* 0x000fe200078ef810 */
[----:B------:R-:W-:Y:S01]  /*26c0*/  @!P2 IMAD.IADD R17, R19, 0x1, R17 ;  /* 0x000000011311a824 */ /* 0x000fe200078e0211 */
[----:B-1----:R-:W-:Y:S01]  /*26d0*/  SHF.R.U32.HI R5, RZ, 0x3, R15 ;  /* 0x00000003ff057819 */ /* 0x002fe2000001160f */
[----:B------:R-:W-:-:S04]  /*26e0*/  DEPBAR.LE SB0, 0x0 ;  /* 0x000080000000791a */ /* 0x000fc80000000000 */
[----:B------:R-:W-:Y:S01]  /*26f0*/  BAR.SYNC.DEFER_BLOCKING 0x0 ;  /* 0x0000000000007b1d */ /* 0x000fe20000010000 */
[----:B------:R-:W-:Y:S01]  /*2700*/  IMAD.SHL.U32 R4, R11, 0x20, RZ ;  /* 0x000000200b047824 */ /* 0x000fe200078e00ff */
[----:B------:R-:W-:Y:S01]  /*2710*/  LOP3.LUT R5, R16, R5, RZ, 0x3c, !PT ;  /* 0x0000000510057212 */ /* 0x000fe200078e3cff */
[----:B------:R-:W-:-:S03]  /*2720*/  @!P2 IMAD.MOV.U32 R16, RZ, RZ, R18 ;  /* 0x000000ffff10a224 */ /* 0x000fc600078e0012 */
[----:B------:R-:W-:Y:S01]  /*2730*/  @!P4 IADD3.X R13, R149, R13, R4, P1, !PT ;  /* 0x0000000d950dc210 */ /* 0x000fe20000ffe404 */
[C---:B------:R-:W-:Y:S01]  /*2740*/  IMAD R4, R35.reuse, 0x400, R6 ;  /* 0x0000040023047824 */ /* 0x040fe200078e0206 */
[C---:B------:R-:W-:Y:S01]  /*2750*/  @!P3 LEA R18, P1, R10.reuse, R148, 0x6 ;  /* 0x000000940a12b211 */ /* 0x040fe200078230ff */
[----:B------:R-:W-:Y:S02]  /*2760*/  IMAD R35, R35, 0x10, R93 ;  /* 0x0000001023237824 */ /* 0x000fe400078e025d */
[C---:B------:R-:W-:Y:S01]  /*2770*/  IMAD.IADD R145, R5.reuse, 0x1, R4 ;  /* 0x0000000105917824 */ /* 0x040fe200078e0204 */
[----:B------:R-:W-:Y:S01]  /*2780*/  @!P3 LEA.HI.X R19, R10, R149, R11, 0x6, P1 ;  /* 0x000000950a13b211 */ /* 0x000fe200008f340b */
[----:B------:R-:W-:Y:S01]  /*2790*/  IMAD.MOV.U32 R4, RZ, RZ, 0x10 ;  /* 0x00000010ff047424 */ /* 0x000fe200078e00ff */
[----:B------:R-:W-:Y:S02]  /*27a0*/  LOP3.LUT R5, R5, R6, RZ, 0xfc, !PT ;  /* 0x0000000605057212 */ /* 0x000fe400078efcff */
[----:B------:R-:W-:Y:S01]  /*27b0*/  LEA R145, R145, UR4, 0x1 ;  /* 0x0000000491917c11 */ /* 0x000fe2000f8e08ff */
        /* <DEDUP_REMOVED lines=33> */
[----:B-1----:R-:W2:Y:S01]  /*29d0*/  LDSM.16.M88.4 R12, [R144+0x4000] ;  /* 0x00400000900c783b */ /* 0x002ea20000000200 */
[----:B------:R-:W-:Y:S01]  /*29e0*/  @P3 VIADD R142, R3, 0xffffffe0 ;  /* 0xffffffe0038e3836 */ /* 0x000fe20000000000 */
[----:B------:R-:W-:Y:S01]  /*29f0*/  LOP3.LUT P1, RZ, R0, 0x4, RZ, 0xc0, !PT ;  /* 0x0000000400ff7812 */ /* 0x000fe2000782c0ff */
[----:B------:R-:W-:Y:S01]  /*2a00*/  IMAD R143, R4, 0x2, R145 ;  /* 0x00000002048f7824 */ /* 0x000fe200078e0291 */
[----:B------:R-:W1:Y:S01]  /*2a10*/  LDSM.16.M88.4 R48, [R144+0x5000] ;  /* 0x005000009030783b */ /* 0x000e620000000200 */
[----:B------:R-:W-:-:S02]  /*2a20*/  IMAD.MOV.U32 R3, RZ, RZ, 0x20 ;  /* 0x00000020ff037424 */ /* 0x000fc400078e00ff */
[C---:B------:R-:W-:Y:S01]  /*2a30*/  VIADD R134, R142.reuse, 0x800 ;  /* 0x000008008e867836 */ /* 0x040fe20000000000 */
[----:B------:R-:W-:Y:S01]  /*2a40*/  LDSM.16.M88.4 R64, [R143] ;  /* 0x000000008f40783b */ /* 0x000fe20000000200 */
[C---:B------:R-:W-:Y:S01]  /*2a50*/  VIADD R133, R142.reuse, 0x1000 ;  /* 0x000010008e857836 */ /* 0x040fe20000000000 */
[C---:B------:R-:W-:Y:S01]  /*2a60*/  SEL R0, R3.reuse, 0xffffffe0, !P2 ;  /* 0xffffffe003007807 */ /* 0x040fe20005000000 */
[C---:B------:R-:W-:Y:S01]  /*2a70*/  VIADD R132, R142.reuse, 0x1800 ;  /* 0x000018008e847836 */ /* 0x040fe20000000000 */
[----:B------:R-:W3:Y:S01]  /*2a80*/  LDSM.16.M88.4 R20, [R142] ;  /* 0x000000008e14783b */ /* 0x000ee20000000200 */
[----:B------:R-:W-:Y:S01]  /*2a90*/  SEL R3, R3, 0xffffffe0, !P1 ;  /* 0xffffffe003037807 */ /* 0x000fe20004800000 */
[----:B------:R-:W-:Y:S01]  /*2aa0*/  VIADD R130, R142, 0x2000 ;  /* 0x000020008e827836 */ /* 0x000fe20000000000 */
[----:B------:R-:W-:Y:S01]  /*2ab0*/  ISETP.GT.AND P2, PT, R150, R147, PT ;  /* 0x000000939600720c */ /* 0x000fe20003f44270 */
[----:B------:R-:W4:Y:S01]  /*2ac0*/  LDSM.16.M88.4 R80, [R144+0x4800] ;  /* 0x004800009050783b */ /* 0x000f220000000200 */
[----:B------:R-:W-:-:S02]  /*2ad0*/  IMAD R141, R0, 0x2, R145 ;  /* 0x00000002008d7824 */ /* 0x000fc400078e0291 */
[C---:B------:R-:W-:Y:S01]  /*2ae0*/  IMAD R138, R3.reuse, 0x2, R144 ;  /* 0x00000002038a7824 */ /* 0x040fe200078e0290 */
[----:B------:R-:W4:Y:S01]  /*2af0*/  LDSM.16.M88.4 R72, [R144+0x5800] ;  /* 0x005800009048783b */ /* 0x000f220000000200 */
[----:B------:R-:W-:Y:S02]  /*2b00*/  IMAD R140, R0, 0x2, R143 ;  /* 0x00000002008c7824 */ /* 0x000fe400078e028f */
[----:B------:R-:W-:Y:S01]  /*2b10*/  IMAD R131, R3, 0x2, R142 ;  /* 0x0000000203837824 */ /* 0x000fe200078e028e */
[----:B------:R-:W4:Y:S01]  /*2b20*/  LDSM.16.M88.4 R60, [R142+0x1000] ;  /* 0x001000008e3c783b */ /* 0x000f220000000200 */
[C---:B------:R-:W-:Y:S02]  /*2b30*/  VIADD R129, R142.reuse, 0x2800 ;  /* 0x000028008e817836 */ /* 0x040fe40000000000 */
[C---:B------:R-:W-:Y:S01]  /*2b40*/  VIADD R128, R142.reuse, 0x3000 ;  /* 0x000030008e807836 */ /* 0x040fe20000000000 */
[----:B------:R-:W-:Y:S01]  /*2b50*/  LDSM.16.M88.4 R36, [R141] ;  /* 0x000000008d24783b */ /* 0x000fe20000000200 */
[----:B------:R-:W3:Y:S01]  /*2b60*/  @!P2 LDC.64 R100, c[0x0][0x218] ;  /* 0x00008600ff64ab82 */ /* 0x000ee20000000a00 */
[----:B------:R-:W-:-:S02]  /*2b70*/  VIADD R102, R142, 0x3800 ;  /* 0x000038008e667836 */ /* 0x000fc40000000000 */
[----:B------:R-:W4:Y:S04]  /*2b80*/  LDSM.16.M88.4 R28, [R138+0x4000] ;  /* 0x004000008a1c783b */ /* 0x000f280000000200 */
[----:B------:R-:W4:Y:S01]  /*2b90*/  LDSM.16.M88.4 R68, [R142+0x800] ;  /* 0x000800008e44783b */ /* 0x000f220000000200 */
[C---:B--2---:R-:W-:Y:S03]  /*2ba0*/  HMMA.16816.F32.BF16 R16, R40.reuse, R12, RZ ;  /* 0x0000000c2810723c */ /* 0x044fe600000418ff */
[----:B------:R-:W2:Y:S04]  /*2bb0*/  LDSM.16.M88.4 R56, [R142+0x1800] ;  /* 0x001800008e38783b */ /* 0x000ea80000000200 */
[----:B------:R-:W-:Y:S01]  /*2bc0*/  LDSM.16.M88.4 R24, [R138+0x4800] ;  /* 0x004800008a18783b */ /* 0x000fe20000000200 */
[C---:B------:R-:W-:Y:S03]  /*2bd0*/  HMMA.16816.F32.BF16 R12, R40.reuse, R14, RZ ;  /* 0x0000000e280c723c */ /* 0x040fe600000418ff */
[----:B------:R-:W-:Y:S03]  /*2be0*/  LDSM.16.M88.4 R88, [R138+0x5800] ;  /* 0x005800008a58783b */ /* 0x000fe60000000200 */
[----:B-1----:R-:W-:Y:S01]  /*2bf0*/  HMMA.16816.F32.BF16 R52, R40, R48, RZ ;  /* 0x000000302834723c */ /* 0x002fe200000418ff */
[----:B------:R-:W-:Y:S01]  /*2c00*/  LDSM.16.M88.4 R76, [R140] ;  /* 0x000000008c4c783b */ /* 0x000fe20000000200 */
[----:B---3--:R-:W-:-:S03]  /*2c10*/  @!P2 LEA R156, P1, R103, R100, 0x1 ;  /* 0x00000064679ca211 */ /* 0x008fc600078208ff */
[----:B------:R-:W0:Y:S01]  /*2c20*/  LDGDEPBAR ;  /* 0x00000000000079af */ /* 0x000e220000000000 */
[----:B------:R-:W-:Y:S01]  /*2c30*/  HMMA.16816.F32.BF16 R48, R40, R50, RZ ;  /* 0x000000322830723c */ /* 0x000fe200000418ff */
[----:B------:R-:W-:-:S05]  /*2c40*/  @!P2 LEA.HI.X R157, R103, R101, R158, 0x1, P1 ;  /* 0x00000065679da211 */ /* 0x000fca00008f0c9e */
[C---:B------:R-:W-:Y:S06]  /*2c50*/  HMMA.16816.F32.BF16 R16, R64.reuse, R20, R16 ;  /* 0x000000144010723c */ /* 0x040fec0000041810 */
[----:B------:R-:W-:Y:S01]  /*2c60*/  HMMA.16816.F32.BF16 R12, R64, R22, R12 ;  /* 0x00000016400c723c */ /* 0x000fe2000004180c */
[----:B------:R-:W1:Y:S05]  /*2c70*/  LDSM.16.M88.4 R20, [R138+0x5000] ;  /* 0x005000008a14783b */ /* 0x000e6a0000000200 */
[C---:B----4-:R-:W-:Y:S06]  /*2c80*/  HMMA.16816.F32.BF16 R84, R40.reuse, R80, RZ ;  /* 0x000000502854723c */ /* 0x050fec00000418ff */
[C---:B------:R-:W-:Y:S06]  /*2c90*/  HMMA.16816.F32.BF16 R80, R40.reuse, R82, RZ ;  /* 0x000000522850723c */ /* 0x040fec00000418ff */
[C---:B------:R-:W-:Y:S06]  /*2ca0*/  HMMA.16816.F32.BF16 R44, R40.reuse, R72, RZ ;  /* 0x00000048282c723c */ /* 0x040fec00000418ff */
[----:B------:R-:W-:Y:S01]  /*2cb0*/  HMMA.16816.F32.BF16 R40, R40, R74, RZ ;  /* 0x0000004a2828723c */ /* 0x000fe200000418ff */
[----:B------:R-:W3:Y:S05]  /*2cc0*/  LDSM.16.M88.4 R72, [R131] ;  /* 0x000000008348783b */ /* 0x000eea0000000200 */
[C---:B------:R-:W-:Y:S06]  /*2cd0*/  HMMA.16816.F32.BF16 R52, R64.reuse, R60, R52 ;  /* 0x0000003c4034723c */ /* 0x040fec0000041834 */
[----:B------:R-:W-:Y:S01]  /*2ce0*/  HMMA.16816.F32.BF16 R48, R64, R62, R48 ;  /* 0x0000003e4030723c */ /* 0x000fe20000041830 */
[----:B------:R-:W-:Y:S05]  /*2cf0*/  LDSM.16.M88.4 R60, [R145+0x2000] ;  /* 0x00200000913c783b */ /* 0x000fea0000000200 */
[C---:B------:R-:W-:Y:S06]  /*2d00*/  HMMA.16816.F32.BF16 R16, R36.reuse, R28, R16 ;  /* 0x0000001c2410723c */ /* 0x040fec0000041810 */
[----:B------:R-:W-:Y:S01]  /*2d10*/  HMMA.16816.F32.BF16 R12, R36, R30, R12 ;  /* 0x0000001e240c723c */ /* 0x000fe2000004180c */
[----:B------:R-:W4:Y:S05]  /*2d20*/  LDSM.16.M88.4 R28, [R131+0x1000] ;  /* 0x00100000831c783b */ /* 0x000f2a0000000200 */
[C---:B------:R-:W-:Y:S06]  /*2d30*/  HMMA.16816.F32.BF16 R84, R64.reuse, R68, R84 ;  /* 0x000000444054723c */ /* 0x040fec0000041854 */
[C---:B------:R-:W-:Y:S01]  /*2d40*/  HMMA.16816.F32.BF16 R80, R64.reuse, R70, R80 ;  /* 0x000000464050723c */ /* 0x040fe20000041850 */
[----:B------:R-:W4:Y:S05]  /*2d50*/  LDSM.16.M88.4 R68, [R131+0x800] ;  /* 0x000800008344783b */ /* 0x000f2a0000000200 */
[C---:B--2---:R-:W-:Y:S06]  /*2d60*/  HMMA.16816.F32.BF16 R44, R64.reuse, R56, R44 ;  /* 0x00000038402c723c */ /* 0x044fec000004182c */
[----:B------:R-:W-:Y:S01]  /*2d70*/  HMMA.16816.F32.BF16 R40, R64, R58, R40 ;  /* 0x0000003a4028723c */ /* 0x000fe20000041828 */
[----:B------:R-:W2:Y:S04]  /*2d80*/  LDSM.16.M88.4 R64, [R131+0x1800] ;  /* 0x001800008340783b */ /* 0x000ea80000000200 */
[----:B------:R-:W2:Y:S01]  /*2d90*/  LDSM.16.M88.4 R56, [R144+0x6000] ;  /* 0x006000009038783b */ /* 0x000ea20000000200 */
        /* <DEDUP_REMOVED lines=19> */
[C---:B--2---:R-:W-:Y:S06]  /*2ed0*/  HMMA.16816.F32.BF16 R44, R76.reuse, R64, R44 ;  /* 0x000000404c2c723c */ /* 0x044fec000004182c */
[----:B------:R-:W-:Y:S01]  /*2ee0*/  HMMA.16816.F32.BF16 R40, R76, R66, R40 ;  /* 0x000000424c28723c */ /* 0x000fe20000041828 */
[----:B------:R-:W2:Y:S04]  /*2ef0*/  LDSM.16.M88.4 R76, [R142+0x3800] ;  /* 0x003800008e4c783b */ /* 0x000ea80000000200 */
[----:B------:R-:W-:Y:S01]  /*2f00*/  LDSM.16.M88.4 R64, [R141+0x2000] ;  /* 0x002000008d40783b */ /* 0x000fe20000000200 */
        /* <DEDUP_REMOVED lines=17> */
[C---:B------:R-:W-:Y:S06]  /*3020*/  HMMA.16816.F32.BF16 R84, R72.reuse, R68, R84 ;  /* 0x000000444854723c */ /* 0x040fec0000041854 */
[C---:B------:R-:W-:Y:S01]  /*3030*/  HMMA.16816.F32.BF16 R80, R72.reuse, R70, R80 ;  /* 0x000000464850723c */ /* 0x040fe20000041850 */
[----:B------:R-:W4:Y:S05]  /*3040*/  LDSM.16.M88.4 R68, [R131+0x2800] ;  /* 0x002800008344783b */ /* 0x000f2a0000000200 */
[C---:B------:R-:W-:Y:S01]  /*3050*/  HMMA.16816.F32.BF16 R48, R72.reuse, R30, R48 ;  /* 0x0000001e4830723c */ /* 0x040fe20000041830 */
[----:B------:R-:W-:Y:S05]  /*3060*/  LDSM.16.M88.4 R28, [R131+0x3800] ;  /* 0x00380000831c783b */ /* 0x000fea0000000200 */
[C---:B--2---:R-:W-:Y:S06]  /*3070*/  HMMA.16816.F32.BF16 R44, R72.reuse, R76, R44 ;  /* 0x0000004c482c723c */ /* 0x044fec000004182c */
[----:B------:R-:W-:Y:S06]  /*3080*/  HMMA.16816.F32.BF16 R40, R72, R78, R40 ;  /* 0x0000004e4828723c */ /* 0x000fec0000041828 */
[C---:B------:R-:W-:Y:S06]  /*3090*/  HMMA.16816.F32.BF16 R16, R64.reuse, R56, R16 ;  /* 0x000000384010723c */ /* 0x040fec0000041810 */
[----:B------:R-:W-:Y:S01]  /*30a0*/  HMMA.16816.F32.BF16 R56, R64, R58, R12 ;  /* 0x0000003a4038723c */ /* 0x000fe2000004180c */
[----:B------:R-:W2:Y:S01]  /*30b0*/  LDSM.16.M88.4 R12, [R131+0x3000] ;  /* 0x00300000830c783b */ /* 0x000ea20000000200 */
[----:B------:R-:W-:-:S04]  /*30c0*/  DEPBAR.LE SB0, 0x0 ;  /* 0x000080000000791a */ /* 0x000fc80000000000 */
[C---:B-1----:R-:W-:Y:S06]  /*30d0*/  HMMA.16816.F32.BF16 R52, R64.reuse, R20, R52 ;  /* 0x000000144034723c */ /* 0x042fec0000041834 */
[----:B------:R-:W-:Y:S01]  /*30e0*/  HMMA.16816.F32.BF16 R84, R64, R24, R84 ;  /* 0x000000184054723c */ /* 0x000fe20000041854 */
[----:B------:R-:W-:-:S05]  /*30f0*/  LOP3.LUT R20, R95, 0xffffffe0, RZ, 0xc0, !PT ;  /* 0xffffffe05f147812 */ /* 0x000fca00078ec0ff */
[----:B------:R-:W-:Y:S01]  /*3100*/  IMAD.IADD R3, R33, 0x1, -R20 ;  /* 0x0000000121037824 */ /* 0x000fe200078e0a14 */
[C---:B------:R-:W-:Y:S04]  /*3110*/  HMMA.16816.F32.BF16 R80, R64.reuse, R26, R80 ;  /* 0x0000001a4050723c */ /* 0x040fe80000041850 */
[----:B------:R-:W-:Y:S02]  /*3120*/  SHF.R.S32.HI R20, RZ, 0x1f, R3 ;  /* 0x0000001fff147819 */ /* 0x000fe40000011403 */
[----:B------:R-:W-:Y:S02]  /*3130*/  HMMA.16816.F32.BF16 R48, R64, R22, R48 ;  /* 0x000000164030723c */ /* 0x000fe40000041830 */
[----:B------:R-:W-:-:S04]  /*3140*/  LEA.HI R20, R20, R3, RZ, 0x2 ;  /* 0x0000000314147211 */ /* 0x000fc800078f10ff */
[----:B------:R-:W-:Y:S01]  /*3150*/  HMMA.16816.F32.BF16 R44, R64, R88, R44 ;  /* 0x00000058402c723c */ /* 0x000fe2000004182c */
[----:B------:R-:W-:-:S04]  /*3160*/  SHF.R.S32.HI R152, RZ, 0x2, R20 ;  /* 0x00000002ff987819 */ /* 0x000fc80000011414 */
[----:B------:R-:W-:Y:S01]  /*3170*/  IADD3 R3, R35, 0x1, R152 ;  /* 0x0000000123037810 */ /* 0x000fe20007ffe098 */
[----:B------:R-:W-:Y:S03]  /*3180*/  HMMA.16816.F32.BF16 R40, R64, R90, R40 ;  /* 0x0000005a4028723c */ /* 0x000fe60000041828 */
[----:B------:R-:W-:-:S03]  /*3190*/  IADD3 R3, R7, R3, -R94 ;  /* 0x0000000307037210 */ /* 0x000fc60007ffe85e */
[C---:B---3--:R-:W-:Y:S02]  /*31a0*/  HMMA.16816.F32.BF16 R16, R36.reuse, R60, R16 ;  /* 0x0000003c2410723c */ /* 0x048fe40000041810 */
[----:B------:R-:W-:Y:S02]  /*31b0*/  IMAD.IADD R92, R3, 0x1, R92 ;  /* 0x00000001035c7824 */ /* 0x000fe400078e025c */
[----:B------:R-:W-:Y:S02]  /*31c0*/  IMAD.SHL.U32 R3, R33, 0x2, RZ ;  /* 0x0000000221037824 */ /* 0x000fe400078e00ff */
[C---:B------:R-:W-:Y:S01]  /*31d0*/  HMMA.16816.F32.BF16 R56, R36.reuse, R62, R56 ;  /* 0x0000003e2438723c */ /* 0x040fe20000041838 */
[C---:B------:R-:W-:Y:S02]  /*31e0*/  VIMNMX R160, R92.reuse, R7, PT ;  /* 0x000000075ca07248 */ /* 0x040fe40003fe0100 */
[----:B------:R-:W-:Y:S02]  /*31f0*/  VIADDMNMX R159, R92, 0x8, R7, PT ;  /* 0x000000085c9f7846 */ /* 0x000fe40003800107 */
[----:B------:R-:W-:Y:S01]  /*3200*/  LOP3.LUT R3, R3, 0x6, RZ, 0xc0, !PT ;  /* 0x0000000603037812 */ /* 0x000fe200078ec0ff */
[C---:B----4-:R-:W-:Y:S06]  /*3210*/  HMMA.16816.F32.BF16 R84, R36.reuse, R68, R84 ;  /* 0x000000442454723c */ /* 0x050fec0000041854 */
[C---:B------:R-:W-:Y:S06]  /*3220*/  HMMA.16816.F32.BF16 R80, R36.reuse, R70, R80 ;  /* 0x000000462450723c */ /* 0x040fec0000041850 */
[C---:B--2---:R-:W-:Y:S06]  /*3230*/  HMMA.16816.F32.BF16 R52, R36.reuse, R12, R52 ;  /* 0x0000000c2434723c */ /* 0x044fec0000041834 */
[C---:B------:R-:W-:Y:S06]  /*3240*/  HMMA.16816.F32.BF16 R48, R36.reuse, R14, R48 ;  /* 0x0000000e2430723c */ /* 0x040fec0000041830 */
[C---:B------:R-:W-:Y:S06]  /*3250*/  HMMA.16816.F32.BF16 R44, R36.reuse, R28, R44 ;  /* 0x0000001c242c723c */ /* 0x040fec000004182c */
        /* <DEDUP_REMOVED lines=64> */
.L_x_7572:
[----:B------:R-:W-:-:S04]  /*3660*/  LEA R6, -R8, RZ, 0x6 ;  /* 0x000000ff08067211 */ /* 0x000fc800078e31ff */
[----:B------:R-:W-:-:S07]  /*3670*/  SHF.R.S32.HI R13, RZ, 0x1f, R6 ;  /* 0x0000001fff0d7819 */ /* 0x000fce0000011406 */
.L_x_7573:
        /* <DEDUP_REMOVED lines=25> */
.L_x_7571:
[----:B------:R-:W-:Y:S01]  /*3810*/  IMAD.IADD R3, R2, 0x1, R3 ;  /* 0x0000000102037824 */ /* 0x000fe200078e0203 */
[----:B------:R-:W-:Y:S01]  /*3820*/  ULDC UR6, c[0x0][0x2ec] ;  /* 0x0000bb0000067ab9 */ /* 0x000fe20000000800 */
[----:B------:R-:W-:Y:S02]  /*3830*/  LEA R139, R5, UR4, 0x1 ;  /* 0x00000004058b7c11 */ /* 0x000fe4000f8e08ff */
[C---:B------:R-:W-:Y:S02]  /*3840*/  VIADD R6, R3.reuse, 0x1 ;  /* 0x0000000103067836 */ /* 0x040fe40000000000 */
[C---:B------:R-:W-:Y:S01]  /*3850*/  VIADD R2, R3.reuse, 0x8 ;  /* 0x0000000803027836 */ /* 0x040fe20000000000 */
[----:B------:R-:W-:Y:S01]  /*3860*/  LDSM.16.MT88.4 R36, [R139+0x8000] ;  /* 0x008000008b24783b */ /* 0x000fe20000004200 */
[C---:B------:R-:W-:Y:S01]  /*3870*/  VIADD R23, R3.reuse, 0x19 ;  /* 0x0000001903177836 */ /* 0x040fe20000000000 */
[CC--:B------:R-:W-:Y:S01]  /*3880*/  ISETP.GE.AND P2, PT, R6.reuse, R160.reuse, PT ;  /* 0x000000a00600720c */ /* 0x0c0fe20003f46270 */
[C---:B-1----:R-:W-:Y:S01]  /*3890*/  VIADD R21, R3.reuse, 0x21 ;  /* 0x0000002103157836 */ /* 0x042fe20000000000 */
[-C--:B------:R-:W-:Y:S01]  /*38a0*/  ISETP.GE.AND P4, PT, R6, R159.reuse, PT ;  /* 0x0000009f0600720c */ /* 0x080fe20003f86270 */
[C---:B------:R-:W-:Y:S01]  /*38b0*/  VIADD R6, R3.reuse, 0x9 ;  /* 0x0000000903067836 */ /* 0x040fe20000000000 */
[-C--:B------:R-:W-:Y:S01]  /*38c0*/  ISETP.GE.AND P1, PT, R2, R160.reuse, PT ;  /* 0x000000a00200720c */ /* 0x080fe20003f26270 */
[----:B------:R-:W-:Y:S01]  /*38d0*/  VIADD R15, R3, 0x30 ;  /* 0x00000030030f7836 */ /* 0x000fe20000000000 */
[----:B------:R-:W-:Y:S01]  /*38e0*/  FSEL R24, R17, -INF , !P2 ;  /* 0xff80000011187808 */ /* 0x000fe20005000000 */
[C---:B------:R-:W-:Y:S01]  /*38f0*/  VIADD R17, R3.reuse, 0x29 ;  /* 0x0000002903117836 */ /* 0x040fe20000000000 */
[-C--:B------:R-:W-:Y:S01]  /*3900*/  ISETP.GE.AND P5, PT, R6, R159.reuse, PT ;  /* 0x0000009f0600720c */ /* 0x080fe20003fa6270 */
[C---:B------:R-:W-:Y:S01]  /*3910*/  VIADD R13, R3.reuse, 0x31 ;  /* 0x00000031030d7836 */ /* 0x040fe20000000000 */
[----:B------:R-:W-:Y:S01]  /*3920*/  ISETP.GE.AND P3, PT, R2, R159, PT ;  /* 0x0000009f0200720c */ /* 0x000fe20003f66270 */
[----:B------:R-:W-:Y:S01]  /*3930*/  VIADD R2, R3, 0x10 ;  /* 0x0000001003027836 */ /* 0x000fe20000000000 */
[----:B------:R-:W-:Y:S01]  /*3940*/  FSEL R12, R59, -INF , !P5 ;  /* 0xff8000003b0c7808 */ /* 0x000fe20006800000 */
[C---:B------:R-:W-:Y:S01]  /*3950*/  VIADD R7, R3.reuse, 0x38 ;  /* 0x0000003803077836 */ /* 0x040fe20000000000 */
[CC--:B------:R-:W-:Y:S01]  /*3960*/  ISETP.GE.AND P5, PT, R3.reuse, R160.reuse, PT ;  /* 0x000000a00300720c */ /* 0x0c0fe20003fa6270 */
[--C-:B------:R-:W-:Y:S01]  /*3970*/  IMAD R137, R4, 0x2, R139.reuse ;  /* 0x0000000204897824 */ /* 0x100fe200078e028b */
[----:B------:R-:W-:Y:S01]  /*3980*/  ISETP.GE.AND P6, PT, R6, R160, PT ;  /* 0x000000a00600720c */ /* 0x000fe20003fc6270 */
[----:B------:R-:W-:Y:S01]  /*3990*/  VIADD R6, R3, 0x11 ;  /* 0x0000001103067836 */ /* 0x000fe20000000000 */
[----:B------:R-:W-:Y:S01]  /*39a0*/  FSEL R26, R16, -INF , !P5 ;  /* 0xff800000101a7808 */ /* 0x000fe20006800000 */
[----:B------:R-:W-:Y:S01]  /*39b0*/  IMAD R136, R0, 0x2, R139 ;  /* 0x0000000200887824 */ /* 0x000fe200078e028b */
[----:B------:R-:W-:Y:S01]  /*39c0*/  FSEL R56, R56, -INF , !P1 ;  /* 0xff80000038387808 */ /* 0x000fe20004800000 */
[----:B------:R-:W-:Y:S01]  /*39d0*/  IMAD R135, R0, 0x2, R137 ;  /* 0x0000000200877824 */ /* 0x000fe200078e0289 */
[----:B------:R-:W-:Y:S01]  /*39e0*/  FMNMX.FTZ R25, R26, R24, !PT ;  /* 0x000000181a197209 */ /* 0x000fe20007810000 */
[----:B------:R-:W-:Y:S01]  /*39f0*/  LDSM.16.MT88.4 R68, [R139+0xa000] ;  /* 0x00a000008b44783b */ /* 0x000fe20000004200 */
[----:B------:R-:W-:-:S02]  /*3a00*/  FSEL R58, R58, -INF , !P3 ;  /* 0xff8000003a3a7808 */ /* 0x000fc40005800000 */
[CC--:B------:R-:W-:Y:S01]  /*3a10*/  ISETP.GE.AND P1, PT, R2.reuse, R160.reuse, PT ;  /* 0x000000a00200720c */ /* 0x0c0fe20003f26270 */
[----:B------:R-:W-:Y:S01]  /*3a20*/  LDSM.16.MT88.4 R60, [R135+0x8000] ;  /* 0x00800000873c783b */ /* 0x000fe20000004200 */
[----:B------:R-:W-:Y:S02]  /*3a30*/  ISETP.GE.AND P3, PT, R2, R159, PT ;  /* 0x0000009f0200720c */ /* 0x000fe40003f66270 */
[----:B------:R-:W-:Y:S01]  /*3a40*/  FSEL R2, R57, -INF , !P6 ;  /* 0xff80000039027808 */ /* 0x000fe20007000000 */
[----:B------:R-:W-:Y:S01]  /*3a50*/  LDSM.16.MT88.4 R76, [R137+0xa000] ;  /* 0x00a00000894c783b */ /* 0x000fe20000004200 */
[----:B------:R-:W-:Y:S02]  /*3a60*/  FMNMX.FTZ R25, R56, R25, !PT ;  /* 0x0000001938197209 */ /* 0x000fe40007810000 */
[C---:B------:R-:W-:Y:S02]  /*3a70*/  ISETP.GE.AND P6, PT, R6.reuse, R160, PT ;  /* 0x000000a00600720c */ /* 0x040fe40003fc6270 */
[----:B------:R-:W-:Y:S01]  /*3a80*/  ISETP.GE.AND P2, PT, R6, R159, PT ;  /* 0x0000009f0600720c */ /* 0x000fe20003f46270 */
[----:B------:R-:W-:Y:S01]  /*3a90*/  VIADD R6, R3, 0x18 ;  /* 0x0000001803067836 */ /* 0x000fe20000000000 */
[----:B------:R-:W-:-:S02]  /*3aa0*/  FSEL R84, R84, -INF , !P1 ;  /* 0xff80000054547808 */ /* 0x000fc40004800000 */
[----:B------:R-:W-:Y:S02]  /*3ab0*/  FMNMX.FTZ R25, R2, R25, !PT ;  /* 0x0000001902197209 */ /* 0x000fe40007810000 */
[-C--:B------:R-:W-:Y:S02]  /*3ac0*/  ISETP.GE.AND P5, PT, R6, R160.reuse, PT ;  /* 0x000000a00600720c */ /* 0x080fe40003fa6270 */
[----:B------:R-:W-:Y:S02]  /*3ad0*/  FSEL R22, R85, -INF , !P6 ;  /* 0xff80000055167808 */ /* 0x000fe40007000000 */
[----:B------:R-:W-:Y:S02]  /*3ae0*/  FMNMX.FTZ R25, R84, R25, !PT ;  /* 0x0000001954197209 */ /* 0x000fe40007810000 */
[----:B------:R-:W-:Y:S01]  /*3af0*/  FSEL R14, R19, -INF , !P4 ;  /* 0xff800000130e7808 */ /* 0x000fe20006000000 */
[C---:B------:R-:W-:Y:S01]  /*3b00*/  VIADD R19, R3.reuse, 0x28 ;  /* 0x0000002803137836 */ /* 0x040fe20000000000 */
[-C--:B------:R-:W-:Y:S01]  /*3b10*/  ISETP.GE.AND P1, PT, R6, R159.reuse, PT ;  /* 0x0000009f0600720c */ /* 0x080fe20003f26270 */
[C---:B------:R-:W-:Y:S01]  /*3b20*/  VIADD R6, R3.reuse, 0x20 ;  /* 0x0000002003067836 */ /* 0x040fe20000000000 */
[C---:B------:R-:W-:Y:S01]  /*3b30*/  ISETP.GE.AND P4, PT, R3.reuse, R159, PT ;  /* 0x0000009f0300720c */ /* 0x040fe20003f86270 */
[----:B------:R-:W-:Y:S01]  /*3b40*/  VIADD R3, R3, 0x39 ;  /* 0x0000003903037836 */ /* 0x000fe20000000000 */
[----:B------:R-:W-:-:S02]  /*3b50*/  ISETP.GE.AND P6, PT, R23, R160, PT ;  /* 0x000000a01700720c */ /* 0x000fc40003fc6270 */
[----:B------:R-:W-:Y:S02]  /*3b60*/  FSEL R80, R80, -INF , !P5 ;  /* 0xff80000050507808 */ /* 0x000fe40006800000 */
[----:B------:R-:W-:Y:S02]  /*3b70*/  FMNMX.FTZ R25, R22, R25, !PT ;  /* 0x0000001916197209 */ /* 0x000fe40007810000 */
[----:B------:R-:W-:Y:S02]  /*3b80*/  FSEL R18, R18, -INF , !P4 ;  /* 0xff80000012127808 */ /* 0x000fe40006000000 */
[----:B------:R-:W-:Y:S02]  /*3b90*/  ISETP.GE.AND P4, PT, R6, R160, PT ;  /* 0x000000a00600720c */ /* 0x000fe40003f86270 */
[----:B------:R-:W-:Y:S02]  /*3ba0*/  FSEL R20, R81, -INF , !P6 ;  /* 0xff80000051147808 */ /* 0x000fe40007000000 */
[----:B------:R-:W-:-:S02]  /*3bb0*/  FMNMX.FTZ R25, R80, R25, !PT ;  /* 0x0000001950197209 */ /* 0x000fc40007810000 */
[-C--:B------:R-:W-:Y:S02]  /*3bc0*/  ISETP.GE.AND P5, PT, R21, R160.reuse, PT ;  /* 0x000000a01500720c */ /* 0x080fe40003fa6270 */
[----:B------:R-:W-:Y:S02]  /*3bd0*/  FSEL R174, R52, -INF , !P4 ;  /* 0xff80000034ae7808 */ /* 0x000fe40006000000 */
[----:B------:R-:W-:Y:S02]  /*3be0*/  FMNMX.FTZ R25, R20, R25, !PT ;  /* 0x0000001914197209 */ /* 0x000fe40007810000 */
        /* <DEDUP_REMOVED lines=12> */
[----:B------:R-:W-:Y:S02]  /*3cb0*/  FMNMX.FTZ R27, R168, R27, !PT ;  /* 0x0000001ba81b7209 */ /* 0x000fe40007810000 */
[----:B------:R-:W-:Y:S02]  /*3cc0*/  ISETP.GE.AND P5, PT, R7, R160, PT ;  /* 0x000000a00700720c */ /* 0x000fe40003fa6270 */
[----:B------:R-:W-:-:S02]  /*3cd0*/  FSEL R119, R45, -INF , !P6 ;  /* 0xff8000002d777808 */ /* 0x000fc40007000000 */
[----:B------:R-:W-:Y:S02]  /*3ce0*/  FMNMX.FTZ R25, R58, R25, !PT ;  /* 0x000000193a197209 */ /* 0x000fe40007810000 */
[----:B------:R-:W-:Y:S02]  /*3cf0*/  FMNMX.FTZ R16, R120, R27, !PT ;  /* 0x0000001b78107209 */ /* 0x000fe40007810000 */
[----:B------:R-:W-:Y:S02]  /*3d00*/  ISETP.GE.AND P4, PT, R3, R160, PT ;  /* 0x000000a00300720c */ /* 0x000fe40003f86270 */
[----:B------:R-:W-:Y:S02]  /*3d10*/  FSEL R86, R86, -INF , !P3 ;  /* 0xff80000056567808 */ /* 0x000fe40005800000 */
[----:B------:R-:W-:Y:S02]  /*3d20*/  FSEL R121, R40, -INF , !P5 ;  /* 0xff80000028797808 */ /* 0x000fe40006800000 */
[----:B------:R-:W-:-:S02]  /*3d30*/  FMNMX.FTZ R25, R12, R25, !PT ;  /* 0x000000190c197209 */ /* 0x000fc40007810000 */
[----:B------:R-:W-:Y:S02]  /*3d40*/  FMNMX.FTZ R28, R119, R16, !PT ;  /* 0x00000010771c7209 */ /* 0x000fe40007810000 */
[----:B------:R-:W-:Y:S02]  /*3d50*/  FSEL R16, R87, -INF , !P2 ;  /* 0xff80000057107808 */ /* 0x000fe40005000000 */
[----:B------:R-:W-:Y:S02]  /*3d60*/  FSEL R122, R41, -INF , !P4 ;  /* 0xff800000297a7808 */ /* 0x000fe40006000000 */
[----:B------:R-:W-:Y:S02]  /*3d70*/  FMNMX.FTZ R25, R86, R25, !PT ;  /* 0x0000001956197209 */ /* 0x000fe40007810000 */
[----:B------:R-:W-:Y:S02]  /*3d80*/  FMNMX.FTZ R27, R121, R28, !PT ;  /* 0x0000001c791b7209 */ /* 0x000fe40007810000 */
[----:B------:R-:W-:-:S02]  /*3d90*/  ISETP.GE.AND P2, PT, R23, R159, PT ;  /* 0x0000009f1700720c */ /* 0x000fc40003f46270 */
        /* <DEDUP_REMOVED lines=25> */
[----:B------:R-:W-:Y:S01]  /*3f30*/  FMNMX.FTZ R25, R164, R25, !PT ;  /* 0x00000019a4197209 */ /* 0x000fe20007810000 */
[----:B------:R-:W-:Y:S01]  /*3f40*/  LDSM.16.MT88.4 R44, [R137+0x8000] ;  /* 0x00800000892c783b */ /* 0x000fe20000004200 */
[----:B-1----:R-:W-:-:S02]  /*3f50*/  FMNMX.FTZ R28, R23, R28, !PT ;  /* 0x0000001c171c7209 */ /* 0x002fc40007810000 */
[----:B------:R-:W-:Y:S02]  /*3f60*/  ISETP.GE.AND P2, PT, R3, R159, PT ;  /* 0x0000009f0300720c */ /* 0x000fe40003f46270 */
[----:B------:R-:W-:Y:S01]  /*3f70*/  FSEL R126, R42, -INF , !P1 ;  /* 0xff8000002a7e7808 */ /* 0x000fe20004800000 */
[----:B------:R-:W1:Y:S01]  /*3f80*/  SHFL.BFLY PT, R3, R28, 0x1, 0x1f ;  /* 0x0c201f001c037f89 */ /* 0x000e6200000e0000 */
[----:B------:R-:W-:Y:S02]  /*3f90*/  FMNMX.FTZ R25, R162, R25, !PT ;  /* 0x00000019a2197209 */ /* 0x000fe40007810000 */
[----:B------:R-:W-:Y:S02]  /*3fa0*/  FSEL R124, R43, -INF , !P2 ;  /* 0xff8000002b7c7808 */ /* 0x000fe40005000000 */
[----:B------:R-:W-:Y:S02]  /*3fb0*/  FMNMX.FTZ R25, R126, R25, !PT ;  /* 0x000000197e197209 */ /* 0x000fe40007810000 */
[----:B------:R-:W-:-:S02]  /*3fc0*/  ISETP.GT.AND P4, PT, R150, R147, PT ;  /* 0x000000939600720c */ /* 0x000fc40003f84270 */
        /* <DEDUP_REMOVED lines=28> */
[----:B------:R-:W-:Y:S01]  /*4190*/  LDSM.16.MT88.4 R24, [R135+0x8800] ;  /* 0x008800008718783b */ /* 0x000fe20000004200 */
[C---:B------:R-:W-:Y:S01]  /*41a0*/  FMUL.FTZ R123, R2.reuse, UR6 ;  /* 0x00000006027b7c20 */ /* 0x040fe20008410000 */
[----:B------:R-:W-:Y:S01]  /*41b0*/  FSETP.NEU.FTZ.AND P1, PT, R2, -INF , PT ;  /* 0xff8000000200780b */ /* 0x000fe20003f3d000 */
[----:B------:R-:W-:-:S03]  /*41c0*/  FADD.FTZ R115, R116, R115 ;  /* 0x0000007374737221 */ /* 0x000fc60000010000 */
[----:B------:R-:W-:Y:S01]  /*41d0*/  FSEL R123, R123, RZ, P1 ;  /* 0x000000ff7b7b7208 */ /* 0x000fe20000800000 */
[----:B------:R-:W-:Y:S04]  /*41e0*/  MUFU.EX2 R110, R110 ;  /* 0x0000006e006e7308 */ /* 0x000fe80000000800 */
        /* <DEDUP_REMOVED lines=10> */
[--C-:B------:R-:W-:Y:S01]  /*4290*/  FFMA.FTZ R16, R6, UR6, -R123.reuse ;  /* 0x0000000606107c23 */ /* 0x100fe2000801087b */
[----:B------:R-:W1:Y:S01]  /*42a0*/  LDSM.16.MT88.4 R80, [R136+0xa000] ;  /* 0x00a000008850783b */ /* 0x000e620000004200 */
[--C-:B------:R-:W-:Y:S01]  /*42b0*/  FFMA.FTZ R162, R162, UR6, -R123.reuse ;  /* 0x00000006a2a27c23 */ /* 0x100fe2000801087b */
[----:B------:R-:W-:Y:S01]  /*42c0*/  FFMA.FTZ R126, R126, UR6, -R123 ;  /* 0x000000067e7e7c23 */ /* 0x000fe2000801087b */
[----:B------:R-:W2:Y:S01]  /*42d0*/  MUFU.EX2 R117, R117 ;  /* 0x0000007500757308 */ /* 0x000ea20000000800 */
[----:B------:R-:W-:-:S04]  /*42e0*/  FADD.FTZ R114, R114, R115 ;  /* 0x0000007372727221 */ /* 0x000fc80000010000 */
[----:B------:R-:W-:-:S03]  /*42f0*/  FADD.FTZ R109, R109, R114 ;  /* 0x000000726d6d7221 */ /* 0x000fc60000010000 */
[----:B------:R-:W-:Y:S08]  /*4300*/  MUFU.EX2 R113, R113 ;  /* 0x0000007100717308 */ /* 0x000ff00000000800 */
[----:B------:R-:W3:Y:S01]  /*4310*/  MUFU.EX2 R112, R112 ;  /* 0x0000007000707308 */ /* 0x000ee20000000800 */
[----:B--2---:R-:W-:Y:S01]  /*4320*/  F2FP.BF16.F32.PACK_AB R85, R117, R118 ;  /* 0x000000767555723e */ /* 0x004fe200000010ff */
[----:B------:R-:W-:-:S06]  /*4330*/  FADD.FTZ R118, R118, R117 ;  /* 0x0000007576767221 */ /* 0x000fcc0000010000 */
[----:B------:R-:W2:Y:S08]  /*4340*/  MUFU.EX2 R35, R35 ;  /* 0x0000002300237308 */ /* 0x000eb00000000800 */
[----:B------:R-:W-:Y:S01]  /*4350*/  MUFU.EX2 R106, R106 ;  /* 0x0000006a006a7308 */ /* 0x000fe20000000800 */
[----:B---3--:R-:W-:Y:S01]  /*4360*/  F2FP.BF16.F32.PACK_AB R87, R112, R113 ;  /* 0x000000717057723e */ /* 0x008fe200000010ff */
[----:B------:R-:W-:-:S04]  /*4370*/  FADD.FTZ R113, R113, R118 ;  /* 0x0000007671717221 */ /* 0x000fc80000010000 */
[----:B------:R-:W-:Y:S02]  /*4380*/  FADD.FTZ R112, R112, R113 ;  /* 0x0000007170707221 */ /* 0x000fe40000010000 */
        /* <DEDUP_REMOVED lines=23> */
[----:B------:R-:W-:Y:S01]  /*4500*/  MUFU.EX2 R119, R119 ;  /* 0x0000007700777308 */ /* 0x000fe20000000800 */
[----:B---3--:R-:W-:Y:S01]  /*4510*/  F2FP.BF16.F32.PACK_AB R7, R0, R107 ;  /* 0x0000006b0007723e */ /* 0x008fe200000010ff */
[----:B------:R-:W2:Y:S01]  /*4520*/  LDSM.16.MT88.4 R16, [R135+0xa000] ;  /* 0x00a000008710783b */ /* 0x000ea20000004200 */
[----:B-1----:R-:W-:Y:S01]  /*4530*/  HMMA.16816.F32.BF16 R92, R84, R80, RZ ;  /* 0x00000050545c723c */ /* 0x002fe200000418ff */
[----:B------:R-:W-:-:S04]  /*4540*/  FADD.FTZ R107, R107, R108 ;  /* 0x0000006c6b6b7221 */ /* 0x000fc80000010000 */
[----:B------:R-:W-:Y:S01]  /*4550*/  MUFU.EX2 R121, R121 ;  /* 0x0000007900797308 */ /* 0x000fe20000000800 */
[----:B------:R-:W-:Y:S01]  /*4560*/  HMMA.16816.F32.BF16 R96, R4, R12, R96 ;  /* 0x0000000c0460723c */ /* 0x000fe20000041860 */
[----:B------:R-:W-:-:S05]  /*4570*/  FADD.FTZ R0, R0, R107 ;  /* 0x0000006b00007221 */ /* 0x000fca0000010000 */
[----:B------:R-:W-:Y:S01]  /*4580*/  HMMA.16816.F32.BF16 R36, R4, R14, R36 ;  /* 0x0000000e0424723c */ /* 0x000fe20000041824 */
[----:B------:R-:W1:Y:S01]  /*4590*/  LDSM.16.MT88.4 R12, [R139+0xa800] ;  /* 0x00a800008b0c783b */ /* 0x000e620000004200 */
[----:B------:R-:W-:Y:S04]  /*45a0*/  MUFU.EX2 R122, R122 ;  /* 0x0000007a007a7308 */ /* 0x000fe80000000800 */
[C---:B------:R-:W-:Y:S04]  /*45b0*/  HMMA.16816.F32.BF16 R44, R84.reuse, R46, RZ ;  /* 0x0000002e542c723c */ /* 0x040fe800000418ff */
[----:B------:R-:W-:Y:S02]  /*45c0*/  MUFU.EX2 R162, R162 ;  /* 0x000000a200a27308 */ /* 0x000fe40000000800 */
[C---:B------:R-:W-:Y:S06]  /*45d0*/  HMMA.16816.F32.BF16 R52, R84.reuse, R54, RZ ;  /* 0x000000365434723c */ /* 0x040fec00000418ff */
[C---:B------:R-:W-:Y:S06]  /*45e0*/  HMMA.16816.F32.BF16 R60, R84.reuse, R62, RZ ;  /* 0x0000003e543c723c */ /* 0x040fec00000418ff */
[C---:B------:R-:W-:Y:S06]  /*45f0*/  HMMA.16816.F32.BF16 R76, R84.reuse, R78, RZ ;  /* 0x0000004e544c723c */ /* 0x040fec00000418ff */
[C---:B------:R-:W-:Y:S06]  /*4600*/  HMMA.16816.F32.BF16 R80, R84.reuse, R82, RZ ;  /* 0x000000525450723c */ /* 0x040fec00000418ff */
[C---:B--2---:R-:W-:Y:S06]  /*4610*/  HMMA.16816.F32.BF16 R88, R84.reuse, R16, RZ ;  /* 0x000000105458723c */ /* 0x044fec00000418ff */
        /* <DEDUP_REMOVED lines=13> */
[----:B------:R-:W-:Y:S01]  /*46f0*/  FFMA.FTZ R30, R174, UR6, -R125 ;  /* 0x00000006ae1e7c23 */ /* 0x000fe2000801087d */
[----:B------:R-:W-:Y:S01]  /*4700*/  FFMA.FTZ R31, R180, UR6, -R123 ;  /* 0x00000006b41f7c23 */ /* 0x000fe2000801087b */
        /* <DEDUP_REMOVED lines=12> */
[--C-:B------:R-:W-:Y:S01]  /*47d0*/  FFMA.FTZ R24, R166, UR6, -R123.reuse ;  /* 0x00000006a6187c23 */ /* 0x100fe2000801087b */
[--C-:B------:R-:W-:Y:S01]  /*47e0*/  FFMA.FTZ R125, R164, UR6, -R123.reuse ;  /* 0x00000006a47d7c23 */ /* 0x100fe2000801087b */
[----:B------:R-:W-:-:S02]  /*47f0*/  FFMA.FTZ R166, R124, UR6, -R123 ;  /* 0x000000067ca67c23 */ /* 0x000fc4000801087b */
        /* <DEDUP_REMOVED lines=18> */
[----:B------:R-:W2:Y:S08]  /*4920*/  MUFU.EX2 R125, R125 ;  /* 0x0000007d007d7308 */ /* 0x000eb00000000800 */
[----:B------:R-:W-:Y:S01]  /*4930*/  MUFU.EX2 R123, R126 ;  /* 0x0000007e007b7308 */ /* 0x000fe20000000800 */
[----:B---3--:R-:W-:Y:S01]  /*4940*/  F2FP.BF16.F32.PACK_AB R7, R24, R27 ;  /* 0x0000001b1807723e */ /* 0x008fe200000010ff */
[----:B------:R-:W-:-:S04]  /*4950*/  FADD.FTZ R27, R27, R26 ;  /* 0x0000001a1b1b7221 */ /* 0x000fc80000010000 */
[----:B------:R-:W-:Y:S02]  /*4960*/  FADD.FTZ R24, R24, R27 ;  /* 0x0000001b18187221 */ /* 0x000fe40000010000 */
[C---:B------:R-:W-:Y:S01]  /*4970*/  HMMA.16816.F32.BF16 R96, R4.reuse, R16, R96 ;  /* 0x000000100460723c */ /* 0x040fe20000041860 */
[----:B------:R-:W3:Y:S05]  /*4980*/  MUFU.EX2 R166, R166 ;  /* 0x000000a600a67308 */ /* 0x000eea0000000800 */
[C---:B------:R-:W-:Y:S01]  /*4990*/  HMMA.16816.F32.BF16 R36, R4.reuse, R18, R36 ;  /* 0x000000120424723c */ /* 0x040fe20000041824 */
[----:B------:R-:W4:Y:S05]  /*49a0*/  LDSM.16.MT88.4 R16, [R135+0x9000] ;  /* 0x009000008710783b */ /* 0x000f2a0000004200 */
        /* <DEDUP_REMOVED lines=27> */
[----:B---3--:R-:W-:Y:S01]  /*4b60*/  F2FP.BF16.F32.PACK_AB R7, R166, R123 ;  /* 0x0000007ba607723e */ /* 0x008fe200000010ff */
        /* <DEDUP_REMOVED lines=92> */
.L_x_7575:
[----:B------:R-:W-:-:S04]  /*5130*/  LEA R0, -R10, RZ, 0x6 ;  /* 0x000000ff0a007211 */ /* 0x000fc800078e31ff */
[----:B------:R-:W-:-:S07]  /*5140*/  SHF.R.S32.HI R5, RZ, 0x1f, R0 ;  /* 0x0000001fff057819 */ /* 0x000fce0000011400 */
.L_x_7576:
        /* <DEDUP_REMOVED lines=16> */
[--C-:B------:R-:W-:Y:S02]  /*5250*/  IMAD.X R15, R13, 0x1, R0.reuse, P1 ;  /* 0x000000010d0f7824 */ /* 0x100fe400008e0600 */
        /* <DEDUP_REMOVED lines=16> */
[----:B-1----:R-:W-:Y:S01]  /*5360*/  LDSM.16.M88.4 R112, [R132] ;  /* 0x000000008470783b */ /* 0x002fe20000000200 */
[----:B------:R-:W1:Y:S03]  /*5370*/  S2R R0, SR_TID.X ;  /* 0x0000000000007919 */ /* 0x000e660000002100 */
[----:B------:R-:W0:Y:S01]  /*5380*/  LDGDEPBAR ;  /* 0x00000000000079af */ /* 0x000e220000000000 */
[C---:B--2---:R-:W-:Y:S06]  /*5390*/  HMMA.16816.F32.BF16 R104, R4.reuse, R32, RZ ;  /* 0x000000200468723c */ /* 0x044fec00000418ff */
[C---:B---3--:R-:W-:Y:S06]  /*53a0*/  HMMA.16816.F32.BF16 R28, R4.reuse, R24, RZ ;  /* 0x00000018041c723c */ /* 0x048fec00000418ff */
[C---:B----4-:R-:W-:Y:S06]  /*53b0*/  HMMA.16816.F32.BF16 R20, R4.reuse, R16, RZ ;  /* 0x000000100414723c */ /* 0x050fec00000418ff */
[C---:B------:R-:W-:Y:S06]  /*53c0*/  HMMA.16816.F32.BF16 R32, R4.reuse, R34, RZ ;  /* 0x000000220420723c */ /* 0x040fec00000418ff */
[----:B------:R-:W-:Y:S01]  /*53d0*/  HMMA.16816.F32.BF16 R24, R4, R26, RZ ;  /* 0x0000001a0418723c */ /* 0x000fe200000418ff */
[----:B-1----:R-:W-:-:S05]  /*53e0*/  IMAD.SHL.U32 R0, R0, 0x2, RZ ;  /* 0x0000000200007824 */ /* 0x002fca00078e00ff */
        /* <DEDUP_REMOVED lines=81> */
[----:B------:R-:W4:Y:S01]  /*5900*/  LDSM.16.M88.4 R108, [R131+0x3800] ;  /* 0x00380000836c783b */ /* 0x000f220000000200 */
[----:B------:R-:W-:-:S04]  /*5910*/  DEPBAR.LE SB0, 0x0 ;  /* 0x000080000000791a */ /* 0x000fc80000000000 */
[C---:B-1----:R-:W-:Y:S06]  /*5920*/  HMMA.16816.F32.BF16 R104, R124.reuse, R120, R104 ;  /* 0x000000787c68723c */ /* 0x042fec0000041868 */
[C---:B------:R-:W-:Y:S06]  /*5930*/  HMMA.16816.F32.BF16 R32, R124.reuse, R122, R32 ;  /* 0x0000007a7c20723c */ /* 0x040fec0000041820 */
[C---:B--2---:R-:W-:Y:S06]  /*5940*/  HMMA.16816.F32.BF16 R20, R124.reuse, R112, R20 ;  /* 0x000000707c14723c */ /* 0x044fec0000041814 */
[----:B------:R-:W-:Y:S01]  /*5950*/  HMMA.16816.F32.BF16 R16, R124, R114, R16 ;  /* 0x000000727c10723c */ /* 0x000fe20000041810 */
[----:B------:R-:W-:-:S05]  /*5960*/  LOP3.LUT R113, R0, 0x6, RZ, 0xc0, !PT ;  /* 0x0000000600717812 */ /* 0x000fca00078ec0ff */
[----:B---3--:R-:W-:Y:S01]  /*5970*/  HMMA.16816.F32.BF16 R28, R124, R116, R28 ;  /* 0x000000747c1c723c */ /* 0x008fe2000004181c */
[----:B------:R-:W-:-:S04]  /*5980*/  IMAD R112, R150, 0x40, R113 ;  /* 0x0000004096707824 */ /* 0x000fc800078e0271 */
[C---:B------:R-:W-:Y:S01]  /*5990*/  VIADD R0, R112.reuse, 0x8 ;  /* 0x0000000870007836 */ /* 0x040fe20000000000 */
[C---:B------:R-:W-:Y:S01]  /*59a0*/  HMMA.16816.F32.BF16 R24, R124.reuse, R118, R24 ;  /* 0x000000767c18723c */ /* 0x040fe20000041818 */
[----:B------:R-:W-:Y:S01]  /*59b0*/  BAR.SYNC.DEFER_BLOCKING 0x0 ;  /* 0x0000000000007b1d */ /* 0x000fe20000010000 */
[-C--:B------:R-:W-:Y:S02]  /*59c0*/  ISETP.GE.AND P2, PT, R112, R159.reuse, PT ;  /* 0x0000009f7000720c */ /* 0x080fe40003f46270 */
[CC--:B------:R-:W-:Y:S02]  /*59d0*/  ISETP.GE.AND P6, PT, R0.reuse, R160.reuse, PT ;  /* 0x000000a00000720c */ /* 0x0c0fe40003fc6270 */
[C---:B----4-:R-:W-:Y:S01]  /*59e0*/  HMMA.16816.F32.BF16 R12, R124.reuse, R108, R12 ;  /* 0x0000006c7c0c723c */ /* 0x050fe2000004180c */
[----:B------:R-:W-:Y:S02]  /*59f0*/  ISETP.GE.AND P5, PT, R0, R159, PT ;  /* 0x0000009f0000720c */ /* 0x000fe40003fa6270 */
[----:B------:R-:W-:Y:S01]  /*5a00*/  FSEL R0, R106, -INF , !P2 ;  /* 0xff8000006a007808 */ /* 0x000fe20005000000 */
[C---:B------:R-:W-:Y:S01]  /*5a10*/  VIADD R106, R112.reuse, 0x10 ;  /* 0x00000010706a7836 */ /* 0x040fe20000000000 */
[CC--:B------:R-:W-:Y:S01]  /*5a20*/  ISETP.GE.AND P4, PT, R112.reuse, R160.reuse, PT ;  /* 0x000000a07000720c */ /* 0x0c0fe20003f86270 */
[----:B------:R-:W-:Y:S01]  /*5a30*/  HMMA.16816.F32.BF16 R4, R124, R110, R4 ;  /* 0x0000006e7c04723c */ /* 0x000fe20000041804 */
[----:B------:R-:W-:Y:S01]  /*5a40*/  VIADD R108, R112, 0x1 ;  /* 0x00000001706c7836 */ /* 0x000fe20000000000 */
[----:B------:R-:W-:Y:S01]  /*5a50*/  FSEL R164, R34, -INF , !P5 ;  /* 0xff80000022a47808 */ /* 0x000fe20006800000 */
[----:B------:R-:W-:Y:S01]  /*5a60*/  VIADD R34, R112, 0x18 ;  /* 0x0000001870227836 */ /* 0x000fe20000000000 */
[----:B------:R-:W-:Y:S01]  /*5a70*/  FSEL R163, R104, -INF , !P4 ;  /* 0xff80000068a37808 */ /* 0x000fe20006000000 */
[----:B------:R-:W-:Y:S01]  /*5a80*/  VIADD R104, R112, 0x11 ;  /* 0x0000001170687836 */ /* 0x000fe20000000000 */
[----:B------:R-:W-:-:S02]  /*5a90*/  ISETP.GE.AND P3, PT, R108, R160, PT ;  /* 0x000000a06c00720c */ /* 0x000fc40003f66270 */
[-C--:B------:R-:W-:Y:S01]  /*5aa0*/  ISETP.GE.AND P1, PT, R108, R159.reuse, PT ;  /* 0x0000009f6c00720c */ /* 0x080fe20003f26270 */
[----:B------:R-:W-:Y:S01]  /*5ab0*/  VIADD R108, R112, 0x9 ;  /* 0x00000009706c7836 */ /* 0x000fe20000000000 */
[----:B------:R-:W-:Y:S01]  /*5ac0*/  FSEL R165, R32, -INF , !P6 ;  /* 0xff80000020a57808 */ /* 0x000fe20007000000 */
[----:B------:R-:W-:Y:S01]  /*5ad0*/  VIADD R32, R112, 0x19 ;  /* 0x0000001970207836 */ /* 0x000fe20000000000 */
[----:B------:R-:W-:Y:S02]  /*5ae0*/  FSEL R120, R107, -INF , !P1 ;  /* 0xff8000006b787808 */ /* 0x000fe40004800000 */
[----:B------:R-:W-:Y:S02]  /*5af0*/  ISETP.GE.AND P1, PT, R106, R159, PT ;  /* 0x0000009f6a00720c */ /* 0x000fe40003f26270 */
[----:B------:R-:W-:Y:S02]  /*5b00*/  ISETP.GE.AND P4, PT, R108, R160, PT ;  /* 0x000000a06c00720c */ /* 0x000fe40003f86270 */
[----:B------:R-:W-:-:S02]  /*5b10*/  FSEL R161, R105, -INF , !P3 ;  /* 0xff80000069a17808 */ /* 0x000fc40005800000 */
[-C--:B------:R-:W-:Y:S02]  /*5b20*/  ISETP.GE.AND P3, PT, R106, R160.reuse, PT ;  /* 0x000000a06a00720c */ /* 0x080fe40003f66270 */
[----:B------:R-:W-:Y:S01]  /*5b30*/  FSEL R116, R30, -INF , !P1 ;  /* 0xff8000001e747808 */ /* 0x000fe20004800000 */
[----:B------:R-:W-:Y:S01]  /*5b40*/  VIADD R30, R112, 0x20 ;  /* 0x00000020701e7836 */ /* 0x000fe20000000000 */
[-C--:B------:R-:W-:Y:S02]  /*5b50*/  ISETP.GE.AND P6, PT, R104, R160.reuse, PT ;  /* 0x000000a06800720c */ /* 0x080fe40003fc6270 */
[----:B------:R-:W-:Y:S02]  /*5b60*/  FSEL R33, R33, -INF , !P4 ;  /* 0xff80000021217808 */ /* 0x000fe40006000000 */
[----:B------:R-:W-:Y:S02]  /*5b70*/  ISETP.GE.AND P4, PT, R34, R160, PT ;  /* 0x000000a02200720c */ /* 0x000fe40003f86270 */
[----:B------:R-:W-:-:S02]  /*5b80*/  ISETP.GE.AND P5, PT, R104, R159, PT ;  /* 0x0000009f6800720c */ /* 0x000fc40003fa6270 */
[----:B------:R-:W-:Y:S01]  /*5b90*/  FSEL R123, R28, -INF , !P3 ;  /* 0xff8000001c7b7808 */ /* 0x000fe20005800000 */
[----:B------:R-:W-:Y:S01]  /*5ba0*/  VIADD R28, R112, 0x21 ;  /* 0x00000021701c7836 */ /* 0x000fe20000000000 */
[CC--:B------:R-:W-:Y:S02]  /*5bb0*/  ISETP.GE.AND P1, PT, R32.reuse, R159.reuse, PT ;  /* 0x0000009f2000720c */ /* 0x0c0fe40003f26270 */
[-C--:B------:R-:W-:Y:S02]  /*5bc0*/  ISETP.GE.AND P3, PT, R32, R160.reuse, PT ;  /* 0x000000a02000720c */ /* 0x080fe40003f66270 */
[----:B------:R-:W-:Y:S02]  /*5bd0*/  FSEL R113, R29, -INF , !P6 ;  /* 0xff8000001d717808 */ /* 0x000fe40007000000 */
[----:B------:R-:W-:Y:S02]  /*5be0*/  ISETP.GE.AND P2, PT, R108, R159, PT ;  /* 0x0000009f6c00720c */ /* 0x000fe40003f46270 */
[----:B------:R-:W-:-:S02]  /*5bf0*/  ISETP.GE.AND P6, PT, R30, R160, PT ;  /* 0x000000a01e00720c */ /* 0x000fc40003fc6270 */
[----:B------:R-:W-:Y:S01]  /*5c00*/  FSEL R117, R24, -INF , !P4 ;  /* 0xff80000018757808 */ /* 0x000fe20006000000 */
[C---:B------:R-:W-:Y:S01]  /*5c10*/  VIADD R24, R112.reuse, 0x28 ;  /* 0x0000002870187836 */ /* 0x040fe20000000000 */
[----:B------:R-:W-:Y:S02]  /*5c20*/  FSEL R118, R31, -INF , !P5 ;  /* 0xff8000001f767808 */ /* 0x000fe40006800000 */
[----:B------:R-:W-:Y:S01]  /*5c30*/  FSEL R162, R27, -INF , !P1 ;  /* 0xff8000001ba27808 */ /* 0x000fe20004800000 */
[----:B------:R-:W-:Y:S01]  /*5c40*/  VIADD R27, R112, 0x29 ;  /* 0x00000029701b7836 */ /* 0x000fe20000000000 */
[----:B------:R-:W-:Y:S02]  /*5c50*/  ISETP.GE.AND P5, PT, R30, R159, PT ;  /* 0x0000009f1e00720c */ /* 0x000fe40003fa6270 */
[----:B------:R-:W-:Y:S02]  /*5c60*/  FSEL R115, R25, -INF , !P3 ;  /* 0xff80000019737808 */ /* 0x000fe40005800000 */
[----:B------:R-:W-:-:S02]  /*5c70*/  FSEL R114, R35, -INF , !P2 ;  /* 0xff80000023727808 */ /* 0x000fc40005000000 */
[----:B------:R-:W-:Y:S01]  /*5c80*/  FSEL R25, R20, -INF , !P6 ;  /* 0xff80000014197808 */ /* 0x000fe20007000000 */
[----:B------:R-:W-:Y:S01]  /*5c90*/  VIADD R20, R112, 0x30 ;  /* 0x0000003070147836 */ /* 0x000fe20000000000 */
[-C--:B------:R-:W-:Y:S02]  /*5ca0*/  ISETP.GE.AND P2, PT, R34, R159.reuse, PT ;  /* 0x0000009f2200720c */ /* 0x080fe40003f46270 */
[-C--:B------:R-:W-:Y:S02]  /*5cb0*/  ISETP.GE.AND P4, PT, R28, R160.reuse, PT ;  /* 0x000000a01c00720c */ /* 0x080fe40003f86270 */
[C---:B------:R-:W-:Y:S02]  /*5cc0*/  ISETP.GE.AND P1, PT, R24.reuse, R160, PT ;  /* 0x000000a01800720c */ /* 0x040fe40003f26270 */
[----:B------:R-:W-:Y:S02]  /*5cd0*/  ISETP.GE.AND P3, PT, R24, R159, PT ;  /* 0x0000009f1800720c */ /* 0x000fe40003f66270 */
[----:B------:R-:W-:-:S02]  /*5ce0*/  FSEL R24, R22, -INF , !P5 ;  /* 0xff80000016187808 */ /* 0x000fc40006800000 */
[C---:B------:R-:W-:Y:S02]  /*5cf0*/  ISETP.GE.AND P6, PT, R27.reuse, R160, PT ;  /* 0x000000a01b00720c */ /* 0x040fe40003fc6270 */
[-C--:B------:R-:W-:Y:S02]  /*5d00*/  ISETP.GE.AND P5, PT, R27, R159.reuse, PT ;  /* 0x0000009f1b00720c */ /* 0x080fe40003fa6270 */
[----:B------:R-:W-:Y:S02]  /*5d10*/  FSEL R26, R26, -INF , !P2 ;  /* 0xff8000001a1a7808 */ /* 0x000fe40005000000 */
[----:B------:R-:W-:Y:S02]  /*5d20*/  FSEL R27, R21, -INF , !P4 ;  /* 0xff800000151b7808 */ /* 0x000fe40006000000 */
[-C--:B------:R-:W-:Y:S02]  /*5d30*/  ISETP.GE.AND P2, PT, R28, R159.reuse, PT ;  /* 0x0000009f1c00720c */ /* 0x080fe40003f46270 */
[----:B------:R-:W-:-:S02]  /*5d40*/  ISETP.GE.AND P4, PT, R20, R159, PT ;  /* 0x0000009f1400720c */ /* 0x000fc40003f86270 */
[----:B------:R-:W-:Y:S02]  /*5d50*/  FSEL R122, R23, -INF , !P2 ;  /* 0xff800000177a7808 */ /* 0x000fe40005000000 */
[----:B------:R-:W-:Y:S02]  /*5d60*/  FSEL R108, R14, -INF , !P4 ;  /* 0xff8000000e6c7808 */ /* 0x000fe40006000000 */
[-C--:B------:R-:W-:Y:S01]  /*5d70*/  ISETP.GE.AND P2, PT, R20, R160.reuse, PT ;  /* 0x000000a01400720c */ /* 0x080fe20003f46270 */
[----:B------:R-:W-:Y:S01]  /*5d80*/  VIADD R20, R112, 0x31 ;  /* 0x0000003170147836 */ /* 0x000fe20000000000 */
[----:B------:R-:W-:Y:S02]  /*5d90*/  ISETP.GT.AND P4, PT, R150, R147, PT ;  /* 0x000000939600720c */ /* 0x000fe40003f84270 */
[----:B------:R-:W-:Y:S01]  /*5da0*/  FSEL R121, R16, -INF , !P1 ;  /* 0xff80000010797808 */ /* 0x000fe20004800000 */
[----:B------:R-:W-:Y:S01]  /*5db0*/  VIADD R16, R112, 0x38 ;  /* 0x0000003870107836 */ /* 0x000fe20000000000 */
[----:B------:R-:W-:Y:S01]  /*5dc0*/  ISETP.GE.AND P1, PT, R20, R160, PT ;  /* 0x000000a01400720c */ /* 0x000fe20003f26270 */
[----:B------:R-:W-:Y:S01]  /*5dd0*/  VIADD R112, R112, 0x39 ;  /* 0x0000003970707836 */ /* 0x000fe20000000000 */
[----:B------:R-:W-:-:S02]  /*5de0*/  FSEL R126, R18, -INF , !P3 ;  /* 0xff800000127e7808 */ /* 0x000fc40005800000 */
[----:B------:R-:W-:Y:S02]  /*5df0*/  FSEL R119, R17, -INF , !P6 ;  /* 0xff80000011777808 */ /* 0x000fe40007000000 */
[----:B------:R-:W-:Y:S02]  /*5e00*/  FSEL R124, R19, -INF , !P5 ;  /* 0xff800000137c7808 */ /* 0x000fe40006800000 */
[----:B------:R-:W-:Y:S02]  /*5e10*/  FSEL R107, R12, -INF , !P2 ;  /* 0xff8000000c6b7808 */ /* 0x000fe40005000000 */
[----:B------:R-:W-:Y:S02]  /*5e20*/  FSEL R109, R13, -INF , !P1 ;  /* 0xff8000000d6d7808 */ /* 0x000fe40004800000 */
[----:B------:R-:W-:Y:S02]  /*5e30*/  ISETP.GE.AND P3, PT, R20, R159, PT ;  /* 0x0000009f1400720c */ /* 0x000fe40003f66270 */
        /* <DEDUP_REMOVED lines=70> */
.L_x_7578:
[----:B------:R-:W-:-:S04]  /*62a0*/  LEA R6, -R8, RZ, 0x6 ;  /* 0x000000ff08067211 */ /* 0x000fc800078e31ff */
[----:B------:R-:W-:-:S07]  /*62b0*/  SHF.R.S32.HI R7, RZ, 0x1f, R6 ;  /* 0x0000001fff077819 */ /* 0x000fce0000011406 */
.L_x_7579:
        /* <DEDUP_REMOVED lines=24> */
.L_x_7577:
[----:B------:R-:W-:Y:S01]  /*6440*/  FMNMX.FTZ R4, R3, R163, !PT ;  /* 0x000000a303047209 */ /* 0x000fe20007810000 */
[----:B------:R-:W-:Y:S01]  /*6450*/  LDSM.16.MT88.4 R16, [R137+0x8000] ;  /* 0x008000008910783b */ /* 0x000fe20000004200 */
[----:B-1----:R-:W-:Y:S02]  /*6460*/  FMNMX.FTZ R7, R2, R0, !PT ;  /* 0x0000000002077209 */ /* 0x002fe40007810000 */
        /* <DEDUP_REMOVED lines=26> */
[----:B------:R-:W-:-:S04]  /*6610*/  FMNMX.FTZ R4, R109, R4, !PT ;  /* 0x000000046d047209 */ /* 0x000fc80007810000 */
[----:B------:R-:W-:Y:S02]  /*6620*/  FMNMX.FTZ R5, R111, R4, !PT ;  /* 0x000000046f057209 */ /* 0x000fe40007810000 */
[----:B------:R-:W-:Y:S02]  /*6630*/  FMNMX.FTZ R4, R106, R7, !PT ;  /* 0x000000076a047209 */ /* 0x000fe40007810000 */
[----:B------:R-:W-:Y:S02]  /*6640*/  FMNMX.FTZ R6, R110, R5, !PT ;  /* 0x000000056e067209 */ /* 0x000fe40007810000 */
[----:B------:R-:W-:-:S03]  /*6650*/  FMNMX.FTZ R7, R105, R4, !PT ;  /* 0x0000000469077209 */ /* 0x000fc60007810000 */
[----:B------:R-:W1:Y:S01]  /*6660*/  SHFL.BFLY PT, R5, R6, 0x2, 0x1f ;  /* 0x0c401f0006057f89 */ /* 0x000e6200000e0000 */
        /* <DEDUP_REMOVED lines=21> */
[--C-:B------:R-:W-:Y:S01]  /*67c0*/  FFMA.FTZ R33, R0, UR6, -R101.reuse ;  /* 0x0000000600217c23 */ /* 0x100fe20008010865 */
[--C-:B------:R-:W-:Y:S01]  /*67d0*/  FFMA.FTZ R29, R165, UR6, -R112.reuse ;  /* 0x00000006a51d7c23 */ /* 0x100fe20008010870 */
[----:B------:R-:W-:Y:S01]  /*67e0*/  FMUL.FTZ R35, R2, UR6 ;  /* 0x0000000602237c20 */ /* 0x000fe20008410000 */
        /* <DEDUP_REMOVED lines=28> */
[----:B------:R-:W2:Y:S01]  /*69b0*/  MUFU.EX2 R28, R28 ;  /* 0x0000001c001c7308 */ /* 0x000ea20000000800 */
[----:B-1----:R-:W-:Y:S01]  /*69c0*/  F2FP.BF16.F32.PACK_AB R4, R30, R34 ;  /* 0x000000221e04723e */ /* 0x002fe200000010ff */
[--C-:B------:R-:W-:Y:S01]  /*69d0*/  FFMA.FTZ R105, R105, UR6, -R101.reuse ;  /* 0x0000000669697c23 */ /* 0x100fe20008010865 */
[----:B------:R-:W-:-:S05]  /*69e0*/  FFMA.FTZ R104, R104, UR6, -R101 ;  /* 0x0000000668687c23 */ /* 0x000fca0008010865 */
        /* <DEDUP_REMOVED lines=78> */
[C---:B-1----:R-:W-:Y:S01]  /*6ed0*/  HMMA.16816.F32.BF16 R56, R4.reuse, R16, R56 ;  /* 0x000000100438723c */ /* 0x042fe20000041838 */
[-C--:B------:R-:W-:Y:S01]  /*6ee0*/  FMUL.FTZ R82, R82, R35.reuse ;  /* 0x0000002352527220 */ /* 0x080fe20000410000 */
[-C--:B------:R-:W-:Y:S01]  /*6ef0*/  FMUL.FTZ R83, R83, R35.reuse ;  /* 0x0000002353537220 */ /* 0x080fe20000410000 */
        /* <DEDUP_REMOVED lines=39> */
[----:B------:R-:W-:-:S05]  /*7170*/  FFMA.FTZ R115, R116, UR6, -R101 ;  /* 0x0000000674737c23 */ /* 0x000fca0008010865 */
        /* <DEDUP_REMOVED lines=85> */
[C---:B---3--:R-:W-:Y:S01]  /*76d0*/  F2FP.BF16.F32.PACK_AB R5, R111.reuse, R108 ;  /* 0x0000006c6f05723e */ /* 0x048fe200000010ff */
        /* <DEDUP_REMOVED lines=31> */
.L_x_7574:
        /* <DEDUP_REMOVED lines=12> */
.L_x_7584:
        /* <DEDUP_REMOVED lines=67> */
.L_x_7581:
        /* <DEDUP_REMOVED lines=15> */
[----:B------:R1:W-:Y:S01]  /*7eb0*/  LDGSTS.E.BYPASS.LTC128B.128 [R151+0x9000], desc[UR10][R2.64] ;  /* 0x0900000002977fae */ /* 0x0003e2000b901d4a */
[----:B------:R-:W-:Y:S03]  /*7ec0*/  ISETP.GT.AND P1, PT, R150, R147, PT ;  /* 0x000000939600720c */ /* 0x000fe60003f24270 */
        /* <DEDUP_REMOVED lines=177> */
.L_x_7583:
        /* <DEDUP_REMOVED lines=20> */
.L_x_7582:
        /* <DEDUP_REMOVED lines=58> */
[----:B------:R-:W-:Y:S01]  /*8ec0*/  FFMA.FTZ R122, R17, UR4, -R120 ;  /* 0x00000004117a7c23 */ /* 0x000fe20008010878 */
[--C-:B------:R-:W-:Y:S03]  /*8ed0*/  FFMA.FTZ R117, R6, UR4, -R118.reuse ;  /* 0x0000000406757c23 */ /* 0x100fe60008010876 */
[----:B------:R3:W4:Y:S01]  /*8ee0*/  MUFU.EX2 R0, R101 ;  /* 0x0000006500007308 */ /* 0x0007220000000800 */
[----:B------:R-:W-:Y:S01]  /*8ef0*/  FFMA.FTZ R5, R7, UR4, -R118 ;  /* 0x0000000407057c23 */ /* 0x000fe20008010876 */
[--C-:B------:R-:W-:Y:S01]  /*8f00*/  FFMA.FTZ R6, R8, UR4, -R120.reuse ;  /* 0x0000000408067c23 */ /* 0x100fe20008010878 */
[----:B------:R-:W-:Y:S01]  /*8f10*/  FFMA.FTZ R7, R9, UR4, -R120 ;  /* 0x0000000409077c23 */ /* 0x000fe20008010878 */
[--C-:B------:R-:W-:Y:S01]  /*8f20*/  FFMA.FTZ R116, R11, UR4, -R118.reuse ;  /* 0x000000040b747c23 */ /* 0x100fe20008010876 */
[--C-:B------:R-:W-:Y:S01]  /*8f30*/  FFMA.FTZ R123, R15, UR4, -R118.reuse ;  /* 0x000000040f7b7c23 */ /* 0x100fe20008010876 */
[----:B------:R-:W-:Y:S01]  /*8f40*/  FFMA.FTZ R124, R19, UR4, -R118 ;  /* 0x00000004137c7c23 */ /* 0x000fe20008010876 */
[----:B------:R-:W-:Y:S03]  /*8f50*/  FFMA.FTZ R125, R24, UR4, -R120 ;  /* 0x00000004187d7c23 */ /* 0x000fe60008010878 */
        /* <DEDUP_REMOVED lines=9> */
[----:B---3--:R-:W-:Y:S01]  /*8ff0*/  FFMA.FTZ R101, R10, UR4, -R118 ;  /* 0x000000040a657c23 */ /* 0x008fe20008010876 */
        /* <DEDUP_REMOVED lines=59> */
[----:B------:R-:W-:Y:S01]  /*93b0*/  FFMA.FTZ R126, R25, UR4, -R120 ;  /* 0x00000004197e7c23 */ /* 0x000fe20008010878 */
[--C-:B------:R-:W-:Y:S01]  /*93c0*/  FFMA.FTZ R168, R26, UR4, -R118.reuse ;  /* 0x000000041aa87c23 */ /* 0x100fe20008010876 */
[----:B------:R-:W-:Y:S01]  /*93d0*/  FFMA.FTZ R127, R27, UR4, -R118 ;  /* 0x000000041b7f7c23 */ /* 0x000fe20008010876 */
[----:B------:R-:W-:Y:S01]  /*93e0*/  FFMA.FTZ R169, R32, UR4, -R120 ;  /* 0x0000000420a97c23 */ /* 0x000fe20008010878 */
[----:B---3--:R-:W-:Y:S01]  /*93f0*/  F2FP.BF16.F32.PACK_AB R99, R116, R101 ;  /* 0x000000657463723e */ /* 0x008fe200000010ff */
[----:B------:R-:W-:Y:S01]  /*9400*/  LDSM.16.MT88.4 R24, [R136+0x9000] ;  /* 0x009000008818783b */ /* 0x000fe20000004200 */
[----:B------:R-:W-:Y:S01]  /*9410*/  FFMA.FTZ R170, R34, UR4, -R118 ;  /* 0x0000000422aa7c23 */ /* 0x000fe20008010876 */
[----:B------:R-:W-:Y:S01]  /*9420*/  MUFU.EX2 R122, R122 ;  /* 0x0000007a007a7308 */ /* 0x000fe20000000800 */
[C---:B------:R-:W-:Y:S01]  /*9430*/  FMUL.FTZ R84, R100.reuse, R84 ;  /* 0x0000005464547220 */ /* 0x040fe20000410000 */
[----:B------:R-:W-:Y:S01]  /*9440*/  FMUL.FTZ R85, R100, R85 ;  /* 0x0000005564557220 */ /* 0x000fe20000410000 */
[C---:B------:R-:W-:Y:S01]  /*9450*/  FMUL.FTZ R86, R0.reuse, R86 ;  /* 0x0000005600567220 */ /* 0x040fe20000410000 */
[C---:B-1----:R-:W-:Y:S06]  /*9460*/  HMMA.16816.F32.BF16 R8, R96.reuse, R104, R8 ;  /* 0x000000686008723c */ /* 0x042fec0000041808 */
[----:B------:R-:W-:Y:S01]  /*9470*/  MUFU.EX2 R124, R124 ;  /* 0x0000007c007c7308 */ /* 0x000fe20000000800 */
[----:B------:R-:W-:Y:S01]  /*9480*/  FMUL.FTZ R87, R0, R87 ;  /* 0x0000005700577220 */ /* 0x000fe20000410000 */
[C---:B------:R-:W-:Y:S01]  /*9490*/  HMMA.16816.F32.BF16 R36, R96.reuse, R106, R36 ;  /* 0x0000006a6024723c */ /* 0x040fe20000041824 */
[----:B------:R-:W1:Y:S02]  /*94a0*/  LDSM.16.MT88.4 R104, [R135+0x8000] ;  /* 0x008000008768783b */ /* 0x000e640000004200 */
[----:B------:R-:W-:Y:S01]  /*94b0*/  ISETP.GT.AND P1, PT, R150, R147, PT ;  /* 0x000000939600720c */ /* 0x000fe20003f24270 */
[----:B------:R-:W-:Y:S02]  /*94c0*/  FFMA.FTZ R119, R100, R167, R119 ;  /* 0x000000a764777223 */ /* 0x000fe40000010077 */
[C---:B------:R-:W-:Y:S02]  /*94d0*/  HMMA.16816.F32.BF16 R40, R96.reuse, R108, R40 ;  /* 0x0000006c6028723c */ /* 0x040fe40000041828 */
[----:B------:R-:W-:Y:S03]  /*94e0*/  MUFU.EX2 R125, R125 ;  /* 0x0000007d007d7308 */ /* 0x000fe60000000800 */
[----:B------:R-:W-:Y:S01]  /*94f0*/  FFMA.FTZ R117, R0, R166, R117 ;  /* 0x000000a600757223 */ /* 0x000fe20000010075 */
[C---:B------:R-:W-:Y:S01]  /*9500*/  HMMA.16816.F32.BF16 R44, R96.reuse, R110, R44 ;  /* 0x0000006e602c723c */ /* 0x040fe2000004182c */
[----:B------:R-:W2:Y:S05]  /*9510*/  LDSM.16.MT88.4 R108, [R139+0xa000] ;  /* 0x00a000008b6c783b */ /* 0x000eaa0000004200 */
[----:B------:R-:W-:Y:S01]  /*9520*/  MUFU.EX2 R126, R126 ;  /* 0x0000007e007e7308 */ /* 0x000fe20000000800 */
[----:B------:R-:W-:Y:S01]  /*9530*/  FADD.FTZ R119, R103, R119 ;  /* 0x0000007767777221 */ /* 0x000fe20000010000 */
[C---:B------:R-:W-:Y:S08]  /*9540*/  HMMA.16816.F32.BF16 R48, R96.reuse, R112, R48 ;  /* 0x000000706030723c */ /* 0x040ff00000041830 */
[----:B------:R-:W-:Y:S01]  /*9550*/  MUFU.EX2 R168, R168 ;  /* 0x000000a800a87308 */ /* 0x000fe20000000800 */
[C---:B------:R-:W-:Y:S01]  /*9560*/  HMMA.16816.F32.BF16 R52, R96.reuse, R114, R52 ;  /* 0x000000726034723c */ /* 0x040fe20000041834 */
[----:B------:R-:W3:Y:S02]  /*9570*/  LDSM.16.MT88.4 R112, [R137+0xa000] ;  /* 0x00a000008970783b */ /* 0x000ee40000004200 */
[----:B------:R-:W-:Y:S06]  /*9580*/  FADD.FTZ R6, R6, R119 ;  /* 0x0000007706067221 */ /* 0x000fec0000010000 */
[----:B------:R-:W-:Y:S02]  /*9590*/  MUFU.EX2 R127, R127 ;  /* 0x0000007f007f7308 */ /* 0x000fe40000000800 */
[----:B------:R-:W-:Y:S08]  /*95a0*/  FADD.FTZ R6, R7, R6 ;  /* 0x0000000607067221 */ /* 0x000ff00000010000 */
[----:B------:R-:W-:Y:S01]  /*95b0*/  MUFU.EX2 R169, R169 ;  /* 0x000000a900a97308 */ /* 0x000fe20000000800 */
[C---:B-1----:R-:W-:Y:S06]  /*95c0*/  HMMA.16816.F32.BF16 R56, R96.reuse, R104, R56 ;  /* 0x000000686038723c */ /* 0x042fec0000041838 */
[C---:B------:R-:W-:Y:S01]  /*95d0*/  HMMA.16816.F32.BF16 R60, R96.reuse, R106, R60 ;  /* 0x0000006a603c723c */ /* 0x040fe2000004183c */
[----:B------:R-:W1:Y:S02]  /*95e0*/  LDSM.16.MT88.4 R104, [R136+0xa000] ;  /* 0x00a000008868783b */ /* 0x000e640000004200 */
[----:B------:R-:W-:Y:S03]  /*95f0*/  MUFU.EX2 R170, R170 ;  /* 0x000000aa00aa7308 */ /* 0x000fe60000000800 */
[C---:B--2---:R-:W-:Y:S06]  /*9600*/  HMMA.16816.F32.BF16 R64, R96.reuse, R108, R64 ;  /* 0x0000006c6040723c */ /* 0x044fec0000041840 */
        /* <DEDUP_REMOVED lines=14> */
[----:B------:R-:W-:Y:S04]  /*96f0*/  FADD.FTZ R121, R121, R6 ;  /* 0x0000000679797221 */ /* 0x000fe80000010000 */
        /* <DEDUP_REMOVED lines=27> */
[----:B------:R-:W-:Y:S03]  /*98b0*/  FADD.FTZ R115, R122, R115 ;  /* 0x000000737a737221 */ /* 0x000fe60000010000 */
[C---:B----4-:R-:W-:Y:S03]  /*98c0*/  HMMA.16816.F32.BF16 R40, R88.reuse, R104, R40 ;  /* 0x000000685828723c */ /* 0x050fe60000041828 */
[----:B------:R-:W-:Y:S03]  /*98d0*/  MUFU.EX2 R110, R110 ;  /* 0x0000006e006e7308 */ /* 0x000fe60000000800 */
[C---:B------:R-:W-:Y:S01]  /*98e0*/  HMMA.16816.F32.BF16 R44, R88.reuse, R106, R44 ;  /* 0x0000006a582c723c */ /* 0x040fe2000004182c */
[----:B------:R-:W4:Y:S06]  /*98f0*/  LDSM.16.MT88.4 R104, [R139+0xa800] ;  /* 0x00a800008b68783b */ /* 0x000f2c0000004200 */
[----:B------:R-:W5:Y:S01]  /*9900*/  MUFU.EX2 R111, R111 ;  /* 0x0000006f006f7308 */ /* 0x000f620000000800 */
[C---:B-1----:R-:W-:Y:S01]  /*9910*/  F2FP.BF16.F32.PACK_AB R20, R109.reuse, R108 ;  /* 0x0000006c6d14723e */ /* 0x042fe200000010ff */
[C---:B--2---:R-:W-:Y:S03]  /*9920*/  HMMA.16816.F32.BF16 R48, R88.reuse, R96, R48 ;  /* 0x000000605830723c */ /* 0x044fe60000041830 */
[----:B------:R-:W-:Y:S03]  /*9930*/  FADD.FTZ R108, R108, R115 ;  /* 0x000000736c6c7221 */ /* 0x000fe60000010000 */
[C---:B------:R-:W-:Y:S01]  /*9940*/  HMMA.16816.F32.BF16 R52, R88.reuse, R98, R52 ;  /* 0x000000625834723c */ /* 0x040fe20000041834 */
[----:B------:R-:W1:Y:S04]  /*9950*/  LDSM.16.MT88.4 R96, [R137+0xa800] ;  /* 0x00a800008960783b */ /* 0x000e680000004200 */
[----:B------:R-:W-:Y:S01]  /*9960*/  FADD.FTZ R108, R109, R108 ;  /* 0x0000006c6d6c7221 */ /* 0x000fe20000010000 */
[----:B-----5:R-:W-:Y:S05]  /*9970*/  F2FP.BF16.F32.PACK_AB R21, R111, R110 ;  /* 0x0000006e6f15723e */ /* 0x020fea00000010ff */
[----:B------:R-:W-:Y:S04]  /*9980*/  FADD.FTZ R125, R125, R108 ;  /* 0x0000006c7d7d7221 */ /* 0x000fe80000010000 */
[----:B------:R-:W-:Y:S01]  /*9990*/  FADD.FTZ R125, R126, R125 ;  /* 0x0000007d7e7d7221 */ /* 0x000fe20000010000 */
[C---:B---3--:R-:W-:Y:S06]  /*99a0*/  HMMA.16816.F32.BF16 R56, R88.reuse, R92, R56 ;  /* 0x0000005c5838723c */ /* 0x048fec0000041838 */
        /* <DEDUP_REMOVED lines=8> */
[C---:B--2---:R-:W-:Y:S06]  /*9a30*/  HMMA.16816.F32.BF16 R12, R88.reuse, R92, R12 ;  /* 0x0000005c580c723c */ /* 0x044fec000004180c */
[C---:B------:R-:W-:Y:S01]  /*9a40*/  HMMA.16816.F32.BF16 R80, R88.reuse, R94, R80 ;  /* 0x0000005e5850723c */ /* 0x040fe20000041850 */
[----:B------:R-:W2:Y:S05]  /*9a50*/  LDSM.16.MT88.4 R92, [R139+0x9000] ;  /* 0x009000008b5c783b */ /* 0x000eaa0000004200 */
[C---:B-1----:R-:W-:Y:S06]  /*9a60*/  HMMA.16816.F32.BF16 R16, R88.reuse, R96, R16 ;  /* 0x000000605810723c */ /* 0x042fec0000041810 */
[----:B------:R-:W-:Y:S01]  /*9a70*/  HMMA.16816.F32.BF16 R84, R88, R98, R84 ;  /* 0x000000625854723c */ /* 0x000fe20000041854 */
[----:B------:R-:W1:Y:S05]  /*9a80*/  LDSM.16.MT88.4 R88, [R135+0x9000] ;  /* 0x009000008758783b */ /* 0x000e6a0000004200 */
[C---:B--2---:R-:W-:Y:S06]  /*9a90*/  HMMA.16816.F32.BF16 R8, R20.reuse, R92, R8 ;  /* 0x0000005c1408723c */ /* 0x044fec0000041808 */
[C---:B------:R-:W-:Y:S01]  /*9aa0*/  HMMA.16816.F32.BF16 R36, R20.reuse, R94, R36 ;  /* 0x0000005e1424723c */ /* 0x040fe20000041824 */
[----:B------:R-:W2:Y:S05]  /*9ab0*/  LDSM.16.MT88.4 R92, [R139+0xb000] ;  /* 0x00b000008b5c783b */ /* 0x000eaa0000004200 */
        /* <DEDUP_REMOVED lines=9> */
[C---:B-1----:R-:W-:Y:S06]  /*9b50*/  HMMA.16816.F32.BF16 R56, R20.reuse, R88, R56 ;  /* 0x000000581438723c */ /* 0x042fec0000041838 */
[----:B------:R-:W1:Y:S01]  /*9b60*/  MUFU.EX2 R105, R105 ;  /* 0x0000006900697308 */ /* 0x000e620000000800 */
[----:B------:R-:W-:Y:S01]  /*9b70*/  FFMA.FTZ R107, R31, UR4, -R118 ;  /* 0x000000041f6b7c23 */ /* 0x000fe20008010876 */
[C---:B------:R-:W-:Y:S01]  /*9b80*/  HMMA.16816.F32.BF16 R60, R20.reuse, R90, R60 ;  /* 0x0000005a143c723c */ /* 0x040fe2000004183c */
[----:B------:R-:W4:Y:S02]  /*9b90*/  LDSM.16.MT88.4 R88, [R136+0xb000] ;  /* 0x00b000008858783b */ /* 0x000f240000004200 */
[----:B------:R-:W-:Y:S03]  /*9ba0*/  FFMA.FTZ R120, R33, UR4, -R120 ;  /* 0x0000000421787c23 */ /* 0x000fe60008010878 */
[C---:B--2---:R-:W-:Y:S02]  /*9bb0*/  HMMA.16816.F32.BF16 R64, R20.reuse, R92, R64 ;  /* 0x0000005c1440723c */ /* 0x044fe40000041840 */
[----:B------:R-:W-:Y:S01]  /*9bc0*/  MUFU.EX2 R106, R106 ;  /* 0x0000006a006a7308 */ /* 0x000fe20000000800 */
[----:B------:R-:W-:Y:S02]  /*9bd0*/  LDSM.16.MT88.4 R28, [R137+0x9800] ;  /* 0x00980000891c783b */ /* 0x000fe40000004200 */
[----:B------:R-:W-:Y:S01]  /*9be0*/  FFMA.FTZ R118, R35, UR4, -R118 ;  /* 0x0000000423767c23 */ /* 0x000fe20008010876 */
[C---:B------:R-:W-:Y:S06]  /*9bf0*/  HMMA.16816.F32.BF16 R68, R20.reuse, R94, R68 ;  /* 0x0000005e1444723c */ /* 0x040fec0000041844 */
[----:B------:R-:W2:Y:S01]  /*9c00*/  MUFU.EX2 R107, R107 ;  /* 0x0000006b006b7308 */ /* 0x000ea20000000800 */
[----:B------:R-:W5:Y:S09]  /*9c10*/  LDSM.16.MT88.4 R92, [R135+0xb000] ;  /* 0x00b00000875c783b */ /* 0x000f720000004200 */
[----:B------:R-:W2:Y:S01]  /*9c20*/  MUFU.EX2 R120, R120 ;  /* 0x0000007800787308 */ /* 0x000ea20000000800 */
[----:B------:R-:W-:Y:S01]  /*9c30*/  LDSM.16.MT88.4 R32, [R136+0x9800] ;  /* 0x009800008820783b */ /* 0x000fe20000004200 */
[C---:B---3--:R-:W-:Y:S08]  /*9c40*/  HMMA.16816.F32.BF16 R72, R20.reuse, R24, R72 ;  /* 0x000000181448723c */ /* 0x048ff00000041848 */
[----:B------:R-:W3:Y:S01]  /*9c50*/  MUFU.EX2 R171, R118 ;  /* 0x0000007600ab7308 */ /* 0x000ee20000000800 */
[C---:B------:R-:W-:Y:S01]  /*9c60*/  HMMA.16816.F32.BF16 R76, R20.reuse, R26, R76 ;  /* 0x0000001a144c723c */ /* 0x040fe2000004184c */
[----:B------:R-:W3:Y:S05]  /*9c70*/  LDSM.16.MT88.4 R24, [R139+0x9800] ;  /* 0x009800008b18783b */ /* 0x000eea0000004200 */
[C---:B----4-:R-:W-:Y:S06]  /*9c80*/  HMMA.16816.F32.BF16 R12, R20.reuse, R88, R12 ;  /* 0x00000058140c723c */ /* 0x050fec000004180c */
[C---:B------:R-:W-:Y:S01]  /*9c90*/  HMMA.16816.F32.BF16 R80, R20.reuse, R90, R80 ;  /* 0x0000005a1450723c */ /* 0x040fe20000041850 */
[----:B------:R-:W4:Y:S05]  /*9ca0*/  LDSM.16.MT88.4 R88, [R135+0x9800] ;  /* 0x009800008758783b */ /* 0x000f2a0000004200 */
[C---:B-----5:R-:W-:Y:S06]  /*9cb0*/  HMMA.16816.F32.BF16 R16, R20.reuse, R92, R16 ;  /* 0x0000005c1410723c */ /* 0x060fec0000041810 */
[----:B------:R-:W-:Y:S05]  /*9cc0*/  HMMA.16816.F32.BF16 R84, R20, R94, R84 ;  /* 0x0000005e1454723c */ /* 0x000fea0000041854 */
[----:B------:R-:W-:Y:S02]  /*9cd0*/  FADD.FTZ R92, R5, R117 ;  /* 0x00000075055c7221 */ /* 0x000fe40000010000 */
[----:B-1----:R-:W-:Y:S01]  /*9ce0*/  F2FP.BF16.F32.PACK_AB R20, R105, R104 ;  /* 0x000000686914723e */ /* 0x002fe200000010ff */
[----:B------:R-:W-:Y:S03]  /*9cf0*/  FADD.FTZ R104, R104, R125 ;  /* 0x0000007d68687221 */ /* 0x000fe60000010000 */
[----:B--2---:R-:W-:Y:S01]  /*9d00*/  F2FP.BF16.F32.PACK_AB R21, R107, R106 ;  /* 0x0000006a6b15723e */ /* 0x004fe200000010ff */
[----:B------:R-:W-:Y:S01]  /*9d10*/  FADD.FTZ R101, R101, R92 ;  /* 0x0000005c65657221 */ /* 0x000fe20000010000 */
[----:B------:R-:W-:Y:S01]  /*9d20*/  F2FP.BF16.F32.PACK_AB R22, R120, R169 ;  /* 0x000000a97816723e */ /* 0x000fe200000010ff */
[----:B------:R-:W-:Y:S01]  /*9d30*/  FADD.FTZ R104, R105, R104 ;  /* 0x0000006869687221 */ /* 0x000fe20000010000 */
[----:B---3--:R-:W-:Y:S01]  /*9d40*/  F2FP.BF16.F32.PACK_AB R23, R171, R170 ;  /* 0x000000aaab17723e */ /* 0x008fe200000010ff */
[----:B------:R-:W-:Y:S01]  /*9d50*/  FADD.FTZ R116, R116, R101 ;  /* 0x0000006574747221 */ /* 0x000fe20000010000 */
[----:B------:R-:W-:Y:S01]  /*9d60*/  MOV R101, R2 ;  /* 0x0000000200657202 */ /* 0x000fe20000000f00 */
[----:B------:R-:W-:Y:S02]  /*9d70*/  FADD.FTZ R167, R169, R104 ;  /* 0x00000068a9a77221 */ /* 0x000fe40000010000 */
[----:B------:R-:W-:Y:S02]  /*9d80*/  FADD.FTZ R113, R113, R116 ;  /* 0x0000007471717221 */ /* 0x000fe40000010000 */
[C---:B------:R-:W-:Y:S01]  /*9d90*/  HMMA.16816.F32.BF16 R96, R20.reuse, R24, R8 ;  /* 0x000000181460723c */ /* 0x040fe20000041808 */
[----:B------:R-:W1:Y:S02]  /*9da0*/  LDSM.16.MT88.4 R8, [R139+0xb800] ;  /* 0x00b800008b08783b */ /* 0x000e640000004200 */
[----:B------:R-:W-:Y:S01]  /*9db0*/  FADD.FTZ R114, R114, R113 ;  /* 0x0000007172727221 */ /* 0x000fe20000010000 */
[----:B------:R-:W-:Y:S02]  /*9dc0*/  FADD.FTZ R167, R120, R167 ;  /* 0x000000a778a77221 */ /* 0x000fe40000010000 */
[C---:B------:R-:W-:Y:S03]  /*9dd0*/  HMMA.16816.F32.BF16 R36, R20.reuse, R26, R36 ;  /* 0x0000001a1424723c */ /* 0x040fe60000041824 */
[----:B------:R-:W2:Y:S02]  /*9de0*/  LDSM.16.MT88.4 R24, [R137+0xb800] ;  /* 0x00b800008918783b */ /* 0x000ea40000004200 */
[----:B------:R-:W-:Y:S01]  /*9df0*/  FADD.FTZ R123, R123, R114 ;  /* 0x000000727b7b7221 */ /* 0x000fe20000010000 */
[C---:B------:R-:W-:Y:S05]  /*9e00*/  HMMA.16816.F32.BF16 R40, R20.reuse, R28, R40 ;  /* 0x0000001c1428723c */ /* 0x040fea0000041828 */
[----:B------:R-:W-:Y:S01]  /*9e10*/  FADD.FTZ R123, R124, R123 ;  /* 0x0000007b7c7b7221 */ /* 0x000fe20000010000 */
[C---:B------:R-:W-:Y:S01]  /*9e20*/  HMMA.16816.F32.BF16 R44, R20.reuse, R30, R44 ;  /* 0x0000001e142c723c */ /* 0x040fe2000004182c */
[----:B------:R-:W3:Y:S04]  /*9e30*/  LDSM.16.MT88.4 R28, [R136+0xb800] ;  /* 0x00b80000881c783b */ /* 0x000ee80000004200 */
        /* <DEDUP_REMOVED lines=24> */
.L_x_7580:
[----:B------:R-:W1:Y:S01]  /*9fc0*/  SHFL.BFLY PT, R0, R167, 0x2, 0x1f ;  /* 0x0c401f00a7007f89 */ /* 0x000e6200000e0000 */
[----:B------:R-:W-:Y:S01]  /*9fd0*/  MOV R11, 0x3f800000 ;  /* 0x3f800000000b7802 */ /* 0x000fe20000000f00 */
[----:B------:R-:W2:Y:S01]  /*9fe0*/  S2UR UR5, SR_CgaCtaId ;  /* 0x00000000000579c3 */ /* 0x000ea20000008800 */
[----:B------:R-:W-:Y:S01]  /*9ff0*/  MOV R10, 0x3f800000 ;  /* 0x3f800000000a7802 */ /* 0x000fe20000000f00 */
[----:B------:R-:W3:Y:S01]  /*a000*/  SHFL.BFLY PT, R9, R166, 0x2, 0x1f ;  /* 0x0c401f00a6097f89 */ /* 0x000ee200000e0000 */
[----:B------:R-:W-:Y:S01]  /*a010*/  UMOV UR4, 0x400 ;  /* 0x0000040000047882 */ /* 0x000fe20000000000 */
[----:B------:R-:W-:Y:S01]  /*a020*/  BSSY B0, `(.L_x_7585) ;  /* 0x00000cc000007945 */ /* 0x000fe20003800000 */
[----:B------:R-:W4:Y:S03]  /*a030*/  S2R R8, SR_TID.X ;  /* 0x0000000000087919 */ /* 0x000f260000002100 */
[----:B------:R-:W5:Y:S01]  /*a040*/  LDC R21, c[0x0][0x270] ;  /* 0x00009c00ff157b82 */ /* 0x000f620000000800 */
[----:B------:R-:W4:Y:S01]  /*a050*/  S2R R15, SR_TID.X ;  /* 0x00000000000f7919 */ /* 0x000f220000002100 */
[----:B------:R-:W5:Y:S01]  /*a060*/  S2R R19, SR_CTAID.Y ;  /* 0x0000000000137919 */ /* 0x000f620000002600 */
[----:B------:R-:W5:Y:S01]  /*a070*/  S2R R20, SR_CTAID.X ;  /* 0x0000000000147919 */ /* 0x000f620000002500 */
[----:B-1----:R-:W-:Y:S01]  /*a080*/  FADD.FTZ R0, R0, R167 ;  /* 0x000000a700007221 */ /* 0x002fe20000010000 */
[----:B--2---:R-:W-:-:S03]  /*a090*/  ULEA UR5, UR5, UR4, 0x18 ;  /* 0x0000000405057291 */ /* 0x004fc6000f8ec03f */
[----:B------:R-:W1:Y:S01]  /*a0a0*/  S2UR UR4, SR_CTAID.Z ;  /* 0x00000000000479c3 */ /* 0x000e620000002700 */
[----:B---3--:R-:W-:Y:S01]  /*a0b0*/  FADD.FTZ R9, R9, R166 ;  /* 0x000000a609097221 */ /* 0x008fe20000010000 */
[----:B------:R-:W2:Y:S04]  /*a0c0*/  SHFL.BFLY PT, R7, R0, 0x1, 0x1f ;  /* 0x0c201f0000077f89 */ /* 0x000ea800000e0000 */
[----:B------:R-:W3:Y:S01]  /*a0d0*/  SHFL.BFLY PT, R6, R9, 0x1, 0x1f ;  /* 0x0c201f0009067f89 */ /* 0x000ee200000e0000 */
[----:B----4-:R-:W-:-:S04]  /*a0e0*/  SHF.R.S32.HI R5, RZ, 0x1f, R8 ;  /* 0x0000001fff057819 */ /* 0x010fc80000011408 */
[CC--:B------:R-:W-:Y:S02]  /*a0f0*/  LEA.HI R17, R5.reuse, R8.reuse, RZ, 0x2 ;  /* 0x0000000805117211 */ /* 0x0c0fe400078f10ff */
[----:B------:R-:W-:Y:S02]  /*a100*/  LEA.HI R5, R5, R8, RZ, 0x5 ;  /* 0x0000000805057211 */ /* 0x000fe400078f28ff */
[--C-:B------:R-:W-:Y:S02]  /*a110*/  SHF.R.S32.HI R13, RZ, 0x2, R17.reuse ;  /* 0x00000002ff0d7819 */ /* 0x100fe40000011411 */
[----:B------:R-:W-:Y:S02]  /*a120*/  SHF.R.S32.HI R12, RZ, 0x1f, R17 ;  /* 0x0000001fff0c7819 */ /* 0x000fe40000011411 */
[----:B------:R-:W-:Y:S01]  /*a130*/  SHF.R.S32.HI R4, RZ, 0x1f, R15 ;  /* 0x0000001fff047819 */ /* 0x000fe2000001140f */
[----:B--2---:R-:W-:Y:S01]  /*a140*/  FADD.FTZ R7, R0, R7 ;  /* 0x0000000700077221 */ /* 0x004fe20000010000 */
[----:B------:R-:W-:-:S02]  /*a150*/  LEA.HI R12, R12, R13, RZ, 0x3 ;  /* 0x0000000d0c0c7211 */ /* 0x000fc400078f18ff */
[----:B------:R-:W-:Y:S01]  /*a160*/  LEA.HI R4, R4, R15, RZ, 0x4 ;  /* 0x0000000f04047211 */ /* 0x000fe200078f20ff */
[----:B---3--:R-:W-:Y:S01]  /*a170*/  FADD.FTZ R6, R9, R6 ;  /* 0x0000000609067221 */ /* 0x008fe20000010000 */
[----:B------:R-:W-:Y:S01]  /*a180*/  BAR.SYNC.DEFER_BLOCKING 0x0 ;  /* 0x0000000000007b1d */ /* 0x000fe20000010000 */
[----:B------:R-:W-:Y:S02]  /*a190*/  FSETP.NE.FTZ.AND P4, PT, R7, RZ, PT ;  /* 0x000000ff0700720b */ /* 0x000fe40003f95000 */
[----:B------:R-:W-:Y:S02]  /*a1a0*/  LOP3.LUT R9, R5, 0xffffffe0, RZ, 0xc0, !PT ;  /* 0xffffffe005097812 */ /* 0x000fe400078ec0ff */
[----:B------:R-:W-:Y:S02]  /*a1b0*/  FSETP.NE.FTZ.AND P3, PT, R6, RZ, PT ;  /* 0x000000ff0600720b */ /* 0x000fe40003f75000 */
[----:B------:R-:W-:Y:S02]  /*a1c0*/  IADD3 R9, -R9, R8, RZ ;  /* 0x0000000809097210 */ /* 0x000fe40007ffe1ff */
[----:B------:R-:W-:-:S02]  /*a1d0*/  LOP3.LUT R12, R12, 0xfffffff8, RZ, 0xc0, !PT ;  /* 0xfffffff80c0c7812 */ /* 0x000fc400078ec0ff */
[----:B------:R-:W-:Y:S02]  /*a1e0*/  LOP3.LUT P5, RZ, R9, 0x3, RZ, 0xc0, !PT ;  /* 0x0000000309ff7812 */ /* 0x000fe400078ac0ff */
[----:B------:R-:W-:Y:S01]  /*a1f0*/  IADD3 R9, R13, -R12, RZ ;  /* 0x8000000c0d097210 */ /* 0x000fe20007ffe0ff */
[----:B------:R-:W2:Y:S01]  /*a200*/  @P4 MUFU.RCP R11, R7 ;  /* 0x00000007000b4308 */ /* 0x000ea20000001000 */
[----:B------:R-:W-:Y:S01]  /*a210*/  LOP3.LUT R0, R4, 0xfffffff0, RZ, 0xc0, !PT ;  /* 0xfffffff004007812 */ /* 0x000fe200078ec0ff */
[----:B------:R-:W3:Y:S01]  /*a220*/  @P4 LDC R22, c[0x0][0x2e8] ;  /* 0x0000ba00ff164b82 */ /* 0x000ee20000000800 */
[----:B------:R-:W-:Y:S02]  /*a230*/  SHF.R.S32.HI R5, RZ, 0x5, R5 ;  /* 0x00000005ff057819 */ /* 0x000fe40000011405 */
[----:B------:R-:W-:Y:S02]  /*a240*/  LOP3.LUT R17, R17, 0x1ffffffc, RZ, 0xc0, !PT ;  /* 0x1ffffffc11117812 */ /* 0x000fe400078ec0ff */
[----:B------:R-:W-:Y:S01]  /*a250*/  SHF.L.U32 R13, R9, 0x6, RZ ;  /* 0x00000006090d7819 */ /* 0x000fe200000006ff */
[----:B------:R-:W4:Y:S01]  /*a260*/  @P3 MUFU.RCP R10, R6 ;  /* 0x00000006000a3308 */ /* 0x000f220000001000 */
[----:B------:R-:W-:Y:S01]  /*a270*/  IADD3 R0, -R0, R15, RZ ;  /* 0x0000000f00007210 */ /* 0x000fe20007ffe1ff */
[----:B------:R-:W3:Y:S01]  /*a280*/  @P3 LDC R23, c[0x0][0x2e8] ;  /* 0x0000ba00ff173b82 */ /* 0x000ee20000000800 */
[----:B------:R-:W-:-:S02]  /*a290*/  IADD3 R8, -R17, R8, RZ ;  /* 0x0000000811087210 */ /* 0x000fc40007ffe1ff */
[----:B------:R-:W-:Y:S02]  /*a2a0*/  LOP3.LUT R13, R13, 0x1c0, RZ, 0xc0, !PT ;  /* 0x000001c00d0d7812 */ /* 0x000fe400078ec0ff */
        /* <DEDUP_REMOVED lines=35> */
[C---:B----4-:R-:W-:Y:S01]  /*a4e0*/  FMUL.FTZ R99, R10.reuse, R99 ;  /* 0x000000630a637220 */ /* 0x050fe20000410000 */
[C---:B------:R-:W-:Y:S01]  /*a4f0*/  FMUL.FTZ R98, R10.reuse, R98 ;  /* 0x000000620a627220 */ /* 0x040fe20000410000 */
[C---:B------:R-:W-:Y:S01]  /*a500*/  FMUL.FTZ R39, R10.reuse, R39 ;  /* 0x000000270a277220 */ /* 0x040fe20000410000 */
[----:B------:R-:W-:Y:S01]  /*a510*/  ISETP.NE.U32.AND P0, PT, R11, 0x1, PT ;  /* 0x000000010b00780c */ /* 0x000fe20003f05070 */
[C---:B------:R-:W-:Y:S01]  /*a520*/  FMUL.FTZ R38, R10.reuse, R38 ;  /* 0x000000260a267220 */ /* 0x040fe20000410000 */
[----:B------:R-:W-:Y:S01]  /*a530*/  SHF.R.S32.HI R11, RZ, 0x4, R4 ;  /* 0x00000004ff0b7819 */ /* 0x000fe20000011404 */
[C---:B------:R-:W-:Y:S01]  /*a540*/  FMUL.FTZ R43, R10.reuse, R43 ;  /* 0x0000002b0a2b7220 */ /* 0x040fe20000410000 */
[----:B------:R-:W-:Y:S01]  /*a550*/  SHF.R.S32.HI R4, RZ, 0x1f, R5 ;  /* 0x0000001fff047819 */ /* 0x000fe20000011405 */
[C---:B------:R-:W-:Y:S01]  /*a560*/  FMUL.FTZ R42, R10.reuse, R42 ;  /* 0x0000002a0a2a7220 */ /* 0x040fe20000410000 */
[----:B------:R-:W-:Y:S01]  /*a570*/  R2P PR, R9, 0x6 ;  /* 0x0000000609007804 */ /* 0x000fe20000000000 */
[C---:B------:R-:W-:Y:S01]  /*a580*/  FMUL.FTZ R47, R10.reuse, R47 ;  /* 0x0000002f0a2f7220 */ /* 0x040fe20000410000 */
[----:B------:R-:W-:Y:S01]  /*a590*/  SHF.L.U32 R9, R11, 0x6, RZ ;  /* 0x000000060b097819 */ /* 0x000fe200000006ff */
        /* <DEDUP_REMOVED lines=26> */
[----:B------:R-:W-:Y:S01]  /*a740*/  LEA R8, R5, R8, 0x9 ;  /* 0x0000000805087211 */ /* 0x000fe200078e48ff */
[----:B------:R-:W2:Y:S01]  /*a750*/  @P3 MUFU.LG2 R6, R6 ;  /* 0x0000000600063308 */ /* 0x000ea20000000c00 */
[----:B------:R-:W-:-:S02]  /*a760*/  LEA.HI R13, R13, R13, RZ, 0x1d ;  /* 0x0000000d0d0d7211 */ /* 0x000fc400078fe8ff */
[----:B------:R-:W-:Y:S02]  /*a770*/  LOP3.LUT R9, R9, 0x1c0, RZ, 0xc0, !PT ;  /* 0x000001c009097812 */ /* 0x000fe400078ec0ff */
[----:B------:R-:W-:Y:S02]  /*a780*/  SHF.L.U32 R10, R12, 0x2, RZ ;  /* 0x000000020c0a7819 */ /* 0x000fe400000006ff */
[----:B------:R-:W-:Y:S02]  /*a790*/  LOP3.LUT R4, R4, 0xffffffc, RZ, 0xc0, !PT ;  /* 0x0ffffffc04047812 */ /* 0x000fe400078ec0ff */
[----:B------:R-:W-:Y:S02]  /*a7a0*/  LEA R8, R8, R13, 0x1 ;  /* 0x0000000d08087211 */ /* 0x000fe400078e08ff */
[----:B------:R-:W-:Y:S02]  /*a7b0*/  LOP3.LUT R10, R9, 0x38, R10, 0xf8, !PT ;  /* 0x00000038090a7812 */ /* 0x000fe400078ef80a */
[----:B------:R-:W-:-:S02]  /*a7c0*/  LOP3.LUT R13, R12, 0xffffffe, RZ, 0xc0, !PT ;  /* 0x0ffffffe0c0d7812 */ /* 0x000fc400078ec0ff */
[----:B------:R-:W-:Y:S02]  /*a7d0*/  SHF.R.U32.HI R9, RZ, 0x3, R9 ;  /* 0x00000003ff097819 */ /* 0x000fe40000011609 */
[----:B------:R-:W-:Y:S02]  /*a7e0*/  IADD3 R5, R5, -R4, RZ ;  /* 0x8000000405057210 */ /* 0x000fe40007ffe0ff */
[----:B------:R-:W-:Y:S02]  /*a7f0*/  IADD3 R4, R0, -R13, RZ ;  /* 0x8000000d00047210 */ /* 0x000fe40007ffe0ff */
[----:B------:R-:W-:Y:S02]  /*a800*/  LOP3.LUT R9, R10, R9, RZ, 0x3c, !PT ;  /* 0x000000090a097212 */ /* 0x000fe400078e3cff */
[----:B------:R-:W-:Y:S02]  /*a810*/  LEA R13, R5, R152, 0x4 ;  /* 0x00000098050d7211 */ /* 0x000fe400078e20ff */
[----:B------:R-:W-:-:S02]  /*a820*/  LEA R8, R8, UR5, 0x2 ;  /* 0x0000000508087c11 */ /* 0x000fc4000f8e10ff */
[----:B------:R-:W-:Y:S02]  /*a830*/  MOV R5, 0x40 ;  /* 0x0000004000057802 */ /* 0x000fe40000000f00 */
[----:B------:R-:W-:Y:S01]  /*a840*/  LEA R9, R4, R9, 0x2 ;  /* 0x0000000904097211 */ /* 0x000fe200078e10ff */
[----:B------:R-:W-:Y:S01]  /*a850*/  STS.64 [R8], R96 ;  /* 0x0000006008007388 */ /* 0x000fe20000000a00 */
[C---:B------:R-:W-:Y:S02]  /*a860*/  IADD3 R10, R8.reuse, -0x20, RZ ;  /* 0xffffffe0080a7810 */ /* 0x040fe40007ffe0ff */
[----:B------:R-:W-:Y:S01]  /*a870*/  SEL R5, R5, 0xffffffc0, !P1 ;  /* 0xffffffc005057807 */ /* 0x000fe20004800000 */
[----:B------:R-:W-:Y:S01]  /*a880*/  STS.64 [R8+0x800], R98 ;  /* 0x0008006208007388 */ /* 0x000fe20000000a00 */
[----:B------:R-:W-:Y:S02]  /*a890*/  MOV R4, 0x80 ;  /* 0x0000008000047802 */ /* 0x000fe40000000f00 */
[----:B------:R-:W-:-:S02]  /*a8a0*/  @P0 IADD3 R10, R8, 0x20, RZ ;  /* 0x00000020080a0810 */ /* 0x000fc40007ffe0ff */
[----:B------:R-:W-:Y:S02]  /*a8b0*/  IADD3 R12, R8, R5, RZ ;  /* 0x00000005080c7210 */ /* 0x000fe40007ffe0ff */
[----:B------:R-:W-:Y:S01]  /*a8c0*/  SEL R15, R4, 0xffffff80, !P2 ;  /* 0xffffff80040f7807 */ /* 0x000fe20005000000 */
[----:B------:R-:W-:Y:S01]  /*a8d0*/  STS.64 [R10], R36 ;  /* 0x000000240a007388 */ /* 0x000fe20000000a00 */
[-C--:B------:R-:W-:Y:S02]  /*a8e0*/  IADD3 R14, R5, R10.reuse, RZ ;  /* 0x0000000a050e7210 */ /* 0x080fe40007ffe0ff */
[----:B------:R-:W4:Y:S01]  /*a8f0*/  LDC.64 R4, c[0x0][0x2c0] ;  /* 0x0000b000ff047b82 */ /* 0x000f220000000a00 */
[-C--:B------:R-:W-:Y:S01]  /*a900*/  IADD3 R16, R8, R15.reuse, RZ ;  /* 0x0000000f08107210 */ /* 0x080fe20007ffe0ff */
[----:B------:R-:W-:Y:S01]  /*a910*/  STS.64 [R10+0x800], R38 ;  /* 0x000800260a007388 */ /* 0x000fe20000000a00 */
[----:B------:R-:W-:Y:S02]  /*a920*/  IADD3 R17, R15, R10, RZ ;  /* 0x0000000a0f117210 */ /* 0x000fe40007ffe0ff */
[-C--:B------:R-:W-:Y:S01]  /*a930*/  IADD3 R18, R12, R15.reuse, RZ ;  /* 0x0000000f0c127210 */ /* 0x080fe20007ffe0ff */
[----:B------:R-:W-:Y:S01]  /*a940*/  STS.64 [R12], R40 ;  /* 0x000000280c007388 */ /* 0x000fe20000000a00 */
[----:B------:R-:W-:-:S02]  /*a950*/  IADD3 R15, R14, R15, RZ ;  /* 0x0000000f0e0f7210 */ /* 0x000fc40007ffe0ff */
[----:B-----5:R-:W-:Y:S01]  /*a960*/  SHF.L.U32 R20, R20, 0x6, RZ ;  /* 0x0000000614147819 */ /* 0x020fe200000006ff */
        /* <DEDUP_REMOVED lines=19> */
[----:B-----5:R-:W-:-:S03]  /*aaa0*/  IADD3 R8, -R153, RZ, RZ ;  /* 0x000000ff99087210 */ /* 0x020fc60007ffe1ff */
[----:B------:R2:W-:Y:S02]  /*aab0*/  STS.64 [R16+0x4000], R92 ;  /* 0x0040005c10007388 */ /* 0x0005e40000000a00 */
[----:B-1----:R-:W-:Y:S02]  /*aac0*/  IMAD R8, R21, R8, UR4 ;  /* 0x0000000415087e24 */ /* 0x002fe4000f8e0208 */
[----:B------:R1:W-:Y:S01]  /*aad0*/  STS.64 [R16+0x4800], R94 ;  /* 0x0048005e10007388 */ /* 0x0003e20000000a00 */
[----:B---3--:R-:W-:-:S03]  /*aae0*/  MOV R10, 0xff800000 ;  /* 0xff800000000a7802 */ /* 0x008fc60000000f00 */
[----:B------:R1:W-:Y:S04]  /*aaf0*/  STS.64 [R17+0x4000], R80 ;  /* 0x0040005011007388 */ /* 0x0003e80000000a00 */
[----:B------:R1:W-:Y:S01]  /*ab00*/  STS.64 [R17+0x4800], R82 ;  /* 0x0048005211007388 */ /* 0x0003e20000000a00 */
[----:B----4-:R-:W-:Y:S01]  /*ab10*/  IMAD R12, R19, R4, R153 ;  /* 0x00000004130c7224 */ /* 0x010fe200078e0299 */
[----:B------:R-:W-:Y:S02]  /*ab20*/  MOV R4, 0xff800000 ;  /* 0xff80000000047802 */ /* 0x000fe40000000f00 */
[----:B------:R1:W-:Y:S01]  /*ab30*/  STS.64 [R18+0x4000], R88 ;  /* 0x0040005812007388 */ /* 0x0003e20000000a00 */
[----:B------:R-:W-:-:S03]  /*ab40*/  IMAD R8, R12, R21, R8 ;  /* 0x000000150c087224 */ /* 0x000fc600078e0208 */
[----:B------:R1:W-:Y:S01]  /*ab50*/  STS.64 [R18+0x4800], R90 ;  /* 0x0048005a12007388 */ /* 0x0003e20000000a00 */
[----:B--2---:R-:W-:Y:S01]  /*ab60*/  @P4 FMUL.FTZ R14, R7, 0.69314718246459960938 ;  /* 0x3f317218070e4820 */ /* 0x004fe20000410000 */
[----:B------:R-:W-:Y:S02]  /*ab70*/  @P3 FMUL.FTZ R7, R6, 0.69314718246459960938 ;  /* 0x3f31721806073820 */ /* 0x000fe40000410000 */
[----:B------:R1:W-:Y:S01]  /*ab80*/  STS.64 [R15+0x4000], R84 ;  /* 0x004000540f007388 */ /* 0x0003e20000000a00 */
[----:B------:R-:W-:Y:S01]  /*ab90*/  SHF.L.U32 R6, R0, 0x2, RZ ;  /* 0x0000000200067819 */ /* 0x000fe200000006ff */
[----:B------:R-:W-:Y:S01]  /*aba0*/  @P4 FFMA.FTZ R4, R3, R22, R14 ;  /* 0x0000001603044223 */ /* 0x000fe2000001000e */
[----:B------:R-:W-:Y:S01]  /*abb0*/  @P3 FFMA.FTZ R10, R2, R23, R7 ;  /* 0x00000017020a3223 */ /* 0x000fe20000010007 */
[----:B------:R1:W-:Y:S01]  /*abc0*/  STS.64 [R15+0x4800], R86 ;  /* 0x004800560f007388 */ /* 0x0003e20000000a00 */
[----:B------:R-:W-:Y:S01]  /*abd0*/  LEA R2, R9, UR5, 0x2 ;  /* 0x0000000509027c11 */ /* 0x000fe2000f8e10ff */
[----:B------:R-:W-:Y:S01]  /*abe0*/  IMAD R0, R8, R5, R20 ;  /* 0x0000000508007224 */ /* 0x000fe200078e0214 */
[----:B------:R-:W-:-:S02]  /*abf0*/  IADD3 R3, R11, 0x8, RZ ;  /* 0x000000080b037810 */ /* 0x000fc40007ffe0ff */
[----:B------:R-:W-:Y:S01]  /*ac00*/  SHF.R.S32.HI R7, RZ, 0x1f, R6 ;  /* 0x0000001fff077819 */ /* 0x000fe20000011406 */
[----:B------:R-:W-:Y:S06]  /*ac10*/  BAR.SYNC.DEFER_BLOCKING 0x0 ;  /* 0x0000000000007b1d */ /* 0x000fec0000010000 */
[----:B------:R-:W-:Y:S05]  /*ac20*/  @P5 BRA `(.L_x_7586) ;  /* 0x00000000002c5947 */ /* 0x000fea0003800000 */
[C---:B-1----:R-:W-:Y:S01]  /*ac30*/  VIADD R15, R13.reuse, 0x8 ;  /* 0x000000080d0f7836 */ /* 0x042fe20000000000 */
        /* <DEDUP_REMOVED lines=10> */
.L_x_7586:
[----:B------:R-:W-:Y:S05]  /*ace0*/  BSYNC B0 ;  /* 0x0000000000007941 */ /* 0x000fea0003800000 */
.L_x_7585:
[----:B------:R-:W3:Y:S01]  /*acf0*/  LDS.128 R68, [R2] ;  /* 0x0000000002447984 */ /* 0x000ee20000000c00 */
[C---:B------:R-:W-:Y:S01]  /*ad00*/  VIADD R5, R11.reuse, 0x10 ;  /* 0x000000100b057836 */ /* 0x040fe20000000000 */
[----:B------:R-:W-:Y:S01]  /*ad10*/  ULDC UR4, c[0x0][0x2dc] ;  /* 0x0000b70000047ab9 */ /* 0x000fe20000000800 */
[----:B------:R-:W-:Y:S01]  /*ad20*/  IMAD.WIDE R8, R11, 0x80, R6 ;  /* 0x000000800b087825 */ /* 0x000fe200078e0206 */
[----:B------:R-:W4:Y:S01]  /*ad30*/  LDS.128 R36, [R2+0x4000] ;  /* 0x0040000002247984 */ /* 0x000f220000000c00 */
[-C--:B------:R-:W-:Y:S02]  /*ad40*/  ISETP.GE.AND P6, PT, R3, R146.reuse, PT ;  /* 0x000000920300720c */ /* 0x080fe40003fc6270 */
[----:B------:R-:W-:Y:S01]  /*ad50*/  IMAD R0, R0, UR4, RZ ;  /* 0x0000000400007c24 */ /* 0x000fe2000f8e02ff */
[----:B------:R-:W5:Y:S01]  /*ad60*/  LDS.128 R64, [R2+0x800] ;  /* 0x0008000002407984 */ /* 0x000f620000000c00 */
[----:B------:R-:W-:Y:S01]  /*ad70*/  ISETP.GE.AND P5, PT, R5, R146, PT ;  /* 0x000000920500720c */ /* 0x000fe20003fa6270 */
[C---:B------:R-:W-:Y:S01]  /*ad80*/  VIADD R3, R11.reuse, 0x18 ;  /* 0x000000180b037836 */ /* 0x040fe20000000000 */
[----:B------:R-:W-:Y:S01]  /*ad90*/  ULDC.64 UR4, c[0x0][0x288] ;  /* 0x0000a20000047ab9 */ /* 0x000fe20000000a00 */
[----:B------:R-:W5:Y:S01]  /*ada0*/  LDS.128 R60, [R2+0x1000] ;  /* 0x00100000023c7984 */ /* 0x000f620000000c00 */
[C---:B------:R-:W-:Y:S01]  /*adb0*/  IADD3 R75, P0, R0.reuse, R8, RZ ;  /* 0x00000008004b7210 */ /* 0x040fe20007f1e0ff */
[----:B------:R-:W-:Y:S01]  /*adc0*/  VIADD R73, R11, 0x20 ;  /* 0x000000200b497836 */ /* 0x000fe20000000000 */
[-C--:B------:R-:W-:Y:S01]  /*add0*/  ISETP.GE.AND P4, PT, R3, R146.reuse, PT ;  /* 0x000000920300720c */ /* 0x080fe20003f86270 */
[----:B------:R-:W5:Y:S01]  /*ade0*/  LDS.128 R56, [R2+0x1800] ;  /* 0x0018000002387984 */ /* 0x000f620000000c00 */
[----:B------:R-:W-:Y:S01]  /*adf0*/  LEA.HI.X.SX32 R0, R0, R9, 0x1, P0 ;  /* 0x0000000900007211 */ /* 0x000fe200000f0eff */
[C---:B------:R-:W-:Y:S01]  /*ae00*/  VIADD R9, R11.reuse, 0x28 ;  /* 0x000000280b097836 */ /* 0x040fe20000000000 */
[-C--:B------:R-:W-:Y:S01]  /*ae10*/  ISETP.GE.AND P0, PT, R11, R146.reuse, PT ;  /* 0x000000920b00720c */ /* 0x080fe20003f06270 */
[----:B------:R-:W5:Y:S01]  /*ae20*/  LDS.128 R52, [R2+0x2000] ;  /* 0x0020000002347984 */ /* 0x000f620000000c00 */
[----:B------:R-:W-:Y:S01]  /*ae30*/  LEA R72, P1, R75, UR4, 0x2 ;  /* 0x000000044b487c11 */ /* 0x000fe2000f8210ff */
[----:B------:R-:W-:Y:S01]  /*ae40*/  VIADD R3, R11, 0x30 ;  /* 0x000000300b037836 */ /* 0x000fe20000000000 */
[-C--:B------:R-:W-:Y:S01]  /*ae50*/  ISETP.GE.AND P3, PT, R73, R146.reuse, PT ;  /* 0x000000924900720c */ /* 0x080fe20003f66270 */
[----:B------:R-:W5:Y:S01]  /*ae60*/  LDS.128 R48, [R2+0x2800] ;  /* 0x0028000002307984 */ /* 0x000f620000000c00 */
[----:B------:R-:W-:Y:S01]  /*ae70*/  LEA.HI.X R73, R75, UR5, R0, 0x2, P1 ;  /* 0x000000054b497c11 */ /* 0x000fe200088f1400 */
[----:B------:R-:W-:Y:S01]  /*ae80*/  VIADD R11, R11, 0x38 ;  /* 0x000000380b0b7836 */ /* 0x000fe20000000000 */
[-C--:B------:R-:W-:Y:S01]  /*ae90*/  ISETP.GE.AND P2, PT, R9, R146.reuse, PT ;  /* 0x000000920900720c */ /* 0x080fe20003f46270 */
[----:B------:R-:W5:Y:S01]  /*aea0*/  LDS.128 R44, [R2+0x3000] ;  /* 0x00300000022c7984 */ /* 0x000f620000000c00 */
[----:B------:R-:W-:-:S03]  /*aeb0*/  ISETP.GE.AND P1, PT, R3, R146, PT ;  /* 0x000000920300720c */ /* 0x000fc60003f26270 */
[----:B------:R-:W5:Y:S04]  /*aec0*/  LDS.128 R32, [R2+0x4800] ;  /* 0x0048000002207984 */ /* 0x000f680000000c00 */
[----:B------:R-:W5:Y:S04]  /*aed0*/  LDS.128 R28, [R2+0x5000] ;  /* 0x00500000021c7984 */ /* 0x000f680000000c00 */
[----:B------:R-:W5:Y:S04]  /*aee0*/  LDS.128 R24, [R2+0x5800] ;  /* 0x0058000002187984 */ /* 0x000f680000000c00 */
[----:B------:R-:W5:Y:S04]  /*aef0*/  LDS.128 R20, [R2+0x6000] ;  /* 0x0060000002147984 */ /* 0x000f680000000c00 */
[----:B-1----:R-:W1:Y:S04]  /*af00*/  LDS.128 R16, [R2+0x6800] ;  /* 0x0068000002107984 */ /* 0x002e680000000c00 */
[----:B--2---:R-:W2:Y:S04]  /*af10*/  LDS.128 R12, [R2+0x7000] ;  /* 0x00700000020c7984 */ /* 0x004ea80000000c00 */
[----:B------:R1:W1:Y:S04]  /*af20*/  LDS.128 R40, [R2+0x3800] ;  /* 0x0038000002287984 */ /* 0x0002680000000c00 */
[----:B------:R1:W1:Y:S04]  /*af30*/  LDS.128 R4, [R2+0x7800] ;  /* 0x0078000002047984 */ /* 0x0002680000000c00 */
        /* <DEDUP_REMOVED lines=15> */
[----:B--2---:R3:W-:Y:S01]  /*b030*/  @!P1 STG.E.128 desc[UR10][R72.64+0x6100], R12 ;  /* 0x0061000c48009986 */ /* 0x0047e2000c101d0a */
[----:B------:R-:W-:Y:S05]  /*b040*/  @P0 EXIT ;  /* 0x000000000000094d */ /* 0x000fea0003800000 */
[----:B------:R-:W-:Y:S04]  /*b050*/  STG.E.128 desc[UR10][R72.64+0x7000], R40 ;  /* 0x0070002848007986 */ /* 0x000fe8000c101d0a */
[----:B------:R-:W-:Y:S01]  /*b060*/  STG.E.128 desc[UR10][R72.64+0x7100], R4 ;  /* 0x0071000448007986 */ /* 0x000fe2000c101d0a */
[----:B------:R-:W-:Y:S05]  /*b070*/  EXIT ;  /* 0x000000000000794d */ /* 0x000fea0003800000 */
.L_x_7587:
        /* <DEDUP_REMOVED lines=16> */
.L_x_8534:


//--------------------- .text._ZN5flash24flash_fwd_splitkv_kernelI23Flash_fwd_kernel_traitsILi128ELi64ELi64ELi4ELb0ELb0EN7cutlass10bfloat16_tE19Flash_kernel_traitsILi128ELi64ELi64ELi4ES3_EELb1ELb0ELb0ELb0ELb1ELb1ELb1ELb0EEEvNS_16Flash_fwd_paramsE --------------------------
	.section	.text._ZN5flash24flash_fwd_splitkv_kernelI23Flash_fwd_kernel_traitsILi128ELi64ELi64ELi4ELb0ELb0EN7cutlass10bfloat16_tE19Flash_kernel_traitsILi128ELi64ELi64ELi4ES3_EELb1ELb0ELb0ELb0ELb1ELb1ELb1ELb0EEEvNS_16Flash_fwd_paramsE,"ax",@progbits
	.align	128
        .global         _ZN5flash24flash_fwd_splitkv_kernelI23Flash_fwd_kernel_traitsILi128ELi64ELi64ELi4ELb0ELb0EN7cutlass10bfloat16_tE19Flash_kernel_traitsILi128ELi64ELi64ELi4ES3_EELb1ELb0ELb0ELb0ELb1ELb1ELb1ELb0EEEvNS_16Flash_fwd_paramsE
        .type           _ZN5flash24flash_fwd_splitkv_kernelI23Flash_fwd_kernel_traitsILi128ELi64ELi64ELi4ELb0ELb0EN7cutlass10bfloat16_tE19Flash_kernel_traitsILi128ELi64ELi64ELi4ES3_EELb1ELb0ELb0ELb0ELb1ELb1ELb1ELb0EEEvNS_16Flash_fwd_paramsE,@function
        .size           _ZN5flash24flash_fwd_splitkv_kernelI23Flash_fwd_kernel_traitsILi128ELi64ELi64ELi4ELb0ELb0EN7cutlass10bfloat16_tE19Flash_kernel_traitsILi128ELi64ELi64ELi4ES3_EELb1ELb0ELb0ELb0ELb1ELb1ELb1ELb0EEEvNS_16Flash_fwd_paramsE,(.L_x_8535 - _ZN5flash24flash_fwd_splitkv_kernelI23Flash_fwd_kernel_traitsILi128ELi64ELi64ELi4ELb0ELb0EN7cutlass10bfloat16_tE19Flash_kernel_traitsILi128ELi64ELi64ELi4ES3_EELb1ELb0ELb0ELb0ELb1ELb1ELb1ELb0EEEvNS_16Flash_fwd_paramsE)
        .other          _ZN5flash24flash_fwd_splitkv_kernelI23Flash_fwd_kernel_traitsILi128ELi64ELi64ELi4ELb0ELb0EN7cutlass10bfloat16_tE19Flash_kernel_traitsILi128ELi64ELi64ELi4ES3_EELb1ELb0ELb0ELb0ELb1ELb1ELb1ELb0EEEvNS_16Flash_fwd_paramsE,@"STO_CUDA_ENTRY STV_DEFAULT"
_ZN5flash24flash_fwd_splitkv_kernelI23Flash_fwd_kernel_traitsILi128ELi64ELi64ELi4ELb0ELb0EN7cutlass10bfloat16_tE19Flash_kernel_traitsILi128ELi64ELi64ELi4ES3_EELb1ELb0ELb0ELb0ELb1ELb1ELb1ELb0EEEvNS_16Flash_fwd_paramsE:
.text._ZN5flash24flash_fwd_splitkv_kernelI23Flash_fwd_kernel_traitsILi128ELi64ELi64ELi4ELb0ELb0EN7cutlass10bfloat16_tE19Flash_kernel_traitsILi128ELi64ELi64ELi4ES3_EELb1ELb0ELb0ELb0ELb1ELb1ELb1ELb0EEEvNS_16Flash_fwd_paramsE:
        /* <DEDUP_REMOVED lines=59> */
.L_x_7588:
[----:B------:R-:W1:Y:S02]  /*03b0*/  LDC R4, c[0x0][0x2c8] ;  /* 0x0000b200ff047b82 */ /* 0x000e640000000800 */
.L_x_7589:
        /* <DEDUP_REMOVED lines=48> */
[----:B------:R-:W-:Y:S01]  /*06c0*/  @!P1 LOP3.LUT R9, RZ, R8, RZ, 0x33, !PT ;  /* 0x00000008ff099212 */ /* 0x000fe200078e33ff */
[----:B------:R-:W1:Y:S01]  /*06d0*/  S2R R6, SR_TID.X ;  /* 0x0000000000067919 */ /* 0x000e620000002100 */
        /* <DEDUP_REMOVED lines=97> */
.L_x_7590:
        /* <DEDUP_REMOVED lines=24> */
.L_x_7591:
[----:B------:R-:W-:Y:S05]  /*0e70*/  @!P0 BRA `(.L_x_7592) ;  /* 0x0000000400408947 */ /* 0x000fea0003800000 */
[----:B------:R-:W1:Y:S01]  /*0e80*/  LDC R12, c[0x0][0x380] ;  /* 0x0000e000ff0c7b82 */ /* 0x000e620000000800 */
[----:B------:R-:W-:Y:S01]  /*0e90*/  LEA R35, R33, 0xffffffc0, 0x6 ;  /* 0xffffffc021237811 */ /* 0x000fe200078e30ff */
[----:B------:R-:W-:Y:S01]  /*0ea0*/  IMAD.MOV.U32 R8, RZ, RZ, RZ ;  /* 0x000000ffff087224 */ /* 0x000fe200078e00ff */
[----:B------:R-:W-:Y:S02]  /*0eb0*/  ULDC.64 UR4, c[0x0][0x230] ;  /* 0x00008c0000047ab9 */ /* 0x000fe40000000a00 */
[----:B-----5:R-:W-:Y:S02]  /*0ec0*/  IABS R0, R35 ;  /* 0x0000002300007213 */ /* 0x020fe40000000000 */
[----:B-1----:R-:W-:-:S04]  /*0ed0*/  IABS R3, R12 ;  /* 0x0000000c00037213 */ /* 0x002fc80000000000 */
[----:B------:R-:W1:Y:S08]  /*0ee0*/  I2F.RP R7, R3 ;  /* 0x0000000300077306 */ /* 0x000e700000209400 */
[----:B-1----:R-:W1:Y:S02]  /*0ef0*/  MUFU.RCP R4, R7 ;  /* 0x0000000700047308 */ /* 0x002e640000001000 */
[----:B-1----:R-:W-:Y:S01]  /*0f00*/  IADD3 R4, R4, 0xffffffe, RZ ;  /* 0x0ffffffe04047810 */ /* 0x002fe20007ffe0ff */
[----:B------:R-:W1:Y:S05]  /*0f10*/  LDC R7, c[0x0][0x278] ;  /* 0x00009e00ff077b82 */ /* 0x000e6a0000000800 */
[----:B------:R-:W2:Y:S02]  /*0f20*/  F2I.FTZ.U32.TRUNC.NTZ R5, R4 ;  /* 0x0000000400057305 */ /* 0x000ea4000021f000 */
[----:B--2---:R-:W-:Y:S01]  /*0f30*/  IMAD.MOV R2, RZ, RZ, -R5 ;  /* 0x000000ffff027224 */ /* 0x004fe200078e0a05 */
        /* <DEDUP_REMOVED lines=19> */
[----:B-1----:R-:W-:-:S04]  /*1070*/  IABS R2, R7 ;  /* 0x0000000700027213 */ /* 0x002fc80000000000 */
[----:B------:R-:W1:Y:S08]  /*1080*/  I2F.RP R10, R2 ;  /* 0x00000002000a7306 */ /* 0x000e700000209400 */
[----:B-1----:R-:W1:Y:S02]  /*1090*/  MUFU.RCP R9, R10 ;  /* 0x0000000a00097308 */ /* 0x002e640000001000 */
[----:B-1----:R-:W-:Y:S01]  /*10a0*/  VIADD R9, R9, 0xffffffe ;  /* 0x0ffffffe09097836 */ /* 0x002fe20000000000 */
[----:B------:R-:W-:-:S05]  /*10b0*/  IADD3 R10, -R11, RZ, RZ ;  /* 0x000000ff0b0a7210 */ /* 0x000fca0007ffe1ff */
[----:B------:R-:W1:Y:S01]  /*10c0*/  F2I.FTZ.U32.TRUNC.NTZ R9, R9 ;  /* 0x0000000900097305 */ /* 0x000e62000021f000 */
[----:B------:R-:W-:-:S05]  /*10d0*/  IMAD R35, R12, R10, R35 ;  /* 0x0000000a0c237224 */ /* 0x000fca00078e0223 */
[----:B------:R-:W-:Y:S02]  /*10e0*/  SHF.R.S32.HI R29, RZ, 0x1f, R35 ;  /* 0x0000001fff1d7819 */ /* 0x000fe40000011423 */
[----:B-1----:R-:W-:-:S05]  /*10f0*/  IADD3 R0, RZ, -R9, RZ ;  /* 0x80000009ff007210 */ /* 0x002fca0007ffe0ff */
[----:B------:R-:W-:Y:S01]  /*1100*/  IMAD R3, R0, R2, RZ ;  /* 0x0000000200037224 */ /* 0x000fe200078e02ff */
[----:B------:R-:W-:-:S03]  /*1110*/  IABS R0, R38 ;  /* 0x0000002600007213 */ /* 0x000fc60000000000 */
[----:B------:R-:W-:Y:S01]  /*1120*/  IMAD.HI.U32 R8, R9, R3, R8 ;  /* 0x0000000309087227 */ /* 0x000fe200078e0008 */
[----:B--2---:R-:W-:-:S05]  /*1130*/  MOV R5, R0 ;  /* 0x0000000000057202 */ /* 0x004fca0000000f00 */
        /* <DEDUP_REMOVED lines=25> */
[----:B------:R-:W-:-:S04]  /*12d0*/  IMAD.WIDE.U32 R26, R4, R2, RZ ;  /* 0x00000002041a7225 */ /* 0x000fc800078e00ff */
[C---:B------:R-:W-:Y:S02]  /*12e0*/  IMAD R7, R35.reuse, R9, R10 ;  /* 0x0000000923077224 */ /* 0x040fe400078e020a */
[----:B------:R-:W-:-:S04]  /*12f0*/  IMAD.WIDE.U32 R10, R35, R8, R12 ;  /* 0x00000008230a7225 */ /* 0x000fc800078e000c */
[----:B------:R-:W-:Y:S01]  /*1300*/  IMAD.IADD R28, R27, 0x1, R3 ;  /* 0x000000011b1c7824 */ /* 0x000fe200078e0203 */
[----:B------:R-:W-:Y:S01]  /*1310*/  IADD3 R11, R11, R7, RZ ;  /* 0x000000070b0b7210 */ /* 0x000fe20007ffe0ff */
[----:B------:R-:W-:Y:S01]  /*1320*/  IMAD R7, R21, UR4, RZ ;  /* 0x0000000415077c24 */ /* 0x000fe2000f8e02ff */
[----:B------:R-:W-:-:S03]  /*1330*/  MOV R3, R0 ;  /* 0x0000000000037202 */ /* 0x000fc60000000f00 */
[C---:B------:R-:W-:Y:S02]  /*1340*/  IMAD R7, R0.reuse, UR5, R7 ;  /* 0x0000000500077c24 */ /* 0x040fe4000f8e0207 */
[----:B------:R-:W-:-:S05]  /*1350*/  IMAD.WIDE.U32 R36, R0, UR4, R10 ;  /* 0x0000000400247c25 */ /* 0x000fca000f8e000a */
[----:B------:R-:W-:Y:S01]  /*1360*/  IADD3 R14, R37, R7, RZ ;  /* 0x00000007250e7210 */ /* 0x000fe20007ffe0ff */
[----:B------:R-:W-:Y:S06]  /*1370*/  BRA `(.L_x_7593) ;  /* 0x00000004002c7947 */ /* 0x000fec0003800000 */
.L_x_7592:
[----:B------:R-:W1:Y:S01]  /*1380*/  LDC R13, c[0x0][0x278] ;  /* 0x00009e00ff0d7b82 */ /* 0x000e620000000800 */
[----:B------:R-:W-:Y:S02]  /*1390*/  ISETP.NE.AND P4, PT, R14, -0x1, PT ;  /* 0xffffffff0e00780c */ /* 0x000fe40003f85270 */
[----:B------:R-:W-:-:S04]  /*13a0*/  LEA R35, R33, 0xffffffc0, 0x6 ;  /* 0xffffffc021237811 */ /* 0x000fc800078e30ff */
[----:B------:R-:W-:-:S07]  /*13b0*/  SHF.R.S32.HI R29, RZ, 0x1f, R35 ;  /* 0x0000001fff1d7819 */ /* 0x000fce0000011423 */
[----:B------:R-:W-:Y:S02]  /*13c0*/  @P4 IADD3 R16, R7, R14, RZ ;  /* 0x0000000e07104210 */ /* 0x000fe40007ffe0ff */
        /* <DEDUP_REMOVED lines=16> */
[C---:B------:R-:W-:Y:S02]  /*14d0*/  IMAD R2, R3.reuse, R2, R4 ;  /* 0x0000000203027224 */ /* 0x040fe400078e0204 */
[----:B------:R-:W2:Y:S03]  /*14e0*/  @P4 LDC.64 R4, c[0x0][0x250] ;  /* 0x00009400ff044b82 */ /* 0x000ea60000000a00 */
[----:B------:R-:W-:Y:S01]  /*14f0*/  ISETP.GT.U32.AND P1, PT, R3, R2, PT ;  /* 0x000000020300720c */ /* 0x000fe20003f24070 */
[----:B-1----:R-:W-:-:S12]  /*1500*/  @P4 IMAD R11, R16, R9, RZ ;  /* 0x00000009100b4224 */ /* 0x002fd800078e02ff */
[----:B------:R-:W-:Y:S02]  /*1510*/  @!P1 IMAD.IADD R2, R2, 0x1, -R3 ;  /* 0x0000000102029824 */ /* 0x000fe400078e0a03 */
[----:B------:R-:W-:Y:S01]  /*1520*/  @!P1 VIADD R12, R12, 0x1 ;  /* 0x000000010c0c9836 */ /* 0x000fe20000000000 */
[----:B------:R-:W-:Y:S01]  /*1530*/  ISETP.NE.AND P1, PT, R13, RZ, PT ;  /* 0x000000ff0d00720c */ /* 0x000fe20003f25270 */
[----:B------:R-:W-:Y:S01]  /*1540*/  @P4 IMAD.WIDE.U32 R16, R16, R8, RZ ;  /* 0x0000000810104225 */ /* 0x000fe200078e00ff */
[----:B------:R-:W-:Y:S02]  /*1550*/  ISETP.GE.U32.AND P3, PT, R2, R3, PT ;  /* 0x000000030200720c */ /* 0x000fe40003f66070 */
[----:B------:R-:W1:Y:S01]  /*1560*/  LDC.64 R2, c[0x0][0x260] ;  /* 0x00009800ff027b82 */ /* 0x000e620000000a00 */
[----:B------:R-:W-:-:S10]  /*1570*/  @P4 IMAD.IADD R11, R17, 0x1, R11 ;  /* 0x00000001110b4824 */ /* 0x000fd400078e020b */
[----:B------:R-:W-:-:S04]  /*1580*/  @P3 IADD3 R12, R12, 0x1, RZ ;  /* 0x000000010c0c3810 */ /* 0x000fc80007ffe0ff */
[----:B------:R-:W-:Y:S01]  /*1590*/  @!P2 IADD3 R12, -R12, RZ, RZ ;  /* 0x000000ff0c0ca210 */ /* 0x000fe20007ffe1ff */
        /* <DEDUP_REMOVED lines=13> */
.L_x_7594:
[----:B------:R-:W-:Y:S01]  /*1670*/  MOV R17, R11 ;  /* 0x0000000b00117202 */ /* 0x000fe20000000f00 */
[----:B------:R-:W-:Y:S01]  /*1680*/  IMAD R10, R29, R8, RZ ;  /* 0x000000081d0a7224 */ /* 0x000fe200078e02ff */
[----:B------:R-:W-:Y:S02]  /*1690*/  @!P1 LOP3.LUT R12, RZ, R13, RZ, 0x33, !PT ;  /* 0x0000000dff0c9212 */ /* 0x000fe400078e33ff */
[----:B------:R-:W-:Y:S01]  /*16a0*/  @P4 IADD3 R14, R7, R14, RZ ;  /* 0x0000000e070e4210 */ /* 0x000fe20007ffe0ff */
[----:B------:R-:W-:Y:S01]  /*16b0*/  IMAD.WIDE.U32 R16, R8, R35, R16 ;  /* 0x0000002308107225 */ /* 0x000fe200078e0010 */
[----:B------:R-:W-:-:S03]  /*16c0*/  SHF.R.S32.HI R21, RZ, 0x1f, R12 ;  /* 0x0000001fff157819 */ /* 0x000fc6000001140c */
[----:B------:R-:W-:Y:S02]  /*16d0*/  IMAD R11, R9, R35, R10 ;  /* 0x00000023090b7224 */ /* 0x000fe400078e020a */
[----:B-1----:R-:W-:Y:S02]  /*16e0*/  IMAD R10, R21, R2, RZ ;  /* 0x00000002150a7224 */ /* 0x002fe400078e02ff */
[----:B------:R-:W-:Y:S01]  /*16f0*/  @P4 IMAD.WIDE.U32 R26, R14, R4, RZ ;  /* 0x000000040e1a4225 */ /* 0x000fe200078e00ff */
[----:B------:R-:W-:-:S03]  /*1700*/  IADD3 R17, R17, R11, RZ ;  /* 0x0000000b11117210 */ /* 0x000fc60007ffe0ff */
[C---:B------:R-:W-:Y:S02]  /*1710*/  IMAD R3, R12.reuse, R3, R10 ;  /* 0x000000030c037224 */ /* 0x040fe400078e020a */
[----:B------:R-:W-:-:S04]  /*1720*/  IMAD.WIDE.U32 R36, R12, R2, R16 ;  /* 0x000000020c247225 */ /* 0x000fc800078e0010 */
[----:B------:R-:W-:Y:S01]  /*1730*/  @P4 IMAD R28, R14, R5, R27 ;  /* 0x000000050e1c4224 */ /* 0x000fe200078e021b */
        /* <DEDUP_REMOVED lines=15> */
.L_x_7593:
[----:B------:R-:W-:Y:S01]  /*1830*/  ISETP.NE.AND P1, PT, R18, -0x1, PT ;  /* 0xffffffff1200780c */ /* 0x000fe20003f25270 */
[----:B------:R-:W-:Y:S01]  /*1840*/  IMAD.IADD R147, R114, 0x1, -R117 ;  /* 0x0000000172937824 */ /* 0x000fe200078e0a75 */
[----:B------:R-:W-:Y:S01]  /*1850*/  SHF.R.S32.HI R7, RZ, 0x1f, R6 ;  /* 0x0000001fff077819 */ /* 0x000fe20000011406 */
[----:B------:R-:W-:Y:S01]  /*1860*/  VIADD R153, R33, 0xffffffff ;  /* 0xffffffff21997836 */ /* 0x000fe20000000000 */
[----:B------:R-:W-:Y:S01]  /*1870*/  SHF.R.S32.HI R45, RZ, 0x1f, R38 ;  /* 0x0000001fff2d7819 */ /* 0x000fe20000011426 */
[----:B------:R-:W-:Y:S01]  /*1880*/  ULDC.64 UR4, c[0x0][0x258] ;  /* 0x0000960000047ab9 */ /* 0x000fe20000000a00 */
[-C--:B-----5:R-:W-:Y:S01]  /*1890*/  LEA.HI R0, R7, R6.reuse, RZ, 0x3 ;  /* 0x0000000607007211 */ /* 0x0a0fe200078f18ff */
[----:B------:R-:W-:Y:S01]  /*18a0*/  ULDC.64 UR6, c[0x0][0x268] ;  /* 0x00009a0000067ab9 */ /* 0x000fe20000000a00 */
[----:B------:R-:W-:Y:S01]  /*18b0*/  ULDC.64 UR8, c[0x0][0x220] ;  /* 0x0000880000087ab9 */ /* 0x000fe20000000a00 */
[----:B------:R-:W-:Y:S01]  /*18c0*/  IMAD R45, R45, UR4, RZ ;  /* 0x000000042d2d7c24 */ /* 0x000fe2000f8e02ff */
[----:B------:R-:W-:Y:S01]  /*18d0*/  SHF.R.S32.HI R16, RZ, 0x3, R0 ;  /* 0x00000003ff107819 */ /* 0x000fe20000011400 */
[----:B------:R-:W-:Y:S01]  /*18e0*/  ULDC UR10, c[0x0][0x39c] ;  /* 0x0000e700000a7ab9 */ /* 0x000fe20000000800 */
[----:B------:R-:W-:Y:S01]  /*18f0*/  LEA.HI R116, R7, R6, RZ, 0x5 ;  /* 0x0000000607747211 */ /* 0x000fe200078f28ff */
[----:B------:R-:W1:Y:S01]  /*1900*/  @P1 LDC.64 R10, c[0x0][0x240] ;  /* 0x00009000ff0a1b82 */ /* 0x000e620000000a00 */
[----:B------:R-:W-:Y:S01]  /*1910*/  @!P1 SHF.R.S32.HI R13, RZ, 0x1f, R157 ;  /* 0x0000001fff0d9819 */ /* 0x000fe2000001149d */
[C---:B------:R-:W-:Y:S01]  /*1920*/  VIADD R24, R16.reuse, 0x10 ;  /* 0x0000001010187836 */ /* 0x040fe20000000000 */
[CC--:B------:R-:W-:Y:S01]  /*1930*/  ISETP.GE.AND P4, PT, R16.reuse, R147.reuse, PT ;  /* 0x000000931000720c */ /* 0x0c0fe20003f86270 */
[C---:B------:R-:W-:Y:S01]  /*1940*/  VIADD R22, R16.reuse, 0x20 ;  /* 0x0000002010167836 */ /* 0x040fe20000000000 */
[----:B------:R-:W-:Y:S01]  /*1950*/  IADD3 R20, R16, 0x30, RZ ;  /* 0x0000003010147810 */ /* 0x000fe20007ffe0ff */
[----:B------:R-:W-:Y:S01]  /*1960*/  IMAD R45, R38, UR5, R45 ;  /* 0x00000005262d7c24 */ /* 0x000fe2000f8e022d */
[--C-:B------:R-:W-:Y:S01]  /*1970*/  SHF.R.S32.HI R17, RZ, 0x1f, R16.reuse ;  /* 0x0000001fff117819 */ /* 0x100fe20000011410 */
[----:B------:R-:W2:Y:S01]  /*1980*/  @!P1 LDC.64 R4, c[0x0][0x228] ;  /* 0x00008a00ff049b82 */ /* 0x000ea20000000a00 */
[-C--:B------:R-:W-:Y:S01]  /*1990*/  ISETP.GE.AND P6, PT, R22, R147.reuse, PT ;  /* 0x000000931600720c */ /* 0x080fe20003fc6270 */
[----:B------:R-:W-:Y:S01]  /*19a0*/  UMOV UR5, 0x400 ;  /* 0x0000040000057882 */ /* 0x000fe20000000000 */
[----:B------:R-:W-:Y:S01]  /*19b0*/  ISETP.GE.AND P2, PT, R20, R147, PT ;  /* 0x000000931400720c */ /* 0x000fe20003f46270 */
[----:B------:R-:W-:Y:S01]  /*19c0*/  IMAD.WIDE R42, R43, 0x40, R16 ;  /* 0x000000402b2a7825 */ /* 0x000fe200078e0210 */
[----:B------:R-:W-:-:S09]  /*19d0*/  SHF.R.S32.HI R115, RZ, 0x5, R116 ;  /* 0x00000005ff737819 */ /* 0x000fd20000011474 */
[----:B------:R-:W3:Y:S01]  /*19e0*/  @!P6 S2R R31, SR_CgaCtaId ;  /* 0x00000000001fe919 */ /* 0x000ee20000008800 */
[C---:B-1----:R-:W-:Y:S01]  /*19f0*/  @P1 IMAD.WIDE.U32 R46, R18.reuse, R10, RZ ;  /* 0x0000000a122e1225 */ /* 0x042fe200078e00ff */
[----:B------:R-:W1:Y:S03]  /*1a00*/  @!P2 S2R R25, SR_CgaCtaId ;  /* 0x000000000019a919 */ /* 0x000e660000008800 */
[----:B------:R-:W-:Y:S02]  /*1a10*/  @P1 IMAD R18, R18, R11, R47 ;  /* 0x0000000b12121224 */ /* 0x000fe400078e022f */
[-C--:B--2---:R-:W-:Y:S02]  /*1a20*/  @!P1 IMAD R2, R13, R4.reuse, RZ ;  /* 0x000000040d029224 */ /* 0x084fe400078e02ff */
[----:B------:R-:W-:-:S04]  /*1a30*/  @!P1 IMAD.WIDE.U32 R10, R157, R4, RZ ;  /* 0x000000049d0a9225 */ /* 0x000fc800078e00ff */
[----:B------:R-:W-:Y:S01]  /*1a40*/  @!P1 IMAD R5, R157, R5, R2 ;  /* 0x000000059d059224 */ /* 0x000fe200078e0202 */
[----:B------:R-:W-:Y:S01]  /*1a50*/  @!P1 MOV R46, R10 ;  /* 0x0000000a002e9202 */ /* 0x000fe20000000f00 */
[----:B------:R-:W-:Y:S02]  /*1a60*/  IMAD.SHL.U32 R2, R153, 0x40, RZ ;  /* 0x0000004099027824 */ /* 0x000fe400078e00ff */
[----:B------:R-:W-:Y:S01]  /*1a70*/  @!P1 IMAD.IADD R18, R11, 0x1, R5 ;  /* 0x000000010b129824 */ /* 0x000fe200078e0205 */
[----:B------:R-:W-:Y:S01]  /*1a80*/  LOP3.LUT R5, R0, 0xfffffff8, RZ, 0xc0, !PT ;  /* 0xfffffff800057812 */ /* 0x000fe200078ec0ff */
[----:B------:R-:W2:Y:S01]  /*1a90*/  @!P4 LDC.64 R10, c[0x0][0x240] ;  /* 0x00009000ff0acb82 */ /* 0x000ea20000000a00 */
[----:B------:R-:W-:Y:S01]  /*1aa0*/  ISETP.GE.AND P1, PT, R24, R147, PT ;  /* 0x000000931800720c */ /* 0x000fe20003f26270 */
[----:B------:R-:W-:Y:S02]  /*1ab0*/  IMAD.IADD R19, R113, 0x1, -R2 ;  /* 0x0000000171137824 */ /* 0x000fe400078e0a02 */
[----:B------:R-:W-:-:S03]  /*1ac0*/  IMAD.IADD R0, R6, 0x1, -R5 ;  /* 0x0000000106007824 */ /* 0x000fc600078e0a05 */
[----:B------:R-:W-:Y:S01]  /*1ad0*/  ISETP.GE.AND P5, PT, R16, R19, PT ;  /* 0x000000131000720c */ /* 0x000fe20003fa6270 */
[----:B------:R-:W-:Y:S01]  /*1ae0*/  IMAD.SHL.U32 R41, R0, 0x8, RZ ;  /* 0x0000000800297824 */ /* 0x000fe200078e00ff */
[----:B------:R-:W4:Y:S04]  /*1af0*/  @!P4 LDC.64 R4, c[0x0][0x210] ;  /* 0x00008400ff04cb82 */ /* 0x000f280000000a00 */
[----:B------:R-:W-:Y:S01]  /*1b00*/  IADD3 R26, P3, R41, R26, RZ ;  /* 0x0000001a291a7210 */ /* 0x000fe20007f7e0ff */
[----:B------:R-:W3:Y:S01]  /*1b10*/  @!P1 S2R R12, SR_CgaCtaId ;  /* 0x00000000000c9919 */ /* 0x000ee20000008800 */
[----:B------:R-:W-:-:S05]  /*1b20*/  SHF.R.S32.HI R15, RZ, 0x1f, R41 ;  /* 0x0000001fff0f7819 */ /* 0x000fca0000011429 */
[----:B------:R-:W-:Y:S01]  /*1b30*/  IMAD.X R27, R15, 0x1, R28, P3 ;  /* 0x000000010f1b7824 */ /* 0x000fe200018e061c */
[----:B------:R-:W-:Y:S01]  /*1b40*/  IADD3 R46, P3, R41, R46, RZ ;  /* 0x0000002e292e7210 */ /* 0x000fe20007f7e0ff */
[----:B------:R-:W1:Y:S01]  /*1b50*/  @!P5 S2R R23, SR_CgaCtaId ;  /* 0x000000000017d919 */ /* 0x000e620000008800 */
[----:B------:R-:W-:Y:S01]  /*1b60*/  @!P5 MOV R28, 0x400 ;  /* 0x00000400001cd802 */ /* 0x000fe20000000f00 */
[----:B--2---:R-:W-:Y:S02]  /*1b70*/  @!P4 IMAD R13, R43, R10, RZ ;  /* 0x0000000a2b0dc224 */ /* 0x004fe400078e02ff */
[----:B------:R-:W-:Y:S01]  /*1b80*/  IMAD.X R47, R15, 0x1, R18, P3 ;  /* 0x000000010f2f7824 */ /* 0x000fe200018e0612 */
[----:B------:R-:W-:Y:S01]  /*1b90*/  IADD3 R36, P3, R41, R36, RZ ;  /* 0x0000002429247210 */ /* 0x000fe20007f7e0ff */
[----:B------:R-:W-:Y:S01]  /*1ba0*/  @!P4 IMAD R13, R42, R11, R13 ;  /* 0x0000000b2a0dc224 */ /* 0x000fe200078e020d */
[----:B------:R-:W-:Y:S01]  /*1bb0*/  SHF.L.U32 R18, R16, 0x6, RZ ;  /* 0x0000000610127819 */ /* 0x000fe200000006ff */
[----:B------:R-:W-:Y:S01]  /*1bc0*/  IMAD.WIDE.U32 R38, R38, UR4, R46 ;  /* 0x0000000426267c25 */ /* 0x000fe2000f8e002e */
[----:B------:R-:W2:Y:S02]  /*1bd0*/  S2UR UR4, SR_CgaCtaId ;  /* 0x00000000000479c3 */ /* 0x000ea40000008800 */
[----:B------:R-:W-:Y:S01]  /*1be0*/  LOP3.LUT R18, R18, 0x1c0, RZ, 0xc0, !PT ;  /* 0x000001c012127812 */ /* 0x000fe200078ec0ff */
[----:B------:R-:W-:Y:S01]  /*1bf0*/  IMAD.IADD R45, R39, 0x1, R45 ;  /* 0x00000001272d7824 */ /* 0x000fe200078e022d */
[----:B------:R-:W-:Y:S01]  /*1c00*/  @!P1 MOV R39, 0x400 ;  /* 0x0000040000279802 */ /* 0x000fe20000000f00 */
[----:B------:R-:W-:Y:S01]  /*1c10*/  @!P4 IMAD.MOV.U32 R44, RZ, RZ, R38 ;  /* 0x000000ffff2cc224 */ /* 0x000fe200078e0026 */
[----:B------:R-:W-:Y:S01]  /*1c20*/  LOP3.LUT R11, R18, 0x38, R41, 0xf8, !PT ;  /* 0x00000038120b7812 */ /* 0x000fe200078ef829 */
[----:B------:R-:W-:Y:S01]  /*1c30*/  IMAD.X R37, R15, 0x1, R14, P3 ;  /* 0x000000010f257824 */ /* 0x000fe200018e060e */
[----:B------:R-:W-:Y:S01]  /*1c40*/  SHF.R.U32.HI R18, RZ, 0x3, R18 ;  /* 0x00000003ff127819 */ /* 0x000fe20000011612 */
[----:B------:R-:W1:Y:S01]  /*1c50*/  @!P1 LDC.64 R14, c[0x0][0x240] ;  /* 0x00009000ff0e9b82 */ /* 0x000e620000000a00 */
[----:B------:R-:W-:-:S02]  /*1c60*/  @!P4 IMAD.WIDE.U32 R48, R42, R10, R44 ;  /* 0x0000000a2a30c225 */ /* 0x000fc400078e002c */
[----:B------:R-:W-:Y:S02]  /*1c70*/  LOP3.LUT R18, R11, R18, RZ, 0x3c, !PT ;  /* 0x000000120b127212 */ /* 0x000fe400078e3cff */
[----:B------:R-:W-:Y:S01]  /*1c80*/  @!P4 IMAD.IADD R10, R49, 0x1, R13 ;  /* 0x00000001310ac824 */ /* 0x000fe200078e020d */
[----:B----4-:R-:W-:Y:S01]  /*1c90*/  @!P4 LEA R46, P3, R48, R4, 0x1 ;  /* 0x00000004302ec211 */ /* 0x010fe200078608ff */
[----:B------:R-:W-:Y:S01]  /*1ca0*/  @!P1 IMAD.MOV.U32 R49, RZ, RZ, R45 ;  /* 0x000000ffff319224 */ /* 0x000fe200078e002d */
[----:B---3--:R-:W-:Y:S01]  /*1cb0*/  @!P1 LEA R39, R12, R39, 0x18 ;  /* 0x000000270c279211 */ /* 0x008fe200078ec0ff */
[----:B------:R-:W-:Y:S01]  /*1cc0*/  @!P2 IMAD.MOV.U32 R44, RZ, RZ, R38 ;  /* 0x000000ffff2ca224 */ /* 0x000fe200078e0026 */
[----:B------:R-:W-:Y:S01]  /*1cd0*/  @!P4 LEA.HI.X R47, R48, R5, R10, 0x1, P3 ;  /* 0x00000005302fc211 */ /* 0x000fe200018f0c0a */
[----:B------:R-:W-:Y:S01]  /*1ce0*/  @!P1 IMAD.MOV.U32 R48, RZ, RZ, R38 ;  /* 0x000000ffff309224 */ /* 0x000fe200078e0026 */
[----:B------:R-:W3:Y:S01]  /*1cf0*/  @!P1 LDC.64 R4, c[0x0][0x210] ;  /* 0x00008400ff049b82 */ /* 0x000ee20000000a00 */
[----:B------:R-:W-:Y:S01]  /*1d00*/  @!P1 IADD3 R32, P3, R42, 0x10, RZ ;  /* 0x000000102a209810 */ /* 0x000fe20007f7e0ff */
[----:B------:R-:W-:Y:S01]  /*1d10*/  IMAD.WIDE.U32 R36, R16, R8, R36 ;  /* 0x0000000810247225 */ /* 0x000fe200078e0024 */
[----:B------:R-:W-:Y:S01]  /*1d20*/  @!P6 MOV R12, 0x400 ;  /* 0x00000400000ce802 */ /* 0x000fe20000000f00 */
[----:B--2---:R-:W-:Y:S01]  /*1d30*/  ULEA UR4, UR4, UR5, 0x18 ;  /* 0x0000000504047291 */ /* 0x004fe2000f8ec03f */
[----:B------:R-:W-:Y:S01]  /*1d40*/  @!P2 MOV R10, 0x400 ;  /* 0x00000400000aa802 */ /* 0x000fe20000000f00 */
[----:B------:R-:W-:Y:S01]  /*1d50*/  @!P1 IMAD.X R41, RZ, RZ, R43, P3 ;  /* 0x000000ffff299224 */ /* 0x000fe200018e062b */
[----:B------:R-:W-:Y:S01]  /*1d60*/  LEA.HI R11, R7, R6, RZ, 0x6 ;  /* 0x00000006070b7211 */ /* 0x000fe200078f30ff */
[----:B------:R-:W-:Y:S01]  /*1d70*/  IMAD.MOV.U32 R127, RZ, RZ, R36 ;  /* 0x000000ffff7f7224 */ /* 0x000fe200078e0024 */
[----:B------:R-:W-:Y:S01]  /*1d80*/  @!P6 LEA R31, R31, R12, 0x18 ;  /* 0x0000000c1f1fe211 */ /* 0x000fe200078ec0ff */
[----:B------:R-:W-:Y:S01]  /*1d90*/  IMAD.WIDE.U32 R26, R3, UR6, R26 ;  /* 0x00000006031a7c25 */ /* 0x000fe2000f8e001a */
[----:B-1----:R-:W-:Y:S01]  /*1da0*/  @!P2 LEA R25, R25, R10, 0x18 ;  /* 0x0000000a1919a211 */ /* 0x002fe200078ec0ff */
[----:B------:R-:W1:Y:S01]  /*1db0*/  @!P6 LDC.64 R12, c[0x0][0x240] ;  /* 0x00009000ff0ceb82 */ /* 0x000e620000000a00 */
[----:B------:R-:W-:Y:S01]  /*1dc0*/  SHF.L.U32 R11, R11, 0x3, RZ ;  /* 0x000000030b0b7819 */ /* 0x000fe200000006ff */
[-C--:B------:R-:W-:Y:S01]  /*1dd0*/  @!P1 IMAD R10, R41, R14.reuse, RZ ;  /* 0x0000000e290a9224 */ /* 0x080fe200078e02ff */
[----:B------:R-:W-:Y:S01]  /*1de0*/  @!P6 IADD3 R30, P3, R42, 0x20, RZ ;  /* 0x000000202a1ee810 */ /* 0x000fe20007f7e0ff */
[----:B------:R-:W-:Y:S01]  /*1df0*/  @!P1 IMAD.WIDE.U32 R48, R32, R14, R48 ;  /* 0x0000000e20309225 */ /* 0x000fe200078e0030 */
[----:B------:R-:W-:-:S02]  /*1e00*/  @!P5 LEA R23, R23, R28, 0x18 ;  /* 0x0000001c1717d211 */ /* 0x000fc400078ec0ff */
[----:B------:R-:W-:Y:S01]  /*1e10*/  LOP3.LUT R18, R18, 0xfffffe00, R11, 0xf8, !PT ;  /* 0xfffffe0012127812 */ /* 0x000fe200078ef80b */
[----:B------:R-:W-:Y:S02]  /*1e20*/  @!P1 IMAD R15, R32, R15, R10 ;  /* 0x0000000f200f9224 */ /* 0x000fe400078e020a */
[----:B------:R-:W-:Y:S01]  /*1e30*/  @!P6 IMAD.X R41, RZ, RZ, R43, P3 ;  /* 0x000000ffff29e224 */ /* 0x000fe200018e062b */
[----:B------:R-:W2:Y:S01]  /*1e40*/  @!P2 LDC.64 R10, c[0x0][0x240] ;  /* 0x00009000ff0aab82 */ /* 0x000ea20000000a00 */
[----:B------:R-:W-:Y:S01]  /*1e50*/  @!P2 IADD3 R28, P3, R42, 0x30, RZ ;  /* 0x000000302a1ca810 */ /* 0x000fe20007f7e0ff */
[C---:B------:R-:W-:Y:S01]  /*1e60*/  @!P2 IMAD R25, R18.reuse, 0x2, R25 ;  /* 0x000000021219a824 */ /* 0x040fe200078e0219 */
[----:B------:R-:W-:Y:S01]  /*1e70*/  @!P1 IADD3 R32, R49, R15, RZ ;  /* 0x0000000f31209210 */ /* 0x000fe20007ffe0ff */
[C---:B------:R-:W-:Y:S01]  /*1e80*/  @!P5 IMAD R23, R18.reuse, 0x2, R23 ;  /* 0x000000021217d824 */ /* 0x040fe200078e0217 */
[----:B------:R-:W-:Y:S01]  /*1e90*/  LEA R155, R18, UR4, 0x1 ;  /* 0x00000004129b7c11 */ /* 0x000fe2000f8e08ff */
[----:B------:R-:W-:Y:S01]  /*1ea0*/  @!P2 IMAD.X R43, RZ, RZ, R43, P3 ;  /* 0x000000ffff2ba224 */ /* 0x000fe200018e062b */
[----:B---3--:R-:W-:Y:S01]  /*1eb0*/  @!P1 LEA R50, P3, R48, R4, 0x1 ;  /* 0x0000000430329211 */ /* 0x008fe200078608ff */
[----:B------:R-:W3:Y:S01]  /*1ec0*/  @!P6 LDC.64 R14, c[0x0][0x210] ;  /* 0x00008400ff0eeb82 */ /* 0x000ee20000000a00 */
[----:B------:R-:W-:Y:S01]  /*1ed0*/  @!P1 LEA R39, R18, R39, 0x1 ;  /* 0x0000002712279211 */ /* 0x000fe200078e08ff */
[----:B------:R-:W-:Y:S01]  /*1ee0*/  @!PT LDS RZ, [RZ] ;  /* 0x00000000fffff984 */ /* 0x000fe20000000800 */
[----:B------:R-:W-:Y:S01]  /*1ef0*/  @!PT LDS RZ, [RZ] ;  /* 0x00000000fffff984 */ /* 0x000fe20000000800 */
[----:B------:R-:W-:Y:S01]  /*1f00*/  @!PT LDS RZ, [RZ] ;  /* 0x00000000fffff984 */ /* 0x000fe20000000800 */
[----:B------:R-:W-:Y:S01]  /*1f10*/  @!P4 LDGSTS.E.BYPASS.LTC128B.128 [R155], desc[UR12][R46.64] ;  /* 0x000000002e9bcfae */ /* 0x000fe2000b901d4c */
[----:B------:R-:W-:-:S02]  /*1f20*/  @!P1 LEA.HI.X R51, R48, R5, R32, 0x1, P3 ;  /* 0x0000000530339211 */ /* 0x000fc400018f0c20 */
[----:B------:R-:W-:Y:S01]  /*1f30*/  ISETP.GE.AND P3, PT, R24, R19, PT ;  /* 0x000000131800720c */ /* 0x000fe20003f66270 */
[----:B------:R4:W-:Y:S01]  /*1f40*/  @!P4 LDGSTS.E.BYPASS.LTC128B.128 [R155+0x2000], desc[UR12][R46.64+0x80] ;  /* 0x020000802e9bcfae */ /* 0x0009e2000b901d4c */
[----:B-1----:R-:W-:Y:S01]  /*1f50*/  @!P6 IMAD R32, R41, R12, RZ ;  /* 0x0000000c2920e224 */ /* 0x002fe200078e02ff */
[----:B------:R-:W1:Y:S01]  /*1f60*/  @!P2 LDC.64 R4, c[0x0][0x210] ;  /* 0x00008400ff04ab82 */ /* 0x000e620000000a00 */
[----:B------:R-:W-:Y:S01]  /*1f70*/  @!P6 LEA R31, R18, R31, 0x1 ;  /* 0x0000001f121fe211 */ /* 0x000fe200078e08ff */
[----:B------:R-:W-:Y:S01]  /*1f80*/  @!P1 LDGSTS.E.BYPASS.LTC128B.128 [R39+0x800], desc[UR12][R50.64] ;  /* 0x0080000032279fae */ /* 0x000fe2000b901d4c */
[----:B------:R-:W-:-:S03]  /*1f90*/  @!P6 IMAD R32, R30, R13, R32 ;  /* 0x0000000d1e20e224 */ /* 0x000fc600078e0220 */
[----:B------:R1:W-:Y:S01]  /*1fa0*/  @!P1 LDGSTS.E.BYPASS.LTC128B.128 [R39+0x2800], desc[UR12][R50.64+0x80] ;  /* 0x0280008032279fae */ /* 0x0003e2000b901d4c */
[----:B------:R-:W-:-:S05]  /*1fb0*/  IADD3 R34, P1, R16, R35, RZ ;  /* 0x0000002310227210 */ /* 0x000fca0007f3e0ff */
        /* <DEDUP_REMOVED lines=8> */
[----:B--2---:R-:W-:-:S04]  /*2040*/  @!P2 IMAD.WIDE.U32 R44, R28, R10, R44 ;  /* 0x0000000a1c2ca225 */ /* 0x004fc800078e002c */
[----:B------:R-:W-:Y:S02]  /*2050*/  @!P6 IMAD.WIDE.U32 R46, R30, R12, R46 ;  /* 0x0000000c1e2ee225 */ /* 0x000fe400078e002e */
[----:B------:R-:W2:Y:S02]  /*2060*/  @!P5 LDC.64 R12, c[0x0][0x218] ;  /* 0x00008600ff0cdb82 */ /* 0x000ea40000000a00 */
[----:B------:R-:W-:Y:S01]  /*2070*/  @!P2 IMAD R30, R43, R10, RZ ;  /* 0x0000000a2b1ea224 */ /* 0x000fe200078e02ff */
[----:B---3--:R-:W-:Y:S01]  /*2080*/  @!P6 LEA R14, P4, R46, R14, 0x1 ;  /* 0x0000000e2e0ee211 */ /* 0x008fe200078808ff */
[----:B------:R-:W-:Y:S02]  /*2090*/  @!P6 IMAD.IADD R32, R47, 0x1, R32 ;  /* 0x000000012f20e824 */ /* 0x000fe400078e0220 */
[----:B------:R-:W-:Y:S02]  /*20a0*/  @!P2 IMAD R30, R28, R11, R30 ;  /* 0x0000000b1c1ea224 */ /* 0x000fe400078e021e */
[----:B------:R-:W3:Y:S01]  /*20b0*/  @!P3 LDC.64 R10, c[0x0][0x218] ;  /* 0x00008600ff0abb82 */ /* 0x000ee20000000a00 */
[----:B------:R-:W-:Y:S01]  /*20c0*/  @!P6 LEA.HI.X R15, R46, R15, R32, 0x1, P4 ;  /* 0x0000000f2e0fe211 */ /* 0x000fe200020f0c20 */
[----:B------:R-:W-:Y:S01]  /*20d0*/  @!P2 IMAD.IADD R30, R45, 0x1, R30 ;  /* 0x000000012d1ea824 */ /* 0x000fe200078e021e */
[----:B-1----:R-:W-:Y:S01]  /*20e0*/  @!P2 LEA R38, P4, R44, R4, 0x1 ;  /* 0x000000042c26a211 */ /* 0x002fe200078808ff */
[----:B------:R-:W-:-:S02]  /*20f0*/  IMAD.WIDE.U32 R42, R8, 0x20, RZ ;  /* 0x00000020082a7825 */ /* 0x000fc400078e00ff */
[----:B------:R-:W-:Y:S01]  /*2100*/  @!P6 LDGSTS.E.BYPASS.LTC128B.128 [R31+0x1000], desc[UR12][R14.64] ;  /* 0x010000000e1fefae */ /* 0x000fe2000b901d4c */
[----:B------:R-:W-:Y:S02]  /*2110*/  @!P2 LEA.HI.X R39, R44, R5, R30, 0x1, P4 ;  /* 0x000000052c27a211 */ /* 0x000fe400020f0c1e */
[----:B------:R-:W1:Y:S01]  /*2120*/  @!P1 LDC.64 R4, c[0x0][0x218] ;  /* 0x00008600ff049b82 */ /* 0x000e620000000a00 */
[----:B------:R4:W-:Y:S01]  /*2130*/  @!P6 LDGSTS.E.BYPASS.LTC128B.128 [R31+0x3000], desc[UR12][R14.64+0x80] ;  /* 0x030000800e1fefae */ /* 0x0009e2000b901d4c */
[----:B------:R-:W-:-:S03]  /*2140*/  ISETP.GE.AND P6, PT, R20, R19, PT ;  /* 0x000000131400720c */ /* 0x000fc60003fc6270 */
[----:B------:R-:W-:Y:S01]  /*2150*/  @!P2 LDGSTS.E.BYPASS.LTC128B.128 [R25+0x1800], desc[UR12][R38.64] ;  /* 0x018000002619afae */ /* 0x000fe2000b901d4c */
[----:B--2---:R-:W-:-:S03]  /*2160*/  @!P5 LEA R36, P4, R127, R12, 0x1 ;  /* 0x0000000c7f24d211 */ /* 0x004fc600078808ff */
[----:B------:R2:W-:Y:S01]  /*2170*/  @!P2 LDGSTS.E.BYPASS.LTC128B.128 [R25+0x3800], desc[UR12][R38.64+0x80] ;  /* 0x038000802619afae */ /* 0x0005e2000b901d4c */
[C---:B------:R-:W-:Y:S02]  /*2180*/  @!P3 LEA R12, P2, R8.reuse, R127, 0x4 ;  /* 0x0000007f080cb211 */ /* 0x040fe400078420ff */
[----:B------:R-:W-:Y:S02]  /*2190*/  @!P5 LEA.HI.X R37, R127, R13, R126, 0x1, P4 ;  /* 0x0000000d7f25d211 */ /* 0x000fe400020f0c7e */
[----:B------:R-:W-:Y:S02]  /*21a0*/  @!P3 LEA.HI.X R13, R8, R126, R9, 0x4, P2 ;  /* 0x0000007e080db211 */ /* 0x000fe400010f2409 */
[C---:B---3--:R-:W-:Y:S01]  /*21b0*/  @!P3 LEA R40, P4, R12.reuse, R10, 0x1 ;  /* 0x0000000a0c28b211 */ /* 0x048fe200078808ff */
[----:B------:R-:W-:Y:S01]  /*21c0*/  @!P5 LDGSTS.E.BYPASS.LTC128B.128 [R23+0x4000], desc[UR12][R36.64] ;  /* 0x040000002417dfae */ /* 0x000fe2000b901d4c */
[----:B------:R-:W-:Y:S02]  /*21d0*/  @!P3 MOV R10, 0x400 ;  /* 0x00000400000ab802 */ /* 0x000fe40000000f00 */
[----:B------:R-:W-:Y:S01]  /*21e0*/  @!P3 LEA.HI.X R41, R12, R11, R13, 0x1, P4 ;  /* 0x0000000b0c29b211 */ /* 0x000fe200020f0c0d */
[----:B------:R-:W-:Y:S01]  /*21f0*/  @!P5 LDGSTS.E.BYPASS.LTC128B.128 [R23+0x6000], desc[UR12][R36.64+0x80] ;  /* 0x060000802417dfae */ /* 0x000fe2000b901d4c */
[----:B------:R-:W-:-:S02]  /*2200*/  @!P3 LEA R17, R17, R10, 0x18 ;  /* 0x0000000a1111b211 */ /* 0x000fc400078ec0ff */
[-C--:B------:R-:W-:Y:S01]  /*2210*/  ISETP.GE.AND P4, PT, R24, R19.reuse, PT ;  /* 0x000000131800720c */ /* 0x080fe20003f86270 */
[----:B------:R-:W3:Y:S01]  /*2220*/  @!P1 S2R R13, SR_CgaCtaId ;  /* 0x00000000000d9919 */ /* 0x000ee20000008800 */
[----:B------:R-:W-:Y:S01]  /*2230*/  ISETP.GE.AND P5, PT, R16, R19, PT ;  /* 0x000000131000720c */ /* 0x000fe20003fa6270 */
[----:B------:R-:W-:Y:S01]  /*2240*/  @!P3 IMAD R17, R18, 0x2, R17 ;  /* 0x000000021211b824 */ /* 0x000fe200078e0211 */
[----:B----4-:R-:W-:Y:S01]  /*2250*/  SHF.L.U32 R15, R9, 0x5, RZ ;  /* 0x00000005090f7819 */ /* 0x010fe200000006ff */
[----:B------:R-:W4:Y:S01]  /*2260*/  @!P6 S2R R12, SR_CgaCtaId ;  /* 0x00000000000ce919 */ /* 0x000f220000008800 */
[----:B------:R-:W-:Y:S01]  /*2270*/  @!P1 IADD3 R14, P2, R127, R42, RZ ;  /* 0x0000002a7f0e9210 */ /* 0x000fe20007f5e0ff */
[----:B------:R-:W3:Y:S01]  /*2280*/  LDC.64 R10, c[0x0][0x250] ;  /* 0x00009400ff0a7b82 */ /* 0x000ee20000000a00 */
[----:B------:R-:W-:Y:S01]  /*2290*/  SHF.L.U32 R16, R16, 0x3, RZ ;  /* 0x0000000310107819 */ /* 0x000fe200000006ff */
[----:B------:R-:W-:Y:S01]  /*22a0*/  @!P3 LDGSTS.E.BYPASS.LTC128B.128 [R17+0x4800], desc[UR12][R40.64] ;  /* 0x048000002811bfae */ /* 0x000fe2000b901d4c */
[----:B------:R-:W-:-:S02]  /*22b0*/  @!P1 IADD3.X R15, R126, R43, R15, P2, !PT ;  /* 0x0000002b7e0f9210 */ /* 0x000fc400017fe40f */
[C---:B-1----:R-:W-:Y:S01]  /*22c0*/  @!P1 LEA R24, P2, R14.reuse, R4, 0x1 ;  /* 0x000000040e189211 */ /* 0x042fe200078408ff */
[----:B------:R1:W-:Y:S01]  /*22d0*/  @!P3 LDGSTS.E.BYPASS.LTC128B.128 [R17+0x6800], desc[UR12][R40.64+0x80] ;  /* 0x068000802811bfae */ /* 0x0003e2000b901d4c */
[----:B------:R-:W-:Y:S01]  /*22e0*/  LEA.HI R4, R7, R6, RZ, 0x4 ;  /* 0x0000000607047211 */ /* 0x000fe200078f20ff */
[----:B------:R-:W-:Y:S01]  /*22f0*/  IMAD.MOV.U32 R7, RZ, RZ, 0x10 ;  /* 0x00000010ff077424 */ /* 0x000fe200078e00ff */
[----:B--2---:R-:W-:Y:S02]  /*2300*/  @!P1 LEA.HI.X R25, R14, R5, R15, 0x1, P2 ;  /* 0x000000050e199211 */ /* 0x004fe400010f0c0f */
[----:B------:R-:W-:Y:S02]  /*2310*/  LOP3.LUT R5, R4, 0xfffffff0, RZ, 0xc0, !PT ;  /* 0xfffffff004057812 */ /* 0x000fe400078ec0ff */
[----:B------:R-:W-:Y:S01]  /*2320*/  SHF.R.S32.HI R15, RZ, 0x4, R4 ;  /* 0x00000004ff0f7819 */ /* 0x000fe20000011404 */
[----:B------:R-:W-:Y:S01]  /*2330*/  IMAD R4, R21, UR6, RZ ;  /* 0x0000000615047c24 */ /* 0x000fe2000f8e02ff */
[-C--:B------:R-:W-:Y:S01]  /*2340*/  ISETP.GE.AND P3, PT, R22, R19.reuse, PT ;  /* 0x000000131600720c */ /* 0x080fe20003f66270 */
[----:B------:R-:W-:Y:S01]  /*2350*/  @!P6 IMAD.MOV.U32 R21, RZ, RZ, R126 ;  /* 0x000000ffff15e224 */ /* 0x000fe200078e007e */
[----:B------:R-:W-:Y:S01]  /*2360*/  ISETP.GE.AND P2, PT, R20, R19, PT ;  /* 0x000000131400720c */ /* 0x000fe20003f46270 */
[----:B------:R-:W-:Y:S01]  /*2370*/  IMAD.IADD R19, R6, 0x1, -R5 ;  /* 0x0000000106137824 */ /* 0x000fe200078e0a05 */
[----:B------:R-:W-:-:S02]  /*2380*/  LEA.HI R20, R15, R15, RZ, 0x1 ;  /* 0x0000000f0f147211 */ /* 0x000fc400078f08ff */
[----:B------:R-:W-:Y:S02]  /*2390*/  @!P1 MOV R22, 0x400 ;  /* 0x0000040000169802 */ /* 0x000fe40000000f00 */
[----:B------:R-:W-:Y:S01]  /*23a0*/  SHF.R.S32.HI R14, RZ, 0x1f, R19 ;  /* 0x0000001fff0e7819 */ /* 0x000fe20000011413 */
[----:B---3--:R-:W-:Y:S01]  /*23b0*/  IMAD R29, R29, R10, RZ ;  /* 0x0000000a1d1d7224 */ /* 0x008fe200078e02ff */
[----:B------:R-:W-:Y:S02]  /*23c0*/  LOP3.LUT R20, R20, 0xfffffffe, RZ, 0xc0, !PT ;  /* 0xfffffffe14147812 */ /* 0x000fe400078ec0ff */
[----:B------:R-:W-:Y:S01]  /*23d0*/  LEA.HI R14, R14, R19, RZ, 0x3 ;  /* 0x000000130e0e7211 */ /* 0x000fe200078f18ff */
[----:B------:R-:W-:Y:S02]  /*23e0*/  IMAD R29, R34, R11, R29 ;  /* 0x0000000b221d7224 */ /* 0x000fe400078e021d */
[----:B-1----:R-:W-:Y:S01]  /*23f0*/  IMAD R17, R3, UR7, R4 ;  /* 0x0000000703117c24 */ /* 0x002fe2000f8e0204 */
[----:B------:R-:W-:Y:S01]  /*2400*/  IADD3 R3, R15, -R20, RZ ;  /* 0x800000140f037210 */ /* 0x000fe20007ffe0ff */
[----:B------:R-:W1:Y:S01]  /*2410*/  @!P6 LDC.64 R4, c[0x0][0x218] ;  /* 0x00008600ff04eb82 */ /* 0x000e620000000a00 */
[----:B------:R-:W-:Y:S01]  /*2420*/  @!P6 MOV R15, 0x400 ;  /* 0x00000400000fe802 */ /* 0x000fe20000000f00 */
[----:B------:R-:W-:Y:S01]  /*2430*/  IMAD.IADD R27, R27, 0x1, R17 ;  /* 0x000000011b1b7824 */ /* 0x000fe200078e0211 */
[----:B------:R-:W-:-:S02]  /*2440*/  LOP3.LUT R20, R14, 0xfffffff8, RZ, 0xc0, !PT ;  /* 0xfffffff80e147812 */ /* 0x000fc400078ec0ff */
[----:B------:R-:W-:Y:S01]  /*2450*/  @!P1 LEA R17, R13, R22, 0x18 ;  /* 0x000000160d119211 */ /* 0x000fe200078ec0ff */
[----:B------:R-:W-:Y:S01]  /*2460*/  IMAD.WIDE.U32 R34, R34, R10, R26 ;  /* 0x0000000a22227225 */ /* 0x000fe200078e001a */
[----:B----4-:R-:W-:-:S03]  /*2470*/  @!P6 LEA R13, R12, R15, 0x18 ;  /* 0x0000000f0c0de211 */ /* 0x010fc600078ec0ff */
[----:B------:R-:W-:Y:S02]  /*2480*/  IMAD.IADD R12, R19, 0x1, -R20 ;  /* 0x00000001130c7824 */ /* 0x000fe400078e0a14 */
[----:B------:R-:W-:Y:S02]  /*2490*/  @!P6 IMAD.MOV.U32 R20, RZ, RZ, R127 ;  /* 0x000000ffff14e224 */ /* 0x000fe400078e007f */
[----:B------:R-:W-:Y:S02]  /*24a0*/  @!P1 IMAD R17, R18, 0x2, R17 ;  /* 0x0000000212119824 */ /* 0x000fe400078e0211 */
[----:B------:R-:W-:Y:S02]  /*24b0*/  @!P6 IMAD R19, R9, 0x30, RZ ;  /* 0x000000300913e824 */ /* 0x000fe400078e02ff */
[----:B------:R-:W-:Y:S01]  /*24c0*/  @!P6 IMAD.WIDE.U32 R20, R8, 0x30, R20 ;  /* 0x000000300814e825 */ /* 0x000fe200078e0014 */
[----:B------:R-:W-:Y:S03]  /*24d0*/  @!P1 LDGSTS.E.BYPASS.LTC128B.128 [R17+0x5000], desc[UR12][R24.64] ;  /* 0x0500000018119fae */ /* 0x000fe6000b901d4c */
[----:B------:R-:W-:Y:S01]  /*24e0*/  @!P6 IMAD R23, R18, 0x2, R13 ;  /* 0x000000021217e824 */ /* 0x000fe200078e020d */
[----:B------:R-:W-:Y:S01]  /*24f0*/  @!P1 LDGSTS.E.BYPASS.LTC128B.128 [R17+0x7000], desc[UR12][R24.64+0x80] ;  /* 0x0700008018119fae */ /* 0x000fe2000b901d4c */
[----:B------:R-:W-:Y:S01]  /*2500*/  @!P6 IADD3 R19, R21, R19, RZ ;  /* 0x000000131513e210 */ /* 0x000fe20007ffe0ff */
[----:B------:R-:W-:Y:S01]  /*2510*/  IMAD.SHL.U32 R15, R0, 0x40, RZ ;  /* 0x00000040000f7824 */ /* 0x000fe200078e00ff */
[----:B-1----:R-:W-:Y:S01]  /*2520*/  @!P6 LEA R4, P1, R20, R4, 0x1 ;  /* 0x000000041404e211 */ /* 0x002fe200078208ff */
[----:B------:R-:W-:-:S02]  /*2530*/  IMAD.IADD R32, R35, 0x1, R29 ;  /* 0x0000000123207824 */ /* 0x000fc400078e021d */
[----:B------:R-:W-:Y:S01]  /*2540*/  IMAD.SHL.U32 R13, R12, 0x40, RZ ;  /* 0x000000400c0d7824 */ /* 0x000fe200078e00ff */
[----:B------:R-:W-:Y:S01]  /*2550*/  @!P6 LEA.HI.X R5, R20, R5, R19, 0x1, P1 ;  /* 0x000000051405e211 */ /* 0x000fe200008f0c13 */
[----:B------:R-:W-:Y:S01]  /*2560*/  IMAD.WIDE.U32 R18, R10, 0x20, RZ ;  /* 0x000000200a127825 */ /* 0x000fe200078e00ff */
[----:B------:R-:W-:Y:S02]  /*2570*/  LOP3.LUT R15, R15, 0x1c0, RZ, 0xc0, !PT ;  /* 0x000001c00f0f7812 */ /* 0x000fe400078ec0ff */
[C---:B------:R-:W-:Y:S01]  /*2580*/  LEA R150, P1, R34.reuse, UR8, 0x1 ;  /* 0x0000000822967c11 */ /* 0x040fe2000f8208ff */
[----:B------:R-:W-:Y:S01]  /*2590*/  @!P6 LDGSTS.E.BYPASS.LTC128B.128 [R23+0x5800], desc[UR12][R4.64] ;  /* 0x058000000417efae */ /* 0x000fe2000b901d4c */
[----:B------:R-:W-:Y:S02]  /*25a0*/  LOP3.LUT R16, R15, 0x8, R16, 0xf8, !PT ;  /* 0x000000080f107812 */ /* 0x000fe400078ef810 */
[----:B------:R-:W-:Y:S01]  /*25b0*/  SHF.R.U32.HI R15, RZ, 0x3, R15 ;  /* 0x00000003ff0f7819 */ /* 0x000fe2000001160f */
[----:B------:R1:W-:Y:S01]  /*25c0*/  @!P6 LDGSTS.E.BYPASS.LTC128B.128 [R23+0x7800], desc[UR12][R4.64+0x80] ;  /* 0x078000800417efae */ /* 0x0003e2000b901d4c */
[----:B------:R-:W-:-:S02]  /*25d0*/  LEA.HI.X R149, R34, UR9, R32, 0x1, P1 ;  /* 0x0000000922957c11 */ /* 0x000fc400088f0c20 */
[----:B------:R-:W-:Y:S01]  /*25e0*/  LOP3.LUT R16, R16, R15, RZ, 0x3c, !PT ;  /* 0x0000000f10107212 */ /* 0x000fe200078e3cff */
[----:B------:R-:W0:Y:S01]  /*25f0*/  LDGDEPBAR ;  /* 0x00000000000079af */ /* 0x000e220000000000 */
[----:B------:R-:W-:Y:S01]  /*2600*/  @!P4 IADD3 R18, P1, R150, R18, RZ ;  /* 0x000000129612c210 */ /* 0x000fe20007f3e0ff */
[----:B------:R-:W-:Y:S01]  /*2610*/  @!P2 IMAD.MOV.U32 R151, RZ, RZ, R149 ;  /* 0x000000ffff97a224 */ /* 0x000fe200078e0095 */
[C---:B------:R-:W-:Y:S01]  /*2620*/  LEA R145, R3.reuse, R16, 0x9 ;  /* 0x0000001003917211 */ /* 0x040fe200078e48ff */
[----:B------:R-:W-:Y:S01]  /*2630*/  IMAD.SHL.U32 R16, R3, 0x8, RZ ;  /* 0x0000000803107824 */ /* 0x000fe200078e00ff */
[----:B------:R-:W-:Y:S01]  /*2640*/  LOP3.LUT R3, R13, 0x1c0, RZ, 0xc0, !PT ;  /* 0x000001c00d037812 */ /* 0x000fe200078ec0ff */
[----:B------:R-:W-:Y:S01]  /*2650*/  @!P2 IMAD.WIDE.U32 R20, R10, 0x60, R150 ;  /* 0x000000600a14a825 */ /* 0x000fe200078e0096 */
[----:B------:R-:W-:Y:S02]  /*2660*/  LEA R145, R145, UR4, 0x1 ;  /* 0x0000000491917c11 */ /* 0x000fe4000f8e08ff */
[----:B------:R-:W-:Y:S01]  /*2670*/  LOP3.LUT R16, R3, 0x8, R16, 0xf8, !PT ;  /* 0x0000000803107812 */ /* 0x000fe200078ef810 */
[----:B------:R-:W-:Y:S01]  /*2680*/  @!P2 IMAD R15, R11, 0x60, RZ ;  /* 0x000000600b0fa824 */ /* 0x000fe200078e02ff */
[----:B------:R-:W-:Y:S01]  /*2690*/  SHF.R.U32.HI R3, RZ, 0x3, R3 ;  /* 0x00000003ff037819 */ /* 0x000fe20000011603 */
[----:B------:R-:W-:Y:S01]  /*26a0*/  @!P5 IMAD.MOV.U32 R151, RZ, RZ, R149 ;  /* 0x000000ffff97d224 */ /* 0x000fe200078e0095 */
[----:B------:R-:W-:-:S02]  /*26b0*/  IADD3 R143, R145, 0x4020, RZ ;  /* 0x00004020918f7810 */ /* 0x000fc40007ffe0ff */
[----:B------:R-:W-:Y:S02]  /*26c0*/  LOP3.LUT R3, R16, R3, RZ, 0x3c, !PT ;  /* 0x0000000310037212 */ /* 0x000fe400078e3cff */
[----:B------:R-:W-:Y:S01]  /*26d0*/  @!P2 IADD3 R15, R21, R15, RZ ;  /* 0x0000000f150fa210 */ /* 0x000fe20007ffe0ff */
[----:B-1----:R-:W-:Y:S01]  /*26e0*/  IMAD.SHL.U32 R4, R11, 0x20, RZ ;  /* 0x000000200b047824 */ /* 0x002fe200078e00ff */
[----:B------:R-:W-:-:S04]  /*26f0*/  DEPBAR.LE SB0, 0x0 ;  /* 0x000080000000791a */ /* 0x000fc80000000000 */
[----:B------:R-:W-:Y:S01]  /*2700*/  BAR.SYNC.DEFER_BLOCKING 0x0 ;  /* 0x0000000000007b1d */ /* 0x000fe20000010000 */
[----:B------:R-:W-:Y:S01]  /*2710*/  IMAD.SHL.U32 R5, R14, 0x40, RZ ;  /* 0x000000400e057824 */ /* 0x000fe200078e00ff */
[----:B------:R-:W-:Y:S01]  /*2720*/  @!P4 IADD3.X R19, R149, R19, R4, P1, !PT ;  /* 0x000000139513c210 */ /* 0x000fe20000ffe404 */
[----:B------:R-:W-:Y:S01]  /*2730*/  @!P2 IMAD.MOV.U32 R14, RZ, RZ, R20 ;  /* 0x000000ffff0ea224 */ /* 0x000fe200078e0014 */
[C---:B------:R-:W-:Y:S02]  /*2740*/  @!P3 LEA R20, P1, R10.reuse, R150, 0x6 ;  /* 0x000000960a14b211 */ /* 0x040fe400078230ff */
[----:B------:R-:W-:Y:S01]  /*2750*/  LOP3.LUT R4, R5, 0xfffffe00, RZ, 0xc0, !PT ;  /* 0xfffffe0005047812 */ /* 0x000fe200078ec0ff */
[----:B------:R-:W-:Y:S01]  /*2760*/  VIADD R5, R145, 0x4000 ;  /* 0x0000400091057836 */ /* 0x000fe20000000000 */
[----:B------:R-:W-:Y:S02]  /*2770*/  @!P3 LEA.HI.X R21, R10, R149, R11, 0x6, P1 ;  /* 0x000000950a15b211 */ /* 0x000fe400008f340b */
[CC--:B------:R-:W-:Y:S01]  /*2780*/  LEA R146, R115.reuse, R4.reuse, 0xa ;  /* 0x0000000473927211 */ /* 0x0c0fe200078e50ff */
[----:B------:R-:W-:Y:S01]  /*2790*/  IMAD R115, R115, 0x10, R117 ;  /* 0x0000001073737824 */ /* 0x000fe200078e0275 */
[----:B------:R-:W-:-:S03]  /*27a0*/  LOP3.LUT R140, R3, R4, RZ, 0xfc, !PT ;  /* 0x00000004038c7212 */ /* 0x000fc600078efcff */
[----:B------:R-:W-:-:S05]  /*27b0*/  IMAD.IADD R146, R3, 0x1, R146 ;  /* 0x0000000103927824 */ /* 0x000fca00078e0292 */
        /* <DEDUP_REMOVED lines=22> */
[----:B------:R-:W-:-:S03]  /*2920*/  LOP3.LUT P3, RZ, R0, 0x2, RZ, 0xc0, !PT ;  /* 0x0000000200ff7812 */ /* 0x000fc6000786c0ff */
        /* <DEDUP_REMOVED lines=8> */
[----:B------:R-:W-:Y:S01]  /*29b0*/  R2P PR, R12, 0x6 ;  /* 0x000000060c007804 */ /* 0x000fe20000000000 */
[----:B------:R-:W-:Y:S01]  /*29c0*/  IMAD.MOV.U32 R12, RZ, RZ, 0x20 ;  /* 0x00000020ff0c7424 */ /* 0x000fe200078e00ff */
[C---:B------:R-:W-:Y:S01]  /*29d0*/  IADD3 R135, R143.reuse, 0x800, RZ ;  /* 0x000008008f877810 */ /* 0x040fe20007ffe0ff */
[----:B-1----:R-:W-:Y:S01]  /*29e0*/  LDSM.16.M88.4 R16, [R146] ;  /* 0x000000009210783b */ /* 0x002fe20000000200 */
[----:B------:R-:W-:Y:S01]  /*29f0*/  VIADD R134, R143, 0x1000 ;  /* 0x000010008f867836 */ /* 0x000fe20000000000 */
[----:B------:R-:W-:Y:S01]  /*2a00*/  SEL R7, R7, 0xfffffff0, !P1 ;  /* 0xfffffff007077807 */ /* 0x000fe20004800000 */
[C---:B------:R-:W-:Y:S01]  /*2a10*/  VIADD R133, R143.reuse, 0x1800 ;  /* 0x000018008f857836 */ /* 0x040fe20000000000 */
[----:B------:R-:W1:Y:S01]  /*2a20*/  LDSM.16.M88.4 R40, [R145+0x4000] ;  /* 0x004000009128783b */ /* 0x000e620000000200 */
[----:B------:R-:W-:Y:S01]  /*2a30*/  LOP3.LUT P1, RZ, R0, 0x4, RZ, 0xc0, !PT ;  /* 0x0000000400ff7812 */ /* 0x000fe2000782c0ff */
[----:B------:R-:W-:Y:S01]  /*2a40*/  VIADD R131, R143, 0x2000 ;  /* 0x000020008f837836 */ /* 0x000fe20000000000 */
[C---:B------:R-:W-:Y:S01]  /*2a50*/  SEL R5, R12.reuse, 0xffffffe0, !P2 ;  /* 0xffffffe00c057807 */ /* 0x040fe20005000000 */
[----:B------:R-:W4:Y:S01]  /*2a60*/  LDSM.16.M88.4 R72, [R145+0x4800] ;  /* 0x004800009148783b */ /* 0x000f220000000200 */
[----:B------:R-:W-:Y:S01]  /*2a70*/  IMAD R144, R7, 0x2, R146 ;  /* 0x0000000207907824 */ /* 0x000fe200078e0292 */
[----:B------:R-:W-:Y:S01]  /*2a80*/  SEL R0, R12, 0xffffffe0, !P1 ;  /* 0xffffffe00c007807 */ /* 0x000fe20004800000 */
[----:B------:R-:W-:Y:S01]  /*2a90*/  VIADD R129, R143, 0x3000 ;  /* 0x000030008f817836 */ /* 0x000fe20000000000 */
[----:B------:R-:W-:Y:S01]  /*2aa0*/  LDSM.16.M88.4 R28, [R143] ;  /* 0x000000008f1c783b */ /* 0x000fe20000000200 */
[C---:B------:R-:W-:Y:S01]  /*2ab0*/  LEA R142, R5.reuse, R146, 0x1 ;  /* 0x00000092058e7211 */ /* 0x040fe200078e08ff */
[----:B------:R-:W-:Y:S01]  /*2ac0*/  IMAD R141, R5, 0x2, R144 ;  /* 0x00000002058d7824 */ /* 0x000fe200078e0290 */
[----:B------:R-:W-:Y:S01]  /*2ad0*/  ISETP.GT.AND P2, PT, R153, R148, PT ;  /* 0x000000949900720c */ /* 0x000fe20003f44270 */
[----:B------:R-:W4:Y:S01]  /*2ae0*/  LDSM.16.M88.4 R88, [R144] ;  /* 0x000000009058783b */ /* 0x000f220000000200 */
[C---:B------:R-:W-:Y:S01]  /*2af0*/  IMAD R139, R0.reuse, 0x2, R145 ;  /* 0x00000002008b7824 */ /* 0x040fe200078e0291 */
[C---:B------:R-:W-:Y:S01]  /*2b00*/  IADD3 R130, R143.reuse, 0x2800, RZ ;  /* 0x000028008f827810 */ /* 0x040fe20007ffe0ff */
[----:B------:R-:W-:Y:S01]  /*2b10*/  IMAD R132, R0, 0x2, R143 ;  /* 0x0000000200847824 */ /* 0x000fe200078e028f */
[----:B--2---:R-:W2:Y:S01]  /*2b20*/  LDSM.16.M88.4 R20, [R143+0x800] ;  /* 0x000800008f14783b */ /* 0x004ea20000000200 */
[----:B------:R-:W-:-:S03]  /*2b30*/  VIADD R128, R143, 0x3800 ;  /* 0x000038008f807836 */ /* 0x000fc60000000000 */
[----:B---3--:R-:W-:Y:S04]  /*2b40*/  LDSM.16.M88.4 R12, [R142] ;  /* 0x000000008e0c783b */ /* 0x008fe80000000200 */
[----:B------:R-:W3:Y:S01]  /*2b50*/  LDSM.16.M88.4 R48, [R139+0x4000] ;  /* 0x004000008b30783b */ /* 0x000ee20000000200 */
[----:B------:R-:W4:Y:S03]  /*2b60*/  @!P2 LDC.64 R124, c[0x0][0x218] ;  /* 0x00008600ff7cab82 */ /* 0x000f260000000a00 */
[----:B------:R-:W3:Y:S04]  /*2b70*/  LDSM.16.M88.4 R64, [R145+0x5000] ;  /* 0x005000009140783b */ /* 0x000ee80000000200 */
[----:B------:R-:W3:Y:S04]  /*2b80*/  LDSM.16.M88.4 R44, [R145+0x5800] ;  /* 0x00580000912c783b */ /* 0x000ee80000000200 */
[----:B------:R-:W3:Y:S01]  /*2b90*/  LDSM.16.M88.4 R76, [R139+0x4800] ;  /* 0x004800008b4c783b */ /* 0x000ee20000000200 */
[C---:B-1----:R-:W-:Y:S03]  /*2ba0*/  HMMA.16816.F32.BF16 R24, R16.reuse, R40, RZ ;  /* 0x000000281018723c */ /* 0x042fe600000418ff */
[----:B------:R-:W-:Y:S04]  /*2bb0*/  LDSM.16.M88.4 R84, [R141] ;  /* 0x000000008d54783b */ /* 0x000fe80000000200 */
[----:B------:R-:W1:Y:S01]  /*2bc0*/  LDSM.16.M88.4 R36, [R132] ;  /* 0x000000008424783b */ /* 0x000e620000000200 */
[----:B------:R-:W-:Y:S03]  /*2bd0*/  HMMA.16816.F32.BF16 R40, R16, R42, RZ ;  /* 0x0000002a1028723c */ /* 0x000fe600000418ff */
[----:B------:R-:W-:Y:S01]  /*2be0*/  LDSM.16.M88.4 R108, [R132+0x800] ;  /* 0x00080000846c783b */ /* 0x000fe20000000200 */
[----:B----4-:R-:W-:-:S02]  /*2bf0*/  @!P2 LEA R160, P1, R127, R124, 0x1 ;  /* 0x0000007c7fa0a211 */ /* 0x010fc400078208ff */
[----:B------:R-:W-:Y:S01]  /*2c00*/  HMMA.16816.F32.BF16 R52, R16, R72, RZ ;  /* 0x000000481034723c */ /* 0x000fe200000418ff */
[----:B------:R-:W-:Y:S01]  /*2c10*/  LDSM.16.M88.4 R60, [R146+0x2000] ;  /* 0x00200000923c783b */ /* 0x000fe20000000200 */
[----:B------:R-:W-:-:S03]  /*2c20*/  @!P2 LEA.HI.X R161, R127, R125, R126, 0x1, P1 ;  /* 0x0000007d7fa1a211 */ /* 0x000fc600008f0c7e */
[----:B------:R-:W-:Y:S01]  /*2c30*/  LDSM.16.M88.4 R100, [R139+0x5000] ;  /* 0x005000008b64783b */ /* 0x000fe20000000200 */
[----:B------:R-:W-:Y:S03]  /*2c40*/  HMMA.16816.F32.BF16 R72, R16, R74, RZ ;  /* 0x0000004a1048723c */ /* 0x000fe600000418ff */
[----:B------:R-:W-:Y:S03]  /*2c50*/  LDSM.16.M88.4 R96, [R139+0x5800] ;  /* 0x005800008b60783b */ /* 0x000fe60000000200 */
[C---:B------:R-:W-:Y:S01]  /*2c60*/  HMMA.16816.F32.BF16 R24, R88.reuse, R28, R24 ;  /* 0x0000001c5818723c */ /* 0x040fe20000041818 */
[----:B------:R-:W-:Y:S04]  /*2c70*/  LDSM.16.M88.4 R56, [R145+0x6800] ;  /* 0x006800009138783b */ /* 0x000fe80000000200 */
[----:B------:R-:W-:Y:S01]  /*2c80*/  LDSM.16.M88.4 R104, [R143+0x2000] ;  /* 0x002000008f68783b */ /* 0x000fe20000000200 */
[C---:B------:R-:W-:Y:S03]  /*2c90*/  HMMA.16816.F32.BF16 R40, R88.reuse, R30, R40 ;  /* 0x0000001e5828723c */ /* 0x040fe60000041828 */
[----:B------:R-:W4:Y:S03]  /*2ca0*/  LDSM.16.M88.4 R28, [R143+0x1000] ;  /* 0x001000008f1c783b */ /* 0x000f260000000200 */
[C---:B--2---:R-:W-:Y:S01]  /*2cb0*/  HMMA.16816.F32.BF16 R52, R88.reuse, R20, R52 ;  /* 0x000000145834723c */ /* 0x044fe20000041834 */
[----:B------:R-:W-:Y:S04]  /*2cc0*/  LDSM.16.M88.4 R80, [R132+0x1000] ;  /* 0x001000008450783b */ /* 0x000fe80000000200 */
[----:B------:R-:W0:Y:S01]  /*2cd0*/  LDGDEPBAR ;  /* 0x00000000000079af */ /* 0x000e220000000000 */
[----:B------:R-:W-:Y:S03]  /*2ce0*/  HMMA.16816.F32.BF16 R72, R88, R22, R72 ;  /* 0x000000165848723c */ /* 0x000fe60000041848 */
[----:B------:R-:W2:Y:S03]  /*2cf0*/  LDSM.16.M88.4 R20, [R143+0x1800] ;  /* 0x001800008f14783b */ /* 0x000ea60000000200 */
[C---:B---3--:R-:W-:Y:S06]  /*2d00*/  HMMA.16816.F32.BF16 R24, R12.reuse, R48, R24 ;  /* 0x000000300c18723c */ /* 0x048fec0000041818 */
[----:B------:R-:W-:Y:S01]  /*2d10*/  HMMA.16816.F32.BF16 R40, R12, R50, R40 ;  /* 0x000000320c28723c */ /* 0x000fe20000041828 */
[----:B------:R-:W-:Y:S05]  /*2d20*/  LDSM.16.M88.4 R48, [R144+0x2000] ;  /* 0x002000009030783b */ /* 0x000fea0000000200 */
[C---:B------:R-:W-:Y:S06]  /*2d30*/  HMMA.16816.F32.BF16 R68, R16.reuse, R64, RZ ;  /* 0x000000401044723c */ /* 0x040fec00000418ff */
[C---:B------:R-:W-:Y:S06]  /*2d40*/  HMMA.16816.F32.BF16 R64, R16.reuse, R66, RZ ;  /* 0x000000421040723c */ /* 0x040fec00000418ff */
[C---:B------:R-:W-:Y:S06]  /*2d50*/  HMMA.16816.F32.BF16 R92, R16.reuse, R44, RZ ;  /* 0x0000002c105c723c */ /* 0x040fec00000418ff */
[----:B------:R-:W-:Y:S01]  /*2d60*/  HMMA.16816.F32.BF16 R16, R16, R46, RZ ;  /* 0x0000002e1010723c */ /* 0x000fe200000418ff */
[----:B------:R-:W3:Y:S05]  /*2d70*/  LDSM.16.M88.4 R44, [R145+0x6000] ;  /* 0x00600000912c783b */ /* 0x000eea0000000200 */
[C---:B------:R-:W-:Y:S06]  /*2d80*/  HMMA.16816.F32.BF16 R52, R12.reuse, R76, R52 ;  /* 0x0000004c0c34723c */ /* 0x040fec0000041834 */
[----:B------:R-:W-:Y:S01]  /*2d90*/  HMMA.16816.F32.BF16 R72, R12, R78, R72 ;  /* 0x0000004e0c48723c */ /* 0x000fe20000041848 */
[----:B------:R-:W3:Y:S05]  /*2da0*/  LDSM.16.M88.4 R76, [R132+0x1800] ;  /* 0x00180000844c783b */ /* 0x000eea0000000200 */
[C---:B-1----:R-:W-:Y:S06]  /*2db0*/  HMMA.16816.F32.BF16 R24, R84.reuse, R36, R24 ;  /* 0x000000245418723c */ /* 0x042fec0000041818 */
[----:B------:R-:W-:Y:S01]  /*2dc0*/  HMMA.16816.F32.BF16 R40, R84, R38, R40 ;  /* 0x000000265428723c */ /* 0x000fe20000041828 */
[----:B------:R-:W-:Y:S05]  /*2dd0*/  LDSM.16.M88.4 R36, [R142+0x2000] ;  /* 0x002000008e24783b */ /* 0x000fea0000000200 */
[C---:B----4-:R-:W-:Y:S06]  /*2de0*/  HMMA.16816.F32.BF16 R68, R88.reuse, R28, R68 ;  /* 0x0000001c5844723c */ /* 0x050fec0000041844 */
[C---:B------:R-:W-:Y:S01]  /*2df0*/  HMMA.16816.F32.BF16 R64, R88.reuse, R30, R64 ;  /* 0x0000001e5840723c */ /* 0x040fe20000041840 */
[----:B------:R-:W-:Y:S05]  /*2e00*/  LDSM.16.M88.4 R28, [R139+0x6000] ;  /* 0x006000008b1c783b */ /* 0x000fea0000000200 */
[C---:B--2---:R-:W-:Y:S06]  /*2e10*/  HMMA.16816.F32.BF16 R92, R88.reuse, R20, R92 ;  /* 0x00000014585c723c */ /* 0x044fec000004185c */
[----:B------:R-:W-:Y:S01]  /*2e20*/  HMMA.16816.F32.BF16 R88, R88, R22, R16 ;  /* 0x000000165858723c */ /* 0x000fe20000041810 */
[----:B------:R-:W-:Y:S04]  /*2e30*/  LDSM.16.M88.4 R20, [R141+0x2000] ;  /* 0x002000008d14783b */ /* 0x000fe80000000200 */
[----:B------:R-:W-:Y:S01]  /*2e40*/  LDSM.16.M88.4 R16, [R132+0x2000] ;  /* 0x002000008410783b */ /* 0x000fe20000000200 */
[C---:B------:R-:W-:Y:S06]  /*2e50*/  HMMA.16816.F32.BF16 R52, R84.reuse, R108, R52 ;  /* 0x0000006c5434723c */ /* 0x040fec0000041834 */
[----:B------:R-:W-:Y:S06]  /*2e60*/  HMMA.16816.F32.BF16 R72, R84, R110, R72 ;  /* 0x0000006e5448723c */ /* 0x000fec0000041848 */
[C---:B---3--:R-:W-:Y:S06]  /*2e70*/  HMMA.16816.F32.BF16 R24, R60.reuse, R44, R24 ;  /* 0x0000002c3c18723c */ /* 0x048fec0000041818 */
[----:B------:R-:W-:Y:S01]  /*2e80*/  HMMA.16816.F32.BF16 R40, R60, R46, R40 ;  /* 0x0000002e3c28723c */ /* 0x000fe20000041828 */
[----:B------:R-:W1:Y:S05]  /*2e90*/  LDSM.16.M88.4 R44, [R143+0x2800] ;  /* 0x002800008f2c783b */ /* 0x000e6a0000000200 */
[C---:B------:R-:W-:Y:S06]  /*2ea0*/  HMMA.16816.F32.BF16 R68, R12.reuse, R100, R68 ;  /* 0x000000640c44723c */ /* 0x040fec0000041844 */
[C---:B------:R-:W-:Y:S01]  /*2eb0*/  HMMA.16816.F32.BF16 R64, R12.reuse, R102, R64 ;  /* 0x000000660c40723c */ /* 0x040fe20000041840 */
[----:B------:R-:W2:Y:S05]  /*2ec0*/  LDSM.16.M88.4 R100, [R145+0x7000] ;  /* 0x007000009164783b */ /* 0x000eaa0000000200 */
[----:B------:R-:W-:Y:S06]  /*2ed0*/  HMMA.16816.F32.BF16 R92, R12, R96, R92 ;  /* 0x000000600c5c723c */ /* 0x000fec000004185c */
[----:B------:R-:W-:Y:S06]  /*2ee0*/  HMMA.16816.F32.BF16 R52, R60, R56, R52 ;  /* 0x000000383c34723c */ /* 0x000fec0000041834 */
        /* <DEDUP_REMOVED lines=31> */
[----:B------:R-:W1:Y:S01]  /*30e0*/  MUFU.TANH R44, R24 ;  /* 0x00000018002c7308 */ /* 0x000e620000002400 */
[C---:B------:R-:W-:Y:S01]  /*30f0*/  HMMA.16816.F32.BF16 R64, R48.reuse, R30, R64 ;  /* 0x0000001e3040723c */ /* 0x040fe20000041840 */
[----:B------:R-:W4:Y:S01]  /*3100*/  LDSM.16.M88.4 R28, [R139+0x7800] ;  /* 0x007800008b1c783b */ /* 0x000f220000000200 */
[----:B------:R-:W-:Y:S01]  /*3110*/  FMUL.FTZ R40, R40, UR10 ;  /* 0x0000000a28287c20 */ /* 0x000fe20008410000 */
[----:B------:R-:W-:Y:S01]  /*3120*/  FMUL.FTZ R41, R41, UR10 ;  /* 0x0000000a29297c20 */ /* 0x000fe20008410000 */
[----:B------:R-:W-:Y:S01]  /*3130*/  FMUL.FTZ R42, R42, UR10 ;  /* 0x0000000a2a2a7c20 */ /* 0x000fe20008410000 */
[----:B------:R-:W-:Y:S01]  /*3140*/  FMUL.FTZ R43, R43, UR10 ;  /* 0x0000000a2b2b7c20 */ /* 0x000fe20008410000 */
[C---:B--2---:R-:W-:Y:S01]  /*3150*/  HMMA.16816.F32.BF16 R92, R48.reuse, R12, R92 ;  /* 0x0000000c305c723c */ /* 0x044fe2000004185c */
[----:B------:R2:W1:Y:S05]  /*3160*/  MUFU.TANH R45, R25 ;  /* 0x00000019002d7308 */ /* 0x00046a0000002400 */
[----:B------:R-:W-:Y:S03]  /*3170*/  HMMA.16816.F32.BF16 R88, R48, R14, R88 ;  /* 0x0000000e3058723c */ /* 0x000fe60000041858 */
[----:B------:R-:W1:Y:S03]  /*3180*/  MUFU.TANH R46, R46 ;  /* 0x0000002e002e7308 */ /* 0x000e660000002400 */
[----:B---3--:R-:W-:Y:S01]  /*3190*/  HMMA.16816.F32.BF16 R68, R36, R16, R68 ;  /* 0x000000102444723c */ /* 0x008fe20000041844 */
[----:B------:R-:W-:-:S04]  /*31a0*/  LOP3.LUT R15, R116, 0xffffffe0, RZ, 0xc0, !PT ;  /* 0xffffffe0740f7812 */ /* 0x000fc800078ec0ff */
[----:B------:R-:W-:Y:S01]  /*31b0*/  IADD3 R152, -R15, R6, RZ ;  /* 0x000000060f987210 */ /* 0x000fe20007ffe1ff */
[----:B------:R-:W-:Y:S01]  /*31c0*/  HMMA.16816.F32.BF16 R64, R36, R18, R64 ;  /* 0x000000122440723c */ /* 0x000fe20000041840 */
[----:B--2---:R-:W2:Y:S01]  /*31d0*/  LDSM.16.M88.4 R24, [R132+0x3000] ;  /* 0x003000008418783b */ /* 0x004ea20000000200 */
[----:B------:R-:W3:Y:S01]  /*31e0*/  MUFU.TANH R47, R47 ;  /* 0x0000002f002f7308 */ /* 0x000ee20000002400 */
[----:B------:R-:W-:Y:S01]  /*31f0*/  SHF.R.S32.HI R15, RZ, 0x1f, R152 ;  /* 0x0000001fff0f7819 */ /* 0x000fe20000011498 */
[----:B------:R-:W-:Y:S01]  /*3200*/  IMAD.SHL.U32 R6, R6, 0x2, RZ ;  /* 0x0000000206067824 */ /* 0x000fe200078e00ff */
[----:B------:R-:W1:Y:S01]  /*3210*/  LDSM.16.M88.4 R16, [R132+0x3800] ;  /* 0x003800008410783b */ /* 0x000e620000000200 */
[----:B------:R-:W-:Y:S01]  /*3220*/  HMMA.16816.F32.BF16 R52, R20, R56, R52 ;  /* 0x000000381434723c */ /* 0x000fe20000041834 */
[----:B------:R-:W-:Y:S01]  /*3230*/  LEA.HI R152, R15, R152, RZ, 0x2 ;  /* 0x000000980f987211 */ /* 0x000fe200078f10ff */
[----:B------:R-:W-:-:S04]  /*3240*/  DEPBAR.LE SB0, 0x0 ;  /* 0x000080000000791a */ /* 0x000fc80000000000 */
[----:B------:R-:W-:Y:S01]  /*3250*/  HMMA.16816.F32.BF16 R72, R20, R58, R72 ;  /* 0x0000003a1448723c */ /* 0x000fe20000041848 */
[----:B------:R-:W-:Y:S01]  /*3260*/  SHF.R.S32.HI R152, RZ, 0x2, R152 ;  /* 0x00000002ff987819 */ /* 0x000fe20000011498 */
[----:B------:R-:W1:Y:S01]  /*3270*/  MUFU.TANH R40, R40 ;  /* 0x0000002800287308 */ /* 0x000e620000002400 */
[----:B------:R-:W-:Y:S02]  /*3280*/  LOP3.LUT R3, R6, 0x6, RZ, 0xc0, !PT ;  /* 0x0000000606037812 */ /* 0x000fe400078ec0ff */
[----:B------:R-:W-:Y:S01]  /*3290*/  IADD3 R115, R115, 0x1, R152 ;  /* 0x0000000173737810 */ /* 0x000fe20007ffe098 */
[C---:B----4-:R-:W-:Y:S03]  /*32a0*/  HMMA.16816.F32.BF16 R92, R36.reuse, R28, R92 ;  /* 0x0000001c245c723c */ /* 0x050fe6000004185c */
[----:B------:R-:W-:Y:S01]  /*32b0*/  IADD3 R115, R113, R115, -R114 ;  /* 0x0000007371737210 */ /* 0x000fe20007ffe872 */
[----:B------:R-:W4:Y:S02]  /*32c0*/  MUFU.TANH R41, R41 ;  /* 0x0000002900297308 */ /* 0x000f240000002400 */
[----:B------:R-:W-:Y:S02]  /*32d0*/  HMMA.16816.F32.BF16 R88, R36, R30, R88 ;  /* 0x0000001e2458723c */ /* 0x000fe40000041858 */
[----:B------:R-:W-:-:S04]  /*32e0*/  IMAD.IADD R0, R115, 0x1, R112 ;  /* 0x0000000173007824 */ /* 0x000fc800078e0270 */
[----:B------:R-:W-:Y:S01]  /*32f0*/  FMUL.FTZ R12, R54, UR10 ;  /* 0x0000000a360c7c20 */ /* 0x000fe20008410000 */
[----:B------:R-:W-:Y:S01]  /*3300*/  FMUL.FTZ R52, R52, UR10 ;  /* 0x0000000a34347c20 */ /* 0x000fe20008410000 */
[----:B------:R-:W-:Y:S01]  /*3310*/  FMUL.FTZ R53, R53, UR10 ;  /* 0x0000000a35357c20 */ /* 0x000fe20008410000 */
[----:B------:R-:W-:Y:S01]  /*3320*/  FMUL.FTZ R13, R55, UR10 ;  /* 0x0000000a370d7c20 */ /* 0x000fe20008410000 */
[----:B------:R-:W1:Y:S01]  /*3330*/  MUFU.TANH R42, R42 ;  /* 0x0000002a002a7308 */ /* 0x000e620000002400 */
[C---:B------:R-:W-:Y:S01]  /*3340*/  VIMNMX R151, R0.reuse, R113, PT ;  /* 0x0000007100977248 */ /* 0x040fe20003fe0100 */
[----:B------:R-:W-:Y:S01]  /*3350*/  FMUL.FTZ R54, R73, UR10 ;  /* 0x0000000a49367c20 */ /* 0x000fe20008410000 */
[----:B------:R-:W-:Y:S01]  /*3360*/  VIADDMNMX R0, R0, 0x8, R113, PT ;  /* 0x0000000800007846 */ /* 0x000fe20003800171 */
[C---:B--2---:R-:W-:Y:S04]  /*3370*/  HMMA.16816.F32.BF16 R68, R20.reuse, R24, R68 ;  /* 0x000000181444723c */ /* 0x044fe80000041844 */
[----:B------:R-:W2:Y:S02]  /*3380*/  MUFU.TANH R43, R43 ;  /* 0x0000002b002b7308 */ /* 0x000ea40000002400 */
[----:B------:R-:W-:Y:S01]  /*3390*/  HMMA.16816.F32.BF16 R64, R20, R26, R64 ;  /* 0x0000001a1440723c */ /* 0x000fe20000041840 */
[----:B------:R-:W-:Y:S01]  /*33a0*/  FMUL.FTZ R25, R72, UR10 ;  /* 0x0000000a48197c20 */ /* 0x000fe20008410000 */
[----:B------:R-:W-:-:S04]  /*33b0*/  FMUL.FTZ R24, R74, UR10 ;  /* 0x0000000a4a187c20 */ /* 0x000fc80008410000 */
[----:B------:R-:W2:Y:S01]  /*33c0*/  MUFU.TANH R52, R52 ;  /* 0x0000003400347308 */ /* 0x000ea20000002400 */
[----:B-1----:R-:W-:Y:S01]  /*33d0*/  HMMA.16816.F32.BF16 R92, R20, R16, R92 ;  /* 0x00000010145c723c */ /* 0x002fe2000004185c */
[----:B------:R-:W-:-:S06]  /*33e0*/  FMUL.FTZ R26, R75, UR10 ;  /* 0x0000000a4b1a7c20 */ /* 0x000fcc0008410000 */
[----:B------:R-:W1:Y:S01]  /*33f0*/  MUFU.TANH R53, R53 ;  /* 0x0000003500357308 */ /* 0x000e620000002400 */
[----:B------:R-:W-:Y:S03]  /*3400*/  HMMA.16816.F32.BF16 R88, R20, R18, R88 ;  /* 0x000000121458723c */ /* 0x000fe60000041858 */
[----:B------:R-:W-:Y:S01]  /*3410*/  FMUL.FTZ R68, R68, UR10 ;  /* 0x0000000a44447c20 */ /* 0x000fe20008410000 */
[----:B------:R-:W-:Y:S01]  /*3420*/  FMUL.FTZ R69, R69, UR10 ;  /* 0x0000000a45457c20 */ /* 0x000fe20008410000 */
[----:B------:R-:W-:Y:S01]  /*3430*/  FMUL.FTZ R70, R70, UR10 ;  /* 0x0000000a46467c20 */ /* 0x000fe20008410000 */
[----:B------:R-:W-:Y:S01]  /*3440*/  FMUL.FTZ R71, R71, UR10 ;  /* 0x0000000a47477c20 */ /* 0x000fe20008410000 */
[----:B------:R-:W1:Y:S02]  /*3450*/  MUFU.TANH R12, R12 ;  /* 0x0000000c000c7308 */ /* 0x000e640000002400 */
[----:B------:R-:W-:Y:S01]  /*3460*/  FMUL.FTZ R64, R64, UR10 ;  /* 0x0000000a40407c20 */ /* 0x000fe20008410000 */
[----:B------:R-:W-:Y:S01]  /*3470*/  FMUL.FTZ R65, R65, UR10 ;  /* 0x0000000a41417c20 */ /* 0x000fe20008410000 */
[----:B------:R-:W-:Y:S01]  /*3480*/  FMUL.FTZ R66, R66, UR10 ;  /* 0x0000000a42427c20 */ /* 0x000fe20008410000 */
[----:B------:R-:W-:-:S04]  /*3490*/  FMUL.FTZ R67, R67, UR10 ;  /* 0x0000000a43437c20 */ /* 0x000fc80008410000 */
[----:B------:R-:W-:Y:S01]  /*34a0*/  FMUL.FTZ R92, R92, UR10 ;  /* 0x0000000a5c5c7c20 */ /* 0x000fe20008410000 */
[----:B------:R-:W-:Y:S01]  /*34b0*/  FMUL.FTZ R93, R93, UR10 ;  /* 0x0000000a5d5d7c20 */ /* 0x000fe20008410000 */
[----:B------:R-:W-:Y:S01]  /*34c0*/  FMUL.FTZ R94, R94, UR10 ;  /* 0x0000000a5e5e7c20 */ /* 0x000fe20008410000 */
[----:B------:R-:W-:Y:S01]  /*34d0*/  FMUL.FTZ R95, R95, UR10 ;  /* 0x0000000a5f5f7c20 */ /* 0x000fe20008410000 */
[----:B------:R-:W1:Y:S04]  /*34e0*/  MUFU.TANH R13, R13 ;  /* 0x0000000d000d7308 */ /* 0x000e680000002400 */
[----:B------:R-:W-:Y:S01]  /*34f0*/  FMUL.FTZ R88, R88, UR10 ;  /* 0x0000000a58587c20 */ /* 0x000fe20008410000 */
[----:B------:R-:W-:Y:S01]  /*3500*/  FMUL.FTZ R89, R89, UR10 ;  /* 0x0000000a59597c20 */ /* 0x000fe20008410000 */
[----:B------:R-:W-:Y:S01]  /*3510*/  FMUL.FTZ R90, R90, UR10 ;  /* 0x0000000a5a5a7c20 */ /* 0x000fe20008410000 */
[----:B------:R-:W-:Y:S01]  /*3520*/  FMUL.FTZ R91, R91, UR10 ;  /* 0x0000000a5b5b7c20 */ /* 0x000fe20008410000 */
[----:B------:R-:W1:Y:S08]  /*3530*/  MUFU.TANH R25, R25 ;  /* 0x0000001900197308 */ /* 0x000e700000002400 */
        /* <DEDUP_REMOVED lines=29> */
[----:B------:R-:W2:Y:S02]  /*3710*/  I2F.RP R16, R4 ;  /* 0x0000000400107306 */ /* 0x000ea40000209400 */
[----:B------:R-:W-:-:S06]  /*3720*/  ISETP.GE.AND P1, PT, R18, RZ, PT ;  /* 0x000000ff1200720c */ /* 0x000fcc0003f26270 */
        /* <DEDUP_REMOVED lines=50> */
.L_x_7596:
[----:B------:R-:W-:-:S04]  /*3a50*/  LEA R4, -R8, RZ, 0x6 ;  /* 0x000000ff08047211 */ /* 0x000fc800078e31ff */
[----:B------:R-:W-:-:S07]  /*3a60*/  SHF.R.S32.HI R17, RZ, 0x1f, R4 ;  /* 0x0000001fff117819 */ /* 0x000fce0000011404 */
.L_x_7597:
[----:B------:R-:W2:Y:S01]  /*3a70*/  LDC.64 R124, c[0x0][0x218] ;  /* 0x00008600ff7c7b82 */ /* 0x000ea20000000a00 */
[----:B------:R-:W-:Y:S01]  /*3a80*/  IADD3 R127, P1, R4, R127, RZ ;  /* 0x0000007f047f7210 */ /* 0x000fe20007f3e0ff */
[C---:B------:R-:W-:Y:S01]  /*3a90*/  IMAD.SHL.U32 R15, R8.reuse, 0x20, RZ ;  /* 0x00000020080f7824 */ /* 0x040fe200078e00ff */
[----:B------:R-:W-:-:S03]  /*3aa0*/  SHF.L.U64.HI R4, R8, 0x5, R9 ;  /* 0x0000000508047819 */ /* 0x000fc60000010209 */
[----:B------:R-:W-:Y:S01]  /*3ab0*/  IMAD.X R126, R17, 0x1, R126, P1 ;  /* 0x00000001117e7824 */ /* 0x000fe200008e067e */
[----:B--2---:R-:W-:-:S04]  /*3ac0*/  LEA R160, P2, R127, R124, 0x1 ;  /* 0x0000007c7fa07211 */ /* 0x004fc800078408ff */
        /* <DEDUP_REMOVED lines=19> */
.L_x_7595:
[----:B------:R-:W-:Y:S01]  /*3c00*/  IMAD.IADD R2, R2, 0x1, R3 ;  /* 0x0000000102027824 */ /* 0x000fe200078e0203 */
[----:B------:R-:W-:Y:S01]  /*3c10*/  ULDC UR6, c[0x0][0x2ec] ;  /* 0x0000bb0000067ab9 */ /* 0x000fe20000000800 */
[----:B------:R-:W-:Y:S02]  /*3c20*/  LEA R140, R140, UR4, 0x1 ;  /* 0x000000048c8c7c11 */ /* 0x000fe4000f8e08ff */
[C---:B------:R-:W-:Y:S02]  /*3c30*/  VIADD R3, R2.reuse, 0x8 ;  /* 0x0000000802037836 */ /* 0x040fe40000000000 */
[C---:B------:R-:W-:Y:S01]  /*3c40*/  VIADD R4, R2.reuse, 0x1 ;  /* 0x0000000102047836 */ /* 0x040fe20000000000 */
[----:B-1----:R-:W-:Y:S01]  /*3c50*/  LDSM.16.MT88.4 R92, [R140+0x8000] ;  /* 0x008000008c5c783b */ /* 0x002fe20000004200 */
[C---:B--2---:R-:W-:Y:S01]  /*3c60*/  VIADD R17, R2.reuse, 0x19 ;  /* 0x0000001902117836 */ /* 0x044fe20000000000 */
[-C--:B------:R-:W-:Y:S01]  /*3c70*/  ISETP.GE.AND P6, PT, R3, R151.reuse, PT ;  /* 0x000000970300720c */ /* 0x080fe20003fc6270 */
[----:B------:R-:W-:Y:S01]  /*3c80*/  VIADD R20, R2, 0x20 ;  /* 0x0000002002147836 */ /* 0x000fe20000000000 */
[-C--:B------:R-:W-:Y:S01]  /*3c90*/  ISETP.GE.AND P4, PT, R4, R151.reuse, PT ;  /* 0x000000970400720c */ /* 0x080fe20003f86270 */
[----:B------:R-:W-:Y:S01]  /*3ca0*/  VIADD R18, R2, 0x21 ;  /* 0x0000002102127836 */ /* 0x000fe20000000000 */
[----:B------:R-:W-:Y:S01]  /*3cb0*/  FSEL R21, R40, -INF , !P6 ;  /* 0xff80000028157808 */ /* 0x000fe20007000000 */
[C---:B------:R-:W-:Y:S01]  /*3cc0*/  VIADD R16, R2.reuse, 0x28 ;  /* 0x0000002802107836 */ /* 0x040fe20000000000 */
[CC--:B------:R-:W-:Y:S01]  /*3cd0*/  ISETP.GE.AND P6, PT, R2.reuse, R151.reuse, PT ;  /* 0x000000970200720c */ /* 0x0c0fe20003fc6270 */
[----:B------:R-:W-:Y:S01]  /*3ce0*/  VIADD R14, R2, 0x29 ;  /* 0x00000029020e7836 */ /* 0x000fe20000000000 */
[-C--:B------:R-:W-:Y:S01]  /*3cf0*/  ISETP.GE.AND P1, PT, R4, R0.reuse, PT ;  /* 0x000000000400720c */ /* 0x080fe20003f26270 */
[C---:B------:R-:W-:Y:S01]  /*3d00*/  VIADD R4, R2.reuse, 0x9 ;  /* 0x0000000902047836 */ /* 0x040fe20000000000 */
[----:B------:R-:W-:Y:S01]  /*3d10*/  FSEL R45, R45, -INF , !P4 ;  /* 0xff8000002d2d7808 */ /* 0x000fe20006000000 */
[----:B------:R-:W-:Y:S01]  /*3d20*/  VIADD R6, R2, 0x30 ;  /* 0x0000003002067836 */ /* 0x000fe20000000000 */
[----:B------:R-:W-:Y:S01]  /*3d30*/  FSEL R29, R44, -INF , !P6 ;  /* 0xff8000002c1d7808 */ /* 0x000fe20007000000 */
[--C-:B------:R-:W-:Y:S01]  /*3d40*/  IMAD R138, R7, 0x2, R140.reuse ;  /* 0x00000002078a7824 */ /* 0x100fe200078e028c */
[-C--:B------:R-:W-:Y:S01]  /*3d50*/  ISETP.GE.AND P3, PT, R3, R0.reuse, PT ;  /* 0x000000000300720c */ /* 0x080fe20003f66270 */
[----:B------:R-:W-:Y:S01]  /*3d60*/  VIADD R3, R2, 0x10 ;  /* 0x0000001002037836 */ /* 0x000fe20000000000 */
[C---:B------:R-:W-:Y:S01]  /*3d70*/  ISETP.GE.AND P5, PT, R4.reuse, R151, PT ;  /* 0x000000970400720c */ /* 0x040fe20003fa6270 */
[----:B------:R-:W-:Y:S01]  /*3d80*/  IMAD R137, R5, 0x2, R140 ;  /* 0x0000000205897824 */ /* 0x000fe200078e028c */
[----:B------:R-:W-:Y:S01]  /*3d90*/  FMNMX.FTZ R22, R29, R45, !PT ;  /* 0x0000002d1d167209 */ /* 0x000fe20007810000 */
[----:B------:R-:W-:Y:S01]  /*3da0*/  IMAD R136, R5, 0x2, R138 ;  /* 0x0000000205887824 */ /* 0x000fe200078e028a */
[----:B------:R-:W-:Y:S01]  /*3db0*/  ISETP.GE.AND P2, PT, R4, R0, PT ;  /* 0x000000000400720c */ /* 0x000fe20003f46270 */
[----:B------:R-:W-:Y:S01]  /*3dc0*/  VIADD R4, R2, 0x11 ;  /* 0x0000001102047836 */ /* 0x000fe20000000000 */
[----:B------:R-:W-:Y:S01]  /*3dd0*/  ISETP.GE.AND P4, PT, R3, R151, PT ;  /* 0x000000970300720c */ /* 0x000fe20003f86270 */
[----:B------:R-:W-:Y:S01]  /*3de0*/  LDSM.16.MT88.4 R84, [R138+0x8000] ;  /* 0x008000008a54783b */ /* 0x000fe20000004200 */
[----:B------:R-:W-:-:S02]  /*3df0*/  FSEL R41, R41, -INF , !P5 ;  /* 0xff80000029297808 */ /* 0x000fc40006800000 */
[----:B------:R-:W-:Y:S01]  /*3e00*/  FMNMX.FTZ R22, R21, R22, !PT ;  /* 0x0000001615167209 */ /* 0x000fe20007810000 */
[----:B------:R-:W-:Y:S01]  /*3e10*/  LDSM.16.MT88.4 R76, [R137+0x8000] ;  /* 0x00800000894c783b */ /* 0x000fe20000004200 */
[----:B------:R-:W-:Y:S02]  /*3e20*/  FSEL R47, R47, -INF , !P1 ;  /* 0xff8000002f2f7808 */ /* 0x000fe40004800000 */
[----:B------:R-:W-:Y:S01]  /*3e30*/  ISETP.GE.AND P1, PT, R3, R0, PT ;  /* 0x000000000300720c */ /* 0x000fe20003f26270 */
[----:B------:R-:W-:Y:S01]  /*3e40*/  VIADD R3, R2, 0x18 ;  /* 0x0000001802037836 */ /* 0x000fe20000000000 */
[----:B------:R-:W-:Y:S01]  /*3e50*/  FSEL R15, R42, -INF , !P3 ;  /* 0xff8000002a0f7808 */ /* 0x000fe20005800000 */
[----:B------:R-:W-:Y:S01]  /*3e60*/  LDSM.16.MT88.4 R68, [R136+0x8000] ;  /* 0x008000008844783b */ /* 0x000fe20000004200 */
[----:B------:R-:W-:Y:S02]  /*3e70*/  ISETP.GE.AND P3, PT, R4, R151, PT ;  /* 0x000000970400720c */ /* 0x000fe40003f66270 */
[----:B------:R-:W-:Y:S01]  /*3e80*/  FSEL R27, R52, -INF , !P4 ;  /* 0xff800000341b7808 */ /* 0x000fe20006000000 */
[----:B------:R-:W-:Y:S01]  /*3e90*/  LDSM.16.MT88.4 R48, [R138+0xa000] ;  /* 0x00a000008a30783b */ /* 0x000fe20000004200 */
[----:B------:R-:W-:-:S02]  /*3ea0*/  FMNMX.FTZ R22, R41, R22, !PT ;  /* 0x0000001629167209 */ /* 0x000fc40007810000 */
[-C--:B------:R-:W-:Y:S01]  /*3eb0*/  ISETP.GE.AND P6, PT, R3, R151.reuse, PT ;  /* 0x000000970300720c */ /* 0x080fe20003fc6270 */
[----:B------:R-:W-:Y:S01]  /*3ec0*/  LDSM.16.MT88.4 R56, [R137+0xa000] ;  /* 0x00a000008938783b */ /* 0x000fe20000004200 */
        /* <DEDUP_REMOVED lines=15> */
[----:B------:R-:W-:Y:S02]  /*3fc0*/  ISETP.GE.AND P3, PT, R14, R151, PT ;  /* 0x000000970e00720c */ /* 0x000fe40003f66270 */
[----:B------:R-:W-:-:S02]  /*3fd0*/  FSEL R181, R181, -INF , !P6 ;  /* 0xff800000b5b57808 */ /* 0x000fc40007000000 */
[----:B------:R-:W-:Y:S02]  /*3fe0*/  FMNMX.FTZ R22, R183, R22, !PT ;  /* 0x00000016b7167209 */ /* 0x000fe40007810000 */
[----:B------:R-:W-:Y:S01]  /*3ff0*/  ISETP.GE.AND P5, PT, R4, R0, PT ;  /* 0x000000000400720c */ /* 0x000fe20003fa6270 */
[----:B------:R-:W-:Y:S01]  /*4000*/  VIADD R4, R2, 0x31 ;  /* 0x0000003102047836 */ /* 0x000fe20000000000 */
[----:B------:R-:W-:Y:S02]  /*4010*/  FSEL R31, R46, -INF , !P4 ;  /* 0xff8000002e1f7808 */ /* 0x000fe40006000000 */
[----:B------:R-:W-:Y:S02]  /*4020*/  ISETP.GE.AND P6, PT, R6, R151, PT ;  /* 0x000000970600720c */ /* 0x000fe40003fc6270 */
[----:B------:R-:W-:Y:S02]  /*4030*/  FSEL R179, R179, -INF , !P3 ;  /* 0xff800000b3b37808 */ /* 0x000fe40005800000 */
[----:B------:R-:W-:-:S02]  /*4040*/  FMNMX.FTZ R22, R181, R22, !PT ;  /* 0x00000016b5167209 */ /* 0x000fc40007810000 */
[----:B------:R-:W-:Y:S02]  /*4050*/  FSEL R43, R43, -INF , !P2 ;  /* 0xff8000002b2b7808 */ /* 0x000fe40005000000 */
[----:B------:R-:W-:Y:S01]  /*4060*/  ISETP.GE.AND P2, PT, R3, R0, PT ;  /* 0x000000000300720c */ /* 0x000fe20003f46270 */
[C---:B------:R-:W-:Y:S01]  /*4070*/  VIADD R3, R2.reuse, 0x38 ;  /* 0x0000003802037836 */ /* 0x040fe20000000000 */
[----:B------:R-:W-:Y:S01]  /*4080*/  FMNMX.FTZ R28, R31, R47, !PT ;  /* 0x0000002f1f1c7209 */ /* 0x000fe20007810000 */
[----:B------:R-:W-:Y:S01]  /*4090*/  VIADD R2, R2, 0x39 ;  /* 0x0000003902027836 */ /* 0x000fe20000000000 */
[----:B------:R-:W-:Y:S02]  /*40a0*/  ISETP.GE.AND P3, PT, R4, R151, PT ;  /* 0x000000970400720c */ /* 0x000fe40003f66270 */
[----:B------:R-:W-:Y:S02]  /*40b0*/  FSEL R169, R169, -INF , !P6 ;  /* 0xff800000a9a97808 */ /* 0x000fe40007000000 */
[----:B------:R-:W-:-:S02]  /*40c0*/  FMNMX.FTZ R22, R179, R22, !PT ;  /* 0x00000016b3167209 */ /* 0x000fc40007810000 */
[----:B------:R-:W-:Y:S02]  /*40d0*/  FMNMX.FTZ R28, R15, R28, !PT ;  /* 0x0000001c0f1c7209 */ /* 0x000fe40007810000 */
[----:B------:R-:W-:Y:S02]  /*40e0*/  ISETP.GE.AND P6, PT, R3, R151, PT ;  /* 0x000000970300720c */ /* 0x000fe40003fc6270 */
[----:B------:R-:W-:Y:S02]  /*40f0*/  FSEL R167, R167, -INF , !P3 ;  /* 0xff800000a7a77808 */ /* 0x000fe40005800000 */
[----:B------:R-:W-:Y:S02]  /*4100*/  FMNMX.FTZ R22, R169, R22, !PT ;  /* 0x00000016a9167209 */ /* 0x000fe40007810000 */
[----:B------:R-:W-:Y:S02]  /*4110*/  FSEL R19, R12, -INF , !P1 ;  /* 0xff8000000c137808 */ /* 0x000fe40004800000 */
        /* <DEDUP_REMOVED lines=8> */
[----:B------:R-:W-:Y:S02]  /*41a0*/  ISETP.GE.AND P1, PT, R17, R0, PT ;  /* 0x000000001100720c */ /* 0x000fe40003f26270 */
[----:B------:R-:W-:Y:S02]  /*41b0*/  FSEL R17, R24, -INF , !P2 ;  /* 0xff80000018117808 */ /* 0x000fe40005000000 */
[----:B------:R-:W-:Y:S02]  /*41c0*/  FMNMX.FTZ R24, R13, R12, !PT ;  /* 0x0000000c0d187209 */ /* 0x000fe40007810000 */
[----:B------:R-:W-:Y:S02]  /*41d0*/  FMNMX.FTZ R12, R163, R22, !PT ;  /* 0x00000016a30c7209 */ /* 0x000fe40007810000 */
[----:B------:R-:W-:-:S02]  /*41e0*/  ISETP.GE.AND P2, PT, R20, R0, PT ;  /* 0x000000001400720c */ /* 0x000fc40003f46270 */
[----:B------:R-:W-:Y:S01]  /*41f0*/  FSEL R101, R26, -INF , !P1 ;  /* 0xff8000001a657808 */ /* 0x000fe20004800000 */
[----:B------:R-:W1:Y:S01]  /*4200*/  SHFL.BFLY PT, R37, R12, 0x2, 0x1f ;  /* 0x0c401f000c257f89 */ /* 0x000e6200000e0000 */
        /* <DEDUP_REMOVED lines=19> */
[----:B-1----:R-:W-:Y:S02]  /*4340*/  FMNMX.FTZ R37, R12, R37, !PT ;  /* 0x000000250c257209 */ /* 0x002fe40007810000 */
[----:B------:R-:W-:Y:S02]  /*4350*/  ISETP.GE.AND P1, PT, R2, R0, PT ;  /* 0x000000000200720c */ /* 0x000fe40003f26270 */
[----:B------:R-:W-:Y:S01]  /*4360*/  FSEL R119, R119, -INF , !P2 ;  /* 0xff80000077777808 */ /* 0x000fe20005000000 */
[----:B------:R-:W1:Y:S01]  /*4370*/  SHFL.BFLY PT, R2, R37, 0x1, 0x1f ;  /* 0x0c201f0025027f89 */ /* 0x000e6200000e0000 */
[----:B------:R-:W-:-:S02]  /*4380*/  FMNMX.FTZ R24, R121, R24, !PT ;  /* 0x0000001879187209 */ /* 0x000fc40007810000 */
[----:B------:R-:W-:Y:S02]  /*4390*/  FSEL R117, R117, -INF , !P1 ;  /* 0xff80000075757808 */ /* 0x000fe40004800000 */
[----:B------:R-:W-:Y:S02]  /*43a0*/  FMNMX.FTZ R24, R119, R24, !PT ;  /* 0x0000001877187209 */ /* 0x000fe40007810000 */
[----:B------:R-:W-:Y:S02]  /*43b0*/  ISETP.GT.AND P4, PT, R153, R148, PT ;  /* 0x000000949900720c */ /* 0x000fe40003f84270 */
        /* <DEDUP_REMOVED lines=20> */
[----:B------:R-:W-:Y:S01]  /*4500*/  FFMA.FTZ R122, R165, UR6, -R118 ;  /* 0x00000006a57a7c23 */ /* 0x000fe20008010876 */
[----:B------:R-:W2:Y:S01]  /*4510*/  MUFU.EX2 R112, R112 ;  /* 0x0000007000707308 */ /* 0x000ea20000000800 */
[----:B------:R-:W-:Y:S07]  /*4520*/  LDSM.16.MT88.4 R20, [R138+0x8800] ;  /* 0x008800008a14783b */ /* 0x000fee0000004200 */
        /* <DEDUP_REMOVED lines=8> */
[----:B------:R-:W-:Y:S04]  /*45b0*/  MUFU.EX2 R107, R107 ;  /* 0x0000006b006b7308 */ /* 0x000fe80000000800 */
[--C-:B------:R-:W-:Y:S01]  /*45c0*/  FFMA.FTZ R115, R31, UR6, -R116.reuse ;  /* 0x000000061f737c23 */ /* 0x100fe20008010874 */
[--C-:B------:R-:W-:Y:S01]  /*45d0*/  FFMA.FTZ R114, R47, UR6, -R116.reuse ;  /* 0x000000062f727c23 */ /* 0x100fe20008010874 */
[--C-:B------:R-:W-:Y:S01]  /*45e0*/  FFMA.FTZ R110, R15, UR6, -R116.reuse ;  /* 0x000000060f6e7c23 */ /* 0x100fe20008010874 */
[--C-:B------:R-:W-:Y:S01]  /*45f0*/  FFMA.FTZ R109, R43, UR6, -R116.reuse ;  /* 0x000000062b6d7c23 */ /* 0x100fe20008010874 */
[--C-:B------:R-:W-:Y:S01]  /*4600*/  FFMA.FTZ R105, R13, UR6, -R116.reuse ;  /* 0x000000060d697c23 */ /* 0x100fe20008010874 */
[----:B-1----:R-:W-:Y:S01]  /*4610*/  F2FP.BF16.F32.PACK_AB R66, R106, R111 ;  /* 0x0000006f6a42723e */ /* 0x002fe200000010ff */
[----:B------:R-:W-:Y:S01]  /*4620*/  MUFU.EX2 R115, R115 ;  /* 0x0000007300737308 */ /* 0x000fe20000000800 */
[----:B------:R-:W-:Y:S01]  /*4630*/  LDSM.16.MT88.4 R12, [R140+0x8800] ;  /* 0x008800008c0c783b */ /* 0x000fe20000004200 */
[--C-:B------:R-:W-:Y:S01]  /*4640*/  FFMA.FTZ R108, R19, UR6, -R116.reuse ;  /* 0x00000006136c7c23 */ /* 0x100fe20008010874 */
[--C-:B------:R-:W-:Y:S01]  /*4650*/  FFMA.FTZ R104, R17, UR6, -R116.reuse ;  /* 0x0000000611687c23 */ /* 0x100fe20008010874 */
[--C-:B------:R-:W-:Y:S01]  /*4660*/  FFMA.FTZ R101, R101, UR6, -R116.reuse ;  /* 0x0000000665657c23 */ /* 0x100fe20008010874 */
[----:B------:R-:W1:Y:S01]  /*4670*/  LDSM.16.MT88.4 R40, [R140+0xa000] ;  /* 0x00a000008c28783b */ /* 0x000e620000004200 */
[--C-:B------:R-:W-:Y:S01]  /*4680*/  FFMA.FTZ R121, R121, UR6, -R116.reuse ;  /* 0x0000000679797c23 */ /* 0x100fe20008010874 */
[--C-:B------:R-:W-:Y:S01]  /*4690*/  FFMA.FTZ R169, R117, UR6, -R116.reuse ;  /* 0x0000000675a97c23 */ /* 0x100fe20008010874 */
[----:B------:R-:W2:Y:S01]  /*46a0*/  MUFU.EX2 R114, R114 ;  /* 0x0000007200727308 */ /* 0x000ea20000000800 */
[----:B------:R-:W3:Y:S01]  /*46b0*/  LDSM.16.MT88.4 R16, [R136+0xa000] ;  /* 0x00a000008810783b */ /* 0x000ee20000004200 */
[----:B------:R-:W-:Y:S01]  /*46c0*/  FFMA.FTZ R119, R119, UR6, -R116 ;  /* 0x0000000677777c23 */ /* 0x000fe20008010874 */
[----:B------:R-:W-:-:S02]  /*46d0*/  FADD.FTZ R111, R111, R112 ;  /* 0x000000706f6f7221 */ /* 0x000fc40000010000 */
[----:B------:R-:W-:Y:S02]  /*46e0*/  LDSM.16.MT88.4 R28, [R137+0x8800] ;  /* 0x00880000891c783b */ /* 0x000fe40000004200 */
[----:B------:R-:W-:Y:S01]  /*46f0*/  FADD.FTZ R106, R106, R111 ;  /* 0x0000006f6a6a7221 */ /* 0x000fe20000010000 */
[----:B------:R-:W-:Y:S08]  /*4700*/  MUFU.EX2 R110, R110 ;  /* 0x0000006e006e7308 */ /* 0x000ff00000000800 */
[----:B------:R-:W4:Y:S01]  /*4710*/  MUFU.EX2 R109, R109 ;  /* 0x0000006d006d7308 */ /* 0x000f220000000800 */
[----:B--2---:R-:W-:Y:S01]  /*4720*/  F2FP.BF16.F32.PACK_AB R65, R114, R115 ;  /* 0x000000737241723e */ /* 0x004fe200000010ff */
[----:B------:R-:W-:-:S06]  /*4730*/  FADD.FTZ R115, R115, R114 ;  /* 0x0000007273737221 */ /* 0x000fcc0000010000 */
[----:B------:R-:W2:Y:S08]  /*4740*/  MUFU.EX2 R102, R102 ;  /* 0x0000006600667308 */ /* 0x000eb00000000800 */
[----:B------:R-:W-:Y:S01]  /*4750*/  MUFU.EX2 R103, R103 ;  /* 0x0000006700677308 */ /* 0x000fe20000000800 */
[----:B----4-:R-:W-:Y:S01]  /*4760*/  F2FP.BF16.F32.PACK_AB R67, R109, R110 ;  /* 0x0000006e6d43723e */ /* 0x010fe200000010ff */
[----:B------:R-:W-:-:S04]  /*4770*/  FADD.FTZ R110, R110, R115 ;  /* 0x000000736e6e7221 */ /* 0x000fc80000010000 */
[----:B------:R-:W-:Y:S02]  /*4780*/  FADD.FTZ R109, R109, R110 ;  /* 0x0000006e6d6d7221 */ /* 0x000fe40000010000 */
[----:B------:R-:W-:Y:S01]  /*4790*/  HMMA.16816.F32.BF16 R96, R64, R92, RZ ;  /* 0x0000005c4060723c */ /* 0x000fe200000418ff */
[----:B------:R-:W4:Y:S01]  /*47a0*/  MUFU.EX2 R100, R100 ;  /* 0x0000006400647308 */ /* 0x000f220000000800 */
[----:B--2---:R-:W-:Y:S01]  /*47b0*/  F2FP.BF16.F32.PACK_AB R4, R102, R107 ;  /* 0x0000006b6604723e */ /* 0x004fe200000010ff */
[----:B------:R-:W-:-:S03]  /*47c0*/  FADD.FTZ R107, R107, R106 ;  /* 0x0000006a6b6b7221 */ /* 0x000fc60000010000 */
[C---:B------:R-:W-:Y:S01]  /*47d0*/  HMMA.16816.F32.BF16 R92, R64.reuse, R94, RZ ;  /* 0x0000005e405c723c */ /* 0x040fe200000418ff */
[----:B------:R-:W-:Y:S02]  /*47e0*/  FADD.FTZ R102, R102, R107 ;  /* 0x0000006b66667221 */ /* 0x000fe40000010000 */
[----:B------:R-:W-:Y:S03]  /*47f0*/  MUFU.EX2 R108, R108 ;  /* 0x0000006c006c7308 */ /* 0x000fe60000000800 */
[C---:B-1----:R-:W-:Y:S05]  /*4800*/  HMMA.16816.F32.BF16 R36, R64.reuse, R40, RZ ;  /* 0x000000284024723c */ /* 0x042fea00000418ff */
[----:B------:R-:W1:Y:S01]  /*4810*/  MUFU.EX2 R105, R105 ;  /* 0x0000006900697308 */ /* 0x000e620000000800 */
[----:B----4-:R-:W-:Y:S01]  /*4820*/  F2FP.BF16.F32.PACK_AB R6, R100, R103 ;  /* 0x000000676406723e */ /* 0x010fe200000010ff */
[----:B------:R-:W-:Y:S01]  /*4830*/  HMMA.16816.F32.BF16 R40, R64, R42, RZ ;  /* 0x0000002a4028723c */ /* 0x000fe200000418ff */
[----:B------:R-:W-:-:S04]  /*4840*/  FADD.FTZ R103, R103, R102 ;  /* 0x0000006667677221 */ /* 0x000fc80000010000 */
[----:B------:R-:W-:Y:S01]  /*4850*/  FADD.FTZ R103, R100, R103 ;  /* 0x0000006764677221 */ /* 0x000fe20000010000 */
        /* <DEDUP_REMOVED lines=10> */
[----:B------:R-:W-:Y:S01]  /*4900*/  MUFU.EX2 R167, R167 ;  /* 0x000000a700a77308 */ /* 0x000fe20000000800 */
[----:B--2---:R-:W-:Y:S01]  /*4910*/  F2FP.BF16.F32.PACK_AB R7, R101, R104 ;  /* 0x000000686507723e */ /* 0x004fe200000010ff */
        /* <DEDUP_REMOVED lines=12> */
[C---:B------:R-:W-:Y:S06]  /*49e0*/  HMMA.16816.F32.BF16 R48, R64.reuse, R50, RZ ;  /* 0x000000324030723c */ /* 0x040fec00000418ff */
[C---:B------:R-:W-:Y:S06]  /*49f0*/  HMMA.16816.F32.BF16 R56, R64.reuse, R58, RZ ;  /* 0x0000003a4038723c */ /* 0x040fec00000418ff */
[C---:B---3--:R-:W-:Y:S06]  /*4a00*/  HMMA.16816.F32.BF16 R60, R64.reuse, R16, RZ ;  /* 0x00000010403c723c */ /* 0x048fec00000418ff */
        /* <DEDUP_REMOVED lines=27> */
[----:B------:R-:W-:Y:S01]  /*4bc0*/  FFMA.FTZ R24, R171, UR6, -R116 ;  /* 0x00000006ab187c23 */ /* 0x000fe20008010874 */
[----:B------:R-:W-:Y:S01]  /*4bd0*/  FFMA.FTZ R171, R163, UR6, -R118 ;  /* 0x00000006a3ab7c23 */ /* 0x000fe20008010876 */
        /* <DEDUP_REMOVED lines=19> */
[----:B------:R-:W-:Y:S08]  /*4d10*/  MUFU.EX2 R171, R171 ;  /* 0x000000ab00ab7308 */ /* 0x000ff00000000800 */
[----:B------:R-:W2:Y:S01]  /*4d20*/  MUFU.EX2 R118, R118 ;  /* 0x0000007600767308 */ /* 0x000ea20000000800 */
        /* <DEDUP_REMOVED lines=127> */
.L_x_7599:
[----:B------:R-:W-:-:S04]  /*5520*/  LEA R4, -R10, RZ, 0x6 ;  /* 0x000000ff0a047211 */ /* 0x000fc800078e31ff */
[----:B------:R-:W-:-:S07]  /*5530*/  SHF.R.S32.HI R5, RZ, 0x1f, R4 ;  /* 0x0000001fff057819 */ /* 0x000fce0000011404 */
.L_x_7600:
[----:B------:R-:W-:Y:S01]  /*5540*/  LEA R150, P2, R4, R150, 0x1 ;  /* 0x0000009604967211 */ /* 0x000fe200078408ff */
[----:B------:R-:W-:Y:S01]  /*5550*/  IMAD.SHL.U32 R7, R10, 0x20, RZ ;  /* 0x000000200a077824 */ /* 0x000fe200078e00ff */
[C---:B------:R-:W-:Y:S02]  /*5560*/  IADD3 R34, P1, R4.reuse, R34, RZ ;  /* 0x0000002204227210 */ /* 0x040fe40007f3e0ff */
[----:B------:R-:W-:Y:S01]  /*5570*/  LEA.HI.X R149, R4, R149, R5, 0x1, P2 ;  /* 0x0000009504957211 */ /* 0x000fe200010f0c05 */
[----:B------:R-:W-:Y:S01]  /*5580*/  IMAD.MOV.U32 R6, RZ, RZ, R150 ;  /* 0x000000ffff067224 */ /* 0x000fe200078e0096 */
[----:B------:R-:W-:Y:S01]  /*5590*/  IADD3 R16, P2, R7, R150, RZ ;  /* 0x0000009607107210 */ /* 0x000fe20007f5e0ff */
[----:B------:R-:W-:Y:S01]  /*55a0*/  IMAD.X R5, R5, 0x1, R32, P1 ;  /* 0x0000000105057824 */ /* 0x000fe200008e0620 */
[----:B------:R-:W-:Y:S02]  /*55b0*/  SHF.L.U64.HI R4, R10, 0x5, R11 ;  /* 0x000000050a047819 */ /* 0x000fe4000001020b */
[----:B------:R-:W-:-:S02]  /*55c0*/  IADD3 R18, P1, R16, R7, RZ ;  /* 0x0000000710127210 */ /* 0x000fc40007f3e0ff */
[----:B------:R-:W-:Y:S01]  /*55d0*/  LEA R24, P3, R34, UR8, 0x1 ;  /* 0x0000000822187c11 */ /* 0x000fe2000f8608ff */
[--C-:B------:R-:W-:Y:S01]  /*55e0*/  IMAD.X R17, R4, 0x1, R149.reuse, P2 ;  /* 0x0000000104117824 */ /* 0x100fe200010e0695 */
[----:B------:R-:W-:Y:S01]  /*55f0*/  IADD3 R108, P2, R18, R7, RZ ;  /* 0x00000007126c7210 */ /* 0x000fe20007f5e0ff */
[----:B------:R-:W-:Y:S01]  /*5600*/  IMAD.MOV.U32 R7, RZ, RZ, R149 ;  /* 0x000000ffff077224 */ /* 0x000fe200078e0095 */
[----:B------:R-:W-:Y:S01]  /*5610*/  LEA.HI.X R25, R34, UR9, R5, 0x1, P3 ;  /* 0x0000000922197c11 */ /* 0x000fe200098f0c05 */
[----:B------:R-:W-:-:S03]  /*5620*/  IMAD.X R19, R17, 0x1, R4, P1 ;  /* 0x0000000111137824 */ /* 0x000fc600008e0604 */
[----:B------:R-:W-:Y:S01]  /*5630*/  @!PT LDS RZ, [RZ] ;  /* 0x00000000fffff984 */ /* 0x000fe20000000800 */
[----:B------:R-:W-:Y:S01]  /*5640*/  @!PT LDS RZ, [RZ] ;  /* 0x00000000fffff984 */ /* 0x000fe20000000800 */
[----:B------:R-:W-:Y:S01]  /*5650*/  @!PT LDS RZ, [RZ] ;  /* 0x00000000fffff984 */ /* 0x000fe20000000800 */
[----:B------:R1:W-:Y:S01]  /*5660*/  LDGSTS.E.BYPASS.LTC128B.128 [R155+0x8000], desc[UR12][R6.64] ;  /* 0x08000000069b7fae */ /* 0x0003e2000b901d4c */
[----:B------:R-:W-:-:S03]  /*5670*/  IMAD.X R109, R19, 0x1, R4, P2 ;  /* 0x00000001136d7824 */ /* 0x000fc600010e0604 */
        /* <DEDUP_REMOVED lines=8> */
[----:B------:R-:W1:Y:S04]  /*5700*/  LDSM.16.M88.4 R28, [R145+0x4000] ;  /* 0x00400000911c783b */ /* 0x000e680000000200 */
[----:B------:R-:W2:Y:S04]  /*5710*/  LDSM.16.M88.4 R20, [R145+0x4800] ;  /* 0x004800009114783b */ /* 0x000ea80000000200 */
[----:B------:R-:W3:Y:S04]  /*5720*/  LDSM.16.M88.4 R12, [R145+0x5000] ;  /* 0x00500000910c783b */ /* 0x000ee80000000200 */
[----:B------:R-:W4:Y:S04]  /*5730*/  LDSM.16.M88.4 R32, [R145+0x5800] ;  /* 0x005800009120783b */ /* 0x000f280000000200 */
[----:B------:R-:W-:Y:S04]  /*5740*/  LDSM.16.M88.4 R100, [R144] ;  /* 0x000000009064783b */ /* 0x000fe80000000200 */
[----:B------:R-:W5:Y:S04]  /*5750*/  LDSM.16.M88.4 R112, [R143] ;  /* 0x000000008f70783b */ /* 0x000f680000000200 */
[----:B------:R-:W5:Y:S04]  /*5760*/  LDSM.16.M88.4 R116, [R135] ;  /* 0x000000008774783b */ /* 0x000f680000000200 */
[----:B------:R-:W-:Y:S04]  /*5770*/  LDSM.16.M88.4 R120, [R132+0x2000] ;  /* 0x002000008478783b */ /* 0x000fe80000000200 */
[----:B------:R-:W0:Y:S01]  /*5780*/  LDGDEPBAR ;  /* 0x00000000000079af */ /* 0x000e220000000000 */
[C---:B-1----:R-:W-:Y:S06]  /*5790*/  HMMA.16816.F32.BF16 R4, R104.reuse, R28, RZ ;  /* 0x0000001c6804723c */ /* 0x042fec00000418ff */
[C---:B--2---:R-:W-:Y:S06]  /*57a0*/  HMMA.16816.F32.BF16 R24, R104.reuse, R20, RZ ;  /* 0x000000146818723c */ /* 0x044fec00000418ff */
[C---:B---3--:R-:W-:Y:S06]  /*57b0*/  HMMA.16816.F32.BF16 R16, R104.reuse, R12, RZ ;  /* 0x0000000c6810723c */ /* 0x048fec00000418ff */
[C---:B------:R-:W-:Y:S06]  /*57c0*/  HMMA.16816.F32.BF16 R28, R104.reuse, R30, RZ ;  /* 0x0000001e681c723c */ /* 0x040fec00000418ff */
[C---:B------:R-:W-:Y:S06]  /*57d0*/  HMMA.16816.F32.BF16 R20, R104.reuse, R22, RZ ;  /* 0x000000166814723c */ /* 0x040fec00000418ff */
[C---:B------:R-:W-:Y:S06]  /*57e0*/  HMMA.16816.F32.BF16 R12, R104.reuse, R14, RZ ;  /* 0x0000000e680c723c */ /* 0x040fec00000418ff */
[C---:B----4-:R-:W-:Y:S06]  /*57f0*/  HMMA.16816.F32.BF16 R108, R104.reuse, R32, RZ ;  /* 0x00000020686c723c */ /* 0x050fec00000418ff */
[----:B------:R-:W-:Y:S01]  /*5800*/  HMMA.16816.F32.BF16 R104, R104, R34, RZ ;  /* 0x000000226868723c */ /* 0x000fe200000418ff */
[----:B------:R-:W1:Y:S05]  /*5810*/  LDSM.16.M88.4 R32, [R134] ;  /* 0x000000008620783b */ /* 0x000e6a0000000200 */
[C---:B-----5:R-:W-:Y:S06]  /*5820*/  HMMA.16816.F32.BF16 R4, R100.reuse, R112, R4 ;  /* 0x000000706404723c */ /* 0x060fec0000041804 */
[C---:B------:R-:W-:Y:S01]  /*5830*/  HMMA.16816.F32.BF16 R28, R100.reuse, R114, R28 ;  /* 0x00000072641c723c */ /* 0x040fe2000004181c */
[----:B------:R-:W2:Y:S05]  /*5840*/  LDSM.16.M88.4 R112, [R133] ;  /* 0x000000008570783b */ /* 0x000eaa0000000200 */
        /* <DEDUP_REMOVED lines=18> */
[----:B------:R-:W2:Y:S05]  /*5970*/  LDSM.16.M88.4 R100, [R141] ;  /* 0x000000008d64783b */ /* 0x000eaa0000000200 */
[C---:B-1----:R-:W-:Y:S06]  /*5980*/  HMMA.16816.F32.BF16 R108, R32.reuse, R116, R108 ;  /* 0x00000074206c723c */ /* 0x042fec000004186c */
[----:B------:R-:W-:Y:S01]  /*5990*/  HMMA.16816.F32.BF16 R104, R32, R118, R104 ;  /* 0x000000762068723c */ /* 0x000fe20000041868 */
[----:B------:R-:W1:Y:S04]  /*59a0*/  LDSM.16.M88.4 R116, [R132+0x800] ;  /* 0x000800008474783b */ /* 0x000e680000000200 */
[----:B------:R-:W3:Y:S01]  /*59b0*/  LDSM.16.M88.4 R32, [R132+0x1000] ;  /* 0x001000008420783b */ /* 0x000ee20000000200 */
        /* <DEDUP_REMOVED lines=21> */
[----:B------:R-:W2:Y:S05]  /*5b10*/  LDSM.16.M88.4 R100, [R144+0x2000] ;  /* 0x002000009064783b */ /* 0x000eaa0000000200 */
[C---:B-1----:R-:W-:Y:S06]  /*5b20*/  HMMA.16816.F32.BF16 R108, R32.reuse, R116, R108 ;  /* 0x00000074206c723c */ /* 0x042fec000004186c */
[----:B------:R-:W-:Y:S01]  /*5b30*/  HMMA.16816.F32.BF16 R104, R32, R118, R104 ;  /* 0x000000762068723c */ /* 0x000fe20000041868 */
[----:B------:R-:W1:Y:S04]  /*5b40*/  LDSM.16.M88.4 R116, [R130] ;  /* 0x000000008274783b */ /* 0x000e680000000200 */
[----:B------:R-:W3:Y:S01]  /*5b50*/  LDSM.16.M88.4 R32, [R129] ;  /* 0x000000008120783b */ /* 0x000ee20000000200 */
[C---:B--2---:R-:W-:Y:S06]  /*5b60*/  HMMA.16816.F32.BF16 R4, R100.reuse, R112, R4 ;  /* 0x000000706404723c */ /* 0x044fec0000041804 */
[C---:B------:R-:W-:Y:S01]  /*5b70*/  HMMA.16816.F32.BF16 R28, R100.reuse, R114, R28 ;  /* 0x00000072641c723c */ /* 0x040fe2000004181c */
[----:B------:R-:W2:Y:S05]  /*5b80*/  LDSM.16.M88.4 R112, [R128] ;  /* 0x000000008070783b */ /* 0x000eaa0000000200 */
        /* <DEDUP_REMOVED lines=14> */
[----:B------:R-:W-:Y:S01]  /*5c70*/  HMMA.16816.F32.BF16 R20, R116, R114, R20 ;  /* 0x000000727414723c */ /* 0x000fe20000041814 */
[----:B------:R-:W2:Y:S05]  /*5c80*/  LDSM.16.M88.4 R112, [R139+0x7800] ;  /* 0x007800008b70783b */ /* 0x000eaa0000000200 */
[C---:B---3--:R-:W-:Y:S06]  /*5c90*/  HMMA.16816.F32.BF16 R4, R100.reuse, R120, R4 ;  /* 0x000000786404723c */ /* 0x048fec0000041804 */
[----:B------:R-:W-:Y:S06]  /*5ca0*/  HMMA.16816.F32.BF16 R28, R100, R122, R28 ;  /* 0x0000007a641c723c */ /* 0x000fec000004181c */
[C---:B-1----:R-:W-:Y:S06]  /*5cb0*/  HMMA.16816.F32.BF16 R16, R116.reuse, R32, R16 ;  /* 0x000000207410723c */ /* 0x042fec0000041810 */
[C---:B------:R-:W-:Y:S01]  /*5cc0*/  HMMA.16816.F32.BF16 R12, R116.reuse, R34, R12 ;  /* 0x00000022740c723c */ /* 0x040fe2000004180c */
[----:B------:R-:W1:Y:S11]  /*5cd0*/  LDSM.16.M88.4 R32, [R132+0x2800] ;  /* 0x002800008420783b */ /* 0x000e760000000200 */
[----:B------:R-:W-:Y:S01]  /*5ce0*/  FMUL.FTZ R28, R28, UR10 ;  /* 0x0000000a1c1c7c20 */ /* 0x000fe20008410000 */
[----:B------:R-:W-:Y:S01]  /*5cf0*/  FMUL.FTZ R30, R30, UR10 ;  /* 0x0000000a1e1e7c20 */ /* 0x000fe20008410000 */
[----:B------:R-:W-:Y:S01]  /*5d00*/  FMUL.FTZ R29, R29, UR10 ;  /* 0x0000000a1d1d7c20 */ /* 0x000fe20008410000 */
[----:B------:R-:W-:Y:S01]  /*5d10*/  FMUL.FTZ R31, R31, UR10 ;  /* 0x0000000a1f1f7c20 */ /* 0x000fe20008410000 */
[C---:B--2---:R-:W-:Y:S02]  /*5d20*/  HMMA.16816.F32.BF16 R108, R116.reuse, R112, R108 ;  /* 0x00000070746c723c */ /* 0x044fe4000004186c */
[----:B------:R-:W-:Y:S04]  /*5d30*/  MUFU.TANH R28, R28 ;  /* 0x0000001c001c7308 */ /* 0x000fe80000002400 */
[----:B------:R-:W-:Y:S01]  /*5d40*/  HMMA.16816.F32.BF16 R104, R116, R114, R104 ;  /* 0x000000727468723c */ /* 0x000fe20000041868 */
[----:B------:R-:W-:Y:S01]  /*5d50*/  FMUL.FTZ R112, R4, UR10 ;  /* 0x0000000a04707c20 */ /* 0x000fe20008410000 */
[----:B------:R-:W-:-:S02]  /*5d60*/  FMUL.FTZ R113, R5, UR10 ;  /* 0x0000000a05717c20 */ /* 0x000fc40008410000 */
[----:B------:R-:W-:Y:S03]  /*5d70*/  MUFU.TANH R30, R30 ;  /* 0x0000001e001e7308 */ /* 0x000fe60000002400 */
[----:B------:R-:W-:-:S05]  /*5d80*/  FMUL.FTZ R114, R6, UR10 ;  /* 0x0000000a06727c20 */ /* 0x000fca0008410000 */
[----:B------:R-:W-:Y:S08]  /*5d90*/  MUFU.TANH R112, R112 ;  /* 0x0000007000707308 */ /* 0x000ff00000002400 */
[----:B------:R-:W2:Y:S08]  /*5da0*/  MUFU.TANH R114, R114 ;  /* 0x0000007200727308 */ /* 0x000eb00000002400 */
[----:B------:R-:W-:Y:S01]  /*5db0*/  MUFU.TANH R113, R113 ;  /* 0x0000007100717308 */ /* 0x000fe20000002400 */
[C---:B-1----:R-:W-:Y:S06]  /*5dc0*/  HMMA.16816.F32.BF16 R24, R100.reuse, R32, R24 ;  /* 0x000000206418723c */ /* 0x042fec0000041818 */
[----:B------:R-:W-:Y:S01]  /*5dd0*/  HMMA.16816.F32.BF16 R20, R100, R34, R20 ;  /* 0x000000226414723c */ /* 0x000fe20000041814 */
[----:B------:R-:W-:Y:S01]  /*5de0*/  FMUL.FTZ R32, R7, UR10 ;  /* 0x0000000a07207c20 */ /* 0x000fe20008410000 */
[----:B------:R-:W-:Y:S01]  /*5df0*/  MUFU.TANH R29, R29 ;  /* 0x0000001d001d7308 */ /* 0x000fe20000002400 */
[----:B------:R-:W1:Y:S07]  /*5e00*/  LDSM.16.M88.4 R4, [R132+0x3000] ;  /* 0x003000008404783b */ /* 0x000e6e0000000200 */
[----:B------:R-:W3:Y:S08]  /*5e10*/  MUFU.TANH R32, R32 ;  /* 0x0000002000207308 */ /* 0x000ef00000002400 */
[----:B------:R-:W-:Y:S01]  /*5e20*/  FMUL.FTZ R115, R24, UR10 ;  /* 0x0000000a18737c20 */ /* 0x000fe20008410000 */
[----:B------:R-:W-:Y:S01]  /*5e30*/  FMUL.FTZ R24, R25, UR10 ;  /* 0x0000000a19187c20 */ /* 0x000fe20008410000 */
[----:B------:R-:W-:Y:S01]  /*5e40*/  FMUL.FTZ R25, R26, UR10 ;  /* 0x0000000a1a197c20 */ /* 0x000fe20008410000 */
[----:B------:R-:W-:Y:S01]  /*5e50*/  FMUL.FTZ R26, R27, UR10 ;  /* 0x0000000a1b1a7c20 */ /* 0x000fe20008410000 */
[----:B------:R-:W4:Y:S02]  /*5e60*/  MUFU.TANH R31, R31 ;  /* 0x0000001f001f7308 */ /* 0x000f240000002400 */
[----:B------:R-:W-:Y:S01]  /*5e70*/  FMUL.FTZ R33, R20, UR10 ;  /* 0x0000000a14217c20 */ /* 0x000fe20008410000 */
[----:B------:R-:W-:Y:S01]  /*5e80*/  FMUL.FTZ R21, R21, UR10 ;  /* 0x0000000a15157c20 */ /* 0x000fe20008410000 */
[----:B------:R-:W5:Y:S01]  /*5e90*/  S2R R20, SR_TID.X ;  /* 0x0000000000147919 */ /* 0x000f620000002100 */
[----:B------:R-:W-:Y:S01]  /*5ea0*/  FMUL.FTZ R22, R22, UR10 ;  /* 0x0000000a16167c20 */ /* 0x000fe20008410000 */
[----:B------:R-:W-:-:S02]  /*5eb0*/  FMUL.FTZ R23, R23, UR10 ;  /* 0x0000000a17177c20 */ /* 0x000fc40008410000 */
[----:B------:R-:W4:Y:S08]  /*5ec0*/  MUFU.TANH R25, R25 ;  /* 0x0000001900197308 */ /* 0x000f300000002400 */
[----:B------:R-:W4:Y:S01]  /*5ed0*/  MUFU.TANH R115, R115 ;  /* 0x0000007300737308 */ /* 0x000f220000002400 */
[C---:B-1----:R-:W-:Y:S07]  /*5ee0*/  HMMA.16816.F32.BF16 R16, R100.reuse, R4, R16 ;  /* 0x000000046410723c */ /* 0x042fee0000041810 */
[----:B------:R-:W1:Y:S01]  /*5ef0*/  MUFU.TANH R24, R24 ;  /* 0x0000001800187308 */ /* 0x000e620000002400 */
[----:B------:R-:W-:Y:S01]  /*5f00*/  HMMA.16816.F32.BF16 R12, R100, R6, R12 ;  /* 0x00000006640c723c */ /* 0x000fe2000004180c */
[----:B------:R-:W3:Y:S01]  /*5f10*/  LDSM.16.M88.4 R4, [R132+0x3800] ;  /* 0x003800008404783b */ /* 0x000ee20000000200 */
[----:B------:R-:W-:-:S05]  /*5f20*/  DEPBAR.LE SB0, 0x0 ;  /* 0x000080000000791a */ /* 0x000fca0000000000 */
[----:B------:R-:W1:Y:S08]  /*5f30*/  MUFU.TANH R26, R26 ;  /* 0x0000001a001a7308 */ /* 0x000e700000002400 */
[----:B------:R-:W1:Y:S01]  /*5f40*/  MUFU.TANH R33, R33 ;  /* 0x0000002100217308 */ /* 0x000e620000002400 */
[----:B------:R-:W-:Y:S01]  /*5f50*/  FMUL.FTZ R121, R16, UR10 ;  /* 0x0000000a10797c20 */ /* 0x000fe20008410000 */
[----:B-----5:R-:W-:-:S02]  /*5f60*/  IMAD.SHL.U32 R16, R20, 0x2, RZ ;  /* 0x0000000214107824 */ /* 0x020fc400078e00ff */
[----:B------:R-:W-:Y:S01]  /*5f70*/  FMUL.FTZ R119, R17, UR10 ;  /* 0x0000000a11777c20 */ /* 0x000fe20008410000 */
[----:B------:R-:W-:-:S03]  /*5f80*/  FMUL.FTZ R17, R18, UR10 ;  /* 0x0000000a12117c20 */ /* 0x000fc60008410000 */
[----:B------:R-:W5:Y:S01]  /*5f90*/  MUFU.TANH R116, R22 ;  /* 0x0000001600747308 */ /* 0x000f620000002400 */
[----:B------:R-:W-:Y:S01]  /*5fa0*/  FMUL.FTZ R154, R19, UR10 ;  /* 0x0000000a139a7c20 */ /* 0x000fe20008410000 */
[----:B------:R-:W-:Y:S01]  /*5fb0*/  LOP3.LUT R16, R16, 0x6, RZ, 0xc0, !PT ;  /* 0x0000000610107812 */ /* 0x000fe200078ec0ff */
[----:B------:R-:W-:Y:S01]  /*5fc0*/  FMUL.FTZ R12, R12, UR10 ;  /* 0x0000000a0c0c7c20 */ /* 0x000fe20008410000 */
[----:B------:R-:W-:Y:S01]  /*5fd0*/  FMUL.FTZ R14, R14, UR10 ;  /* 0x0000000a0e0e7c20 */ /* 0x000fe20008410000 */
[----:B------:R-:W-:Y:S01]  /*5fe0*/  FMUL.FTZ R18, R13, UR10 ;  /* 0x0000000a0d127c20 */ /* 0x000fe20008410000 */
[----:B------:R-:W-:Y:S01]  /*5ff0*/  FMUL.FTZ R120, R15, UR10 ;  /* 0x0000000a0f787c20 */ /* 0x000fe20008410000 */
[----:B------:R-:W-:Y:S01]  /*6000*/  IMAD R16, R153, 0x40, R16 ;  /* 0x0000004099107824 */ /* 0x000fe200078e0210 */
[----:B------:R-:W5:Y:S03]  /*6010*/  MUFU.TANH R21, R21 ;  /* 0x0000001500157308 */ /* 0x000f660000002400 */
[C---:B------:R-:W-:Y:S01]  /*6020*/  VIADD R20, R16.reuse, 0x18 ;  /* 0x0000001810147836 */ /* 0x040fe20000000000 */
[----:B------:R-:W-:-:S02]  /*6030*/  ISETP.GE.AND P2, PT, R16, R151, PT ;  /* 0x000000971000720c */ /* 0x000fc40003f46270 */
[----:B------:R-:W-:Y:S02]  /*6040*/  ISETP.GE.AND P5, PT, R16, R0, PT ;  /* 0x000000001000720c */ /* 0x000fe40003fa6270 */
[----:B------:R-:W5:Y:S02]  /*6050*/  MUFU.TANH R27, R23 ;  /* 0x00000017001b7308 */ /* 0x000f640000002400 */
[----:B--2---:R-:W-:Y:S01]  /*6060*/  FSEL R114, R114, -INF , !P5 ;  /* 0xff80000072727808 */ /* 0x004fe20006800000 */
[C---:B---3--:R-:W-:Y:S05]  /*6070*/  HMMA.16816.F32.BF16 R104, R100.reuse, R6, R104 ;  /* 0x000000066468723c */ /* 0x048fea0000041868 */
[----:B------:R2:W-:Y:S01]  /*6080*/  MUFU.TANH R19, R12 ;  /* 0x0000000c00137308 */ /* 0x0005e20000002400 */
[----:B------:R-:W-:Y:S01]  /*6090*/  HMMA.16816.F32.BF16 R108, R100, R4, R108 ;  /* 0x00000004646c723c */ /* 0x000fe2000004186c */
[----:B------:R-:W-:-:S06]  /*60a0*/  VIADD R6, R16, 0x11 ;  /* 0x0000001110067836 */ /* 0x000fcc0000000000 */
[C---:B------:R-:W-:Y:S01]  /*60b0*/  VIADD R4, R16.reuse, 0x8 ;  /* 0x0000000810047836 */ /* 0x040fe20000000000 */
[----:B------:R-:W3:Y:S01]  /*60c0*/  MUFU.TANH R17, R17 ;  /* 0x0000001100117308 */ /* 0x000ee20000002400 */
[----:B------:R-:W-:-:S03]  /*60d0*/  VIADD R5, R16, 0x1 ;  /* 0x0000000110057836 */ /* 0x000fc60000000000 */
[CC--:B------:R-:W-:Y:S02]  /*60e0*/  ISETP.GE.AND P4, PT, R4.reuse, R151.reuse, PT ;  /* 0x000000970400720c */ /* 0x0c0fe40003f86270 */
[-C--:B------:R-:W-:Y:S01]  /*60f0*/  ISETP.GE.AND P6, PT, R4, R0.reuse, PT ;  /* 0x000000000400720c */ /* 0x080fe20003fc6270 */
[C---:B------:R-:W-:Y:S01]  /*6100*/  VIADD R4, R16.reuse, 0x9 ;  /* 0x0000000910047836 */ /* 0x040fe20000000000 */
[CC--:B------:R-:W-:Y:S01]  /*6110*/  ISETP.GE.AND P3, PT, R5.reuse, R0.reuse, PT ;  /* 0x000000000500720c */ /* 0x0c0fe20003f66270 */
[----:B--2---:R-:W-:Y:S01]  /*6120*/  VIADD R12, R16, 0x10 ;  /* 0x00000010100c7836 */ /* 0x004fe20000000000 */
[-C--:B------:R-:W-:Y:S01]  /*6130*/  ISETP.GE.AND P1, PT, R5, R151.reuse, PT ;  /* 0x000000970500720c */ /* 0x080fe20003f26270 */
[----:B------:R-:W2:Y:S01]  /*6140*/  MUFU.TANH R121, R121 ;  /* 0x0000007900797308 */ /* 0x000ea20000002400 */
[----:B------:R-:W-:Y:S01]  /*6150*/  FSEL R5, R112, -INF , !P2 ;  /* 0xff80000070057808 */ /* 0x000fe20005000000 */
[----:B------:R-:W-:Y:S01]  /*6160*/  FMUL.FTZ R104, R104, UR10 ;  /* 0x0000000a68687c20 */ /* 0x000fe20008410000 */
[CC--:B------:R-:W-:Y:S01]  /*6170*/  ISETP.GE.AND P2, PT, R4.reuse, R151.reuse, PT ;  /* 0x000000970400720c */ /* 0x0c0fe20003f46270 */
[----:B------:R-:W-:Y:S01]  /*6180*/  FMUL.FTZ R105, R105, UR10 ;  /* 0x0000000a69697c20 */ /* 0x000fe20008410000 */
[-C--:B------:R-:W-:Y:S01]  /*6190*/  ISETP.GE.AND P5, PT, R4, R0.reuse, PT ;  /* 0x000000000400720c */ /* 0x080fe20003fa6270 */
[----:B------:R-:W-:Y:S01]  /*61a0*/  FMUL.FTZ R108, R108, UR10 ;  /* 0x0000000a6c6c7c20 */ /* 0x000fe20008410000 */
[----:B------:R-:W-:Y:S01]  /*61b0*/  FSEL R4, R32, -INF , !P3 ;  /* 0xff80000020047808 */ /* 0x000fe20005800000 */
[----:B------:R4:W2:Y:S01]  /*61c0*/  MUFU.TANH R122, R14 ;  /* 0x0000000e007a7308 */ /* 0x0008a20000002400 */
[----:B------:R-:W-:Y:S01]  /*61d0*/  FSEL R13, R113, -INF , !P1 ;  /* 0xff800000710d7808 */ /* 0x000fe20004800000 */
[----:B------:R-:W-:Y:S01]  /*61e0*/  FMUL.FTZ R102, R106, UR10 ;  /* 0x0000000a6a667c20 */ /* 0x000fe20008410000 */
[----:B------:R-:W-:Y:S01]  /*61f0*/  ISETP.GE.AND P3, PT, R12, R0, PT ;  /* 0x000000000c00720c */ /* 0x000fe20003f66270 */
[----:B------:R-:W-:Y:S01]  /*6200*/  FMUL.FTZ R101, R107, UR10 ;  /* 0x0000000a6b657c20 */ /* 0x000fe20008410000 */
[----:B------:R-:W-:Y:S01]  /*6210*/  FSEL R7, R28, -INF , !P4 ;  /* 0xff8000001c077808 */ /* 0x000fe20006000000 */
[----:B------:R-:W-:Y:S01]  /*6220*/  VIADD R28, R16, 0x20 ;  /* 0x00000020101c7836 */ /* 0x000fe20000000000 */
[-C--:B------:R-:W-:Y:S01]  /*6230*/  ISETP.GE.AND P1, PT, R12, R151.reuse, PT ;  /* 0x000000970c00720c */ /* 0x080fe20003f26270 */
[----:B------:R-:W2:Y:S01]  /*6240*/  MUFU.TANH R119, R119 ;  /* 0x0000007700777308 */ /* 0x000ea20000002400 */
[----:B------:R-:W-:-:S02]  /*6250*/  ISETP.GE.AND P4, PT, R6, R151, PT ;  /* 0x000000970600720c */ /* 0x000fc40003f86270 */
[----:B------:R-:W-:Y:S02]  /*6260*/  FSEL R12, R30, -INF , !P6 ;  /* 0xff8000001e0c7808 */ /* 0x000fe40007000000 */
[----:B------:R-:W-:Y:S02]  /*6270*/  ISETP.GE.AND P6, PT, R6, R0, PT ;  /* 0x000000000600720c */ /* 0x000fe40003fc6270 */
[----:B------:R-:W-:Y:S01]  /*6280*/  FSEL R15, R29, -INF , !P2 ;  /* 0xff8000001d0f7808 */ /* 0x000fe20005000000 */
[----:B------:R-:W2:Y:S01]  /*6290*/  MUFU.TANH R154, R154 ;  /* 0x0000009a009a7308 */ /* 0x000ea20000002400 */
[C---:B----4-:R-:W-:Y:S01]  /*62a0*/  VIADD R14, R16.reuse, 0x19 ;  /* 0x00000019100e7836 */ /* 0x050fe20000000000 */
[----:B------:R-:W-:Y:S01]  /*62b0*/  FSEL R6, R31, -INF , !P5 ;  /* 0xff8000001f067808 */ /* 0x000fe20006800000 */
[----:B------:R-:W-:Y:S01]  /*62c0*/  FMUL.FTZ R29, R109, UR10 ;  /* 0x0000000a6d1d7c20 */ /* 0x000fe20008410000 */
[----:B------:R-:W-:Y:S01]  /*62d0*/  FSEL R22, R25, -INF , !P3 ;  /* 0xff80000019167808 */ /* 0x000fe20005800000 */
[----:B------:R-:W-:Y:S01]  /*62e0*/  VIADD R25, R16, 0x21 ;  /* 0x0000002110197836 */ /* 0x000fe20000000000 */
[----:B------:R-:W-:-:S02]  /*62f0*/  ISETP.GE.AND P2, PT, R20, R151, PT ;  /* 0x000000971400720c */ /* 0x000fc40003f46270 */
[-C--:B------:R-:W-:Y:S01]  /*6300*/  ISETP.GE.AND P5, PT, R20, R0.reuse, PT ;  /* 0x000000001400720c */ /* 0x080fe20003fa6270 */
[----:B------:R-:W4:Y:S01]  /*6310*/  MUFU.TANH R18, R18 ;  /* 0x0000001200127308 */ /* 0x000f220000002400 */
[----:B------:R-:W-:Y:S02]  /*6320*/  FSEL R115, R115, -INF , !P1 ;  /* 0xff80000073737808 */ /* 0x000fe40004800000 */
[----:B-1----:R-:W-:Y:S01]  /*6330*/  FSEL R23, R24, -INF , !P4 ;  /* 0xff80000018177808 */ /* 0x002fe20006000000 */
[----:B------:R-:W-:Y:S01]  /*6340*/  VIADD R24, R16, 0x28 ;  /* 0x0000002810187836 */ /* 0x000fe20000000000 */
[C---:B------:R-:W-:Y:S02]  /*6350*/  ISETP.GE.AND P1, PT, R14.reuse, R151, PT ;  /* 0x000000970e00720c */ /* 0x040fe40003f26270 */
[----:B------:R-:W-:Y:S01]  /*6360*/  ISETP.GE.AND P3, PT, R14, R0, PT ;  /* 0x000000000e00720c */ /* 0x000fe20003f66270 */
[----:B------:R1:W-:Y:S01]  /*6370*/  MUFU.TANH R109, R104 ;  /* 0x00000068006d7308 */ /* 0x0003e20000002400 */
[----:B------:R-:W-:-:S02]  /*6380*/  FSEL R20, R26, -INF , !P6 ;  /* 0xff8000001a147808 */ /* 0x000fc40007000000 */
[-C--:B------:R-:W-:Y:S02]  /*6390*/  ISETP.GE.AND P6, PT, R28, R0.reuse, PT ;  /* 0x000000001c00720c */ /* 0x080fe40003fc6270 */
[----:B------:R-:W-:Y:S02]  /*63a0*/  FSEL R113, R33, -INF , !P2 ;  /* 0xff80000021717808 */ /* 0x000fe40005000000 */
[----:B-----5:R-:W-:Y:S01]  /*63b0*/  FSEL R116, R116, -INF , !P5 ;  /* 0xff80000074747808 */ /* 0x020fe20006800000 */
[----:B------:R-:W5:Y:S01]  /*63c0*/  MUFU.TANH R120, R120 ;  /* 0x0000007800787308 */ /* 0x000f620000002400 */
[C---:B------:R-:W-:Y:S02]  /*63d0*/  ISETP.GE.AND P2, PT, R25.reuse, R151, PT ;  /* 0x000000971900720c */ /* 0x040fe40003f46270 */
[----:B------:R-:W-:Y:S01]  /*63e0*/  ISETP.GE.AND P5, PT, R25, R0, PT ;  /* 0x000000001900720c */ /* 0x000fe20003fa6270 */
[----:B------:R-:W-:Y:S01]  /*63f0*/  VIADD R25, R16, 0x29 ;  /* 0x0000002910197836 */ /* 0x000fe20000000000 */
[----:B------:R-:W-:-:S02]  /*6400*/  FSEL R21, R21, -INF , !P1 ;  /* 0xff80000015157808 */ /* 0x000fc40004800000 */
[----:B------:R-:W-:Y:S01]  /*6410*/  FSEL R26, R27, -INF , !P3 ;  /* 0xff8000001b1a7808 */ /* 0x000fe20005800000 */
[----:B------:R-:W5:Y:S01]  /*6420*/  MUFU.TANH R108, R108 ;  /* 0x0000006c006c7308 */ /* 0x000f620000002400 */
[-C--:B------:R-:W-:Y:S01]  /*6430*/  ISETP.GE.AND P4, PT, R28, R151.reuse, PT ;  /* 0x000000971c00720c */ /* 0x080fe20003f86270 */
[----:B------:R-:W-:Y:S01]  /*6440*/  FMUL.FTZ R28, R110, UR10 ;  /* 0x0000000a6e1c7c20 */ /* 0x000fe20008410000 */
[CC--:B------:R-:W-:Y:S01]  /*6450*/  ISETP.GE.AND P1, PT, R24.reuse, R151.reuse, PT ;  /* 0x000000971800720c */ /* 0x0c0fe20003f26270 */
[----:B-1----:R-:W-:Y:S01]  /*6460*/  FMUL.FTZ R104, R111, UR10 ;  /* 0x0000000a6f687c20 */ /* 0x002fe20008410000 */
[----:B------:R-:W-:Y:S02]  /*6470*/  ISETP.GE.AND P3, PT, R24, R0, PT ;  /* 0x000000001800720c */ /* 0x000fe40003f66270 */
[----:B---3--:R-:W-:Y:S01]  /*6480*/  FSEL R24, R17, -INF , !P6 ;  /* 0xff80000011187808 */ /* 0x008fe20007000000 */
[----:B------:R-:W-:Y:S01]  /*6490*/  VIADD R17, R16, 0x31 ;  /* 0x0000003110117836 */ /* 0x000fe20000000000 */
[----:B--2---:R-:W-:Y:S01]  /*64a0*/  FSEL R121, R121, -INF , !P4 ;  /* 0xff80000079797808 */ /* 0x004fe20006000000 */
[----:B------:R-:W1:Y:S01]  /*64b0*/  MUFU.TANH R14, R29 ;  /* 0x0000001d000e7308 */ /* 0x000e620000002400 */
[----:B------:R-:W-:-:S02]  /*64c0*/  ISETP.GE.AND P4, PT, R25, R151, PT ;  /* 0x000000971900720c */ /* 0x000fc40003f86270 */
[-C--:B------:R-:W-:Y:S01]  /*64d0*/  ISETP.GE.AND P6, PT, R25, R0.reuse, PT ;  /* 0x000000001900720c */ /* 0x080fe20003fc6270 */
[----:B------:R-:W-:Y:S01]  /*64e0*/  VIADD R25, R16, 0x30 ;  /* 0x0000003010197836 */ /* 0x000fe20000000000 */
[----:B------:R-:W-:Y:S02]  /*64f0*/  FSEL R27, R19, -INF , !P1 ;  /* 0xff800000131b7808 */ /* 0x000fe40004800000 */
[----:B------:R-:W-:Y:S01]  /*6500*/  FSEL R122, R122, -INF , !P3 ;  /* 0xff8000007a7a7808 */ /* 0x000fe20005800000 */
[----:B------:R-:W2:Y:S01]  /*6510*/  MUFU.TANH R105, R105 ;  /* 0x0000006900697308 */ /* 0x000ea20000002400 */
[CC--:B------:R-:W-:Y:S02]  /*6520*/  ISETP.GE.AND P1, PT, R17.reuse, R151.reuse, PT ;  /* 0x000000971100720c */ /* 0x0c0fe40003f26270 */
[----:B------:R-:W-:Y:S01]  /*6530*/  ISETP.GE.AND P3, PT, R17, R0, PT ;  /* 0x000000001100720c */ /* 0x000fe20003f66270 */
[C---:B------:R-:W-:Y:S01]  /*6540*/  VIADD R17, R16.reuse, 0x38 ;  /* 0x0000003810117836 */ /* 0x040fe20000000000 */
[----:B------:R-:W-:Y:S01]  /*6550*/  FSEL R119, R119, -INF , !P2 ;  /* 0xff80000077777808 */ /* 0x000fe20005000000 */
[----:B------:R-:W-:Y:S01]  /*6560*/  VIADD R16, R16, 0x39 ;  /* 0x0000003910107836 */ /* 0x000fe20000000000 */
[----:B------:R-:W-:Y:S01]  /*6570*/  FSEL R154, R154, -INF , !P5 ;  /* 0xff8000009a9a7808 */ /* 0x000fe20006800000 */
[----:B------:R-:W3:Y:S01]  /*6580*/  MUFU.TANH R28, R28 ;  /* 0x0000001c001c7308 */ /* 0x000ee20000002400 */
[----:B------:R-:W-:Y:S01]  /*6590*/  BAR.SYNC.DEFER_BLOCKING 0x0 ;  /* 0x0000000000007b1d */ /* 0x000fe20000010000 */
[----:B------:R-:W-:-:S02]  /*65a0*/  ISETP.GE.AND P2, PT, R25, R151, PT ;  /* 0x000000971900720c */ /* 0x000fc40003f46270 */
[----:B------:R-:W-:Y:S02]  /*65b0*/  ISETP.GE.AND P5, PT, R25, R0, PT ;  /* 0x000000001900720c */ /* 0x000fe40003fa6270 */
[----:B----4-:R-:W-:Y:S02]  /*65c0*/  FSEL R25, R18, -INF , !P4 ;  /* 0xff80000012197808 */ /* 0x010fe40006000000 */
[----:B------:R-:W-:Y:S01]  /*65d0*/  ISETP.GE.AND P4, PT, R17, R151, PT ;  /* 0x000000971100720c */ /* 0x000fe20003f86270 */
[----:B------:R-:W4:Y:S01]  /*65e0*/  MUFU.TANH R104, R104 ;  /* 0x0000006800687308 */ /* 0x000f220000002400 */
[----:B-----5:R-:W-:Y:S02]  /*65f0*/  FSEL R120, R120, -INF , !P6 ;  /* 0xff80000078787808 */ /* 0x020fe40007000000 */
[----:B------:R-:W-:Y:S02]  /*6600*/  FSEL R109, R109, -INF , !P4 ;  /* 0xff8000006d6d7808 */ /* 0x000fe40006000000 */
[----:B------:R-:W-:-:S02]  /*6610*/  ISETP.GT.AND P4, PT, R153, R148, PT ;  /* 0x000000949900720c */ /* 0x000fc40003f84270 */
[----:B------:R-:W-:Y:S01]  /*6620*/  FSEL R108, R108, -INF , !P2 ;  /* 0xff8000006c6c7808 */ /* 0x000fe20005000000 */
[----:B------:R-:W5:Y:S01]  /*6630*/  MUFU.TANH R102, R102 ;  /* 0x0000006600667308 */ /* 0x000f620000002400 */
[----:B-1----:R-:W-:Y:S02]  /*6640*/  FSEL R107, R14, -INF , !P1 ;  /* 0xff8000000e6b7808 */ /* 0x002fe40004800000 */
[C---:B------:R-:W-:Y:S02]  /*6650*/  ISETP.GE.AND P6, PT, R16.reuse, R151, PT ;  /* 0x000000971000720c */ /* 0x040fe40003fc6270 */
[-C--:B------:R-:W-:Y:S02]  /*6660*/  ISETP.GE.AND P2, PT, R17, R0.reuse, PT ;  /* 0x000000001100720c */ /* 0x080fe40003f46270 */
[----:B------:R-:W-:Y:S01]  /*6670*/  ISETP.GE.AND P1, PT, R16, R0, PT ;  /* 0x000000001000720c */ /* 0x000fe20003f26270 */
[----:B------:R-:W1:Y:S01]  /*6680*/  MUFU.TANH R101, R101 ;  /* 0x0000006500657308 */ /* 0x000e620000002400 */
[----:B--2---:R-:W-:-:S02]  /*6690*/  FSEL R105, R105, -INF , !P6 ;  /* 0xff80000069697808 */ /* 0x004fc40007000000 */
[----:B---3--:R-:W-:Y:S02]  /*66a0*/  FSEL R106, R28, -INF , !P5 ;  /* 0xff8000001c6a7808 */ /* 0x008fe40006800000 */
[----:B----4-:R-:W-:Y:S02]  /*66b0*/  FSEL R104, R104, -INF , !P3 ;  /* 0xff80000068687808 */ /* 0x010fe40005800000 */
[----:B-----5:R-:W-:Y:S02]  /*66c0*/  FSEL R102, R102, -INF , !P2 ;  /* 0xff80000066667808 */ /* 0x020fe40005000000 */
[----:B-1----:R-:W-:Y:S01]  /*66d0*/  FSEL R101, R101, -INF , !P1 ;  /* 0xff80000065657808 */ /* 0x002fe20004800000 */
        /* <DEDUP_REMOVED lines=48> */
[----:B------:R-:W-:-:S05]  /*69e0*/  IMAD R17, R17, R14, -0x40 ;  /* 0xffffffc011117424 */ /* 0x000fca00078e020e */
[----:B------:R-:W-:-:S05]  /*69f0*/  SHF.R.S32.HI R19, RZ, 0x1f, R17 ;  /* 0x0000001fff137819 */ /* 0x000fca0000011411 */
[-C--:B------:R-:W-:Y:S02]  /*6a00*/  IMAD R0, R19, R8.reuse, RZ ;  /* 0x0000000813007224 */ /* 0x080fe400078e02ff */
[----:B------:R-:W-:-:S04]  /*6a10*/  IMAD.WIDE.U32 R18, R17, R8, RZ ;  /* 0x0000000811127225 */ /* 0x000fc800078e00ff */
        /* <DEDUP_REMOVED lines=9> */
.L_x_7602:
[----:B------:R-:W-:-:S04]  /*6ab0*/  LEA R18, -R8, RZ, 0x6 ;  /* 0x000000ff08127211 */ /* 0x000fc800078e31ff */
[----:B------:R-:W-:-:S07]  /*6ac0*/  SHF.R.S32.HI R19, RZ, 0x1f, R18 ;  /* 0x0000001fff137819 */ /* 0x000fce0000011412 */
.L_x_7603:
        /* <DEDUP_REMOVED lines=24> */
.L_x_7601:
        /* <DEDUP_REMOVED lines=38> */
[----:B-1----:R-:W-:-:S03]  /*6eb0*/  FMNMX.FTZ R32, R17, R32, !PT ;  /* 0x0000002011207209 */ /* 0x002fc60007810000 */
[----:B------:R-:W1:Y:S01]  /*6ec0*/  LDSM.16.MT88.4 R16, [R138+0x8000] ;  /* 0x008000008a10783b */ /* 0x000e620000004200 */
[----:B--2---:R-:W-:Y:S01]  /*6ed0*/  FMNMX.FTZ R31, R0, R31, !PT ;  /* 0x0000001f001f7209 */ /* 0x004fe20007810000 */
        /* <DEDUP_REMOVED lines=9> */
[--C-:B------:R-:W-:Y:S01]  /*6f70*/  FFMA.FTZ R29, R7, UR6, -R110.reuse ;  /* 0x00000006071d7c23 */ /* 0x100fe2000801086e */
[----:B------:R-:W-:Y:S01]  /*6f80*/  FFMA.FTZ R0, R4, UR6, -R103 ;  /* 0x0000000604007c23 */ /* 0x000fe20008010867 */
[----:B------:R-:W-:Y:S01]  /*6f90*/  FSEL R4, R32, RZ, P2 ;  /* 0x000000ff20047208 */ /* 0x000fe20001000000 */
[----:B------:R-:W-:Y:S01]  /*6fa0*/  FADD.FTZ R2, R2, -R5 ;  /* 0x8000000502027221 */ /* 0x000fe20000010000 */
[----:B------:R-:W-:Y:S01]  /*6fb0*/  FFMA.FTZ R28, R15, UR6, -R110 ;  /* 0x000000060f1c7c23 */ /* 0x000fe2000801086e */
[--C-:B------:R-:W-:Y:S01]  /*6fc0*/  FFMA.FTZ R34, R114, UR6, -R103.reuse ;  /* 0x0000000672227c23 */ /* 0x100fe20008010867 */
[--C-:B------:R-:W-:Y:S01]  /*6fd0*/  FFMA.FTZ R7, R12, UR6, -R103.reuse ;  /* 0x000000060c077c23 */ /* 0x100fe20008010867 */
[----:B------:R-:W-:Y:S01]  /*6fe0*/  FADD.FTZ R35, R3, -R4 ;  /* 0x8000000403237221 */ /* 0x000fe20000010000 */
[----:B------:R-:W-:Y:S01]  /*6ff0*/  FMUL.FTZ R33, R2, UR6 ;  /* 0x0000000602217c20 */ /* 0x000fe20008410000 */
[--C-:B------:R-:W-:Y:S01]  /*7000*/  FFMA.FTZ R2, R6, UR6, -R103.reuse ;  /* 0x0000000606027c23 */ /* 0x100fe20008010867 */
[----:B------:R-:W-:Y:S01]  /*7010*/  MUFU.EX2 R100, R100 ;  /* 0x0000006400647308 */ /* 0x000fe20000000800 */
[----:B------:R-:W-:Y:S01]  /*7020*/  FMUL.FTZ R35, R35, UR6 ;  /* 0x0000000623237c20 */ /* 0x000fe20008410000 */
        /* <DEDUP_REMOVED lines=31> */
[----:B------:R-:W-:-:S07]  /*7220*/  FFMA.FTZ R101, R101, UR6, -R103 ;  /* 0x0000000665657c23 */ /* 0x000fce0008010867 */
        /* <DEDUP_REMOVED lines=235> */
.L_x_7598:
        /* <DEDUP_REMOVED lines=13> */
.L_x_7608:
        /* <DEDUP_REMOVED lines=67> */
.L_x_7605:
[C---:B------:R-:W-:Y:S04]  /*85e0*/  LEA R150, P1, R10.reuse, R150, 0x1 ;  /* 0x000000960a967211 */ /* 0x040fe800078208ff */
[----:B------:R-:W-:Y:S02]  /*85f0*/  LEA.HI.X R149, R10, R149, R2, 0x1, P1 ;  /* 0x000000950a957211 */ /* 0x000fe400008f0c02 */
[----:B------:R-:W-:Y:S02]  /*8600*/  IADD3 R100, P1, R150, R165, RZ ;  /* 0x000000a596647210 */ /* 0x000fe40007f3e0ff */
[----:B------:R-:W-:Y:S02]  /*8610*/  MOV R151, R149 ;  /* 0x0000009500977202 */ /* 0x000fe40000000f00 */
[-C--:B------:R-:W-:Y:S02]  /*8620*/  IADD3.X R101, R149, R156.reuse, RZ, P1, !PT ;  /* 0x0000009c95657210 */ /* 0x080fe40000ffe4ff */
[-C--:B------:R-:W-:Y:S01]  /*8630*/  IADD3 R2, P1, R100, R165.reuse, RZ ;  /* 0x000000a564027210 */ /* 0x080fe20007f3e0ff */
[----:B------:R-:W-:Y:S01]  /*8640*/  @!PT LDS RZ, [RZ] ;  /* 0x00000000fffff984 */ /* 0x000fe20000000800 */
[----:B------:R-:W-:Y:S01]  /*8650*/  @!PT LDS RZ, [RZ] ;  /* 0x00000000fffff984 */ /* 0x000fe20000000800 */
[----:B------:R-:W-:Y:S01]  /*8660*/  @!PT LDS RZ, [RZ] ;  /* 0x00000000fffff984 */ /* 0x000fe20000000800 */
[----:B------:R-:W-:Y:S03]  /*8670*/  LDGSTS.E.BYPASS.LTC128B.128 [R155+0x8000], desc[UR12][R150.64] ;  /* 0x08000000969b7fae */ /* 0x000fe6000b901d4c */
[-C--:B------:R-:W-:Y:S02]  /*8680*/  IADD3.X R3, R101, R156.reuse, RZ, P1, !PT ;  /* 0x0000009c65037210 */ /* 0x080fe40000ffe4ff */
[----:B------:R-:W-:Y:S01]  /*8690*/  LDGSTS.E.BYPASS.LTC128B.128 [R155+0xa000], desc[UR12][R150.64+0x80] ;  /* 0x0a000080969b7fae */ /* 0x000fe2000b901d4c */
[----:B------:R-:W-:Y:S04]  /*86a0*/  IADD3 R172, P1, R2, R165, RZ ;  /* 0x000000a502ac7210 */ /* 0x000fe80007f3e0ff */
[----:B------:R-:W-:Y:S01]  /*86b0*/  LDGSTS.E.BYPASS.LTC128B.128 [R155+0x8800], desc[UR12][R100.64] ;  /* 0x08800000649b7fae */ /* 0x000fe2000b901d4c */
[----:B------:R-:W-:Y:S02]  /*86c0*/  IADD3.X R173, R3, R156, RZ, P1, !PT ;  /* 0x0000009c03ad7210 */ /* 0x000fe40000ffe4ff */
[----:B------:R-:W-:Y:S02]  /*86d0*/  ISETP.GT.AND P1, PT, R153, R148, PT ;  /* 0x000000949900720c */ /* 0x000fe40003f24270 */
[----:B------:R-:W-:Y:S05]  /*86e0*/  LDGSTS.E.BYPASS.LTC128B.128 [R155+0xa800], desc[UR12][R100.64+0x80] ;  /* 0x0a800080649b7fae */ /* 0x000fea000b901d4c */
        /* <DEDUP_REMOVED lines=137> */
[----:B------:R-:W2:Y:S01]  /*8f80*/  MUFU.TANH R196, R196 ;  /* 0x000000c400c47308 */ /* 0x000ea20000002400 */
[----:B------:R-:W-:Y:S01]  /*8f90*/  FMUL.FTZ R177, R26, UR5 ;  /* 0x000000051ab17c20 */ /* 0x000fe20008410000 */
[----:B------:R-:W-:Y:S08]  /*8fa0*/  FMUL.FTZ R179, R27, UR5 ;  /* 0x000000051bb37c20 */ /* 0x000ff00008410000 */
[----:B------:R-:W2:Y:S01]  /*8fb0*/  MUFU.TANH R194, R194 ;  /* 0x000000c200c27308 */ /* 0x000ea20000002400 */
[----:B-1----:R-:W-:Y:S09]  /*8fc0*/  FMUL.FTZ R172, R28, UR5 ;  /* 0x000000051cac7c20 */ /* 0x002ff20008410000 */
        /* <DEDUP_REMOVED lines=70> */
[----:B------:R-:W2:Y:S01]  /*9430*/  LDC.64 R4, c[0x0][0x248] ;  /* 0x00009200ff047b82 */ /* 0x000ea20000000a00 */
        /* <DEDUP_REMOVED lines=27> */
.L_x_7607:
        /* <DEDUP_REMOVED lines=20> */
.L_x_7606:
[----:B--2---:R-:W-:Y:S01]  /*9730*/  FMNMX.FTZ R3, R192, R0, !PT ;  /* 0x00000000c0037209 */ /* 0x004fe20007810000 */
[----:B------:R-:W-:Y:S01]  /*9740*/  LDSM.16.MT88.4 R12, [R140+0x8000] ;  /* 0x008000008c0c783b */ /* 0x000fe20000004200 */
        /* <DEDUP_REMOVED lines=67> */
[----:B------:R2:W3:Y:S01]  /*9b80*/  MUFU.EX2 R0, R4 ;  /* 0x0000000400007308 */ /* 0x0004e20000000800 */
        /* <DEDUP_REMOVED lines=79> */
[----:B------:R-:W4:Y:S01]  /*a080*/  MUFU.EX2 R115, R115 ;  /* 0x0000007300737308 */ /* 0x000f220000000800 */
[----:B---3--:R-:W-:Y:S01]  /*a090*/  F2FP.BF16.F32.PACK_AB R99, R104, R105 ;  /* 0x000000696863723e */ /* 0x008fe200000010ff */
[--C-:B------:R-:W-:Y:S01]  /*a0a0*/  FFMA.FTZ R170, R173, UR4, -R110.reuse ;  /* 0x00000004adaa7c23 */ /* 0x100fe2000801086e */
[--C-:B------:R-:W-:Y:S01]  /*a0b0*/  FFMA.FTZ R172, R172, UR4, -R113.reuse ;  /* 0x00000004acac7c23 */ /* 0x100fe20008010871 */
[--C-:B------:R-:W-:Y:S01]  /*a0c0*/  FFMA.FTZ R173, R175, UR4, -R110.reuse ;  /* 0x00000004afad7c23 */ /* 0x100fe2000801086e */
[----:B------:R-:W-:Y:S01]  /*a0d0*/  FFMA.FTZ R110, R101, UR4, -R110 ;  /* 0x00000004656e7c23 */ /* 0x000fe2000801086e */
[--C-:B------:R-:W-:Y:S01]  /*a0e0*/  FFMA.FTZ R151, R151, UR4, -R113.reuse ;  /* 0x0000000497977c23 */ /* 0x100fe20008010871 */
[----:B------:R-:W-:Y:S01]  /*a0f0*/  FFMA.FTZ R113, R168, UR4, -R113 ;  /* 0x00000004a8717c23 */ /* 0x000fe20008010871 */
[C---:B------:R-:W-:Y:S02]  /*a100*/  HMMA.16816.F32.BF16 R4, R96.reuse, R12, R4 ;  /* 0x0000000c6004723c */ /* 0x040fe40000041804 */
[----:B------:R-:W-:Y:S03]  /*a110*/  MUFU.EX2 R120, R120 ;  /* 0x0000007800787308 */ /* 0x000fe60000000800 */
[----:B------:R-:W-:Y:S01]  /*a120*/  FFMA.FTZ R111, R0, R169, R111 ;  /* 0x000000a9006f7223 */ /* 0x000fe2000001006f */
        /* <DEDUP_REMOVED lines=8> */
[----:B------:R-:W-:Y:S03]  /*a1b0*/  FADD.FTZ R106, R106, R111 ;  /* 0x0000006f6a6a7221 */ /* 0x000fe60000010000 */
[C---:B------:R-:W-:Y:S03]  /*a1c0*/  HMMA.16816.F32.BF16 R12, R96.reuse, R20, R12 ;  /* 0x00000014600c723c */ /* 0x040fe6000004180c */
[----:B------:R-:W-:Y:S03]  /*a1d0*/  FADD.FTZ R105, R105, R106 ;  /* 0x0000006a69697221 */ /* 0x000fe60000010000 */
[----:B------:R-:W-:Y:S01]  /*a1e0*/  MUFU.EX2 R122, R122 ;  /* 0x0000007a007a7308 */ /* 0x000fe20000000800 */
[C---:B------:R-:W-:Y:S04]  /*a1f0*/  HMMA.16816.F32.BF16 R16, R96.reuse, R22, R16 ;  /* 0x000000166010723c */ /* 0x040fe80000041810 */
[C---:B------:R-:W-:Y:S01]  /*a200*/  FMUL.FTZ R20, R100.reuse, R80 ;  /* 0x0000005064147220 */ /* 0x040fe20000410000 */
[----:B------:R-:W-:Y:S02]  /*a210*/  FMUL.FTZ R21, R100, R81 ;  /* 0x0000005164157220 */ /* 0x000fe40000410000 */
[C---:B------:R-:W-:Y:S01]  /*a220*/  FMUL.FTZ R22, R0.reuse, R82 ;  /* 0x0000005200167220 */ /* 0x040fe20000410000 */
[----:B------:R-:W-:Y:S01]  /*a230*/  FMUL.FTZ R23, R0, R83 ;  /* 0x0000005300177220 */ /* 0x000fe20000410000 */
[----:B------:R-:W-:Y:S01]  /*a240*/  MUFU.EX2 R125, R125 ;  /* 0x0000007d007d7308 */ /* 0x000fe20000000800 */
[----:B------:R-:W-:Y:S01]  /*a250*/  LDSM.16.MT88.4 R80, [R138+0x8800] ;  /* 0x008800008a50783b */ /* 0x000fe20000004200 */
[----:B------:R-:W-:Y:S04]  /*a260*/  FADD.FTZ R105, R104, R105 ;  /* 0x0000006968697221 */ /* 0x000fe80000010000 */
[C---:B------:R-:W-:Y:S04]  /*a270*/  HMMA.16816.F32.BF16 R20, R96.reuse, R28, R20 ;  /* 0x0000001c6014723c */ /* 0x040fe80000041814 */
[----:B------:R-:W-:Y:S02]  /*a280*/  MUFU.EX2 R124, R124 ;  /* 0x0000007c007c7308 */ /* 0x000fe40000000800 */
[C---:B------:R-:W-:Y:S08]  /*a290*/  HMMA.16816.F32.BF16 R24, R96.reuse, R30, R24 ;  /* 0x0000001e6018723c */ /* 0x040ff00000041818 */
[----:B------:R-:W3:Y:S03]  /*a2a0*/  MUFU.EX2 R117, R117 ;  /* 0x0000007500757308 */ /* 0x000ee60000000800 */
[C---:B------:R-:W-:Y:S01]  /*a2b0*/  FMUL.FTZ R28, R100.reuse, R72 ;  /* 0x00000048641c7220 */ /* 0x040fe20000410000 */
[----:B------:R-:W-:Y:S01]  /*a2c0*/  FMUL.FTZ R29, R100, R73 ;  /* 0x00000049641d7220 */ /* 0x000fe20000410000 */
[C---:B------:R-:W-:Y:S01]  /*a2d0*/  FMUL.FTZ R30, R0.reuse, R74 ;  /* 0x0000004a001e7220 */ /* 0x040fe20000410000 */
[----:B------:R-:W-:Y:S02]  /*a2e0*/  FMUL.FTZ R31, R0, R75 ;  /* 0x0000004b001f7220 */ /* 0x000fe40000410000 */
[----:B------:R-:W5:Y:S01]  /*a2f0*/  LDSM.16.MT88.4 R72, [R138+0xa000] ;  /* 0x00a000008a48783b */ /* 0x000f620000004200 */
[----:B------:R-:W-:Y:S01]  /*a300*/  MOV R0, R3 ;  /* 0x0000000300007202 */ /* 0x000fe20000000f00 */
[----:B------:R-:W-:Y:S03]  /*a310*/  MUFU.EX2 R127, R127 ;  /* 0x0000007f007f7308 */ /* 0x000fe60000000800 */
[C---:B--2---:R-:W-:Y:S07]  /*a320*/  HMMA.16816.F32.BF16 R28, R96.reuse, R92, R28 ;  /* 0x0000005c601c723c */ /* 0x044fee000004181c */
[----:B------:R-:W-:Y:S01]  /*a330*/  MUFU.EX2 R177, R177 ;  /* 0x000000b100b17308 */ /* 0x000fe20000000800 */
[C---:B------:R-:W-:Y:S01]  /*a340*/  HMMA.16816.F32.BF16 R32, R96.reuse, R94, R32 ;  /* 0x0000005e6020723c */ /* 0x040fe20000041820 */
[----:B------:R-:W-:Y:S05]  /*a350*/  LDSM.16.MT88.4 R92, [R140+0x9800] ;  /* 0x009800008c5c783b */ /* 0x000fea0000004200 */
[C---:B-1----:R-:W-:Y:S03]  /*a360*/  HMMA.16816.F32.BF16 R36, R96.reuse, R84, R36 ;  /* 0x000000546024723c */ /* 0x042fe60000041824 */
[----:B------:R-:W-:Y:S03]  /*a370*/  MUFU.EX2 R126, R126 ;  /* 0x0000007e007e7308 */ /* 0x000fe60000000800 */
[C---:B------:R-:W-:Y:S01]  /*a380*/  HMMA.16816.F32.BF16 R40, R96.reuse, R86, R40 ;  /* 0x000000566028723c */ /* 0x040fe20000041828 */
[----:B------:R-:W-:Y:S06]  /*a390*/  LDSM.16.MT88.4 R84, [R138+0x9800] ;  /* 0x009800008a54783b */ /* 0x000fec0000004200 */
[----:B------:R-:W-:Y:S10]  /*a3a0*/  MUFU.EX2 R116, R116 ;  /* 0x0000007400747308 */ /* 0x000ff40000000800 */
[----:B------:R-:W1:Y:S01]  /*a3b0*/  MUFU.EX2 R119, R119 ;  /* 0x0000007700777308 */ /* 0x000e620000000800 */
[C---:B-----5:R-:W-:Y:S09]  /*a3c0*/  HMMA.16816.F32.BF16 R44, R96.reuse, R72, R44 ;  /* 0x00000048602c723c */ /* 0x060ff2000004182c */
[----:B------:R-:W-:Y:S01]  /*a3d0*/  MUFU.EX2 R118, R118 ;  /* 0x0000007600767308 */ /* 0x000fe20000000800 */
[C---:B------:R-:W-:Y:S01]  /*a3e0*/  HMMA.16816.F32.BF16 R48, R96.reuse, R74, R48 ;  /* 0x0000004a6030723c */ /* 0x040fe20000041830 */
[----:B------:R-:W2:Y:S08]  /*a3f0*/  LDSM.16.MT88.4 R72, [R140+0x8800] ;  /* 0x008800008c48783b */ /* 0x000eb00000004200 */
[----:B------:R-:W5:Y:S01]  /*a400*/  MUFU.EX2 R121, R121 ;  /* 0x0000007900797308 */ /* 0x000f620000000800 */
[C---:B------:R-:W-:Y:S06]  /*a410*/  HMMA.16816.F32.BF16 R52, R96.reuse, R68, R52 ;  /* 0x000000446034723c */ /* 0x040fec0000041834 */
[C---:B------:R-:W-:Y:S03]  /*a420*/  HMMA.16816.F32.BF16 R56, R96.reuse, R70, R56 ;  /* 0x000000466038723c */ /* 0x040fe60000041838 */
[----:B------:R-:W-:Y:S02]  /*a430*/  MUFU.EX2 R172, R172 ;  /* 0x000000ac00ac7308 */ /* 0x000fe40000000800 */
[----:B----4-:R-:W-:Y:S01]  /*a440*/  F2FP.BF16.F32.PACK_AB R68, R115, R112 ;  /* 0x000000707344723e */ /* 0x010fe200000010ff */
[C---:B------:R-:W-:Y:S07]  /*a450*/  HMMA.16816.F32.BF16 R60, R96.reuse, R76, R60 ;  /* 0x0000004c603c723c */ /* 0x040fee000004183c */
[----:B------:R-:W-:Y:S01]  /*a460*/  MUFU.EX2 R179, R179 ;  /* 0x000000b300b37308 */ /* 0x000fe20000000800 */
[----:B---3--:R-:W-:Y:S01]  /*a470*/  F2FP.BF16.F32.PACK_AB R69, R117, R114 ;  /* 0x000000727545723e */ /* 0x008fe200000010ff */
[----:B------:R-:W-:Y:S01]  /*a480*/  HMMA.16816.F32.BF16 R64, R96, R78, R64 ;  /* 0x0000004e6040723c */ /* 0x000fe20000041840 */
[----:B------:R-:W3:Y:S02]  /*a490*/  LDSM.16.MT88.4 R76, [R137+0x8800] ;  /* 0x00880000894c783b */ /* 0x000ee40000004200 */
[----:B-1----:R-:W-:Y:S05]  /*a4a0*/  F2FP.BF16.F32.PACK_AB R70, R119, R116 ;  /* 0x000000747746723e */ /* 0x002fea00000010ff */
[----:B------:R-:W-:Y:S03]  /*a4b0*/  MUFU.EX2 R170, R170 ;  /* 0x000000aa00aa7308 */ /* 0x000fe60000000800 */
[----:B-----5:R-:W-:Y:S01]  /*a4c0*/  F2FP.BF16.F32.PACK_AB R71, R121, R118 ;  /* 0x000000767947723e */ /* 0x020fe200000010ff */
[----:B------:R-:W-:Y:S04]  /*a4d0*/  FADD.FTZ R114, R114, R105 ;  /* 0x0000006972727221 */ /* 0x000fe80000010000 */
[----:B------:R-:W-:Y:S02]  /*a4e0*/  FADD.FTZ R117, R117, R114 ;  /* 0x0000007275757221 */ /* 0x000fe40000010000 */
[----:B------:R-:W1:Y:S02]  /*a4f0*/  MUFU.EX2 R173, R173 ;  /* 0x000000ad00ad7308 */ /* 0x000e640000000800 */
[----:B------:R-:W-:Y:S01]  /*a500*/  FADD.FTZ R118, R118, R117 ;  /* 0x0000007576767221 */ /* 0x000fe20000010000 */
[C---:B--2---:R-:W-:Y:S07]  /*a510*/  HMMA.16816.F32.BF16 R4, R68.reuse, R72, R4 ;  /* 0x000000484404723c */ /* 0x044fee0000041804 */
[----:B------:R-:W-:Y:S01]  /*a520*/  MUFU.EX2 R151, R151 ;  /* 0x0000009700977308 */ /* 0x000fe20000000800 */
[C---:B------:R-:W-:Y:S01]  /*a530*/  HMMA.16816.F32.BF16 R8, R68.reuse, R74, R8 ;  /* 0x0000004a4408723c */ /* 0x040fe20000041808 */
[----:B------:R-:W2:Y:S02]  /*a540*/  LDSM.16.MT88.4 R72, [R136+0x8800] ;  /* 0x008800008848783b */ /* 0x000ea40000004200 */
[----:B------:R-:W-:Y:S03]  /*a550*/  FADD.FTZ R121, R121, R118 ;  /* 0x0000007679797221 */ /* 0x000fe60000010000 */
[C---:B------:R-:W-:Y:S03]  /*a560*/  HMMA.16816.F32.BF16 R12, R68.reuse, R80, R12 ;  /* 0x00000050440c723c */ /* 0x040fe6000004180c */
[----:B------:R-:W4:Y:S02]  /*a570*/  MUFU.EX2 R168, R113 ;  /* 0x0000007100a87308 */ /* 0x000f240000000800 */
[----:B-1----:R-:W-:Y:S01]  /*a580*/  F2FP.BF16.F32.PACK_AB R101, R173, R170 ;  /* 0x000000aaad65723e */ /* 0x002fe200000010ff */
[C---:B------:R-:W-:Y:S01]  /*a590*/  HMMA.16816.F32.BF16 R16, R68.reuse, R82, R16 ;  /* 0x000000524410723c */ /* 0x040fe20000041810 */
[----:B------:R-:W1:Y:S06]  /*a5a0*/  LDSM.16.MT88.4 R80, [R140+0xa800] ;  /* 0x00a800008c50783b */ /* 0x000e6c0000004200 */
[----:B------:R-:W-:Y:S01]  /*a5b0*/  MUFU.EX2 R174, R174 ;  /* 0x000000ae00ae7308 */ /* 0x000fe20000000800 */
[C---:B---3--:R-:W-:Y:S09]  /*a5c0*/  HMMA.16816.F32.BF16 R20, R68.reuse, R76, R20 ;  /* 0x0000004c4414723c */ /* 0x048ff20000041814 */
[----:B------:R-:W3:Y:S01]  /*a5d0*/  MUFU.EX2 R175, R110 ;  /* 0x0000006e00af7308 */ /* 0x000ee20000000800 */
[C---:B------:R-:W-:Y:S01]  /*a5e0*/  HMMA.16816.F32.BF16 R24, R68.reuse, R78, R24 ;  /* 0x0000004e4418723c */ /* 0x040fe20000041818 */
[----:B------:R-:W5:Y:S02]  /*a5f0*/  LDSM.16.MT88.4 R76, [R138+0xa800] ;  /* 0x00a800008a4c783b */ /* 0x000f640000004200 */
[----:B----4-:R-:W-:Y:S03]  /*a600*/  F2FP.BF16.F32.PACK_AB R102, R168, R151 ;  /* 0x00000097a866723e */ /* 0x010fe600000010ff */
[C---:B--2---:R-:W-:Y:S06]  /*a610*/  HMMA.16816.F32.BF16 R28, R68.reuse, R72, R28 ;  /* 0x00000048441c723c */ /* 0x044fec000004181c */
[C---:B------:R-:W-:Y:S01]  /*a620*/  HMMA.16816.F32.BF16 R32, R68.reuse, R74, R32 ;  /* 0x0000004a4420723c */ /* 0x040fe20000041820 */
[----:B------:R-:W2:Y:S05]  /*a630*/  LDSM.16.MT88.4 R72, [R137+0xa800] ;  /* 0x00a800008948783b */ /* 0x000eaa0000004200 */
[C---:B-1----:R-:W-:Y:S06]  /*a640*/  HMMA.16816.F32.BF16 R36, R68.reuse, R80, R36 ;  /* 0x000000504424723c */ /* 0x042fec0000041824 */
[C---:B------:R-:W-:Y:S01]  /*a650*/  HMMA.16816.F32.BF16 R40, R68.reuse, R82, R40 ;  /* 0x000000524428723c */ /* 0x040fe20000041828 */
[----:B------:R-:W-:Y:S05]  /*a660*/  LDSM.16.MT88.4 R80, [R138+0x9000] ;  /* 0x009000008a50783b */ /* 0x000fea0000004200 */
[C---:B-----5:R-:W-:Y:S06]  /*a670*/  HMMA.16816.F32.BF16 R44, R68.reuse, R76, R44 ;  /* 0x0000004c442c723c */ /* 0x060fec000004182c */
[C---:B------:R-:W-:Y:S01]  /*a680*/  HMMA.16816.F32.BF16 R48, R68.reuse, R78, R48 ;  /* 0x0000004e4430723c */ /* 0x040fe20000041830 */
[----:B------:R-:W1:Y:S05]  /*a690*/  LDSM.16.MT88.4 R76, [R136+0xa800] ;  /* 0x00a80000884c783b */ /* 0x000e6a0000004200 */
        /* <DEDUP_REMOVED lines=35> */
[C---:B------:R-:W-:Y:S05]  /*a8d0*/  HMMA.16816.F32.BF16 R56, R68.reuse, R74, R56 ;  /* 0x0000004a4438723c */ /* 0x040fea0000041838 */
[----:B------:R-:W-:Y:S01]  /*a8e0*/  FFMA.FTZ R72, R100, R171, R103 ;  /* 0x000000ab64487223 */ /* 0x000fe20000010067 */
[C---:B----4-:R-:W-:Y:S05]  /*a8f0*/  HMMA.16816.F32.BF16 R60, R68.reuse, R80, R60 ;  /* 0x00000050443c723c */ /* 0x050fea000004183c */
[----:B------:R-:W-:Y:S01]  /*a900*/  F2FP.BF16.F32.PACK_AB R100, R179, R172 ;  /* 0x000000acb364723e */ /* 0x000fe200000010ff */
[----:B------:R-:W-:Y:S01]  /*a910*/  HMMA.16816.F32.BF16 R64, R68, R82, R64 ;  /* 0x000000524440723c */ /* 0x000fe20000041840 */
[----:B------:R-:W2:Y:S04]  /*a920*/  LDSM.16.MT88.4 R68, [R136+0x9800] ;  /* 0x009800008844783b */ /* 0x000ea80000004200 */
[----:B---3--:R-:W-:Y:S01]  /*a930*/  F2FP.BF16.F32.PACK_AB R103, R175, R174 ;  /* 0x000000aeaf67723e */ /* 0x008fe200000010ff */
[----:B------:R-:W-:Y:S01]  /*a940*/  FADD.FTZ R109, R109, R72 ;  /* 0x000000486d6d7221 */ /* 0x000fe20000010000 */
[----:B------:R-:W-:Y:S04]  /*a950*/  FADD.FTZ R174, R174, R173 ;  /* 0x000000adaeae7221 */ /* 0x000fe80000010000 */
        /* <DEDUP_REMOVED lines=11> */
[C---:B-1----:R-:W-:Y:S01]  /*aa10*/  HMMA.16816.F32.BF16 R80, R100.reuse, R76, R20 ;  /* 0x0000004c6450723c */ /* 0x042fe20000041814 */
[----:B------:R-:W1:Y:S04]  /*aa20*/  LDSM.16.MT88.4 R16, [R136+0xb800] ;  /* 0x00b800008810783b */ /* 0x000e680000004200 */
[----:B------:R-:W-:Y:S01]  /*aa30*/  FADD.FTZ R116, R116, R115 ;  /* 0x0000007374747221 */ /* 0x000fe20000010000 */
        /* <DEDUP_REMOVED lines=20> */
[----:B------:R-:W-:Y:S07]  /*ab80*/  HMMA.16816.F32.BF16 R64, R100, R18, R64 ;  /* 0x000000126440723c */ /* 0x000fee0000041840 */
[----:B------:R-:W-:Y:S01]  /*ab90*/  MOV R103, R2 ;  /* 0x0000000200677202 */ /* 0x000fe20000000f00 */
[----:B------:R-:W-:Y:S05]  /*aba0*/  @!UPT UIADD3 URZ, URZ, URZ, URZ ;  /* 0x0000003f3f3ff290 */ /* 0x000fea000fffe03f */
[----:B------:R-:W-:Y:S11]  /*abb0*/  @P1 BRA `(.L_x_7608) ;  /* 0xffffffd4007c1947 */ /* 0x000ff6000383ffff */
.L_x_7604:
        /* <DEDUP_REMOVED lines=10> */
[----:B------:R-:W5:Y:S01]  /*ac60*/  S2R R19, SR_CTAID.X ;  /* 0x0000000000137919 */ /* 0x000f620000002500 */
[----:B-1----:R-:W-:Y:S01]  /*ac70*/  FADD.FTZ R0, R0, R171 ;  /* 0x000000ab00007221 */ /* 0x002fe20000010000 */
[----:B--2---:R-:W-:-:S04]  /*ac80*/  ULEA UR5, UR5, UR4, 0x18 ;  /* 0x0000000405057291 */ /* 0x004fc8000f8ec03f */
[----:B------:R-:W5:Y:S01]  /*ac90*/  S2UR UR4, SR_CTAID.Z ;  /* 0x00000000000479c3 */ /* 0x000f620000002700 */
[----:B---3--:R-:W-:Y:S01]  /*aca0*/  FADD.FTZ R9, R4, R169 ;  /* 0x000000a904097221 */ /* 0x008fe20000010000 */
[----:B------:R-:W1:Y:S04]  /*acb0*/  SHFL.BFLY PT, R7, R0, 0x1, 0x1f ;  /* 0x0c201f0000077f89 */ /* 0x000e6800000e0000 */
[----:B------:R-:W2:Y:S01]  /*acc0*/  SHFL.BFLY PT, R6, R9, 0x1, 0x1f ;  /* 0x0c201f0009067f89 */ /* 0x000ea200000e0000 */
[----:B----4-:R-:W-:-:S04]  /*acd0*/  SHF.R.S32.HI R5, RZ, 0x1f, R8 ;  /* 0x0000001fff057819 */ /* 0x010fc80000011408 */
[CC--:B------:R-:W-:Y:S02]  /*ace0*/  LEA.HI R17, R5.reuse, R8.reuse, RZ, 0x2 ;  /* 0x0000000805117211 */ /* 0x0c0fe400078f10ff */
[----:B------:R-:W-:Y:S02]  /*acf0*/  LEA.HI R5, R5, R8, RZ, 0x5 ;  /* 0x0000000805057211 */ /* 0x000fe400078f28ff */
[--C-:B------:R-:W-:Y:S02]  /*ad00*/  SHF.R.S32.HI R13, RZ, 0x2, R17.reuse ;  /* 0x00000002ff0d7819 */ /* 0x100fe40000011411 */
[----:B------:R-:W-:Y:S02]  /*ad10*/  SHF.R.S32.HI R12, RZ, 0x1f, R17 ;  /* 0x0000001fff0c7819 */ /* 0x000fe40000011411 */
[----:B------:R-:W-:Y:S01]  /*ad20*/  SHF.R.S32.HI R4, RZ, 0x1f, R15 ;  /* 0x0000001fff047819 */ /* 0x000fe2000001140f */
[----:B-1----:R-:W-:Y:S01]  /*ad30*/  FADD.FTZ R7, R0, R7 ;  /* 0x0000000700077221 */ /* 0x002fe20000010000 */
[----:B------:R-:W-:-:S02]  /*ad40*/  LEA.HI R12, R12, R13, RZ, 0x3 ;  /* 0x0000000d0c0c7211 */ /* 0x000fc400078f18ff */
[----:B------:R-:W-:Y:S01]  /*ad50*/  LEA.HI R4, R4, R15, RZ, 0x4 ;  /* 0x0000000f04047211 */ /* 0x000fe200078f20ff */
[----:B--2---:R-:W-:Y:S01]  /*ad60*/  FADD.FTZ R6, R9, R6 ;  /* 0x0000000609067221 */ /* 0x004fe20000010000 */
        /* <DEDUP_REMOVED lines=8> */
[----:B------:R-:W1:Y:S01]  /*adf0*/  @P4 MUFU.RCP R11, R7 ;  /* 0x00000007000b4308 */ /* 0x000e620000001000 */
[----:B------:R-:W-:Y:S01]  /*ae00*/  LOP3.LUT R0, R4, 0xfffffff0, RZ, 0xc0, !PT ;  /* 0xfffffff004007812 */ /* 0x000fe200078ec0ff */
[----:B------:R-:W2:Y:S01]  /*ae10*/  @P4 LDC R22, c[0x0][0x2e8] ;  /* 0x0000ba00ff164b82 */ /* 0x000ea20000000800 */
[----:B------:R-:W-:Y:S02]  /*ae20*/  SHF.R.S32.HI R5, RZ, 0x5, R5 ;  /* 0x00000005ff057819 */ /* 0x000fe40000011405 */
[----:B------:R-:W-:Y:S02]  /*ae30*/  IADD3 R0, -R0, R15, RZ ;  /* 0x0000000f00007210 */ /* 0x000fe40007ffe1ff */
[----:B------:R-:W-:Y:S01]  /*ae40*/  LOP3.LUT R17, R17, 0x1ffffffc, RZ, 0xc0, !PT ;  /* 0x1ffffffc11117812 */ /* 0x000fe200078ec0ff */
[----:B------:R-:W3:Y:S01]  /*ae50*/  @P3 MUFU.RCP R10, R6 ;  /* 0x00000006000a3308 */ /* 0x000ee20000001000 */
[----:B------:R-:W-:Y:S01]  /*ae60*/  SHF.L.U32 R13, R9, 0x6, RZ ;  /* 0x00000006090d7819 */ /* 0x000fe200000006ff */
[----:B------:R-:W4:Y:S01]  /*ae70*/  @P3 LDC R21, c[0x0][0x2e8] ;  /* 0x0000ba00ff153b82 */ /* 0x000f220000000800 */
[----:B------:R-:W-:-:S02]  /*ae80*/  IADD3 R8, -R17, R8, RZ ;  /* 0x0000000811087210 */ /* 0x000fc40007ffe1ff */
[----:B------:R-:W-:Y:S01]  /*ae90*/  LOP3.LUT R13, R13, 0x1c0, RZ, 0xc0, !PT ;  /* 0x000001c00d0d7812 */ /* 0x000fe200078ec0ff */
[----:B------:R-:W5:Y:S01]  /*aea0*/  S2R R17, SR_CTAID.Y ;  /* 0x0000000000117919 */ /* 0x000f620000002600 */
[----:B------:R-:W-:Y:S01]  /*aeb0*/  LEA R8, R5, R8, 0x9 ;  /* 0x0000000805087211 */ /* 0x000fe200078e48ff */
[----:B------:R-:W2:Y:S01]  /*aec0*/  @P4 MUFU.LG2 R7, R7 ;  /* 0x0000000700074308 */ /* 0x000ea20000000c00 */
        /* <DEDUP_REMOVED lines=65> */
[----:B------:R-:W-:Y:S01]  /*b2e0*/  ISETP.NE.U32.AND P0, PT, R11, 0x1, PT ;  /* 0x000000010b00780c */ /* 0x000fe20003f05070 */
[----:B------:R-:W1:Y:S01]  /*b2f0*/  @P3 MUFU.LG2 R6, R6 ;  /* 0x0000000600063308 */ /* 0x000e620000000c00 */
[----:B------:R-:W-:-:S02]  /*b300*/  SHF.R.S32.HI R10, RZ, 0x4, R4 ;  /* 0x00000004ff0a7819 */ /* 0x000fc40000011404 */
[----:B------:R-:W-:Y:S02]  /*b310*/  SHF.R.S32.HI R4, RZ, 0x1f, R5 ;  /* 0x0000001fff047819 */ /* 0x000fe40000011405 */
[----:B------:R-:W-:Y:S02]  /*b320*/  R2P PR, R9, 0x6 ;  /* 0x0000000609007804 */ /* 0x000fe40000000000 */
[----:B------:R-:W-:Y:S02]  /*b330*/  SHF.L.U32 R9, R10, 0x6, RZ ;  /* 0x000000060a097819 */ /* 0x000fe400000006ff */
[----:B------:R-:W-:Y:S02]  /*b340*/  LEA.HI R11, R0, R0, RZ, 0x1 ;  /* 0x00000000000b7211 */ /* 0x000fe400078f08ff */
[----:B------:R-:W-:Y:S02]  /*b350*/  LEA.HI R4, R4, R5, RZ, 0x2 ;  /* 0x0000000504047211 */ /* 0x000fe400078f10ff */
[----:B------:R-:W-:-:S02]  /*b360*/  LOP3.LUT R9, R9, 0x1c0, RZ, 0xc0, !PT ;  /* 0x000001c009097812 */ /* 0x000fc400078ec0ff */
[----:B------:R-:W-:Y:S02]  /*b370*/  SHF.L.U32 R12, R11, 0x2, RZ ;  /* 0x000000020b0c7819 */ /* 0x000fe400000006ff */
[----:B------:R-:W-:Y:S02]  /*b380*/  LEA.HI R13, R13, R13, RZ, 0x1d ;  /* 0x0000000d0d0d7211 */ /* 0x000fe400078fe8ff */
[----:B------:R-:W-:Y:S02]  /*b390*/  LOP3.LUT R4, R4, 0xffffffc, RZ, 0xc0, !PT ;  /* 0x0ffffffc04047812 */ /* 0x000fe400078ec0ff */
[----:B------:R-:W-:Y:S02]  /*b3a0*/  LOP3.LUT R12, R9, 0x38, R12, 0xf8, !PT ;  /* 0x00000038090c7812 */ /* 0x000fe400078ef80c */
[----:B------:R-:W-:Y:S02]  /*b3b0*/  SHF.R.U32.HI R9, RZ, 0x3, R9 ;  /* 0x00000003ff097819 */ /* 0x000fe40000011609 */
[----:B------:R-:W-:-:S02]  /*b3c0*/  LOP3.LUT R11, R11, 0xffffffe, RZ, 0xc0, !PT ;  /* 0x0ffffffe0b0b7812 */ /* 0x000fc400078ec0ff */
[----:B------:R-:W-:Y:S02]  /*b3d0*/  LEA R8, R8, R13, 0x1 ;  /* 0x0000000d08087211 */ /* 0x000fe400078e08ff */
[----:B------:R-:W-:Y:S02]  /*b3e0*/  IADD3 R5, R5, -R4, RZ ;  /* 0x8000000405057210 */ /* 0x000fe40007ffe0ff */
[----:B------:R-:W-:Y:S02]  /*b3f0*/  LOP3.LUT R9, R12, R9, RZ, 0x3c, !PT ;  /* 0x000000090c097212 */ /* 0x000fe400078e3cff */
[----:B------:R-:W-:Y:S02]  /*b400*/  IADD3 R4, R0, -R11, RZ ;  /* 0x8000000b00047210 */ /* 0x000fe40007ffe0ff */
[----:B------:R-:W-:Y:S02]  /*b410*/  LEA R8, R8, UR5, 0x2 ;  /* 0x0000000508087c11 */ /* 0x000fe4000f8e10ff */
[----:B------:R-:W-:-:S02]  /*b420*/  LEA R152, R5, R152, 0x4 ;  /* 0x0000009805987211 */ /* 0x000fc400078e20ff */
[----:B------:R-:W-:Y:S01]  /*b430*/  MOV R5, 0x40 ;  /* 0x0000004000057802 */ /* 0x000fe20000000f00 */
[----:B------:R-:W-:Y:S01]  /*b440*/  STS.64 [R8], R96 ;  /* 0x0000006008007388 */ /* 0x000fe20000000a00 */
[----:B------:R-:W-:Y:S02]  /*b450*/  LEA R9, R4, R9, 0x2 ;  /* 0x0000000904097211 */ /* 0x000fe400078e10ff */
[C---:B------:R-:W-:Y:S01]  /*b460*/  IADD3 R11, R8.reuse, -0x20, RZ ;  /* 0xffffffe0080b7810 */ /* 0x040fe20007ffe0ff */
[----:B------:R-:W-:Y:S01]  /*b470*/  STS.64 [R8+0x800], R98 ;  /* 0x0008006208007388 */ /* 0x000fe20000000a00 */
[----:B------:R-:W-:Y:S02]  /*b480*/  MOV R4, 0x80 ;  /* 0x0000008000047802 */ /* 0x000fe40000000f00 */
[----:B------:R-:W-:Y:S02]  /*b490*/  SEL R5, R5, 0xffffffc0, !P1 ;  /* 0xffffffc005057807 */ /* 0x000fe40004800000 */
[----:B------:R-:W-:-:S02]  /*b4a0*/  @P0 IADD3 R11, R8, 0x20, RZ ;  /* 0x00000020080b0810 */ /* 0x000fc40007ffe0ff */
[----:B------:R-:W-:Y:S02]  /*b4b0*/  SEL R4, R4, 0xffffff80, !P2 ;  /* 0xffffff8004047807 */ /* 0x000fe40005000000 */
[C---:B------:R-:W-:Y:S01]  /*b4c0*/  IADD3 R12, R8.reuse, R5, RZ ;  /* 0x00000005080c7210 */ /* 0x040fe20007ffe0ff */
[----:B------:R-:W-:Y:S01]  /*b4d0*/  STS.64 [R11], R92 ;  /* 0x0000005c0b007388 */ /* 0x000fe20000000a00 */
[-C--:B------:R-:W-:Y:S02]  /*b4e0*/  IADD3 R13, R5, R11.reuse, RZ ;  /* 0x0000000b050d7210 */ /* 0x080fe40007ffe0ff */
[-C--:B------:R-:W-:Y:S01]  /*b4f0*/  IADD3 R14, R8, R4.reuse, RZ ;  /* 0x00000004080e7210 */ /* 0x080fe20007ffe0ff */
[----:B------:R-:W-:Y:S01]  /*b500*/  STS.64 [R11+0x800], R94 ;  /* 0x0008005e0b007388 */ /* 0x000fe20000000a00 */
[----:B------:R-:W-:Y:S02]  /*b510*/  IADD3 R15, R4, R11, RZ ;  /* 0x0000000b040f7210 */ /* 0x000fe40007ffe0ff */
[-C--:B------:R-:W-:Y:S01]  /*b520*/  IADD3 R16, R12, R4.reuse, RZ ;  /* 0x000000040c107210 */ /* 0x080fe20007ffe0ff */
[----:B------:R-:W-:Y:S01]  /*b530*/  STS.64 [R12], R88 ;  /* 0x000000580c007388 */ /* 0x000fe20000000a00 */
[----:B------:R-:W-:-:S02]  /*b540*/  IADD3 R18, R13, R4, RZ ;  /* 0x000000040d127210 */ /* 0x000fc40007ffe0ff */
[----:B------:R-:W5:Y:S01]  /*b550*/  LDC.64 R4, c[0x0][0x2c0] ;  /* 0x0000b000ff047b82 */ /* 0x000f620000000a00 */
[----:B------:R-:W-:Y:S01]  /*b560*/  STS.64 [R12+0x800], R90 ;  /* 0x0008005a0c007388 */ /* 0x000fe20000000a00 */
[----:B------:R-:W-:-:S03]  /*b570*/  LEA R9, R9, UR5, 0x2 ;  /* 0x0000000509097c11 */ /* 0x000fc6000f8e10ff */
[----:B------:R-:W-:Y:S04]  /*b580*/  STS.64 [R13], R84 ;  /* 0x000000540d007388 */ /* 0x000fe80000000a00 */
[----:B------:R-:W-:Y:S04]  /*b590*/  STS.64 [R13+0x800], R86 ;  /* 0x000800560d007388 */ /* 0x000fe80000000a00 */
[----:B------:R-:W-:Y:S04]  /*b5a0*/  STS.64 [R14], R80 ;  /* 0x000000500e007388 */ /* 0x000fe80000000a00 */
[----:B------:R-:W-:Y:S04]  /*b5b0*/  STS.64 [R14+0x800], R82 ;  /* 0x000800520e007388 */ /* 0x000fe80000000a00 */
[----:B------:R-:W-:Y:S01]  /*b5c0*/  STS.64 [R15], R76 ;  /* 0x0000004c0f007388 */ /* 0x000fe20000000a00 */
[----:B-----5:R-:W-:-:S03]  /*b5d0*/  IMAD R17, R17, R4, R157 ;  /* 0x0000000411117224 */ /* 0x020fc600078e029d */
[----:B------:R-:W-:Y:S01]  /*b5e0*/  STS.64 [R15+0x800], R78 ;  /* 0x0008004e0f007388 */ /* 0x000fe20000000a00 */
[----:B------:R-:W-:-:S03]  /*b5f0*/  MOV R4, 0xff800000 ;  /* 0xff80000000047802 */ /* 0x000fc60000000f00 */
[----:B------:R3:W-:Y:S04]  /*b600*/  STS.64 [R16], R72 ;  /* 0x0000004810007388 */ /* 0x0007e80000000a00 */
[----:B------:R-:W-:Y:S04]  /*b610*/  STS.64 [R16+0x800], R74 ;  /* 0x0008004a10007388 */ /* 0x000fe80000000a00 */
[----:B------:R-:W-:Y:S04]  /*b620*/  STS.64 [R18], R68 ;  /* 0x0000004412007388 */ /* 0x000fe80000000a00 */
[----:B------:R-:W-:Y:S04]  /*b630*/  STS.64 [R18+0x800], R70 ;  /* 0x0008004612007388 */ /* 0x000fe80000000a00 */
[----:B------:R-:W-:Y:S04]  /*b640*/  STS.64 [R8+0x4000], R36 ;  /* 0x0040002408007388 */ /* 0x000fe80000000a00 */
[----:B------:R5:W-:Y:S04]  /*b650*/  STS.64 [R8+0x4800], R38 ;  /* 0x0048002608007388 */ /* 0x000be80000000a00 */
[----:B------:R-:W-:Y:S01]  /*b660*/  STS.64 [R11+0x4000], R40 ;  /* 0x004000280b007388 */ /* 0x000fe20000000a00 */
[----:B---3--:R-:W-:-:S03]  /*b670*/  SHF.L.U32 R72, R0, 0x2, RZ ;  /* 0x0000000200487819 */ /* 0x008fc600000006ff */
[----:B------:R3:W-:Y:S01]  /*b680*/  STS.64 [R11+0x4800], R42 ;  /* 0x0048002a0b007388 */ /* 0x0007e20000000a00 */
[----:B------:R-:W-:Y:S02]  /*b690*/  IADD3 R0, R10, 0x8, RZ ;  /* 0x000000080a007810 */ /* 0x000fe40007ffe0ff */
[----:B------:R-:W-:Y:S01]  /*b6a0*/  SHF.R.S32.HI R73, RZ, 0x1f, R72 ;  /* 0x0000001fff497819 */ /* 0x000fe20000011448 */
[----:B------:R-:W-:Y:S04]  /*b6b0*/  STS.64 [R12+0x4000], R44 ;  /* 0x0040002c0c007388 */ /* 0x000fe80000000a00 */
[----:B------:R2:W-:Y:S04]  /*b6c0*/  STS.64 [R12+0x4800], R46 ;  /* 0x0048002e0c007388 */ /* 0x0005e80000000a00 */
[----:B------:R-:W-:Y:S04]  /*b6d0*/  STS.64 [R13+0x4000], R48 ;  /* 0x004000300d007388 */ /* 0x000fe80000000a00 */
[----:B------:R-:W-:Y:S01]  /*b6e0*/  STS.64 [R13+0x4800], R50 ;  /* 0x004800320d007388 */ /* 0x000fe20000000a00 */
[----:B-----5:R-:W-:-:S03]  /*b6f0*/  MOV R8, 0xff800000 ;  /* 0xff80000000087802 */ /* 0x020fc60000000f00 */
[----:B------:R-:W-:Y:S04]  /*b700*/  STS.64 [R14+0x4000], R52 ;  /* 0x004000340e007388 */ /* 0x000fe80000000a00 */
[----:B------:R5:W-:Y:S01]  /*b710*/  STS.64 [R14+0x4800], R54 ;  /* 0x004800360e007388 */ /* 0x000be20000000a00 */
[----:B---3--:R-:W-:-:S03]  /*b720*/  IADD3 R11, -R157, RZ, RZ ;  /* 0x000000ff9d0b7210 */ /* 0x008fc60007ffe1ff */
[----:B------:R3:W-:Y:S02]  /*b730*/  STS.64 [R15+0x4000], R56 ;  /* 0x004000380f007388 */ /* 0x0007e40000000a00 */
[----:B------:R-:W-:Y:S02]  /*b740*/  IMAD R11, R20, R11, UR4 ;  /* 0x00000004140b7e24 */ /* 0x000fe4000f8e020b */
[----:B------:R3:W-:Y:S01]  /*b750*/  STS.64 [R15+0x4800], R58 ;  /* 0x0048003a0f007388 */ /* 0x0007e20000000a00 */
[----:B--2---:R-:W-:Y:S01]  /*b760*/  SHF.L.U32 R12, R19, 0x6, RZ ;  /* 0x00000006130c7819 */ /* 0x004fe200000006ff */
[----:B------:R-:W-:Y:S02]  /*b770*/  IMAD R11, R17, R20, R11 ;  /* 0x00000014110b7224 */ /* 0x000fe400078e020b */
[----:B------:R3:W-:Y:S02]  /*b780*/  STS.64 [R16+0x4000], R60 ;  /* 0x0040003c10007388 */ /* 0x0007e40000000a00 */
[----:B------:R-:W-:-:S02]  /*b790*/  IMAD R5, R11, R5, R12 ;  /* 0x000000050b057224 */ /* 0x000fc400078e020c */
[----:B------:R3:W-:Y:S04]  /*b7a0*/  STS.64 [R16+0x4800], R62 ;  /* 0x0048003e10007388 */ /* 0x0007e80000000a00 */
[----:B------:R3:W-:Y:S04]  /*b7b0*/  STS.64 [R18+0x4000], R64 ;  /* 0x0040004012007388 */ /* 0x0007e80000000a00 */
[----:B------:R3:W-:Y:S01]  /*b7c0*/  STS.64 [R18+0x4800], R66 ;  /* 0x0048004212007388 */ /* 0x0007e20000000a00 */
[----:B-----5:R-:W-:Y:S01]  /*b7d0*/  @P4 FMUL.FTZ R14, R7, 0.69314718246459960938 ;  /* 0x3f317218070e4820 */ /* 0x020fe20000410000 */
[----:B-1----:R-:W-:-:S03]  /*b7e0*/  @P3 FMUL.FTZ R7, R6, 0.69314718246459960938 ;  /* 0x3f31721806073820 */ /* 0x002fc60000410000 */
[----:B------:R-:W-:Y:S01]  /*b7f0*/  @P4 FFMA.FTZ R4, R3, R22, R14 ;  /* 0x0000001603044223 */ /* 0x000fe2000001000e */
[----:B----4-:R-:W-:Y:S01]  /*b800*/  @P3 FFMA.FTZ R8, R2, R21, R7 ;  /* 0x0000001502083223 */ /* 0x010fe20000010007 */
        /* <DEDUP_REMOVED lines=13> */
.L_x_7610:
[----:B------:R-:W-:Y:S05]  /*b8e0*/  BSYNC B0 ;  /* 0x0000000000007941 */ /* 0x000fea0003800000 */
.L_x_7609:
[----:B------:R-:W2:Y:S01]  /*b8f0*/  LDS.128 R68, [R9] ;  /* 0x0000000009447984 */ /* 0x000ea20000000c00 */
[----:B------:R-:W-:Y:S01]  /*b900*/  ULDC UR4, c[0x0][0x2dc] ;  /* 0x0000b70000047ab9 */ /* 0x000fe20000000800 */
[----:B------:R-:W-:Y:S01]  /*b910*/  IMAD.WIDE R72, R10, 0x80, R72 ;  /* 0x000000800a487825 */ /* 0x000fe200078e0248 */
[-C--:B------:R-:W-:Y:S01]  /*b920*/  ISETP.GE.AND P6, PT, R0, R147.reuse, PT ;  /* 0x000000930000720c */ /* 0x080fe20003fc6270 */
[----:B------:R-:W4:Y:S02]  /*b930*/  LDS.128 R36, [R9+0x4000] ;  /* 0x0040000009247984 */ /* 0x000f240000000c00 */
[----:B------:R-:W-:Y:S01]  /*b940*/  IMAD R3, R5, UR4, RZ ;  /* 0x0000000405037c24 */ /* 0x000fe2000f8e02ff */
[----:B------:R-:W-:Y:S01]  /*b950*/  ULDC.64 UR4, c[0x0][0x288] ;  /* 0x0000a20000047ab9 */ /* 0x000fe20000000a00 */
[----:B---3--:R-:W3:Y:S01]  /*b960*/  LDS.128 R64, [R9+0x800] ;  /* 0x0008000009407984 */ /* 0x008ee20000000c00 */
[C---:B------:R-:W-:Y:S02]  /*b970*/  VIADD R2, R10.reuse, 0x10 ;  /* 0x000000100a027836 */ /* 0x040fe40000000000 */
[C---:B------:R-:W-:Y:S01]  /*b980*/  IADD3 R72, P0, R3.reuse, R72, RZ ;  /* 0x0000004803487210 */ /* 0x040fe20007f1e0ff */
[----:B------:R-:W5:Y:S01]  /*b990*/  LDS.128 R60, [R9+0x1000] ;  /* 0x00100000093c7984 */ /* 0x000f620000000c00 */
[----:B------:R-:W-:Y:S01]  /*b9a0*/  VIADD R0, R10, 0x18 ;  /* 0x000000180a007836 */ /* 0x000fe20000000000 */
[----:B------:R-:W-:Y:S01]  /*b9b0*/  ISETP.GE.AND P5, PT, R2, R147, PT ;  /* 0x000000930200720c */ /* 0x000fe20003fa6270 */
[C---:B-1----:R-:W-:Y:S01]  /*b9c0*/  VIADD R8, R10.reuse, 0x20 ;  /* 0x000000200a087836 */ /* 0x042fe20000000000 */
[----:B------:R-:W1:Y:S01]  /*b9d0*/  LDS.128 R56, [R9+0x1800] ;  /* 0x0018000009387984 */ /* 0x000e620000000c00 */
[----:B------:R-:W-:Y:S01]  /*b9e0*/  LEA.HI.X.SX32 R3, R3, R73, 0x1, P0 ;  /* 0x0000004903037211 */ /* 0x000fe200000f0eff */
[C---:B------:R-:W-:Y:S01]  /*b9f0*/  VIADD R2, R10.reuse, 0x28 ;  /* 0x000000280a027836 */ /* 0x040fe20000000000 */
[----:B------:R-:W-:Y:S01]  /*ba00*/  ISETP.GE.AND P0, PT, R10, R147, PT ;  /* 0x000000930a00720c */ /* 0x000fe20003f06270 */
[----:B------:R-:W1:Y:S01]  /*ba10*/  LDS.128 R52, [R9+0x2000] ;  /* 0x0020000009347984 */ /* 0x000e620000000c00 */
[----:B------:R-:W-:-:S02]  /*ba20*/  LEA R74, P1, R72, UR4, 0x2 ;  /* 0x00000004484a7c11 */ /* 0x000fc4000f8210ff */
[-C--:B------:R-:W-:Y:S01]  /*ba30*/  ISETP.GE.AND P4, PT, R0, R147.reuse, PT ;  /* 0x000000930000720c */ /* 0x080fe20003f86270 */
[----:B------:R-:W1:Y:S01]  /*ba40*/  LDS.128 R48, [R9+0x2800] ;  /* 0x0028000009307984 */ /* 0x000e620000000c00 */
[----:B------:R-:W-:Y:S01]  /*ba50*/  VIADD R0, R10, 0x30 ;  /* 0x000000300a007836 */ /* 0x000fe20000000000 */
[----:B------:R-:W-:Y:S01]  /*ba60*/  LEA.HI.X R75, R72, UR5, R3, 0x2, P1 ;  /* 0x00000005484b7c11 */ /* 0x000fe200088f1403 */
[----:B------:R-:W-:Y:S01]  /*ba70*/  VIADD R10, R10, 0x38 ;  /* 0x000000380a0a7836 */ /* 0x000fe20000000000 */
[----:B------:R-:W1:Y:S01]  /*ba80*/  LDS.128 R44, [R9+0x3000] ;  /* 0x00300000092c7984 */ /* 0x000e620000000c00 */
[-C--:B------:R-:W-:Y:S02]  /*ba90*/  ISETP.GE.AND P3, PT, R8, R147.reuse, PT ;  /* 0x000000930800720c */ /* 0x080fe40003f66270 */
[-C--:B------:R-:W-:Y:S01]  /*baa0*/  ISETP.GE.AND P2, PT, R2, R147.reuse, PT ;  /* 0x000000930200720c */ /* 0x080fe20003f46270 */
[----:B------:R-:W1:Y:S01]  /*bab0*/  LDS.128 R32, [R9+0x4800] ;  /* 0x0048000009207984 */ /* 0x000e620000000c00 */
[----:B------:R-:W-:-:S03]  /*bac0*/  ISETP.GE.AND P1, PT, R0, R147, PT ;  /* 0x000000930000720c */ /* 0x000fc60003f26270 */
[----:B------:R-:W1:Y:S04]  /*bad0*/  LDS.128 R28, [R9+0x5000] ;  /* 0x00500000091c7984 */ /* 0x000e680000000c00 */
[----:B------:R-:W1:Y:S04]  /*bae0*/  LDS.128 R24, [R9+0x5800] ;  /* 0x0058000009187984 */ /* 0x000e680000000c00 */
[----:B------:R-:W1:Y:S04]  /*baf0*/  LDS.128 R20, [R9+0x6000] ;  /* 0x0060000009147984 */ /* 0x000e680000000c00 */
[----:B------:R-:W1:Y:S04]  /*bb00*/  LDS.128 R16, [R9+0x6800] ;  /* 0x0068000009107984 */ /* 0x000e680000000c00 */
[----:B------:R-:W1:Y:S04]  /*bb10*/  LDS.128 R12, [R9+0x7000] ;  /* 0x00700000090c7984 */ /* 0x000e680000000c00 */
[----:B------:R1:W1:Y:S04]  /*bb20*/  LDS.128 R40, [R9+0x3800] ;  /* 0x0038000009287984 */ /* 0x0002680000000c00 */
[----:B------:R1:W1:Y:S04]  /*bb30*/  LDS.128 R4, [R9+0x7800] ;  /* 0x0078000009047984 */ /* 0x0002680000000c00 */
[----:B--2---:R2:W-:Y:S04]  /*bb40*/  @!P0 STG.E.64 desc[UR12][R74.64], R68 ;  /* 0x000000444a008986 */ /* 0x0045e8000c101b0c */
[----:B------:R2:W-:Y:S04]  /*bb50*/  @!P0 STG.E.64 desc[UR12][R74.64+0x8], R70 ;  /* 0x000008464a008986 */ /* 0x0005e8000c101b0c */
[----:B----4-:R2:W-:Y:S01]  /*bb60*/  @!P0 STG.E.128 desc[UR12][R74.64+0x100], R36 ;  /* 0x000100244a008986 */ /* 0x0105e2000c101d0c */
[----:B------:R-:W-:-:S03]  /*bb70*/  ISETP.GE.AND P0, PT, R10, R147, PT ;  /* 0x000000930a00720c */ /* 0x000fc60003f06270 */
[----:B---3--:R2:W-:Y:S04]  /*bb80*/  @!P6 STG.E.128 desc[UR12][R74.64+0x1000], R64 ;  /* 0x001000404a00e986 */ /* 0x0085e8000c101d0c */
[----:B-----5:R2:W-:Y:S04]  /*bb90*/  @!P5 STG.E.128 desc[UR12][R74.64+0x2000], R60 ;  /* 0x0020003c4a00d986 */ /* 0x0205e8000c101d0c */
[----:B-1----:R2:W-:Y:S04]  /*bba0*/  @!P4 STG.E.128 desc[UR12][R74.64+0x3000], R56 ;  /* 0x003000384a00c986 */ /* 0x0025e8000c101d0c */
        /* <DEDUP_REMOVED lines=9> */
[----:B------:R-:W-:Y:S05]  /*bc40*/  @P0 EXIT ;  /* 0x000000000000094d */ /* 0x000fea0003800000 */
[----:B------:R-:W-:Y:S04]  /*bc50*/  STG.E.128 desc[UR12][R74.64+0x7000], R40 ;  /* 0x007000284a007986 */ /* 0x000fe8000c101d0c */
[----:B------:R-:W-:Y:S01]  /*bc60*/  STG.E.128 desc[UR12][R74.64+0x7100], R4 ;  /* 0x007100044a007986 */ /* 0x000fe2000c101d0c */
[----:B------:R-:W-:Y:S05]  /*bc70*/  EXIT ;  /* 0x000000000000794d */ /* 0x000fea0003800000 */
.L_x_7611:
        /* <DEDUP_REMOVED lines=16> */
.L_x_8535:


//--------------------- .text._ZN5flash24flash_fwd_splitkv_kernelI23Flash_fwd_kernel_traitsILi128ELi64ELi64ELi4ELb0ELb0EN7cutlass10bfloat16_tE19Flash_kernel_traitsILi128ELi64ELi64ELi4ES3_EELb1ELb0ELb1ELb0ELb0ELb0ELb1ELb0EEEvNS_16Flash_fwd_paramsE --------------------------
	.section	.text._ZN5flash24flash_fwd_splitkv_kernelI23Flash_fwd_kernel_traitsILi128ELi64ELi64ELi4ELb0ELb0EN7cutlass10bfloat16_tE19Flash_kernel_traitsILi128ELi64ELi64ELi4ES3_EELb1ELb0ELb1ELb0ELb0ELb0ELb1ELb0EEEvNS_16Flash_fwd_paramsE,"ax",@progbits
	.align	128
        .global         _ZN5flash24flash_fwd_splitkv_kernelI23Flash_fwd_kernel_traitsILi128ELi64ELi64ELi4ELb0ELb0EN7cutlass10bfloat16_tE19Flash_kernel_traitsILi128ELi64ELi64ELi4ES3_EELb1ELb0ELb1ELb0ELb0ELb0ELb1ELb0EEEvNS_16Flash_fwd_paramsE
        .type           _ZN5flash24flash_fwd_splitkv_kernelI23Flash_fwd_kernel_traitsILi128ELi64ELi64ELi4ELb0ELb0EN7cutlass10bfloat16_tE19Flash_kernel_traitsILi128ELi64ELi64ELi4ES3_EELb1ELb0ELb1ELb0ELb0ELb0ELb1ELb0EEEvNS_16Flash_fwd_paramsE,@function
        .size           _ZN5flash24flash_fwd_splitkv_kernelI23Flash_fwd_kernel_traitsILi128ELi64ELi64ELi4ELb0ELb0EN7cutlass10bfloat16_tE19Flash_kernel_traitsILi128ELi64ELi64ELi4ES3_EELb1ELb0ELb1ELb0ELb0ELb0ELb1ELb0EEEvNS_16Flash_fwd_paramsE,(.L_x_8536 - _ZN5flash24flash_fwd_splitkv_kernelI23Flash_fwd_kernel_traitsILi128ELi64ELi64ELi4ELb0ELb0EN7cutlass10bfloat16_tE19Flash_kernel_traitsILi128ELi64ELi64ELi4ES3_EELb1ELb0ELb1ELb0ELb0ELb0ELb1ELb0EEEvNS_16Flash_fwd_paramsE)
        .other          _ZN5flash24flash_fwd_splitkv_kernelI23Flash_fwd_kernel_traitsILi128ELi64ELi64ELi4ELb0ELb0EN7cutlass10bfloat16_tE19Flash_kernel_traitsILi128ELi64ELi64ELi4ES3_EELb1ELb0ELb1ELb0ELb0ELb0ELb1ELb0EEEvNS_16Flash_fwd_paramsE,@"STO_CUDA_ENTRY STV_DEFAULT"
_ZN5flash24flash_fwd_splitkv_kernelI23Flash_fwd_kernel_traitsILi128ELi64ELi64ELi4ELb0ELb0EN7cutlass10bfloat16_tE19Flash_kernel_traitsILi128ELi64ELi64ELi4ES3_EELb1ELb0ELb1ELb0ELb0ELb0ELb1ELb0EEEvNS_16Flash_fwd_paramsE:
.text._ZN5flash24flash_fwd_splitkv_kernelI23Flash_fwd_kernel_traitsILi128ELi64ELi64ELi4ELb0ELb0EN7cutlass10bfloat16_tE19Flash_kernel_traitsILi128ELi64ELi64ELi4ES3_EELb1ELb0ELb1ELb0ELb0ELb0ELb1ELb0EEEvNS_16Flash_fwd_paramsE:
        /* <DEDUP_REMOVED lines=59> */
.L_x_7612:
[----:B------:R-:W1:Y:S02]  /*03b0*/  LDC R4, c[0x0][0x2c8] ;  /* 0x0000b200ff047b82 */ /* 0x000e640000000800 */
.L_x_7613:
        /* <DEDUP_REMOVED lines=9> */
[----:B------:R-:W2:Y:S01]  /*0450*/  LDC R8, c[0x0][0x10] ;  /* 0x00000400ff087b82 */ /* 0x000ea20000000800 */
[----:B------:R-:W4:Y:S07]  /*0460*/  S2R R90, SR_TID.X ;  /* 0x00000000005a7919 */ /* 0x000f2e0000002100 */
        /* <DEDUP_REMOVED lines=14> */
[----:B--2---:R-:W-:Y:S01]  /*0550*/  VIADD R20, R20, 0xffffffe ;  /* 0x0ffffffe14147836 */ /* 0x004fe20000000000 */
[----:B------:R-:W2:Y:S02]  /*0560*/  @!P3 LDC R7, c[0x0][0x2cc] ;  /* 0x0000b300ff07bb82 */ /* 0x000ea40000000800 */
[----:B------:R-:W-:Y:S01]  /*0570*/  ISETP.GE.AND P0, PT, R15, RZ, PT ;  /* 0x000000ff0f00720c */ /* 0x000fe20003f06270 */
[----:B------:R-:W3:Y:S02]  /*0580*/  F2I.FTZ.U32.TRUNC.NTZ R21, R20 ;  /* 0x0000001400157305 */ /* 0x000ee4000021f000 */
[----:B---3--:R-:W-:Y:S02]  /*0590*/  IMAD.MOV R3, RZ, RZ, -R21 ;  /* 0x000000ffff037224 */ /* 0x008fe400078e0a15 */
[----:B------:R-:W-:-:S02]  /*05a0*/  IMAD.MOV.U32 R20, RZ, RZ, RZ ;  /* 0x000000ffff147224 */ /* 0x000fc400078e00ff */
[----:B------:R-:W-:-:S04]  /*05b0*/  IMAD R16, R3, R6, RZ ;  /* 0x0000000603107224 */ /* 0x000fc800078e02ff */
[----:B------:R-:W-:-:S06]  /*05c0*/  IMAD.HI.U32 R16, R21, R16, R20 ;  /* 0x0000001015107227 */ /* 0x000fcc00078e0014 */
[----:B------:R-:W-:-:S04]  /*05d0*/  IMAD.HI.U32 R9, R16, R13, RZ ;  /* 0x0000000d10097227 */ /* 0x000fc800078e00ff */
[----:B------:R-:W-:Y:S02]  /*05e0*/  IMAD R13, R9, R2, R13 ;  /* 0x00000002090d7224 */ /* 0x000fe400078e020d */
[----:B------:R-:W3:Y:S03]  /*05f0*/  @!P3 LDC.64 R2, c[0x0][0x318] ;  /* 0x0000c600ff02bb82 */ /* 0x000ee60000000a00 */
[----:B------:R-:W-:-:S13]  /*0600*/  ISETP.GT.U32.AND P1, PT, R6, R13, PT ;  /* 0x0000000d0600720c */ /* 0x000fda0003f24070 */
[----:B------:R-:W-:Y:S02]  /*0610*/  @!P1 IMAD.IADD R13, R13, 0x1, -R6 ;  /* 0x000000010d0d9824 */ /* 0x000fe400078e0a06 */
[----:B------:R-:W-:Y:S01]  /*0620*/  @!P1 VIADD R9, R9, 0x1 ;  /* 0x0000000109099836 */ /* 0x000fe20000000000 */
[----:B------:R-:W-:Y:S02]  /*0630*/  ISETP.NE.AND P1, PT, R8, RZ, PT ;  /* 0x000000ff0800720c */ /* 0x000fe40003f25270 */
[----:B------:R-:W-:Y:S01]  /*0640*/  ISETP.GE.U32.AND P4, PT, R13, R6, PT ;  /* 0x000000060d00720c */ /* 0x000fe20003f86070 */
[----:B-----5:R-:W-:Y:S01]  /*0650*/  @P3 IMAD.IADD R6, R14, 0x1, -R11 ;  /* 0x000000010e063824 */ /* 0x020fe200078e0a0b */
[----:B---3--:R-:W-:Y:S02]  /*0660*/  @!P3 ISETP.NE.U32.AND P2, PT, R2, RZ, PT ;  /* 0x000000ff0200b20c */ /* 0x008fe40003f45070 */
[----:B------:R-:W-:Y:S02]  /*0670*/  IADD3 R2, -R95, 0x7f, R94 ;  /* 0x0000007f5f027810 */ /* 0x000fe40007ffe15e */
[----:B------:R-:W-:-:S04]  /*0680*/  @!P3 ISETP.NE.AND.EX P2, PT, R3, RZ, PT, P2 ;  /* 0x000000ff0300b20c */ /* 0x000fc80003f45320 */
[----:B--2---:R-:W-:-:S03]  /*0690*/  @!P3 SEL R7, R7, RZ, P2 ;  /* 0x000000ff0707b207 */ /* 0x004fc60001000000 */
[----:B------:R-:W-:Y:S01]  /*06a0*/  @P4 VIADD R9, R9, 0x1 ;  /* 0x0000000109094836 */ /* 0x000fe20000000000 */
[----:B-1----:R-:W-:-:S03]  /*06b0*/  @!P3 IADD3 R6, R7, R4, -R11 ;  /* 0x000000040706b210 */ /* 0x002fc60007ffe80b */
        /* <DEDUP_REMOVED lines=56> */
.L_x_7616:
[----:B------:R-:W-:Y:S05]  /*0a40*/  BSYNC B0 ;  /* 0x0000000000007941 */ /* 0x000fea0003800000 */
.L_x_7615:
        /* <DEDUP_REMOVED lines=9> */
.L_x_7618:
[----:B------:R-:W-:Y:S05]  /*0ae0*/  BSYNC B0 ;  /* 0x0000000000007941 */ /* 0x000fea0003800000 */
.L_x_7617:
        /* <DEDUP_REMOVED lines=8> */
.L_x_7620:
[----:B------:R-:W-:Y:S05]  /*0b70*/  BSYNC B0 ;  /* 0x0000000000007941 */ /* 0x000fea0003800000 */
.L_x_7619:
        /* <DEDUP_REMOVED lines=8> */
.L_x_7622:
[----:B------:R-:W-:Y:S05]  /*0c00*/  BSYNC B0 ;  /* 0x0000000000007941 */ /* 0x000fea0003800000 */
.L_x_7621:
        /* <DEDUP_REMOVED lines=9> */
.L_x_7624:
[----:B------:R-:W-:Y:S05]  /*0ca0*/  BSYNC B0 ;  /* 0x0000000000007941 */ /* 0x000fea0003800000 */
.L_x_7623:
[----:B------:R-:W-:Y:S04]  /*0cb0*/  BSSY B0, `(.L_x_7625) ;  /* 0x0000007000007945 */ /* 0x000fe80003800000 */
[----:B------:R-:W-:Y:S05]  /*0cc0*/  @P1 BRA `(.L_x_7626) ;  /* 0x0000000000141947 */ /* 0x000fea0003800000 */
[----:B------:R-:W-:Y:S02]  /*0cd0*/  ULDC UR4, c[0x0][0x2d0] ;  /* 0x0000b40000047ab9 */ /* 0x000fe40000000800 */
[----:B------:R-:W-:Y:S02]  /*0ce0*/  ISETP.GE.AND P1, PT, R2, UR4, PT ;  /* 0x0000000402007c0c */ /* 0x000fe4000bf26270 */
[----:B------:R-:W-:-:S11]  /*0cf0*/  ISETP.GE.AND P0, PT, R6, UR4, PT ;  /* 0x0000000406007c0c */ /* 0x000fd6000bf06270 */
[----:B------:R1:W-:Y:S04]  /*0d00*/  @!P1 STG.E.128 desc[UR10][R20.64+0x5000], RZ ;  /* 0x005000ff14009986 */ /* 0x0003e8000c101d0a */
[----:B------:R1:W-:Y:S02]  /*0d10*/  @!P0 STG.E.128 desc[UR10][R20.64+0x5100], RZ ;  /* 0x005100ff14008986 */ /* 0x0003e4000c101d0a */
.L_x_7626:
[----:B------:R-:W-:Y:S05]  /*0d20*/  BSYNC B0 ;  /* 0x0000000000007941 */ /* 0x000fea0003800000 */
.L_x_7625:
[----:B------:R-:W-:Y:S04]  /*0d30*/  BSSY B0, `(.L_x_7627) ;  /* 0x0000007000007945 */ /* 0x000fe80003800000 */
[----:B------:R-:W-:Y:S05]  /*0d40*/  @P4 BRA `(.L_x_7628) ;  /* 0x0000000000144947 */ /* 0x000fea0003800000 */
[----:B------:R-:W-:Y:S02]  /*0d50*/  ULDC UR4, c[0x0][0x2d0] ;  /* 0x0000b40000047ab9 */ /* 0x000fe40000000800 */
[----:B------:R-:W-:Y:S02]  /*0d60*/  ISETP.GE.AND P1, PT, R2, UR4, PT ;  /* 0x0000000402007c0c */ /* 0x000fe4000bf26270 */
[----:B------:R-:W-:-:S11]  /*0d70*/  ISETP.GE.AND P0, PT, R6, UR4, PT ;  /* 0x0000000406007c0c */ /* 0x000fd6000bf06270 */
[----:B------:R1:W-:Y:S04]  /*0d80*/  @!P1 STG.E.128 desc[UR10][R20.64+0x6000], RZ ;  /* 0x006000ff14009986 */ /* 0x0003e8000c101d0a */
[----:B------:R1:W-:Y:S02]  /*0d90*/  @!P0 STG.E.128 desc[UR10][R20.64+0x6100], RZ ;  /* 0x006100ff14008986 */ /* 0x0003e4000c101d0a */
.L_x_7628:
[----:B------:R-:W-:Y:S05]  /*0da0*/  BSYNC B0 ;  /* 0x0000000000007941 */ /* 0x000fea0003800000 */
.L_x_7627:
[----:B------:R-:W-:Y:S04]  /*0db0*/  BSSY B0, `(.L_x_7629) ;  /* 0x0000007000007945 */ /* 0x000fe80003800000 */
[----:B------:R-:W-:Y:S05]  /*0dc0*/  @P3 BRA `(.L_x_7630) ;  /* 0x0000000000143947 */ /* 0x000fea0003800000 */
[----:B------:R-:W-:Y:S02]  /*0dd0*/  ULDC UR4, c[0x0][0x2d0] ;  /* 0x0000b40000047ab9 */ /* 0x000fe40000000800 */
[----:B------:R-:W-:Y:S02]  /*0de0*/  ISETP.GE.AND P1, PT, R2, UR4, PT ;  /* 0x0000000402007c0c */ /* 0x000fe4000bf26270 */
[----:B------:R-:W-:-:S11]  /*0df0*/  ISETP.GE.AND P0, PT, R6, UR4, PT ;  /* 0x0000000406007c0c */ /* 0x000fd6000bf06270 */
[----:B------:R1:W-:Y:S04]  /*0e00*/  @!P1 STG.E.128 desc[UR10][R20.64+0x7000], RZ ;  /* 0x007000ff14009986 */ /* 0x0003e8000c101d0a */
[----:B------:R1:W-:Y:S02]  /*0e10*/  @!P0 STG.E.128 desc[UR10][R20.64+0x7100], RZ ;  /* 0x007100ff14008986 */ /* 0x0003e4000c101d0a */
.L_x_7630:
[----:B------:R-:W-:Y:S05]  /*0e20*/  BSYNC B0 ;  /* 0x0000000000007941 */ /* 0x000fea0003800000 */
.L_x_7629:
        /* <DEDUP_REMOVED lines=29> */
.L_x_7614:
        /* <DEDUP_REMOVED lines=24> */
.L_x_7631:
        /* <DEDUP_REMOVED lines=31> */
[----:B-1----:R-:W-:Y:S01]  /*1370*/  IABS R2, R7 ;  /* 0x0000000700027213 */ /* 0x002fe20000000000 */
[----:B------:R-:W-:-:S03]  /*1380*/  IMAD.MOV R12, RZ, RZ, -R11 ;  /* 0x000000ffff0c7224 */ /* 0x000fc600078e0a0b */
[----:B------:R-:W1:Y:S01]  /*1390*/  I2F.RP R5, R2 ;  /* 0x0000000200057306 */ /* 0x000e620000209400 */
[----:B------:R-:W-:-:S07]  /*13a0*/  IMAD R13, R14, R12, R13 ;  /* 0x0000000c0e0d7224 */ /* 0x000fce00078e020d */
[----:B-1----:R-:W1:Y:S01]  /*13b0*/  MUFU.RCP R8, R5 ;  /* 0x0000000500087308 */ /* 0x002e620000001000 */
[----:B---3--:R-:W-:Y:S02]  /*13c0*/  SHF.R.S32.HI R17, RZ, 0x1f, R13 ;  /* 0x0000001fff117819 */ /* 0x008fe4000001140d */
[----:B-1----:R-:W-:-:S05]  /*13d0*/  IADD3 R8, R8, 0xffffffe, RZ ;  /* 0x0ffffffe08087810 */ /* 0x002fca0007ffe0ff */
        /* <DEDUP_REMOVED lines=18> */
[----:B------:R-:W3:Y:S05]  /*1500*/  LDC.64 R2, c[0x0][0x238] ;  /* 0x00008e00ff027b82 */ /* 0x000eea0000000a00 */
[----:B------:R-:W-:-:S06]  /*1510*/  @P3 IADD3 R24, R24, 0x1, RZ ;  /* 0x0000000118183810 */ /* 0x000fcc0007ffe0ff */
[----:B------:R-:W-:Y:S01]  /*1520*/  @!P1 IMAD.MOV R24, RZ, RZ, -R24 ;  /* 0x000000ffff189224 */ /* 0x000fe200078e0a18 */
[----:B------:R-:W-:-:S04]  /*1530*/  @!P2 LOP3.LUT R24, RZ, R7, RZ, 0x33, !PT ;  /* 0x00000007ff18a212 */ /* 0x000fc800078e33ff */
[----:B------:R-:W-:Y:S02]  /*1540*/  SHF.R.S32.HI R7, RZ, 0x1f, R24 ;  /* 0x0000001fff077819 */ /* 0x000fe40000011418 */
[----:B----4-:R-:W-:Y:S01]  /*1550*/  SHF.R.S32.HI R9, RZ, 0x1f, R0 ;  /* 0x0000001fff097819 */ /* 0x010fe20000011400 */
[----:B-1----:R-:W-:-:S04]  /*1560*/  IMAD.WIDE.U32 R14, R0, R4, RZ ;  /* 0x00000004000e7225 */ /* 0x002fc800078e00ff */
[----:B------:R-:W-:Y:S02]  /*1570*/  IMAD R8, R9, R4, RZ ;  /* 0x0000000409087224 */ /* 0x000fe400078e02ff */
[----:B--2---:R-:W-:Y:S02]  /*1580*/  IMAD R4, R17, R112, RZ ;  /* 0x0000007011047224 */ /* 0x004fe400078e02ff */
[----:B------:R-:W-:Y:S02]  /*1590*/  IMAD R5, R0, R5, R8 ;  /* 0x0000000500057224 */ /* 0x000fe400078e0208 */
[----:B------:R-:W-:Y:S02]  /*15a0*/  IMAD R4, R13, R113, R4 ;  /* 0x000000710d047224 */ /* 0x000fe400078e0204 */
[----:B---3--:R-:W-:Y:S01]  /*15b0*/  IMAD R9, R9, R2, RZ ;  /* 0x0000000209097224 */ /* 0x008fe200078e02ff */
        /* <DEDUP_REMOVED lines=11> */
.L_x_7632:
        /* <DEDUP_REMOVED lines=20> */
[----:B--2---:R-:W-:Y:S01]  /*17b0*/  @P4 IMAD R9, R14, R113, RZ ;  /* 0x000000710e094224 */ /* 0x004fe200078e02ff */
[----:B------:R-:W-:Y:S01]  /*17c0*/  IADD3 R2, -R24, RZ, RZ ;  /* 0x000000ff18027210 */ /* 0x000fe20007ffe1ff */
[----:B------:R-:W-:-:S04]  /*17d0*/  @P4 IMAD.WIDE.U32 R14, R14, R112, RZ ;  /* 0x000000700e0e4225 */ /* 0x000fc800078e00ff */
[----:B------:R-:W-:Y:S02]  /*17e0*/  IMAD R2, R3, R2, R4 ;  /* 0x0000000203027224 */ /* 0x000fe400078e0204 */
[----:B------:R-:W1:Y:S01]  /*17f0*/  @P4 LDC.64 R4, c[0x0][0x250] ;  /* 0x00009400ff044b82 */ /* 0x000e620000000a00 */
[----:B------:R-:W-:Y:S02]  /*1800*/  @P4 IMAD.IADD R9, R15, 0x1, R9 ;  /* 0x000000010f094824 */ /* 0x000fe400078e0209 */
[----:B------:R-:W-:-:S13]  /*1810*/  ISETP.GT.U32.AND P1, PT, R3, R2, PT ;  /* 0x000000020300720c */ /* 0x000fda0003f24070 */
[----:B------:R-:W-:Y:S02]  /*1820*/  @!P1 IMAD.IADD R2, R2, 0x1, -R3 ;  /* 0x0000000102029824 */ /* 0x000fe400078e0a03 */
[----:B------:R-:W-:Y:S01]  /*1830*/  @!P1 VIADD R24, R24, 0x1 ;  /* 0x0000000118189836 */ /* 0x000fe20000000000 */
[----:B------:R-:W-:Y:S02]  /*1840*/  ISETP.NE.AND P1, PT, R7, RZ, PT ;  /* 0x000000ff0700720c */ /* 0x000fe40003f25270 */
[----:B------:R-:W-:Y:S02]  /*1850*/  ISETP.GE.U32.AND P3, PT, R2, R3, PT ;  /* 0x000000030200720c */ /* 0x000fe40003f66070 */
[----:B------:R-:W2:Y:S11]  /*1860*/  LDC.64 R2, c[0x0][0x260] ;  /* 0x00009800ff027b82 */ /* 0x000eb60000000a00 */
[----:B------:R-:W-:-:S04]  /*1870*/  @P3 IADD3 R24, R24, 0x1, RZ ;  /* 0x0000000118183810 */ /* 0x000fc80007ffe0ff */
[----:B------:R-:W-:Y:S01]  /*1880*/  @!P2 IADD3 R24, -R24, RZ, RZ ;  /* 0x000000ff1818a210 */ /* 0x000fe20007ffe1ff */
        /* <DEDUP_REMOVED lines=10> */
[C---:B------:R-:W-:Y:S02]  /*1930*/  IMAD R9, R0.reuse, R9, R14 ;  /* 0x0000000900097224 */ /* 0x040fe400078e020e */
[----:B------:R-:W-:-:S05]  /*1940*/  IMAD.WIDE.U32 R14, R0, R8, R26 ;  /* 0x00000008000e7225 */ /* 0x000fca00078e001a */
[----:B------:R-:W-:-:S07]  /*1950*/  IADD3 R9, R15, R9, RZ ;  /* 0x000000090f097210 */ /* 0x000fce0007ffe0ff */
.L_x_7634:
[----:B------:R-:W-:Y:S01]  /*1960*/  MOV R15, R9 ;  /* 0x00000009000f7202 */ /* 0x000fe20000000f00 */
[----:B------:R-:W-:Y:S01]  /*1970*/  IMAD R8, R17, R112, RZ ;  /* 0x0000007011087224 */ /* 0x000fe200078e02ff */
[----:B------:R-:W-:Y:S02]  /*1980*/  @!P1 LOP3.LUT R24, RZ, R7, RZ, 0x33, !PT ;  /* 0x00000007ff189212 */ /* 0x000fe400078e33ff */
[----:B------:R-:W-:Y:S01]  /*1990*/  @P4 IADD3 R12, R11, R12, RZ ;  /* 0x0000000c0b0c4210 */ /* 0x000fe20007ffe0ff */
[----:B------:R-:W-:Y:S01]  /*19a0*/  IMAD.WIDE.U32 R14, R112, R13, R14 ;  /* 0x0000000d700e7225 */ /* 0x000fe200078e000e */
[----:B------:R-:W-:-:S03]  /*19b0*/  SHF.R.S32.HI R7, RZ, 0x1f, R24 ;  /* 0x0000001fff077819 */ /* 0x000fc60000011418 */
[----:B------:R-:W-:Y:S02]  /*19c0*/  IMAD R8, R113, R13, R8 ;  /* 0x0000000d71087224 */ /* 0x000fe400078e0208 */
[----:B-1----:R-:W-:-:S03]  /*19d0*/  @P4 IMAD.WIDE.U32 R32, R12, R4, RZ ;  /* 0x000000040c204225 */ /* 0x002fc600078e00ff */
[----:B------:R-:W-:Y:S01]  /*19e0*/  IADD3 R15, R15, R8, RZ ;  /* 0x000000080f0f7210 */ /* 0x000fe20007ffe0ff */
[-C--:B--2---:R-:W-:Y:S02]  /*19f0*/  IMAD R8, R7, R2.reuse, RZ ;  /* 0x0000000207087224 */ /* 0x084fe400078e02ff */
[----:B------:R-:W-:Y:S02]  /*1a00*/  @P4 IMAD R28, R12, R5, R33 ;  /* 0x000000050c1c4224 */ /* 0x000fe400078e0221 */
[----:B------:R-:W-:-:S04]  /*1a10*/  IMAD.WIDE.U32 R26, R24, R2, R14 ;  /* 0x00000002181a7225 */ /* 0x000fc800078e000e */
[----:B------:R-:W-:-:S05]  /*1a20*/  IMAD R3, R24, R3, R8 ;  /* 0x0000000318037224 */ /* 0x000fca00078e0208 */
        /* <DEDUP_REMOVED lines=14> */
.L_x_7633:
        /* <DEDUP_REMOVED lines=14> */
[CC--:B------:R-:W-:Y:S01]  /*1bf0*/  ISETP.GE.AND P6, PT, R22.reuse, R151.reuse, PT ;  /* 0x000000971600720c */ /* 0x0c0fe20003fc6270 */
[----:B------:R-:W-:Y:S01]  /*1c00*/  IMAD.SHL.U32 R25, R22, 0x40, RZ ;  /* 0x0000004016197824 */ /* 0x000fe200078e00ff */
[----:B------:R-:W-:Y:S01]  /*1c10*/  SHF.R.S32.HI R23, RZ, 0x1f, R22 ;  /* 0x0000001fff177819 */ /* 0x000fe20000011416 */
[----:B-----5:R-:W-:Y:S01]  /*1c20*/  IMAD.IADD R0, R90, 0x1, -R19 ;  /* 0x000000015a007824 */ /* 0x020fe200078e0a13 */
[----:B------:R-:W-:Y:S01]  /*1c30*/  LOP3.LUT R19, R12, 0xfffffff0, RZ, 0xc0, !PT ;  /* 0xfffffff00c137812 */ /* 0x000fe200078ec0ff */
[----:B------:R-:W-:Y:S01]  /*1c40*/  VIADD R11, R22, 0x10 ;  /* 0x00000010160b7836 */ /* 0x000fe20000000000 */
[----:B------:R-:W-:Y:S01]  /*1c50*/  LOP3.LUT R25, R25, 0x1c0, RZ, 0xc0, !PT ;  /* 0x000001c019197812 */ /* 0x000fe200078ec0ff */
[----:B------:R-:W3:Y:S01]  /*1c60*/  @!P1 LDC.64 R4, c[0x0][0x228] ;  /* 0x00008a00ff049b82 */ /* 0x000ee20000000a00 */
[----:B------:R-:W-:Y:S01]  /*1c70*/  IMAD.SHL.U32 R160, R0, 0x8, RZ ;  /* 0x0000000800a07824 */ /* 0x000fe200078e00ff */
[----:B------:R-:W-:Y:S01]  /*1c80*/  BSSY B0, `(.L_x_7635) ;  /* 0x000004b000007945 */ /* 0x000fe20003800000 */
[----:B------:R-:W-:Y:S01]  /*1c90*/  IMAD.IADD R14, R90, 0x1, -R19 ;  /* 0x000000015a0e7824 */ /* 0x000fe200078e0a13 */
[----:B------:R-:W-:Y:S01]  /*1ca0*/  SHF.R.U32.HI R158, RZ, 0x3, R25 ;  /* 0x00000003ff9e7819 */ /* 0x000fe20000011619 */
[----:B------:R-:W-:Y:S01]  /*1cb0*/  IMAD R7, R7, UR6, RZ ;  /* 0x0000000607077c24 */ /* 0x000fe2000f8e02ff */
[----:B------:R-:W-:Y:S01]  /*1cc0*/  LOP3.LUT R19, R25, 0x38, R160, 0xf8, !PT ;  /* 0x0000003819137812 */ /* 0x000fe200078ef8a0 */
[----:B------:R-:W-:Y:S01]  /*1cd0*/  IMAD.WIDE R30, R31, 0x40, R22 ;  /* 0x000000401f1e7825 */ /* 0x000fe200078e0216 */
[----:B------:R-:W-:-:S02]  /*1ce0*/  ISETP.GE.AND P5, PT, R11, R151, PT ;  /* 0x000000970b00720c */ /* 0x000fc40003fa6270 */
[----:B------:R-:W-:Y:S01]  /*1cf0*/  LOP3.LUT R158, R19, R158, RZ, 0x3c, !PT ;  /* 0x0000009e139e7212 */ /* 0x000fe200078e3cff */
[----:B------:R-:W-:Y:S01]  /*1d00*/  VIADD R29, R22, 0x20 ;  /* 0x00000020161d7836 */ /* 0x000fe20000000000 */
[CC--:B------:R-:W-:Y:S01]  /*1d10*/  ISETP.GE.AND P4, PT, R11.reuse, R16.reuse, PT ;  /* 0x000000100b00720c */ /* 0x0c0fe20003f86270 */
[----:B------:R-:W-:Y:S01]  /*1d20*/  VIADD R159, R160, 0x40 ;  /* 0x00000040a09f7836 */ /* 0x000fe20000000000 */
[----:B------:R-:W-:Y:S01]  /*1d30*/  ISETP.GE.AND P3, PT, R11, R16, PT ;  /* 0x000000100b00720c */ /* 0x000fe20003f66270 */
[C---:B--2---:R-:W-:Y:S01]  /*1d40*/  @P1 IMAD.WIDE.U32 R34, R10.reuse, R8, RZ ;  /* 0x000000080a221225 */ /* 0x044fe200078e00ff */
[----:B------:R-:W-:Y:S02]  /*1d50*/  SHF.R.S32.HI R19, RZ, 0x1f, R14 ;  /* 0x0000001fff137819 */ /* 0x000fe4000001140e */
[----:B------:R-:W-:Y:S01]  /*1d60*/  @!P1 SHF.R.S32.HI R11, RZ, 0x1f, R161 ;  /* 0x0000001fff0b9819 */ /* 0x000fe200000114a1 */
[----:B------:R-:W-:Y:S01]  /*1d70*/  @P1 IMAD R10, R10, R9, R35 ;  /* 0x000000090a0a1224 */ /* 0x000fe200078e0223 */
[----:B------:R-:W-:-:S02]  /*1d80*/  LEA.HI R9, R15, R90, RZ, 0x6 ;  /* 0x0000005a0f097211 */ /* 0x000fc400078f30ff */
[----:B------:R-:W-:Y:S01]  /*1d90*/  LEA.HI R2, R19, R14, RZ, 0x3 ;  /* 0x0000000e13027211 */ /* 0x000fe200078f18ff */
[-C--:B---3--:R-:W-:Y:S01]  /*1da0*/  @!P1 IMAD R8, R11, R4.reuse, RZ ;  /* 0x000000040b089224 */ /* 0x088fe200078e02ff */
[----:B------:R-:W-:Y:S01]  /*1db0*/  SHF.R.S32.HI R33, RZ, 0x1f, R160 ;  /* 0x0000001fff217819 */ /* 0x000fe200000114a0 */
[----:B------:R-:W-:Y:S01]  /*1dc0*/  @!P1 IMAD.WIDE.U32 R36, R161, R4, RZ ;  /* 0x00000004a1249225 */ /* 0x000fe200078e00ff */
[----:B------:R-:W-:-:S03]  /*1dd0*/  SHF.R.S32.HI R19, RZ, 0x1f, R18 ;  /* 0x0000001fff137819 */ /* 0x000fc60000011412 */
[----:B------:R-:W-:Y:S01]  /*1de0*/  IMAD.SHL.U32 R11, R9, 0x8, RZ ;  /* 0x00000008090b7824 */ /* 0x000fe200078e00ff */
[----:B------:R-:W-:Y:S01]  /*1df0*/  LOP3.LUT R9, R2, 0xfffffff8, RZ, 0xc0, !PT ;  /* 0xfffffff802097812 */ /* 0x000fe200078ec0ff */
[----:B------:R-:W-:Y:S02]  /*1e00*/  @!P1 IMAD R5, R161, R5, R8 ;  /* 0x00000005a1059224 */ /* 0x000fe400078e0208 */
[----:B------:R-:W-:Y:S01]  /*1e10*/  @!P1 IMAD.MOV.U32 R34, RZ, RZ, R36 ;  /* 0x000000ffff229224 */ /* 0x000fe200078e0024 */
[----:B------:R-:W-:Y:S01]  /*1e20*/  IADD3 R14, R14, -R9, RZ ;  /* 0x800000090e0e7210 */ /* 0x000fe20007ffe0ff */
[----:B------:R-:W-:Y:S01]  /*1e30*/  @!P1 IMAD.IADD R10, R37, 0x1, R5 ;  /* 0x00000001250a9824 */ /* 0x000fe200078e0205 */
[----:B------:R-:W2:Y:S01]  /*1e40*/  LDC.64 R8, c[0x0][0x3c8] ;  /* 0x0000f200ff087b82 */ /* 0x000ea20000000a00 */
[C---:B------:R-:W-:Y:S01]  /*1e50*/  IADD3 R36, P2, R160.reuse, R32, RZ ;  /* 0x00000020a0247210 */ /* 0x040fe20007f5e0ff */
[----:B------:R-:W-:Y:S01]  /*1e60*/  IMAD R39, R19, UR4, RZ ;  /* 0x0000000413277c24 */ /* 0x000fe2000f8e02ff */
[----:B------:R-:W-:Y:S01]  /*1e70*/  IADD3 R34, P1, R160, R34, RZ ;  /* 0x00000022a0227210 */ /* 0x000fe20007f3e0ff */
[----:B------:R-:W-:Y:S01]  /*1e80*/  IMAD R4, R24, UR7, R7 ;  /* 0x0000000718047c24 */ /* 0x000fe2000f8e0207 */
[----:B------:R-:W-:Y:S01]  /*1e90*/  LOP3.LUT R158, R158, 0xfffffe00, R11, 0xf8, !PT ;  /* 0xfffffe009e9e7812 */ /* 0x000fe200078ef80b */
[C---:B------:R-:W-:Y:S01]  /*1ea0*/  IMAD.X R37, R33.reuse, 0x1, R28, P2 ;  /* 0x0000000121257824 */ /* 0x040fe200010e061c */
[----:B------:R-:W-:Y:S01]  /*1eb0*/  MOV R5, 0x20 ;  /* 0x0000002000057802 */ /* 0x000fe20000000f00 */
[----:B------:R-:W-:Y:S01]  /*1ec0*/  IMAD.X R35, R33, 0x1, R10, P1 ;  /* 0x0000000121237824 */ /* 0x000fe200008e060a */
[----:B------:R-:W-:Y:S01]  /*1ed0*/  R2P PR, R14, 0x6 ;  /* 0x000000060e007804 */ /* 0x000fe20000000000 */
[----:B------:R-:W-:-:S02]  /*1ee0*/  IMAD.MOV.U32 R7, RZ, RZ, 0x10 ;  /* 0x00000010ff077424 */ /* 0x000fc400078e00ff */
[C---:B------:R-:W-:Y:S01]  /*1ef0*/  IMAD.WIDE.U32 R34, R18.reuse, UR4, R34 ;  /* 0x0000000412227c25 */ /* 0x040fe2000f8e0022 */
[----:B------:R-:W-:Y:S01]  /*1f00*/  UMOV UR4, 0x400 ;  /* 0x0000040000047882 */ /* 0x000fe20000000000 */
[----:B------:R-:W-:Y:S01]  /*1f10*/  SEL R5, R5, 0xffffffe0, !P2 ;  /* 0xffffffe005057807 */ /* 0x000fe20005000000 */
[----:B-1----:R-:W-:Y:S01]  /*1f20*/  ULEA UR4, UR8, UR4, 0x18 ;  /* 0x0000000408047291 */ /* 0x002fe2000f8ec03f */
[----:B------:R-:W-:Y:S01]  /*1f30*/  IMAD R39, R18, UR5, R39 ;  /* 0x0000000512277c24 */ /* 0x000fe2000f8e0227 */
[----:B------:R-:W-:Y:S01]  /*1f40*/  SEL R7, R7, 0xfffffff0, !P1 ;  /* 0xfffffff007077807 */ /* 0x000fe20004800000 */
[----:B------:R-:W-:-:S03]  /*1f50*/  IMAD.WIDE.U32 R24, R24, UR6, R36 ;  /* 0x0000000618187c25 */ /* 0x000fc6000f8e0024 */
        /* <DEDUP_REMOVED lines=29> */
.L_x_7636:
[----:B------:R-:W-:Y:S05]  /*2130*/  BSYNC B0 ;  /* 0x0000000000007941 */ /* 0x000fea0003800000 */
.L_x_7635:
        /* <DEDUP_REMOVED lines=33> */
.L_x_7638:
[----:B------:R-:W-:Y:S05]  /*2350*/  BSYNC B0 ;  /* 0x0000000000007941 */ /* 0x000fea0003800000 */
.L_x_7637:
        /* <DEDUP_REMOVED lines=35> */
.L_x_7640:
[----:B------:R-:W-:Y:S05]  /*2590*/  BSYNC B0 ;  /* 0x0000000000007941 */ /* 0x000fea0003800000 */
.L_x_7639:
        /* <DEDUP_REMOVED lines=31> */
.L_x_7642:
[----:B------:R-:W-:Y:S05]  /*2790*/  BSYNC B0 ;  /* 0x0000000000007941 */ /* 0x000fea0003800000 */
.L_x_7641:
        /* <DEDUP_REMOVED lines=30> */
.L_x_7644:
[----:B------:R-:W-:Y:S05]  /*2980*/  BSYNC B0 ;  /* 0x0000000000007941 */ /* 0x000fea0003800000 */
.L_x_7643:
        /* <DEDUP_REMOVED lines=24> */
.L_x_7646:
[----:B------:R-:W-:Y:S05]  /*2b10*/  BSYNC B0 ;  /* 0x0000000000007941 */ /* 0x000fea0003800000 */
.L_x_7645:
        /* <DEDUP_REMOVED lines=25> */
.L_x_7648:
[----:B------:R-:W-:Y:S05]  /*2cb0*/  BSYNC B0 ;  /* 0x0000000000007941 */ /* 0x000fea0003800000 */
.L_x_7647:
[----:B------:R-:W-:Y:S01]  /*2cc0*/  ISETP.GE.AND P1, PT, R27, R16, PT ;  /* 0x000000101b00720c */ /* 0x000fe20003f26270 */
[----:B------:R-:W-:Y:S01]  /*2cd0*/  BSSY B0, `(.L_x_7649) ;  /* 0x000001c000007945 */ /* 0x000fe20003800000 */
[----:B------:R-:W-:Y:S02]  /*2ce0*/  IADD3 R20, P5, R22, R13, RZ ;  /* 0x0000000d16147210 */ /* 0x000fe40007fbe0ff */
[----:B------:R-:W-:-:S09]  /*2cf0*/  SHF.R.S32.HI R26, RZ, 0x4, R12 ;  /* 0x00000004ff1a7819 */ /* 0x000fd2000001140c */
[----:B------:R-:W-:Y:S05]  /*2d00*/  @P1 BRA `(.L_x_7650) ;  /* 0x0000000000601947 */ /* 0x000fea0003800000 */
[----:B------:R-:W-:Y:S01]  /*2d10*/  ULDC UR5, c[0x0][0x2d0] ;  /* 0x0000b40000057ab9 */ /* 0x000fe20000000800 */
[----:B-1-3--:R-:W-:Y:S01]  /*2d20*/  IMAD.MOV.U32 R30, RZ, RZ, R121 ;  /* 0x000000ffff1e7224 */ /* 0x00afe200078e0079 */
[----:B------:R-:W-:Y:S01]  /*2d30*/  ISETP.GE.AND P4, PT, R160, UR5, PT ;  /* 0x00000005a0007c0c */ /* 0x000fe2000bf86270 */
[----:B------:R-:W-:Y:S01]  /*2d40*/  IMAD.MOV.U32 R31, RZ, RZ, R120 ;  /* 0x000000ffff1f7224 */ /* 0x000fe200078e0078 */
[----:B------:R-:W-:Y:S01]  /*2d50*/  ISETP.GE.AND P2, PT, R159, UR5, PT ;  /* 0x000000059f007c0c */ /* 0x000fe2000bf46270 */
[----:B------:R-:W-:Y:S02]  /*2d60*/  IMAD R28, R113, 0x30, RZ ;  /* 0x00000030711c7824 */ /* 0x000fe400078e02ff */
[----:B------:R-:W-:-:S04]  /*2d70*/  IMAD.WIDE.U32 R30, R112, 0x30, R30 ;  /* 0x00000030701e7825 */ /* 0x000fc800078e001e */
[----:B------:R-:W-:-:S04]  /*2d80*/  IMAD.IADD R28, R31, 0x1, R28 ;  /* 0x000000011f1c7824 */ /* 0x000fc800078e021c */
[----:B------:R-:W1:Y:S01]  /*2d90*/  @!P4 LDC.64 R12, c[0x0][0x218] ;  /* 0x00008600ff0ccb82 */ /* 0x000e620000000a00 */
[----:B------:R3:W-:Y:S07]  /*2da0*/  @P4 STS.128 [R158+0x5800], RZ ;  /* 0x005800ff9e004388 */ /* 0x0007ee0000000c00 */
[----:B----4-:R-:W4:Y:S01]  /*2db0*/  @!P2 LDC.64 R10, c[0x0][0x218] ;  /* 0x00008600ff0aab82 */ /* 0x010f220000000a00 */
[----:B-1----:R-:W-:-:S04]  /*2dc0*/  @!P4 LEA R12, P1, R30, R12, 0x1 ;  /* 0x0000000c1e0cc211 */ /* 0x002fc800078208ff */
[C---:B------:R-:W-:Y:S02]  /*2dd0*/  @!P4 LEA.HI.X R13, R30.reuse, R13, R28, 0x1, P1 ;  /* 0x0000000d1e0dc211 */ /* 0x040fe400008f0c1c */
[----:B----4-:R-:W-:-:S03]  /*2de0*/  @!P2 LEA R10, P1, R30, R10, 0x1 ;  /* 0x0000000a1e0aa211 */ /* 0x010fc600078208ff */
        /* <DEDUP_REMOVED lines=9> */
[----:B------:R3:W-:Y:S02]  /*2e80*/  @!P2 LDGSTS.E.BYPASS.LTC128B.128 [R158+0x7800], desc[UR10][R10.64+0x80] ;  /* 0x078000800a9eafae */ /* 0x0007e4000b901d4a */
.L_x_7650:
[----:B------:R-:W-:Y:S05]  /*2e90*/  BSYNC B0 ;  /* 0x0000000000007941 */ /* 0x000fea0003800000 */
.L_x_7649:
[----:B------:R-:W0:Y:S01]  /*2ea0*/  LDGDEPBAR ;  /* 0x00000000000079af */ /* 0x000e220000000000 */
[----:B-1-34-:R-:W-:Y:S01]  /*2eb0*/  SHF.R.S32.HI R10, RZ, 0x1f, R161 ;  /* 0x0000001fff0a7819 */ /* 0x01afe200000114a1 */
[----:B------:R-:W-:Y:S01]  /*2ec0*/  ULDC.64 UR6, c[0x0][0x3d0] ;  /* 0x0000f40000067ab9 */ /* 0x000fe20000000a00 */
[----:B------:R-:W-:Y:S01]  /*2ed0*/  IMAD.SHL.U32 R89, R2, 0x40, RZ ;  /* 0x0000004002597824 */ /* 0x000fe200078e00ff */
[----:B------:R-:W1:Y:S01]  /*2ee0*/  LDC.64 R114, c[0x0][0x250] ;  /* 0x00009400ff727b82 */ /* 0x000e620000000a00 */
[----:B------:R-:W-:Y:S01]  /*2ef0*/  IMAD.WIDE.U32 R18, R161, UR6, R18 ;  /* 0x00000006a1127c25 */ /* 0x000fe2000f8e0012 */
[----:B------:R-:W-:Y:S01]  /*2f00*/  ISETP.GE.AND P2, PT, R22, R16, PT ;  /* 0x000000101600720c */ /* 0x000fe20003f46270 */
[----:B------:R-:W-:Y:S01]  /*2f10*/  ULDC UR5, c[0x0][0x2e8] ;  /* 0x0000ba0000057ab9 */ /* 0x000fe20000000800 */
[----:B------:R-:W-:Y:S01]  /*2f20*/  LEA.HI R13, R26, R26, RZ, 0x1 ;  /* 0x0000001a1a0d7211 */ /* 0x000fe200078f08ff */
[----:B------:R-:W-:Y:S01]  /*2f30*/  IMAD R10, R10, UR6, RZ ;  /* 0x000000060a0a7c24 */ /* 0x000fe2000f8e02ff */
[----:B--2---:R-:W-:Y:S01]  /*2f40*/  LEA R8, P4, R18, R8, 0x2 ;  /* 0x0000000812087211 */ /* 0x004fe200078810ff */
[----:B------:R-:W-:Y:S01]  /*2f50*/  IMAD.SHL.U32 R11, R0, 0x40, RZ ;  /* 0x00000040000b7824 */ /* 0x000fe200078e00ff */
[----:B------:R-:W-:Y:S01]  /*2f60*/  LOP3.LUT R13, R13, 0xfffffffe, RZ, 0xc0, !PT ;  /* 0xfffffffe0d0d7812 */ /* 0x000fe200078ec0ff */
[----:B------:R-:W-:Y:S01]  /*2f70*/  IMAD R10, R161, UR7, R10 ;  /* 0x00000007a10a7c24 */ /* 0x000fe2000f8e020a */
[----:B------:R-:W-:Y:S01]  /*2f80*/  LEA.HI R92, R15, R90, RZ, 0x5 ;  /* 0x0000005a0f5c7211 */ /* 0x000fe200078f28ff */
[----:B------:R-:W-:Y:S01]  /*2f90*/  IMAD.SHL.U32 R12, R22, 0x8, RZ ;  /* 0x00000008160c7824 */ /* 0x000fe200078e00ff */
[----:B------:R-:W-:Y:S01]  /*2fa0*/  LOP3.LUT R11, R11, 0x1c0, RZ, 0xc0, !PT ;  /* 0x000001c00b0b7812 */ /* 0x000fe200078ec0ff */
[----:B------:R-:W-:Y:S01]  /*2fb0*/  IMAD.IADD R10, R19, 0x1, R10 ;  /* 0x00000001130a7824 */ /* 0x000fe200078e020a */
[----:B------:R-:W-:Y:S01]  /*2fc0*/  SHF.R.S32.HI R88, RZ, 0x5, R92 ;  /* 0x00000005ff587819 */ /* 0x000fe2000001145c */
[----:B------:R-:W-:Y:S01]  /*2fd0*/  IMAD.IADD R26, R26, 0x1, -R13 ;  /* 0x000000011a1a7824 */ /* 0x000fe200078e0a0d */
[----:B------:R-:W-:Y:S01]  /*2fe0*/  LOP3.LUT R12, R11, 0x8, R12, 0xf8, !PT ;  /* 0x000000080b0c7812 */ /* 0x000fe200078ef80c */
[----:B------:R-:W-:Y:S01]  /*2ff0*/  IMAD.SHL.U32 R14, R14, 0x40, RZ ;  /* 0x000000400e0e7824 */ /* 0x000fe200078e00ff */
[----:B------:R-:W-:Y:S01]  /*3000*/  LEA.HI.X R9, R18, R9, R10, 0x2, P4 ;  /* 0x0000000912097211 */ /* 0x000fe200020f140a */
[----:B------:R-:W-:Y:S01]  /*3010*/  IMAD.X R17, R23, 0x1, R17, P5 ;  /* 0x0000000117117824 */ /* 0x000fe200028e0611 */
[----:B------:R-:W-:-:S04]  /*3020*/  DEPBAR.LE SB0, 0x0 ;  /* 0x000080000000791a */ /* 0x000fc80000000000 */
[----:B------:R2:W5:Y:S01]  /*3030*/  LDG.E R2, desc[UR10][R8.64] ;  /* 0x0000000a08027981 */ /* 0x000562000c1e1900 */
[----:B------:R-:W-:Y:S01]  /*3040*/  SHF.R.U32.HI R11, RZ, 0x3, R11 ;  /* 0x00000003ff0b7819 */ /* 0x000fe2000001160b */
[----:B------:R-:W-:Y:S01]  /*3050*/  IMAD.IADD R25, R25, 0x1, R4 ;  /* 0x0000000119197824 */ /* 0x000fe200078e0204 */
[----:B------:R-:W-:Y:S01]  /*3060*/  LOP3.LUT R89, R89, 0xfffffe00, RZ, 0xc0, !PT ;  /* 0xfffffe0059597812 */ /* 0x000fe200078ec0ff */
[----:B------:R-:W-:Y:S01]  /*3070*/  BAR.SYNC.DEFER_BLOCKING 0x0 ;  /* 0x0000000000007b1d */ /* 0x000fe20000010000 */
[----:B------:R-:W-:Y:S01]  /*3080*/  LOP3.LUT R11, R12, R11, RZ, 0x3c, !PT ;  /* 0x0000000b0c0b7212 */ /* 0x000fe200078e3cff */
[----:B-1----:R-:W-:Y:S01]  /*3090*/  IMAD.WIDE.U32 R22, R20, R114, R24 ;  /* 0x0000007214167225 */ /* 0x002fe200078e0018 */
[----:B------:R-:W-:-:S03]  /*30a0*/  ISETP.GE.AND P1, PT, R27, R16, PT ;  /* 0x000000101b00720c */ /* 0x000fc60003f26270 */
[----:B------:R-:W-:Y:S01]  /*30b0*/  IMAD R149, R26, 0x200, R11 ;  /* 0x000002001a957824 */ /* 0x000fe200078e020b */
[----:B------:R-:W-:Y:S01]  /*30c0*/  LOP3.LUT R11, R14, 0x1c0, RZ, 0xc0, !PT ;  /* 0x000001c00e0b7812 */ /* 0x000fe200078ec0ff */
[----:B------:R-:W-:Y:S01]  /*30d0*/  IMAD.SHL.U32 R26, R26, 0x8, RZ ;  /* 0x000000081a1a7824 */ /* 0x000fe200078e00ff */
[----:B------:R-:W-:Y:S02]  /*30e0*/  ULDC.64 UR6, c[0x0][0x220] ;  /* 0x0000880000067ab9 */ /* 0x000fe40000000a00 */
[----:B------:R-:W-:Y:S02]  /*30f0*/  SHF.R.U32.HI R13, RZ, 0x3, R11 ;  /* 0x00000003ff0d7819 */ /* 0x000fe4000001160b */
[----:B------:R-:W-:Y:S01]  /*3100*/  LOP3.LUT R4, R11, 0x8, R26, 0xf8, !PT ;  /* 0x000000080b047812 */ /* 0x000fe200078ef81a */
[----:B------:R-:W-:-:S03]  /*3110*/  IMAD R11, R17, R114, RZ ;  /* 0x00000072110b7224 */ /* 0x000fc600078e02ff */
[----:B------:R-:W-:Y:S01]  /*3120*/  LOP3.LUT R4, R4, R13, RZ, 0x3c, !PT ;  /* 0x0000000d04047212 */ /* 0x000fe200078e3cff */
[----:B------:R-:W-:Y:S02]  /*3130*/  IMAD R11, R20, R115, R11 ;  /* 0x00000073140b7224 */ /* 0x000fe400078e020b */
        /* <DEDUP_REMOVED lines=28> */
.L_x_7652:
[----:B------:R-:W-:Y:S05]  /*3300*/  BSYNC B0 ;  /* 0x0000000000007941 */ /* 0x000fea0003800000 */
.L_x_7651:
        /* <DEDUP_REMOVED lines=22> */
.L_x_7654:
[----:B------:R-:W-:Y:S05]  /*3470*/  BSYNC B0 ;  /* 0x0000000000007941 */ /* 0x000fea0003800000 */
.L_x_7653:
        /* <DEDUP_REMOVED lines=24> */
.L_x_7656:
[----:B------:R-:W-:Y:S05]  /*3600*/  BSYNC B0 ;  /* 0x0000000000007941 */ /* 0x000fea0003800000 */
.L_x_7655:
        /* <DEDUP_REMOVED lines=24> */
.L_x_7658:
[----:B------:R-:W-:Y:S05]  /*3790*/  BSYNC B0 ;  /* 0x0000000000007941 */ /* 0x000fea0003800000 */
.L_x_7657:
[----:B------:R-:W-:Y:S01]  /*37a0*/  LDSM.16.M88.4 R36, [R150] ;  /* 0x000000009624783b */ /* 0x000fe20000000200 */
[----:B------:R-:W-:Y:S01]  /*37b0*/  R2P PR, R0, 0x6 ;  /* 0x0000000600007804 */ /* 0x000fe20000000000 */
[C---:B------:R-:W-:Y:S01]  /*37c0*/  VIADD R0, R149.reuse, 0x4000 ;  /* 0x0000400095007836 */ /* 0x040fe20000000000 */
[----:B------:R-:W-:Y:S01]  /*37d0*/  LOP3.LUT R4, R4, R89, RZ, 0xfc, !PT ;  /* 0x0000005904047212 */ /* 0x000fe200078efcff */
[----:B------:R-:W3:Y:S01]  /*37e0*/  LDSM.16.M88.4 R16, [R149+0x4800] ;  /* 0x004800009510783b */ /* 0x000ee20000000200 */
        /* <DEDUP_REMOVED lines=8> */
[----:B------:R-:W1:Y:S01]  /*3870*/  LDSM.16.M88.4 R80, [R149+0x5800] ;  /* 0x005800009550783b */ /* 0x000e620000000200 */
[----:B------:R-:W-:Y:S02]  /*3880*/  IMAD.MOV.U32 R0, RZ, RZ, 0x40 ;  /* 0x00000040ff007424 */ /* 0x000fe400078e00ff */
[----:B------:R-:W-:Y:S01]  /*3890*/  IMAD.SHL.U32 R166, R90, 0x2, RZ ;  /* 0x000000025aa67824 */ /* 0x000fe200078e00ff */
[----:B------:R-:W-:Y:S01]  /*38a0*/  LDSM.16.M88.4 R72, [R148] ;  /* 0x000000009448783b */ /* 0x000fe20000000200 */
[C---:B------:R-:W-:Y:S01]  /*38b0*/  VIADD R139, R147.reuse, 0x800 ;  /* 0x00000800938b7836 */ /* 0x040fe20000000000 */
[----:B------:R-:W-:Y:S01]  /*38c0*/  SEL R0, R0, 0xffffffc0, !P2 ;  /* 0xffffffc000007807 */ /* 0x000fe20005000000 */
[C---:B------:R-:W-:Y:S01]  /*38d0*/  VIADD R138, R147.reuse, 0x1000 ;  /* 0x00001000938a7836 */ /* 0x040fe20000000000 */
[----:B------:R-:W1:Y:S01]  /*38e0*/  LDSM.16.M88.4 R40, [R147+0x800] ;  /* 0x000800009328783b */ /* 0x000e620000000200 */
[----:B------:R-:W-:Y:S01]  /*38f0*/  LOP3.LUT R166, R166, 0x6, RZ, 0xc0, !PT ;  /* 0x00000006a6a67812 */ /* 0x000fe200078ec0ff */
[----:B------:R-:W-:-:S02]  /*3900*/  VIADD R137, R147, 0x1800 ;  /* 0x0000180093897836 */ /* 0x000fc40000000000 */
[----:B------:R-:W1:Y:S01]  /*3910*/  LDSM.16.M88.4 R52, [R147] ;  /* 0x000000009334783b */ /* 0x000e620000000200 */
[----:B------:R-:W-:Y:S02]  /*3920*/  IMAD.IADD R143, R149, 0x1, R0 ;  /* 0x00000001958f7824 */ /* 0x000fe400078e0200 */
[----:B------:R-:W-:Y:S01]  /*3930*/  IMAD.IADD R136, R0, 0x1, R147 ;  /* 0x0000000100887824 */ /* 0x000fe200078e0293 */
[----:B--2---:R-:W2:Y:S01]  /*3940*/  LDSM.16.M88.4 R8, [R147+0x1000] ;  /* 0x001000009308783b */ /* 0x004ea20000000200 */
[C---:B------:R-:W-:Y:S02]  /*3950*/  VIADD R135, R147.reuse, 0x2000 ;  /* 0x0000200093877836 */ /* 0x040fe40000000000 */
[C---:B------:R-:W-:Y:S01]  /*3960*/  VIADD R134, R147.reuse, 0x2800 ;  /* 0x0000280093867836 */ /* 0x040fe20000000000 */
[----:B------:R-:W2:Y:S01]  /*3970*/  LDSM.16.M88.4 R76, [R147+0x1800] ;  /* 0x00180000934c783b */ /* 0x000ea20000000200 */
[C---:B------:R-:W-:Y:S02]  /*3980*/  VIADD R133, R147.reuse, 0x3000 ;  /* 0x0000300093857836 */ /* 0x040fe40000000000 */
[----:B------:R-:W-:Y:S01]  /*3990*/  VIADD R132, R147, 0x3800 ;  /* 0x0000380093847836 */ /* 0x000fe20000000000 */
[----:B------:R-:W-:Y:S01]  /*39a0*/  LDSM.16.M88.4 R56, [R146] ;  /* 0x000000009238783b */ /* 0x000fe20000000200 */
[C---:B---3--:R-:W-:Y:S03]  /*39b0*/  HMMA.16816.F32.BF16 R24, R36.reuse, R16, RZ ;  /* 0x000000102418723c */ /* 0x048fe600000418ff */
[----:B------:R-:W3:Y:S04]  /*39c0*/  LDSM.16.M88.4 R48, [R143+0x4000] ;  /* 0x004000008f30783b */ /* 0x000ee80000000200 */
[----:B------:R-:W3:Y:S01]  /*39d0*/  LDSM.16.M88.4 R12, [R143+0x5000] ;  /* 0x005000008f0c783b */ /* 0x000ee20000000200 */
[C---:B------:R-:W-:Y:S03]  /*39e0*/  HMMA.16816.F32.BF16 R16, R36.reuse, R18, RZ ;  /* 0x000000122410723c */ /* 0x040fe600000418ff */
[----:B------:R-:W3:Y:S03]  /*39f0*/  LDSM.16.M88.4 R44, [R143+0x4800] ;  /* 0x004800008f2c783b */ /* 0x000ee60000000200 */
[C---:B----4-:R-:W-:Y:S01]  /*3a00*/  HMMA.16816.F32.BF16 R32, R36.reuse, R28, RZ ;  /* 0x0000001c2420723c */ /* 0x050fe200000418ff */
[----:B------:R-:W-:Y:S04]  /*3a10*/  LDSM.16.M88.4 R84, [R136+0x800] ;  /* 0x000800008854783b */ /* 0x000fe80000000200 */
[----:B------:R-:W0:Y:S01]  /*3a20*/  LDGDEPBAR ;  /* 0x00000000000079af */ /* 0x000e220000000000 */
[C---:B-1----:R-:W-:Y:S06]  /*3a30*/  HMMA.16816.F32.BF16 R68, R36.reuse, R64, RZ ;  /* 0x000000402444723c */ /* 0x042fec00000418ff */
[C---:B------:R-:W-:Y:S06]  /*3a40*/  HMMA.16816.F32.BF16 R28, R36.reuse, R30, RZ ;  /* 0x0000001e241c723c */ /* 0x040fec00000418ff */
[C---:B------:R-:W-:Y:S06]  /*3a50*/  HMMA.16816.F32.BF16 R64, R36.reuse, R66, RZ ;  /* 0x000000422440723c */ /* 0x040fec00000418ff */
[C---:B------:R-:W-:Y:S06]  /*3a60*/  HMMA.16816.F32.BF16 R60, R36.reuse, R80, RZ ;  /* 0x00000050243c723c */ /* 0x040fec00000418ff */
[----:B------:R-:W-:Y:S01]  /*3a70*/  HMMA.16816.F32.BF16 R36, R36, R82, RZ ;  /* 0x000000522424723c */ /* 0x000fe200000418ff */
[----:B------:R-:W-:Y:S05]  /*3a80*/  LDSM.16.M88.4 R80, [R148+0x2000] ;  /* 0x002000009450783b */ /* 0x000fea0000000200 */
[C---:B------:R-:W-:Y:S06]  /*3a90*/  HMMA.16816.F32.BF16 R24, R72.reuse, R40, R24 ;  /* 0x000000284818723c */ /* 0x040fec0000041818 */
[C---:B------:R-:W-:Y:S01]  /*3aa0*/  HMMA.16816.F32.BF16 R16, R72.reuse, R42, R16 ;  /* 0x0000002a4810723c */ /* 0x040fe20000041810 */
[----:B------:R-:W1:Y:S05]  /*3ab0*/  LDSM.16.M88.4 R40, [R143+0x5800] ;  /* 0x005800008f28783b */ /* 0x000e6a0000000200 */
[C---:B------:R-:W-:Y:S06]  /*3ac0*/  HMMA.16816.F32.BF16 R32, R72.reuse, R52, R32 ;  /* 0x000000344820723c */ /* 0x040fec0000041820 */
[C---:B--2---:R-:W-:Y:S06]  /*3ad0*/  HMMA.16816.F32.BF16 R68, R72.reuse, R8, R68 ;  /* 0x000000084844723c */ /* 0x044fec0000041844 */
[C---:B------:R-:W-:Y:S01]  /*3ae0*/  HMMA.16816.F32.BF16 R28, R72.reuse, R54, R28 ;  /* 0x00000036481c723c */ /* 0x040fe2000004181c */
[----:B------:R-:W-:Y:S05]  /*3af0*/  LDSM.16.M88.4 R52, [R145] ;  /* 0x000000009134783b */ /* 0x000fea0000000200 */
[C---:B------:R-:W-:Y:S01]  /*3b00*/  HMMA.16816.F32.BF16 R64, R72.reuse, R10, R64 ;  /* 0x0000000a4840723c */ /* 0x040fe20000041840 */
[----:B------:R-:W2:Y:S05]  /*3b10*/  LDSM.16.M88.4 R8, [R136] ;  /* 0x000000008808783b */ /* 0x000eaa0000000200 */
[C---:B------:R-:W-:Y:S06]  /*3b20*/  HMMA.16816.F32.BF16 R60, R72.reuse, R76, R60 ;  /* 0x0000004c483c723c */ /* 0x040fec000004183c */
[----:B------:R-:W-:Y:S01]  /*3b30*/  HMMA.16816.F32.BF16 R36, R72, R78, R36 ;  /* 0x0000004e4824723c */ /* 0x000fe20000041824 */
[----:B------:R-:W4:Y:S04]  /*3b40*/  LDSM.16.M88.4 R76, [R136+0x1000] ;  /* 0x00100000884c783b */ /* 0x000f280000000200 */
[----:B------:R-:W4:Y:S01]  /*3b50*/  LDSM.16.M88.4 R72, [R136+0x1800] ;  /* 0x001800008848783b */ /* 0x000f220000000200 */
[C---:B---3--:R-:W-:Y:S06]  /*3b60*/  HMMA.16816.F32.BF16 R32, R56.reuse, R48, R32 ;  /* 0x000000303820723c */ /* 0x048fec0000041820 */
[C---:B------:R-:W-:Y:S06]  /*3b70*/  HMMA.16816.F32.BF16 R68, R56.reuse, R12, R68 ;  /* 0x0000000c3844723c */ /* 0x040fec0000041844 */
[C---:B------:R-:W-:Y:S01]  /*3b80*/  HMMA.16816.F32.BF16 R28, R56.reuse, R50, R28 ;  /* 0x00000032381c723c */ /* 0x040fe2000004181c */
[----:B------:R-:W-:Y:S05]  /*3b90*/  LDSM.16.M88.4 R48, [R149+0x6000] ;  /* 0x006000009530783b */ /* 0x000fea0000000200 */
[C---:B------:R-:W-:Y:S01]  /*3ba0*/  HMMA.16816.F32.BF16 R64, R56.reuse, R14, R64 ;  /* 0x0000000e3840723c */ /* 0x040fe20000041840 */
[----:B------:R-:W3:Y:S05]  /*3bb0*/  LDSM.16.M88.4 R12, [R150+0x2000] ;  /* 0x00200000960c783b */ /* 0x000eea0000000200 */
[C---:B------:R-:W-:Y:S06]  /*3bc0*/  HMMA.16816.F32.BF16 R24, R56.reuse, R44, R24 ;  /* 0x0000002c3818723c */ /* 0x040fec0000041818 */
[C---:B------:R-:W-:Y:S01]  /*3bd0*/  HMMA.16816.F32.BF16 R16, R56.reuse, R46, R16 ;  /* 0x0000002e3810723c */ /* 0x040fe20000041810 */
[----:B------:R-:W-:Y:S05]  /*3be0*/  LDSM.16.M88.4 R44, [R149+0x6800] ;  /* 0x00680000952c783b */ /* 0x000fea0000000200 */
[C---:B-1----:R-:W-:Y:S06]  /*3bf0*/  HMMA.16816.F32.BF16 R60, R56.reuse, R40, R60 ;  /* 0x00000028383c723c */ /* 0x042fec000004183c */
[----:B------:R-:W-:Y:S01]  /*3c00*/  HMMA.16816.F32.BF16 R56, R56, R42, R36 ;  /* 0x0000002a3838723c */ /* 0x000fe20000041824 */
[----:B------:R-:W1:Y:S04]  /*3c10*/  LDSM.16.M88.4 R40, [R149+0x7000] ;  /* 0x007000009528783b */ /* 0x000e680000000200 */
[----:B------:R-:W1:Y:S01]  /*3c20*/  LDSM.16.M88.4 R36, [R149+0x7800] ;  /* 0x007800009524783b */ /* 0x000e620000000200 */
[C---:B--2---:R-:W-:Y:S06]  /*3c30*/  HMMA.16816.F32.BF16 R32, R52.reuse, R8, R32 ;  /* 0x000000083420723c */ /* 0x044fec0000041820 */
[C---:B----4-:R-:W-:Y:S06]  /*3c40*/  HMMA.16816.F32.BF16 R68, R52.reuse, R76, R68 ;  /* 0x0000004c3444723c */ /* 0x050fec0000041844 */
[C---:B------:R-:W-:Y:S01]  /*3c50*/  HMMA.16816.F32.BF16 R28, R52.reuse, R10, R28 ;  /* 0x0000000a341c723c */ /* 0x040fe2000004181c */
[----:B------:R-:W2:Y:S05]  /*3c60*/  LDSM.16.M88.4 R8, [R147+0x2000] ;  /* 0x002000009308783b */ /* 0x000eaa0000000200 */
        /* <DEDUP_REMOVED lines=10> */
[C---:B-1----:R-:W-:Y:S06]  /*3d10*/  HMMA.16816.F32.BF16 R68, R12.reuse, R40, R68 ;  /* 0x000000280c44723c */ /* 0x042fec0000041844 */
[C---:B------:R-:W-:Y:S01]  /*3d20*/  HMMA.16816.F32.BF16 R28, R12.reuse, R50, R28 ;  /* 0x000000320c1c723c */ /* 0x040fe2000004181c */
[----:B------:R-:W1:Y:S05]  /*3d30*/  LDSM.16.M88.4 R48, [R143+0x6000] ;  /* 0x006000008f30783b */ /* 0x000e6a0000000200 */
        /* <DEDUP_REMOVED lines=9> */
[C---:B--2---:R-:W-:Y:S06]  /*3dd0*/  HMMA.16816.F32.BF16 R32, R80.reuse, R8, R32 ;  /* 0x000000085020723c */ /* 0x044fec0000041820 */
[C---:B----4-:R-:W-:Y:S06]  /*3de0*/  HMMA.16816.F32.BF16 R68, R80.reuse, R76, R68 ;  /* 0x0000004c5044723c */ /* 0x050fec0000041844 */
[C---:B------:R-:W-:Y:S01]  /*3df0*/  HMMA.16816.F32.BF16 R28, R80.reuse, R10, R28 ;  /* 0x0000000a501c723c */ /* 0x040fe2000004181c */
[----:B------:R-:W2:Y:S05]  /*3e00*/  LDSM.16.M88.4 R8, [R145+0x2000] ;  /* 0x002000009108783b */ /* 0x000eaa0000000200 */
[C---:B------:R-:W-:Y:S06]  /*3e10*/  HMMA.16816.F32.BF16 R60, R80.reuse, R72, R60 ;  /* 0x00000048503c723c */ /* 0x040fec000004183c */
[C---:B------:R-:W-:Y:S01]  /*3e20*/  HMMA.16816.F32.BF16 R72, R80.reuse, R74, R56 ;  /* 0x0000004a5048723c */ /* 0x040fe20000041838 */
[----:B------:R-:W4:Y:S05]  /*3e30*/  LDSM.16.M88.4 R56, [R136+0x2800] ;  /* 0x002800008838783b */ /* 0x000f2a0000000200 */
[----:B------:R-:W-:Y:S06]  /*3e40*/  HMMA.16816.F32.BF16 R24, R80, R84, R24 ;  /* 0x000000545018723c */ /* 0x000fec0000041818 */
[C---:B-1----:R-:W-:Y:S06]  /*3e50*/  HMMA.16816.F32.BF16 R32, R52.reuse, R48, R32 ;  /* 0x000000303420723c */ /* 0x042fec0000041820 */
[----:B---3--:R-:W-:Y:S06]  /*3e60*/  HMMA.16816.F32.BF16 R68, R52, R40, R68 ;  /* 0x000000283444723c */ /* 0x008fec0000041844 */
[----:B------:R-:W-:Y:S01]  /*3e70*/  HMMA.16816.F32.BF16 R16, R80, R86, R16 ;  /* 0x000000565010723c */ /* 0x000fe20000041810 */
[----:B------:R-:W-:-:S05]  /*3e80*/  LOP3.LUT R41, R92, 0xffffffe0, RZ, 0xc0, !PT ;  /* 0xffffffe05c297812 */ /* 0x000fca00078ec0ff */
[----:B------:R-:W-:Y:S01]  /*3e90*/  HMMA.16816.F32.BF16 R64, R80, R78, R64 ;  /* 0x0000004e5040723c */ /* 0x000fe20000041840 */
[----:B------:R-:W-:-:S05]  /*3ea0*/  IMAD.IADD R41, R90, 0x1, -R41 ;  /* 0x000000015a297824 */ /* 0x000fca00078e0a29 */
[----:B------:R-:W-:Y:S01]  /*3eb0*/  HMMA.16816.F32.BF16 R48, R52, R50, R28 ;  /* 0x000000323430723c */ /* 0x000fe2000004181c */
[----:B------:R-:W1:Y:S01]  /*3ec0*/  LDSM.16.M88.4 R28, [R136+0x3000] ;  /* 0x00300000881c783b */ /* 0x000e620000000200 */
[----:B------:R-:W-:-:S04]  /*3ed0*/  SHF.R.S32.HI R0, RZ, 0x1f, R41 ;  /* 0x0000001fff007819 */ /* 0x000fc80000011429 */
[----:B------:R-:W-:Y:S01]  /*3ee0*/  HMMA.16816.F32.BF16 R60, R52, R36, R60 ;  /* 0x00000024343c723c */ /* 0x000fe2000004183c */
[----:B------:R-:W-:-:S04]  /*3ef0*/  LEA.HI R165, R0, R41, RZ, 0x2 ;  /* 0x0000002900a57211 */ /* 0x000fc800078f10ff */
[----:B------:R-:W-:Y:S01]  /*3f00*/  SHF.R.S32.HI R165, RZ, 0x2, R165 ;  /* 0x00000002ffa57819 */ /* 0x000fe200000114a5 */
[----:B------:R-:W-:Y:S01]  /*3f10*/  HMMA.16816.F32.BF16 R72, R52, R38, R72 ;  /* 0x000000263448723c */ /* 0x000fe20000041848 */
[----:B------:R-:W3:Y:S01]  /*3f20*/  LDSM.16.M88.4 R36, [R136+0x3800] ;  /* 0x003800008824783b */ /* 0x000ee20000000200 */
[----:B------:R-:W-:-:S04]  /*3f30*/  DEPBAR.LE SB0, 0x0 ;  /* 0x000080000000791a */ /* 0x000fc80000000000 */
[----:B------:R-:W-:Y:S06]  /*3f40*/  HMMA.16816.F32.BF16 R24, R52, R44, R24 ;  /* 0x0000002c3418723c */ /* 0x000fec0000041818 */
[----:B--2---:R-:W-:Y:S06]  /*3f50*/  HMMA.16816.F32.BF16 R32, R8, R12, R32 ;  /* 0x0000000c0820723c */ /* 0x004fec0000041820 */
[----:B------:R-:W-:Y:S01]  /*3f60*/  HMMA.16816.F32.BF16 R16, R52, R46, R16 ;  /* 0x0000002e3410723c */ /* 0x000fe20000041810 */
[----:B------:R-:W-:-:S02]  /*3f70*/  IADD3 R12, R94, 0x1, R165 ;  /* 0x000000015e0c7810 */ /* 0x000fc40007ffe0a5 */
[----:B------:R-:W-:Y:S02]  /*3f80*/  SHF.R.S32.HI R13, RZ, 0x1f, R88 ;  /* 0x0000001fff0d7819 */ /* 0x000fe40000011458 */
[----:B------:R-:W-:Y:S01]  /*3f90*/  IADD3 R12, R6, R12, -R95 ;  /* 0x0000000c060c7210 */ /* 0x000fe20007ffe85f */
[----:B------:R-:W-:Y:S01]  /*3fa0*/  HMMA.16816.F32.BF16 R64, R52, R42, R64 ;  /* 0x0000002a3440723c */ /* 0x000fe20000041840 */
[----:B------:R-:W-:-:S03]  /*3fb0*/  LEA.HI R0, R13, R88, RZ, 0x2 ;  /* 0x000000580d007211 */ /* 0x000fc600078f10ff */
[----:B------:R-:W-:Y:S01]  /*3fc0*/  IMAD.IADD R93, R12, 0x1, R93 ;  /* 0x000000010c5d7824 */ /* 0x000fe200078e025d */
[----:B------:R-:W-:Y:S01]  /*3fd0*/  LOP3.LUT R13, R0, 0xfffffffc, RZ, 0xc0, !PT ;  /* 0xfffffffc000d7812 */ /* 0x000fe200078ec0ff */
[C---:B------:R-:W-:Y:S01]  /*3fe0*/  HMMA.16816.F32.BF16 R48, R8.reuse, R14, R48 ;  /* 0x0000000e0830723c */ /* 0x040fe20000041830 */
[----:B------:R-:W-:Y:S02]  /*3ff0*/  IMAD.IADD R12, R3, 0x1, R166 ;  /* 0x00000001030c7824 */ /* 0x000fe400078e02a6 */
[----:B-----5:R-:W-:Y:S01]  /*4000*/  FMUL.FTZ R0, R2, R91 ;  /* 0x0000005b02007220 */ /* 0x020fe20000410000 */
[C---:B------:R-:W-:Y:S01]  /*4010*/  VIMNMX R123, R93.reuse, R6, PT ;  /* 0x000000065d7b7248 */ /* 0x040fe20003fe0100 */
[----:B------:R-:W-:Y:S01]  /*4020*/  IMAD.IADD R164, R88, 0x1, -R13 ;  /* 0x0000000158a47824 */ /* 0x000fe200078e0a0d */
[----:B------:R-:W-:Y:S01]  /*4030*/  VIADDMNMX R122, R93, 0x8, R6, PT ;  /* 0x000000085d7a7846 */ /* 0x000fe20003800106 */
[----:B----4-:R-:W-:Y:S01]  /*4040*/  HMMA.16816.F32.BF16 R24, R8, R56, R24 ;  /* 0x000000380818723c */ /* 0x010fe20000041818 */
[----:B------:R-:W-:-:S02]  /*4050*/  VIADD R6, R12, 0x1 ;  /* 0x000000010c067836 */ /* 0x000fc40000000000 */
[----:B------:R-:W-:-:S03]  /*4060*/  VIADD R13, R12, 0x8 ;  /* 0x000000080c0d7836 */ /* 0x000fc60000000000 */
[CC--:B------:R-:W-:Y:S01]  /*4070*/  ISETP.GE.AND P5, PT, R6.reuse, R123.reuse, PT ;  /* 0x0000007b0600720c */ /* 0x0c0fe20003fa6270 */
[C---:B-1----:R-:W-:Y:S01]  /*4080*/  HMMA.16816.F32.BF16 R68, R8.reuse, R28, R68 ;  /* 0x0000001c0844723c */ /* 0x042fe20000041844 */
[----:B------:R-:W-:Y:S01]  /*4090*/  BAR.SYNC.DEFER_BLOCKING 0x0 ;  /* 0x0000000000007b1d */ /* 0x000fe20000010000 */
[----:B------:R-:W-:Y:S02]  /*40a0*/  ISETP.GE.AND P1, PT, R6, R122, PT ;  /* 0x0000007a0600720c */ /* 0x000fe40003f26270 */
[----:B------:R-:W-:Y:S02]  /*40b0*/  I2FP.F32.S32 R6, R6 ;  /* 0x0000000600067245 */ /* 0x000fe40000201400 */
[C---:B------:R-:W-:Y:S01]  /*40c0*/  ISETP.GE.AND P3, PT, R13.reuse, R123, PT ;  /* 0x0000007b0d00720c */ /* 0x040fe20003f66270 */
[----:B------:R-:W-:Y:S01]  /*40d0*/  HMMA.16816.F32.BF16 R16, R8, R58, R16 ;  /* 0x0000003a0810723c */ /* 0x000fe20000041810 */
[----:B------:R-:W-:Y:S01]  /*40e0*/  ISETP.GE.AND P2, PT, R13, R122, PT ;  /* 0x0000007a0d00720c */ /* 0x000fe20003f46270 */
[CC--:B------:R-:W-:Y:S01]  /*40f0*/  FFMA.FTZ R28, R0.reuse, R6.reuse, R33 ;  /* 0x00000006001c7223 */ /* 0x0c0fe20000010021 */
[----:B------:R-:W-:Y:S01]  /*4100*/  I2FP.F32.S32 R13, R13 ;  /* 0x0000000d000d7245 */ /* 0x000fe20000201400 */
[----:B------:R-:W-:-:S02]  /*4110*/  FFMA.FTZ R33, R0, R6, R35 ;  /* 0x0000000600217223 */ /* 0x000fc40000010023 */
[----:B------:R-:W-:Y:S01]  /*4120*/  HMMA.16816.F32.BF16 R64, R8, R30, R64 ;  /* 0x0000001e0840723c */ /* 0x000fe20000041840 */
[----:B------:R-:W-:Y:S01]  /*4130*/  FSEL R28, R28, -INF , !P5 ;  /* 0xff8000001c1c7808 */ /* 0x000fe20006800000 */
[----:B------:R-:W-:Y:S01]  /*4140*/  FFMA.FTZ R29, R0, R13, R50 ;  /* 0x0000000d001d7223 */ /* 0x000fe20000010032 */
[----:B------:R-:W-:-:S03]  /*4150*/  FSEL R33, R33, -INF , !P1 ;  /* 0xff80000021217808 */ /* 0x000fc60004800000 */
[----:B---3--:R-:W-:Y:S01]  /*4160*/  HMMA.16816.F32.BF16 R60, R8, R36, R60 ;  /* 0x00000024083c723c */ /* 0x008fe2000004183c */
[----:B------:R-:W-:Y:S01]  /*4170*/  VIADD R31, R12, 0x9 ;  /* 0x000000090c1f7836 */ /* 0x000fe20000000000 */
[----:B------:R-:W-:-:S04]  /*4180*/  FSEL R29, R29, -INF , !P2 ;  /* 0xff8000001d1d7808 */ /* 0x000fc80005000000 */
[----:B------:R-:W-:Y:S01]  /*4190*/  HMMA.16816.F32.BF16 R72, R8, R38, R72 ;  /* 0x000000260848723c */ /* 0x000fe20000041848 */
[C---:B------:R-:W-:Y:S02]  /*41a0*/  ISETP.GE.AND P6, PT, R31.reuse, R123, PT ;  /* 0x0000007b1f00720c */ /* 0x040fe40003fc6270 */
[----:B------:R-:W-:Y:S02]  /*41b0*/  ISETP.GE.AND P4, PT, R31, R122, PT ;  /* 0x0000007a1f00720c */ /* 0x000fe40003f86270 */
[----:B------:R-:W-:Y:S02]  /*41c0*/  I2FP.F32.S32 R31, R31 ;  /* 0x0000001f001f7245 */ /* 0x000fe40000201400 */
[----:B------:R-:W-:Y:S01]  /*41d0*/  FFMA.FTZ R8, R0, R13, R48 ;  /* 0x0000000d00087223 */ /* 0x000fe20000010030 */
[C---:B------:R-:W-:Y:S02]  /*41e0*/  VIADD R9, R12.reuse, 0x10 ;  /* 0x000000100c097836 */ /* 0x040fe40000000000 */
[----:B------:R-:W-:-:S02]  /*41f0*/  VIADD R10, R12, 0x11 ;  /* 0x000000110c0a7836 */ /* 0x000fc40000000000 */
[-C--:B------:R-:W-:Y:S01]  /*4200*/  FFMA.FTZ R30, R0, R31.reuse, R49 ;  /* 0x0000001f001e7223 */ /* 0x080fe20000010031 */
[----:B------:R-:W-:Y:S01]  /*4210*/  FSEL R8, R8, -INF , !P3 ;  /* 0xff80000008087808 */ /* 0x000fe20005800000 */
[----:B------:R-:W-:Y:S01]  /*4220*/  FFMA.FTZ R31, R0, R31, R51 ;  /* 0x0000001f001f7223 */ /* 0x000fe20000010033 */
[C---:B------:R-:W-:Y:S01]  /*4230*/  ISETP.GE.AND P5, PT, R9.reuse, R123, PT ;  /* 0x0000007b0900720c */ /* 0x040fe20003fa6270 */
[C---:B------:R-:W-:Y:S01]  /*4240*/  VIADD R11, R12.reuse, 0x20 ;  /* 0x000000200c0b7836 */ /* 0x040fe20000000000 */
[-C--:B------:R-:W-:Y:S01]  /*4250*/  ISETP.GE.AND P1, PT, R9, R122.reuse, PT ;  /* 0x0000007a0900720c */ /* 0x080fe20003f26270 */
[----:B------:R-:W-:Y:S01]  /*4260*/  VIADD R13, R12, 0x21 ;  /* 0x000000210c0d7836 */ /* 0x000fe20000000000 */
[----:B------:R-:W-:Y:S02]  /*4270*/  I2FP.F32.S32 R9, R9 ;  /* 0x0000000900097245 */ /* 0x000fe40000201400 */
[C---:B------:R-:W-:Y:S02]  /*4280*/  ISETP.GE.AND P3, PT, R10.reuse, R123, PT ;  /* 0x0000007b0a00720c */ /* 0x040fe40003f66270 */
        /* <DEDUP_REMOVED lines=10> */
[C---:B------:R-:W-:Y:S02]  /*4330*/  ISETP.GE.AND P6, PT, R9.reuse, R123, PT ;  /* 0x0000007b0900720c */ /* 0x040fe40003fc6270 */
[----:B------:R-:W-:Y:S02]  /*4340*/  ISETP.GE.AND P4, PT, R9, R122, PT ;  /* 0x0000007a0900720c */ /* 0x000fe40003f86270 */
[----:B------:R-:W-:Y:S02]  /*4350*/  FSEL R24, R24, -INF , !P3 ;  /* 0xff80000018187808 */ /* 0x000fe40005800000 */
[----:B------:R-:W-:-:S02]  /*4360*/  FSEL R25, R25, -INF , !P2 ;  /* 0xff80000019197808 */ /* 0x000fc40005000000 */
[----:B------:R-:W-:Y:S02]  /*4370*/  I2FP.F32.S32 R9, R9 ;  /* 0x0000000900097245 */ /* 0x000fe40000201400 */
[----:B------:R-:W-:Y:S02]  /*4380*/  FSEL R27, R2, -INF , !P1 ;  /* 0xff800000021b7808 */ /* 0x000fe40004800000 */
[C---:B------:R-:W-:Y:S01]  /*4390*/  ISETP.GE.AND P3, PT, R11.reuse, R123, PT ;  /* 0x0000007b0b00720c */ /* 0x040fe20003f66270 */
[----:B------:R-:W-:Y:S01]  /*43a0*/  FFMA.FTZ R16, R0, R9, R16 ;  /* 0x0000000900107223 */ /* 0x000fe20000010010 */
[----:B------:R-:W-:Y:S02]  /*43b0*/  ISETP.GE.AND P2, PT, R11, R122, PT ;  /* 0x0000007a0b00720c */ /* 0x000fe40003f46270 */
[----:B------:R-:W-:Y:S02]  /*43c0*/  I2FP.F32.S32 R2, R10 ;  /* 0x0000000a00027245 */ /* 0x000fe40000201400 */
[----:B------:R-:W-:-:S02]  /*43d0*/  I2FP.F32.S32 R11, R11 ;  /* 0x0000000b000b7245 */ /* 0x000fc40000201400 */
[----:B------:R-:W-:Y:S01]  /*43e0*/  FSEL R26, R6, -INF , !P5 ;  /* 0xff800000061a7808 */ /* 0x000fe20006800000 */
[----:B------:R-:W-:Y:S01]  /*43f0*/  FFMA.FTZ R6, R0, R2, R17 ;  /* 0x0000000200067223 */ /* 0x000fe20000010011 */
[----:B------:R-:W-:Y:S01]  /*4400*/  ISETP.GE.AND P5, PT, R10, R123, PT ;  /* 0x0000007b0a00720c */ /* 0x000fe20003fa6270 */
[----:B------:R-:W-:Y:S01]  /*4410*/  FFMA.FTZ R68, R0, R11, R68 ;  /* 0x0000000b00447223 */ /* 0x000fe20000010044 */
[----:B------:R-:W-:Y:S01]  /*4420*/  ISETP.GE.AND P1, PT, R10, R122, PT ;  /* 0x0000007a0a00720c */ /* 0x000fe20003f26270 */
[C---:B------:R-:W-:Y:S01]  /*4430*/  FFMA.FTZ R10, R0.reuse, R9, R18 ;  /* 0x00000009000a7223 */ /* 0x040fe20000010012 */
[C---:B------:R-:W-:Y:S01]  /*4440*/  FFMA.FTZ R9, R0.reuse, R2, R19 ;  /* 0x0000000200097223 */ /* 0x040fe20000010013 */
[----:B------:R-:W-:Y:S01]  /*4450*/  FFMA.FTZ R70, R0, R11, R70 ;  /* 0x0000000b00467223 */ /* 0x000fe20000010046 */
[----:B------:R-:W-:Y:S01]  /*4460*/  VIADD R2, R12, 0x29 ;  /* 0x000000290c027836 */ /* 0x000fe20000000000 */
[----:B------:R-:W-:Y:S01]  /*4470*/  FSEL R130, R68, -INF , !P3 ;  /* 0xff80000044827808 */ /* 0x000fe20005800000 */
[----:B------:R-:W-:Y:S01]  /*4480*/  VIADD R11, R12, 0x28 ;  /* 0x000000280c0b7836 */ /* 0x000fe20000000000 */
[----:B------:R-:W-:-:S02]  /*4490*/  FSEL R6, R6, -INF , !P5 ;  /* 0xff80000006067808 */ /* 0x000fc40006800000 */
[----:B------:R-:W-:Y:S02]  /*44a0*/  FSEL R167, R70, -INF , !P2 ;  /* 0xff80000046a77808 */ /* 0x000fe40005000000 */
[CC--:B------:R-:W-:Y:S02]  /*44b0*/  ISETP.GE.AND P3, PT, R2.reuse, R123.reuse, PT ;  /* 0x0000007b0200720c */ /* 0x0c0fe40003f66270 */
        /* <DEDUP_REMOVED lines=15> */
[----:B------:R-:W-:Y:S01]  /*45b0*/  FFMA.FTZ R66, R0, R11, R66 ;  /* 0x0000000b00427223 */ /* 0x000fe20000010042 */
[C---:B------:R-:W-:Y:S01]  /*45c0*/  VIADD R10, R12.reuse, 0x31 ;  /* 0x000000310c0a7836 */ /* 0x040fe20000000000 */
[C---:B------:R-:W-:Y:S01]  /*45d0*/  ISETP.GE.AND P6, PT, R13.reuse, R123, PT ;  /* 0x0000007b0d00720c */ /* 0x040fe20003fc6270 */
[----:B------:R-:W-:Y:S01]  /*45e0*/  VIADD R11, R12, 0x30 ;  /* 0x000000300c0b7836 */ /* 0x000fe20000000000 */
[----:B------:R-:W-:-:S02]  /*45f0*/  ISETP.GE.AND P4, PT, R13, R122, PT ;  /* 0x0000007a0d00720c */ /* 0x000fc40003f86270 */
[----:B------:R-:W-:Y:S02]  /*4600*/  I2FP.F32.S32 R13, R2 ;  /* 0x00000002000d7245 */ /* 0x000fe40000201400 */
[----:B------:R-:W-:Y:S02]  /*4610*/  FSEL R170, R64, -INF , !P5 ;  /* 0xff80000040aa7808 */ /* 0x000fe40006800000 */
[----:B------:R-:W-:Y:S01]  /*4620*/  FSEL R169, R66, -INF , !P1 ;  /* 0xff80000042a97808 */ /* 0x000fe20004800000 */
[----:B------:R-:W-:Y:S01]  /*4630*/  FFMA.FTZ R72, R0, R13, R72 ;  /* 0x0000000d00487223 */ /* 0x000fe20000010048 */
[----:B------:R-:W-:Y:S01]  /*4640*/  ISETP.GE.AND P5, PT, R10, R123, PT ;  /* 0x0000007b0a00720c */ /* 0x000fe20003fa6270 */
[----:B------:R-:W-:Y:S01]  /*4650*/  FFMA.FTZ R74, R0, R13, R74 ;  /* 0x0000000d004a7223 */ /* 0x000fe2000001004a */
[----:B------:R-:W-:Y:S02]  /*4660*/  ISETP.GE.AND P1, PT, R10, R122, PT ;  /* 0x0000007a0a00720c */ /* 0x000fe40003f26270 */
[----:B------:R-:W-:-:S02]  /*4670*/  I2FP.F32.S32 R10, R10 ;  /* 0x0000000a000a7245 */ /* 0x000fc40000201400 */
[----:B------:R-:W-:Y:S02]  /*4680*/  FSEL R168, R65, -INF , !P3 ;  /* 0xff80000041a87808 */ /* 0x000fe40005800000 */
[-C--:B------:R-:W-:Y:S01]  /*4690*/  ISETP.GE.AND P3, PT, R2, R123.reuse, PT ;  /* 0x0000007b0200720c */ /* 0x080fe20003f66270 */
[CC--:B------:R-:W-:Y:S01]  /*46a0*/  FFMA.FTZ R61, R0.reuse, R10.reuse, R61 ;  /* 0x0000000a003d7223 */ /* 0x0c0fe2000001003d */
[----:B------:R-:W-:Y:S01]  /*46b0*/  FSEL R172, R69, -INF , !P6 ;  /* 0xff80000045ac7808 */ /* 0x000fe20007000000 */
[----:B------:R-:W-:Y:S01]  /*46c0*/  FFMA.FTZ R63, R0, R10, R63 ;  /* 0x0000000a003f7223 */ /* 0x000fe2000001003f */
[----:B------:R-:W-:Y:S02]  /*46d0*/  FSEL R171, R71, -INF , !P4 ;  /* 0xff80000047ab7808 */ /* 0x000fe40006000000 */
[----:B------:R-:W-:Y:S02]  /*46e0*/  FSEL R131, R67, -INF , !P2 ;  /* 0xff80000043837808 */ /* 0x000fe40005000000 */
[----:B------:R-:W-:-:S02]  /*46f0*/  ISETP.GE.AND P6, PT, R11, R123, PT ;  /* 0x0000007b0b00720c */ /* 0x000fc40003fc6270 */
[-C--:B------:R-:W-:Y:S02]  /*4700*/  ISETP.GE.AND P4, PT, R11, R122.reuse, PT ;  /* 0x0000007a0b00720c */ /* 0x080fe40003f86270 */
[----:B------:R-:W-:Y:S01]  /*4710*/  ISETP.GE.AND P2, PT, R2, R122, PT ;  /* 0x0000007a0200720c */ /* 0x000fe20003f46270 */
[----:B------:R-:W-:Y:S01]  /*4720*/  VIADD R2, R12, 0x39 ;  /* 0x000000390c027836 */ /* 0x000fe20000000000 */
[----:B------:R-:W-:Y:S02]  /*4730*/  I2FP.F32.S32 R11, R11 ;  /* 0x0000000b000b7245 */ /* 0x000fe40000201400 */
[----:B------:R-:W-:Y:S02]  /*4740*/  FSEL R127, R72, -INF , !P3 ;  /* 0xff800000487f7808 */ /* 0x000fe40005800000 */
[----:B------:R-:W-:Y:S01]  /*4750*/  ISETP.GT.AND P3, PT, R157, R152, PT ;  /* 0x000000989d00720c */ /* 0x000fe20003f64270 */
[CC--:B------:R-:W-:Y:S01]  /*4760*/  FFMA.FTZ R60, R0.reuse, R11.reuse, R60 ;  /* 0x0000000b003c7223 */ /* 0x0c0fe2000001003c */
[----:B------:R-:W-:Y:S01]  /*4770*/  FSEL R118, R61, -INF , !P5 ;  /* 0xff8000003d767808 */ /* 0x000fe20006800000 */
[----:B------:R-:W-:Y:S01]  /*4780*/  FFMA.FTZ R62, R0, R11, R62 ;  /* 0x0000000b003e7223 */ /* 0x000fe2000001003e */
[----:B------:R-:W-:-:S02]  /*4790*/  FSEL R116, R63, -INF , !P1 ;  /* 0xff8000003f747808 */ /* 0x000fc40004800000 */
        /* <DEDUP_REMOVED lines=8> */
[CC--:B------:R-:W-:Y:S01]  /*4820*/  FFMA.FTZ R73, R0.reuse, R2.reuse, R73 ;  /* 0x0000000200497223 */ /* 0x0c0fe20000010049 */
[----:B------:R-:W-:Y:S01]  /*4830*/  FFMA.FTZ R75, R0, R2, R75 ;  /* 0x00000002004b7223 */ /* 0x000fe2000001004b */
        /* <DEDUP_REMOVED lines=10> */
[C---:B------:R-:W-:Y:S01]  /*48e0*/  IADD3 R17, R3.reuse, -0x40, RZ ;  /* 0xffffffc003117810 */ /* 0x040fe20007ffe0ff */
[----:B------:R-:W-:Y:S01]  /*48f0*/  ULDC.64 UR8, c[0x0][0x230] ;  /* 0x00008c0000087ab9 */ /* 0x000fe20000000a00 */
        /* <DEDUP_REMOVED lines=43> */
[----:B------:R-:W-:Y:S01]  /*4bb0*/  SHF.R.S32.HI R3, RZ, 0x1f, R11 ;  /* 0x0000001fff037819 */ /* 0x000fe2000001140b */
[----:B--2---:R-:W-:-:S04]  /*4bc0*/  IMAD.IADD R10, R2, 0x1, -R13 ;  /* 0x00000001020a7824 */ /* 0x004fc800078e0a0d */
[-C--:B------:R-:W-:Y:S02]  /*4bd0*/  IMAD R2, R3, R112.reuse, RZ ;  /* 0x0000007003027224 */ /* 0x080fe400078e02ff */
[----:B------:R-:W-:Y:S01]  /*4be0*/  IMAD.WIDE.U32 R12, R11, R112, RZ ;  /* 0x000000700b0c7225 */ /* 0x000fe200078e00ff */
[----:B------:R-:W-:-:S03]  /*4bf0*/  SHF.R.S32.HI R3, RZ, 0x1f, R10 ;  /* 0x0000001fff037819 */ /* 0x000fc6000001140a */
[----:B------:R-:W-:Y:S02]  /*4c00*/  IMAD R2, R11, R113, R2 ;  /* 0x000000710b027224 */ /* 0x000fe400078e0202 */
[----:B------:R-:W-:-:S03]  /*4c10*/  IMAD R3, R3, UR8, RZ ;  /* 0x0000000803037c24 */ /* 0x000fc6000f8e02ff */
[----:B------:R-:W-:Y:S01]  /*4c20*/  IADD3 R13, R13, R2, RZ ;  /* 0x000000020d0d7210 */ /* 0x000fe20007ffe0ff */
[C---:B------:R-:W-:Y:S02]  /*4c30*/  IMAD R3, R10.reuse, UR9, R3 ;  /* 0x000000090a037c24 */ /* 0x040fe4000f8e0203 */
[----:B------:R-:W-:-:S04]  /*4c40*/  IMAD.WIDE.U32 R34, R10, UR8, R12 ;  /* 0x000000080a227c25 */ /* 0x000fc8000f8e000c */
[----:B------:R-:W-:Y:S01]  /*4c50*/  IMAD.IADD R35, R35, 0x1, R3 ;  /* 0x0000000123237824 */ /* 0x000fe200078e0203 */
[----:B------:R-:W-:Y:S06]  /*4c60*/  BRA `(.L_x_7661) ;  /* 0x0000000000087947 */ /* 0x000fec0003800000 */
.L_x_7660:
[----:B------:R-:W-:-:S04]  /*4c70*/  LEA R34, -R112, RZ, 0x6 ;  /* 0x000000ff70227211 */ /* 0x000fc800078e31ff */
[----:B------:R-:W-:-:S07]  /*4c80*/  SHF.R.S32.HI R35, RZ, 0x1f, R34 ;  /* 0x0000001fff237819 */ /* 0x000fce0000011422 */
.L_x_7661:
        /* <DEDUP_REMOVED lines=91> */
.L_x_7663:
[----:B------:R-:W-:Y:S05]  /*5240*/  BSYNC B0 ;  /* 0x0000000000007941 */ /* 0x000fea0003800000 */
.L_x_7662:
[----:B------:R-:W0:Y:S01]  /*5250*/  LDGDEPBAR ;  /* 0x00000000000079af */ /* 0x000e220000000000 */
[----:B------:R-:W-:-:S04]  /*5260*/  IADD3 R121, P1, R34, R121, RZ ;  /* 0x0000007922797210 */ /* 0x000fc80007f3e0ff */
[----:B------:R-:W-:-:S09]  /*5270*/  IADD3.X R120, R35, R120, RZ, P1, !PT ;  /* 0x0000007823787210 */ /* 0x000fd20000ffe4ff */
.L_x_7659:
        /* <DEDUP_REMOVED lines=81> */
[----:B------:R-:W3:Y:S01]  /*5790*/  LDSM.16.MT88.4 R16, [R141+0x8800] ;  /* 0x008800008d10783b */ /* 0x000ee20000004200 */
[--C-:B------:R-:W-:Y:S01]  /*57a0*/  FFMA.FTZ R127, R127, UR12, -R129.reuse ;  /* 0x0000000c7f7f7c23 */ /* 0x100fe20008010881 */
[----:B------:R-:W-:Y:S01]  /*57b0*/  FFMA.FTZ R126, R126, UR12, -R129 ;  /* 0x0000000c7e7e7c23 */ /* 0x000fe20008010881 */
[--C-:B------:R-:W-:Y:S01]  /*57c0*/  FFMA.FTZ R117, R117, UR12, -R128.reuse ;  /* 0x0000000c75757c23 */ /* 0x100fe20008010880 */
[----:B------:R-:W-:Y:S01]  /*57d0*/  LDSM.16.MT88.4 R24, [R142+0x8800] ;  /* 0x008800008e18783b */ /* 0x000fe20000004200 */
[--C-:B------:R-:W-:Y:S01]  /*57e0*/  FFMA.FTZ R116, R116, UR12, -R128.reuse ;  /* 0x0000000c74747c23 */ /* 0x100fe20008010880 */
[----:B------:R-:W4:Y:S01]  /*57f0*/  MUFU.EX2 R100, R100 ;  /* 0x0000006400647308 */ /* 0x000f220000000800 */
[----:B-1----:R-:W-:Y:S01]  /*5800*/  F2FP.BF16.F32.PACK_AB R84, R106, R109 ;  /* 0x0000006d6a54723e */ /* 0x002fe200000010ff */
[--C-:B------:R-:W-:Y:S01]  /*5810*/  FFMA.FTZ R125, R125, UR12, -R128.reuse ;  /* 0x0000000c7d7d7c23 */ /* 0x100fe20008010880 */
[----:B------:R-:W-:Y:S01]  /*5820*/  FFMA.FTZ R174, R124, UR12, -R128 ;  /* 0x0000000c7cae7c23 */ /* 0x000fe20008010880 */
[----:B------:R-:W-:-:S04]  /*5830*/  FADD.FTZ R106, R109, R106 ;  /* 0x0000006a6d6a7221 */ /* 0x000fc80000010000 */
[----:B------:R-:W-:Y:S08]  /*5840*/  MUFU.EX2 R111, R111 ;  /* 0x0000006f006f7308 */ /* 0x000ff00000000800 */
[----:B------:R-:W1:Y:S01]  /*5850*/  MUFU.EX2 R108, R108 ;  /* 0x0000006c006c7308 */ /* 0x000e620000000800 */
[----:B----4-:R-:W-:Y:S01]  /*5860*/  F2FP.BF16.F32.PACK_AB R86, R100, R107 ;  /* 0x0000006b6456723e */ /* 0x010fe200000010ff */
[----:B------:R-:W-:-:S04]  /*5870*/  FADD.FTZ R107, R107, R106 ;  /* 0x0000006a6b6b7221 */ /* 0x000fc80000010000 */
[----:B------:R-:W-:Y:S02]  /*5880*/  FADD.FTZ R100, R100, R107 ;  /* 0x0000006b64647221 */ /* 0x000fe40000010000 */
[----:B------:R-:W-:Y:S08]  /*5890*/  MUFU.EX2 R110, R110 ;  /* 0x0000006e006e7308 */ /* 0x000ff00000000800 */
[----:B------:R-:W4:Y:S01]  /*58a0*/  MUFU.EX2 R103, R103 ;  /* 0x0000006700677308 */ /* 0x000f220000000800 */
[----:B-1----:R-:W-:Y:S01]  /*58b0*/  F2FP.BF16.F32.PACK_AB R85, R108, R111 ;  /* 0x0000006f6c55723e */ /* 0x002fe200000010ff */
[----:B------:R-:W-:-:S06]  /*58c0*/  FADD.FTZ R111, R111, R108 ;  /* 0x0000006c6f6f7221 */ /* 0x000fcc0000010000 */
[----:B------:R-:W-:Y:S08]  /*58d0*/  MUFU.EX2 R101, R101 ;  /* 0x0000006500657308 */ /* 0x000ff00000000800 */
[----:B------:R-:W1:Y:S01]  /*58e0*/  MUFU.EX2 R34, R34 ;  /* 0x0000002200227308 */ /* 0x000e620000000800 */
[----:B----4-:R-:W-:Y:S01]  /*58f0*/  F2FP.BF16.F32.PACK_AB R87, R103, R110 ;  /* 0x0000006e6757723e */ /* 0x010fe200000010ff */
[----:B------:R-:W-:-:S04]  /*5900*/  FADD.FTZ R110, R110, R111 ;  /* 0x0000006f6e6e7221 */ /* 0x000fc80000010000 */
[----:B------:R-:W-:Y:S02]  /*5910*/  FADD.FTZ R103, R103, R110 ;  /* 0x0000006e67677221 */ /* 0x000fe40000010000 */
[C---:B------:R-:W-:Y:S01]  /*5920*/  HMMA.16816.F32.BF16 R60, R84.reuse, R64, RZ ;  /* 0x00000040543c723c */ /* 0x040fe200000418ff */
[----:B------:R-:W-:Y:S05]  /*5930*/  MUFU.EX2 R35, R35 ;  /* 0x0000002300237308 */ /* 0x000fea0000000800 */
[C---:B------:R-:W-:Y:S03]  /*5940*/  HMMA.16816.F32.BF16 R64, R84.reuse, R66, RZ ;  /* 0x000000425440723c */ /* 0x040fe600000418ff */
[----:B------:R-:W4:Y:S01]  /*5950*/  MUFU.EX2 R32, R32 ;  /* 0x0000002000207308 */ /* 0x000f220000000800 */
        /* <DEDUP_REMOVED lines=8> */
[----:B----4-:R-:W-:Y:S01]  /*59e0*/  F2FP.BF16.F32.PACK_AB R6, R32, R35 ;  /* 0x000000232006723e */ /* 0x010fe200000010ff */
[----:B------:R-:W-:-:S03]  /*59f0*/  FADD.FTZ R35, R35, R34 ;  /* 0x0000002223237221 */ /* 0x000fc60000010000 */
[C---:B------:R-:W-:Y:S01]  /*5a00*/  HMMA.16816.F32.BF16 R36, R84.reuse, R40, RZ ;  /* 0x000000285424723c */ /* 0x040fe200000418ff */
[----:B------:R-:W-:Y:S02]  /*5a10*/  FADD.FTZ R32, R32, R35 ;  /* 0x0000002320207221 */ /* 0x000fe40000010000 */
[----:B------:R-:W-:Y:S03]  /*5a20*/  MUFU.EX2 R104, R104 ;  /* 0x0000006800687308 */ /* 0x000fe60000000800 */
[C---:B------:R-:W-:Y:S05]  /*5a30*/  HMMA.16816.F32.BF16 R44, R84.reuse, R48, RZ ;  /* 0x00000030542c723c */ /* 0x040fea00000418ff */
[----:B------:R-:W4:Y:S01]  /*5a40*/  MUFU.EX2 R33, R33 ;  /* 0x0000002100217308 */ /* 0x000f220000000800 */
[----:B-1----:R-:W-:Y:S01]  /*5a50*/  F2FP.BF16.F32.PACK_AB R5, R105, R102 ;  /* 0x000000666905723e */ /* 0x002fe200000010ff */
[----:B------:R-:W-:Y:S01]  /*5a60*/  HMMA.16816.F32.BF16 R68, R84, R72, RZ ;  /* 0x000000485444723c */ /* 0x000fe200000418ff */
[----:B------:R-:W-:-:S04]  /*5a70*/  FADD.FTZ R102, R102, R103 ;  /* 0x0000006766667221 */ /* 0x000fc80000010000 */
[----:B------:R-:W-:Y:S01]  /*5a80*/  FADD.FTZ R105, R105, R102 ;  /* 0x0000006669697221 */ /* 0x000fe20000010000 */
[C---:B------:R-:W-:Y:S01]  /*5a90*/  HMMA.16816.F32.BF16 R76, R84.reuse, R80, RZ ;  /* 0x00000050544c723c */ /* 0x040fe200000418ff */
[----:B------:R-:W-:Y:S05]  /*5aa0*/  MUFU.EX2 R119, R119 ;  /* 0x0000007700777308 */ /* 0x000fea0000000800 */
[----:B------:R-:W-:Y:S01]  /*5ab0*/  HMMA.16816.F32.BF16 R92, R84, R94, RZ ;  /* 0x0000005e545c723c */ /* 0x000fe200000418ff */
[----:B----4-:R-:W-:Y:S02]  /*5ac0*/  F2FP.BF16.F32.PACK_AB R7, R33, R104 ;  /* 0x000000682107723e */ /* 0x010fe400000010ff */
[----:B------:R-:W-:Y:S01]  /*5ad0*/  MUFU.EX2 R118, R118 ;  /* 0x0000007600767308 */ /* 0x000fe20000000800 */
[----:B------:R-:W-:-:S02]  /*5ae0*/  FADD.FTZ R104, R104, R105 ;  /* 0x0000006968687221 */ /* 0x000fc40000010000 */
[----:B------:R-:W-:Y:S02]  /*5af0*/  HMMA.16816.F32.BF16 R40, R84, R42, RZ ;  /* 0x0000002a5428723c */ /* 0x000fe400000418ff */
[----:B------:R-:W-:-:S04]  /*5b00*/  FADD.FTZ R104, R33, R104 ;  /* 0x0000006821687221 */ /* 0x000fc80000010000 */
[C---:B--2---:R-:W-:Y:S01]  /*5b10*/  HMMA.16816.F32.BF16 R60, R4.reuse, R8, R60 ;  /* 0x00000008043c723c */ /* 0x044fe2000004183c */
[----:B------:R-:W-:Y:S05]  /*5b20*/  MUFU.EX2 R127, R127 ;  /* 0x0000007f007f7308 */ /* 0x000fea0000000800 */
[----:B------:R-:W-:Y:S01]  /*5b30*/  HMMA.16816.F32.BF16 R64, R4, R10, R64 ;  /* 0x0000000a0440723c */ /* 0x000fe20000041840 */
[----:B------:R-:W1:Y:S02]  /*5b40*/  LDSM.16.MT88.4 R8, [R140+0xa000] ;  /* 0x00a000008c08783b */ /* 0x000e640000004200 */
[----:B------:R-:W-:Y:S03]  /*5b50*/  MUFU.EX2 R126, R126 ;  /* 0x0000007e007e7308 */ /* 0x000fe60000000800 */
[C---:B------:R-:W-:Y:S05]  /*5b60*/  HMMA.16816.F32.BF16 R48, R84.reuse, R50, RZ ;  /* 0x000000325430723c */ /* 0x040fea00000418ff */
[----:B------:R-:W-:Y:S01]  /*5b70*/  MUFU.EX2 R117, R117 ;  /* 0x0000007500757308 */ /* 0x000fe20000000800 */
[C---:B------:R-:W-:Y:S06]  /*5b80*/  HMMA.16816.F32.BF16 R72, R84.reuse, R74, RZ ;  /* 0x0000004a5448723c */ /* 0x040fec00000418ff */
[----:B------:R-:W-:Y:S01]  /*5b90*/  HMMA.16816.F32.BF16 R80, R84, R82, RZ ;  /* 0x000000525450723c */ /* 0x000fe200000418ff */
[----:B------:R-:W-:Y:S05]  /*5ba0*/  MUFU.EX2 R116, R116 ;  /* 0x0000007400747308 */ /* 0x000fea0000000800 */
[C---:B------:R-:W-:Y:S03]  /*5bb0*/  HMMA.16816.F32.BF16 R52, R4.reuse, R12, R52 ;  /* 0x0000000c0434723c */ /* 0x040fe60000041834 */
[----:B------:R-:W-:Y:S03]  /*5bc0*/  MUFU.EX2 R125, R125 ;  /* 0x0000007d007d7308 */ /* 0x000fe60000000800 */
[C---:B------:R-:W-:Y:S01]  /*5bd0*/  HMMA.16816.F32.BF16 R56, R4.reuse, R14, R56 ;  /* 0x0000000e0438723c */ /* 0x040fe20000041838 */
[----:B------:R-:W2:Y:S04]  /*5be0*/  LDSM.16.MT88.4 R12, [R141+0xa800] ;  /* 0x00a800008d0c783b */ /* 0x000ea80000004200 */
[----:B------:R-:W-:Y:S01]  /*5bf0*/  MUFU.EX2 R174, R174 ;  /* 0x000000ae00ae7308 */ /* 0x000fe20000000800 */
[----:B---3--:R-:W-:Y:S06]  /*5c00*/  HMMA.16816.F32.BF16 R44, R4, R16, R44 ;  /* 0x00000010042c723c */ /* 0x008fec000004182c */
[C---:B-1----:R-:W-:Y:S06]  /*5c10*/  HMMA.16816.F32.BF16 R88, R84.reuse, R8, RZ ;  /* 0x000000085458723c */ /* 0x042fec00000418ff */
[----:B------:R-:W-:Y:S01]  /*5c20*/  HMMA.16816.F32.BF16 R84, R84, R10, RZ ;  /* 0x0000000a5454723c */ /* 0x000fe200000418ff */
        /* <DEDUP_REMOVED lines=9> */
[----:B------:R-:W-:Y:S01]  /*5cc0*/  FFMA.FTZ R30, R172, UR12, -R129 ;  /* 0x0000000cac1e7c23 */ /* 0x000fe20008010881 */
[----:B------:R-:W-:Y:S01]  /*5cd0*/  MUFU.EX2 R29, R29 ;  /* 0x0000001d001d7308 */ /* 0x000fe20000000800 */
[C---:B------:R-:W-:Y:S02]  /*5ce0*/  LEA R172, P1, R121.reuse, UR8, 0x1 ;  /* 0x0000000879ac7c11 */ /* 0x040fe4000f8208ff */
[----:B------:R-:W-:Y:S01]  /*5cf0*/  HMMA.16816.F32.BF16 R80, R4, R14, R80 ;  /* 0x0000000e0450723c */ /* 0x000fe20000041850 */
[----:B------:R-:W2:Y:S01]  /*5d00*/  LDSM.16.MT88.4 R12, [R144+0x9000] ;  /* 0x00900000900c783b */ /* 0x000ea20000004200 */
[----:B------:R-:W-:-:S03]  /*5d10*/  LEA.HI.X R171, R121, UR9, R120, 0x1, P1 ;  /* 0x0000000979ab7c11 */ /* 0x000fc600088f0c78 */
[----:B------:R-:W-:Y:S01]  /*5d20*/  MUFU.EX2 R31, R31 ;  /* 0x0000001f001f7308 */ /* 0x000fe20000000800 */
[C---:B------:R-:W-:Y:S06]  /*5d30*/  HMMA.16816.F32.BF16 R36, R4.reuse, R24, R36 ;  /* 0x000000180424723c */ /* 0x040fec0000041824 */
        /* <DEDUP_REMOVED lines=8> */
[C---:B---3--:R-:W-:Y:S01]  /*5dc0*/  HMMA.16816.F32.BF16 R68, R4.reuse, R16, R68 ;  /* 0x000000100444723c */ /* 0x048fe20000041844 */
[--C-:B------:R-:W-:Y:S01]  /*5dd0*/  FFMA.FTZ R27, R170, UR12, -R129.reuse ;  /* 0x0000000caa1b7c23 */ /* 0x100fe20008010881 */
[----:B------:R-:W-:Y:S01]  /*5de0*/  FFMA.FTZ R26, R168, UR12, -R129 ;  /* 0x0000000ca81a7c23 */ /* 0x000fe20008010881 */
[----:B------:R-:W-:Y:S03]  /*5df0*/  MUFU.EX2 R25, R25 ;  /* 0x0000001900197308 */ /* 0x000fe60000000800 */
[----:B------:R-:W-:Y:S01]  /*5e00*/  HMMA.16816.F32.BF16 R72, R4, R18, R72 ;  /* 0x000000120448723c */ /* 0x000fe20000041848 */
[----:B------:R-:W-:Y:S04]  /*5e10*/  LDSM.16.MT88.4 R16, [R144+0x9800] ;  /* 0x009800009010783b */ /* 0x000fe80000004200 */
[----:B------:R-:W-:Y:S02]  /*5e20*/  MUFU.EX2 R27, R27 ;  /* 0x0000001b001b7308 */ /* 0x000fe40000000800 */
[----:B-1----:R-:W-:Y:S01]  /*5e30*/  F2FP.BF16.F32.PACK_AB R4, R30, R31 ;  /* 0x0000001f1e04723e */ /* 0x002fe200000010ff */
[----:B------:R-:W-:Y:S01]  /*5e40*/  FADD.FTZ R31, R31, R32 ;  /* 0x000000201f1f7221 */ /* 0x000fe20000010000 */
[----:B-----5:R-:W-:Y:S01]  /*5e50*/  F2FP.BF16.F32.PACK_AB R5, R28, R29 ;  /* 0x0000001d1c05723e */ /* 0x020fe200000010ff */
[----:B------:R-:W-:-:S02]  /*5e60*/  FADD.FTZ R29, R29, R104 ;  /* 0x000000681d1d7221 */ /* 0x000fc40000010000 */
[----:B------:R-:W-:Y:S01]  /*5e70*/  FADD.FTZ R30, R30, R31 ;  /* 0x0000001f1e1e7221 */ /* 0x000fe20000010000 */
[----:B------:R-:W1:Y:S01]  /*5e80*/  MUFU.EX2 R26, R26 ;  /* 0x0000001a001a7308 */ /* 0x000e620000000800 */
[----:B------:R-:W-:-:S07]  /*5e90*/  FADD.FTZ R28, R28, R29 ;  /* 0x0000001d1c1c7221 */ /* 0x000fce0000010000 */
[----:B------:R-:W3:Y:S01]  /*5ea0*/  MUFU.EX2 R24, R24 ;  /* 0x0000001800187308 */ /* 0x000ee20000000800 */
[----:B-1----:R-:W-:Y:S01]  /*5eb0*/  F2FP.BF16.F32.PACK_AB R6, R26, R27 ;  /* 0x0000001b1a06723e */ /* 0x002fe200000010ff */
[----:B------:R-:W-:-:S04]  /*5ec0*/  FADD.FTZ R27, R27, R30 ;  /* 0x0000001e1b1b7221 */ /* 0x000fc80000010000 */
[----:B------:R-:W-:Y:S01]  /*5ed0*/  FADD.FTZ R26, R26, R27 ;  /* 0x0000001b1a1a7221 */ /* 0x000fe20000010000 */
[----:B---3--:R-:W-:Y:S01]  /*5ee0*/  F2FP.BF16.F32.PACK_AB R7, R24, R25 ;  /* 0x000000191807723e */ /* 0x008fe200000010ff */
[----:B------:R-:W-:-:S04]  /*5ef0*/  FADD.FTZ R25, R25, R28 ;  /* 0x0000001c19197221 */ /* 0x000fc80000010000 */
[----:B------:R-:W-:Y:S02]  /*5f00*/  FADD.FTZ R24, R24, R25 ;  /* 0x0000001918187221 */ /* 0x000fe40000010000 */
[C---:B--2---:R-:W-:Y:S06]  /*5f10*/  HMMA.16816.F32.BF16 R96, R4.reuse, R12, R96 ;  /* 0x0000000c0460723c */ /* 0x044fec0000041860 */
[C---:B------:R-:W-:Y:S01]  /*5f20*/  HMMA.16816.F32.BF16 R92, R4.reuse, R14, R92 ;  /* 0x0000000e045c723c */ /* 0x040fe2000004185c */
[----:B------:R-:W1:Y:S05]  /*5f30*/  LDSM.16.MT88.4 R12, [R141+0x9000] ;  /* 0x009000008d0c783b */ /* 0x000e6a0000004200 */
[C---:B----4-:R-:W-:Y:S06]  /*5f40*/  HMMA.16816.F32.BF16 R36, R4.reuse, R8, R36 ;  /* 0x000000080424723c */ /* 0x050fec0000041824 */
        /* <DEDUP_REMOVED lines=119> */
.L_x_7665:
[----:B------:R-:W-:-:S04]  /*66c0*/  LEA R5, -R114, RZ, 0x6 ;  /* 0x000000ff72057211 */ /* 0x000fc800078e31ff */
[----:B------:R-:W-:-:S07]  /*66d0*/  SHF.R.S32.HI R4, RZ, 0x1f, R5 ;  /* 0x0000001fff047819 */ /* 0x000fce0000011405 */
.L_x_7666:
        /* <DEDUP_REMOVED lines=32> */
[----:B------:R-:W-:Y:S01]  /*68e0*/  @P2 STS.128 [R158+0x8800], RZ ;  /* 0x008800ff9e002388 */ /* 0x000fe20000000c00 */
[C---:B------:R-:W-:Y:S01]  /*68f0*/  @!P1 IADD3 R22, P3, R5.reuse, R22, RZ ;  /* 0x0000001605169210 */ /* 0x040fe20007f7e0ff */
[----:B------:R-:W-:Y:S01]  /*6900*/  @!P1 IMAD.X R4, R4, 0x1, R20, P5 ;  /* 0x0000000104049824 */ /* 0x000fe200028e0614 */
[----:B------:R-:W-:Y:S01]  /*6910*/  @!P2 LEA.HI.X R19, R5, R177, R10, 0x1, P4 ;  /* 0x000000b10513a211 */ /* 0x000fe200020f0c0a */
[--C-:B------:R-:W-:Y:S01]  /*6920*/  @!P1 IMAD.X R5, R6, 0x1, R20.reuse, P6 ;  /* 0x0000000106059824 */ /* 0x100fe200030e0614 */
[C---:B------:R-:W-:Y:S01]  /*6930*/  @!P1 LEA R24, P4, R7.reuse, UR6, 0x1 ;  /* 0x0000000607189c11 */ /* 0x040fe2000f8808ff */
[----:B------:R-:W-:Y:S01]  /*6940*/  @!P1 IMAD.X R9, R10, 0x1, R20, P3 ;  /* 0x000000010a099824 */ /* 0x000fe200018e0614 */
[----:B------:R-:W-:Y:S01]  /*6950*/  @!P1 LEA R20, P5, R8, UR6, 0x1 ;  /* 0x0000000608149c11 */ /* 0x000fe2000f8a08ff */
[----:B------:R-:W-:Y:S01]  /*6960*/  @!PT LDS RZ, [RZ] ;  /* 0x00000000fffff984 */ /* 0x000fe20000000800 */
[----:B------:R-:W-:Y:S01]  /*6970*/  @!PT LDS RZ, [RZ] ;  /* 0x00000000fffff984 */ /* 0x000fe20000000800 */
[----:B------:R-:W-:Y:S01]  /*6980*/  @!PT LDS RZ, [RZ] ;  /* 0x00000000fffff984 */ /* 0x000fe20000000800 */
[----:B------:R-:W-:Y:S01]  /*6990*/  @!P2 LDGSTS.E.BYPASS.LTC128B.128 [R158+0x8800], desc[UR10][R14.64] ;  /* 0x088000000e9eafae */ /* 0x000fe2000b901d4a */
[----:B------:R-:W-:Y:S01]  /*69a0*/  @!P1 LEA R10, P3, R22, UR6, 0x1 ;  /* 0x00000006160a9c11 */ /* 0x000fe2000f8608ff */
[----:B------:R-:W-:Y:S01]  /*69b0*/  IMAD.MOV.U32 R176, RZ, RZ, R124 ;  /* 0x000000ffffb07224 */ /* 0x000fe200078e007c */
[----:B------:R-:W-:Y:S01]  /*69c0*/  @!P1 LEA.HI.X R21, R8, UR7, R5, 0x1, P5 ;  /* 0x0000000708159c11 */ /* 0x000fe2000a8f0c05 */
        /* <DEDUP_REMOVED lines=50> */
[C---:B------:R-:W-:Y:S06]  /*6cf0*/  HMMA.16816.F32.BF16 R28, R100.reuse, R118, R28 ;  /* 0x00000076641c723c */ /* 0x040fec000004181c */
        /* <DEDUP_REMOVED lines=9> */
[----:B------:R-:W1:Y:S05]  /*6d90*/  LDSM.16.M88.4 R108, [R143+0x5000] ;  /* 0x005000008f6c783b */ /* 0x000e6a0000000200 */
[C---:B--2---:R-:W-:Y:S06]  /*6da0*/  HMMA.16816.F32.BF16 R24, R100.reuse, R104, R24 ;  /* 0x000000686418723c */ /* 0x044fec0000041818 */
[C---:B------:R-:W-:Y:S01]  /*6db0*/  HMMA.16816.F32.BF16 R20, R100.reuse, R106, R20 ;  /* 0x0000006a6414723c */ /* 0x040fe20000041814 */
[----:B------:R-:W2:Y:S05]  /*6dc0*/  LDSM.16.M88.4 R104, [R143+0x5800] ;  /* 0x005800008f68783b */ /* 0x000eaa0000000200 */
[C---:B-1----:R-:W-:Y:S06]  /*6dd0*/  HMMA.16816.F32.BF16 R16, R100.reuse, R108, R16 ;  /* 0x0000006c6410723c */ /* 0x042fec0000041810 */
[C---:B------:R-:W-:Y:S01]  /*6de0*/  HMMA.16816.F32.BF16 R12, R100.reuse, R110, R12 ;  /* 0x0000006e640c723c */ /* 0x040fe2000004180c */
[----:B------:R-:W-:Y:S05]  /*6df0*/  LDSM.16.M88.4 R108, [R136] ;  /* 0x00000000886c783b */ /* 0x000fea0000000200 */
        /* <DEDUP_REMOVED lines=32> */
[----:B------:R-:W1:Y:S05]  /*7000*/  LDSM.16.M88.4 R108, [R133] ;  /* 0x00000000856c783b */ /* 0x000e6a0000000200 */
[C---:B--2---:R-:W-:Y:S06]  /*7010*/  HMMA.16816.F32.BF16 R24, R100.reuse, R104, R24 ;  /* 0x000000686418723c */ /* 0x044fec0000041818 */
[C---:B------:R-:W-:Y:S01]  /*7020*/  HMMA.16816.F32.BF16 R20, R100.reuse, R106, R20 ;  /* 0x0000006a6414723c */ /* 0x040fe20000041814 */
[----:B------:R-:W2:Y:S05]  /*7030*/  LDSM.16.M88.4 R104, [R132] ;  /* 0x000000008468783b */ /* 0x000eaa0000000200 */
        /* <DEDUP_REMOVED lines=24> */
[----:B------:R-:W-:Y:S01]  /*71c0*/  HMMA.16816.F32.BF16 R28, R108, R106, R28 ;  /* 0x0000006a6c1c723c */ /* 0x000fe2000004181c */
[----:B------:R-:W2:Y:S01]  /*71d0*/  LDSM.16.M88.4 R104, [R136+0x3000] ;  /* 0x003000008868783b */ /* 0x000ea20000000200 */
[----:B------:R-:W-:-:S04]  /*71e0*/  DEPBAR.LE SB0, 0x0 ;  /* 0x000080000000791a */ /* 0x000fc80000000000 */
[C---:B-1----:R-:W-:Y:S06]  /*71f0*/  HMMA.16816.F32.BF16 R8, R108.reuse, R100, R8 ;  /* 0x000000646c08723c */ /* 0x042fec0000041808 */
[----:B------:R-:W-:Y:S01]  /*7200*/  HMMA.16816.F32.BF16 R4, R108, R102, R4 ;  /* 0x000000666c04723c */ /* 0x000fe20000041804 */
[----:B------:R-:W-:-:S04]  /*7210*/  IMAD R101, R157, 0x40, R166 ;  /* 0x000000409d657824 */ /* 0x000fc800078e02a6 */
[C---:B------:R-:W-:Y:S01]  /*7220*/  VIADD R100, R101.reuse, 0x1 ;  /* 0x0000000165647836 */ /* 0x040fe20000000000 */
[C---:B--2---:R-:W-:Y:S01]  /*7230*/  HMMA.16816.F32.BF16 R16, R108.reuse, R104, R16 ;  /* 0x000000686c10723c */ /* 0x044fe20000041810 */
[----:B------:R-:W-:Y:S01]  /*7240*/  VIADD R103, R101, 0x8 ;  /* 0x0000000865677836 */ /* 0x000fe20000000000 */
[----:B------:R-:W-:Y:S02]  /*7250*/  BAR.SYNC.DEFER_BLOCKING 0x0 ;  /* 0x0000000000007b1d */ /* 0x000fe40000010000 */
[CC--:B------:R-:W-:Y:S02]  /*7260*/  ISETP.GE.AND P3, PT, R100.reuse, R123.reuse, PT ;  /* 0x0000007b6400720c */ /* 0x0c0fe40003f66270 */
[----:B------:R-:W-:Y:S01]  /*7270*/  ISETP.GE.AND P5, PT, R100, R122, PT ;  /* 0x0000007a6400720c */ /* 0x000fe20003fa6270 */
[----:B------:R-:W-:Y:S01]  /*7280*/  HMMA.16816.F32.BF16 R12, R108, R106, R12 ;  /* 0x0000006a6c0c723c */ /* 0x000fe2000004180c */
[----:B------:R-:W-:Y:S02]  /*7290*/  I2FP.F32.S32 R100, R100 ;  /* 0x0000006400647245 */ /* 0x000fe40000201400 */
[----:B------:R-:W-:-:S02]  /*72a0*/  ISETP.GE.AND P6, PT, R103, R123, PT ;  /* 0x0000007b6700720c */ /* 0x000fc40003fc6270 */
[----:B------:R-:W-:Y:S01]  /*72b0*/  ISETP.GE.AND P4, PT, R103, R122, PT ;  /* 0x0000007a6700720c */ /* 0x000fe20003f86270 */
[CC--:B------:R-:W-:Y:S01]  /*72c0*/  FFMA.FTZ R35, R0.reuse, R100.reuse, R35 ;  /* 0x0000006400237223 */ /* 0x0c0fe20000010023 */
[----:B------:R-:W-:Y:S01]  /*72d0*/  I2FP.F32.S32 R103, R103 ;  /* 0x0000006700677245 */ /* 0x000fe20000201400 */
[----:B------:R-:W-:Y:S01]  /*72e0*/  FFMA.FTZ R110, R0, R100, R33 ;  /* 0x00000064006e7223 */ /* 0x000fe20000010021 */
[----:B------:R-:W-:-:S03]  /*72f0*/  VIADD R33, R101, 0x9 ;  /* 0x0000000965217836 */ /* 0x000fc60000000000 */
[CC--:B------:R-:W-:Y:S01]  /*7300*/  FFMA.FTZ R28, R0.reuse, R103.reuse, R28 ;  /* 0x00000067001c7223 */ /* 0x0c0fe2000001001c */
[----:B------:R-:W-:Y:S01]  /*7310*/  FFMA.FTZ R103, R0, R103, R30 ;  /* 0x0000006700677223 */ /* 0x000fe2000001001e */
[----:B------:R-:W-:Y:S01]  /*7320*/  FSEL R30, R35, -INF , !P5 ;  /* 0xff800000231e7808 */ /* 0x000fe20006800000 */
[----:B------:R-:W-:Y:S01]  /*7330*/  VIADD R35, R101, 0x10 ;  /* 0x0000001065237836 */ /* 0x000fe20000000000 */
[----:B------:R-:W-:Y:S02]  /*7340*/  FSEL R110, R110, -INF , !P3 ;  /* 0xff8000006e6e7808 */ /* 0x000fe40005800000 */
[C---:B------:R-:W-:Y:S02]  /*7350*/  ISETP.GE.AND P3, PT, R33.reuse, R123, PT ;  /* 0x0000007b2100720c */ /* 0x040fe40003f66270 */
[----:B------:R-:W-:Y:S02]  /*7360*/  ISETP.GE.AND P5, PT, R33, R122, PT ;  /* 0x0000007a2100720c */ /* 0x000fe40003fa6270 */
[----:B------:R-:W-:-:S02]  /*7370*/  I2FP.F32.S32 R33, R33 ;  /* 0x0000002100217245 */ /* 0x000fc40000201400 */
[----:B------:R-:W-:Y:S02]  /*7380*/  FSEL R108, R28, -INF , !P6 ;  /* 0xff8000001c6c7808 */ /* 0x000fe40007000000 */
[----:B------:R-:W-:Y:S01]  /*7390*/  FSEL R28, R103, -INF , !P4 ;  /* 0xff800000671c7808 */ /* 0x000fe20006000000 */
[C---:B------:R-:W-:Y:S01]  /*73a0*/  FFMA.FTZ R100, R0.reuse, R33, R29 ;  /* 0x0000002100647223 */ /* 0x040fe2000001001d */
[C---:B------:R-:W-:Y:S01]  /*73b0*/  ISETP.GE.AND P6, PT, R35.reuse, R123, PT ;  /* 0x0000007b2300720c */ /* 0x040fe20003fc6270 */
[----:B------:R-:W-:Y:S01]  /*73c0*/  FFMA.FTZ R31, R0, R33, R31 ;  /* 0x00000021001f7223 */ /* 0x000fe2000001001f */
[----:B------:R-:W-:Y:S01]  /*73d0*/  ISETP.GE.AND P4, PT, R35, R122, PT ;  /* 0x0000007a2300720c */ /* 0x000fe20003f86270 */
[----:B------:R-:W-:Y:S01]  /*73e0*/  VIADD R29, R101, 0x11 ;  /* 0x00000011651d7836 */ /* 0x000fe20000000000 */
[----:B------:R-:W-:-:S05]  /*73f0*/  I2FP.F32.S32 R35, R35 ;  /* 0x0000002300237245 */ /* 0x000fca0000201400 */
[CC--:B------:R-:W-:Y:S01]  /*7400*/  FFMA.FTZ R128, R0.reuse, R35.reuse, R24 ;  /* 0x0000002300807223 */ /* 0x0c0fe20000010018 */
[----:B------:R-:W-:Y:S01]  /*7410*/  FFMA.FTZ R130, R0, R35, R26 ;  /* 0x0000002300827223 */ /* 0x000fe2000001001a */
[----:B------:R-:W-:Y:S02]  /*7420*/  FSEL R26, R100, -INF , !P3 ;  /* 0xff800000641a7808 */ /* 0x000fe40005800000 */
[----:B------:R-:W-:Y:S01]  /*7430*/  FSEL R24, R31, -INF , !P5 ;  /* 0xff8000001f187808 */ /* 0x000fe20006800000 */
[----:B------:R-:W-:Y:S01]  /*7440*/  VIADD R31, R101, 0x18 ;  /* 0x00000018651f7836 */ /* 0x000fe20000000000 */
        /* <DEDUP_REMOVED lines=10> */
[----:B------:R-:W-:Y:S02]  /*74f0*/  I2FP.F32.S32 R31, R31 ;  /* 0x0000001f001f7245 */ /* 0x000fe40000201400 */
[----:B------:R-:W-:-:S02]  /*7500*/  FSEL R194, R194, -INF , !P3 ;  /* 0xff800000c2c27808 */ /* 0x000fc40005800000 */
[----:B------:R-:W-:Y:S01]  /*7510*/  FSEL R190, R27, -INF , !P5 ;  /* 0xff8000001bbe7808 */ /* 0x000fe20006800000 */
[CC--:B------:R-:W-:Y:S01]  /*7520*/  FFMA.FTZ R20, R0.reuse, R31.reuse, R20 ;  /* 0x0000001f00147223 */ /* 0x0c0fe20000010014 */
[----:B------:R-:W-:Y:S01]  /*7530*/  FFMA.FTZ R22, R0, R31, R22 ;  /* 0x0000001f00167223 */ /* 0x000fe20000010016 */
[----:B------:R-:W-:Y:S01]  /*7540*/  ISETP.GE.AND P3, PT, R25, R123, PT ;  /* 0x0000007b1900720c */ /* 0x000fe20003f66270 */
[----:B------:R-:W-:Y:S01]  /*7550*/  VIADD R27, R101, 0x20 ;  /* 0x00000020651b7836 */ /* 0x000fe20000000000 */
[-C--:B------:R-:W-:Y:S02]  /*7560*/  ISETP.GE.AND P5, PT, R25, R122.reuse, PT ;  /* 0x0000007a1900720c */ /* 0x080fe40003fa6270 */
[----:B------:R-:W-:Y:S02]  /*7570*/  I2FP.F32.S32 R25, R25 ;  /* 0x0000001900197245 */ /* 0x000fe40000201400 */
[----:B------:R-:W-:Y:S01]  /*7580*/  FSEL R192, R20, -INF , !P6 ;  /* 0xff80000014c07808 */ /* 0x000fe20007000000 */
[----:B------:R-:W-:Y:S01]  /*7590*/  VIADD R20, R101, 0x21 ;  /* 0x0000002165147836 */ /* 0x000fe20000000000 */
[----:B------:R-:W-:Y:S01]  /*75a0*/  FSEL R188, R22, -INF , !P4 ;  /* 0xff80000016bc7808 */ /* 0x000fe20006000000 */
[C---:B------:R-:W-:Y:S01]  /*75b0*/  FFMA.FTZ R21, R0.reuse, R25, R21 ;  /* 0x0000001900157223 */ /* 0x040fe20000010015 */
[C---:B------:R-:W-:Y:S01]  /*75c0*/  ISETP.GE.AND P6, PT, R27.reuse, R123, PT ;  /* 0x0000007b1b00720c */ /* 0x040fe20003fc6270 */
[----:B------:R-:W-:Y:S01]  /*75d0*/  FFMA.FTZ R23, R0, R25, R23 ;  /* 0x0000001900177223 */ /* 0x000fe20000010017 */
[----:B------:R-:W-:-:S02]  /*75e0*/  ISETP.GE.AND P4, PT, R27, R122, PT ;  /* 0x0000007a1b00720c */ /* 0x000fc40003f86270 */
[----:B------:R-:W-:Y:S02]  /*75f0*/  I2FP.F32.S32 R27, R27 ;  /* 0x0000001b001b7245 */ /* 0x000fe40000201400 */
[----:B------:R-:W-:Y:S01]  /*7600*/  FSEL R196, R21, -INF , !P3 ;  /* 0xff80000015c47808 */ /* 0x000fe20005800000 */
[----:B------:R-:W-:Y:S01]  /*7610*/  VIADD R21, R101, 0x28 ;  /* 0x0000002865157836 */ /* 0x000fe20000000000 */
[----:B------:R-:W-:Y:S01]  /*7620*/  FSEL R126, R23, -INF , !P5 ;  /* 0xff800000177e7808 */ /* 0x000fe20006800000 */
[CC--:B------:R-:W-:Y:S01]  /*7630*/  FFMA.FTZ R16, R0.reuse, R27.reuse, R16 ;  /* 0x0000001b00107223 */ /* 0x0c0fe20000010010 */
[----:B------:R-:W-:Y:S01]  /*7640*/  FFMA.FTZ R18, R0, R27, R18 ;  /* 0x0000001b00127223 */ /* 0x000fe20000010012 */
[C---:B------:R-:W-:Y:S02]  /*7650*/  ISETP.GE.AND P3, PT, R20.reuse, R123, PT ;  /* 0x0000007b1400720c */ /* 0x040fe40003f66270 */
[----:B------:R-:W-:Y:S02]  /*7660*/  ISETP.GE.AND P5, PT, R20, R122, PT ;  /* 0x0000007a1400720c */ /* 0x000fe40003fa6270 */
[----:B------:R-:W-:-:S02]  /*7670*/  I2FP.F32.S32 R20, R20 ;  /* 0x0000001400147245 */ /* 0x000fc40000201400 */
[----:B------:R-:W-:Y:S01]  /*7680*/  FSEL R170, R16, -INF , !P6 ;  /* 0xff80000010aa7808 */ /* 0x000fe20007000000 */
[----:B------:R-:W-:Y:S01]  /*7690*/  VIADD R16, R101, 0x29 ;  /* 0x0000002965107836 */ /* 0x000fe20000000000 */
[----:B------:R-:W-:Y:S01]  /*76a0*/  FSEL R102, R18, -INF , !P4 ;  /* 0xff80000012667808 */ /* 0x000fe20006000000 */
[CC--:B------:R-:W-:Y:S01]  /*76b0*/  FFMA.FTZ R17, R0.reuse, R20.reuse, R17 ;  /* 0x0000001400117223 */ /* 0x0c0fe20000010011 */
[C---:B------:R-:W-:Y:S01]  /*76c0*/  ISETP.GE.AND P6, PT, R21.reuse, R123, PT ;  /* 0x0000007b1500720c */ /* 0x040fe20003fc6270 */
[C---:B------:R-:W-:Y:S01]  /*76d0*/  FFMA.FTZ R19, R0.reuse, R20, R19 ;  /* 0x0000001400137223 */ /* 0x040fe20000010013 */
[----:B------:R-:W-:Y:S02]  /*76e0*/  ISETP.GE.AND P4, PT, R21, R122, PT ;  /* 0x0000007a1500720c */ /* 0x000fe40003f86270 */
[----:B------:R-:W-:Y:S02]  /*76f0*/  I2FP.F32.S32 R21, R21 ;  /* 0x0000001500157245 */ /* 0x000fe40000201400 */
[----:B------:R-:W-:Y:S01]  /*7700*/  FSEL R184, R17, -INF , !P3 ;  /* 0xff80000011b87808 */ /* 0x000fe20005800000 */
[----:B------:R-:W-:Y:S01]  /*7710*/  VIADD R17, R101, 0x30 ;  /* 0x0000003065117836 */ /* 0x000fe20000000000 */
[----:B------:R-:W-:Y:S01]  /*7720*/  FSEL R180, R19, -INF , !P5 ;  /* 0xff80000013b47808 */ /* 0x000fe20006800000 */
[CC--:B------:R-:W-:Y:S01]  /*7730*/  FFMA.FTZ R12, R0.reuse, R21.reuse, R12 ;  /* 0x00000015000c7223 */ /* 0x0c0fe2000001000c */
[----:B------:R-:W-:Y:S01]  /*7740*/  FFMA.FTZ R14, R0, R21, R14 ;  /* 0x00000015000e7223 */ /* 0x000fe2000001000e */
[----:B------:R-:W-:-:S02]  /*7750*/  ISETP.GE.AND P3, PT, R16, R123, PT ;  /* 0x0000007b1000720c */ /* 0x000fc40003f66270 */
[-C--:B------:R-:W-:Y:S02]  /*7760*/  ISETP.GE.AND P5, PT, R16, R122.reuse, PT ;  /* 0x0000007a1000720c */ /* 0x080fe40003fa6270 */
[----:B------:R-:W-:Y:S02]  /*7770*/  FSEL R182, R12, -INF , !P6 ;  /* 0xff8000000cb67808 */ /* 0x000fe40007000000 */
[----:B------:R-:W-:Y:S02]  /*7780*/  FSEL R178, R14, -INF , !P4 ;  /* 0xff8000000eb27808 */ /* 0x000fe40006000000 */
[C---:B------:R-:W-:Y:S02]  /*7790*/  ISETP.GE.AND P6, PT, R17.reuse, R123, PT ;  /* 0x0000007b1100720c */ /* 0x040fe40003fc6270 */
[----:B------:R-:W-:Y:S02]  /*77a0*/  ISETP.GE.AND P4, PT, R17, R122, PT ;  /* 0x0000007a1100720c */ /* 0x000fe40003f86270 */
[----:B------:R-:W-:-:S02]  /*77b0*/  I2FP.F32.S32 R16, R16 ;  /* 0x0000001000107245 */ /* 0x000fc40000201400 */
[----:B------:R-:W-:-:S03]  /*77c0*/  I2FP.F32.S32 R17, R17 ;  /* 0x0000001100117245 */ /* 0x000fc60000201400 */
[CC--:B------:R-:W-:Y:S01]  /*77d0*/  FFMA.FTZ R13, R0.reuse, R16.reuse, R13 ;  /* 0x00000010000d7223 */ /* 0x0c0fe2000001000d */
[C---:B------:R-:W-:Y:S01]  /*77e0*/  FFMA.FTZ R15, R0.reuse, R16, R15 ;  /* 0x00000010000f7223 */ /* 0x040fe2000001000f */
[CC--:B------:R-:W-:Y:S01]  /*77f0*/  FFMA.FTZ R105, R0.reuse, R17.reuse, R8 ;  /* 0x0000001100697223 */ /* 0x0c0fe20000010008 */
[----:B------:R-:W-:Y:S02]  /*7800*/  VIADD R8, R101, 0x31 ;  /* 0x0000003165087836 */ /* 0x000fe40000000000 */
[----:B------:R-:W-:Y:S01]  /*7810*/  FFMA.FTZ R10, R0, R17, R10 ;  /* 0x00000011000a7223 */ /* 0x000fe2000001000a */
[----:B------:R-:W-:Y:S01]  /*7820*/  FSEL R186, R13, -INF , !P3 ;  /* 0xff8000000dba7808 */ /* 0x000fe20005800000 */
[----:B------:R-:W-:Y:S01]  /*7830*/  VIADD R13, R101, 0x38 ;  /* 0x00000038650d7836 */ /* 0x000fe20000000000 */
[----:B------:R-:W-:Y:S02]  /*7840*/  FSEL R100, R15, -INF , !P5 ;  /* 0xff8000000f647808 */ /* 0x000fe40006800000 */
        /* <DEDUP_REMOVED lines=8> */
[----:B------:R-:W-:-:S02]  /*78d0*/  ISETP.GE.AND P4, PT, R13, R122, PT ;  /* 0x0000007a0d00720c */ /* 0x000fc40003f86270 */
[----:B------:R-:W-:Y:S02]  /*78e0*/  FSEL R117, R9, -INF , !P3 ;  /* 0xff80000009757808 */ /* 0x000fe40005800000 */
[----:B------:R-:W-:Y:S02]  /*78f0*/  I2FP.F32.S32 R9, R101 ;  /* 0x0000006500097245 */ /* 0x000fe40000201400 */
[----:B------:R-:W-:Y:S02]  /*7900*/  I2FP.F32.S32 R13, R13 ;  /* 0x0000000d000d7245 */ /* 0x000fe40000201400 */
[----:B------:R-:W-:Y:S01]  /*7910*/  ISETP.GE.AND P3, PT, R101, R123, PT ;  /* 0x0000007b6500720c */ /* 0x000fe20003f66270 */
[C---:B------:R-:W-:Y:S01]  /*7920*/  FFMA.FTZ R8, R0.reuse, R9, R32 ;  /* 0x0000000900087223 */ /* 0x040fe20000010020 */
[----:B------:R-:W-:Y:S01]  /*7930*/  FSEL R107, R11, -INF , !P5 ;  /* 0xff8000000b6b7808 */ /* 0x000fe20006800000 */
[----:B------:R-:W-:Y:S01]  /*7940*/  FFMA.FTZ R116, R0, R13, R4 ;  /* 0x0000000d00747223 */ /* 0x000fe20000010004 */
[----:B------:R-:W-:-:S02]  /*7950*/  VIADD R4, R101, 0x39 ;  /* 0x0000003965047836 */ /* 0x000fc40000000000 */
[----:B------:R-:W-:Y:S01]  /*7960*/  FFMA.FTZ R6, R0, R13, R6 ;  /* 0x0000000d00067223 */ /* 0x000fe20000010006 */
[----:B------:R-:W-:Y:S02]  /*7970*/  FSEL R8, R8, -INF , !P3 ;  /* 0xff80000008087808 */ /* 0x000fe40005800000 */
[----:B------:R-:W-:Y:S02]  /*7980*/  ISETP.GT.AND P3, PT, R157, R152, PT ;  /* 0x000000989d00720c */ /* 0x000fe40003f64270 */
[----:B------:R-:W-:Y:S02]  /*7990*/  I2FP.F32.S32 R10, R4 ;  /* 0x00000004000a7245 */ /* 0x000fe40000201400 */
[----:B------:R-:W-:Y:S01]  /*79a0*/  FSEL R118, R6, -INF , !P4 ;  /* 0xff80000006767808 */ /* 0x000fe20006000000 */
[----:B------:R-:W-:Y:S01]  /*79b0*/  FFMA.FTZ R6, R0, R9, R34 ;  /* 0x0000000900067223 */ /* 0x000fe20000010022 */
[----:B------:R-:W-:Y:S01]  /*79c0*/  FSEL R116, R116, -INF , !P6 ;  /* 0xff80000074747808 */ /* 0x000fe20007000000 */
[CC--:B------:R-:W-:Y:S01]  /*79d0*/  FFMA.FTZ R5, R0.reuse, R10.reuse, R5 ;  /* 0x0000000a00057223 */ /* 0x0c0fe20000010005 */
[----:B------:R-:W-:Y:S01]  /*79e0*/  FFMA.FTZ R7, R0, R10, R7 ;  /* 0x0000000a00077223 */ /* 0x000fe20000010007 */
        /* <DEDUP_REMOVED lines=9> */
[----:B------:R-:W-:Y:S02]  /*7a80*/  MOV R10, RZ ;  /* 0x000000ff000a7202 */ /* 0x000fe40000000f00 */
[----:B-1----:R-:W-:-:S04]  /*7a90*/  IABS R5, R7 ;  /* 0x0000000700057213 */ /* 0x002fc80000000000 */
[----:B------:R-:W1:Y:S08]  /*7aa0*/  I2F.RP R13, R5 ;  /* 0x00000005000d7306 */ /* 0x000e700000209400 */
[----:B-1----:R-:W1:Y:S02]  /*7ab0*/  MUFU.RCP R12, R13 ;  /* 0x0000000d000c7308 */ /* 0x002e640000001000 */
[----:B-1----:R-:W-:-:S06]  /*7ac0*/  VIADD R12, R12, 0xffffffe ;  /* 0x0ffffffe0c0c7836 */ /* 0x002fcc0000000000 */
[----:B------:R-:W1:Y:S02]  /*7ad0*/  F2I.FTZ.U32.TRUNC.NTZ R11, R12 ;  /* 0x0000000c000b7305 */ /* 0x000e64000021f000 */
[----:B-1----:R-:W-:-:S04]  /*7ae0*/  IMAD.MOV R4, RZ, RZ, -R11 ;  /* 0x000000ffff047224 */ /* 0x002fc800078e0a0b */
[----:B------:R-:W-:-:S04]  /*7af0*/  IMAD R9, R4, R5, RZ ;  /* 0x0000000504097224 */ /* 0x000fc800078e02ff */
[----:B------:R-:W-:-:S04]  /*7b00*/  IMAD.HI.U32 R4, R11, R9, R10 ;  /* 0x000000090b047227 */ /* 0x000fc800078e000a */
[----:B------:R-:W-:-:S05]  /*7b10*/  IMAD.SHL.U32 R10, R157, 0x40, RZ ;  /* 0x000000409d0a7824 */ /* 0x000fca00078e00ff */
[----:B------:R-:W-:Y:S02]  /*7b20*/  IABS R11, R10 ;  /* 0x0000000a000b7213 */ /* 0x000fe40000000000 */
[C---:B------:R-:W-:Y:S02]  /*7b30*/  IADD3 R14, R10.reuse, -0x40, RZ ;  /* 0xffffffc00a0e7810 */ /* 0x040fe40007ffe0ff */
[----:B------:R-:W-:Y:S01]  /*7b40*/  LOP3.LUT R10, R10, R7, RZ, 0x3c, !PT ;  /* 0x000000070a0a7212 */ /* 0x000fe200078e3cff */
[----:B------:R-:W-:Y:S01]  /*7b50*/  IMAD.HI.U32 R13, R4, R11, RZ ;  /* 0x0000000b040d7227 */ /* 0x000fe200078e00ff */
[----:B------:R-:W-:Y:S02]  /*7b60*/  IABS R9, R14 ;  /* 0x0000000e00097213 */ /* 0x000fe40000000000 */
[----:B------:R-:W-:Y:S01]  /*7b70*/  LOP3.LUT R14, R14, R7, RZ, 0x3c, !PT ;  /* 0x000000070e0e7212 */ /* 0x000fe200078e3cff */
[----:B------:R-:W-:-:S04]  /*7b80*/  IMAD.MOV R12, RZ, RZ, -R13 ;  /* 0x000000ffff0c7224 */ /* 0x000fc800078e0a0d */
[----:B------:R-:W-:Y:S02]  /*7b90*/  IMAD R12, R5, R12, R11 ;  /* 0x0000000c050c7224 */ /* 0x000fe400078e020b */
[----:B------:R-:W-:-:S03]  /*7ba0*/  IMAD.HI.U32 R11, R4, R9, RZ ;  /* 0x00000009040b7227 */ /* 0x000fc600078e00ff */
[----:B------:R-:W-:Y:S02]  /*7bb0*/  ISETP.GT.U32.AND P4, PT, R5, R12, PT ;  /* 0x0000000c0500720c */ /* 0x000fe40003f84070 */
[----:B------:R-:W-:-:S05]  /*7bc0*/  IADD3 R4, -R11, RZ, RZ ;  /* 0x000000ff0b047210 */ /* 0x000fca0007ffe1ff */
[----:B------:R-:W-:-:S05]  /*7bd0*/  IMAD R4, R5, R4, R9 ;  /* 0x0000000405047224 */ /* 0x000fca00078e0209 */
[----:B------:R-:W-:Y:S01]  /*7be0*/  ISETP.GT.U32.AND P5, PT, R5, R4, PT ;  /* 0x000000040500720c */ /* 0x000fe20003fa4070 */
[----:B------:R-:W-:Y:S02]  /*7bf0*/  @!P4 IMAD.IADD R12, R12, 0x1, -R5 ;  /* 0x000000010c0cc824 */ /* 0x000fe400078e0a05 */
[----:B------:R-:W-:-:S03]  /*7c00*/  @!P4 VIADD R13, R13, 0x1 ;  /* 0x000000010d0dc836 */ /* 0x000fc60000000000 */
[----:B------:R-:W-:Y:S02]  /*7c10*/  ISETP.GE.U32.AND P6, PT, R12, R5, PT ;  /* 0x000000050c00720c */ /* 0x000fe40003fc6070 */
[----:B------:R-:W-:-:S05]  /*7c20*/  LOP3.LUT R12, RZ, R7, RZ, 0x33, !PT ;  /* 0x00000007ff0c7212 */ /* 0x000fca00078e33ff */
[-C--:B------:R-:W-:Y:S01]  /*7c30*/  @!P5 IADD3 R4, R4, -R5.reuse, RZ ;  /* 0x800000050404d210 */ /* 0x080fe20007ffe0ff */
[----:B------:R-:W-:Y:S01]  /*7c40*/  @!P5 VIADD R11, R11, 0x1 ;  /* 0x000000010b0bd836 */ /* 0x000fe20000000000 */
[----:B------:R-:W-:Y:S02]  /*7c50*/  ISETP.GE.AND P5, PT, R14, RZ, PT ;  /* 0x000000ff0e00720c */ /* 0x000fe40003fa6270 */
[----:B------:R-:W-:Y:S02]  /*7c60*/  ISETP.GE.U32.AND P4, PT, R4, R5, PT ;  /* 0x000000050400720c */ /* 0x000fe40003f86070 */
[----:B------:R-:W-:Y:S02]  /*7c70*/  @P6 IADD3 R13, R13, 0x1, RZ ;  /* 0x000000010d0d6810 */ /* 0x000fe40007ffe0ff */
[----:B------:R-:W-:-:S09]  /*7c80*/  ISETP.GE.AND P6, PT, R10, RZ, PT ;  /* 0x000000ff0a00720c */ /* 0x000fd20003fc6270 */
[----:B------:R-:W-:Y:S02]  /*7c90*/  @P4 IADD3 R11, R11, 0x1, RZ ;  /* 0x000000010b0b4810 */ /* 0x000fe40007ffe0ff */
[----:B------:R-:W-:Y:S02]  /*7ca0*/  ISETP.NE.AND P4, PT, R7, RZ, PT ;  /* 0x000000ff0700720c */ /* 0x000fe40003f85270 */
[----:B------:R-:W-:Y:S01]  /*7cb0*/  @!P6 IMAD.MOV R13, RZ, RZ, -R13 ;  /* 0x000000ffff0de224 */ /* 0x000fe200078e0a0d */
[----:B------:R-:W-:-:S04]  /*7cc0*/  @!P5 IADD3 R11, -R11, RZ, RZ ;  /* 0x000000ff0b0bd210 */ /* 0x000fc80007ffe1ff */
[C---:B------:R-:W-:Y:S02]  /*7cd0*/  SEL R5, R12.reuse, R13, !P4 ;  /* 0x0000000d0c057207 */ /* 0x040fe40006000000 */
[----:B------:R-:W-:-:S03]  /*7ce0*/  SEL R12, R12, R11, !P4 ;  /* 0x0000000b0c0c7207 */ /* 0x000fc60006000000 */
[----:B------:R-:W-:-:S04]  /*7cf0*/  IMAD.WIDE R14, R5, 0x4, R162 ;  /* 0x00000004050e7825 */ /* 0x000fc800078e02a2 */
[----:B------:R-:W-:Y:S01]  /*7d00*/  IMAD.WIDE R16, R12, 0x4, R162 ;  /* 0x000000040c107825 */ /* 0x000fe200078e02a2 */
[----:B------:R1:W2:Y:S04]  /*7d10*/  LDG.E R10, desc[UR10][R14.64] ;  /* 0x0000000a0e0a7981 */ /* 0x0002a8000c1e1900 */
[----:B------:R-:W2:Y:S01]  /*7d20*/  LDG.E R9, desc[UR10][R16.64] ;  /* 0x0000000a10097981 */ /* 0x000ea2000c1e1900 */
[----:B------:R-:W-:Y:S02]  /*7d30*/  IMAD.IADD R12, R5, 0x1, -R12 ;  /* 0x00000001050c7824 */ /* 0x000fe400078e0a0c */
[----:B------:R-:W3:Y:S02]  /*7d40*/  LDC.64 R4, c[0x0][0x230] ;  /* 0x00008c00ff047b82 */ /* 0x000ee40000000a00 */
[----:B------:R-:W-:-:S05]  /*7d50*/  IMAD R11, R12, R7, -0x40 ;  /* 0xffffffc00c0b7424 */ /* 0x000fca00078e0207 */
[----:B------:R-:W-:Y:S01]  /*7d60*/  SHF.R.S32.HI R7, RZ, 0x1f, R11 ;  /* 0x0000001fff077819 */ /* 0x000fe2000001140b */
[----:B-1----:R-:W-:Y:S01]  /*7d70*/  IMAD.WIDE.U32 R14, R11, R112, RZ ;  /* 0x000000700b0e7225 */ /* 0x002fe200078e00ff */
[----:B--2---:R-:W-:-:S03]  /*7d80*/  IADD3 R9, -R10, R9, RZ ;  /* 0x000000090a097210 */ /* 0x004fc60007ffe1ff */
[----:B------:R-:W-:Y:S01]  /*7d90*/  IMAD R10, R7, R112, RZ ;  /* 0x00000070070a7224 */ /* 0x000fe200078e02ff */
[----:B------:R-:W-:-:S03]  /*7da0*/  SHF.R.S32.HI R7, RZ, 0x1f, R9 ;  /* 0x0000001fff077819 */ /* 0x000fc60000011409 */
[----:B------:R-:W-:Y:S02]  /*7db0*/  IMAD R10, R11, R113, R10 ;  /* 0x000000710b0a7224 */ /* 0x000fe400078e020a */
[-C--:B---3--:R-:W-:Y:S02]  /*7dc0*/  IMAD R12, R7, R4.reuse, RZ ;  /* 0x00000004070c7224 */ /* 0x088fe400078e02ff */
[----:B------:R-:W-:Y:S02]  /*7dd0*/  IMAD.IADD R15, R15, 0x1, R10 ;  /* 0x000000010f0f7824 */ /* 0x000fe400078e020a */
[C---:B------:R-:W-:Y:S02]  /*7de0*/  IMAD R5, R9.reuse, R5, R12 ;  /* 0x0000000509057224 */ /* 0x040fe400078e020c */
[----:B------:R-:W-:-:S04]  /*7df0*/  IMAD.WIDE.U32 R14, R9, R4, R14 ;  /* 0x00000004090e7225 */ /* 0x000fc800078e000e */
[----:B------:R-:W-:Y:S01]  /*7e00*/  IMAD.MOV.U32 R7, RZ, RZ, R14 ;  /* 0x000000ffff077224 */ /* 0x000fe200078e000e */
[----:B------:R-:W-:Y:S01]  /*7e10*/  IADD3 R10, R15, R5, RZ ;  /* 0x000000050f0a7210 */ /* 0x000fe20007ffe0ff */
[----:B------:R-:W-:Y:S06]  /*7e20*/  BRA `(.L_x_7669) ;  /* 0x0000000000087947 */ /* 0x000fec0003800000 */
.L_x_7668:
[----:B------:R-:W-:-:S04]  /*7e30*/  LEA R7, -R112, RZ, 0x6 ;  /* 0x000000ff70077211 */ /* 0x000fc800078e31ff */
[----:B------:R-:W-:-:S07]  /*7e40*/  SHF.R.S32.HI R10, RZ, 0x1f, R7 ;  /* 0x0000001fff0a7819 */ /* 0x000fce0000011407 */
.L_x_7669:
[----:B------:R-:W-:Y:S01]  /*7e50*/  @!P1 IADD3 R5, P4, R121, R7, RZ ;  /* 0x0000000779059210 */ /* 0x000fe20007f9e0ff */
[----:B------:R1:W-:Y:S01]  /*7e60*/  @P2 STS.128 [R158+0x4000], RZ ;  /* 0x004000ff9e002388 */ /* 0x0003e20000000c00 */
[----:B------:R-:W-:Y:S01]  /*7e70*/  @!P2 LEA R14, P5, R7, R172, 0x1 ;  /* 0x000000ac070ea211 */ /* 0x000fe200078a08ff */
[----:B------:R-:W-:Y:S02]  /*7e80*/  BSSY B0, `(.L_x_7670) ;  /* 0x0000045000007945 */ /* 0x000fe40003800000 */
[--C-:B------:R-:W-:Y:S01]  /*7e90*/  @!P1 IMAD.X R4, R120, 0x1, R10.reuse, P4 ;  /* 0x0000000178049824 */ /* 0x100fe200020e060a */
[----:B------:R-:W-:Y:S02]  /*7ea0*/  @!P1 LEA R12, P4, R5, UR8, 0x1 ;  /* 0x00000008050c9c11 */ /* 0x000fe4000f8808ff */
[----:B------:R-:W-:Y:S02]  /*7eb0*/  @!P2 LEA.HI.X R15, R7, R171, R10, 0x1, P5 ;  /* 0x000000ab070fa211 */ /* 0x000fe400028f0c0a */
[----:B------:R-:W-:-:S02]  /*7ec0*/  @!P1 LEA.HI.X R13, R5, UR9, R4, 0x1, P4 ;  /* 0x00000009050d9c11 */ /* 0x000fc4000a0f0c04 */
[-C--:B------:R-:W-:Y:S01]  /*7ed0*/  @!P2 IADD3 R5, P4, R154, R7.reuse, RZ ;  /* 0x000000079a05a210 */ /* 0x080fe20007f9e0ff */
[----:B------:R-:W-:Y:S01]  /*7ee0*/  @!PT LDS RZ, [RZ] ;  /* 0x00000000fffff984 */ /* 0x000fe20000000800 */
[----:B------:R-:W-:Y:S01]  /*7ef0*/  @!PT LDS RZ, [RZ] ;  /* 0x00000000fffff984 */ /* 0x000fe20000000800 */
[----:B------:R-:W-:Y:S01]  /*7f00*/  @!PT LDS RZ, [RZ] ;  /* 0x00000000fffff984 */ /* 0x000fe20000000800 */
[----:B------:R-:W-:Y:S03]  /*7f10*/  @!P2 LDGSTS.E.BYPASS.LTC128B.128 [R158+0x4000], desc[UR10][R14.64] ;  /* 0x040000000e9eafae */ /* 0x000fe6000b901d4a */
[----:B------:R-:W-:Y:S01]  /*7f20*/  @!P2 LEA R18, P6, R5, R172, 0x1 ;  /* 0x000000ac0512a211 */ /* 0x000fe200078c08ff */
[----:B------:R-:W-:Y:S01]  /*7f30*/  @!P2 IMAD.X R4, R153, 0x1, R10, P4 ;  /* 0x000000019904a824 */ /* 0x000fe200020e060a */
[----:B------:R-:W-:Y:S01]  /*7f40*/  @!P1 IADD3 R9, P5, P4, R121, R7, R154 ;  /* 0x0000000779099210 */ /* 0x000fe20007cbe09a */
[----:B------:R1:W-:Y:S03]  /*7f50*/  @P1 STS.128 [R158+0x6000], RZ ;  /* 0x006000ff9e001388 */ /* 0x0003e60000000c00 */
[----:B------:R-:W-:Y:S01]  /*7f60*/  @!P2 LEA.HI.X R19, R5, R171, R4, 0x1, P6 ;  /* 0x000000ab0513a211 */ /* 0x000fe200030f0c04 */
[----:B------:R-:W-:Y:S01]  /*7f70*/  @!PT LDS RZ, [RZ] ;  /* 0x00000000fffff984 */ /* 0x000fe20000000800 */
[----:B------:R-:W-:Y:S01]  /*7f80*/  @!PT LDS RZ, [RZ] ;  /* 0x00000000fffff984 */ /* 0x000fe20000000800 */
[----:B------:R-:W-:Y:S01]  /*7f90*/  @!PT LDS RZ, [RZ] ;  /* 0x00000000fffff984 */ /* 0x000fe20000000800 */
[----:B------:R2:W-:Y:S01]  /*7fa0*/  @!P1 LDGSTS.E.BYPASS.LTC128B.128 [R158+0x6000], desc[UR10][R12.64+0x80] ;  /* 0x060000800c9e9fae */ /* 0x0005e2000b901d4a */
[----:B------:R-:W-:-:S02]  /*7fb0*/  @!P1 IADD3.X R4, R120, R10, R153, P5, P4 ;  /* 0x0000000a78049210 */ /* 0x000fc40002fe8499 */
[C---:B------:R-:W-:Y:S01]  /*7fc0*/  @!P1 LEA R20, P4, R9.reuse, UR8, 0x1 ;  /* 0x0000000809149c11 */ /* 0x040fe2000f8808ff */
[----:B------:R1:W-:Y:S03]  /*7fd0*/  @P2 STS.128 [R158+0x4800], RZ ;  /* 0x004800ff9e002388 */ /* 0x0003e60000000c00 */
[----:B------:R-:W-:Y:S01]  /*7fe0*/  @!P1 LEA.HI.X R21, R9, UR9, R4, 0x1, P4 ;  /* 0x0000000909159c11 */ /* 0x000fe2000a0f0c04 */
[----:B------:R-:W-:Y:S01]  /*7ff0*/  @!PT LDS RZ, [RZ] ;  /* 0x00000000fffff984 */ /* 0x000fe20000000800 */
[----:B------:R-:W-:Y:S01]  /*8000*/  @!PT LDS RZ, [RZ] ;  /* 0x00000000fffff984 */ /* 0x000fe20000000800 */
[----:B------:R-:W-:Y:S01]  /*8010*/  @!PT LDS RZ, [RZ] ;  /* 0x00000000fffff984 */ /* 0x000fe20000000800 */
[----:B------:R3:W-:Y:S01]  /*8020*/  @!P2 LDGSTS.E.BYPASS.LTC128B.128 [R158+0x4800], desc[UR10][R18.64] ;  /* 0x04800000129eafae */ /* 0x0007e2000b901d4a */
[----:B------:R-:W-:-:S03]  /*8030*/  IADD3 R5, P5, P4, R154, R7, R154 ;  /* 0x000000079a057210 */ /* 0x000fc60007cbe09a */
[----:B------:R1:W-:Y:S01]  /*8040*/  @P1 STS.128 [R158+0x6800], RZ ;  /* 0x006800ff9e001388 */ /* 0x0003e20000000c00 */
[----:B------:R-:W-:Y:S02]  /*8050*/  IADD3.X R4, R153, R10, R153, P5, P4 ;  /* 0x0000000a99047210 */ /* 0x000fe40002fe8499 */
        /* <DEDUP_REMOVED lines=10> */
[----:B------:R1:W-:Y:S01]  /*8100*/  @!P2 LDGSTS.E.BYPASS.LTC128B.128 [R158+0x5000], desc[UR10][R16.64] ;  /* 0x05000000109eafae */ /* 0x0003e2000b901d4a */
[----:B--2---:R-:W-:-:S03]  /*8110*/  @!P1 IADD3 R12, P4, R121, R5, RZ ;  /* 0x00000005790c9210 */ /* 0x004fc60007f9e0ff */
[----:B------:R1:W-:Y:S02]  /*8120*/  @P1 STS.128 [R158+0x7000], RZ ;  /* 0x007000ff9e001388 */ /* 0x0003e40000000c00 */
[----:B------:R-:W-:Y:S01]  /*8130*/  @!P1 IMAD.X R9, R120, 0x1, R4, P4 ;  /* 0x0000000178099824 */ /* 0x000fe200020e0604 */
[----:B------:R-:W-:-:S04]  /*8140*/  @!P1 LEA R14, P4, R12, UR8, 0x1 ;  /* 0x000000080c0e9c11 */ /* 0x000fc8000f8808ff */
[----:B------:R-:W-:Y:S02]  /*8150*/  @!P1 LEA.HI.X R15, R12, UR9, R9, 0x1, P4 ;  /* 0x000000090c0f9c11 */ /* 0x000fe4000a0f0c09 */
[----:B------:R-:W-:-:S03]  /*8160*/  IADD3 R12, P4, R154, R5, RZ ;  /* 0x000000059a0c7210 */ /* 0x000fc60007f9e0ff */
[----:B------:R-:W-:Y:S01]  /*8170*/  @!PT LDS RZ, [RZ] ;  /* 0x00000000fffff984 */ /* 0x000fe20000000800 */
[----:B------:R-:W-:Y:S01]  /*8180*/  @!PT LDS RZ, [RZ] ;  /* 0x00000000fffff984 */ /* 0x000fe20000000800 */
[----:B------:R-:W-:Y:S01]  /*8190*/  @!PT LDS RZ, [RZ] ;  /* 0x00000000fffff984 */ /* 0x000fe20000000800 */
[----:B------:R1:W-:Y:S02]  /*81a0*/  @!P1 LDGSTS.E.BYPASS.LTC128B.128 [R158+0x7000], desc[UR10][R14.64+0x80] ;  /* 0x070000800e9e9fae */ /* 0x0003e4000b901d4a */
[----:B------:R-:W-:Y:S01]  /*81b0*/  IMAD.X R5, R153, 0x1, R4, P4 ;  /* 0x0000000199057824 */ /* 0x000fe200020e0604 */
        /* <DEDUP_REMOVED lines=17> */
.L_x_7671:
[----:B------:R-:W-:Y:S05]  /*82d0*/  BSYNC B0 ;  /* 0x0000000000007941 */ /* 0x000fea0003800000 */
.L_x_7670:
[----:B------:R-:W0:Y:S01]  /*82e0*/  LDGDEPBAR ;  /* 0x00000000000079af */ /* 0x000e220000000000 */
[----:B------:R-:W-:-:S04]  /*82f0*/  LEA R172, P1, R7, R172, 0x1 ;  /* 0x000000ac07ac7211 */ /* 0x000fc800078208ff */
[----:B------:R-:W-:-:S09]  /*8300*/  LEA.HI.X R171, R7, R171, R10, 0x1, P1 ;  /* 0x000000ab07ab7211 */ /* 0x000fd200008f0c0a */
.L_x_7667:
[----:B------:R-:W-:Y:S01]  /*8310*/  FMNMX.FTZ R7, R3, R8, !PT ;  /* 0x0000000803077209 */ /* 0x000fe20007810000 */
[----:B------:R-:W-:Y:S01]  /*8320*/  LDSM.16.MT88.4 R32, [R140+0x8000] ;  /* 0x008000008c20783b */ /* 0x000fe20000004200 */
[----:B--2---:R-:W-:Y:S02]  /*8330*/  FMNMX.FTZ R5, R2, R6, !PT ;  /* 0x0000000602057209 */ /* 0x004fe40007810000 */
[----:B------:R-:W-:Y:S01]  /*8340*/  FMNMX.FTZ R7, R110, R7, !PT ;  /* 0x000000076e077209 */ /* 0x000fe20007810000 */
[----:B-1----:R-:W-:Y:S01]  /*8350*/  LDSM.16.MT88.4 R16, [R142+0x8000] ;  /* 0x008000008e10783b */ /* 0x002fe20000004200 */
        /* <DEDUP_REMOVED lines=21> */
[----:B------:R-:W-:-:S04]  /*84b0*/  FMNMX.FTZ R4, R105, R4, !PT ;  /* 0x0000000469047209 */ /* 0x000fc80007810000 */
[----:B------:R-:W-:Y:S02]  /*84c0*/  FMNMX.FTZ R7, R117, R4, !PT ;  /* 0x0000000475077209 */ /* 0x000fe40007810000 */
[----:B------:R-:W-:Y:S02]  /*84d0*/  FMNMX.FTZ R4, R104, R5, !PT ;  /* 0x0000000568047209 */ /* 0x000fe40007810000 */
        /* <DEDUP_REMOVED lines=16> */
[----:B--2---:R-:W-:Y:S01]  /*85e0*/  FMNMX.FTZ R110, R5, R4, !PT ;  /* 0x00000004056e7209 */ /* 0x004fe20007810000 */
[--C-:B------:R-:W-:Y:S01]  /*85f0*/  FFMA.FTZ R109, R108, UR12, -R125.reuse ;  /* 0x0000000c6c6d7c23 */ /* 0x100fe2000801087d */
[----:B------:R-:W-:Y:S01]  /*8600*/  FSEL R4, R111, RZ, P2 ;  /* 0x000000ff6f047208 */ /* 0x000fe20001000000 */
[--C-:B------:R-:W-:Y:S01]  /*8610*/  FFMA.FTZ R120, R8, UR12, -R125.reuse ;  /* 0x0000000c08787c23 */ /* 0x100fe2000801087d */
[C---:B------:R-:W-:Y:S01]  /*8620*/  FSETP.NEU.FTZ.AND P1, PT, R110.reuse, -INF , PT ;  /* 0xff8000006e00780b */ /* 0x040fe20003f3d000 */
[----:B------:R-:W-:Y:S01]  /*8630*/  FMUL.FTZ R121, R110, UR12 ;  /* 0x0000000c6e797c20 */ /* 0x000fe20008410000 */
[----:B------:R-:W-:Y:S01]  /*8640*/  FFMA.FTZ R108, R26, UR12, -R125 ;  /* 0x0000000c1a6c7c23 */ /* 0x000fe2000801087d */
[----:B------:R-:W-:Y:S01]  /*8650*/  FADD.FTZ R4, R3, -R4 ;  /* 0x8000000403047221 */ /* 0x000fe20000010000 */
[----:B------:R-:W-:Y:S01]  /*8660*/  FSEL R3, R110, RZ, P1 ;  /* 0x000000ff6e037208 */ /* 0x000fe20000800000 */
[----:B------:R-:W-:Y:S01]  /*8670*/  MUFU.EX2 R120, R120 ;  /* 0x0000007800787308 */ /* 0x000fe20000000800 */
[----:B------:R-:W-:Y:S01]  /*8680*/  FSEL R121, R121, RZ, P1 ;  /* 0x000000ff79797208 */ /* 0x000fe20000800000 */
[----:B------:R-:W-:Y:S01]  /*8690*/  FMUL.FTZ R123, R4, UR12 ;  /* 0x0000000c047b7c20 */ /* 0x000fe20008410000 */
[----:B------:R-:W-:Y:S01]  /*86a0*/  LDSM.16.MT88.4 R8, [R144+0x8000] ;  /* 0x008000009008783b */ /* 0x000fe20000004200 */
[----:B------:R-:W-:Y:S01]  /*86b0*/  FADD.FTZ R3, R2, -R3 ;  /* 0x8000000302037221 */ /* 0x000fe20000010000 */
[----:B------:R-:W-:Y:S01]  /*86c0*/  FFMA.FTZ R168, R128, UR12, -R125 ;  /* 0x0000000c80a87c23 */ /* 0x000fe2000801087d */
[--C-:B------:R-:W-:Y:S01]  /*86d0*/  FFMA.FTZ R119, R6, UR12, -R121.reuse ;  /* 0x0000000c06777c23 */ /* 0x100fe20008010879 */
[--C-:B------:R-:W-:Y:S01]  /*86e0*/  FFMA.FTZ R115, R30, UR12, -R121.reuse ;  /* 0x0000000c1e737c23 */ /* 0x100fe20008010879 */
[----:B------:R-:W-:Y:S01]  /*86f0*/  FMUL.FTZ R122, R3, UR12 ;  /* 0x0000000c037a7c20 */ /* 0x000fe20008410000 */
[--C-:B------:R-:W-:Y:S01]  /*8700*/  FFMA.FTZ R3, R28, UR12, -R121.reuse ;  /* 0x0000000c1c037c23 */ /* 0x100fe20008010879 */
[--C-:B------:R-:W-:Y:S01]  /*8710*/  FFMA.FTZ R2, R24, UR12, -R121.reuse ;  /* 0x0000000c18027c23 */ /* 0x100fe20008010879 */
[----:B------:R-:W1:Y:S01]  /*8720*/  MUFU.EX2 R123, R123 ;  /* 0x0000007b007b7308 */ /* 0x000e620000000800 */
[----:B------:R-:W2:Y:S01]  /*8730*/  LDSM.16.MT88.4 R24, [R141+0x8000] ;  /* 0x008000008d18783b */ /* 0x000ea20000004200 */
[----:B------:R-:W-:Y:S01]  /*8740*/  FFMA.FTZ R131, R130, UR12, -R121 ;  /* 0x0000000c82837c23 */ /* 0x000fe20008010879 */
[--C-:B------:R-:W-:Y:S01]  /*8750*/  FFMA.FTZ R167, R194, UR12, -R125.reuse ;  /* 0x0000000cc2a77c23 */ /* 0x100fe2000801087d */
[--C-:B------:R-:W-:Y:S01]  /*8760*/  FFMA.FTZ R129, R192, UR12, -R125.reuse ;  /* 0x0000000cc0817c23 */ /* 0x100fe2000801087d */
[----:B------:R-:W-:Y:S01]  /*8770*/  FFMA.FTZ R128, R196, UR12, -R125 ;  /* 0x0000000cc4807c23 */ /* 0x000fe2000801087d */
[--C-:B------:R-:W-:Y:S01]  /*8780*/  FFMA.FTZ R130, R190, UR12, -R121.reuse ;  /* 0x0000000cbe827c23 */ /* 0x100fe20008010879 */
[--C-:B------:R-:W-:Y:S01]  /*8790*/  FFMA.FTZ R127, R188, UR12, -R121.reuse ;  /* 0x0000000cbc7f7c23 */ /* 0x100fe20008010879 */
[----:B------:R-:W3:Y:S01]  /*87a0*/  MUFU.EX2 R122, R122 ;  /* 0x0000007a007a7308 */ /* 0x000ee20000000800 */
[----:B------:R-:W-:Y:S01]  /*87b0*/  FFMA.FTZ R126, R126, UR12, -R121 ;  /* 0x0000000c7e7e7c23 */ /* 0x000fe20008010879 */
[--C-:B------:R-:W-:Y:S01]  /*87c0*/  FFMA.FTZ R175, R170, UR12, -R125.reuse ;  /* 0x0000000caaaf7c23 */ /* 0x100fe2000801087d */
[--C-:B------:R-:W-:Y:S01]  /*87d0*/  FFMA.FTZ R184, R184, UR12, -R125.reuse ;  /* 0x0000000cb8b87c23 */ /* 0x100fe2000801087d */
[--C-:B------:R-:W-:Y:S01]  /*87e0*/  FFMA.FTZ R169, R182, UR12, -R125.reuse ;  /* 0x0000000cb6a97c23 */ /* 0x100fe2000801087d */
[----:B------:R-:W-:Y:S01]  /*87f0*/  FFMA.FTZ R170, R186, UR12, -R125 ;  /* 0x0000000cbaaa7c23 */ /* 0x000fe2000801087d */
[--C-:B------:R-:W-:Y:S01]  /*8800*/  FFMA.FTZ R181, R102, UR12, -R121.reuse ;  /* 0x0000000c66b57c23 */ /* 0x100fe20008010879 */
[--C-:B------:R-:W-:Y:S01]  /*8810*/  FFMA.FTZ R180, R180, UR12, -R121.reuse ;  /* 0x0000000cb4b47c23 */ /* 0x100fe20008010879 */
        /* <DEDUP_REMOVED lines=8> */
[----:B------:R-:W-:Y:S01]  /*88a0*/  MUFU.EX2 R109, R109 ;  /* 0x0000006d006d7308 */ /* 0x000fe20000000800 */
[-C--:B---3--:R-:W-:Y:S01]  /*88b0*/  FMUL.FTZ R6, R98, R122.reuse ;  /* 0x0000007a62067220 */ /* 0x088fe20000410000 */
[-C--:B------:R-:W-:Y:S01]  /*88c0*/  FMUL.FTZ R7, R99, R122.reuse ;  /* 0x0000007a63077220 */ /* 0x080fe20000410000 */
[-C--:B------:R-:W-:Y:S01]  /*88d0*/  FMUL.FTZ R30, R54, R122.reuse ;  /* 0x0000007a361e7220 */ /* 0x080fe20000410000 */
[-C--:B------:R-:W-:Y:S01]  /*88e0*/  FMUL.FTZ R31, R55, R122.reuse ;  /* 0x0000007a371f7220 */ /* 0x080fe20000410000 */
[-C--:B------:R-:W-:Y:S01]  /*88f0*/  FMUL.FTZ R58, R58, R122.reuse ;  /* 0x0000007a3a3a7220 */ /* 0x080fe20000410000 */
[----:B------:R-:W-:Y:S01]  /*8900*/  FMUL.FTZ R59, R59, R122 ;  /* 0x0000007a3b3b7220 */ /* 0x000fe20000410000 */
[-C--:B------:R-:W-:Y:S01]  /*8910*/  FMUL.FTZ R21, R45, R123.reuse ;  /* 0x0000007b2d157220 */ /* 0x080fe20000410000 */
        /* <DEDUP_REMOVED lines=16> */
[----:B------:R-:W3:Y:S01]  /*8a20*/  MUFU.EX2 R115, R115 ;  /* 0x0000007300737308 */ /* 0x000ee20000000800 */
[----:B-1----:R-:W-:Y:S01]  /*8a30*/  F2FP.BF16.F32.PACK_AB R98, R108, R109 ;  /* 0x0000006d6c62723e */ /* 0x002fe200000010ff */
[-C--:B------:R-:W-:Y:S01]  /*8a40*/  FMUL.FTZ R83, R83, R122.reuse ;  /* 0x0000007a53537220 */ /* 0x080fe20000410000 */
[----:B------:R-:W-:Y:S01]  /*8a50*/  LDSM.16.MT88.4 R76, [R144+0x8800] ;  /* 0x00880000904c783b */ /* 0x000fe20000004200 */
        /* <DEDUP_REMOVED lines=12> */
[----:B------:R-:W1:Y:S01]  /*8b20*/  MUFU.EX2 R2, R2 ;  /* 0x0000000200027308 */ /* 0x000e620000000800 */
[----:B---3--:R-:W-:Y:S01]  /*8b30*/  F2FP.BF16.F32.PACK_AB R97, R115, R119 ;  /* 0x000000777361723e */ /* 0x008fe200000010ff */
        /* <DEDUP_REMOVED lines=11> */
[----:B------:R-:W-:Y:S01]  /*8bf0*/  FMUL.FTZ R37, R61, R123 ;  /* 0x0000007b3d257220 */ /* 0x000fe20000410000 */
[-C--:B------:R-:W-:Y:S01]  /*8c00*/  FMUL.FTZ R38, R62, R122.reuse ;  /* 0x0000007a3e267220 */ /* 0x080fe20000410000 */
[-C--:B------:R-:W-:Y:S01]  /*8c10*/  FMUL.FTZ R39, R63, R122.reuse ;  /* 0x0000007a3f277220 */ /* 0x080fe20000410000 */
[----:B------:R-:W3:Y:S01]  /*8c20*/  MUFU.EX2 R167, R167 ;  /* 0x000000a700a77308 */ /* 0x000ee20000000800 */
[----:B-1----:R-:W-:Y:S01]  /*8c30*/  F2FP.BF16.F32.PACK_AB R99, R2, R3 ;  /* 0x000000030263723e */ /* 0x002fe200000010ff */
        /* <DEDUP_REMOVED lines=11> */
[----:B------:R-:W-:Y:S01]  /*8cf0*/  FMUL.FTZ R85, R85, R123 ;  /* 0x0000007b55557220 */ /* 0x000fe20000410000 */
[C---:B------:R-:W-:Y:S01]  /*8d00*/  HMMA.16816.F32.BF16 R32, R96.reuse, R34, R56 ;  /* 0x000000226020723c */ /* 0x040fe20000041838 */
[----:B------:R-:W1:Y:S01]  /*8d10*/  LDSM.16.MT88.4 R56, [R141+0xa000] ;  /* 0x00a000008d38783b */ /* 0x000e620000004200 */
[----:B------:R-:W-:Y:S01]  /*8d20*/  FMUL.FTZ R86, R86, R122 ;  /* 0x0000007a56567220 */ /* 0x000fe20000410000 */
[----:B------:R-:W4:Y:S01]  /*8d30*/  MUFU.EX2 R128, R128 ;  /* 0x0000008000807308 */ /* 0x000f220000000800 */
[----:B---3--:R-:W-:Y:S01]  /*8d40*/  F2FP.BF16.F32.PACK_AB R68, R167, R168 ;  /* 0x000000a8a744723e */ /* 0x008fe200000010ff */
[-C--:B------:R-:W-:Y:S01]  /*8d50*/  FMUL.FTZ R87, R87, R122.reuse ;  /* 0x0000007a57577220 */ /* 0x080fe20000410000 */
[C---:B--2---:R-:W-:Y:S01]  /*8d60*/  HMMA.16816.F32.BF16 R20, R96.reuse, R24, R20 ;  /* 0x000000186014723c */ /* 0x044fe20000041814 */
[--C-:B------:R-:W-:Y:S01]  /*8d70*/  FFMA.FTZ R178, R178, UR12, -R121.reuse ;  /* 0x0000000cb2b27c23 */ /* 0x100fe20008010879 */
[----:B------:R-:W-:Y:S01]  /*8d80*/  FFMA.FTZ R179, R100, UR12, -R121 ;  /* 0x0000000c64b37c23 */ /* 0x000fe20008010879 */
[--C-:B------:R-:W-:Y:S01]  /*8d90*/  FFMA.FTZ R182, R105, UR12, -R125.reuse ;  /* 0x0000000c69b67c23 */ /* 0x100fe2000801087d */
[----:B------:R-:W-:Y:S01]  /*8da0*/  LDSM.16.MT88.4 R100, [R140+0xb000] ;  /* 0x00b000008c64783b */ /* 0x000fe20000004200 */
[----:B------:R-:W-:Y:S01]  /*8db0*/  MUFU.EX2 R131, R131 ;  /* 0x0000008300837308 */ /* 0x000fe20000000800 */
[C---:B------:R-:W-:Y:S01]  /*8dc0*/  HMMA.16816.F32.BF16 R24, R96.reuse, R26, R48 ;  /* 0x0000001a6018723c */ /* 0x040fe20000041830 */
[--C-:B------:R-:W-:Y:S01]  /*8dd0*/  FFMA.FTZ R117, R117, UR12, -R125.reuse ;  /* 0x0000000c75757c23 */ /* 0x100fe2000801087d */
[----:B------:R-:W2:Y:S01]  /*8de0*/  LDSM.16.MT88.4 R48, [R142+0xa000] ;  /* 0x00a000008e30783b */ /* 0x000ea20000004200 */
[--C-:B------:R-:W-:Y:S01]  /*8df0*/  FFMA.FTZ R116, R116, UR12, -R125.reuse ;  /* 0x0000000c74747c23 */ /* 0x100fe2000801087d */
[----:B------:R-:W-:Y:S01]  /*8e00*/  FFMA.FTZ R125, R124, UR12, -R125 ;  /* 0x0000000c7c7d7c23 */ /* 0x000fe2000801087d */
[--C-:B------:R-:W-:Y:S01]  /*8e10*/  FFMA.FTZ R124, R104, UR12, -R121.reuse ;  /* 0x0000000c687c7c23 */ /* 0x100fe20008010879 */
[C---:B------:R-:W-:Y:S01]  /*8e20*/  HMMA.16816.F32.BF16 R12, R96.reuse, R16, R12 ;  /* 0x00000010600c723c */ /* 0x040fe2000004180c */
[----:B------:R-:W3:Y:S01]  /*8e30*/  MUFU.EX2 R130, R130 ;  /* 0x0000008200827308 */ /* 0x000ee20000000800 */
[----:B----4-:R-:W-:Y:S01]  /*8e40*/  F2FP.BF16.F32.PACK_AB R70, R128, R129 ;  /* 0x000000818046723e */ /* 0x010fe200000010ff */
[--C-:B------:R-:W-:Y:S01]  /*8e50*/  FFMA.FTZ R183, R107, UR12, -R121.reuse ;  /* 0x0000000c6bb77c23 */ /* 0x100fe20008010879 */
[--C-:B------:R-:W-:Y:S01]  /*8e60*/  FFMA.FTZ R118, R118, UR12, -R121.reuse ;  /* 0x0000000c76767c23 */ /* 0x100fe20008010879 */
[----:B------:R-:W-:Y:S01]  /*8e70*/  FFMA.FTZ R121, R106, UR12, -R121 ;  /* 0x0000000c6a797c23 */ /* 0x000fe20008010879 */
[----:B------:R-:W-:Y:S01]  /*8e80*/  HMMA.16816.F32.BF16 R16, R96, R18, R40 ;  /* 0x000000126010723c */ /* 0x000fe20000041828 */
[----:B------:R-:W4:Y:S01]  /*8e90*/  LDSM.16.MT88.4 R40, [R144+0xa000] ;  /* 0x00a000009028783b */ /* 0x000f220000004200 */
[----:B------:R-:W-:Y:S01]  /*8ea0*/  FFMA.FTZ R120, R173, R123, R120 ;  /* 0x0000007bad787223 */ /* 0x000fe20000010078 */
[----:B------:R-:W-:Y:S01]  /*8eb0*/  MUFU.EX2 R127, R127 ;  /* 0x0000007f007f7308 */ /* 0x000fe20000000800 */
[----:B------:R-:W-:-:S02]  /*8ec0*/  FFMA.FTZ R122, R174, R122, R119 ;  /* 0x0000007aae7a7223 */ /* 0x000fc40000010077 */
[----:B------:R-:W-:Y:S01]  /*8ed0*/  HMMA.16816.F32.BF16 R4, R96, R8, R4 ;  /* 0x000000086004723c */ /* 0x000fe20000041804 */
[----:B------:R-:W-:Y:S01]  /*8ee0*/  FADD.FTZ R120, R113, R120 ;  /* 0x0000007871787221 */ /* 0x000fe20000010000 */
[----:B------:R-:W-:-:S03]  /*8ef0*/  FADD.FTZ R122, R115, R122 ;  /* 0x0000007a737a7221 */ /* 0x000fc60000010000 */
[----:B------:R-:W5:Y:S01]  /*8f00*/  MUFU.EX2 R126, R126 ;  /* 0x0000007e007e7308 */ /* 0x000f620000000800 */
[----:B------:R-:W-:Y:S01]  /*8f10*/  HMMA.16816.F32.BF16 R8, R96, R10, R92 ;  /* 0x0000000a6008723c */ /* 0x000fe2000004185c */
[----:B---3--:R-:W-:Y:S01]  /*8f20*/  F2FP.BF16.F32.PACK_AB R69, R130, R131 ;  /* 0x000000838245723e */ /* 0x008fe200000010ff */
[----:B------:R-:W-:Y:S01]  /*8f30*/  LDSM.16.MT88.4 R92, [R144+0x9000] ;  /* 0x00900000905c783b */ /* 0x000fe20000004200 */
[----:B------:R-:W-:-:S03]  /*8f40*/  FADD.FTZ R109, R109, R120 ;  /* 0x000000786d6d7221 */ /* 0x000fc60000010000 */
[C---:B-1----:R-:W-:Y:S01]  /*8f50*/  HMMA.16816.F32.BF16 R52, R96.reuse, R56, R52 ;  /* 0x000000386034723c */ /* 0x042fe20000041834 */
[----:B------:R-:W-:Y:S05]  /*8f60*/  MUFU.EX2 R175, R175 ;  /* 0x000000af00af7308 */ /* 0x000fea0000000800 */
[----:B------:R-:W-:Y:S01]  /*8f70*/  HMMA.16816.F32.BF16 R56, R96, R58, R80 ;  /* 0x0000003a6038723c */ /* 0x000fe20000041850 */
[----:B------:R-:W1:Y:S02]  /*8f80*/  LDSM.16.MT88.4 R80, [R141+0x8800] ;  /* 0x008800008d50783b */ /* 0x000e640000004200 */
[----:B------:R-:W-:Y:S01]  /*8f90*/  MUFU.EX2 R184, R184 ;  /* 0x000000b800b87308 */ /* 0x000fe20000000800 */
[----:B-----5:R-:W-:-:S02]  /*8fa0*/  F2FP.BF16.F32.PACK_AB R71, R126, R127 ;  /* 0x0000007f7e47723e */ /* 0x020fc400000010ff */
[C---:B--2---:R-:W-:Y:S05]  /*8fb0*/  HMMA.16816.F32.BF16 R44, R96.reuse, R48, R44 ;  /* 0x00000030602c723c */ /* 0x044fea000004182c */
[----:B------:R-:W-:Y:S01]  /*8fc0*/  MUFU.EX2 R169, R169 ;  /* 0x000000a900a97308 */ /* 0x000fe20000000800 */
[----:B------:R-:W-:Y:S01]  /*8fd0*/  HMMA.16816.F32.BF16 R48, R96, R50, R72 ;  /* 0x000000326030723c */ /* 0x000fe20000041848 */
[----:B------:R-:W2:Y:S05]  /*8fe0*/  LDSM.16.MT88.4 R72, [R142+0x8800] ;  /* 0x008800008e48783b */ /* 0x000eaa0000004200 */
[C---:B------:R-:W-:Y:S01]  /*8ff0*/  HMMA.16816.F32.BF16 R4, R68.reuse, R76, R4 ;  /* 0x0000004c4404723c */ /* 0x040fe20000041804 */
[----:B------:R-:W-:Y:S05]  /*9000*/  MUFU.EX2 R170, R170 ;  /* 0x000000aa00aa7308 */ /* 0x000fea0000000800 */
[----:B------:R-:W-:Y:S01]  /*9010*/  HMMA.16816.F32.BF16 R8, R68, R78, R8 ;  /* 0x0000004e4408723c */ /* 0x000fe20000041808 */
[----:B------:R-:W3:Y:S02]  /*9020*/  LDSM.16.MT88.4 R76, [R140+0x8800] ;  /* 0x008800008c4c783b */ /* 0x000ee40000004200 */
[----:B------:R-:W-:Y:S03]  /*9030*/  MUFU.EX2 R181, R181 ;  /* 0x000000b500b57308 */ /* 0x000fe60000000800 */
[C---:B----4-:R-:W-:Y:S05]  /*9040*/  HMMA.16816.F32.BF16 R36, R96.reuse, R40, R36 ;  /* 0x000000286024723c */ /* 0x050fea0000041824 */
[----:B------:R-:W-:Y:S01]  /*9050*/  MUFU.EX2 R180, R180 ;  /* 0x000000b400b47308 */ /* 0x000fe20000000800 */
[----:B------:R-:W-:Y:S01]  /*9060*/  HMMA.16816.F32.BF16 R40, R96, R42, R64 ;  /* 0x0000002a6028723c */ /* 0x000fe20000041840 */
[----:B------:R-:W4:Y:S05]  /*9070*/  LDSM.16.MT88.4 R64, [R140+0xa000] ;  /* 0x00a000008c40783b */ /* 0x000f2a0000004200 */
        /* <DEDUP_REMOVED lines=10> */
[----:B------:R-:W3:Y:S05]  /*9120*/  MUFU.EX2 R117, R117 ;  /* 0x0000007500757308 */ /* 0x000eea0000000800 */
[----:B------:R-:W-:Y:S01]  /*9130*/  HMMA.16816.F32.BF16 R32, R68, R78, R32 ;  /* 0x0000004e4420723c */ /* 0x000fe20000041820 */
[----:B------:R-:W5:Y:S02]  /*9140*/  LDSM.16.MT88.4 R76, [R140+0xa800] ;  /* 0x00a800008c4c783b */ /* 0x000f640000004200 */
[----:B------:R-:W-:Y:S03]  /*9150*/  MUFU.EX2 R116, R116 ;  /* 0x0000007400747308 */ /* 0x000fe60000000800 */
[C---:B----4-:R-:W-:Y:S05]  /*9160*/  HMMA.16816.F32.BF16 R60, R96.reuse, R64, R60 ;  /* 0x00000040603c723c */ /* 0x050fea000004183c */
[----:B------:R-:W4:Y:S01]  /*9170*/  MUFU.EX2 R125, R125 ;  /* 0x0000007d007d7308 */ /* 0x000f220000000800 */
[----:B------:R-:W-:Y:S01]  /*9180*/  HMMA.16816.F32.BF16 R64, R96, R66, R84 ;  /* 0x000000426040723c */ /* 0x000fe20000041854 */
[----:B---3--:R-:W-:-:S05]  /*9190*/  F2FP.BF16.F32.PACK_AB R104, R117, R182 ;  /* 0x000000b67568723e */ /* 0x008fca00000010ff */
[C---:B-1----:R-:W-:Y:S01]  /*91a0*/  HMMA.16816.F32.BF16 R36, R68.reuse, R80, R36 ;  /* 0x000000504424723c */ /* 0x042fe20000041824 */
[----:B------:R-:W-:Y:S05]  /*91b0*/  MUFU.EX2 R124, R124 ;  /* 0x0000007c007c7308 */ /* 0x000fea0000000800 */
[----:B------:R-:W-:Y:S01]  /*91c0*/  HMMA.16816.F32.BF16 R40, R68, R82, R40 ;  /* 0x000000524428723c */ /* 0x000fe20000041828 */
[----:B------:R-:W1:Y:S02]  /*91d0*/  LDSM.16.MT88.4 R80, [R141+0xa800] ;  /* 0x00a800008d50783b */ /* 0x000e640000004200 */
[----:B------:R-:W3:Y:S01]  /*91e0*/  MUFU.EX2 R183, R183 ;  /* 0x000000b700b77308 */ /* 0x000ee20000000800 */
[----:B----4-:R-:W-:-:S02]  /*91f0*/  F2FP.BF16.F32.PACK_AB R106, R125, R116 ;  /* 0x000000747d6a723e */ /* 0x010fc400000010ff */
[C---:B--2---:R-:W-:Y:S05]  /*9200*/  HMMA.16816.F32.BF16 R44, R68.reuse, R72, R44 ;  /* 0x00000048442c723c */ /* 0x044fea000004182c */
[----:B------:R-:W-:Y:S01]  /*9210*/  MUFU.EX2 R118, R118 ;  /* 0x0000007600767308 */ /* 0x000fe20000000800 */
[C---:B------:R-:W-:Y:S01]  /*9220*/  HMMA.16816.F32.BF16 R48, R68.reuse, R74, R48 ;  /* 0x0000004a4430723c */ /* 0x040fe20000041830 */
[----:B------:R-:W2:Y:S05]  /*9230*/  LDSM.16.MT88.4 R72, [R142+0x9000] ;  /* 0x009000008e48783b */ /* 0x000eaa0000004200 */
[----:B-----5:R-:W-:Y:S01]  /*9240*/  HMMA.16816.F32.BF16 R60, R68, R76, R60 ;  /* 0x0000004c443c723c */ /* 0x020fe2000004183c */
[----:B------:R-:W4:Y:S01]  /*9250*/  MUFU.EX2 R121, R121 ;  /* 0x0000007900797308 */ /* 0x000f220000000800 */
[----:B---3--:R-:W-:-:S04]  /*9260*/  F2FP.BF16.F32.PACK_AB R105, R183, R124 ;  /* 0x0000007cb769723e */ /* 0x008fc800000010ff */
[----:B------:R-:W-:Y:S01]  /*9270*/  HMMA.16816.F32.BF16 R64, R68, R78, R64 ;  /* 0x0000004e4440723c */ /* 0x000fe20000041840 */
[----:B----4-:R-:W-:-:S05]  /*9280*/  F2FP.BF16.F32.PACK_AB R107, R121, R118 ;  /* 0x00000076796b723e */ /* 0x010fca00000010ff */
[C---:B-1----:R-:W-:Y:S06]  /*9290*/  HMMA.16816.F32.BF16 R52, R68.reuse, R80, R52 ;  /* 0x000000504434723c */ /* 0x042fec0000041834 */
[----:B------:R-:W-:Y:S01]  /*92a0*/  HMMA.16816.F32.BF16 R56, R68, R82, R56 ;  /* 0x000000524438723c */ /* 0x000fe20000041838 */
[----:B------:R-:W1:Y:S06]  /*92b0*/  LDSM.16.MT88.4 R80, [R141+0xb000] ;  /* 0x00b000008d50783b */ /* 0x000e6c0000004200 */
[----:B------:R-:W-:-:S02]  /*92c0*/  F2FP.BF16.F32.PACK_AB R68, R184, R175 ;  /* 0x000000afb844723e */ /* 0x000fc400000010ff */
[----:B------:R-:W-:Y:S02]  /*92d0*/  F2FP.BF16.F32.PACK_AB R69, R180, R181 ;  /* 0x000000b5b445723e */ /* 0x000fe400000010ff */
[----:B------:R-:W-:Y:S02]  /*92e0*/  F2FP.BF16.F32.PACK_AB R70, R170, R169 ;  /* 0x000000a9aa46723e */ /* 0x000fe400000010ff */
[----:B------:R-:W-:-:S07]  /*92f0*/  F2FP.BF16.F32.PACK_AB R71, R179, R178 ;  /* 0x000000b2b347723e */ /* 0x000fce00000010ff */
[C---:B------:R-:W-:Y:S01]  /*9300*/  HMMA.16816.F32.BF16 R96, R68.reuse, R92, R4 ;  /* 0x0000005c4460723c */ /* 0x040fe20000041804 */
[----:B------:R-:W3:Y:S05]  /*9310*/  LDSM.16.MT88.4 R4, [R140+0x9000] ;  /* 0x009000008c04783b */ /* 0x000eea0000004200 */
        /* <DEDUP_REMOVED lines=9> */
[C---:B---3--:R-:W-:Y:S06]  /*93b0*/  HMMA.16816.F32.BF16 R28, R68.reuse, R4, R28 ;  /* 0x00000004441c723c */ /* 0x048fec000004181c */
[C---:B----4-:R-:W-:Y:S06]  /*93c0*/  HMMA.16816.F32.BF16 R20, R68.reuse, R8, R20 ;  /* 0x000000084414723c */ /* 0x050fec0000041814 */
[C---:B------:R-:W-:Y:S01]  /*93d0*/  HMMA.16816.F32.BF16 R24, R68.reuse, R10, R24 ;  /* 0x0000000a4418723c */ /* 0x040fe20000041818 */
[----:B------:R-:W1:Y:S05]  /*93e0*/  LDSM.16.MT88.4 R8, [R144+0xb000] ;  /* 0x00b000009008783b */ /* 0x000e6a0000004200 */
[C---:B------:R-:W-:Y:S06]  /*93f0*/  HMMA.16816.F32.BF16 R32, R68.reuse, R6, R32 ;  /* 0x000000064420723c */ /* 0x040fec0000041820 */
[C---:B--2---:R-:W-:Y:S06]  /*9400*/  HMMA.16816.F32.BF16 R4, R68.reuse, R72, R44 ;  /* 0x000000484404723c */ /* 0x044fec000004182c */
[C---:B------:R-:W-:Y:S01]  /*9410*/  HMMA.16816.F32.BF16 R72, R68.reuse, R74, R48 ;  /* 0x0000004a4448723c */ /* 0x040fe20000041830 */
[----:B------:R-:W2:Y:S05]  /*9420*/  LDSM.16.MT88.4 R48, [R141+0x9800] ;  /* 0x009800008d30783b */ /* 0x000eaa0000004200 */
[C---:B------:R-:W-:Y:S01]  /*9430*/  HMMA.16816.F32.BF16 R80, R68.reuse, R82, R56 ;  /* 0x000000524450723c */ /* 0x040fe20000041838 */
[----:B------:R-:W3:Y:S05]  /*9440*/  LDSM.16.MT88.4 R56, [R140+0x9800] ;  /* 0x009800008c38783b */ /* 0x000eea0000004200 */
[C---:B-1----:R-:W-:Y:S01]  /*9450*/  HMMA.16816.F32.BF16 R12, R68.reuse, R8, R36 ;  /* 0x00000008440c723c */ /* 0x042fe20000041824 */
[----:B------:R-:W1:Y:S05]  /*9460*/  LDSM.16.MT88.4 R36, [R144+0x9800] ;  /* 0x009800009024783b */ /* 0x000e6a0000004200 */
[----:B------:R-:W-:Y:S01]  /*9470*/  HMMA.16816.F32.BF16 R8, R68, R10, R40 ;  /* 0x0000000a4408723c */ /* 0x000fe20000041828 */
[----:B------:R-:W4:Y:S05]  /*9480*/  LDSM.16.MT88.4 R40, [R142+0x9800] ;  /* 0x009800008e28783b */ /* 0x000f2a0000004200 */
[----:B--2---:R-:W-:-:S12]  /*9490*/  HMMA.16816.F32.BF16 R44, R104, R48, R20 ;  /* 0x00000030682c723c */ /* 0x004fd80000041814 */
[C---:B------:R-:W-:Y:S06]  /*94a0*/  HMMA.16816.F32.BF16 R60, R104.reuse, R64, R12 ;  /* 0x00000040683c723c */ /* 0x040fec000004180c */
[C---:B------:R-:W-:Y:S01]  /*94b0*/  HMMA.16816.F32.BF16 R64, R104.reuse, R66, R8 ;  /* 0x000000426840723c */ /* 0x040fe20000041808 */
[----:B------:R-:W2:Y:S05]  /*94c0*/  LDSM.16.MT88.4 R8, [R141+0xb800] ;  /* 0x00b800008d08783b */ /* 0x000eaa0000004200 */
[C---:B---3--:R-:W-:Y:S06]  /*94d0*/  HMMA.16816.F32.BF16 R52, R104.reuse, R56, R28 ;  /* 0x000000386834723c */ /* 0x048fec000004181c */
[C---:B-1----:R-:W-:Y:S06]  /*94e0*/  HMMA.16816.F32.BF16 R96, R104.reuse, R36, R96 ;  /* 0x000000246860723c */ /* 0x042fec0000041860 */
[C---:B------:R-:W-:Y:S06]  /*94f0*/  HMMA.16816.F32.BF16 R92, R104.reuse, R38, R92 ;  /* 0x00000026685c723c */ /* 0x040fec000004185c */
[C---:B----4-:R-:W-:Y:S01]  /*9500*/  HMMA.16816.F32.BF16 R36, R104.reuse, R40, R84 ;  /* 0x000000286824723c */ /* 0x050fe20000041854 */
[----:B------:R-:W1:Y:S05]  /*9510*/  LDSM.16.MT88.4 R84, [R140+0xb800] ;  /* 0x00b800008c54783b */ /* 0x000e6a0000004200 */
[C---:B------:R-:W-:Y:S01]  /*9520*/  HMMA.16816.F32.BF16 R40, R104.reuse, R42, R16 ;  /* 0x0000002a6828723c */ /* 0x040fe20000041810 */
[----:B------:R-:W3:Y:S05]  /*9530*/  LDSM.16.MT88.4 R16, [R142+0xb800] ;  /* 0x00b800008e10783b */ /* 0x000eea0000004200 */
[C---:B------:R-:W-:Y:S06]  /*9540*/  HMMA.16816.F32.BF16 R48, R104.reuse, R50, R24 ;  /* 0x000000326830723c */ /* 0x040fec0000041818 */
[C---:B------:R-:W-:Y:S06]  /*9550*/  HMMA.16816.F32.BF16 R56, R104.reuse, R58, R32 ;  /* 0x0000003a6838723c */ /* 0x040fec0000041820 */
[C---:B--2---:R-:W-:Y:S06]  /*9560*/  HMMA.16816.F32.BF16 R76, R104.reuse, R8, R76 ;  /* 0x00000008684c723c */ /* 0x044fec000004184c */
[C---:B------:R-:W-:Y:S06]  /*9570*/  HMMA.16816.F32.BF16 R80, R104.reuse, R10, R80 ;  /* 0x0000000a6850723c */ /* 0x040fec0000041850 */
[C---:B-1----:R-:W-:Y:S06]  /*9580*/  HMMA.16816.F32.BF16 R88, R104.reuse, R84, R88 ;  /* 0x000000546858723c */ /* 0x042fec0000041858 */
[C---:B---3--:R-:W-:Y:S06]  /*9590*/  HMMA.16816.F32.BF16 R68, R104.reuse, R16, R4 ;  /* 0x000000106844723c */ /* 0x048fec0000041804 */
        /* <DEDUP_REMOVED lines=10> */
[----:B------:R-:W-:Y:S02]  /*9640*/  MOV R2, R110 ;  /* 0x0000006e00027202 */ /* 0x000fe40000000f00 */
[----:B------:R-:W-:Y:S01]  /*9650*/  FADD.FTZ R127, R127, R130 ;  /* 0x000000827f7f7221 */ /* 0x000fe20000010000 */
[----:B------:R-:W-:-:S03]  /*9660*/  FADD.FTZ R128, R128, R129 ;  /* 0x0000008180807221 */ /* 0x000fc60000010000 */
        /* <DEDUP_REMOVED lines=17> */
[----:B------:R-:W-:-:S07]  /*9780*/  FADD.FTZ R174, R121, R118 ;  /* 0x0000007679ae7221 */ /* 0x000fce0000010000 */
.L_x_7664:
        /* <DEDUP_REMOVED lines=9> */
.L_x_7676:
        /* <DEDUP_REMOVED lines=69> */
.L_x_7673:
        /* <DEDUP_REMOVED lines=68> */
[----:B------:R-:W-:Y:S01]  /*a0b0*/  LDSM.16.M88.4 R124, [R148] ;  /* 0x00000000947c783b */ /* 0x000fe20000000200 */
[----:B------:R-:W-:Y:S03]  /*a0c0*/  IMAD.MOV.U32 R177, RZ, RZ, R3 ;  /* 0x000000ffffb17224 */ /* 0x000fe600078e0003 */
[----:B------:R-:W1:Y:S01]  /*a0d0*/  LDSM.16.M88.4 R128, [R147] ;  /* 0x000000009380783b */ /* 0x000e620000000200 */
[C---:B--2---:R-:W-:Y:S06]  /*a0e0*/  HMMA.16816.F32.BF16 R4, R104.reuse, R108, RZ ;  /* 0x0000006c6804723c */ /* 0x044fec00000418ff */
[C---:B------:R-:W-:Y:S01]  /*a0f0*/  HMMA.16816.F32.BF16 R8, R104.reuse, R110, RZ ;  /* 0x0000006e6808723c */ /* 0x040fe200000418ff */
[----:B------:R-:W-:Y:S05]  /*a100*/  LDSM.16.M88.4 R108, [R138] ;  /* 0x000000008a6c783b */ /* 0x000fea0000000200 */
        /* <DEDUP_REMOVED lines=8> */
[----:B------:R-:W2:Y:S05]  /*a190*/  LDSM.16.M88.4 R104, [R139] ;  /* 0x000000008b68783b */ /* 0x000eaa0000000200 */
[C---:B-1----:R-:W-:Y:S06]  /*a1a0*/  HMMA.16816.F32.BF16 R4, R124.reuse, R128, R4 ;  /* 0x000000807c04723c */ /* 0x042fec0000041804 */
[C---:B------:R-:W-:Y:S06]  /*a1b0*/  HMMA.16816.F32.BF16 R8, R124.reuse, R130, R8 ;  /* 0x000000827c08723c */ /* 0x040fec0000041808 */
[C---:B--2---:R-:W-:Y:S06]  /*a1c0*/  HMMA.16816.F32.BF16 R12, R124.reuse, R104, R12 ;  /* 0x000000687c0c723c */ /* 0x044fec000004180c */
[C---:B------:R-:W-:Y:S01]  /*a1d0*/  HMMA.16816.F32.BF16 R16, R124.reuse, R106, R16 ;  /* 0x0000006a7c10723c */ /* 0x040fe20000041810 */
[----:B------:R-:W-:Y:S05]  /*a1e0*/  LDSM.16.M88.4 R104, [R146] ;  /* 0x000000009268783b */ /* 0x000fea0000000200 */
[C---:B------:R-:W-:Y:S06]  /*a1f0*/  HMMA.16816.F32.BF16 R20, R124.reuse, R108, R20 ;  /* 0x0000006c7c14723c */ /* 0x040fec0000041814 */
[C---:B------:R-:W-:Y:S01]  /*a200*/  HMMA.16816.F32.BF16 R24, R124.reuse, R110, R24 ;  /* 0x0000006e7c18723c */ /* 0x040fe20000041818 */
[----:B------:R-:W1:Y:S05]  /*a210*/  LDSM.16.M88.4 R108, [R143+0x4000] ;  /* 0x004000008f6c783b */ /* 0x000e6a0000000200 */
[C---:B------:R-:W-:Y:S06]  /*a220*/  HMMA.16816.F32.BF16 R28, R124.reuse, R112, R28 ;  /* 0x000000707c1c723c */ /* 0x040fec000004181c */
[----:B------:R-:W-:Y:S01]  /*a230*/  HMMA.16816.F32.BF16 R32, R124, R114, R32 ;  /* 0x000000727c20723c */ /* 0x000fe20000041820 */
[----:B------:R-:W2:Y:S05]  /*a240*/  LDSM.16.M88.4 R112, [R143+0x4800] ;  /* 0x004800008f70783b */ /* 0x000eaa0000000200 */
[C---:B-1----:R-:W-:Y:S06]  /*a250*/  HMMA.16816.F32.BF16 R4, R104.reuse, R108, R4 ;  /* 0x0000006c6804723c */ /* 0x042fec0000041804 */
[C---:B------:R-:W-:Y:S01]  /*a260*/  HMMA.16816.F32.BF16 R8, R104.reuse, R110, R8 ;  /* 0x0000006e6808723c */ /* 0x040fe20000041808 */
[----:B------:R-:W1:Y:S05]  /*a270*/  LDSM.16.M88.4 R108, [R143+0x5800] ;  /* 0x005800008f6c783b */ /* 0x000e6a0000000200 */
[C---:B--2---:R-:W-:Y:S06]  /*a280*/  HMMA.16816.F32.BF16 R12, R104.reuse, R112, R12 ;  /* 0x00000070680c723c */ /* 0x044fec000004180c */
[C---:B------:R-:W-:Y:S01]  /*a290*/  HMMA.16816.F32.BF16 R16, R104.reuse, R114, R16 ;  /* 0x000000726810723c */ /* 0x040fe20000041810 */
[----:B------:R-:W-:Y:S05]  /*a2a0*/  LDSM.16.M88.4 R112, [R145] ;  /* 0x000000009170783b */ /* 0x000fea0000000200 */
[C---:B------:R-:W-:Y:S06]  /*a2b0*/  HMMA.16816.F32.BF16 R20, R104.reuse, R116, R20 ;  /* 0x000000746814723c */ /* 0x040fec0000041814 */
        /* <DEDUP_REMOVED lines=54> */
[C---:B-1----:R-:W-:Y:S06]  /*a620*/  HMMA.16816.F32.BF16 R28, R104.reuse, R108, R28 ;  /* 0x0000006c681c723c */ /* 0x042fec000004181c */
[----:B------:R-:W-:Y:S01]  /*a630*/  HMMA.16816.F32.BF16 R32, R104, R110, R32 ;  /* 0x0000006e6820723c */ /* 0x000fe20000041820 */
[----:B------:R-:W1:Y:S04]  /*a640*/  LDSM.16.M88.4 R104, [R136+0x2800] ;  /* 0x002800008868783b */ /* 0x000e680000000200 */
[----:B------:R-:W3:Y:S01]  /*a650*/  LDSM.16.M88.4 R108, [R136+0x3000] ;  /* 0x00300000886c783b */ /* 0x000ee20000000200 */
[C---:B--2---:R-:W-:Y:S06]  /*a660*/  HMMA.16816.F32.BF16 R4, R112.reuse, R116, R4 ;  /* 0x000000747004723c */ /* 0x044fec0000041804 */
[C---:B------:R-:W-:Y:S01]  /*a670*/  HMMA.16816.F32.BF16 R8, R112.reuse, R118, R8 ;  /* 0x000000767008723c */ /* 0x040fe20000041808 */
[----:B------:R-:W2:Y:S01]  /*a680*/  LDSM.16.M88.4 R116, [R136+0x3800] ;  /* 0x003800008874783b */ /* 0x000ea20000000200 */
[----:B------:R-:W-:Y:S04]  /*a690*/  DEPBAR.LE SB0, 0x0 ;  /* 0x000080000000791a */ /* 0x000fe80000000000 */
[----:B------:R-:W-:Y:S01]  /*a6a0*/  BAR.SYNC.DEFER_BLOCKING 0x0 ;  /* 0x0000000000007b1d */ /* 0x000fe20000010000 */
[C---:B-1----:R-:W-:Y:S06]  /*a6b0*/  HMMA.16816.F32.BF16 R12, R112.reuse, R104, R12 ;  /* 0x00000068700c723c */ /* 0x042fec000004180c */
[C---:B------:R-:W-:Y:S06]  /*a6c0*/  HMMA.16816.F32.BF16 R16, R112.reuse, R106, R16 ;  /* 0x0000006a7010723c */ /* 0x040fec0000041810 */
[C---:B---3--:R-:W-:Y:S06]  /*a6d0*/  HMMA.16816.F32.BF16 R20, R112.reuse, R108, R20 ;  /* 0x0000006c7014723c */ /* 0x048fec0000041814 */
[C---:B------:R-:W-:Y:S06]  /*a6e0*/  HMMA.16816.F32.BF16 R24, R112.reuse, R110, R24 ;  /* 0x0000006e7018723c */ /* 0x040fec0000041818 */
[C---:B--2---:R-:W-:Y:S06]  /*a6f0*/  HMMA.16816.F32.BF16 R28, R112.reuse, R116, R28 ;  /* 0x00000074701c723c */ /* 0x044fec000004181c */
[----:B------:R-:W-:Y:S01]  /*a700*/  HMMA.16816.F32.BF16 R32, R112, R118, R32 ;  /* 0x000000767020723c */ /* 0x000fe20000041820 */
[----:B------:R-:W-:Y:S11]  /*a710*/  @!UPT UIADD3 URZ, URZ, URZ, URZ ;  /* 0x0000003f3f3ff290 */ /* 0x000ff6000fffe03f */
[----:B------:R-:W-:Y:S01]  /*a720*/  @!UPT UIADD3 URZ, URZ, URZ, URZ ;  /* 0x0000003f3f3ff290 */ /* 0x000fe2000fffe03f */
[----:B------:R-:W-:Y:S11]  /*a730*/  @!P1 BRA `(.L_x_7674) ;  /* 0x0000000400fc9947 */ /* 0x000ff60003800000 */
        /* <DEDUP_REMOVED lines=64> */
.L_x_7675:
[----:B------:R1:W-:Y:S01]  /*ab40*/  @P4 STS.128 [R158+0x4000], RZ ;  /* 0x004000ff9e004388 */ /* 0x0003e20000000c00 */
[----:B------:R-:W-:Y:S02]  /*ab50*/  LEA R114, P2, R108, R172, 0x1 ;  /* 0x000000ac6c727211 */ /* 0x000fe400078408ff */
        /* <DEDUP_REMOVED lines=61> */
.L_x_7674:
[----:B------:R-:W-:Y:S01]  /*af30*/  LEA R2, R157, R166, 0x6 ;  /* 0x000000a69d027211 */ /* 0x000fe200078e30ff */
[----:B-1----:R-:W-:Y:S03]  /*af40*/  LDSM.16.MT88.4 R108, [R142+0x8000] ;  /* 0x008000008e6c783b */ /* 0x002fe60000004200 */
[C---:B------:R-:W-:Y:S02]  /*af50*/  IADD3 R103, R2.reuse, 0x8, RZ ;  /* 0x0000000802677810 */ /* 0x040fe40007ffe0ff */
[----:B------:R-:W-:Y:S02]  /*af60*/  I2FP.F32.S32 R3, R2 ;  /* 0x0000000200037245 */ /* 0x000fe40000201400 */
[----:B------:R-:W-:Y:S02]  /*af70*/  IADD3 R104, R2, 0x1, RZ ;  /* 0x0000000102687810 */ /* 0x000fe40007ffe0ff */
        /* <DEDUP_REMOVED lines=13> */
[CC--:B------:R-:W-:Y:S01]  /*b050*/  FFMA.FTZ R11, R0.reuse, R102.reuse, R11 ;  /* 0x00000066000b7223 */ /* 0x0c0fe2000001000b */
[----:B------:R-:W-:Y:S01]  /*b060*/  FFMA.FTZ R9, R0, R102, R9 ;  /* 0x0000006600097223 */ /* 0x000fe20000010009 */
[C---:B------:R-:W-:Y:S02]  /*b070*/  IADD3 R104, R2.reuse, 0x11, RZ ;  /* 0x0000001102687810 */ /* 0x040fe40007ffe0ff */
[----:B------:R-:W-:Y:S01]  /*b080*/  IADD3 R102, R2, 0x19, RZ ;  /* 0x0000001902667810 */ /* 0x000fe20007ffe0ff */
[C---:B------:R-:W-:Y:S01]  /*b090*/  FFMA.FTZ R14, R0.reuse, R3, R14 ;  /* 0x00000003000e7223 */ /* 0x040fe2000001000e */
[----:B------:R-:W-:Y:S01]  /*b0a0*/  I2FP.F32.S32 R103, R103 ;  /* 0x0000006700677245 */ /* 0x000fe20000201400 */
[----:B------:R-:W-:Y:S01]  /*b0b0*/  FFMA.FTZ R12, R0, R3, R12 ;  /* 0x00000003000c7223 */ /* 0x000fe2000001000c */
[----:B------:R-:W-:Y:S02]  /*b0c0*/  I2FP.F32.S32 R104, R104 ;  /* 0x0000006800687245 */ /* 0x000fe40000201400 */
[----:B------:R-:W-:Y:S01]  /*b0d0*/  IADD3 R3, R2, 0x20, RZ ;  /* 0x0000002002037810 */ /* 0x000fe20007ffe0ff */
[CC--:B------:R-:W-:Y:S01]  /*b0e0*/  FFMA.FTZ R18, R0.reuse, R103.reuse, R18 ;  /* 0x0000006700127223 */ /* 0x0c0fe20000010012 */
[----:B------:R-:W-:Y:S01]  /*b0f0*/  I2FP.F32.S32 R102, R102 ;  /* 0x0000006600667245 */ /* 0x000fe20000201400 */
[----:B------:R-:W-:Y:S01]  /*b100*/  FFMA.FTZ R16, R0, R103, R16 ;  /* 0x0000006700107223 */ /* 0x000fe20000010010 */
[----:B------:R-:W-:Y:S01]  /*b110*/  IADD3 R103, R2, 0x21, RZ ;  /* 0x0000002102677810 */ /* 0x000fe20007ffe0ff */
[CC--:B------:R-:W-:Y:S01]  /*b120*/  FFMA.FTZ R15, R0.reuse, R104.reuse, R15 ;  /* 0x00000068000f7223 */ /* 0x0c0fe2000001000f */
[----:B------:R-:W-:Y:S01]  /*b130*/  I2FP.F32.S32 R3, R3 ;  /* 0x0000000300037245 */ /* 0x000fe20000201400 */
[----:B------:R-:W-:Y:S01]  /*b140*/  FFMA.FTZ R13, R0, R104, R13 ;  /* 0x00000068000d7223 */ /* 0x000fe2000001000d */
[----:B------:R-:W-:Y:S01]  /*b150*/  FMNMX.FTZ R106, R6, R101, !PT ;  /* 0x00000065066a7209 */ /* 0x000fe20007810000 */
[CC--:B------:R-:W-:Y:S01]  /*b160*/  FFMA.FTZ R19, R0.reuse, R102.reuse, R19 ;  /* 0x0000006600137223 */ /* 0x0c0fe20000010013 */
[----:B------:R-:W-:Y:S01]  /*b170*/  FFMA.FTZ R17, R0, R102, R17 ;  /* 0x0000006600117223 */ /* 0x000fe20000010011 */
[----:B------:R-:W-:Y:S01]  /*b180*/  FMNMX.FTZ R104, R4, R100, !PT ;  /* 0x0000006404687209 */ /* 0x000fe20007810000 */
[C---:B------:R-:W-:Y:S01]  /*b190*/  FFMA.FTZ R22, R0.reuse, R3, R22 ;  /* 0x0000000300167223 */ /* 0x040fe20000010016 */
[----:B------:R-:W-:Y:S01]  /*b1a0*/  I2FP.F32.S32 R102, R103 ;  /* 0x0000006700667245 */ /* 0x000fe20000201400 */
[C---:B------:R-:W-:Y:S01]  /*b1b0*/  FFMA.FTZ R20, R0.reuse, R3, R20 ;  /* 0x0000000300147223 */ /* 0x040fe20000010014 */
[----:B------:R-:W-:Y:S02]  /*b1c0*/  FMNMX.FTZ R103, R7, R106, !PT ;  /* 0x0000006a07677209 */ /* 0x000fe40007810000 */
[----:B------:R-:W-:Y:S01]  /*b1d0*/  FMNMX.FTZ R3, R5, R104, !PT ;  /* 0x0000006805037209 */ /* 0x000fe20007810000 */
[-C--:B------:R-:W-:Y:S01]  /*b1e0*/  FFMA.FTZ R23, R0, R102.reuse, R23 ;  /* 0x0000006600177223 */ /* 0x080fe20000010017 */
[----:B------:R-:W-:Y:S01]  /*b1f0*/  FMNMX.FTZ R104, R10, R103, !PT ;  /* 0x000000670a687209 */ /* 0x000fe20007810000 */
[----:B------:R-:W-:Y:S01]  /*b200*/  FFMA.FTZ R21, R0, R102, R21 ;  /* 0x0000006600157223 */ /* 0x000fe20000010015 */
[----:B------:R-:W-:Y:S02]  /*b210*/  FMNMX.FTZ R102, R8, R3, !PT ;  /* 0x0000000308667209 */ /* 0x000fe40007810000 */
        /* <DEDUP_REMOVED lines=58> */
[C---:B------:R-:W-:Y:S02]  /*b5c0*/  FADD.FTZ R100, -R3.reuse, R100 ;  /* 0x0000006403647221 */ /* 0x040fe40000010100 */
[----:B------:R-:W1:Y:S01]  /*b5d0*/  LDSM.16.MT88.4 R104, [R144+0x8000] ;  /* 0x008000009068783b */ /* 0x000e620000004200 */
[----:B------:R-:W-:Y:S01]  /*b5e0*/  FMUL.FTZ R119, R3, UR4 ;  /* 0x0000000403777c20 */ /* 0x000fe20008410000 */
[C---:B------:R-:W-:Y:S01]  /*b5f0*/  FSETP.NEU.FTZ.AND P1, PT, R2.reuse, -INF , PT ;  /* 0xff8000000200780b */ /* 0x040fe20003f3d000 */
[----:B------:R-:W-:Y:S01]  /*b600*/  FADD.FTZ R101, -R2, R101 ;  /* 0x0000006502657221 */ /* 0x000fe20000010100 */
[----:B------:R-:W-:Y:S01]  /*b610*/  FMUL.FTZ R103, R100, UR4 ;  /* 0x0000000464677c20 */ /* 0x000fe20008410000 */
[----:B------:R-:W-:Y:S02]  /*b620*/  FMUL.FTZ R118, R2, UR4 ;  /* 0x0000000402767c20 */ /* 0x000fe40008410000 */
        /* <DEDUP_REMOVED lines=21> */
[C---:B------:R-:W-:Y:S01]  /*b780*/  FMUL.FTZ R37, R100.reuse, R37 ;  /* 0x0000002564257220 */ /* 0x040fe20000410000 */
        /* <DEDUP_REMOVED lines=64> */
[C---:B------:R-:W-:Y:S01]  /*bb90*/  FMUL.FTZ R12, R100.reuse, R88 ;  /* 0x00000058640c7220 */ /* 0x040fe20000410000 */
[----:B------:R-:W-:Y:S01]  /*bba0*/  FMUL.FTZ R13, R100, R89 ;  /* 0x00000059640d7220 */ /* 0x000fe20000410000 */
[----:B----4-:R-:W-:Y:S01]  /*bbb0*/  F2FP.BF16.F32.PACK_AB R98, R103, R112 ;  /* 0x000000706762723e */ /* 0x010fe200000010ff */
[--C-:B------:R-:W-:Y:S01]  /*bbc0*/  FFMA.FTZ R124, R20, UR4, -R119.reuse ;  /* 0x00000004147c7c23 */ /* 0x100fe20008010877 */
[--C-:B------:R-:W-:Y:S01]  /*bbd0*/  FFMA.FTZ R125, R21, UR4, -R119.reuse ;  /* 0x00000004157d7c23 */ /* 0x100fe20008010877 */
[--C-:B------:R-:W-:Y:S01]  /*bbe0*/  FFMA.FTZ R126, R24, UR4, -R119.reuse ;  /* 0x00000004187e7c23 */ /* 0x100fe20008010877 */
[----:B------:R-:W-:Y:S01]  /*bbf0*/  LDSM.16.MT88.4 R20, [R142+0x9000] ;  /* 0x009000008e14783b */ /* 0x000fe20000004200 */
[--C-:B------:R-:W-:Y:S01]  /*bc00*/  FFMA.FTZ R127, R25, UR4, -R119.reuse ;  /* 0x00000004197f7c23 */ /* 0x100fe20008010877 */
[----:B------:R-:W-:Y:S01]  /*bc10*/  FFMA.FTZ R28, R28, UR4, -R119 ;  /* 0x000000041c1c7c23 */ /* 0x000fe20008010877 */
[C---:B-1----:R-:W-:Y:S01]  /*bc20*/  HMMA.16816.F32.BF16 R4, R96.reuse, R104, R4 ;  /* 0x000000686004723c */ /* 0x042fe20000041804 */
[----:B------:R-:W-:Y:S04]  /*bc30*/  MUFU.EX2 R120, R120 ;  /* 0x0000007800787308 */ /* 0x000fe80000000800 */
[--C-:B------:R-:W-:Y:S01]  /*bc40*/  FFMA.FTZ R128, R30, UR4, -R118.reuse ;  /* 0x000000041e807c23 */ /* 0x100fe20008010876 */
[C---:B------:R-:W-:Y:S01]  /*bc50*/  HMMA.16816.F32.BF16 R8, R96.reuse, R106, R8 ;  /* 0x0000006a6008723c */ /* 0x040fe20000041808 */
[----:B------:R-:W1:Y:S04]  /*bc60*/  LDSM.16.MT88.4 R104, [R140+0x8000] ;  /* 0x008000008c68783b */ /* 0x000e680000004200 */
[----:B------:R-:W-:Y:S01]  /*bc70*/  MUFU.EX2 R121, R121 ;  /* 0x0000007900797308 */ /* 0x000fe20000000800 */
[----:B------:R-:W-:Y:S01]  /*bc80*/  ISETP.GT.AND P1, PT, R157, R152, PT ;  /* 0x000000989d00720c */ /* 0x000fe20003f24270 */
[--C-:B------:R-:W-:Y:S01]  /*bc90*/  FFMA.FTZ R129, R31, UR4, -R118.reuse ;  /* 0x000000041f817c23 */ /* 0x100fe20008010876 */
[C---:B------:R-:W-:Y:S03]  /*bca0*/  HMMA.16816.F32.BF16 R36, R96.reuse, R108, R36 ;  /* 0x0000006c6024723c */ /* 0x040fe60000041824 */
[----:B------:R-:W-:Y:S03]  /*bcb0*/  FMUL.FTZ R86, R101, R86 ;  /* 0x0000005665567220 */ /* 0x000fe60000410000 */
[C---:B------:R-:W-:Y:S01]  /*bcc0*/  HMMA.16816.F32.BF16 R40, R96.reuse, R110, R40 ;  /* 0x0000006e6028723c */ /* 0x040fe20000041828 */
[----:B------:R-:W-:Y:S04]  /*bcd0*/  MUFU.EX2 R123, R123 ;  /* 0x0000007b007b7308 */ /* 0x000fe80000000800 */
[--C-:B------:R-:W-:Y:S01]  /*bce0*/  FFMA.FTZ R109, R15, UR4, -R118.reuse ;  /* 0x000000040f6d7c23 */ /* 0x100fe20008010876 */
[C---:B---3--:R-:W-:Y:S05]  /*bcf0*/  HMMA.16816.F32.BF16 R44, R96.reuse, R92, R44 ;  /* 0x0000005c602c723c */ /* 0x048fea000004182c */
[----:B------:R-:W-:Y:S01]  /*bd00*/  MUFU.EX2 R122, R122 ;  /* 0x0000007a007a7308 */ /* 0x000fe20000000800 */
[C---:B------:R-:W-:Y:S01]  /*bd10*/  FMUL.FTZ R15, R101.reuse, R91 ;  /* 0x0000005b650f7220 */ /* 0x040fe20000410000 */
[C---:B------:R-:W-:Y:S01]  /*bd20*/  HMMA.16816.F32.BF16 R48, R96.reuse, R94, R48 ;  /* 0x0000005e6030723c */ /* 0x040fe20000041830 */
[----:B------:R-:W2:Y:S03]  /*bd30*/  LDSM.16.MT88.4 R92, [R144+0xa000] ;  /* 0x00a00000905c783b */ /* 0x000ea60000004200 */
[--C-:B------:R-:W-:Y:S01]  /*bd40*/  FFMA.FTZ R110, R14, UR4, -R118.reuse ;  /* 0x000000040e6e7c23 */ /* 0x100fe20008010876 */
[----:B------:R-:W-:Y:S01]  /*bd50*/  FMUL.FTZ R14, R101, R90 ;  /* 0x0000005a650e7220 */ /* 0x000fe20000410000 */
[--C-:B------:R-:W-:Y:S01]  /*bd60*/  FFMA.FTZ R108, R18, UR4, -R118.reuse ;  /* 0x00000004126c7c23 */ /* 0x100fe20008010876 */
[--C-:B------:R-:W-:Y:S02]  /*bd70*/  FFMA.FTZ R111, R19, UR4, -R118.reuse ;  /* 0x00000004136f7c23 */ /* 0x100fe40008010876 */
[----:B------:R-:W-:Y:S01]  /*bd80*/  LDSM.16.MT88.4 R88, [R144+0x8800] ;  /* 0x008800009058783b */ /* 0x000fe20000004200 */
[----:B------:R-:W-:Y:S01]  /*bd90*/  MUFU.EX2 R109, R109 ;  /* 0x0000006d006d7308 */ /* 0x000fe20000000800 */
[C---:B------:R-:W-:Y:S01]  /*bda0*/  FMUL.FTZ R87, R101.reuse, R87 ;  /* 0x0000005765577220 */ /* 0x040fe20000410000 */
[C---:B------:R-:W-:Y:S01]  /*bdb0*/  FMUL.FTZ R84, R100.reuse, R84 ;  /* 0x0000005464547220 */ /* 0x040fe20000410000 */
[----:B------:R-:W-:Y:S01]  /*bdc0*/  FMUL.FTZ R85, R100, R85 ;  /* 0x0000005564557220 */ /* 0x000fe20000410000 */
[----:B------:R-:W-:Y:S01]  /*bdd0*/  FFMA.FTZ R34, R34, UR4, -R118 ;  /* 0x0000000422227c23 */ /* 0x000fe20008010876 */
[----:B------:R-:W-:Y:S01]  /*bde0*/  FFMA.FTZ R116, R101, R174, R116 ;  /* 0x000000ae65747223 */ /* 0x000fe20000010074 */
[----:B------:R-:W-:Y:S01]  /*bdf0*/  FFMA.FTZ R117, R100, R173, R117 ;  /* 0x000000ad64757223 */ /* 0x000fe20000010075 */
[C---:B-1----:R-:W-:Y:S03]  /*be00*/  HMMA.16816.F32.BF16 R52, R96.reuse, R104, R52 ;  /* 0x000000686034723c */ /* 0x042fe60000041834 */
[----:B------:R-:W-:Y:S01]  /*be10*/  MUFU.EX2 R110, R110 ;  /* 0x0000006e006e7308 */ /* 0x000fe20000000800 */
[----:B------:R-:W-:Y:S01]  /*be20*/  FADD.FTZ R117, R115, R117 ;  /* 0x0000007573757221 */ /* 0x000fe20000010000 */
[----:B------:R-:W-:Y:S01]  /*be30*/  FADD.FTZ R116, R114, R116 ;  /* 0x0000007472747221 */ /* 0x000fe20000010000 */
[C---:B------:R-:W-:Y:S01]  /*be40*/  HMMA.16816.F32.BF16 R56, R96.reuse, R106, R56 ;  /* 0x0000006a6038723c */ /* 0x040fe20000041838 */
[----:B------:R-:W1:Y:S06]  /*be50*/  LDSM.16.MT88.4 R104, [R142+0xa000] ;  /* 0x00a000008e68783b */ /* 0x000e6c0000004200 */
[----:B------:R-:W-:Y:S01]  /*be60*/  MUFU.EX2 R108, R108 ;  /* 0x0000006c006c7308 */ /* 0x000fe20000000800 */
[----:B------:R-:W-:Y:S03]  /*be70*/  FADD.FTZ R112, R112, R117 ;  /* 0x0000007570707221 */ /* 0x000fe60000010000 */
[----:B------:R-:W-:Y:S06]  /*be80*/  FADD.FTZ R113, R113, R116 ;  /* 0x0000007471717221 */ /* 0x000fec0000010000 */
[----:B------:R-:W3:Y:S01]  /*be90*/  MUFU.EX2 R111, R111 ;  /* 0x0000006f006f7308 */ /* 0x000ee20000000800 */
[----:B------:R-:W-:Y:S01]  /*bea0*/  FADD.FTZ R103, R103, R112 ;  /* 0x0000007067677221 */ /* 0x000fe20000010000 */
[----:B------:R-:W-:Y:S01]  /*beb0*/  FADD.FTZ R113, R102, R113 ;  /* 0x0000007166717221 */ /* 0x000fe20000010000 */
[C---:B--2---:R-:W-:Y:S07]  /*bec0*/  HMMA.16816.F32.BF16 R60, R96.reuse, R92, R60 ;  /* 0x0000005c603c723c */ /* 0x044fee000004183c */
[----:B------:R-:W-:Y:S01]  /*bed0*/  MUFU.EX2 R124, R124 ;  /* 0x0000007c007c7308 */ /* 0x000fe20000000800 */
[C---:B------:R-:W-:Y:S01]  /*bee0*/  HMMA.16816.F32.BF16 R64, R96.reuse, R94, R64 ;  /* 0x0000005e6040723c */ /* 0x040fe20000041840 */
[----:B------:R-:W2:Y:S08]  /*bef0*/  LDSM.16.MT88.4 R92, [R141+0xa000] ;  /* 0x00a000008d5c783b */ /* 0x000eb00000004200 */
[----:B------:R-:W-:Y:S02]  /*bf00*/  MUFU.EX2 R125, R125 ;  /* 0x0000007d007d7308 */ /* 0x000fe40000000800 */
[----:B---3--:R-:W-:Y:S08]  /*bf10*/  F2FP.BF16.F32.PACK_AB R19, R111, R108 ;  /* 0x0000006c6f13723e */ /* 0x008ff000000010ff */
[----:B------:R-:W-:Y:S01]  /*bf20*/  MUFU.EX2 R126, R126 ;  /* 0x0000007e007e7308 */ /* 0x000fe20000000800 */
[C---:B-1----:R-:W-:Y:S09]  /*bf30*/  HMMA.16816.F32.BF16 R68, R96.reuse, R104, R68 ;  /* 0x000000686044723c */ /* 0x042ff20000041844 */
[----:B------:R-:W-:Y:S01]  /*bf40*/  MUFU.EX2 R127, R127 ;  /* 0x0000007f007f7308 */ /* 0x000fe20000000800 */
[C---:B------:R-:W-:Y:S01]  /*bf50*/  HMMA.16816.F32.BF16 R72, R96.reuse, R106, R72 ;  /* 0x0000006a6048723c */ /* 0x040fe20000041848 */
[----:B------:R-:W1:Y:S08]  /*bf60*/  LDSM.16.MT88.4 R104, [R140+0xa000] ;  /* 0x00a000008c68783b */ /* 0x000e700000004200 */
[----:B------:R-:W-:Y:S10]  /*bf70*/  MUFU.EX2 R128, R128 ;  /* 0x0000008000807308 */ /* 0x000ff40000000800 */
[----:B------:R-:W-:Y:S01]  /*bf80*/  MUFU.EX2 R129, R129 ;  /* 0x0000008100817308 */ /* 0x000fe20000000800 */
[C---:B--2---:R-:W-:Y:S09]  /*bf90*/  HMMA.16816.F32.BF16 R76, R96.reuse, R92, R76 ;  /* 0x0000005c604c723c */ /* 0x044ff2000004184c */
[----:B------:R-:W-:Y:S01]  /*bfa0*/  MUFU.EX2 R34, R34 ;  /* 0x0000002200227308 */ /* 0x000fe20000000800 */
[C---:B------:R-:W-:Y:S01]  /*bfb0*/  HMMA.16816.F32.BF16 R80, R96.reuse, R94, R80 ;  /* 0x0000005e6050723c */ /* 0x040fe20000041850 */
[----:B------:R-:W2:Y:S05]  /*bfc0*/  LDSM.16.MT88.4 R92, [R142+0x8800] ;  /* 0x008800008e5c783b */ /* 0x000eaa0000004200 */
[C---:B-1----:R-:W-:Y:S06]  /*bfd0*/  HMMA.16816.F32.BF16 R12, R96.reuse, R104, R12 ;  /* 0x00000068600c723c */ /* 0x042fec000004180c */
[----:B------:R-:W-:Y:S05]  /*bfe0*/  HMMA.16816.F32.BF16 R84, R96, R106, R84 ;  /* 0x0000006a6054723c */ /* 0x000fea0000041854 */
[--C-:B------:R-:W-:Y:S01]  /*bff0*/  FFMA.FTZ R104, R16, UR4, -R119.reuse ;  /* 0x0000000410687c23 */ /* 0x100fe20008010877 */
[----:B------:R-:W-:Y:S01]  /*c000*/  FFMA.FTZ R105, R17, UR4, -R119 ;  /* 0x0000000411697c23 */ /* 0x000fe20008010877 */
[----:B------:R-:W-:Y:S01]  /*c010*/  F2FP.BF16.F32.PACK_AB R17, R109, R110 ;  /* 0x0000006e6d11723e */ /* 0x000fe200000010ff */
[--C-:B------:R-:W-:Y:S03]  /*c020*/  FFMA.FTZ R107, R26, UR4, -R118.reuse ;  /* 0x000000041a6b7c23 */ /* 0x100fe60008010876 */
[----:B------:R-:W-:Y:S01]  /*c030*/  MUFU.EX2 R104, R104 ;  /* 0x0000006800687308 */ /* 0x000fe20000000800 */
[----:B------:R-:W-:Y:S01]  /*c040*/  F2FP.BF16.F32.PACK_AB R16, R121, R120 ;  /* 0x000000787910723e */ /* 0x000fe200000010ff */
[--C-:B------:R-:W-:Y:S01]  /*c050*/  FFMA.FTZ R106, R27, UR4, -R118.reuse ;  /* 0x000000041b6a7c23 */ /* 0x100fe20008010876 */
[----:B------:R-:W-:Y:S01]  /*c060*/  FFMA.FTZ R118, R35, UR4, -R118 ;  /* 0x0000000423767c23 */ /* 0x000fe20008010876 */
[----:B------:R-:W-:Y:S01]  /*c070*/  LDSM.16.MT88.4 R24, [R141+0x9000] ;  /* 0x009000008d18783b */ /* 0x000fe20000004200 */
[----:B------:R-:W-:Y:S01]  /*c080*/  FADD.FTZ R120, R120, R103 ;  /* 0x0000006778787221 */ /* 0x000fe20000010000 */
[----:B------:R-:W-:Y:S04]  /*c090*/  FADD.FTZ R110, R110, R113 ;  /* 0x000000716e6e7221 */ /* 0x000fe80000010000 */
[----:B------:R-:W1:Y:S01]  /*c0a0*/  MUFU.EX2 R105, R105 ;  /* 0x0000006900697308 */ /* 0x000e620000000800 */
[----:B------:R-:W-:Y:S01]  /*c0b0*/  FADD.FTZ R121, R121, R120 ;  /* 0x0000007879797221 */ /* 0x000fe20000010000 */
[----:B------:R-:W-:Y:S04]  /*c0c0*/  FADD.FTZ R109, R109, R110 ;  /* 0x0000006e6d6d7221 */ /* 0x000fe80000010000 */
[----:B------:R-:W-:Y:S04]  /*c0d0*/  FADD.FTZ R108, R108, R109 ;  /* 0x0000006d6c6c7221 */ /* 0x000fe80000010000 */
[----:B------:R-:W-:Y:S01]  /*c0e0*/  MUFU.EX2 R107, R107 ;  /* 0x0000006b006b7308 */ /* 0x000fe20000000800 */
[----:B------:R-:W-:Y:S09]  /*c0f0*/  FADD.FTZ R108, R111, R108 ;  /* 0x0000006c6f6c7221 */ /* 0x000ff20000010000 */
[----:B------:R-:W3:Y:S01]  /*c100*/  MUFU.EX2 R106, R106 ;  /* 0x0000006a006a7308 */ /* 0x000ee20000000800 */
[C---:B-1----:R-:W-:Y:S01]  /*c110*/  F2FP.BF16.F32.PACK_AB R18, R105.reuse, R104 ;  /* 0x000000686912723e */ /* 0x042fe200000010ff */
[----:B------:R-:W-:Y:S04]  /*c120*/  FADD.FTZ R104, R104, R121 ;  /* 0x0000007968687221 */ /* 0x000fe80000010000 */
[----:B------:R-:W-:Y:S02]  /*c130*/  FADD.FTZ R105, R105, R104 ;  /* 0x0000006869697221 */ /* 0x000fe40000010000 */
[C---:B------:R-:W-:Y:S02]  /*c140*/  HMMA.16816.F32.BF16 R4, R16.reuse, R88, R4 ;  /* 0x000000581004723c */ /* 0x040fe40000041804 */
[----:B------:R-:W1:Y:S04]  /*c150*/  MUFU.EX2 R35, R118 ;  /* 0x0000007600237308 */ /* 0x000e680000000800 */
[C---:B------:R-:W-:Y:S01]  /*c160*/  HMMA.16816.F32.BF16 R8, R16.reuse, R90, R8 ;  /* 0x0000005a1008723c */ /* 0x040fe20000041808 */
[----:B------:R-:W4:Y:S05]  /*c170*/  LDSM.16.MT88.4 R88, [R141+0x8800] ;  /* 0x008800008d58783b */ /* 0x000f2a0000004200 */
[C---:B--2---:R-:W-:Y:S06]  /*c180*/  HMMA.16816.F32.BF16 R36, R16.reuse, R92, R36 ;  /* 0x0000005c1024723c */ /* 0x044fec0000041824 */
[C---:B------:R-:W-:Y:S01]  /*c190*/  HMMA.16816.F32.BF16 R40, R16.reuse, R94, R40 ;  /* 0x0000005e1028723c */ /* 0x040fe20000041828 */
[----:B------:R-:W2:Y:S05]  /*c1a0*/  LDSM.16.MT88.4 R92, [R140+0x8800] ;  /* 0x008800008c5c783b */ /* 0x000eaa0000004200 */
[C---:B----4-:R-:W-:Y:S06]  /*c1b0*/  HMMA.16816.F32.BF16 R44, R16.reuse, R88, R44 ;  /* 0x00000058102c723c */ /* 0x050fec000004182c */
        /* <DEDUP_REMOVED lines=15> */
[----:B------:R-:W-:Y:S01]  /*c2b0*/  HMMA.16816.F32.BF16 R84, R16, R94, R84 ;  /* 0x0000005e1054723c */ /* 0x000fe20000041854 */
[----:B------:R-:W-:Y:S06]  /*c2c0*/  LDSM.16.MT88.4 R92, [R144+0x9800] ;  /* 0x00980000905c783b */ /* 0x000fec0000004200 */
[----:B------:R-:W-:Y:S01]  /*c2d0*/  F2FP.BF16.F32.PACK_AB R17, R122, R123 ;  /* 0x0000007b7a11723e */ /* 0x000fe200000010ff */
[----:B------:R-:W-:Y:S03]  /*c2e0*/  FADD.FTZ R123, R123, R108 ;  /* 0x0000006c7b7b7221 */ /* 0x000fe60000010000 */
[----:B---3--:R-:W-:Y:S01]  /*c2f0*/  F2FP.BF16.F32.PACK_AB R19, R106, R107 ;  /* 0x0000006b6a13723e */ /* 0x008fe200000010ff */
[----:B------:R-:W-:Y:S01]  /*c300*/  FADD.FTZ R122, R122, R123 ;  /* 0x0000007b7a7a7221 */ /* 0x000fe20000010000 */
[----:B------:R-:W-:Y:S01]  /*c310*/  F2FP.BF16.F32.PACK_AB R16, R125, R124 ;  /* 0x0000007c7d10723e */ /* 0x000fe200000010ff */
[----:B------:R-:W-:Y:S01]  /*c320*/  FADD.FTZ R124, R124, R105 ;  /* 0x000000697c7c7221 */ /* 0x000fe20000010000 */
[----:B------:R-:W-:Y:S01]  /*c330*/  F2FP.BF16.F32.PACK_AB R18, R127, R126 ;  /* 0x0000007e7f12723e */ /* 0x000fe200000010ff */
[----:B------:R-:W-:Y:S02]  /*c340*/  FADD.FTZ R107, R107, R122 ;  /* 0x0000007a6b6b7221 */ /* 0x000fe40000010000 */
[----:B------:R-:W-:Y:S02]  /*c350*/  FADD.FTZ R125, R125, R124 ;  /* 0x0000007c7d7d7221 */ /* 0x000fe40000010000 */
[----:B------:R-:W-:Y:S02]  /*c360*/  FADD.FTZ R107, R106, R107 ;  /* 0x0000006b6a6b7221 */ /* 0x000fe40000010000 */
[----:B------:R-:W-:Y:S04]  /*c370*/  FADD.FTZ R126, R126, R125 ;  /* 0x0000007d7e7e7221 */ /* 0x000fe80000010000 */
[----:B------:R-:W-:Y:S01]  /*c380*/  FADD.FTZ R127, R127, R126 ;  /* 0x0000007e7f7f7221 */ /* 0x000fe20000010000 */
[C---:B----4-:R-:W-:Y:S06]  /*c390*/  HMMA.16816.F32.BF16 R4, R16.reuse, R88, R4 ;  /* 0x000000581004723c */ /* 0x050fec0000041804 */
[C---:B------:R-:W-:Y:S05]  /*c3a0*/  HMMA.16816.F32.BF16 R8, R16.reuse, R90, R8 ;  /* 0x0000005a1008723c */ /* 0x040fea0000041808 */
[--C-:B------:R-:W-:Y:S01]  /*c3b0*/  FFMA.FTZ R89, R29, UR4, -R119.reuse ;  /* 0x000000041d597c23 */ /* 0x100fe20008010877 */
[C---:B------:R-:W-:Y:S05]  /*c3c0*/  HMMA.16816.F32.BF16 R36, R16.reuse, R20, R36 ;  /* 0x000000141024723c */ /* 0x040fea0000041824 */
[--C-:B------:R-:W-:Y:S01]  /*c3d0*/  FFMA.FTZ R88, R32, UR4, -R119.reuse ;  /* 0x0000000420587c23 */ /* 0x100fe20008010877 */
[C---:B------:R-:W-:Y:S01]  /*c3e0*/  HMMA.16816.F32.BF16 R40, R16.reuse, R22, R40 ;  /* 0x000000161028723c */ /* 0x040fe20000041828 */
[----:B------:R-:W2:Y:S01]  /*c3f0*/  LDSM.16.MT88.4 R20, [R140+0x9000] ;  /* 0x009000008c14783b */ /* 0x000ea20000004200 */
[----:B------:R3:W-:Y:S03]  /*c400*/  MUFU.EX2 R32, R28 ;  /* 0x0000001c00207308 */ /* 0x0007e60000000800 */
[----:B------:R-:W-:Y:S01]  /*c410*/  FFMA.FTZ R119, R33, UR4, -R119 ;  /* 0x0000000421777c23 */ /* 0x000fe20008010877 */
[C---:B------:R-:W-:Y:S06]  /*c420*/  HMMA.16816.F32.BF16 R44, R16.reuse, R24, R44 ;  /* 0x00000018102c723c */ /* 0x040fec000004182c */
[----:B------:R-:W4:Y:S01]  /*c430*/  MUFU.EX2 R33, R89 ;  /* 0x0000005900217308 */ /* 0x000f220000000800 */
[C---:B------:R-:W-:Y:S01]  /*c440*/  HMMA.16816.F32.BF16 R48, R16.reuse, R26, R48 ;  /* 0x0000001a1030723c */ /* 0x040fe20000041830 */
[----:B------:R-:W5:Y:S08]  /*c450*/  LDSM.16.MT88.4 R24, [R144+0xb000] ;  /* 0x00b000009018783b */ /* 0x000f700000004200 */
[----:B------:R-:W-:Y:S01]  /*c460*/  MUFU.EX2 R101, R88 ;  /* 0x0000005800657308 */ /* 0x000fe20000000800 */
[----:B---3--:R-:W-:Y:S09]  /*c470*/  LDSM.16.MT88.4 R28, [R141+0x9800] ;  /* 0x009800008d1c783b */ /* 0x008ff20000004200 */
[----:B------:R-:W3:Y:S01]  /*c480*/  MUFU.EX2 R100, R119 ;  /* 0x0000007700647308 */ /* 0x000ee20000000800 */
[C---:B--2---:R-:W-:Y:S06]  /*c490*/  HMMA.16816.F32.BF16 R52, R16.reuse, R20, R52 ;  /* 0x000000141034723c */ /* 0x044fec0000041834 */
[C---:B------:R-:W-:Y:S01]  /*c4a0*/  HMMA.16816.F32.BF16 R56, R16.reuse, R22, R56 ;  /* 0x000000161038723c */ /* 0x040fe20000041838 */
[----:B------:R-:W2:Y:S05]  /*c4b0*/  LDSM.16.MT88.4 R20, [R142+0xb000] ;  /* 0x00b000008e14783b */ /* 0x000eaa0000004200 */
[C---:B-----5:R-:W-:Y:S06]  /*c4c0*/  HMMA.16816.F32.BF16 R60, R16.reuse, R24, R60 ;  /* 0x00000018103c723c */ /* 0x060fec000004183c */
[C---:B------:R-:W-:Y:S01]  /*c4d0*/  HMMA.16816.F32.BF16 R64, R16.reuse, R26, R64 ;  /* 0x0000001a1040723c */ /* 0x040fe20000041840 */
[----:B------:R-:W5:Y:S05]  /*c4e0*/  LDSM.16.MT88.4 R24, [R141+0xb000] ;  /* 0x00b000008d18783b */ /* 0x000f6a0000004200 */
[C---:B--2---:R-:W-:Y:S06]  /*c4f0*/  HMMA.16816.F32.BF16 R68, R16.reuse, R20, R68 ;  /* 0x000000141044723c */ /* 0x044fec0000041844 */
[C---:B------:R-:W-:Y:S01]  /*c500*/  HMMA.16816.F32.BF16 R72, R16.reuse, R22, R72 ;  /* 0x000000161048723c */ /* 0x040fe20000041848 */
[----:B------:R-:W2:Y:S05]  /*c510*/  LDSM.16.MT88.4 R20, [R140+0xb000] ;  /* 0x00b000008c14783b */ /* 0x000eaa0000004200 */
[C---:B-----5:R-:W-:Y:S06]  /*c520*/  HMMA.16816.F32.BF16 R76, R16.reuse, R24, R76 ;  /* 0x00000018104c723c */ /* 0x060fec000004184c */
[C---:B------:R-:W-:Y:S01]  /*c530*/  HMMA.16816.F32.BF16 R80, R16.reuse, R26, R80 ;  /* 0x0000001a1050723c */ /* 0x040fe20000041850 */
[----:B------:R-:W5:Y:S05]  /*c540*/  LDSM.16.MT88.4 R24, [R142+0x9800] ;  /* 0x009800008e18783b */ /* 0x000f6a0000004200 */
[C---:B--2---:R-:W-:Y:S06]  /*c550*/  HMMA.16816.F32.BF16 R12, R16.reuse, R20, R12 ;  /* 0x00000014100c723c */ /* 0x044fec000004180c */
[----:B------:R-:W-:Y:S01]  /*c560*/  HMMA.16816.F32.BF16 R84, R16, R22, R84 ;  /* 0x000000161054723c */ /* 0x000fe20000041854 */
[----:B------:R-:W2:Y:S06]  /*c570*/  LDSM.16.MT88.4 R20, [R140+0x9800] ;  /* 0x009800008c14783b */ /* 0x000eac0000004200 */
[----:B------:R-:W-:Y:S01]  /*c580*/  F2FP.BF16.F32.PACK_AB R17, R129, R128 ;  /* 0x000000808111723e */ /* 0x000fe200000010ff */
[----:B------:R-:W-:Y:S03]  /*c590*/  FADD.FTZ R128, R128, R107 ;  /* 0x0000006b80807221 */ /* 0x000fe60000010000 */
[----:B-1----:R-:W-:Y:S01]  /*c5a0*/  F2FP.BF16.F32.PACK_AB R19, R35, R34 ;  /* 0x000000222313723e */ /* 0x002fe200000010ff */
[----:B------:R-:W-:Y:S01]  /*c5b0*/  FADD.FTZ R129, R129, R128 ;  /* 0x0000008081817221 */ /* 0x000fe20000010000 */
[C---:B----4-:R-:W-:Y:S01]  /*c5c0*/  F2FP.BF16.F32.PACK_AB R16, R33.reuse, R32 ;  /* 0x000000202110723e */ /* 0x050fe200000010ff */
[----:B------:R-:W-:Y:S01]  /*c5d0*/  FADD.FTZ R32, R32, R127 ;  /* 0x0000007f20207221 */ /* 0x000fe20000010000 */
[----:B---3--:R-:W-:Y:S01]  /*c5e0*/  F2FP.BF16.F32.PACK_AB R18, R100, R101 ;  /* 0x000000656412723e */ /* 0x008fe200000010ff */
[----:B------:R-:W-:Y:S02]  /*c5f0*/  FADD.FTZ R34, R34, R129 ;  /* 0x0000008122227221 */ /* 0x000fe40000010000 */
[----:B------:R-:W-:Y:S02]  /*c600*/  FADD.FTZ R32, R33, R32 ;  /* 0x0000002021207221 */ /* 0x000fe40000010000 */
[----:B------:R-:W-:Y:S02]  /*c610*/  FADD.FTZ R174, R35, R34 ;  /* 0x0000002223ae7221 */ /* 0x000fe40000010000 */
[C---:B------:R-:W-:Y:S01]  /*c620*/  HMMA.16816.F32.BF16 R96, R16.reuse, R92, R4 ;  /* 0x0000005c1060723c */ /* 0x040fe20000041804 */
[----:B------:R-:W1:Y:S02]  /*c630*/  LDSM.16.MT88.4 R4, [R144+0xb800] ;  /* 0x00b800009004783b */ /* 0x000e640000004200 */
[----:B------:R-:W-:Y:S03]  /*c640*/  FADD.FTZ R101, R101, R32 ;  /* 0x0000002065657221 */ /* 0x000fe60000010000 */
[C---:B------:R-:W-:Y:S03]  /*c650*/  HMMA.16816.F32.BF16 R92, R16.reuse, R94, R8 ;  /* 0x0000005e105c723c */ /* 0x040fe60000041808 */
[----:B------:R-:W3:Y:S02]  /*c660*/  LDSM.16.MT88.4 R8, [R142+0xb800] ;  /* 0x00b800008e08783b */ /* 0x000ee40000004200 */
[----:B------:R-:W-:Y:S01]  /*c670*/  FADD.FTZ R173, R100, R101 ;  /* 0x0000006564ad7221 */ /* 0x000fe20000010000 */
[C---:B-----5:R-:W-:Y:S05]  /*c680*/  HMMA.16816.F32.BF16 R36, R16.reuse, R24, R36 ;  /* 0x000000181024723c */ /* 0x060fea0000041824 */
[----:B------:R-:W-:Y:S01]  /*c690*/  MOV R101, R2 ;  /* 0x0000000200657202 */ /* 0x000fe20000000f00 */
[C---:B------:R-:W-:Y:S01]  /*c6a0*/  HMMA.16816.F32.BF16 R40, R16.reuse, R26, R40 ;  /* 0x0000001a1028723c */ /* 0x040fe20000041828 */
[----:B------:R-:W4:Y:S04]  /*c6b0*/  LDSM.16.MT88.4 R24, [R141+0xb800] ;  /* 0x00b800008d18783b */ /* 0x000f280000004200 */
[----:B------:R-:W-:Y:S01]  /*c6c0*/  MOV R100, R3 ;  /* 0x0000000300647202 */ /* 0x000fe20000000f00 */
[C---:B------:R-:W-:Y:S06]  /*c6d0*/  HMMA.16816.F32.BF16 R44, R16.reuse, R28, R44 ;  /* 0x0000001c102c723c */ /* 0x040fec000004182c */
[C---:B------:R-:W-:Y:S01]  /*c6e0*/  HMMA.16816.F32.BF16 R48, R16.reuse, R30, R48 ;  /* 0x0000001e1030723c */ /* 0x040fe20000041830 */
[----:B------:R-:W5:Y:S05]  /*c6f0*/  LDSM.16.MT88.4 R28, [R140+0xb800] ;  /* 0x00b800008c1c783b */ /* 0x000f6a0000004200 */
[C---:B--2---:R-:W-:Y:S06]  /*c700*/  HMMA.16816.F32.BF16 R52, R16.reuse, R20, R52 ;  /* 0x000000141034723c */ /* 0x044fec0000041834 */
[C---:B------:R-:W-:Y:S06]  /*c710*/  HMMA.16816.F32.BF16 R56, R16.reuse, R22, R56 ;  /* 0x000000161038723c */ /* 0x040fec0000041838 */
[C---:B-1----:R-:W-:Y:S06]  /*c720*/  HMMA.16816.F32.BF16 R60, R16.reuse, R4, R60 ;  /* 0x00000004103c723c */ /* 0x042fec000004183c */
[C---:B------:R-:W-:Y:S06]  /*c730*/  HMMA.16816.F32.BF16 R64, R16.reuse, R6, R64 ;  /* 0x000000061040723c */ /* 0x040fec0000041840 */
[C---:B---3--:R-:W-:Y:S06]  /*c740*/  HMMA.16816.F32.BF16 R68, R16.reuse, R8, R68 ;  /* 0x000000081044723c */ /* 0x048fec0000041844 */
        /* <DEDUP_REMOVED lines=8> */
.L_x_7672:
        /* <DEDUP_REMOVED lines=10> */
[----:B------:R-:W4:Y:S01]  /*c870*/  S2R R15, SR_TID.X ;  /* 0x00000000000f7919 */ /* 0x000f220000002100 */
[----:B-1----:R-:W-:Y:S01]  /*c880*/  FADD.FTZ R7, R0, R173 ;  /* 0x000000ad00077221 */ /* 0x002fe20000010000 */
[----:B--2---:R-:W-:Y:S01]  /*c890*/  ULEA UR4, UR4, UR5, 0x18 ;  /* 0x0000000504047291 */ /* 0x004fe2000f8ec03f */
[----:B---3--:R-:W-:-:S03]  /*c8a0*/  FADD.FTZ R0, R5, R174 ;  /* 0x000000ae05007221 */ /* 0x008fc60000010000 */
[----:B------:R-:W1:Y:S04]  /*c8b0*/  SHFL.BFLY PT, R6, R7, 0x1, 0x1f ;  /* 0x0c201f0007067f89 */ /* 0x000e6800000e0000 */
[----:B------:R-:W2:Y:S01]  /*c8c0*/  SHFL.BFLY PT, R5, R0, 0x1, 0x1f ;  /* 0x0c201f0000057f89 */ /* 0x000ea200000e0000 */
[----:B----4-:R-:W-:-:S04]  /*c8d0*/  SHF.R.S32.HI R13, RZ, 0x1f, R4 ;  /* 0x0000001fff0d7819 */ /* 0x010fc80000011404 */
[----:B------:R-:W-:Y:S02]  /*c8e0*/  LEA.HI R17, R13, R4, RZ, 0x2 ;  /* 0x000000040d117211 */ /* 0x000fe400078f10ff */
[----:B------:R-:W-:Y:S02]  /*c8f0*/  SHF.R.S32.HI R10, RZ, 0x1f, R15 ;  /* 0x0000001fff0a7819 */ /* 0x000fe4000001140f */
[--C-:B------:R-:W-:Y:S02]  /*c900*/  SHF.R.S32.HI R12, RZ, 0x2, R17.reuse ;  /* 0x00000002ff0c7819 */ /* 0x100fe40000011411 */
[----:B------:R-:W-:Y:S01]  /*c910*/  LEA.HI R10, R10, R15, RZ, 0x4 ;  /* 0x0000000f0a0a7211 */ /* 0x000fe200078f20ff */
[----:B-1----:R-:W-:Y:S01]  /*c920*/  FADD.FTZ R6, R7, R6 ;  /* 0x0000000607067221 */ /* 0x002fe20000010000 */
[----:B------:R-:W-:Y:S02]  /*c930*/  SHF.R.S32.HI R7, RZ, 0x1f, R17 ;  /* 0x0000001fff077819 */ /* 0x000fe40000011411 */
[----:B------:R-:W-:Y:S01]  /*c940*/  LOP3.LUT R17, R17, 0x1ffffffc, RZ, 0xc0, !PT ;  /* 0x1ffffffc11117812 */ /* 0x000fe200078ec0ff */
[----:B--2---:R-:W-:Y:S01]  /*c950*/  FADD.FTZ R5, R0, R5 ;  /* 0x0000000500057221 */ /* 0x004fe20000010000 */
[----:B------:R-:W-:Y:S01]  /*c960*/  BAR.SYNC.DEFER_BLOCKING 0x0 ;  /* 0x0000000000007b1d */ /* 0x000fe20000010000 */
[----:B------:R-:W-:-:S02]  /*c970*/  FSETP.NE.FTZ.AND P4, PT, R6, RZ, PT ;  /* 0x000000ff0600720b */ /* 0x000fc40003f95000 */
[----:B------:R-:W-:Y:S02]  /*c980*/  LEA.HI R7, R7, R12, RZ, 0x3 ;  /* 0x0000000c07077211 */ /* 0x000fe400078f18ff */
[----:B------:R-:W-:Y:S02]  /*c990*/  FSETP.NE.FTZ.AND P3, PT, R5, RZ, PT ;  /* 0x000000ff0500720b */ /* 0x000fe40003f75000 */
[----:B------:R-:W-:Y:S02]  /*c9a0*/  LOP3.LUT R7, R7, 0xfffffff8, RZ, 0xc0, !PT ;  /* 0xfffffff807077812 */ /* 0x000fe400078ec0ff */
[CC--:B------:R-:W-:Y:S02]  /*c9b0*/  LEA.HI R0, R13.reuse, R4.reuse, RZ, 0x5 ;  /* 0x000000040d007211 */ /* 0x0c0fe400078f28ff */
[----:B------:R-:W-:Y:S02]  /*c9c0*/  LEA.HI R13, R13, R4, RZ, 0x4 ;  /* 0x000000040d0d7211 */ /* 0x000fe400078f20ff */
[----:B------:R-:W-:Y:S01]  /*c9d0*/  IADD3 R7, R12, -R7, RZ ;  /* 0x800000070c077210 */ /* 0x000fe20007ffe0ff */
[----:B------:R-:W1:Y:S01]  /*c9e0*/  @P4 MUFU.RCP R9, R6 ;  /* 0x0000000600094308 */ /* 0x000e620000001000 */
[----:B------:R-:W-:-:S02]  /*c9f0*/  LOP3.LUT R15, R13, 0xfffffff0, RZ, 0xc0, !PT ;  /* 0xfffffff00d0f7812 */ /* 0x000fc400078ec0ff */
[----:B------:R-:W-:Y:S02]  /*ca00*/  SHF.L.U32 R16, R7, 0x6, RZ ;  /* 0x0000000607107819 */ /* 0x000fe400000006ff */
[----:B------:R-:W-:Y:S02]  /*ca10*/  SHF.R.S32.HI R11, RZ, 0x5, R0 ;  /* 0x00000005ff0b7819 */ /* 0x000fe40000011400 */
[-C--:B------:R-:W-:Y:S01]  /*ca20*/  IADD3 R14, -R17, R4.reuse, RZ ;  /* 0x00000004110e7210 */ /* 0x080fe20007ffe1ff */
[----:B------:R-:W2:Y:S01]  /*ca30*/  @P3 MUFU.RCP R8, R5 ;  /* 0x0000000500083308 */ /* 0x000ea20000001000 */
[----:B------:R-:W-:Y:S02]  /*ca40*/  LOP3.LUT R13, R7, 0x1, RZ, 0xc0, !PT ;  /* 0x00000001070d7812 */ /* 0x000fe400078ec0ff */
[----:B------:R-:W-:Y:S02]  /*ca50*/  SHF.R.S32.HI R10, RZ, 0x4, R10 ;  /* 0x00000004ff0a7819 */ /* 0x000fe4000001140a */
[----:B------:R-:W-:-:S02]  /*ca60*/  IADD3 R12, -R15, R4, RZ ;  /* 0x000000040f0c7210 */ /* 0x000fc40007ffe1ff */
[----:B------:R-:W-:Y:S01]  /*ca70*/  LOP3.LUT R16, R16, 0x1c0, RZ, 0xc0, !PT ;  /* 0x000001c010107812 */ /* 0x000fe200078ec0ff */
[----:B------:R-:W3:Y:S01]  /*ca80*/  @P4 MUFU.LG2 R6, R6 ;  /* 0x0000000600064308 */ /* 0x000ee20000000c00 */
[----:B------:R-:W-:Y:S01]  /*ca90*/  LEA R11, R11, R14, 0x9 ;  /* 0x0000000e0b0b7211 */ /* 0x000fe200078e48ff */
[----:B-1----:R-:W-:Y:S01]  /*caa0*/  FMUL.FTZ R96, R9, R96 ;  /* 0x0000006009607220 */ /* 0x002fe20000410000 */
        /* <DEDUP_REMOVED lines=84> */
[----:B---3--:R-:W-:Y:S01]  /*cff0*/  @P4 FMUL.FTZ R6, R6, 0.69314718246459960938 ;  /* 0x3f31721806064820 */ /* 0x008fe20000410000 */
[----:B------:R-:W-:-:S02]  /*d000*/  @P0 IADD3 R8, R11, 0x20, RZ ;  /* 0x000000200b080810 */ /* 0x000fc40007ffe0ff */
[----:B------:R-:W-:Y:S02]  /*d010*/  SEL R9, R9, 0xffffff80, !P2 ;  /* 0xffffff8009097807 */ /* 0x000fe40005000000 */
[----:B------:R-:W-:Y:S01]  /*d020*/  LEA R13, R13, R14, 0x2 ;  /* 0x0000000e0d0d7211 */ /* 0x000fe200078e10ff */
[----:B------:R-:W-:Y:S01]  /*d030*/  STS.64 [R8], R92 ;  /* 0x0000005c08007388 */ /* 0x000fe20000000a00 */
[----:B------:R-:W-:Y:S02]  /*d040*/  IADD3 R14, R11, R7, RZ ;  /* 0x000000070b0e7210 */ /* 0x000fe40007ffe0ff */
        /* <DEDUP_REMOVED lines=9> */
[----:B------:R-:W-:Y:S01]  /*d0e0*/  LEA R13, R13, UR4, 0x2 ;  /* 0x000000040d0d7c11 */ /* 0x000fe2000f8e10ff */
[----:B------:R-:W1:Y:S02]  /*d0f0*/  S2UR UR4, SR_CTAID.Z ;  /* 0x00000000000479c3 */ /* 0x000e640000002700 */
        /* <DEDUP_REMOVED lines=22> */
[----:B--2---:R-:W2:Y:S03]  /*d260*/  @P4 LDC R14, c[0x0][0x2e8] ;  /* 0x0000ba00ff0e4b82 */ /* 0x004ea60000000800 */
[----:B------:R-:W-:Y:S04]  /*d270*/  STS.64 [R17+0x4000], R88 ;  /* 0x0040005811007388 */ /* 0x000fe80000000a00 */
[----:B------:R1:W-:Y:S01]  /*d280*/  STS.64 [R17+0x4800], R90 ;  /* 0x0048005a11007388 */ /* 0x0003e20000000a00 */
[----:B---3--:R-:W-:-:S03]  /*d290*/  SHF.L.U32 R16, R12, 0x2, RZ ;  /* 0x000000020c107819 */ /* 0x008fc600000006ff */
[----:B------:R-:W-:Y:S04]  /*d2a0*/  STS.64 [R9+0x4000], R84 ;  /* 0x0040005409007388 */ /* 0x000fe80000000a00 */
[----:B------:R3:W-:Y:S01]  /*d2b0*/  STS.64 [R9+0x4800], R86 ;  /* 0x0048005609007388 */ /* 0x0007e20000000a00 */
[----:B----4-:R-:W4:Y:S08]  /*d2c0*/  LDC R7, c[0x0][0x270] ;  /* 0x00009c00ff077b82 */ /* 0x010f300000000800 */
[----:B------:R-:W-:Y:S08]  /*d2d0*/  BAR.SYNC.DEFER_BLOCKING 0x0 ;  /* 0x0000000000007b1d */ /* 0x000ff00000010000 */
[----:B-----5:R-:W5:Y:S01]  /*d2e0*/  @P3 LDC R15, c[0x0][0x2e8] ;  /* 0x0000ba00ff0f3b82 */ /* 0x020f620000000800 */
[----:B------:R-:W5:Y:S01]  /*d2f0*/  S2R R11, SR_CTAID.Y ;  /* 0x00000000000b7919 */ /* 0x000f620000002600 */
[----:B------:R-:W5:Y:S01]  /*d300*/  S2R R8, SR_CTAID.X ;  /* 0x0000000000087919 */ /* 0x000f620000002500 */
[----:B-1----:R-:W-:-:S02]  /*d310*/  SHF.R.S32.HI R17, RZ, 0x1f, R16 ;  /* 0x0000001fff117819 */ /* 0x002fc40000011410 */
[----:B---3--:R-:W-:Y:S01]  /*d320*/  LOP3.LUT R9, R0, 0xffffffe0, RZ, 0xc0, !PT ;  /* 0xffffffe000097812 */ /* 0x008fe200078ec0ff */
[----:B------:R1:W3:Y:S01]  /*d330*/  LDS.128 R24, [R13+0x3800] ;  /* 0x003800000d187984 */ /* 0x0002e20000000c00 */
[----:B------:R-:W-:Y:S02]  /*d340*/  IADD3 R0, -R161, RZ, RZ ;  /* 0x000000ffa1007210 */ /* 0x000fe40007ffe1ff */
[----:B------:R-:W-:Y:S01]  /*d350*/  IADD3 R9, -R9, R4, RZ ;  /* 0x0000000409097210 */ /* 0x000fe20007ffe1ff */
[----:B------:R1:W1:Y:S01]  /*d360*/  LDS.128 R20, [R13+0x7800] ;  /* 0x007800000d147984 */ /* 0x0002620000000c00 */
[----:B------:R-:W-:Y:S01]  /*d370*/  MOV R4, 0xff800000 ;  /* 0xff80000000047802 */ /* 0x000fe20000000f00 */
[----:B----4-:R-:W-:Y:S01]  /*d380*/  IMAD R0, R7, R0, UR4 ;  /* 0x0000000407007e24 */ /* 0x010fe2000f8e0200 */
[----:B------:R-:W-:Y:S01]  /*d390*/  LOP3.LUT P0, RZ, R9, 0x3, RZ, 0xc0, !PT ;  /* 0x0000000309ff7812 */ /* 0x000fe2000780c0ff */
[----:B--2---:R-:W-:Y:S01]  /*d3a0*/  @P4 FFMA.FTZ R4, R3, R14, R6 ;  /* 0x0000000e03044223 */ /* 0x004fe20000010006 */
[----:B------:R-:W-:Y:S01]  /*d3b0*/  MOV R9, 0xff800000 ;  /* 0xff80000000097802 */ /* 0x000fe20000000f00 */
[----:B-----5:R-:W-:Y:S01]  /*d3c0*/  @P3 FFMA.FTZ R9, R2, R15, R5 ;  /* 0x0000000f02093223 */ /* 0x020fe20000010005 */
[----:B------:R-:W-:Y:S01]  /*d3d0*/  IMAD R18, R11, R18, R161 ;  /* 0x000000120b127224 */ /* 0x000fe200078e02a1 */
[----:B------:R-:W-:-:S03]  /*d3e0*/  SHF.L.U32 R8, R8, 0x6, RZ ;  /* 0x0000000608087819 */ /* 0x000fc600000006ff */
[----:B------:R-:W-:-:S04]  /*d3f0*/  IMAD R0, R18, R7, R0 ;  /* 0x0000000712007224 */ /* 0x000fc800078e0200 */
[----:B------:R-:W-:Y:S01]  /*d400*/  IMAD R19, R0, R19, R8 ;  /* 0x0000001300137224 */ /* 0x000fe200078e0208 */
[----:B-1-3--:R-:W-:Y:S06]  /*d410*/  @P0 BRA `(.L_x_7678) ;  /* 0x00000000002c0947 */ /* 0x00afec0003800000 */
        /* <DEDUP_REMOVED lines=11> */
.L_x_7678:
[----:B------:R-:W-:Y:S05]  /*d4d0*/  BSYNC B0 ;  /* 0x0000000000007941 */ /* 0x000fea0003800000 */
.L_x_7677:
[C---:B------:R-:W-:Y:S01]  /*d4e0*/  VIADD R0, R10.reuse, 0x18 ;  /* 0x000000180a007836 */ /* 0x040fe20000000000 */
[----:B------:R-:W-:Y:S01]  /*d4f0*/  ULDC UR4, c[0x0][0x2dc] ;  /* 0x0000b70000047ab9 */ /* 0x000fe20000000800 */
[----:B-1----:R-:W-:Y:S01]  /*d500*/  IMAD.WIDE R4, R10, 0x80, R16 ;  /* 0x000000800a047825 */ /* 0x002fe200078e0210 */
[----:B------:R-:W-:Y:S02]  /*d510*/  BSSY B0, `(.L_x_7679) ;  /* 0x000001e000007945 */ /* 0x000fe40003800000 */
[-C--:B------:R-:W-:Y:S01]  /*d520*/  ISETP.GE.AND P6, PT, R0, R151.reuse, PT ;  /* 0x000000970000720c */ /* 0x080fe20003fc6270 */
[----:B------:R-:W-:Y:S01]  /*d530*/  IMAD R3, R19, UR4, RZ ;  /* 0x0000000413037c24 */ /* 0x000fe2000f8e02ff */
[----:B------:R-:W-:Y:S01]  /*d540*/  ULDC.64 UR4, c[0x0][0x288] ;  /* 0x0000a20000047ab9 */ /* 0x000fe20000000a00 */
[C---:B------:R-:W-:Y:S02]  /*d550*/  VIADD R0, R10.reuse, 0x20 ;  /* 0x000000200a007836 */ /* 0x040fe40000000000 */
[C---:B------:R-:W-:Y:S01]  /*d560*/  VIADD R2, R10.reuse, 0x10 ;  /* 0x000000100a027836 */ /* 0x040fe20000000000 */
[C---:B------:R-:W-:Y:S01]  /*d570*/  IADD3 R4, P2, R3.reuse, R4, RZ ;  /* 0x0000000403047210 */ /* 0x040fe20007f5e0ff */
[----:B------:R-:W-:Y:S01]  /*d580*/  VIADD R6, R10, 0x8 ;  /* 0x000000080a067836 */ /* 0x000fe20000000000 */
[----:B------:R-:W-:Y:S01]  /*d590*/  ISETP.GE.AND P5, PT, R0, R151, PT ;  /* 0x000000970000720c */ /* 0x000fe20003fa6270 */
[----:B------:R-:W-:Y:S01]  /*d5a0*/  VIADD R0, R10, 0x30 ;  /* 0x000000300a007836 */ /* 0x000fe20000000000 */
[----:B------:R-:W-:-:S02]  /*d5b0*/  LEA.HI.X.SX32 R3, R3, R5, 0x1, P2 ;  /* 0x0000000503037211 */ /* 0x000fc400010f0eff */
[----:B------:R-:W-:Y:S02]  /*d5c0*/  LEA R14, P2, R4, UR4, 0x2 ;  /* 0x00000004040e7c11 */ /* 0x000fe4000f8410ff */
[-C--:B------:R-:W-:Y:S01]  /*d5d0*/  ISETP.GE.AND P1, PT, R2, R151.reuse, PT ;  /* 0x000000970200720c */ /* 0x080fe20003f26270 */
[----:B------:R-:W-:Y:S01]  /*d5e0*/  VIADD R2, R10, 0x28 ;  /* 0x000000280a027836 */ /* 0x000fe20000000000 */
[----:B------:R-:W-:Y:S02]  /*d5f0*/  LEA.HI.X R15, R4, UR5, R3, 0x2, P2 ;  /* 0x00000005040f7c11 */ /* 0x000fe400090f1403 */
[-C--:B------:R-:W-:Y:S01]  /*d600*/  ISETP.GE.AND P3, PT, R0, R151.reuse, PT ;  /* 0x000000970000720c */ /* 0x080fe20003f66270 */
[----:B------:R-:W-:Y:S01]  /*d610*/  VIADD R0, R10, 0x38 ;  /* 0x000000380a007836 */ /* 0x000fe20000000000 */
[-C--:B------:R-:W-:Y:S02]  /*d620*/  ISETP.GE.AND P0, PT, R6, R151.reuse, PT ;  /* 0x000000970600720c */ /* 0x080fe40003f06270 */
        /* <DEDUP_REMOVED lines=12> */
.L_x_7680:
[----:B------:R-:W-:Y:S05]  /*d6f0*/  BSYNC B0 ;  /* 0x0000000000007941 */ /* 0x000fea0003800000 */
.L_x_7679:
        /* <DEDUP_REMOVED lines=10> */
.L_x_7682:
[----:B------:R-:W-:Y:S05]  /*d7a0*/  BSYNC B0 ;  /* 0x0000000000007941 */ /* 0x000fea0003800000 */
.L_x_7681:
        /* <DEDUP_REMOVED lines=9> */
.L_x_7684:
[----:B------:R-:W-:Y:S05]  /*d840*/  BSYNC B0 ;  /* 0x0000000000007941 */ /* 0x000fea0003800000 */
.L_x_7683:
        /* <DEDUP_REMOVED lines=9> */
.L_x_7686:
[----:B------:R-:W-:Y:S05]  /*d8e0*/  BSYNC B0 ;  /* 0x0000000000007941 */ /* 0x000fea0003800000 */
.L_x_7685:
        /* <DEDUP_REMOVED lines=9> */
.L_x_7688:
[----:B------:R-:W-:Y:S05]  /*d980*/  BSYNC B0 ;  /* 0x0000000000007941 */ /* 0x000fea0003800000 */
.L_x_7687:
        /* <DEDUP_REMOVED lines=9> */
.L_x_7690:
[----:B------:R-:W-:Y:S05]  /*da20*/  BSYNC B0 ;  /* 0x0000000000007941 */ /* 0x000fea0003800000 */
.L_x_7689:
        /* <DEDUP_REMOVED lines=9> */
.L_x_7692:
[----:B------:R-:W-:Y:S05]  /*dac0*/  BSYNC B0 ;  /* 0x0000000000007941 */ /* 0x000fea0003800000 */
.L_x_7691:
        /* <DEDUP_REMOVED lines=8> */
.L_x_7693:
        /* <DEDUP_REMOVED lines=11> */
.L_x_8536:


//--------------------- .text._ZN5flash24flash_fwd_splitkv_kernelI23Flash_fwd_kernel_traitsILi128ELi64ELi64ELi4ELb0ELb0EN7cutlass10bfloat16_tE19Flash_kernel_traitsILi128ELi64ELi64ELi4ES3_EELb1ELb0ELb1ELb0ELb0ELb1ELb1ELb0EEEvNS_16Flash_fwd_paramsE --------------------------
	.section	.text._ZN5flash24flash_fwd_splitkv_kernelI23Flash_fwd_kernel_traitsILi128ELi64ELi64ELi4ELb0ELb0EN7cutlass10bfloat16_tE19Flash_kernel_traitsILi128ELi64ELi64ELi4ES3_EELb1ELb0ELb1ELb0ELb0ELb1ELb1ELb0EEEvNS_16Flash_fwd_paramsE,"ax",@progbits
	.align	128
        .global         _ZN5flash24flash_fwd_splitkv_kernelI23Flash_fwd_kernel_traitsILi128ELi64ELi64ELi4ELb0ELb0EN7cutlass10bfloat16_tE19Flash_kernel_traitsILi128ELi64ELi64ELi4ES3_EELb1ELb0ELb1ELb0ELb0ELb1ELb1ELb0EEEvNS_16Flash_fwd_paramsE
        .type           _ZN5flash24flash_fwd_splitkv_kernelI23Flash_fwd_kernel_traitsILi128ELi64ELi64ELi4ELb0ELb0EN7cutlass10bfloat16_tE19Flash_kernel_traitsILi128ELi64ELi64ELi4ES3_EELb1ELb0ELb1ELb0ELb0ELb1ELb1ELb0EEEvNS_16Flash_fwd_paramsE,@function
        .size           _ZN5flash24flash_fwd_splitkv_kernelI23Flash_fwd_kernel_traitsILi128ELi64ELi64ELi4ELb0ELb0EN7cutlass10bfloat16_tE19Flash_kernel_traitsILi128ELi64ELi64ELi4ES3_EELb1ELb0ELb1ELb0ELb0ELb1ELb1ELb0EEEvNS_16Flash_fwd_paramsE,(.L_x_8537 - _ZN5flash24flash_fwd_splitkv_kernelI23Flash_fwd_kernel_traitsILi128ELi64ELi64ELi4ELb0ELb0EN7cutlass10bfloat16_tE19Flash_kernel_traitsILi128ELi64ELi64ELi4ES3_EELb1ELb0ELb1ELb0ELb0ELb1ELb1ELb0EEEvNS_16Flash_fwd_paramsE)
        .other          _ZN5flash24flash_fwd_splitkv_kernelI23Flash_fwd_kernel_traitsILi128ELi64ELi64ELi4ELb0ELb0EN7cutlass10bfloat16_tE19Flash_kernel_traitsILi128ELi64ELi64ELi4ES3_EELb1ELb0ELb1ELb0ELb0ELb1ELb1ELb0EEEvNS_16Flash_fwd_paramsE,@"STO_CUDA_ENTRY STV_DEFAULT"
_ZN5flash24flash_fwd_splitkv_kernelI23Flash_fwd_kernel_traitsILi128ELi64ELi64ELi4ELb0ELb0EN7cutlass10bfloat16_tE19Flash_kernel_traitsILi128ELi64ELi64ELi4ES3_EELb1ELb0ELb1ELb0ELb0ELb1ELb1ELb0EEEvNS_16Flash_fwd_paramsE:
.text._ZN5flash24flash_fwd_splitkv_kernelI23Flash_fwd_kernel_traitsILi128ELi64ELi64ELi4ELb0ELb0EN7cutlass10bfloat16_tE19Flash_kernel_traitsILi128ELi64ELi64ELi4ES3_EELb1ELb0ELb1ELb0ELb0ELb1ELb1ELb0EEEvNS_16Flash_fwd_paramsE:
        /* <DEDUP_REMOVED lines=25> */
[----:B------:R-:W-:Y:S02]  /*0190*/  @P4 IADD3 R161, R161, 0x1, RZ ;  /* 0x00000001a1a14810 */ /* 0x000fe40007ffe0ff */
[----:B--2---:R-:W-:Y:S02]  /*01a0*/  ISETP.NE.U32.AND P1, PT, R4, RZ, PT ;  /* 0x000000ff0400720c */ /* 0x004fe40003f25070 */
[-C--:B------:R-:W-:Y:S02]  /*01b0*/  ISETP.GE.U32.AND P3, PT, R0, R7.reuse, PT ;  /* 0x000000070000720c */ /* 0x080fe40003f66070 */
[----:B------:R-:W-:Y:S01]  /*01c0*/  ISETP.NE.AND.EX P1, PT, R5, RZ, PT, P1 ;  /* 0x000000ff0500720c */ /* 0x000fe20003f25310 */
[----:B------:R-:W1:Y:S08]  /*01d0*/  LDC.U8 R0, c[0x0][0x3c2] ;  /* 0x0000f080ff007b82 */ /* 0x000e700000000000 */
[----:B------:R-:W2:Y:S02]  /*01e0*/  LDC.64 R4, c[0x0][0x2f8] ;  /* 0x0000be00ff047b82 */ /* 0x000ea40000000a00 */
[----:B------:R-:W-:Y:S01]  /*01f0*/  @P3 VIADD R161, R161, 0x1 ;  /* 0x00000001a1a13836 */ /* 0x000fe20000000000 */
[----:B------:R-:W-:-:S05]  /*0200*/  @!P2 LOP3.LUT R161, RZ, R7, RZ, 0x33, !PT ;  /* 0x00000007ffa1a212 */ /* 0x000fca00078e33ff */
[----:B---3--:R-:W-:Y:S02]  /*0210*/  IMAD.WIDE R20, R161, 0x4, R10 ;  /* 0x00000004a1147825 */ /* 0x008fe400078e020a */
[----:B------:R-:W3:Y:S03]  /*0220*/  @P0 LDC.64 R10, c[0x0][0x300] ;  /* 0x0000c000ff0a0b82 */ /* 0x000ee60000000a00 */
[----:B------:R-:W4:Y:S04]  /*0230*/  @P1 LDG.E R8, desc[UR12][R20.64] ;  /* 0x0000000c14081981 */ /* 0x000f28000c1e1900 */
[----:B------:R-:W4:Y:S01]  /*0240*/  @P1 LDG.E R107, desc[UR12][R20.64+0x4] ;  /* 0x0000040c146b1981 */ /* 0x000f22000c1e1900 */
[----:B-1----:R-:W-:Y:S01]  /*0250*/  ISETP.NE.AND P3, PT, R0, RZ, PT ;  /* 0x000000ff0000720c */ /* 0x002fe20003f65270 */
[----:B------:R-:W-:Y:S01]  /*0260*/  IMAD.MOV.U32 R3, RZ, RZ, RZ ;  /* 0x000000ffff037224 */ /* 0x000fe200078e00ff */
[----:B------:R-:W-:-:S02]  /*0270*/  MOV R12, 0xffffffff ;  /* 0xffffffff000c7802 */ /* 0x000fc40000000f00 */
[----:B--2---:R-:W-:-:S04]  /*0280*/  ISETP.EQ.U32.AND P2, PT, R4, RZ, PT ;  /* 0x000000ff0400720c */ /* 0x004fc80003f42070 */
        /* <DEDUP_REMOVED lines=18> */
.L_x_7694:
[----:B------:R-:W1:Y:S02]  /*03b0*/  LDC R2, c[0x0][0x2c8] ;  /* 0x0000b200ff027b82 */ /* 0x000e640000000800 */
.L_x_7695:
        /* <DEDUP_REMOVED lines=40> */
[----:B------:R-:W-:Y:S02]  /*0640*/  ISETP.GE.U32.AND P4, PT, R14, R11, PT ;  /* 0x0000000b0e00720c */ /* 0x000fe40003f86070 */
        /* <DEDUP_REMOVED lines=8> */
[----:B------:R-:W1:Y:S01]  /*06d0*/  S2R R2, SR_TID.X ;  /* 0x0000000000027919 */ /* 0x000e620000002100 */
[----:B------:R-:W-:Y:S01]  /*06e0*/  VIADD R6, R100, 0x3f ;  /* 0x0000003f64067836 */ /* 0x000fe20000000000 */
[----:B----4-:R-:W-:Y:S02]  /*06f0*/  IADD3 R4, R4, R105, R100 ;  /* 0x0000006904047210 */ /* 0x010fe40007ffe064 */
[----:B------:R-:W-:Y:S02]  /*0700*/  IMAD R152, R10, R0, RZ ;  /* 0x000000000a987224 */ /* 0x000fe400078e02ff */
[----:B------:R-:W-:Y:S02]  /*0710*/  SHF.R.S32.HI R5, RZ, 0x1f, R6 ;  /* 0x0000001fff057819 */ /* 0x000fe40000011406 */
[----:B------:R-:W-:-:S02]  /*0720*/  SHF.R.S32.HI R9, RZ, 0x1f, R4 ;  /* 0x0000001fff097819 */ /* 0x000fc40000011404 */
[----:B------:R-:W-:Y:S02]  /*0730*/  LEA.HI R5, R5, R6, RZ, 0x6 ;  /* 0x0000000605057211 */ /* 0x000fe400078f30ff */
        /* <DEDUP_REMOVED lines=12> */
[----:B------:R-:W-:Y:S01]  /*0800*/  LOP3.LUT R3, R6, 0xfffffff0, RZ, 0xc0, !PT ;  /* 0xfffffff006037812 */ /* 0x000fe200078ec0ff */
[----:B-1----:R-:W-:-:S04]  /*0810*/  IMAD R0, R0, R4, R161 ;  /* 0x0000000400007224 */ /* 0x002fc800078e02a1 */
[----:B------:R-:W-:Y:S02]  /*0820*/  IMAD.IADD R4, R2, 0x1, -R3 ;  /* 0x0000000102047824 */ /* 0x000fe400078e0a03 */
[----:B------:R-:W-:Y:S02]  /*0830*/  IMAD R0, R0, R7, R18 ;  /* 0x0000000700007224 */ /* 0x000fe400078e0212 */
[C---:B------:R-:W-:Y:S01]  /*0840*/  IMAD.SHL.U32 R2, R4.reuse, 0x4, RZ ;  /* 0x0000000404027824 */ /* 0x040fe200078e00ff */
[----:B------:R-:W-:Y:S01]  /*0850*/  ISETP.NE.AND P6, PT, R4, RZ, PT ;  /* 0x000000ff0400720c */ /* 0x000fe20003fc5270 */
[----:B------:R-:W-:Y:S01]  /*0860*/  IMAD R0, R0, R5, R106 ;  /* 0x0000000500007224 */ /* 0x000fe200078e026a */
[----:B------:R-:W-:Y:S01]  /*0870*/  SHF.R.S32.HI R5, RZ, 0x4, R6 ;  /* 0x00000004ff057819 */ /* 0x000fe20000011406 */
        /* <DEDUP_REMOVED lines=28> */
.L_x_7698:
[----:B------:R-:W-:Y:S05]  /*0a40*/  BSYNC B0 ;  /* 0x0000000000007941 */ /* 0x000fea0003800000 */
.L_x_7697:
        /* <DEDUP_REMOVED lines=9> */
.L_x_7700:
[----:B------:R-:W-:Y:S05]  /*0ae0*/  BSYNC B0 ;  /* 0x0000000000007941 */ /* 0x000fea0003800000 */
.L_x_7699:
        /* <DEDUP_REMOVED lines=8> */
.L_x_7702:
[----:B------:R-:W-:Y:S05]  /*0b70*/  BSYNC B0 ;  /* 0x0000000000007941 */ /* 0x000fea0003800000 */
.L_x_7701:
        /* <DEDUP_REMOVED lines=8> */
.L_x_7704:
[----:B------:R-:W-:Y:S05]  /*0c00*/  BSYNC B0 ;  /* 0x0000000000007941 */ /* 0x000fea0003800000 */
.L_x_7703:
        /* <DEDUP_REMOVED lines=9> */
.L_x_7706:
[----:B------:R-:W-:Y:S05]  /*0ca0*/  BSYNC B0 ;  /* 0x0000000000007941 */ /* 0x000fea0003800000 */
.L_x_7705:
[----:B------:R-:W-:Y:S04]  /*0cb0*/  BSSY B0, `(.L_x_7707) ;  /* 0x0000007000007945 */ /* 0x000fe80003800000 */
[----:B------:R-:W-:Y:S05]  /*0cc0*/  @P1 BRA `(.L_x_7708) ;  /* 0x0000000000141947 */ /* 0x000fea0003800000 */
[----:B------:R-:W-:Y:S02]  /*0cd0*/  ULDC UR4, c[0x0][0x2d0] ;  /* 0x0000b40000047ab9 */ /* 0x000fe40000000800 */
[----:B------:R-:W-:Y:S02]  /*0ce0*/  ISETP.GE.AND P1, PT, R2, UR4, PT ;  /* 0x0000000402007c0c */ /* 0x000fe4000bf26270 */
[----:B------:R-:W-:-:S11]  /*0cf0*/  ISETP.GE.AND P0, PT, R6, UR4, PT ;  /* 0x0000000406007c0c */ /* 0x000fd6000bf06270 */
[----:B------:R1:W-:Y:S04]  /*0d00*/  @!P1 STG.E.128 desc[UR12][R20.64+0x5000], RZ ;  /* 0x005000ff14009986 */ /* 0x0003e8000c101d0c */
[----:B------:R1:W-:Y:S02]  /*0d10*/  @!P0 STG.E.128 desc[UR12][R20.64+0x5100], RZ ;  /* 0x005100ff14008986 */ /* 0x0003e4000c101d0c */
.L_x_7708:
[----:B------:R-:W-:Y:S05]  /*0d20*/  BSYNC B0 ;  /* 0x0000000000007941 */ /* 0x000fea0003800000 */
.L_x_7707:
[----:B------:R-:W-:Y:S04]  /*0d30*/  BSSY B0, `(.L_x_7709) ;  /* 0x0000007000007945 */ /* 0x000fe80003800000 */
[----:B------:R-:W-:Y:S05]  /*0d40*/  @P4 BRA `(.L_x_7710) ;  /* 0x0000000000144947 */ /* 0x000fea0003800000 */
[----:B------:R-:W-:Y:S02]  /*0d50*/  ULDC UR4, c[0x0][0x2d0] ;  /* 0x0000b40000047ab9 */ /* 0x000fe40000000800 */
[----:B------:R-:W-:Y:S02]  /*0d60*/  ISETP.GE.AND P1, PT, R2, UR4, PT ;  /* 0x0000000402007c0c */ /* 0x000fe4000bf26270 */
[----:B------:R-:W-:-:S11]  /*0d70*/  ISETP.GE.AND P0, PT, R6, UR4, PT ;  /* 0x0000000406007c0c */ /* 0x000fd6000bf06270 */
[----:B------:R1:W-:Y:S04]  /*0d80*/  @!P1 STG.E.128 desc[UR12][R20.64+0x6000], RZ ;  /* 0x006000ff14009986 */ /* 0x0003e8000c101d0c */
[----:B------:R1:W-:Y:S02]  /*0d90*/  @!P0 STG.E.128 desc[UR12][R20.64+0x6100], RZ ;  /* 0x006100ff14008986 */ /* 0x0003e4000c101d0c */
.L_x_7710:
[----:B------:R-:W-:Y:S05]  /*0da0*/  BSYNC B0 ;  /* 0x0000000000007941 */ /* 0x000fea0003800000 */
.L_x_7709:
[----:B------:R-:W-:Y:S04]  /*0db0*/  BSSY B0, `(.L_x_7711) ;  /* 0x0000007000007945 */ /* 0x000fe80003800000 */
[----:B------:R-:W-:Y:S05]  /*0dc0*/  @P3 BRA `(.L_x_7712) ;  /* 0x0000000000143947 */ /* 0x000fea0003800000 */
[----:B------:R-:W-:Y:S02]  /*0dd0*/  ULDC UR4, c[0x0][0x2d0] ;  /* 0x0000b40000047ab9 */ /* 0x000fe40000000800 */
[----:B------:R-:W-:Y:S02]  /*0de0*/  ISETP.GE.AND P1, PT, R2, UR4, PT ;  /* 0x0000000402007c0c */ /* 0x000fe4000bf26270 */
[----:B------:R-:W-:-:S11]  /*0df0*/  ISETP.GE.AND P0, PT, R6, UR4, PT ;  /* 0x0000000406007c0c */ /* 0x000fd6000bf06270 */
[----:B------:R1:W-:Y:S04]  /*0e00*/  @!P1 STG.E.128 desc[UR12][R20.64+0x7000], RZ ;  /* 0x007000ff14009986 */ /* 0x0003e8000c101d0c */
[----:B------:R1:W-:Y:S02]  /*0e10*/  @!P0 STG.E.128 desc[UR12][R20.64+0x7100], RZ ;  /* 0x007100ff14008986 */ /* 0x0003e4000c101d0c */
.L_x_7712:
[----:B------:R-:W-:Y:S05]  /*0e20*/  BSYNC B0 ;  /* 0x0000000000007941 */ /* 0x000fea0003800000 */
.L_x_7711:
        /* <DEDUP_REMOVED lines=29> */
.L_x_7696:
        /* <DEDUP_REMOVED lines=24> */
.L_x_7713:
        /* <DEDUP_REMOVED lines=37> */
[----:B--2---:R-:W-:-:S06]  /*13d0*/  IADD3 R7, R7, 0xffffffe, RZ ;  /* 0x0ffffffe07077810 */ /* 0x004fcc0007ffe0ff */
[----:B------:R-:W1:Y:S02]  /*13e0*/  F2I.FTZ.U32.TRUNC.NTZ R7, R7 ;  /* 0x0000000700077305 */ /* 0x000e64000021f000 */
[----:B-1----:R-:W-:-:S04]  /*13f0*/  IMAD.MOV R4, RZ, RZ, -R7 ;  /* 0x000000ffff047224 */ /* 0x002fc800078e0a07 */
        /* <DEDUP_REMOVED lines=16> */
[----:B------:R-:W-:-:S06]  /*1500*/  @P3 VIADD R24, R24, 0x1 ;  /* 0x0000000118183836 */ /* 0x000fcc0000000000 */
[----:B------:R-:W-:Y:S02]  /*1510*/  @!P1 IADD3 R24, -R24, RZ, RZ ;  /* 0x000000ff18189210 */ /* 0x000fe40007ffe1ff */
[----:B------:R-:W-:-:S04]  /*1520*/  @!P2 LOP3.LUT R24, RZ, R9, RZ, 0x33, !PT ;  /* 0x00000009ff18a212 */ /* 0x000fc800078e33ff */
[----:B------:R-:W-:Y:S02]  /*1530*/  SHF.R.S32.HI R9, RZ, 0x1f, R24 ;  /* 0x0000001fff097819 */ /* 0x000fe40000011418 */
[----:B----4-:R-:W-:Y:S01]  /*1540*/  SHF.R.S32.HI R3, RZ, 0x1f, R0 ;  /* 0x0000001fff037819 */ /* 0x010fe20000011400 */
[----:B--2---:R-:W-:-:S04]  /*1550*/  IMAD.WIDE.U32 R28, R0, R4, RZ ;  /* 0x00000004001c7225 */ /* 0x004fc800078e00ff */
[C---:B-1----:R-:W-:Y:S02]  /*1560*/  IMAD R10, R3.reuse, R6, RZ ;  /* 0x00000006030a7224 */ /* 0x042fe400078e02ff */
[----:B------:R-:W-:Y:S02]  /*1570*/  IMAD R3, R3, R4, RZ ;  /* 0x0000000403037224 */ /* 0x000fe400078e02ff */
[C---:B------:R-:W-:Y:S02]  /*1580*/  IMAD R7, R0.reuse, R7, R10 ;  /* 0x0000000700077224 */ /* 0x040fe400078e020a */
[----:B------:R-:W-:-:S04]  /*1590*/  IMAD.WIDE.U32 R10, R0, R6, RZ ;  /* 0x00000006000a7225 */ /* 0x000fc800078e00ff */
[-C--:B---3--:R-:W-:Y:S01]  /*15a0*/  IMAD R6, R17, R112.reuse, RZ ;  /* 0x0000007011067224 */ /* 0x088fe200078e02ff */
[----:B------:R-:W-:Y:S01]  /*15b0*/  IADD3 R11, R11, R7, RZ ;  /* 0x000000070b0b7210 */ /* 0x000fe20007ffe0ff */
[----:B------:R-:W-:Y:S02]  /*15c0*/  IMAD R7, R9, UR4, RZ ;  /* 0x0000000409077c24 */ /* 0x000fe4000f8e02ff */
[C---:B------:R-:W-:Y:S02]  /*15d0*/  IMAD R6, R13.reuse, R113, R6 ;  /* 0x000000710d067224 */ /* 0x040fe400078e0206 */
[----:B------:R-:W-:-:S04]  /*15e0*/  IMAD.WIDE.U32 R10, R13, R112, R10 ;  /* 0x000000700d0a7225 */ /* 0x000fc800078e000a */
[----:B------:R-:W-:Y:S02]  /*15f0*/  IMAD.IADD R11, R11, 0x1, R6 ;  /* 0x000000010b0b7824 */ /* 0x000fe400078e0206 */
[----:B------:R-:W-:Y:S02]  /*1600*/  IMAD R3, R0, R5, R3 ;  /* 0x0000000500037224 */ /* 0x000fe400078e0203 */
[C---:B------:R-:W-:Y:S02]  /*1610*/  IMAD R7, R24.reuse, UR5, R7 ;  /* 0x0000000518077c24 */ /* 0x040fe4000f8e0207 */
[----:B------:R-:W-:Y:S01]  /*1620*/  IMAD.WIDE.U32 R26, R24, UR4, R10 ;  /* 0x00000004181a7c25 */ /* 0x000fe2000f8e000a */
[----:B------:R-:W-:-:S04]  /*1630*/  IADD3 R10, R29, R3, RZ ;  /* 0x000000031d0a7210 */ /* 0x000fc80007ffe0ff */
[----:B------:R-:W-:Y:S01]  /*1640*/  IADD3 R20, R27, R7, RZ ;  /* 0x000000071b147210 */ /* 0x000fe20007ffe0ff */
[----:B------:R-:W-:Y:S06]  /*1650*/  BRA `(.L_x_7715) ;  /* 0x0000000400287947 */ /* 0x000fec0003800000 */
.L_x_7714:
        /* <DEDUP_REMOVED lines=47> */
.L_x_7716:
        /* <DEDUP_REMOVED lines=27> */
.L_x_7715:
        /* <DEDUP_REMOVED lines=14> */
[C---:B------:R-:W-:Y:S01]  /*1be0*/  ISETP.GE.AND P6, PT, R22.reuse, R151, PT ;  /* 0x000000971600720c */ /* 0x040fe20003fc6270 */
[----:B------:R-:W-:Y:S01]  /*1bf0*/  IMAD.SHL.U32 R25, R22, 0x40, RZ ;  /* 0x0000004016197824 */ /* 0x000fe200078e00ff */
[--C-:B------:R-:W-:Y:S01]  /*1c00*/  SHF.R.S32.HI R23, RZ, 0x1f, R22.reuse ;  /* 0x0000001fff177819 */ /* 0x100fe20000011416 */
        /* <DEDUP_REMOVED lines=9> */
[----:B------:R-:W-:Y:S01]  /*1ca0*/  IMAD.WIDE R30, R31, 0x40, R22 ;  /* 0x000000401f1e7825 */ /* 0x000fe200078e0216 */
[----:B------:R-:W-:-:S02]  /*1cb0*/  LOP3.LUT R19, R25, 0x38, R160, 0xf8, !PT ;  /* 0x0000003819137812 */ /* 0x000fc400078ef8a0 */
[C---:B------:R-:W-:Y:S01]  /*1cc0*/  ISETP.GE.AND P5, PT, R11.reuse, R151, PT ;  /* 0x000000970b00720c */ /* 0x040fe20003fa6270 */
[----:B------:R-:W-:Y:S01]  /*1cd0*/  VIADD R159, R160, 0x40 ;  /* 0x00000040a09f7836 */ /* 0x000fe20000000000 */
[CC--:B------:R-:W-:Y:S02]  /*1ce0*/  ISETP.GE.AND P4, PT, R11.reuse, R16.reuse, PT ;  /* 0x000000100b00720c */ /* 0x0c0fe40003f86270 */
[----:B------:R-:W-:Y:S02]  /*1cf0*/  ISETP.GE.AND P3, PT, R11, R16, PT ;  /* 0x000000100b00720c */ /* 0x000fe40003f66270 */
[----:B------:R-:W-:Y:S01]  /*1d00*/  @!P1 SHF.R.S32.HI R11, RZ, 0x1f, R161 ;  /* 0x0000001fff0b9819 */ /* 0x000fe200000114a1 */
[C---:B--2---:R-:W-:Y:S01]  /*1d10*/  @P1 IMAD.WIDE.U32 R36, R8.reuse, R4, RZ ;  /* 0x0000000408241225 */ /* 0x044fe200078e00ff */
[----:B------:R-:W-:Y:S02]  /*1d20*/  LOP3.LUT R158, R19, R158, RZ, 0x3c, !PT ;  /* 0x0000009e139e7212 */ /* 0x000fe400078e3cff */
[----:B------:R-:W-:Y:S01]  /*1d30*/  SHF.R.S32.HI R19, RZ, 0x1f, R14 ;  /* 0x0000001fff137819 */ /* 0x000fe2000001140e */
[----:B------:R-:W-:Y:S01]  /*1d40*/  @P1 IMAD R32, R8, R5, R37 ;  /* 0x0000000508201224 */ /* 0x000fe200078e0225 */
[----:B------:R-:W-:-:S02]  /*1d50*/  LEA.HI R5, R15, R2, RZ, 0x6 ;  /* 0x000000020f057211 */ /* 0x000fc400078f30ff */
[----:B------:R-:W-:Y:S01]  /*1d60*/  LEA.HI R4, R19, R14, RZ, 0x3 ;  /* 0x0000000e13047211 */ /* 0x000fe200078f18ff */
[-C--:B---3--:R-:W-:Y:S01]  /*1d70*/  @!P1 IMAD R34, R11, R6.reuse, RZ ;  /* 0x000000060b229224 */ /* 0x088fe200078e02ff */
[----:B------:R-:W-:Y:S01]  /*1d80*/  SHF.R.S32.HI R33, RZ, 0x1f, R160 ;  /* 0x0000001fff217819 */ /* 0x000fe200000114a0 */
[----:B------:R-:W-:Y:S01]  /*1d90*/  IMAD.SHL.U32 R11, R5, 0x8, RZ ;  /* 0x00000008050b7824 */ /* 0x000fe200078e00ff */
[----:B------:R-:W-:Y:S01]  /*1da0*/  LOP3.LUT R5, R4, 0xfffffff8, RZ, 0xc0, !PT ;  /* 0xfffffff804057812 */ /* 0x000fe200078ec0ff */
[C---:B------:R-:W-:Y:S01]  /*1db0*/  @!P1 IMAD R7, R161.reuse, R7, R34 ;  /* 0x00000007a1079224 */ /* 0x040fe200078e0222 */
[----:B------:R-:W-:Y:S01]  /*1dc0*/  SHF.R.S32.HI R19, RZ, 0x1f, R18 ;  /* 0x0000001fff137819 */ /* 0x000fe20000011412 */
[----:B------:R-:W-:Y:S01]  /*1dd0*/  @!P1 IMAD.WIDE.U32 R34, R161, R6, RZ ;  /* 0x00000006a1229225 */ /* 0x000fe200078e00ff */
[----:B------:R-:W-:Y:S02]  /*1de0*/  IADD3 R14, R14, -R5, RZ ;  /* 0x800000050e0e7210 */ /* 0x000fe40007ffe0ff */
[----:B------:R-:W-:Y:S01]  /*1df0*/  IADD3 R28, P2, R160, R28, RZ ;  /* 0x0000001ca01c7210 */ /* 0x000fe20007f5e0ff */
[----:B------:R-:W-:Y:S01]  /*1e00*/  @!P1 IMAD.MOV.U32 R36, RZ, RZ, R34 ;  /* 0x000000ffff249224 */ /* 0x000fe200078e0022 */
[----:B------:R-:W-:Y:S01]  /*1e10*/  LOP3.LUT R158, R158, 0xfffffe00, R11, 0xf8, !PT ;  /* 0xfffffe009e9e7812 */ /* 0x000fe200078ef80b */
[----:B------:R-:W-:-:S02]  /*1e20*/  IMAD R5, R9, UR6, RZ ;  /* 0x0000000609057c24 */ /* 0x000fc4000f8e02ff */
[----:B------:R-:W2:Y:S01]  /*1e30*/  LDC.64 R8, c[0x0][0x3c8] ;  /* 0x0000f200ff087b82 */ /* 0x000ea20000000a00 */
[----:B------:R-:W-:Y:S01]  /*1e40*/  @!P1 IMAD.IADD R32, R35, 0x1, R7 ;  /* 0x0000000123209824 */ /* 0x000fe200078e0207 */
[----:B------:R-:W-:Y:S01]  /*1e50*/  IADD3 R34, P1, R160, R36, RZ ;  /* 0x00000024a0227210 */ /* 0x000fe20007f3e0ff */
[----:B------:R-:W-:Y:S02]  /*1e60*/  IMAD R39, R19, UR4, RZ ;  /* 0x0000000413277c24 */ /* 0x000fe4000f8e02ff */
[C---:B------:R-:W-:Y:S02]  /*1e70*/  IMAD.X R29, R33.reuse, 0x1, R10, P2 ;  /* 0x00000001211d7824 */ /* 0x040fe400010e060a */
[----:B------:R-:W-:Y:S01]  /*1e80*/  IMAD.X R35, R33, 0x1, R32, P1 ;  /* 0x0000000121237824 */ /* 0x000fe200008e0620 */
[----:B------:R-:W-:Y:S01]  /*1e90*/  R2P PR, R14, 0x6 ;  /* 0x000000060e007804 */ /* 0x000fe20000000000 */
[----:B------:R-:W-:Y:S01]  /*1ea0*/  IMAD R6, R24, UR7, R5 ;  /* 0x0000000718067c24 */ /* 0x000fe2000f8e0205 */
[----:B------:R-:W-:Y:S01]  /*1eb0*/  MOV R5, 0x20 ;  /* 0x0000002000057802 */ /* 0x000fe20000000f00 */
[----:B------:R-:W-:Y:S01]  /*1ec0*/  IMAD.WIDE.U32 R34, R18, UR4, R34 ;  /* 0x0000000412227c25 */ /* 0x000fe2000f8e0022 */
[----:B------:R-:W-:-:S02]  /*1ed0*/  UMOV UR4, 0x400 ;  /* 0x0000040000047882 */ /* 0x000fc40000000000 */
[----:B-1----:R-:W-:Y:S01]  /*1ee0*/  ULEA UR4, UR8, UR4, 0x18 ;  /* 0x0000000408047291 */ /* 0x002fe2000f8ec03f */
[----:B------:R-:W-:Y:S01]  /*1ef0*/  IMAD.MOV.U32 R7, RZ, RZ, 0x10 ;  /* 0x00000010ff077424 */ /* 0x000fe200078e00ff */
[----:B------:R-:W-:Y:S01]  /*1f00*/  SEL R5, R5, 0xffffffe0, !P2 ;  /* 0xffffffe005057807 */ /* 0x000fe20005000000 */
[----:B------:R-:W-:Y:S02]  /*1f10*/  IMAD R39, R18, UR5, R39 ;  /* 0x0000000512277c24 */ /* 0x000fe4000f8e0227 */
[----:B------:R-:W-:Y:S01]  /*1f20*/  IMAD.WIDE.U32 R24, R24, UR6, R28 ;  /* 0x0000000618187c25 */ /* 0x000fe2000f8e001c */
[----:B------:R-:W-:Y:S02]  /*1f30*/  LEA R158, R158, UR4, 0x1 ;  /* 0x000000049e9e7c11 */ /* 0x000fe4000f8e08ff */
[----:B------:R-:W-:Y:S01]  /*1f40*/  SEL R7, R7, 0xfffffff0, !P1 ;  /* 0xfffffff007077807 */ /* 0x000fe20004800000 */
        /* <DEDUP_REMOVED lines=29> */
.L_x_7718:
[----:B------:R-:W-:Y:S05]  /*2120*/  BSYNC B0 ;  /* 0x0000000000007941 */ /* 0x000fea0003800000 */
.L_x_7717:
        /* <DEDUP_REMOVED lines=33> */
.L_x_7720:
[----:B------:R-:W-:Y:S05]  /*2340*/  BSYNC B0 ;  /* 0x0000000000007941 */ /* 0x000fea0003800000 */
.L_x_7719:
        /* <DEDUP_REMOVED lines=35> */
.L_x_7722:
[----:B------:R-:W-:Y:S05]  /*2580*/  BSYNC B0 ;  /* 0x0000000000007941 */ /* 0x000fea0003800000 */
.L_x_7721:
        /* <DEDUP_REMOVED lines=31> */
.L_x_7724:
[----:B------:R-:W-:Y:S05]  /*2780*/  BSYNC B0 ;  /* 0x0000000000007941 */ /* 0x000fea0003800000 */
.L_x_7723:
        /* <DEDUP_REMOVED lines=30> */
.L_x_7726:
[----:B------:R-:W-:Y:S05]  /*2970*/  BSYNC B0 ;  /* 0x0000000000007941 */ /* 0x000fea0003800000 */
.L_x_7725:
        /* <DEDUP_REMOVED lines=24> */
.L_x_7728:
[----:B------:R-:W-:Y:S05]  /*2b00*/  BSYNC B0 ;  /* 0x0000000000007941 */ /* 0x000fea0003800000 */
.L_x_7727:
        /* <DEDUP_REMOVED lines=25> */
.L_x_7730:
[----:B------:R-:W-:Y:S05]  /*2ca0*/  BSYNC B0 ;  /* 0x0000000000007941 */ /* 0x000fea0003800000 */
.L_x_7729:
        /* <DEDUP_REMOVED lines=29> */
.L_x_7732:
[----:B------:R-:W-:Y:S05]  /*2e80*/  BSYNC B0 ;  /* 0x0000000000007941 */ /* 0x000fea0003800000 */
.L_x_7731:
[----:B------:R-:W0:Y:S01]  /*2e90*/  LDGDEPBAR ;  /* 0x00000000000079af */ /* 0x000e220000000000 */
[----:B-1-34-:R-:W-:Y:S01]  /*2ea0*/  SHF.R.S32.HI R10, RZ, 0x1f, R161 ;  /* 0x0000001fff0a7819 */ /* 0x01afe200000114a1 */
[----:B------:R-:W-:Y:S01]  /*2eb0*/  ULDC.64 UR6, c[0x0][0x3d0] ;  /* 0x0000f40000067ab9 */ /* 0x000fe20000000a00 */
[----:B------:R-:W-:Y:S01]  /*2ec0*/  IMAD.IADD R25, R25, 0x1, R6 ;  /* 0x0000000119197824 */ /* 0x000fe200078e0206 */
        /* <DEDUP_REMOVED lines=19> */
[----:B------:R-:W-:Y:S01]  /*3000*/  IMAD.SHL.U32 R101, R4, 0x40, RZ ;  /* 0x0000004004657824 */ /* 0x000fe200078e00ff */
[----:B------:R-:W-:-:S04]  /*3010*/  DEPBAR.LE SB0, 0x0 ;  /* 0x000080000000791a */ /* 0x000fc80000000000 */
[----:B------:R2:W5:Y:S01]  /*3020*/  LDG.E R6, desc[UR12][R8.64] ;  /* 0x0000000c08067981 */ /* 0x000562000c1e1900 */
[----:B------:R-:W-:Y:S01]  /*3030*/  SHF.R.U32.HI R11, RZ, 0x3, R11 ;  /* 0x00000003ff0b7819 */ /* 0x000fe2000001160b */
[----:B------:R-:W-:Y:S01]  /*3040*/  IMAD.X R17, R23, 0x1, R17, P5 ;  /* 0x0000000117117824 */ /* 0x000fe200028e0611 */
        /* <DEDUP_REMOVED lines=42> */
.L_x_7734:
[----:B------:R-:W-:Y:S05]  /*32f0*/  BSYNC B0 ;  /* 0x0000000000007941 */ /* 0x000fea0003800000 */
.L_x_7733:
        /* <DEDUP_REMOVED lines=22> */
.L_x_7736:
[----:B------:R-:W-:Y:S05]  /*3460*/  BSYNC B0 ;  /* 0x0000000000007941 */ /* 0x000fea0003800000 */
.L_x_7735:
        /* <DEDUP_REMOVED lines=24> */
.L_x_7738:
[----:B------:R-:W-:Y:S05]  /*35f0*/  BSYNC B0 ;  /* 0x0000000000007941 */ /* 0x000fea0003800000 */
.L_x_7737:
        /* <DEDUP_REMOVED lines=24> */
.L_x_7740:
[----:B------:R-:W-:Y:S05]  /*3780*/  BSYNC B0 ;  /* 0x0000000000007941 */ /* 0x000fea0003800000 */
.L_x_7739:
[----:B------:R-:W-:Y:S01]  /*3790*/  LDSM.16.M88.4 R28, [R150] ;  /* 0x00000000961c783b */ /* 0x000fe20000000200 */
[----:B------:R-:W-:Y:S01]  /*37a0*/  R2P PR, R0, 0x6 ;  /* 0x0000000600007804 */ /* 0x000fe20000000000 */
[C---:B------:R-:W-:Y:S01]  /*37b0*/  VIADD R0, R149.reuse, 0x4000 ;  /* 0x0000400095007836 */ /* 0x040fe20000000000 */
[----:B------:R-:W-:Y:S01]  /*37c0*/  ULDC UR10, c[0x0][0x39c] ;  /* 0x0000e700000a7ab9 */ /* 0x000fe20000000800 */
[----:B------:R-:W3:Y:S01]  /*37d0*/  LDSM.16.M88.4 R24, [R149+0x4000] ;  /* 0x004000009518783b */ /* 0x000ee20000000200 */
[----:B------:R-:W-:Y:S01]  /*37e0*/  VIADD R147, R149, 0x4020 ;  /* 0x0000402095937836 */ /* 0x000fe20000000000 */
[----:B------:R-:W-:Y:S01]  /*37f0*/  LOP3.LUT R4, R4, R101, RZ, 0xfc, !PT ;  /* 0x0000006504047212 */ /* 0x000fe200078efcff */
[--C-:B------:R-:W-:Y:S01]  /*3800*/  IMAD R148, R7, 0x2, R150.reuse ;  /* 0x0000000207947824 */ /* 0x100fe200078e0296 */
[----:B------:R-:W4:Y:S01]  /*3810*/  LDSM.16.M88.4 R72, [R149+0x5000] ;  /* 0x005000009548783b */ /* 0x000f220000000200 */
[C---:B------:R-:W-:Y:S02]  /*3820*/  IMAD R146, R5.reuse, 0x2, R150 ;  /* 0x0000000205927824 */ /* 0x040fe400078e0296 */
[----:B------:R-:W-:Y:S01]  /*3830*/  IMAD R145, R5, 0x2, R148 ;  /* 0x0000000205917824 */ /* 0x000fe200078e0294 */
[----:B--2---:R-:W-:Y:S01]  /*3840*/  LDSM.16.M88.4 R8, [R148] ;  /* 0x000000009408783b */ /* 0x004fe20000000200 */
[----:B------:R-:W-:-:S02]  /*3850*/  IMAD.SHL.U32 R166, R2, 0x2, RZ ;  /* 0x0000000202a67824 */ /* 0x000fc400078e00ff */
[----:B------:R-:W-:Y:S01]  /*3860*/  @P1 VIADD R147, R0, 0xffffffe0 ;  /* 0xffffffe000931836 */ /* 0x000fe20000000000 */
[----:B------:R-:W-:Y:S01]  /*3870*/  LDSM.16.M88.4 R48, [R149+0x4800] ;  /* 0x004800009530783b */ /* 0x000fe20000000200 */
[----:B------:R-:W-:Y:S01]  /*3880*/  IMAD.MOV.U32 R0, RZ, RZ, 0x40 ;  /* 0x00000040ff007424 */ /* 0x000fe200078e00ff */
[----:B------:R-:W-:Y:S01]  /*3890*/  LOP3.LUT R166, R166, 0x6, RZ, 0xc0, !PT ;  /* 0x00000006a6a67812 */ /* 0x000fe200078ec0ff */
[C---:B------:R-:W-:Y:S01]  /*38a0*/  VIADD R139, R147.reuse, 0x800 ;  /* 0x00000800938b7836 */ /* 0x040fe20000000000 */
[----:B------:R-:W2:Y:S01]  /*38b0*/  LDSM.16.M88.4 R56, [R147] ;  /* 0x000000009338783b */ /* 0x000ea20000000200 */
[C---:B------:R-:W-:Y:S01]  /*38c0*/  IADD3 R138, R147.reuse, 0x1000, RZ ;  /* 0x00001000938a7810 */ /* 0x040fe20007ffe0ff */
[C---:B------:R-:W-:Y:S01]  /*38d0*/  VIADD R137, R147.reuse, 0x1800 ;  /* 0x0000180093897836 */ /* 0x040fe20000000000 */
[----:B------:R-:W-:Y:S01]  /*38e0*/  SEL R0, R0, 0xffffffc0, !P2 ;  /* 0xffffffc000007807 */ /* 0x000fe20005000000 */
[----:B------:R-:W-:Y:S01]  /*38f0*/  LDSM.16.M88.4 R64, [R146] ;  /* 0x000000009240783b */ /* 0x000fe20000000200 */
[----:B------:R-:W-:-:S02]  /*3900*/  VIADD R135, R147, 0x2000 ;  /* 0x0000200093877836 */ /* 0x000fc40000000000 */
[----:B------:R-:W-:Y:S01]  /*3910*/  VIADD R134, R147, 0x2800 ;  /* 0x0000280093867836 */ /* 0x000fe20000000000 */
[----:B------:R-:W-:Y:S01]  /*3920*/  LDSM.16.M88.4 R52, [R149+0x5800] ;  /* 0x005800009534783b */ /* 0x000fe20000000200 */
[----:B------:R-:W-:Y:S02]  /*3930*/  IMAD.IADD R143, R149, 0x1, R0 ;  /* 0x00000001958f7824 */ /* 0x000fe400078e0200 */
[----:B------:R-:W-:Y:S01]  /*3940*/  IMAD.IADD R136, R0, 0x1, R147 ;  /* 0x0000000100887824 */ /* 0x000fe200078e0293 */
[----:B------:R-:W-:Y:S01]  /*3950*/  LDSM.16.M88.4 R40, [R147+0x1000] ;  /* 0x001000009328783b */ /* 0x000fe20000000200 */
[C---:B------:R-:W-:Y:S02]  /*3960*/  VIADD R133, R147.reuse, 0x3000 ;  /* 0x0000300093857836 */ /* 0x040fe40000000000 */
[----:B------:R-:W-:Y:S01]  /*3970*/  VIADD R132, R147, 0x3800 ;  /* 0x0000380093847836 */ /* 0x000fe20000000000 */
[----:B------:R-:W1:Y:S04]  /*3980*/  LDSM.16.M88.4 R16, [R143+0x4000] ;  /* 0x004000008f10783b */ /* 0x000e680000000200 */
[----:B------:R-:W1:Y:S01]  /*3990*/  LDSM.16.M88.4 R32, [R147+0x800] ;  /* 0x000800009320783b */ /* 0x000e620000000200 */
[C---:B---3--:R-:W-:Y:S03]  /*39a0*/  HMMA.16816.F32.BF16 R12, R28.reuse, R24, RZ ;  /* 0x000000181c0c723c */ /* 0x048fe600000418ff */
[----:B------:R-:W-:Y:S04]  /*39b0*/  LDSM.16.M88.4 R88, [R145] ;  /* 0x000000009158783b */ /* 0x000fe80000000200 */
[----:B------:R-:W3:Y:S01]  /*39c0*/  LDSM.16.M88.4 R80, [R136] ;  /* 0x000000008850783b */ /* 0x000ee20000000200 */
[C---:B------:R-:W-:Y:S03]  /*39d0*/  HMMA.16816.F32.BF16 R24, R28.reuse, R26, RZ ;  /* 0x0000001a1c18723c */ /* 0x040fe600000418ff */
[----:B------:R-:W3:Y:S03]  /*39e0*/  LDSM.16.M88.4 R44, [R147+0x1800] ;  /* 0x00180000932c783b */ /* 0x000ee60000000200 */
[C---:B----4-:R-:W-:Y:S01]  /*39f0*/  HMMA.16816.F32.BF16 R76, R28.reuse, R72, RZ ;  /* 0x000000481c4c723c */ /* 0x050fe200000418ff */
[----:B------:R-:W-:Y:S04]  /*3a00*/  LDSM.16.M88.4 R60, [R150+0x2000] ;  /* 0x00200000963c783b */ /* 0x000fe80000000200 */
[----:B------:R-:W-:Y:S01]  /*3a10*/  LDSM.16.M88.4 R84, [R136+0x1000] ;  /* 0x001000008854783b */ /* 0x000fe20000000200 */
[----:B------:R-:W-:Y:S03]  /*3a20*/  HMMA.16816.F32.BF16 R72, R28, R74, RZ ;  /* 0x0000004a1c48723c */ /* 0x000fe600000418ff */
[----:B------:R-:W-:Y:S03]  /*3a30*/  LDSM.16.M88.4 R92, [R143+0x6000] ;  /* 0x006000008f5c783b */ /* 0x000fe60000000200 */
[C---:B--2---:R-:W-:Y:S01]  /*3a40*/  HMMA.16816.F32.BF16 R12, R8.reuse, R56, R12 ;  /* 0x00000038080c723c */ /* 0x044fe2000004180c */
[----:B------:R-:W-:Y:S04]  /*3a50*/  LDSM.16.M88.4 R96, [R149+0x6800] ;  /* 0x006800009560783b */ /* 0x000fe80000000200 */
[----:B------:R-:W0:Y:S01]  /*3a60*/  LDGDEPBAR ;  /* 0x00000000000079af */ /* 0x000e220000000000 */
[----:B------:R-:W-:Y:S03]  /*3a70*/  HMMA.16816.F32.BF16 R24, R8, R58, R24 ;  /* 0x0000003a0818723c */ /* 0x000fe60000041818 */
[----:B------:R-:W-:Y:S03]  /*3a80*/  LDSM.16.M88.4 R56, [R143+0x4800] ;  /* 0x004800008f38783b */ /* 0x000fe60000000200 */
[C---:B------:R-:W-:Y:S06]  /*3a90*/  HMMA.16816.F32.BF16 R36, R28.reuse, R48, RZ ;  /* 0x000000301c24723c */ /* 0x040fec00000418ff */
[----:B------:R-:W-:Y:S06]  /*3aa0*/  HMMA.16816.F32.BF16 R48, R28, R50, RZ ;  /* 0x000000321c30723c */ /* 0x000fec00000418ff */
[C---:B-1----:R-:W-:Y:S06]  /*3ab0*/  HMMA.16816.F32.BF16 R12, R64.reuse, R16, R12 ;  /* 0x00000010400c723c */ /* 0x042fec000004180c */
[----:B------:R-:W-:Y:S01]  /*3ac0*/  HMMA.16816.F32.BF16 R24, R64, R18, R24 ;  /* 0x000000124018723c */ /* 0x000fe20000041818 */
[----:B------:R-:W-:Y:S05]  /*3ad0*/  LDSM.16.M88.4 R16, [R136+0x800] ;  /* 0x000800008810783b */ /* 0x000fea0000000200 */
[C---:B------:R-:W-:Y:S06]  /*3ae0*/  HMMA.16816.F32.BF16 R68, R28.reuse, R52, RZ ;  /* 0x000000341c44723c */ /* 0x040fec00000418ff */
[----:B------:R-:W-:Y:S01]  /*3af0*/  HMMA.16816.F32.BF16 R28, R28, R54, RZ ;  /* 0x000000361c1c723c */ /* 0x000fe200000418ff */
[----:B------:R-:W-:Y:S05]  /*3b00*/  LDSM.16.M88.4 R52, [R143+0x5800] ;  /* 0x005800008f34783b */ /* 0x000fea0000000200 */
[C---:B------:R-:W-:Y:S06]  /*3b10*/  HMMA.16816.F32.BF16 R76, R8.reuse, R40, R76 ;  /* 0x00000028084c723c */ /* 0x040fec000004184c */
[C---:B------:R-:W-:Y:S01]  /*3b20*/  HMMA.16816.F32.BF16 R72, R8.reuse, R42, R72 ;  /* 0x0000002a0848723c */ /* 0x040fe20000041848 */
[----:B------:R-:W1:Y:S05]  /*3b30*/  LDSM.16.M88.4 R40, [R149+0x6000] ;  /* 0x006000009528783b */ /* 0x000e6a0000000200 */
[C---:B------:R-:W-:Y:S06]  /*3b40*/  HMMA.16816.F32.BF16 R36, R8.reuse, R32, R36 ;  /* 0x000000200824723c */ /* 0x040fec0000041824 */
[----:B------:R-:W-:Y:S01]  /*3b50*/  HMMA.16816.F32.BF16 R48, R8, R34, R48 ;  /* 0x000000220830723c */ /* 0x000fe20000041830 */
[----:B------:R-:W2:Y:S05]  /*3b60*/  LDSM.16.M88.4 R32, [R143+0x5000] ;  /* 0x005000008f20783b */ /* 0x000eaa0000000200 */
[C---:B---3--:R-:W-:Y:S06]  /*3b70*/  HMMA.16816.F32.BF16 R12, R88.reuse, R80, R12 ;  /* 0x00000050580c723c */ /* 0x048fec000004180c */
[----:B------:R-:W-:Y:S01]  /*3b80*/  HMMA.16816.F32.BF16 R24, R88, R82, R24 ;  /* 0x000000525818723c */ /* 0x000fe20000041818 */
[----:B------:R-:W-:Y:S05]  /*3b90*/  LDSM.16.M88.4 R80, [R136+0x1800] ;  /* 0x001800008850783b */ /* 0x000fea0000000200 */
[C---:B------:R-:W-:Y:S06]  /*3ba0*/  HMMA.16816.F32.BF16 R68, R8.reuse, R44, R68 ;  /* 0x0000002c0844723c */ /* 0x040fec0000041844 */
[----:B------:R-:W-:Y:S01]  /*3bb0*/  HMMA.16816.F32.BF16 R8, R8, R46, R28 ;  /* 0x0000002e0808723c */ /* 0x000fe2000004181c */
[----:B------:R-:W-:Y:S04]  /*3bc0*/  LDSM.16.M88.4 R44, [R148+0x2000] ;  /* 0x00200000942c783b */ /* 0x000fe80000000200 */
[----:B------:R-:W3:Y:S01]  /*3bd0*/  LDSM.16.M88.4 R28, [R147+0x2000] ;  /* 0x00200000931c783b */ /* 0x000ee20000000200 */
[C---:B-1----:R-:W-:Y:S06]  /*3be0*/  HMMA.16816.F32.BF16 R12, R60.reuse, R40, R12 ;  /* 0x000000283c0c723c */ /* 0x042fec000004180c */
[----:B------:R-:W-:Y:S01]  /*3bf0*/  HMMA.16816.F32.BF16 R24, R60, R42, R24 ;  /* 0x0000002a3c18723c */ /* 0x000fe20000041818 */
[----:B------:R-:W-:Y:S05]  /*3c00*/  LDSM.16.M88.4 R40, [R147+0x2800] ;  /* 0x002800009328783b */ /* 0x000fea0000000200 */
[C---:B------:R-:W-:Y:S06]  /*3c10*/  HMMA.16816.F32.BF16 R36, R64.reuse, R56, R36 ;  /* 0x000000384024723c */ /* 0x040fec0000041824 */
[C---:B------:R-:W-:Y:S01]  /*3c20*/  HMMA.16816.F32.BF16 R48, R64.reuse, R58, R48 ;  /* 0x0000003a4030723c */ /* 0x040fe20000041830 */
[----:B------:R-:W-:Y:S05]  /*3c30*/  LDSM.16.M88.4 R56, [R149+0x7000] ;  /* 0x007000009538783b */ /* 0x000fea0000000200 */
[C---:B--2---:R-:W-:Y:S06]  /*3c40*/  HMMA.16816.F32.BF16 R76, R64.reuse, R32, R76 ;  /* 0x00000020404c723c */ /* 0x044fec000004184c */
[C---:B------:R-:W-:Y:S01]  /*3c50*/  HMMA.16816.F32.BF16 R72, R64.reuse, R34, R72 ;  /* 0x000000224048723c */ /* 0x040fe20000041848 */
[----:B------:R-:W1:Y:S05]  /*3c60*/  LDSM.16.M88.4 R32, [R146+0x2000] ;  /* 0x002000009220783b */ /* 0x000e6a0000000200 */
[----:B------:R-:W-:Y:S06]  /*3c70*/  HMMA.16816.F32.BF16 R68, R64, R52, R68 ;  /* 0x000000344044723c */ /* 0x000fec0000041844 */
[----:B---3--:R-:W-:Y:S06]  /*3c80*/  HMMA.16816.F32.BF16 R12, R44, R28, R12 ;  /* 0x0000001c2c0c723c */ /* 0x008fec000004180c */
[----:B------:R-:W-:Y:S01]  /*3c90*/  HMMA.16816.F32.BF16 R64, R64, R54, R8 ;  /* 0x000000364040723c */ /* 0x000fe20000041808 */
[----:B------:R-:W-:Y:S04]  /*3ca0*/  LDSM.16.M88.4 R8, [R145+0x2000] ;  /* 0x002000009108783b */ /* 0x000fe80000000200 */
[----:B------:R-:W-:Y:S01]  /*3cb0*/  LDSM.16.M88.4 R52, [R149+0x7800] ;  /* 0x007800009534783b */ /* 0x000fe20000000200 */
[----:B------:R-:W-:Y:S03]  /*3cc0*/  HMMA.16816.F32.BF16 R24, R44, R30, R24 ;  /* 0x0000001e2c18723c */ /* 0x000fe60000041818 */
[----:B------:R-:W-:Y:S03]  /*3cd0*/  LDSM.16.M88.4 R28, [R143+0x6800] ;  /* 0x006800008f1c783b */ /* 0x000fe60000000200 */
[C---:B------:R-:W-:Y:S06]  /*3ce0*/  HMMA.16816.F32.BF16 R36, R88.reuse, R16, R36 ;  /* 0x000000105824723c */ /* 0x040fec0000041824 */
[C---:B------:R-:W-:Y:S01]  /*3cf0*/  HMMA.16816.F32.BF16 R48, R88.reuse, R18, R48 ;  /* 0x000000125830723c */ /* 0x040fe20000041830 */
[----:B------:R-:W2:Y:S05]  /*3d00*/  LDSM.16.M88.4 R16, [R136+0x2000] ;  /* 0x002000008810783b */ /* 0x000eaa0000000200 */
[C---:B------:R-:W-:Y:S06]  /*3d10*/  HMMA.16816.F32.BF16 R76, R88.reuse, R84, R76 ;  /* 0x00000054584c723c */ /* 0x040fec000004184c */
[----:B------:R-:W-:Y:S01]  /*3d20*/  HMMA.16816.F32.BF16 R72, R88, R86, R72 ;  /* 0x000000565848723c */ /* 0x000fe20000041848 */
[----:B------:R-:W-:Y:S05]  /*3d30*/  LDSM.16.M88.4 R84, [R136+0x2800] ;  /* 0x002800008854783b */ /* 0x000fea0000000200 */
[----:B-1----:R-:W-:Y:S06]  /*3d40*/  HMMA.16816.F32.BF16 R12, R32, R92, R12 ;  /* 0x0000005c200c723c */ /* 0x002fec000004180c */
[C---:B------:R-:W-:Y:S06]  /*3d50*/  HMMA.16816.F32.BF16 R68, R88.reuse, R80, R68 ;  /* 0x000000505844723c */ /* 0x040fec0000041844 */
[----:B------:R-:W-:Y:S01]  /*3d60*/  HMMA.16816.F32.BF16 R64, R88, R82, R64 ;  /* 0x000000525840723c */ /* 0x000fe20000041840 */
[----:B------:R-:W1:Y:S04]  /*3d70*/  LDSM.16.M88.4 R80, [R147+0x3000] ;  /* 0x003000009350783b */ /* 0x000e680000000200 */
[----:B------:R-:W3:Y:S01]  /*3d80*/  LDSM.16.M88.4 R88, [R147+0x3800] ;  /* 0x003800009358783b */ /* 0x000ee20000000200 */
[----:B------:R-:W-:Y:S06]  /*3d90*/  HMMA.16816.F32.BF16 R24, R32, R94, R24 ;  /* 0x0000005e2018723c */ /* 0x000fec0000041818 */
[C---:B------:R-:W-:Y:S06]  /*3da0*/  HMMA.16816.F32.BF16 R36, R60.reuse, R96, R36 ;  /* 0x000000603c24723c */ /* 0x040fec0000041824 */
[C---:B------:R-:W-:Y:S06]  /*3db0*/  HMMA.16816.F32.BF16 R48, R60.reuse, R98, R48 ;  /* 0x000000623c30723c */ /* 0x040fec0000041830 */
[C---:B------:R-:W-:Y:S06]  /*3dc0*/  HMMA.16816.F32.BF16 R76, R60.reuse, R56, R76 ;  /* 0x000000383c4c723c */ /* 0x040fec000004184c */
[----:B------:R-:W-:Y:S06]  /*3dd0*/  HMMA.16816.F32.BF16 R72, R60, R58, R72 ;  /* 0x0000003a3c48723c */ /* 0x000fec0000041848 */
[----:B--2---:R-:W-:Y:S06]  /*3de0*/  HMMA.16816.F32.BF16 R12, R8, R16, R12 ;  /* 0x00000010080c723c */ /* 0x004fec000004180c */
[----:B------:R-:W-:Y:S06]  /*3df0*/  HMMA.16816.F32.BF16 R68, R60, R52, R68 ;  /* 0x000000343c44723c */ /* 0x000fec0000041844 */
[----:B------:R-:W-:Y:S01]  /*3e00*/  HMMA.16816.F32.BF16 R24, R8, R18, R24 ;  /* 0x000000120818723c */ /* 0x000fe20000041818 */
[----:B------:R-:W2:Y:S05]  /*3e10*/  LDSM.16.M88.4 R16, [R143+0x7000] ;  /* 0x007000008f10783b */ /* 0x000eaa0000000200 */
[C---:B------:R-:W-:Y:S06]  /*3e20*/  HMMA.16816.F32.BF16 R36, R44.reuse, R40, R36 ;  /* 0x000000282c24723c */ /* 0x040fec0000041824 */
[----:B------:R-:W-:Y:S01]  /*3e30*/  HMMA.16816.F32.BF16 R48, R44, R42, R48 ;  /* 0x0000002a2c30723c */ /* 0x000fe20000041830 */
[----:B------:R-:W4:Y:S01]  /*3e40*/  LDSM.16.M88.4 R40, [R143+0x7800] ;  /* 0x007800008f28783b */ /* 0x000f220000000200 */
[----:B------:R-:W-:Y:S01]  /*3e50*/  FMUL.FTZ R13, R13, UR10 ;  /* 0x0000000a0d0d7c20 */ /* 0x000fe20008410000 */
[----:B------:R-:W-:Y:S01]  /*3e60*/  FMUL.FTZ R15, R15, UR10 ;  /* 0x0000000a0f0f7c20 */ /* 0x000fe20008410000 */
[----:B------:R-:W-:Y:S01]  /*3e70*/  FMUL.FTZ R12, R12, UR10 ;  /* 0x0000000a0c0c7c20 */ /* 0x000fe20008410000 */
[----:B------:R-:W-:Y:S01]  /*3e80*/  FMUL.FTZ R14, R14, UR10 ;  /* 0x0000000a0e0e7c20 */ /* 0x000fe20008410000 */
[----:B------:R-:W-:Y:S02]  /*3e90*/  HMMA.16816.F32.BF16 R64, R60, R54, R64 ;  /* 0x000000363c40723c */ /* 0x000fe40000041840 */
[----:B------:R-:W4:Y:S04]  /*3ea0*/  MUFU.TANH R13, R13 ;  /* 0x0000000d000d7308 */ /* 0x000f280000002400 */
[C---:B-1----:R-:W-:Y:S01]  /*3eb0*/  HMMA.16816.F32.BF16 R76, R44.reuse, R80, R76 ;  /* 0x000000502c4c723c */ /* 0x042fe2000004184c */
[----:B------:R-:W-:Y:S01]  /*3ec0*/  FMUL.FTZ R24, R24, UR10 ;  /* 0x0000000a18187c20 */ /* 0x000fe20008410000 */
[----:B------:R-:W-:Y:S01]  /*3ed0*/  FMUL.FTZ R26, R26, UR10 ;  /* 0x0000000a1a1a7c20 */ /* 0x000fe20008410000 */
[----:B------:R-:W-:Y:S01]  /*3ee0*/  FMUL.FTZ R25, R25, UR10 ;  /* 0x0000000a19197c20 */ /* 0x000fe20008410000 */
[----:B------:R-:W1:Y:S01]  /*3ef0*/  MUFU.TANH R15, R15 ;  /* 0x0000000f000f7308 */ /* 0x000e620000002400 */
[----:B------:R-:W-:Y:S01]  /*3f00*/  FMUL.FTZ R27, R27, UR10 ;  /* 0x0000000a1b1b7c20 */ /* 0x000fe20008410000 */
[C---:B------:R-:W-:Y:S06]  /*3f10*/  HMMA.16816.F32.BF16 R72, R44.reuse, R82, R72 ;  /* 0x000000522c48723c */ /* 0x040fec0000041848 */
[----:B---3--:R-:W-:Y:S01]  /*3f20*/  HMMA.16816.F32.BF16 R68, R44, R88, R68 ;  /* 0x000000582c44723c */ /* 0x008fe20000041844 */
[----:B------:R-:W3:Y:S05]  /*3f30*/  MUFU.TANH R55, R24 ;  /* 0x0000001800377308 */ /* 0x000eea0000002400 */
[C---:B------:R-:W-:Y:S03]  /*3f40*/  HMMA.16816.F32.BF16 R36, R32.reuse, R28, R36 ;  /* 0x0000001c2024723c */ /* 0x040fe60000041824 */
[----:B------:R-:W-:Y:S03]  /*3f50*/  MUFU.TANH R25, R25 ;  /* 0x0000001900197308 */ /* 0x000fe60000002400 */
[----:B------:R-:W-:Y:S01]  /*3f60*/  HMMA.16816.F32.BF16 R48, R32, R30, R48 ;  /* 0x0000001e2030723c */ /* 0x000fe20000041830 */
[----:B------:R-:W1:Y:S04]  /*3f70*/  LDSM.16.M88.4 R28, [R136+0x3000] ;  /* 0x00300000881c783b */ /* 0x000e680000000200 */
[----:B------:R-:W-:Y:S01]  /*3f80*/  MUFU.TANH R27, R27 ;  /* 0x0000001b001b7308 */ /* 0x000fe20000002400 */
[----:B------:R-:W-:Y:S06]  /*3f90*/  HMMA.16816.F32.BF16 R64, R44, R90, R64 ;  /* 0x0000005a2c40723c */ /* 0x000fec0000041840 */
[C---:B--2---:R-:W-:Y:S01]  /*3fa0*/  HMMA.16816.F32.BF16 R76, R32.reuse, R16, R76 ;  /* 0x00000010204c723c */ /* 0x044fe2000004184c */
[----:B------:R-:W2:Y:S05]  /*3fb0*/  MUFU.TANH R45, R26 ;  /* 0x0000001a002d7308 */ /* 0x000eaa0000002400 */
[----:B------:R-:W-:Y:S01]  /*3fc0*/  HMMA.16816.F32.BF16 R72, R32, R18, R72 ;  /* 0x000000122048723c */ /* 0x000fe20000041848 */
[----:B------:R-:W3:Y:S01]  /*3fd0*/  LDSM.16.M88.4 R16, [R136+0x3800] ;  /* 0x003800008810783b */ /* 0x000ee20000000200 */
[----:B------:R-:W-:-:S04]  /*3fe0*/  DEPBAR.LE SB0, 0x0 ;  /* 0x000080000000791a */ /* 0x000fc80000000000 */
[----:B----4-:R-:W-:Y:S01]  /*3ff0*/  HMMA.16816.F32.BF16 R68, R32, R40, R68 ;  /* 0x000000282044723c */ /* 0x010fe20000041844 */
[----:B------:R4:W-:Y:S05]  /*4000*/  MUFU.TANH R53, R12 ;  /* 0x0000000c00357308 */ /* 0x0009ea0000002400 */
[----:B------:R-:W-:Y:S01]  /*4010*/  HMMA.16816.F32.BF16 R36, R8, R84, R36 ;  /* 0x000000540824723c */ /* 0x000fe20000041824 */
[----:B------:R-:W-:-:S04]  /*4020*/  LOP3.LUT R41, R104, 0xffffffe0, RZ, 0xc0, !PT ;  /* 0xffffffe068297812 */ /* 0x000fc800078ec0ff */
[----:B------:R-:W-:Y:S01]  /*4030*/  IADD3 R0, -R41, R2, RZ ;  /* 0x0000000229007210 */ /* 0x000fe20007ffe1ff */
[----:B------:R-:W-:Y:S01]  /*4040*/  HMMA.16816.F32.BF16 R64, R32, R42, R64 ;  /* 0x0000002a2040723c */ /* 0x000fe20000041840 */
[----:B------:R-:W-:Y:S02]  /*4050*/  IMAD.IADD R2, R3, 0x1, R166 ;  /* 0x0000000103027824 */ /* 0x000fe400078e02a6 */
[----:B------:R-:W-:-:S03]  /*4060*/  SHF.R.S32.HI R165, RZ, 0x1f, R0 ;  /* 0x0000001fffa57819 */ /* 0x000fc60000011400 */
[C---:B------:R-:W-:Y:S01]  /*4070*/  HMMA.16816.F32.BF16 R48, R8.reuse, R86, R48 ;  /* 0x000000560830723c */ /* 0x040fe20000041830 */
[----:B------:R-:W-:Y:S01]  /*4080*/  LEA.HI R165, R165, R0, RZ, 0x2 ;  /* 0x00000000a5a57211 */ /* 0x000fe200078f10ff */
[----:B------:R-:W-:Y:S01]  /*4090*/  IMAD R0, R102, 0x10, R106 ;  /* 0x0000001066007824 */ /* 0x000fe200078e026a */
[----:B------:R-:W-:Y:S01]  /*40a0*/  SHF.R.S32.HI R35, RZ, 0x1f, R102 ;  /* 0x0000001fff237819 */ /* 0x000fe20000011466 */
[----:B----4-:R-:W-:Y:S01]  /*40b0*/  VIADD R12, R2, 0x18 ;  /* 0x00000018020c7836 */ /* 0x010fe20000000000 */
[----:B------:R-:W-:Y:S01]  /*40c0*/  SHF.R.S32.HI R165, RZ, 0x2, R165 ;  /* 0x00000002ffa57819 */ /* 0x000fe200000114a5 */
[----:B-1----:R-:W-:Y:S03]  /*40d0*/  HMMA.16816.F32.BF16 R76, R8, R28, R76 ;  /* 0x0000001c084c723c */ /* 0x002fe6000004184c */
[----:B------:R-:W-:-:S03]  /*40e0*/  IADD3 R0, R0, 0x1, R165 ;  /* 0x0000000100007810 */ /* 0x000fc60007ffe0a5 */
[----:B------:R-:W-:Y:S01]  /*40f0*/  FMUL.FTZ R37, R37, UR10 ;  /* 0x0000000a25257c20 */ /* 0x000fe20008410000 */
[----:B------:R-:W-:Y:S01]  /*4100*/  IADD3 R0, R100, R0, -R107 ;  /* 0x0000000064007210 */ /* 0x000fe20007ffe86b */
[C---:B------:R-:W-:Y:S01]  /*4110*/  HMMA.16816.F32.BF16 R72, R8.reuse, R30, R72 ;  /* 0x0000001e0848723c */ /* 0x040fe20000041848 */
[----:B------:R-:W-:Y:S01]  /*4120*/  FMUL.FTZ R36, R36, UR10 ;  /* 0x0000000a24247c20 */ /* 0x000fe20008410000 */
[----:B------:R-:W-:Y:S01]  /*4130*/  FMUL.FTZ R38, R38, UR10 ;  /* 0x0000000a26267c20 */ /* 0x000fe20008410000 */
[----:B------:R-:W-:Y:S01]  /*4140*/  FMUL.FTZ R39, R39, UR10 ;  /* 0x0000000a27277c20 */ /* 0x000fe20008410000 */
[----:B------:R-:W-:Y:S02]  /*4150*/  IMAD.IADD R105, R0, 0x1, R105 ;  /* 0x0000000100697824 */ /* 0x000fe400078e0269 */
[----:B-----5:R-:W-:Y:S01]  /*4160*/  FMUL.FTZ R0, R6, R103 ;  /* 0x0000006706007220 */ /* 0x020fe20000410000 */
[C---:B---3--:R-:W-:Y:S01]  /*4170*/  HMMA.16816.F32.BF16 R68, R8.reuse, R16, R68 ;  /* 0x000000100844723c */ /* 0x048fe20000041844 */
[----:B------:R-:W-:Y:S01]  /*4180*/  VIADD R6, R2, 0x1 ;  /* 0x0000000102067836 */ /* 0x000fe20000000000 */
[----:B------:R-:W-:Y:S01]  /*4190*/  LEA.HI R31, R35, R102, RZ, 0x2 ;  /* 0x00000066231f7211 */ /* 0x000fe200078f10ff */
[----:B------:R-:W1:Y:S01]  /*41a0*/  MUFU.TANH R47, R36 ;  /* 0x00000024002f7308 */ /* 0x000e620000002400 */
[C---:B------:R-:W-:Y:S01]  /*41b0*/  VIMNMX R123, R105.reuse, R100, PT ;  /* 0x00000064697b7248 */ /* 0x040fe20003fe0100 */
[----:B------:R-:W-:Y:S01]  /*41c0*/  FMUL.FTZ R48, R48, UR10 ;  /* 0x0000000a30307c20 */ /* 0x000fe20008410000 */
[----:B------:R-:W-:Y:S01]  /*41d0*/  HMMA.16816.F32.BF16 R64, R8, R18, R64 ;  /* 0x000000120840723c */ /* 0x000fe20000041840 */
[----:B------:R-:W-:Y:S01]  /*41e0*/  VIADDMNMX R122, R105, 0x8, R100, PT ;  /* 0x00000008697a7846 */ /* 0x000fe20003800164 */
[----:B------:R-:W-:Y:S01]  /*41f0*/  FMUL.FTZ R49, R49, UR10 ;  /* 0x0000000a31317c20 */ /* 0x000fe20008410000 */
[----:B------:R-:W-:Y:S01]  /*4200*/  LOP3.LUT R31, R31, 0xfffffffc, RZ, 0xc0, !PT ;  /* 0xfffffffc1f1f7812 */ /* 0x000fe200078ec0ff */
[----:B------:R-:W-:Y:S01]  /*4210*/  FMUL.FTZ R78, R78, UR10 ;  /* 0x0000000a4e4e7c20 */ /* 0x000fe20008410000 */
[-C--:B------:R-:W-:Y:S01]  /*4220*/  ISETP.GE.AND P5, PT, R6, R123.reuse, PT ;  /* 0x0000007b0600720c */ /* 0x080fe20003fa6270 */
[----:B------:R-:W-:Y:S01]  /*4230*/  MUFU.TANH R37, R37 ;  /* 0x0000002500257308 */ /* 0x000fe20000002400 */
[----:B------:R-:W-:Y:S01]  /*4240*/  VIADD R10, R2, 0x8 ;  /* 0x00000008020a7836 */ /* 0x000fe20000000000 */
[----:B------:R-:W-:Y:S01]  /*4250*/  ISETP.GE.AND P1, PT, R6, R122, PT ;  /* 0x0000007a0600720c */ /* 0x000fe20003f26270 */
[----:B------:R-:W-:Y:S01]  /*4260*/  IMAD.IADD R164, R102, 0x1, -R31 ;  /* 0x0000000166a47824 */ /* 0x000fe200078e0a1f */
[----:B------:R-:W-:Y:S01]  /*4270*/  I2FP.F32.S32 R8, R6 ;  /* 0x0000000600087245 */ /* 0x000fe20000201400 */
[----:B------:R-:W-:Y:S01]  /*4280*/  FMUL.FTZ R9, R50, UR10 ;  /* 0x0000000a32097c20 */ /* 0x000fe20008410000 */
[----:B------:R-:W-:Y:S01]  /*4290*/  I2FP.F32.S32 R6, R10 ;  /* 0x0000000a00067245 */ /* 0x000fe20000201400 */
[----:B------:R-:W-:Y:S01]  /*42a0*/  FMUL.FTZ R19, R76, UR10 ;  /* 0x0000000a4c137c20 */ /* 0x000fe20008410000 */
[----:B------:R-:W3:Y:S01]  /*42b0*/  MUFU.TANH R33, R38 ;  /* 0x0000002600217308 */ /* 0x000ee20000002400 */
[CC--:B------:R-:W-:Y:S01]  /*42c0*/  FFMA.FTZ R13, R0.reuse, R8.reuse, R13 ;  /* 0x00000008000d7223 */ /* 0x0c0fe2000001000d */
[----:B------:R-:W-:Y:S01]  /*42d0*/  FFMA.FTZ R15, R0, R8, R15 ;  /* 0x00000008000f7223 */ /* 0x000fe2000001000f */
[----:B------:R-:W-:Y:S01]  /*42e0*/  ISETP.GE.AND P3, PT, R10, R123, PT ;  /* 0x0000007b0a00720c */ /* 0x000fe20003f66270 */
[----:B------:R-:W-:Y:S01]  /*42f0*/  FFMA.FTZ R16, R0, R6, R55 ;  /* 0x0000000600107223 */ /* 0x000fe20000010037 */
[----:B------:R-:W-:Y:S01]  /*4300*/  ISETP.GE.AND P2, PT, R10, R122, PT ;  /* 0x0000007a0a00720c */ /* 0x000fe20003f46270 */
[----:B--2---:R-:W-:Y:S01]  /*4310*/  FFMA.FTZ R31, R0, R6, R45 ;  /* 0x00000006001f7223 */ /* 0x004fe2000001002d */
[C---:B------:R-:W-:Y:S01]  /*4320*/  IADD3 R8, R2.reuse, 0x9, RZ ;  /* 0x0000000902087810 */ /* 0x040fe20007ffe0ff */
[----:B------:R2:W4:Y:S01]  /*4330*/  MUFU.TANH R29, R39 ;  /* 0x00000027001d7308 */ /* 0x0005220000002400 */
[----:B------:R-:W-:-:S02]  /*4340*/  VIADD R10, R2, 0x10 ;  /* 0x00000010020a7836 */ /* 0x000fc40000000000 */
[----:B------:R-:W-:Y:S01]  /*4350*/  FMUL.FTZ R11, R51, UR10 ;  /* 0x0000000a330b7c20 */ /* 0x000fe20008410000 */
[----:B------:R-:W-:Y:S01]  /*4360*/  VIADD R6, R2, 0x11 ;  /* 0x0000001102067836 */ /* 0x000fe20000000000 */
[CC--:B------:R-:W-:Y:S01]  /*4370*/  ISETP.GE.AND P6, PT, R8.reuse, R123.reuse, PT ;  /* 0x0000007b0800720c */ /* 0x0c0fe20003fc6270 */
[----:B------:R-:W-:Y:S01]  /*4380*/  FMUL.FTZ R73, R73, UR10 ;  /* 0x0000000a49497c20 */ /* 0x000fe20008410000 */
[----:B------:R-:W-:Y:S01]  /*4390*/  ISETP.GE.AND P4, PT, R8, R122, PT ;  /* 0x0000007a0800720c */ /* 0x000fe20003f86270 */
[----:B------:R-:W-:Y:S01]  /*43a0*/  FMUL.FTZ R75, R75, UR10 ;  /* 0x0000000a4b4b7c20 */ /* 0x000fe20008410000 */
[----:B------:R-:W-:Y:S01]  /*43b0*/  I2FP.F32.S32 R8, R8 ;  /* 0x0000000800087245 */ /* 0x000fe20000201400 */
[----:B------:R-:W4:Y:S01]  /*43c0*/  MUFU.TANH R35, R48 ;  /* 0x0000003000237308 */ /* 0x000f220000002400 */
[----:B------:R-:W-:Y:S01]  /*43d0*/  FSEL R24, R13, -INF , !P5 ;  /* 0xff8000000d187808 */ /* 0x000fe20006800000 */
[----:B------:R-:W-:Y:S01]  /*43e0*/  FMUL.FTZ R41, R77, UR10 ;  /* 0x0000000a4d297c20 */ /* 0x000fe20008410000 */
[----:B------:R-:W-:Y:S01]  /*43f0*/  FSEL R16, R16, -INF , !P3 ;  /* 0xff80000010107808 */ /* 0x000fe20005800000 */
[CC--:B------:R-:W-:Y:S01]  /*4400*/  FFMA.FTZ R30, R0.reuse, R8.reuse, R25 ;  /* 0x00000008001e7223 */ /* 0x0c0fe20000010019 */
[----:B------:R-:W-:Y:S01]  /*4410*/  FSEL R31, R31, -INF , !P2 ;  /* 0xff8000001f1f7808 */ /* 0x000fe20005000000 */
[----:B------:R-:W-:Y:S01]  /*4420*/  FFMA.FTZ R8, R0, R8, R27 ;  /* 0x0000000800087223 */ /* 0x000fe2000001001b */
[CC--:B------:R-:W-:Y:S01]  /*4430*/  ISETP.GE.AND P5, PT, R10.reuse, R123.reuse, PT ;  /* 0x0000007b0a00720c */ /* 0x0c0fe20003fa6270 */
[----:B------:R-:W-:Y:S01]  /*4440*/  MUFU.TANH R17, R49 ;  /* 0x0000003100117308 */ /* 0x000fe20000002400 */
[----:B--2---:R-:W-:Y:S01]  /*4450*/  FSEL R39, R15, -INF , !P1 ;  /* 0xff8000000f277808 */ /* 0x004fe20004800000 */
[----:B------:R-:W-:Y:S01]  /*4460*/  FMUL.FTZ R79, R79, UR10 ;  /* 0x0000000a4f4f7c20 */ /* 0x000fe20008410000 */
[-C--:B------:R-:W-:Y:S01]  /*4470*/  ISETP.GE.AND P1, PT, R10, R122.reuse, PT ;  /* 0x0000007a0a00720c */ /* 0x080fe20003f26270 */
[----:B------:R-:W-:Y:S01]  /*4480*/  FMUL.FTZ R72, R72, UR10 ;  /* 0x0000000a48487c20 */ /* 0x000fe20008410000 */
[-C--:B------:R-:W-:Y:S01]  /*4490*/  ISETP.GE.AND P3, PT, R6, R123.reuse, PT ;  /* 0x0000007b0600720c */ /* 0x080fe20003f66270 */
[----:B------:R-:W-:Y:S01]  /*44a0*/  FMUL.FTZ R74, R74, UR10 ;  /* 0x0000000a4a4a7c20 */ /* 0x000fe20008410000 */
[----:B------:R-:W-:Y:S01]  /*44b0*/  ISETP.GE.AND P2, PT, R6, R122, PT ;  /* 0x0000007a0600720c */ /* 0x000fe20003f46270 */
[----:B------:R-:W2:Y:S01]  /*44c0*/  MUFU.TANH R9, R9 ;  /* 0x0000000900097308 */ /* 0x000ea20000002400 */
[----:B------:R-:W-:Y:S01]  /*44d0*/  I2FP.F32.S32 R10, R10 ;  /* 0x0000000a000a7245 */ /* 0x000fe20000201400 */
[----:B------:R-:W-:Y:S01]  /*44e0*/  FMUL.FTZ R64, R64, UR10 ;  /* 0x0000000a40407c20 */ /* 0x000fe20008410000 */
[----:B------:R-:W-:Y:S01]  /*44f0*/  I2FP.F32.S32 R6, R6 ;  /* 0x0000000600067245 */ /* 0x000fe20000201400 */
[----:B------:R-:W-:Y:S01]  /*4500*/  FMUL.FTZ R69, R69, UR10 ;  /* 0x0000000a45457c20 */ /* 0x000fe20008410000 */
[----:B------:R-:W-:Y:S01]  /*4510*/  FSEL R30, R30, -INF , !P6 ;  /* 0xff8000001e1e7808 */ /* 0x000fe20007000000 */
[CC--:B-1----:R-:W-:Y:S01]  /*4520*/  FFMA.FTZ R28, R0.reuse, R10.reuse, R47 ;  /* 0x0000000a001c7223 */ /* 0x0c2fe2000001002f */
[C---:B---3--:R-:W-:Y:S01]  /*4530*/  FFMA.FTZ R27, R0.reuse, R10, R33 ;  /* 0x0000000a001b7223 */ /* 0x048fe20000010021 */
[----:B------:R-:W1:Y:S01]  /*4540*/  MUFU.TANH R19, R19 ;  /* 0x0000001300137308 */ /* 0x000e620000002400 */
[CC--:B------:R-:W-:Y:S01]  /*4550*/  FFMA.FTZ R26, R0.reuse, R6.reuse, R37 ;  /* 0x00000006001a7223 */ /* 0x0c0fe20000010025 */
[----:B----4-:R-:W-:Y:S01]  /*4560*/  FFMA.FTZ R25, R0, R6, R29 ;  /* 0x0000000600197223 */ /* 0x010fe2000001001d */
[----:B------:R-:W-:Y:S01]  /*4570*/  VIADD R10, R2, 0x19 ;  /* 0x00000019020a7836 */ /* 0x000fe20000000000 */
[----:B------:R-:W-:Y:S01]  /*4580*/  FSEL R28, R28, -INF , !P5 ;  /* 0xff8000001c1c7808 */ /* 0x000fe20006800000 */
[----:B------:R-:W-:Y:S01]  /*4590*/  VIADD R6, R2, 0x20 ;  /* 0x0000002002067836 */ /* 0x000fe20000000000 */
[----:B------:R-:W-:Y:S01]  /*45a0*/  FSEL R27, R27, -INF , !P1 ;  /* 0xff8000001b1b7808 */ /* 0x000fe20004800000 */
[----:B------:R-:W-:Y:S01]  /*45b0*/  FMUL.FTZ R71, R71, UR10 ;  /* 0x0000000a47477c20 */ /* 0x000fe20008410000 */
[----:B------:R-:W3:Y:S01]  /*45c0*/  MUFU.TANH R43, R78 ;  /* 0x0000004e002b7308 */ /* 0x000ee20000002400 */
        /* <DEDUP_REMOVED lines=9> */
[----:B------:R-:W-:Y:S01]  /*4660*/  FMUL.FTZ R65, R65, UR10 ;  /* 0x0000000a41417c20 */ /* 0x000fe20008410000 */
[C---:B------:R-:W-:Y:S01]  /*4670*/  ISETP.GE.AND P3, PT, R6.reuse, R123, PT ;  /* 0x0000007b0600720c */ /* 0x040fe20003f66270 */
[----:B------:R-:W-:Y:S01]  /*4680*/  FMUL.FTZ R67, R67, UR10 ;  /* 0x0000000a43437c20 */ /* 0x000fe20008410000 */
[----:B------:R-:W-:-:S02]  /*4690*/  ISETP.GE.AND P2, PT, R6, R122, PT ;  /* 0x0000007a0600720c */ /* 0x000fc40003f46270 */
[----:B------:R-:W-:Y:S01]  /*46a0*/  I2FP.F32.S32 R8, R12 ;  /* 0x0000000c00087245 */ /* 0x000fe20000201400 */
[----:B------:R-:W4:Y:S01]  /*46b0*/  MUFU.TANH R73, R73 ;  /* 0x0000004900497308 */ /* 0x000f220000002400 */
[----:B------:R-:W-:Y:S02]  /*46c0*/  I2FP.F32.S32 R10, R10 ;  /* 0x0000000a000a7245 */ /* 0x000fe40000201400 */
[----:B------:R-:W-:Y:S01]  /*46d0*/  I2FP.F32.S32 R6, R6 ;  /* 0x0000000600067245 */ /* 0x000fe20000201400 */
[CC--:B------:R-:W-:Y:S01]  /*46e0*/  FFMA.FTZ R18, R0.reuse, R8.reuse, R35 ;  /* 0x0000000800127223 */ /* 0x0c0fe20000010023 */
[C---:B--2---:R-:W-:Y:S01]  /*46f0*/  FFMA.FTZ R9, R0.reuse, R8, R9 ;  /* 0x0000000800097223 */ /* 0x044fe20000010009 */
[----:B------:R-:W-:Y:S01]  /*4700*/  FFMA.FTZ R17, R0, R10, R17 ;  /* 0x0000000a00117223 */ /* 0x000fe20000010011 */
[----:B------:R-:W-:Y:S01]  /*4710*/  VIADD R8, R2, 0x29 ;  /* 0x0000002902087836 */ /* 0x000fe20000000000 */
[----:B------:R-:W2:Y:S01]  /*4720*/  MUFU.TANH R75, R75 ;  /* 0x0000004b004b7308 */ /* 0x000ea20000002400 */
[CC--:B-1----:R-:W-:Y:S01]  /*4730*/  FFMA.FTZ R172, R0.reuse, R6.reuse, R19 ;  /* 0x0000000600ac7223 */ /* 0x0c2fe20000010013 */
[C---:B---3--:R-:W-:Y:S01]  /*4740*/  FFMA.FTZ R43, R0.reuse, R6, R43 ;  /* 0x00000006002b7223 */ /* 0x048fe2000001002b */
[----:B----4-:R-:W-:Y:S01]  /*4750*/  FFMA.FTZ R11, R0, R10, R11 ;  /* 0x0000000a000b7223 */ /* 0x010fe2000001000b */
[----:B------:R-:W-:Y:S01]  /*4760*/  ISETP.GE.AND P6, PT, R12, R123, PT ;  /* 0x0000007b0c00720c */ /* 0x000fe20003fc6270 */
[----:B------:R-:W-:Y:S01]  /*4770*/  VIADD R10, R2, 0x21 ;  /* 0x00000021020a7836 */ /* 0x000fe20000000000 */
[----:B------:R-:W-:-:S02]  /*4780*/  ISETP.GE.AND P4, PT, R12, R122, PT ;  /* 0x0000007a0c00720c */ /* 0x000fc40003f86270 */
[----:B------:R-:W1:Y:S01]  /*4790*/  MUFU.TANH R41, R41 ;  /* 0x0000002900297308 */ /* 0x000e620000002400 */
[----:B------:R-:W-:Y:S02]  /*47a0*/  FSEL R6, R17, -INF , !P5 ;  /* 0xff80000011067808 */ /* 0x000fe40006800000 */
[----:B------:R-:W-:Y:S02]  /*47b0*/  FSEL R172, R172, -INF , !P3 ;  /* 0xff800000acac7808 */ /* 0x000fe40005800000 */
[----:B------:R-:W-:Y:S02]  /*47c0*/  FSEL R171, R43, -INF , !P2 ;  /* 0xff8000002bab7808 */ /* 0x000fe40005000000 */
[----:B------:R-:W-:Y:S01]  /*47d0*/  IADD3 R12, R2, 0x28, RZ ;  /* 0x00000028020c7810 */ /* 0x000fe20007ffe0ff */
[----:B------:R-:W3:Y:S01]  /*47e0*/  MUFU.TANH R79, R79 ;  /* 0x0000004f004f7308 */ /* 0x000ee20000002400 */
[----:B------:R-:W-:Y:S02]  /*47f0*/  FSEL R17, R11, -INF , !P1 ;  /* 0xff8000000b117808 */ /* 0x000fe40004800000 */
[----:B------:R-:W-:-:S02]  /*4800*/  ISETP.GE.AND P3, PT, R8, R123, PT ;  /* 0x0000007b0800720c */ /* 0x000fc40003f66270 */
[----:B------:R-:W-:Y:S02]  /*4810*/  ISETP.GE.AND P2, PT, R8, R122, PT ;  /* 0x0000007a0800720c */ /* 0x000fe40003f46270 */
[----:B------:R-:W-:Y:S01]  /*4820*/  I2FP.F32.S32 R8, R8 ;  /* 0x0000000800087245 */ /* 0x000fe20000201400 */
[----:B------:R-:W4:Y:S01]  /*4830*/  MUFU.TANH R13, R72 ;  /* 0x00000048000d7308 */ /* 0x000f220000002400 */
[----:B------:R-:W-:Y:S02]  /*4840*/  FSEL R18, R18, -INF , !P6 ;  /* 0xff80000012127808 */ /* 0x000fe40007000000 */
[----:B------:R-:W-:Y:S01]  /*4850*/  FSEL R19, R9, -INF , !P4 ;  /* 0xff80000009137808 */ /* 0x000fe20006000000 */
[-C--:B------:R-:W-:Y:S01]  /*4860*/  FFMA.FTZ R73, R0, R8.reuse, R73 ;  /* 0x0000000800497223 */ /* 0x080fe20000010049 */
[-C--:B------:R-:W-:Y:S01]  /*4870*/  ISETP.GE.AND P6, PT, R10, R123.reuse, PT ;  /* 0x0000007b0a00720c */ /* 0x080fe20003fc6270 */
[----:B--2---:R-:W-:Y:S01]  /*4880*/  FFMA.FTZ R75, R0, R8, R75 ;  /* 0x00000008004b7223 */ /* 0x004fe2000001004b */
[-C--:B------:R-:W-:Y:S01]  /*4890*/  ISETP.GE.AND P4, PT, R10, R122.reuse, PT ;  /* 0x0000007a0a00720c */ /* 0x080fe20003f86270 */
[----:B------:R-:W2:Y:S01]  /*48a0*/  MUFU.TANH R33, R74 ;  /* 0x0000004a00217308 */ /* 0x000ea20000002400 */
[----:B------:R-:W-:Y:S01]  /*48b0*/  ISETP.GE.AND P5, PT, R12, R123, PT ;  /* 0x0000007b0c00720c */ /* 0x000fe20003fa6270 */
[----:B------:R-:W-:Y:S01]  /*48c0*/  VIADD R8, R2, 0x38 ;  /* 0x0000003802087836 */ /* 0x000fe20000000000 */
[----:B------:R-:W-:-:S02]  /*48d0*/  ISETP.GE.AND P1, PT, R12, R122, PT ;  /* 0x0000007a0c00720c */ /* 0x000fc40003f26270 */
[----:B------:R-:W-:Y:S02]  /*48e0*/  I2FP.F32.S32 R10, R10 ;  /* 0x0000000a000a7245 */ /* 0x000fe40000201400 */
[----:B------:R-:W-:Y:S01]  /*48f0*/  I2FP.F32.S32 R12, R12 ;  /* 0x0000000c000c7245 */ /* 0x000fe20000201400 */
[----:B------:R-:W2:Y:S01]  /*4900*/  MUFU.TANH R11, R64 ;  /* 0x00000040000b7308 */ /* 0x000ea20000002400 */
[----:B------:R-:W-:Y:S01]  /*4910*/  FSEL R130, R73, -INF , !P3 ;  /* 0xff80000049827808 */ /* 0x000fe20005800000 */
[CC--:B-1----:R-:W-:Y:S01]  /*4920*/  FFMA.FTZ R41, R0.reuse, R10.reuse, R41 ;  /* 0x0000000a00297223 */ /* 0x0c2fe20000010029 */
[C---:B---3--:R-:W-:Y:S01]  /*4930*/  FFMA.FTZ R79, R0.reuse, R10, R79 ;  /* 0x0000000a004f7223 */ /* 0x048fe2000001004f */
[-C--:B----4-:R-:W-:Y:S01]  /*4940*/  FFMA.FTZ R13, R0, R12.reuse, R13 ;  /* 0x0000000c000d7223 */ /* 0x090fe2000001000d */
[----:B------:R-:W-:Y:S01]  /*4950*/  VIADD R10, R2, 0x31 ;  /* 0x00000031020a7836 */ /* 0x000fe20000000000 */
[----:B------:R-:W-:Y:S02]  /*4960*/  FSEL R131, R75, -INF , !P2 ;  /* 0xff8000004b837808 */ /* 0x000fe40005000000 */
[----:B------:R-:W1:Y:S01]  /*4970*/  MUFU.TANH R15, R68 ;  /* 0x00000044000f7308 */ /* 0x000e620000002400 */
[----:B--2---:R-:W-:Y:S01]  /*4980*/  FFMA.FTZ R33, R0, R12, R33 ;  /* 0x0000000c00217223 */ /* 0x004fe20000010021 */
[----:B------:R-:W-:Y:S01]  /*4990*/  VIADD R12, R2, 0x30 ;  /* 0x00000030020c7836 */ /* 0x000fe20000000000 */
[----:B------:R-:W-:-:S02]  /*49a0*/  ISETP.GE.AND P3, PT, R8, R123, PT ;  /* 0x0000007b0800720c */ /* 0x000fc40003f66270 */
[----:B------:R-:W-:Y:S02]  /*49b0*/  ISETP.GE.AND P2, PT, R8, R122, PT ;  /* 0x0000007a0800720c */ /* 0x000fe40003f46270 */
[----:B------:R-:W-:Y:S01]  /*49c0*/  I2FP.F32.S32 R8, R8 ;  /* 0x0000000800087245 */ /* 0x000fe20000201400 */
[----:B------:R-:W-:Y:S01]  /*49d0*/  MUFU.TANH R69, R69 ;  /* 0x0000004500457308 */ /* 0x000fe20000002400 */
[----:B------:R-:W-:Y:S02]  /*49e0*/  FSEL R170, R41, -INF , !P6 ;  /* 0xff80000029aa7808 */ /* 0x000fe40007000000 */
[----:B------:R-:W-:Y:S01]  /*49f0*/  FSEL R169, R79, -INF , !P4 ;  /* 0xff8000004fa97808 */ /* 0x000fe20006000000 */
[----:B------:R-:W-:Y:S01]  /*4a00*/  FFMA.FTZ R11, R0, R8, R11 ;  /* 0x00000008000b7223 */ /* 0x000fe2000001000b */
[----:B------:R-:W-:Y:S02]  /*4a10*/  FSEL R168, R13, -INF , !P5 ;  /* 0xff8000000da87808 */ /* 0x000fe40006800000 */
[----:B------:R-:W-:Y:S01]  /*4a20*/  FSEL R167, R33, -INF , !P1 ;  /* 0xff80000021a77808 */ /* 0x000fe20004800000 */
[----:B------:R-:W2:Y:S01]  /*4a30*/  MUFU.TANH R9, R70 ;  /* 0x0000004600097308 */ /* 0x000ea20000002400 */
[----:B------:R-:W-:-:S02]  /*4a40*/  ISETP.GE.AND P6, PT, R12, R123, PT ;  /* 0x0000007b0c00720c */ /* 0x000fc40003fc6270 */
[-C--:B------:R-:W-:Y:S02]  /*4a50*/  ISETP.GE.AND P4, PT, R12, R122.reuse, PT ;  /* 0x0000007a0c00720c */ /* 0x080fe40003f86270 */
[C---:B------:R-:W-:Y:S02]  /*4a60*/  ISETP.GE.AND P5, PT, R10.reuse, R123, PT ;  /* 0x0000007b0a00720c */ /* 0x040fe40003fa6270 */
[----:B------:R-:W-:Y:S01]  /*4a70*/  ISETP.GE.AND P1, PT, R10, R122, PT ;  /* 0x0000007a0a00720c */ /* 0x000fe20003f26270 */
[----:B------:R-:W3:Y:S01]  /*4a80*/  MUFU.TANH R71, R71 ;  /* 0x0000004700477308 */ /* 0x000ee20000002400 */
[----:B------:R-:W-:Y:S02]  /*4a90*/  I2FP.F32.S32 R12, R12 ;  /* 0x0000000c000c7245 */ /* 0x000fe40000201400 */
[----:B------:R-:W-:Y:S02]  /*4aa0*/  I2FP.F32.S32 R10, R10 ;  /* 0x0000000a000a7245 */ /* 0x000fe40000201400 */
[----:B------:R-:W-:Y:S01]  /*4ab0*/  FSEL R125, R11, -INF , !P3 ;  /* 0xff8000000b7d7808 */ /* 0x000fe20005800000 */
[C---:B-1----:R-:W-:Y:S01]  /*4ac0*/  FFMA.FTZ R15, R0.reuse, R12, R15 ;  /* 0x0000000c000f7223 */ /* 0x042fe2000001000f */
[----:B------:R-:W-:Y:S01]  /*4ad0*/  ISETP.GT.AND P3, PT, R157, R152, PT ;  /* 0x000000989d00720c */ /* 0x000fe20003f64270 */
[----:B------:R-:W1:Y:S01]  /*4ae0*/  MUFU.TANH R35, R66 ;  /* 0x0000004200237308 */ /* 0x000e620000002400 */
[C---:B--2---:R-:W-:Y:S01]  /*4af0*/  FFMA.FTZ R9, R0.reuse, R12, R9 ;  /* 0x0000000c00097223 */ /* 0x044fe20000010009 */
[----:B------:R-:W-:Y:S01]  /*4b00*/  FFMA.FTZ R69, R0, R10, R69 ;  /* 0x0000000a00457223 */ /* 0x000fe20000010045 */
[----:B------:R-:W-:-:S02]  /*4b10*/  FSEL R127, R15, -INF , !P6 ;  /* 0xff8000000f7f7808 */ /* 0x000fc40007000000 */
[----:B------:R-:W-:Y:S02]  /*4b20*/  ISETP.GE.AND P6, PT, R2, R123, PT ;  /* 0x0000007b0200720c */ /* 0x000fe40003fc6270 */
[----:B------:R-:W-:Y:S01]  /*4b30*/  FSEL R119, R9, -INF , !P4 ;  /* 0xff80000009777808 */ /* 0x000fe20006000000 */
[----:B------:R-:W2:Y:S01]  /*4b40*/  MUFU.TANH R13, R14 ;  /* 0x0000000e000d7308 */ /* 0x000ea20000002400 */
[----:B---3--:R-:W-:Y:S01]  /*4b50*/  FFMA.FTZ R71, R0, R10, R71 ;  /* 0x0000000a00477223 */ /* 0x008fe20000010047 */
[----:B------:R-:W-:Y:S01]  /*4b60*/  FSEL R126, R69, -INF , !P5 ;  /* 0xff800000457e7808 */ /* 0x000fe20006800000 */
[----:B------:R-:W-:Y:S01]  /*4b70*/  BAR.SYNC.DEFER_BLOCKING 0x0 ;  /* 0x0000000000007b1d */ /* 0x000fe20000010000 */
[----:B------:R-:W-:Y:S02]  /*4b80*/  ISETP.GE.AND P4, PT, R2, R122, PT ;  /* 0x0000007a0200720c */ /* 0x000fe40003f86270 */
[----:B------:R-:W-:-:S03]  /*4b90*/  FSEL R118, R71, -INF , !P1 ;  /* 0xff80000047767808 */ /* 0x000fc60004800000 */
[----:B------:R-:W3:Y:S01]  /*4ba0*/  MUFU.TANH R65, R65 ;  /* 0x0000004100417308 */ /* 0x000ee20000002400 */
[----:B-1----:R-:W-:Y:S01]  /*4bb0*/  FFMA.FTZ R35, R0, R8, R35 ;  /* 0x0000000800237223 */ /* 0x002fe20000010023 */
[----:B------:R-:W-:Y:S01]  /*4bc0*/  VIADD R8, R2, 0x39 ;  /* 0x0000003902087836 */ /* 0x000fe20000000000 */
[----:B------:R-:W-:-:S03]  /*4bd0*/  I2FP.F32.S32 R2, R2 ;  /* 0x0000000200027245 */ /* 0x000fc60000201400 */
[----:B------:R-:W-:Y:S02]  /*4be0*/  FSEL R117, R35, -INF , !P2 ;  /* 0xff80000023757808 */ /* 0x000fe40005000000 */
[----:B------:R-:W1:Y:S01]  /*4bf0*/  MUFU.TANH R67, R67 ;  /* 0x0000004300437308 */ /* 0x000e620000002400 */
[----:B------:R-:W-:Y:S01]  /*4c00*/  ISETP.GE.AND P5, PT, R8, R123, PT ;  /* 0x0000007b0800720c */ /* 0x000fe20003fa6270 */
[----:B------:R-:W-:Y:S01]  /*4c10*/  FFMA.FTZ R32, R0, R2, R53 ;  /* 0x0000000200207223 */ /* 0x000fe20000010035 */
[----:B------:R-:W-:Y:S01]  /*4c20*/  ISETP.GE.AND P1, PT, R8, R122, PT ;  /* 0x0000007a0800720c */ /* 0x000fe20003f26270 */
[----:B--2---:R-:W-:Y:S01]  /*4c30*/  FFMA.FTZ R13, R0, R2, R13 ;  /* 0x00000002000d7223 */ /* 0x004fe2000001000d */
[----:B------:R-:W-:Y:S02]  /*4c40*/  I2FP.F32.S32 R8, R8 ;  /* 0x0000000800087245 */ /* 0x000fe40000201400 */
[----:B------:R-:W-:Y:S02]  /*4c50*/  FSEL R32, R32, -INF , !P6 ;  /* 0xff80000020207808 */ /* 0x000fe40007000000 */
[----:B------:R-:W-:Y:S01]  /*4c60*/  FSEL R33, R13, -INF , !P4 ;  /* 0xff8000000d217808 */ /* 0x000fe20006000000 */
[----:B---3--:R-:W-:-:S05]  /*4c70*/  FFMA.FTZ R124, R0, R8, R65 ;  /* 0x00000008007c7223 */ /* 0x008fca0000010041 */
[----:B------:R-:W-:Y:S01]  /*4c80*/  FSEL R124, R124, -INF , !P5 ;  /* 0xff8000007c7c7808 */ /* 0x000fe20006800000 */
[----:B-1----:R-:W-:-:S05]  /*4c90*/  FFMA.FTZ R116, R0, R8, R67 ;  /* 0x0000000800747223 */ /* 0x002fca0000010043 */
        /* <DEDUP_REMOVED lines=61> */
.L_x_7742:
[----:B------:R-:W-:-:S04]  /*5070*/  LEA R34, -R112, RZ, 0x6 ;  /* 0x000000ff70227211 */ /* 0x000fc800078e31ff */
[----:B------:R-:W-:-:S07]  /*5080*/  SHF.R.S32.HI R35, RZ, 0x1f, R34 ;  /* 0x0000001fff237819 */ /* 0x000fce0000011422 */
.L_x_7743:
        /* <DEDUP_REMOVED lines=91> */
.L_x_7745:
[----:B------:R-:W-:Y:S05]  /*5640*/  BSYNC B0 ;  /* 0x0000000000007941 */ /* 0x000fea0003800000 */
.L_x_7744:
[----:B------:R-:W0:Y:S01]  /*5650*/  LDGDEPBAR ;  /* 0x00000000000079af */ /* 0x000e220000000000 */
[----:B------:R-:W-:-:S04]  /*5660*/  IADD3 R121, P1, R34, R121, RZ ;  /* 0x0000007922797210 */ /* 0x000fc80007f3e0ff */
[----:B------:R-:W-:-:S09]  /*5670*/  IADD3.X R120, R35, R120, RZ, P1, !PT ;  /* 0x0000007823787210 */ /* 0x000fd20000ffe4ff */
.L_x_7741:
        /* <DEDUP_REMOVED lines=54> */
[----:B------:R-:W-:Y:S01]  /*59e0*/  FSEL R129, R129, RZ, P1 ;  /* 0x000000ff81817208 */ /* 0x000fe20000800000 */
[----:B------:R-:W1:Y:S01]  /*59f0*/  LDSM.16.MT88.4 R8, [R144+0xa800] ;  /* 0x00a800009008783b */ /* 0x000e620000004200 */
        /* <DEDUP_REMOVED lines=25> */
[----:B------:R-:W3:Y:S01]  /*5b90*/  LDSM.16.MT88.4 R16, [R141+0x8800] ;  /* 0x008800008d10783b */ /* 0x000ee20000004200 */
[--C-:B------:R-:W-:Y:S01]  /*5ba0*/  FFMA.FTZ R125, R125, UR11, -R129.reuse ;  /* 0x0000000b7d7d7c23 */ /* 0x100fe20008010881 */
[----:B------:R-:W-:Y:S01]  /*5bb0*/  FFMA.FTZ R124, R124, UR11, -R129 ;  /* 0x0000000b7c7c7c23 */ /* 0x000fe20008010881 */
[--C-:B------:R-:W-:Y:S01]  /*5bc0*/  FFMA.FTZ R119, R119, UR11, -R128.reuse ;  /* 0x0000000b77777c23 */ /* 0x100fe20008010880 */
[----:B------:R-:W-:Y:S01]  /*5bd0*/  LDSM.16.MT88.4 R24, [R142+0x8800] ;  /* 0x008800008e18783b */ /* 0x000fe20000004200 */
[--C-:B------:R-:W-:Y:S01]  /*5be0*/  FFMA.FTZ R118, R118, UR11, -R128.reuse ;  /* 0x0000000b76767c23 */ /* 0x100fe20008010880 */
[--C-:B------:R-:W-:Y:S01]  /*5bf0*/  FFMA.FTZ R117, R117, UR11, -R128.reuse ;  /* 0x0000000b75757c23 */ /* 0x100fe20008010880 */
[----:B------:R-:W4:Y:S01]  /*5c00*/  MUFU.EX2 R100, R100 ;  /* 0x0000006400647308 */ /* 0x000f220000000800 */
[----:B--2---:R-:W-:Y:S01]  /*5c10*/  F2FP.BF16.F32.PACK_AB R64, R106, R109 ;  /* 0x0000006d6a40723e */ /* 0x004fe200000010ff */
[----:B------:R-:W-:Y:S01]  /*5c20*/  FFMA.FTZ R174, R116, UR11, -R128 ;  /* 0x0000000b74ae7c23 */ /* 0x000fe20008010880 */
[----:B------:R-:W-:-:S05]  /*5c30*/  FADD.FTZ R106, R109, R106 ;  /* 0x0000006a6d6a7221 */ /* 0x000fca0000010000 */
        /* <DEDUP_REMOVED lines=14> */
[C---:B------:R-:W-:Y:S01]  /*5d20*/  HMMA.16816.F32.BF16 R36, R64.reuse, R40, RZ ;  /* 0x000000284024723c */ /* 0x040fe200000418ff */
[----:B------:R-:W-:Y:S05]  /*5d30*/  MUFU.EX2 R35, R35 ;  /* 0x0000002300237308 */ /* 0x000fea0000000800 */
[C---:B------:R-:W-:Y:S03]  /*5d40*/  HMMA.16816.F32.BF16 R40, R64.reuse, R42, RZ ;  /* 0x0000002a4028723c */ /* 0x040fe600000418ff */
[----:B------:R-:W4:Y:S01]  /*5d50*/  MUFU.EX2 R32, R32 ;  /* 0x0000002000207308 */ /* 0x000f220000000800 */
        /* <DEDUP_REMOVED lines=8> */
[----:B----4-:R-:W-:Y:S01]  /*5de0*/  F2FP.BF16.F32.PACK_AB R6, R32, R35 ;  /* 0x000000232006723e */ /* 0x010fe200000010ff */
[----:B------:R-:W-:-:S03]  /*5df0*/  FADD.FTZ R35, R35, R34 ;  /* 0x0000002223237221 */ /* 0x000fc60000010000 */
[C---:B------:R-:W-:Y:S01]  /*5e00*/  HMMA.16816.F32.BF16 R88, R64.reuse, R84, RZ ;  /* 0x000000544058723c */ /* 0x040fe200000418ff */
[----:B------:R-:W-:Y:S02]  /*5e10*/  FADD.FTZ R32, R32, R35 ;  /* 0x0000002320207221 */ /* 0x000fe40000010000 */
[----:B------:R-:W-:Y:S03]  /*5e20*/  MUFU.EX2 R104, R104 ;  /* 0x0000006800687308 */ /* 0x000fe60000000800 */
[C---:B------:R-:W-:Y:S05]  /*5e30*/  HMMA.16816.F32.BF16 R80, R64.reuse, R76, RZ ;  /* 0x0000004c4050723c */ /* 0x040fea00000418ff */
[----:B------:R-:W4:Y:S01]  /*5e40*/  MUFU.EX2 R33, R33 ;  /* 0x0000002100217308 */ /* 0x000f220000000800 */
[----:B--2---:R-:W-:Y:S01]  /*5e50*/  F2FP.BF16.F32.PACK_AB R5, R105, R102 ;  /* 0x000000666905723e */ /* 0x004fe200000010ff */
        /* <DEDUP_REMOVED lines=198> */
.L_x_7747:
[----:B------:R-:W-:-:S04]  /*6ac0*/  LEA R5, -R114, RZ, 0x6 ;  /* 0x000000ff72057211 */ /* 0x000fc800078e31ff */
[----:B------:R-:W-:-:S07]  /*6ad0*/  SHF.R.S32.HI R4, RZ, 0x1f, R5 ;  /* 0x0000001fff047819 */ /* 0x000fce0000011405 */
.L_x_7748:
        /* <DEDUP_REMOVED lines=177> */
[----:B------:R-:W-:Y:S01]  /*75f0*/  FMUL.FTZ R35, R35, UR10 ;  /* 0x0000000a23237c20 */ /* 0x000fe20008410000 */
[----:B------:R-:W-:Y:S01]  /*7600*/  FMUL.FTZ R33, R33, UR10 ;  /* 0x0000000a21217c20 */ /* 0x000fe20008410000 */
[----:B------:R-:W-:Y:S01]  /*7610*/  FMUL.FTZ R32, R32, UR10 ;  /* 0x0000000a20207c20 */ /* 0x000fe20008410000 */
[----:B------:R-:W-:-:S03]  /*7620*/  FMUL.FTZ R34, R34, UR10 ;  /* 0x0000000a22227c20 */ /* 0x000fc60008410000 */
[----:B------:R-:W-:Y:S01]  /*7630*/  MUFU.TANH R35, R35 ;  /* 0x0000002300237308 */ /* 0x000fe20000002400 */
[----:B------:R-:W-:Y:S01]  /*7640*/  FMUL.FTZ R28, R28, UR10 ;  /* 0x0000000a1c1c7c20 */ /* 0x000fe20008410000 */
[----:B------:R-:W-:Y:S01]  /*7650*/  FMUL.FTZ R30, R30, UR10 ;  /* 0x0000000a1e1e7c20 */ /* 0x000fe20008410000 */
[----:B------:R-:W-:Y:S01]  /*7660*/  FMUL.FTZ R29, R29, UR10 ;  /* 0x0000000a1d1d7c20 */ /* 0x000fe20008410000 */
[----:B------:R-:W-:Y:S02]  /*7670*/  FMUL.FTZ R31, R31, UR10 ;  /* 0x0000000a1f1f7c20 */ /* 0x000fe40008410000 */
[----:B------:R-:W-:Y:S01]  /*7680*/  FMUL.FTZ R115, R26, UR10 ;  /* 0x0000000a1a737c20 */ /* 0x000fe20008410000 */
[----:B------:R-:W-:Y:S01]  /*7690*/  FMUL.FTZ R27, R27, UR10 ;  /* 0x0000000a1b1b7c20 */ /* 0x000fe20008410000 */
[----:B------:R-:W-:Y:S01]  /*76a0*/  MUFU.TANH R117, R28 ;  /* 0x0000001c00757308 */ /* 0x000fe20000002400 */
[----:B------:R-:W-:-:S03]  /*76b0*/  FMUL.FTZ R25, R25, UR10 ;  /* 0x0000000a19197c20 */ /* 0x000fc60008410000 */
[----:B------:R-:W-:-:S04]  /*76c0*/  FMUL.FTZ R119, R22, UR10 ;  /* 0x0000000a16777c20 */ /* 0x000fc80008410000 */
[----:B------:R-:W-:Y:S01]  /*76d0*/  MUFU.TANH R127, R30 ;  /* 0x0000001e007f7308 */ /* 0x000fe20000002400 */
[C---:B-1----:R-:W-:Y:S06]  /*76e0*/  HMMA.16816.F32.BF16 R16, R108.reuse, R104, R16 ;  /* 0x000000686c10723c */ /* 0x042fec0000041810 */
[C---:B------:R-:W-:Y:S01]  /*76f0*/  HMMA.16816.F32.BF16 R12, R108.reuse, R106, R12 ;  /* 0x0000006a6c0c723c */ /* 0x040fe2000004180c */
[----:B------:R-:W1:Y:S05]  /*7700*/  MUFU.TANH R105, R33 ;  /* 0x0000002100697308 */ /* 0x000e6a0000002400 */
[----:B--2---:R-:W-:Y:S01]  /*7710*/  HMMA.16816.F32.BF16 R8, R108, R100, R8 ;  /* 0x000000646c08723c */ /* 0x004fe20000041808 */
[----:B------:R-:W-:-:S02]  /*7720*/  FMUL.FTZ R107, R20, UR10 ;  /* 0x0000000a146b7c20 */ /* 0x000fc40008410000 */
[----:B------:R-:W2:Y:S03]  /*7730*/  MUFU.TANH R29, R29 ;  /* 0x0000001d001d7308 */ /* 0x000ea60000002400 */
[----:B------:R-:W-:Y:S05]  /*7740*/  HMMA.16816.F32.BF16 R4, R108, R102, R4 ;  /* 0x000000666c04723c */ /* 0x000fea0000041804 */
[----:B------:R1:W-:Y:S02]  /*7750*/  MUFU.TANH R101, R27 ;  /* 0x0000001b00657308 */ /* 0x0003e40000002400 */
[----:B------:R-:W-:Y:S01]  /*7760*/  FMUL.FTZ R109, R24, UR10 ;  /* 0x0000000a186d7c20 */ /* 0x000fe20008410000 */
[----:B------:R-:W-:-:S04]  /*7770*/  IMAD R24, R157, 0x40, R166 ;  /* 0x000000409d187824 */ /* 0x000fc800078e02a6 */
[C---:B------:R-:W-:Y:S01]  /*7780*/  VIADD R20, R24.reuse, 0x1 ;  /* 0x0000000118147836 */ /* 0x040fe20000000000 */
[----:B------:R-:W-:Y:S01]  /*7790*/  MUFU.TANH R109, R109 ;  /* 0x0000006d006d7308 */ /* 0x000fe20000002400 */
[C---:B------:R-:W-:Y:S02]  /*77a0*/  VIADD R26, R24.reuse, 0x8 ;  /* 0x00000008181a7836 */ /* 0x040fe40000000000 */
[----:B------:R-:W-:Y:S01]  /*77b0*/  FMUL.FTZ R13, R13, UR10 ;  /* 0x0000000a0d0d7c20 */ /* 0x000fe20008410000 */
[----:B------:R-:W-:Y:S01]  /*77c0*/  VIADD R22, R24, 0x9 ;  /* 0x0000000918167836 */ /* 0x000fe20000000000 */
[CC--:B------:R-:W-:Y:S01]  /*77d0*/  ISETP.GE.AND P3, PT, R20.reuse, R123.reuse, PT ;  /* 0x0000007b1400720c */ /* 0x0c0fe20003f66270 */
[----:B------:R-:W-:Y:S01]  /*77e0*/  FMUL.FTZ R15, R15, UR10 ;  /* 0x0000000a0f0f7c20 */ /* 0x000fe20008410000 */
[----:B------:R-:W-:Y:S01]  /*77f0*/  ISETP.GE.AND P5, PT, R20, R122, PT ;  /* 0x0000007a1400720c */ /* 0x000fe20003fa6270 */
[----:B------:R-:W-:Y:S01]  /*7800*/  FMUL.FTZ R9, R9, UR10 ;  /* 0x0000000a09097c20 */ /* 0x000fe20008410000 */
[----:B------:R-:W-:Y:S01]  /*7810*/  I2FP.F32.S32 R20, R20 ;  /* 0x0000001400147245 */ /* 0x000fe20000201400 */
[----:B------:R-:W-:Y:S01]  /*7820*/  MUFU.TANH R115, R115 ;  /* 0x0000007300737308 */ /* 0x000fe20000002400 */
[CC--:B------:R-:W-:Y:S01]  /*7830*/  ISETP.GE.AND P6, PT, R26.reuse, R123.reuse, PT ;  /* 0x0000007b1a00720c */ /* 0x0c0fe20003fc6270 */
[----:B------:R-:W-:Y:S01]  /*7840*/  FMUL.FTZ R11, R11, UR10 ;  /* 0x0000000a0b0b7c20 */ /* 0x000fe20008410000 */
[----:B------:R-:W-:Y:S01]  /*7850*/  ISETP.GE.AND P4, PT, R26, R122, PT ;  /* 0x0000007a1a00720c */ /* 0x000fe20003f86270 */
[C---:B-1----:R-:W-:Y:S01]  /*7860*/  FFMA.FTZ R27, R0.reuse, R20, R105 ;  /* 0x00000014001b7223 */ /* 0x042fe20000010069 */
[----:B------:R-:W-:Y:S01]  /*7870*/  I2FP.F32.S32 R26, R26 ;  /* 0x0000001a001a7245 */ /* 0x000fe20000201400 */
[----:B------:R-:W-:Y:S01]  /*7880*/  FFMA.FTZ R20, R0, R20, R35 ;  /* 0x0000001400147223 */ /* 0x000fe20000010023 */
[----:B------:R-:W-:Y:S01]  /*7890*/  FMUL.FTZ R35, R23, UR10 ;  /* 0x0000000a17237c20 */ /* 0x000fe20008410000 */
[----:B------:R1:W3:Y:S01]  /*78a0*/  MUFU.TANH R111, R31 ;  /* 0x0000001f006f7308 */ /* 0x0002e20000002400 */
[----:B------:R-:W-:Y:S01]  /*78b0*/  FSEL R27, R27, -INF , !P3 ;  /* 0xff8000001b1b7808 */ /* 0x000fe20005800000 */
[----:B------:R-:W-:Y:S01]  /*78c0*/  FMUL.FTZ R105, R16, UR10 ;  /* 0x0000000a10697c20 */ /* 0x000fe20008410000 */
[----:B------:R-:W-:Y:S01]  /*78d0*/  FSEL R23, R20, -INF , !P5 ;  /* 0xff80000014177808 */ /* 0x000fe20006800000 */
[----:B------:R-:W-:Y:S01]  /*78e0*/  VIADD R20, R24, 0x10 ;  /* 0x0000001018147836 */ /* 0x000fe20000000000 */
[C---:B------:R-:W-:Y:S01]  /*78f0*/  ISETP.GE.AND P3, PT, R22.reuse, R123, PT ;  /* 0x0000007b1600720c */ /* 0x040fe20003f66270 */
[----:B------:R-:W-:Y:S01]  /*7900*/  FMUL.FTZ R5, R5, UR10 ;  /* 0x0000000a05057c20 */ /* 0x000fe20008410000 */
[----:B------:R-:W-:Y:S01]  /*7910*/  ISETP.GE.AND P5, PT, R22, R122, PT ;  /* 0x0000007a1600720c */ /* 0x000fe20003fa6270 */
[----:B------:R4:W5:Y:S01]  /*7920*/  MUFU.TANH R33, R25 ;  /* 0x0000001900217308 */ /* 0x0009620000002400 */
[----:B------:R-:W-:Y:S01]  /*7930*/  I2FP.F32.S32 R22, R22 ;  /* 0x0000001600167245 */ /* 0x000fe20000201400 */
[----:B------:R-:W-:-:S04]  /*7940*/  FMUL.FTZ R7, R7, UR10 ;  /* 0x0000000a07077c20 */ /* 0x000fc80008410000 */
[C---:B--2---:R-:W-:Y:S02]  /*7950*/  FFMA.FTZ R16, R0.reuse, R22, R29 ;  /* 0x0000001600107223 */ /* 0x044fe4000001001d */
[----:B------:R-:W2:Y:S01]  /*7960*/  MUFU.TANH R107, R107 ;  /* 0x0000006b006b7308 */ /* 0x000ea20000002400 */
[----:B-1----:R-:W-:Y:S01]  /*7970*/  FMUL.FTZ R31, R21, UR10 ;  /* 0x0000000a151f7c20 */ /* 0x002fe20008410000 */
[----:B------:R-:W-:-:S05]  /*7980*/  FFMA.FTZ R21, R0, R26, R127 ;  /* 0x0000001a00157223 */ /* 0x000fca000001007f */
[----:B------:R-:W-:Y:S01]  /*7990*/  FSEL R21, R21, -INF , !P4 ;  /* 0xff80000015157808 */ /* 0x000fe20006000000 */
[----:B------:R-:W1:Y:S01]  /*79a0*/  MUFU.TANH R119, R119 ;  /* 0x0000007700777308 */ /* 0x000e620000002400 */
[----:B----4-:R-:W-:Y:S01]  /*79b0*/  FFMA.FTZ R25, R0, R26, R117 ;  /* 0x0000001a00197223 */ /* 0x010fe20000010075 */
[----:B------:R-:W-:Y:S01]  /*79c0*/  ISETP.GE.AND P4, PT, R20, R122, PT ;  /* 0x0000007a1400720c */ /* 0x000fe20003f86270 */
[----:B------:R-:W-:Y:S01]  /*79d0*/  FMUL.FTZ R26, R17, UR10 ;  /* 0x0000000a111a7c20 */ /* 0x000fe20008410000 */
[----:B---3--:R-:W-:Y:S01]  /*79e0*/  FFMA.FTZ R17, R0, R22, R111 ;  /* 0x0000001600117223 */ /* 0x008fe2000001006f */
[----:B------:R-:W-:Y:S01]  /*79f0*/  VIADD R22, R24, 0x11 ;  /* 0x0000001118167836 */ /* 0x000fe20000000000 */
[----:B------:R-:W-:Y:S01]  /*7a00*/  FSEL R25, R25, -INF , !P6 ;  /* 0xff80000019197808 */ /* 0x000fe20007000000 */
[----:B------:R-:W-:Y:S01]  /*7a10*/  FMUL.FTZ R111, R18, UR10 ;  /* 0x0000000a126f7c20 */ /* 0x000fe20008410000 */
[----:B------:R-:W-:Y:S01]  /*7a20*/  ISETP.GE.AND P6, PT, R20, R123, PT ;  /* 0x0000007b1400720c */ /* 0x000fe20003fc6270 */
[----:B------:R-:W3:Y:S01]  /*7a30*/  MUFU.TANH R31, R31 ;  /* 0x0000001f001f7308 */ /* 0x000ee20000002400 */
[----:B------:R-:W-:-:S02]  /*7a40*/  I2FP.F32.S32 R20, R20 ;  /* 0x0000001400147245 */ /* 0x000fc40000201400 */
[----:B------:R-:W-:Y:S02]  /*7a50*/  I2FP.F32.S32 R18, R22 ;  /* 0x0000001600127245 */ /* 0x000fe40000201400 */
[----:B------:R-:W-:Y:S01]  /*7a60*/  FSEL R17, R17, -INF , !P5 ;  /* 0xff80000011117808 */ /* 0x000fe20006800000 */
[CC--:B------:R-:W-:Y:S01]  /*7a70*/  FFMA.FTZ R109, R0.reuse, R20.reuse, R109 ;  /* 0x00000014006d7223 */ /* 0x0c0fe2000001006d */
[----:B------:R-:W-:Y:S01]  /*7a80*/  FFMA.FTZ R115, R0, R20, R115 ;  /* 0x0000001400737223 */ /* 0x000fe20000010073 */
[----:B------:R-:W-:Y:S01]  /*7a90*/  FMUL.FTZ R20, R19, UR10 ;  /* 0x0000000a13147c20 */ /* 0x000fe20008410000 */
[----:B------:R-:W-:Y:S01]  /*7aa0*/  FSEL R19, R16, -INF , !P3 ;  /* 0xff80000010137808 */ /* 0x000fe20005800000 */
[----:B------:R-:W-:Y:S01]  /*7ab0*/  VIADD R16, R24, 0x18 ;  /* 0x0000001818107836 */ /* 0x000fe20000000000 */
[----:B------:R-:W-:Y:S01]  /*7ac0*/  FSEL R195, R109, -INF , !P6 ;  /* 0xff8000006dc37808 */ /* 0x000fe20007000000 */
[----:B------:R-:W4:Y:S01]  /*7ad0*/  MUFU.TANH R35, R35 ;  /* 0x0000002300237308 */ /* 0x000f220000002400 */
[----:B------:R-:W-:Y:S01]  /*7ae0*/  FSEL R187, R115, -INF , !P4 ;  /* 0xff80000073bb7808 */ /* 0x000fe20006000000 */
[-C--:B-----5:R-:W-:Y:S01]  /*7af0*/  FFMA.FTZ R127, R0, R18.reuse, R33 ;  /* 0x00000012007f7223 */ /* 0x0a0fe20000010021 */
[-C--:B------:R-:W-:Y:S01]  /*7b00*/  ISETP.GE.AND P6, PT, R16, R123.reuse, PT ;  /* 0x0000007b1000720c */ /* 0x080fe20003fc6270 */
[----:B------:R-:W-:Y:S01]  /*7b10*/  FFMA.FTZ R101, R0, R18, R101 ;  /* 0x0000001200657223 */ /* 0x000fe20000010065 */
[----:B------:R-:W-:Y:S01]  /*7b20*/  ISETP.GE.AND P4, PT, R16, R122, PT ;  /* 0x0000007a1000720c */ /* 0x000fe20003f86270 */
[----:B------:R-:W-:Y:S01]  /*7b30*/  FMUL.FTZ R33, R12, UR10 ;  /* 0x0000000a0c217c20 */ /* 0x000fe20008410000 */
[----:B------:R-:W-:Y:S01]  /*7b40*/  I2FP.F32.S32 R16, R16 ;  /* 0x0000001000107245 */ /* 0x000fe20000201400 */
[----:B------:R-:W5:Y:S01]  /*7b50*/  MUFU.TANH R105, R105 ;  /* 0x0000006900697308 */ /* 0x000f620000002400 */
[----:B------:R-:W-:Y:S01]  /*7b60*/  ISETP.GE.AND P3, PT, R22, R123, PT ;  /* 0x0000007b1600720c */ /* 0x000fe20003f66270 */
[----:B------:R-:W-:Y:S01]  /*7b70*/  VIADD R12, R24, 0x20 ;  /* 0x00000020180c7836 */ /* 0x000fe20000000000 */
[----:B------:R-:W-:Y:S01]  /*7b80*/  ISETP.GE.AND P5, PT, R22, R122, PT ;  /* 0x0000007a1600720c */ /* 0x000fe20003fa6270 */
[CC--:B--2---:R-:W-:Y:S01]  /*7b90*/  FFMA.FTZ R107, R0.reuse, R16.reuse, R107 ;  /* 0x00000010006b7223 */ /* 0x0c4fe2000001006b */
[----:B-1----:R-:W-:Y:S01]  /*7ba0*/  FFMA.FTZ R119, R0, R16, R119 ;  /* 0x0000001000777223 */ /* 0x002fe20000010077 */
[----:B------:R-:W-:Y:S01]  /*7bb0*/  VIADD R16, R24, 0x19 ;  /* 0x0000001918107836 */ /* 0x000fe20000000000 */
[----:B------:R-:W-:Y:S01]  /*7bc0*/  FSEL R127, R127, -INF , !P3 ;  /* 0xff8000007f7f7808 */ /* 0x000fe20005800000 */
[----:B------:R-:W1:Y:S01]  /*7bd0*/  MUFU.TANH R111, R111 ;  /* 0x0000006f006f7308 */ /* 0x000e620000002400 */
[----:B------:R-:W-:Y:S01]  /*7be0*/  FSEL R191, R101, -INF , !P5 ;  /* 0xff80000065bf7808 */ /* 0x000fe20006800000 */
[----:B------:R-:W-:Y:S01]  /*7bf0*/  FMUL.FTZ R101, R14, UR10 ;  /* 0x0000000a0e657c20 */ /* 0x000fe20008410000 */
[----:B------:R-:W-:Y:S01]  /*7c00*/  FSEL R193, R107, -INF , !P6 ;  /* 0xff8000006bc17808 */ /* 0x000fe20007000000 */
[----:B------:R-:W-:Y:S01]  /*7c10*/  VIADD R14, R24, 0x21 ;  /* 0x00000021180e7836 */ /* 0x000fe20000000000 */
[----:B------:R-:W-:-:S02]  /*7c20*/  FSEL R189, R119, -INF , !P4 ;  /* 0xff80000077bd7808 */ /* 0x000fc40006000000 */
[CC--:B------:R-:W-:Y:S01]  /*7c30*/  ISETP.GE.AND P3, PT, R16.reuse, R123.reuse, PT ;  /* 0x0000007b1000720c */ /* 0x0c0fe20003f66270 */
[----:B------:R-:W2:Y:S01]  /*7c40*/  MUFU.TANH R29, R26 ;  /* 0x0000001a001d7308 */ /* 0x000ea20000002400 */
[-C--:B------:R-:W-:Y:S02]  /*7c50*/  ISETP.GE.AND P5, PT, R16, R122.reuse, PT ;  /* 0x0000007a1000720c */ /* 0x080fe40003fa6270 */
[C---:B------:R-:W-:Y:S02]  /*7c60*/  ISETP.GE.AND P6, PT, R12.reuse, R123, PT ;  /* 0x0000007b0c00720c */ /* 0x040fe40003fc6270 */
[----:B------:R-:W-:Y:S02]  /*7c70*/  ISETP.GE.AND P4, PT, R12, R122, PT ;  /* 0x0000007a0c00720c */ /* 0x000fe40003f86270 */
[----:B------:R-:W-:Y:S01]  /*7c80*/  I2FP.F32.S32 R16, R16 ;  /* 0x0000001000107245 */ /* 0x000fe20000201400 */
[----:B------:R-:W-:Y:S01]  /*7c90*/  MUFU.TANH R33, R33 ;  /* 0x0000002100217308 */ /* 0x000fe20000002400 */
[----:B------:R-:W-:-:S03]  /*7ca0*/  I2FP.F32.S32 R12, R12 ;  /* 0x0000000c000c7245 */ /* 0x000fc60000201400 */
[CC--:B---3--:R-:W-:Y:S01]  /*7cb0*/  FFMA.FTZ R31, R0.reuse, R16.reuse, R31 ;  /* 0x00000010001f7223 */ /* 0x0c8fe2000001001f */
[C---:B----4-:R-:W-:Y:S01]  /*7cc0*/  FFMA.FTZ R35, R0.reuse, R16, R35 ;  /* 0x0000001000237223 */ /* 0x050fe20000010023 */
[CC--:B-----5:R-:W-:Y:S01]  /*7cd0*/  FFMA.FTZ R105, R0.reuse, R12.reuse, R105 ;  /* 0x0000000c00697223 */ /* 0x0e0fe20000010069 */
[----:B-1----:R-:W-:Y:S01]  /*7ce0*/  FFMA.FTZ R111, R0, R12, R111 ;  /* 0x0000000c006f7223 */ /* 0x002fe2000001006f */
[----:B------:R-:W1:Y:S01]  /*7cf0*/  MUFU.TANH R109, R20 ;  /* 0x00000014006d7308 */ /* 0x000e620000002400 */
[----:B------:R-:W-:Y:S01]  /*7d00*/  VIADD R12, R24, 0x28 ;  /* 0x00000028180c7836 */ /* 0x000fe20000000000 */
[----:B------:R-:W-:Y:S01]  /*7d10*/  FSEL R197, R31, -INF , !P3 ;  /* 0xff8000001fc57808 */ /* 0x000fe20005800000 */
[----:B------:R-:W-:Y:S01]  /*7d20*/  FMUL.FTZ R31, R8, UR10 ;  /* 0x0000000a081f7c20 */ /* 0x000fe20008410000 */
[----:B------:R-:W-:Y:S01]  /*7d30*/  FSEL R185, R35, -INF , !P5 ;  /* 0xff80000023b97808 */ /* 0x000fe20006800000 */
[----:B------:R-:W-:Y:S01]  /*7d40*/  FMUL.FTZ R35, R10, UR10 ;  /* 0x0000000a0a237c20 */ /* 0x000fe20008410000 */
[----:B------:R-:W-:Y:S01]  /*7d50*/  FSEL R131, R105, -INF , !P6 ;  /* 0xff80000069837808 */ /* 0x000fe20007000000 */
[----:B------:R-:W-:Y:S01]  /*7d60*/  VIADD R10, R24, 0x30 ;  /* 0x00000030180a7836 */ /* 0x000fe20000000000 */
[----:B------:R-:W3:Y:S01]  /*7d70*/  MUFU.TANH R101, R101 ;  /* 0x0000006500657308 */ /* 0x000ee20000002400 */
[----:B------:R-:W-:-:S02]  /*7d80*/  FSEL R167, R111, -INF , !P4 ;  /* 0xff8000006fa77808 */ /* 0x000fc40006000000 */
[CC--:B------:R-:W-:Y:S02]  /*7d90*/  ISETP.GE.AND P6, PT, R12.reuse, R123.reuse, PT ;  /* 0x0000007b0c00720c */ /* 0x0c0fe40003fc6270 */
[----:B------:R-:W-:Y:S02]  /*7da0*/  ISETP.GE.AND P4, PT, R12, R122, PT ;  /* 0x0000007a0c00720c */ /* 0x000fe40003f86270 */
[----:B------:R-:W-:Y:S01]  /*7db0*/  I2FP.F32.S32 R8, R14 ;  /* 0x0000000e00087245 */ /* 0x000fe20000201400 */
[----:B------:R-:W4:Y:S01]  /*7dc0*/  MUFU.TANH R13, R13 ;  /* 0x0000000d000d7308 */ /* 0x000f220000002400 */
[----:B------:R-:W-:Y:S02]  /*7dd0*/  I2FP.F32.S32 R12, R12 ;  /* 0x0000000c000c7245 */ /* 0x000fe40000201400 */
[-C--:B------:R-:W-:Y:S01]  /*7de0*/  ISETP.GE.AND P3, PT, R14, R123.reuse, PT ;  /* 0x0000007b0e00720c */ /* 0x080fe20003f66270 */
[CC--:B--2---:R-:W-:Y:S01]  /*7df0*/  FFMA.FTZ R29, R0.reuse, R8.reuse, R29 ;  /* 0x00000008001d7223 */ /* 0x0c4fe2000001001d */
[C---:B-1----:R-:W-:Y:S01]  /*7e00*/  FFMA.FTZ R109, R0.reuse, R8, R109 ;  /* 0x00000008006d7223 */ /* 0x042fe2000001006d */
[----:B------:R-:W-:Y:S01]  /*7e10*/  FFMA.FTZ R33, R0, R12, R33 ;  /* 0x0000000c00217223 */ /* 0x000fe20000010021 */
[----:B------:R-:W-:Y:S01]  /*7e20*/  ISETP.GE.AND P5, PT, R14, R122, PT ;  /* 0x0000007a0e00720c */ /* 0x000fe20003fa6270 */
[----:B------:R-:W1:Y:S01]  /*7e30*/  MUFU.TANH R15, R15 ;  /* 0x0000000f000f7308 */ /* 0x000e620000002400 */
[----:B---3--:R-:W-:Y:S01]  /*7e40*/  FFMA.FTZ R101, R0, R12, R101 ;  /* 0x0000000c00657223 */ /* 0x008fe20000010065 */
[----:B------:R-:W-:Y:S01]  /*7e50*/  FSEL R179, R29, -INF , !P3 ;  /* 0xff8000001db37808 */ /* 0x000fe20005800000 */
[----:B------:R-:W-:Y:S01]  /*7e60*/  VIADD R8, R24, 0x29 ;  /* 0x0000002918087836 */ /* 0x000fe20000000000 */
[----:B------:R-:W-:Y:S01]  /*7e70*/  FSEL R175, R33, -INF , !P6 ;  /* 0xff80000021af7808 */ /* 0x000fe20007000000 */
[----:B------:R-:W-:Y:S01]  /*7e80*/  FMUL.FTZ R29, R4, UR10 ;  /* 0x0000000a041d7c20 */ /* 0x000fe20008410000 */
[----:B------:R-:W-:Y:S01]  /*7e90*/  FMUL.FTZ R33, R6, UR10 ;  /* 0x0000000a06217c20 */ /* 0x000fe20008410000 */
[----:B------:R-:W-:Y:S01]  /*7ea0*/  FSEL R169, R109, -INF , !P5 ;  /* 0xff8000006da97808 */ /* 0x000fe20006800000 */
[----:B------:R-:W2:Y:S01]  /*7eb0*/  MUFU.TANH R31, R31 ;  /* 0x0000001f001f7308 */ /* 0x000ea20000002400 */
[----:B------:R-:W-:Y:S01]  /*7ec0*/  FSEL R181, R101, -INF , !P4 ;  /* 0xff80000065b57808 */ /* 0x000fe20006000000 */
[----:B------:R-:W-:Y:S01]  /*7ed0*/  VIADD R4, R24, 0x31 ;  /* 0x0000003118047836 */ /* 0x000fe20000000000 */
[----:B------:R-:W-:Y:S01]  /*7ee0*/  ISETP.GE.AND P3, PT, R8, R123, PT ;  /* 0x0000007b0800720c */ /* 0x000fe20003f66270 */
[----:B------:R-:W-:Y:S01]  /*7ef0*/  VIADD R6, R24, 0x38 ;  /* 0x0000003818067836 */ /* 0x000fe20000000000 */
[----:B------:R-:W-:-:S02]  /*7f00*/  ISETP.GE.AND P5, PT, R8, R122, PT ;  /* 0x0000007a0800720c */ /* 0x000fc40003fa6270 */
[C---:B------:R-:W-:Y:S01]  /*7f10*/  ISETP.GE.AND P6, PT, R10.reuse, R123, PT ;  /* 0x0000007b0a00720c */ /* 0x040fe20003fc6270 */
[----:B------:R-:W3:Y:S01]  /*7f20*/  MUFU.TANH R35, R35 ;  /* 0x0000002300237308 */ /* 0x000ee20000002400 */
[----:B------:R-:W-:Y:S02]  /*7f30*/  ISETP.GE.AND P4, PT, R10, R122, PT ;  /* 0x0000007a0a00720c */ /* 0x000fe40003f86270 */
[----:B------:R-:W-:Y:S02]  /*7f40*/  I2FP.F32.S32 R8, R8 ;  /* 0x0000000800087245 */ /* 0x000fe40000201400 */
[----:B------:R-:W-:-:S03]  /*7f50*/  I2FP.F32.S32 R10, R10 ;  /* 0x0000000a000a7245 */ /* 0x000fc60000201400 */
[----:B------:R-:W5:Y:S01]  /*7f60*/  MUFU.TANH R9, R9 ;  /* 0x0000000900097308 */ /* 0x000f620000002400 */
[CC--:B----4-:R-:W-:Y:S01]  /*7f70*/  FFMA.FTZ R13, R0.reuse, R8.reuse, R13 ;  /* 0x00000008000d7223 */ /* 0x0d0fe2000001000d */
[C---:B-1----:R-:W-:Y:S01]  /*7f80*/  FFMA.FTZ R15, R0.reuse, R8, R15 ;  /* 0x00000008000f7223 */ /* 0x042fe2000001000f */
[----:B--2---:R-:W-:-:S03]  /*7f90*/  FFMA.FTZ R31, R0, R10, R31 ;  /* 0x0000000a001f7223 */ /* 0x004fc6000001001f */
[----:B------:R-:W-:Y:S02]  /*7fa0*/  FSEL R183, R13, -INF , !P3 ;  /* 0xff8000000db77808 */ /* 0x000fe40005800000 */
[----:B------:R-:W1:Y:S01]  /*7fb0*/  MUFU.TANH R29, R29 ;  /* 0x0000001d001d7308 */ /* 0x000e620000002400 */
[----:B---3--:R-:W-:Y:S01]  /*7fc0*/  FFMA.FTZ R35, R0, R10, R35 ;  /* 0x0000000a00237223 */ /* 0x008fe20000010023 */
[----:B------:R-:W-:Y:S02]  /*7fd0*/  FSEL R129, R15, -INF , !P5 ;  /* 0xff8000000f817808 */ /* 0x000fe40006800000 */
[----:B------:R-:W-:Y:S02]  /*7fe0*/  FSEL R102, R31, -INF , !P6 ;  /* 0xff8000001f667808 */ /* 0x000fe40007000000 */
[----:B------:R-:W-:Y:S02]  /*7ff0*/  FSEL R101, R35, -INF , !P4 ;  /* 0xff80000023657808 */ /* 0x000fe40006000000 */
[----:B------:R-:W2:Y:S01]  /*8000*/  MUFU.TANH R33, R33 ;  /* 0x0000002100217308 */ /* 0x000ea20000002400 */
[----:B------:R-:W-:-:S02]  /*8010*/  ISETP.GE.AND P3, PT, R4, R123, PT ;  /* 0x0000007b0400720c */ /* 0x000fc40003f66270 */
[-C--:B------:R-:W-:Y:S02]  /*8020*/  ISETP.GE.AND P5, PT, R4, R122.reuse, PT ;  /* 0x0000007a0400720c */ /* 0x080fe40003fa6270 */
[C---:B------:R-:W-:Y:S01]  /*8030*/  ISETP.GE.AND P6, PT, R6.reuse, R123, PT ;  /* 0x0000007b0600720c */ /* 0x040fe20003fc6270 */
[----:B------:R-:W-:Y:S01]  /*8040*/  BAR.SYNC.DEFER_BLOCKING 0x0 ;  /* 0x0000000000007b1d */ /* 0x000fe20000010000 */
[----:B------:R-:W-:Y:S02]  /*8050*/  ISETP.GE.AND P4, PT, R6, R122, PT ;  /* 0x0000007a0600720c */ /* 0x000fe40003f86270 */
[----:B------:R-:W-:Y:S02]  /*8060*/  I2FP.F32.S32 R4, R4 ;  /* 0x0000000400047245 */ /* 0x000fe40000201400 */
[----:B------:R-:W-:Y:S01]  /*8070*/  I2FP.F32.S32 R6, R6 ;  /* 0x0000000600067245 */ /* 0x000fe20000201400 */
[----:B------:R-:W3:Y:S02]  /*8080*/  MUFU.TANH R103, R32 ;  /* 0x0000002000677308 */ /* 0x000ee40000002400 */
[----:B-----5:R-:W-:-:S02]  /*8090*/  FFMA.FTZ R9, R0, R4, R9 ;  /* 0x0000000400097223 */ /* 0x020fc40000010009 */
[CC--:B-1----:R-:W-:Y:S01]  /*80a0*/  FFMA.FTZ R29, R0.reuse, R6.reuse, R29 ;  /* 0x00000006001d7223 */ /* 0x0c2fe2000001001d */
[----:B--2---:R-:W-:Y:S01]  /*80b0*/  FFMA.FTZ R33, R0, R6, R33 ;  /* 0x0000000600217223 */ /* 0x004fe20000010021 */
[----:B------:R-:W-:Y:S02]  /*80c0*/  I2FP.F32.S32 R6, R24 ;  /* 0x0000001800067245 */ /* 0x000fe40000201400 */
[----:B------:R-:W1:Y:S01]  /*80d0*/  MUFU.TANH R11, R11 ;  /* 0x0000000b000b7308 */ /* 0x000e620000002400 */
[----:B------:R-:W-:Y:S02]  /*80e0*/  FSEL R117, R9, -INF , !P3 ;  /* 0xff80000009757808 */ /* 0x000fe40005800000 */
[----:B------:R-:W-:Y:S02]  /*80f0*/  ISETP.GE.AND P3, PT, R24, R123, PT ;  /* 0x0000007b1800720c */ /* 0x000fe40003f66270 */
[----:B------:R-:W-:Y:S02]  /*8100*/  FSEL R115, R29, -INF , !P6 ;  /* 0xff8000001d737808 */ /* 0x000fe40007000000 */
[----:B------:R-:W-:Y:S01]  /*8110*/  FSEL R119, R33, -INF , !P4 ;  /* 0xff80000021777808 */ /* 0x000fe20006000000 */
[----:B------:R-:W2:Y:S01]  /*8120*/  MUFU.TANH R13, R34 ;  /* 0x00000022000d7308 */ /* 0x000ea20000002400 */
[----:B---3--:R-:W-:-:S05]  /*8130*/  FFMA.FTZ R9, R0, R6, R103 ;  /* 0x0000000600097223 */ /* 0x008fca0000010067 */
[----:B------:R-:W-:Y:S02]  /*8140*/  FSEL R9, R9, -INF , !P3 ;  /* 0xff80000009097808 */ /* 0x000fe40005800000 */
[----:B------:R-:W3:Y:S01]  /*8150*/  MUFU.TANH R5, R5 ;  /* 0x0000000500057308 */ /* 0x000ee20000002400 */
[----:B-1----:R-:W-:Y:S01]  /*8160*/  FFMA.FTZ R11, R0, R4, R11 ;  /* 0x00000004000b7223 */ /* 0x002fe2000001000b */
[----:B------:R-:W-:Y:S01]  /*8170*/  VIADD R4, R24, 0x39 ;  /* 0x0000003918047836 */ /* 0x000fe20000000000 */
[----:B------:R-:W-:-:S03]  /*8180*/  ISETP.GT.AND P3, PT, R157, R152, PT ;  /* 0x000000989d00720c */ /* 0x000fc60003f64270 */
[----:B------:R-:W-:Y:S02]  /*8190*/  FSEL R111, R11, -INF , !P5 ;  /* 0xff8000000b6f7808 */ /* 0x000fe40006800000 */
[----:B------:R-:W1:Y:S01]  /*81a0*/  MUFU.TANH R7, R7 ;  /* 0x0000000700077308 */ /* 0x000e620000002400 */
[----:B------:R-:W-:Y:S01]  /*81b0*/  I2FP.F32.S32 R8, R4 ;  /* 0x0000000400087245 */ /* 0x000fe20000201400 */
[----:B--2---:R-:W-:Y:S01]  /*81c0*/  FFMA.FTZ R13, R0, R6, R13 ;  /* 0x00000006000d7223 */ /* 0x004fe2000001000d */
[-C--:B------:R-:W-:Y:S02]  /*81d0*/  ISETP.GE.AND P5, PT, R24, R122.reuse, PT ;  /* 0x0000007a1800720c */ /* 0x080fe40003fa6270 */
[C---:B------:R-:W-:Y:S02]  /*81e0*/  ISETP.GE.AND P6, PT, R4.reuse, R123, PT ;  /* 0x0000007b0400720c */ /* 0x040fe40003fc6270 */
[----:B------:R-:W-:Y:S01]  /*81f0*/  ISETP.GE.AND P4, PT, R4, R122, PT ;  /* 0x0000007a0400720c */ /* 0x000fe20003f86270 */
[----:B---3--:R-:W-:-:S05]  /*8200*/  FFMA.FTZ R5, R0, R8, R5 ;  /* 0x0000000800057223 */ /* 0x008fca0000010005 */
[----:B------:R-:W-:Y:S01]  /*8210*/  FSEL R122, R5, -INF , !P6 ;  /* 0xff800000057a7808 */ /* 0x000fe20007000000 */
[----:B-1----:R-:W-:Y:S01]  /*8220*/  FFMA.FTZ R100, R0, R8, R7 ;  /* 0x0000000800647223 */ /* 0x002fe20000010007 */
[----:B------:R-:W-:-:S04]  /*8230*/  FSEL R7, R13, -INF , !P5 ;  /* 0xff8000000d077808 */ /* 0x000fc80006800000 */
[----:B------:R-:W-:Y:S01]  /*8240*/  FSEL R100, R100, -INF , !P4 ;  /* 0xff80000064647808 */ /* 0x000fe20006000000 */
[----:B------:R-:W-:Y:S06]  /*8250*/  @!P3 BRA `(.L_x_7749) ;  /* 0x000000080030b947 */ /* 0x000fec0003800000 */
[----:B------:R-:W-:Y:S05]  /*8260*/  @!P0 BRA `(.L_x_7750) ;  /* 0x0000000000f48947 */ /* 0x000fea0003800000 */
[----:B------:R-:W1:Y:S02]  /*8270*/  LDC R6, c[0x0][0x380] ;  /* 0x0000e000ff067b82 */ /* 0x000e640000000800 */
[----:B-1----:R-:W-:-:S04]  /*8280*/  IABS R5, R6 ;  /* 0x0000000600057213 */ /* 0x002fc80000000000 */
        /* <DEDUP_REMOVED lines=8> */
[----:B------:R-:W-:-:S04]  /*8310*/  SHF.L.U32 R11, R157, 0x6, RZ ;  /* 0x000000069d0b7819 */ /* 0x000fc800000006ff */
[----:B------:R-:W-:Y:S01]  /*8320*/  IABS R13, R11 ;  /* 0x0000000b000d7213 */ /* 0x000fe20000000000 */
[C---:B------:R-:W-:Y:S01]  /*8330*/  VIADD R15, R11.reuse, 0xffffffc0 ;  /* 0xffffffc00b0f7836 */ /* 0x040fe20000000000 */
[----:B------:R-:W-:-:S03]  /*8340*/  LOP3.LUT R11, R11, R6, RZ, 0x3c, !PT ;  /* 0x000000060b0b7212 */ /* 0x000fc600078e3cff */
[----:B------:R-:W-:Y:S01]  /*8350*/  IMAD.HI.U32 R12, R4, R13, RZ ;  /* 0x0000000d040c7227 */ /* 0x000fe200078e00ff */
[----:B------:R-:W-:Y:S02]  /*8360*/  IABS R8, R15 ;  /* 0x0000000f00087213 */ /* 0x000fe40000000000 */
[----:B------:R-:W-:Y:S02]  /*8370*/  LOP3.LUT R15, R15, R6, RZ, 0x3c, !PT ;  /* 0x000000060f0f7212 */ /* 0x000fe400078e3cff */
[----:B------:R-:W-:-:S05]  /*8380*/  IADD3 R10, -R12, RZ, RZ ;  /* 0x000000ff0c0a7210 */ /* 0x000fca0007ffe1ff */
[----:B------:R-:W-:Y:S02]  /*8390*/  IMAD R10, R5, R10, R13 ;  /* 0x0000000a050a7224 */ /* 0x000fe400078e020d */
[----:B------:R-:W-:-:S03]  /*83a0*/  IMAD.HI.U32 R13, R4, R8, RZ ;  /* 0x00000008040d7227 */ /* 0x000fc600078e00ff */
[----:B------:R-:W-:Y:S01]  /*83b0*/  ISETP.GT.U32.AND P4, PT, R5, R10, PT ;  /* 0x0000000a0500720c */ /* 0x000fe20003f84070 */
[----:B------:R-:W-:-:S04]  /*83c0*/  IMAD.MOV R4, RZ, RZ, -R13 ;  /* 0x000000ffff047224 */ /* 0x000fc800078e0a0d */
[----:B------:R-:W-:-:S05]  /*83d0*/  IMAD R4, R5, R4, R8 ;  /* 0x0000000405047224 */ /* 0x000fca00078e0208 */
[----:B------:R-:W-:-:S03]  /*83e0*/  ISETP.GT.U32.AND P5, PT, R5, R4, PT ;  /* 0x000000040500720c */ /* 0x000fc60003fa4070 */
[-C--:B------:R-:W-:Y:S02]  /*83f0*/  @!P4 IADD3 R10, R10, -R5.reuse, RZ ;  /* 0x800000050a0ac210 */ /* 0x080fe40007ffe0ff */
[----:B------:R-:W-:Y:S02]  /*8400*/  @!P4 IADD3 R12, R12, 0x1, RZ ;  /* 0x000000010c0cc810 */ /* 0x000fe40007ffe0ff */
[----:B------:R-:W-:-:S06]  /*8410*/  ISETP.GE.U32.AND P6, PT, R10, R5, PT ;  /* 0x000000050a00720c */ /* 0x000fcc0003fc6070 */
[----:B------:R-:W-:Y:S01]  /*8420*/  @!P5 IMAD.IADD R4, R4, 0x1, -R5 ;  /* 0x000000010404d824 */ /* 0x000fe200078e0a05 */
[----:B------:R-:W-:Y:S02]  /*8430*/  @!P5 IADD3 R13, R13, 0x1, RZ ;  /* 0x000000010d0dd810 */ /* 0x000fe40007ffe0ff */
[----:B------:R-:W-:Y:S02]  /*8440*/  ISETP.GE.AND P5, PT, R15, RZ, PT ;  /* 0x000000ff0f00720c */ /* 0x000fe40003fa6270 */
[----:B------:R-:W-:Y:S02]  /*8450*/  ISETP.GE.U32.AND P4, PT, R4, R5, PT ;  /* 0x000000050400720c */ /* 0x000fe40003f86070 */
[----:B------:R-:W-:Y:S01]  /*8460*/  @P6 VIADD R12, R12, 0x1 ;  /* 0x000000010c0c6836 */ /* 0x000fe20000000000 */
[----:B------:R-:W-:Y:S02]  /*8470*/  ISETP.GE.AND P6, PT, R11, RZ, PT ;  /* 0x000000ff0b00720c */ /* 0x000fe40003fc6270 */
[----:B------:R-:W-:-:S08]  /*8480*/  LOP3.LUT R4, RZ, R6, RZ, 0x33, !PT ;  /* 0x00000006ff047212 */ /* 0x000fd000078e33ff */
[----:B------:R-:W-:Y:S01]  /*8490*/  @P4 VIADD R13, R13, 0x1 ;  /* 0x000000010d0d4836 */ /* 0x000fe20000000000 */
[----:B------:R-:W-:Y:S02]  /*84a0*/  ISETP.NE.AND P4, PT, R6, RZ, PT ;  /* 0x000000ff0600720c */ /* 0x000fe40003f85270 */
[----:B------:R-:W-:Y:S02]  /*84b0*/  @!P6 IMAD.MOV R12, RZ, RZ, -R12 ;  /* 0x000000ffff0ce224 */ /* 0x000fe400078e0a0c */
[----:B------:R-:W-:-:S03]  /*84c0*/  MOV R5, R13 ;  /* 0x0000000d00057202 */ /* 0x000fc60000000f00 */
[----:B------:R-:W-:Y:S02]  /*84d0*/  SEL R13, R4, R12, !P4 ;  /* 0x0000000c040d7207 */ /* 0x000fe40006000000 */
[----:B------:R-:W-:-:S03]  /*84e0*/  @!P5 IADD3 R5, -R5, RZ, RZ ;  /* 0x000000ff0505d210 */ /* 0x000fc60007ffe1ff */
[----:B------:R-:W-:Y:S01]  /*84f0*/  IMAD.WIDE R14, R13, 0x4, R162 ;  /* 0x000000040d0e7825 */ /* 0x000fe200078e02a2 */
[----:B------:R-:W-:-:S04]  /*8500*/  SEL R4, R4, R5, !P4 ;  /* 0x0000000504047207 */ /* 0x000fc80006000000 */
[----:B------:R1:W2:Y:S01]  /*8510*/  LDG.E R11, desc[UR12][R14.64] ;  /* 0x0000000c0e0b7981 */ /* 0x0002a2000c1e1900 */
[----:B------:R-:W-:-:S05]  /*8520*/  IMAD.WIDE R28, R4, 0x4, R162 ;  /* 0x00000004041c7825 */ /* 0x000fca00078e02a2 */
[----:B------:R-:W2:Y:S01]  /*8530*/  LDG.E R8, desc[UR12][R28.64] ;  /* 0x0000000c1c087981 */ /* 0x000ea2000c1e1900 */
[----:B------:R-:W-:Y:S02]  /*8540*/  IMAD.IADD R13, R13, 0x1, -R4 ;  /* 0x000000010d0d7824 */ /* 0x000fe400078e0a04 */
[----:B------:R-:W3:Y:S02]  /*8550*/  LDC.64 R4, c[0x0][0x230] ;  /* 0x00008c00ff047b82 */ /* 0x000ee40000000a00 */
        /* <DEDUP_REMOVED lines=8> */
[----:B---3--:R-:W-:-:S04]  /*85e0*/  IMAD.WIDE.U32 R14, R8, R4, R14 ;  /* 0x00000004080e7225 */ /* 0x008fc800078e000e */
[----:B------:R-:W-:-:S04]  /*85f0*/  IMAD R11, R11, R4, RZ ;  /* 0x000000040b0b7224 */ /* 0x000fc800078e02ff */
[----:B------:R-:W-:Y:S02]  /*8600*/  IMAD R5, R8, R5, R11 ;  /* 0x0000000508057224 */ /* 0x000fe400078e020b */
[----:B------:R-:W-:-:S03]  /*8610*/  IMAD.MOV.U32 R11, RZ, RZ, R14 ;  /* 0x000000ffff0b7224 */ /* 0x000fc600078e000e */
[----:B------:R-:W-:Y:S01]  /*8620*/  IADD3 R6, R15, R5, RZ ;  /* 0x000000050f067210 */ /* 0x000fe20007ffe0ff */
[----:B------:R-:W-:Y:S06]  /*8630*/  BRA `(.L_x_7751) ;  /* 0x0000000000087947 */ /* 0x000fec0003800000 */
.L_x_7750:
[----:B------:R-:W-:-:S04]  /*8640*/  LEA R11, -R112, RZ, 0x6 ;  /* 0x000000ff700b7211 */ /* 0x000fc800078e31ff */
[----:B------:R-:W-:-:S07]  /*8650*/  SHF.R.S32.HI R6, RZ, 0x1f, R11 ;  /* 0x0000001fff067819 */ /* 0x000fce000001140b */
.L_x_7751:
        /* <DEDUP_REMOVED lines=12> */
[----:B------:R2:W-:Y:S03]  /*8720*/  @!P2 LDGSTS.E.BYPASS.LTC128B.128 [R158+0x4000], desc[UR12][R14.64] ;  /* 0x040000000e9eafae */ /* 0x0005e6000b901d4c */
        /* <DEDUP_REMOVED lines=19> */
[----:B------:R-:W-:-:S03]  /*8860*/  IADD3.X R4, R153, R6, R153, P5, P4 ;  /* 0x0000000699047210 */ /* 0x000fc60002fe8499 */
[----:B------:R-:W-:Y:S01]  /*8870*/  @!PT LDS RZ, [RZ] ;  /* 0x00000000fffff984 */ /* 0x000fe20000000800 */
[----:B------:R-:W-:Y:S01]  /*8880*/  @!PT LDS RZ, [RZ] ;  /* 0x00000000fffff984 */ /* 0x000fe20000000800 */
[----:B------:R-:W-:Y:S01]  /*8890*/  @!PT LDS RZ, [RZ] ;  /* 0x00000000fffff984 */ /* 0x000fe20000000800 */
[----:B------:R1:W-:Y:S01]  /*88a0*/  @!P1 LDGSTS.E.BYPASS.LTC128B.128 [R158+0x6800], desc[UR12][R30.64+0x80] ;  /* 0x068000801e9e9fae */ /* 0x0003e2000b901d4c */
[----:B--2---:R-:W-:-:S03]  /*88b0*/  @!P2 LEA R14, P5, R5, R172, 0x1 ;  /* 0x000000ac050ea211 */ /* 0x004fc600078a08ff */
[----:B------:R1:W-:Y:S01]  /*88c0*/  @P2 STS.128 [R158+0x5000], RZ ;  /* 0x005000ff9e002388 */ /* 0x0003e20000000c00 */
[----:B------:R-:W-:-:S05]  /*88d0*/  @!P2 LEA.HI.X R15, R5, R171, R4, 0x1, P5 ;  /* 0x000000ab050fa211 */ /* 0x000fca00028f0c04 */
[----:B------:R-:W-:Y:S01]  /*88e0*/  @!PT LDS RZ, [RZ] ;  /* 0x00000000fffff984 */ /* 0x000fe20000000800 */
[----:B------:R-:W-:Y:S01]  /*88f0*/  @!PT LDS RZ, [RZ] ;  /* 0x00000000fffff984 */ /* 0x000fe20000000800 */
[----:B------:R-:W-:Y:S01]  /*8900*/  @!PT LDS RZ, [RZ] ;  /* 0x00000000fffff984 */ /* 0x000fe20000000800 */
[----:B------:R1:W-:Y:S01]  /*8910*/  @!P2 LDGSTS.E.BYPASS.LTC128B.128 [R158+0x5000], desc[UR12][R14.64] ;  /* 0x050000000e9eafae */ /* 0x0003e2000b901d4c */
[----:B---3--:R-:W-:-:S03]  /*8920*/  @!P1 IADD3 R13, P4, R121, R5, RZ ;  /* 0x00000005790d9210 */ /* 0x008fc60007f9e0ff */
        /* <DEDUP_REMOVED lines=27> */
.L_x_7753:
[----:B------:R-:W-:Y:S05]  /*8ae0*/  BSYNC B0 ;  /* 0x0000000000007941 */ /* 0x000fea0003800000 */
.L_x_7752:
[----:B------:R-:W0:Y:S01]  /*8af0*/  LDGDEPBAR ;  /* 0x00000000000079af */ /* 0x000e220000000000 */
[----:B------:R-:W-:-:S04]  /*8b00*/  LEA R172, P1, R11, R172, 0x1 ;  /* 0x000000ac0bac7211 */ /* 0x000fc800078208ff */
[----:B------:R-:W-:-:S09]  /*8b10*/  LEA.HI.X R171, R11, R171, R6, 0x1, P1 ;  /* 0x000000ab0bab7211 */ /* 0x000fd200008f0c06 */
.L_x_7749:
[----:B--2---:R-:W-:Y:S01]  /*8b20*/  FMNMX.FTZ R4, R3, R9, !PT ;  /* 0x0000000903047209 */ /* 0x004fe20007810000 */
        /* <DEDUP_REMOVED lines=32> */
[----:B------:R-:W2:Y:S04]  /*8d30*/  SHFL.BFLY PT, R4, R11, 0x2, 0x1f ;  /* 0x0c401f000b047f89 */ /* 0x000ea800000e0000 */
[----:B------:R-:W3:Y:S01]  /*8d40*/  SHFL.BFLY PT, R5, R6, 0x2, 0x1f ;  /* 0x0c401f0006057f89 */ /* 0x000ee200000e0000 */
[----:B--2---:R-:W-:Y:S02]  /*8d50*/  FMNMX.FTZ R4, R11, R4, !PT ;  /* 0x000000040b047209 */ /* 0x004fe40007810000 */
[----:B---3--:R-:W-:-:S03]  /*8d60*/  FMNMX.FTZ R5, R6, R5, !PT ;  /* 0x0000000506057209 */ /* 0x008fc60007810000 */
[----:B------:R-:W2:Y:S04]  /*8d70*/  SHFL.BFLY PT, R107, R4, 0x1, 0x1f ;  /* 0x0c201f00046b7f89 */ /* 0x000ea800000e0000 */
[----:B------:R-:W3:Y:S01]  /*8d80*/  SHFL.BFLY PT, R106, R5, 0x1, 0x1f ;  /* 0x0c201f00056a7f89 */ /* 0x000ee200000e0000 */
[----:B--2---:R-:W-:-:S04]  /*8d90*/  FMNMX.FTZ R107, R4, R107, !PT ;  /* 0x0000006b046b7209 */ /* 0x004fc80007810000 */
[C---:B------:R-:W-:Y:S01]  /*8da0*/  FSETP.NEU.FTZ.AND P2, PT, R107.reuse, -INF , PT ;  /* 0xff8000006b00780b */ /* 0x040fe20003f5d000 */
[----:B------:R-:W-:Y:S01]  /*8db0*/  FMUL.FTZ R120, R107, UR11 ;  /* 0x0000000b6b787c20 */ /* 0x000fe20008410000 */
[----:B---3--:R-:W-:Y:S02]  /*8dc0*/  FMNMX.FTZ R106, R5, R106, !PT ;  /* 0x0000006a056a7209 */ /* 0x008fe40007810000 */
[----:B------:R-:W-:Y:S02]  /*8dd0*/  FSEL R4, R107, RZ, P2 ;  /* 0x000000ff6b047208 */ /* 0x000fe40001000000 */
[C---:B------:R-:W-:Y:S01]  /*8de0*/  FSETP.NEU.FTZ.AND P1, PT, R106.reuse, -INF , PT ;  /* 0xff8000006a00780b */ /* 0x040fe20003f3d000 */
[----:B------:R-:W-:Y:S01]  /*8df0*/  FMUL.FTZ R110, R106, UR11 ;  /* 0x0000000b6a6e7c20 */ /* 0x000fe20008410000 */
[----:B------:R-:W-:Y:S01]  /*8e00*/  FSEL R120, R120, RZ, P2 ;  /* 0x000000ff78787208 */ /* 0x000fe20001000000 */
[----:B------:R-:W-:Y:S01]  /*8e10*/  FADD.FTZ R4, R3, -R4 ;  /* 0x8000000403047221 */ /* 0x000fe20000010000 */
[----:B------:R-:W-:-:S02]  /*8e20*/  FSEL R3, R106, RZ, P1 ;  /* 0x000000ff6a037208 */ /* 0x000fc40000800000 */
[----:B------:R-:W-:Y:S01]  /*8e30*/  FSEL R110, R110, RZ, P1 ;  /* 0x000000ff6e6e7208 */ /* 0x000fe20000800000 */
[----:B------:R-:W-:Y:S01]  /*8e40*/  FMUL.FTZ R118, R4, UR11 ;  /* 0x0000000b04767c20 */ /* 0x000fe20008410000 */
[--C-:B------:R-:W-:Y:S01]  /*8e50*/  FFMA.FTZ R116, R9, UR11, -R120.reuse ;  /* 0x0000000b09747c23 */ /* 0x100fe20008010878 */
[----:B------:R-:W-:Y:S01]  /*8e60*/  FADD.FTZ R3, R2, -R3 ;  /* 0x8000000302037221 */ /* 0x000fe20000010000 */
        /* <DEDUP_REMOVED lines=8> */
[----:B------:R-:W2:Y:S01]  /*8ef0*/  MUFU.EX2 R118, R118 ;  /* 0x0000007600767308 */ /* 0x000ea20000000800 */
[----:B------:R-:W3:Y:S01]  /*8f00*/  LDSM.16.MT88.4 R24, [R141+0x8000] ;  /* 0x008000008d18783b */ /* 0x000ee20000004200 */
[--C-:B------:R-:W-:Y:S01]  /*8f10*/  FFMA.FTZ R130, R195, UR11, -R120.reuse ;  /* 0x0000000bc3827c23 */ /* 0x100fe20008010878 */
[--C-:B------:R-:W-:Y:S01]  /*8f20*/  FFMA.FTZ R127, R127, UR11, -R120.reuse ;  /* 0x0000000b7f7f7c23 */ /* 0x100fe20008010878 */
[--C-:B------:R-:W-:Y:S01]  /*8f30*/  FFMA.FTZ R126, R193, UR11, -R120.reuse ;  /* 0x0000000bc17e7c23 */ /* 0x100fe20008010878 */
[----:B------:R-:W-:Y:S01]  /*8f40*/  LDSM.16.MT88.4 R8, [R144+0x8000] ;  /* 0x008000009008783b */ /* 0x000fe20000004200 */
[----:B------:R-:W-:Y:S01]  /*8f50*/  FFMA.FTZ R123, R197, UR11, -R120 ;  /* 0x0000000bc57b7c23 */ /* 0x000fe20008010878 */
[--C-:B------:R-:W-:Y:S01]  /*8f60*/  FFMA.FTZ R128, R187, UR11, -R110.reuse ;  /* 0x0000000bbb807c23 */ /* 0x100fe2000801086e */
[----:B------:R-:W4:Y:S01]  /*8f70*/  MUFU.EX2 R113, R113 ;  /* 0x0000007100717308 */ /* 0x000f220000000800 */
[--C-:B------:R-:W-:Y:S01]  /*8f80*/  FFMA.FTZ R125, R191, UR11, -R110.reuse ;  /* 0x0000000bbf7d7c23 */ /* 0x100fe2000801086e */
[--C-:B------:R-:W-:Y:S01]  /*8f90*/  FFMA.FTZ R124, R189, UR11, -R110.reuse ;  /* 0x0000000bbd7c7c23 */ /* 0x100fe2000801086e */
[----:B------:R-:W-:Y:S01]  /*8fa0*/  FFMA.FTZ R121, R185, UR11, -R110 ;  /* 0x0000000bb9797c23 */ /* 0x000fe2000801086e */
[----:B------:R-:W-:Y:S01]  /*8fb0*/  LDSM.16.MT88.4 R16, [R142+0x8000] ;  /* 0x008000008e10783b */ /* 0x000fe20000004200 */
[--C-:B------:R-:W-:Y:S01]  /*8fc0*/  FFMA.FTZ R170, R131, UR11, -R120.reuse ;  /* 0x0000000b83aa7c23 */ /* 0x100fe20008010878 */
[----:B------:R-:W-:Y:S01]  /*8fd0*/  FFMA.FTZ R131, R175, UR11, -R120 ;  /* 0x0000000baf837c23 */ /* 0x000fe20008010878 */
[----:B------:R-:W-:Y:S01]  /*8fe0*/  FFMA.FTZ R175, R167, UR11, -R110 ;  /* 0x0000000ba7af7c23 */ /* 0x000fe2000801086e */
[----:B------:R-:W-:Y:S01]  /*8ff0*/  MUFU.EX2 R116, R116 ;  /* 0x0000007400747308 */ /* 0x000fe20000000800 */
[-C--:B--2---:R-:W-:Y:S01]  /*9000*/  FMUL.FTZ R4, R96, R118.reuse ;  /* 0x0000007660047220 */ /* 0x084fe20000410000 */
[-C--:B------:R-:W-:Y:S01]  /*9010*/  FMUL.FTZ R5, R97, R118.reuse ;  /* 0x0000007661057220 */ /* 0x080fe20000410000 */
[-C--:B-1----:R-:W-:Y:S01]  /*9020*/  FMUL.FTZ R28, R72, R118.reuse ;  /* 0x00000076481c7220 */ /* 0x082fe20000410000 */
[-C--:B------:R-:W-:Y:S01]  /*9030*/  FMUL.FTZ R29, R73, R118.reuse ;  /* 0x00000076491d7220 */ /* 0x080fe20000410000 */
[-C--:B------:R-:W-:Y:S01]  /*9040*/  FMUL.FTZ R68, R68, R118.reuse ;  /* 0x0000007644447220 */ /* 0x080fe20000410000 */
[-C--:B------:R-:W-:Y:S01]  /*9050*/  FMUL.FTZ R69, R69, R118.reuse ;  /* 0x0000007645457220 */ /* 0x080fe20000410000 */
[-C--:B------:R-:W-:Y:S01]  /*9060*/  FMUL.FTZ R44, R44, R118.reuse ;  /* 0x000000762c2c7220 */ /* 0x080fe20000410000 */
[----:B------:R-:W1:Y:S01]  /*9070*/  MUFU.EX2 R108, R108 ;  /* 0x0000006c006c7308 */ /* 0x000e620000000800 */
[-C--:B----4-:R-:W-:Y:S01]  /*9080*/  FMUL.FTZ R6, R98, R113.reuse ;  /* 0x0000007162067220 */ /* 0x090fe20000410000 */
        /* <DEDUP_REMOVED lines=10> */
[----:B------:R-:W-:Y:S01]  /*9130*/  FMUL.FTZ R49, R49, R118 ;  /* 0x0000007631317220 */ /* 0x000fe20000410000 */
[-C--:B------:R-:W-:Y:S01]  /*9140*/  FMUL.FTZ R50, R50, R113.reuse ;  /* 0x0000007132327220 */ /* 0x080fe20000410000 */
[-C--:B------:R-:W-:Y:S01]  /*9150*/  FMUL.FTZ R51, R51, R113.reuse ;  /* 0x0000007133337220 */ /* 0x080fe20000410000 */
[----:B------:R-:W2:Y:S01]  /*9160*/  LDSM.16.MT88.4 R72, [R144+0xa000] ;  /* 0x00a000009048783b */ /* 0x000ea20000004200 */
[----:B------:R-:W4:Y:S01]  /*9170*/  MUFU.EX2 R104, R104 ;  /* 0x0000006800687308 */ /* 0x000f220000000800 */
[----:B-1----:R-:W-:Y:S01]  /*9180*/  F2FP.BF16.F32.PACK_AB R96, R108, R116 ;  /* 0x000000746c60723e */ /* 0x002fe200000010ff */
        /* <DEDUP_REMOVED lines=57> */
[----:B------:R-:W-:Y:S01]  /*9520*/  FFMA.FTZ R168, R183, UR11, -R120 ;  /* 0x0000000bb7a87c23 */ /* 0x000fe20008010878 */
[--C-:B------:R-:W-:Y:S01]  /*9530*/  FFMA.FTZ R180, R169, UR11, -R110.reuse ;  /* 0x0000000ba9b47c23 */ /* 0x100fe2000801086e */
[--C-:B------:R-:W-:Y:S01]  /*9540*/  FFMA.FTZ R167, R181, UR11, -R110.reuse ;  /* 0x0000000bb5a77c23 */ /* 0x100fe2000801086e */
[C---:B------:R-:W-:Y:S01]  /*9550*/  HMMA.16816.F32.BF16 R32, R96.reuse, R34, R68 ;  /* 0x000000226020723c */ /* 0x040fe20000041844 */
[----:B------:R-:W4:Y:S01]  /*9560*/  LDSM.16.MT88.4 R68, [R142+0xa000] ;  /* 0x00a000008e44783b */ /* 0x000f220000004200 */
[----:B------:R-:W-:Y:S01]  /*9570*/  FFMA.FTZ R178, R129, UR11, -R110 ;  /* 0x0000000b81b27c23 */ /* 0x000fe2000801086e */
[----:B------:R-:W-:Y:S01]  /*9580*/  MUFU.EX2 R123, R123 ;  /* 0x0000007b007b7308 */ /* 0x000fe20000000800 */
[--C-:B------:R-:W-:Y:S01]  /*9590*/  FFMA.FTZ R129, R102, UR11, -R120.reuse ;  /* 0x0000000b66817c23 */ /* 0x100fe20008010878 */
[--C-:B------:R-:W-:Y:S01]  /*95a0*/  FFMA.FTZ R182, R117, UR11, -R120.reuse ;  /* 0x0000000b75b67c23 */ /* 0x100fe20008010878 */
[C---:B---3--:R-:W-:Y:S01]  /*95b0*/  HMMA.16816.F32.BF16 R20, R96.reuse, R24, R20 ;  /* 0x000000186014723c */ /* 0x048fe20000041814 */
[--C-:B------:R-:W-:Y:S01]  /*95c0*/  FFMA.FTZ R115, R115, UR11, -R120.reuse ;  /* 0x0000000b73737c23 */ /* 0x100fe20008010878 */
[----:B------:R-:W-:Y:S01]  /*95d0*/  FFMA.FTZ R120, R122, UR11, -R120 ;  /* 0x0000000b7a787c23 */ /* 0x000fe20008010878 */
[--C-:B------:R-:W-:Y:S01]  /*95e0*/  FFMA.FTZ R122, R111, UR11, -R110.reuse ;  /* 0x0000000b6f7a7c23 */ /* 0x100fe2000801086e */
[--C-:B------:R-:W-:Y:S01]  /*95f0*/  FFMA.FTZ R117, R101, UR11, -R110.reuse ;  /* 0x0000000b65757c23 */ /* 0x100fe2000801086e */
[----:B------:R-:W-:Y:S01]  /*9600*/  MUFU.EX2 R128, R128 ;  /* 0x0000008000807308 */ /* 0x000fe20000000800 */
[C---:B------:R-:W-:Y:S01]  /*9610*/  HMMA.16816.F32.BF16 R24, R96.reuse, R26, R76 ;  /* 0x0000001a6018723c */ /* 0x040fe2000004184c */
[----:B------:R-:W-:Y:S01]  /*9620*/  LDSM.16.MT88.4 R76, [R144+0x8800] ;  /* 0x00880000904c783b */ /* 0x000fe20000004200 */
[--C-:B------:R-:W-:Y:S01]  /*9630*/  FFMA.FTZ R111, R119, UR11, -R110.reuse ;  /* 0x0000000b776f7c23 */ /* 0x100fe2000801086e */
[----:B------:R-:W-:Y:S01]  /*9640*/  FFMA.FTZ R110, R100, UR11, -R110 ;  /* 0x0000000b646e7c23 */ /* 0x000fe2000801086e */
[----:B------:R-:W-:Y:S01]  /*9650*/  FFMA.FTZ R174, R174, R113, R103 ;  /* 0x00000071aeae7223 */ /* 0x000fe20000010067 */
[----:B------:R-:W-:Y:S01]  /*9660*/  FFMA.FTZ R173, R173, R118, R116 ;  /* 0x00000076adad7223 */ /* 0x000fe20000010074 */
[----:B--2---:R-:W-:Y:S01]  /*9670*/  HMMA.16816.F32.BF16 R36, R96, R72, R36 ;  /* 0x000000486024723c */ /* 0x004fe20000041824 */
[----:B------:R-:W2:Y:S01]  /*9680*/  MUFU.EX2 R125, R125 ;  /* 0x0000007d007d7308 */ /* 0x000ea20000000800 */
[----:B------:R-:W-:Y:S01]  /*9690*/  FADD.FTZ R174, R109, R174 ;  /* 0x000000ae6dae7221 */ /* 0x000fe20000010000 */
[----:B------:R-:W-:-:S03]  /*96a0*/  FADD.FTZ R108, R108, R173 ;  /* 0x000000ad6c6c7221 */ /* 0x000fc60000010000 */
[C---:B------:R-:W-:Y:S01]  /*96b0*/  HMMA.16816.F32.BF16 R40, R96.reuse, R74, R40 ;  /* 0x0000004a6028723c */ /* 0x040fe20000041828 */
[----:B------:R-:W3:Y:S01]  /*96c0*/  LDSM.16.MT88.4 R72, [R141+0xa000] ;  /* 0x00a000008d48783b */ /* 0x000ee20000004200 */
[----:B------:R-:W-:Y:S01]  /*96d0*/  FADD.FTZ R105, R105, R108 ;  /* 0x0000006c69697221 */ /* 0x000fe20000010000 */
[----:B------:R-:W-:Y:S03]  /*96e0*/  MUFU.EX2 R124, R124 ;  /* 0x0000007c007c7308 */ /* 0x000fe60000000800 */
[C---:B------:R-:W-:Y:S05]  /*96f0*/  HMMA.16816.F32.BF16 R4, R96.reuse, R8, R4 ;  /* 0x000000086004723c */ /* 0x040fea0000041804 */
[----:B------:R-:W5:Y:S01]  /*9700*/  MUFU.EX2 R121, R121 ;  /* 0x0000007900797308 */ /* 0x000f620000000800 */
[C---:B------:R-:W-:Y:S01]  /*9710*/  HMMA.16816.F32.BF16 R8, R96.reuse, R10, R92 ;  /* 0x0000000a6008723c */ /* 0x040fe2000004185c */
[----:B------:R-:W-:Y:S05]  /*9720*/  LDSM.16.MT88.4 R92, [R144+0x9800] ;  /* 0x00980000905c783b */ /* 0x000fea0000004200 */
[C---:B----4-:R-:W-:Y:S01]  /*9730*/  HMMA.16816.F32.BF16 R44, R96.reuse, R68, R44 ;  /* 0x00000044602c723c */ /* 0x050fe2000004182c */
[----:B------:R-:W-:Y:S05]  /*9740*/  MUFU.EX2 R170, R170 ;  /* 0x000000aa00aa7308 */ /* 0x000fea0000000800 */
[C---:B------:R-:W-:Y:S01]  /*9750*/  HMMA.16816.F32.BF16 R48, R96.reuse, R70, R48 ;  /* 0x000000466030723c */ /* 0x040fe20000041830 */
[----:B------:R-:W4:Y:S02]  /*9760*/  LDSM.16.MT88.4 R68, [R140+0xa000] ;  /* 0x00a000008c44783b */ /* 0x000f240000004200 */
[----:B------:R-:W-:Y:S03]  /*9770*/  MUFU.EX2 R179, R179 ;  /* 0x000000b300b37308 */ /* 0x000fe60000000800 */
[C---:B------:R-:W-:Y:S05]  /*9780*/  HMMA.16816.F32.BF16 R12, R96.reuse, R16, R12 ;  /* 0x00000010600c723c */ /* 0x040fea000004180c */
[----:B------:R-:W-:Y:S01]  /*9790*/  MUFU.EX2 R131, R131 ;  /* 0x0000008300837308 */ /* 0x000fe20000000800 */
[C---:B------:R-:W-:Y:S01]  /*97a0*/  HMMA.16816.F32.BF16 R16, R96.reuse, R18, R84 ;  /* 0x000000126010723c */ /* 0x040fe20000041854 */
[----:B------:R-:W-:Y:S05]  /*97b0*/  LDSM.16.MT88.4 R84, [R142+0x9800] ;  /* 0x009800008e54783b */ /* 0x000fea0000004200 */
[C---:B---3--:R-:W-:Y:S01]  /*97c0*/  HMMA.16816.F32.BF16 R52, R96.reuse, R72, R52 ;  /* 0x000000486034723c */ /* 0x048fe20000041834 */
[----:B------:R-:W-:Y:S05]  /*97d0*/  MUFU.EX2 R168, R168 ;  /* 0x000000a800a87308 */ /* 0x000fea0000000800 */
[C---:B------:R-:W-:Y:S01]  /*97e0*/  HMMA.16816.F32.BF16 R56, R96.reuse, R74, R56 ;  /* 0x0000004a6038723c */ /* 0x040fe20000041838 */
[----:B------:R-:W3:Y:S02]  /*97f0*/  LDSM.16.MT88.4 R72, [R142+0x8800] ;  /* 0x008800008e48783b */ /* 0x000ee40000004200 */
[----:B------:R-:W-:Y:S08]  /*9800*/  MUFU.EX2 R175, R175 ;  /* 0x000000af00af7308 */ /* 0x000ff00000000800 */
[----:B------:R-:W-:Y:S01]  /*9810*/  MUFU.EX2 R180, R180 ;  /* 0x000000b400b47308 */ /* 0x000fe20000000800 */
[C---:B----4-:R-:W-:Y:S07]  /*9820*/  HMMA.16816.F32.BF16 R60, R96.reuse, R68, R60 ;  /* 0x00000044603c723c */ /* 0x050fee000004183c */
[----:B------:R-:W-:Y:S01]  /*9830*/  MUFU.EX2 R167, R167 ;  /* 0x000000a700a77308 */ /* 0x000fe20000000800 */
[----:B------:R-:W-:Y:S01]  /*9840*/  HMMA.16816.F32.BF16 R64, R96, R70, R64 ;  /* 0x000000466040723c */ /* 0x000fe20000041840 */
[----:B-1----:R-:W-:-:S02]  /*9850*/  F2FP.BF16.F32.PACK_AB R68, R127, R130 ;  /* 0x000000827f44723e */ /* 0x002fc400000010ff */
[----:B--2---:R-:W-:-:S04]  /*9860*/  F2FP.BF16.F32.PACK_AB R69, R125, R128 ;  /* 0x000000807d45723e */ /* 0x004fc800000010ff */
[----:B------:R-:W-:Y:S01]  /*9870*/  MUFU.EX2 R178, R178 ;  /* 0x000000b200b27308 */ /* 0x000fe20000000800 */
[----:B------:R-:W-:Y:S02]  /*9880*/  F2FP.BF16.F32.PACK_AB R70, R123, R126 ;  /* 0x0000007e7b46723e */ /* 0x000fe400000010ff */
[----:B-----5:R-:W-:-:S05]  /*9890*/  F2FP.BF16.F32.PACK_AB R71, R121, R124 ;  /* 0x0000007c7947723e */ /* 0x020fca00000010ff */
[----:B------:R-:W-:Y:S02]  /*98a0*/  MUFU.EX2 R129, R129 ;  /* 0x0000008100817308 */ /* 0x000fe40000000800 */
[C---:B------:R-:W-:Y:S06]  /*98b0*/  HMMA.16816.F32.BF16 R20, R68.reuse, R80, R20 ;  /* 0x000000504414723c */ /* 0x040fec0000041814 */
[----:B------:R-:W1:Y:S01]  /*98c0*/  MUFU.EX2 R182, R182 ;  /* 0x000000b600b67308 */ /* 0x000e620000000800 */
[C---:B------:R-:W-:Y:S01]  /*98d0*/  HMMA.16816.F32.BF16 R24, R68.reuse, R82, R24 ;  /* 0x000000524418723c */ /* 0x040fe20000041818 */
[----:B------:R-:W2:Y:S05]  /*98e0*/  LDSM.16.MT88.4 R80, [R144+0xa800] ;  /* 0x00a800009050783b */ /* 0x000eaa0000004200 */
[C---:B------:R-:W-:Y:S01]  /*98f0*/  HMMA.16816.F32.BF16 R4, R68.reuse, R76, R4 ;  /* 0x0000004c4404723c */ /* 0x040fe20000041804 */
[----:B------:R-:W-:Y:S05]  /*9900*/  MUFU.EX2 R115, R115 ;  /* 0x0000007300737308 */ /* 0x000fea0000000800 */
[----:B------:R-:W-:Y:S01]  /*9910*/  HMMA.16816.F32.BF16 R8, R68, R78, R8 ;  /* 0x0000004e4408723c */ /* 0x000fe20000041808 */
[----:B------:R-:W4:Y:S02]  /*9920*/  LDSM.16.MT88.4 R76, [R140+0x8800] ;  /* 0x008800008c4c783b */ /* 0x000f240000004200 */
[----:B------:R-:W5:Y:S01]  /*9930*/  MUFU.EX2 R120, R120 ;  /* 0x0000007800787308 */ /* 0x000f620000000800 */
[----:B-1----:R-:W-:-:S02]  /*9940*/  F2FP.BF16.F32.PACK_AB R100, R182, R129 ;  /* 0x00000081b664723e */ /* 0x002fc400000010ff */
[C---:B---3--:R-:W-:Y:S05]  /*9950*/  HMMA.16816.F32.BF16 R12, R68.reuse, R72, R12 ;  /* 0x00000048440c723c */ /* 0x048fea000004180c */
[----:B------:R-:W-:Y:S01]  /*9960*/  MUFU.EX2 R117, R117 ;  /* 0x0000007500757308 */ /* 0x000fe20000000800 */
[----:B------:R-:W-:Y:S01]  /*9970*/  HMMA.16816.F32.BF16 R16, R68, R74, R16 ;  /* 0x0000004a4410723c */ /* 0x000fe20000041810 */
[----:B------:R-:W1:Y:S06]  /*9980*/  LDSM.16.MT88.4 R72, [R142+0xa800] ;  /* 0x00a800008e48783b */ /* 0x000e6c0000004200 */
[----:B------:R-:W3:Y:S01]  /*9990*/  MUFU.EX2 R122, R122 ;  /* 0x0000007a007a7308 */ /* 0x000ee20000000800 */
[----:B-----5:R-:W-:-:S07]  /*99a0*/  F2FP.BF16.F32.PACK_AB R102, R120, R115 ;  /* 0x000000737866723e */ /* 0x020fce00000010ff */
[----:B------:R-:W-:Y:S01]  /*99b0*/  MUFU.EX2 R111, R111 ;  /* 0x0000006f006f7308 */ /* 0x000fe20000000800 */
[C---:B--2---:R-:W-:Y:S06]  /*99c0*/  HMMA.16816.F32.BF16 R36, R68.reuse, R80, R36 ;  /* 0x000000504424723c */ /* 0x044fec0000041824 */
[----:B------:R-:W-:Y:S01]  /*99d0*/  HMMA.16816.F32.BF16 R40, R68, R82, R40 ;  /* 0x000000524428723c */ /* 0x000fe20000041828 */
[----:B------:R-:W2:Y:S01]  /*99e0*/  LDSM.16.MT88.4 R80, [R141+0xa800] ;  /* 0x00a800008d50783b */ /* 0x000ea20000004200 */
[----:B------:R-:W5:Y:S01]  /*99f0*/  MUFU.EX2 R110, R110 ;  /* 0x0000006e006e7308 */ /* 0x000f620000000800 */
[----:B---3--:R-:W-:-:S03]  /*9a00*/  F2FP.BF16.F32.PACK_AB R101, R122, R117 ;  /* 0x000000757a65723e */ /* 0x008fc600000010ff */
[C---:B----4-:R-:W-:Y:S06]  /*9a10*/  HMMA.16816.F32.BF16 R28, R68.reuse, R76, R28 ;  /* 0x0000004c441c723c */ /* 0x050fec000004181c */
        /* <DEDUP_REMOVED lines=12> */
[----:B------:R-:W-:-:S02]  /*9ae0*/  F2FP.BF16.F32.PACK_AB R68, R179, R170 ;  /* 0x000000aab344723e */ /* 0x000fc400000010ff */
[----:B------:R-:W-:Y:S02]  /*9af0*/  F2FP.BF16.F32.PACK_AB R69, R180, R175 ;  /* 0x000000afb445723e */ /* 0x000fe400000010ff */
[----:B------:R-:W-:Y:S02]  /*9b00*/  F2FP.BF16.F32.PACK_AB R70, R168, R131 ;  /* 0x00000083a846723e */ /* 0x000fe400000010ff */
[----:B------:R-:W-:-:S07]  /*9b10*/  F2FP.BF16.F32.PACK_AB R71, R178, R167 ;  /* 0x000000a7b247723e */ /* 0x000fce00000010ff */
        /* <DEDUP_REMOVED lines=14> */
[C---:B------:R-:W-:Y:S06]  /*9c00*/  HMMA.16816.F32.BF16 R48, R68.reuse, R74, R48 ;  /* 0x0000004a4430723c */ /* 0x040fec0000041830 */
[C---:B--2---:R-:W-:Y:S06]  /*9c10*/  HMMA.16816.F32.BF16 R20, R68.reuse, R80, R20 ;  /* 0x000000504414723c */ /* 0x044fec0000041814 */
[C---:B------:R-:W-:Y:S01]  /*9c20*/  HMMA.16816.F32.BF16 R24, R68.reuse, R82, R24 ;  /* 0x000000524418723c */ /* 0x040fe20000041818 */
[----:B------:R-:W1:Y:S05]  /*9c30*/  LDSM.16.MT88.4 R80, [R144+0xb000] ;  /* 0x00b000009050783b */ /* 0x000e6a0000004200 */
[C---:B---3--:R-:W-:Y:S06]  /*9c40*/  HMMA.16816.F32.BF16 R60, R68.reuse, R76, R60 ;  /* 0x0000004c443c723c */ /* 0x048fec000004183c */
[----:B------:R-:W-:Y:S01]  /*9c50*/  HMMA.16816.F32.BF16 R64, R68, R78, R64 ;  /* 0x0000004e4440723c */ /* 0x000fe20000041840 */
[----:B------:R-:W-:Y:S05]  /*9c60*/  LDSM.16.MT88.4 R76, [R141+0x9800] ;  /* 0x009800008d4c783b */ /* 0x000fea0000004200 */
[C---:B------:R-:W-:Y:S01]  /*9c70*/  HMMA.16816.F32.BF16 R88, R100.reuse, R84, R12 ;  /* 0x000000546458723c */ /* 0x040fe2000004180c */
[----:B------:R-:W-:Y:S05]  /*9c80*/  LDSM.16.MT88.4 R12, [R141+0xb800] ;  /* 0x00b800008d0c783b */ /* 0x000fea0000004200 */
[C---:B----4-:R-:W-:Y:S06]  /*9c90*/  HMMA.16816.F32.BF16 R44, R100.reuse, R4, R44 ;  /* 0x00000004642c723c */ /* 0x050fec000004182c */
[----:B------:R-:W-:Y:S01]  /*9ca0*/  HMMA.16816.F32.BF16 R84, R100, R86, R16 ;  /* 0x000000566454723c */ /* 0x000fe20000041810 */
[----:B------:R-:W-:Y:S01]  /*9cb0*/  FADD.FTZ R5, R3, R174 ;  /* 0x000000ae03057221 */ /* 0x000fe20000010000 */
[----:B------:R-:W-:-:S03]  /*9cc0*/  FADD.FTZ R3, R104, R105 ;  /* 0x0000006968037221 */ /* 0x000fc60000010000 */
[----:B------:R-:W-:Y:S01]  /*9cd0*/  FADD.FTZ R5, R2, R5 ;  /* 0x0000000502057221 */ /* 0x000fe20000010000 */
[----:B------:R-:W-:Y:S01]  /*9ce0*/  FADD.FTZ R130, R130, R3 ;  /* 0x0000000382827221 */ /* 0x000fe20000010000 */
[----:B------:R-:W-:Y:S01]  /*9cf0*/  HMMA.16816.F32.BF16 R48, R100, R6, R48 ;  /* 0x000000066430723c */ /* 0x000fe20000041830 */
[----:B------:R-:W-:Y:S01]  /*9d00*/  MOV R3, R107 ;  /* 0x0000006b00037202 */ /* 0x000fe20000000f00 */
        /* <DEDUP_REMOVED lines=17> */
[----:B------:R-:W-:Y:S01]  /*9e20*/  HMMA.16816.F32.BF16 R36, R100, R8, R36 ;  /* 0x000000086424723c */ /* 0x000fe20000041824 */
[----:B------:R-:W-:Y:S01]  /*9e30*/  FADD.FTZ R168, R168, R131 ;  /* 0x00000083a8a87221 */ /* 0x000fe20000010000 */
[----:B------:R-:W-:-:S03]  /*9e40*/  FADD.FTZ R178, R178, R167 ;  /* 0x000000a7b2b27221 */ /* 0x000fc60000010000 */
[----:B------:R-:W-:Y:S01]  /*9e50*/  FADD.FTZ R129, R129, R168 ;  /* 0x000000a881817221 */ /* 0x000fe20000010000 */
[----:B------:R-:W-:Y:S01]  /*9e60*/  HMMA.16816.F32.BF16 R40, R100, R10, R40 ;  /* 0x0000000a6428723c */ /* 0x000fe20000041828 */
[----:B------:R-:W2:Y:S01]  /*9e70*/  LDSM.16.MT88.4 R8, [R140+0xb800] ;  /* 0x00b800008c08783b */ /* 0x000ea20000004200 */
[----:B------:R-:W-:Y:S01]  /*9e80*/  FADD.FTZ R117, R117, R178 ;  /* 0x000000b275757221 */ /* 0x000fe20000010000 */
[----:B------:R-:W-:-:S03]  /*9e90*/  FADD.FTZ R182, R182, R129 ;  /* 0x00000081b6b67221 */ /* 0x000fc60000010000 */
[----:B------:R-:W-:Y:S01]  /*9ea0*/  FADD.FTZ R122, R122, R117 ;  /* 0x000000757a7a7221 */ /* 0x000fe20000010000 */
[----:B------:R-:W-:-:S03]  /*9eb0*/  FADD.FTZ R115, R115, R182 ;  /* 0x000000b673737221 */ /* 0x000fc60000010000 */
[----:B------:R-:W-:Y:S01]  /*9ec0*/  FADD.FTZ R111, R111, R122 ;  /* 0x0000007a6f6f7221 */ /* 0x000fe20000010000 */
[----:B------:R-:W-:-:S03]  /*9ed0*/  FADD.FTZ R173, R120, R115 ;  /* 0x0000007378ad7221 */ /* 0x000fc60000010000 */
[----:B------:R-:W-:Y:S01]  /*9ee0*/  FADD.FTZ R174, R110, R111 ;  /* 0x0000006f6eae7221 */ /* 0x000fe20000010000 */
[C---:B-1----:R-:W-:Y:S06]  /*9ef0*/  HMMA.16816.F32.BF16 R52, R68.reuse, R80, R52 ;  /* 0x000000504434723c */ /* 0x042fec0000041834 */
[----:B------:R-:W-:Y:S01]  /*9f00*/  HMMA.16816.F32.BF16 R56, R68, R82, R56 ;  /* 0x000000524438723c */ /* 0x000fe20000041838 */
[----:B------:R-:W1:Y:S05]  /*9f10*/  LDSM.16.MT88.4 R68, [R140+0x9800] ;  /* 0x009800008c44783b */ /* 0x000e6a0000004200 */
[C---:B------:R-:W-:Y:S06]  /*9f20*/  HMMA.16816.F32.BF16 R80, R100.reuse, R76, R20 ;  /* 0x0000004c6450723c */ /* 0x040fec0000041814 */
[C---:B------:R-:W-:Y:S06]  /*9f30*/  HMMA.16816.F32.BF16 R76, R100.reuse, R78, R24 ;  /* 0x0000004e644c723c */ /* 0x040fec0000041818 */
[C---:B------:R-:W-:Y:S06]  /*9f40*/  HMMA.16816.F32.BF16 R52, R100.reuse, R12, R52 ;  /* 0x0000000c6434723c */ /* 0x040fec0000041834 */
[C---:B------:R-:W-:Y:S06]  /*9f50*/  HMMA.16816.F32.BF16 R56, R100.reuse, R14, R56 ;  /* 0x0000000e6438723c */ /* 0x040fec0000041838 */
[C---:B--2---:R-:W-:Y:S06]  /*9f60*/  HMMA.16816.F32.BF16 R60, R100.reuse, R8, R60 ;  /* 0x00000008643c723c */ /* 0x044fec000004183c */
[C---:B------:R-:W-:Y:S06]  /*9f70*/  HMMA.16816.F32.BF16 R64, R100.reuse, R10, R64 ;  /* 0x0000000a6440723c */ /* 0x040fec0000041840 */
[C---:B-1----:R-:W-:Y:S06]  /*9f80*/  HMMA.16816.F32.BF16 R72, R100.reuse, R68, R28 ;  /* 0x000000446448723c */ /* 0x042fec000004181c */
[----:B------:R-:W-:-:S15]  /*9f90*/  HMMA.16816.F32.BF16 R68, R100, R70, R32 ;  /* 0x000000466444723c */ /* 0x000fde0000041820 */
[----:B------:R-:W-:-:S09]  /*9fa0*/  NOP ;  /* 0x0000000000007918 */ /* 0x000fd20000000000 */
.L_x_7746:
        /* <DEDUP_REMOVED lines=10> */
.L_x_7758:
        /* <DEDUP_REMOVED lines=69> */
.L_x_7755:
        /* <DEDUP_REMOVED lines=68> */
[----:B------:R-:W3:Y:S01]  /*a8e0*/  LDSM.16.M88.4 R128, [R147] ;  /* 0x000000009380783b */ /* 0x000ee20000000200 */
[C---:B----4-:R-:W-:Y:S06]  /*a8f0*/  HMMA.16816.F32.BF16 R4, R104.reuse, R108, RZ ;  /* 0x0000006c6804723c */ /* 0x050fec00000418ff */
[C---:B------:R-:W-:Y:S01]  /*a900*/  HMMA.16816.F32.BF16 R8, R104.reuse, R110, RZ ;  /* 0x0000006e6808723c */ /* 0x040fe200000418ff */
[----:B------:R-:W-:Y:S05]  /*a910*/  LDSM.16.M88.4 R108, [R138] ;  /* 0x000000008a6c783b */ /* 0x000fea0000000200 */
[C---:B-----5:R-:W-:Y:S06]  /*a920*/  HMMA.16816.F32.BF16 R12, R104.reuse, R112, RZ ;  /* 0x00000070680c723c */ /* 0x060fec00000418ff */
[C---:B------:R-:W-:Y:S01]  /*a930*/  HMMA.16816.F32.BF16 R16, R104.reuse, R114, RZ ;  /* 0x000000726810723c */ /* 0x040fe200000418ff */
[----:B------:R-:W-:Y:S05]  /*a940*/  LDSM.16.M88.4 R112, [R137] ;  /* 0x000000008970783b */ /* 0x000fea0000000200 */
[C---:B-1----:R-:W-:Y:S06]  /*a950*/  HMMA.16816.F32.BF16 R20, R104.reuse, R116, RZ ;  /* 0x000000746814723c */ /* 0x042fec00000418ff */
[C---:B------:R-:W-:Y:S01]  /*a960*/  HMMA.16816.F32.BF16 R24, R104.reuse, R118, RZ ;  /* 0x000000766818723c */ /* 0x040fe200000418ff */
[----:B------:R-:W-:Y:S05]  /*a970*/  LDSM.16.M88.4 R116, [R143+0x5000] ;  /* 0x005000008f74783b */ /* 0x000fea0000000200 */
[C---:B--2---:R-:W-:Y:S06]  /*a980*/  HMMA.16816.F32.BF16 R28, R104.reuse, R120, RZ ;  /* 0x00000078681c723c */ /* 0x044fec00000418ff */
[----:B------:R-:W-:Y:S01]  /*a990*/  HMMA.16816.F32.BF16 R32, R104, R122, RZ ;  /* 0x0000007a6820723c */ /* 0x000fe200000418ff */
[----:B------:R-:W1:Y:S05]  /*a9a0*/  LDSM.16.M88.4 R104, [R139] ;  /* 0x000000008b68783b */ /* 0x000e6a0000000200 */
[C---:B---3--:R-:W-:Y:S06]  /*a9b0*/  HMMA.16816.F32.BF16 R4, R124.reuse, R128, R4 ;  /* 0x000000807c04723c */ /* 0x048fec0000041804 */
[C---:B------:R-:W-:Y:S06]  /*a9c0*/  HMMA.16816.F32.BF16 R8, R124.reuse, R130, R8 ;  /* 0x000000827c08723c */ /* 0x040fec0000041808 */
[C---:B-1----:R-:W-:Y:S06]  /*a9d0*/  HMMA.16816.F32.BF16 R12, R124.reuse, R104, R12 ;  /* 0x000000687c0c723c */ /* 0x042fec000004180c */
        /* <DEDUP_REMOVED lines=19> */
[----:B------:R-:W1:Y:S05]  /*ab10*/  LDSM.16.M88.4 R104, [R136+0x800] ;  /* 0x000800008868783b */ /* 0x000e6a0000000200 */
        /* <DEDUP_REMOVED lines=12> */
[----:B------:R-:W2:Y:S05]  /*abe0*/  LDSM.16.M88.4 R112, [R149+0x6800] ;  /* 0x006800009570783b */ /* 0x000eaa0000000200 */
        /* <DEDUP_REMOVED lines=12> */
[----:B------:R-:W1:Y:S05]  /*acb0*/  LDSM.16.M88.4 R104, [R134] ;  /* 0x000000008668783b */ /* 0x000e6a0000000200 */
        /* <DEDUP_REMOVED lines=25> */
[----:B------:R-:W1:Y:S05]  /*ae50*/  LDSM.16.M88.4 R104, [R136+0x2800] ;  /* 0x002800008868783b */ /* 0x000e6a0000000200 */
[----:B------:R-:W3:Y:S01]  /*ae60*/  LDSM.16.M88.4 R108, [R136+0x3000] ;  /* 0x00300000886c783b */ /* 0x000ee20000000200 */
[C---:B--2---:R-:W-:Y:S06]  /*ae70*/  HMMA.16816.F32.BF16 R4, R112.reuse, R116, R4 ;  /* 0x000000747004723c */ /* 0x044fec0000041804 */
[C---:B------:R-:W-:Y:S06]  /*ae80*/  HMMA.16816.F32.BF16 R8, R112.reuse, R118, R8 ;  /* 0x000000767008723c */ /* 0x040fec0000041808 */
[C---:B-1----:R-:W-:Y:S11]  /*ae90*/  HMMA.16816.F32.BF16 R12, R112.reuse, R104, R12 ;  /* 0x00000068700c723c */ /* 0x042ff6000004180c */
        /* <DEDUP_REMOVED lines=30> */
[----:B------:R-:W-:Y:S01]  /*b080*/  FMUL.FTZ R177, R25, UR5 ;  /* 0x0000000519b17c20 */ /* 0x000fe20008410000 */
[C---:B-1----:R-:W-:Y:S07]  /*b090*/  HMMA.16816.F32.BF16 R28, R112.reuse, R104, R28 ;  /* 0x00000068701c723c */ /* 0x042fee000004181c */
[----:B------:R1:W1:Y:S01]  /*b0a0*/  MUFU.TANH R126, R102 ;  /* 0x00000066007e7308 */ /* 0x0002620000002400 */
[----:B-----5:R-:W-:Y:S01]  /*b0b0*/  FMUL.FTZ R175, R18, UR5 ;  /* 0x0000000512af7c20 */ /* 0x020fe20008410000 */
[----:B------:R-:W-:Y:S08]  /*b0c0*/  HMMA.16816.F32.BF16 R32, R112, R106, R32 ;  /* 0x0000006a7020723c */ /* 0x000ff00000041820 */
[----:B------:R-:W2:Y:S03]  /*b0d0*/  MUFU.TANH R125, R175 ;  /* 0x000000af007d7308 */ /* 0x000ea60000002400 */
[----:B---3--:R-:W-:Y:S07]  /*b0e0*/  FMUL.FTZ R103, R19, UR5 ;  /* 0x0000000513677c20 */ /* 0x008fee0008410000 */
[----:B------:R3:W2:Y:S01]  /*b0f0*/  MUFU.TANH R123, R103 ;  /* 0x00000067007b7308 */ /* 0x0006a20000002400 */
[----:B-1----:R-:W-:Y:S01]  /*b100*/  FMUL.FTZ R102, R23, UR5 ;  /* 0x0000000517667c20 */ /* 0x002fe20008410000 */
[----:B------:R-:W-:Y:S01]  /*b110*/  FMUL.FTZ R190, R28, UR5 ;  /* 0x000000051cbe7c20 */ /* 0x000fe20008410000 */
[----:B------:R-:W-:Y:S07]  /*b120*/  FMUL.FTZ R188, R29, UR5 ;  /* 0x000000051dbc7c20 */ /* 0x000fee0008410000 */
[----:B------:R1:W1:Y:S10]  /*b130*/  MUFU.TANH R175, R102 ;  /* 0x0000006600af7308 */ /* 0x0002740000002400 */
        /* <DEDUP_REMOVED lines=12> */
[----:B------:R-:W2:Y:S01]  /*b200*/  MUFU.TANH R187, R187 ;  /* 0x000000bb00bb7308 */ /* 0x000ea20000002400 */
[----:B---3--:R-:W-:Y:S09]  /*b210*/  FMUL.FTZ R177, R32, UR5 ;  /* 0x0000000520b17c20 */ /* 0x008ff20008410000 */
[----:B------:R-:W3:Y:S01]  /*b220*/  MUFU.TANH R189, R189 ;  /* 0x000000bd00bd7308 */ /* 0x000ee20000002400 */
[----:B-1----:R-:W-:Y:S09]  /*b230*/  FMUL.FTZ R176, R31, UR5 ;  /* 0x000000051fb07c20 */ /* 0x002ff20008410000 */
        /* <DEDUP_REMOVED lines=15> */
[----:B----4-:R-:W-:Y:S09]  /*b330*/  MOV R177, R3 ;  /* 0x0000000300b17202 */ /* 0x010ff20000000f00 */
[----:B------:R-:W4:Y:S01]  /*b340*/  MUFU.TANH R102, R102 ;  /* 0x0000006600667308 */ /* 0x000f220000002400 */
[----:B--23--:R-:W-:Y:S05]  /*b350*/  @!P1 BRA `(.L_x_7756) ;  /* 0x0000000400fc9947 */ /* 0x00cfea0003800000 */
        /* <DEDUP_REMOVED lines=60> */
[-C--:B-----5:R-:W-:Y:S04]  /*b720*/  IMAD.WIDE.U32 R10, R7, R2.reuse, R10 ;  /* 0x00000002070a7225 */ /* 0x0a0fe800078e000a */
[----:B------:R-:W-:Y:S04]  /*b730*/  IMAD R4, R5, R2, RZ ;  /* 0x0000000205047224 */ /* 0x000fe800078e02ff */
[----:B------:R-:W-:Y:S05]  /*b740*/  IMAD R4, R7, R3, R4 ;  /* 0x0000000307047224 */ /* 0x000fea00078e0204 */
[----:B------:R-:W-:Y:S07]  /*b750*/  IADD3 R4, R11, R4, RZ ;  /* 0x000000040b047210 */ /* 0x000fee0007ffe0ff */
.L_x_7757:
        /* <DEDUP_REMOVED lines=63> */
.L_x_7756:
[----:B------:R-:W-:Y:S01]  /*bb50*/  LEA R2, R157, R166, 0x6 ;  /* 0x000000a69d027211 */ /* 0x000fe200078e30ff */
[----:B--2---:R-:W-:Y:S03]  /*bb60*/  LDSM.16.MT88.4 R12, [R144+0x8000] ;  /* 0x00800000900c783b */ /* 0x004fe60000004200 */
[C---:B------:R-:W-:Y:S02]  /*bb70*/  IADD3 R4, R2.reuse, 0x1, RZ ;  /* 0x0000000102047810 */ /* 0x040fe40007ffe0ff */
[----:B------:R-:W-:Y:S02]  /*bb80*/  I2FP.F32.S32 R3, R2 ;  /* 0x0000000200037245 */ /* 0x000fe40000201400 */
[----:B------:R-:W-:Y:S01]  /*bb90*/  I2FP.F32.S32 R4, R4 ;  /* 0x0000000400047245 */ /* 0x000fe20000201400 */
[----:B------:R-:W-:Y:S01]  /*bba0*/  LDSM.16.MT88.4 R20, [R142+0x8000] ;  /* 0x008000008e14783b */ /* 0x000fe20000004200 */
[----:B------:R-:W-:Y:S01]  /*bbb0*/  IADD3 R6, R2, 0x9, RZ ;  /* 0x0000000902067810 */ /* 0x000fe20007ffe0ff */
[-C--:B------:R-:W-:Y:S01]  /*bbc0*/  FFMA.FTZ R185, R0, R3.reuse, R185 ;  /* 0x0000000300b97223 */ /* 0x080fe200000100b9 */
[----:B------:R-:W-:Y:S01]  /*bbd0*/  IADD3 R8, R2, 0x8, RZ ;  /* 0x0000000802087810 */ /* 0x000fe20007ffe0ff */
[CC--:B------:R-:W-:Y:S01]  /*bbe0*/  FFMA.FTZ R183, R0.reuse, R4.reuse, R183 ;  /* 0x0000000400b77223 */ /* 0x0c0fe200000100b7 */
[----:B------:R-:W-:Y:S01]  /*bbf0*/  FFMA.FTZ R187, R0, R4, R187 ;  /* 0x0000000400bb7223 */ /* 0x000fe200000100bb */
[----:B------:R-:W-:Y:S01]  /*bc00*/  IADD3 R4, R2, 0x10, RZ ;  /* 0x0000001002047810 */ /* 0x000fe20007ffe0ff */
[----:B------:R-:W-:Y:S01]  /*bc10*/  FFMA.FTZ R181, R0, R3, R181 ;  /* 0x0000000300b57223 */ /* 0x000fe200000100b5 */
[----:B------:R-:W-:Y:S01]  /*bc20*/  IADD3 R5, R2, 0x18, RZ ;  /* 0x0000001802057810 */ /* 0x000fe20007ffe0ff */
[----:B------:R-:W-:Y:S01]  /*bc30*/  LDSM.16.MT88.4 R28, [R141+0x8000] ;  /* 0x008000008d1c783b */ /* 0x000fe20000004200 */
[----:B------:R-:W-:Y:S02]  /*bc40*/  I2FP.F32.S32 R4, R4 ;  /* 0x0000000400047245 */ /* 0x000fe40000201400 */
[----:B------:R-:W-:Y:S02]  /*bc50*/  I2FP.F32.S32 R6, R6 ;  /* 0x0000000600067245 */ /* 0x000fe40000201400 */
[----:B------:R-:W-:Y:S01]  /*bc60*/  I2FP.F32.S32 R8, R8 ;  /* 0x0000000800087245 */ /* 0x000fe20000201400 */
[CC--:B------:R-:W-:Y:S01]  /*bc70*/  FFMA.FTZ R127, R0.reuse, R4.reuse, R127 ;  /* 0x00000004007f7223 */ /* 0x0c0fe2000001007f */
[----:B-1----:R-:W-:Y:S01]  /*bc80*/  FFMA.FTZ R184, R0, R4, R184 ;  /* 0x0000000400b87223 */ /* 0x002fe200000100b8 */
[----:B------:R-:W-:Y:S01]  /*bc90*/  IADD3 R4, R2, 0x19, RZ ;  /* 0x0000001902047810 */ /* 0x000fe20007ffe0ff */
[CC--:B------:R-:W-:Y:S01]  /*bca0*/  FFMA.FTZ R195, R0.reuse, R6.reuse, R195 ;  /* 0x0000000600c37223 */ /* 0x0c0fe200000100c3 */
[----:B------:R-:W-:Y:S01]  /*bcb0*/  I2FP.F32.S32 R5, R5 ;  /* 0x0000000500057245 */ /* 0x000fe20000201400 */
[C---:B------:R-:W-:Y:S01]  /*bcc0*/  FFMA.FTZ R191, R0.reuse, R6, R191 ;  /* 0x0000000600bf7223 */ /* 0x040fe200000100bf */
[----:B------:R-:W-:Y:S01]  /*bcd0*/  I2FP.F32.S32 R4, R4 ;  /* 0x0000000400047245 */ /* 0x000fe20000201400 */
[C---:B------:R-:W-:Y:S01]  /*bce0*/  FFMA.FTZ R193, R0.reuse, R8, R193 ;  /* 0x0000000800c17223 */ /* 0x040fe200000100c1 */
[----:B------:R-:W-:Y:S01]  /*bcf0*/  FMNMX.FTZ R6, R181, R100, !PT ;  /* 0x00000064b5067209 */ /* 0x000fe20007810000 */
[CC--:B------:R-:W-:Y:S01]  /*bd00*/  FFMA.FTZ R125, R0.reuse, R5.reuse, R125 ;  /* 0x00000005007d7223 */ /* 0x0c0fe2000001007d */
[C---:B------:R-:W-:Y:S01]  /*bd10*/  FFMA.FTZ R126, R0.reuse, R5, R126 ;  /* 0x00000005007e7223 */ /* 0x040fe2000001007e */
[CC--:B------:R-:W-:Y:S01]  /*bd20*/  FFMA.FTZ R182, R0.reuse, R4.reuse, R182 ;  /* 0x0000000400b67223 */ /* 0x0c0fe200000100b6 */
[C---:B------:R-:W-:Y:S01]  /*bd30*/  FFMA.FTZ R123, R0.reuse, R4, R123 ;  /* 0x00000004007b7223 */ /* 0x040fe2000001007b */
[----:B------:R-:W-:Y:S01]  /*bd40*/  FMNMX.FTZ R4, R185, R101, !PT ;  /* 0x00000065b9047209 */ /* 0x000fe20007810000 */
[----:B------:R-:W-:Y:S01]  /*bd50*/  FFMA.FTZ R189, R0, R8, R189 ;  /* 0x0000000800bd7223 */ /* 0x000fe200000100bd */
[C---:B------:R-:W-:Y:S02]  /*bd60*/  IADD3 R5, R2.reuse, 0x21, RZ ;  /* 0x0000002102057810 */ /* 0x040fe40007ffe0ff */
[----:B------:R-:W-:Y:S02]  /*bd70*/  FMNMX.FTZ R4, R187, R4, !PT ;  /* 0x00000004bb047209 */ /* 0x000fe40007810000 */
        /* <DEDUP_REMOVED lines=22> */
[----:B------:R-:W-:Y:S02]  /*bee0*/  IADD3 R4, R2, 0x30, RZ ;  /* 0x0000003002047810 */ /* 0x000fe40007ffe0ff */
[----:B------:R-:W-:Y:S02]  /*bef0*/  FMNMX.FTZ R5, R126, R5, !PT ;  /* 0x000000057e057209 */ /* 0x000fe40007810000 */
[----:B------:R-:W-:Y:S02]  /*bf00*/  FMNMX.FTZ R6, R123, R6, !PT ;  /* 0x000000067b067209 */ /* 0x000fe40007810000 */
[----:B------:R-:W-:Y:S02]  /*bf10*/  I2FP.F32.S32 R4, R4 ;  /* 0x0000000400047245 */ /* 0x000fe40000201400 */
[----:B------:R-:W-:Y:S02]  /*bf20*/  IADD3 R3, R2, 0x29, RZ ;  /* 0x0000002902037810 */ /* 0x000fe40007ffe0ff */
[----:B------:R-:W-:Y:S01]  /*bf30*/  I2FP.F32.S32 R7, R7 ;  /* 0x0000000700077245 */ /* 0x000fe20000201400 */
[-C--:B------:R-:W-:Y:S01]  /*bf40*/  FFMA.FTZ R117, R0, R4.reuse, R117 ;  /* 0x0000000400757223 */ /* 0x080fe20000010075 */
[----:B------:R-:W-:Y:S01]  /*bf50*/  FMNMX.FTZ R5, R182, R5, !PT ;  /* 0x00000005b6057209 */ /* 0x000fe20007810000 */
[C---:B------:R-:W-:Y:S01]  /*bf60*/  FFMA.FTZ R114, R0.reuse, R4, R114 ;  /* 0x0000000400727223 */ /* 0x040fe20000010072 */
        /* <DEDUP_REMOVED lines=26> */
[CC--:B----4-:R-:W-:Y:S01]  /*c110*/  FFMA.FTZ R102, R0.reuse, R3.reuse, R102 ;  /* 0x0000000300667223 */ /* 0x0d0fe20000010066 */
        /* <DEDUP_REMOVED lines=79> */
[----:B------:R-:W-:Y:S01]  /*c610*/  FMUL.FTZ R45, R100, R45 ;  /* 0x0000002d642d7220 */ /* 0x000fe20000410000 */
[C---:B------:R-:W-:Y:S01]  /*c620*/  FMUL.FTZ R50, R101.reuse, R50 ;  /* 0x0000003265327220 */ /* 0x040fe20000410000 */
[C---:B------:R-:W-:Y:S03]  /*c630*/  FMUL.FTZ R51, R101.reuse, R51 ;  /* 0x0000003365337220 */ /* 0x040fe60000410000 */
[----:B------:R-:W5:Y:S01]  /*c640*/  MUFU.EX2 R109, R109 ;  /* 0x0000006d006d7308 */ /* 0x000f620000000800 */
        /* <DEDUP_REMOVED lines=12> */
[--C-:B------:R-:W-:Y:S01]  /*c710*/  FFMA.FTZ R126, R126, UR4, -R119.reuse ;  /* 0x000000047e7e7c23 */ /* 0x100fe20008010877 */
[--C-:B------:R-:W-:Y:S01]  /*c720*/  FFMA.FTZ R127, R182, UR4, -R119.reuse ;  /* 0x00000004b67f7c23 */ /* 0x100fe20008010877 */
[--C-:B------:R-:W-:Y:S03]  /*c730*/  FFMA.FTZ R184, R184, UR4, -R119.reuse ;  /* 0x00000004b8b87c23 */ /* 0x100fe60008010877 */
[----:B------:R-:W3:Y:S01]  /*c740*/  MUFU.EX2 R105, R105 ;  /* 0x0000006900697308 */ /* 0x000ee20000000800 */
[----:B-----5:R-:W-:Y:S01]  /*c750*/  F2FP.BF16.F32.PACK_AB R96, R109, R111 ;  /* 0x0000006f6d60723e */ /* 0x020fe200000010ff */
        /* <DEDUP_REMOVED lines=9> */
[----:B------:R-:W-:Y:S01]  /*c7f0*/  LDSM.16.MT88.4 R92, [R144+0x9800] ;  /* 0x00980000905c783b */ /* 0x000fe20000004200 */
[--C-:B------:R-:W-:Y:S01]  /*c800*/  FFMA.FTZ R182, R131, UR4, -R118.reuse ;  /* 0x0000000483b67c23 */ /* 0x100fe20008010876 */
[--C-:B------:R-:W-:Y:S01]  /*c810*/  FFMA.FTZ R175, R175, UR4, -R118.reuse ;  /* 0x00000004afaf7c23 */ /* 0x100fe20008010876 */
[----:B------:R-:W-:Y:S01]  /*c820*/  FFMA.FTZ R129, R129, UR4, -R118 ;  /* 0x0000000481817c23 */ /* 0x000fe20008010876 */
[--C-:B------:R-:W-:Y:S03]  /*c830*/  FFMA.FTZ R131, R180, UR4, -R119.reuse ;  /* 0x00000004b4837c23 */ /* 0x100fe60008010877 */
[----:B------:R-:W5:Y:S01]  /*c840*/  MUFU.EX2 R121, R121 ;  /* 0x0000007900797308 */ /* 0x000f620000000800 */
[----:B---3--:R-:W-:Y:S01]  /*c850*/  F2FP.BF16.F32.PACK_AB R98, R105, R106 ;  /* 0x0000006a6962723e */ /* 0x008fe200000010ff */
[--C-:B------:R-:W-:Y:S01]  /*c860*/  FFMA.FTZ R178, R178, UR4, -R119.reuse ;  /* 0x00000004b2b27c23 */ /* 0x100fe20008010877 */
[----:B------:R-:W-:Y:S01]  /*c870*/  FFMA.FTZ R130, R130, UR4, -R119 ;  /* 0x0000000482827c23 */ /* 0x000fe20008010877 */
[----:B------:R-:W-:Y:S01]  /*c880*/  FFMA.FTZ R116, R101, R174, R116 ;  /* 0x000000ae65747223 */ /* 0x000fe20000010074 */
[----:B------:R-:W-:Y:S01]  /*c890*/  FFMA.FTZ R111, R100, R173, R111 ;  /* 0x000000ad646f7223 */ /* 0x000fe2000001006f */
[----:B------:R-:W-:Y:S01]  /*c8a0*/  FFMA.FTZ R113, R113, UR4, -R119 ;  /* 0x0000000471717c23 */ /* 0x000fe20008010877 */
[--C-:B------:R-:W-:Y:S01]  /*c8b0*/  FFMA.FTZ R117, R117, UR4, -R118.reuse ;  /* 0x0000000475757c23 */ /* 0x100fe20008010876 */
[C---:B------:R-:W-:Y:S02]  /*c8c0*/  HMMA.16816.F32.BF16 R4, R96.reuse, R12, R4 ;  /* 0x0000000c6004723c */ /* 0x040fe40000041804 */
[----:B------:R-:W-:Y:S03]  /*c8d0*/  MUFU.EX2 R175, R175 ;  /* 0x000000af00af7308 */ /* 0x000fe60000000800 */
[----:B------:R-:W-:Y:S01]  /*c8e0*/  FFMA.FTZ R112, R112, UR4, -R118 ;  /* 0x0000000470707c23 */ /* 0x000fe20008010876 */
        /* <DEDUP_REMOVED lines=8> */
[----:B------:R-:W-:Y:S01]  /*c970*/  FADD.FTZ R116, R108, R116 ;  /* 0x000000746c747221 */ /* 0x000fe20000010000 */
        /* <DEDUP_REMOVED lines=13> */
[----:B------:R-:W-:Y:S01]  /*ca50*/  FADD.FTZ R107, R104, R107 ;  /* 0x0000006b686b7221 */ /* 0x000fe20000010000 */
[----:B------:R-:W-:Y:S01]  /*ca60*/  FADD.FTZ R105, R105, R106 ;  /* 0x0000006a69697221 */ /* 0x000fe20000010000 */
        /* <DEDUP_REMOVED lines=8> */
[----:B------:R-:W5:Y:S02]  /*caf0*/  LDSM.16.MT88.4 R72, [R141+0xa000] ;  /* 0x00a000008d48783b */ /* 0x000f640000004200 */
[----:B------:R-:W-:Y:S03]  /*cb00*/  MUFU.EX2 R130, R130 ;  /* 0x0000008200827308 */ /* 0x000fe60000000800 */
[C---:B--2---:R-:W-:Y:S07]  /*cb10*/  HMMA.16816.F32.BF16 R28, R96.reuse, R84, R28 ;  /* 0x00000054601c723c */ /* 0x044fee000004181c */
[----:B------:R2:W-:Y:S01]  /*cb20*/  MUFU.EX2 R124, R184 ;  /* 0x000000b8007c7308 */ /* 0x0005e20000000800 */
[C---:B------:R-:W-:Y:S01]  /*cb30*/  HMMA.16816.F32.BF16 R32, R96.reuse, R86, R32 ;  /* 0x000000566020723c */ /* 0x040fe20000041820 */
[----:B------:R-:W-:Y:S05]  /*cb40*/  LDSM.16.MT88.4 R84, [R142+0x9800] ;  /* 0x009800008e54783b */ /* 0x000fea0000004200 */
[C---:B-1----:R-:W-:Y:S03]  /*cb50*/  HMMA.16816.F32.BF16 R36, R96.reuse, R76, R36 ;  /* 0x0000004c6024723c */ /* 0x042fe60000041824 */
[----:B------:R-:W1:Y:S03]  /*cb60*/  MUFU.EX2 R125, R125 ;  /* 0x0000007d007d7308 */ /* 0x000e660000000800 */
[C---:B------:R-:W-:Y:S01]  /*cb70*/  HMMA.16816.F32.BF16 R40, R96.reuse, R78, R40 ;  /* 0x0000004e6028723c */ /* 0x040fe20000041828 */
[----:B------:R-:W-:Y:S06]  /*cb80*/  LDSM.16.MT88.4 R76, [R142+0x8800] ;  /* 0x008800008e4c783b */ /* 0x000fec0000004200 */
[----:B------:R-:W-:Y:S01]  /*cb90*/  MUFU.EX2 R126, R126 ;  /* 0x0000007e007e7308 */ /* 0x000fe20000000800 */
[--C-:B--2---:R-:W-:Y:S01]  /*cba0*/  FFMA.FTZ R184, R179, UR4, -R118.reuse ;  /* 0x00000004b3b87c23 */ /* 0x104fe20008010876 */
[C---:B----4-:R-:W-:Y:S08]  /*cbb0*/  HMMA.16816.F32.BF16 R44, R96.reuse, R68, R44 ;  /* 0x00000044602c723c */ /* 0x050ff0000004182c */
[----:B------:R-:W-:Y:S01]  /*cbc0*/  MUFU.EX2 R184, R184 ;  /* 0x000000b800b87308 */ /* 0x000fe20000000800 */
[C---:B------:R-:W-:Y:S01]  /*cbd0*/  HMMA.16816.F32.BF16 R48, R96.reuse, R70, R48 ;  /* 0x000000466030723c */ /* 0x040fe20000041830 */
[----:B------:R-:W2:Y:S02]  /*cbe0*/  LDSM.16.MT88.4 R68, [R140+0xa000] ;  /* 0x00a000008c44783b */ /* 0x000ea40000004200 */
[--C-:B------:R-:W-:Y:S03]  /*cbf0*/  FFMA.FTZ R179, R128, UR4, -R119.reuse ;  /* 0x0000000480b37c23 */ /* 0x100fe60008010877 */
[C---:B-----5:R-:W-:Y:S03]  /*cc00*/  HMMA.16816.F32.BF16 R52, R96.reuse, R72, R52 ;  /* 0x000000486034723c */ /* 0x060fe60000041834 */
[----:B------:R-:W4:Y:S02]  /*cc10*/  MUFU.EX2 R127, R127 ;  /* 0x0000007f007f7308 */ /* 0x000f240000000800 */
[--C-:B------:R-:W-:Y:S01]  /*cc20*/  FFMA.FTZ R128, R103, UR4, -R118.reuse ;  /* 0x0000000467807c23 */ /* 0x100fe20008010876 */
[C---:B------:R-:W-:Y:S01]  /*cc30*/  HMMA.16816.F32.BF16 R56, R96.reuse, R74, R56 ;  /* 0x0000004a6038723c */ /* 0x040fe20000041838 */
[----:B------:R-:W5:Y:S06]  /*cc40*/  LDSM.16.MT88.4 R72, [R144+0x8800] ;  /* 0x008800009048783b */ /* 0x000f6c0000004200 */
[----:B------:R-:W-:Y:S01]  /*cc50*/  MUFU.EX2 R179, R179 ;  /* 0x000000b300b37308 */ /* 0x000fe20000000800 */
[----:B------:R-:W-:Y:S03]  /*cc60*/  FFMA.FTZ R118, R102, UR4, -R118 ;  /* 0x0000000466767c23 */ /* 0x000fe60008010876 */
[----:B------:R-:W-:Y:S06]  /*cc70*/  FFMA.FTZ R119, R115, UR4, -R119 ;  /* 0x0000000473777c23 */ /* 0x000fec0008010877 */
[----:B------:R-:W-:Y:S10]  /*cc80*/  MUFU.EX2 R117, R117 ;  /* 0x0000007500757308 */ /* 0x000ff40000000800 */
[----:B------:R-:W5:Y:S10]  /*cc90*/  MUFU.EX2 R112, R112 ;  /* 0x0000007000707308 */ /* 0x000f740000000800 */
[----:B------:R-:W-:Y:S01]  /*cca0*/  MUFU.EX2 R128, R128 ;  /* 0x0000008000807308 */ /* 0x000fe20000000800 */
[C---:B--2---:R-:W-:Y:S06]  /*ccb0*/  HMMA.16816.F32.BF16 R60, R96.reuse, R68, R60 ;  /* 0x00000044603c723c */ /* 0x044fec000004183c */
[----:B------:R-:W-:Y:S03]  /*ccc0*/  HMMA.16816.F32.BF16 R64, R96, R70, R64 ;  /* 0x000000466040723c */ /* 0x000fe60000041840 */
[----:B------:R-:W2:Y:S02]  /*ccd0*/  MUFU.EX2 R181, R118 ;  /* 0x0000007600b57308 */ /* 0x000ea40000000800 */
[----:B------:R-:W-:Y:S01]  /*cce0*/  F2FP.BF16.F32.PACK_AB R69, R121, R122 ;  /* 0x0000007a7945723e */ /* 0x000fe200000010ff */
[----:B------:R-:W-:Y:S01]  /*ccf0*/  FADD.FTZ R122, R122, R107 ;  /* 0x0000006b7a7a7221 */ /* 0x000fe20000010000 */
[----:B---3--:R-:W-:Y:S06]  /*cd00*/  F2FP.BF16.F32.PACK_AB R71, R123, R120 ;  /* 0x000000787b47723e */ /* 0x008fec00000010ff */
[----:B------:R-:W-:Y:S01]  /*cd10*/  MUFU.EX2 R110, R80 ;  /* 0x00000050006e7308 */ /* 0x000fe20000000800 */
[----:B-1----:R-:W-:Y:S01]  /*cd20*/  F2FP.BF16.F32.PACK_AB R68, R125, R124 ;  /* 0x0000007c7d44723e */ /* 0x002fe200000010ff */
[----:B------:R-:W-:Y:S01]  /*cd30*/  FADD.FTZ R124, R124, R105 ;  /* 0x000000697c7c7221 */ /* 0x000fe20000010000 */
[----:B----4-:R-:W-:Y:S01]  /*cd40*/  F2FP.BF16.F32.PACK_AB R70, R127, R126 ;  /* 0x0000007e7f46723e */ /* 0x010fe200000010ff */
[----:B------:R-:W-:Y:S01]  /*cd50*/  FADD.FTZ R121, R121, R122 ;  /* 0x0000007a79797221 */ /* 0x000fe20000010000 */
[----:B-----5:R-:W-:Y:S01]  /*cd60*/  F2FP.BF16.F32.PACK_AB R101, R112, R117 ;  /* 0x000000757065723e */ /* 0x020fe200000010ff */
[----:B------:R-:W-:Y:S04]  /*cd70*/  FADD.FTZ R125, R125, R124 ;  /* 0x0000007c7d7d7221 */ /* 0x000fe80000010000 */
[----:B------:R-:W1:Y:S01]  /*cd80*/  MUFU.EX2 R113, R113 ;  /* 0x0000007100717308 */ /* 0x000e620000000800 */
[----:B--2---:R-:W-:Y:S01]  /*cd90*/  F2FP.BF16.F32.PACK_AB R103, R181, R128 ;  /* 0x00000080b567723e */ /* 0x004fe200000010ff */
[----:B------:R-:W-:Y:S01]  /*cda0*/  FADD.FTZ R120, R120, R121 ;  /* 0x0000007978787221 */ /* 0x000fe20000010000 */
[C---:B------:R-:W-:Y:S07]  /*cdb0*/  HMMA.16816.F32.BF16 R4, R68.reuse, R72, R4 ;  /* 0x000000484404723c */ /* 0x040fee0000041804 */
[----:B------:R-:W-:Y:S01]  /*cdc0*/  MUFU.EX2 R114, R114 ;  /* 0x0000007200727308 */ /* 0x000fe20000000800 */
[C---:B------:R-:W-:Y:S01]  /*cdd0*/  HMMA.16816.F32.BF16 R8, R68.reuse, R74, R8 ;  /* 0x0000004a4408723c */ /* 0x040fe20000041808 */
[----:B------:R-:W2:Y:S02]  /*cde0*/  LDSM.16.MT88.4 R72, [R141+0x8800] ;  /* 0x008800008d48783b */ /* 0x000ea40000004200 */
[----:B------:R-:W-:Y:S03]  /*cdf0*/  FADD.FTZ R126, R126, R125 ;  /* 0x0000007d7e7e7221 */ /* 0x000fe60000010000 */
[C---:B------:R-:W-:Y:S03]  /*ce00*/  HMMA.16816.F32.BF16 R12, R68.reuse, R76, R12 ;  /* 0x0000004c440c723c */ /* 0x040fe6000004180c */
[----:B------:R-:W3:Y:S02]  /*ce10*/  MUFU.EX2 R119, R119 ;  /* 0x0000007700777308 */ /* 0x000ee40000000800 */
[----:B-1----:R-:W-:Y:S01]  /*ce20*/  F2FP.BF16.F32.PACK_AB R100, R113, R110 ;  /* 0x0000006e7164723e */ /* 0x002fe200000010ff */
[C---:B------:R-:W-:Y:S01]  /*ce30*/  HMMA.16816.F32.BF16 R16, R68.reuse, R78, R16 ;  /* 0x0000004e4410723c */ /* 0x040fe20000041810 */
[----:B------:R-:W1:Y:S04]  /*ce40*/  LDSM.16.MT88.4 R76, [R140+0x8800] ;  /* 0x008800008c4c783b */ /* 0x000e680000004200 */
[----:B------:R-:W-:Y:S01]  /*ce50*/  FADD.FTZ R123, R123, R120 ;  /* 0x000000787b7b7221 */ /* 0x000fe20000010000 */
[----:B------:R-:W-:Y:S01]  /*ce60*/  FADD.FTZ R126, R127, R126 ;  /* 0x0000007e7f7e7221 */ /* 0x000fe20000010000 */
[----:B---3--:R-:W-:Y:S01]  /*ce70*/  F2FP.BF16.F32.PACK_AB R102, R119, R114 ;  /* 0x000000727766723e */ /* 0x008fe200000010ff */
        /* <DEDUP_REMOVED lines=28> */
[----:B------:R-:W-:Y:S02]  /*d040*/  FADD.FTZ R130, R130, R131 ;  /* 0x0000008382827221 */ /* 0x000fe40000010000 */
[----:B------:R-:W-:Y:S02]  /*d050*/  FADD.FTZ R117, R117, R182 ;  /* 0x000000b675757221 */ /* 0x000fe40000010000 */
[----:B------:R-:W-:Y:S02]  /*d060*/  FADD.FTZ R179, R179, R130 ;  /* 0x00000082b3b37221 */ /* 0x000fe40000010000 */
[----:B------:R-:W-:Y:S01]  /*d070*/  FADD.FTZ R117, R112, R117 ;  /* 0x0000007570757221 */ /* 0x000fe20000010000 */
        /* <DEDUP_REMOVED lines=11> */
[----:B------:R-:W-:Y:S01]  /*d130*/  FADD.FTZ R173, R119, R114 ;  /* 0x0000007277ad7221 */ /* 0x000fe20000010000 */
        /* <DEDUP_REMOVED lines=18> */
[C---:B------:R-:W-:Y:S03]  /*d260*/  HMMA.16816.F32.BF16 R96, R100.reuse, R92, R4 ;  /* 0x0000005c6460723c */ /* 0x040fe60000041804 */
[----:B------:R-:W3:Y:S03]  /*d270*/  LDSM.16.MT88.4 R4, [R144+0xb800] ;  /* 0x00b800009004783b */ /* 0x000ee60000004200 */
[C---:B------:R-:W-:Y:S05]  /*d280*/  HMMA.16816.F32.BF16 R92, R100.reuse, R94, R8 ;  /* 0x0000005e645c723c */ /* 0x040fea0000041808 */
[----:B------:R-:W4:Y:S01]  /*d290*/  LDSM.16.MT88.4 R8, [R142+0xb800] ;  /* 0x00b800008e08783b */ /* 0x000f220000004200 */
[C---:B------:R-:W-:Y:S06]  /*d2a0*/  HMMA.16816.F32.BF16 R88, R100.reuse, R84, R12 ;  /* 0x000000546458723c */ /* 0x040fec000004180c */
[C---:B------:R-:W-:Y:S01]  /*d2b0*/  HMMA.16816.F32.BF16 R84, R100.reuse, R86, R16 ;  /* 0x000000566454723c */ /* 0x040fe20000041810 */
[----:B------:R-:W5:Y:S05]  /*d2c0*/  LDSM.16.MT88.4 R12, [R141+0xb800] ;  /* 0x00b800008d0c783b */ /* 0x000f6a0000004200 */
[C---:B--2---:R-:W-:Y:S03]  /*d2d0*/  HMMA.16816.F32.BF16 R80, R100.reuse, R72, R20 ;  /* 0x000000486450723c */ /* 0x044fe60000041814 */
[----:B------:R-:W2:Y:S03]  /*d2e0*/  LDSM.16.MT88.4 R16, [R140+0xb800] ;  /* 0x00b800008c10783b */ /* 0x000ea60000004200 */
        /* <DEDUP_REMOVED lines=8> */
[C---:B------:R-:W-:Y:S06]  /*d370*/  HMMA.16816.F32.BF16 R56, R100.reuse, R14, R56 ;  /* 0x0000000e6438723c */ /* 0x040fec0000041838 */
[C---:B--2---:R-:W-:Y:S06]  /*d380*/  HMMA.16816.F32.BF16 R60, R100.reuse, R16, R60 ;  /* 0x00000010643c723c */ /* 0x044fec000004183c */
[----:B------:R-:W-:Y:S07]  /*d390*/  HMMA.16816.F32.BF16 R64, R100, R18, R64 ;  /* 0x000000126440723c */ /* 0x000fee0000041840 */
[----:B------:R-:W-:Y:S04]  /*d3a0*/  MOV R101, R2 ;  /* 0x0000000200657202 */ /* 0x000fe80000000f00 */
[----:B------:R-:W-:Y:S01]  /*d3b0*/  MOV R100, R3 ;  /* 0x0000000300647202 */ /* 0x000fe20000000f00 */
[----:B------:R-:W-:Y:S01]  /*d3c0*/  @!UPT UIADD3 URZ, URZ, URZ, URZ ;  /* 0x0000003f3f3ff290 */ /* 0x000fe2000fffe03f */
[----:B------:R-:W-:Y:S11]  /*d3d0*/  @P1 BRA `(.L_x_7758) ;  /* 0xffffffcc001c1947 */ /* 0x000ff6000383ffff */
.L_x_7754:
        /* <DEDUP_REMOVED lines=208> */
.L_x_7760:
[----:B------:R-:W-:Y:S05]  /*e0e0*/  BSYNC B0 ;  /* 0x0000000000007941 */ /* 0x000fea0003800000 */
.L_x_7759:
        /* <DEDUP_REMOVED lines=33> */
.L_x_7762:
[----:B------:R-:W-:Y:S05]  /*e300*/  BSYNC B0 ;  /* 0x0000000000007941 */ /* 0x000fea0003800000 */
.L_x_7761:
        /* <DEDUP_REMOVED lines=10> */
.L_x_7764:
[----:B------:R-:W-:Y:S05]  /*e3b0*/  BSYNC B0 ;  /* 0x0000000000007941 */ /* 0x000fea0003800000 */
.L_x_7763:
        /* <DEDUP_REMOVED lines=9> */
.L_x_7766:
[----:B------:R-:W-:Y:S05]  /*e450*/  BSYNC B0 ;  /* 0x0000000000007941 */ /* 0x000fea0003800000 */
.L_x_7765:
        /* <DEDUP_REMOVED lines=9> */
.L_x_7768:
[----:B------:R-:W-:Y:S05]  /*e4f0*/  BSYNC B0 ;  /* 0x0000000000007941 */ /* 0x000fea0003800000 */
.L_x_7767:
        /* <DEDUP_REMOVED lines=9> */
.L_x_7770:
[----:B------:R-:W-:Y:S05]  /*e590*/  BSYNC B0 ;  /* 0x0000000000007941 */ /* 0x000fea0003800000 */
.L_x_7769:
        /* <DEDUP_REMOVED lines=9> */
.L_x_7772:
[----:B------:R-:W-:Y:S05]  /*e630*/  BSYNC B0 ;  /* 0x0000000000007941 */ /* 0x000fea0003800000 */
.L_x_7771:
        /* <DEDUP_REMOVED lines=9> */
.L_x_7774:
[----:B------:R-:W-:Y:S05]  /*e6d0*/  BSYNC B0 ;  /* 0x0000000000007941 */ /* 0x000fea0003800000 */
.L_x_7773:
        /* <DEDUP_REMOVED lines=8> */
.L_x_7775:
        /* <DEDUP_REMOVED lines=10> */
.L_x_8537:


//--------------------- .text._ZN5flash24flash_fwd_splitkv_kernelI23Flash_fwd_kernel_traitsILi128ELi64ELi64ELi4ELb0ELb0EN7cutlass10bfloat16_tE19Flash_kernel_traitsILi128ELi64ELi64ELi4ES3_EELb1ELb0ELb0ELb0ELb1ELb0ELb1ELb1EEEvNS_16Flash_fwd_paramsE --------------------------
	.section	.text._ZN5flash24flash_fwd_splitkv_kernelI23Flash_fwd_kernel_traitsILi128ELi64ELi64ELi4ELb0ELb0EN7cutlass10bfloat16_tE19Flash_kernel_traitsILi128ELi64ELi64ELi4ES3_EELb1ELb0ELb0ELb0ELb1ELb0ELb1ELb1EEEvNS_16Flash_fwd_paramsE,"ax",@progbits
	.align	128
        .global         _ZN5flash24flash_fwd_splitkv_kernelI23Flash_fwd_kernel_traitsILi128ELi64ELi64ELi4ELb0ELb0EN7cutlass10bfloat16_tE19Flash_kernel_traitsILi128ELi64ELi64ELi4ES3_EELb1ELb0ELb0ELb0ELb1ELb0ELb1ELb1EEEvNS_16Flash_fwd_paramsE
        .type           _ZN5flash24flash_fwd_splitkv_kernelI23Flash_fwd_kernel_traitsILi128ELi64ELi64ELi4ELb0ELb0EN7cutlass10bfloat16_tE19Flash_kernel_traitsILi128ELi64ELi64ELi4ES3_EELb1ELb0ELb0ELb0ELb1ELb0ELb1ELb1EEEvNS_16Flash_fwd_paramsE,@function
        .size           _ZN5flash24flash_fwd_splitkv_kernelI23Flash_fwd_kernel_traitsILi128ELi64ELi64ELi4ELb0ELb0EN7cutlass10bfloat16_tE19Flash_kernel_traitsILi128ELi64ELi64ELi4ES3_EELb1ELb0ELb0ELb0ELb1ELb0ELb1ELb1EEEvNS_16Flash_fwd_paramsE,(.L_x_8538 - _ZN5flash24flash_fwd_splitkv_kernelI23Flash_fwd_kernel_traitsILi128ELi64ELi64ELi4ELb0ELb0EN7cutlass10bfloat16_tE19Flash_kernel_traitsILi128ELi64ELi64ELi4ES3_EELb1ELb0ELb0ELb0ELb1ELb0ELb1ELb1EEEvNS_16Flash_fwd_paramsE)
        .other          _ZN5flash24flash_fwd_splitkv_kernelI23Flash_fwd_kernel_traitsILi128ELi64ELi64ELi4ELb0ELb0EN7cutlass10bfloat16_tE19Flash_kernel_traitsILi128ELi64ELi64ELi4ES3_EELb1ELb0ELb0ELb0ELb1ELb0ELb1ELb1EEEvNS_16Flash_fwd_paramsE,@"STO_CUDA_ENTRY STV_DEFAULT"
_ZN5flash24flash_fwd_splitkv_kernelI23Flash_fwd_kernel_traitsILi128ELi64ELi64ELi4ELb0ELb0EN7cutlass10bfloat16_tE19Flash_kernel_traitsILi128ELi64ELi64ELi4ES3_EELb1ELb0ELb0ELb0ELb1ELb0ELb1ELb1EEEvNS_16Flash_fwd_paramsE:
.text._ZN5flash24flash_fwd_splitkv_kernelI23Flash_fwd_kernel_traitsILi128ELi64ELi64ELi4ELb0ELb0EN7cutlass10bfloat16_tE19Flash_kernel_traitsILi128ELi64ELi64ELi4ES3_EELb1ELb0ELb0ELb0ELb1ELb0ELb1ELb1EEEvNS_16Flash_fwd_paramsE:
[----:B------:R-:W-:Y:S08]  /*0000*/  LDC R1, c[0x0][0x28] ;  /* 0x00000a00ff017b82 */ /* 0x000ff00000000800 */
[----:B------:R-:W1:Y:S01]  /*0010*/  LDC R5, c[0x0][0x270] ;  /* 0x00009c00ff057b82 */ /* 0x000e620000000800 */
[----:B------:R-:W2:Y:S01]  /*0020*/  S2R R136, SR_CTAID.Z ;  /* 0x0000000000887919 */ /* 0x000ea20000002700 */
[----:B------:R-:W-:Y:S01]  /*0030*/  MOV R2, RZ ;  /* 0x000000ff00027202 */ /* 0x000fe20000000f00 */
[----:B------:R-:W-:Y:S01]  /*0040*/  ULDC.64 UR6, c[0x0][0x208] ;  /* 0x0000820000067ab9 */ /* 0x000fe20000000a00 */
[----:B------:R-:W-:Y:S01]  /*0050*/  MOV R8, 0xffffffff ;  /* 0xffffffff00087802 */ /* 0x000fe20000000f00 */
[----:B------:R-:W-:-:S03]  /*0060*/  ULDC.64 UR8, c[0x0][0x300] ;  /* 0x0000c00000087ab9 */ /* 0x000fc60000000a00 */
        /* <DEDUP_REMOVED lines=21> */
[----:B------:R-:W4:Y:S08]  /*01c0*/  LDC.U8 R0, c[0x0][0x3c2] ;  /* 0x0000f080ff007b82 */ /* 0x000f300000000000 */
[----:B------:R-:W-:Y:S01]  /*01d0*/  @P2 VIADD R161, R161, 0x1 ;  /* 0x00000001a1a12836 */ /* 0x000fe20000000000 */
[----:B------:R-:W-:-:S05]  /*01e0*/  @!P1 LOP3.LUT R161, RZ, R5, RZ, 0x33, !PT ;  /* 0x00000005ffa19212 */ /* 0x000fca00078e33ff */
[C---:B--2---:R-:W-:Y:S02]  /*01f0*/  IMAD.WIDE R10, R161.reuse, 0x4, R6 ;  /* 0x00000004a10a7825 */ /* 0x044fe400078e0206 */
[----:B------:R-:W2:Y:S03]  /*0200*/  LDC.64 R6, c[0x0][0x2f8] ;  /* 0x0000be00ff067b82 */ /* 0x000ea60000000a00 */
[----:B------:R-:W2:Y:S04]  /*0210*/  @P0 LDG.E R8, desc[UR6][R10.64] ;  /* 0x000000060a080981 */ /* 0x000ea8000c1e1900 */
[----:B------:R-:W2:Y:S01]  /*0220*/  @P0 LDG.E R9, desc[UR6][R10.64+0x4] ;  /* 0x000004060a090981 */ /* 0x000ea2000c1e1900 */
[----:B----4-:R-:W-:Y:S01]  /*0230*/  ISETP.NE.AND P1, PT, R0, RZ, PT ;  /* 0x000000ff0000720c */ /* 0x010fe20003f25270 */
[----:B------:R-:W-:Y:S01]  /*0240*/  IMAD.MOV.U32 R13, RZ, RZ, -0x1 ;  /* 0xffffffffff0d7424 */ /* 0x000fe200078e00ff */
[----:B-1----:R-:W-:Y:S01]  /*0250*/  ISETP.EQ.U32.AND P2, PT, R2, RZ, PT ;  /* 0x000000ff0200720c */ /* 0x002fe20003f42070 */
[----:B---3--:R-:W-:Y:S01]  /*0260*/  IMAD.WIDE R138, R161, 0x4, R138 ;  /* 0x00000004a18a7825 */ /* 0x008fe200078e028a */
[----:B------:R-:W-:-:S02]  /*0270*/  ISETP.NE.U32.AND P5, PT, RZ, UR8, PT ;  /* 0x00000008ff007c0c */ /* 0x000fc4000bfa5070 */
[----:B------:R-:W-:Y:S02]  /*0280*/  ISETP.EQ.OR.EX P2, PT, R3, RZ, !P1, P2 ;  /* 0x000000ff0300720c */ /* 0x000fe40004f42720 */
[----:B------:R-:W-:Y:S02]  /*0290*/  ISETP.NE.AND.EX P5, PT, RZ, UR9, PT, P5 ;  /* 0x00000009ff007c0c */ /* 0x000fe4000bfa5350 */
[----:B------:R-:W-:Y:S01]  /*02a0*/  MOV R14, RZ ;  /* 0x000000ff000e7202 */ /* 0x000fe20000000f00 */
[----:B--2---:R-:W-:-:S08]  /*02b0*/  IMAD.WIDE R6, R161, 0x4, R6 ;  /* 0x00000004a1067825 */ /* 0x004fd000078e0206 */
        /* <DEDUP_REMOVED lines=15> */
.L_x_7776:
[----:B------:R-:W1:Y:S02]  /*03b0*/  LDC R11, c[0x0][0x2c8] ;  /* 0x0000b200ff0b7b82 */ /* 0x000e640000000800 */
.L_x_7777:
        /* <DEDUP_REMOVED lines=44> */
[----:B------:R-:W-:Y:S02]  /*0680*/  @!P3 ISETP.NE.AND.EX P2, PT, R3, RZ, PT, P2 ;  /* 0x000000ff0300b20c */ /* 0x000fe40003f45320 */
[----:B------:R-:W-:-:S02]  /*0690*/  IADD3 R2, -R160, 0x7f, R65 ;  /* 0x0000007fa0027810 */ /* 0x000fc40007ffe141 */
[----:B---3--:R-:W-:-:S05]  /*06a0*/  @!P3 SEL R3, R4, RZ, P2 ;  /* 0x000000ff0403b207 */ /* 0x008fca0001000000 */
[----:B------:R-:W-:Y:S02]  /*06b0*/  @!P3 IMAD.IADD R62, R74, 0x1, R3 ;  /* 0x000000014a3eb824 */ /* 0x000fe400078e0203 */
        /* <DEDUP_REMOVED lines=100> */
.L_x_7778:
        /* <DEDUP_REMOVED lines=11> */
[----:B------:R-:W-:Y:S02]  /*0db0*/  ISETP.NE.AND.EX P0, PT, RZ, UR5, PT, P0 ;  /* 0x00000005ff007c0c */ /* 0x000fe4000bf05300 */
[----:B------:R-:W-:-:S11]  /*0dc0*/  SHF.R.S32.HI R9, RZ, 0x1f, R161 ;  /* 0x0000001fff097819 */ /* 0x000fd600000114a1 */
        /* <DEDUP_REMOVED lines=11> */
.L_x_7779:
[----:B------:R-:W-:Y:S05]  /*0e80*/  @!P3 BRA `(.L_x_7780) ;  /* 0x000000040044b947 */ /* 0x000fea0003800000 */
[----:B------:R-:W1:Y:S01]  /*0e90*/  LDC R10, c[0x0][0x380] ;  /* 0x0000e000ff0a7b82 */ /* 0x000e620000000800 */
[----:B------:R-:W-:Y:S01]  /*0ea0*/  LEA R7, R102, 0xffffffc0, 0x6 ;  /* 0xffffffc066077811 */ /* 0x000fe200078e30ff */
[----:B------:R-:W-:-:S06]  /*0eb0*/  ULDC.64 UR4, c[0x0][0x230] ;  /* 0x00008c0000047ab9 */ /* 0x000fcc0000000a00 */
[----:B------:R-:W2:Y:S01]  /*0ec0*/  LDC.64 R142, c[0x0][0x248] ;  /* 0x00009200ff8e7b82 */ /* 0x000ea20000000a00 */
[----:B-1----:R-:W-:-:S04]  /*0ed0*/  IABS R2, R10 ;  /* 0x0000000a00027213 */ /* 0x002fc80000000000 */
[----:B-----5:R-:W1:Y:S08]  /*0ee0*/  I2F.RP R6, R2 ;  /* 0x0000000200067306 */ /* 0x020e700000209400 */
        /* <DEDUP_REMOVED lines=23> */
[----:B------:R3:W4:Y:S01]  /*1060*/  LDG.E R2, desc[UR6][R18.64] ;  /* 0x0000000612027981 */ /* 0x000722000c1e1900 */
        /* <DEDUP_REMOVED lines=13> */
[----:B------:R-:W-:Y:S02]  /*1140*/  IMAD R5, R4, R5, R6 ;  /* 0x0000000504057224 */ /* 0x000fe400078e0206 */
[----:B------:R-:W-:-:S03]  /*1150*/  IMAD.MOV R6, RZ, RZ, -R13 ;  /* 0x000000ffff067224 */ /* 0x000fc600078e0a0d */
[----:B------:R-:W-:Y:S01]  /*1160*/  ISETP.GT.U32.AND P1, PT, R4, R5, PT ;  /* 0x000000050400720c */ /* 0x000fe20003f24070 */
[----:B---3--:R-:W-:-:S12]  /*1170*/  IMAD R19, R10, R6, R7 ;  /* 0x000000060a137224 */ /* 0x008fd800078e0207 */
[----:B------:R-:W-:Y:S01]  /*1180*/  @!P1 IMAD.IADD R5, R5, 0x1, -R4 ;  /* 0x0000000105059824 */ /* 0x000fe200078e0a04 */
[----:B------:R-:W-:Y:S02]  /*1190*/  @!P1 IADD3 R0, R0, 0x1, RZ ;  /* 0x0000000100009810 */ /* 0x000fe40007ffe0ff */
[----:B------:R-:W-:Y:S02]  /*11a0*/  ISETP.NE.AND P1, PT, R3, RZ, PT ;  /* 0x000000ff0300720c */ /* 0x000fe40003f25270 */
[----:B------:R-:W-:Y:S02]  /*11b0*/  ISETP.GE.U32.AND P2, PT, R5, R4, PT ;  /* 0x000000040500720c */ /* 0x000fe40003f46070 */
[----:B------:R-:W-:-:S04]  /*11c0*/  LOP3.LUT R4, R136, R3, RZ, 0x3c, !PT ;  /* 0x0000000388047212 */ /* 0x000fc800078e3cff */
[----:B------:R-:W-:Y:S02]  /*11d0*/  ISETP.GE.AND P0, PT, R4, RZ, PT ;  /* 0x000000ff0400720c */ /* 0x000fe40003f06270 */
[----:B------:R-:W1:Y:S05]  /*11e0*/  LDC.64 R4, c[0x0][0x238] ;  /* 0x00008e00ff047b82 */ /* 0x000e6a0000000a00 */
[----:B------:R-:W-:-:S06]  /*11f0*/  @P2 IADD3 R0, R0, 0x1, RZ ;  /* 0x0000000100002810 */ /* 0x000fcc0007ffe0ff */
[----:B------:R-:W-:Y:S01]  /*1200*/  @!P0 IMAD.MOV R0, RZ, RZ, -R0 ;  /* 0x000000ffff008224 */ /* 0x000fe200078e0a00 */
[----:B------:R-:W-:-:S04]  /*1210*/  @!P1 LOP3.LUT R0, RZ, R3, RZ, 0x33, !PT ;  /* 0x00000003ff009212 */ /* 0x000fc800078e33ff */
[----:B------:R-:W-:Y:S02]  /*1220*/  SHF.R.S32.HI R3, RZ, 0x1f, R0 ;  /* 0x0000001fff037819 */ /* 0x000fe40000011400 */
[----:B----4-:R-:W-:Y:S01]  /*1230*/  SHF.R.S32.HI R11, RZ, 0x1f, R2 ;  /* 0x0000001fff0b7819 */ /* 0x010fe20000011402 */
        /* <DEDUP_REMOVED lines=12> */
[----:B------:R-:W-:Y:S02]  /*1300*/  MOV R20, R12 ;  /* 0x0000000c00147202 */ /* 0x000fe40000000f00 */
[----:B------:R-:W-:Y:S01]  /*1310*/  MOV R12, R10 ;  /* 0x0000000a000c7202 */ /* 0x000fe20000000f00 */
[----:B------:R-:W-:Y:S02]  /*1320*/  IMAD.IADD R21, R13, 0x1, R6 ;  /* 0x000000010d157824 */ /* 0x000fe400078e0206 */
[----:B------:R-:W-:Y:S02]  /*1330*/  IMAD R13, R3, UR4, RZ ;  /* 0x00000004030d7c24 */ /* 0x000fe4000f8e02ff */
[----:B------:R-:W-:-:S04]  /*1340*/  IMAD.WIDE.U32 R22, R0, UR4, R20 ;  /* 0x0000000400167c25 */ /* 0x000fc8000f8e0014 */
[----:B------:R-:W-:Y:S01]  /*1350*/  IMAD R13, R0, UR5, R13 ;  /* 0x00000005000d7c24 */ /* 0x000fe2000f8e020d */
[----:B------:R-:W-:Y:S01]  /*1360*/  MOV R2, R22 ;  /* 0x0000001600027202 */ /* 0x000fe20000000f00 */
[----:B------:R-:W-:-:S03]  /*1370*/  IMAD.IADD R21, R11, 0x1, R5 ;  /* 0x000000010b157824 */ /* 0x000fc600078e0205 */
[----:B------:R-:W-:Y:S01]  /*1380*/  IADD3 R13, R23, R13, RZ ;  /* 0x0000000d170d7210 */ /* 0x000fe20007ffe0ff */
[----:B------:R-:W-:Y:S06]  /*1390*/  BRA `(.L_x_7781) ;  /* 0x0000000400447947 */ /* 0x000fec0003800000 */
.L_x_7780:
[----:B------:R-:W1:Y:S01]  /*13a0*/  LDC R19, c[0x0][0x278] ;  /* 0x00009e00ff137b82 */ /* 0x000e620000000800 */
[----:B------:R-:W-:Y:S02]  /*13b0*/  MOV R4, RZ ;  /* 0x000000ff00047202 */ /* 0x000fe40000000f00 */
[----:B------:R-:W-:-:S13]  /*13c0*/  ISETP.NE.AND P4, PT, R13, -0x1, PT ;  /* 0xffffffff0d00780c */ /* 0x000fda0003f85270 */
        /* <DEDUP_REMOVED lines=46> */
.L_x_7782:
        /* <DEDUP_REMOVED lines=32> */
.L_x_7781:
[----:B------:R1:W5:Y:S01]  /*18b0*/  @P5 LDG.E R50, desc[UR6][R138.64] ;  /* 0x000000068a325981 */ /* 0x000362000c1e1900 */
[----:B------:R-:W-:Y:S01]  /*18c0*/  ISETP.NE.AND P0, PT, R8, -0x1, PT ;  /* 0xffffffff0800780c */ /* 0x000fe20003f05270 */
[----:B------:R-:W2:Y:S01]  /*18d0*/  LDC.64 R4, c[0x0][0x240] ;  /* 0x00009000ff047b82 */ /* 0x000ea20000000a00 */
[----:B-----5:R-:W-:Y:S01]  /*18e0*/  SHF.R.S32.HI R6, RZ, 0x1f, R61 ;  /* 0x0000001fff067819 */ /* 0x020fe2000001143d */
[----:B------:R-:W-:Y:S01]  /*18f0*/  ULDC.64 UR4, c[0x0][0x268] ;  /* 0x00009a0000047ab9 */ /* 0x000fe20000000a00 */
[C---:B------:R-:W-:Y:S01]  /*1900*/  SHF.L.U64.HI R72, R142.reuse, 0x4, R143 ;  /* 0x000000048e487819 */ /* 0x040fe2000001028f */
[----:B------:R-:W-:Y:S01]  /*1910*/  IMAD.SHL.U32 R71, R142, 0x10, RZ ;  /* 0x000000108e477824 */ /* 0x000fe200078e00ff */
[CC--:B------:R-:W-:Y:S02]  /*1920*/  LEA.HI R14, R6.reuse, R61.reuse, RZ, 0x3 ;  /* 0x0000003d060e7211 */ /* 0x0c0fe400078f18ff */
[----:B------:R-:W-:Y:S01]  /*1930*/  LEA.HI R67, R6, R61, RZ, 0x4 ;  /* 0x0000003d06437211 */ /* 0x000fe200078f20ff */
[----:B------:R-:W3:Y:S01]  /*1940*/  LDC R80, c[0x0][0x2e0] ;  /* 0x0000b800ff507b82 */ /* 0x000ee20000000800 */
[----:B------:R-:W-:-:S02]  /*1950*/  LOP3.LUT R66, R14, 0xfffffff8, RZ, 0xc0, !PT ;  /* 0xfffffff80e427812 */ /* 0x000fc400078ec0ff */
[----:B------:R-:W-:Y:S02]  /*1960*/  SHF.R.S32.HI R134, RZ, 0x3, R14 ;  /* 0x00000003ff867819 */ /* 0x000fe4000001140e */
[----:B------:R-:W-:Y:S01]  /*1970*/  LEA.HI R63, R6, R61, RZ, 0x5 ;  /* 0x0000003d063f7211 */ /* 0x000fe200078f28ff */
[----:B------:R-:W-:Y:S01]  /*1980*/  IMAD.IADD R66, R61, 0x1, -R66 ;  /* 0x000000013d427824 */ /* 0x000fe200078e0a42 */
[--C-:B------:R-:W-:Y:S01]  /*1990*/  SHF.R.S32.HI R135, RZ, 0x1f, R134.reuse ;  /* 0x0000001fff877819 */ /* 0x100fe20000011486 */
[----:B------:R-:W4:Y:S01]  /*19a0*/  @!P0 LDC.64 R10, c[0x0][0x228] ;  /* 0x00008a00ff0a8b82 */ /* 0x000f220000000a00 */
[----:B------:R-:W-:Y:S01]  /*19b0*/  LOP3.LUT R70, R67, 0xfffffff0, RZ, 0xc0, !PT ;  /* 0xfffffff043467812 */ /* 0x000fe200078ec0ff */
[----:B------:R-:W-:Y:S01]  /*19c0*/  IMAD.SHL.U32 R76, R66, 0x4, RZ ;  /* 0x00000004424c7824 */ /* 0x000fe200078e00ff */
[----:B------:R-:W-:Y:S01]  /*19d0*/  LOP3.LUT R64, R63, 0xffffffe0, RZ, 0xc0, !PT ;  /* 0xffffffe03f407812 */ /* 0x000fe200078ec0ff */
[----:B------:R-:W-:Y:S01]  /*19e0*/  IMAD.WIDE R24, R17, 0x40, R134 ;  /* 0x0000004011187825 */ /* 0x000fe200078e0286 */
[----:B------:R-:W-:-:S02]  /*19f0*/  SHF.R.S32.HI R63, RZ, 0x5, R63 ;  /* 0x00000005ff3f7819 */ /* 0x000fc4000001143f */
[----:B------:R-:W-:Y:S01]  /*1a00*/  SHF.R.S32.HI R67, RZ, 0x4, R67 ;  /* 0x00000004ff437819 */ /* 0x000fe20000011443 */
[----:B--2---:R-:W-:Y:S01]  /*1a10*/  @P0 IMAD.WIDE.U32 R22, R8, R4, RZ ;  /* 0x0000000408160225 */ /* 0x004fe200078e00ff */
[----:B------:R-:W2:Y:S01]  /*1a20*/  LDC.64 R140, c[0x0][0x250] ;  /* 0x00009400ff8c7b82 */ /* 0x000ea20000000a00 */
[----:B------:R-:W-:Y:S02]  /*1a30*/  IADD3 R64, -R64, R61, RZ ;  /* 0x0000003d40407210 */ /* 0x000fe40007ffe1ff */
[----:B------:R-:W-:Y:S02]  /*1a40*/  @P0 IMAD R23, R8, R5, R23 ;  /* 0x0000000508170224 */ /* 0x000fe400078e0217 */
[----:B------:R-:W-:Y:S01]  /*1a50*/  @P0 IMAD.MOV.U32 R8, RZ, RZ, R22 ;  /* 0x000000ffff080224 */ /* 0x000fe200078e0016 */
[----:B---3--:R-:W-:Y:S01]  /*1a60*/  LEA.HI R80, R80, R80, RZ, 0x1 ;  /* 0x0000005050507211 */ /* 0x008fe200078f08ff */
[----:B------:R-:W-:-:S03]  /*1a70*/  IMAD.IADD R70, R61, 0x1, -R70 ;  /* 0x000000013d467824 */ /* 0x000fc600078e0a46 */
[----:B------:R-:W-:Y:S01]  /*1a80*/  SHF.R.S32.HI R79, RZ, 0x1, R80 ;  /* 0x00000001ff4f7819 */ /* 0x000fe20000011450 */
[-C--:B----4-:R-:W-:Y:S02]  /*1a90*/  @!P0 IMAD R16, R9, R10.reuse, RZ ;  /* 0x0000000a09108224 */ /* 0x090fe400078e02ff */
[----:B------:R-:W-:-:S04]  /*1aa0*/  @!P0 IMAD.WIDE.U32 R26, R161, R10, RZ ;  /* 0x0000000aa11a8225 */ /* 0x000fc800078e00ff */
[----:B------:R-:W-:Y:S01]  /*1ab0*/  @!P0 IMAD R11, R161, R11, R16 ;  /* 0x0000000ba10b8224 */ /* 0x000fe200078e0210 */
[----:B------:R-:W-:Y:S01]  /*1ac0*/  @!P0 MOV R8, R26 ;  /* 0x0000001a00088202 */ /* 0x000fe20000000f00 */
[----:B------:R-:W-:Y:S01]  /*1ad0*/  IMAD.SHL.U32 R16, R66, 0x8, RZ ;  /* 0x0000000842107824 */ /* 0x000fe200078e00ff */
[----:B--2---:R-:W-:Y:S01]  /*1ae0*/  SHF.L.U64.HI R68, R140, 0x4, R141 ;  /* 0x000000048c447819 */ /* 0x004fe2000001028d */
[----:B------:R-:W-:Y:S01]  /*1af0*/  IMAD.SHL.U32 R10, R134, 0x40, RZ ;  /* 0x00000040860a7824 */ /* 0x000fe200078e00ff */
[----:B------:R-:W-:Y:S01]  /*1b00*/  SHF.L.U32 R69, R140, 0x4, RZ ;  /* 0x000000048c457819 */ /* 0x000fe200000006ff */
[----:B------:R-:W-:Y:S01]  /*1b10*/  @!P0 IMAD.IADD R23, R27, 0x1, R11 ;  /* 0x000000011b178824 */ /* 0x000fe200078e020b */
[----:B------:R-:W-:Y:S01]  /*1b20*/  IADD3 R22, P1, R16, R8, RZ ;  /* 0x0000000810167210 */ /* 0x000fe20007f3e0ff */
[----:B------:R-:W-:Y:S01]  /*1b30*/  IMAD R8, R25, R4, RZ ;  /* 0x0000000419087224 */ /* 0x000fe200078e02ff */
[----:B------:R-:W-:Y:S01]  /*1b40*/  LOP3.LUT R11, R10, 0x1c0, RZ, 0xc0, !PT ;  /* 0x000001c00a0b7812 */ /* 0x000fe200078ec0ff */
[----:B------:R-:W-:Y:S01]  /*1b50*/  IMAD R77, R134, R79, R76 ;  /* 0x0000004f864d7224 */ /* 0x000fe200078e024c */
[----:B------:R-:W-:Y:S01]  /*1b60*/  SHF.R.S32.HI R17, RZ, 0x1f, R16 ;  /* 0x0000001fff117819 */ /* 0x000fe20000011410 */
[----:B------:R-:W-:Y:S01]  /*1b70*/  IMAD R8, R24, R5, R8 ;  /* 0x0000000518087224 */ /* 0x000fe200078e0208 */
[----:B------:R-:W-:Y:S01]  /*1b80*/  LEA.HI R5, R6, R61, RZ, 0x6 ;  /* 0x0000003d06057211 */ /* 0x000fe200078f30ff */
[----:B------:R-:W-:Y:S01]  /*1b90*/  IMAD.SHL.U32 R78, R79, 0x10, RZ ;  /* 0x000000104f4e7824 */ /* 0x000fe200078e00ff */
[----:B------:R-:W-:Y:S01]  /*1ba0*/  LOP3.LUT R10, R11, 0x38, R16, 0xf8, !PT ;  /* 0x000000380b0a7812 */ /* 0x000fe200078ef810 */
[----:B------:R-:W-:Y:S01]  /*1bb0*/  IMAD.X R23, R17, 0x1, R23, P1 ;  /* 0x0000000111177824 */ /* 0x000fe200008e0617 */
[----:B------:R-:W-:Y:S01]  /*1bc0*/  SHF.R.U32.HI R11, RZ, 0x3, R11 ;  /* 0x00000003ff0b7819 */ /* 0x000fe2000001160b */
[----:B------:R-:W-:Y:S01]  /*1bd0*/  IMAD.SHL.U32 R5, R5, 0x8, RZ ;  /* 0x0000000805057824 */ /* 0x000fe200078e00ff */
[----:B------:R-:W-:Y:S01]  /*1be0*/  IADD3 R20, P0, R16, R12, RZ ;  /* 0x0000000c10147210 */ /* 0x000fe20007f1e0ff */
[----:B------:R-:W-:Y:S01]  /*1bf0*/  IMAD.WIDE.U32 R22, R24, R4, R22 ;  /* 0x0000000418167225 */ /* 0x000fe200078e0016 */
[----:B------:R-:W-:-:S02]  /*1c00*/  LOP3.LUT R10, R10, R11, RZ, 0x3c, !PT ;  /* 0x0000000b0a0a7212 */ /* 0x000fc400078e3cff */
[----:B------:R-:W-:Y:S01]  /*1c10*/  IADD3.X R21, R17, R21, RZ, P0, !PT ;  /* 0x0000001511157210 */ /* 0x000fe200007fe4ff */
[----:B------:R-:W-:Y:S01]  /*1c20*/  IMAD R11, R3, UR4, RZ ;  /* 0x00000004030b7c24 */ /* 0x000fe2000f8e02ff */
[----:B------:R-:W-:Y:S02]  /*1c30*/  SHF.R.S32.HI R4, RZ, 0x1f, R136 ;  /* 0x0000001fff047819 */ /* 0x000fe40000011488 */
[----:B------:R-:W-:Y:S01]  /*1c40*/  LOP3.LUT R130, R10, 0xfffffe00, R5, 0xf8, !PT ;  /* 0xfffffe000a827812 */ /* 0x000fe200078ef805 */
[C---:B------:R-:W-:Y:S01]  /*1c50*/  IMAD R11, R0.reuse, UR5, R11 ;  /* 0x00000005000b7c24 */ /* 0x040fe2000f8e020b */
[----:B------:R-:W-:Y:S01]  /*1c60*/  SHF.R.S32.HI R5, RZ, 0x1f, R74 ;  /* 0x0000001fff057819 */ /* 0x000fe2000001144a */
[----:B------:R-:W-:Y:S01]  /*1c70*/  IMAD.WIDE.U32 R20, R0, UR4, R20 ;  /* 0x0000000400147c25 */ /* 0x000fe2000f8e0014 */
[----:B------:R-:W-:Y:S01]  /*1c80*/  ULDC.64 UR4, c[0x0][0x258] ;  /* 0x0000960000047ab9 */ /* 0x000fe20000000a00 */
[----:B------:R-:W-:Y:S02]  /*1c90*/  IADD3 R104, P0, R134, R19, RZ ;  /* 0x0000001386687210 */ /* 0x000fe40007f1e0ff */
[----:B------:R-:W-:Y:S01]  /*1ca0*/  IMAD R131, R4, UR4, RZ ;  /* 0x0000000404837c24 */ /* 0x000fe2000f8e02ff */
[----:B------:R-:W-:Y:S01]  /*1cb0*/  LEA.HI R4, R5, R74, RZ, 0x6 ;  /* 0x0000004a05047211 */ /* 0x000fe200078f30ff */
[----:B------:R-:W-:Y:S01]  /*1cc0*/  IMAD.IADD R11, R21, 0x1, R11 ;  /* 0x00000001150b7824 */ /* 0x000fe200078e020b */
[----:B------:R-:W-:Y:S01]  /*1cd0*/  IADD3 R23, R23, R8, RZ ;  /* 0x0000000817177210 */ /* 0x000fe20007ffe0ff */
[----:B------:R-:W-:Y:S01]  /*1ce0*/  IMAD.X R15, R135, 0x1, R15, P0 ;  /* 0x00000001870f7824 */ /* 0x000fe200000e060f */
[----:B------:R-:W-:Y:S01]  /*1cf0*/  SHF.R.S32.HI R4, RZ, 0x6, R4 ;  /* 0x00000006ff047819 */ /* 0x000fe20000011404 */
[----:B------:R-:W-:Y:S01]  /*1d00*/  IMAD.MOV.U32 R10, RZ, RZ, R20 ;  /* 0x000000ffff0a7224 */ /* 0x000fe200078e0014 */
[----:B------:R-:W-:Y:S01]  /*1d10*/  IADD3 R132, P0, R16, R2, RZ ;  /* 0x0000000210847210 */ /* 0x000fe20007f1e0ff */
[----:B------:R-:W-:Y:S01]  /*1d20*/  IMAD R15, R15, R140, RZ ;  /* 0x0000008c0f0f7224 */ /* 0x000fe200078e02ff */
[----:B------:R-:W-:Y:S01]  /*1d30*/  VIMNMX R81, R159, R4, !PT ;  /* 0x000000049f517248 */ /* 0x000fe20007fe0100 */
[----:B------:R-:W-:Y:S01]  /*1d40*/  IMAD R5, R135, R142, RZ ;  /* 0x0000008e87057224 */ /* 0x000fe200078e02ff */
[----:B------:R-:W-:Y:S01]  /*1d50*/  IADD3 R76, R76, R77, RZ ;  /* 0x0000004d4c4c7210 */ /* 0x000fe20007ffe0ff */
[----:B------:R-:W-:Y:S01]  /*1d60*/  IMAD.X R133, R17, 0x1, R13, P0 ;  /* 0x0000000111857824 */ /* 0x000fe200000e060d */
[----:B------:R-:W-:Y:S01]  /*1d70*/  ISETP.GT.AND P0, PT, R102, R81, PT ;  /* 0x000000516600720c */ /* 0x000fe20003f04270 */
[C---:B------:R-:W-:Y:S01]  /*1d80*/  IMAD R131, R136.reuse, UR5, R131 ;  /* 0x0000000588837c24 */ /* 0x040fe2000f8e0283 */
[----:B------:R-:W-:Y:S01]  /*1d90*/  SHF.R.S32.HI R75, RZ, 0x1f, R77 ;  /* 0x0000001fff4b7819 */ /* 0x000fe2000001144d */
[----:B------:R-:W-:Y:S01]  /*1da0*/  IMAD.WIDE.U32 R136, R136, UR4, R22 ;  /* 0x0000000488887c25 */ /* 0x000fe2000f8e0016 */
[----:B------:R-:W-:-:S03]  /*1db0*/  SHF.R.S32.HI R73, RZ, 0x1f, R76 ;  /* 0x0000001fff497819 */ /* 0x000fc6000001144c */
[C---:B------:R-:W-:Y:S01]  /*1dc0*/  IMAD R101, R104.reuse, R141, R15 ;  /* 0x0000008d68657224 */ /* 0x040fe200078e020f */
[----:B------:R-:W-:Y:S01]  /*1dd0*/  IADD3 R131, R137, R131, RZ ;  /* 0x0000008389837210 */ /* 0x000fe20007ffe0ff */
[----:B------:R-:W-:-:S04]  /*1de0*/  IMAD.WIDE.U32 R104, R104, R140, R10 ;  /* 0x0000008c68687225 */ /* 0x000fc800078e000a */
[C---:B------:R-:W-:Y:S02]  /*1df0*/  IMAD R5, R134.reuse, R143, R5 ;  /* 0x0000008f86057224 */ /* 0x040fe400078e0205 */
[----:B------:R-:W-:-:S04]  /*1e00*/  IMAD.WIDE.U32 R132, R134, R142, R132 ;  /* 0x0000008e86847225 */ /* 0x000fc800078e0084 */
        /* <DEDUP_REMOVED lines=19> */
[----:B------:R-:W-:Y:S01]  /*1f40*/  USHF.L.U32 UR14, UR4, 0x5, URZ ;  /* 0x00000005040e7899 */ /* 0x000fe2000800063f */
[----:B------:R-:W2:Y:S01]  /*1f50*/  LDC R82, c[0x0][0x340] ;  /* 0x0000d000ff527b82 */ /* 0x000ea20000000800 */
[----:B------:R-:W-:Y:S01]  /*1f60*/  USHF.L.U64.HI UR15, UR4, 0x4, UR5 ;  /* 0x00000004040f7899 */ /* 0x000fe20008010205 */
[----:B------:R-:W-:Y:S01]  /*1f70*/  IMAD R4, R161, UR11, R4 ;  /* 0x0000000ba1047c24 */ /* 0x000fe2000f8e0204 */
[----:B------:R-:W-:Y:S01]  /*1f80*/  ULDC.64 UR10, c[0x0][0x348] ;  /* 0x0000d200000a7ab9 */ /* 0x000fe20000000a00 */
[----:B------:R-:W-:Y:S01]  /*1f90*/  IMAD.IADD R13, R13, 0x1, R2 ;  /* 0x000000010d0d7824 */ /* 0x000fe200078e0202 */
[----:B------:R-:W-:Y:S01]  /*1fa0*/  USHF.L.U32 UR20, UR4, 0x4, URZ ;  /* 0x0000000404147899 */ /* 0x000fe2000800063f */
[----:B------:R-:W-:Y:S01]  /*1fb0*/  IMAD.IADD R11, R11, 0x1, R4 ;  /* 0x000000010b0b7824 */ /* 0x000fe200078e0204 */
[----:B------:R-:W-:Y:S01]  /*1fc0*/  UIMAD.WIDE.U32 UR18, UR4, 0x60, URZ ;  /* 0x00000060041278a5 */ /* 0x000fe2000f8e003f */
[C---:B------:R-:W-:Y:S01]  /*1fd0*/  IMAD R9, R5.reuse, UR4, RZ ;  /* 0x0000000405097c24 */ /* 0x040fe2000f8e02ff */
[C-C-:B-1----:R-:W-:Y:S01]  /*1fe0*/  SHF.L.U64.HI R83, R86.reuse, 0x4, R87.reuse ;  /* 0x0000000456537819 */ /* 0x142fe20000010257 */
[----:B------:R-:W-:Y:S01]  /*1ff0*/  IMAD R2, R5, R86, RZ ;  /* 0x0000005605027224 */ /* 0x000fe200078e02ff */
[----:B------:R-:W-:Y:S01]  /*2000*/  SHF.L.U64.HI R85, R86, 0x5, R87 ;  /* 0x0000000556557819 */ /* 0x000fe20000010257 */
[----:B------:R-:W-:Y:S01]  /*2010*/  IMAD R9, R6, UR5, R9 ;  /* 0x0000000506097c24 */ /* 0x000fe2000f8e0209 */
[----:B------:R-:W-:Y:S01]  /*2020*/  IADD3 R128, R134, 0x10, RZ ;  /* 0x0000001086807810 */ /* 0x000fe20007ffe0ff */
[----:B------:R-:W-:Y:S01]  /*2030*/  IMAD.WIDE.U32 R10, R6, UR4, R10 ;  /* 0x00000004060a7c25 */ /* 0x000fe2000f8e000a */
[----:B------:R-:W-:Y:S01]  /*2040*/  SHF.R.S32.HI R121, RZ, 0x1f, R78 ;  /* 0x0000001fff797819 */ /* 0x000fe2000001144e */
[----:B------:R-:W-:-:S02]  /*2050*/  USHF.L.U64.HI UR23, UR20, 0x1, UR15 ;  /* 0x0000000114177899 */ /* 0x000fc4000801020f */
[C---:B------:R-:W-:Y:S01]  /*2060*/  IMAD R2, R6.reuse, R87, R2 ;  /* 0x0000005706027224 */ /* 0x040fe200078e0202 */
[----:B------:R-:W-:Y:S01]  /*2070*/  USHF.L.U32 UR25, UR14, 0x1, URZ ;  /* 0x000000010e197899 */ /* 0x000fe2000800063f */
[----:B------:R-:W-:Y:S01]  /*2080*/  IMAD.WIDE.U32 R4, R6, R86, R12 ;  /* 0x0000005606047225 */ /* 0x000fe200078e000c */
[----:B------:R-:W-:Y:S01]  /*2090*/  IADD3 R12, R16, 0x40, RZ ;  /* 0x00000040100c7810 */ /* 0x000fe20007ffe0ff */
[----:B------:R-:W-:Y:S01]  /*20a0*/  ULDC.U8 UR22, c[0x0][0x3c3] ;  /* 0x0000f0c000167ab9 */ /* 0x000fe20000000000 */
[----:B------:R-:W-:Y:S01]  /*20b0*/  ULDC UR21, c[0x0][0x2e0] ;  /* 0x0000b80000157ab9 */ /* 0x000fe20000000800 */
[----:B------:R-:W-:Y:S01]  /*20c0*/  IMAD.IADD R11, R11, 0x1, R9 ;  /* 0x000000010b0b7824 */ /* 0x000fe200078e0209 */
[----:B------:R-:W-:Y:S01]  /*20d0*/  ULDC.64 UR16, c[0x0][0x250] ;  /* 0x0000940000107ab9 */ /* 0x000fe20000000a00 */
[----:B------:R-:W-:Y:S01]  /*20e0*/  IMAD.IADD R5, R5, 0x1, R2 ;  /* 0x0000000105057824 */ /* 0x000fe200078e0202 */
[----:B------:R-:W-:Y:S01]  /*20f0*/  USHF.L.U32 UR20, UR20, 0x1, URZ ;  /* 0x0000000114147899 */ /* 0x000fe2000800063f */
[----:B------:R-:W-:-:S02]  /*2100*/  IMAD R109, R3, UR12, RZ ;  /* 0x0000000c036d7c24 */ /* 0x000fc4000f8e02ff */
[----:B------:R-:W-:Y:S02]  /*2110*/  IMAD R111, R3, UR10, RZ ;  /* 0x0000000a036f7c24 */ /* 0x000fe4000f8e02ff */
[----:B------:R-:W-:Y:S02]  /*2120*/  IMAD R50, R79, R50, RZ ;  /* 0x000000324f327224 */ /* 0x000fe400078e02ff */
[C---:B------:R-:W-:Y:S02]  /*2130*/  IMAD R109, R0.reuse, UR13, R109 ;  /* 0x0000000d006d7c24 */ /* 0x040fe4000f8e026d */
[----:B------:R-:W-:Y:S01]  /*2140*/  IMAD.WIDE.U32 R2, R0, UR12, R10 ;  /* 0x0000000c00027c25 */ /* 0x000fe2000f8e000a */
[----:B------:R-:W-:Y:S01]  /*2150*/  ULDC.64 UR12, c[0x0][0x320] ;  /* 0x0000c800000c7ab9 */ /* 0x000fe20000000a00 */
[----:B------:R-:W-:Y:S02]  /*2160*/  IADD3 R114, P2, R76, R50, RZ ;  /* 0x000000324c727210 */ /* 0x000fe40007f5e0ff */
[C---:B------:R-:W-:Y:S01]  /*2170*/  IMAD R111, R0.reuse, UR11, R111 ;  /* 0x0000000b006f7c24 */ /* 0x040fe2000f8e026f */
[----:B------:R-:W-:Y:S01]  /*2180*/  IADD3 R109, R3, R109, RZ ;  /* 0x0000006d036d7210 */ /* 0x000fe20007ffe0ff */
[----:B------:R-:W-:Y:S01]  /*2190*/  IMAD.WIDE.U32 R4, R0, UR10, R4 ;  /* 0x0000000a00047c25 */ /* 0x000fe2000f8e0004 */
[----:B------:R-:W-:Y:S01]  /*21a0*/  ULDC.64 UR10, c[0x0][0x318] ;  /* 0x0000c600000a7ab9 */ /* 0x000fe20000000a00 */
[----:B------:R-:W-:-:S02]  /*21b0*/  SHF.R.S32.HI R0, RZ, 0x1f, R50 ;  /* 0x0000001fff007819 */ /* 0x000fc40000011432 */
[----:B------:R-:W-:Y:S01]  /*21c0*/  IMAD.IADD R111, R5, 0x1, R111 ;  /* 0x00000001056f7824 */ /* 0x000fe200078e026f */
[----:B------:R-:W-:Y:S01]  /*21d0*/  IADD3 R50, P4, R77, R50, RZ ;  /* 0x000000324d327210 */ /* 0x000fe20007f9e0ff */
[----:B------:R-:W-:Y:S01]  /*21e0*/  VIADD R127, R78, 0x40 ;  /* 0x000000404e7f7836 */ /* 0x000fe20000000000 */
[----:B------:R-:W-:Y:S01]  /*21f0*/  LEA R108, P1, R2, UR12, 0x1 ;  /* 0x0000000c026c7c11 */ /* 0x000fe2000f8208ff */
[----:B------:R-:W-:Y:S01]  /*2200*/  UIMAD UR12, UR5, 0x60, URZ ;  /* 0x00000060050c78a4 */ /* 0x000fe2000f8e023f */
[----:B------:R-:W-:Y:S01]  /*2210*/  LEA R110, P0, R4, UR10, 0x1 ;  /* 0x0000000a046e7c11 */ /* 0x000fe2000f8008ff */
[----:B------:R-:W-:Y:S01]  /*2220*/  IMAD.X R51, R75, 0x1, R0, P4 ;  /* 0x000000014b337824 */ /* 0x000fe200020e0600 */
        /* <DEDUP_REMOVED lines=9> */
[----:B------:R-:W-:Y:S01]  /*22c0*/  IMAD.SHL.U32 R96, R141, 0x20, RZ ;  /* 0x000000208d607824 */ /* 0x000fe200078e00ff */
[C---:B------:R-:W-:Y:S01]  /*22d0*/  SHF.L.U64.HI R115, R114.reuse, 0x1, R115 ;  /* 0x0000000172737819 */ /* 0x040fe20000010273 */
[----:B------:R-:W-:Y:S01]  /*22e0*/  IMAD.SHL.U32 R114, R114, 0x2, RZ ;  /* 0x0000000272727824 */ /* 0x000fe200078e00ff */
[----:B------:R-:W-:Y:S01]  /*22f0*/  SHF.L.U64.HI R51, R50, 0x1, R51 ;  /* 0x0000000132337819 */ /* 0x000fe20000010233 */
[----:B------:R-:W-:Y:S01]  /*2300*/  IMAD.WIDE.U32 R6, R140, 0x20, RZ ;  /* 0x000000208c067825 */ /* 0x000fe200078e00ff */
[----:B------:R-:W-:Y:S01]  /*2310*/  SHF.L.U32 R50, R50, 0x1, RZ ;  /* 0x0000000132327819 */ /* 0x000fe200000006ff */
[----:B------:R-:W-:Y:S01]  /*2320*/  USHF.L.U64.HI UR24, UR14, 0x1, UR13 ;  /* 0x000000010e187899 */ /* 0x000fe2000801020d */
[----:B------:R-:W-:Y:S01]  /*2330*/  LEA.HI.X R99, R132, UR11, R60, 0x1, P1 ;  /* 0x0000000b84637c11 */ /* 0x000fe200088f0c3c */
[----:B------:R-:W-:Y:S01]  /*2340*/  ULDC.64 UR10, c[0x0][0x360] ;  /* 0x0000d800000a7ab9 */ /* 0x000fe20000000a00 */
[----:B------:R-:W-:Y:S01]  /*2350*/  LEA.HI.X R103, R104, UR5, R101, 0x1, P0 ;  /* 0x0000000568677c11 */ /* 0x000fe200080f0c65 */
[----:B------:R-:W-:Y:S01]  /*2360*/  ULDC.64 UR4, c[0x0][0x358] ;  /* 0x0000d60000047ab9 */ /* 0x000fe20000000a00 */
[----:B------:R-:W-:Y:S01]  /*2370*/  IADD3 R10, P1, R50, UR10, RZ ;  /* 0x0000000a320a7c10 */ /* 0x000fe2000ff3e0ff */
[----:B------:R-:W-:Y:S01]  /*2380*/  IMAD.IADD R96, R7, 0x1, R96 ;  /* 0x0000000107607824 */ /* 0x000fe200078e0260 */
[----:B------:R-:W-:Y:S01]  /*2390*/  IADD3 R112, P4, R114, UR10, RZ ;  /* 0x0000000a72707c10 */ /* 0x000fe2000ff9e0ff */
[----:B------:R-:W-:Y:S01]  /*23a0*/  IMAD.SHL.U32 R3, R143, 0x20, RZ ;  /* 0x000000208f037824 */ /* 0x000fe200078e00ff */
[----:B------:R-:W-:Y:S01]  /*23b0*/  IADD3 R50, P0, R50, UR4, RZ ;  /* 0x0000000432327c10 */ /* 0x000fe2000ff1e0ff */
[----:B------:R-:W-:Y:S01]  /*23c0*/  IMAD R5, R141, 0x60, RZ ;  /* 0x000000608d057824 */ /* 0x000fe200078e02ff */
[----:B------:R-:W-:Y:S01]  /*23d0*/  IADD3 R114, P2, R114, UR4, RZ ;  /* 0x0000000472727c10 */ /* 0x000fe2000ff5e0ff */
[----:B------:R-:W-:Y:S01]  /*23e0*/  IMAD.SHL.U32 R129, R79, 0x20, RZ ;  /* 0x000000204f817824 */ /* 0x000fe200078e00ff */
[----:B------:R-:W-:Y:S01]  /*23f0*/  IADD3.X R9, R51, UR11, RZ, P1, !PT ;  /* 0x0000000b33097c10 */ /* 0x000fe20008ffe4ff */
[----:B------:R-:W-:Y:S01]  /*2400*/  IMAD R125, R79, 0x30, RZ ;  /* 0x000000304f7d7824 */ /* 0x000fe200078e02ff */
[----:B------:R-:W-:Y:S01]  /*2410*/  IADD3.X R113, R115, UR11, RZ, P4, !PT ;  /* 0x0000000b73717c10 */ /* 0x000fe2000a7fe4ff */
[----:B------:R-:W-:Y:S01]  /*2420*/  IMAD.WIDE.U32 R142, R142, 0x20, RZ ;  /* 0x000000208e8e7825 */ /* 0x000fe200078e00ff */
[----:B------:R-:W-:Y:S01]  /*2430*/  IADD3.X R51, R51, UR5, RZ, P0, !PT ;  /* 0x0000000533337c10 */ /* 0x000fe200087fe4ff */
[----:B------:R-:W-:Y:S01]  /*2440*/  UIADD3 UR27, UR19, UR12, URZ ;  /* 0x0000000c131b7290 */ /* 0x000fe2000fffe03f */
[----:B------:R-:W-:Y:S01]  /*2450*/  IADD3.X R115, R115, UR5, RZ, P2, !PT ;  /* 0x0000000573737c10 */ /* 0x000fe200097fe4ff */
[----:B------:R-:W-:Y:S01]  /*2460*/  IMAD.WIDE.U32 R140, R140, 0x60, RZ ;  /* 0x000000608c8c7825 */ /* 0x000fe200078e00ff */
[----:B------:R-:W-:Y:S01]  /*2470*/  IADD3 R90, P1, P0, R71, 0x40, R71 ;  /* 0x00000040475a7810 */ /* 0x000fe2000783e047 */
[----:B------:R-:W-:Y:S01]  /*2480*/  ULDC UR4, c[0x0][0x2e0] ;  /* 0x0000b80000047ab9 */ /* 0x000fe20000000800 */
[----:B------:R-:W-:Y:S01]  /*2490*/  IADD3 R123, R78, R127, RZ ;  /* 0x0000007f4e7b7210 */ /* 0x000fe20007ffe0ff */
[----:B------:R-:W-:Y:S01]  /*24a0*/  IMAD.SHL.U32 R97, R6, 0x2, RZ ;  /* 0x0000000206617824 */ /* 0x000fe200078e00ff */
[----:B------:R-:W-:Y:S01]  /*24b0*/  IADD3 R89, P4, P2, R84, 0x40, R84 ;  /* 0x0000004054597810 */ /* 0x000fe20007a9e054 */
[----:B------:R-:W-:Y:S01]  /*24c0*/  IMAD.SHL.U32 R86, R86, 0x20, RZ ;  /* 0x0000002056567824 */ /* 0x000fe200078e00ff */
[----:B------:R-:W-:Y:S01]  /*24d0*/  IADD3.X R91, R72, RZ, R72, P1, P0 ;  /* 0x000000ff485b7210 */ /* 0x000fe20000fe0448 */
[----:B------:R-:W-:Y:S01]  /*24e0*/  IMAD.IADD R122, R78, 0x1, R123 ;  /* 0x000000014e7a7824 */ /* 0x000fe200078e027b */
[----:B------:R-:W-:Y:S01]  /*24f0*/  IADD3 R93, P1, R89, R84, RZ ;  /* 0x00000054595d7210 */ /* 0x000fe20007f3e0ff */
[C---:B------:R-:W-:Y:S01]  /*2500*/  VIADD R126, R134.reuse, 0x20 ;  /* 0x00000020867e7836 */ /* 0x040fe20000000000 */
[----:B------:R-:W-:Y:S01]  /*2510*/  IADD3.X R88, R83, RZ, R83, P4, P2 ;  /* 0x000000ff53587210 */ /* 0x000fe200027e4453 */
[----:B------:R-:W-:Y:S01]  /*2520*/  VIADD R124, R134, 0x30 ;  /* 0x00000030867c7836 */ /* 0x000fe20000000000 */
[----:B------:R-:W-:Y:S01]  /*2530*/  IADD3 R95, P0, R71, R90, RZ ;  /* 0x0000005a475f7210 */ /* 0x000fe20007f1e0ff */
[----:B------:R-:W-:Y:S01]  /*2540*/  IMAD.IADD R87, R143, 0x1, R3 ;  /* 0x000000018f577824 */ /* 0x000fe200078e0203 */
[----:B------:R-:W-:Y:S01]  /*2550*/  SHF.L.U64.HI R96, R6, 0x1, R96 ;  /* 0x0000000106607819 */ /* 0x000fe20000010260 */
[----:B------:R-:W-:Y:S01]  /*2560*/  IMAD.IADD R98, R141, 0x1, R5 ;  /* 0x000000018d627824 */ /* 0x000fe200078e0205 */
[----:B------:R-:W-:Y:S01]  /*2570*/  MOV R11, R102 ;  /* 0x00000066000b7202 */ /* 0x000fe20000000f00 */
[----:B--2---:R-:W-:Y:S01]  /*2580*/  IMAD.U32 R82, R82, -0x40, RZ ;  /* 0xffffffc052527824 */ /* 0x004fe200078e00ff */
[----:B------:R-:W-:Y:S01]  /*2590*/  SHF.R.S32.HI R120, RZ, 0x1f, R129 ;  /* 0x0000001fff787819 */ /* 0x000fe20000011481 */
[----:B------:R-:W-:Y:S01]  /*25a0*/  IMAD.X R92, R88, 0x1, R83, P1 ;  /* 0x00000001585c7824 */ /* 0x000fe200008e0653 */
[----:B------:R-:W-:Y:S01]  /*25b0*/  SHF.R.S32.HI R119, RZ, 0x1f, R127 ;  /* 0x0000001fff777819 */ /* 0x000fe2000001147f */
[----:B------:R-:W-:Y:S01]  /*25c0*/  ULDC UR5, c[0x0][0x2e0] ;  /* 0x0000b80000057ab9 */ /* 0x000fe20000000800 */
[----:B------:R-:W-:Y:S01]  /*25d0*/  SHF.R.S32.HI R118, RZ, 0x1f, R125 ;  /* 0x0000001fff767819 */ /* 0x000fe2000001147d */
[----:B------:R-:W-:Y:S01]  /*25e0*/  ULDC.64 UR10, c[0x0][0x248] ;  /* 0x00009200000a7ab9 */ /* 0x000fe20000000a00 */
[----:B------:R-:W-:Y:S01]  /*25f0*/  IADD3.X R94, R72, R91, RZ, P0, !PT ;  /* 0x0000005b485e7210 */ /* 0x000fe200007fe4ff */
[----:B------:R-:W-:Y:S01]  /*2600*/  ULDC.64 UR12, c[0x0][0x230] ;  /* 0x00008c00000c7ab9 */ /* 0x000fe20000000a00 */
[----:B------:R-:W-:Y:S01]  /*2610*/  SHF.R.S32.HI R117, RZ, 0x1f, R123 ;  /* 0x0000001fff757819 */ /* 0x000fe2000001147b */
[----:B------:R-:W-:Y:S01]  /*2620*/  ULDC.64 UR14, c[0x0][0x238] ;  /* 0x00008e00000e7ab9 */ /* 0x000fe20000000a00 */
[----:B------:R-:W-:-:S07]  /*2630*/  SHF.R.S32.HI R116, RZ, 0x1f, R122 ;  /* 0x0000001fff747819 */ /* 0x000fce000001147a */
.L_x_7821:
        /* <DEDUP_REMOVED lines=9> */
[-C--:B------:R-:W-:Y:S02]  /*26d0*/  ISETP.GE.AND P4, PT, R126, R15.reuse, PT ;  /* 0x0000000f7e00720c */ /* 0x080fe40003f86270 */
[----:B------:R-:W-:Y:S02]  /*26e0*/  ISETP.GE.AND P2, PT, R124, R15, PT ;  /* 0x0000000f7c00720c */ /* 0x000fe40003f46270 */
[-C--:B------:R-:W-:Y:S02]  /*26f0*/  ISETP.GE.AND P4, PT, R126, R3.reuse, !P4 ;  /* 0x000000037e00720c */ /* 0x080fe40006786270 */
[----:B------:R-:W-:Y:S03]  /*2700*/  ISETP.GE.AND P2, PT, R124, R3, !P2 ;  /* 0x000000037c00720c */ /* 0x000fe60005746270 */
[----:B---3--:R-:W2:Y:S01]  /*2710*/  @P1 LDG.E.128 R24, desc[UR6][R108.64] ;  /* 0x000000066c181981 */ /* 0x008ea2000c1e1d00 */
[----:B------:R-:W-:Y:S01]  /*2720*/  @P1 IMAD.MOV.U32 R107, RZ, RZ, R103 ;  /* 0x000000ffff6b1224 */ /* 0x000fe200078e0067 */
        /* <DEDUP_REMOVED lines=39> */
[----:B------:R-:W-:Y:S01]  /*29a0*/  ISETP.GE.AND P1, PT, R12, UR4, PT ;  /* 0x000000040c007c0c */ /* 0x000fe2000bf26270 */
[----:B------:R-:W-:Y:S10]  /*29b0*/  IMAD.MOV.U32 R38, RZ, RZ, R100 ;  /* 0x000000ffff267224 */ /* 0x000ff400078e0064 */
        /* <DEDUP_REMOVED lines=34> */
[----:B------:R-:W-:Y:S01]  /*2be0*/  MOV R39, R99 ;  /* 0x0000006300277202 */ /* 0x000fe20000000f00 */
        /* <DEDUP_REMOVED lines=59> */
.L_x_7787:
[----:B------:R-:W-:Y:S05]  /*2fa0*/  BSYNC B0 ;  /* 0x0000000000007941 */ /* 0x000fea0003800000 */
.L_x_7786:
        /* <DEDUP_REMOVED lines=8> */
[----:B-1----:R-:W-:Y:S01]  /*3030*/  IADD3 R38, P5, R43, R50, RZ ;  /* 0x000000322b267210 */ /* 0x002fe20007fbe0ff */
        /* <DEDUP_REMOVED lines=8> */
[----:B------:R-:W-:Y:S02]  /*30c0*/  @!P0 SHF.L.U32 R21, R24, 0x10, RZ ;  /* 0x0000001018158819 */ /* 0x000fe400000006ff */
        /* <DEDUP_REMOVED lines=84> */
.L_x_7789:
[----:B------:R-:W-:Y:S05]  /*3610*/  BSYNC B0 ;  /* 0x0000000000007941 */ /* 0x000fea0003800000 */
.L_x_7788:
[----:B------:R-:W-:Y:S04]  /*3620*/  BSSY B0, `(.L_x_7790) ;  /* 0x000006a000007945 */ /* 0x000fe80003800000 */
[----:B------:R-:W-:Y:S05]  /*3630*/  @!P4 BRA `(.L_x_7791) ;  /* 0x0000000400a0c947 */ /* 0x000fea0003800000 */
[----:B------:R-:W-:Y:S01]  /*3640*/  ISETP.GE.AND P0, PT, R16, UR4, PT ;  /* 0x0000000410007c0c */ /* 0x000fe2000bf06270 */
[C---:B--2---:R-:W-:Y:S01]  /*3650*/  IMAD.SHL.U32 R43, R129.reuse, 0x2, RZ ;  /* 0x00000002812b7824 */ /* 0x044fe200078e00ff */
[C---:B------:R-:W-:Y:S02]  /*3660*/  LEA R44, P5, R86.reuse, R110, 0x1 ;  /* 0x0000006e562c7211 */ /* 0x040fe400078a08ff */
[----:B------:R-:W-:Y:S02]  /*3670*/  SHF.L.U64.HI R36, R129, 0x1, R120 ;  /* 0x0000000181247819 */ /* 0x000fe40000010278 */
[C---:B------:R-:W-:Y:S02]  /*3680*/  IADD3 R28, P1, R43.reuse, R10, RZ ;  /* 0x0000000a2b1c7210 */ /* 0x040fe40007f3e0ff */
[----:B-1----:R-:W-:Y:S02]  /*3690*/  IADD3 R38, P4, R43, R50, RZ ;  /* 0x000000322b267210 */ /* 0x002fe40007f9e0ff */
[----:B------:R-:W-:Y:S02]  /*36a0*/  LEA.HI.X R45, R86, R111, R85, 0x1, P5 ;  /* 0x0000006f562d7211 */ /* 0x000fe400028f0c55 */
[C---:B------:R-:W-:Y:S01]  /*36b0*/  IADD3.X R29, R36.reuse, R9, RZ, P1, !PT ;  /* 0x00000009241d7210 */ /* 0x040fe20000ffe4ff */
[----:B------:R-:W-:Y:S01]  /*36c0*/  IMAD.X R39, R36, 0x1, R51, P4 ;  /* 0x0000000124277824 */ /* 0x000fe200020e0633 */
[----:B------:R-:W-:Y:S01]  /*36d0*/  ISETP.GE.AND P1, PT, R12, UR4, PT ;  /* 0x000000040c007c0c */ /* 0x000fe2000bf26270 */
[----:B---3--:R1:W2:Y:S01]  /*36e0*/  LDG.E.128 R24, desc[UR6][R44.64] ;  /* 0x000000062c187981 */ /* 0x0082a2000c1e1d00 */
[----:B------:R-:W-:Y:S07]  /*36f0*/  LEA R42, P4, R89, R110, 0x1 ;  /* 0x0000006e592a7211 */ /* 0x000fee00078808ff */
[----:B------:R-:W3:Y:S06]  /*3700*/  @!P0 LDG.E.64 R18, desc[UR6][R28.64] ;  /* 0x000000061c128981 */ /* 0x000eec000c1e1b00 */
[----:B------:R-:W4:Y:S01]  /*3710*/  @!P0 LDG.E.64 R34, desc[UR6][R38.64] ;  /* 0x0000000626228981 */ /* 0x000f22000c1e1b00 */
[----:B-1----:R-:W-:Y:S02]  /*3720*/  LEA R44, P5, R142, R100, 0x1 ;  /* 0x000000648e2c7211 */ /* 0x002fe400078a08ff */
[C---:B--2---:R-:W-:Y:S01]  /*3730*/  @!P0 LOP3.LUT R31, R24.reuse, 0xffff0000, RZ, 0xc0, !PT ;  /* 0xffff0000181f8812 */ /* 0x044fe200078ec0ff */
[----:B------:R-:W-:Y:S01]  /*3740*/  @!P0 IMAD.U32 R21, R24, 0x10000, RZ ;  /* 0x0001000018158824 */ /* 0x000fe200078e00ff */
[C---:B---3--:R-:W-:Y:S01]  /*3750*/  @!P0 SHF.L.U32 R22, R18.reuse, 0x10, RZ ;  /* 0x0000001012168819 */ /* 0x048fe200000006ff */
[C---:B------:R-:W-:Y:S01]  /*3760*/  @!P0 IMAD.U32 R15, R19.reuse, 0x10000, RZ ;  /* 0x00010000130f8824 */ /* 0x040fe200078e00ff */
[----:B------:R-:W-:Y:S02]  /*3770*/  @!P0 LOP3.LUT R20, R18, 0xffff0000, RZ, 0xc0, !PT ;  /* 0xffff000012148812 */ /* 0x000fe400078ec0ff */
[----:B------:R-:W-:Y:S01]  /*3780*/  @!P0 LOP3.LUT R19, R19, 0xffff0000, RZ, 0xc0, !PT ;  /* 0xffff000013138812 */ /* 0x000fe200078ec0ff */
[-C--:B------:R-:W-:Y:S01]  /*3790*/  @!P0 FMUL.FTZ R43, R31, R22.reuse ;  /* 0x000000161f2b8220 */ /* 0x080fe20000410000 */
[----:B----4-:R-:W-:Y:S01]  /*37a0*/  @!P0 LOP3.LUT R37, R35, 0xffff0000, RZ, 0xc0, !PT ;  /* 0xffff000023258812 */ /* 0x010fe200078ec0ff */
        /* <DEDUP_REMOVED lines=81> */
.L_x_7791:
[----:B------:R-:W-:Y:S05]  /*3cc0*/  BSYNC B0 ;  /* 0x0000000000007941 */ /* 0x000fea0003800000 */
.L_x_7790:
[----:B------:R-:W-:Y:S04]  /*3cd0*/  BSSY B0, `(.L_x_7792) ;  /* 0x0000070000007945 */ /* 0x000fe80003800000 */
[----:B------:R-:W-:Y:S05]  /*3ce0*/  @!P2 BRA `(.L_x_7793) ;  /* 0x0000000400b8a947 */ /* 0x000fea0003800000 */
[C---:B------:R-:W-:Y:S01]  /*3cf0*/  SHF.L.U32 R45, R125.reuse, 0x1, RZ ;  /* 0x000000017d2d7819 */ /* 0x040fe200000006ff */
[----:B--2---:R-:W2:Y:S01]  /*3d00*/  LDC.64 R42, c[0x0][0x338] ;  /* 0x0000ce00ff2a7b82 */ /* 0x004ea20000000a00 */
[----:B------:R-:W-:Y:S01]  /*3d10*/  ISETP.GE.AND P0, PT, R16, UR4, PT ;  /* 0x0000000410007c0c */ /* 0x000fe2000bf06270 */
[----:B------:R-:W-:Y:S01]  /*3d20*/  IMAD.MOV.U32 R53, RZ, RZ, R99 ;  /* 0x000000ffff357224 */ /* 0x000fe200078e0063 */
[----:B------:R-:W-:Y:S02]  /*3d30*/  SHF.L.U64.HI R36, R125, 0x1, R118 ;  /* 0x000000017d247819 */ /* 0x000fe40000010276 */
[C---:B------:R-:W-:Y:S02]  /*3d40*/  IADD3 R28, P1, R45.reuse, R10, RZ ;  /* 0x0000000a2d1c7210 */ /* 0x040fe40007f3e0ff */
[----:B-1----:R-:W-:Y:S02]  /*3d50*/  IADD3 R38, P2, R45, R50, RZ ;  /* 0x000000322d267210 */ /* 0x002fe40007f5e0ff */
[----:B------:R-:W-:Y:S01]  /*3d60*/  MOV R52, R100 ;  /* 0x0000006400347202 */ /* 0x000fe20000000f00 */
        /* <DEDUP_REMOVED lines=20> */
[----:B------:R-:W-:Y:S05]  /*3eb0*/  IMAD R43, R43, 0x60, RZ ;  /* 0x000000602b2b7824 */ /* 0x000fea00078e02ff */
[----:B------:R-:W-:Y:S02]  /*3ec0*/  IADD3 R53, R53, R43, RZ ;  /* 0x0000002b35357210 */ /* 0x000fe40007ffe0ff */
[----:B------:R-:W-:Y:S02]  /*3ed0*/  LEA.HI.X R43, R93, R111, R92, 0x1, P2 ;  /* 0x0000006f5d2b7211 */ /* 0x000fe400010f0c5c */
[C---:B--2---:R-:W-:Y:S01]  /*3ee0*/  @!P0 LOP3.LUT R31, R24.reuse, 0xffff0000, RZ, 0xc0, !PT ;  /* 0xffff0000181f8812 */ /* 0x044fe200078ec0ff */
[----:B------:R-:W-:Y:S01]  /*3ef0*/  @!P0 IMAD.U32 R21, R24, 0x10000, RZ ;  /* 0x0001000018158824 */ /* 0x000fe200078e00ff */
[C---:B------:R-:W-:Y:S01]  /*3f00*/  @!P0 LOP3.LUT R35, R27.reuse, 0xffff0000, RZ, 0xc0, !PT ;  /* 0xffff00001b238812 */ /* 0x040fe200078ec0ff */
[----:B------:R-:W-:Y:S02]  /*3f10*/  @!P0 IMAD.U32 R18, R27, 0x10000, RZ ;  /* 0x000100001b128824 */ /* 0x000fe400078e00ff */
[-C--:B------:R-:W-:Y:S01]  /*3f20*/  @!P0 FMUL.FTZ R45, R31, R22.reuse ;  /* 0x000000161f2d8220 */ /* 0x080fe20000410000 */
[----:B------:R-:W-:Y:S01]  /*3f30*/  @!P0 FMUL.FTZ R0, R21, R22 ;  /* 0x0000001615008220 */ /* 0x000fe20000410000 */
[C---:B------:R-:W-:Y:S01]  /*3f40*/  @!P0 SHF.L.U32 R22, R26.reuse, 0x10, RZ ;  /* 0x000000101a168819 */ /* 0x040fe200000006ff */
[----:B------:R-:W-:Y:S01]  /*3f50*/  @!P0 FMUL.FTZ R49, R35, R19 ;  /* 0x0000001323318220 */ /* 0x000fe20000410000 */
[-C--:B------:R-:W-:Y:S01]  /*3f60*/  @!P0 FFMA.FTZ R45, R21, R32.reuse, -R45 ;  /* 0x00000020152d8223 */ /* 0x080fe2000001082d */
[----:B------:R-:W-:Y:S01]  /*3f70*/  @!P0 FFMA.FTZ R0, R31, R32, R0 ;  /* 0x000000201f008223 */ /* 0x000fe20000010000 */
[----:B------:R-:W-:Y:S01]  /*3f80*/  @!P0 LOP3.LUT R32, R26, 0xffff0000, RZ, 0xc0, !PT ;  /* 0xffff00001a208812 */ /* 0x000fe200078ec0ff */
[C---:B------:R-:W-:Y:S01]  /*3f90*/  @!P0 IMAD.U32 R21, R25.reuse, 0x10000, RZ ;  /* 0x0001000019158824 */ /* 0x040fe200078e00ff */
[----:B------:R-:W-:Y:S01]  /*3fa0*/  @!P0 LOP3.LUT R31, R25, 0xffff0000, RZ, 0xc0, !PT ;  /* 0xffff0000191f8812 */ /* 0x000fe200078ec0ff */
[----:B------:R-:W-:Y:S01]  /*3fb0*/  @!P0 FMUL.FTZ R3, R22, R15 ;  /* 0x0000000f16038220 */ /* 0x000fe20000410000 */
[----:B------:R-:W-:Y:S01]  /*3fc0*/  @!P0 F2FP.BF16.F32.PACK_AB R45, R0, R45 ;  /* 0x0000002d002d823e */ /* 0x000fe200000010ff */
[-C--:B------:R-:W-:Y:S01]  /*3fd0*/  @!P0 FMUL.FTZ R2, R21, R20.reuse ;  /* 0x0000001415028220 */ /* 0x080fe20000410000 */
[----:B------:R-:W-:Y:S01]  /*3fe0*/  @!P0 FMUL.FTZ R36, R32, R15 ;  /* 0x0000000f20248220 */ /* 0x000fe20000410000 */
[C---:B------:R-:W-:Y:S01]  /*3ff0*/  @!P0 FMUL.FTZ R47, R31.reuse, R20 ;  /* 0x000000141f2f8220 */ /* 0x040fe20000410000 */
        /* <DEDUP_REMOVED lines=35> */
[-C--:B------:R-:W-:Y:S01]  /*4230*/  @!P1 FFMA.FTZ R36, R30, R31.reuse, -R36 ;  /* 0x0000001f1e249223 */ /* 0x080fe20000010824 */
[----:B------:R-:W-:Y:S01]  /*4240*/  @!P1 LOP3.LUT R35, R23, 0xffff0000, RZ, 0xc0, !PT ;  /* 0xffff000017239812 */ /* 0x000fe200078ec0ff */
[----:B------:R-:W-:Y:S01]  /*4250*/  @!P1 FFMA.FTZ R5, R32, R31, R5 ;  /* 0x0000001f20059223 */ /* 0x000fe20000010005 */
[----:B------:R-:W-:Y:S01]  /*4260*/  @!P1 LOP3.LUT R31, R21, 0xffff0000, RZ, 0xc0, !PT ;  /* 0xffff0000151f9812 */ /* 0x000fe200078ec0ff */
[----:B------:R-:W-:Y:S01]  /*4270*/  @!P1 FMUL.FTZ R7, R26, R15 ;  /* 0x0000000f1a079220 */ /* 0x000fe20000410000 */
[----:B------:R-:W-:Y:S01]  /*4280*/  @!P1 LOP3.LUT R32, R22, 0xffff0000, RZ, 0xc0, !PT ;  /* 0xffff000016209812 */ /* 0x000fe200078ec0ff */
[----:B------:R-:W-:Y:S01]  /*4290*/  @!P1 FMUL.FTZ R45, R35, R19 ;  /* 0x00000013232d9220 */ /* 0x000fe20000410000 */
[----:B------:R-:W-:Y:S01]  /*42a0*/  @!P1 LOP3.LUT R34, R34, 0xffff0000, RZ, 0xc0, !PT ;  /* 0xffff000022229812 */ /* 0x000fe200078ec0ff */
[----:B------:R-:W-:Y:S01]  /*42b0*/  @!P1 FMUL.FTZ R43, R31, R24 ;  /* 0x000000181f2b9220 */ /* 0x000fe20000410000 */
[----:B------:R-:W-:Y:S01]  /*42c0*/  @!P1 F2FP.BF16.F32.PACK_AB R36, R5, R36 ;  /* 0x000000240524923e */ /* 0x000fe200000010ff */
[----:B------:R-:W-:Y:S01]  /*42d0*/  @!P1 FMUL.FTZ R40, R32, R15 ;  /* 0x0000000f20289220 */ /* 0x000fe20000410000 */
        /* <DEDUP_REMOVED lines=15> */
.L_x_7793:
[----:B------:R-:W-:Y:S05]  /*43d0*/  BSYNC B0 ;  /* 0x0000000000007941 */ /* 0x000fea0003800000 */
.L_x_7792:
[C---:B------:R-:W-:Y:S01]  /*43e0*/  LEA R50, P1, R41.reuse, R50, 0x1 ;  /* 0x0000003229327211 */ /* 0x040fe200078208ff */
[----:B------:R-:W-:Y:S01]  /*43f0*/  IMAD.MOV.U32 R8, RZ, RZ, R10 ;  /* 0x000000ffff087224 */ /* 0x000fe200078e000a */
[----:B------:R-:W-:Y:S02]  /*4400*/  UMOV UR4, UR21 ;  /* 0x0000001500047c82 */ /* 0x000fe40008000000 */
[C---:B------:R-:W-:Y:S02]  /*4410*/  LEA.HI.X.SX32 R51, R41.reuse, R51, 0x1, P1 ;  /* 0x0000003329337211 */ /* 0x040fe400008f0eff */
[C---:B------:R-:W-:Y:S04]  /*4420*/  LEA R10, P0, R41.reuse, R8, 0x1 ;  /* 0x00000008290a7211 */ /* 0x040fe800078008ff */
[----:B------:R-:W-:Y:S01]  /*4430*/  LEA.HI.X.SX32 R9, R41, R9, 0x1, P0 ;  /* 0x0000000929097211 */ /* 0x000fe200000f0eff */
[----:B------:R-:W-:Y:S08]  /*4440*/  BRA `(.L_x_7794) ;  /* 0x0000003000447947 */ /* 0x000ff00003800000 */
.L_x_7785:
[----:B------:R-:W-:Y:S04]  /*4450*/  BSSY B1, `(.L_x_7795) ;  /* 0x00000ae000017945 */ /* 0x000fe80003800000 */
[----:B------:R-:W-:Y:S05]  /*4460*/  @!P1 BRA `(.L_x_7796) ;  /* 0x0000000800b09947 */ /* 0x000fea0003800000 */
[----:B------:R1:W5:Y:S01]  /*4470*/  LDG.E.128 R56, desc[UR6][R110.64] ;  /* 0x000000066e387981 */ /* 0x000362000c1e1d00 */
[----:B------:R-:W-:Y:S01]  /*4480*/  ISETP.GE.AND P0, PT, R16, UR4, PT ;  /* 0x0000000410007c0c */ /* 0x000fe2000bf06270 */
[----:B------:R-:W-:Y:S01]  /*4490*/  BSSY B0, `(.L_x_7797) ;  /* 0x0000052000007945 */ /* 0x000fe20003800000 */
[----:B------:R-:W-:Y:S01]  /*44a0*/  MOV R149, R99 ;  /* 0x0000006300957202 */ /* 0x000fe20000000f00 */
[----:B------:R-:W-:Y:S10]  /*44b0*/  IMAD.MOV.U32 R148, RZ, RZ, R100 ;  /* 0x000000ffff947224 */ /* 0x000ff400078e0064 */
        /* <DEDUP_REMOVED lines=79> */
.L_x_7798:
[----:B------:R-:W-:Y:S05]  /*49b0*/  BSYNC B0 ;  /* 0x0000000000007941 */ /* 0x000fea0003800000 */
.L_x_7797:
[----:B-----5:R2:W-:Y:S01]  /*49c0*/  STG.E.128 desc[UR6][R148.64], R56 ;  /* 0x0000003894007986 */ /* 0x0205e2000c101d06 */
[----:B------:R-:W-:Y:S01]  /*49d0*/  ISETP.GE.AND P0, PT, R12, UR4, PT ;  /* 0x000000040c007c0c */ /* 0x000fe2000bf06270 */
[----:B------:R-:W-:Y:S01]  /*49e0*/  BSSY B0, `(.L_x_7799) ;  /* 0x0000053000007945 */ /* 0x000fe20003800000 */
[----:B------:R-:W-:Y:S01]  /*49f0*/  IADD3 R144, P1, R110, 0x80, RZ ;  /* 0x000000806e907810 */ /* 0x000fe20007f3e0ff */
[----:B------:R2:W5:Y:S04]  /*4a00*/  LDG.E.128 R44, desc[UR6][R110.64+0x80] ;  /* 0x000080066e2c7981 */ /* 0x000568000c1e1d00 */
[----:B------:R-:W-:Y:S06]  /*4a10*/  IMAD.X R145, RZ, RZ, R111, P1 ;  /* 0x000000ffff917224 */ /* 0x000fec00008e066f */
[----:B------:R-:W-:Y:S05]  /*4a20*/  @P0 BRA `(.L_x_7800) ;  /* 0x0000000400380947 */ /* 0x000fea0003800000 */
[C---:B-----5:R-:W-:Y:S01]  /*4a30*/  SHF.L.U32 R35, R44.reuse, 0x10, RZ ;  /* 0x000000102c237819 */ /* 0x060fe200000006ff */
[----:B------:R-:W-:Y:S01]  /*4a40*/  ULEA.HI UR26, UR4, UR4, URZ, 0x1 ;  /* 0x00000004041a7291 */ /* 0x000fe2000f8f083f */
[----:B------:R-:W-:Y:S01]  /*4a50*/  LOP3.LUT R37, R44, 0xffff0000, RZ, 0xc0, !PT ;  /* 0xffff00002c257812 */ /* 0x000fe200078ec0ff */
[----:B--2---:R-:W-:Y:S01]  /*4a60*/  IMAD.MOV.U32 R57, RZ, RZ, RZ ;  /* 0x000000ffff397224 */ /* 0x004fe200078e00ff */
        /* <DEDUP_REMOVED lines=74> */
.L_x_7800:
[----:B------:R-:W-:Y:S05]  /*4f10*/  BSYNC B0 ;  /* 0x0000000000007941 */ /* 0x000fea0003800000 */
.L_x_7799:
[----:B-----5:R4:W-:Y:S02]  /*4f20*/  STG.E.128 desc[UR6][R148.64+0x80], R44 ;  /* 0x0000802c94007986 */ /* 0x0209e4000c101d06 */
.L_x_7796:
[----:B------:R-:W-:Y:S05]  /*4f30*/  BSYNC B1 ;  /* 0x0000000000017941 */ /* 0x000fea0003800000 */
.L_x_7795:
[----:B------:R-:W-:Y:S04]  /*4f40*/  BSSY B1, `(.L_x_7801) ;  /* 0x00000b8000017945 */ /* 0x000fe80003800000 */
[----:B------:R-:W-:Y:S05]  /*4f50*/  @!P5 BRA `(.L_x_7802) ;  /* 0x0000000800d8d947 */ /* 0x000fea0003800000 */
[----:B------:R-:W-:Y:S01]  /*4f60*/  LEA R150, P5, R84, R110, 0x1 ;  /* 0x0000006e54967211 */ /* 0x000fe200078a08ff */
[----:B------:R-:W-:Y:S01]  /*4f70*/  BSSY B0, `(.L_x_7803) ;  /* 0x0000059000007945 */ /* 0x000fe20003800000 */
[----:B------:R-:W-:Y:S02]  /*4f80*/  ISETP.GE.AND P1, PT, R16, UR4, PT ;  /* 0x0000000410007c0c */ /* 0x000fe4000bf26270 */
[----:B------:R-:W-:Y:S02]  /*4f90*/  LEA.HI.X R151, R84, R111, R83, 0x1, P5 ;  /* 0x0000006f54977211 */ /* 0x000fe400028f0c53 */
[C---:B--2-4-:R-:W-:Y:S03]  /*4fa0*/  LEA R148, P0, R71.reuse, R100, 0x1 ;  /* 0x0000006447947211 */ /* 0x054fe600078008ff */
[----:B------:R2:W5:Y:S01]  /*4fb0*/  LDG.E.128 R56, desc[UR6][R150.64] ;  /* 0x0000000696387981 */ /* 0x000562000c1e1d00 */
        /* <DEDUP_REMOVED lines=8> */
[----:B------:R-:W-:Y:S01]  /*5040*/  LOP3.LUT R45, R58, 0xffff0000, RZ, 0xc0, !PT ;  /* 0xffff00003a2d7812 */ /* 0x000fe200078ec0ff */
        /* <DEDUP_REMOVED lines=75> */
.L_x_7804:
[----:B------:R-:W-:Y:S05]  /*5500*/  BSYNC B0 ;  /* 0x0000000000007941 */ /* 0x000fea0003800000 */
.L_x_7803:
[----:B-----5:R4:W-:Y:S01]  /*5510*/  STG.E.128 desc[UR6][R148.64], R56 ;  /* 0x0000003894007986 */ /* 0x0209e2000c101d06 */
[----:B------:R-:W-:Y:S01]  /*5520*/  ISETP.GE.AND P0, PT, R12, UR4, PT ;  /* 0x000000040c007c0c */ /* 0x000fe2000bf06270 */
[----:B------:R-:W-:Y:S01]  /*5530*/  BSSY B0, `(.L_x_7805) ;  /* 0x0000057000007945 */ /* 0x000fe20003800000 */
[----:B------:R-:W-:Y:S01]  /*5540*/  IADD3 R144, P1, R150, 0x80, RZ ;  /* 0x0000008096907810 */ /* 0x000fe20007f3e0ff */
[----:B------:R4:W5:Y:S04]  /*5550*/  LDG.E.128 R44, desc[UR6][R150.64+0x80] ;  /* 0x00008006962c7981 */ /* 0x000968000c1e1d00 */
[----:B------:R-:W-:Y:S06]  /*5560*/  IMAD.X R145, RZ, RZ, R151, P1 ;  /* 0x000000ffff917224 */ /* 0x000fec00008e0697 */
[----:B------:R-:W-:Y:S05]  /*5570*/  @P0 BRA `(.L_x_7806) ;  /* 0x0000000400480947 */ /* 0x000fea0003800000 */
[----:B-----5:R-:W-:Y:S01]  /*5580*/  LOP3.LUT R37, R44, 0xffff0000, RZ, 0xc0, !PT ;  /* 0xffff00002c257812 */ /* 0x020fe200078ec0ff */
[----:B------:R-:W-:Y:S01]  /*5590*/  ULEA.HI UR26, UR4, UR4, URZ, 0x1 ;  /* 0x00000004041a7291 */ /* 0x000fe2000f8f083f */
[----:B------:R-:W-:Y:S01]  /*55a0*/  LOP3.LUT R41, R45, 0xffff0000, RZ, 0xc0, !PT ;  /* 0xffff00002d297812 */ /* 0x000fe200078ec0ff */
[----:B----4-:R-:W-:Y:S01]  /*55b0*/  IMAD.MOV.U32 R56, RZ, RZ, RZ ;  /* 0x000000ffff387224 */ /* 0x010fe200078e00ff */
        /* <DEDUP_REMOVED lines=78> */
.L_x_7806:
[----:B------:R-:W-:Y:S05]  /*5aa0*/  BSYNC B0 ;  /* 0x0000000000007941 */ /* 0x000fea0003800000 */
.L_x_7805:
[----:B-----5:R1:W-:Y:S02]  /*5ab0*/  STG.E.128 desc[UR6][R148.64+0x80], R44 ;  /* 0x0000802c94007986 */ /* 0x0203e4000c101d06 */
.L_x_7802:
[----:B------:R-:W-:Y:S05]  /*5ac0*/  BSYNC B1 ;  /* 0x0000000000017941 */ /* 0x000fea0003800000 */
.L_x_7801:
[----:B------:R-:W-:Y:S04]  /*5ad0*/  BSSY B1, `(.L_x_7807) ;  /* 0x00000ba000017945 */ /* 0x000fe80003800000 */
[----:B------:R-:W-:Y:S05]  /*5ae0*/  @!P4 BRA `(.L_x_7808) ;  /* 0x0000000800e0c947 */ /* 0x000fea0003800000 */
[----:B------:R-:W-:Y:S01]  /*5af0*/  LEA R152, P5, R86, R110, 0x1 ;  /* 0x0000006e56987211 */ /* 0x000fe200078a08ff */
[----:B------:R-:W-:Y:S01]  /*5b00*/  BSSY B0, `(.L_x_7809) ;  /* 0x000005b000007945 */ /* 0x000fe20003800000 */
[----:B------:R-:W-:Y:S02]  /*5b10*/  ISETP.GE.AND P4, PT, R16, UR4, PT ;  /* 0x0000000410007c0c */ /* 0x000fe4000bf86270 */
[----:B------:R-:W-:Y:S02]  /*5b20*/  LEA.HI.X R153, R86, R111, R85, 0x1, P5 ;  /* 0x0000006f56997211 */ /* 0x000fe400028f0c55 */
[C---:B--2-4-:R-:W-:Y:S02]  /*5b30*/  LEA R150, P1, R142.reuse, R100, 0x1 ;  /* 0x000000648e967211 */ /* 0x054fe400078208ff */
[C---:B-1----:R-:W-:Y:S01]  /*5b40*/  LEA R148, P0, R89.reuse, R110, 0x1 ;  /* 0x0000006e59947211 */ /* 0x042fe200078008ff */
        /* <DEDUP_REMOVED lines=86> */
.L_x_7810:
[----:B------:R-:W-:Y:S05]  /*60b0*/  BSYNC B0 ;  /* 0x0000000000007941 */ /* 0x000fea0003800000 */
.L_x_7809:
        /* <DEDUP_REMOVED lines=14> */
[----:B------:R-:W-:Y:S02]  /*61a0*/  IMAD.MOV.U32 R146, RZ, RZ, RZ ;  /* 0x000000ffff927224 */ /* 0x000fe400078e00ff */
        /* <DEDUP_REMOVED lines=74> */
.L_x_7812:
[----:B------:R-:W-:Y:S05]  /*6650*/  BSYNC B0 ;  /* 0x0000000000007941 */ /* 0x000fea0003800000 */
.L_x_7811:
[----:B-----5:R4:W-:Y:S02]  /*6660*/  STG.E.128 desc[UR6][R144.64], R44 ;  /* 0x0000002c90007986 */ /* 0x0209e4000c101d06 */
.L_x_7808:
[----:B------:R-:W-:Y:S05]  /*6670*/  BSYNC B1 ;  /* 0x0000000000017941 */ /* 0x000fea0003800000 */
.L_x_7807:
[----:B------:R-:W-:Y:S04]  /*6680*/  BSSY B1, `(.L_x_7813) ;  /* 0x00000c0000017945 */ /* 0x000fe80003800000 */
[----:B------:R-:W-:Y:S05]  /*6690*/  @!P2 BRA `(.L_x_7814) ;  /* 0x0000000800f8a947 */ /* 0x000fea0003800000 */
[----:B------:R-:W-:Y:S01]  /*66a0*/  ISETP.GE.AND P1, PT, R16, UR4, PT ;  /* 0x0000000410007c0c */ /* 0x000fe2000bf26270 */
[----:B---3--:R-:W3:Y:S01]  /*66b0*/  LDC.64 R4, c[0x0][0x338] ;  /* 0x0000ce00ff047b82 */ /* 0x008ee20000000a00 */
[----:B--2-4-:R-:W-:Y:S01]  /*66c0*/  MOV R150, R100 ;  /* 0x0000006400967202 */ /* 0x014fe20000000f00 */
[----:B------:R-:W-:Y:S01]  /*66d0*/  BSSY B0, `(.L_x_7815) ;  /* 0x000005f000007945 */ /* 0x000fe20003800000 */
[----:B------:R-:W-:Y:S02]  /*66e0*/  MOV R151, R99 ;  /* 0x0000006300977202 */ /* 0x000fe40000000f00 */
[C---:B-1----:R-:W-:Y:S03]  /*66f0*/  LEA R148, P0, R93.reuse, R110, 0x1 ;  /* 0x0000006e5d947211 */ /* 0x042fe600078008ff */
        /* <DEDUP_REMOVED lines=92> */
.L_x_7816:
[----:B------:R-:W-:Y:S05]  /*6cc0*/  BSYNC B0 ;  /* 0x0000000000007941 */ /* 0x000fea0003800000 */
.L_x_7815:
        /* <DEDUP_REMOVED lines=24> */
[C---:B------:R-:W-:Y:S04]  /*6e50*/  IADD3 R57, P0, R122.reuse, R59, RZ ;  /* 0x0000003b7a397210 */ /* 0x040fe80007f1e0ff */
[----:B------:R-:W-:Y:S02]  /*6e60*/  LEA.HI.X.SX32 R56, R59, R116, 0x1, P0 ;  /* 0x000000743b387211 */ /* 0x000fe400000f0eff */
[C---:B------:R-:W-:Y:S04]  /*6e70*/  LEA R150, P0, R57.reuse, R112, 0x1 ;  /* 0x0000007039967211 */ /* 0x040fe800078008ff */
[----:B------:R-:W-:Y:S02]  /*6e80*/  LEA.HI.X R151, R57, R113, R56, 0x1, P0 ;  /* 0x0000007139977211 */ /* 0x000fe400000f0c38 */
[C---:B------:R-:W-:Y:S03]  /*6e90*/  LEA R18, P0, R107.reuse, R148, 0x1 ;  /* 0x000000946b127211 */ /* 0x040fe600078008ff */
[----:B------:R-:W2:Y:S01]  /*6ea0*/  LDG.E.128 R56, desc[UR6][R150.64] ;  /* 0x0000000696387981 */ /* 0x000ea2000c1e1d00 */
[----:B------:R-:W-:Y:S02]  /*6eb0*/  LEA.HI.X.SX32 R19, R107, R149, 0x1, P0 ;  /* 0x000000956b137211 */ /* 0x000fe400000f0eff */
        /* <DEDUP_REMOVED lines=58> */
.L_x_7818:
[----:B------:R-:W-:Y:S05]  /*7260*/  BSYNC B0 ;  /* 0x0000000000007941 */ /* 0x000fea0003800000 */
.L_x_7817:
[----:B-----5:R3:W-:Y:S02]  /*7270*/  STG.E.128 desc[UR6][R144.64], R44 ;  /* 0x0000002c90007986 */ /* 0x0207e4000c101d06 */
.L_x_7814:
[----:B------:R-:W-:Y:S05]  /*7280*/  BSYNC B1 ;  /* 0x0000000000017941 */ /* 0x000fea0003800000 */
.L_x_7813:
        /* <DEDUP_REMOVED lines=8> */
.L_x_7784:
[----:B---3--:R-:W2:Y:S01]  /*7310*/  @P1 LDG.E.128 R24, desc[UR6][R110.64] ;  /* 0x000000066e181981 */ /* 0x008ea2000c1e1d00 */
[----:B------:R-:W-:Y:S01]  /*7320*/  @P1 IMAD.MOV.U32 R2, RZ, RZ, R100 ;  /* 0x000000ffff021224 */ /* 0x000fe200078e0064 */
[C---:B------:R-:W-:Y:S01]  /*7330*/  @P5 LEA R18, P0, R84.reuse, R110, 0x1 ;  /* 0x0000006e54125211 */ /* 0x040fe200078008ff */
[----:B------:R-:W-:Y:S01]  /*7340*/  @P1 IMAD.MOV.U32 R3, RZ, RZ, R99 ;  /* 0x000000ffff031224 */ /* 0x000fe200078e0063 */
[----:B------:R-:W-:Y:S02]  /*7350*/  UMOV UR4, URZ ;  /* 0x0000003f00047c82 */ /* 0x000fe40008000000 */
[----:B------:R-:W-:Y:S02]  /*7360*/  @P5 LEA.HI.X R19, R84, R111, R83, 0x1, P0 ;  /* 0x0000006f54135211 */ /* 0x000fe400000f0c53 */
[C---:B------:R-:W-:Y:S04]  /*7370*/  @P5 LEA R36, P0, R71.reuse, R100, 0x1 ;  /* 0x0000006447245211 */ /* 0x040fe800078008ff */
[----:B------:R-:W-:Y:S02]  /*7380*/  @P5 LEA.HI.X R37, R71, R99, R72, 0x1, P0 ;  /* 0x0000006347255211 */ /* 0x000fe400000f0c48 */
[C---:B------:R-:W-:Y:S04]  /*7390*/  @P4 LEA R34, P0, R86.reuse, R110, 0x1 ;  /* 0x0000006e56224211 */ /* 0x040fe800078008ff */
[----:B------:R-:W-:Y:S02]  /*73a0*/  @P4 LEA.HI.X R35, R86, R111, R85, 0x1, P0 ;  /* 0x0000006f56234211 */ /* 0x000fe400000f0c55 */
[CC--:B------:R-:W-:Y:S04]  /*73b0*/  @P4 LEA R32, P0, R142.reuse, R100.reuse, 0x1 ;  /* 0x000000648e204211 */ /* 0x0c0fe800078008ff */
[----:B------:R-:W-:Y:S01]  /*73c0*/  @P4 LEA.HI.X R33, R142, R99, R87, 0x1, P0 ;  /* 0x000000638e214211 */ /* 0x000fe200000f0c57 */
[----:B--2---:R-:W-:Y:S04]  /*73d0*/  @P1 STG.E.128 desc[UR6][R2.64], R24 ;  /* 0x0000001802001986 */ /* 0x004fe8000c101d06 */
[----:B------:R-:W2:Y:S04]  /*73e0*/  @P1 LDG.E.128 R20, desc[UR6][R110.64+0x80] ;  /* 0x000080066e141981 */ /* 0x000ea8000c1e1d00 */
[----:B--2---:R1:W-:Y:S04]  /*73f0*/  @P1 STG.E.128 desc[UR6][R2.64+0x80], R20 ;  /* 0x0000801402001986 */ /* 0x0043e8000c101d06 */
[----:B------:R-:W2:Y:S01]  /*7400*/  @P5 LDG.E.128 R28, desc[UR6][R18.64] ;  /* 0x00000006121c5981 */ /* 0x000ea2000c1e1d00 */
[----:B-1----:R-:W1:Y:S02]  /*7410*/  @P2 LDC.64 R2, c[0x0][0x338] ;  /* 0x0000ce00ff022b82 */ /* 0x002e640000000a00 */
[----:B-1----:R-:W-:Y:S01]  /*7420*/  @P2 IMAD R3, R3, 0x60, RZ ;  /* 0x0000006003032824 */ /* 0x002fe200078e02ff */
[----:B--2---:R1:W-:Y:S04]  /*7430*/  @P5 STG.E.128 desc[UR6][R36.64], R28 ;  /* 0x0000001c24005986 */ /* 0x0043e8000c101d06 */
[----:B------:R2:W3:Y:S02]  /*7440*/  @P5 LDG.E.128 R4, desc[UR6][R18.64+0x80] ;  /* 0x0000800612045981 */ /* 0x0004e4000c1e1d00 */
[----:B--2---:R-:W-:Y:S04]  /*7450*/  @P2 IMAD.WIDE.U32 R18, R2, 0x60, R110 ;  /* 0x0000006002122825 */ /* 0x004fe800078e006e */
[----:B------:R-:W-:Y:S01]  /*7460*/  @P2 IMAD.IADD R19, R19, 0x1, R3 ;  /* 0x0000000113132824 */ /* 0x000fe200078e0203 */
[----:B-1----:R-:W-:Y:S01]  /*7470*/  @P2 MOV R28, R100 ;  /* 0x00000064001c2202 */ /* 0x002fe20000000f00 */
[----:B------:R-:W1:Y:S01]  /*7480*/  @P2 LDC.64 R2, c[0x0][0x248] ;  /* 0x00009200ff022b82 */ /* 0x000e620000000a00 */
[----:B------:R-:W-:Y:S03]  /*7490*/  @P2 IMAD.MOV.U32 R29, RZ, RZ, R99 ;  /* 0x000000ffff1d2224 */ /* 0x000fe600078e0063 */
[----:B-1----:R-:W-:Y:S04]  /*74a0*/  @P2 IMAD.WIDE.U32 R28, R2, 0x60, R28 ;  /* 0x00000060021c2825 */ /* 0x002fe800078e001c */
[----:B------:R-:W-:Y:S05]  /*74b0*/  @P2 IMAD R3, R3, 0x60, RZ ;  /* 0x0000006003032824 */ /* 0x000fea00078e02ff */
[----:B------:R-:W-:Y:S01]  /*74c0*/  @P2 IADD3 R29, R29, R3, RZ ;  /* 0x000000031d1d2210 */ /* 0x000fe20007ffe0ff */
        /* <DEDUP_REMOVED lines=9> */
.L_x_7794:
        /* <DEDUP_REMOVED lines=81> */
.L_x_7819:
[----:B------:R-:W-:Y:S01]  /*7a70*/  MOV R107, R103 ;  /* 0x00000067006b7202 */ /* 0x000fe20000000f00 */
[----:B------:R-:W1:Y:S01]  /*7a80*/  LDC R2, c[0x0][0x250] ;  /* 0x00009400ff027b82 */ /* 0x000e620000000800 */
[----:B---3--:R-:W-:Y:S01]  /*7a90*/  MOV R5, R99 ;  /* 0x0000006300057202 */ /* 0x008fe20000000f00 */
        /* <DEDUP_REMOVED lines=8> */
.L_x_7820:
[----:B------:R-:W-:Y:S04]  /*7b20*/  IADD3 R11, R11, -0x1, RZ ;  /* 0xffffffff0b0b7810 */ /* 0x000fe80007ffe0ff */
[----:B------:R-:W-:Y:S11]  /*7b30*/  ISETP.GT.AND P0, PT, R11, R81, PT ;  /* 0x000000510b00720c */ /* 0x000ff60003f04270 */
[----:B------:R-:W-:Y:S02]  /*7b40*/  @!UPT UIADD3 URZ, URZ, URZ, URZ ;  /* 0x0000003f3f3ff290 */ /* 0x000fe4000fffe03f */
[----:B------:R-:W-:Y:S05]  /*7b50*/  @P0 BRA `(.L_x_7821) ;  /* 0xffffffa800b80947 */ /* 0x000fea000383ffff */
.L_x_7783:
        /* <DEDUP_REMOVED lines=99> */
.L_x_7828:
[----:B------:R-:W-:Y:S05]  /*8190*/  BSYNC B0 ;  /* 0x0000000000007941 */ /* 0x000fea0003800000 */
.L_x_7827:
        /* <DEDUP_REMOVED lines=44> */
.L_x_7830:
[----:B------:R-:W-:Y:S05]  /*8460*/  BSYNC B0 ;  /* 0x0000000000007941 */ /* 0x000fea0003800000 */
.L_x_7829:
[----:B------:R3:W-:Y:S02]  /*8470*/  STS.128 [R164+0x2000], R8 ;  /* 0x00200008a4007388 */ /* 0x0007e40000000c00 */
.L_x_7826:
[----:B------:R-:W-:Y:S05]  /*8480*/  BSYNC B1 ;  /* 0x0000000000017941 */ /* 0x000fea0003800000 */
.L_x_7825:
        /* <DEDUP_REMOVED lines=12> */
[----:B-1----:R-:W-:Y:S01]  /*8550*/  IMAD.SHL.U32 R38, R2, 0x2, RZ ;  /* 0x0000000202267824 */ /* 0x002fe200078e00ff */
        /* <DEDUP_REMOVED lines=45> */
.L_x_7834:
[----:B------:R-:W-:Y:S05]  /*8830*/  BSYNC B0 ;  /* 0x0000000000007941 */ /* 0x000fea0003800000 */
.L_x_7833:
[----:B-----5:R1:W-:Y:S01]  /*8840*/  STS.128 [R164+0x800], R12 ;  /* 0x0008000ca4007388 */ /* 0x0203e20000000c00 */
[----:B------:R-:W-:Y:S01]  /*8850*/  IADD3 R2, R16, 0x40, RZ ;  /* 0x0000004010027810 */ /* 0x000fe20007ffe0ff */
[----:B------:R-:W-:Y:S03]  /*8860*/  BSSY B0, `(.L_x_7835) ;  /* 0x0000029000007945 */ /* 0x000fe60003800000 */
[----:B------:R-:W-:-:S13]  /*8870*/  ISETP.GE.AND P0, PT, R2, UR5, PT ;  /* 0x0000000502007c0c */ /* 0x000fda000bf06270 */
[----:B------:R-:W-:Y:S05]  /*8880*/  @P0 BRA `(.L_x_7836) ;  /* 0x0000000000980947 */ /* 0x000fea0003800000 */
[----:B------:R-:W2:Y:S04]  /*8890*/  LDG.E.64 R2, desc[UR6][R38.64+0x40] ;  /* 0x0000400626027981 */ /* 0x000ea8000c1e1b00 */
[----:B------:R-:W5:Y:S01]  /*88a0*/  LDG.E.64 R4, desc[UR6][R36.64+0x40] ;  /* 0x0000400624047981 */ /* 0x000f62000c1e1b00 */
        /* <DEDUP_REMOVED lines=10> */
[----:B-----5:R-:W-:Y:S01]  /*8950*/  LOP3.LUT R22, R4, 0xffff0000, RZ, 0xc0, !PT ;  /* 0xffff000004167812 */ /* 0x020fe200078ec0ff */
        /* <DEDUP_REMOVED lines=25> */
.L_x_7836:
[----:B------:R-:W-:Y:S05]  /*8af0*/  BSYNC B0 ;  /* 0x0000000000007941 */ /* 0x000fea0003800000 */
.L_x_7835:
[----:B------:R2:W-:Y:S02]  /*8b00*/  STS.128 [R164+0x2800], R8 ;  /* 0x00280008a4007388 */ /* 0x0005e40000000c00 */
.L_x_7832:
[----:B------:R-:W-:Y:S05]  /*8b10*/  BSYNC B1 ;  /* 0x0000000000017941 */ /* 0x000fea0003800000 */
.L_x_7831:
[----:B------:R-:W-:Y:S01]  /*8b20*/  VIADD R18, R134, 0x20 ;  /* 0x0000002086127836 */ /* 0x000fe20000000000 */
[----:B------:R-:W-:Y:S04]  /*8b30*/  BSSY B1, `(.L_x_7837) ;  /* 0x0000068000017945 */ /* 0x000fe80003800000 */
[----:B------:R-:W-:-:S04]  /*8b40*/  ISETP.GE.AND P0, PT, R18, R19, PT ;  /* 0x000000131200720c */ /* 0x000fc80003f06270 */
[----:B------:R-:W-:-:S13]  /*8b50*/  ISETP.LT.OR P0, PT, R61, -0x107, P0 ;  /* 0xfffffef93d00780c */ /* 0x000fda0000701670 */
[----:B------:R-:W-:Y:S05]  /*8b60*/  @P0 BRA `(.L_x_7838) ;  /* 0x0000000400900947 */ /* 0x000fea0003800000 */
[----:B--23--:R2:W5:Y:S04]  /*8b70*/  LDG.E.128 R8, desc[UR6][R32.64+0x80] ;  /* 0x0000800620087981 */ /* 0x00c568000c1e1d00 */
[----:B-1----:R2:W5:Y:S01]  /*8b80*/  LDG.E.128 R12, desc[UR6][R32.64] ;  /* 0x00000006200c7981 */ /* 0x002562000c1e1d00 */
        /* <DEDUP_REMOVED lines=13> */
[----:B--2---:R-:W-:Y:S06]  /*8c60*/  @P0 BRA `(.L_x_7840) ;  /* 0x0000000000980947 */ /* 0x004fec0003800000 */
[----:B------:R-:W2:Y:S04]  /*8c70*/  LDG.E.64 R2, desc[UR6][R36.64] ;  /* 0x0000000624027981 */ /* 0x000ea8000c1e1b00 */
[----:B------:R-:W3:Y:S01]  /*8c80*/  LDG.E.64 R4, desc[UR6][R34.64] ;  /* 0x0000000622047981 */ /* 0x000ee2000c1e1b00 */
[C---:B----45:R-:W-:Y:S01]  /*8c90*/  SHF.L.U32 R20, R13.reuse, 0x10, RZ ;  /* 0x000000100d147819 */ /* 0x070fe200000006ff */
        /* <DEDUP_REMOVED lines=35> */
.L_x_7840:
[----:B------:R-:W-:Y:S05]  /*8ed0*/  BSYNC B0 ;  /* 0x0000000000007941 */ /* 0x000fea0003800000 */
.L_x_7839:
        /* <DEDUP_REMOVED lines=10> */
[----:B----4-:R-:W-:Y:S02]  /*8f80*/  LOP3.LUT R20, R8, 0xffff0000, RZ, 0xc0, !PT ;  /* 0xffff000008147812 */ /* 0x010fe400078ec0ff */
        /* <DEDUP_REMOVED lines=32> */
.L_x_7842:
[----:B------:R-:W-:Y:S05]  /*9190*/  BSYNC B0 ;  /* 0x0000000000007941 */ /* 0x000fea0003800000 */
.L_x_7841:
[----:B------:R2:W-:Y:S02]  /*91a0*/  STS.128 [R164+0x3000], R8 ;  /* 0x00300008a4007388 */ /* 0x0005e40000000c00 */
.L_x_7838:
[----:B------:R-:W-:Y:S05]  /*91b0*/  BSYNC B1 ;  /* 0x0000000000017941 */ /* 0x000fea0003800000 */
.L_x_7837:
[----:B------:R-:W-:-:S05]  /*91c0*/  VIADD R28, R134, 0x30 ;  /* 0x00000030861c7836 */ /* 0x000fca0000000000 */
[----:B------:R-:W-:-:S04]  /*91d0*/  ISETP.GE.AND P0, PT, R28, R19, PT ;  /* 0x000000131c00720c */ /* 0x000fc80003f06270 */
[----:B------:R-:W-:-:S13]  /*91e0*/  ISETP.LT.OR P0, PT, R61, -0x187, P0 ;  /* 0xfffffe793d00780c */ /* 0x000fda0000701670 */
[----:B------:R-:W-:Y:S05]  /*91f0*/  @P0 BRA `(.L_x_7843) ;  /* 0x0000003400fc0947 */ /* 0x000fea0003800000 */
[----:B--23--:R2:W5:Y:S04]  /*9200*/  LDG.E.128 R8, desc[UR6][R30.64+0x80] ;  /* 0x000080061e087981 */ /* 0x00c568000c1e1d00 */
[----:B-1----:R2:W5:Y:S01]  /*9210*/  LDG.E.128 R12, desc[UR6][R30.64] ;  /* 0x000000061e0c7981 */ /* 0x002562000c1e1d00 */
        /* <DEDUP_REMOVED lines=52> */
.L_x_7845:
[----:B------:R-:W-:Y:S05]  /*9560*/  BSYNC B0 ;  /* 0x0000000000007941 */ /* 0x000fea0003800000 */
.L_x_7844:
        /* <DEDUP_REMOVED lines=18> */
[-C--:B----4-:R-:W-:Y:S01]  /*9690*/  FMUL.FTZ R23, R7, R8.reuse ;  /* 0x0000000807177220 */ /* 0x090fe20000410000 */
        /* <DEDUP_REMOVED lines=24> */
.L_x_7847:
[----:B------:R-:W-:Y:S05]  /*9820*/  BSYNC B0 ;  /* 0x0000000000007941 */ /* 0x000fea0003800000 */
.L_x_7846:
[----:B------:R2:W-:Y:S01]  /*9830*/  STS.128 [R164+0x3800], R8 ;  /* 0x00380008a4007388 */ /* 0x0005e20000000c00 */
[----:B------:R-:W-:Y:S05]  /*9840*/  BRA `(.L_x_7843) ;  /* 0x0000003000687947 */ /* 0x000fea0003800000 */
.L_x_7824:
        /* <DEDUP_REMOVED lines=23> */
[----:B----4-:R-:W-:-:S04]  /*99c0*/  IADD3 R21, P0, R0, R3, RZ ;  /* 0x0000000300157210 */ /* 0x010fc80007f1e0ff */
        /* <DEDUP_REMOVED lines=65> */
.L_x_7851:
[----:B------:R-:W-:Y:S05]  /*9de0*/  BSYNC B0 ;  /* 0x0000000000007941 */ /* 0x000fea0003800000 */
.L_x_7850:
        /* <DEDUP_REMOVED lines=22> */
[----:B----4-:R-:W-:Y:S01]  /*9f50*/  LEA.HI.X.SX32 R21, R0, R29, 0x1, P0 ;  /* 0x0000001d00157211 */ /* 0x010fe200000f0eff */
[----:B------:R-:W4:Y:S01]  /*9f60*/  LDG.E.128 R12, desc[UR6][R12.64+0x80] ;  /* 0x000080060c0c7981 */ /* 0x000f22000c1e1d00 */
[----:B------:R-:W-:-:S04]  /*9f70*/  LEA R20, P0, R2, UR8, 0x1 ;  /* 0x0000000802147c11 */ /* 0x000fc8000f8008ff */
[----:B------:R-:W-:-:S06]  /*9f80*/  LEA.HI.X R21, R2, UR9, R21, 0x1, P0 ;  /* 0x0000000902157c11 */ /* 0x000fcc00080f0c15 */
[----:B------:R-:W5:Y:S01]  /*9f90*/  LDG.E.128 R20, desc[UR6][R20.64+0x80] ;  /* 0x0000800614147981 */ /* 0x000f62000c1e1d00 */
[C---:B------:R-:W-:Y:S01]  /*9fa0*/  IMAD.U32 R18, R8.reuse, 0x10000, RZ ;  /* 0x0001000008127824 */ /* 0x040fe200078e00ff */
[----:B------:R-:W-:Y:S01]  /*9fb0*/  LOP3.LUT R2, R8, 0xffff0000, RZ, 0xc0, !PT ;  /* 0xffff000008027812 */ /* 0x000fe200078ec0ff */
[C---:B--2---:R-:W-:Y:S01]  /*9fc0*/  IMAD.U32 R24, R10.reuse, 0x10000, RZ ;  /* 0x000100000a187824 */ /* 0x044fe200078e00ff */
        /* <DEDUP_REMOVED lines=12> */
[----:B-1----:R-:W-:Y:S01]  /*a090*/  LOP3.LUT R38, R7, 0xffff0000, RZ, 0xc0, !PT ;  /* 0xffff000007267812 */ /* 0x002fe200078ec0ff */
[----:B------:R-:W-:Y:S01]  /*a0a0*/  IMAD.U32 R40, R14, 0x10000, RZ ;  /* 0x000100000e287824 */ /* 0x000fe200078e00ff */
[----:B------:R-:W-:Y:S01]  /*a0b0*/  LOP3.LUT R37, R12, 0xffff0000, RZ, 0xc0, !PT ;  /* 0xffff00000c257812 */ /* 0x000fe200078ec0ff */
[----:B------:R-:W-:Y:S01]  /*a0c0*/  @!P1 FADD.FTZ R36, -R36, -RZ ;  /* 0x800000ff24249221 */ /* 0x000fe20000010100 */
[----:B------:R-:W-:Y:S01]  /*a0d0*/  SHF.L.U32 R7, R13, 0x10, RZ ;  /* 0x000000100d077819 */ /* 0x000fe200000006ff */
        /* <DEDUP_REMOVED lines=14> */
[C---:B-----5:R-:W-:Y:S01]  /*a1c0*/  LOP3.LUT R10, R20.reuse, 0xffff0000, RZ, 0xc0, !PT ;  /* 0xffff0000140a7812 */ /* 0x060fe200078ec0ff */
[----:B------:R-:W-:Y:S01]  /*a1d0*/  FMUL.FTZ R11, R11, R36 ;  /* 0x000000240b0b7220 */ /* 0x000fe20000410000 */
[----:B------:R-:W-:Y:S01]  /*a1e0*/  SHF.L.U32 R7, R21, 0x10, RZ ;  /* 0x0000001015077819 */ /* 0x000fe200000006ff */
        /* <DEDUP_REMOVED lines=25> */
.L_x_7853:
[----:B------:R-:W-:Y:S05]  /*a380*/  BSYNC B0 ;  /* 0x0000000000007941 */ /* 0x000fea0003800000 */
.L_x_7852:
[----:B------:R3:W-:Y:S02]  /*a390*/  STS.128 [R164+0x2000], R8 ;  /* 0x00200008a4007388 */ /* 0x0007e40000000c00 */
.L_x_7849:
[----:B------:R-:W-:Y:S05]  /*a3a0*/  BSYNC B1 ;  /* 0x0000000000017941 */ /* 0x000fea0003800000 */
.L_x_7848:
        /* <DEDUP_REMOVED lines=15> */
[----:B----4-:R-:W-:Y:S01]  /*a4a0*/  IMAD.MOV.U32 R21, RZ, RZ, RZ ;  /* 0x000000ffff157224 */ /* 0x010fe200078e00ff */
        /* <DEDUP_REMOVED lines=18> */
[C---:B-----5:R-:W-:Y:S01]  /*a5d0*/  IMAD.U32 R28, R24.reuse, 0x10000, RZ ;  /* 0x00010000181c7824 */ /* 0x060fe200078e00ff */
[----:B------:R-:W-:Y:S01]  /*a5e0*/  LOP3.LUT R18, R24, 0xffff0000, RZ, 0xc0, !PT ;  /* 0xffff000018127812 */ /* 0x000fe200078ec0ff */
[C---:B------:R-:W-:Y:S01]  /*a5f0*/  IMAD.U32 R37, R25.reuse, 0x10000, RZ ;  /* 0x0001000019257824 */ /* 0x040fe200078e00ff */
[----:B------:R-:W-:Y:S01]  /*a600*/  LOP3.LUT R2, R25, 0xffff0000, RZ, 0xc0, !PT ;  /* 0xffff000019027812 */ /* 0x000fe200078ec0ff */
[C---:B-1----:R-:W-:Y:S01]  /*a610*/  IMAD.U32 R38, R27.reuse, 0x10000, RZ ;  /* 0x000100001b267824 */ /* 0x042fe200078e00ff */
[C---:B------:R-:W-:Y:S02]  /*a620*/  SHF.L.U32 R36, R26.reuse, 0x10, RZ ;  /* 0x000000101a247819 */ /* 0x040fe400000006ff */
        /* <DEDUP_REMOVED lines=27> */
[----:B---3--:R-:W-:Y:S01]  /*a7e0*/  SHF.L.U32 R7, R21, 0x10, RZ ;  /* 0x0000001015077819 */ /* 0x008fe200000006ff */
        /* <DEDUP_REMOVED lines=26> */
.L_x_7857:
[----:B------:R-:W-:Y:S05]  /*a990*/  BSYNC B0 ;  /* 0x0000000000007941 */ /* 0x000fea0003800000 */
.L_x_7856:
        /* <DEDUP_REMOVED lines=21> */
[----:B------:R-:W4:Y:S03]  /*aaf0*/  LDG.E.128 R4, desc[UR6][R6.64+0x80] ;  /* 0x0000800606047981 */ /* 0x000f26000c1e1d00 */
        /* <DEDUP_REMOVED lines=9> */
[----:B--2---:R-:W-:Y:S01]  /*ab90*/  IMAD.U32 R27, R11, 0x10000, RZ ;  /* 0x000100000b1b7824 */ /* 0x004fe200078e00ff */
[----:B------:R-:W-:Y:S01]  /*aba0*/  SHF.L.U32 R25, R9, 0x10, RZ ;  /* 0x0000001009197819 */ /* 0x000fe200000006ff */
[----:B------:R-:W-:Y:S01]  /*abb0*/  IMAD.U32 R18, R8, 0x10000, RZ ;  /* 0x0001000008127824 */ /* 0x000fe200078e00ff */
[----:B------:R-:W-:Y:S01]  /*abc0*/  LOP3.LUT R9, R11, 0xffff0000, RZ, 0xc0, !PT ;  /* 0xffff00000b097812 */ /* 0x000fe200078ec0ff */
[----:B------:R-:W-:Y:S01]  /*abd0*/  IMAD.U32 R24, R10, 0x10000, RZ ;  /* 0x000100000a187824 */ /* 0x000fe200078e00ff */
[----:B------:R-:W-:Y:S02]  /*abe0*/  LOP3.LUT R8, R8, 0xffff0000, RZ, 0xc0, !PT ;  /* 0xffff000008087812 */ /* 0x000fe400078ec0ff */
[----:B------:R-:W-:Y:S02]  /*abf0*/  LOP3.LUT R10, R10, 0xffff0000, RZ, 0xc0, !PT ;  /* 0xffff00000a0a7812 */ /* 0x000fe400078ec0ff */
[----:B----4-:R-:W-:-:S02]  /*ac00*/  SHF.L.U32 R26, R4, 0x10, RZ ;  /* 0x00000010041a7819 */ /* 0x010fc400000006ff */
[----:B------:R-:W-:Y:S01]  /*ac10*/  LOP3.LUT R11, R4, 0xffff0000, RZ, 0xc0, !PT ;  /* 0xffff0000040b7812 */ /* 0x000fe200078ec0ff */
[C---:B------:R-:W-:Y:S01]  /*ac20*/  IMAD.U32 R4, R5.reuse, 0x10000, RZ ;  /* 0x0001000005047824 */ /* 0x040fe200078e00ff */
[----:B---3--:R-:W-:Y:S01]  /*ac30*/  LOP3.LUT R34, R5, 0xffff0000, RZ, 0xc0, !PT ;  /* 0xffff000005227812 */ /* 0x008fe200078ec0ff */
[C---:B------:R-:W-:Y:S01]  /*ac40*/  IMAD.U32 R5, R7.reuse, 0x10000, RZ ;  /* 0x0001000007057824 */ /* 0x040fe200078e00ff */
[----:B------:R-:W-:Y:S02]  /*ac50*/  LOP3.LUT R36, R7, 0xffff0000, RZ, 0xc0, !PT ;  /* 0xffff000007247812 */ /* 0x000fe400078ec0ff */
[----:B------:R-:W-:Y:S01]  /*ac60*/  SHF.L.U32 R28, R6, 0x10, RZ ;  /* 0x00000010061c7819 */ /* 0x000fe200000006ff */
[C---:B-----5:R-:W-:Y:S01]  /*ac70*/  IMAD.U32 R7, R13.reuse, 0x10000, RZ ;  /* 0x000100000d077824 */ /* 0x060fe200078e00ff */
[----:B-1----:R-:W-:Y:S02]  /*ac80*/  LOP3.LUT R39, R13, 0xffff0000, RZ, 0xc0, !PT ;  /* 0xffff00000d277812 */ /* 0x002fe400078ec0ff */
        /* <DEDUP_REMOVED lines=44> */
.L_x_7859:
[----:B------:R-:W-:Y:S05]  /*af50*/  BSYNC B0 ;  /* 0x0000000000007941 */ /* 0x000fea0003800000 */
.L_x_7858:
[----:B------:R1:W-:Y:S02]  /*af60*/  STS.128 [R164+0x2800], R8 ;  /* 0x00280008a4007388 */ /* 0x0003e40000000c00 */
.L_x_7855:
[----:B------:R-:W-:Y:S05]  /*af70*/  BSYNC B1 ;  /* 0x0000000000017941 */ /* 0x000fea0003800000 */
.L_x_7854:
[----:B------:R-:W-:Y:S01]  /*af80*/  VIADD R18, R134, 0x20 ;  /* 0x0000002086127836 */ /* 0x000fe20000000000 */
[----:B------:R-:W-:Y:S04]  /*af90*/  BSSY B1, `(.L_x_7860) ;  /* 0x00000bc000017945 */ /* 0x000fe80003800000 */
[----:B------:R-:W-:-:S04]  /*afa0*/  ISETP.GE.AND P0, PT, R18, R19, PT ;  /* 0x000000131200720c */ /* 0x000fc80003f06270 */
[----:B------:R-:W-:-:S13]  /*afb0*/  ISETP.LT.OR P0, PT, R61, -0x107, P0 ;  /* 0xfffffef93d00780c */ /* 0x000fda0000701670 */
[----:B------:R-:W-:Y:S05]  /*afc0*/  @P0 BRA `(.L_x_7861) ;  /* 0x0000000800e00947 */ /* 0x000fea0003800000 */
[----:B-1-3--:R1:W5:Y:S04]  /*afd0*/  LDG.E.128 R8, desc[UR6][R32.64+0x80] ;  /* 0x0000800620087981 */ /* 0x00a368000c1e1d00 */
        /* <DEDUP_REMOVED lines=31> */
[----:B------:R-:W-:Y:S01]  /*b1d0*/  SHF.L.U32 R35, R25, 0x10, RZ ;  /* 0x0000001019237819 */ /* 0x000fe200000006ff */
[----:B------:R-:W-:Y:S01]  /*b1e0*/  IMAD.U32 R28, R24, 0x10000, RZ ;  /* 0x00010000181c7824 */ /* 0x000fe200078e00ff */
[----:B------:R-:W-:Y:S01]  /*b1f0*/  LOP3.LUT R25, R27, 0xffff0000, RZ, 0xc0, !PT ;  /* 0xffff00001b197812 */ /* 0x000fe200078ec0ff */
[----:B------:R-:W-:Y:S01]  /*b200*/  IMAD.U32 R34, R26, 0x10000, RZ ;  /* 0x000100001a227824 */ /* 0x000fe200078e00ff */
[----:B------:R-:W-:Y:S02]  /*b210*/  LOP3.LUT R24, R24, 0xffff0000, RZ, 0xc0, !PT ;  /* 0xffff000018187812 */ /* 0x000fe400078ec0ff */
        /* <DEDUP_REMOVED lines=54> */
.L_x_7863:
[----:B------:R-:W-:Y:S05]  /*b580*/  BSYNC B0 ;  /* 0x0000000000007941 */ /* 0x000fea0003800000 */
.L_x_7862:
        /* <DEDUP_REMOVED lines=60> */
[----:B------:R-:W-:Y:S01]  /*b950*/  FMUL.FTZ R11, R11, R12 ;  /* 0x0000000c0b0b7220 */ /* 0x000fe20000410000 */
[----:B------:R-:W-:Y:S01]  /*b960*/  @!P0 FADD.FTZ R37, -R37, -RZ ;  /* 0x800000ff25258221 */ /* 0x000fe20000010100 */
[----:B------:R-:W-:Y:S01]  /*b970*/  @!P0 FADD.FTZ R38, -R38, -RZ ;  /* 0x800000ff26268221 */ /* 0x000fe20000010100 */
[----:B------:R-:W-:Y:S01]  /*b980*/  FMUL.FTZ R13, R6, R13 ;  /* 0x0000000d060d7220 */ /* 0x000fe20000410000 */
[----:B------:R-:W-:Y:S01]  /*b990*/  FMUL.FTZ R7, R4, R7 ;  /* 0x0000000704077220 */ /* 0x000fe20000410000 */
[C---:B-----5:R-:W-:Y:S01]  /*b9a0*/  IMAD.U32 R12, R20.reuse, 0x10000, RZ ;  /* 0x00010000140c7824 */ /* 0x060fe200078e00ff */
        /* <DEDUP_REMOVED lines=24> */
.L_x_7865:
[----:B------:R-:W-:Y:S05]  /*bb30*/  BSYNC B0 ;  /* 0x0000000000007941 */ /* 0x000fea0003800000 */
.L_x_7864:
[----:B------:R3:W-:Y:S02]  /*bb40*/  STS.128 [R164+0x3000], R8 ;  /* 0x00300008a4007388 */ /* 0x0007e40000000c00 */
.L_x_7861:
[----:B------:R-:W-:Y:S05]  /*bb50*/  BSYNC B1 ;  /* 0x0000000000017941 */ /* 0x000fea0003800000 */
.L_x_7860:
[----:B------:R-:W-:-:S05]  /*bb60*/  VIADD R28, R134, 0x30 ;  /* 0x00000030861c7836 */ /* 0x000fca0000000000 */
        /* <DEDUP_REMOVED lines=93> */
.L_x_7867:
[----:B------:R-:W-:Y:S05]  /*c140*/  BSYNC B0 ;  /* 0x0000000000007941 */ /* 0x000fea0003800000 */
.L_x_7866:
        /* <DEDUP_REMOVED lines=15> */
[----:B------:R-:W-:-:S04]  /*c240*/  IADD3 R3, P1, R6, R3, RZ ;  /* 0x0000000306037210 */ /* 0x000fc80007f3e0ff */
[----:B------:R-:W-:Y:S01]  /*c250*/  LEA.HI.X.SX32 R29, R6, R29, 0x1, P1 ;  /* 0x0000001d061d7211 */ /* 0x000fe200008f0eff */
[----:B------:R-:W-:Y:S01]  /*c260*/  IMAD.WIDE R6, R5, 0x2, R30 ;  /* 0x0000000205067825 */ /* 0x000fe200078e021e */
[C---:B------:R-:W-:Y:S02]  /*c270*/  IADD3 R2, P1, R4.reuse, R3, RZ ;  /* 0x0000000304027210 */ /* 0x040fe40007f3e0ff */
[----:B------:R-:W-:Y:S02]  /*c280*/  @P0 SHF.R.S32.HI R80, RZ, 0x1, R80 ;  /* 0x00000001ff500819 */ /* 0x000fe40000011450 */
[----:B------:R-:W-:Y:S02]  /*c290*/  LEA.HI.X.SX32 R13, R4, R29, 0x1, P1 ;  /* 0x0000001d040d7211 */ /* 0x000fe400008f0eff */
[C---:B------:R-:W-:Y:S01]  /*c2a0*/  LEA R12, P1, R2.reuse, UR8, 0x1 ;  /* 0x00000008020c7c11 */ /* 0x040fe2000f8208ff */
[----:B------:R-:W3:Y:S03]  /*c2b0*/  LDG.E.128 R4, desc[UR6][R6.64+0x80] ;  /* 0x0000800606047981 */ /* 0x000ee6000c1e1d00 */
[----:B------:R-:W-:Y:S01]  /*c2c0*/  LEA.HI.X R13, R2, UR9, R13, 0x1, P1 ;  /* 0x00000009020d7c11 */ /* 0x000fe200088f0c0d */
[----:B------:R-:W-:Y:S01]  /*c2d0*/  ULDC.64 UR8, c[0x0][0x358] ;  /* 0x0000d60000087ab9 */ /* 0x000fe20000000a00 */
[----:B------:R-:W-:Y:S01]  /*c2e0*/  MOV R2, RZ ;  /* 0x000000ff00027202 */ /* 0x000fe20000000f00 */
[----:B------:R-:W-:-:S03]  /*c2f0*/  @P0 IMAD.MOV R2, RZ, RZ, -R80 ;  /* 0x000000ffff020224 */ /* 0x000fc600078e0a50 */
[----:B------:R-:W1:Y:S02]  /*c300*/  LDG.E.128 R12, desc[UR6][R12.64] ;  /* 0x000000060c0c7981 */ /* 0x000e64000c1e1d00 */
[----:B------:R-:W-:-:S04]  /*c310*/  IADD3 R3, P1, R2, R3, RZ ;  /* 0x0000000302037210 */ /* 0x000fc80007f3e0ff */
[----:B------:R-:W-:Y:S02]  /*c320*/  LEA.HI.X.SX32 R2, R2, R29, 0x1, P1 ;  /* 0x0000001d02027211 */ /* 0x000fe400008f0eff */
[----:B----4-:R-:W-:-:S04]  /*c330*/  LEA R20, P1, R3, UR8, 0x1 ;  /* 0x0000000803147c11 */ /* 0x010fc8000f8208ff */
[----:B------:R-:W-:-:S06]  /*c340*/  LEA.HI.X R21, R3, UR9, R2, 0x1, P1 ;  /* 0x0000000903157c11 */ /* 0x000fcc00088f0c02 */
[----:B------:R-:W4:Y:S01]  /*c350*/  LDG.E.128 R20, desc[UR6][R20.64] ;  /* 0x0000000614147981 */ /* 0x000f22000c1e1d00 */
[C---:B------:R-:W-:Y:S01]  /*c360*/  IMAD.U32 R16, R8.reuse, 0x10000, RZ ;  /* 0x0001000008107824 */ /* 0x040fe200078e00ff */
[----:B------:R-:W-:Y:S01]  /*c370*/  LOP3.LUT R3, R8, 0xffff0000, RZ, 0xc0, !PT ;  /* 0xffff000008037812 */ /* 0x000fe200078ec0ff */
[C---:B------:R-:W-:Y:S01]  /*c380*/  IMAD.U32 R17, R10.reuse, 0x10000, RZ ;  /* 0x000100000a117824 */ /* 0x040fe200078e00ff */
[----:B------:R-:W-:Y:S01]  /*c390*/  LOP3.LUT R2, R9, 0xffff0000, RZ, 0xc0, !PT ;  /* 0xffff000009027812 */ /* 0x000fe200078ec0ff */
[----:B--2---:R-:W-:Y:S01]  /*c3a0*/  IMAD.U32 R24, R11, 0x10000, RZ ;  /* 0x000100000b187824 */ /* 0x004fe200078e00ff */
[----:B------:R-:W-:Y:S02]  /*c3b0*/  SHF.L.U32 R19, R9, 0x10, RZ ;  /* 0x0000001009137819 */ /* 0x000fe400000006ff */
[----:B------:R-:W-:Y:S02]  /*c3c0*/  LOP3.LUT R9, R10, 0xffff0000, RZ, 0xc0, !PT ;  /* 0xffff00000a097812 */ /* 0x000fe400078ec0ff */
[----:B------:R-:W-:-:S02]  /*c3d0*/  LOP3.LUT R8, R11, 0xffff0000, RZ, 0xc0, !PT ;  /* 0xffff00000b087812 */ /* 0x000fc400078ec0ff */
[----:B---3--:R-:W-:Y:S01]  /*c3e0*/  SHF.L.U32 R11, R4, 0x10, RZ ;  /* 0x00000010040b7819 */ /* 0x008fe200000006ff */
[----:B------:R-:W-:Y:S01]  /*c3f0*/  IMAD.U32 R25, R6, 0x10000, RZ ;  /* 0x0001000006197824 */ /* 0x000fe200078e00ff */
[----:B------:R-:W-:Y:S01]  /*c400*/  LOP3.LUT R10, R4, 0xffff0000, RZ, 0xc0, !PT ;  /* 0xffff0000040a7812 */ /* 0x000fe200078ec0ff */
[C---:B------:R-:W-:Y:S01]  /*c410*/  IMAD.U32 R4, R5.reuse, 0x10000, RZ ;  /* 0x0001000005047824 */ /* 0x040fe200078e00ff */
[----:B------:R-:W-:Y:S02]  /*c420*/  LOP3.LUT R26, R5, 0xffff0000, RZ, 0xc0, !PT ;  /* 0xffff0000051a7812 */ /* 0x000fe400078ec0ff */
[C---:B------:R-:W-:Y:S02]  /*c430*/  SHF.L.U32 R5, R7.reuse, 0x10, RZ ;  /* 0x0000001007057819 */ /* 0x040fe400000006ff */
[----:B------:R-:W-:Y:S01]  /*c440*/  LOP3.LUT R29, R7, 0xffff0000, RZ, 0xc0, !PT ;  /* 0xffff0000071d7812 */ /* 0x000fe200078ec0ff */
[C---:B-1----:R-:W-:Y:S01]  /*c450*/  IMAD.U32 R30, R12.reuse, 0x10000, RZ ;  /* 0x000100000c1e7824 */ /* 0x042fe200078e00ff */
        /* <DEDUP_REMOVED lines=18> */
[----:B----4-:R-:W-:Y:S01]  /*c580*/  LOP3.LUT R12, R20, 0xffff0000, RZ, 0xc0, !PT ;  /* 0xffff0000140c7812 */ /* 0x010fe200078ec0ff */
[----:B------:R-:W-:Y:S01]  /*c590*/  FMUL.FTZ R10, R10, R27 ;  /* 0x0000001b0a0a7220 */ /* 0x000fe20000410000 */
[----:B------:R-:W-:Y:S01]  /*c5a0*/  IMAD.U32 R13, R20, 0x10000, RZ ;  /* 0x00010000140d7824 */ /* 0x000fe200078e00ff */
[C---:B------:R-:W-:Y:S01]  /*c5b0*/  LOP3.LUT R15, R22.reuse, 0xffff0000, RZ, 0xc0, !PT ;  /* 0xffff0000160f7812 */ /* 0x040fe200078ec0ff */
[----:B------:R-:W-:Y:S01]  /*c5c0*/  @!P0 FADD.FTZ R31, -R31, -RZ ;  /* 0x800000ff1f1f8221 */ /* 0x000fe20000010100 */
[----:B------:R-:W-:Y:S01]  /*c5d0*/  FMUL.FTZ R32, R25, R32 ;  /* 0x0000002019207220 */ /* 0x000fe20000410000 */
[----:B------:R-:W-:Y:S01]  /*c5e0*/  FMUL.FTZ R29, R29, R14 ;  /* 0x0000000e1d1d7220 */ /* 0x000fe20000410000 */
[----:B------:R-:W-:-:S02]  /*c5f0*/  IMAD.U32 R20, R22, 0x10000, RZ ;  /* 0x0001000016147824 */ /* 0x000fc400078e00ff */
[----:B------:R-:W-:Y:S01]  /*c600*/  FMUL.FTZ R4, R4, R7 ;  /* 0x0000000704047220 */ /* 0x000fe20000410000 */
[C---:B------:R-:W-:Y:S01]  /*c610*/  SHF.L.U32 R14, R23.reuse, 0x10, RZ ;  /* 0x00000010170e7819 */ /* 0x040fe200000006ff */
[----:B------:R-:W-:Y:S01]  /*c620*/  FFMA.FTZ R11, R16, R13, R11 ;  /* 0x0000000d100b7223 */ /* 0x000fe2000001000b */
[----:B------:R-:W-:Y:S01]  /*c630*/  LOP3.LUT R22, R23, 0xffff0000, RZ, 0xc0, !PT ;  /* 0xffff000017167812 */ /* 0x000fe200078ec0ff */
[----:B------:R-:W-:Y:S01]  /*c640*/  FFMA.FTZ R10, R3, R12, R10 ;  /* 0x0000000c030a7223 */ /* 0x000fe2000001000a */
[C---:B------:R-:W-:Y:S01]  /*c650*/  SHF.L.U32 R7, R21.reuse, 0x10, RZ ;  /* 0x0000001015077819 */ /* 0x040fe200000006ff */
[----:B------:R-:W-:Y:S01]  /*c660*/  FMUL.FTZ R31, R26, R31 ;  /* 0x0000001f1a1f7220 */ /* 0x000fe20000410000 */
[----:B------:R-:W-:Y:S01]  /*c670*/  LOP3.LUT R21, R21, 0xffff0000, RZ, 0xc0, !PT ;  /* 0xffff000015157812 */ /* 0x000fe200078ec0ff */
[----:B------:R-:W-:Y:S01]  /*c680*/  FFMA.FTZ R17, R17, R20, R32 ;  /* 0x0000001411117223 */ /* 0x000fe20000010020 */
[----:B------:R-:W-:Y:S01]  /*c690*/  FFMA.FTZ R6, R9, R15, R6 ;  /* 0x0000000f09067223 */ /* 0x000fe20000010006 */
[----:B------:R-:W-:Y:S01]  /*c6a0*/  FFMA.FTZ R5, R24, R14, R5 ;  /* 0x0000000e18057223 */ /* 0x000fe20000010005 */
[----:B------:R-:W-:Y:S01]  /*c6b0*/  FFMA.FTZ R8, R8, R22, R29 ;  /* 0x0000001608087223 */ /* 0x000fe2000001001d */
[----:B------:R-:W-:Y:S01]  /*c6c0*/  F2FP.BF16.F32.PACK_AB R10, R10, R11 ;  /* 0x0000000b0a0a723e */ /* 0x000fe200000010ff */
[----:B------:R-:W-:Y:S01]  /*c6d0*/  FFMA.FTZ R4, R19, R7, R4 ;  /* 0x0000000713047223 */ /* 0x000fe20000010004 */
[----:B------:R-:W-:Y:S01]  /*c6e0*/  FFMA.FTZ R21, R2, R21, R31 ;  /* 0x0000001502157223 */ /* 0x000fe2000001001f */
[----:B------:R-:W-:-:S02]  /*c6f0*/  F2FP.BF16.F32.PACK_AB R6, R6, R17 ;  /* 0x000000110606723e */ /* 0x000fc400000010ff */
[----:B------:R-:W-:Y:S01]  /*c700*/  F2FP.BF16.F32.PACK_AB R11, R8, R5 ;  /* 0x00000005080b723e */ /* 0x000fe200000010ff */
[----:B------:R-:W-:Y:S01]  /*c710*/  IMAD.MOV.U32 R8, RZ, RZ, R10 ;  /* 0x000000ffff087224 */ /* 0x000fe200078e000a */
[----:B------:R-:W-:Y:S02]  /*c720*/  F2FP.BF16.F32.PACK_AB R9, R21, R4 ;  /* 0x000000041509723e */ /* 0x000fe400000010ff */
[----:B------:R-:W-:Y:S02]  /*c730*/  MOV R10, R6 ;  /* 0x00000006000a7202 */ /* 0x000fe40000000f00 */
.L_x_7869:
[----:B------:R-:W-:Y:S05]  /*c740*/  BSYNC B0 ;  /* 0x0000000000007941 */ /* 0x000fea0003800000 */
.L_x_7868:
[----:B------:R3:W-:Y:S01]  /*c750*/  STS.128 [R164+0x3800], R8 ;  /* 0x00380008a4007388 */ /* 0x0007e20000000c00 */
[----:B------:R-:W-:Y:S05]  /*c760*/  BRA `(.L_x_7843) ;  /* 0x0000000000a07947 */ /* 0x000fea0003800000 */
.L_x_7823:
        /* <DEDUP_REMOVED lines=10> */
[----:B----4-:R-:W-:Y:S02]  /*c810*/  @!P2 IMAD.MOV.U32 R20, RZ, RZ, R136 ;  /* 0x000000ffff14a224 */ /* 0x010fe400078e0088 */
[----:B------:R-:W2:Y:S01]  /*c820*/  @!P5 LDC.64 R8, c[0x0][0x210] ;  /* 0x00008400ff08db82 */ /* 0x000ea20000000a00 */
[--C-:B------:R-:W-:Y:S02]  /*c830*/  @!P2 IMAD.MOV.U32 R21, RZ, RZ, R131.reuse ;  /* 0x000000ffff15a224 */ /* 0x100fe400078e0083 */
[----:B------:R-:W-:Y:S02]  /*c840*/  @!P5 IMAD.X R12, R13, 0x1, R131, P1 ;  /* 0x000000010d0cd824 */ /* 0x000fe400008e0683 */
[----:B------:R-:W-:-:S03]  /*c850*/  @!P2 IMAD.WIDE.U32 R20, R2, 0x30, R20 ;  /* 0x000000300214a825 */ /* 0x000fc600078e0014 */
[----:B------:R-:W3:Y:S08]  /*c860*/  @!P4 LDC.64 R6, c[0x0][0x210] ;  /* 0x00008400ff06cb82 */ /* 0x000ef00000000a00 */
[----:B------:R-:W4:Y:S01]  /*c870*/  @!P2 LDC.64 R4, c[0x0][0x210] ;  /* 0x00008400ff04ab82 */ /* 0x000f220000000a00 */
        /* <DEDUP_REMOVED lines=16> */
[----:B----4-:R-:W-:-:S03]  /*c980*/  @!P2 LEA R4, P0, R20, R4, 0x1 ;  /* 0x000000041404a211 */ /* 0x010fc600078008ff */
[----:B------:R1:W-:Y:S01]  /*c990*/  @!P5 LDGSTS.E.BYPASS.LTC128B.128 [R164+0x2800], desc[UR6][R8.64+0x80] ;  /* 0x0280008008a4dfae */ /* 0x0003e2000b901d46 */
[----:B------:R-:W-:-:S03]  /*c9a0*/  @!P2 LEA.HI.X R5, R20, R5, R11, 0x1, P0 ;  /* 0x000000051405a211 */ /* 0x000fc600000f0c0b */
[----:B------:R1:W-:Y:S04]  /*c9b0*/  @!P4 LDGSTS.E.BYPASS.LTC128B.128 [R164+0x1000], desc[UR6][R6.64] ;  /* 0x0100000006a4cfae */ /* 0x0003e8000b901d46 */
[----:B------:R1:W-:Y:S04]  /*c9c0*/  @!P4 LDGSTS.E.BYPASS.LTC128B.128 [R164+0x3000], desc[UR6][R6.64+0x80] ;  /* 0x0300008006a4cfae */ /* 0x0003e8000b901d46 */
[----:B------:R1:W-:Y:S04]  /*c9d0*/  @!P2 LDGSTS.E.BYPASS.LTC128B.128 [R164+0x1800], desc[UR6][R4.64] ;  /* 0x0180000004a4afae */ /* 0x0003e8000b901d46 */
[----:B------:R1:W-:Y:S02]  /*c9e0*/  @!P2 LDGSTS.E.BYPASS.LTC128B.128 [R164+0x3800], desc[UR6][R4.64+0x80] ;  /* 0x0380008004a4afae */ /* 0x0003e4000b901d46 */
.L_x_7843:
[----:B------:R-:W-:Y:S05]  /*c9f0*/  BSYNC B2 ;  /* 0x0000000000027941 */ /* 0x000fea0003800000 */
.L_x_7822:
[----:B------:R-:W-:Y:S01]  /*ca00*/  VIADD R170, R102, 0xffffffff ;  /* 0xffffffff66aa7836 */ /* 0x000fe20000000000 */
[----:B------:R-:W-:Y:S01]  /*ca10*/  ULDC.64 UR12, c[0x0][0x218] ;  /* 0x00008600000c7ab9 */ /* 0x000fe20000000a00 */
[----:B------:R-:W-:Y:S01]  /*ca20*/  IMAD.SHL.U32 R2, R134, 0x8, RZ ;  /* 0x0000000886027824 */ /* 0x000fe200078e00ff */
[----:B------:R-:W-:Y:S01]  /*ca30*/  LEA R166, P5, R132, UR12, 0x1 ;  /* 0x0000000c84a67c11 */ /* 0x000fe2000f8a08ff */
[----:B------:R-:W-:Y:S01]  /*ca40*/  IMAD.SHL.U32 R3, R170, 0x40, RZ ;  /* 0x00000040aa037824 */ /* 0x000fe200078e00ff */
[----:B------:R-:W-:Y:S01]  /*ca50*/  ULDC.64 UR10, c[0x0][0x220] ;  /* 0x00008800000a7ab9 */ /* 0x000fe20000000a00 */
[----:B------:R-:W-:Y:S01]  /*ca60*/  SHF.R.S32.HI R171, RZ, 0x1f, R64 ;  /* 0x0000001fffab7819 */ /* 0x000fe20000011440 */
[----:B------:R-:W-:Y:S01]  /*ca70*/  IMAD.SHL.U32 R61, R61, 0x2, RZ ;  /* 0x000000023d3d7824 */ /* 0x000fe200078e00ff */
[----:B------:R-:W-:Y:S01]  /*ca80*/  LEA.HI.X R165, R132, UR13, R60, 0x1, P5 ;  /* 0x0000000d84a57c11 */ /* 0x000fe2000a8f0c3c */
[----:B-123--:R-:W-:Y:S01]  /*ca90*/  IMAD.IADD R9, R62, 0x1, -R3 ;  /* 0x000000013e097824 */ /* 0x00efe200078e0a03 */
[----:B------:R-:W-:Y:S01]  /*caa0*/  LEA.HI R171, R171, R64, RZ, 0x2 ;  /* 0x00000040abab7211 */ /* 0x000fe200078f10ff */
[----:B------:R-:W-:-:S03]  /*cab0*/  ULDC UR5, c[0x0][0x398] ;  /* 0x0000e60000057ab9 */ /* 0x000fc60000000800 */
[-C--:B------:R-:W-:Y:S02]  /*cac0*/  ISETP.GE.AND P1, PT, R18, R9.reuse, PT ;  /* 0x000000091200720c */ /* 0x080fe40003f26270 */
[-C--:B------:R-:W-:Y:S02]  /*cad0*/  ISETP.GE.AND P0, PT, R28, R9.reuse, PT ;  /* 0x000000091c00720c */ /* 0x080fe40003f06270 */
[-C--:B------:R-:W-:Y:S02]  /*cae0*/  ISETP.GE.AND P2, PT, R134, R9.reuse, PT ;  /* 0x000000098600720c */ /* 0x080fe40003f46270 */
[CC--:B------:R-:W-:Y:S02]  /*caf0*/  ISETP.GE.AND P4, PT, R0.reuse, R9.reuse, PT ;  /* 0x000000090000720c */ /* 0x0c0fe40003f86270 */
[----:B------:R-:W-:Y:S02]  /*cb00*/  ISETP.GE.AND P6, PT, R0, R9, PT ;  /* 0x000000090000720c */ /* 0x000fe40003fc6270 */
[----:B------:R-:W-:-:S03]  /*cb10*/  SHF.R.S32.HI R171, RZ, 0x2, R171 ;  /* 0x00000002ffab7819 */ /* 0x000fc600000114ab */
[----:B------:R-:W1:Y:S04]  /*cb20*/  @!P1 LDC.64 R6, c[0x0][0x248] ;  /* 0x00009200ff069b82 */ /* 0x000e680000000a00 */
[----:B------:R-:W-:Y:S02]  /*cb30*/  @!P2 IMAD.MOV.U32 R167, RZ, RZ, R165 ;  /* 0x000000ffffa7a224 */ /* 0x000fe400078e00a5 */
[C---:B------:R-:W-:Y:S02]  /*cb40*/  @!P4 LEA R10, P5, R71.reuse, R166, 0x1 ;  /* 0x000000a6470ac211 */ /* 0x040fe400078a08ff */
[----:B------:R-:W2:Y:S01]  /*cb50*/  @!P0 LDC.64 R4, c[0x0][0x248] ;  /* 0x00009200ff048b82 */ /* 0x000ea20000000a00 */
[----:B------:R-:W-:Y:S01]  /*cb60*/  @!PT LDS RZ, [RZ] ;  /* 0x00000000fffff984 */ /* 0x000fe20000000800 */
[----:B------:R-:W-:Y:S01]  /*cb70*/  @!PT LDS RZ, [RZ] ;  /* 0x00000000fffff984 */ /* 0x000fe20000000800 */
[----:B------:R-:W-:Y:S01]  /*cb80*/  @!PT LDS RZ, [RZ] ;  /* 0x00000000fffff984 */ /* 0x000fe20000000800 */
[----:B------:R-:W-:Y:S01]  /*cb90*/  @!P2 LDGSTS.E.BYPASS.LTC128B.128 [R164+0x4000], desc[UR6][R166.64] ;  /* 0x04000000a6a4afae */ /* 0x000fe2000b901d46 */
[----:B------:R-:W-:-:S02]  /*cba0*/  @!P4 LEA.HI.X R11, R71, R165, R72, 0x1, P5 ;  /* 0x000000a5470bc211 */ /* 0x000fc400028f0c48 */
[-C--:B------:R-:W-:Y:S01]  /*cbb0*/  ISETP.GE.AND P5, PT, R18, R9.reuse, PT ;  /* 0x000000091200720c */ /* 0x080fe20003fa6270 */
[----:B------:R3:W-:Y:S04]  /*cbc0*/  @!P2 LDGSTS.E.BYPASS.LTC128B.128 [R164+0x6000], desc[UR6][R166.64+0x80] ;  /* 0x06000080a6a4afae */ /* 0x0007e8000b901d46 */
[----:B------:R-:W-:Y:S04]  /*cbd0*/  @!P4 LDGSTS.E.BYPASS.LTC128B.128 [R164+0x4800], desc[UR6][R10.64] ;  /* 0x048000000aa4cfae */ /* 0x000fe8000b901d46 */
[----:B------:R5:W-:Y:S01]  /*cbe0*/  @!P4 LDGSTS.E.BYPASS.LTC128B.128 [R164+0x6800], desc[UR6][R10.64+0x80] ;  /* 0x068000800aa4cfae */ /* 0x000be2000b901d46 */
[----:B------:R-:W-:-:S02]  /*cbf0*/  ISETP.GE.AND P4, PT, R28, R9, PT ;  /* 0x000000091c00720c */ /* 0x000fc40003f86270 */
[----:B-1----:R-:W-:-:S04]  /*cc00*/  @!P1 LEA R12, P2, R6, R166, 0x6 ;  /* 0x000000a6060c9211 */ /* 0x002fc800078430ff */
[----:B------:R-:W-:Y:S02]  /*cc10*/  @!P1 LEA.HI.X R13, R6, R165, R7, 0x6, P2 ;  /* 0x000000a5060d9211 */ /* 0x000fe400010f3407 */
[----:B------:R-:W-:Y:S01]  /*cc20*/  ISETP.GE.AND P2, PT, R134, R9, PT ;  /* 0x000000098600720c */ /* 0x000fe20003f46270 */
[----:B--2---:R-:W-:Y:S02]  /*cc30*/  @!P0 IMAD R5, R5, 0x60, RZ ;  /* 0x0000006005058824 */ /* 0x004fe400078e02ff */
[----:B------:R-:W-:Y:S04]  /*cc40*/  @!P1 LDGSTS.E.BYPASS.LTC128B.128 [R164+0x5000], desc[UR6][R12.64] ;  /* 0x050000000ca49fae */ /* 0x000fe8000b901d46 */
[----:B------:R1:W-:Y:S01]  /*cc50*/  @!P1 LDGSTS.E.BYPASS.LTC128B.128 [R164+0x7000], desc[UR6][R12.64+0x80] ;  /* 0x070000800ca49fae */ /* 0x0003e2000b901d46 */
[----:B---3--:R-:W-:-:S02]  /*cc60*/  @!P0 IMAD.MOV.U32 R167, RZ, RZ, R165 ;  /* 0x000000ffffa78224 */ /* 0x008fc400078e00a5 */
[----:B------:R-:W-:Y:S01]  /*cc70*/  @!P0 IMAD.WIDE.U32 R6, R4, 0x60, R166 ;  /* 0x0000006004068825 */ /* 0x000fe200078e00a6 */
[----:B------:R-:W-:-:S03]  /*cc80*/  LEA.HI R4, R67, R67, RZ, 0x1 ;  /* 0x0000004343047211 */ /* 0x000fc600078f08ff */
[----:B------:R-:W-:Y:S01]  /*cc90*/  @!P0 IMAD.IADD R15, R5, 0x1, R7 ;  /* 0x00000001050f8824 */ /* 0x000fe200078e0207 */
[----:B------:R-:W-:Y:S01]  /*cca0*/  SHF.R.S32.HI R7, RZ, 0x1f, R70 ;  /* 0x0000001fff077819 */ /* 0x000fe20000011446 */
[----:B------:R-:W-:Y:S01]  /*ccb0*/  @!P0 IMAD.MOV.U32 R14, RZ, RZ, R6 ;  /* 0x000000ffff0e8224 */ /* 0x000fe200078e0006 */
[----:B------:R-:W-:Y:S01]  /*ccc0*/  LOP3.LUT R4, R4, 0xfffffffe, RZ, 0xc0, !PT ;  /* 0xfffffffe04047812 */ /* 0x000fe200078ec0ff */
[----:B------:R-:W-:Y:S01]  /*ccd0*/  IMAD.SHL.U32 R5, R66, 0x40, RZ ;  /* 0x0000004042057824 */ /* 0x000fe200078e00ff */
[----:B------:R-:W-:Y:S02]  /*cce0*/  LEA.HI R0, R7, R70, RZ, 0x3 ;  /* 0x0000004607007211 */ /* 0x000fe400078f18ff */
[----:B------:R-:W-:Y:S01]  /*ccf0*/  @!P0 LDGSTS.E.BYPASS.LTC128B.128 [R164+0x5800], desc[UR6][R14.64] ;  /* 0x058000000ea48fae */ /* 0x000fe2000b901d46 */
[----:B------:R-:W1:Y:S01]  /*cd00*/  @!P5 LDC.64 R6, c[0x0][0x250] ;  /* 0x00009400ff06db82 */ /* 0x000e620000000a00 */
[C---:B------:R-:W-:Y:S01]  /*cd10*/  LOP3.LUT R9, R0.reuse, 0xfffffff8, RZ, 0xc0, !PT ;  /* 0xfffffff800097812 */ /* 0x040fe200078ec0ff */
[----:B------:R-:W-:Y:S01]  /*cd20*/  IMAD.IADD R67, R67, 0x1, -R4 ;  /* 0x0000000143437824 */ /* 0x000fe200078e0a04 */
[----:B------:R2:W-:Y:S01]  /*cd30*/  @!P0 LDGSTS.E.BYPASS.LTC128B.128 [R164+0x7800], desc[UR6][R14.64+0x80] ;  /* 0x078000800ea48fae */ /* 0x0005e2000b901d46 */
[----:B------:R-:W-:Y:S01]  /*cd40*/  LOP3.LUT R5, R5, 0x1c0, RZ, 0xc0, !PT ;  /* 0x000001c005057812 */ /* 0x000fe200078ec0ff */
[----:B------:R-:W-:Y:S01]  /*cd50*/  IMAD.SHL.U32 R0, R0, 0x40, RZ ;  /* 0x0000004000007824 */ /* 0x000fe200078e00ff */
[----:B------:R-:W-:Y:S01]  /*cd60*/  LEA R168, P0, R104, UR10, 0x1 ;  /* 0x0000000a68a87c11 */ /* 0x000fe2000f8008ff */
[----:B------:R-:W0:Y:S01]  /*cd70*/  LDGDEPBAR ;  /* 0x00000000000079af */ /* 0x000e220000000000 */
[----:B------:R-:W-:Y:S01]  /*cd80*/  IMAD.IADD R70, R70, 0x1, -R9 ;  /* 0x0000000146467824 */ /* 0x000fe200078e0a09 */
[----:B------:R-:W-:Y:S01]  /*cd90*/  LOP3.LUT R2, R5, 0x8, R2, 0xf8, !PT ;  /* 0x0000000805027812 */ /* 0x000fe200078ef802 */
[----:B------:R-:W2:Y:S01]  /*cda0*/  @!P4 LDC.64 R8, c[0x0][0x250] ;  /* 0x00009400ff08cb82 */ /* 0x000ea20000000a00 */
[----:B------:R-:W-:Y:S01]  /*cdb0*/  SHF.R.U32.HI R5, RZ, 0x3, R5 ;  /* 0x00000003ff057819 */ /* 0x000fe20000011605 */
[----:B------:R-:W-:Y:S01]  /*cdc0*/  IMAD.SHL.U32 R4, R70, 0x40, RZ ;  /* 0x0000004046047824 */ /* 0x000fe200078e00ff */
[----:B------:R-:W-:-:S02]  /*cdd0*/  LEA.HI.X R169, R104, UR11, R101, 0x1, P0 ;  /* 0x0000000b68a97c11 */ /* 0x000fc400080f0c65 */
[----:B------:R-:W-:Y:S02]  /*cde0*/  LOP3.LUT R2, R2, R5, RZ, 0x3c, !PT ;  /* 0x0000000502027212 */ /* 0x000fe400078e3cff */
[----:B-----5:R-:W-:-:S03]  /*cdf0*/  @!P6 LEA R10, P0, R69, R168, 0x1 ;  /* 0x000000a8450ae211 */ /* 0x020fc600078008ff */
[----:B------:R-:W-:Y:S01]  /*ce00*/  IMAD R157, R67, 0x200, R2 ;  /* 0x00000200439d7824 */ /* 0x000fe200078e0202 */
[-C--:B------:R-:W-:Y:S01]  /*ce10*/  @!P6 LEA.HI.X R11, R69, R169.reuse, R68, 0x1, P0 ;  /* 0x000000a9450be211 */ /* 0x080fe200000f0c44 */
[----:B------:R-:W-:Y:S01]  /*ce20*/  IMAD.SHL.U32 R67, R67, 0x8, RZ ;  /* 0x0000000843437824 */ /* 0x000fe200078e00ff */
[----:B------:R-:W-:Y:S02]  /*ce30*/  LOP3.LUT R2, R4, 0x1c0, RZ, 0xc0, !PT ;  /* 0x000001c004027812 */ /* 0x000fe400078ec0ff */
[----:B-1----:R-:W-:Y:S02]  /*ce40*/  @!P5 LEA R12, P0, R6, R168, 0x6 ;  /* 0x000000a8060cd211 */ /* 0x002fe400078030ff */
[----:B------:R-:W-:Y:S02]  /*ce50*/  LOP3.LUT R4, R2, 0x8, R67, 0xf8, !PT ;  /* 0x0000000802047812 */ /* 0x000fe400078ef843 */
[----:B------:R-:W-:Y:S01]  /*ce60*/  @!P5 LEA.HI.X R13, R6, R169, R7, 0x6, P0 ;  /* 0x000000a9060dd211 */ /* 0x000fe200000f3407 */
[----:B------:R-:W-:Y:S01]  /*ce70*/  IMAD.MOV.U32 R7, RZ, RZ, 0x10 ;  /* 0x00000010ff077424 */ /* 0x000fe200078e00ff */
[----:B------:R-:W-:-:S04]  /*ce80*/  DEPBAR.LE SB0, 0x0 ;  /* 0x000080000000791a */ /* 0x000fc80000000000 */
[----:B------:R-:W-:Y:S01]  /*ce90*/  BAR.SYNC.DEFER_BLOCKING 0x0 ;  /* 0x0000000000007b1d */ /* 0x000fe20000010000 */
[----:B------:R-:W-:Y:S01]  /*cea0*/  SHF.R.U32.HI R5, RZ, 0x3, R2 ;  /* 0x00000003ff057819 */ /* 0x000fe20000011602 */
[----:B--2---:R-:W-:Y:S01]  /*ceb0*/  @!P4 IMAD.WIDE.U32 R14, R8, 0x60, R168 ;  /* 0x00000060080ec825 */ /* 0x004fe200078e00a8 */
[----:B------:R-:W-:Y:S02]  /*cec0*/  LOP3.LUT R6, R0, 0xfffffe00, RZ, 0xc0, !PT ;  /* 0xfffffe0000067812 */ /* 0x000fe400078ec0ff */
[----:B------:R-:W-:Y:S01]  /*ced0*/  LOP3.LUT R4, R4, R5, RZ, 0x3c, !PT ;  /* 0x0000000504047212 */ /* 0x000fe200078e3cff */
[----:B------:R-:W-:Y:S01]  /*cee0*/  @!P4 IMAD R9, R9, 0x60, RZ ;  /* 0x000000600909c824 */ /* 0x000fe200078e02ff */
[----:B------:R-:W-:Y:S01]  /*cef0*/  LEA R157, R157, UR4, 0x1 ;  /* 0x000000049d9d7c11 */ /* 0x000fe2000f8e08ff */
[----:B------:R-:W-:Y:S02]  /*cf00*/  IMAD R5, R63, 0x400, R6 ;  /* 0x000004003f057824 */ /* 0x000fe400078e0206 */
[----:B------:R-:W-:-:S02]  /*cf10*/  @!P4 IMAD.IADD R15, R9, 0x1, R15 ;  /* 0x00000001090fc824 */ /* 0x000fc400078e020f */
[----:B------:R-:W-:Y:S02]  /*cf20*/  IMAD.IADD R158, R4, 0x1, R5 ;  /* 0x00000001049e7824 */ /* 0x000fe400078e0205 */
[----:B------:R-:W-:Y:S02]  /*cf30*/  IMAD.MOV.U32 R5, RZ, RZ, 0x20 ;  /* 0x00000020ff057424 */ /* 0x000fe400078e00ff */
[C---:B------:R-:W-:Y:S01]  /*cf40*/  VIADD R0, R157.reuse, 0x4000 ;  /* 0x000040009d007836 */ /* 0x040fe20000000000 */
[----:B------:R-:W-:Y:S01]  /*cf50*/  LEA R158, R158, UR4, 0x1 ;  /* 0x000000049e9e7c11 */ /* 0x000fe2000f8e08ff */
[----:B------:R-:W-:Y:S01]  /*cf60*/  VIADD R155, R157, 0x4020 ;  /* 0x000040209d9b7836 */ /* 0x000fe20000000000 */
        /* <DEDUP_REMOVED lines=8> */
[----:B------:R-:W-:Y:S02]  /*cff0*/  @P6 STS.128 [R164+0x8800], RZ ;  /* 0x008800ffa4006388 */ /* 0x000fe40000000c00 */
[----:B------:R-:W-:Y:S02]  /*d000*/  SEL R7, R7, 0xfffffff0, !P1 ;  /* 0xfffffff007077807 */ /* 0x000fe40004800000 */
[----:B------:R-:W-:Y:S01]  /*d010*/  @P6 STS.128 [R164+0xa800], RZ ;  /* 0x00a800ffa4006388 */ /* 0x000fe20000000c00 */
[----:B------:R-:W-:Y:S02]  /*d020*/  SEL R5, R5, 0xffffffe0, !P2 ;  /* 0xffffffe005057807 */ /* 0x000fe40005000000 */
[----:B------:R-:W-:Y:S01]  /*d030*/  R2P PR, R66, 0x6 ;  /* 0x0000000642007804 */ /* 0x000fe20000000000 */
[----:B------:R-:W-:Y:S01]  /*d040*/  @!PT LDS RZ, [RZ] ;  /* 0x00000000fffff984 */ /* 0x000fe20000000800 */
[----:B------:R-:W-:Y:S01]  /*d050*/  @!PT LDS RZ, [RZ] ;  /* 0x00000000fffff984 */ /* 0x000fe20000000800 */
[----:B------:R-:W-:Y:S01]  /*d060*/  @!PT LDS RZ, [RZ] ;  /* 0x00000000fffff984 */ /* 0x000fe20000000800 */
[----:B------:R-:W-:Y:S01]  /*d070*/  @!P6 LDGSTS.E.BYPASS.LTC128B.128 [R164+0x8800], desc[UR6][R10.64] ;  /* 0x088000000aa4efae */ /* 0x000fe2000b901d46 */
[--C-:B------:R-:W-:Y:S02]  /*d080*/  IMAD R156, R7, 0x2, R158.reuse ;  /* 0x00000002079c7824 */ /* 0x100fe400078e029e */
[C---:B------:R-:W-:Y:S01]  /*d090*/  IMAD R154, R5.reuse, 0x2, R158 ;  /* 0x00000002059a7824 */ /* 0x040fe200078e029e */
[----:B------:R-:W-:Y:S01]  /*d0a0*/  @!P6 LDGSTS.E.BYPASS.LTC128B.128 [R164+0xa800], desc[UR6][R10.64+0x80] ;  /* 0x0a8000800aa4efae */ /* 0x000fe2000b901d46 */
[----:B------:R-:W-:-:S03]  /*d0b0*/  IMAD R153, R5, 0x2, R156 ;  /* 0x0000000205997824 */ /* 0x000fc600078e029c */
[----:B------:R-:W-:Y:S04]  /*d0c0*/  @P5 STS.128 [R164+0x9000], RZ ;  /* 0x009000ffa4005388 */ /* 0x000fe80000000c00 */
[----:B------:R-:W-:Y:S01]  /*d0d0*/  @P5 STS.128 [R164+0xb000], RZ ;  /* 0x00b000ffa4005388 */ /* 0x000fe20000000c00 */
[----:B------:R-:W-:Y:S02]  /*d0e0*/  @P1 VIADD R155, R0, 0xffffffe0 ;  /* 0xffffffe0009b1836 */ /* 0x000fe40000000000 */
[----:B------:R-:W-:Y:S01]  /*d0f0*/  IMAD.MOV.U32 R0, RZ, RZ, 0x40 ;  /* 0x00000040ff007424 */ /* 0x000fe200078e00ff */
[----:B------:R-:W-:Y:S01]  /*d100*/  @!PT LDS RZ, [RZ] ;  /* 0x00000000fffff984 */ /* 0x000fe20000000800 */
[----:B------:R-:W-:Y:S01]  /*d110*/  @!PT LDS RZ, [RZ] ;  /* 0x00000000fffff984 */ /* 0x000fe20000000800 */
[----:B------:R-:W-:Y:S01]  /*d120*/  @!PT LDS RZ, [RZ] ;  /* 0x00000000fffff984 */ /* 0x000fe20000000800 */
[----:B------:R-:W-:Y:S01]  /*d130*/  @!P5 LDGSTS.E.BYPASS.LTC128B.128 [R164+0x9000], desc[UR6][R12.64] ;  /* 0x090000000ca4dfae */ /* 0x000fe2000b901d46 */
[C---:B------:R-:W-:Y:S02]  /*d140*/  VIADD R147, R155.reuse, 0x800 ;  /* 0x000008009b937836 */ /* 0x040fe40000000000 */
[C---:B------:R-:W-:Y:S01]  /*d150*/  VIADD R146, R155.reuse, 0x1000 ;  /* 0x000010009b927836 */ /* 0x040fe20000000000 */
[----:B------:R-:W-:Y:S01]  /*d160*/  @!P5 LDGSTS.E.BYPASS.LTC128B.128 [R164+0xb000], desc[UR6][R12.64+0x80] ;  /* 0x0b0000800ca4dfae */ /* 0x000fe2000b901d46 */
[----:B------:R-:W-:Y:S01]  /*d170*/  SEL R0, R0, 0xffffffc0, !P2 ;  /* 0xffffffc000007807 */ /* 0x000fe20005000000 */
[----:B----4-:R-:W-:-:S02]  /*d180*/  VIADD R145, R155, 0x1800 ;  /* 0x000018009b917836 */ /* 0x010fc40000000000 */
[----:B------:R-:W-:Y:S01]  /*d190*/  @P4 STS.128 [R164+0x9800], RZ ;  /* 0x009800ffa4004388 */ /* 0x000fe20000000c00 */
[----:B------:R-:W-:Y:S02]  /*d1a0*/  VIADD R143, R155, 0x2000 ;  /* 0x000020009b8f7836 */ /* 0x000fe40000000000 */
[----:B------:R-:W-:Y:S01]  /*d1b0*/  IMAD.IADD R151, R157, 0x1, R0 ;  /* 0x000000019d977824 */ /* 0x000fe200078e0200 */
[----:B------:R-:W-:Y:S01]  /*d1c0*/  @P4 STS.128 [R164+0xb800], RZ ;  /* 0x00b800ffa4004388 */ /* 0x000fe20000000c00 */
[----:B------:R-:W-:Y:S02]  /*d1d0*/  IMAD.IADD R144, R0, 0x1, R155 ;  /* 0x0000000100907824 */ /* 0x000fe400078e029b */
[----:B------:R-:W-:Y:S01]  /*d1e0*/  IMAD R0, R63, 0x10, R65 ;  /* 0x000000103f007824 */ /* 0x000fe200078e0241 */
[----:B------:R-:W-:Y:S01]  /*d1f0*/  @!PT LDS RZ, [RZ] ;  /* 0x00000000fffff984 */ /* 0x000fe20000000800 */
[----:B------:R-:W-:Y:S01]  /*d200*/  @!PT LDS RZ, [RZ] ;  /* 0x00000000fffff984 */ /* 0x000fe20000000800 */
[----:B------:R-:W-:Y:S01]  /*d210*/  @!PT LDS RZ, [RZ] ;  /* 0x00000000fffff984 */ /* 0x000fe20000000800 */
[----:B------:R-:W-:Y:S01]  /*d220*/  @!P4 LDGSTS.E.BYPASS.LTC128B.128 [R164+0x9800], desc[UR6][R14.64] ;  /* 0x098000000ea4cfae */ /* 0x000fe2000b901d46 */
[C---:B------:R-:W-:Y:S02]  /*d230*/  VIADD R142, R155.reuse, 0x2800 ;  /* 0x000028009b8e7836 */ /* 0x040fe40000000000 */
[C---:B------:R-:W-:Y:S01]  /*d240*/  VIADD R141, R155.reuse, 0x3000 ;  /* 0x000030009b8d7836 */ /* 0x040fe20000000000 */
[----:B------:R1:W-:Y:S01]  /*d250*/  @!P4 LDGSTS.E.BYPASS.LTC128B.128 [R164+0xb800], desc[UR6][R14.64+0x80] ;  /* 0x0b8000800ea4cfae */ /* 0x0003e2000b901d46 */
[----:B------:R-:W-:-:S03]  /*d260*/  VIADD R140, R155, 0x3800 ;  /* 0x000038009b8c7836 */ /* 0x000fc60000000000 */
[----:B------:R-:W-:Y:S04]  /*d270*/  LDSM.16.M88.4 R28, [R158] ;  /* 0x000000009e1c783b */ /* 0x000fe80000000200 */
[----:B------:R-:W2:Y:S04]  /*d280*/  LDSM.16.M88.4 R84, [R157+0x4000] ;  /* 0x004000009d54783b */ /* 0x000ea80000000200 */
[----:B------:R-:W3:Y:S04]  /*d290*/  LDSM.16.M88.4 R44, [R157+0x4800] ;  /* 0x004800009d2c783b */ /* 0x000ee80000000200 */
[----:B------:R-:W4:Y:S04]  /*d2a0*/  LDSM.16.M88.4 R36, [R157+0x5000] ;  /* 0x005000009d24783b */ /* 0x000f280000000200 */
[----:B------:R-:W-:Y:S04]  /*d2b0*/  LDSM.16.M88.4 R72, [R156] ;  /* 0x000000009c48783b */ /* 0x000fe80000000200 */
[----:B------:R-:W-:Y:S04]  /*d2c0*/  LDSM.16.M88.4 R76, [R155] ;  /* 0x000000009b4c783b */ /* 0x000fe80000000200 */
[----:B-1----:R-:W1:Y:S04]  /*d2d0*/  LDSM.16.M88.4 R12, [R157+0x5800] ;  /* 0x005800009d0c783b */ /* 0x002e680000000200 */
[----:B------:R-:W5:Y:S04]  /*d2e0*/  LDSM.16.M88.4 R68, [R155+0x800] ;  /* 0x000800009b44783b */ /* 0x000f680000000200 */
[----:B------:R-:W5:Y:S04]  /*d2f0*/  LDSM.16.M88.4 R56, [R155+0x1000] ;  /* 0x001000009b38783b */ /* 0x000f680000000200 */
[----:B------:R-:W5:Y:S04]  /*d300*/  LDSM.16.M88.4 R52, [R155+0x1800] ;  /* 0x001800009b34783b */ /* 0x000f680000000200 */
[----:B------:R-:W-:Y:S01]  /*d310*/  LDSM.16.M88.4 R24, [R154] ;  /* 0x000000009a18783b */ /* 0x000fe20000000200 */
[C---:B--2---:R-:W-:Y:S03]  /*d320*/  HMMA.16816.F32.BF16 R8, R28.reuse, R84, RZ ;  /* 0x000000541c08723c */ /* 0x044fe600000418ff */
[----:B------:R-:W2:Y:S04]  /*d330*/  LDSM.16.M88.4 R20, [R151+0x4000] ;  /* 0x004000009714783b */ /* 0x000ea80000000200 */
[----:B------:R-:W2:Y:S01]  /*d340*/  LDSM.16.M88.4 R16, [R151+0x4800] ;  /* 0x004800009710783b */ /* 0x000ea20000000200 */
[C---:B------:R-:W-:Y:S03]  /*d350*/  HMMA.16816.F32.BF16 R84, R28.reuse, R86, RZ ;  /* 0x000000561c54723c */ /* 0x040fe600000418ff */
[----:B------:R-:W-:Y:S03]  /*d360*/  LDSM.16.M88.4 R88, [R151+0x5800] ;  /* 0x005800009758783b */ /* 0x000fe60000000200 */
[C---:B---3--:R-:W-:Y:S01]  /*d370*/  HMMA.16816.F32.BF16 R48, R28.reuse, R44, RZ ;  /* 0x0000002c1c30723c */ /* 0x048fe200000418ff */
[----:B------:R-:W-:Y:S04]  /*d380*/  LDSM.16.M88.4 R80, [R153] ;  /* 0x000000009950783b */ /* 0x000fe80000000200 */
[----:B------:R-:W0:Y:S01]  /*d390*/  LDGDEPBAR ;  /* 0x00000000000079af */ /* 0x000e220000000000 */
[C---:B------:R-:W-:Y:S06]  /*d3a0*/  HMMA.16816.F32.BF16 R44, R28.reuse, R46, RZ ;  /* 0x0000002e1c2c723c */ /* 0x040fec00000418ff */
[C---:B----4-:R-:W-:Y:S06]  /*d3b0*/  HMMA.16816.F32.BF16 R40, R28.reuse, R36, RZ ;  /* 0x000000241c28723c */ /* 0x050fec00000418ff */
[C---:B------:R-:W-:Y:S06]  /*d3c0*/  HMMA.16816.F32.BF16 R36, R28.reuse, R38, RZ ;  /* 0x000000261c24723c */ /* 0x040fec00000418ff */
[C---:B-1----:R-:W-:Y:S06]  /*d3d0*/  HMMA.16816.F32.BF16 R32, R28.reuse, R12, RZ ;  /* 0x0000000c1c20723c */ /* 0x042fec00000418ff */
[----:B------:R-:W-:Y:S01]  /*d3e0*/  HMMA.16816.F32.BF16 R28, R28, R14, RZ ;  /* 0x0000000e1c1c723c */ /* 0x000fe200000418ff */
[----:B------:R-:W1:Y:S05]  /*d3f0*/  LDSM.16.M88.4 R12, [R151+0x5000] ;  /* 0x00500000970c783b */ /* 0x000e6a0000000200 */
[C---:B------:R-:W-:Y:S06]  /*d400*/  HMMA.16816.F32.BF16 R8, R72.reuse, R76, R8 ;  /* 0x0000004c4808723c */ /* 0x040fec0000041808 */
[C---:B------:R-:W-:Y:S01]  /*d410*/  HMMA.16816.F32.BF16 R84, R72.reuse, R78, R84 ;  /* 0x0000004e4854723c */ /* 0x040fe20000041854 */
[----:B------:R-:W3:Y:S05]  /*d420*/  LDSM.16.M88.4 R76, [R144] ;  /* 0x00000000904c783b */ /* 0x000eea0000000200 */
[C---:B-----5:R-:W-:Y:S06]  /*d430*/  HMMA.16816.F32.BF16 R48, R72.reuse, R68, R48 ;  /* 0x000000444830723c */ /* 0x060fec0000041830 */
        /* <DEDUP_REMOVED lines=20> */
[----:B------:R-:W5:Y:S05]  /*d580*/  LDSM.16.M88.4 R24, [R157+0x7000] ;  /* 0x007000009d18783b */ /* 0x000f6a0000000200 */
[C---:B---3--:R-:W-:Y:S06]  /*d590*/  HMMA.16816.F32.BF16 R8, R80.reuse, R76, R8 ;  /* 0x0000004c5008723c */ /* 0x048fec0000041808 */
[C---:B------:R-:W-:Y:S01]  /*d5a0*/  HMMA.16816.F32.BF16 R88, R80.reuse, R78, R84 ;  /* 0x0000004e5058723c */ /* 0x040fe20000041854 */
[----:B------:R-:W-:Y:S04]  /*d5b0*/  LDSM.16.M88.4 R84, [R156+0x2000] ;  /* 0x002000009c54783b */ /* 0x000fe80000000200 */
[----:B------:R-:W3:Y:S01]  /*d5c0*/  LDSM.16.M88.4 R76, [R155+0x2000] ;  /* 0x002000009b4c783b */ /* 0x000ee20000000200 */
[C---:B----4-:R-:W-:Y:S06]  /*d5d0*/  HMMA.16816.F32.BF16 R48, R80.reuse, R28, R48 ;  /* 0x0000001c5030723c */ /* 0x050fec0000041830 */
[C---:B------:R-:W-:Y:S01]  /*d5e0*/  HMMA.16816.F32.BF16 R44, R80.reuse, R30, R44 ;  /* 0x0000001e502c723c */ /* 0x040fe2000004182c */
[----:B------:R-:W4:Y:S05]  /*d5f0*/  LDSM.16.M88.4 R28, [R155+0x2800] ;  /* 0x002800009b1c783b */ /* 0x000f2a0000000200 */
[C---:B------:R-:W-:Y:S06]  /*d600*/  HMMA.16816.F32.BF16 R40, R80.reuse, R68, R40 ;  /* 0x000000445028723c */ /* 0x040fec0000041828 */
[C---:B------:R-:W-:Y:S06]  /*d610*/  HMMA.16816.F32.BF16 R32, R80.reuse, R56, R32 ;  /* 0x000000385020723c */ /* 0x040fec0000041820 */
[----:B------:R-:W-:Y:S01]  /*d620*/  HMMA.16816.F32.BF16 R52, R80, R58, R52 ;  /* 0x0000003a5034723c */ /* 0x000fe20000041834 */
[----:B------:R-:W4:Y:S05]  /*d630*/  LDSM.16.M88.4 R56, [R155+0x3000] ;  /* 0x003000009b38783b */ /* 0x000f2a0000000200 */
[----:B--2---:R-:W-:Y:S06]  /*d640*/  HMMA.16816.F32.BF16 R8, R72, R20, R8 ;  /* 0x000000144808723c */ /* 0x004fec0000041808 */
[----:B------:R-:W-:Y:S01]  /*d650*/  HMMA.16816.F32.BF16 R36, R80, R70, R36 ;  /* 0x000000465024723c */ /* 0x000fe20000041824 */
[----:B------:R-:W-:Y:S04]  /*d660*/  LDSM.16.M88.4 R68, [R151+0x6000] ;  /* 0x006000009744783b */ /* 0x000fe80000000200 */
[----:B------:R-:W-:Y:S01]  /*d670*/  LDSM.16.M88.4 R80, [R155+0x3800] ;  /* 0x003800009b50783b */ /* 0x000fe20000000200 */
[C---:B-1----:R-:W-:Y:S06]  /*d680*/  HMMA.16816.F32.BF16 R48, R72.reuse, R12, R48 ;  /* 0x0000000c4830723c */ /* 0x042fec0000041830 */
[C---:B------:R-:W-:Y:S01]  /*d690*/  HMMA.16816.F32.BF16 R44, R72.reuse, R14, R44 ;  /* 0x0000000e482c723c */ /* 0x040fe2000004182c */
[----:B------:R-:W-:Y:S05]  /*d6a0*/  LDSM.16.M88.4 R12, [R151+0x6800] ;  /* 0x00680000970c783b */ /* 0x000fea0000000200 */
[C---:B-----5:R-:W-:Y:S06]  /*d6b0*/  HMMA.16816.F32.BF16 R40, R72.reuse, R24, R40 ;  /* 0x000000184828723c */ /* 0x060fec0000041828 */
[C---:B------:R-:W-:Y:S01]  /*d6c0*/  HMMA.16816.F32.BF16 R88, R72.reuse, R22, R88 ;  /* 0x000000164858723c */ /* 0x040fe20000041858 */
[----:B------:R-:W1:Y:S05]  /*d6d0*/  LDSM.16.M88.4 R20, [R154+0x2000] ;  /* 0x002000009a14783b */ /* 0x000e6a0000000200 */
[C---:B------:R-:W-:Y:S06]  /*d6e0*/  HMMA.16816.F32.BF16 R32, R72.reuse, R16, R32 ;  /* 0x000000104820723c */ /* 0x040fec0000041820 */
[----:B------:R-:W-:Y:S06]  /*d6f0*/  HMMA.16816.F32.BF16 R52, R72, R18, R52 ;  /* 0x000000124834723c */ /* 0x000fec0000041834 */
[----:B---3--:R-:W-:Y:S01]  /*d700*/  HMMA.16816.F32.BF16 R16, R84, R76, R8 ;  /* 0x0000004c5410723c */ /* 0x008fe20000041808 */
[----:B------:R-:W2:Y:S05]  /*d710*/  LDSM.16.M88.4 R8, [R151+0x7000] ;  /* 0x007000009708783b */ /* 0x000eaa0000000200 */
        /* <DEDUP_REMOVED lines=8> */
[----:B------:R-:W-:Y:S01]  /*d7a0*/  HMMA.16816.F32.BF16 R36, R84, R58, R36 ;  /* 0x0000003a5424723c */ /* 0x000fe20000041824 */
[----:B------:R-:W-:Y:S05]  /*d7b0*/  LDSM.16.M88.4 R56, [R144+0x3000] ;  /* 0x003000009038783b */ /* 0x000fea0000000200 */
[C---:B-1----:R-:W-:Y:S06]  /*d7c0*/  HMMA.16816.F32.BF16 R48, R20.reuse, R12, R48 ;  /* 0x0000000c1430723c */ /* 0x042fec0000041830 */
[C---:B------:R-:W-:Y:S01]  /*d7d0*/  HMMA.16816.F32.BF16 R44, R20.reuse, R14, R44 ;  /* 0x0000000e142c723c */ /* 0x040fe2000004182c */
[----:B------:R-:W1:Y:S05]  /*d7e0*/  LDSM.16.M88.4 R12, [R151+0x7800] ;  /* 0x00780000970c783b */ /* 0x000e6a0000000200 */
[C---:B--2---:R-:W-:Y:S06]  /*d7f0*/  HMMA.16816.F32.BF16 R40, R20.reuse, R8, R40 ;  /* 0x000000081428723c */ /* 0x044fec0000041828 */
[----:B------:R-:W-:Y:S01]  /*d800*/  HMMA.16816.F32.BF16 R16, R20, R68, R16 ;  /* 0x000000441410723c */ /* 0x000fe20000041810 */
[----:B------:R-:W-:-:S02]  /*d810*/  IADD3 R9, R0, 0x1, R171 ;  /* 0x0000000100097810 */ /* 0x000fc40007ffe0ab */
[----:B------:R-:W-:Y:S02]  /*d820*/  LOP3.LUT R0, R61, 0x6, RZ, 0xc0, !PT ;  /* 0x000000063d007812 */ /* 0x000fe400078ec0ff */
[----:B------:R-:W-:Y:S01]  /*d830*/  IADD3 R9, R62, R9, -R160 ;  /* 0x000000093e097210 */ /* 0x000fe20007ffe8a0 */
[----:B------:R-:W-:Y:S02]  /*d840*/  HMMA.16816.F32.BF16 R88, R20, R70, R88 ;  /* 0x000000461458723c */ /* 0x000fe40000041858 */
[----:B------:R-:W-:Y:S02]  /*d850*/  IMAD.IADD R0, R3, 0x1, R0 ;  /* 0x0000000103007824 */ /* 0x000fe400078e0200 */
[----:B------:R-:W-:Y:S02]  /*d860*/  VIADD R103, R9, UR5 ;  /* 0x0000000509677c36 */ /* 0x000fe40008000000 */
[----:B------:R-:W-:Y:S01]  /*d870*/  HMMA.16816.F32.BF16 R32, R84, R80, R32 ;  /* 0x000000505420723c */ /* 0x000fe20000041820 */
[----:B------:R-:W-:-:S02]  /*d880*/  VIADD R8, R0, 0x1 ;  /* 0x0000000100087836 */ /* 0x000fc40000000000 */
[C---:B------:R-:W-:Y:S01]  /*d890*/  VIMNMX R2, R103.reuse, R62, PT ;  /* 0x0000003e67027248 */ /* 0x040fe20003fe0100 */
[----:B------:R-:W-:Y:S01]  /*d8a0*/  VIADD R61, R0, 0x8 ;  /* 0x00000008003d7836 */ /* 0x000fe20000000000 */
[----:B------:R-:W-:Y:S01]  /*d8b0*/  VIADDMNMX R103, R103, 0x8, R62, PT ;  /* 0x0000000867677846 */ /* 0x000fe2000380013e */
[----:B------:R-:W-:Y:S01]  /*d8c0*/  HMMA.16816.F32.BF16 R36, R20, R10, R36 ;  /* 0x0000000a1424723c */ /* 0x000fe20000041824 */
[CC--:B------:R-:W-:Y:S02]  /*d8d0*/  ISETP.GE.AND P1, PT, R8.reuse, R2.reuse, PT ;  /* 0x000000020800720c */ /* 0x0c0fe40003f26270 */
[----:B------:R-:W-:Y:S02]  /*d8e0*/  ISETP.GE.AND P6, PT, R8, R103, PT ;  /* 0x000000670800720c */ /* 0x000fe40003fc6270 */
[----:B------:R-:W2:Y:S01]  /*d8f0*/  LDSM.16.M88.4 R8, [R144+0x3800] ;  /* 0x003800009008783b */ /* 0x000ea20000000200 */
[----:B------:R-:W-:Y:S01]  /*d900*/  HMMA.16816.F32.BF16 R52, R84, R82, R52 ;  /* 0x000000525434723c */ /* 0x000fe20000041834 */
[----:B------:R-:W-:Y:S01]  /*d910*/  ISETP.GE.AND P0, PT, R61, R2, PT ;  /* 0x000000023d00720c */ /* 0x000fe20003f06270 */
[----:B------:R-:W-:-:S04]  /*d920*/  DEPBAR.LE SB0, 0x0 ;  /* 0x000080000000791a */ /* 0x000fc80000000000 */
[----:B---3--:R-:W-:Y:S01]  /*d930*/  HMMA.16816.F32.BF16 R16, R24, R72, R16 ;  /* 0x000000481810723c */ /* 0x008fe20000041810 */
[----:B------:R-:W-:Y:S01]  /*d940*/  ISETP.GE.AND P4, PT, R61, R103, PT ;  /* 0x000000673d00720c */ /* 0x000fe20003f86270 */
[----:B------:R-:W-:-:S04]  /*d950*/  VIADD R61, R0, 0x10 ;  /* 0x00000010003d7836 */ /* 0x000fc80000000000 */
[----:B------:R-:W-:Y:S06]  /*d960*/  HMMA.16816.F32.BF16 R88, R24, R74, R88 ;  /* 0x0000004a1858723c */ /* 0x000fec0000041858 */
[----:B-1----:R-:W-:Y:S06]  /*d970*/  HMMA.16816.F32.BF16 R32, R20, R12, R32 ;  /* 0x0000000c1420723c */ /* 0x002fec0000041820 */
[C---:B------:R-:W-:Y:S06]  /*d980*/  HMMA.16816.F32.BF16 R48, R24.reuse, R28, R48 ;  /* 0x0000001c1830723c */ /* 0x040fec0000041830 */
[----:B------:R-:W-:Y:S01]  /*d990*/  HMMA.16816.F32.BF16 R44, R24, R30, R44 ;  /* 0x0000001e182c723c */ /* 0x000fe2000004182c */
[----:B------:R-:W-:Y:S01]  /*d9a0*/  VIADD R28, R0, 0x9 ;  /* 0x00000009001c7836 */ /* 0x000fe20000000000 */
[----:B------:R-:W-:-:S02]  /*d9b0*/  FSEL R29, R17, -INF , !P1 ;  /* 0xff800000111d7808 */ /* 0x000fc40004800000 */
[-C--:B------:R-:W-:Y:S02]  /*d9c0*/  ISETP.GE.AND P1, PT, R61, R2.reuse, PT ;  /* 0x000000023d00720c */ /* 0x080fe40003f26270 */
[----:B------:R-:W-:Y:S01]  /*d9d0*/  HMMA.16816.F32.BF16 R52, R20, R14, R52 ;  /* 0x0000000e1434723c */ /* 0x000fe20000041834 */
[-C--:B------:R-:W-:Y:S01]  /*d9e0*/  ISETP.GE.AND P5, PT, R28, R2.reuse, PT ;  /* 0x000000021c00720c */ /* 0x080fe20003fa6270 */
[----:B------:R-:W-:Y:S01]  /*d9f0*/  VIADD R30, R0, 0x19 ;  /* 0x00000019001e7836 */ /* 0x000fe20000000000 */
[-C--:B------:R-:W-:Y:S01]  /*da00*/  ISETP.GE.AND P2, PT, R28, R103.reuse, PT ;  /* 0x000000671c00720c */ /* 0x080fe20003f46270 */
[----:B------:R-:W-:Y:S01]  /*da10*/  VIADD R28, R0, 0x11 ;  /* 0x00000011001c7836 */ /* 0x000fe20000000000 */
        /* <DEDUP_REMOVED lines=8> */
[----:B------:R-:W-:Y:S01]  /*daa0*/  BAR.SYNC.DEFER_BLOCKING 0x0 ;  /* 0x0000000000007b1d */ /* 0x000fe20000010000 */
[-C--:B------:R-:W-:Y:S01]  /*dab0*/  ISETP.GE.AND P5, PT, R28, R103.reuse, PT ;  /* 0x000000671c00720c */ /* 0x080fe20003fa6270 */
[----:B------:R-:W-:Y:S01]  /*dac0*/  VIADD R28, R0, 0x18 ;  /* 0x00000018001c7836 */ /* 0x000fe20000000000 */
[----:B------:R-:W-:-:S02]  /*dad0*/  ISETP.GE.AND P0, PT, R61, R103, PT ;  /* 0x000000673d00720c */ /* 0x000fc40003f06270 */
[C---:B--2---:R-:W-:Y:S01]  /*dae0*/  HMMA.16816.F32.BF16 R32, R24.reuse, R8, R32 ;  /* 0x000000081820723c */ /* 0x044fe20000041820 */
[----:B------:R-:W-:Y:S02]  /*daf0*/  FSEL R13, R48, -INF , !P1 ;  /* 0xff800000300d7808 */ /* 0x000fe40004800000 */
[----:B------:R-:W-:Y:S02]  /*db00*/  FSEL R50, R50, -INF , !P0 ;  /* 0xff80000032327808 */ /* 0x000fe40004000000 */
[----:B------:R-:W-:Y:S01]  /*db10*/  ISETP.GE.AND P1, PT, R28, R103, PT ;  /* 0x000000671c00720c */ /* 0x000fe20003f26270 */
[----:B------:R-:W-:Y:S01]  /*db20*/  HMMA.16816.F32.BF16 R52, R24, R10, R52 ;  /* 0x0000000a1834723c */ /* 0x000fe20000041834 */
[-C--:B------:R-:W-:Y:S01]  /*db30*/  ISETP.GE.AND P0, PT, R30, R2.reuse, PT ;  /* 0x000000021e00720c */ /* 0x080fe20003f06270 */
[C---:B------:R-:W-:Y:S01]  /*db40*/  VIADD R8, R0.reuse, 0x30 ;  /* 0x0000003000087836 */ /* 0x040fe20000000000 */
[----:B------:R-:W-:Y:S01]  /*db50*/  FSEL R12, R91, -INF , !P2 ;  /* 0xff8000005b0c7808 */ /* 0x000fe20005000000 */
[----:B------:R-:W-:Y:S01]  /*db60*/  VIADD R9, R0, 0x29 ;  /* 0x0000002900097836 */ /* 0x000fe20000000000 */
[----:B------:R-:W-:-:S02]  /*db70*/  ISETP.GE.AND P2, PT, R28, R2, PT ;  /* 0x000000021c00720c */ /* 0x000fc40003f46270 */
[----:B------:R-:W-:Y:S01]  /*db80*/  FSEL R46, R46, -INF , !P1 ;  /* 0xff8000002e2e7808 */ /* 0x000fe20004800000 */
[C---:B------:R-:W-:Y:S01]  /*db90*/  VIADD R10, R0.reuse, 0x39 ;  /* 0x00000039000a7836 */ /* 0x040fe20000000000 */
[----:B------:R-:W-:Y:S02]  /*dba0*/  FSEL R45, R45, -INF , !P0 ;  /* 0xff8000002d2d7808 */ /* 0x000fe40004000000 */
[----:B------:R-:W-:Y:S02]  /*dbb0*/  FSEL R49, R49, -INF , !P4 ;  /* 0xff80000031317808 */ /* 0x000fe40006000000 */
[C---:B------:R-:W-:Y:S02]  /*dbc0*/  ISETP.GE.AND P1, PT, R21.reuse, R2, PT ;  /* 0x000000021500720c */ /* 0x040fe40003f26270 */
[-C--:B------:R-:W-:Y:S01]  /*dbd0*/  ISETP.GE.AND P0, PT, R21, R103.reuse, PT ;  /* 0x000000671500720c */ /* 0x080fe20003f06270 */
[----:B------:R-:W-:Y:S01]  /*dbe0*/  VIADD R21, R0, 0x28 ;  /* 0x0000002800157836 */ /* 0x000fe20000000000 */
[----:B------:R-:W-:-:S02]  /*dbf0*/  ISETP.GE.AND P4, PT, R30, R103, PT ;  /* 0x000000671e00720c */ /* 0x000fc40003f86270 */
[----:B------:R-:W-:Y:S02]  /*dc00*/  FSEL R20, R51, -INF , !P5 ;  /* 0xff80000033147808 */ /* 0x000fe40006800000 */
[----:B------:R-:W-:Y:S02]  /*dc10*/  FSEL R15, R44, -INF , !P2 ;  /* 0xff8000002c0f7808 */ /* 0x000fe40005000000 */
[CC--:B------:R-:W-:Y:S02]  /*dc20*/  ISETP.GE.AND P5, PT, R14.reuse, R2.reuse, PT ;  /* 0x000000020e00720c */ /* 0x0c0fe40003fa6270 */
[----:B------:R-:W-:Y:S02]  /*dc30*/  ISETP.GE.AND P2, PT, R14, R103, PT ;  /* 0x000000670e00720c */ /* 0x000fe40003f46270 */
[----:B------:R-:W-:Y:S02]  /*dc40*/  FSEL R14, R47, -INF , !P4 ;  /* 0xff8000002f0e7808 */ /* 0x000fe40006000000 */
[----:B------:R-:W-:-:S02]  /*dc50*/  ISETP.GE.AND P4, PT, R21, R2, PT ;  /* 0x000000021500720c */ /* 0x000fc40003f86270 */
[----:B------:R-:W-:Y:S02]  /*dc60*/  FSEL R128, R43, -INF , !P0 ;  /* 0xff8000002b807808 */ /* 0x000fe40004000000 */
[----:B------:R-:W-:Y:S02]  /*dc70*/  FSEL R131, R36, -INF , !P4 ;  /* 0xff80000024837808 */ /* 0x000fe40006000000 */
[----:B------:R-:W-:Y:S02]  /*dc80*/  FSEL R127, R40, -INF , !P5 ;  /* 0xff800000287f7808 */ /* 0x000fe40006800000 */
[----:B------:R-:W-:Y:S02]  /*dc90*/  FSEL R136, R42, -INF , !P2 ;  /* 0xff8000002a887808 */ /* 0x000fe40005000000 */
[C---:B------:R-:W-:Y:S02]  /*dca0*/  ISETP.GE.AND P0, PT, R8.reuse, R2, PT ;  /* 0x000000020800720c */ /* 0x040fe40003f06270 */
[-C--:B------:R-:W-:Y:S01]  /*dcb0*/  ISETP.GE.AND P4, PT, R8, R103.reuse, PT ;  /* 0x000000670800720c */ /* 0x080fe20003f86270 */
[----:B------:R-:W-:Y:S01]  /*dcc0*/  VIADD R8, R0, 0x31 ;  /* 0x0000003100087836 */ /* 0x000fe20000000000 */
[----:B------:R-:W-:-:S02]  /*dcd0*/  ISETP.GE.AND P5, PT, R21, R103, PT ;  /* 0x000000671500720c */ /* 0x000fc40003fa6270 */
[----:B------:R-:W-:Y:S02]  /*dce0*/  ISETP.GE.AND P2, PT, R9, R2, PT ;  /* 0x000000020900720c */ /* 0x000fe40003f46270 */
[----:B------:R-:W-:Y:S02]  /*dcf0*/  FSEL R129, R41, -INF , !P1 ;  /* 0xff80000029817808 */ /* 0x000fe40004800000 */
[----:B------:R-:W-:Y:S01]  /*dd00*/  ISETP.GE.AND P1, PT, R9, R103, PT ;  /* 0x000000670900720c */ /* 0x000fe20003f26270 */
[----:B------:R-:W-:Y:S01]  /*dd10*/  VIADD R9, R0, 0x38 ;  /* 0x0000003800097836 */ /* 0x000fe20000000000 */
[----:B------:R-:W-:Y:S02]  /*dd20*/  FSEL R123, R32, -INF , !P0 ;  /* 0xff800000207b7808 */ /* 0x000fe40004000000 */
[----:B------:R-:W-:Y:S02]  /*dd30*/  FSEL R134, R38, -INF , !P5 ;  /* 0xff80000026867808 */ /* 0x000fe40006800000 */
[----:B------:R-:W-:-:S02]  /*dd40*/  FSEL R135, R37, -INF , !P2 ;  /* 0xff80000025877808 */ /* 0x000fc40005000000 */
[-C--:B------:R-:W-:Y:S02]  /*dd50*/  ISETP.GE.AND P0, PT, R0, R2.reuse, PT ;  /* 0x000000020000720c */ /* 0x080fe40003f06270 */
[CC--:B------:R-:W-:Y:S02]  /*dd60*/  ISETP.GE.AND P5, PT, R8.reuse, R2.reuse, PT ;  /* 0x000000020800720c */ /* 0x0c0fe40003fa6270 */
[----:B------:R-:W-:Y:S02]  /*dd70*/  ISETP.GE.AND P2, PT, R8, R103, PT ;  /* 0x000000670800720c */ /* 0x000fe40003f46270 */
[----:B------:R-:W-:Y:S02]  /*dd80*/  FSEL R130, R39, -INF , !P1 ;  /* 0xff80000027827808 */ /* 0x000fe40004800000 */
[----:B------:R-:W-:Y:S02]  /*dd90*/  FSEL R8, R19, -INF , !P6 ;  /* 0xff80000013087808 */ /* 0x000fe40007000000 */
[----:B------:R-:W-:-:S02]  /*dda0*/  ISETP.GE.AND P6, PT, R9, R2, PT ;  /* 0x000000020900720c */ /* 0x000fc40003fc6270 */
[-C--:B------:R-:W-:Y:S02]  /*ddb0*/  ISETP.GE.AND P1, PT, R9, R103.reuse, PT ;  /* 0x000000670900720c */ /* 0x080fe40003f26270 */
[----:B------:R-:W-:Y:S02]  /*ddc0*/  FSEL R9, R16, -INF , !P0 ;  /* 0xff80000010097808 */ /* 0x000fe40004000000 */
[----:B------:R-:W-:Y:S02]  /*ddd0*/  ISETP.GE.AND P0, PT, R10, R103, PT ;  /* 0x000000670a00720c */ /* 0x000fe40003f06270 */
[----:B------:R-:W-:Y:S02]  /*dde0*/  FSEL R120, R34, -INF , !P4 ;  /* 0xff80000022787808 */ /* 0x000fe40006000000 */
[----:B------:R-:W-:Y:S02]  /*ddf0*/  FSEL R116, R55, -INF , !P0 ;  /* 0xff80000037747808 */ /* 0x000fe40004000000 */
[----:B------:R-:W-:-:S02]  /*de00*/  ISETP.GT.AND P0, PT, R170, R159, PT ;  /* 0x0000009faa00720c */ /* 0x000fc40003f04270 */
[----:B------:R-:W-:Y:S02]  /*de10*/  FSEL R122, R33, -INF , !P5 ;  /* 0xff800000217a7808 */ /* 0x000fe40006800000 */
[----:B------:R-:W-:Y:S02]  /*de20*/  ISETP.GE.AND P4, PT, R0, R103, PT ;  /* 0x000000670000720c */ /* 0x000fe40003f86270 */
[----:B------:R-:W-:Y:S02]  /*de30*/  ISETP.GE.AND P5, PT, R10, R2, PT ;  /* 0x000000020a00720c */ /* 0x000fe40003fa6270 */
[----:B------:R-:W-:Y:S02]  /*de40*/  LOP3.LUT R0, R4, R6, RZ, 0xfc, !PT ;  /* 0x0000000604007212 */ /* 0x000fe400078efcff */
        /* <DEDUP_REMOVED lines=67> */
.L_x_7871:
[----:B------:R-:W-:Y:S02]  /*e280*/  ULDC UR14, c[0x0][0x248] ;  /* 0x00009200000e7ab9 */ /* 0x000fe40000000800 */
[----:B------:R-:W-:-:S06]  /*e290*/  USHF.L.U32 UR5, UR14, 0x6, URZ ;  /* 0x000000060e057899 */ /* 0x000fcc000800063f */
[----:B------:R-:W-:-:S04]  /*e2a0*/  IADD3 R4, RZ, -UR5, RZ ;  /* 0x80000005ff047c10 */ /* 0x000fc8000fffe0ff */
[----:B------:R-:W-:-:S07]  /*e2b0*/  SHF.R.S32.HI R11, RZ, 0x1f, R4 ;  /* 0x0000001fff0b7819 */ /* 0x000fce0000011404 */
.L_x_7872:
        /* <DEDUP_REMOVED lines=9> */
[----:B------:R-:W-:Y:S01]  /*e350*/  IMAD.MOV.U32 R167, RZ, RZ, R165 ;  /* 0x000000ffffa77224 */ /* 0x000fe200078e00a5 */
[----:B------:R-:W-:-:S02]  /*e360*/  IADD3.X R23, R165, UR5, RZ, P1, !PT ;  /* 0x00000005a5177c10 */ /* 0x000fc40008ffe4ff */
[----:B------:R-:W-:Y:S02]  /*e370*/  IADD3 R10, P1, R22, UR8, RZ ;  /* 0x00000008160a7c10 */ /* 0x000fe4000ff3e0ff */
[----:B------:R-:W-:Y:S01]  /*e380*/  LEA.HI.X R25, R132, UR13, R11, 0x1, P2 ;  /* 0x0000000d84197c11 */ /* 0x000fe200090f0c0b */
        /* <DEDUP_REMOVED lines=15> */
.L_x_7870:
        /* <DEDUP_REMOVED lines=37> */
[----:B------:R-:W-:Y:S02]  /*e6d0*/  LEA R149, R5, R152, 0x1 ;  /* 0x0000009805957211 */ /* 0x000fe400078e08ff */
[----:B------:R-:W-:Y:S01]  /*e6e0*/  FMNMX.FTZ R11, R116, R11, !PT ;  /* 0x0000000b740b7209 */ /* 0x000fe20007810000 */
[----:B------:R-:W-:Y:S04]  /*e6f0*/  LDSM.16.MT88.4 R56, [R148+0x8000] ;  /* 0x008000009438783b */ /* 0x000fe80000004200 */
[----:B------:R-:W2:Y:S04]  /*e700*/  SHFL.BFLY PT, R4, R11, 0x2, 0x1f ;  /* 0x0c401f000b047f89 */ /* 0x000ea800000e0000 */
[----:B------:R-:W-:Y:S04]  /*e710*/  LDSM.16.MT88.4 R52, [R149+0x8000] ;  /* 0x008000009534783b */ /* 0x000fe80000004200 */
[----:B------:R-:W-:Y:S04]  /*e720*/  LDSM.16.MT88.4 R80, [R149+0xa000] ;  /* 0x00a000009550783b */ /* 0x000fe80000004200 */
[----:B------:R-:W-:Y:S01]  /*e730*/  LDSM.16.MT88.4 R24, [R148+0xa000] ;  /* 0x00a000009418783b */ /* 0x000fe20000004200 */
[----:B-1----:R-:W-:-:S05]  /*e740*/  FMNMX.FTZ R3, R6, R3, !PT ;  /* 0x0000000306037209 */ /* 0x002fca0007810000 */
[----:B------:R-:W1:Y:S01]  /*e750*/  SHFL.BFLY PT, R100, R3, 0x1, 0x1f ;  /* 0x0c201f0003647f89 */ /* 0x000e6200000e0000 */
[----:B--2---:R-:W-:Y:S02]  /*e760*/  FMNMX.FTZ R4, R11, R4, !PT ;  /* 0x000000040b047209 */ /* 0x004fe40007810000 */
        /* <DEDUP_REMOVED lines=15> */
[----:B------:R-:W-:Y:S01]  /*e860*/  FFMA.FTZ R177, R124, UR12, -R126 ;  /* 0x0000000c7cb17c23 */ /* 0x000fe2000801087e */
[----:B-1----:R-:W-:-:S03]  /*e870*/  FMNMX.FTZ R3, R4, R3, !PT ;  /* 0x0000000304037209 */ /* 0x002fc60007810000 */
        /* <DEDUP_REMOVED lines=10> */
[----:B------:R-:W-:Y:S01]  /*e920*/  LDSM.16.MT88.4 R8, [R152+0x8800] ;  /* 0x008800009808783b */ /* 0x000fe20000004200 */
[----:B-1----:R-:W-:Y:S01]  /*e930*/  F2FP.BF16.F32.PACK_AB R88, R112, R113 ;  /* 0x000000717058723e */ /* 0x002fe200000010ff */
        /* <DEDUP_REMOVED lines=8> */
[----:B------:R-:W3:Y:S01]  /*e9c0*/  LDSM.16.MT88.4 R12, [R148+0x8800] ;  /* 0x00880000940c783b */ /* 0x000ee20000004200 */
[--C-:B------:R-:W-:Y:S01]  /*e9d0*/  FFMA.FTZ R118, R118, UR12, -R121.reuse ;  /* 0x0000000c76767c23 */ /* 0x100fe20008010879 */
[----:B------:R-:W-:Y:S01]  /*e9e0*/  FFMA.FTZ R175, R116, UR12, -R121 ;  /* 0x0000000c74af7c23 */ /* 0x000fe20008010879 */
[----:B------:R-:W-:Y:S01]  /*e9f0*/  FADD.FTZ R112, R113, R112 ;  /* 0x0000007071707221 */ /* 0x000fe20000010000 */
[----:B------:R-:W-:Y:S01]  /*ea00*/  LDSM.16.MT88.4 R16, [R150+0xa800] ;  /* 0x00a800009610783b */ /* 0x000fe20000004200 */
[----:B------:R-:W4:Y:S01]  /*ea10*/  MUFU.EX2 R114, R114 ;  /* 0x0000007200727308 */ /* 0x000f220000000800 */
[C---:B--2---:R-:W-:Y:S01]  /*ea20*/  F2FP.BF16.F32.PACK_AB R90, R108.reuse, R111 ;  /* 0x0000006f6c5a723e */ /* 0x044fe200000010ff */
[----:B------:R-:W-:Y:S01]  /*ea30*/  FADD.FTZ R111, R111, R112 ;  /* 0x000000706f6f7221 */ /* 0x000fe20000010000 */
[----:B------:R-:W-:Y:S03]  /*ea40*/  LDSM.16.MT88.4 R20, [R149+0x8800] ;  /* 0x008800009514783b */ /* 0x000fe60000004200 */
[----:B------:R-:W-:-:S02]  /*ea50*/  FADD.FTZ R108, R108, R111 ;  /* 0x0000006f6c6c7221 */ /* 0x000fc40000010000 */
[----:B------:R-:W-:Y:S08]  /*ea60*/  MUFU.EX2 R115, R115 ;  /* 0x0000007300737308 */ /* 0x000ff00000000800 */
[----:B------:R-:W2:Y:S01]  /*ea70*/  MUFU.EX2 R110, R110 ;  /* 0x0000006e006e7308 */ /* 0x000ea20000000800 */
[----:B----4-:R-:W-:Y:S01]  /*ea80*/  F2FP.BF16.F32.PACK_AB R89, R114, R117 ;  /* 0x000000757259723e */ /* 0x010fe200000010ff */
[----:B------:R-:W-:-:S06]  /*ea90*/  FADD.FTZ R114, R117, R114 ;  /* 0x0000007275727221 */ /* 0x000fcc0000010000 */
[----:B------:R-:W-:Y:S08]  /*eaa0*/  MUFU.EX2 R109, R109 ;  /* 0x0000006d006d7308 */ /* 0x000ff00000000800 */
[----:B------:R-:W4:Y:S01]  /*eab0*/  MUFU.EX2 R34, R34 ;  /* 0x0000002200227308 */ /* 0x000f220000000800 */
[----:B--2---:R-:W-:Y:S01]  /*eac0*/  F2FP.BF16.F32.PACK_AB R91, R110, R115 ;  /* 0x000000736e5b723e */ /* 0x004fe200000010ff */
[----:B------:R-:W-:-:S04]  /*ead0*/  FADD.FTZ R115, R115, R114 ;  /* 0x0000007273737221 */ /* 0x000fc80000010000 */
[----:B------:R-:W-:Y:S02]  /*eae0*/  FADD.FTZ R115, R110, R115 ;  /* 0x000000736e737221 */ /* 0x000fe40000010000 */
[C---:B------:R-:W-:Y:S01]  /*eaf0*/  HMMA.16816.F32.BF16 R96, R88.reuse, R36, RZ ;  /* 0x000000245860723c */ /* 0x040fe200000418ff */
[----:B------:R-:W-:Y:S05]  /*eb00*/  MUFU.EX2 R33, R33 ;  /* 0x0000002100217308 */ /* 0x000fea0000000800 */
[C---:B------:R-:W-:Y:S03]  /*eb10*/  HMMA.16816.F32.BF16 R36, R88.reuse, R38, RZ ;  /* 0x000000265824723c */ /* 0x040fe600000418ff */
[----:B------:R-:W2:Y:S01]  /*eb20*/  MUFU.EX2 R32, R32 ;  /* 0x0000002000207308 */ /* 0x000ea20000000800 */
        /* <DEDUP_REMOVED lines=32> */
[C---:B---3--:R-:W-:Y:S06]  /*ed30*/  HMMA.16816.F32.BF16 R92, R4.reuse, R12, R92 ;  /* 0x0000000c045c723c */ /* 0x048fec000004185c */
[----:B------:R-:W-:Y:S01]  /*ed40*/  HMMA.16816.F32.BF16 R56, R4, R14, R56 ;  /* 0x0000000e0438723c */ /* 0x000fe20000041838 */
[----:B------:R-:W2:Y:S05]  /*ed50*/  LDSM.16.MT88.4 R12, [R149+0xa800] ;  /* 0x00a80000950c783b */ /* 0x000eaa0000004200 */
[C---:B------:R-:W-:Y:S06]  /*ed60*/  HMMA.16816.F32.BF16 R52, R88.reuse, R54, RZ ;  /* 0x000000365834723c */ /* 0x040fec00000418ff */
[C---:B------:R-:W-:Y:S06]  /*ed70*/  HMMA.16816.F32.BF16 R72, R88.reuse, R74, RZ ;  /* 0x0000004a5848723c */ /* 0x040fec00000418ff */
[C---:B------:R-:W-:Y:S06]  /*ed80*/  HMMA.16816.F32.BF16 R80, R88.reuse, R82, RZ ;  /* 0x000000525850723c */ /* 0x040fec00000418ff */
[----:B------:R-:W-:Y:S06]  /*ed90*/  HMMA.16816.F32.BF16 R84, R88, R24, RZ ;  /* 0x000000185854723c */ /* 0x000fec00000418ff */
[C---:B-1----:R-:W-:Y:S06]  /*eda0*/  HMMA.16816.F32.BF16 R60, R4.reuse, R8, R60 ;  /* 0x00000008043c723c */ /* 0x042fec000004183c */
[----:B------:R-:W-:Y:S01]  /*edb0*/  HMMA.16816.F32.BF16 R64, R4, R10, R64 ;  /* 0x0000000a0440723c */ /* 0x000fe20000041840 */
[----:B------:R-:W1:Y:S05]  /*edc0*/  LDSM.16.MT88.4 R8, [R148+0xa800] ;  /* 0x00a800009408783b */ /* 0x000e6a0000004200 */
[----:B------:R-:W-:Y:S01]  /*edd0*/  HMMA.16816.F32.BF16 R88, R88, R26, RZ ;  /* 0x0000001a5858723c */ /* 0x000fe200000418ff */
[----:B------:R-:W-:Y:S05]  /*ede0*/  LDSM.16.MT88.4 R24, [R152+0x9000] ;  /* 0x009000009818783b */ /* 0x000fea0000004200 */
[C---:B------:R-:W-:Y:S06]  /*edf0*/  HMMA.16816.F32.BF16 R68, R4.reuse, R16, R68 ;  /* 0x000000100444723c */ /* 0x040fec0000041844 */
[C---:B------:R-:W-:Y:S01]  /*ee00*/  HMMA.16816.F32.BF16 R72, R4.reuse, R18, R72 ;  /* 0x000000120448723c */ /* 0x040fe20000041848 */
[----:B------:R-:W3:Y:S05]  /*ee10*/  LDSM.16.MT88.4 R16, [R149+0x9000] ;  /* 0x009000009510783b */ /* 0x000eea0000004200 */
[C---:B--2---:R-:W-:Y:S06]  /*ee20*/  HMMA.16816.F32.BF16 R76, R4.reuse, R12, R76 ;  /* 0x0000000c044c723c */ /* 0x044fec000004184c */
[C---:B------:R-:W-:Y:S01]  /*ee30*/  HMMA.16816.F32.BF16 R80, R4.reuse, R14, R80 ;  /* 0x0000000e0450723c */ /* 0x040fe20000041850 */
[----:B------:R-:W2:Y:S05]  /*ee40*/  LDSM.16.MT88.4 R12, [R148+0x9000] ;  /* 0x00900000940c783b */ /* 0x000eaa0000004200 */
[C---:B------:R-:W-:Y:S06]  /*ee50*/  HMMA.16816.F32.BF16 R40, R4.reuse, R28, R40 ;  /* 0x0000001c0428723c */ /* 0x040fec0000041828 */
[----:B-1----:R-:W-:Y:S01]  /*ee60*/  HMMA.16816.F32.BF16 R84, R4, R8, R84 ;  /* 0x000000080454723c */ /* 0x002fe20000041854 */
[--C-:B------:R-:W-:Y:S01]  /*ee70*/  FFMA.FTZ R29, R129, UR12, -R126.reuse ;  /* 0x0000000c811d7c23 */ /* 0x100fe2000801087e */
[----:B------:R-:W-:Y:S01]  /*ee80*/  FFMA.FTZ R28, R131, UR12, -R126 ;  /* 0x0000000c831c7c23 */ /* 0x000fe2000801087e */
[----:B------:R-:W-:-:S02]  /*ee90*/  FFMA.FTZ R129, R130, UR12, -R121 ;  /* 0x0000000c82817c23 */ /* 0x000fc40008010879 */
[----:B------:R-:W-:Y:S01]  /*eea0*/  MUFU.EX2 R130, R134 ;  /* 0x0000008600827308 */ /* 0x000fe20000000800 */
[C---:B------:R-:W-:Y:S01]  /*eeb0*/  HMMA.16816.F32.BF16 R88, R4.reuse, R10, R88 ;  /* 0x0000000a0458723c */ /* 0x040fe20000041858 */
[----:B------:R-:W1:Y:S05]  /*eec0*/  LDSM.16.MT88.4 R8, [R152+0xb000] ;  /* 0x00b000009808783b */ /* 0x000e6a0000004200 */
[C---:B------:R-:W-:Y:S01]  /*eed0*/  HMMA.16816.F32.BF16 R44, R4.reuse, R30, R44 ;  /* 0x0000001e042c723c */ /* 0x040fe2000004182c */
[----:B------:R-:W-:Y:S05]  /*eee0*/  MUFU.EX2 R29, R29 ;  /* 0x0000001d001d7308 */ /* 0x000fea0000000800 */
[C---:B------:R-:W-:Y:S01]  /*eef0*/  HMMA.16816.F32.BF16 R48, R4.reuse, R20, R48 ;  /* 0x000000140430723c */ /* 0x040fe20000041830 */
[--C-:B------:R-:W-:Y:S01]  /*ef00*/  FFMA.FTZ R30, R127, UR12, -R126.reuse ;  /* 0x0000000c7f1e7c23 */ /* 0x100fe2000801087e */
[----:B------:R-:W-:Y:S01]  /*ef10*/  FFMA.FTZ R31, R135, UR12, -R126 ;  /* 0x0000000c871f7c23 */ /* 0x000fe2000801087e */
[----:B------:R-:W-:Y:S01]  /*ef20*/  FFMA.FTZ R127, R136, UR12, -R121 ;  /* 0x0000000c887f7c23 */ /* 0x000fe20008010879 */
[----:B------:R-:W-:Y:S02]  /*ef30*/  MUFU.EX2 R28, R28 ;  /* 0x0000001c001c7308 */ /* 0x000fe40000000800 */
[----:B------:R-:W-:Y:S01]  /*ef40*/  HMMA.16816.F32.BF16 R52, R4, R22, R52 ;  /* 0x000000160434723c */ /* 0x000fe20000041834 */
[----:B------:R-:W4:Y:S05]  /*ef50*/  LDSM.16.MT88.4 R20, [R150+0x9000] ;  /* 0x009000009614783b */ /* 0x000f2a0000004200 */
[----:B------:R-:W5:Y:S08]  /*ef60*/  MUFU.EX2 R30, R30 ;  /* 0x0000001e001e7308 */ /* 0x000f700000000800 */
[----:B------:R-:W3:Y:S08]  /*ef70*/  MUFU.EX2 R31, R31 ;  /* 0x0000001f001f7308 */ /* 0x000ef00000000800 */
[----:B------:R-:W2:Y:S01]  /*ef80*/  MUFU.EX2 R127, R127 ;  /* 0x0000007f007f7308 */ /* 0x000ea20000000800 */
[----:B-----5:R-:W-:Y:S01]  /*ef90*/  F2FP.BF16.F32.PACK_AB R4, R29, R30 ;  /* 0x0000001e1d04723e */ /* 0x020fe200000010ff */
[----:B------:R-:W-:-:S04]  /*efa0*/  FADD.FTZ R30, R30, R33 ;  /* 0x000000211e1e7221 */ /* 0x000fc80000010000 */
[----:B------:R-:W-:Y:S02]  /*efb0*/  FADD.FTZ R29, R29, R30 ;  /* 0x0000001e1d1d7221 */ /* 0x000fe40000010000 */
[----:B------:R-:W5:Y:S01]  /*efc0*/  MUFU.EX2 R129, R129 ;  /* 0x0000008100817308 */ /* 0x000f620000000800 */
[----:B---3--:R-:W-:Y:S01]  /*efd0*/  F2FP.BF16.F32.PACK_AB R6, R31, R28 ;  /* 0x0000001c1f06723e */ /* 0x008fe200000010ff */
[----:B------:R-:W-:-:S04]  /*efe0*/  FADD.FTZ R28, R28, R29 ;  /* 0x0000001d1c1c7221 */ /* 0x000fc80000010000 */
[----:B------:R-:W-:Y:S01]  /*eff0*/  FADD.FTZ R31, R31, R28 ;  /* 0x0000001c1f1f7221 */ /* 0x000fe20000010000 */
[----:B--2---:R-:W-:Y:S01]  /*f000*/  F2FP.BF16.F32.PACK_AB R5, R128, R127 ;  /* 0x0000007f8005723e */ /* 0x004fe200000010ff */
[----:B------:R-:W-:-:S04]  /*f010*/  FADD.FTZ R127, R127, R0 ;  /* 0x000000007f7f7221 */ /* 0x000fc80000010000 */
[----:B------:R-:W-:Y:S01]  /*f020*/  FADD.FTZ R127, R128, R127 ;  /* 0x0000007f807f7221 */ /* 0x000fe20000010000 */
[----:B-----5:R-:W-:-:S03]  /*f030*/  F2FP.BF16.F32.PACK_AB R7, R129, R130 ;  /* 0x000000828107723e */ /* 0x020fc600000010ff */
[----:B------:R-:W-:-:S04]  /*f040*/  FADD.FTZ R130, R130, R127 ;  /* 0x0000007f82827221 */ /* 0x000fc80000010000 */
[----:B------:R-:W-:Y:S01]  /*f050*/  FADD.FTZ R130, R129, R130 ;  /* 0x0000008281827221 */ /* 0x000fe20000010000 */
        /* <DEDUP_REMOVED lines=23> */
[--C-:B------:R-:W-:Y:S01]  /*f1d0*/  FFMA.FTZ R27, R120, UR12, -R121.reuse ;  /* 0x0000000c781b7c23 */ /* 0x100fe20008010879 */
[----:B------:R-:W-:Y:S01]  /*f1e0*/  FFMA.FTZ R26, R125, UR12, -R126 ;  /* 0x0000000c7d1a7c23 */ /* 0x000fe2000801087e */
[----:B------:R-:W-:-:S04]  /*f1f0*/  FFMA.FTZ R120, R119, UR12, -R121 ;  /* 0x0000000c77787c23 */ /* 0x000fc80008010879 */
[--C-:B------:R-:W-:Y:S01]  /*f200*/  FFMA.FTZ R24, R123, UR12, -R126.reuse ;  /* 0x0000000c7b187c23 */ /* 0x100fe2000801087e */
[----:B------:R-:W-:Y:S01]  /*f210*/  FFMA.FTZ R25, R122, UR12, -R126 ;  /* 0x0000000c7a197c23 */ /* 0x000fe2000801087e */
[----:B------:R-:W5:Y:S01]  /*f220*/  MUFU.EX2 R26, R26 ;  /* 0x0000001a001a7308 */ /* 0x000f620000000800 */
[----:B------:R-:W-:-:S07]  /*f230*/  F2FP.BF16.F32.PACK_AB R7, R175, R118 ;  /* 0x00000076af07723e */ /* 0x000fce00000010ff */
[----:B------:R-:W-:Y:S08]  /*f240*/  MUFU.EX2 R24, R24 ;  /* 0x0000001800187308 */ /* 0x000ff00000000800 */
[----:B------:R-:W4:Y:S01]  /*f250*/  MUFU.EX2 R25, R25 ;  /* 0x0000001900197308 */ /* 0x000f220000000800 */
[----:B-----5:R-:W-:-:S07]  /*f260*/  F2FP.BF16.F32.PACK_AB R6, R177, R26 ;  /* 0x0000001ab106723e */ /* 0x020fce00000010ff */
[----:B------:R-:W-:Y:S08]  /*f270*/  MUFU.EX2 R27, R27 ;  /* 0x0000001b001b7308 */ /* 0x000ff00000000800 */
[----:B------:R-:W5:Y:S01]  /*f280*/  MUFU.EX2 R120, R120 ;  /* 0x0000007800787308 */ /* 0x000f620000000800 */
[----:B----4-:R-:W-:Y:S01]  /*f290*/  F2FP.BF16.F32.PACK_AB R4, R25, R24 ;  /* 0x000000181904723e */ /* 0x010fe200000010ff */
[----:B------:R-:W-:-:S04]  /*f2a0*/  FADD.FTZ R24, R24, R31 ;  /* 0x0000001f18187221 */ /* 0x000fc80000010000 */
[----:B------:R-:W-:-:S04]  /*f2b0*/  FADD.FTZ R25, R25, R24 ;  /* 0x0000001819197221 */ /* 0x000fc80000010000 */
[----:B------:R-:W-:-:S04]  /*f2c0*/  FADD.FTZ R26, R26, R25 ;  /* 0x000000191a1a7221 */ /* 0x000fc80000010000 */
[----:B------:R-:W-:Y:S01]  /*f2d0*/  FADD.FTZ R177, R177, R26 ;  /* 0x0000001ab1b17221 */ /* 0x000fe20000010000 */
[----:B-----5:R-:W-:Y:S01]  /*f2e0*/  F2FP.BF16.F32.PACK_AB R5, R120, R27 ;  /* 0x0000001b7805723e */ /* 0x020fe200000010ff */
[----:B------:R-:W-:-:S04]  /*f2f0*/  FADD.FTZ R27, R27, R130 ;  /* 0x000000821b1b7221 */ /* 0x000fc80000010000 */
[----:B------:R-:W-:Y:S02]  /*f300*/  FADD.FTZ R27, R120, R27 ;  /* 0x0000001b781b7221 */ /* 0x000fe40000010000 */
[----:B------:R-:W-:Y:S02]  /*f310*/  HMMA.16816.F32.BF16 R96, R4, R20, R96 ;  /* 0x000000140460723c */ /* 0x000fe40000041860 */
[----:B------:R-:W-:-:S04]  /*f320*/  FADD.FTZ R118, R118, R27 ;  /* 0x0000001b76767221 */ /* 0x000fc80000010000 */
[----:B------:R-:W-:Y:S01]  /*f330*/  HMMA.16816.F32.BF16 R36, R4, R22, R36 ;  /* 0x000000160424723c */ /* 0x000fe20000041824 */
[----:B------:R-:W4:Y:S01]  /*f340*/  LDSM.16.MT88.4 R20, [R152+0xb800] ;  /* 0x00b800009814783b */ /* 0x000f220000004200 */
[----:B------:R-:W-:-:S04]  /*f350*/  FADD.FTZ R175, R175, R118 ;  /* 0x00000076afaf7221 */ /* 0x000fc80000010000 */
        /* <DEDUP_REMOVED lines=10> */
[C---:B------:R-:W-:Y:S06]  /*f400*/  HMMA.16816.F32.BF16 R64, R4.reuse, R22, R64 ;  /* 0x000000160440723c */ /* 0x040fec0000041840 */
[C---:B--2---:R-:W-:Y:S06]  /*f410*/  HMMA.16816.F32.BF16 R68, R4.reuse, R16, R68 ;  /* 0x000000100444723c */ /* 0x044fec0000041844 */
        /* <DEDUP_REMOVED lines=72> */
.L_x_7874:
[----:B------:R-:W-:Y:S02]  /*f8a0*/  ULDC UR8, c[0x0][0x250] ;  /* 0x0000940000087ab9 */ /* 0x000fe40000000800 */
[----:B------:R-:W-:-:S06]  /*f8b0*/  USHF.L.U32 UR4, UR8, 0x6, URZ ;  /* 0x0000000608047899 */ /* 0x000fcc000800063f */
[----:B------:R-:W-:-:S04]  /*f8c0*/  IADD3 R5, RZ, -UR4, RZ ;  /* 0x80000004ff057c10 */ /* 0x000fc8000fffe0ff */
[----:B------:R-:W-:-:S07]  /*f8d0*/  SHF.R.S32.HI R0, RZ, 0x1f, R5 ;  /* 0x0000001fff007819 */ /* 0x000fce0000011405 */
.L_x_7875:
        /* <DEDUP_REMOVED lines=14> */
[----:B------:R-:W-:Y:S01]  /*f9c0*/  IADD3 R10, P0, R8, UR5, RZ ;  /* 0x00000005080a7c10 */ /* 0x000fe2000ff1e0ff */
[----:B------:R-:W1:Y:S01]  /*f9d0*/  S2R R0, SR_TID.X ;  /* 0x0000000000007919 */ /* 0x000e620000002100 */
[----:B------:R-:W-:Y:S02]  /*f9e0*/  LEA.HI.X R17, R104, UR11, R101, 0x1, P1 ;  /* 0x0000000b68117c11 */ /* 0x000fe400088f0c65 */
[----:B------:R-:W-:Y:S02]  /*f9f0*/  IADD3.X R11, R9, UR4, RZ, P0, !PT ;  /* 0x00000004090b7c10 */ /* 0x000fe400087fe4ff */
[----:B------:R-:W-:Y:S01]  /*fa00*/  IADD3 R104, P0, R10, UR5, RZ ;  /* 0x000000050a687c10 */ /* 0x000fe2000ff1e0ff */
[----:B------:R2:W-:Y:S03]  /*fa10*/  LDGSTS.E.BYPASS.LTC128B.128 [R164+0xa000], desc[UR6][R16.64+0x80] ;  /* 0x0a00008010a47fae */ /* 0x0005e6000b901d46 */
[----:B------:R-:W-:Y:S01]  /*fa20*/  IADD3.X R105, R11, UR4, RZ, P0, !PT ;  /* 0x000000040b697c10 */ /* 0x000fe200087fe4ff */
[----:B------:R-:W-:Y:S04]  /*fa30*/  LDGSTS.E.BYPASS.LTC128B.128 [R164+0x8800], desc[UR6][R8.64] ;  /* 0x0880000008a47fae */ /* 0x000fe8000b901d46 */
[----:B------:R-:W-:Y:S04]  /*fa40*/  LDGSTS.E.BYPASS.LTC128B.128 [R164+0xa800], desc[UR6][R8.64+0x80] ;  /* 0x0a80008008a47fae */ /* 0x000fe8000b901d46 */
[----:B------:R-:W-:Y:S04]  /*fa50*/  LDGSTS.E.BYPASS.LTC128B.128 [R164+0x9000], desc[UR6][R10.64] ;  /* 0x090000000aa47fae */ /* 0x000fe8000b901d46 */
[----:B------:R3:W-:Y:S04]  /*fa60*/  LDGSTS.E.BYPASS.LTC128B.128 [R164+0xb000], desc[UR6][R10.64+0x80] ;  /* 0x0b0000800aa47fae */ /* 0x0007e8000b901d46 */
[----:B------:R-:W-:Y:S04]  /*fa70*/  LDGSTS.E.BYPASS.LTC128B.128 [R164+0x9800], desc[UR6][R104.64] ;  /* 0x0980000068a47fae */ /* 0x000fe8000b901d46 */
[----:B------:R4:W-:Y:S01]  /*fa80*/  LDGSTS.E.BYPASS.LTC128B.128 [R164+0xb800], desc[UR6][R104.64+0x80] ;  /* 0x0b80008068a47fae */ /* 0x0009e2000b901d46 */
[----:B-1----:R-:W-:-:S03]  /*fa90*/  IMAD.SHL.U32 R0, R0, 0x2, RZ ;  /* 0x0000000200007824 */ /* 0x002fc600078e00ff */
[----:B------:R-:W-:Y:S04]  /*faa0*/  LDSM.16.M88.4 R32, [R158] ;  /* 0x000000009e20783b */ /* 0x000fe80000000200 */
[----:B------:R-:W2:Y:S04]  /*fab0*/  LDSM.16.M88.4 R12, [R157+0x4000] ;  /* 0x004000009d0c783b */ /* 0x000ea80000000200 */
[----:B------:R-:W3:Y:S04]  /*fac0*/  LDSM.16.M88.4 R4, [R157+0x4800] ;  /* 0x004800009d04783b */ /* 0x000ee80000000200 */
[----:B------:R-:W1:Y:S04]  /*fad0*/  LDSM.16.M88.4 R108, [R157+0x5000] ;  /* 0x005000009d6c783b */ /* 0x000e680000000200 */
[----:B------:R-:W4:Y:S04]  /*fae0*/  LDSM.16.M88.4 R24, [R157+0x5800] ;  /* 0x005800009d18783b */ /* 0x000f280000000200 */
[----:B------:R-:W-:Y:S04]  /*faf0*/  LDSM.16.M88.4 R28, [R156] ;  /* 0x000000009c1c783b */ /* 0x000fe80000000200 */
[----:B------:R-:W5:Y:S04]  /*fb00*/  LDSM.16.M88.4 R20, [R155] ;  /* 0x000000009b14783b */ /* 0x000f680000000200 */
[----:B------:R-:W5:Y:S04]  /*fb10*/  LDSM.16.M88.4 R120, [R146] ;  /* 0x000000009278783b */ /* 0x000f680000000200 */
[----:B------:R-:W5:Y:S04]  /*fb20*/  LDSM.16.M88.4 R116, [R145] ;  /* 0x000000009174783b */ /* 0x000f680000000200 */
[----:B------:R-:W5:Y:S04]  /*fb30*/  LDSM.16.M88.4 R128, [R147] ;  /* 0x000000009380783b */ /* 0x000f680000000200 */
[----:B------:R-:W-:Y:S01]  /*fb40*/  LDSM.16.M88.4 R124, [R151+0x4800] ;  /* 0x00480000977c783b */ /* 0x000fe20000000200 */
[C---:B--2---:R-:W-:Y:S03]  /*fb50*/  HMMA.16816.F32.BF16 R16, R32.reuse, R12, RZ ;  /* 0x0000000c2010723c */ /* 0x044fe600000418ff */
[----:B------:R-:W0:Y:S03]  /*fb60*/  LDGDEPBAR ;  /* 0x00000000000079af */ /* 0x000e260000000000 */
[C---:B------:R-:W-:Y:S06]  /*fb70*/  HMMA.16816.F32.BF16 R12, R32.reuse, R14, RZ ;  /* 0x0000000e200c723c */ /* 0x040fec00000418ff */
[C---:B---3--:R-:W-:Y:S06]  /*fb80*/  HMMA.16816.F32.BF16 R8, R32.reuse, R4, RZ ;  /* 0x000000042008723c */ /* 0x048fec00000418ff */
[C---:B-1----:R-:W-:Y:S06]  /*fb90*/  HMMA.16816.F32.BF16 R112, R32.reuse, R108, RZ ;  /* 0x0000006c2070723c */ /* 0x042fec00000418ff */
[C---:B------:R-:W-:Y:S06]  /*fba0*/  HMMA.16816.F32.BF16 R4, R32.reuse, R6, RZ ;  /* 0x000000062004723c */ /* 0x040fec00000418ff */
[C---:B------:R-:W-:Y:S06]  /*fbb0*/  HMMA.16816.F32.BF16 R108, R32.reuse, R110, RZ ;  /* 0x0000006e206c723c */ /* 0x040fec00000418ff */
[C---:B----4-:R-:W-:Y:S06]  /*fbc0*/  HMMA.16816.F32.BF16 R104, R32.reuse, R24, RZ ;  /* 0x000000182068723c */ /* 0x050fec00000418ff */
        /* <DEDUP_REMOVED lines=83> */
[CC--:B------:R-:W-:Y:S01]  /*10100*/  ISETP.GE.AND P2, PT, R0.reuse, R2.reuse, PT ;  /* 0x000000020000720c */ /* 0x0c0fe20003f46270 */
[C---:B------:R-:W-:Y:S01]  /*10110*/  VIADD R25, R0.reuse, 0x10 ;  /* 0x0000001000197836 */ /* 0x040fe20000000000 */
[C---:B------:R-:W-:Y:S01]  /*10120*/  ISETP.GE.AND P0, PT, R0.reuse, R103, PT ;  /* 0x000000670000720c */ /* 0x040fe20003f06270 */
[C---:B------:R-:W-:Y:S01]  /*10130*/  VIADD R21, R0.reuse, 0x8 ;  /* 0x0000000800157836 */ /* 0x040fe20000000000 */
[----:B------:R-:W-:Y:S01]  /*10140*/  HMMA.16816.F32.BF16 R4, R28, R22, R4 ;  /* 0x000000161c04723c */ /* 0x000fe20000041804 */
[----:B------:R-:W-:Y:S01]  /*10150*/  VIADD R20, R0, 0x9 ;  /* 0x0000000900147836 */ /* 0x000fe20000000000 */
[----:B------:R-:W-:-:S02]  /*10160*/  ISETP.GE.AND P4, PT, R24, R2, PT ;  /* 0x000000021800720c */ /* 0x000fc40003f86270 */
[----:B------:R-:W-:Y:S02]  /*10170*/  FSEL R16, R16, -INF , !P2 ;  /* 0xff80000010107808 */ /* 0x000fe40005000000 */
[----:B------:R-:W-:Y:S02]  /*10180*/  FSEL R129, R18, -INF , !P0 ;  /* 0xff80000012817808 */ /* 0x000fe40004000000 */
[CC--:B------:R-:W-:Y:S02]  /*10190*/  ISETP.GE.AND P6, PT, R21.reuse, R2.reuse, PT ;  /* 0x000000021500720c */ /* 0x0c0fe40003fc6270 */
[-C--:B------:R-:W-:Y:S02]  /*101a0*/  ISETP.GE.AND P5, PT, R21, R103.reuse, PT ;  /* 0x000000671500720c */ /* 0x080fe40003fa6270 */
[C---:B------:R-:W-:Y:S02]  /*101b0*/  ISETP.GE.AND P2, PT, R20.reuse, R2, PT ;  /* 0x000000021400720c */ /* 0x040fe40003f46270 */
[-C--:B------:R-:W-:Y:S01]  /*101c0*/  ISETP.GE.AND P0, PT, R20, R103.reuse, PT ;  /* 0x000000671400720c */ /* 0x080fe20003f06270 */
[----:B--2---:R-:W-:Y:S01]  /*101d0*/  HMMA.16816.F32.BF16 R112, R28, R116, R112 ;  /* 0x000000741c70723c */ /* 0x004fe20000041870 */
[----:B------:R-:W1:Y:S01]  /*101e0*/  LDSM.16.M88.4 R20, [R144+0x3800] ;  /* 0x003800009014783b */ /* 0x000e620000000200 */
[----:B------:R-:W-:Y:S01]  /*101f0*/  ISETP.GE.AND P1, PT, R24, R103, PT ;  /* 0x000000671800720c */ /* 0x000fe20003f26270 */
[----:B------:R-:W-:Y:S01]  /*10200*/  VIADD R24, R0, 0x11 ;  /* 0x0000001100187836 */ /* 0x000fe20000000000 */
[----:B------:R-:W-:Y:S01]  /*10210*/  FSEL R18, R17, -INF , !P4 ;  /* 0xff80000011127808 */ /* 0x000fe20006000000 */
[----:B------:R-:W-:-:S04]  /*10220*/  DEPBAR.LE SB0, 0x0 ;  /* 0x000080000000791a */ /* 0x000fc80000000000 */
[----:B------:R-:W-:Y:S01]  /*10230*/  HMMA.16816.F32.BF16 R108, R28, R118, R108 ;  /* 0x000000761c6c723c */ /* 0x000fe2000004186c */
[----:B------:R-:W-:Y:S02]  /*10240*/  FSEL R19, R19, -INF , !P1 ;  /* 0xff80000013137808 */ /* 0x000fe40004800000 */
[----:B------:R-:W-:Y:S01]  /*10250*/  FSEL R17, R14, -INF , !P5 ;  /* 0xff8000000e117808 */ /* 0x000fe20006800000 */
[----:B------:R-:W-:Y:S01]  /*10260*/  VIADD R14, R0, 0x18 ;  /* 0x00000018000e7836 */ /* 0x000fe20000000000 */
[----:B------:R-:W-:Y:S01]  /*10270*/  BAR.SYNC.DEFER_BLOCKING 0x0 ;  /* 0x0000000000007b1d */ /* 0x000fe20000010000 */
[----:B------:R-:W-:Y:S02]  /*10280*/  ISETP.GE.AND P1, PT, R25, R103, PT ;  /* 0x000000671900720c */ /* 0x000fe40003f26270 */
[----:B------:R-:W-:Y:S02]  /*10290*/  FSEL R128, R12, -INF , !P6 ;  /* 0xff8000000c807808 */ /* 0x000fe40007000000 */
[----:B------:R-:W-:Y:S01]  /*102a0*/  FSEL R12, R13, -INF , !P2 ;  /* 0xff8000000d0c7808 */ /* 0x000fe20005000000 */
[----:B------:R-:W-:Y:S01]  /*102b0*/  VIADD R13, R0, 0x19 ;  /* 0x00000019000d7836 */ /* 0x000fe20000000000 */
[----:B------:R-:W-:Y:S01]  /*102c0*/  FSEL R127, R10, -INF , !P1 ;  /* 0xff8000000a7f7808 */ /* 0x000fe20004800000 */
[----:B------:R-:W-:Y:S01]  /*102d0*/  VIADD R10, R0, 0x20 ;  /* 0x00000020000a7836 */ /* 0x000fe20000000000 */
[----:B------:R-:W-:-:S02]  /*102e0*/  ISETP.GE.AND P6, PT, R24, R2, PT ;  /* 0x000000021800720c */ /* 0x000fc40003fc6270 */
[-C--:B------:R-:W-:Y:S02]  /*102f0*/  ISETP.GE.AND P5, PT, R24, R103.reuse, PT ;  /* 0x000000671800720c */ /* 0x080fe40003fa6270 */
[----:B------:R-:W-:Y:S02]  /*10300*/  FSEL R15, R15, -INF , !P0 ;  /* 0xff8000000f0f7808 */ /* 0x000fe40004000000 */
[CC--:B------:R-:W-:Y:S02]  /*10310*/  ISETP.GE.AND P2, PT, R14.reuse, R2.reuse, PT ;  /* 0x000000020e00720c */ /* 0x0c0fe40003f46270 */
[----:B------:R-:W-:Y:S02]  /*10320*/  ISETP.GE.AND P0, PT, R14, R103, PT ;  /* 0x000000670e00720c */ /* 0x000fe40003f06270 */
[----:B------:R-:W-:Y:S02]  /*10330*/  ISETP.GE.AND P4, PT, R25, R2, PT ;  /* 0x000000021900720c */ /* 0x000fe40003f86270 */
[----:B------:R-:W-:-:S02]  /*10340*/  FSEL R126, R9, -INF , !P6 ;  /* 0xff800000097e7808 */ /* 0x000fc40007000000 */
[----:B------:R-:W-:Y:S02]  /*10350*/  FSEL R125, R11, -INF , !P5 ;  /* 0xff8000000b7d7808 */ /* 0x000fe40006800000 */
[----:B------:R-:W-:Y:S01]  /*10360*/  FSEL R118, R4, -INF , !P2 ;  /* 0xff80000004767808 */ /* 0x000fe20005000000 */
[----:B------:R-:W-:Y:S01]  /*10370*/  VIADD R4, R0, 0x29 ;  /* 0x0000002900047836 */ /* 0x000fe20000000000 */
[C---:B-1----:R-:W-:Y:S01]  /*10380*/  HMMA.16816.F32.BF16 R104, R28.reuse, R20, R104 ;  /* 0x000000141c68723c */ /* 0x042fe20000041868 */
[CC--:B------:R-:W-:Y:S02]  /*10390*/  ISETP.GE.AND P6, PT, R10.reuse, R2.reuse, PT ;  /* 0x000000020a00720c */ /* 0x0c0fe40003fc6270 */
[-C--:B------:R-:W-:Y:S02]  /*103a0*/  ISETP.GE.AND P5, PT, R10, R103.reuse, PT ;  /* 0x000000670a00720c */ /* 0x080fe40003fa6270 */
[----:B------:R-:W-:Y:S01]  /*103b0*/  FSEL R117, R6, -INF , !P0 ;  /* 0xff80000006757808 */ /* 0x000fe20004000000 */
[----:B------:R-:W-:Y:S01]  /*103c0*/  VIADD R6, R0, 0x28 ;  /* 0x0000002800067836 */ /* 0x000fe20000000000 */
[----:B------:R-:W-:Y:S01]  /*103d0*/  FSEL R124, R8, -INF , !P4 ;  /* 0xff800000087c7808 */ /* 0x000fe20006000000 */
[----:B------:R-:W-:Y:S01]  /*103e0*/  VIADD R8, R0, 0x21 ;  /* 0x0000002100087836 */ /* 0x000fe20000000000 */
[C---:B------:R-:W-:Y:S01]  /*103f0*/  ISETP.GE.AND P1, PT, R13.reuse, R103, PT ;  /* 0x000000670d00720c */ /* 0x040fe20003f26270 */
[----:B------:R-:W-:Y:S01]  /*10400*/  HMMA.16816.F32.BF16 R32, R28, R22, R32 ;  /* 0x000000161c20723c */ /* 0x000fe20000041820 */
[----:B------:R-:W-:-:S02]  /*10410*/  ISETP.GE.AND P4, PT, R13, R2, PT ;  /* 0x000000020d00720c */ /* 0x000fc40003f86270 */
[----:B------:R-:W-:Y:S02]  /*10420*/  FSEL R26, R112, -INF , !P6 ;  /* 0xff800000701a7808 */ /* 0x000fe40007000000 */
        /* <DEDUP_REMOVED lines=8> */
[-C--:B------:R-:W-:Y:S02]  /*104b0*/  ISETP.GE.AND P0, PT, R8, R103.reuse, PT ;  /* 0x000000670800720c */ /* 0x080fe40003f06270 */
[----:B------:R-:W-:Y:S02]  /*104c0*/  FSEL R122, R108, -INF , !P1 ;  /* 0xff8000006c7a7808 */ /* 0x000fe40004800000 */
[----:B------:R-:W-:Y:S02]  /*104d0*/  FSEL R25, R115, -INF , !P0 ;  /* 0xff80000073197808 */ /* 0x000fe40004000000 */
[----:B------:R-:W-:Y:S02]  /*104e0*/  ISETP.GE.AND P1, PT, R4, R2, PT ;  /* 0x000000020400720c */ /* 0x000fe40003f26270 */
[----:B------:R-:W-:Y:S02]  /*104f0*/  ISETP.GE.AND P0, PT, R5, R103, PT ;  /* 0x000000670500720c */ /* 0x000fe40003f06270 */
[----:B------:R-:W-:-:S02]  /*10500*/  FSEL R112, R105, -INF , !P1 ;  /* 0xff80000069707808 */ /* 0x000fc40004800000 */
[----:B------:R-:W-:Y:S02]  /*10510*/  ISETP.GE.AND P4, PT, R6, R103, PT ;  /* 0x000000670600720c */ /* 0x000fe40003f86270 */
[----:B------:R-:W-:Y:S02]  /*10520*/  FSEL R105, R106, -INF , !P0 ;  /* 0xff8000006a697808 */ /* 0x000fe40004000000 */
[----:B------:R-:W-:Y:S02]  /*10530*/  ISETP.GT.AND P0, PT, R170, R159, PT ;  /* 0x0000009faa00720c */ /* 0x000fe40003f04270 */
[-C--:B------:R-:W-:Y:S02]  /*10540*/  ISETP.GE.AND P2, PT, R8, R2.reuse, PT ;  /* 0x000000020800720c */ /* 0x080fe40003f46270 */
[----:B------:R-:W-:Y:S02]  /*10550*/  FSEL R119, R110, -INF , !P4 ;  /* 0xff8000006e777808 */ /* 0x000fe40006000000 */
        /* <DEDUP_REMOVED lines=8> */
[-C--:B------:R-:W-:Y:S02]  /*105e0*/  ISETP.GE.AND P6, PT, R4, R2.reuse, PT ;  /* 0x000000020400720c */ /* 0x080fe40003fc6270 */
        /* <DEDUP_REMOVED lines=70> */
.L_x_7877:
[----:B------:R-:W-:Y:S02]  /*10a50*/  ULDC UR8, c[0x0][0x248] ;  /* 0x0000920000087ab9 */ /* 0x000fe40000000800 */
[----:B------:R-:W-:-:S06]  /*10a60*/  USHF.L.U32 UR4, UR8, 0x6, URZ ;  /* 0x0000000608047899 */ /* 0x000fcc000800063f */
[----:B------:R-:W-:-:S04]  /*10a70*/  IADD3 R6, RZ, -UR4, RZ ;  /* 0x80000004ff067c10 */ /* 0x000fc8000fffe0ff */
[----:B------:R-:W-:-:S07]  /*10a80*/  SHF.R.S32.HI R0, RZ, 0x1f, R6 ;  /* 0x0000001fff007819 */ /* 0x000fce0000011406 */
.L_x_7878:
[----:B------:R-:W-:Y:S01]  /*10a90*/  USHF.L.U32 UR4, UR8, 0x5, URZ ;  /* 0x0000000508047899 */ /* 0x000fe2000800063f */
[C---:B------:R-:W-:Y:S01]  /*10aa0*/  LEA R166, P1, R6.reuse, R166, 0x1 ;  /* 0x000000a606a67211 */ /* 0x040fe200078208ff */
[----:B------:R-:W-:Y:S02]  /*10ab0*/  ULDC UR5, c[0x0][0x24c] ;  /* 0x0000930000057ab9 */ /* 0x000fe40000000800 */
[----:B------:R-:W-:Y:S01]  /*10ac0*/  USHF.L.U64.HI UR5, UR8, 0x5, UR5 ;  /* 0x0000000508057899 */ /* 0x000fe20008010205 */
[----:B------:R-:W-:Y:S02]  /*10ad0*/  LEA.HI.X R165, R6, R165, R0, 0x1, P1 ;  /* 0x000000a506a57211 */ /* 0x000fe400008f0c00 */
[----:B------:R-:W-:-:S03]  /*10ae0*/  IADD3 R6, P1, R166, UR4, RZ ;  /* 0x00000004a6067c10 */ /* 0x000fc6000ff3e0ff */
        /* <DEDUP_REMOVED lines=18> */
.L_x_7876:
        /* <DEDUP_REMOVED lines=54> */
[--C-:B------:R-:W-:Y:S01]  /*10f70*/  FFMA.FTZ R0, R17, UR12, -R104.reuse ;  /* 0x0000000c11007c23 */ /* 0x100fe20008010868 */
[----:B------:R-:W-:Y:S01]  /*10f80*/  FFMA.FTZ R33, R15, UR12, -R104 ;  /* 0x0000000c0f217c23 */ /* 0x000fe20008010868 */
[----:B------:R-:W1:Y:S01]  /*10f90*/  LDSM.16.MT88.4 R16, [R152+0x8000] ;  /* 0x008000009810783b */ /* 0x000e620000004200 */
[----:B------:R-:W-:Y:S01]  /*10fa0*/  FADD.FTZ R4, R100, -R5 ;  /* 0x8000000564047221 */ /* 0x000fe20000010000 */
[----:B------:R-:W-:Y:S01]  /*10fb0*/  FADD.FTZ R6, R3, -R6 ;  /* 0x8000000603067221 */ /* 0x000fe20000010000 */
        /* <DEDUP_REMOVED lines=106> */
[C---:B-1----:R-:W-:Y:S01]  /*11660*/  HMMA.16816.F32.BF16 R92, R4.reuse, R16, R92 ;  /* 0x00000010045c723c */ /* 0x042fe2000004185c */
[----:B------:R-:W-:Y:S01]  /*11670*/  FMUL.FTZ R81, R81, R35 ;  /* 0x0000002351517220 */ /* 0x000fe20000410000 */
[----:B------:R-:W-:Y:S01]  /*11680*/  MUFU.EX2 R113, R113 ;  /* 0x0000007100717308 */ /* 0x000fe20000000800 */
[-C--:B------:R-:W-:Y:S01]  /*11690*/  FMUL.FTZ R82, R82, R3.reuse ;  /* 0x0000000352527220 */ /* 0x080fe20000410000 */
[----:B------:R-:W-:Y:S01]  /*116a0*/  FMUL.FTZ R83, R83, R3 ;  /* 0x0000000353537220 */ /* 0x000fe20000410000 */
[-C--:B------:R-:W-:Y:S01]  /*116b0*/  FMUL.FTZ R84, R84, R35.reuse ;  /* 0x0000002354547220 */ /* 0x080fe20000410000 */
[C---:B------:R-:W-:Y:S01]  /*116c0*/  HMMA.16816.F32.BF16 R56, R4.reuse, R18, R56 ;  /* 0x000000120438723c */ /* 0x040fe20000041838 */
[----:B------:R-:W1:Y:S01]  /*116d0*/  LDSM.16.MT88.4 R16, [R149+0xa000] ;  /* 0x00a000009510783b */ /* 0x000e620000004200 */
[----:B------:R-:W-:Y:S01]  /*116e0*/  FMUL.FTZ R85, R85, R35 ;  /* 0x0000002355557220 */ /* 0x000fe20000410000 */
        /* <DEDUP_REMOVED lines=9> */
[----:B------:R-:W-:Y:S01]  /*11780*/  HMMA.16816.F32.BF16 R64, R4, R14, R64 ;  /* 0x0000000e0440723c */ /* 0x000fe20000041840 */
[----:B------:R-:W2:Y:S01]  /*11790*/  LDSM.16.MT88.4 R12, [R148+0xa000] ;  /* 0x00a00000940c783b */ /* 0x000ea20000004200 */
[----:B------:R-:W4:Y:S01]  /*117a0*/  MUFU.EX2 R115, R115 ;  /* 0x0000007300737308 */ /* 0x000f220000000800 */
[----:B------:R-:W-:Y:S01]  /*117b0*/  FFMA.FTZ R3, R175, R3, R34 ;  /* 0x00000003af037223 */ /* 0x000fe20000010022 */
[----:B------:R-:W-:-:S02]  /*117c0*/  FADD.FTZ R30, R30, R35 ;  /* 0x000000231e1e7221 */ /* 0x000fc40000010000 */
[C---:B---3--:R-:W-:Y:S01]  /*117d0*/  HMMA.16816.F32.BF16 R68, R4.reuse, R8, R68 ;  /* 0x000000080444723c */ /* 0x048fe20000041844 */
[----:B------:R-:W-:Y:S01]  /*117e0*/  FADD.FTZ R3, R2, R3 ;  /* 0x0000000302037221 */ /* 0x000fe20000010000 */
[----:B------:R-:W-:Y:S02]  /*117f0*/  FADD.FTZ R29, R29, R30 ;  /* 0x0000001e1d1d7221 */ /* 0x000fe40000010000 */
[----:B------:R-:W3:Y:S01]  /*11800*/  MUFU.EX2 R118, R118 ;  /* 0x0000007600767308 */ /* 0x000ee20000000800 */
        /* <DEDUP_REMOVED lines=8> */
[----:B---3--:R-:W-:Y:S01]  /*11890*/  FADD.FTZ R3, R118, R3 ;  /* 0x0000000376037221 */ /* 0x008fe20000010000 */
[C---:B-1----:R-:W-:Y:S06]  /*118a0*/  HMMA.16816.F32.BF16 R76, R4.reuse, R16, R76 ;  /* 0x00000010044c723c */ /* 0x042fec000004184c */
[----:B------:R-:W1:Y:S01]  /*118b0*/  MUFU.EX2 R123, R123 ;  /* 0x0000007b007b7308 */ /* 0x000e620000000800 */
[C---:B------:R-:W-:Y:S01]  /*118c0*/  HMMA.16816.F32.BF16 R80, R4.reuse, R18, R80 ;  /* 0x000000120450723c */ /* 0x040fe20000041850 */
[----:B------:R-:W3:Y:S05]  /*118d0*/  LDSM.16.MT88.4 R16, [R149+0x8800] ;  /* 0x008800009510783b */ /* 0x000eea0000004200 */
[C---:B--2---:R-:W-:Y:S01]  /*118e0*/  HMMA.16816.F32.BF16 R84, R4.reuse, R12, R84 ;  /* 0x0000000c0454723c */ /* 0x044fe20000041854 */
[----:B------:R-:W2:Y:S05]  /*118f0*/  MUFU.EX2 R124, R124 ;  /* 0x0000007c007c7308 */ /* 0x000eaa0000000800 */
[----:B------:R-:W-:Y:S01]  /*11900*/  HMMA.16816.F32.BF16 R88, R4, R14, R88 ;  /* 0x0000000e0458723c */ /* 0x000fe20000041858 */
[----:B------:R-:W3:Y:S02]  /*11910*/  LDSM.16.MT88.4 R12, [R152+0xa800] ;  /* 0x00a80000980c783b */ /* 0x000ee40000004200 */
        /* <DEDUP_REMOVED lines=8> */
[----:B------:R-:W-:Y:S01]  /*119a0*/  FADD.FTZ R116, R116, R3 ;  /* 0x0000000374747221 */ /* 0x000fe20000010000 */
[----:B------:R-:W-:Y:S02]  /*119b0*/  MOV R100, R32 ;  /* 0x0000002000647202 */ /* 0x000fe40000000f00 */
[----:B------:R-:W-:Y:S01]  /*119c0*/  FADD.FTZ R113, R113, R0 ;  /* 0x0000000071717221 */ /* 0x000fe20000010000 */
[----:B------:R-:W-:Y:S01]  /*119d0*/  FADD.FTZ R117, R117, R116 ;  /* 0x0000007475757221 */ /* 0x000fe20000010000 */
[----:B-----5:R-:W-:Y:S01]  /*119e0*/  HMMA.16816.F32.BF16 R96, R4, R8, R96 ;  /* 0x000000080460723c */ /* 0x020fe20000041860 */
[----:B------:R-:W4:Y:S01]  /*119f0*/  MUFU.EX2 R120, R120 ;  /* 0x0000007800787308 */ /* 0x000f220000000800 */
[----:B------:R-:W-:-:S04]  /*11a00*/  FADD.FTZ R114, R114, R113 ;  /* 0x0000007172727221 */ /* 0x000fc80000010000 */
[C---:B------:R-:W-:Y:S01]  /*11a10*/  HMMA.16816.F32.BF16 R36, R4.reuse, R10, R36 ;  /* 0x0000000a0424723c */ /* 0x040fe20000041824 */
[----:B------:R-:W5:Y:S01]  /*11a20*/  LDSM.16.MT88.4 R8, [R148+0x8800] ;  /* 0x008800009408783b */ /* 0x000f620000004200 */
[----:B-1----:R-:W-:Y:S01]  /*11a30*/  FADD.FTZ R3, R123, R114 ;  /* 0x000000727b037221 */ /* 0x002fe20000010000 */
[----:B------:R-:W1:Y:S03]  /*11a40*/  MUFU.EX2 R127, R127 ;  /* 0x0000007f007f7308 */ /* 0x000e660000000800 */
[----:B------:R-:W-:Y:S01]  /*11a50*/  HMMA.16816.F32.BF16 R40, R4, R20, R40 ;  /* 0x000000140428723c */ /* 0x000fe20000041828 */
[----:B--2---:R-:W-:-:S04]  /*11a60*/  FADD.FTZ R3, R124, R3 ;  /* 0x000000037c037221 */ /* 0x004fc80000010000 */
[----:B------:R-:W-:Y:S01]  /*11a70*/  MUFU.EX2 R119, R119 ;  /* 0x0000007700777308 */ /* 0x000fe20000000800 */
[----:B------:R-:W-:Y:S01]  /*11a80*/  HMMA.16816.F32.BF16 R44, R4, R22, R44 ;  /* 0x00000016042c723c */ /* 0x000fe2000004182c */
[----:B------:R-:W2:Y:S01]  /*11a90*/  LDSM.16.MT88.4 R20, [R150+0xa800] ;  /* 0x00a800009614783b */ /* 0x000ea20000004200 */
[----:B----4-:R-:W-:-:S04]  /*11aa0*/  FADD.FTZ R0, R120, R117 ;  /* 0x0000007578007221 */ /* 0x010fc80000010000 */
[----:B---3--:R-:W-:Y:S01]  /*11ab0*/  HMMA.16816.F32.BF16 R48, R4, R16, R48 ;  /* 0x000000100430723c */ /* 0x008fe20000041830 */
[----:B------:R-:W3:Y:S01]  /*11ac0*/  MUFU.EX2 R126, R126 ;  /* 0x0000007e007e7308 */ /* 0x000ee20000000800 */
[----:B-1----:R-:W-:-:S04]  /*11ad0*/  FADD.FTZ R0, R127, R0 ;  /* 0x000000007f007221 */ /* 0x002fc80000010000 */
[C---:B------:R-:W-:Y:S01]  /*11ae0*/  HMMA.16816.F32.BF16 R52, R4.reuse, R18, R52 ;  /* 0x000000120434723c */ /* 0x040fe20000041834 */
[----:B------:R-:W1:Y:S02]  /*11af0*/  LDSM.16.MT88.4 R16, [R149+0xa800] ;  /* 0x00a800009510783b */ /* 0x000e640000004200 */
        /* <DEDUP_REMOVED lines=14> */
[C---:B-1----:R-:W-:Y:S06]  /*11be0*/  HMMA.16816.F32.BF16 R76, R4.reuse, R16, R76 ;  /* 0x00000010044c723c */ /* 0x042fec000004184c */
[C---:B------:R-:W-:Y:S01]  /*11bf0*/  HMMA.16816.F32.BF16 R80, R4.reuse, R18, R80 ;  /* 0x000000120450723c */ /* 0x040fe20000041850 */
[----:B------:R-:W1:Y:S05]  /*11c00*/  LDSM.16.MT88.4 R16, [R149+0x9000] ;  /* 0x009000009510783b */ /* 0x000e6a0000004200 */
[C---:B-----5:R-:W-:Y:S06]  /*11c10*/  HMMA.16816.F32.BF16 R84, R4.reuse, R8, R84 ;  /* 0x000000080454723c */ /* 0x060fec0000041854 */
[----:B------:R-:W-:Y:S01]  /*11c20*/  HMMA.16816.F32.BF16 R88, R4, R10, R88 ;  /* 0x0000000a0458723c */ /* 0x000fe20000041858 */
[----:B------:R-:W-:Y:S06]  /*11c30*/  LDSM.16.MT88.4 R8, [R152+0xb000] ;  /* 0x00b000009808783b */ /* 0x000fec0000004200 */
[----:B------:R-:W-:-:S02]  /*11c40*/  F2FP.BF16.F32.PACK_AB R4, R124, R123 ;  /* 0x0000007b7c04723e */ /* 0x000fc400000010ff */
[----:B------:R-:W-:Y:S02]  /*11c50*/  F2FP.BF16.F32.PACK_AB R5, R127, R120 ;  /* 0x000000787f05723e */ /* 0x000fe400000010ff */
[----:B------:R-:W-:Y:S01]  /*11c60*/  F2FP.BF16.F32.PACK_AB R6, R125, R122 ;  /* 0x0000007a7d06723e */ /* 0x000fe200000010ff */
[----:B------:R-:W-:Y:S01]  /*11c70*/  FADD.FTZ R122, R122, R3 ;  /* 0x000000037a7a7221 */ /* 0x000fe20000010000 */
[C---:B---3--:R-:W-:Y:S01]  /*11c80*/  F2FP.BF16.F32.PACK_AB R7, R126.reuse, R119 ;  /* 0x000000777e07723e */ /* 0x048fe200000010ff */
[----:B------:R-:W-:Y:S01]  /*11c90*/  FADD.FTZ R119, R119, R0 ;  /* 0x0000000077777221 */ /* 0x000fe20000010000 */
[----:B------:R-:W-:Y:S01]  /*11ca0*/  MOV R3, R31 ;  /* 0x0000001f00037202 */ /* 0x000fe20000000f00 */
[----:B------:R-:W-:Y:S02]  /*11cb0*/  FADD.FTZ R125, R125, R122 ;  /* 0x0000007a7d7d7221 */ /* 0x000fe40000010000 */
[----:B------:R-:W-:Y:S02]  /*11cc0*/  FADD.FTZ R126, R126, R119 ;  /* 0x000000777e7e7221 */ /* 0x000fe40000010000 */
[C---:B------:R-:W-:Y:S06]  /*11cd0*/  HMMA.16816.F32.BF16 R40, R4.reuse, R24, R40 ;  /* 0x000000180428723c */ /* 0x040fec0000041828 */
[C---:B------:R-:W-:Y:S01]  /*11ce0*/  HMMA.16816.F32.BF16 R44, R4.reuse, R26, R44 ;  /* 0x0000001a042c723c */ /* 0x040fe2000004182c */
[----:B------:R-:W3:Y:S05]  /*11cf0*/  LDSM.16.MT88.4 R24, [R149+0xb000] ;  /* 0x00b000009518783b */ /* 0x000eea0000004200 */
[C---:B--2---:R-:W-:Y:S06]  /*11d00*/  HMMA.16816.F32.BF16 R96, R4.reuse, R20, R96 ;  /* 0x000000140460723c */ /* 0x044fec0000041860 */
[C---:B------:R-:W-:Y:S01]  /*11d10*/  HMMA.16816.F32.BF16 R36, R4.reuse, R22, R36 ;  /* 0x000000160424723c */ /* 0x040fe20000041824 */
[----:B------:R-:W-:Y:S05]  /*11d20*/  LDSM.16.MT88.4 R20, [R148+0xb000] ;  /* 0x00b000009414783b */ /* 0x000fea0000004200 */
[C---:B-1----:R-:W-:Y:S06]  /*11d30*/  HMMA.16816.F32.BF16 R48, R4.reuse, R16, R48 ;  /* 0x000000100430723c */ /* 0x042fec0000041830 */
[C---:B------:R-:W-:Y:S01]  /*11d40*/  HMMA.16816.F32.BF16 R52, R4.reuse, R18, R52 ;  /* 0x000000120434723c */ /* 0x040fe20000041834 */
[----:B------:R-:W1:Y:S05]  /*11d50*/  LDSM.16.MT88.4 R16, [R150+0xb000] ;  /* 0x00b000009610783b */ /* 0x000e6a0000004200 */
[C---:B------:R-:W-:Y:S06]  /*11d60*/  HMMA.16816.F32.BF16 R92, R4.reuse, R12, R92 ;  /* 0x0000000c045c723c */ /* 0x040fec000004185c */
[C---:B------:R-:W-:Y:S01]  /*11d70*/  HMMA.16816.F32.BF16 R56, R4.reuse, R14, R56 ;  /* 0x0000000e0438723c */ /* 0x040fe20000041838 */
[----:B------:R-:W2:Y:S05]  /*11d80*/  LDSM.16.MT88.4 R12, [R152+0x9800] ;  /* 0x00980000980c783b */ /* 0x000eaa0000004200 */
[C---:B---3--:R-:W-:Y:S01]  /*11d90*/  HMMA.16816.F32.BF16 R76, R4.reuse, R24, R76 ;  /* 0x00000018044c723c */ /* 0x048fe2000004184c */
[----:B------:R-:W3:Y:S05]  /*11da0*/  MUFU.EX2 R24, R107 ;  /* 0x0000006b00187308 */ /* 0x000eea0000000800 */
[----:B------:R-:W-:Y:S01]  /*11db0*/  HMMA.16816.F32.BF16 R80, R4, R26, R80 ;  /* 0x0000001a0450723c */ /* 0x000fe20000041850 */
[----:B------:R-:W-:-:S05]  /*11dc0*/  FFMA.FTZ R25, R103, UR12, -R104 ;  /* 0x0000000c67197c23 */ /* 0x000fca0008010868 */
[C---:B------:R-:W-:Y:S01]  /*11dd0*/  HMMA.16816.F32.BF16 R60, R4.reuse, R8, R60 ;  /* 0x00000008043c723c */ /* 0x040fe2000004183c */
[----:B------:R-:W-:Y:S01]  /*11de0*/  FFMA.FTZ R26, R101, UR12, -R104 ;  /* 0x0000000c651a7c23 */ /* 0x000fe20008010868 */
[----:B------:R-:W-:Y:S04]  /*11df0*/  MUFU.EX2 R25, R25 ;  /* 0x0000001900197308 */ /* 0x000fe80000000800 */
[C---:B------:R-:W-:Y:S01]  /*11e00*/  HMMA.16816.F32.BF16 R64, R4.reuse, R10, R64 ;  /* 0x0000000a0440723c */ /* 0x040fe20000041840 */
[----:B------:R-:W-:Y:S03]  /*11e10*/  LDSM.16.MT88.4 R8, [R149+0x9800] ;  /* 0x009800009508783b */ /* 0x000fe60000004200 */
[----:B------:R-:W5:Y:S02]  /*11e20*/  MUFU.EX2 R26, R26 ;  /* 0x0000001a001a7308 */ /* 0x000f640000000800 */
[C---:B-1----:R-:W-:Y:S06]  /*11e30*/  HMMA.16816.F32.BF16 R68, R4.reuse, R16, R68 ;  /* 0x000000100444723c */ /* 0x042fec0000041844 */
[C---:B------:R-:W-:Y:S01]  /*11e40*/  HMMA.16816.F32.BF16 R72, R4.reuse, R18, R72 ;  /* 0x000000120448723c */ /* 0x040fe20000041848 */
[----:B------:R-:W1:Y:S05]  /*11e50*/  LDSM.16.MT88.4 R16, [R150+0x9800] ;  /* 0x009800009610783b */ /* 0x000e6a0000004200 */
[C---:B------:R-:W-:Y:S06]  /*11e60*/  HMMA.16816.F32.BF16 R84, R4.reuse, R20, R84 ;  /* 0x000000140454723c */ /* 0x040fec0000041854 */
[----:B------:R-:W-:Y:S01]  /*11e70*/  HMMA.16816.F32.BF16 R88, R4, R22, R88 ;  /* 0x000000160458723c */ /* 0x000fe20000041858 */
[----:B------:R-:W1:Y:S06]  /*11e80*/  LDSM.16.MT88.4 R20, [R152+0xb800] ;  /* 0x00b800009814783b */ /* 0x000e6c0000004200 */
[----:B----4-:R-:W-:Y:S01]  /*11e90*/  F2FP.BF16.F32.PACK_AB R4, R121, R110 ;  /* 0x0000006e7904723e */ /* 0x010fe200000010ff */
        /* <DEDUP_REMOVED lines=21> */
[C---:B------:R-:W-:Y:S06]  /*11ff0*/  HMMA.16816.F32.BF16 R64, R4.reuse, R22, R64 ;  /* 0x000000160440723c */ /* 0x040fec0000041840 */
        /* <DEDUP_REMOVED lines=10> */
.L_x_7873:
        /* <DEDUP_REMOVED lines=16> */
.L_x_7883:
        /* <DEDUP_REMOVED lines=67> */
.L_x_7880:
        /* <DEDUP_REMOVED lines=24> */
[----:B------:R-:W1:Y:S04]  /*12750*/  LDSM.16.M88.4 R120, [R157+0x5800] ;  /* 0x005800009d78783b */ /* 0x000e680000000200 */
[----:B------:R-:W0:Y:S04]  /*12760*/  LDGDEPBAR ;  /* 0x00000000000079af */ /* 0x000e280000000000 */
[----:B------:R-:W-:Y:S04]  /*12770*/  LDSM.16.M88.4 R124, [R156] ;  /* 0x000000009c7c783b */ /* 0x000fe80000000200 */
[----:B------:R-:W5:Y:S04]  /*12780*/  LDSM.16.M88.4 R128, [R155] ;  /* 0x000000009b80783b */ /* 0x000f680000000200 */
[----:B------:R-:W5:Y:S04]  /*12790*/  LDSM.16.M88.4 R132, [R147] ;  /* 0x000000009384783b */ /* 0x000f680000000200 */
[----:B------:R-:W5:Y:S01]  /*127a0*/  LDSM.16.M88.4 R136, [R146] ;  /* 0x000000009288783b */ /* 0x000f620000000200 */
[C---:B--2---:R-:W-:Y:S06]  /*127b0*/  HMMA.16816.F32.BF16 R4, R104.reuse, R108, RZ ;  /* 0x0000006c6804723c */ /* 0x044fec00000418ff */
[C---:B------:R-:W-:Y:S01]  /*127c0*/  HMMA.16816.F32.BF16 R8, R104.reuse, R110, RZ ;  /* 0x0000006e6808723c */ /* 0x040fe200000418ff */
[----:B------:R-:W2:Y:S05]  /*127d0*/  LDSM.16.M88.4 R108, [R145] ;  /* 0x00000000916c783b */ /* 0x000eaa0000000200 */
        /* <DEDUP_REMOVED lines=8> */
[----:B------:R-:W1:Y:S04]  /*12860*/  LDSM.16.M88.4 R104, [R154] ;  /* 0x000000009a68783b */ /* 0x000e680000000200 */
[----:B------:R-:W3:Y:S01]  /*12870*/  LDSM.16.M88.4 R120, [R151+0x5000] ;  /* 0x005000009778783b */ /* 0x000ee20000000200 */
[C---:B-----5:R-:W-:Y:S06]  /*12880*/  HMMA.16816.F32.BF16 R4, R124.reuse, R128, R4 ;  /* 0x000000807c04723c */ /* 0x060fec0000041804 */
        /* <DEDUP_REMOVED lines=10> */
[C---:B-1----:R-:W-:Y:S06]  /*12930*/  HMMA.16816.F32.BF16 R4, R104.reuse, R112, R4 ;  /* 0x000000706804723c */ /* 0x042fec0000041804 */
[C---:B------:R-:W-:Y:S01]  /*12940*/  HMMA.16816.F32.BF16 R8, R104.reuse, R114, R8 ;  /* 0x000000726808723c */ /* 0x040fe20000041808 */
[----:B------:R-:W1:Y:S05]  /*12950*/  LDSM.16.M88.4 R112, [R144] ;  /* 0x000000009070783b */ /* 0x000e6a0000000200 */
        /* <DEDUP_REMOVED lines=28> */
[----:B------:R-:W3:Y:S05]  /*12b20*/  LDSM.16.M88.4 R128, [R141] ;  /* 0x000000008d80783b */ /* 0x000eea0000000200 */
[C---:B----4-:R-:W-:Y:S06]  /*12b30*/  HMMA.16816.F32.BF16 R20, R104.reuse, R124, R20 ;  /* 0x0000007c6814723c */ /* 0x050fec0000041814 */
[C---:B------:R-:W-:Y:S01]  /*12b40*/  HMMA.16816.F32.BF16 R24, R104.reuse, R126, R24 ;  /* 0x0000007e6818723c */ /* 0x040fe20000041818 */
[----:B------:R-:W4:Y:S05]  /*12b50*/  LDSM.16.M88.4 R124, [R140] ;  /* 0x000000008c7c783b */ /* 0x000f2a0000000200 */
        /* <DEDUP_REMOVED lines=25> */
[----:B------:R-:W2:Y:S01]  /*12cf0*/  LDSM.16.M88.4 R120, [R144+0x3000] ;  /* 0x003000009078783b */ /* 0x000ea20000000200 */
[----:B------:R-:W-:Y:S04]  /*12d00*/  DEPBAR.LE SB0, 0x0 ;  /* 0x000080000000791a */ /* 0x000fe80000000000 */
[C---:B---3--:R-:W-:Y:S01]  /*12d10*/  HMMA.16816.F32.BF16 R28, R104.reuse, R128, R28 ;  /* 0x00000080681c723c */ /* 0x048fe2000004181c */
[----:B------:R-:W-:Y:S05]  /*12d20*/  BAR.SYNC.DEFER_BLOCKING 0x0 ;  /* 0x0000000000007b1d */ /* 0x000fea0000010000 */
[----:B------:R-:W-:Y:S06]  /*12d30*/  HMMA.16816.F32.BF16 R32, R104, R130, R32 ;  /* 0x000000826820723c */ /* 0x000fec0000041820 */
[C---:B-1----:R-:W-:Y:S06]  /*12d40*/  HMMA.16816.F32.BF16 R4, R108.reuse, R112, R4 ;  /* 0x000000706c04723c */ /* 0x042fec0000041804 */
[C---:B------:R-:W-:Y:S06]  /*12d50*/  HMMA.16816.F32.BF16 R8, R108.reuse, R114, R8 ;  /* 0x000000726c08723c */ /* 0x040fec0000041808 */
[C---:B----4-:R-:W-:Y:S06]  /*12d60*/  HMMA.16816.F32.BF16 R12, R108.reuse, R116, R12 ;  /* 0x000000746c0c723c */ /* 0x050fec000004180c */
[C---:B------:R-:W-:Y:S06]  /*12d70*/  HMMA.16816.F32.BF16 R16, R108.reuse, R118, R16 ;  /* 0x000000766c10723c */ /* 0x040fec0000041810 */
[C---:B--2---:R-:W-:Y:S06]  /*12d80*/  HMMA.16816.F32.BF16 R20, R108.reuse, R120, R20 ;  /* 0x000000786c14723c */ /* 0x044fec0000041814 */
[C---:B------:R-:W-:Y:S06]  /*12d90*/  HMMA.16816.F32.BF16 R24, R108.reuse, R122, R24 ;  /* 0x0000007a6c18723c */ /* 0x040fec0000041818 */
[C---:B------:R-:W-:Y:S06]  /*12da0*/  HMMA.16816.F32.BF16 R28, R108.reuse, R124, R28 ;  /* 0x0000007c6c1c723c */ /* 0x040fec000004181c */
        /* <DEDUP_REMOVED lines=19> */
[-C--:B------:R-:W-:Y:S01]  /*12ee0*/  LOP3.LUT R107, R107, R100.reuse, RZ, 0x3c, !PT ;  /* 0x000000646b6b7212 */ /* 0x080fe200078e3cff */
[--C-:B-1----:R-:W-:Y:S03]  /*12ef0*/  IMAD.MOV R103, RZ, RZ, -R109.reuse ;  /* 0x000000ffff677224 */ /* 0x102fe600078e0a6d */
[----:B------:R-:W-:Y:S01]  /*12f00*/  ISETP.GE.AND P0, PT, R107, RZ, PT ;  /* 0x000000ff6b00720c */ /* 0x000fe20003f06270 */
[----:B------:R-:W-:Y:S01]  /*12f10*/  IMAD.MOV.U32 R108, RZ, RZ, RZ ;  /* 0x000000ffff6c7224 */ /* 0x000fe200078e00ff */
[----:B------:R-:W-:Y:S01]  /*12f20*/  LOP3.LUT R107, RZ, R100, RZ, 0x33, !PT ;  /* 0x00000064ff6b7212 */ /* 0x000fe200078e33ff */
        /* <DEDUP_REMOVED lines=17> */
[----:B------:R-:W1:Y:S10]  /*13040*/  LDC.64 R102, c[0x0][0x248] ;  /* 0x00009200ff667b82 */ /* 0x000e740000000a00 */
        /* <DEDUP_REMOVED lines=26> */
.L_x_7882:
        /* <DEDUP_REMOVED lines=20> */
[----:B------:R-:W0:Y:S02]  /*13330*/  LDGDEPBAR ;  /* 0x00000000000079af */ /* 0x000e240000000000 */
.L_x_7881:
        /* <DEDUP_REMOVED lines=97> */
[C---:B------:R-:W-:Y:S03]  /*13950*/  FMUL.FTZ R12, R2.reuse, R92 ;  /* 0x0000005c020c7220 */ /* 0x040fe60000410000 */
        /* <DEDUP_REMOVED lines=8> */
[----:B------:R-:W2:Y:S01]  /*139e0*/  MUFU.EX2 R102, R102 ;  /* 0x0000006600667308 */ /* 0x000ea20000000800 */
        /* <DEDUP_REMOVED lines=15> */
[----:B------:R-:W3:Y:S01]  /*13ae0*/  MUFU.EX2 R120, R120 ;  /* 0x0000007800787308 */ /* 0x000ee20000000800 */
[----:B--2---:R-:W-:Y:S01]  /*13af0*/  F2FP.BF16.F32.PACK_AB R98, R102, R7 ;  /* 0x000000076662723e */ /* 0x004fe200000010ff */
        /* <DEDUP_REMOVED lines=15> */
[----:B---3--:R-:W-:Y:S01]  /*13bf0*/  F2FP.BF16.F32.PACK_AB R99, R120, R103 ;  /* 0x000000677863723e */ /* 0x008fe200000010ff */
[C---:B------:R-:W-:Y:S01]  /*13c00*/  FMUL.FTZ R80, R2.reuse, R80 ;  /* 0x0000005002507220 */ /* 0x040fe20000410000 */
[----:B------:R-:W-:Y:S01]  /*13c10*/  FMUL.FTZ R81, R2, R81 ;  /* 0x0000005102517220 */ /* 0x000fe20000410000 */
[C---:B------:R-:W-:Y:S01]  /*13c20*/  FMUL.FTZ R82, R0.reuse, R82 ;  /* 0x0000005200527220 */ /* 0x040fe20000410000 */
[----:B------:R-:W-:Y:S01]  /*13c30*/  FMUL.FTZ R83, R0, R83 ;  /* 0x0000005300537220 */ /* 0x000fe20000410000 */
[----:B------:R-:W-:Y:S01]  /*13c40*/  MUFU.EX2 R124, R124 ;  /* 0x0000007c007c7308 */ /* 0x000fe20000000800 */
[C---:B------:R-:W-:Y:S01]  /*13c50*/  FMUL.FTZ R84, R2.reuse, R84 ;  /* 0x0000005402547220 */ /* 0x040fe20000410000 */
[C---:B-1----:R-:W-:Y:S05]  /*13c60*/  HMMA.16816.F32.BF16 R8, R96.reuse, R104, R8 ;  /* 0x000000686008723c */ /* 0x042fea0000041808 */
[----:B------:R-:W-:Y:S01]  /*13c70*/  FMUL.FTZ R85, R2, R85 ;  /* 0x0000005502557220 */ /* 0x000fe20000410000 */
[C---:B------:R-:W-:Y:S01]  /*13c80*/  HMMA.16816.F32.BF16 R36, R96.reuse, R106, R36 ;  /* 0x0000006a6024723c */ /* 0x040fe20000041824 */
[----:B------:R-:W1:Y:S01]  /*13c90*/  LDSM.16.MT88.4 R104, [R148+0x8000] ;  /* 0x008000009468783b */ /* 0x000e620000004200 */
[----:B------:R-:W2:Y:S01]  /*13ca0*/  MUFU.EX2 R125, R125 ;  /* 0x0000007d007d7308 */ /* 0x000ea20000000800 */
[----:B------:R-:W-:Y:S02]  /*13cb0*/  ISETP.GT.AND P0, PT, R170, R159, PT ;  /* 0x0000009faa00720c */ /* 0x000fe40003f04270 */
[C---:B------:R-:W-:Y:S01]  /*13cc0*/  FMUL.FTZ R86, R0.reuse, R86 ;  /* 0x0000005600567220 */ /* 0x040fe20000410000 */
[C---:B------:R-:W-:Y:S06]  /*13cd0*/  HMMA.16816.F32.BF16 R40, R96.reuse, R108, R40 ;  /* 0x0000006c6028723c */ /* 0x040fec0000041828 */
[----:B------:R-:W-:Y:S01]  /*13ce0*/  MUFU.EX2 R127, R127 ;  /* 0x0000007f007f7308 */ /* 0x000fe20000000800 */
[----:B------:R-:W-:Y:S01]  /*13cf0*/  FMUL.FTZ R87, R0, R87 ;  /* 0x0000005700577220 */ /* 0x000fe20000410000 */
[C---:B------:R-:W-:Y:S01]  /*13d00*/  HMMA.16816.F32.BF16 R44, R96.reuse, R110, R44 ;  /* 0x0000006e602c723c */ /* 0x040fe2000004182c */
[----:B------:R-:W3:Y:S02]  /*13d10*/  LDSM.16.MT88.4 R108, [R150+0xa000] ;  /* 0x00a00000966c783b */ /* 0x000ee40000004200 */
[C---:B------:R-:W-:Y:S03]  /*13d20*/  FMUL.FTZ R16, R2.reuse, R88 ;  /* 0x0000005802107220 */ /* 0x040fe60000410000 */
[C---:B------:R-:W-:Y:S02]  /*13d30*/  HMMA.16816.F32.BF16 R48, R96.reuse, R112, R48 ;  /* 0x000000706030723c */ /* 0x040fe40000041830 */
[----:B------:R-:W4:Y:S03]  /*13d40*/  MUFU.EX2 R128, R128 ;  /* 0x0000008000807308 */ /* 0x000f260000000800 */
[----:B--2---:R-:W-:Y:S01]  /*13d50*/  F2FP.BF16.F32.PACK_AB R88, R125, R124 ;  /* 0x0000007c7d58723e */ /* 0x004fe200000010ff */
[C---:B------:R-:W-:Y:S01]  /*13d60*/  HMMA.16816.F32.BF16 R52, R96.reuse, R114, R52 ;  /* 0x000000726034723c */ /* 0x040fe20000041834 */
[----:B------:R-:W-:Y:S05]  /*13d70*/  LDSM.16.MT88.4 R112, [R150+0x8800] ;  /* 0x008800009670783b */ /* 0x000fea0000004200 */
[----:B------:R-:W-:Y:S01]  /*13d80*/  MUFU.EX2 R129, R129 ;  /* 0x0000008100817308 */ /* 0x000fe20000000800 */
[----:B------:R-:W-:Y:S01]  /*13d90*/  FMUL.FTZ R17, R2, R89 ;  /* 0x0000005902117220 */ /* 0x000fe20000410000 */
[C---:B------:R-:W-:Y:S03]  /*13da0*/  FMUL.FTZ R18, R0.reuse, R90 ;  /* 0x0000005a00127220 */ /* 0x040fe60000410000 */
[----:B------:R-:W-:Y:S01]  /*13db0*/  FMUL.FTZ R19, R0, R91 ;  /* 0x0000005b00137220 */ /* 0x000fe20000410000 */
[----:B------:R-:W-:Y:S04]  /*13dc0*/  FFMA.FTZ R133, R20, UR4, -R126 ;  /* 0x0000000414857c23 */ /* 0x000fe8000801087e */
[----:B------:R-:W2:Y:S01]  /*13dd0*/  MUFU.EX2 R130, R130 ;  /* 0x0000008200827308 */ /* 0x000ea20000000800 */
[----:B----4-:R-:W-:Y:S01]  /*13de0*/  F2FP.BF16.F32.PACK_AB R89, R128, R127 ;  /* 0x0000007f8059723e */ /* 0x010fe200000010ff */
[----:B------:R-:W-:Y:S01]  /*13df0*/  FFMA.FTZ R121, R2, R177, R121 ;  /* 0x000000b102797223 */ /* 0x000fe20000010079 */
[----:B------:R-:W-:Y:S01]  /*13e00*/  MOV R101, R100 ;  /* 0x0000006400657202 */ /* 0x000fe20000000f00 */
[----:B------:R-:W-:Y:S01]  /*13e10*/  FFMA.FTZ R123, R0, R175, R123 ;  /* 0x000000af007b7223 */ /* 0x000fe2000001007b */
[C---:B-1----:R-:W-:Y:S05]  /*13e20*/  HMMA.16816.F32.BF16 R12, R96.reuse, R104, R12 ;  /* 0x00000068600c723c */ /* 0x042fea000004180c */
[----:B------:R-:W-:Y:S01]  /*13e30*/  MUFU.EX2 R131, R131 ;  /* 0x0000008300837308 */ /* 0x000fe20000000800 */
[----:B------:R-:W-:Y:S01]  /*13e40*/  FADD.FTZ R0, R5, R121 ;  /* 0x0000007905007221 */ /* 0x000fe20000010000 */
[----:B------:R-:W-:Y:S01]  /*13e50*/  FADD.FTZ R6, R6, R123 ;  /* 0x0000007b06067221 */ /* 0x000fe20000010000 */
[C---:B------:R-:W-:Y:S01]  /*13e60*/  HMMA.16816.F32.BF16 R56, R96.reuse, R106, R56 ;  /* 0x0000006a6038723c */ /* 0x040fe20000041838 */
[----:B------:R-:W1:Y:S06]  /*13e70*/  LDSM.16.MT88.4 R104, [R148+0xa000] ;  /* 0x00a000009468783b */ /* 0x000e6c0000004200 */
[----:B------:R-:W4:Y:S01]  /*13e80*/  MUFU.EX2 R132, R132 ;  /* 0x0000008400847308 */ /* 0x000f220000000800 */
[----:B--2---:R-:W-:Y:S01]  /*13e90*/  F2FP.BF16.F32.PACK_AB R90, R130, R129 ;  /* 0x00000081825a723e */ /* 0x004fe200000010ff */
[C---:B------:R-:W-:Y:S03]  /*13ea0*/  HMMA.16816.F32.BF16 R60, R96.reuse, R116, R60 ;  /* 0x00000074603c723c */ /* 0x040fe6000004183c */
[----:B------:R-:W-:Y:S03]  /*13eb0*/  FADD.FTZ R7, R7, R0 ;  /* 0x0000000007077221 */ /* 0x000fe60000010000 */
[C---:B------:R-:W-:Y:S01]  /*13ec0*/  HMMA.16816.F32.BF16 R64, R96.reuse, R118, R64 ;  /* 0x000000766040723c */ /* 0x040fe20000041840 */
[----:B------:R-:W-:Y:S01]  /*13ed0*/  LDSM.16.MT88.4 R116, [R148+0x8800] ;  /* 0x008800009474783b */ /* 0x000fe20000004200 */
[----:B------:R-:W-:Y:S03]  /*13ee0*/  MUFU.EX2 R133, R133 ;  /* 0x0000008500857308 */ /* 0x000fe60000000800 */
[----:B------:R-:W-:Y:S01]  /*13ef0*/  MOV R0, R3 ;  /* 0x0000000300007202 */ /* 0x000fe20000000f00 */
[C---:B---3--:R-:W-:Y:S06]  /*13f00*/  HMMA.16816.F32.BF16 R68, R96.reuse, R108, R68 ;  /* 0x0000006c6044723c */ /* 0x048fec0000041844 */
[----:B------:R-:W-:Y:S01]  /*13f10*/  MUFU.EX2 R134, R134 ;  /* 0x0000008600867308 */ /* 0x000fe20000000800 */
[----:B----4-:R-:W-:Y:S01]  /*13f20*/  F2FP.BF16.F32.PACK_AB R91, R132, R131 ;  /* 0x00000083845b723e */ /* 0x010fe200000010ff */
[C---:B------:R-:W-:Y:S01]  /*13f30*/  HMMA.16816.F32.BF16 R72, R96.reuse, R110, R72 ;  /* 0x0000006e6048723c */ /* 0x040fe20000041848 */
[----:B------:R-:W2:Y:S02]  /*13f40*/  LDSM.16.MT88.4 R108, [R152+0x8800] ;  /* 0x00880000986c783b */ /* 0x000ea40000004200 */
        /* <DEDUP_REMOVED lines=8> */
[C---:B-1----:R-:W-:Y:S03]  /*13fd0*/  HMMA.16816.F32.BF16 R84, R96.reuse, R104, R84 ;  /* 0x000000686054723c */ /* 0x042fe60000041854 */
[----:B------:R-:W-:Y:S03]  /*13fe0*/  FADD.FTZ R124, R124, R7 ;  /* 0x000000077c7c7221 */ /* 0x000fe60000010000 */
[----:B------:R-:W-:Y:S01]  /*13ff0*/  HMMA.16816.F32.BF16 R16, R96, R106, R16 ;  /* 0x0000006a6010723c */ /* 0x000fe20000041810 */
[----:B------:R-:W1:Y:S04]  /*14000*/  LDSM.16.MT88.4 R96, [R152+0xa800] ;  /* 0x00a800009860783b */ /* 0x000e680000004200 */
[----:B------:R-:W-:Y:S01]  /*14010*/  FADD.FTZ R127, R127, R120 ;  /* 0x000000787f7f7221 */ /* 0x000fe20000010000 */
[----:B------:R-:W-:Y:S03]  /*14020*/  FADD.FTZ R124, R125, R124 ;  /* 0x0000007c7d7c7221 */ /* 0x000fe60000010000 */
[----:B------:R-:W4:Y:S02]  /*14030*/  LDSM.16.MT88.4 R104, [R150+0xa800] ;  /* 0x00a800009668783b */ /* 0x000f240000004200 */
[----:B------:R-:W-:Y:S01]  /*14040*/  FADD.FTZ R128, R128, R127 ;  /* 0x0000007f80807221 */ /* 0x000fe20000010000 */
[----:B------:R-:W-:Y:S03]  /*14050*/  FADD.FTZ R129, R129, R124 ;  /* 0x0000007c81817221 */ /* 0x000fe60000010000 */
[----:B------:R-:W-:Y:S01]  /*14060*/  FADD.FTZ R131, R131, R128 ;  /* 0x0000008083837221 */ /* 0x000fe20000010000 */
[----:B------:R-:W-:Y:S01]  /*14070*/  FADD.FTZ R130, R130, R129 ;  /* 0x0000008182827221 */ /* 0x000fe20000010000 */
[C---:B--2---:R-:W-:Y:S05]  /*14080*/  HMMA.16816.F32.BF16 R8, R88.reuse, R108, R8 ;  /* 0x0000006c5808723c */ /* 0x044fea0000041808 */
[----:B------:R-:W-:Y:S01]  /*14090*/  FADD.FTZ R132, R132, R131 ;  /* 0x0000008384847221 */ /* 0x000fe20000010000 */
[C---:B------:R-:W-:Y:S01]  /*140a0*/  HMMA.16816.F32.BF16 R36, R88.reuse, R110, R36 ;  /* 0x0000006e5824723c */ /* 0x040fe20000041824 */
[----:B------:R-:W-:Y:S05]  /*140b0*/  LDSM.16.MT88.4 R108, [R148+0xa800] ;  /* 0x00a80000946c783b */ /* 0x000fea0000004200 */
[C---:B------:R-:W-:Y:S06]  /*140c0*/  HMMA.16816.F32.BF16 R40, R88.reuse, R112, R40 ;  /* 0x000000705828723c */ /* 0x040fec0000041828 */
[C---:B------:R-:W-:Y:S01]  /*140d0*/  HMMA.16816.F32.BF16 R44, R88.reuse, R114, R44 ;  /* 0x00000072582c723c */ /* 0x040fe2000004182c */
[----:B------:R-:W-:Y:S05]  /*140e0*/  LDSM.16.MT88.4 R112, [R150+0x9000] ;  /* 0x009000009670783b */ /* 0x000fea0000004200 */
[C---:B---3--:R-:W-:Y:S06]  /*140f0*/  HMMA.16816.F32.BF16 R48, R88.reuse, R92, R48 ;  /* 0x0000005c5830723c */ /* 0x048fec0000041830 */
[C---:B------:R-:W-:Y:S01]  /*14100*/  HMMA.16816.F32.BF16 R52, R88.reuse, R94, R52 ;  /* 0x0000005e5834723c */ /* 0x040fe20000041834 */
[----:B------:R-:W2:Y:S05]  /*14110*/  LDSM.16.MT88.4 R92, [R149+0xa800] ;  /* 0x00a80000955c783b */ /* 0x000eaa0000004200 */
[C---:B------:R-:W-:Y:S06]  /*14120*/  HMMA.16816.F32.BF16 R12, R88.reuse, R116, R12 ;  /* 0x00000074580c723c */ /* 0x040fec000004180c */
[C---:B------:R-:W-:Y:S05]  /*14130*/  HMMA.16816.F32.BF16 R56, R88.reuse, R118, R56 ;  /* 0x000000765838723c */ /* 0x040fea0000041838 */
[--C-:B------:R-:W-:Y:S01]  /*14140*/  FFMA.FTZ R116, R21, UR4, -R126.reuse ;  /* 0x0000000415747c23 */ /* 0x100fe2000801087e */
[C---:B-1----:R-:W-:Y:S05]  /*14150*/  HMMA.16816.F32.BF16 R60, R88.reuse, R96, R60 ;  /* 0x00000060583c723c */ /* 0x042fea000004183c */
[----:B------:R-:W-:Y:S01]  /*14160*/  FFMA.FTZ R119, R24, UR4, -R126 ;  /* 0x0000000418777c23 */ /* 0x000fe2000801087e */
[C---:B------:R-:W-:Y:S01]  /*14170*/  HMMA.16816.F32.BF16 R64, R88.reuse, R98, R64 ;  /* 0x000000625840723c */ /* 0x040fe20000041840 */
[----:B------:R-:W1:Y:S01]  /*14180*/  LDSM.16.MT88.4 R96, [R152+0x9000] ;  /* 0x009000009860783b */ /* 0x000e620000004200 */
[----:B------:R-:W3:Y:S03]  /*14190*/  MUFU.EX2 R116, R116 ;  /* 0x0000007400747308 */ /* 0x000ee60000000800 */
[--C-:B------:R-:W-:Y:S01]  /*141a0*/  FFMA.FTZ R117, R22, UR4, -R122.reuse ;  /* 0x0000000416757c23 */ /* 0x100fe2000801087a */
[C---:B----4-:R-:W-:Y:S03]  /*141b0*/  HMMA.16816.F32.BF16 R68, R88.reuse, R104, R68 ;  /* 0x000000685844723c */ /* 0x050fe60000041844 */
[----:B------:R-:W4:Y:S03]  /*141c0*/  LDSM.16.MT88.4 R24, [R149+0x9000] ;  /* 0x009000009518783b */ /* 0x000f260000004200 */
[----:B------:R-:W5:Y:S01]  /*141d0*/  MUFU.EX2 R119, R119 ;  /* 0x0000007700777308 */ /* 0x000f620000000800 */
[----:B------:R-:W-:Y:S01]  /*141e0*/  FFMA.FTZ R118, R23, UR4, -R122 ;  /* 0x0000000417767c23 */ /* 0x000fe2000801087a */
[C---:B------:R-:W-:Y:S03]  /*141f0*/  HMMA.16816.F32.BF16 R72, R88.reuse, R106, R72 ;  /* 0x0000006a5848723c */ /* 0x040fe60000041848 */
[----:B------:R-:W-:Y:S03]  /*14200*/  LDSM.16.MT88.4 R104, [R148+0xb000] ;  /* 0x00b000009468783b */ /* 0x000fe60000004200 */
[C---:B--2---:R-:W-:Y:S02]  /*14210*/  HMMA.16816.F32.BF16 R76, R88.reuse, R92, R76 ;  /* 0x0000005c584c723c */ /* 0x044fe4000004184c */
[----:B------:R-:W-:Y:S03]  /*14220*/  MUFU.EX2 R117, R117 ;  /* 0x0000007500757308 */ /* 0x000fe60000000800 */
[----:B---3--:R-:W-:Y:S01]  /*14230*/  F2FP.BF16.F32.PACK_AB R20, R116, R133 ;  /* 0x000000857414723e */ /* 0x008fe200000010ff */
[C---:B------:R-:W-:Y:S01]  /*14240*/  HMMA.16816.F32.BF16 R80, R88.reuse, R94, R80 ;  /* 0x0000005e5850723c */ /* 0x040fe20000041850 */
[----:B------:R-:W2:Y:S05]  /*14250*/  LDSM.16.MT88.4 R92, [R148+0x9000] ;  /* 0x00900000945c783b */ /* 0x000eaa0000004200 */
[----:B------:R-:W3:Y:S01]  /*14260*/  MUFU.EX2 R118, R118 ;  /* 0x0000007600767308 */ /* 0x000ee20000000800 */
[----:B-----5:R-:W-:Y:S01]  /*14270*/  F2FP.BF16.F32.PACK_AB R22, R134, R119 ;  /* 0x000000778616723e */ /* 0x020fe200000010ff */
[C---:B------:R-:W-:Y:S03]  /*14280*/  HMMA.16816.F32.BF16 R84, R88.reuse, R108, R84 ;  /* 0x0000006c5854723c */ /* 0x040fe60000041854 */
[----:B------:R-:W-:Y:S03]  /*14290*/  F2FP.BF16.F32.PACK_AB R23, R136, R135 ;  /* 0x000000878817723e */ /* 0x000fe600000010ff */
[----:B------:R-:W-:Y:S01]  /*142a0*/  HMMA.16816.F32.BF16 R16, R88, R110, R16 ;  /* 0x0000006e5810723c */ /* 0x000fe20000041810 */
[----:B------:R-:W5:Y:S04]  /*142b0*/  LDSM.16.MT88.4 R88, [R152+0xb000] ;  /* 0x00b000009858783b */ /* 0x000f680000004200 */
[--C-:B------:R-:W-:Y:S01]  /*142c0*/  FFMA.FTZ R108, R28, UR4, -R126.reuse ;  /* 0x000000041c6c7c23 */ /* 0x100fe2000801087e */
[----:B------:R-:W-:Y:S01]  /*142d0*/  FFMA.FTZ R109, R29, UR4, -R126 ;  /* 0x000000041d6d7c23 */ /* 0x000fe2000801087e */
[--C-:B------:R-:W-:Y:S01]  /*142e0*/  FFMA.FTZ R110, R30, UR4, -R122.reuse ;  /* 0x000000041e6e7c23 */ /* 0x100fe2000801087a */
[----:B---3--:R-:W-:Y:S03]  /*142f0*/  F2FP.BF16.F32.PACK_AB R21, R118, R117 ;  /* 0x000000757615723e */ /* 0x008fe600000010ff */
[----:B------:R-:W-:Y:S01]  /*14300*/  FFMA.FTZ R111, R31, UR4, -R122 ;  /* 0x000000041f6f7c23 */ /* 0x000fe2000801087a */
[----:B------:R-:W-:Y:S01]  /*14310*/  MUFU.EX2 R108, R108 ;  /* 0x0000006c006c7308 */ /* 0x000fe20000000800 */
[----:B------:R-:W-:Y:S01]  /*14320*/  LDSM.16.MT88.4 R28, [R152+0x9800] ;  /* 0x00980000981c783b */ /* 0x000fe20000004200 */
[----:B------:R-:W-:Y:S01]  /*14330*/  FADD.FTZ R133, R133, R130 ;  /* 0x0000008285857221 */ /* 0x000fe20000010000 */
[C---:B-1----:R-:W-:Y:S07]  /*14340*/  HMMA.16816.F32.BF16 R8, R20.reuse, R96, R8 ;  /* 0x000000601408723c */ /* 0x042fee0000041808 */
[----:B------:R-:W1:Y:S01]  /*14350*/  MUFU.EX2 R109, R109 ;  /* 0x0000006d006d7308 */ /* 0x000e620000000800 */
[C---:B------:R-:W-:Y:S01]  /*14360*/  HMMA.16816.F32.BF16 R36, R20.reuse, R98, R36 ;  /* 0x000000621424723c */ /* 0x040fe20000041824 */
[----:B------:R-:W3:Y:S02]  /*14370*/  LDSM.16.MT88.4 R96, [R150+0xb000] ;  /* 0x00b000009660783b */ /* 0x000ee40000004200 */
[----:B------:R-:W-:Y:S03]  /*14380*/  FADD.FTZ R117, R117, R132 ;  /* 0x0000008475757221 */ /* 0x000fe60000010000 */
[C---:B------:R-:W-:Y:S03]  /*14390*/  HMMA.16816.F32.BF16 R40, R20.reuse, R112, R40 ;  /* 0x000000701428723c */ /* 0x040fe60000041828 */
[----:B------:R-:W-:Y:S02]  /*143a0*/  MUFU.EX2 R110, R110 ;  /* 0x0000006e006e7308 */ /* 0x000fe40000000800 */
[----:B------:R-:W-:Y:S01]  /*143b0*/  FADD.FTZ R116, R116, R133 ;  /* 0x0000008574747221 */ /* 0x000fe20000010000 */
[C---:B------:R-:W-:Y:S07]  /*143c0*/  HMMA.16816.F32.BF16 R44, R20.reuse, R114, R44 ;  /* 0x00000072142c723c */ /* 0x040fee000004182c */
[----:B------:R-:W3:Y:S01]  /*143d0*/  MUFU.EX2 R111, R111 ;  /* 0x0000006f006f7308 */ /* 0x000ee20000000800 */
[----:B------:R-:W-:Y:S01]  /*143e0*/  FFMA.FTZ R112, R32, UR4, -R126 ;  /* 0x0000000420707c23 */ /* 0x000fe2000801087e */
[C---:B----4-:R-:W-:Y:S03]  /*143f0*/  HMMA.16816.F32.BF16 R48, R20.reuse, R24, R48 ;  /* 0x000000181430723c */ /* 0x050fe60000041830 */
[----:B------:R-:W-:Y:S03]  /*14400*/  FFMA.FTZ R114, R34, UR4, -R122 ;  /* 0x0000000422727c23 */ /* 0x000fe6000801087a */
[C---:B------:R-:W-:Y:S01]  /*14410*/  HMMA.16816.F32.BF16 R52, R20.reuse, R26, R52 ;  /* 0x0000001a1434723c */ /* 0x040fe20000041834 */
[----:B------:R-:W4:Y:S01]  /*14420*/  LDSM.16.MT88.4 R24, [R149+0xb000] ;  /* 0x00b000009518783b */ /* 0x000f220000004200 */
[----:B------:R-:W-:Y:S03]  /*14430*/  MUFU.EX2 R112, R112 ;  /* 0x0000007000707308 */ /* 0x000fe60000000800 */
[----:B------:R-:W-:Y:S01]  /*14440*/  FFMA.FTZ R126, R33, UR4, -R126 ;  /* 0x00000004217e7c23 */ /* 0x000fe2000801087e */
[C---:B--2---:R-:W-:Y:S06]  /*14450*/  HMMA.16816.F32.BF16 R12, R20.reuse, R92, R12 ;  /* 0x0000005c140c723c */ /* 0x044fec000004180c */
[----:B------:R-:W2:Y:S01]  /*14460*/  MUFU.EX2 R113, R126 ;  /* 0x0000007e00717308 */ /* 0x000ea20000000800 */
[----:B------:R-:W-:Y:S01]  /*14470*/  FFMA.FTZ R122, R35, UR4, -R122 ;  /* 0x00000004237a7c23 */ /* 0x000fe2000801087a */
[C---:B------:R-:W-:Y:S01]  /*14480*/  HMMA.16816.F32.BF16 R56, R20.reuse, R94, R56 ;  /* 0x0000005e1438723c */ /* 0x040fe20000041838 */
[----:B------:R-:W4:Y:S02]  /*14490*/  LDSM.16.MT88.4 R92, [R150+0x9800] ;  /* 0x00980000965c783b */ /* 0x000f240000004200 */
[----:B------:R-:W-:Y:S03]  /*144a0*/  FADD.FTZ R118, R118, R117 ;  /* 0x0000007576767221 */ /* 0x000fe60000010000 */
[C---:B-----5:R-:W-:Y:S02]  /*144b0*/  HMMA.16816.F32.BF16 R60, R20.reuse, R88, R60 ;  /* 0x00000058143c723c */ /* 0x060fe4000004183c */
[----:B------:R-:W-:Y:S01]  /*144c0*/  MUFU.EX2 R114, R114 ;  /* 0x0000007200727308 */ /* 0x000fe20000000800 */
[----:B------:R-:W5:Y:S02]  /*144d0*/  LDSM.16.MT88.4 R32, [R149+0x9800] ;  /* 0x009800009520783b */ /* 0x000f640000004200 */
[----:B------:R-:W-:Y:S01]  /*144e0*/  FADD.FTZ R119, R119, R116 ;  /* 0x0000007477777221 */ /* 0x000fe20000010000 */
[C---:B------:R-:W-:Y:S06]  /*144f0*/  HMMA.16816.F32.BF16 R64, R20.reuse, R90, R64 ;  /* 0x0000005a1440723c */ /* 0x040fec0000041840 */
[----:B------:R-:W4:Y:S01]  /*14500*/  MUFU.EX2 R115, R122 ;  /* 0x0000007a00737308 */ /* 0x000f220000000800 */
[----:B-1----:R-:W-:Y:S01]  /*14510*/  F2FP.BF16.F32.PACK_AB R88, R109, R108 ;  /* 0x0000006c6d58723e */ /* 0x002fe200000010ff */
[C---:B---3--:R-:W-:Y:S03]  /*14520*/  HMMA.16816.F32.BF16 R68, R20.reuse, R96, R68 ;  /* 0x000000601444723c */ /* 0x048fe60000041844 */
[----:B------:R-:W-:Y:S03]  /*14530*/  F2FP.BF16.F32.PACK_AB R89, R111, R110 ;  /* 0x0000006e6f59723e */ /* 0x000fe600000010ff */
[C---:B------:R-:W-:Y:S05]  /*14540*/  HMMA.16816.F32.BF16 R72, R20.reuse, R98, R72 ;  /* 0x000000621448723c */ /* 0x040fea0000041848 */
[----:B--2---:R-:W-:Y:S01]  /*14550*/  F2FP.BF16.F32.PACK_AB R90, R113, R112 ;  /* 0x00000070715a723e */ /* 0x004fe200000010ff */
[C---:B----4-:R-:W-:Y:S05]  /*14560*/  HMMA.16816.F32.BF16 R76, R20.reuse, R24, R76 ;  /* 0x00000018144c723c */ /* 0x050fea000004184c */
[----:B------:R-:W-:Y:S01]  /*14570*/  F2FP.BF16.F32.PACK_AB R91, R115, R114 ;  /* 0x00000072735b723e */ /* 0x000fe200000010ff */
[C---:B------:R-:W-:Y:S01]  /*14580*/  HMMA.16816.F32.BF16 R80, R20.reuse, R26, R80 ;  /* 0x0000001a1450723c */ /* 0x040fe20000041850 */
[----:B------:R-:W1:Y:S04]  /*14590*/  LDSM.16.MT88.4 R24, [R148+0x9800] ;  /* 0x009800009418783b */ /* 0x000e680000004200 */
[----:B------:R-:W-:Y:S01]  /*145a0*/  FADD.FTZ R135, R135, R118 ;  /* 0x0000007687877221 */ /* 0x000fe20000010000 */
[C---:B------:R-:W-:Y:S05]  /*145b0*/  HMMA.16816.F32.BF16 R84, R20.reuse, R104, R84 ;  /* 0x000000681454723c */ /* 0x040fea0000041854 */
[----:B------:R-:W-:Y:S01]  /*145c0*/  FADD.FTZ R119, R134, R119 ;  /* 0x0000007786777221 */ /* 0x000fe20000010000 */
[----:B------:R-:W-:Y:S01]  /*145d0*/  HMMA.16816.F32.BF16 R16, R20, R106, R16 ;  /* 0x0000006a1410723c */ /* 0x000fe20000041810 */
[----:B------:R-:W2:Y:S04]  /*145e0*/  LDSM.16.MT88.4 R20, [R152+0xb800] ;  /* 0x00b800009814783b */ /* 0x000ea80000004200 */
        /* <DEDUP_REMOVED lines=8> */
[C---:B------:R-:W-:Y:S01]  /*14670*/  HMMA.16816.F32.BF16 R44, R88.reuse, R94, R44 ;  /* 0x0000005e582c723c */ /* 0x040fe2000004182c */
[----:B------:R-:W4:Y:S04]  /*14680*/  LDSM.16.MT88.4 R104, [R148+0xb800] ;  /* 0x00b800009468783b */ /* 0x000f280000004200 */
        /* <DEDUP_REMOVED lines=14> */
[C---:B----4-:R-:W-:Y:S06]  /*14770*/  HMMA.16816.F32.BF16 R76, R88.reuse, R28, R76 ;  /* 0x0000001c584c723c */ /* 0x050fec000004184c */
[C---:B------:R-:W-:Y:S06]  /*14780*/  HMMA.16816.F32.BF16 R80, R88.reuse, R30, R80 ;  /* 0x0000001e5850723c */ /* 0x040fec0000041850 */
[C---:B------:R-:W-:Y:S06]  /*14790*/  HMMA.16816.F32.BF16 R84, R88.reuse, R104, R84 ;  /* 0x000000685854723c */ /* 0x040fec0000041854 */
[----:B------:R-:W-:Y:S01]  /*147a0*/  HMMA.16816.F32.BF16 R88, R88, R106, R16 ;  /* 0x0000006a5858723c */ /* 0x000fe20000041810 */
[----:B------:R-:W-:Y:S11]  /*147b0*/  @!UPT UIADD3 URZ, URZ, URZ, URZ ;  /* 0x0000003f3f3ff290 */ /* 0x000ff6000fffe03f */
[----:B------:R-:W-:Y:S01]  /*147c0*/  @!UPT UIADD3 URZ, URZ, URZ, URZ ;  /* 0x0000003f3f3ff290 */ /* 0x000fe2000fffe03f */
[----:B------:R-:W-:Y:S11]  /*147d0*/  @P0 BRA `(.L_x_7883) ;  /* 0xffffffd800700947 */ /* 0x000ff6000383ffff */
.L_x_7879:
        /* <DEDUP_REMOVED lines=24> */
[----:B------:R-:W-:-:S02]  /*14960*/  MOV R9, 0x3f800000 ;  /* 0x3f80000000097802 */ /* 0x000fc40000000f00 */
[----:B------:R-:W-:Y:S01]  /*14970*/  LOP3.LUT R8, R4, 0xffffffe0, RZ, 0xc0, !PT ;  /* 0xffffffe004087812 */ /* 0x000fe200078ec0ff */
[----:B---3--:R-:W-:Y:S01]  /*14980*/  FADD.FTZ R5, R0, R5 ;  /* 0x0000000500057221 */ /* 0x008fe20000010000 */
[----:B------:R-:W-:Y:S01]  /*14990*/  BAR.SYNC.DEFER_BLOCKING 0x0 ;  /* 0x0000000000007b1d */ /* 0x000fe20000010000 */
[----:B------:R-:W-:Y:S02]  /*149a0*/  FSETP.NE.FTZ.AND P5, PT, R6, RZ, PT ;  /* 0x000000ff0600720b */ /* 0x000fe40003fb5000 */
[----:B------:R-:W-:Y:S02]  /*149b0*/  LEA.HI R11, R11, R12, RZ, 0x3 ;  /* 0x0000000c0b0b7211 */ /* 0x000fe400078f18ff */
[----:B------:R-:W-:Y:S02]  /*149c0*/  FSETP.NE.FTZ.AND P4, PT, R5, RZ, PT ;  /* 0x000000ff0500720b */ /* 0x000fe40003f95000 */
[----:B------:R-:W-:Y:S02]  /*149d0*/  LEA.HI R2, R2, R13, RZ, 0x4 ;  /* 0x0000000d02027211 */ /* 0x000fe400078f20ff */
[----:B------:R-:W-:-:S02]  /*149e0*/  IADD3 R8, -R8, R7, RZ ;  /* 0x0000000708087210 */ /* 0x000fc40007ffe1ff */
[----:B------:R-:W-:Y:S02]  /*149f0*/  LOP3.LUT R11, R11, 0xfffffff8, RZ, 0xc0, !PT ;  /* 0xfffffff80b0b7812 */ /* 0x000fe400078ec0ff */
[----:B------:R-:W-:Y:S01]  /*14a00*/  LOP3.LUT R0, R2, 0xfffffff0, RZ, 0xc0, !PT ;  /* 0xfffffff002007812 */ /* 0x000fe200078ec0ff */
[----:B------:R-:W2:Y:S01]  /*14a10*/  @P5 MUFU.RCP R10, R6 ;  /* 0x00000006000a5308 */ /* 0x000ea20000001000 */
[----:B------:R-:W-:Y:S01]  /*14a20*/  LOP3.LUT P0, RZ, R8, 0x3, RZ, 0xc0, !PT ;  /* 0x0000000308ff7812 */ /* 0x000fe2000780c0ff */
[----:B------:R-:W3:Y:S01]  /*14a30*/  @P5 LDC R21, c[0x0][0x2e8] ;  /* 0x0000ba00ff155b82 */ /* 0x000ee20000000800 */
[----:B------:R-:W-:Y:S02]  /*14a40*/  IADD3 R8, R12, -R11, RZ ;  /* 0x8000000b0c087210 */ /* 0x000fe40007ffe0ff */
[----:B------:R-:W-:Y:S02]  /*14a50*/  IADD3 R0, -R0, R13, RZ ;  /* 0x0000000d00007210 */ /* 0x000fe40007ffe1ff */
[----:B------:R-:W-:Y:S01]  /*14a60*/  SHF.R.S32.HI R2, RZ, 0x4, R2 ;  /* 0x00000004ff027819 */ /* 0x000fe20000011402 */
[----:B------:R-:W4:Y:S01]  /*14a70*/  @P4 MUFU.RCP R9, R5 ;  /* 0x0000000500094308 */ /* 0x000f220000001000 */
[----:B------:R-:W-:Y:S01]  /*14a80*/  LOP3.LUT R14, R14, 0x1ffffffc, RZ, 0xc0, !PT ;  /* 0x1ffffffc0e0e7812 */ /* 0x000fe200078ec0ff */
[----:B------:R-:W3:Y:S01]  /*14a90*/  @P4 LDC R22, c[0x0][0x2e8] ;  /* 0x0000ba00ff164b82 */ /* 0x000ee20000000800 */
[----:B------:R-:W-:-:S02]  /*14aa0*/  SHF.L.U32 R12, R8, 0x6, RZ ;  /* 0x00000006080c7819 */ /* 0x000fc400000006ff */
[----:B------:R-:W-:Y:S02]  /*14ab0*/  SHF.R.S32.HI R4, RZ, 0x5, R4 ;  /* 0x00000005ff047819 */ /* 0x000fe40000011404 */
        /* <DEDUP_REMOVED lines=34> */
[C---:B----4-:R-:W-:Y:S01]  /*14ce0*/  FMUL.FTZ R99, R9.reuse, R99 ;  /* 0x0000006309637220 */ /* 0x050fe20000410000 */
        /* <DEDUP_REMOVED lines=30> */
[----:B------:R-:W-:Y:S01]  /*14ed0*/  LOP3.LUT R10, R8, 0x1, RZ, 0xc0, !PT ;  /* 0x00000001080a7812 */ /* 0x000fe200078ec0ff */
[----:B------:R-:W-:Y:S01]  /*14ee0*/  FMUL.FTZ R90, R9, R90 ;  /* 0x0000005a095a7220 */ /* 0x000fe20000410000 */
[----:B------:R-:W-:Y:S01]  /*14ef0*/  SHF.L.U32 R9, R2, 0x6, RZ ;  /* 0x0000000602097819 */ /* 0x000fe200000006ff */
[----:B------:R-:W2:Y:S01]  /*14f00*/  @P4 MUFU.LG2 R5, R5 ;  /* 0x0000000500054308 */ /* 0x000ea20000000c00 */
[----:B------:R-:W-:-:S02]  /*14f10*/  IADD3 R7, -R14, R7, RZ ;  /* 0x000000070e077210 */ /* 0x000fc40007ffe1ff */
[----:B------:R-:W-:Y:S02]  /*14f20*/  LOP3.LUT R12, R12, 0x1c0, RZ, 0xc0, !PT ;  /* 0x000001c00c0c7812 */ /* 0x000fe400078ec0ff */
[----:B------:R-:W-:Y:S02]  /*14f30*/  ISETP.NE.U32.AND P3, PT, R10, 0x1, PT ;  /* 0x000000010a00780c */ /* 0x000fe40003f65070 */
[----:B------:R-:W-:Y:S02]  /*14f40*/  SHF.R.S32.HI R13, RZ, 0x1f, R4 ;  /* 0x0000001fff0d7819 */ /* 0x000fe40000011404 */
[----:B------:R-:W-:Y:S02]  /*14f50*/  LOP3.LUT R9, R9, 0x1c0, RZ, 0xc0, !PT ;  /* 0x000001c009097812 */ /* 0x000fe400078ec0ff */
[----:B------:R-:W-:Y:S02]  /*14f60*/  SHF.L.U32 R10, R11, 0x2, RZ ;  /* 0x000000020b0a7819 */ /* 0x000fe400000006ff */
[----:B------:R-:W-:-:S02]  /*14f70*/  LEA R7, R4, R7, 0x9 ;  /* 0x0000000704077211 */ /* 0x000fc400078e48ff */
[----:B------:R-:W-:Y:S02]  /*14f80*/  LEA.HI R12, R12, R12, RZ, 0x1d ;  /* 0x0000000c0c0c7211 */ /* 0x000fe400078fe8ff */
[----:B------:R-:W-:Y:S02]  /*14f90*/  R2P PR, R8, 0x6 ;  /* 0x0000000608007804 */ /* 0x000fe40000000000 */
[----:B------:R-:W-:Y:S02]  /*14fa0*/  LEA.HI R8, R13, R4, RZ, 0x2 ;  /* 0x000000040d087211 */ /* 0x000fe400078f10ff */
[----:B------:R-:W-:Y:S02]  /*14fb0*/  LOP3.LUT R10, R9, 0x38, R10, 0xf8, !PT ;  /* 0x00000038090a7812 */ /* 0x000fe400078ef80a */
[----:B------:R-:W-:Y:S02]  /*14fc0*/  SHF.R.U32.HI R9, RZ, 0x3, R9 ;  /* 0x00000003ff097819 */ /* 0x000fe40000011609 */
[----:B------:R-:W-:-:S02]  /*14fd0*/  LOP3.LUT R11, R11, 0xffffffe, RZ, 0xc0, !PT ;  /* 0x0ffffffe0b0b7812 */ /* 0x000fc400078ec0ff */
[----:B------:R-:W-:Y:S02]  /*14fe0*/  LEA R7, R7, R12, 0x1 ;  /* 0x0000000c07077211 */ /* 0x000fe400078e08ff */
[----:B------:R-:W-:Y:S02]  /*14ff0*/  LOP3.LUT R13, R8, 0xffffffc, RZ, 0xc0, !PT ;  /* 0x0ffffffc080d7812 */ /* 0x000fe400078ec0ff */
[----:B------:R-:W-:Y:S02]  /*15000*/  LOP3.LUT R9, R10, R9, RZ, 0x3c, !PT ;  /* 0x000000090a097212 */ /* 0x000fe400078e3cff */
[----:B------:R-:W-:Y:S02]  /*15010*/  IADD3 R8, R0, -R11, RZ ;  /* 0x8000000b00087210 */ /* 0x000fe40007ffe0ff */
[----:B------:R-:W-:Y:S02]  /*15020*/  LEA R7, R7, UR5, 0x2 ;  /* 0x0000000507077c11 */ /* 0x000fe4000f8e10ff */
[----:B------:R-:W-:-:S02]  /*15030*/  MOV R11, 0x40 ;  /* 0x00000040000b7802 */ /* 0x000fc40000000f00 */
[----:B------:R-:W-:Y:S01]  /*15040*/  LEA R12, R8, R9, 0x2 ;  /* 0x00000009080c7211 */ /* 0x000fe200078e10ff */
[----:B------:R-:W-:Y:S01]  /*15050*/  STS.64 [R7], R96 ;  /* 0x0000006007007388 */ /* 0x000fe20000000a00 */
[----:B------:R-:W-:Y:S02]  /*15060*/  IADD3 R10, R7, -0x20, RZ ;  /* 0xffffffe0070a7810 */ /* 0x000fe40007ffe0ff */
[----:B------:R-:W-:Y:S01]  /*15070*/  SEL R11, R11, 0xffffffc0, !P1 ;  /* 0xffffffc00b0b7807 */ /* 0x000fe20004800000 */
[----:B------:R-:W-:Y:S01]  /*15080*/  STS.64 [R7+0x800], R98 ;  /* 0x0008006207007388 */ /* 0x000fe20000000a00 */
[----:B------:R-:W-:Y:S02]  /*15090*/  MOV R8, 0x80 ;  /* 0x0000008000087802 */ /* 0x000fe40000000f00 */
[----:B------:R-:W-:Y:S02]  /*150a0*/  @P3 IADD3 R10, R7, 0x20, RZ ;  /* 0x00000020070a3810 */ /* 0x000fe40007ffe0ff */
[----:B------:R-:W-:-:S02]  /*150b0*/  IADD3 R4, R4, -R13, RZ ;  /* 0x8000000d04047210 */ /* 0x000fc40007ffe0ff */
[----:B------:R-:W-:Y:S01]  /*150c0*/  IADD3 R13, R7, R11, RZ ;  /* 0x0000000b070d7210 */ /* 0x000fe20007ffe0ff */
[----:B------:R-:W-:Y:S01]  /*150d0*/  STS.64 [R10], R36 ;  /* 0x000000240a007388 */ /* 0x000fe20000000a00 */
[----:B------:R-:W-:Y:S02]  /*150e0*/  SEL R8, R8, 0xffffff80, !P2 ;  /* 0xffffff8008087807 */ /* 0x000fe40005000000 */
[----:B------:R-:W-:Y:S01]  /*150f0*/  IADD3 R11, R11, R10, RZ ;  /* 0x0000000a0b0b7210 */ /* 0x000fe20007ffe0ff */
[----:B------:R-:W-:Y:S01]  /*15100*/  STS.64 [R10+0x800], R38 ;  /* 0x000800260a007388 */ /* 0x000fe20000000a00 */
[----:B------:R-:W-:Y:S02]  /*15110*/  IADD3 R14, R7, R8, RZ ;  /* 0x00000008070e7210 */ /* 0x000fe40007ffe0ff */
[----:B------:R-:W-:Y:S01]  /*15120*/  IADD3 R15, R8, R10, RZ ;  /* 0x0000000a080f7210 */ /* 0x000fe20007ffe0ff */
[----:B------:R-:W-:Y:S01]  /*15130*/  STS.64 [R13], R40 ;  /* 0x000000280d007388 */ /* 0x000fe20000000a00 */
[----:B------:R-:W-:-:S02]  /*15140*/  IADD3 R16, R13, R8, RZ ;  /* 0x000000080d107210 */ /* 0x000fc40007ffe0ff */
[----:B------:R-:W-:Y:S01]  /*15150*/  IADD3 R18, R11, R8, RZ ;  /* 0x000000080b127210 */ /* 0x000fe20007ffe0ff */
[----:B------:R-:W-:Y:S01]  /*15160*/  STS.64 [R13+0x800], R42 ;  /* 0x0008002a0d007388 */ /* 0x000fe20000000a00 */
[----:B------:R-:W5:Y:S01]  /*15170*/  LDC.64 R8, c[0x0][0x2c0] ;  /* 0x0000b000ff087b82 */ /* 0x000f620000000a00 */
[----:B------:R-:W-:Y:S02]  /*15180*/  LEA R4, R4, R171, 0x4 ;  /* 0x000000ab04047211 */ /* 0x000fe400078e20ff */
[----:B------:R-:W-:Y:S04]  /*15190*/  STS.64 [R11], R44 ;  /* 0x0000002c0b007388 */ /* 0x000fe80000000a00 */
[----:B------:R-:W-:Y:S04]  /*151a0*/  STS.64 [R11+0x800], R46 ;  /* 0x0008002e0b007388 */ /* 0x000fe80000000a00 */
[----:B------:R-:W-:Y:S04]  /*151b0*/  STS.64 [R14], R48 ;  /* 0x000000300e007388 */ /* 0x000fe80000000a00 */
[----:B------:R-:W-:Y:S04]  /*151c0*/  STS.64 [R14+0x800], R50 ;  /* 0x000800320e007388 */ /* 0x000fe80000000a00 */
[----:B------:R-:W-:Y:S04]  /*151d0*/  STS.64 [R15], R52 ;  /* 0x000000340f007388 */ /* 0x000fe80000000a00 */
[----:B------:R-:W-:Y:S01]  /*151e0*/  STS.64 [R15+0x800], R54 ;  /* 0x000800360f007388 */ /* 0x000fe20000000a00 */
[----:B-----5:R-:W-:Y:S01]  /*151f0*/  IMAD R17, R17, R8, R161 ;  /* 0x0000000811117224 */ /* 0x020fe200078e02a1 */
[----:B------:R-:W-:-:S02]  /*15200*/  MOV R8, 0xff800000 ;  /* 0xff80000000087802 */ /* 0x000fc40000000f00 */
        /* <DEDUP_REMOVED lines=10> */
[----:B------:R2:W-:Y:S04]  /*152b0*/  STS.64 [R11+0x4000], R72 ;  /* 0x004000480b007388 */ /* 0x0005e80000000a00 */
[----:B------:R2:W-:Y:S01]  /*152c0*/  STS.64 [R11+0x4800], R74 ;  /* 0x0048004a0b007388 */ /* 0x0005e20000000a00 */
[----:B----4-:R-:W-:-:S03]  /*152d0*/  IADD3 R7, -R161, RZ, RZ ;  /* 0x000000ffa1077210 */ /* 0x010fc60007ffe1ff */
[----:B------:R-:W-:Y:S02]  /*152e0*/  STS.64 [R14+0x4000], R76 ;  /* 0x0040004c0e007388 */ /* 0x000fe40000000a00 */
[----:B-1----:R-:W-:Y:S02]  /*152f0*/  IMAD R7, R20, R7, UR4 ;  /* 0x0000000414077e24 */ /* 0x002fe4000f8e0207 */
[----:B------:R1:W-:Y:S01]  /*15300*/  STS.64 [R14+0x4800], R78 ;  /* 0x0048004e0e007388 */ /* 0x0003e20000000a00 */
[----:B-----5:R-:W-:Y:S01]  /*15310*/  MOV R10, 0xff800000 ;  /* 0xff800000000a7802 */ /* 0x020fe20000000f00 */
[----:B------:R-:W-:Y:S02]  /*15320*/  IMAD R7, R17, R20, R7 ;  /* 0x0000001411077224 */ /* 0x000fe400078e0207 */
[----:B------:R4:W-:Y:S04]  /*15330*/  STS.64 [R15+0x4000], R80 ;  /* 0x004000500f007388 */ /* 0x0009e80000000a00 */
[----:B------:R4:W-:Y:S01]  /*15340*/  STS.64 [R15+0x4800], R82 ;  /* 0x004800520f007388 */ /* 0x0009e20000000a00 */
[----:B---3--:R-:W-:-:S03]  /*15350*/  LEA R71, R12, UR5, 0x2 ;  /* 0x000000050c477c11 */ /* 0x008fc6000f8e10ff */
[----:B------:R4:W-:Y:S01]  /*15360*/  STS.64 [R16+0x4000], R84 ;  /* 0x0040005410007388 */ /* 0x0009e20000000a00 */
[----:B--2---:R-:W-:-:S03]  /*15370*/  SHF.L.U32 R72, R0, 0x2, RZ ;  /* 0x0000000200487819 */ /* 0x004fc600000006ff */
[----:B------:R4:W-:Y:S01]  /*15380*/  STS.64 [R16+0x4800], R86 ;  /* 0x0048005610007388 */ /* 0x0009e20000000a00 */
[----:B------:R-:W-:Y:S01]  /*15390*/  @P5 FMUL.FTZ R11, R6, 0.69314718246459960938 ;  /* 0x3f317218060b5820 */ /* 0x000fe20000410000 */
[----:B------:R-:W-:Y:S02]  /*153a0*/  SHF.L.U32 R6, R19, 0x6, RZ ;  /* 0x0000000613067819 */ /* 0x000fe400000006ff */
[----:B------:R4:W-:Y:S01]  /*153b0*/  STS.64 [R18+0x4000], R88 ;  /* 0x0040005812007388 */ /* 0x0009e20000000a00 */
[----:B------:R-:W-:Y:S01]  /*153c0*/  SHF.R.S32.HI R73, RZ, 0x1f, R72 ;  /* 0x0000001fff497819 */ /* 0x000fe20000011448 */
[----:B------:R-:W-:Y:S02]  /*153d0*/  @P5 FFMA.FTZ R8, R100, R21, R11 ;  /* 0x0000001564085223 */ /* 0x000fe4000001000b */
[----:B------:R4:W-:Y:S01]  /*153e0*/  STS.64 [R18+0x4800], R90 ;  /* 0x0048005a12007388 */ /* 0x0009e20000000a00 */
[----:B------:R-:W-:Y:S02]  /*153f0*/  IMAD R69, R7, R9, R6 ;  /* 0x0000000907457224 */ /* 0x000fe400078e0206 */
[----:B-1----:R-:W-:-:S04]  /*15400*/  @P4 FMUL.FTZ R14, R5, 0.69314718246459960938 ;  /* 0x3f317218050e4820 */ /* 0x002fc80000410000 */
[----:B------:R-:W-:Y:S01]  /*15410*/  @P4 FFMA.FTZ R10, R3, R22, R14 ;  /* 0x00000016030a4223 */ /* 0x000fe2000001000e */
[----:B------:R-:W-:Y:S01]  /*15420*/  IMAD R3, R19, -0x40, R160 ;  /* 0xffffffc013037824 */ /* 0x000fe200078e02a0 */
[----:B------:R-:W-:Y:S06]  /*15430*/  BAR.SYNC.DEFER_BLOCKING 0x0 ;  /* 0x0000000000007b1d */ /* 0x000fec0000010000 */
[----:B------:R-:W-:Y:S05]  /*15440*/  @P0 BRA `(.L_x_7885) ;  /* 0x0000000000300947 */ /* 0x000fea0003800000 */
        /* <DEDUP_REMOVED lines=12> */
.L_x_7885:
[----:B------:R-:W-:Y:S05]  /*15510*/  BSYNC B0 ;  /* 0x0000000000007941 */ /* 0x000fea0003800000 */
.L_x_7884:
[----:B------:R-:W2:Y:S01]  /*15520*/  LDS.128 R64, [R71] ;  /* 0x0000000047407984 */ /* 0x000ea20000000c00 */
[C---:B-1----:R-:W-:Y:S01]  /*15530*/  VIADD R4, R2.reuse, 0x8 ;  /* 0x0000000802047836 */ /* 0x042fe20000000000 */
[----:B------:R-:W-:Y:S01]  /*15540*/  ULDC UR4, c[0x0][0x2dc] ;  /* 0x0000b70000047ab9 */ /* 0x000fe20000000800 */
[----:B------:R-:W-:Y:S01]  /*15550*/  IMAD.WIDE R72, R2, 0x80, R72 ;  /* 0x0000008002487825 */ /* 0x000fe200078e0248 */
[----:B------:R-:W1:Y:S02]  /*15560*/  LDS.128 R32, [R71+0x4000] ;  /* 0x0040000047207984 */ /* 0x000e640000000c00 */
[-C--:B------:R-:W-:Y:S01]  /*15570*/  ISETP.GE.AND P6, PT, R4, R3.reuse, PT ;  /* 0x000000030400720c */ /* 0x080fe20003fc6270 */
[----:B------:R-:W-:Y:S01]  /*15580*/  IMAD R69, R69, UR4, RZ ;  /* 0x0000000445457c24 */ /* 0x000fe2000f8e02ff */
[----:B------:R-:W3:Y:S01]  /*15590*/  LDS.128 R60, [R71+0x800] ;  /* 0x00080000473c7984 */ /* 0x000ee20000000c00 */
[C---:B------:R-:W-:Y:S01]  /*155a0*/  VIADD R0, R2.reuse, 0x10 ;  /* 0x0000001002007836 */ /* 0x040fe20000000000 */
[----:B------:R-:W-:Y:S01]  /*155b0*/  ULDC.64 UR4, c[0x0][0x288] ;  /* 0x0000a20000047ab9 */ /* 0x000fe20000000a00 */
[C---:B------:R-:W-:Y:S01]  /*155c0*/  VIADD R70, R2.reuse, 0x20 ;  /* 0x0000002002467836 */ /* 0x040fe20000000000 */
[----:B------:R-:W5:Y:S01]  /*155d0*/  LDS.128 R56, [R71+0x1000] ;  /* 0x0010000047387984 */ /* 0x000f620000000c00 */
[C---:B------:R-:W-:Y:S01]  /*155e0*/  IADD3 R72, P0, R69.reuse, R72, RZ ;  /* 0x0000004845487210 */ /* 0x040fe20007f1e0ff */
[----:B------:R-:W-:Y:S01]  /*155f0*/  VIADD R68, R2, 0x28 ;  /* 0x0000002802447836 */ /* 0x000fe20000000000 */
[----:B------:R-:W-:Y:S01]  /*15600*/  ISETP.GE.AND P5, PT, R0, R3, PT ;  /* 0x000000030000720c */ /* 0x000fe20003fa6270 */
        /* <DEDUP_REMOVED lines=18> */
[----:B----4-:R-:W4:Y:S04]  /*15730*/  LDS.128 R16, [R71+0x6000] ;  /* 0x0060000047107984 */ /* 0x010f280000000c00 */
[----:B------:R-:W4:Y:S04]  /*15740*/  LDS.128 R12, [R71+0x6800] ;  /* 0x00680000470c7984 */ /* 0x000f280000000c00 */
[----:B------:R-:W4:Y:S04]  /*15750*/  LDS.128 R8, [R71+0x7000] ;  /* 0x0070000047087984 */ /* 0x000f280000000c00 */
[----:B------:R4:W4:Y:S04]  /*15760*/  LDS.128 R36, [R71+0x3800] ;  /* 0x0038000047247984 */ /* 0x0009280000000c00 */
[----:B------:R4:W4:Y:S04]  /*15770*/  LDS.128 R4, [R71+0x7800] ;  /* 0x0078000047047984 */ /* 0x0009280000000c00 */
[----:B--2---:R2:W-:Y:S04]  /*15780*/  @!P0 STG.E.64 desc[UR6][R74.64], R64 ;  /* 0x000000404a008986 */ /* 0x0045e8000c101b06 */
[----:B------:R2:W-:Y:S04]  /*15790*/  @!P0 STG.E.64 desc[UR6][R74.64+0x8], R66 ;  /* 0x000008424a008986 */ /* 0x0005e8000c101b06 */
[----:B-1----:R2:W-:Y:S01]  /*157a0*/  @!P0 STG.E.128 desc[UR6][R74.64+0x100], R32 ;  /* 0x000100204a008986 */ /* 0x0025e2000c101d06 */
[----:B------:R-:W-:-:S03]  /*157b0*/  ISETP.GE.AND P0, PT, R2, R3, PT ;  /* 0x000000030200720c */ /* 0x000fc60003f06270 */
[----:B---3--:R2:W-:Y:S04]  /*157c0*/  @!P6 STG.E.128 desc[UR6][R74.64+0x1000], R60 ;  /* 0x0010003c4a00e986 */ /* 0x0085e8000c101d06 */
        /* <DEDUP_REMOVED lines=8> */
[----:B----4-:R2:W-:Y:S04]  /*15850*/  @!P3 STG.E.128 desc[UR6][R74.64+0x4100], R16 ;  /* 0x004100104a00b986 */ /* 0x0105e8000c101d06 */
[----:B------:R2:W-:Y:S04]  /*15860*/  @!P2 STG.E.128 desc[UR6][R74.64+0x5100], R12 ;  /* 0x0051000c4a00a986 */ /* 0x0005e8000c101d06 */
[----:B------:R2:W-:Y:S01]  /*15870*/  @!P1 STG.E.128 desc[UR6][R74.64+0x6100], R8 ;  /* 0x006100084a009986 */ /* 0x0005e2000c101d06 */
[----:B------:R-:W-:Y:S05]  /*15880*/  @P0 EXIT ;  /* 0x000000000000094d */ /* 0x000fea0003800000 */
[----:B------:R-:W-:Y:S04]  /*15890*/  STG.E.128 desc[UR6][R74.64+0x7000], R36 ;  /* 0x007000244a007986 */ /* 0x000fe8000c101d06 */
[----:B------:R-:W-:Y:S01]  /*158a0*/  STG.E.128 desc[UR6][R74.64+0x7100], R4 ;  /* 0x007100044a007986 */ /* 0x000fe2000c101d06 */
[----:B------:R-:W-:Y:S05]  /*158b0*/  EXIT ;  /* 0x000000000000794d */ /* 0x000fea0003800000 */
.L_x_7886:
        /* <DEDUP_REMOVED lines=12> */
.L_x_8538:


//--------------------- .text._ZN5flash24flash_fwd_splitkv_kernelI23Flash_fwd_kernel_traitsILi128ELi64ELi64ELi4ELb0ELb0EN7cutlass10bfloat16_tE19Flash_kernel_traitsILi128ELi64ELi64ELi4ES3_EELb1ELb0ELb0ELb0ELb1ELb1ELb1ELb1EEEvNS_16Flash_fwd_paramsE --------------------------
	.section	.text._ZN5flash24flash_fwd_splitkv_kernelI23Flash_fwd_kernel_traitsILi128ELi64ELi64ELi4ELb0ELb0EN7cutlass10bfloat16_tE19Flash_kernel_traitsILi128ELi64ELi64ELi4ES3_EELb1ELb0ELb0ELb0ELb1ELb1ELb1ELb1EEEvNS_16Flash_fwd_paramsE,"ax",@progbits
	.align	128
        .global         _ZN5flash24flash_fwd_splitkv_kernelI23Flash_fwd_kernel_traitsILi128ELi64ELi64ELi4ELb0ELb0EN7cutlass10bfloat16_tE19Flash_kernel_traitsILi128ELi64ELi64ELi4ES3_EELb1ELb0ELb0ELb0ELb1ELb1ELb1ELb1EEEvNS_16Flash_fwd_paramsE
        .type           _ZN5flash24flash_fwd_splitkv_kernelI23Flash_fwd_kernel_traitsILi128ELi64ELi64ELi4ELb0ELb0EN7cutlass10bfloat16_tE19Flash_kernel_traitsILi128ELi64ELi64ELi4ES3_EELb1ELb0ELb0ELb0ELb1ELb1ELb1ELb1EEEvNS_16Flash_fwd_paramsE,@function
        .size           _ZN5flash24flash_fwd_splitkv_kernelI23Flash_fwd_kernel_traitsILi128ELi64ELi64ELi4ELb0ELb0EN7cutlass10bfloat16_tE19Flash_kernel_traitsILi128ELi64ELi64ELi4ES3_EELb1ELb0ELb0ELb0ELb1ELb1ELb1ELb1EEEvNS_16Flash_fwd_paramsE,(.L_x_8539 - _ZN5flash24flash_fwd_splitkv_kernelI23Flash_fwd_kernel_traitsILi128ELi64ELi64ELi4ELb0ELb0EN7cutlass10bfloat16_tE19Flash_kernel_traitsILi128ELi64ELi64ELi4ES3_EELb1ELb0ELb0ELb0ELb1ELb1ELb1ELb1EEEvNS_16Flash_fwd_paramsE)
        .other          _ZN5flash24flash_fwd_splitkv_kernelI23Flash_fwd_kernel_traitsILi128ELi64ELi64ELi4ELb0ELb0EN7cutlass10bfloat16_tE19Flash_kernel_traitsILi128ELi64ELi64ELi4ES3_EELb1ELb0ELb0ELb0ELb1ELb1ELb1ELb1EEEvNS_16Flash_fwd_paramsE,@"STO_CUDA_ENTRY STV_DEFAULT"
_ZN5flash24flash_fwd_splitkv_kernelI23Flash_fwd_kernel_traitsILi128ELi64ELi64ELi4ELb0ELb0EN7cutlass10bfloat16_tE19Flash_kernel_traitsILi128ELi64ELi64ELi4ES3_EELb1ELb0ELb0ELb0ELb1ELb1ELb1ELb1EEEvNS_16Flash_fwd_paramsE:
.text._ZN5flash24flash_fwd_splitkv_kernelI23Flash_fwd_kernel_traitsILi128ELi64ELi64ELi4ELb0ELb0EN7cutlass10bfloat16_tE19Flash_kernel_traitsILi128ELi64ELi64ELi4ES3_EELb1ELb0ELb0ELb0ELb1ELb1ELb1ELb1EEEvNS_16Flash_fwd_paramsE:
        /* <DEDUP_REMOVED lines=59> */
.L_x_7887:
[----:B------:R-:W1:Y:S02]  /*03b0*/  LDC R11, c[0x0][0x2c8] ;  /* 0x0000b200ff0b7b82 */ /* 0x000e640000000800 */
.L_x_7888:
        /* <DEDUP_REMOVED lines=148> */
.L_x_7889:
        /* <DEDUP_REMOVED lines=24> */
.L_x_7890:
        /* <DEDUP_REMOVED lines=82> */
.L_x_7891:
        /* <DEDUP_REMOVED lines=49> */
.L_x_7893:
        /* <DEDUP_REMOVED lines=32> */
.L_x_7892:
        /* <DEDUP_REMOVED lines=217> */
.L_x_7932:
        /* <DEDUP_REMOVED lines=150> */
.L_x_7898:
[----:B------:R-:W-:Y:S05]  /*2fa0*/  BSYNC B0 ;  /* 0x0000000000007941 */ /* 0x000fea0003800000 */
.L_x_7897:
        /* <DEDUP_REMOVED lines=102> */
.L_x_7900:
[----:B------:R-:W-:Y:S05]  /*3610*/  BSYNC B0 ;  /* 0x0000000000007941 */ /* 0x000fea0003800000 */
.L_x_7899:
        /* <DEDUP_REMOVED lines=106> */
.L_x_7902:
[----:B------:R-:W-:Y:S05]  /*3cc0*/  BSYNC B0 ;  /* 0x0000000000007941 */ /* 0x000fea0003800000 */
.L_x_7901:
        /* <DEDUP_REMOVED lines=112> */
.L_x_7904:
[----:B------:R-:W-:Y:S05]  /*43d0*/  BSYNC B0 ;  /* 0x0000000000007941 */ /* 0x000fea0003800000 */
.L_x_7903:
[C---:B------:R-:W-:Y:S01]  /*43e0*/  LEA R50, P1, R41.reuse, R50, 0x1 ;  /* 0x0000003229327211 */ /* 0x040fe200078208ff */
[----:B------:R-:W-:Y:S01]  /*43f0*/  IMAD.MOV.U32 R8, RZ, RZ, R10 ;  /* 0x000000ffff087224 */ /* 0x000fe200078e000a */
[----:B------:R-:W-:Y:S02]  /*4400*/  UMOV UR4, UR21 ;  /* 0x0000001500047c82 */ /* 0x000fe40008000000 */
[C---:B------:R-:W-:Y:S02]  /*4410*/  LEA.HI.X.SX32 R51, R41.reuse, R51, 0x1, P1 ;  /* 0x0000003329337211 */ /* 0x040fe400008f0eff */
[C---:B------:R-:W-:Y:S04]  /*4420*/  LEA R10, P0, R41.reuse, R8, 0x1 ;  /* 0x00000008290a7211 */ /* 0x040fe800078008ff */
[----:B------:R-:W-:Y:S01]  /*4430*/  LEA.HI.X.SX32 R9, R41, R9, 0x1, P0 ;  /* 0x0000000929097211 */ /* 0x000fe200000f0eff */
[----:B------:R-:W-:Y:S08]  /*4440*/  BRA `(.L_x_7905) ;  /* 0x0000003000447947 */ /* 0x000ff00003800000 */
.L_x_7896:
        /* <DEDUP_REMOVED lines=86> */
.L_x_7909:
[----:B------:R-:W-:Y:S05]  /*49b0*/  BSYNC B0 ;  /* 0x0000000000007941 */ /* 0x000fea0003800000 */
.L_x_7908:
        /* <DEDUP_REMOVED lines=85> */
.L_x_7911:
[----:B------:R-:W-:Y:S05]  /*4f10*/  BSYNC B0 ;  /* 0x0000000000007941 */ /* 0x000fea0003800000 */
.L_x_7910:
[----:B-----5:R4:W-:Y:S02]  /*4f20*/  STG.E.128 desc[UR6][R148.64+0x80], R44 ;  /* 0x0000802c94007986 */ /* 0x0209e4000c101d06 */
.L_x_7907:
[----:B------:R-:W-:Y:S05]  /*4f30*/  BSYNC B1 ;  /* 0x0000000000017941 */ /* 0x000fea0003800000 */
.L_x_7906:
        /* <DEDUP_REMOVED lines=92> */
.L_x_7915:
[----:B------:R-:W-:Y:S05]  /*5500*/  BSYNC B0 ;  /* 0x0000000000007941 */ /* 0x000fea0003800000 */
.L_x_7914:
        /* <DEDUP_REMOVED lines=89> */
.L_x_7917:
[----:B------:R-:W-:Y:S05]  /*5aa0*/  BSYNC B0 ;  /* 0x0000000000007941 */ /* 0x000fea0003800000 */
.L_x_7916:
[----:B-----5:R1:W-:Y:S02]  /*5ab0*/  STG.E.128 desc[UR6][R148.64+0x80], R44 ;  /* 0x0000802c94007986 */ /* 0x0203e4000c101d06 */
.L_x_7913:
[----:B------:R-:W-:Y:S05]  /*5ac0*/  BSYNC B1 ;  /* 0x0000000000017941 */ /* 0x000fea0003800000 */
.L_x_7912:
        /* <DEDUP_REMOVED lines=94> */
.L_x_7921:
[----:B------:R-:W-:Y:S05]  /*60b0*/  BSYNC B0 ;  /* 0x0000000000007941 */ /* 0x000fea0003800000 */
.L_x_7920:
        /* <DEDUP_REMOVED lines=89> */
.L_x_7923:
[----:B------:R-:W-:Y:S05]  /*6650*/  BSYNC B0 ;  /* 0x0000000000007941 */ /* 0x000fea0003800000 */
.L_x_7922:
[----:B-----5:R4:W-:Y:S02]  /*6660*/  STG.E.128 desc[UR6][R144.64], R44 ;  /* 0x0000002c90007986 */ /* 0x0209e4000c101d06 */
.L_x_7919:
[----:B------:R-:W-:Y:S05]  /*6670*/  BSYNC B1 ;  /* 0x0000000000017941 */ /* 0x000fea0003800000 */
.L_x_7918:
        /* <DEDUP_REMOVED lines=100> */
.L_x_7927:
[----:B------:R-:W-:Y:S05]  /*6cc0*/  BSYNC B0 ;  /* 0x0000000000007941 */ /* 0x000fea0003800000 */
.L_x_7926:
        /* <DEDUP_REMOVED lines=89> */
.L_x_7929:
[----:B------:R-:W-:Y:S05]  /*7260*/  BSYNC B0 ;  /* 0x0000000000007941 */ /* 0x000fea0003800000 */
.L_x_7928:
[----:B-----5:R3:W-:Y:S02]  /*7270*/  STG.E.128 desc[UR6][R144.64], R44 ;  /* 0x0000002c90007986 */ /* 0x0207e4000c101d06 */
.L_x_7925:
[----:B------:R-:W-:Y:S05]  /*7280*/  BSYNC B1 ;  /* 0x0000000000017941 */ /* 0x000fea0003800000 */
.L_x_7924:
        /* <DEDUP_REMOVED lines=8> */
.L_x_7895:
        /* <DEDUP_REMOVED lines=37> */
.L_x_7905:
        /* <DEDUP_REMOVED lines=81> */
.L_x_7930:
        /* <DEDUP_REMOVED lines=11> */
.L_x_7931:
[----:B------:R-:W-:Y:S04]  /*7b20*/  IADD3 R11, R11, -0x1, RZ ;  /* 0xffffffff0b0b7810 */ /* 0x000fe80007ffe0ff */
[----:B------:R-:W-:Y:S11]  /*7b30*/  ISETP.GT.AND P0, PT, R11, R81, PT ;  /* 0x000000510b00720c */ /* 0x000ff60003f04270 */
[----:B------:R-:W-:Y:S02]  /*7b40*/  @!UPT UIADD3 URZ, URZ, URZ, URZ ;  /* 0x0000003f3f3ff290 */ /* 0x000fe4000fffe03f */
[----:B------:R-:W-:Y:S05]  /*7b50*/  @P0 BRA `(.L_x_7932) ;  /* 0xffffffa800b80947 */ /* 0x000fea000383ffff */
.L_x_7894:
        /* <DEDUP_REMOVED lines=99> */
.L_x_7939:
[----:B------:R-:W-:Y:S05]  /*8190*/  BSYNC B0 ;  /* 0x0000000000007941 */ /* 0x000fea0003800000 */
.L_x_7938:
        /* <DEDUP_REMOVED lines=44> */
.L_x_7941:
[----:B------:R-:W-:Y:S05]  /*8460*/  BSYNC B0 ;  /* 0x0000000000007941 */ /* 0x000fea0003800000 */
.L_x_7940:
[----:B------:R3:W-:Y:S02]  /*8470*/  STS.128 [R164+0x2000], R8 ;  /* 0x00200008a4007388 */ /* 0x0007e40000000c00 */
.L_x_7937:
[----:B------:R-:W-:Y:S05]  /*8480*/  BSYNC B1 ;  /* 0x0000000000017941 */ /* 0x000fea0003800000 */
.L_x_7936:
        /* <DEDUP_REMOVED lines=58> */
.L_x_7945:
[----:B------:R-:W-:Y:S05]  /*8830*/  BSYNC B0 ;  /* 0x0000000000007941 */ /* 0x000fea0003800000 */
.L_x_7944:
        /* <DEDUP_REMOVED lines=43> */
.L_x_7947:
[----:B------:R-:W-:Y:S05]  /*8af0*/  BSYNC B0 ;  /* 0x0000000000007941 */ /* 0x000fea0003800000 */
.L_x_7946:
[----:B------:R2:W-:Y:S02]  /*8b00*/  STS.128 [R164+0x2800], R8 ;  /* 0x00280008a4007388 */ /* 0x0005e40000000c00 */
.L_x_7943:
[----:B------:R-:W-:Y:S05]  /*8b10*/  BSYNC B1 ;  /* 0x0000000000017941 */ /* 0x000fea0003800000 */
.L_x_7942:
        /* <DEDUP_REMOVED lines=59> */
.L_x_7951:
[----:B------:R-:W-:Y:S05]  /*8ed0*/  BSYNC B0 ;  /* 0x0000000000007941 */ /* 0x000fea0003800000 */
.L_x_7950:
        /* <DEDUP_REMOVED lines=43> */
.L_x_7953:
[----:B------:R-:W-:Y:S05]  /*9190*/  BSYNC B0 ;  /* 0x0000000000007941 */ /* 0x000fea0003800000 */
.L_x_7952:
[----:B------:R2:W-:Y:S02]  /*91a0*/  STS.128 [R164+0x3000], R8 ;  /* 0x00300008a4007388 */ /* 0x0005e40000000c00 */
.L_x_7949:
[----:B------:R-:W-:Y:S05]  /*91b0*/  BSYNC B1 ;  /* 0x0000000000017941 */ /* 0x000fea0003800000 */
.L_x_7948:
        /* <DEDUP_REMOVED lines=58> */
.L_x_7956:
[----:B------:R-:W-:Y:S05]  /*9560*/  BSYNC B0 ;  /* 0x0000000000007941 */ /* 0x000fea0003800000 */
.L_x_7955:
        /* <DEDUP_REMOVED lines=43> */
.L_x_7958:
[----:B------:R-:W-:Y:S05]  /*9820*/  BSYNC B0 ;  /* 0x0000000000007941 */ /* 0x000fea0003800000 */
.L_x_7957:
[----:B------:R2:W-:Y:S01]  /*9830*/  STS.128 [R164+0x3800], R8 ;  /* 0x00380008a4007388 */ /* 0x0005e20000000c00 */
[----:B------:R-:W-:Y:S05]  /*9840*/  BRA `(.L_x_7954) ;  /* 0x0000003000687947 */ /* 0x000fea0003800000 */
.L_x_7935:
        /* <DEDUP_REMOVED lines=89> */
.L_x_7962:
[----:B------:R-:W-:Y:S05]  /*9de0*/  BSYNC B0 ;  /* 0x0000000000007941 */ /* 0x000fea0003800000 */
.L_x_7961:
        /* <DEDUP_REMOVED lines=89> */
.L_x_7964:
[----:B------:R-:W-:Y:S05]  /*a380*/  BSYNC B0 ;  /* 0x0000000000007941 */ /* 0x000fea0003800000 */
.L_x_7963:
[----:B------:R3:W-:Y:S02]  /*a390*/  STS.128 [R164+0x2000], R8 ;  /* 0x00200008a4007388 */ /* 0x0007e40000000c00 */
.L_x_7960:
[----:B------:R-:W-:Y:S05]  /*a3a0*/  BSYNC B1 ;  /* 0x0000000000017941 */ /* 0x000fea0003800000 */
.L_x_7959:
        /* <DEDUP_REMOVED lines=94> */
.L_x_7968:
[----:B------:R-:W-:Y:S05]  /*a990*/  BSYNC B0 ;  /* 0x0000000000007941 */ /* 0x000fea0003800000 */
.L_x_7967:
        /* <DEDUP_REMOVED lines=91> */
.L_x_7970:
[----:B------:R-:W-:Y:S05]  /*af50*/  BSYNC B0 ;  /* 0x0000000000007941 */ /* 0x000fea0003800000 */
.L_x_7969:
[----:B------:R1:W-:Y:S02]  /*af60*/  STS.128 [R164+0x2800], R8 ;  /* 0x00280008a4007388 */ /* 0x0003e40000000c00 */
.L_x_7966:
[----:B------:R-:W-:Y:S05]  /*af70*/  BSYNC B1 ;  /* 0x0000000000017941 */ /* 0x000fea0003800000 */
.L_x_7965:
        /* <DEDUP_REMOVED lines=96> */
.L_x_7974:
[----:B------:R-:W-:Y:S05]  /*b580*/  BSYNC B0 ;  /* 0x0000000000007941 */ /* 0x000fea0003800000 */
.L_x_7973:
        /* <DEDUP_REMOVED lines=90> */
.L_x_7976:
[----:B------:R-:W-:Y:S05]  /*bb30*/  BSYNC B0 ;  /* 0x0000000000007941 */ /* 0x000fea0003800000 */
.L_x_7975:
[----:B------:R3:W-:Y:S02]  /*bb40*/  STS.128 [R164+0x3000], R8 ;  /* 0x00300008a4007388 */ /* 0x0007e40000000c00 */
.L_x_7972:
[----:B------:R-:W-:Y:S05]  /*bb50*/  BSYNC B1 ;  /* 0x0000000000017941 */ /* 0x000fea0003800000 */
.L_x_7971:
        /* <DEDUP_REMOVED lines=94> */
.L_x_7978:
[----:B------:R-:W-:Y:S05]  /*c140*/  BSYNC B0 ;  /* 0x0000000000007941 */ /* 0x000fea0003800000 */
.L_x_7977:
        /* <DEDUP_REMOVED lines=95> */
.L_x_7980:
[----:B------:R-:W-:Y:S05]  /*c740*/  BSYNC B0 ;  /* 0x0000000000007941 */ /* 0x000fea0003800000 */
.L_x_7979:
[----:B------:R3:W-:Y:S01]  /*c750*/  STS.128 [R164+0x3800], R8 ;  /* 0x00380008a4007388 */ /* 0x0007e20000000c00 */
[----:B------:R-:W-:Y:S05]  /*c760*/  BRA `(.L_x_7954) ;  /* 0x0000000000a07947 */ /* 0x000fea0003800000 */
.L_x_7934:
        /* <DEDUP_REMOVED lines=40> */
.L_x_7954:
[----:B------:R-:W-:Y:S05]  /*c9f0*/  BSYNC B2 ;  /* 0x0000000000027941 */ /* 0x000fea0003800000 */
.L_x_7933:
[----:B------:R-:W-:Y:S01]  /*ca00*/  VIADD R170, R102, 0xffffffff ;  /* 0xffffffff66aa7836 */ /* 0x000fe20000000000 */
[----:B------:R-:W-:Y:S01]  /*ca10*/  ULDC.64 UR12, c[0x0][0x218] ;  /* 0x00008600000c7ab9 */ /* 0x000fe20000000a00 */
[----:B------:R-:W-:Y:S01]  /*ca20*/  LEA.HI R2, R69, R69, RZ, 0x1 ;  /* 0x0000004545027211 */ /* 0x000fe200078f08ff */
[----:B------:R-:W-:Y:S01]  /*ca30*/  ULDC.64 UR10, c[0x0][0x220] ;  /* 0x00008800000a7ab9 */ /* 0x000fe20000000a00 */
[----:B------:R-:W-:Y:S01]  /*ca40*/  IMAD.SHL.U32 R3, R170, 0x40, RZ ;  /* 0x00000040aa037824 */ /* 0x000fe200078e00ff */
[----:B------:R-:W-:Y:S01]  /*ca50*/  LEA R166, P0, R132, UR12, 0x1 ;  /* 0x0000000c84a67c11 */ /* 0x000fe2000f8008ff */
[----:B------:R-:W-:Y:S01]  /*ca60*/  ULDC.64 UR16, c[0x0][0x398] ;  /* 0x0000e60000107ab9 */ /* 0x000fe20000000a00 */
[----:B-123--:R-:W-:Y:S01]  /*ca70*/  SHF.R.S32.HI R11, RZ, 0x1f, R72 ;  /* 0x0000001fff0b7819 */ /* 0x00efe20000011448 */
[----:B------:R-:W-:Y:S01]  /*ca80*/  IMAD.IADD R9, R62, 0x1, -R3 ;  /* 0x000000013e097824 */ /* 0x000fe200078e0a03 */
[----:B------:R-:W-:Y:S01]  /*ca90*/  LEA.HI.X R165, R132, UR13, R60, 0x1, P0 ;  /* 0x0000000d84a57c11 */ /* 0x000fe200080f0c3c */
[----:B------:R-:W-:Y:S01]  /*caa0*/  IMAD.SHL.U32 R61, R61, 0x2, RZ ;  /* 0x000000023d3d7824 */ /* 0x000fe200078e00ff */
[----:B------:R-:W-:-:S02]  /*cab0*/  LOP3.LUT R2, R2, 0xfffffffe, RZ, 0xc0, !PT ;  /* 0xfffffffe02027812 */ /* 0x000fc400078ec0ff */
[-C--:B------:R-:W-:Y:S02]  /*cac0*/  ISETP.GE.AND P5, PT, R18, R9.reuse, PT ;  /* 0x000000091200720c */ /* 0x080fe40003fa6270 */
[-C--:B------:R-:W-:Y:S01]  /*cad0*/  ISETP.GE.AND P4, PT, R28, R9.reuse, PT ;  /* 0x000000091c00720c */ /* 0x080fe20003f86270 */
[----:B------:R-:W-:Y:S01]  /*cae0*/  IMAD.IADD R69, R69, 0x1, -R2 ;  /* 0x0000000145457824 */ /* 0x000fe200078e0a02 */
[-C--:B------:R-:W-:Y:S01]  /*caf0*/  ISETP.GE.AND P1, PT, R134, R9.reuse, PT ;  /* 0x000000098600720c */ /* 0x080fe20003f26270 */
[----:B------:R-:W-:Y:S01]  /*cb00*/  IMAD.SHL.U32 R2, R66, 0x40, RZ ;  /* 0x0000004042027824 */ /* 0x000fe200078e00ff */
[CC--:B------:R-:W-:Y:S02]  /*cb10*/  ISETP.GE.AND P6, PT, R0.reuse, R9.reuse, PT ;  /* 0x000000090000720c */ /* 0x0c0fe40003fc6270 */
[----:B------:R-:W-:Y:S02]  /*cb20*/  ISETP.GE.AND P2, PT, R0, R9, PT ;  /* 0x000000090000720c */ /* 0x000fe40003f46270 */
[----:B------:R-:W-:-:S02]  /*cb30*/  LEA.HI R0, R11, R72, RZ, 0x3 ;  /* 0x000000480b007211 */ /* 0x000fc400078f18ff */
[----:B------:R-:W-:Y:S01]  /*cb40*/  SHF.R.S32.HI R171, RZ, 0x1f, R64 ;  /* 0x0000001fffab7819 */ /* 0x000fe20000011440 */
[----:B------:R-:W1:Y:S01]  /*cb50*/  @!P5 LDC.64 R6, c[0x0][0x248] ;  /* 0x00009200ff06db82 */ /* 0x000e620000000a00 */
[C---:B------:R-:W-:Y:S01]  /*cb60*/  LOP3.LUT R11, R0.reuse, 0xfffffff8, RZ, 0xc0, !PT ;  /* 0xfffffff8000b7812 */ /* 0x040fe200078ec0ff */
[----:B------:R-:W-:Y:S01]  /*cb70*/  IMAD.SHL.U32 R0, R0, 0x40, RZ ;  /* 0x0000004000007824 */ /* 0x000fe200078e00ff */
[----:B------:R-:W-:Y:S01]  /*cb80*/  LEA.HI R171, R171, R64, RZ, 0x2 ;  /* 0x00000040abab7211 */ /* 0x000fe200078f10ff */
[----:B------:R-:W-:Y:S02]  /*cb90*/  @!P1 IMAD.MOV.U32 R167, RZ, RZ, R165 ;  /* 0x000000ffffa79224 */ /* 0x000fe400078e00a5 */
[C---:B------:R-:W-:Y:S01]  /*cba0*/  @!P6 LEA R12, P0, R71.reuse, R166, 0x1 ;  /* 0x000000a6470ce211 */ /* 0x040fe200078008ff */
[----:B------:R-:W-:Y:S01]  /*cbb0*/  IMAD.IADD R72, R72, 0x1, -R11 ;  /* 0x0000000148487824 */ /* 0x000fe200078e0a0b */
[----:B------:R-:W2:Y:S01]  /*cbc0*/  @!P4 LDC.64 R4, c[0x0][0x248] ;  /* 0x00009200ff04cb82 */ /* 0x000ea20000000a00 */
[----:B------:R-:W-:Y:S01]  /*cbd0*/  @!PT LDS RZ, [RZ] ;  /* 0x00000000fffff984 */ /* 0x000fe20000000800 */
[----:B------:R-:W-:Y:S01]  /*cbe0*/  @!PT LDS RZ, [RZ] ;  /* 0x00000000fffff984 */ /* 0x000fe20000000800 */
[----:B------:R-:W-:Y:S01]  /*cbf0*/  @!PT LDS RZ, [RZ] ;  /* 0x00000000fffff984 */ /* 0x000fe20000000800 */
[----:B------:R-:W-:Y:S01]  /*cc00*/  @!P1 LDGSTS.E.BYPASS.LTC128B.128 [R164+0x4000], desc[UR6][R166.64] ;  /* 0x04000000a6a49fae */ /* 0x000fe2000b901d46 */
[----:B------:R-:W-:Y:S01]  /*cc10*/  @!P6 LEA.HI.X R13, R71, R165, R70, 0x1, P0 ;  /* 0x000000a5470de211 */ /* 0x000fe200000f0c46 */
[----:B------:R-:W-:Y:S01]  /*cc20*/  IMAD.SHL.U32 R8, R72, 0x40, RZ ;  /* 0x0000004048087824 */ /* 0x000fe200078e00ff */
[----:B------:R-:W-:Y:S01]  /*cc30*/  SHF.R.S32.HI R171, RZ, 0x2, R171 ;  /* 0x00000002ffab7819 */ /* 0x000fe200000114ab */
[----:B------:R3:W-:Y:S01]  /*cc40*/  @!P1 LDGSTS.E.BYPASS.LTC128B.128 [R164+0x6000], desc[UR6][R166.64+0x80] ;  /* 0x06000080a6a49fae */ /* 0x0007e2000b901d46 */
[----:B------:R-:W-:-:S03]  /*cc50*/  ISETP.GE.AND P1, PT, R18, R9, PT ;  /* 0x000000091200720c */ /* 0x000fc60003f26270 */
[----:B------:R-:W-:Y:S04]  /*cc60*/  @!P6 LDGSTS.E.BYPASS.LTC128B.128 [R164+0x4800], desc[UR6][R12.64] ;  /* 0x048000000ca4efae */ /* 0x000fe8000b901d46 */
[----:B------:R5:W-:Y:S01]  /*cc70*/  @!P6 LDGSTS.E.BYPASS.LTC128B.128 [R164+0x6800], desc[UR6][R12.64+0x80] ;  /* 0x068000800ca4efae */ /* 0x000be2000b901d46 */
[----:B-1----:R-:W-:-:S04]  /*cc80*/  @!P5 LEA R16, P0, R6, R166, 0x6 ;  /* 0x000000a60610d211 */ /* 0x002fc800078030ff */
[----:B------:R-:W-:Y:S02]  /*cc90*/  @!P5 LEA.HI.X R17, R6, R165, R7, 0x6, P0 ;  /* 0x000000a50611d211 */ /* 0x000fe400000f3407 */
[-C--:B------:R-:W-:Y:S01]  /*cca0*/  ISETP.GE.AND P0, PT, R28, R9.reuse, PT ;  /* 0x000000091c00720c */ /* 0x080fe20003f06270 */
[----:B------:R-:W5:Y:S01]  /*ccb0*/  @!P1 LDC.64 R6, c[0x0][0x250] ;  /* 0x00009400ff069b82 */ /* 0x000f620000000a00 */
[----:B--2---:R-:W-:Y:S01]  /*ccc0*/  @!P4 IMAD R5, R5, 0x60, RZ ;  /* 0x000000600505c824 */ /* 0x004fe200078e02ff */
[----:B------:R-:W-:Y:S04]  /*ccd0*/  @!P5 LDGSTS.E.BYPASS.LTC128B.128 [R164+0x5000], desc[UR6][R16.64] ;  /* 0x0500000010a4dfae */ /* 0x000fe8000b901d46 */
[----:B------:R-:W-:Y:S01]  /*cce0*/  @!P5 LDGSTS.E.BYPASS.LTC128B.128 [R164+0x7000], desc[UR6][R16.64+0x80] ;  /* 0x0700008010a4dfae */ /* 0x000fe2000b901d46 */
[----:B------:R-:W-:Y:S01]  /*ccf0*/  ISETP.GE.AND P5, PT, R134, R9, PT ;  /* 0x000000098600720c */ /* 0x000fe20003fa6270 */
[----:B---3--:R-:W-:-:S02]  /*cd00*/  @!P4 IMAD.MOV.U32 R167, RZ, RZ, R165 ;  /* 0x000000ffffa7c224 */ /* 0x008fc400078e00a5 */
[----:B------:R-:W-:-:S04]  /*cd10*/  @!P4 IMAD.WIDE.U32 R14, R4, 0x60, R166 ;  /* 0x00000060040ec825 */ /* 0x000fc800078e00a6 */
[----:B------:R-:W-:Y:S01]  /*cd20*/  @!P4 IMAD.IADD R15, R5, 0x1, R15 ;  /* 0x00000001050fc824 */ /* 0x000fe200078e020f */
[----:B------:R-:W-:Y:S01]  /*cd30*/  LOP3.LUT R5, R2, 0x1c0, RZ, 0xc0, !PT ;  /* 0x000001c002057812 */ /* 0x000fe200078ec0ff */
[----:B------:R-:W-:-:S03]  /*cd40*/  IMAD.SHL.U32 R4, R134, 0x8, RZ ;  /* 0x0000000886047824 */ /* 0x000fc600078e00ff */
[----:B------:R-:W-:Y:S02]  /*cd50*/  @!P4 LDGSTS.E.BYPASS.LTC128B.128 [R164+0x5800], desc[UR6][R14.64] ;  /* 0x058000000ea4cfae */ /* 0x000fe4000b901d46 */
[----:B------:R-:W-:Y:S01]  /*cd60*/  LOP3.LUT R2, R5, 0x8, R4, 0xf8, !PT ;  /* 0x0000000805027812 */ /* 0x000fe200078ef804 */
[----:B------:R-:W-:Y:S01]  /*cd70*/  IMAD.SHL.U32 R4, R69, 0x8, RZ ;  /* 0x0000000845047824 */ /* 0x000fe200078e00ff */
[----:B------:R1:W-:Y:S01]  /*cd80*/  @!P4 LDGSTS.E.BYPASS.LTC128B.128 [R164+0x7800], desc[UR6][R14.64+0x80] ;  /* 0x078000800ea4cfae */ /* 0x0003e2000b901d46 */
[----:B------:R-:W-:Y:S02]  /*cd90*/  SHF.R.U32.HI R5, RZ, 0x3, R5 ;  /* 0x00000003ff057819 */ /* 0x000fe40000011605 */
[----:B------:R-:W-:Y:S01]  /*cda0*/  LEA R168, P4, R104, UR10, 0x1 ;  /* 0x0000000a68a87c11 */ /* 0x000fe2000f8808ff */
[----:B------:R-:W0:Y:S01]  /*cdb0*/  LDGDEPBAR ;  /* 0x00000000000079af */ /* 0x000e220000000000 */
[----:B------:R-:W-:Y:S02]  /*cdc0*/  LOP3.LUT R2, R2, R5, RZ, 0x3c, !PT ;  /* 0x0000000502027212 */ /* 0x000fe400078e3cff */
[----:B------:R-:W-:-:S02]  /*cdd0*/  LOP3.LUT R5, R8, 0x1c0, RZ, 0xc0, !PT ;  /* 0x000001c008057812 */ /* 0x000fc400078ec0ff */
[----:B------:R-:W1:Y:S01]  /*cde0*/  @!P0 LDC.64 R8, c[0x0][0x250] ;  /* 0x00009400ff088b82 */ /* 0x000e620000000a00 */
[----:B------:R-:W-:Y:S01]  /*cdf0*/  LEA.HI.X R169, R104, UR11, R101, 0x1, P4 ;  /* 0x0000000b68a97c11 */ /* 0x000fe2000a0f0c65 */
[----:B------:R-:W-:Y:S01]  /*ce00*/  IMAD R157, R69, 0x200, R2 ;  /* 0x00000200459d7824 */ /* 0x000fe200078e0202 */
[-C--:B------:R-:W-:Y:S02]  /*ce10*/  @!P2 LEA R10, P4, R67, R168.reuse, 0x1 ;  /* 0x000000a8430aa211 */ /* 0x080fe400078808ff */
[----:B------:R-:W-:Y:S02]  /*ce20*/  LOP3.LUT R4, R5, 0x8, R4, 0xf8, !PT ;  /* 0x0000000805047812 */ /* 0x000fe400078ef804 */
[----:B------:R-:W-:Y:S02]  /*ce30*/  @!P2 LEA.HI.X R11, R67, R169, R68, 0x1, P4 ;  /* 0x000000a9430ba211 */ /* 0x000fe400020f0c44 */
[----:B-----5:R-:W-:Y:S02]  /*ce40*/  @!P1 LEA R12, P4, R6, R168, 0x6 ;  /* 0x000000a8060c9211 */ /* 0x020fe400078830ff */
[----:B------:R-:W-:-:S02]  /*ce50*/  SHF.R.U32.HI R5, RZ, 0x3, R5 ;  /* 0x00000003ff057819 */ /* 0x000fc40000011605 */
[----:B------:R-:W-:Y:S01]  /*ce60*/  @!P1 LEA.HI.X R13, R6, R169, R7, 0x6, P4 ;  /* 0x000000a9060d9211 */ /* 0x000fe200020f3407 */
[----:B------:R-:W-:Y:S01]  /*ce70*/  IMAD.MOV.U32 R7, RZ, RZ, 0x10 ;  /* 0x00000010ff077424 */ /* 0x000fe200078e00ff */
[----:B------:R-:W-:Y:S02]  /*ce80*/  LOP3.LUT R6, R0, 0xfffffe00, RZ, 0xc0, !PT ;  /* 0xfffffe0000067812 */ /* 0x000fe400078ec0ff */
[----:B------:R-:W-:Y:S01]  /*ce90*/  LOP3.LUT R4, R4, R5, RZ, 0x3c, !PT ;  /* 0x0000000504047212 */ /* 0x000fe200078e3cff */
[----:B------:R-:W-:-:S04]  /*cea0*/  DEPBAR.LE SB0, 0x0 ;  /* 0x000080000000791a */ /* 0x000fc80000000000 */
[----:B------:R-:W-:Y:S01]  /*ceb0*/  BAR.SYNC.DEFER_BLOCKING 0x0 ;  /* 0x0000000000007b1d */ /* 0x000fe20000010000 */
[----:B------:R-:W-:Y:S01]  /*cec0*/  IMAD R5, R63, 0x400, R6 ;  /* 0x000004003f057824 */ /* 0x000fe200078e0206 */
[----:B------:R-:W-:Y:S01]  /*ced0*/  LEA R157, R157, UR4, 0x1 ;  /* 0x000000049d9d7c11 */ /* 0x000fe2000f8e08ff */
[----:B-1----:R-:W-:Y:S01]  /*cee0*/  @!P0 IMAD.WIDE.U32 R14, R8, 0x60, R168 ;  /* 0x00000060080e8825 */ /* 0x002fe200078e00a8 */
[----:B------:R-:W-:-:S03]  /*cef0*/  LOP3.LUT R152, R4, R6, RZ, 0xfc, !PT ;  /* 0x0000000604987212 */ /* 0x000fc600078efcff */
[----:B------:R-:W-:Y:S02]  /*cf00*/  @!P0 IMAD R9, R9, 0x60, RZ ;  /* 0x0000006009098824 */ /* 0x000fe400078e02ff */
[----:B------:R-:W-:Y:S02]  /*cf10*/  IMAD.IADD R158, R4, 0x1, R5 ;  /* 0x00000001049e7824 */ /* 0x000fe400078e0205 */
[----:B------:R-:W-:Y:S02]  /*cf20*/  @!P0 IMAD.IADD R15, R9, 0x1, R15 ;  /* 0x00000001090f8824 */ /* 0x000fe400078e020f */
[----:B------:R-:W-:Y:S01]  /*cf30*/  IMAD.MOV.U32 R5, RZ, RZ, 0x20 ;  /* 0x00000020ff057424 */ /* 0x000fe200078e00ff */
[----:B------:R-:W-:Y:S01]  /*cf40*/  LEA R158, R158, UR4, 0x1 ;  /* 0x000000049e9e7c11 */ /* 0x000fe2000f8e08ff */
[C---:B------:R-:W-:Y:S02]  /*cf50*/  VIADD R0, R157.reuse, 0x4000 ;  /* 0x000040009d007836 */ /* 0x040fe40000000000 */
[----:B------:R-:W-:Y:S01]  /*cf60*/  VIADD R155, R157, 0x4020 ;  /* 0x000040209d9b7836 */ /* 0x000fe20000000000 */
        /* <DEDUP_REMOVED lines=33> */
[----:B------:R1:W-:Y:S01]  /*d180*/  @!P0 LDGSTS.E.BYPASS.LTC128B.128 [R164+0xb800], desc[UR6][R14.64+0x80] ;  /* 0x0b8000800ea48fae */ /* 0x0003e2000b901d46 */
[----:B------:R-:W-:-:S03]  /*d190*/  IMAD R153, R5, 0x2, R156 ;  /* 0x0000000205997824 */ /* 0x000fc600078e029c */
[----:B------:R-:W-:Y:S04]  /*d1a0*/  LDSM.16.M88.4 R96, [R158] ;  /* 0x000000009e60783b */ /* 0x000fe80000000200 */
[----:B------:R-:W2:Y:S01]  /*d1b0*/  LDSM.16.M88.4 R36, [R157+0x4000] ;  /* 0x004000009d24783b */ /* 0x000ea20000000200 */
[----:B------:R-:W-:Y:S02]  /*d1c0*/  @P1 VIADD R155, R0, 0xffffffe0 ;  /* 0xffffffe0009b1836 */ /* 0x000fe40000000000 */
[----:B------:R-:W-:Y:S01]  /*d1d0*/  IMAD.MOV.U32 R0, RZ, RZ, 0x40 ;  /* 0x00000040ff007424 */ /* 0x000fe200078e00ff */
[----:B------:R-:W-:Y:S01]  /*d1e0*/  LDSM.16.M88.4 R24, [R156] ;  /* 0x000000009c18783b */ /* 0x000fe20000000200 */
[C---:B------:R-:W-:Y:S02]  /*d1f0*/  VIADD R147, R155.reuse, 0x800 ;  /* 0x000008009b937836 */ /* 0x040fe40000000000 */
[C---:B------:R-:W-:Y:S01]  /*d200*/  VIADD R146, R155.reuse, 0x1000 ;  /* 0x000010009b927836 */ /* 0x040fe20000000000 */
[----:B------:R-:W-:Y:S01]  /*d210*/  SEL R0, R0, 0xffffffc0, !P2 ;  /* 0xffffffc000007807 */ /* 0x000fe20005000000 */
[----:B----4-:R-:W-:Y:S01]  /*d220*/  LDSM.16.M88.4 R20, [R154] ;  /* 0x000000009a14783b */ /* 0x010fe20000000200 */
[----:B------:R-:W-:-:S02]  /*d230*/  VIADD R145, R155, 0x1800 ;  /* 0x000018009b917836 */ /* 0x000fc40000000000 */
[----:B------:R-:W-:Y:S01]  /*d240*/  VIADD R143, R155, 0x2000 ;  /* 0x000020009b8f7836 */ /* 0x000fe20000000000 */
[----:B------:R-:W3:Y:S01]  /*d250*/  LDSM.16.M88.4 R52, [R157+0x4800] ;  /* 0x004800009d34783b */ /* 0x000ee20000000200 */
[----:B------:R-:W-:Y:S02]  /*d260*/  IMAD.IADD R151, R157, 0x1, R0 ;  /* 0x000000019d977824 */ /* 0x000fe400078e0200 */
[----:B------:R-:W-:Y:S01]  /*d270*/  IMAD.IADD R144, R0, 0x1, R155 ;  /* 0x0000000100907824 */ /* 0x000fe200078e029b */
[----:B------:R-:W-:Y:S01]  /*d280*/  LDSM.16.M88.4 R80, [R153] ;  /* 0x000000009950783b */ /* 0x000fe20000000200 */
[----:B------:R-:W-:Y:S02]  /*d290*/  IMAD R0, R63, 0x10, R65 ;  /* 0x000000103f007824 */ /* 0x000fe400078e0241 */
[C---:B------:R-:W-:Y:S01]  /*d2a0*/  VIADD R142, R155.reuse, 0x2800 ;  /* 0x000028009b8e7836 */ /* 0x040fe20000000000 */
[----:B-1----:R-:W1:Y:S01]  /*d2b0*/  LDSM.16.M88.4 R12, [R155] ;  /* 0x000000009b0c783b */ /* 0x002e620000000200 */
[----:B------:R-:W-:-:S02]  /*d2c0*/  VIADD R141, R155, 0x3000 ;  /* 0x000030009b8d7836 */ /* 0x000fc40000000000 */
[----:B------:R-:W-:Y:S01]  /*d2d0*/  VIADD R140, R155, 0x3800 ;  /* 0x000038009b8c7836 */ /* 0x000fe20000000000 */
[----:B------:R-:W-:Y:S04]  /*d2e0*/  LDSM.16.M88.4 R8, [R151+0x4000] ;  /* 0x004000009708783b */ /* 0x000fe80000000200 */
[----:B------:R-:W-:Y:S04]  /*d2f0*/  LDSM.16.M88.4 R16, [R144] ;  /* 0x000000009010783b */ /* 0x000fe80000000200 */
[----:B------:R-:W4:Y:S04]  /*d300*/  LDSM.16.M88.4 R40, [R155+0x800] ;  /* 0x000800009b28783b */ /* 0x000f280000000200 */
[----:B------:R-:W-:Y:S01]  /*d310*/  LDSM.16.M88.4 R68, [R158+0x2000] ;  /* 0x002000009e44783b */ /* 0x000fe20000000200 */
[C---:B--2---:R-:W-:Y:S03]  /*d320*/  HMMA.16816.F32.BF16 R28, R96.reuse, R36, RZ ;  /* 0x00000024601c723c */ /* 0x044fe600000418ff */
[----:B------:R-:W2:Y:S04]  /*d330*/  LDSM.16.M88.4 R88, [R157+0x5000] ;  /* 0x005000009d58783b */ /* 0x000ea80000000200 */
[----:B------:R-:W5:Y:S01]  /*d340*/  LDSM.16.M88.4 R48, [R151+0x4800] ;  /* 0x004800009730783b */ /* 0x000f620000000200 */
[C---:B------:R-:W-:Y:S03]  /*d350*/  HMMA.16816.F32.BF16 R36, R96.reuse, R38, RZ ;  /* 0x000000266024723c */ /* 0x040fe600000418ff */
[----:B------:R-:W-:Y:S03]  /*d360*/  LDSM.16.M88.4 R32, [R155+0x1000] ;  /* 0x001000009b20783b */ /* 0x000fe60000000200 */
[C---:B---3--:R-:W-:Y:S01]  /*d370*/  HMMA.16816.F32.BF16 R44, R96.reuse, R52, RZ ;  /* 0x00000034602c723c */ /* 0x048fe200000418ff */
[----:B------:R-:W-:Y:S04]  /*d380*/  LDSM.16.M88.4 R56, [R144+0x800] ;  /* 0x000800009038783b */ /* 0x000fe80000000200 */
[----:B------:R-:W-:Y:S01]  /*d390*/  LDSM.16.M88.4 R108, [R151+0x6000] ;  /* 0x00600000976c783b */ /* 0x000fe20000000200 */
[----:B------:R-:W-:Y:S03]  /*d3a0*/  HMMA.16816.F32.BF16 R52, R96, R54, RZ ;  /* 0x000000366034723c */ /* 0x000fe600000418ff */
[----:B------:R-:W-:Y:S03]  /*d3b0*/  LDSM.16.M88.4 R116, [R151+0x5000] ;  /* 0x005000009774783b */ /* 0x000fe60000000200 */
[C---:B-1----:R-:W-:Y:S01]  /*d3c0*/  HMMA.16816.F32.BF16 R28, R24.reuse, R12, R28 ;  /* 0x0000000c181c723c */ /* 0x042fe2000004181c */
[----:B------:R-:W-:Y:S04]  /*d3d0*/  LDSM.16.M88.4 R112, [R157+0x6800] ;  /* 0x006800009d70783b */ /* 0x000fe80000000200 */
[----:B------:R-:W-:Y:S01]  /*d3e0*/  LDSM.16.M88.4 R120, [R155+0x1800] ;  /* 0x001800009b78783b */ /* 0x000fe20000000200 */
[C---:B------:R-:W-:Y:S03]  /*d3f0*/  HMMA.16816.F32.BF16 R36, R24.reuse, R14, R36 ;  /* 0x0000000e1824723c */ /* 0x040fe60000041824 */
[----:B------:R-:W-:Y:S03]  /*d400*/  LDSM.16.M88.4 R12, [R157+0x5800] ;  /* 0x005800009d0c783b */ /* 0x000fe60000000200 */
[C---:B----4-:R-:W-:Y:S01]  /*d410*/  HMMA.16816.F32.BF16 R44, R24.reuse, R40, R44 ;  /* 0x00000028182c723c */ /* 0x050fe2000004182c */
[----:B------:R-:W-:Y:S04]  /*d420*/  LDSM.16.M88.4 R76, [R144+0x1000] ;  /* 0x00100000904c783b */ /* 0x000fe80000000200 */
[----:B------:R-:W-:Y:S01]  /*d430*/  LDSM.16.M88.4 R92, [R151+0x5800] ;  /* 0x00580000975c783b */ /* 0x000fe20000000200 */
[----:B------:R-:W-:Y:S03]  /*d440*/  HMMA.16816.F32.BF16 R52, R24, R42, R52 ;  /* 0x0000002a1834723c */ /* 0x000fe60000041834 */
[----:B------:R-:W-:Y:S03]  /*d450*/  LDSM.16.M88.4 R40, [R155+0x2000] ;  /* 0x002000009b28783b */ /* 0x000fe60000000200 */
[C---:B------:R-:W-:Y:S01]  /*d460*/  HMMA.16816.F32.BF16 R28, R20.reuse, R8, R28 ;  /* 0x00000008141c723c */ /* 0x040fe2000004181c */
[----:B------:R-:W0:Y:S05]  /*d470*/  LDGDEPBAR ;  /* 0x00000000000079af */ /* 0x000e2a0000000000 */
[----:B------:R-:W-:Y:S01]  /*d480*/  HMMA.16816.F32.BF16 R36, R20, R10, R36 ;  /* 0x0000000a1424723c */ /* 0x000fe20000041824 */
[----:B------:R-:W1:Y:S05]  /*d490*/  LDSM.16.M88.4 R8, [R157+0x6000] ;  /* 0x006000009d08783b */ /* 0x000e6a0000000200 */
[----:B--2---:R-:W-:Y:S06]  /*d4a0*/  HMMA.16816.F32.BF16 R72, R96, R88, RZ ;  /* 0x000000586048723c */ /* 0x004fec00000418ff */
[----:B-----5:R-:W-:Y:S06]  /*d4b0*/  HMMA.16816.F32.BF16 R44, R20, R48, R44 ;  /* 0x00000030142c723c */ /* 0x020fec000004182c */
[C---:B------:R-:W-:Y:S06]  /*d4c0*/  HMMA.16816.F32.BF16 R28, R80.reuse, R16, R28 ;  /* 0x00000010501c723c */ /* 0x040fec000004181c */
[----:B------:R-:W-:Y:S01]  /*d4d0*/  HMMA.16816.F32.BF16 R36, R80, R18, R36 ;  /* 0x000000125024723c */ /* 0x000fe20000041824 */
[----:B------:R-:W2:Y:S05]  /*d4e0*/  LDSM.16.M88.4 R16, [R156+0x2000] ;  /* 0x002000009c10783b */ /* 0x000eaa0000000200 */
[----:B------:R-:W-:Y:S01]  /*d4f0*/  HMMA.16816.F32.BF16 R52, R20, R50, R52 ;  /* 0x000000321434723c */ /* 0x000fe20000041834 */
[----:B------:R-:W-:Y:S05]  /*d500*/  LDSM.16.M88.4 R48, [R155+0x2800] ;  /* 0x002800009b30783b */ /* 0x000fea0000000200 */
[----:B------:R-:W-:Y:S06]  /*d510*/  HMMA.16816.F32.BF16 R88, R96, R90, RZ ;  /* 0x0000005a6058723c */ /* 0x000fec00000418ff */
[----:B-1----:R-:W-:Y:S06]  /*d520*/  HMMA.16816.F32.BF16 R28, R68, R8, R28 ;  /* 0x00000008441c723c */ /* 0x002fec000004181c */
[C---:B------:R-:W-:Y:S06]  /*d530*/  HMMA.16816.F32.BF16 R84, R96.reuse, R12, RZ ;  /* 0x0000000c6054723c */ /* 0x040fec00000418ff */
[----:B------:R-:W-:Y:S01]  /*d540*/  HMMA.16816.F32.BF16 R96, R96, R14, RZ ;  /* 0x0000000e6060723c */ /* 0x000fe200000418ff */
[----:B------:R-:W1:Y:S05]  /*d550*/  LDSM.16.M88.4 R12, [R154+0x2000] ;  /* 0x002000009a0c783b */ /* 0x000e6a0000000200 */
[----:B------:R-:W-:Y:S06]  /*d560*/  HMMA.16816.F32.BF16 R72, R24, R32, R72 ;  /* 0x000000201848723c */ /* 0x000fec0000041848 */
[----:B--2---:R-:W-:Y:S06]  /*d570*/  HMMA.16816.F32.BF16 R28, R16, R40, R28 ;  /* 0x00000028101c723c */ /* 0x004fec000004181c */
[C---:B------:R-:W-:Y:S06]  /*d580*/  HMMA.16816.F32.BF16 R44, R80.reuse, R56, R44 ;  /* 0x00000038502c723c */ /* 0x040fec000004182c */
[----:B------:R-:W-:Y:S01]  /*d590*/  HMMA.16816.F32.BF16 R52, R80, R58, R52 ;  /* 0x0000003a5034723c */ /* 0x000fe20000041834 */
[----:B------:R-:W-:Y:S05]  /*d5a0*/  LDSM.16.M88.4 R56, [R157+0x7000] ;  /* 0x007000009d38783b */ /* 0x000fea0000000200 */
[----:B------:R-:W-:Y:S01]  /*d5b0*/  HMMA.16816.F32.BF16 R88, R24, R34, R88 ;  /* 0x000000221858723c */ /* 0x000fe20000041858 */
[----:B------:R-:W-:Y:S05]  /*d5c0*/  LDSM.16.M88.4 R32, [R144+0x2000] ;  /* 0x002000009020783b */ /* 0x000fea0000000200 */
[----:B------:R-:W-:Y:S01]  /*d5d0*/  HMMA.16816.F32.BF16 R36, R68, R10, R36 ;  /* 0x0000000a4424723c */ /* 0x000fe20000041824 */
[----:B------:R-:W2:Y:S05]  /*d5e0*/  LDSM.16.M88.4 R8, [R153+0x2000] ;  /* 0x002000009908783b */ /* 0x000eaa0000000200 */
[----:B-1----:R-:W-:Y:S06]  /*d5f0*/  HMMA.16816.F32.BF16 R28, R12, R108, R28 ;  /* 0x0000006c0c1c723c */ /* 0x002fec000004181c */
[----:B------:R-:W-:Y:S06]  /*d600*/  HMMA.16816.F32.BF16 R72, R20, R116, R72 ;  /* 0x000000741448723c */ /* 0x000fec0000041848 */
[C---:B------:R-:W-:Y:S06]  /*d610*/  HMMA.16816.F32.BF16 R44, R68.reuse, R112, R44 ;  /* 0x00000070442c723c */ /* 0x040fec000004182c */
[----:B------:R-:W-:Y:S06]  /*d620*/  HMMA.16816.F32.BF16 R52, R68, R114, R52 ;  /* 0x000000724434723c */ /* 0x000fec0000041834 */
[----:B------:R-:W-:Y:S06]  /*d630*/  HMMA.16816.F32.BF16 R84, R24, R120, R84 ;  /* 0x000000781854723c */ /* 0x000fec0000041854 */
[----:B------:R-:W-:Y:S01]  /*d640*/  HMMA.16816.F32.BF16 R36, R16, R42, R36 ;  /* 0x0000002a1024723c */ /* 0x000fe20000041824 */
[----:B------:R-:W1:Y:S05]  /*d650*/  LDSM.16.M88.4 R40, [R151+0x6800] ;  /* 0x006800009728783b */ /* 0x000e6a0000000200 */
[----:B------:R-:W-:Y:S01]  /*d660*/  HMMA.16816.F32.BF16 R96, R24, R122, R96 ;  /* 0x0000007a1860723c */ /* 0x000fe20000041860 */
[----:B------:R-:W-:Y:S05]  /*d670*/  LDSM.16.M88.4 R24, [R155+0x3000] ;  /* 0x003000009b18783b */ /* 0x000fea0000000200 */
[----:B--2---:R-:W-:Y:S06]  /*d680*/  HMMA.16816.F32.BF16 R28, R8, R32, R28 ;  /* 0x00000020081c723c */ /* 0x004fec000004181c */
[----:B------:R-:W-:Y:S06]  /*d690*/  HMMA.16816.F32.BF16 R72, R80, R76, R72 ;  /* 0x0000004c5048723c */ /* 0x000fec0000041848 */
[----:B------:R-:W-:Y:S06]  /*d6a0*/  HMMA.16816.F32.BF16 R88, R20, R118, R88 ;  /* 0x000000761458723c */ /* 0x000fec0000041858 */
[C---:B------:R-:W-:Y:S06]  /*d6b0*/  HMMA.16816.F32.BF16 R44, R16.reuse, R48, R44 ;  /* 0x00000030102c723c */ /* 0x040fec000004182c */
[----:B------:R-:W-:Y:S01]  /*d6c0*/  HMMA.16816.F32.BF16 R52, R16, R50, R52 ;  /* 0x000000321034723c */ /* 0x000fe20000041834 */
[----:B------:R-:W2:Y:S01]  /*d6d0*/  LDSM.16.M88.4 R48, [R144+0x1800] ;  /* 0x001800009030783b */ /* 0x000ea20000000200 */
[----:B------:R-:W-:Y:S01]  /*d6e0*/  FMUL.FTZ R28, R28, UR17 ;  /* 0x000000111c1c7c20 */ /* 0x000fe20008410000 */
[----:B------:R-:W-:Y:S01]  /*d6f0*/  FMUL.FTZ R66, R29, UR17 ;  /* 0x000000111d427c20 */ /* 0x000fe20008410000 */
[----:B------:R-:W-:-:S02]  /*d700*/  FMUL.FTZ R67, R31, UR17 ;  /* 0x000000111f437c20 */ /* 0x000fc40008410000 */
[C---:B------:R-:W-:Y:S03]  /*d710*/  HMMA.16816.F32.BF16 R84, R20.reuse, R92, R84 ;  /* 0x0000005c1454723c */ /* 0x040fe60000041854 */
[----:B------:R-:W3:Y:S03]  /*d720*/  MUFU.TANH R66, R66 ;  /* 0x0000004200427308 */ /* 0x000ee60000002400 */
[----:B------:R-:W-:Y:S01]  /*d730*/  HMMA.16816.F32.BF16 R96, R20, R94, R96 ;  /* 0x0000005e1460723c */ /* 0x000fe20000041860 */
[----:B------:R-:W4:Y:S04]  /*d740*/  LDSM.16.M88.4 R20, [R144+0x2800] ;  /* 0x002800009014783b */ /* 0x000f280000000200 */
[----:B------:R-:W5:Y:S01]  /*d750*/  MUFU.TANH R67, R67 ;  /* 0x0000004300437308 */ /* 0x000f620000002400 */
[----:B------:R-:W-:Y:S06]  /*d760*/  HMMA.16816.F32.BF16 R72, R68, R56, R72 ;  /* 0x000000384448723c */ /* 0x000fec0000041848 */
[----:B-1----:R-:W-:Y:S01]  /*d770*/  HMMA.16816.F32.BF16 R44, R12, R40, R44 ;  /* 0x000000280c2c723c */ /* 0x002fe2000004182c */
[----:B------:R1:W-:Y:S01]  /*d780*/  MUFU.TANH R56, R28 ;  /* 0x0000001c00387308 */ /* 0x0003e20000002400 */
[----:B------:R-:W-:-:S04]  /*d790*/  FMUL.FTZ R57, R30, UR17 ;  /* 0x000000111e397c20 */ /* 0x000fc80008410000 */
[----:B------:R-:W-:Y:S03]  /*d7a0*/  HMMA.16816.F32.BF16 R88, R80, R78, R88 ;  /* 0x0000004e5058723c */ /* 0x000fe60000041858 */
[----:B------:R-:W-:Y:S03]  /*d7b0*/  MUFU.TANH R57, R57 ;  /* 0x0000003900397308 */ /* 0x000fe60000002400 */
[C---:B------:R-:W-:Y:S01]  /*d7c0*/  HMMA.16816.F32.BF16 R52, R12.reuse, R42, R52 ;  /* 0x0000002a0c34723c */ /* 0x040fe20000041834 */
[----:B------:R-:W-:Y:S04]  /*d7d0*/  LDSM.16.M88.4 R40, [R144+0x3000] ;  /* 0x003000009028783b */ /* 0x000fe80000000200 */
[----:B-1----:R-:W1:Y:S01]  /*d7e0*/  LDSM.16.M88.4 R28, [R157+0x7800] ;  /* 0x007800009d1c783b */ /* 0x002e620000000200 */
[----:B------:R-:W-:Y:S06]  /*d7f0*/  HMMA.16816.F32.BF16 R36, R12, R110, R36 ;  /* 0x0000006e0c24723c */ /* 0x000fec0000041824 */
[C---:B--2---:R-:W-:Y:S06]  /*d800*/  HMMA.16816.F32.BF16 R96, R80.reuse, R50, R96 ;  /* 0x000000325060723c */ /* 0x044fec0000041860 */
[----:B------:R-:W-:Y:S06]  /*d810*/  HMMA.16816.F32.BF16 R84, R80, R48, R84 ;  /* 0x000000305054723c */ /* 0x000fec0000041854 */
[----:B----4-:R-:W-:Y:S06]  /*d820*/  HMMA.16816.F32.BF16 R44, R8, R20, R44 ;  /* 0x00000014082c723c */ /* 0x010fec000004182c */
[----:B------:R-:W-:Y:S06]  /*d830*/  HMMA.16816.F32.BF16 R88, R68, R58, R88 ;  /* 0x0000003a4458723c */ /* 0x000fec0000041858 */
[C---:B------:R-:W-:Y:S01]  /*d840*/  HMMA.16816.F32.BF16 R52, R8.reuse, R22, R52 ;  /* 0x000000160834723c */ /* 0x040fe20000041834 */
[----:B------:R-:W2:Y:S05]  /*d850*/  LDSM.16.M88.4 R20, [R155+0x3800] ;  /* 0x003800009b14783b */ /* 0x000eaa0000000200 */
[----:B------:R-:W-:Y:S01]  /*d860*/  HMMA.16816.F32.BF16 R36, R8, R34, R36 ;  /* 0x000000220824723c */ /* 0x000fe20000041824 */
[----:B------:R-:W4:Y:S05]  /*d870*/  LDSM.16.M88.4 R32, [R151+0x7000] ;  /* 0x007000009720783b */ /* 0x000f2a0000000200 */
[C---:B-1----:R-:W-:Y:S06]  /*d880*/  HMMA.16816.F32.BF16 R96, R68.reuse, R30, R96 ;  /* 0x0000001e4460723c */ /* 0x042fec0000041860 */
[----:B------:R-:W-:Y:S01]  /*d890*/  HMMA.16816.F32.BF16 R84, R68, R28, R84 ;  /* 0x0000001c4454723c */ /* 0x000fe20000041854 */
[----:B------:R-:W-:Y:S05]  /*d8a0*/  LDSM.16.M88.4 R28, [R144+0x3800] ;  /* 0x00380000901c783b */ /* 0x000fea0000000200 */
[----:B------:R-:W-:Y:S01]  /*d8b0*/  HMMA.16816.F32.BF16 R72, R16, R24, R72 ;  /* 0x000000181048723c */ /* 0x000fe20000041848 */
[----:B------:R-:W-:-:S05]  /*d8c0*/  FMUL.FTZ R55, R55, UR17 ;  /* 0x0000001137377c20 */ /* 0x000fca0008410000 */
[----:B------:R-:W-:Y:S01]  /*d8d0*/  HMMA.16816.F32.BF16 R88, R16, R26, R88 ;  /* 0x0000001a1058723c */ /* 0x000fe20000041858 */
[----:B------:R-:W1:Y:S01]  /*d8e0*/  LDSM.16.M88.4 R24, [R151+0x7800] ;  /* 0x007800009718783b */ /* 0x000e620000000200 */
[----:B------:R-:W-:Y:S01]  /*d8f0*/  FMUL.FTZ R36, R36, UR17 ;  /* 0x0000001124247c20 */ /* 0x000fe20008410000 */
[----:B------:R-:W-:Y:S01]  /*d900*/  FMUL.FTZ R38, R38, UR17 ;  /* 0x0000001126267c20 */ /* 0x000fe20008410000 */
[----:B------:R-:W-:Y:S01]  /*d910*/  FMUL.FTZ R37, R37, UR17 ;  /* 0x0000001125257c20 */ /* 0x000fe20008410000 */
[----:B------:R-:W-:-:S04]  /*d920*/  DEPBAR.LE SB0, 0x0 ;  /* 0x000080000000791a */ /* 0x000fc80000000000 */
[----:B------:R-:W5:Y:S01]  /*d930*/  MUFU.TANH R36, R36 ;  /* 0x0000002400247308 */ /* 0x000f620000002400 */
[C---:B--2---:R-:W-:Y:S06]  /*d940*/  HMMA.16816.F32.BF16 R96, R16.reuse, R22, R96 ;  /* 0x000000161060723c */ /* 0x044fec0000041860 */
[----:B------:R-:W-:Y:S01]  /*d950*/  HMMA.16816.F32.BF16 R84, R16, R20, R84 ;  /* 0x000000141054723c */ /* 0x000fe20000041854 */
[----:B------:R-:W2:Y:S05]  /*d960*/  MUFU.TANH R38, R38 ;  /* 0x0000002600267308 */ /* 0x000eaa0000002400 */
[----:B----4-:R-:W-:Y:S01]  /*d970*/  HMMA.16816.F32.BF16 R72, R12, R32, R72 ;  /* 0x000000200c48723c */ /* 0x010fe20000041848 */
[----:B------:R-:W-:-:S02]  /*d980*/  IADD3 R21, R0, 0x1, R171 ;  /* 0x0000000100157810 */ /* 0x000fc40007ffe0ab */
[----:B------:R-:W-:Y:S01]  /*d990*/  LOP3.LUT R0, R61, 0x6, RZ, 0xc0, !PT ;  /* 0x000000063d007812 */ /* 0x000fe200078ec0ff */
[----:B------:R-:W4:Y:S01]  /*d9a0*/  MUFU.TANH R37, R37 ;  /* 0x0000002500257308 */ /* 0x000f220000002400 */
[----:B------:R-:W-:Y:S01]  /*d9b0*/  IADD3 R19, R62, R21, -R160 ;  /* 0x000000153e137210 */ /* 0x000fe20007ffe8a0 */
[----:B------:R-:W-:Y:S01]  /*d9c0*/  HMMA.16816.F32.BF16 R88, R12, R34, R88 ;  /* 0x000000220c58723c */ /* 0x000fe20000041858 */
[----:B------:R-:W-:Y:S01]  /*d9d0*/  FMUL.FTZ R32, R39, UR17 ;  /* 0x0000001127207c20 */ /* 0x000fe20008410000 */
[----:B------:R-:W-:Y:S01]  /*d9e0*/  FMUL.FTZ R33, R44, UR17 ;  /* 0x000000112c217c20 */ /* 0x000fe20008410000 */
[----:B------:R-:W-:Y:S01]  /*d9f0*/  FMUL.FTZ R44, R46, UR17 ;  /* 0x000000112e2c7c20 */ /* 0x000fe20008410000 */
[----:B------:R-:W-:Y:S02]  /*da00*/  VIADD R19, R19, UR16 ;  /* 0x0000001013137c36 */ /* 0x000fe40008000000 */
[----:B------:R-:W-:Y:S01]  /*da10*/  FMUL.FTZ R39, R45, UR17 ;  /* 0x000000112d277c20 */ /* 0x000fe20008410000 */
[----:B------:R-:W-:-:S02]  /*da20*/  IMAD.IADD R17, R3, 0x1, R0 ;  /* 0x0000000103117824 */ /* 0x000fc400078e0200 */
[----:B------:R-:W-:Y:S01]  /*da30*/  FMUL.FTZ R45, R47, UR17 ;  /* 0x000000112f2d7c20 */ /* 0x000fe20008410000 */
[----:B------:R-:W-:Y:S01]  /*da40*/  FMUL.FTZ R35, R54, UR17 ;  /* 0x0000001136237c20 */ /* 0x000fe20008410000 */
[----:B------:R-:W4:Y:S01]  /*da50*/  MUFU.TANH R32, R32 ;  /* 0x0000002000207308 */ /* 0x000f220000002400 */
[----:B------:R-:W-:Y:S01]  /*da60*/  VIMNMX R0, R19, R62, PT ;  /* 0x0000003e13007248 */ /* 0x000fe20003fe0100 */
[----:B------:R-:W-:Y:S01]  /*da70*/  FMUL.FTZ R34, R53, UR17 ;  /* 0x0000001135227c20 */ /* 0x000fe20008410000 */
[C---:B-1----:R-:W-:Y:S01]  /*da80*/  HMMA.16816.F32.BF16 R96, R12.reuse, R26, R96 ;  /* 0x0000001a0c60723c */ /* 0x042fe20000041860 */
[----:B------:R-:W-:Y:S01]  /*da90*/  VIADDMNMX R2, R19, 0x8, R62, PT ;  /* 0x0000000813027846 */ /* 0x000fe2000380013e */
[C---:B------:R-:W-:Y:S02]  /*daa0*/  VIADD R19, R17.reuse, 0x9 ;  /* 0x0000000911137836 */ /* 0x040fe40000000000 */
[C---:B------:R-:W-:Y:S01]  /*dab0*/  VIADD R21, R17.reuse, 0x1 ;  /* 0x0000000111157836 */ /* 0x040fe20000000000 */
[----:B------:R-:W1:Y:S01]  /*dac0*/  MUFU.TANH R33, R33 ;  /* 0x0000002100217308 */ /* 0x000e620000002400 */
[----:B------:R-:W-:Y:S01]  /*dad0*/  HMMA.16816.F32.BF16 R84, R12, R24, R84 ;  /* 0x000000180c54723c */ /* 0x000fe20000041854 */
[----:B------:R-:W-:Y:S01]  /*dae0*/  VIADD R23, R17, 0x8 ;  /* 0x0000000811177836 */ /* 0x000fe20000000000 */
[----:B------:R-:W-:-:S02]  /*daf0*/  ISETP.GE.AND P6, PT, R19, R0, PT ;  /* 0x000000001300720c */ /* 0x000fc40003fc6270 */
[----:B------:R-:W-:Y:S01]  /*db00*/  ISETP.GE.AND P4, PT, R19, R2, PT ;  /* 0x000000021300720c */ /* 0x000fe20003f86270 */
[----:B------:R-:W-:Y:S01]  /*db10*/  VIADD R19, R17, 0x10 ;  /* 0x0000001011137836 */ /* 0x000fe20000000000 */
[C---:B------:R-:W-:Y:S01]  /*db20*/  HMMA.16816.F32.BF16 R72, R8.reuse, R40, R72 ;  /* 0x000000280848723c */ /* 0x040fe20000041848 */
[----:B------:R-:W1:Y:S01]  /*db30*/  MUFU.TANH R44, R44 ;  /* 0x0000002c002c7308 */ /* 0x000e620000002400 */
[----:B------:R-:W-:Y:S01]  /*db40*/  ISETP.GE.AND P5, PT, R21, R0, PT ;  /* 0x000000001500720c */ /* 0x000fe20003fa6270 */
[----:B------:R-:W-:Y:S01]  /*db50*/  VIADD R15, R17, 0x11 ;  /* 0x00000011110f7836 */ /* 0x000fe20000000000 */
[----:B------:R-:W-:Y:S01]  /*db60*/  ISETP.GE.AND P1, PT, R21, R2, PT ;  /* 0x000000021500720c */ /* 0x000fe20003f26270 */
[----:B------:R-:W-:Y:S01]  /*db70*/  VIADD R25, R17, 0x19 ;  /* 0x0000001911197836 */ /* 0x000fe20000000000 */
[C---:B------:R-:W-:Y:S01]  /*db80*/  HMMA.16816.F32.BF16 R88, R8.reuse, R42, R88 ;  /* 0x0000002a0858723c */ /* 0x040fe20000041858 */
[----:B------:R-:W-:Y:S01]  /*db90*/  FMUL.FTZ R40, R52, UR17 ;  /* 0x0000001134287c20 */ /* 0x000fe20008410000 */
[C---:B------:R-:W-:Y:S01]  /*dba0*/  ISETP.GE.AND P0, PT, R23.reuse, R0, PT ;  /* 0x000000001700720c */ /* 0x040fe20003f06270 */
[----:B------:R-:W1:Y:S01]  /*dbb0*/  MUFU.TANH R39, R39 ;  /* 0x0000002700277308 */ /* 0x000e620000002400 */
[----:B------:R-:W-:Y:S01]  /*dbc0*/  ISETP.GE.AND P2, PT, R23, R2, PT ;  /* 0x000000021700720c */ /* 0x000fe20003f46270 */
[----:B------:R-:W-:Y:S01]  /*dbd0*/  VIADD R23, R17, 0x20 ;  /* 0x0000002011177836 */ /* 0x000fe20000000000 */
[----:B------:R-:W-:Y:S01]  /*dbe0*/  HMMA.16816.F32.BF16 R96, R8, R30, R96 ;  /* 0x0000001e0860723c */ /* 0x000fe20000041860 */
[----:B---3--:R-:W-:-:S02]  /*dbf0*/  FSEL R21, R66, -INF , !P5 ;  /* 0xff80000042157808 */ /* 0x008fc40006800000 */
[----:B-----5:R-:W-:Y:S02]  /*dc00*/  FSEL R67, R67, -INF , !P1 ;  /* 0xff80000043437808 */ /* 0x020fe40004800000 */
[----:B------:R-:W3:Y:S01]  /*dc10*/  MUFU.TANH R45, R45 ;  /* 0x0000002d002d7308 */ /* 0x000ee20000002400 */
[----:B------:R-:W-:Y:S01]  /*dc20*/  HMMA.16816.F32.BF16 R84, R8, R28, R84 ;  /* 0x0000001c0854723c */ /* 0x000fe20000041854 */
[----:B------:R-:W-:Y:S01]  /*dc30*/  ISETP.GE.AND P5, PT, R19, R0, PT ;  /* 0x000000001300720c */ /* 0x000fe20003fa6270 */
[----:B------:R-:W-:Y:S01]  /*dc40*/  VIADD R31, R17, 0x29 ;  /* 0x00000029111f7836 */ /* 0x000fe20000000000 */
[----:B------:R-:W-:Y:S01]  /*dc50*/  ISETP.GE.AND P1, PT, R19, R2, PT ;  /* 0x000000021300720c */ /* 0x000fe20003f26270 */
[----:B------:R-:W-:Y:S01]  /*dc60*/  VIADD R19, R17, 0x18 ;  /* 0x0000001811137836 */ /* 0x000fe20000000000 */
[----:B------:R-:W-:Y:S01]  /*dc70*/  FSEL R27, R36, -INF , !P0 ;  /* 0xff800000241b7808 */ /* 0x000fe20004000000 */
[----:B------:R-:W-:Y:S01]  /*dc80*/  FMUL.FTZ R73, R73, UR17 ;  /* 0x0000001149497c20 */ /* 0x000fe20008410000 */
[----:B------:R-:W5:Y:S01]  /*dc90*/  MUFU.TANH R40, R40 ;  /* 0x0000002800287308 */ /* 0x000f620000002400 */
[----:B------:R-:W-:Y:S01]  /*dca0*/  FMUL.FTZ R75, R75, UR17 ;  /* 0x000000114b4b7c20 */ /* 0x000fe20008410000 */
[----:B------:R-:W-:Y:S01]  /*dcb0*/  FMUL.FTZ R72, R72, UR17 ;  /* 0x0000001148487c20 */ /* 0x000fe20008410000 */
[----:B--2---:R-:W-:Y:S01]  /*dcc0*/  FSEL R13, R38, -INF , !P2 ;  /* 0xff800000260d7808 */ /* 0x004fe20005000000 */
[----:B------:R-:W-:-:S02]  /*dcd0*/  VIADD R9, R17, 0x21 ;  /* 0x0000002111097836 */ /* 0x000fc40000000000 */
[----:B------:R-:W-:Y:S01]  /*dce0*/  FMUL.FTZ R89, R89, UR17 ;  /* 0x0000001159597c20 */ /* 0x000fe20008410000 */
[C---:B------:R-:W-:Y:S01]  /*dcf0*/  ISETP.GE.AND P0, PT, R15.reuse, R0, PT ;  /* 0x000000000f00720c */ /* 0x040fe20003f06270 */
[----:B------:R-:W-:Y:S01]  /*dd00*/  FMUL.FTZ R74, R74, UR17 ;  /* 0x000000114a4a7c20 */ /* 0x000fe20008410000 */
[----:B------:R-:W2:Y:S01]  /*dd10*/  MUFU.TANH R35, R35 ;  /* 0x0000002300237308 */ /* 0x000ea20000002400 */
[----:B------:R-:W-:Y:S01]  /*dd20*/  ISETP.GE.AND P2, PT, R15, R2, PT ;  /* 0x000000020f00720c */ /* 0x000fe20003f46270 */
        /* <DEDUP_REMOVED lines=9> */
[----:B-1----:R-:W-:Y:S01]  /*ddc0*/  FSEL R33, R33, -INF , !P5 ;  /* 0xff80000021217808 */ /* 0x002fe20006800000 */
[----:B------:R-:W-:Y:S01]  /*ddd0*/  FMUL.FTZ R86, R86, UR17 ;  /* 0x0000001156567c20 */ /* 0x000fe20008410000 */
[----:B------:R-:W-:Y:S01]  /*dde0*/  FSEL R19, R44, -INF , !P1 ;  /* 0xff8000002c137808 */ /* 0x000fe20004800000 */
[----:B------:R-:W-:Y:S01]  /*ddf0*/  FMUL.FTZ R90, R90, UR17 ;  /* 0x000000115a5a7c20 */ /* 0x000fe20008410000 */
[C---:B------:R-:W-:Y:S01]  /*de00*/  ISETP.GE.AND P5, PT, R25.reuse, R0, PT ;  /* 0x000000001900720c */ /* 0x040fe20003fa6270 */
[----:B------:R-:W1:Y:S01]  /*de10*/  MUFU.TANH R20, R55 ;  /* 0x0000003700147308 */ /* 0x000e620000002400 */
[----:B------:R-:W-:Y:S01]  /*de20*/  ISETP.GE.AND P1, PT, R25, R2, PT ;  /* 0x000000021900720c */ /* 0x000fe20003f26270 */
[----:B------:R-:W-:Y:S01]  /*de30*/  FMUL.FTZ R91, R91, UR17 ;  /* 0x000000115b5b7c20 */ /* 0x000fe20008410000 */
[----:B------:R-:W-:Y:S01]  /*de40*/  FSEL R39, R39, -INF , !P0 ;  /* 0xff80000027277808 */ /* 0x000fe20004000000 */
[----:B------:R-:W-:Y:S01]  /*de50*/  FMUL.FTZ R85, R85, UR17 ;  /* 0x0000001155557c20 */ /* 0x000fe20008410000 */
[----:B---3--:R-:W-:Y:S01]  /*de60*/  FSEL R45, R45, -INF , !P2 ;  /* 0xff8000002d2d7808 */ /* 0x008fe20005000000 */
[----:B------:R-:W-:Y:S01]  /*de70*/  FMUL.FTZ R87, R87, UR17 ;  /* 0x0000001157577c20 */ /* 0x000fe20008410000 */
[----:B-----5:R-:W-:Y:S01]  /*de80*/  FSEL R11, R40, -INF , !P6 ;  /* 0xff800000280b7808 */ /* 0x020fe20007000000 */
[----:B------:R-:W3:Y:S01]  /*de90*/  MUFU.TANH R167, R73 ;  /* 0x0000004900a77308 */ /* 0x000ee20000002400 */
[----:B--2---:R-:W-:Y:S01]  /*dea0*/  FSEL R25, R35, -INF , !P4 ;  /* 0xff80000023197808 */ /* 0x004fe20006000000 */
[----:B------:R-:W-:Y:S01]  /*deb0*/  FMUL.FTZ R97, R97, UR17 ;  /* 0x0000001161617c20 */ /* 0x000fe20008410000 */
[C---:B------:R-:W-:Y:S01]  /*dec0*/  ISETP.GE.AND P0, PT, R23.reuse, R0, PT ;  /* 0x000000001700720c */ /* 0x040fe20003f06270 */
[----:B------:R-:W-:Y:S01]  /*ded0*/  FMUL.FTZ R98, R98, UR17 ;  /* 0x0000001162627c20 */ /* 0x000fe20008410000 */
[----:B------:R-:W-:Y:S01]  /*dee0*/  ISETP.GE.AND P2, PT, R23, R2, PT ;  /* 0x000000021700720c */ /* 0x000fe20003f46270 */
[----:B------:R-:W-:Y:S01]  /*def0*/  FMUL.FTZ R99, R99, UR17 ;  /* 0x0000001163637c20 */ /* 0x000fe20008410000 */
[C---:B------:R-:W-:Y:S01]  /*df00*/  ISETP.GE.AND P6, PT, R9.reuse, R0, PT ;  /* 0x000000000900720c */ /* 0x040fe20003fc6270 */
[----:B------:R-:W2:Y:S01]  /*df10*/  MUFU.TANH R135, R75 ;  /* 0x0000004b00877308 */ /* 0x000ea20000002400 */
[----:B------:R-:W-:-:S02]  /*df20*/  ISETP.GE.AND P4, PT, R9, R2, PT ;  /* 0x000000020900720c */ /* 0x000fc40003f86270 */
[----:B----4-:R-:W-:Y:S02]  /*df30*/  FSEL R9, R34, -INF , !P5 ;  /* 0xff80000022097808 */ /* 0x010fe40006800000 */
[----:B-1----:R-:W-:Y:S02]  /*df40*/  FSEL R23, R20, -INF , !P1 ;  /* 0xff80000014177808 */ /* 0x002fe40004800000 */
[C---:B------:R-:W-:Y:S01]  /*df50*/  ISETP.GE.AND P5, PT, R29.reuse, R0, PT ;  /* 0x000000001d00720c */ /* 0x040fe20003fa6270 */
[----:B------:R-:W1:Y:S01]  /*df60*/  MUFU.TANH R173, R72 ;  /* 0x0000004800ad7308 */ /* 0x000e620000002400 */
[----:B------:R-:W-:Y:S01]  /*df70*/  ISETP.GE.AND P1, PT, R29, R2, PT ;  /* 0x000000021d00720c */ /* 0x000fe20003f26270 */
[----:B------:R-:W-:Y:S01]  /*df80*/  VIADD R29, R17, 0x30 ;  /* 0x00000030111d7836 */ /* 0x000fe20000000000 */
[----:B---3--:R-:W-:-:S04]  /*df90*/  FSEL R167, R167, -INF , !P6 ;  /* 0xff800000a7a77808 */ /* 0x008fc80007000000 */
[----:B------:R-:W-:Y:S01]  /*dfa0*/  ISETP.GE.AND P6, PT, R29, R0, PT ;  /* 0x000000001d00720c */ /* 0x000fe20003fc6270 */
        /* <DEDUP_REMOVED lines=19> */
[----:B------:R-:W-:-:S05]  /*e0e0*/  ISETP.GE.AND P6, PT, R17, R0, PT ;  /* 0x000000001100720c */ /* 0x000fca0003fc6270 */
[----:B------:R-:W3:Y:S01]  /*e0f0*/  MUFU.TANH R131, R90 ;  /* 0x0000005a00837308 */ /* 0x000ee20000002400 */
[----:B--2---:R-:W-:Y:S02]  /*e100*/  FSEL R121, R121, -INF , !P4 ;  /* 0xff80000079797808 */ /* 0x004fe40006000000 */
[C---:B------:R-:W-:Y:S01]  /*e110*/  ISETP.GE.AND P4, PT, R17.reuse, R2, PT ;  /* 0x000000021100720c */ /* 0x040fe20003f86270 */
[----:B------:R-:W-:-:S03]  /*e120*/  VIADD R17, R17, 0x39 ;  /* 0x0000003911117836 */ /* 0x000fc60000000000 */
[----:B------:R-:W-:Y:S01]  /*e130*/  FSEL R57, R57, -INF , !P4 ;  /* 0xff80000039397808 */ /* 0x000fe20006000000 */
        /* <DEDUP_REMOVED lines=15> */
[----:B------:R-:W-:Y:S02]  /*e230*/  ISETP.GE.AND P1, PT, R17, R2, PT ;  /* 0x000000021100720c */ /* 0x000fe40003f26270 */
[----:B------:R-:W-:-:S03]  /*e240*/  FSEL R17, R56, -INF , !P6 ;  /* 0xff80000038117808 */ /* 0x000fc60007000000 */
[----:B------:R-:W3:Y:S01]  /*e250*/  MUFU.TANH R118, R99 ;  /* 0x0000006300767308 */ /* 0x000ee20000002400 */
[----:B--2---:R-:W-:Y:S02]  /*e260*/  FSEL R124, R124, -INF , !P5 ;  /* 0xff8000007c7c7808 */ /* 0x004fe40006800000 */
[----:B-1----:R-:W-:Y:S02]  /*e270*/  FSEL R119, R119, -INF , !P2 ;  /* 0xff80000077777808 */ /* 0x002fe40005000000 */
        /* <DEDUP_REMOVED lines=63> */
.L_x_7982:
[----:B------:R-:W-:Y:S02]  /*e670*/  ULDC UR14, c[0x0][0x248] ;  /* 0x00009200000e7ab9 */ /* 0x000fe40000000800 */
[----:B------:R-:W-:-:S06]  /*e680*/  USHF.L.U32 UR5, UR14, 0x6, URZ ;  /* 0x000000060e057899 */ /* 0x000fcc000800063f */
[----:B------:R-:W-:-:S04]  /*e690*/  IADD3 R4, RZ, -UR5, RZ ;  /* 0x80000005ff047c10 */ /* 0x000fc8000fffe0ff */
[----:B------:R-:W-:-:S07]  /*e6a0*/  SHF.R.S32.HI R29, RZ, 0x1f, R4 ;  /* 0x0000001fff1d7819 */ /* 0x000fce0000011404 */
.L_x_7983:
        /* <DEDUP_REMOVED lines=29> */
.L_x_7981:
        /* <DEDUP_REMOVED lines=45> */
[----:B------:R-:W-:Y:S04]  /*eb50*/  LDSM.16.MT88.4 R48, [R150+0xa000] ;  /* 0x00a000009630783b */ /* 0x000fe80000004200 */
        /* <DEDUP_REMOVED lines=28> */
[----:B-1----:R-:W-:Y:S01]  /*ed20*/  F2FP.BF16.F32.PACK_AB R64, R111, R114 ;  /* 0x000000726f40723e */ /* 0x002fe200000010ff */
        /* <DEDUP_REMOVED lines=8> */
[----:B------:R-:W1:Y:S01]  /*edb0*/  LDSM.16.MT88.4 R56, [R149+0xa000] ;  /* 0x00a000009538783b */ /* 0x000e620000004200 */
[--C-:B------:R-:W-:Y:S01]  /*edc0*/  FFMA.FTZ R130, R131, UR12, -R120.reuse ;  /* 0x0000000c83827c23 */ /* 0x100fe20008010878 */
[--C-:B------:R-:W-:Y:S01]  /*edd0*/  FFMA.FTZ R129, R129, UR12, -R120.reuse ;  /* 0x0000000c81817c23 */ /* 0x100fe20008010878 */
[----:B------:R-:W-:Y:S01]  /*ede0*/  FFMA.FTZ R118, R118, UR12, -R120 ;  /* 0x0000000c76767c23 */ /* 0x000fe20008010878 */
[----:B------:R-:W3:Y:S01]  /*edf0*/  LDSM.16.MT88.4 R24, [R148+0xa000] ;  /* 0x00a000009418783b */ /* 0x000ee20000004200 */
[----:B------:R-:W-:Y:S01]  /*ee00*/  FADD.FTZ R111, R114, R111 ;  /* 0x0000006f726f7221 */ /* 0x000fe20000010000 */
[----:B------:R-:W4:Y:S01]  /*ee10*/  MUFU.EX2 R115, R115 ;  /* 0x0000007300737308 */ /* 0x000f220000000800 */
[----:B--2---:R-:W-:Y:S01]  /*ee20*/  F2FP.BF16.F32.PACK_AB R66, R109, R112 ;  /* 0x000000706d42723e */ /* 0x004fe200000010ff */
[----:B------:R-:W-:Y:S01]  /*ee30*/  LDSM.16.MT88.4 R16, [R150+0xa800] ;  /* 0x00a800009610783b */ /* 0x000fe20000004200 */
[----:B------:R-:W-:-:S03]  /*ee40*/  FADD.FTZ R112, R112, R111 ;  /* 0x0000006f70707221 */ /* 0x000fc60000010000 */
[----:B------:R-:W-:Y:S01]  /*ee50*/  LDSM.16.MT88.4 R20, [R149+0x8800] ;  /* 0x008800009514783b */ /* 0x000fe20000004200 */
[----:B------:R-:W-:Y:S01]  /*ee60*/  FADD.FTZ R112, R109, R112 ;  /* 0x000000706d707221 */ /* 0x000fe20000010000 */
        /* <DEDUP_REMOVED lines=34> */
[----:B-1----:R-:W-:Y:S01]  /*f090*/  HMMA.16816.F32.BF16 R52, R64, R56, RZ ;  /* 0x000000384034723c */ /* 0x002fe200000418ff */
        /* <DEDUP_REMOVED lines=9> */
[----:B------:R-:W4:Y:S03]  /*f130*/  MUFU.EX2 R129, R129 ;  /* 0x0000008100817308 */ /* 0x000f260000000800 */
[C---:B------:R-:W-:Y:S05]  /*f140*/  HMMA.16816.F32.BF16 R72, R4.reuse, R12, R72 ;  /* 0x0000000c0448723c */ /* 0x040fea0000041848 */
[----:B------:R-:W-:Y:S01]  /*f150*/  MUFU.EX2 R177, R177 ;  /* 0x000000b100b17308 */ /* 0x000fe20000000800 */
[----:B------:R-:W-:Y:S01]  /*f160*/  HMMA.16816.F32.BF16 R68, R4, R14, R68 ;  /* 0x0000000e0444723c */ /* 0x000fe20000041844 */
[----:B------:R-:W5:Y:S05]  /*f170*/  LDSM.16.MT88.4 R12, [R149+0xa800] ;  /* 0x00a80000950c783b */ /* 0x000f6a0000004200 */
[C---:B------:R-:W-:Y:S01]  /*f180*/  HMMA.16816.F32.BF16 R76, R64.reuse, R78, RZ ;  /* 0x0000004e404c723c */ /* 0x040fe200000418ff */
[----:B------:R-:W-:Y:S05]  /*f190*/  MUFU.EX2 R118, R118 ;  /* 0x0000007600767308 */ /* 0x000fea0000000800 */
[C---:B------:R-:W-:Y:S06]  /*f1a0*/  HMMA.16816.F32.BF16 R48, R64.reuse, R50, RZ ;  /* 0x000000324030723c */ /* 0x040fec00000418ff */
[C---:B------:R-:W-:Y:S06]  /*f1b0*/  HMMA.16816.F32.BF16 R56, R64.reuse, R58, RZ ;  /* 0x0000003a4038723c */ /* 0x040fec00000418ff */
[----:B---3--:R-:W-:Y:S06]  /*f1c0*/  HMMA.16816.F32.BF16 R60, R64, R24, RZ ;  /* 0x00000018403c723c */ /* 0x008fec00000418ff */
[C---:B--2---:R-:W-:Y:S06]  /*f1d0*/  HMMA.16816.F32.BF16 R36, R4.reuse, R8, R36 ;  /* 0x000000080424723c */ /* 0x044fec0000041824 */
[----:B------:R-:W-:Y:S01]  /*f1e0*/  HMMA.16816.F32.BF16 R40, R4, R10, R40 ;  /* 0x0000000a0428723c */ /* 0x000fe20000041828 */
[----:B------:R-:W2:Y:S05]  /*f1f0*/  LDSM.16.MT88.4 R8, [R148+0xa800] ;  /* 0x00a800009408783b */ /* 0x000eaa0000004200 */
[----:B------:R-:W-:Y:S01]  /*f200*/  HMMA.16816.F32.BF16 R64, R64, R26, RZ ;  /* 0x0000001a4040723c */ /* 0x000fe200000418ff */
[----:B------:R-:W-:Y:S05]  /*f210*/  LDSM.16.MT88.4 R24, [R152+0x9000] ;  /* 0x009000009818783b */ /* 0x000fea0000004200 */
[C---:B------:R-:W-:Y:S06]  /*f220*/  HMMA.16816.F32.BF16 R44, R4.reuse, R16, R44 ;  /* 0x00000010042c723c */ /* 0x040fec000004182c */
[C---:B------:R-:W-:Y:S01]  /*f230*/  HMMA.16816.F32.BF16 R48, R4.reuse, R18, R48 ;  /* 0x000000120430723c */ /* 0x040fe20000041830 */
[----:B------:R-:W3:Y:S05]  /*f240*/  LDSM.16.MT88.4 R16, [R149+0x9000] ;  /* 0x009000009510783b */ /* 0x000eea0000004200 */
[C---:B-----5:R-:W-:Y:S06]  /*f250*/  HMMA.16816.F32.BF16 R52, R4.reuse, R12, R52 ;  /* 0x0000000c0434723c */ /* 0x060fec0000041834 */
[C---:B------:R-:W-:Y:S01]  /*f260*/  HMMA.16816.F32.BF16 R56, R4.reuse, R14, R56 ;  /* 0x0000000e0438723c */ /* 0x040fe20000041838 */
[----:B------:R-:W5:Y:S05]  /*f270*/  LDSM.16.MT88.4 R12, [R148+0x9000] ;  /* 0x00900000940c783b */ /* 0x000f6a0000004200 */
[C---:B------:R-:W-:Y:S06]  /*f280*/  HMMA.16816.F32.BF16 R88, R4.reuse, R28, R88 ;  /* 0x0000001c0458723c */ /* 0x040fec0000041858 */
[----:B--2---:R-:W-:Y:S01]  /*f290*/  HMMA.16816.F32.BF16 R60, R4, R8, R60 ;  /* 0x00000008043c723c */ /* 0x004fe2000004183c */
[--C-:B------:R-:W-:Y:S01]  /*f2a0*/  FFMA.FTZ R29, R167, UR12, -R126.reuse ;  /* 0x0000000ca71d7c23 */ /* 0x100fe2000801087e */
[----:B------:R-:W-:-:S04]  /*f2b0*/  FFMA.FTZ R28, R139, UR12, -R126 ;  /* 0x0000000c8b1c7c23 */ /* 0x000fc8000801087e */
[C---:B------:R-:W-:Y:S01]  /*f2c0*/  HMMA.16816.F32.BF16 R64, R4.reuse, R10, R64 ;  /* 0x0000000a0440723c */ /* 0x040fe20000041840 */
[----:B------:R-:W2:Y:S01]  /*f2d0*/  LDSM.16.MT88.4 R8, [R152+0xb000] ;  /* 0x00b000009808783b */ /* 0x000ea20000004200 */
[----:B------:R-:W-:Y:S04]  /*f2e0*/  MUFU.EX2 R29, R29 ;  /* 0x0000001d001d7308 */ /* 0x000fe80000000800 */
[C---:B------:R-:W-:Y:S04]  /*f2f0*/  HMMA.16816.F32.BF16 R84, R4.reuse, R30, R84 ;  /* 0x0000001e0454723c */ /* 0x040fe80000041854 */
[----:B------:R-:W-:Y:S02]  /*f300*/  MUFU.EX2 R28, R28 ;  /* 0x0000001c001c7308 */ /* 0x000fe40000000800 */
[----:B------:R-:W-:Y:S01]  /*f310*/  HMMA.16816.F32.BF16 R80, R4, R20, R80 ;  /* 0x000000140450723c */ /* 0x000fe20000041850 */
[--C-:B------:R-:W-:Y:S01]  /*f320*/  FFMA.FTZ R30, R173, UR12, -R126.reuse ;  /* 0x0000000cad1e7c23 */ /* 0x100fe2000801087e */
[----:B------:R-:W-:-:S04]  /*f330*/  FFMA.FTZ R31, R137, UR12, -R126 ;  /* 0x0000000c891f7c23 */ /* 0x000fc8000801087e */
[----:B------:R-:W-:Y:S01]  /*f340*/  HMMA.16816.F32.BF16 R76, R4, R22, R76 ;  /* 0x00000016044c723c */ /* 0x000fe2000004184c */
[----:B------:R-:W3:Y:S01]  /*f350*/  MUFU.EX2 R30, R30 ;  /* 0x0000001e001e7308 */ /* 0x000ee20000000800 */
[----:B------:R-:W2:Y:S05]  /*f360*/  LDSM.16.MT88.4 R20, [R150+0x9000] ;  /* 0x009000009614783b */ /* 0x000eaa0000004200 */
[----:B-1----:R-:W-:Y:S01]  /*f370*/  F2FP.BF16.F32.PACK_AB R5, R128, R127 ;  /* 0x0000007f8005723e */ /* 0x002fe200000010ff */
[----:B------:R-:W-:Y:S01]  /*f380*/  FADD.FTZ R127, R127, R106 ;  /* 0x0000006a7f7f7221 */ /* 0x000fe20000010000 */
[----:B------:R-:W1:Y:S01]  /*f390*/  MUFU.EX2 R31, R31 ;  /* 0x0000001f001f7308 */ /* 0x000e620000000800 */
[----:B----4-:R-:W-:-:S02]  /*f3a0*/  F2FP.BF16.F32.PACK_AB R7, R129, R130 ;  /* 0x000000828107723e */ /* 0x010fc400000010ff */
[----:B------:R-:W-:-:S04]  /*f3b0*/  FADD.FTZ R127, R128, R127 ;  /* 0x0000007f807f7221 */ /* 0x000fc80000010000 */
[----:B------:R-:W-:Y:S01]  /*f3c0*/  FADD.FTZ R130, R130, R127 ;  /* 0x0000007f82827221 */ /* 0x000fe20000010000 */
[----:B---3--:R-:W-:Y:S01]  /*f3d0*/  F2FP.BF16.F32.PACK_AB R4, R29, R30 ;  /* 0x0000001e1d04723e */ /* 0x008fe200000010ff */
[----:B------:R-:W-:Y:S02]  /*f3e0*/  FADD.FTZ R30, R30, R35 ;  /* 0x000000231e1e7221 */ /* 0x000fe40000010000 */
[----:B------:R-:W-:Y:S02]  /*f3f0*/  FADD.FTZ R130, R129, R130 ;  /* 0x0000008281827221 */ /* 0x000fe40000010000 */
[----:B------:R-:W-:Y:S01]  /*f400*/  FADD.FTZ R29, R29, R30 ;  /* 0x0000001e1d1d7221 */ /* 0x000fe20000010000 */
[----:B-1----:R-:W-:-:S03]  /*f410*/  F2FP.BF16.F32.PACK_AB R6, R31, R28 ;  /* 0x0000001c1f06723e */ /* 0x002fc600000010ff */
[----:B------:R-:W-:-:S04]  /*f420*/  FADD.FTZ R28, R28, R29 ;  /* 0x0000001d1c1c7221 */ /* 0x000fc80000010000 */
[----:B------:R-:W-:Y:S01]  /*f430*/  FADD.FTZ R31, R31, R28 ;  /* 0x0000001c1f1f7221 */ /* 0x000fe20000010000 */
[C---:B------:R-:W-:Y:S06]  /*f440*/  HMMA.16816.F32.BF16 R80, R4.reuse, R16, R80 ;  /* 0x000000100450723c */ /* 0x040fec0000041850 */
[C---:B------:R-:W-:Y:S01]  /*f450*/  HMMA.16816.F32.BF16 R76, R4.reuse, R18, R76 ;  /* 0x00000012044c723c */ /* 0x040fe2000004184c */
[----:B------:R-:W1:Y:S05]  /*f460*/  LDSM.16.MT88.4 R16, [R150+0xb000] ;  /* 0x00b000009610783b */ /* 0x000e6a0000004200 */
[C---:B-----5:R-:W-:Y:S06]  /*f470*/  HMMA.16816.F32.BF16 R72, R4.reuse, R12, R72 ;  /* 0x0000000c0448723c */ /* 0x060fec0000041848 */
        /* <DEDUP_REMOVED lines=18> */
[----:B------:R-:W-:Y:S01]  /*f5a0*/  HMMA.16816.F32.BF16 R92, R4, R26, R92 ;  /* 0x0000001a045c723c */ /* 0x000fe2000004185c */
[----:B------:R-:W-:Y:S01]  /*f5b0*/  FFMA.FTZ R25, R122, UR12, -R126 ;  /* 0x0000000c7a197c23 */ /* 0x000fe2000801087e */
[----:B------:R-:W-:Y:S01]  /*f5c0*/  FFMA.FTZ R122, R117, UR12, -R120 ;  /* 0x0000000c757a7c23 */ /* 0x000fe20008010878 */
[----:B------:R-:W-:Y:S01]  /*f5d0*/  FFMA.FTZ R24, R123, UR12, -R126 ;  /* 0x0000000c7b187c23 */ /* 0x000fe2000801087e */
[----:B------:R-:W-:-:S03]  /*f5e0*/  FFMA.FTZ R117, R119, UR12, -R120 ;  /* 0x0000000c77757c23 */ /* 0x000fc60008010878 */
[----:B------:R-:W-:Y:S01]  /*f5f0*/  FFMA.FTZ R26, R125, UR12, -R126 ;  /* 0x0000000c7d1a7c23 */ /* 0x000fe2000801087e */
[----:B------:R-:W-:Y:S01]  /*f600*/  FFMA.FTZ R27, R121, UR12, -R120 ;  /* 0x0000000c791b7c23 */ /* 0x000fe20008010878 */
[----:B------:R-:W-:Y:S08]  /*f610*/  MUFU.EX2 R24, R24 ;  /* 0x0000001800187308 */ /* 0x000ff00000000800 */
[----:B------:R-:W5:Y:S08]  /*f620*/  MUFU.EX2 R25, R25 ;  /* 0x0000001900197308 */ /* 0x000f700000000800 */
[----:B------:R-:W4:Y:S08]  /*f630*/  MUFU.EX2 R26, R26 ;  /* 0x0000001a001a7308 */ /* 0x000f300000000800 */
[----:B------:R-:W-:Y:S01]  /*f640*/  MUFU.EX2 R27, R27 ;  /* 0x0000001b001b7308 */ /* 0x000fe20000000800 */
[----:B-----5:R-:W-:Y:S01]  /*f650*/  F2FP.BF16.F32.PACK_AB R4, R25, R24 ;  /* 0x000000181904723e */ /* 0x020fe200000010ff */
[----:B------:R-:W-:-:S04]  /*f660*/  FADD.FTZ R24, R24, R31 ;  /* 0x0000001f18187221 */ /* 0x000fc80000010000 */
[----:B------:R-:W-:Y:S02]  /*f670*/  FADD.FTZ R25, R25, R24 ;  /* 0x0000001819197221 */ /* 0x000fe40000010000 */
[----:B------:R-:W5:Y:S01]  /*f680*/  MUFU.EX2 R122, R122 ;  /* 0x0000007a007a7308 */ /* 0x000f620000000800 */
[----:B----4-:R-:W-:Y:S01]  /*f690*/  F2FP.BF16.F32.PACK_AB R6, R177, R26 ;  /* 0x0000001ab106723e */ /* 0x010fe200000010ff */
[----:B------:R-:W-:-:S04]  /*f6a0*/  FADD.FTZ R26, R26, R25 ;  /* 0x000000191a1a7221 */ /* 0x000fc80000010000 */
[----:B------:R-:W-:Y:S02]  /*f6b0*/  FADD.FTZ R177, R177, R26 ;  /* 0x0000001ab1b17221 */ /* 0x000fe40000010000 */
[----:B------:R-:W4:Y:S01]  /*f6c0*/  MUFU.EX2 R117, R117 ;  /* 0x0000007500757308 */ /* 0x000f220000000800 */
[----:B-----5:R-:W-:Y:S01]  /*f6d0*/  F2FP.BF16.F32.PACK_AB R5, R122, R27 ;  /* 0x0000001b7a05723e */ /* 0x020fe200000010ff */
[----:B------:R-:W-:-:S04]  /*f6e0*/  FADD.FTZ R27, R27, R130 ;  /* 0x000000821b1b7221 */ /* 0x000fc80000010000 */
[----:B------:R-:W-:Y:S01]  /*f6f0*/  FADD.FTZ R122, R122, R27 ;  /* 0x0000001b7a7a7221 */ /* 0x000fe20000010000 */
[----:B----4-:R-:W-:-:S03]  /*f700*/  F2FP.BF16.F32.PACK_AB R7, R118, R117 ;  /* 0x000000757607723e */ /* 0x010fc600000010ff */
[----:B------:R-:W-:-:S04]  /*f710*/  FADD.FTZ R117, R117, R122 ;  /* 0x0000007a75757221 */ /* 0x000fc80000010000 */
[----:B------:R-:W-:Y:S01]  /*f720*/  FADD.FTZ R175, R118, R117 ;  /* 0x0000007576af7221 */ /* 0x000fe20000010000 */
        /* <DEDUP_REMOVED lines=87> */
.L_x_7985:
[----:B------:R-:W-:Y:S02]  /*fca0*/  ULDC UR8, c[0x0][0x250] ;  /* 0x0000940000087ab9 */ /* 0x000fe40000000800 */
[----:B------:R-:W-:-:S06]  /*fcb0*/  USHF.L.U32 UR4, UR8, 0x6, URZ ;  /* 0x0000000608047899 */ /* 0x000fcc000800063f */
[----:B------:R-:W-:-:S04]  /*fcc0*/  IADD3 R5, RZ, -UR4, RZ ;  /* 0x80000004ff057c10 */ /* 0x000fc8000fffe0ff */
[----:B------:R-:W-:-:S07]  /*fcd0*/  SHF.R.S32.HI R4, RZ, 0x1f, R5 ;  /* 0x0000001fff047819 */ /* 0x000fce0000011405 */
.L_x_7986:
        /* <DEDUP_REMOVED lines=119> */
[C---:B--2---:R-:W-:Y:S01]  /*10450*/  HMMA.16816.F32.BF16 R16, R120.reuse, R128, R16 ;  /* 0x000000807810723c */ /* 0x044fe20000041810 */
[----:B------:R-:W2:Y:S01]  /*10460*/  LDSM.16.M88.4 R108, [R144+0x3000] ;  /* 0x00300000906c783b */ /* 0x000ea20000000200 */
[----:B------:R-:W-:Y:S01]  /*10470*/  FMUL.FTZ R101, R104, UR17 ;  /* 0x0000001168657c20 */ /* 0x000fe20008410000 */
[----:B------:R-:W-:Y:S01]  /*10480*/  FMUL.FTZ R104, R105, UR17 ;  /* 0x0000001169687c20 */ /* 0x000fe20008410000 */
[----:B------:R-:W-:Y:S01]  /*10490*/  FMUL.FTZ R105, R106, UR17 ;  /* 0x000000116a697c20 */ /* 0x000fe20008410000 */
[----:B------:R-:W-:Y:S01]  /*104a0*/  FMUL.FTZ R106, R107, UR17 ;  /* 0x000000116b6a7c20 */ /* 0x000fe20008410000 */
[----:B------:R-:W-:Y:S01]  /*104b0*/  HMMA.16816.F32.BF16 R120, R120, R130, R12 ;  /* 0x000000827878723c */ /* 0x000fe2000004180c */
[----:B------:R-:W3:Y:S01]  /*104c0*/  LDSM.16.M88.4 R12, [R144+0x2800] ;  /* 0x00280000900c783b */ /* 0x000ee20000000200 */
[----:B------:R-:W4:Y:S08]  /*104d0*/  MUFU.TANH R102, R102 ;  /* 0x0000006600667308 */ /* 0x000f300000002400 */
[----:B------:R-:W5:Y:S01]  /*104e0*/  MUFU.TANH R116, R116 ;  /* 0x0000007400747308 */ /* 0x000f620000002400 */
[C---:B-1----:R-:W-:Y:S07]  /*104f0*/  HMMA.16816.F32.BF16 R24, R112.reuse, R4, R24 ;  /* 0x000000047018723c */ /* 0x042fee0000041818 */
[----:B------:R-:W1:Y:S01]  /*10500*/  MUFU.TANH R101, R101 ;  /* 0x0000006500657308 */ /* 0x000e620000002400 */
[----:B------:R-:W-:Y:S01]  /*10510*/  HMMA.16816.F32.BF16 R20, R112, R6, R20 ;  /* 0x000000067014723c */ /* 0x000fe20000041814 */
[----:B------:R-:W4:Y:S06]  /*10520*/  LDSM.16.M88.4 R4, [R151+0x7800] ;  /* 0x007800009704783b */ /* 0x000f2c0000000200 */
[----:B------:R-:W1:Y:S08]  /*10530*/  MUFU.TANH R105, R105 ;  /* 0x0000006900697308 */ /* 0x000e700000002400 */
[----:B------:R-:W1:Y:S01]  /*10540*/  MUFU.TANH R104, R104 ;  /* 0x0000006800687308 */ /* 0x000e620000002400 */
[C---:B--2---:R-:W-:Y:S01]  /*10550*/  HMMA.16816.F32.BF16 R24, R8.reuse, R108, R24 ;  /* 0x0000006c0818723c */ /* 0x044fe20000041818 */
[----:B------:R-:W2:Y:S06]  /*10560*/  S2R R108, SR_TID.X ;  /* 0x00000000006c7919 */ /* 0x000eac0000002100 */
[----:B------:R-:W1:Y:S01]  /*10570*/  MUFU.TANH R106, R106 ;  /* 0x0000006a006a7308 */ /* 0x000e620000002400 */
[C---:B---3--:R-:W-:Y:S06]  /*10580*/  HMMA.16816.F32.BF16 R32, R8.reuse, R12, R32 ;  /* 0x0000000c0820723c */ /* 0x048fec0000041820 */
[----:B------:R-:W-:Y:S01]  /*10590*/  HMMA.16816.F32.BF16 R28, R8, R14, R28 ;  /* 0x0000000e081c723c */ /* 0x000fe2000004181c */
[----:B------:R-:W3:Y:S01]  /*105a0*/  LDSM.16.M88.4 R12, [R144+0x3800] ;  /* 0x00380000900c783b */ /* 0x000ee20000000200 */
[----:B------:R-:W1:Y:S01]  /*105b0*/  MUFU.TANH R103, R103 ;  /* 0x0000006700677308 */ /* 0x000e620000002400 */
[----:B------:R-:W-:-:S04]  /*105c0*/  DEPBAR.LE SB0, 0x0 ;  /* 0x000080000000791a */ /* 0x000fc80000000000 */
[----:B------:R-:W-:Y:S03]  /*105d0*/  HMMA.16816.F32.BF16 R20, R8, R110, R20 ;  /* 0x0000006e0814723c */ /* 0x000fe60000041814 */
[----:B------:R-:W1:Y:S01]  /*105e0*/  MUFU.TANH R117, R117 ;  /* 0x0000007500757308 */ /* 0x000e620000002400 */
[----:B------:R-:W-:Y:S02]  /*105f0*/  FMUL.FTZ R124, R24, UR17 ;  /* 0x00000011187c7c20 */ /* 0x000fe40008410000 */
[----:B----4-:R-:W-:Y:S01]  /*10600*/  HMMA.16816.F32.BF16 R120, R112, R6, R120 ;  /* 0x000000067078723c */ /* 0x010fe20000041878 */
[----:B------:R-:W-:Y:S01]  /*10610*/  FMUL.FTZ R24, R25, UR17 ;  /* 0x0000001119187c20 */ /* 0x000fe20008410000 */
[----:B------:R-:W-:-:S03]  /*10620*/  FMUL.FTZ R25, R27, UR17 ;  /* 0x000000111b197c20 */ /* 0x000fc60008410000 */
[----:B------:R-:W-:Y:S01]  /*10630*/  FMUL.FTZ R107, R32, UR17 ;  /* 0x00000011206b7c20 */ /* 0x000fe20008410000 */
[----:B------:R-:W-:Y:S01]  /*10640*/  HMMA.16816.F32.BF16 R16, R112, R4, R16 ;  /* 0x000000047010723c */ /* 0x000fe20000041810 */
[----:B------:R-:W-:Y:S01]  /*10650*/  FMUL.FTZ R32, R33, UR17 ;  /* 0x0000001121207c20 */ /* 0x000fe20008410000 */
[----:B------:R-:W-:Y:S01]  /*10660*/  FMUL.FTZ R33, R34, UR17 ;  /* 0x0000001122217c20 */ /* 0x000fe20008410000 */
[----:B------:R-:W-:Y:S01]  /*10670*/  FMUL.FTZ R34, R35, UR17 ;  /* 0x0000001123227c20 */ /* 0x000fe20008410000 */
[----:B------:R-:W-:Y:S01]  /*10680*/  MUFU.TANH R124, R124 ;  /* 0x0000007c007c7308 */ /* 0x000fe20000002400 */
[----:B------:R-:W-:Y:S01]  /*10690*/  FMUL.FTZ R35, R28, UR17 ;  /* 0x000000111c237c20 */ /* 0x000fe20008410000 */
[----:B------:R-:W-:Y:S01]  /*106a0*/  FMUL.FTZ R28, R29, UR17 ;  /* 0x000000111d1c7c20 */ /* 0x000fe20008410000 */
[----:B--2---:R-:W-:Y:S02]  /*106b0*/  IMAD.SHL.U32 R5, R108, 0x2, RZ ;  /* 0x000000026c057824 */ /* 0x004fe400078e00ff */
[----:B------:R-:W-:Y:S01]  /*106c0*/  FMUL.FTZ R29, R30, UR17 ;  /* 0x000000111e1d7c20 */ /* 0x000fe20008410000 */
[----:B------:R-:W-:Y:S01]  /*106d0*/  FMUL.FTZ R30, R31, UR17 ;  /* 0x000000111f1e7c20 */ /* 0x000fe20008410000 */
[----:B------:R-:W-:Y:S01]  /*106e0*/  FMUL.FTZ R4, R26, UR17 ;  /* 0x000000111a047c20 */ /* 0x000fe20008410000 */
[----:B------:R-:W-:Y:S01]  /*106f0*/  LOP3.LUT R5, R5, 0x6, RZ, 0xc0, !PT ;  /* 0x0000000605057812 */ /* 0x000fe200078ec0ff */
[----:B------:R-:W2:Y:S01]  /*10700*/  MUFU.TANH R32, R32 ;  /* 0x0000002000207308 */ /* 0x000ea20000002400 */
[----:B------:R-:W-:Y:S01]  /*10710*/  FMUL.FTZ R20, R20, UR17 ;  /* 0x0000001114147c20 */ /* 0x000fe20008410000 */
[----:B------:R-:W-:-:S02]  /*10720*/  FMUL.FTZ R22, R22, UR17 ;  /* 0x0000001116167c20 */ /* 0x000fc40008410000 */
[----:B------:R-:W-:-:S04]  /*10730*/  IMAD R5, R170, 0x40, R5 ;  /* 0x00000040aa057824 */ /* 0x000fc800078e0205 */
[----:B------:R-:W4:Y:S01]  /*10740*/  MUFU.TANH R34, R34 ;  /* 0x0000002200227308 */ /* 0x000f220000002400 */
[C---:B---3--:R-:W-:Y:S01]  /*10750*/  HMMA.16816.F32.BF16 R120, R8.reuse, R14, R120 ;  /* 0x0000000e0878723c */ /* 0x048fe20000041878 */
[C---:B------:R-:W-:Y:S01]  /*10760*/  VIADD R7, R5.reuse, 0x8 ;  /* 0x0000000805077836 */ /* 0x040fe20000000000 */
[C---:B------:R-:W-:Y:S01]  /*10770*/  ISETP.GE.AND P2, PT, R5.reuse, R0, PT ;  /* 0x000000000500720c */ /* 0x040fe20003f46270 */
[C---:B------:R-:W-:Y:S01]  /*10780*/  VIADD R27, R5.reuse, 0x1 ;  /* 0x00000001051b7836 */ /* 0x040fe20000000000 */
[----:B------:R-:W-:Y:S02]  /*10790*/  ISETP.GE.AND P5, PT, R5, R2, PT ;  /* 0x000000020500720c */ /* 0x000fe40003fa6270 */
[----:B------:R-:W-:Y:S01]  /*107a0*/  HMMA.16816.F32.BF16 R16, R8, R12, R16 ;  /* 0x0000000c0810723c */ /* 0x000fe20000041810 */
[----:B------:R-:W3:Y:S01]  /*107b0*/  MUFU.TANH R107, R107 ;  /* 0x0000006b006b7308 */ /* 0x000ee20000002400 */
[----:B------:R-:W-:Y:S01]  /*107c0*/  ISETP.GE.AND P0, PT, R7, R0, PT ;  /* 0x000000000700720c */ /* 0x000fe20003f06270 */
[----:B------:R-:W-:Y:S01]  /*107d0*/  VIADD R15, R5, 0x18 ;  /* 0x00000018050f7836 */ /* 0x000fe20000000000 */
[----:B------:R-:W-:Y:S01]  /*107e0*/  ISETP.GE.AND P6, PT, R7, R2, PT ;  /* 0x000000020700720c */ /* 0x000fe20003fc6270 */
[----:B------:R-:W-:Y:S01]  /*107f0*/  FMUL.FTZ R14, R23, UR17 ;  /* 0x00000011170e7c20 */ /* 0x000fe20008410000 */
[----:B------:R-:W-:Y:S01]  /*10800*/  FSEL R102, R102, -INF , !P2 ;  /* 0xff80000066667808 */ /* 0x000fe20005000000 */
[C---:B------:R-:W-:Y:S01]  /*10810*/  VIADD R13, R5.reuse, 0x9 ;  /* 0x00000009050d7836 */ /* 0x040fe20000000000 */
[----:B-----5:R-:W-:Y:S01]  /*10820*/  FSEL R7, R116, -INF , !P5 ;  /* 0xff80000074077808 */ /* 0x020fe20006800000 */
[----:B------:R-:W5:Y:S01]  /*10830*/  MUFU.TANH R33, R33 ;  /* 0x0000002100217308 */ /* 0x000f620000002400 */
[----:B------:R-:W-:-:S02]  /*10840*/  VIADD R9, R5, 0x11 ;  /* 0x0000001105097836 */ /* 0x000fc40000000000 */
[----:B------:R-:W-:Y:S01]  /*10850*/  FMUL.FTZ R12, R21, UR17 ;  /* 0x00000011150c7c20 */ /* 0x000fe20008410000 */
[----:B------:R-:W-:Y:S01]  /*10860*/  ISETP.GE.AND P2, PT, R13, R0, PT ;  /* 0x000000000d00720c */ /* 0x000fe20003f46270 */
[----:B------:R-:W-:Y:S01]  /*10870*/  VIADD R21, R5, 0x10 ;  /* 0x0000001005157836 */ /* 0x000fe20000000000 */
[----:B------:R-:W-:Y:S02]  /*10880*/  ISETP.GE.AND P5, PT, R13, R2, PT ;  /* 0x000000020d00720c */ /* 0x000fe40003fa6270 */
[C---:B------:R-:W-:Y:S01]  /*10890*/  ISETP.GE.AND P1, PT, R27.reuse, R0, PT ;  /* 0x000000001b00720c */ /* 0x040fe20003f26270 */
[----:B------:R-:W-:Y:S01]  /*108a0*/  MUFU.TANH R28, R28 ;  /* 0x0000001c001c7308 */ /* 0x000fe20000002400 */
[----:B------:R-:W-:Y:S01]  /*108b0*/  ISETP.GE.AND P4, PT, R27, R2, PT ;  /* 0x000000021b00720c */ /* 0x000fe20003f86270 */
[----:B------:R-:W-:Y:S01]  /*108c0*/  FMUL.FTZ R108, R120, UR17 ;  /* 0x00000011786c7c20 */ /* 0x000fe20008410000 */
[----:B-1----:R-:W-:Y:S01]  /*108d0*/  FSEL R8, R101, -INF , !P0 ;  /* 0xff80000065087808 */ /* 0x002fe20004000000 */
[----:B------:R-:W-:Y:S01]  /*108e0*/  FMUL.FTZ R101, R123, UR17 ;  /* 0x000000117b657c20 */ /* 0x000fe20008410000 */
[----:B------:R-:W-:-:S02]  /*108f0*/  FSEL R11, R105, -INF , !P6 ;  /* 0xff800000690b7808 */ /* 0x000fc40007000000 */
[C---:B------:R-:W-:Y:S01]  /*10900*/  ISETP.GE.AND P0, PT, R9.reuse, R0, PT ;  /* 0x000000000900720c */ /* 0x040fe20003f06270 */
[----:B------:R-:W1:Y:S01]  /*10910*/  MUFU.TANH R30, R30 ;  /* 0x0000001e001e7308 */ /* 0x000e620000002400 */
[----:B------:R-:W-:Y:S01]  /*10920*/  ISETP.GE.AND P6, PT, R9, R2, PT ;  /* 0x000000020900720c */ /* 0x000fe20003fc6270 */
[----:B------:R-:W-:Y:S01]  /*10930*/  FMUL.FTZ R112, R17, UR17 ;  /* 0x0000001111707c20 */ /* 0x000fe20008410000 */
[----:B------:R-:W-:Y:S01]  /*10940*/  FSEL R10, R104, -INF , !P2 ;  /* 0xff800000680a7808 */ /* 0x000fe20005000000 */
[----:B------:R-:W-:Y:S01]  /*10950*/  VIADD R17, R5, 0x21 ;  /* 0x0000002105117836 */ /* 0x000fe20000000000 */
[----:B------:R-:W-:Y:S01]  /*10960*/  FSEL R9, R106, -INF , !P5 ;  /* 0xff8000006a097808 */ /* 0x000fe20006800000 */
[----:B------:R-:W-:Y:S01]  /*10970*/  FMUL.FTZ R16, R16, UR17 ;  /* 0x0000001110107c20 */ /* 0x000fe20008410000 */
[----:B------:R-:W-:Y:S01]  /*10980*/  FSEL R6, R103, -INF , !P1 ;  /* 0xff80000067067808 */ /* 0x000fe20004800000 */
[----:B------:R-:W1:Y:S01]  /*10990*/  MUFU.TANH R4, R4 ;  /* 0x0000000400047308 */ /* 0x000e620000002400 */
[----:B------:R-:W-:Y:S01]  /*109a0*/  FSEL R13, R117, -INF , !P4 ;  /* 0xff800000750d7808 */ /* 0x000fe20006000000 */
[----:B------:R-:W-:Y:S01]  /*109b0*/  FMUL.FTZ R106, R121, UR17 ;  /* 0x00000011796a7c20 */ /* 0x000fe20008410000 */
[C---:B------:R-:W-:Y:S01]  /*109c0*/  ISETP.GE.AND P2, PT, R15.reuse, R0, PT ;  /* 0x000000000f00720c */ /* 0x040fe20003f46270 */
[----:B------:R-:W-:Y:S01]  /*109d0*/  FMUL.FTZ R103, R122, UR17 ;  /* 0x000000117a677c20 */ /* 0x000fe20008410000 */
[----:B------:R-:W-:Y:S01]  /*109e0*/  ISETP.GE.AND P5, PT, R15, R2, PT ;  /* 0x000000020f00720c */ /* 0x000fe20003fa6270 */
[----:B------:R-:W-:Y:S01]  /*109f0*/  VIADD R15, R5, 0x20 ;  /* 0x00000020050f7836 */ /* 0x000fe20000000000 */
[C---:B------:R-:W-:Y:S01]  /*10a00*/  ISETP.GE.AND P1, PT, R21.reuse, R0, PT ;  /* 0x000000001500720c */ /* 0x040fe20003f26270 */
[----:B------:R-:W-:Y:S01]  /*10a10*/  MUFU.TANH R35, R35 ;  /* 0x0000002300237308 */ /* 0x000fe20000002400 */
[----:B------:R-:W-:Y:S01]  /*10a20*/  ISETP.GE.AND P4, PT, R21, R2, PT ;  /* 0x000000021500720c */ /* 0x000fe20003f86270 */
[----:B------:R-:W-:Y:S01]  /*10a30*/  VIADD R21, R5, 0x19 ;  /* 0x0000001905157836 */ /* 0x000fe20000000000 */
[----:B--2---:R-:W-:Y:S01]  /*10a40*/  FSEL R110, R32, -INF , !P0 ;  /* 0xff800000206e7808 */ /* 0x004fe20004000000 */
[----:B------:R-:W-:Y:S01]  /*10a50*/  FMUL.FTZ R18, R18, UR17 ;  /* 0x0000001112127c20 */ /* 0x000fe20008410000 */
[----:B----4-:R-:W-:Y:S01]  /*10a60*/  FSEL R117, R34, -INF , !P6 ;  /* 0xff80000022757808 */ /* 0x010fe20007000000 */
[----:B------:R-:W-:Y:S01]  /*10a70*/  FMUL.FTZ R19, R19, UR17 ;  /* 0x0000001113137c20 */ /* 0x000fe20008410000 */
[----:B---3--:R-:W-:Y:S01]  /*10a80*/  FSEL R116, R107, -INF , !P1 ;  /* 0xff8000006b747808 */ /* 0x008fe20004800000 */
[----:B------:R2:W3:Y:S01]  /*10a90*/  MUFU.TANH R26, R20 ;  /* 0x00000014001a7308 */ /* 0x0004e20000002400 */
[----:B-----5:R-:W-:-:S02]  /*10aa0*/  FSEL R115, R33, -INF , !P4 ;  /* 0xff80000021737808 */ /* 0x020fc40006000000 */
[C---:B------:R-:W-:Y:S02]  /*10ab0*/  ISETP.GE.AND P0, PT, R15.reuse, R0, PT ;  /* 0x000000000f00720c */ /* 0x040fe40003f06270 */
[----:B------:R-:W-:Y:S01]  /*10ac0*/  ISETP.GE.AND P6, PT, R15, R2, PT ;  /* 0x000000020f00720c */ /* 0x000fe20003fc6270 */
[----:B------:R-:W-:Y:S01]  /*10ad0*/  VIADD R15, R5, 0x28 ;  /* 0x00000028050f7836 */ /* 0x000fe20000000000 */
[C---:B------:R-:W-:Y:S01]  /*10ae0*/  ISETP.GE.AND P1, PT, R21.reuse, R0, PT ;  /* 0x000000001500720c */ /* 0x040fe20003f26270 */
[----:B------:R4:W5:Y:S01]  /*10af0*/  MUFU.TANH R119, R22 ;  /* 0x0000001600777308 */ /* 0x0009620000002400 */
[----:B------:R-:W-:Y:S02]  /*10b00*/  ISETP.GE.AND P4, PT, R21, R2, PT ;  /* 0x000000021500720c */ /* 0x000fe40003f86270 */
[----:B------:R-:W-:Y:S02]  /*10b10*/  FSEL R124, R124, -INF , !P0 ;  /* 0xff8000007c7c7808 */ /* 0x000fe40004000000 */
[----:B-1----:R-:W-:-:S02]  /*10b20*/  FSEL R21, R30, -INF , !P4 ;  /* 0xff8000001e157808 */ /* 0x002fc40006000000 */
[C---:B------:R-:W-:Y:S01]  /*10b30*/  ISETP.GE.AND P4, PT, R15.reuse, R2, PT ;  /* 0x000000020f00720c */ /* 0x040fe20003f86270 */
[----:B------:R-:W1:Y:S01]  /*10b40*/  MUFU.TANH R24, R24 ;  /* 0x0000001800187308 */ /* 0x000e620000002400 */
[----:B--2---:R-:W-:Y:S02]  /*10b50*/  FSEL R20, R28, -INF , !P1 ;  /* 0xff8000001c147808 */ /* 0x004fe40004800000 */
[-C--:B------:R-:W-:Y:S01]  /*10b60*/  ISETP.GE.AND P1, PT, R15, R0.reuse, PT ;  /* 0x000000000f00720c */ /* 0x080fe20003f26270 */
[----:B------:R-:W-:Y:S01]  /*10b70*/  VIADD R15, R5, 0x29 ;  /* 0x00000029050f7836 */ /* 0x000fe20000000000 */
[----:B------:R-:W-:Y:S02]  /*10b80*/  FSEL R27, R4, -INF , !P6 ;  /* 0xff800000041b7808 */ /* 0x000fe40007000000 */
[----:B---3--:R-:W-:Y:S01]  /*10b90*/  FSEL R26, R26, -INF , !P1 ;  /* 0xff8000001a1a7808 */ /* 0x008fe20004800000 */
[----:B------:R-:W2:Y:S01]  /*10ba0*/  MUFU.TANH R12, R12 ;  /* 0x0000000c000c7308 */ /* 0x000ea20000002400 */
[----:B------:R-:W-:-:S02]  /*10bb0*/  ISETP.GE.AND P0, PT, R15, R0, PT ;  /* 0x000000000f00720c */ /* 0x000fc40003f06270 */
[----:B------:R-:W-:Y:S01]  /*10bc0*/  ISETP.GE.AND P6, PT, R15, R2, PT ;  /* 0x000000020f00720c */ /* 0x000fe20003fc6270 */
[----:B------:R-:W-:Y:S01]  /*10bd0*/  VIADD R15, R5, 0x31 ;  /* 0x00000031050f7836 */ /* 0x000fe20000000000 */
[----:B----4-:R-:W-:Y:S02]  /*10be0*/  FSEL R22, R35, -INF , !P2 ;  /* 0xff80000023167808 */ /* 0x010fe40005000000 */
[----:B-----5:R-:W-:Y:S01]  /*10bf0*/  FSEL R119, R119, -INF , !P4 ;  /* 0xff80000077777808 */ /* 0x020fe20006000000 */
[----:B------:R-:W3:Y:S01]  /*10c00*/  MUFU.TANH R29, R29 ;  /* 0x0000001d001d7308 */ /* 0x000ee20000002400 */
[-C--:B------:R-:W-:Y:S02]  /*10c10*/  ISETP.GE.AND P2, PT, R17, R0.reuse, PT ;  /* 0x000000001100720c */ /* 0x080fe40003f46270 */
[C---:B------:R-:W-:Y:S02]  /*10c20*/  ISETP.GE.AND P1, PT, R15.reuse, R0, PT ;  /* 0x000000000f00720c */ /* 0x040fe40003f26270 */
[----:B------:R-:W-:Y:S01]  /*10c30*/  ISETP.GE.AND P4, PT, R15, R2, PT ;  /* 0x000000020f00720c */ /* 0x000fe20003f86270 */
[----:B------:R-:W-:Y:S01]  /*10c40*/  VIADD R15, R5, 0x38 ;  /* 0x00000038050f7836 */ /* 0x000fe20000000000 */
[----:B-1----:R-:W-:Y:S01]  /*10c50*/  FSEL R120, R24, -INF , !P2 ;  /* 0xff80000018787808 */ /* 0x002fe20005000000 */
[----:B------:R-:W1:Y:S01]  /*10c60*/  MUFU.TANH R108, R108 ;  /* 0x0000006c006c7308 */ /* 0x000e620000002400 */
[----:B--2---:R-:W-:-:S02]  /*10c70*/  FSEL R24, R12, -INF , !P0 ;  /* 0xff8000000c187808 */ /* 0x004fc40004000000 */
[----:B------:R-:W-:-:S05]  /*10c80*/  ISETP.GE.AND P0, PT, R15, R0, PT ;  /* 0x000000000f00720c */ /* 0x000fca0003f06270 */
[----:B------:R-:W2:Y:S01]  /*10c90*/  MUFU.TANH R25, R25 ;  /* 0x0000001900197308 */ /* 0x000ea20000002400 */
[----:B---3--:R-:W-:Y:S02]  /*10ca0*/  FSEL R23, R29, -INF , !P5 ;  /* 0xff8000001d177808 */ /* 0x008fe40006800000 */
[----:B------:R-:W-:Y:S01]  /*10cb0*/  ISETP.GE.AND P5, PT, R17, R2, PT ;  /* 0x000000021100720c */ /* 0x000fe20003fa6270 */
[C---:B------:R-:W-:Y:S02]  /*10cc0*/  VIADD R17, R5.reuse, 0x30 ;  /* 0x0000003005117836 */ /* 0x040fe40000000000 */
[----:B------:R-:W-:Y:S02]  /*10cd0*/  VIADD R5, R5, 0x39 ;  /* 0x0000003905057836 */ /* 0x000fe40000000000 */
[----:B------:R-:W3:Y:S01]  /*10ce0*/  MUFU.TANH R14, R14 ;  /* 0x0000000e000e7308 */ /* 0x000ee20000002400 */
[----:B-1----:R-:W-:Y:S02]  /*10cf0*/  FSEL R108, R108, -INF , !P0 ;  /* 0xff8000006c6c7808 */ /* 0x002fe40004000000 */
[----:B------:R-:W-:-:S02]  /*10d00*/  ISETP.GT.AND P0, PT, R170, R159, PT ;  /* 0x0000009faa00720c */ /* 0x000fc40003f04270 */
[----:B------:R-:W-:-:S03]  /*10d10*/  ISETP.GE.AND P2, PT, R17, R0, PT ;  /* 0x000000001100720c */ /* 0x000fc60003f46270 */
[----:B------:R-:W1:Y:S01]  /*10d20*/  MUFU.TANH R114, R16 ;  /* 0x0000001000727308 */ /* 0x000e620000002400 */
[----:B--2---:R-:W-:Y:S02]  /*10d30*/  FSEL R25, R25, -INF , !P5 ;  /* 0xff80000019197808 */ /* 0x004fe40006800000 */
[----:B------:R-:W-:-:S05]  /*10d40*/  ISETP.GE.AND P5, PT, R17, R2, PT ;  /* 0x000000021100720c */ /* 0x000fca0003fa6270 */
        /* <DEDUP_REMOVED lines=80> */
.L_x_7988:
[----:B------:R-:W-:Y:S02]  /*11250*/  ULDC UR8, c[0x0][0x248] ;  /* 0x0000920000087ab9 */ /* 0x000fe40000000800 */
[----:B------:R-:W-:-:S06]  /*11260*/  USHF.L.U32 UR4, UR8, 0x6, URZ ;  /* 0x0000000608047899 */ /* 0x000fcc000800063f */
[----:B------:R-:W-:-:S04]  /*11270*/  IADD3 R14, RZ, -UR4, RZ ;  /* 0x80000004ff0e7c10 */ /* 0x000fc8000fffe0ff */
[----:B------:R-:W-:-:S07]  /*11280*/  SHF.R.S32.HI R0, RZ, 0x1f, R14 ;  /* 0x0000001fff007819 */ /* 0x000fce000001140e */
.L_x_7989:
        /* <DEDUP_REMOVED lines=24> */
.L_x_7987:
        /* <DEDUP_REMOVED lines=173> */
[----:B------:R-:W-:Y:S01]  /*11ee0*/  FMUL.FTZ R61, R61, R35 ;  /* 0x000000233d3d7220 */ /* 0x000fe20000410000 */
[-C--:B------:R-:W-:Y:S01]  /*11ef0*/  FMUL.FTZ R62, R62, R3.reuse ;  /* 0x000000033e3e7220 */ /* 0x080fe20000410000 */
[----:B------:R-:W-:Y:S01]  /*11f00*/  MUFU.EX2 R113, R113 ;  /* 0x0000007100717308 */ /* 0x000fe20000000800 */
[----:B------:R-:W-:Y:S01]  /*11f10*/  FMUL.FTZ R63, R63, R3 ;  /* 0x000000033f3f7220 */ /* 0x000fe20000410000 */
[C---:B-1----:R-:W-:Y:S01]  /*11f20*/  HMMA.16816.F32.BF16 R36, R4.reuse, R12, R36 ;  /* 0x0000000c0424723c */ /* 0x042fe20000041824 */
[-C--:B------:R-:W-:Y:S01]  /*11f30*/  FMUL.FTZ R64, R64, R35.reuse ;  /* 0x0000002340407220 */ /* 0x080fe20000410000 */
[----:B------:R-:W-:Y:S01]  /*11f40*/  FMUL.FTZ R65, R65, R35 ;  /* 0x0000002341417220 */ /* 0x000fe20000410000 */
        /* <DEDUP_REMOVED lines=22> */
[----:B------:R-:W-:Y:S01]  /*120b0*/  MUFU.EX2 R122, R122 ;  /* 0x0000007a007a7308 */ /* 0x000fe20000000800 */
[C---:B------:R-:W-:Y:S01]  /*120c0*/  HMMA.16816.F32.BF16 R56, R4.reuse, R18, R56 ;  /* 0x000000120438723c */ /* 0x040fe20000041838 */
[----:B------:R-:W2:Y:S05]  /*120d0*/  LDSM.16.MT88.4 R16, [R149+0x8800] ;  /* 0x008800009510783b */ /* 0x000eaa0000004200 */
[C---:B-1----:R-:W-:Y:S01]  /*120e0*/  HMMA.16816.F32.BF16 R60, R4.reuse, R12, R60 ;  /* 0x0000000c043c723c */ /* 0x042fe2000004183c */
[----:B------:R-:W-:Y:S05]  /*120f0*/  MUFU.EX2 R123, R123 ;  /* 0x0000007b007b7308 */ /* 0x000fea0000000800 */
        /* <DEDUP_REMOVED lines=15> */
[----:B------:R-:W3:Y:S01]  /*121f0*/  MUFU.EX2 R124, R124 ;  /* 0x0000007c007c7308 */ /* 0x000ee20000000800 */
[----:B------:R-:W-:-:S04]  /*12200*/  FADD.FTZ R113, R113, R110 ;  /* 0x0000006e71717221 */ /* 0x000fc80000010000 */
[C---:B------:R-:W-:Y:S01]  /*12210*/  HMMA.16816.F32.BF16 R92, R4.reuse, R10, R92 ;  /* 0x0000000a045c723c */ /* 0x040fe2000004185c */
[----:B------:R-:W4:Y:S02]  /*12220*/  LDSM.16.MT88.4 R8, [R148+0x8800] ;  /* 0x008800009408783b */ /* 0x000f240000004200 */
[----:B------:R-:W5:Y:S03]  /*12230*/  MUFU.EX2 R127, R127 ;  /* 0x0000007f007f7308 */ /* 0x000f660000000800 */
[C---:B------:R-:W-:Y:S05]  /*12240*/  HMMA.16816.F32.BF16 R88, R4.reuse, R20, R88 ;  /* 0x000000140458723c */ /* 0x040fea0000041858 */
[----:B------:R-:W1:Y:S01]  /*12250*/  MUFU.EX2 R119, R119 ;  /* 0x0000007700777308 */ /* 0x000e620000000800 */
[----:B------:R-:W-:Y:S01]  /*12260*/  HMMA.16816.F32.BF16 R84, R4, R22, R84 ;  /* 0x000000160454723c */ /* 0x000fe20000041854 */
[----:B------:R-:W4:Y:S01]  /*12270*/  LDSM.16.MT88.4 R20, [R150+0xa800] ;  /* 0x00a800009614783b */ /* 0x000f220000004200 */
[----:B---3--:R-:W-:-:S04]  /*12280*/  FADD.FTZ R0, R124, R117 ;  /* 0x000000757c007221 */ /* 0x008fc80000010000 */
[----:B--2---:R-:W-:Y:S01]  /*12290*/  HMMA.16816.F32.BF16 R80, R4, R16, R80 ;  /* 0x000000100450723c */ /* 0x004fe20000041850 */
[----:B------:R-:W2:Y:S01]  /*122a0*/  MUFU.EX2 R126, R126 ;  /* 0x0000007e007e7308 */ /* 0x000ea20000000800 */
[----:B-----5:R-:W-:-:S04]  /*122b0*/  FADD.FTZ R0, R127, R0 ;  /* 0x000000007f007221 */ /* 0x020fc80000010000 */
[C---:B------:R-:W-:Y:S01]  /*122c0*/  HMMA.16816.F32.BF16 R76, R4.reuse, R18, R76 ;  /* 0x00000012044c723c */ /* 0x040fe2000004184c */
[----:B------:R-:W3:Y:S02]  /*122d0*/  LDSM.16.MT88.4 R16, [R149+0xa800] ;  /* 0x00a800009510783b */ /* 0x000ee40000004200 */
[----:B------:R-:W-:Y:S01]  /*122e0*/  MUFU.EX2 R114, R114 ;  /* 0x0000007200727308 */ /* 0x000fe20000000800 */
[----:B-1----:R-:W-:Y:S02]  /*122f0*/  FADD.FTZ R3, R119, R0 ;  /* 0x0000000077037221 */ /* 0x002fe40000010000 */
[C---:B------:R-:W-:Y:S05]  /*12300*/  HMMA.16816.F32.BF16 R36, R4.reuse, R12, R36 ;  /* 0x0000000c0424723c */ /* 0x040fea0000041824 */
[----:B------:R-:W1:Y:S01]  /*12310*/  MUFU.EX2 R121, R121 ;  /* 0x0000007900797308 */ /* 0x000e620000000800 */
[----:B------:R-:W-:Y:S01]  /*12320*/  HMMA.16816.F32.BF16 R40, R4, R14, R40 ;  /* 0x0000000e0428723c */ /* 0x000fe20000041828 */
[----:B------:R-:W-:Y:S01]  /*12330*/  LDSM.16.MT88.4 R12, [R148+0x9000] ;  /* 0x00900000940c783b */ /* 0x000fe20000004200 */
[----:B--2---:R-:W-:-:S04]  /*12340*/  FADD.FTZ R3, R126, R3 ;  /* 0x000000037e037221 */ /* 0x004fc80000010000 */
        /* <DEDUP_REMOVED lines=8> */
[----:B------:R-:W4:Y:S05]  /*123d0*/  LDSM.16.MT88.4 R20, [R152+0x9000] ;  /* 0x009000009814783b */ /* 0x000f2a0000004200 */
[C---:B---3--:R-:W-:Y:S06]  /*123e0*/  HMMA.16816.F32.BF16 R52, R4.reuse, R16, R52 ;  /* 0x000000100434723c */ /* 0x048fec0000041834 */
[C---:B------:R-:W-:Y:S01]  /*123f0*/  HMMA.16816.F32.BF16 R56, R4.reuse, R18, R56 ;  /* 0x000000120438723c */ /* 0x040fe20000041838 */
[----:B------:R-:W3:Y:S05]  /*12400*/  LDSM.16.MT88.4 R16, [R149+0x9000] ;  /* 0x009000009510783b */ /* 0x000eea0000004200 */
[C---:B--2---:R-:W-:Y:S06]  /*12410*/  HMMA.16816.F32.BF16 R60, R4.reuse, R8, R60 ;  /* 0x00000008043c723c */ /* 0x044fec000004183c */
[----:B------:R-:W-:Y:S01]  /*12420*/  HMMA.16816.F32.BF16 R64, R4, R10, R64 ;  /* 0x0000000a0440723c */ /* 0x000fe20000041840 */
[----:B------:R-:W-:Y:S06]  /*12430*/  LDSM.16.MT88.4 R8, [R152+0xb000] ;  /* 0x00b000009808783b */ /* 0x000fec0000004200 */
[----:B------:R-:W-:Y:S01]  /*12440*/  F2FP.BF16.F32.PACK_AB R4, R123, R122 ;  /* 0x0000007a7b04723e */ /* 0x000fe200000010ff */
[----:B------:R-:W-:Y:S01]  /*12450*/  FADD.FTZ R122, R122, R113 ;  /* 0x000000717a7a7221 */ /* 0x000fe20000010000 */
[----:B------:R-:W-:-:S02]  /*12460*/  F2FP.BF16.F32.PACK_AB R5, R127, R124 ;  /* 0x0000007c7f05723e */ /* 0x000fc400000010ff */
[----:B------:R-:W-:Y:S01]  /*12470*/  F2FP.BF16.F32.PACK_AB R6, R125, R120 ;  /* 0x000000787d06723e */ /* 0x000fe200000010ff */
[----:B------:R-:W-:Y:S01]  /*12480*/  FADD.FTZ R123, R123, R122 ;  /* 0x0000007a7b7b7221 */ /* 0x000fe20000010000 */
[----:B------:R-:W-:-:S03]  /*12490*/  F2FP.BF16.F32.PACK_AB R7, R126, R119 ;  /* 0x000000777e07723e */ /* 0x000fc600000010ff */
[----:B------:R-:W-:-:S04]  /*124a0*/  FADD.FTZ R120, R120, R123 ;  /* 0x0000007b78787221 */ /* 0x000fc80000010000 */
[----:B------:R-:W-:Y:S01]  /*124b0*/  HMMA.16816.F32.BF16 R88, R4, R24, R88 ;  /* 0x000000180458723c */ /* 0x000fe20000041858 */
[----:B------:R-:W-:-:S05]  /*124c0*/  FADD.FTZ R125, R125, R120 ;  /* 0x000000787d7d7221 */ /* 0x000fca0000010000 */
[C---:B------:R-:W-:Y:S01]  /*124d0*/  HMMA.16816.F32.BF16 R84, R4.reuse, R26, R84 ;  /* 0x0000001a0454723c */ /* 0x040fe20000041854 */
[----:B------:R-:W2:Y:S05]  /*124e0*/  LDSM.16.MT88.4 R24, [R149+0xb000] ;  /* 0x00b000009518783b */ /* 0x000eaa0000004200 */
[C---:B----4-:R-:W-:Y:S06]  /*124f0*/  HMMA.16816.F32.BF16 R96, R4.reuse, R20, R96 ;  /* 0x000000140460723c */ /* 0x050fec0000041860 */
[C---:B------:R-:W-:Y:S01]  /*12500*/  HMMA.16816.F32.BF16 R92, R4.reuse, R22, R92 ;  /* 0x00000016045c723c */ /* 0x040fe2000004185c */
[----:B------:R-:W-:Y:S05]  /*12510*/  LDSM.16.MT88.4 R20, [R148+0xb000] ;  /* 0x00b000009414783b */ /* 0x000fea0000004200 */
[C---:B---3--:R-:W-:Y:S06]  /*12520*/  HMMA.16816.F32.BF16 R80, R4.reuse, R16, R80 ;  /* 0x000000100450723c */ /* 0x048fec0000041850 */
[C---:B------:R-:W-:Y:S01]  /*12530*/  HMMA.16816.F32.BF16 R76, R4.reuse, R18, R76 ;  /* 0x00000012044c723c */ /* 0x040fe2000004184c */
[----:B------:R-:W3:Y:S05]  /*12540*/  LDSM.16.MT88.4 R16, [R150+0xb000] ;  /* 0x00b000009610783b */ /* 0x000eea0000004200 */
[C---:B------:R-:W-:Y:S06]  /*12550*/  HMMA.16816.F32.BF16 R72, R4.reuse, R12, R72 ;  /* 0x0000000c0448723c */ /* 0x040fec0000041848 */
[C---:B------:R-:W-:Y:S01]  /*12560*/  HMMA.16816.F32.BF16 R68, R4.reuse, R14, R68 ;  /* 0x0000000e0444723c */ /* 0x040fe20000041844 */
[----:B------:R-:W4:Y:S05]  /*12570*/  LDSM.16.MT88.4 R12, [R152+0x9800] ;  /* 0x00980000980c783b */ /* 0x000f2a0000004200 */
[C---:B--2---:R-:W-:Y:S01]  /*12580*/  HMMA.16816.F32.BF16 R52, R4.reuse, R24, R52 ;  /* 0x000000180434723c */ /* 0x044fe20000041834 */
[----:B------:R-:W2:Y:S05]  /*12590*/  MUFU.EX2 R25, R105 ;  /* 0x0000006900197308 */ /* 0x000eaa0000000800 */
        /* <DEDUP_REMOVED lines=8> */
[C---:B---3--:R-:W-:Y:S06]  /*12620*/  HMMA.16816.F32.BF16 R44, R4.reuse, R16, R44 ;  /* 0x00000010042c723c */ /* 0x048fec000004182c */
[C---:B------:R-:W-:Y:S01]  /*12630*/  HMMA.16816.F32.BF16 R48, R4.reuse, R18, R48 ;  /* 0x000000120430723c */ /* 0x040fe20000041830 */
[----:B------:R-:W3:Y:S05]  /*12640*/  LDSM.16.MT88.4 R16, [R150+0x9800] ;  /* 0x009800009610783b */ /* 0x000eea0000004200 */
[C---:B------:R-:W-:Y:S06]  /*12650*/  HMMA.16816.F32.BF16 R60, R4.reuse, R20, R60 ;  /* 0x00000014043c723c */ /* 0x040fec000004183c */
[----:B------:R-:W-:Y:S01]  /*12660*/  HMMA.16816.F32.BF16 R64, R4, R22, R64 ;  /* 0x000000160440723c */ /* 0x000fe20000041840 */
[----:B------:R-:W3:Y:S06]  /*12670*/  LDSM.16.MT88.4 R20, [R152+0xb800] ;  /* 0x00b800009814783b */ /* 0x000eec0000004200 */
[----:B-1----:R-:W-:Y:S01]  /*12680*/  F2FP.BF16.F32.PACK_AB R4, R121, R114 ;  /* 0x000000727904723e */ /* 0x002fe200000010ff */
[----:B------:R-:W-:Y:S01]  /*12690*/  FADD.FTZ R114, R114, R125 ;  /* 0x0000007d72727221 */ /* 0x000fe20000010000 */
[----:B--2---:R-:W-:Y:S01]  /*126a0*/  F2FP.BF16.F32.PACK_AB R5, R25, R106 ;  /* 0x0000006a1905723e */ /* 0x004fe200000010ff */
[----:B------:R-:W-:Y:S01]  /*126b0*/  FADD.FTZ R106, R106, R3 ;  /* 0x000000036a6a7221 */ /* 0x000fe20000010000 */
[----:B------:R-:W-:Y:S01]  /*126c0*/  F2FP.BF16.F32.PACK_AB R6, R111, R108 ;  /* 0x0000006c6f06723e */ /* 0x000fe200000010ff */
[----:B------:R-:W-:Y:S01]  /*126d0*/  FADD.FTZ R121, R121, R114 ;  /* 0x0000007279797221 */ /* 0x000fe20000010000 */
[----:B-----5:R-:W-:Y:S01]  /*126e0*/  F2FP.BF16.F32.PACK_AB R7, R27, R24 ;  /* 0x000000181b07723e */ /* 0x020fe200000010ff */
[----:B------:R-:W-:Y:S01]  /*126f0*/  FADD.FTZ R25, R25, R106 ;  /* 0x0000006a19197221 */ /* 0x000fe20000010000 */
[----:B------:R-:W-:Y:S01]  /*12700*/  MOV R3, R31 ;  /* 0x0000001f00037202 */ /* 0x000fe20000000f00 */
[----:B------:R-:W-:-:S02]  /*12710*/  FADD.FTZ R108, R108, R121 ;  /* 0x000000796c6c7221 */ /* 0x000fc40000010000 */
[----:B------:R-:W-:Y:S02]  /*12720*/  FADD.FTZ R24, R24, R25 ;  /* 0x0000001918187221 */ /* 0x000fe40000010000 */
[----:B----4-:R-:W-:Y:S01]  /*12730*/  HMMA.16816.F32.BF16 R96, R4, R12, R96 ;  /* 0x0000000c0460723c */ /* 0x010fe20000041860 */
[----:B------:R-:W-:Y:S01]  /*12740*/  FADD.FTZ R177, R111, R108 ;  /* 0x0000006c6fb17221 */ /* 0x000fe20000010000 */
[----:B------:R-:W-:-:S04]  /*12750*/  FADD.FTZ R175, R27, R24 ;  /* 0x000000181baf7221 */ /* 0x000fc80000010000 */
[C---:B------:R-:W-:Y:S01]  /*12760*/  HMMA.16816.F32.BF16 R92, R4.reuse, R14, R92 ;  /* 0x0000000e045c723c */ /* 0x040fe2000004185c */
[----:B------:R-:W1:Y:S05]  /*12770*/  LDSM.16.MT88.4 R12, [R148+0x9800] ;  /* 0x00980000940c783b */ /* 0x000e6a0000004200 */
[C---:B---3--:R-:W-:Y:S06]  /*12780*/  HMMA.16816.F32.BF16 R88, R4.reuse, R16, R88 ;  /* 0x000000100458723c */ /* 0x048fec0000041858 */
[C---:B------:R-:W-:Y:S01]  /*12790*/  HMMA.16816.F32.BF16 R84, R4.reuse, R18, R84 ;  /* 0x000000120454723c */ /* 0x040fe20000041854 */
[----:B------:R-:W2:Y:S05]  /*127a0*/  LDSM.16.MT88.4 R16, [R150+0xb800] ;  /* 0x00b800009610783b */ /* 0x000eaa0000004200 */
[C---:B------:R-:W-:Y:S06]  /*127b0*/  HMMA.16816.F32.BF16 R80, R4.reuse, R8, R80 ;  /* 0x000000080450723c */ /* 0x040fec0000041850 */
        /* <DEDUP_REMOVED lines=14> */
.L_x_7984:
        /* <DEDUP_REMOVED lines=17> */
.L_x_7994:
        /* <DEDUP_REMOVED lines=67> */
.L_x_7991:
        /* <DEDUP_REMOVED lines=24> */
[----:B------:R-:W5:Y:S05]  /*12f60*/  LDSM.16.M88.4 R120, [R157+0x5800] ;  /* 0x005800009d78783b */ /* 0x000f6a0000000200 */
[----:B------:R-:W0:Y:S05]  /*12f70*/  LDGDEPBAR ;  /* 0x00000000000079af */ /* 0x000e2a0000000000 */
[----:B------:R-:W-:Y:S05]  /*12f80*/  LDSM.16.M88.4 R124, [R156] ;  /* 0x000000009c7c783b */ /* 0x000fea0000000200 */
[----:B------:R-:W5:Y:S05]  /*12f90*/  LDSM.16.M88.4 R128, [R155] ;  /* 0x000000009b80783b */ /* 0x000f6a0000000200 */
[----:B------:R-:W5:Y:S05]  /*12fa0*/  LDSM.16.M88.4 R132, [R147] ;  /* 0x000000009384783b */ /* 0x000f6a0000000200 */
[----:B------:R-:W5:Y:S01]  /*12fb0*/  LDSM.16.M88.4 R136, [R146] ;  /* 0x000000009288783b */ /* 0x000f620000000200 */
[C---:B--2---:R-:W-:Y:S06]  /*12fc0*/  HMMA.16816.F32.BF16 R4, R104.reuse, R108, RZ ;  /* 0x0000006c6804723c */ /* 0x044fec00000418ff */
[C---:B------:R-:W-:Y:S01]  /*12fd0*/  HMMA.16816.F32.BF16 R8, R104.reuse, R110, RZ ;  /* 0x0000006e6808723c */ /* 0x040fe200000418ff */
[----:B------:R-:W2:Y:S05]  /*12fe0*/  LDSM.16.M88.4 R108, [R145] ;  /* 0x00000000916c783b */ /* 0x000eaa0000000200 */
[C---:B---3--:R-:W-:Y:S06]  /*12ff0*/  HMMA.16816.F32.BF16 R12, R104.reuse, R112, RZ ;  /* 0x00000070680c723c */ /* 0x048fec00000418ff */
[C---:B-1----:R-:W-:Y:S01]  /*13000*/  HMMA.16816.F32.BF16 R16, R104.reuse, R114, RZ ;  /* 0x000000726810723c */ /* 0x042fe200000418ff */
[----:B------:R-:W-:Y:S05]  /*13010*/  LDSM.16.M88.4 R112, [R151+0x4000] ;  /* 0x004000009770783b */ /* 0x000fea0000000200 */
[C---:B----4-:R-:W-:Y:S06]  /*13020*/  HMMA.16816.F32.BF16 R20, R104.reuse, R116, RZ ;  /* 0x000000746814723c */ /* 0x050fec00000418ff */
[C---:B------:R-:W-:Y:S01]  /*13030*/  HMMA.16816.F32.BF16 R24, R104.reuse, R118, RZ ;  /* 0x000000766818723c */ /* 0x040fe200000418ff */
[----:B------:R-:W-:Y:S05]  /*13040*/  LDSM.16.M88.4 R116, [R151+0x4800] ;  /* 0x004800009774783b */ /* 0x000fea0000000200 */
[C---:B-----5:R-:W-:Y:S06]  /*13050*/  HMMA.16816.F32.BF16 R28, R104.reuse, R120, RZ ;  /* 0x00000078681c723c */ /* 0x060fec00000418ff */
[----:B------:R-:W-:Y:S01]  /*13060*/  HMMA.16816.F32.BF16 R32, R104, R122, RZ ;  /* 0x0000007a6820723c */ /* 0x000fe200000418ff */
[----:B------:R-:W1:Y:S05]  /*13070*/  LDSM.16.M88.4 R104, [R154] ;  /* 0x000000009a68783b */ /* 0x000e6a0000000200 */
[C---:B------:R-:W-:Y:S01]  /*13080*/  HMMA.16816.F32.BF16 R4, R124.reuse, R128, R4 ;  /* 0x000000807c04723c */ /* 0x040fe20000041804 */
[----:B------:R-:W3:Y:S05]  /*13090*/  LDSM.16.M88.4 R120, [R151+0x5000] ;  /* 0x005000009778783b */ /* 0x000eea0000000200 */
        /* <DEDUP_REMOVED lines=9> */
[C---:B-1----:R-:W-:Y:S01]  /*13130*/  HMMA.16816.F32.BF16 R4, R104.reuse, R112, R4 ;  /* 0x000000706804723c */ /* 0x042fe20000041804 */
[----:B------:R-:W-:Y:S05]  /*13140*/  LDSM.16.M88.4 R124, [R144+0x1000] ;  /* 0x00100000907c783b */ /* 0x000fea0000000200 */
        /* <DEDUP_REMOVED lines=10> */
[----:B------:R-:W-:Y:S05]  /*131f0*/  LDSM.16.M88.4 R104, [R158+0x2000] ;  /* 0x002000009e68783b */ /* 0x000fea0000000200 */
[C---:B-1----:R-:W-:Y:S01]  /*13200*/  HMMA.16816.F32.BF16 R4, R108.reuse, R112, R4 ;  /* 0x000000706c04723c */ /* 0x042fe20000041804 */
[----:B------:R-:W-:Y:S05]  /*13210*/  LDSM.16.M88.4 R128, [R157+0x7000] ;  /* 0x007000009d80783b */ /* 0x000fea0000000200 */
        /* <DEDUP_REMOVED lines=10> */
[----:B------:R-:W-:Y:S05]  /*132c0*/  LDSM.16.M88.4 R108, [R156+0x2000] ;  /* 0x002000009c6c783b */ /* 0x000fea0000000200 */
[C---:B-1----:R-:W-:Y:S01]  /*132d0*/  HMMA.16816.F32.BF16 R4, R104.reuse, R112, R4 ;  /* 0x000000706804723c */ /* 0x042fe20000041804 */
[----:B------:R-:W-:Y:S05]  /*132e0*/  LDSM.16.M88.4 R120, [R141] ;  /* 0x000000008d78783b */ /* 0x000fea0000000200 */
[C---:B------:R-:W-:Y:S01]  /*132f0*/  HMMA.16816.F32.BF16 R8, R104.reuse, R114, R8 ;  /* 0x000000726808723c */ /* 0x040fe20000041808 */
[----:B------:R-:W1:Y:S05]  /*13300*/  LDSM.16.M88.4 R112, [R143] ;  /* 0x000000008f70783b */ /* 0x000e6a0000000200 */
[C---:B--2---:R-:W-:Y:S06]  /*13310*/  HMMA.16816.F32.BF16 R12, R104.reuse, R116, R12 ;  /* 0x00000074680c723c */ /* 0x044fec000004180c */
        /* <DEDUP_REMOVED lines=173> */
.L_x_7993:
        /* <DEDUP_REMOVED lines=21> */
.L_x_7992:
        /* <DEDUP_REMOVED lines=197> */
[----:B------:R-:W-:Y:S01]  /*14b90*/  MOV R0, R3 ;  /* 0x0000000300007202 */ /* 0x000fe20000000f00 */
        /* <DEDUP_REMOVED lines=69> */
[----:B------:R-:W-:Y:S06]  /*14ff0*/  LDSM.16.MT88.4 R84, [R150+0xb000] ;  /* 0x00b000009654783b */ /* 0x000fec0000004200 */
        /* <DEDUP_REMOVED lines=28> */
[C---:B------:R-:W-:Y:S05]  /*151c0*/  HMMA.16816.F32.BF16 R32, R68.reuse, R82, R32 ;  /* 0x000000524420723c */ /* 0x040fea0000041820 */
[----:B------:R-:W-:Y:S01]  /*151d0*/  FADD.FTZ R177, R181, R174 ;  /* 0x000000aeb5b17221 */ /* 0x000fe20000010000 */
[C---:B--2---:R-:W-:Y:S05]  /*151e0*/  HMMA.16816.F32.BF16 R36, R68.reuse, R72, R36 ;  /* 0x000000484424723c */ /* 0x044fea0000041824 */
[----:B------:R-:W-:Y:S01]  /*151f0*/  FADD.FTZ R175, R101, R102 ;  /* 0x0000006665af7221 */ /* 0x000fe20000010000 */
[C---:B------:R-:W-:Y:S01]  /*15200*/  HMMA.16816.F32.BF16 R40, R68.reuse, R74, R40 ;  /* 0x0000004a4428723c */ /* 0x040fe20000041828 */
[----:B------:R-:W2:Y:S05]  /*15210*/  LDSM.16.MT88.4 R72, [R150+0x9800] ;  /* 0x009800009648783b */ /* 0x000eaa0000004200 */
[C---:B------:R-:W-:Y:S06]  /*15220*/  HMMA.16816.F32.BF16 R44, R68.reuse, R84, R44 ;  /* 0x00000054442c723c */ /* 0x040fec000004182c */
[C---:B------:R-:W-:Y:S06]  /*15230*/  HMMA.16816.F32.BF16 R48, R68.reuse, R86, R48 ;  /* 0x000000564430723c */ /* 0x040fec0000041830 */
[C---:B-1----:R-:W-:Y:S06]  /*15240*/  HMMA.16816.F32.BF16 R52, R68.reuse, R76, R52 ;  /* 0x0000004c4434723c */ /* 0x042fec0000041834 */
[C---:B------:R-:W-:Y:S06]  /*15250*/  HMMA.16816.F32.BF16 R56, R68.reuse, R78, R56 ;  /* 0x0000004e4438723c */ /* 0x040fec0000041838 */
[C---:B------:R-:W-:Y:S06]  /*15260*/  HMMA.16816.F32.BF16 R60, R68.reuse, R88, R60 ;  /* 0x00000058443c723c */ /* 0x040fec000004183c */
[----:B------:R-:W-:Y:S06]  /*15270*/  HMMA.16816.F32.BF16 R64, R68, R90, R64 ;  /* 0x0000005a4440723c */ /* 0x000fec0000041840 */
[C---:B------:R-:W-:Y:S01]  /*15280*/  HMMA.16816.F32.BF16 R96, R104.reuse, R92, R4 ;  /* 0x0000005c6860723c */ /* 0x040fe20000041804 */
[----:B------:R-:W1:Y:S05]  /*15290*/  LDSM.16.MT88.4 R4, [R150+0xb800] ;  /* 0x00b800009604783b */ /* 0x000e6a0000004200 */
[C---:B------:R-:W-:Y:S03]  /*152a0*/  HMMA.16816.F32.BF16 R92, R104.reuse, R94, R8 ;  /* 0x0000005e685c723c */ /* 0x040fe60000041808 */
[----:B------:R-:W3:Y:S03]  /*152b0*/  LDSM.16.MT88.4 R8, [R149+0xb800] ;  /* 0x00b800009508783b */ /* 0x000ee60000004200 */
[C---:B--2---:R-:W-:Y:S05]  /*152c0*/  HMMA.16816.F32.BF16 R88, R104.reuse, R72, R12 ;  /* 0x000000486858723c */ /* 0x044fea000004180c */
[----:B------:R-:W2:Y:S01]  /*152d0*/  LDSM.16.MT88.4 R12, [R148+0xb800] ;  /* 0x00b80000940c783b */ /* 0x000ea20000004200 */
        /* <DEDUP_REMOVED lines=15> */
[----:B------:R-:W-:Y:S11]  /*153d0*/  @P0 BRA `(.L_x_7994) ;  /* 0xffffffd400740947 */ /* 0x000ff6000383ffff */
.L_x_7990:
        /* <DEDUP_REMOVED lines=163> */
[----:B------:R4:W-:Y:S04]  /*15e10*/  STS.64 [R16], R72 ;  /* 0x0000004810007388 */ /* 0x0009e80000000a00 */
[----:B------:R-:W-:Y:S04]  /*15e20*/  STS.64 [R16+0x800], R74 ;  /* 0x0008004a10007388 */ /* 0x000fe80000000a00 */
[----:B------:R-:W-:Y:S04]  /*15e30*/  STS.64 [R18], R68 ;  /* 0x0000004412007388 */ /* 0x000fe80000000a00 */
[----:B------:R5:W-:Y:S04]  /*15e40*/  STS.64 [R18+0x800], R70 ;  /* 0x0008004612007388 */ /* 0x000be80000000a00 */
[----:B------:R-:W-:Y:S04]  /*15e50*/  STS.64 [R7+0x4000], R36 ;  /* 0x0040002407007388 */ /* 0x000fe80000000a00 */
[----:B------:R1:W-:Y:S04]  /*15e60*/  STS.64 [R7+0x4800], R38 ;  /* 0x0048002607007388 */ /* 0x0003e80000000a00 */
[----:B------:R-:W-:Y:S01]  /*15e70*/  STS.64 [R10+0x4000], R40 ;  /* 0x004000280a007388 */ /* 0x000fe20000000a00 */
[----:B----4-:R-:W-:-:S03]  /*15e80*/  SHF.L.U32 R72, R0, 0x2, RZ ;  /* 0x0000000200487819 */ /* 0x010fc600000006ff */
[----:B------:R4:W-:Y:S01]  /*15e90*/  STS.64 [R10+0x4800], R42 ;  /* 0x0048002a0a007388 */ /* 0x0009e20000000a00 */
[----:B------:R-:W-:-:S03]  /*15ea0*/  SHF.R.S32.HI R73, RZ, 0x1f, R72 ;  /* 0x0000001fff497819 */ /* 0x000fc60000011448 */
[----:B------:R-:W-:Y:S04]  /*15eb0*/  STS.64 [R13+0x4000], R44 ;  /* 0x0040002c0d007388 */ /* 0x000fe80000000a00 */
[----:B------:R-:W-:Y:S01]  /*15ec0*/  STS.64 [R13+0x4800], R46 ;  /* 0x0048002e0d007388 */ /* 0x000fe20000000a00 */
[----:B-----5:R-:W-:-:S03]  /*15ed0*/  LEA R71, R12, UR5, 0x2 ;  /* 0x000000050c477c11 */ /* 0x020fc6000f8e10ff */
[----:B------:R-:W-:Y:S04]  /*15ee0*/  STS.64 [R11+0x4000], R48 ;  /* 0x004000300b007388 */ /* 0x000fe80000000a00 */
[----:B------:R5:W-:Y:S01]  /*15ef0*/  STS.64 [R11+0x4800], R50 ;  /* 0x004800320b007388 */ /* 0x000be20000000a00 */
[----:B-1----:R-:W-:-:S03]  /*15f00*/  IADD3 R7, -R161, RZ, RZ ;  /* 0x000000ffa1077210 */ /* 0x002fc60007ffe1ff */
[----:B------:R-:W-:Y:S02]  /*15f10*/  STS.64 [R14+0x4000], R52 ;  /* 0x004000340e007388 */ /* 0x000fe40000000a00 */
[----:B------:R-:W-:Y:S02]  /*15f20*/  IMAD R7, R20, R7, UR4 ;  /* 0x0000000414077e24 */ /* 0x000fe4000f8e0207 */
[----:B------:R2:W-:Y:S01]  /*15f30*/  STS.64 [R14+0x4800], R54 ;  /* 0x004800360e007388 */ /* 0x0005e20000000a00 */
[----:B----4-:R-:W-:Y:S01]  /*15f40*/  MOV R10, 0xff800000 ;  /* 0xff800000000a7802 */ /* 0x010fe20000000f00 */
[----:B------:R-:W-:Y:S02]  /*15f50*/  IMAD R7, R17, R20, R7 ;  /* 0x0000001411077224 */ /* 0x000fe400078e0207 */
[----:B------:R1:W-:Y:S04]  /*15f60*/  STS.64 [R15+0x4000], R56 ;  /* 0x004000380f007388 */ /* 0x0003e80000000a00 */
[----:B------:R1:W-:Y:S04]  /*15f70*/  STS.64 [R15+0x4800], R58 ;  /* 0x0048003a0f007388 */ /* 0x0003e80000000a00 */
[----:B------:R1:W-:Y:S04]  /*15f80*/  STS.64 [R16+0x4000], R60 ;  /* 0x0040003c10007388 */ /* 0x0003e80000000a00 */
[----:B------:R1:W-:Y:S01]  /*15f90*/  STS.64 [R16+0x4800], R62 ;  /* 0x0048003e10007388 */ /* 0x0003e20000000a00 */
[----:B-----5:R-:W-:Y:S01]  /*15fa0*/  @P5 FMUL.FTZ R11, R6, 0.69314718246459960938 ;  /* 0x3f317218060b5820 */ /* 0x020fe20000410000 */
[----:B------:R-:W-:-:S02]  /*15fb0*/  SHF.L.U32 R6, R19, 0x6, RZ ;  /* 0x0000000613067819 */ /* 0x000fc400000006ff */
[----:B------:R1:W-:Y:S01]  /*15fc0*/  STS.64 [R18+0x4000], R64 ;  /* 0x0040004012007388 */ /* 0x0003e20000000a00 */
[----:B---3--:R-:W-:-:S03]  /*15fd0*/  @P5 FFMA.FTZ R8, R100, R21, R11 ;  /* 0x0000001564085223 */ /* 0x008fc6000001000b */
[----:B------:R1:W-:Y:S01]  /*15fe0*/  STS.64 [R18+0x4800], R66 ;  /* 0x0048004212007388 */ /* 0x0003e20000000a00 */
[----:B------:R-:W-:Y:S02]  /*15ff0*/  IMAD R69, R7, R9, R6 ;  /* 0x0000000907457224 */ /* 0x000fe400078e0206 */
[----:B--2---:R-:W-:-:S04]  /*16000*/  @P4 FMUL.FTZ R14, R5, 0.69314718246459960938 ;  /* 0x3f317218050e4820 */ /* 0x004fc80000410000 */
        /* <DEDUP_REMOVED lines=16> */
.L_x_7996:
[----:B------:R-:W-:Y:S05]  /*16110*/  BSYNC B0 ;  /* 0x0000000000007941 */ /* 0x000fea0003800000 */
.L_x_7995:
[----:B-1----:R-:W1:Y:S01]  /*16120*/  LDS.128 R64, [R71] ;  /* 0x0000000047407984 */ /* 0x002e620000000c00 */
[C---:B--2---:R-:W-:Y:S01]  /*16130*/  VIADD R4, R2.reuse, 0x8 ;  /* 0x0000000802047836 */ /* 0x044fe20000000000 */
[----:B------:R-:W-:Y:S01]  /*16140*/  ULDC UR4, c[0x0][0x2dc] ;  /* 0x0000b70000047ab9 */ /* 0x000fe20000000800 */
[----:B------:R-:W-:Y:S01]  /*16150*/  IMAD.WIDE R72, R2, 0x80, R72 ;  /* 0x0000008002487825 */ /* 0x000fe200078e0248 */
[----:B------:R-:W2:Y:S02]  /*16160*/  LDS.128 R32, [R71+0x4000] ;  /* 0x0040000047207984 */ /* 0x000ea40000000c00 */
[-C--:B------:R-:W-:Y:S01]  /*16170*/  ISETP.GE.AND P6, PT, R4, R3.reuse, PT ;  /* 0x000000030400720c */ /* 0x080fe20003fc6270 */
[----:B------:R-:W-:Y:S01]  /*16180*/  IMAD R69, R69, UR4, RZ ;  /* 0x0000000445457c24 */ /* 0x000fe2000f8e02ff */
[----:B------:R-:W3:Y:S01]  /*16190*/  LDS.128 R60, [R71+0x800] ;  /* 0x00080000473c7984 */ /* 0x000ee20000000c00 */
[C---:B------:R-:W-:Y:S01]  /*161a0*/  VIADD R0, R2.reuse, 0x10 ;  /* 0x0000001002007836 */ /* 0x040fe20000000000 */
[----:B------:R-:W-:Y:S01]  /*161b0*/  ULDC.64 UR4, c[0x0][0x288] ;  /* 0x0000a20000047ab9 */ /* 0x000fe20000000a00 */
[C---:B------:R-:W-:Y:S01]  /*161c0*/  VIADD R70, R2.reuse, 0x20 ;  /* 0x0000002002467836 */ /* 0x040fe20000000000 */
[----:B------:R-:W4:Y:S01]  /*161d0*/  LDS.128 R56, [R71+0x1000] ;  /* 0x0010000047387984 */ /* 0x000f220000000c00 */
        /* <DEDUP_REMOVED lines=25> */
[----:B------:R5:W5:Y:S04]  /*16370*/  LDS.128 R4, [R71+0x7800] ;  /* 0x0078000047047984 */ /* 0x000b680000000c00 */
[----:B-1----:R1:W-:Y:S04]  /*16380*/  @!P0 STG.E.64 desc[UR6][R74.64], R64 ;  /* 0x000000404a008986 */ /* 0x0023e8000c101b06 */
[----:B------:R1:W-:Y:S04]  /*16390*/  @!P0 STG.E.64 desc[UR6][R74.64+0x8], R66 ;  /* 0x000008424a008986 */ /* 0x0003e8000c101b06 */
[----:B--2---:R1:W-:Y:S01]  /*163a0*/  @!P0 STG.E.128 desc[UR6][R74.64+0x100], R32 ;  /* 0x000100204a008986 */ /* 0x0043e2000c101d06 */
[----:B------:R-:W-:-:S03]  /*163b0*/  ISETP.GE.AND P0, PT, R2, R3, PT ;  /* 0x000000030200720c */ /* 0x000fc60003f06270 */
[----:B---3--:R1:W-:Y:S04]  /*163c0*/  @!P6 STG.E.128 desc[UR6][R74.64+0x1000], R60 ;  /* 0x0010003c4a00e986 */ /* 0x0083e8000c101d06 */
        /* <DEDUP_REMOVED lines=15> */
.L_x_7997:
        /* <DEDUP_REMOVED lines=12> */
.L_x_8539:


//--------------------- .text._ZN5flash24flash_fwd_splitkv_kernelI23Flash_fwd_kernel_traitsILi128ELi64ELi64ELi4ELb0ELb0EN7cutlass10bfloat16_tE19Flash_kernel_traitsILi128ELi64ELi64ELi4ES3_EELb1ELb0ELb1ELb0ELb0ELb0ELb1ELb1EEEvNS_16Flash_fwd_paramsE --------------------------
	.section	.text._ZN5flash24flash_fwd_splitkv_kernelI23Flash_fwd_kernel_traitsILi128ELi64ELi64ELi4ELb0ELb0EN7cutlass10bfloat16_tE19Flash_kernel_traitsILi128ELi64ELi64ELi4ES3_EELb1ELb0ELb1ELb0ELb0ELb0ELb1ELb1EEEvNS_16Flash_fwd_paramsE,"ax",@progbits
	.align	128
        .global         _ZN5flash24flash_fwd_splitkv_kernelI23Flash_fwd_kernel_traitsILi128ELi64ELi64ELi4ELb0ELb0EN7cutlass10bfloat16_tE19Flash_kernel_traitsILi128ELi64ELi64ELi4ES3_EELb1ELb0ELb1ELb0ELb0ELb0ELb1ELb1EEEvNS_16Flash_fwd_paramsE
        .type           _ZN5flash24flash_fwd_splitkv_kernelI23Flash_fwd_kernel_traitsILi128ELi64ELi64ELi4ELb0ELb0EN7cutlass10bfloat16_tE19Flash_kernel_traitsILi128ELi64ELi64ELi4ES3_EELb1ELb0ELb1ELb0ELb0ELb0ELb1ELb1EEEvNS_16Flash_fwd_paramsE,@function
        .size           _ZN5flash24flash_fwd_splitkv_kernelI23Flash_fwd_kernel_traitsILi128ELi64ELi64ELi4ELb0ELb0EN7cutlass10bfloat16_tE19Flash_kernel_traitsILi128ELi64ELi64ELi4ES3_EELb1ELb0ELb1ELb0ELb0ELb0ELb1ELb1EEEvNS_16Flash_fwd_paramsE,(.L_x_8540 - _ZN5flash24flash_fwd_splitkv_kernelI23Flash_fwd_kernel_traitsILi128ELi64ELi64ELi4ELb0ELb0EN7cutlass10bfloat16_tE19Flash_kernel_traitsILi128ELi64ELi64ELi4ES3_EELb1ELb0ELb1ELb0ELb0ELb0ELb1ELb1EEEvNS_16Flash_fwd_paramsE)
        .other          _ZN5flash24flash_fwd_splitkv_kernelI23Flash_fwd_kernel_traitsILi128ELi64ELi64ELi4ELb0ELb0EN7cutlass10bfloat16_tE19Flash_kernel_traitsILi128ELi64ELi64ELi4ES3_EELb1ELb0ELb1ELb0ELb0ELb0ELb1ELb1EEEvNS_16Flash_fwd_paramsE,@"STO_CUDA_ENTRY STV_DEFAULT"
_ZN5flash24flash_fwd_splitkv_kernelI23Flash_fwd_kernel_traitsILi128ELi64ELi64ELi4ELb0ELb0EN7cutlass10bfloat16_tE19Flash_kernel_traitsILi128ELi64ELi64ELi4ES3_EELb1ELb0ELb1ELb0ELb0ELb0ELb1ELb1EEEvNS_16Flash_fwd_paramsE:
.text._ZN5flash24flash_fwd_splitkv_kernelI23Flash_fwd_kernel_traitsILi128ELi64ELi64ELi4ELb0ELb0EN7cutlass10bfloat16_tE19Flash_kernel_traitsILi128ELi64ELi64ELi4ES3_EELb1ELb0ELb1ELb0ELb0ELb0ELb1ELb1EEEvNS_16Flash_fwd_paramsE:
        /* <DEDUP_REMOVED lines=46> */
[----:B------:R-:W-:Y:S01]  /*02e0*/  IADD3 R133, -R153, RZ, RZ ;  /* 0x000000ff99857210 */ /* 0x000fe20007ffe1ff */
[----:B------:R-:W2:Y:S04]  /*02f0*/  S2R R17, SR_CTAID.X ;  /* 0x0000000000117919 */ /* 0x000ea80000002500 */
[----:B------:R-:W-:Y:S01]  /*0300*/  IMAD R132, R5, R133, R132 ;  /* 0x0000008505847224 */ /* 0x000fe200078e0284 */
[----:B------:R-:W3:Y:S01]  /*0310*/  S2R R0, SR_CTAID.Y ;  /* 0x0000000000007919 */ /* 0x000ee20000002600 */
[----:B------:R-:W-:-:S06]  /*0320*/  @P0 IMAD.IADD R152, R7, 0x1, -R6 ;  /* 0x0000000107980824 */ /* 0x000fcc00078e0a06 */
[----:B------:R-:W4:Y:S01]  /*0330*/  @!P0 LDC R152, c[0x0][0x2c4] ;  /* 0x0000b100ff988b82 */ /* 0x000f220000000800 */
[----:B------:R-:W-:-:S04]  /*0340*/  ISETP.NE.U32.AND P0, PT, R2, RZ, PT ;  /* 0x000000ff0200720c */ /* 0x000fc80003f05070 */
[----:B------:R-:W-:-:S13]  /*0350*/  ISETP.NE.AND.EX P0, PT, R3, RZ, PT, P0 ;  /* 0x000000ff0300720c */ /* 0x000fda0003f05300 */
[----:B-123--:R-:W-:Y:S05]  /*0360*/  @!P0 BRA `(.L_x_7998) ;  /* 0x0000000000108947 */ /* 0x00efea0003800000 */
[----:B------:R-:W2:Y:S02]  /*0370*/  @P1 LDG.E R3, desc[UR6][R8.64+0x4] ;  /* 0x0000040608031981 */ /* 0x000ea4000c1e1900 */
[----:B--2--5:R-:W-:-:S06]  /*0380*/  @P1 IADD3 R70, R3, -R10, RZ ;  /* 0x8000000a03461210 */ /* 0x024fcc0007ffe0ff */
[----:B------:R2:W5:Y:S01]  /*0390*/  @!P1 LDG.E R70, desc[UR6][R8.64] ;  /* 0x0000000608469981 */ /* 0x000562000c1e1900 */
[----:B------:R-:W-:Y:S05]  /*03a0*/  BRA `(.L_x_7999) ;  /* 0x0000000000047947 */ /* 0x000fea0003800000 */
.L_x_7998:
[----:B------:R-:W1:Y:S02]  /*03b0*/  LDC R70, c[0x0][0x2c8] ;  /* 0x0000b200ff467b82 */ /* 0x000e640000000800 */
.L_x_7999:
        /* <DEDUP_REMOVED lines=15> */
[-C--:B--2---:R-:W-:Y:S02]  /*04b0*/  IABS R11, R8.reuse ;  /* 0x00000008000b7213 */ /* 0x084fe40000000000 */
[----:B------:R-:W-:-:S02]  /*04c0*/  IABS R12, R8 ;  /* 0x00000008000c7213 */ /* 0x000fc40000000000 */
[----:B------:R-:W2:Y:S03]  /*04d0*/  I2F.RP R4, R11 ;  /* 0x0000000b00047306 */ /* 0x000ea60000209400 */
[----:B------:R-:W-:Y:S02]  /*04e0*/  IMAD.MOV R12, RZ, RZ, -R12 ;  /* 0x000000ffff0c7224 */ /* 0x000fe400078e0a0c */
[----:B---3--:R-:W-:-:S05]  /*04f0*/  VIADD R2, R2, 0x3f ;  /* 0x0000003f02027836 */ /* 0x008fca0000000000 */
[----:B------:R-:W-:-:S04]  /*0500*/  SHF.R.S32.HI R15, RZ, 0x1f, R2 ;  /* 0x0000001fff0f7819 */ /* 0x000fc80000011402 */
[----:B------:R-:W-:Y:S01]  /*0510*/  LEA.HI R15, R15, R2, RZ, 0x6 ;  /* 0x000000020f0f7211 */ /* 0x000fe200078f30ff */
[----:B--2---:R-:W2:Y:S03]  /*0520*/  MUFU.RCP R3, R4 ;  /* 0x0000000400037308 */ /* 0x004ea60000001000 */
[----:B------:R-:W-:-:S05]  /*0530*/  LEA.HI.SX32 R15, R15, R8, 0x1a ;  /* 0x000000080f0f7211 */ /* 0x000fca00078fd2ff */
[----:B------:R-:W-:Y:S02]  /*0540*/  VIADD R15, R15, 0xffffffff ;  /* 0xffffffff0f0f7836 */ /* 0x000fe40000000000 */
[----:B--2---:R-:W-:-:S03]  /*0550*/  VIADD R3, R3, 0xffffffe ;  /* 0x0ffffffe03037836 */ /* 0x004fc60000000000 */
[----:B------:R-:W-:Y:S02]  /*0560*/  IABS R4, R15 ;  /* 0x0000000f00047213 */ /* 0x000fe40000000000 */
[----:B------:R-:W-:Y:S01]  /*0570*/  LOP3.LUT R15, R15, R8, RZ, 0x3c, !PT ;  /* 0x000000080f0f7212 */ /* 0x000fe200078e3cff */
[----:B------:R-:W2:Y:S03]  /*0580*/  F2I.FTZ.U32.TRUNC.NTZ R3, R3 ;  /* 0x0000000300037305 */ /* 0x000ea6000021f000 */
[----:B------:R-:W-:Y:S01]  /*0590*/  ISETP.GE.AND P0, PT, R15, RZ, PT ;  /* 0x000000ff0f00720c */ /* 0x000fe20003f06270 */
[----:B--2---:R-:W-:-:S04]  /*05a0*/  IMAD.MOV R2, RZ, RZ, -R3 ;  /* 0x000000ffff027224 */ /* 0x004fc800078e0a03 */
[----:B------:R-:W-:Y:S02]  /*05b0*/  IMAD R9, R2, R11, RZ ;  /* 0x0000000b02097224 */ /* 0x000fe400078e02ff */
[----:B------:R-:W-:-:S04]  /*05c0*/  IMAD.MOV.U32 R2, RZ, RZ, RZ ;  /* 0x000000ffff027224 */ /* 0x000fc800078e00ff */
[----:B------:R-:W-:Y:S02]  /*05d0*/  IMAD.HI.U32 R9, R3, R9, R2 ;  /* 0x0000000903097227 */ /* 0x000fe400078e0002 */
[----:B------:R-:W2:Y:S04]  /*05e0*/  @!P3 LDC.64 R2, c[0x0][0x318] ;  /* 0x0000c600ff02bb82 */ /* 0x000ea80000000a00 */
[----:B------:R-:W-:-:S04]  /*05f0*/  IMAD.HI.U32 R9, R9, R4, RZ ;  /* 0x0000000409097227 */ /* 0x000fc800078e00ff */
[----:B------:R-:W-:Y:S02]  /*0600*/  IMAD R12, R9, R12, R4 ;  /* 0x0000000c090c7224 */ /* 0x000fe400078e0204 */
[----:B------:R-:W3:Y:S03]  /*0610*/  @!P3 LDC R4, c[0x0][0x2cc] ;  /* 0x0000b300ff04bb82 */ /* 0x000ee60000000800 */
[----:B------:R-:W-:Y:S02]  /*0620*/  ISETP.GT.U32.AND P1, PT, R11, R12, PT ;  /* 0x0000000c0b00720c */ /* 0x000fe40003f24070 */
[----:B--2---:R-:W-:-:S11]  /*0630*/  @!P3 ISETP.NE.U32.AND P2, PT, R2, RZ, PT ;  /* 0x000000ff0200b20c */ /* 0x004fd60003f45070 */
[----:B------:R-:W-:Y:S01]  /*0640*/  @!P1 IMAD.IADD R12, R12, 0x1, -R11 ;  /* 0x000000010c0c9824 */ /* 0x000fe200078e0a0b */
[----:B------:R-:W-:Y:S01]  /*0650*/  @!P3 ISETP.NE.AND.EX P2, PT, R3, RZ, PT, P2 ;  /* 0x000000ff0300b20c */ /* 0x000fe20003f45320 */
[----:B------:R-:W-:Y:S01]  /*0660*/  @!P1 VIADD R9, R9, 0x1 ;  /* 0x0000000109099836 */ /* 0x000fe20000000000 */
[----:B------:R-:W-:Y:S02]  /*0670*/  ISETP.NE.AND P1, PT, R8, RZ, PT ;  /* 0x000000ff0800720c */ /* 0x000fe40003f25270 */
[----:B------:R-:W-:Y:S02]  /*0680*/  ISETP.GE.U32.AND P4, PT, R12, R11, PT ;  /* 0x0000000b0c00720c */ /* 0x000fe40003f86070 */
[----:B---3--:R-:W-:-:S05]  /*0690*/  @!P3 SEL R3, R4, RZ, P2 ;  /* 0x000000ff0403b207 */ /* 0x008fca0001000000 */
[----:B------:R-:W-:Y:S01]  /*06a0*/  @!P3 IMAD.IADD R50, R70, 0x1, R3 ;  /* 0x000000014632b824 */ /* 0x000fe200078e0203 */
[----:B------:R-:W-:-:S03]  /*06b0*/  IADD3 R3, -R152, 0x7f, R63 ;  /* 0x0000007f98037810 */ /* 0x000fc60007ffe13f */
[----:B------:R-:W-:Y:S01]  /*06c0*/  VIADD R2, R50, 0x3f ;  /* 0x0000003f32027836 */ /* 0x000fe20000000000 */
[----:B----4-:R-:W-:Y:S01]  /*06d0*/  IADD3 R7, R3, R7, R50 ;  /* 0x0000000703077210 */ /* 0x010fe20007ffe032 */
[----:B------:R-:W-:-:S03]  /*06e0*/  @P4 VIADD R9, R9, 0x1 ;  /* 0x0000000109094836 */ /* 0x000fc60000000000 */
[----:B------:R-:W-:Y:S01]  /*06f0*/  SHF.R.S32.HI R3, RZ, 0x1f, R2 ;  /* 0x0000001fff037819 */ /* 0x000fe20000011402 */
[----:B------:R-:W-:Y:S01]  /*0700*/  @!P0 IMAD.MOV R9, RZ, RZ, -R9 ;  /* 0x000000ffff098224 */ /* 0x000fe200078e0a09 */
[----:B------:R-:W-:Y:S02]  /*0710*/  @!P1 LOP3.LUT R9, RZ, R8, RZ, 0x33, !PT ;  /* 0x00000008ff099212 */ /* 0x000fe400078e33ff */
[----:B------:R-:W-:Y:S02]  /*0720*/  SHF.R.S32.HI R4, RZ, 0x1f, R7 ;  /* 0x0000001fff047819 */ /* 0x000fe40000011407 */
[----:B------:R-:W-:Y:S01]  /*0730*/  LEA.HI R3, R3, R2, RZ, 0x6 ;  /* 0x0000000203037211 */ /* 0x000fe200078f30ff */
[----:B------:R-:W-:Y:S01]  /*0740*/  IMAD R147, R9, R0, RZ ;  /* 0x0000000009937224 */ /* 0x000fe200078e02ff */
[----:B------:R-:W-:Y:S02]  /*0750*/  LEA.HI R4, R4, R7, RZ, 0x6 ;  /* 0x0000000704047211 */ /* 0x000fe400078f30ff */
[----:B------:R-:W-:-:S02]  /*0760*/  SHF.R.S32.HI R2, RZ, 0x6, R3 ;  /* 0x00000006ff027819 */ /* 0x000fc40000011403 */
        /* <DEDUP_REMOVED lines=46> */
.L_x_8002:
[----:B------:R-:W-:Y:S05]  /*0a50*/  BSYNC B0 ;  /* 0x0000000000007941 */ /* 0x000fea0003800000 */
.L_x_8001:
        /* <DEDUP_REMOVED lines=9> */
.L_x_8004:
[----:B------:R-:W-:Y:S05]  /*0af0*/  BSYNC B0 ;  /* 0x0000000000007941 */ /* 0x000fea0003800000 */
.L_x_8003:
        /* <DEDUP_REMOVED lines=8> */
.L_x_8006:
[----:B------:R-:W-:Y:S05]  /*0b80*/  BSYNC B0 ;  /* 0x0000000000007941 */ /* 0x000fea0003800000 */
.L_x_8005:
        /* <DEDUP_REMOVED lines=8> */
.L_x_8008:
[----:B------:R-:W-:Y:S05]  /*0c10*/  BSYNC B0 ;  /* 0x0000000000007941 */ /* 0x000fea0003800000 */
.L_x_8007:
        /* <DEDUP_REMOVED lines=9> */
.L_x_8010:
[----:B------:R-:W-:Y:S05]  /*0cb0*/  BSYNC B0 ;  /* 0x0000000000007941 */ /* 0x000fea0003800000 */
.L_x_8009:
[----:B------:R-:W-:Y:S04]  /*0cc0*/  BSSY B0, `(.L_x_8011) ;  /* 0x0000007000007945 */ /* 0x000fe80003800000 */
[----:B------:R-:W-:Y:S05]  /*0cd0*/  @P1 BRA `(.L_x_8012) ;  /* 0x0000000000141947 */ /* 0x000fea0003800000 */
[----:B------:R-:W-:Y:S02]  /*0ce0*/  ULDC UR4, c[0x0][0x2d0] ;  /* 0x0000b40000047ab9 */ /* 0x000fe40000000800 */
[----:B------:R-:W-:Y:S02]  /*0cf0*/  ISETP.GE.AND P1, PT, R2, UR4, PT ;  /* 0x0000000402007c0c */ /* 0x000fe4000bf26270 */
[----:B------:R-:W-:-:S11]  /*0d00*/  ISETP.GE.AND P0, PT, R6, UR4, PT ;  /* 0x0000000406007c0c */ /* 0x000fd6000bf06270 */
[----:B------:R1:W-:Y:S04]  /*0d10*/  @!P1 STG.E.128 desc[UR6][R20.64+0x5000], RZ ;  /* 0x005000ff14009986 */ /* 0x0003e8000c101d06 */
[----:B------:R1:W-:Y:S02]  /*0d20*/  @!P0 STG.E.128 desc[UR6][R20.64+0x5100], RZ ;  /* 0x005100ff14008986 */ /* 0x0003e4000c101d06 */
.L_x_8012:
[----:B------:R-:W-:Y:S05]  /*0d30*/  BSYNC B0 ;  /* 0x0000000000007941 */ /* 0x000fea0003800000 */
.L_x_8011:
[----:B------:R-:W-:Y:S04]  /*0d40*/  BSSY B0, `(.L_x_8013) ;  /* 0x0000007000007945 */ /* 0x000fe80003800000 */
[----:B------:R-:W-:Y:S05]  /*0d50*/  @P4 BRA `(.L_x_8014) ;  /* 0x0000000000144947 */ /* 0x000fea0003800000 */
[----:B------:R-:W-:Y:S02]  /*0d60*/  ULDC UR4, c[0x0][0x2d0] ;  /* 0x0000b40000047ab9 */ /* 0x000fe40000000800 */
[----:B------:R-:W-:Y:S02]  /*0d70*/  ISETP.GE.AND P1, PT, R2, UR4, PT ;  /* 0x0000000402007c0c */ /* 0x000fe4000bf26270 */
[----:B------:R-:W-:-:S11]  /*0d80*/  ISETP.GE.AND P0, PT, R6, UR4, PT ;  /* 0x0000000406007c0c */ /* 0x000fd6000bf06270 */
[----:B------:R1:W-:Y:S04]  /*0d90*/  @!P1 STG.E.128 desc[UR6][R20.64+0x6000], RZ ;  /* 0x006000ff14009986 */ /* 0x0003e8000c101d06 */
[----:B------:R1:W-:Y:S02]  /*0da0*/  @!P0 STG.E.128 desc[UR6][R20.64+0x6100], RZ ;  /* 0x006100ff14008986 */ /* 0x0003e4000c101d06 */
.L_x_8014:
[----:B------:R-:W-:Y:S05]  /*0db0*/  BSYNC B0 ;  /* 0x0000000000007941 */ /* 0x000fea0003800000 */
.L_x_8013:
[----:B------:R-:W-:Y:S04]  /*0dc0*/  BSSY B0, `(.L_x_8015) ;  /* 0x0000007000007945 */ /* 0x000fe80003800000 */
[----:B------:R-:W-:Y:S05]  /*0dd0*/  @P3 BRA `(.L_x_8016) ;  /* 0x0000000000143947 */ /* 0x000fea0003800000 */
[----:B------:R-:W-:Y:S02]  /*0de0*/  ULDC UR4, c[0x0][0x2d0] ;  /* 0x0000b40000047ab9 */ /* 0x000fe40000000800 */
[----:B------:R-:W-:Y:S02]  /*0df0*/  ISETP.GE.AND P1, PT, R2, UR4, PT ;  /* 0x0000000402007c0c */ /* 0x000fe4000bf26270 */
[----:B------:R-:W-:-:S11]  /*0e00*/  ISETP.GE.AND P0, PT, R6, UR4, PT ;  /* 0x0000000406007c0c */ /* 0x000fd6000bf06270 */
[----:B------:R1:W-:Y:S04]  /*0e10*/  @!P1 STG.E.128 desc[UR6][R20.64+0x7000], RZ ;  /* 0x007000ff14009986 */ /* 0x0003e8000c101d06 */
[----:B------:R1:W-:Y:S02]  /*0e20*/  @!P0 STG.E.128 desc[UR6][R20.64+0x7100], RZ ;  /* 0x007100ff14008986 */ /* 0x0003e4000c101d06 */
.L_x_8016:
[----:B------:R-:W-:Y:S05]  /*0e30*/  BSYNC B0 ;  /* 0x0000000000007941 */ /* 0x000fea0003800000 */
.L_x_8015:
        /* <DEDUP_REMOVED lines=29> */
.L_x_8000:
        /* <DEDUP_REMOVED lines=24> */
.L_x_8017:
        /* <DEDUP_REMOVED lines=33> */
[----:B------:R-:W2:Y:S08]  /*13a0*/  I2F.RP R9, R0 ;  /* 0x0000000000097306 */ /* 0x000eb00000209400 */
[----:B--2---:R-:W2:Y:S01]  /*13b0*/  MUFU.RCP R4, R9 ;  /* 0x0000000900047308 */ /* 0x004ea20000001000 */
[----:B-1----:R-:W-:-:S05]  /*13c0*/  IMAD R19, R14, R12, R7 ;  /* 0x0000000c0e137224 */ /* 0x002fca00078e0207 */
[----:B------:R-:W-:Y:S02]  /*13d0*/  SHF.R.S32.HI R15, RZ, 0x1f, R19 ;  /* 0x0000001fff0f7819 */ /* 0x000fe40000011413 */
[----:B--2---:R-:W-:-:S04]  /*13e0*/  IADD3 R4, R4, 0xffffffe, RZ ;  /* 0x0ffffffe04047810 */ /* 0x004fc80007ffe0ff */
        /* <DEDUP_REMOVED lines=44> */
.L_x_8018:
        /* <DEDUP_REMOVED lines=48> */
.L_x_8020:
        /* <DEDUP_REMOVED lines=8> */
[----:B------:R-:W-:Y:S01]  /*1a30*/  @P4 IMAD.WIDE.U32 R20, R10, R8, RZ ;  /* 0x000000080a144225 */ /* 0x000fe200078e00ff */
[----:B------:R-:W-:-:S03]  /*1a40*/  IADD3 R19, R19, R4, RZ ;  /* 0x0000000413137210 */ /* 0x000fc60007ffe0ff */
[-C--:B--2---:R-:W-:Y:S02]  /*1a50*/  IMAD R4, R5, R2.reuse, RZ ;  /* 0x0000000205047224 */ /* 0x084fe400078e02ff */
[----:B------:R-:W-:-:S04]  /*1a60*/  IMAD.WIDE.U32 R18, R0, R2, R18 ;  /* 0x0000000200127225 */ /* 0x000fc800078e0012 */
[----:B------:R-:W-:Y:S01]  /*1a70*/  IMAD R3, R0, R3, R4 ;  /* 0x0000000300037224 */ /* 0x000fe200078e0204 */
[----:B------:R-:W-:Y:S01]  /*1a80*/  MOV R4, R18 ;  /* 0x0000001200047202 */ /* 0x000fe20000000f00 */
[----:B------:R-:W-:Y:S01]  /*1a90*/  @P4 IMAD R21, R10, R9, R21 ;  /* 0x000000090a154224 */ /* 0x000fe200078e0215 */
[----:B------:R-:W-:Y:S02]  /*1aa0*/  @P4 MOV R10, R20 ;  /* 0x00000014000a4202 */ /* 0x000fe40000000f00 */
        /* <DEDUP_REMOVED lines=16> */
.L_x_8019:
[----:B------:R1:W5:Y:S01]  /*1bb0*/  @P5 LDG.E R54, desc[UR6][R140.64] ;  /* 0x000000068c365981 */ /* 0x000362000c1e1900 */
[----:B------:R-:W-:Y:S01]  /*1bc0*/  ISETP.NE.AND P0, PT, R6, -0x1, PT ;  /* 0xffffffff0600780c */ /* 0x000fe20003f05270 */
[----:B------:R-:W2:Y:S01]  /*1bd0*/  LDC.64 R2, c[0x0][0x240] ;  /* 0x00009000ff027b82 */ /* 0x000ea20000000a00 */
[----:B------:R-:W-:Y:S01]  /*1be0*/  SHF.R.S32.HI R13, RZ, 0x1f, R52 ;  /* 0x0000001fff0d7819 */ /* 0x000fe20000011434 */
[----:B------:R-:W-:Y:S01]  /*1bf0*/  ULDC UR5, c[0x0][0x2d0] ;  /* 0x0000b40000057ab9 */ /* 0x000fe20000000800 */
[----:B------:R-:W-:Y:S01]  /*1c00*/  ULDC.64 UR10, c[0x0][0x268] ;  /* 0x00009a00000a7ab9 */ /* 0x000fe20000000a00 */
[----:B------:R-:W-:Y:S01]  /*1c10*/  SHF.R.S32.HI R133, RZ, 0x1f, R132 ;  /* 0x0000001fff857819 */ /* 0x000fe20000011484 */
[----:B------:R-:W-:Y:S01]  /*1c20*/  IMAD.MOV.U32 R53, RZ, RZ, 0x10 ;  /* 0x00000010ff357424 */ /* 0x000fe200078e00ff */
[CC--:B------:R-:W-:Y:S01]  /*1c30*/  LEA.HI R134, R13.reuse, R52.reuse, RZ, 0x3 ;  /* 0x000000340d867211 */ /* 0x0c0fe200078f18ff */
[----:B------:R-:W-:Y:S01]  /*1c40*/  IMAD.MOV.U32 R51, RZ, RZ, 0x20 ;  /* 0x00000020ff337424 */ /* 0x000fe200078e00ff */
[----:B------:R-:W-:Y:S01]  /*1c50*/  LEA.HI R64, R13, R52, RZ, 0x4 ;  /* 0x000000340d407211 */ /* 0x000fe200078f20ff */
[----:B------:R-:W3:Y:S01]  /*1c60*/  LDC R76, c[0x0][0x2e0] ;  /* 0x0000b800ff4c7b82 */ /* 0x000ee20000000800 */
[----:B------:R-:W-:Y:S01]  /*1c70*/  LOP3.LUT R23, R134, 0xfffffff8, RZ, 0xc0, !PT ;  /* 0xfffffff886177812 */ /* 0x000fe200078ec0ff */
[----:B------:R-:W-:Y:S01]  /*1c80*/  IMAD.SHL.U32 R149, R144, 0x10, RZ ;  /* 0x0000001090957824 */ /* 0x000fe200078e00ff */
[----:B------:R-:W-:-:S02]  /*1c90*/  SHF.R.S32.HI R134, RZ, 0x3, R134 ;  /* 0x00000003ff867819 */ /* 0x000fc40000011486 */
[-C--:B------:R-:W-:Y:S01]  /*1ca0*/  LEA.HI R60, R13, R52.reuse, RZ, 0x5 ;  /* 0x000000340d3c7211 */ /* 0x080fe200078f28ff */
[----:B------:R-:W-:Y:S01]  /*1cb0*/  IMAD.IADD R62, R52, 0x1, -R23 ;  /* 0x00000001343e7824 */ /* 0x000fe200078e0a17 */
[----:B------:R-:W-:Y:S01]  /*1cc0*/  LOP3.LUT R23, R64, 0xfffffff0, RZ, 0xc0, !PT ;  /* 0xfffffff040177812 */ /* 0x000fe200078ec0ff */
[----:B------:R-:W4:Y:S01]  /*1cd0*/  @!P0 LDC.64 R8, c[0x0][0x228] ;  /* 0x00008a00ff088b82 */ /* 0x000f220000000a00 */
[----:B------:R-:W-:Y:S01]  /*1ce0*/  IMAD.SHL.U32 R25, R134, 0x40, RZ ;  /* 0x0000004086197824 */ /* 0x000fe200078e00ff */
[--C-:B------:R-:W-:Y:S01]  /*1cf0*/  SHF.R.S32.HI R135, RZ, 0x1f, R134.reuse ;  /* 0x0000001fff877819 */ /* 0x100fe20000011486 */
[----:B------:R-:W-:Y:S01]  /*1d00*/  IMAD.SHL.U32 R16, R62, 0x8, RZ ;  /* 0x000000083e107824 */ /* 0x000fe200078e00ff */
[----:B------:R-:W-:Y:S01]  /*1d10*/  LOP3.LUT R61, R60, 0xffffffe0, RZ, 0xc0, !PT ;  /* 0xffffffe03c3d7812 */ /* 0x000fe200078ec0ff */
[----:B------:R-:W-:Y:S01]  /*1d20*/  IMAD.IADD R66, R52, 0x1, -R23 ;  /* 0x0000000134427824 */ /* 0x000fe200078e0a17 */
[----:B------:R-:W-:Y:S01]  /*1d30*/  LOP3.LUT R25, R25, 0x1c0, RZ, 0xc0, !PT ;  /* 0x000001c019197812 */ /* 0x000fe200078ec0ff */
[----:B------:R-:W-:Y:S01]  /*1d40*/  IMAD.WIDE R26, R17, 0x40, R134 ;  /* 0x00000040111a7825 */ /* 0x000fe200078e0286 */
[----:B------:R-:W-:Y:S01]  /*1d50*/  LEA.HI R17, R13, R52, RZ, 0x6 ;  /* 0x000000340d117211 */ /* 0x000fe200078f30ff */
[----:B------:R-:W1:Y:S01]  /*1d60*/  LDC.64 R142, c[0x0][0x250] ;  /* 0x00009400ff8e7b82 */ /* 0x000e620000000a00 */
[----:B------:R-:W-:Y:S01]  /*1d70*/  SHF.R.S32.HI R67, RZ, 0x1f, R66 ;  /* 0x0000001fff437819 */ /* 0x000fe20000011442 */
[----:B------:R-:W-:Y:S01]  /*1d80*/  IMAD.SHL.U32 R72, R62, 0x4, RZ ;  /* 0x000000043e487824 */ /* 0x000fe200078e00ff */
[----:B------:R-:W-:Y:S01]  /*1d90*/  LOP3.LUT R23, R25, 0x38, R16, 0xf8, !PT ;  /* 0x0000003819177812 */ /* 0x000fe200078ef810 */
[----:B------:R-:W-:Y:S01]  /*1da0*/  IMAD.SHL.U32 R17, R17, 0x8, RZ ;  /* 0x0000000811117824 */ /* 0x000fe200078e00ff */
[----:B------:R-:W-:Y:S01]  /*1db0*/  SHF.R.U32.HI R130, RZ, 0x3, R25 ;  /* 0x00000003ff827819 */ /* 0x000fe20000011619 */
[----:B--2---:R-:W-:Y:S01]  /*1dc0*/  @P0 IMAD.WIDE.U32 R24, R6, R2, RZ ;  /* 0x0000000206180225 */ /* 0x004fe200078e00ff */
[----:B------:R-:W-:-:S02]  /*1dd0*/  LEA.HI R67, R67, R66, RZ, 0x3 ;  /* 0x0000004243437211 */ /* 0x000fc400078f18ff */
[----:B------:R-:W-:Y:S01]  /*1de0*/  LOP3.LUT R130, R23, R130, RZ, 0x3c, !PT ;  /* 0x0000008217827212 */ /* 0x000fe200078e3cff */
[----:B------:R-:W-:Y:S01]  /*1df0*/  @P0 IMAD R23, R6, R3, R25 ;  /* 0x0000000306170224 */ /* 0x000fe200078e0219 */
[----:B------:R-:W-:Y:S01]  /*1e00*/  LOP3.LUT R25, R67, 0xfffffff8, RZ, 0xc0, !PT ;  /* 0xfffffff843197812 */ /* 0x000fe200078ec0ff */
[----:B------:R-:W-:Y:S01]  /*1e10*/  @P0 IMAD.MOV.U32 R6, RZ, RZ, R24 ;  /* 0x000000ffff060224 */ /* 0x000fe200078e0018 */
[----:B------:R-:W-:Y:S01]  /*1e20*/  ISETP.GE.AND P1, PT, R16, UR5, PT ;  /* 0x0000000510007c0c */ /* 0x000fe2000bf26270 */
[----:B------:R-:W-:Y:S01]  /*1e30*/  IMAD R165, R135, R144, RZ ;  /* 0x0000009087a57224 */ /* 0x000fe200078e02ff */
[----:B------:R-:W-:Y:S01]  /*1e40*/  LOP3.LUT R130, R130, 0xfffffe00, R17, 0xf8, !PT ;  /* 0xfffffe0082827812 */ /* 0x000fe200078ef811 */
[-C--:B----45:R-:W-:Y:S01]  /*1e50*/  @!P0 IMAD R12, R65, R8.reuse, RZ ;  /* 0x00000008410c8224 */ /* 0x0b0fe200078e02ff */
[----:B------:R-:W-:Y:S01]  /*1e60*/  SHF.R.S32.HI R17, RZ, 0x1f, R16 ;  /* 0x0000001fff117819 */ /* 0x000fe20000011410 */
[----:B------:R-:W-:Y:S01]  /*1e70*/  @!P0 IMAD.WIDE.U32 R28, R153, R8, RZ ;  /* 0x00000008991c8225 */ /* 0x000fe200078e00ff */
[----:B---3--:R-:W-:-:S02]  /*1e80*/  LEA.HI R76, R76, R76, RZ, 0x1 ;  /* 0x0000004c4c4c7211 */ /* 0x008fc400078f08ff */
[----:B------:R-:W-:Y:S01]  /*1e90*/  SHF.L.U64.HI R148, R144, 0x4, R145 ;  /* 0x0000000490947819 */ /* 0x000fe20000010291 */
[----:B------:R-:W-:Y:S01]  /*1ea0*/  @!P0 IMAD R9, R153, R9, R12 ;  /* 0x0000000999098224 */ /* 0x000fe200078e020c */
[----:B------:R-:W-:Y:S01]  /*1eb0*/  @!P0 MOV R6, R28 ;  /* 0x0000001c00068202 */ /* 0x000fe20000000f00 */
[----:B------:R-:W-:Y:S01]  /*1ec0*/  VIADD R12, R16, 0x40 ;  /* 0x00000040100c7836 */ /* 0x000fe20000000000 */
[----:B------:R-:W-:Y:S01]  /*1ed0*/  SHF.R.S32.HI R75, RZ, 0x1, R76 ;  /* 0x00000001ff4b7819 */ /* 0x000fe2000001144c */
[----:B------:R-:W-:Y:S01]  /*1ee0*/  IMAD.IADD R66, R66, 0x1, -R25 ;  /* 0x0000000142427824 */ /* 0x000fe200078e0a19 */
[----:B------:R-:W-:Y:S01]  /*1ef0*/  SEL R25, RZ, 0x1, P1 ;  /* 0x00000001ff197807 */ /* 0x000fe20000800000 */
[----:B------:R-:W-:Y:S01]  /*1f00*/  @!P0 IMAD.IADD R23, R29, 0x1, R9 ;  /* 0x000000011d178824 */ /* 0x000fe200078e0209 */
[----:B------:R-:W-:Y:S01]  /*1f10*/  ISETP.GE.AND P0, PT, R12, UR5, PT ;  /* 0x000000050c007c0c */ /* 0x000fe2000bf06270 */
[----:B------:R-:W-:Y:S01]  /*1f20*/  IMAD R8, R27, R2, RZ ;  /* 0x000000021b087224 */ /* 0x000fe200078e02ff */
[----:B------:R-:W-:Y:S01]  /*1f30*/  IADD3 R22, P1, R16, R6, RZ ;  /* 0x0000000610167210 */ /* 0x000fe20007f3e0ff */
[----:B------:R-:W-:Y:S01]  /*1f40*/  IMAD R9, R5, UR10, RZ ;  /* 0x0000000a05097c24 */ /* 0x000fe2000f8e02ff */
[----:B------:R-:W-:Y:S01]  /*1f50*/  SEL R68, RZ, 0xffffffff, P0 ;  /* 0xffffffffff447807 */ /* 0x000fe20000000000 */
[----:B------:R-:W-:Y:S01]  /*1f60*/  IMAD R8, R26, R3, R8 ;  /* 0x000000031a087224 */ /* 0x000fe200078e0208 */
[----:B------:R-:W-:Y:S01]  /*1f70*/  IADD3 R20, P0, R16, R10, RZ ;  /* 0x0000000a10147210 */ /* 0x000fe20007f1e0ff */
[----:B------:R-:W-:Y:S01]  /*1f80*/  IMAD.X R23, R17, 0x1, R23, P1 ;  /* 0x0000000111177824 */ /* 0x000fe200008e0617 */
[----:B------:R-:W-:Y:S01]  /*1f90*/  SHF.R.S32.HI R3, RZ, 0x1f, R70 ;  /* 0x0000001fff037819 */ /* 0x000fe20000011446 */
[----:B------:R-:W-:Y:S01]  /*1fa0*/  IMAD R9, R0, UR11, R9 ;  /* 0x0000000b00097c24 */ /* 0x000fe2000f8e0209 */
[----:B-1----:R-:W-:Y:S01]  /*1fb0*/  SHF.L.U64.HI R150, R142, 0x4, R143 ;  /* 0x000000048e967819 */ /* 0x002fe2000001028f */
[----:B------:R-:W-:Y:S01]  /*1fc0*/  IMAD.WIDE.U32 R22, R26, R2, R22 ;  /* 0x000000021a167225 */ /* 0x000fe200078e0016 */
[----:B------:R-:W-:-:S02]  /*1fd0*/  LEA.HI R2, R3, R70, RZ, 0x6 ;  /* 0x0000004603027211 */ /* 0x000fc400078f30ff */
[----:B------:R-:W-:Y:S01]  /*1fe0*/  SHF.L.U32 R151, R142, 0x4, RZ ;  /* 0x000000048e977819 */ /* 0x000fe200000006ff */
[----:B------:R-:W-:Y:S01]  /*1ff0*/  IMAD.X R21, R17, 0x1, R21, P0 ;  /* 0x0000000111157824 */ /* 0x000fe200000e0615 */
[C---:B------:R-:W-:Y:S01]  /*2000*/  IADD3 R104, P0, R134.reuse, R19, RZ ;  /* 0x0000001386687210 */ /* 0x040fe20007f1e0ff */
[----:B------:R-:W-:Y:S01]  /*2010*/  IMAD R73, R134, R75, R72 ;  /* 0x0000004b86497224 */ /* 0x000fe200078e0248 */
[----:B------:R-:W-:Y:S01]  /*2020*/  SHF.R.S32.HI R2, RZ, 0x6, R2 ;  /* 0x00000006ff027819 */ /* 0x000fe20000011402 */
[----:B------:R-:W-:Y:S01]  /*2030*/  IMAD.WIDE.U32 R20, R0, UR10, R20 ;  /* 0x0000000a00147c25 */ /* 0x000fe2000f8e0014 */
[----:B------:R-:W-:Y:S01]  /*2040*/  IADD3.X R15, R135, R15, RZ, P0, !PT ;  /* 0x0000000f870f7210 */ /* 0x000fe200007fe4ff */
[----:B------:R-:W-:Y:S01]  /*2050*/  ULDC.64 UR10, c[0x0][0x258] ;  /* 0x00009600000a7ab9 */ /* 0x000fe20000000a00 */
[----:B------:R-:W-:Y:S01]  /*2060*/  IADD3 R136, P0, R16, R4, RZ ;  /* 0x0000000410887210 */ /* 0x000fe20007f1e0ff */
[----:B------:R-:W-:Y:S01]  /*2070*/  IMAD.IADD R21, R21, 0x1, R9 ;  /* 0x0000000115157824 */ /* 0x000fe200078e0209 */
[----:B------:R-:W-:Y:S01]  /*2080*/  VIMNMX R77, R147, R2, !PT ;  /* 0x00000002934d7248 */ /* 0x000fe20007fe0100 */
[-C--:B------:R-:W-:Y:S01]  /*2090*/  IMAD R15, R15, R142.reuse, RZ ;  /* 0x0000008e0f0f7224 */ /* 0x080fe200078e02ff */
[----:B------:R-:W-:Y:S01]  /*20a0*/  IADD3 R72, R72, R73, RZ ;  /* 0x0000004948487210 */ /* 0x000fe20007ffe0ff */
[----:B------:R-:W-:Y:S01]  /*20b0*/  IMAD.X R137, R17, 0x1, R11, P0 ;  /* 0x0000000111897824 */ /* 0x000fe200000e060b */
[----:B------:R-:W-:Y:S01]  /*20c0*/  ISETP.GT.AND P0, PT, R102, R77, PT ;  /* 0x0000004d6600720c */ /* 0x000fe20003f04270 */
[----:B------:R-:W-:Y:S01]  /*20d0*/  IMAD.IADD R23, R23, 0x1, R8 ;  /* 0x0000000117177824 */ /* 0x000fe200078e0208 */
[----:B------:R-:W-:Y:S01]  /*20e0*/  SHF.R.S32.HI R64, RZ, 0x4, R64 ;  /* 0x00000004ff407819 */ /* 0x000fe20000011440 */
[----:B------:R-:W-:Y:S01]  /*20f0*/  IMAD R131, R133, UR10, RZ ;  /* 0x0000000a85837c24 */ /* 0x000fe2000f8e02ff */
[----:B------:R-:W-:Y:S01]  /*2100*/  R2P PR, R66, 0x6 ;  /* 0x0000000642007804 */ /* 0x000fe20000000000 */
[----:B------:R-:W-:Y:S01]  /*2110*/  IMAD.SHL.U32 R68, R68, 0x2, RZ ;  /* 0x0000000244447824 */ /* 0x000fe200078e00ff */
[----:B------:R-:W-:Y:S01]  /*2120*/  SHF.R.S32.HI R60, RZ, 0x5, R60 ;  /* 0x00000005ff3c7819 */ /* 0x000fe2000001143c */
[C---:B------:R-:W-:Y:S01]  /*2130*/  IMAD R101, R104.reuse, R143, R15 ;  /* 0x0000008f68657224 */ /* 0x040fe200078e020f */
[----:B------:R-:W-:Y:S01]  /*2140*/  SHF.R.S32.HI R71, RZ, 0x1f, R73 ;  /* 0x0000001fff477819 */ /* 0x000fe20000011449 */
[----:B------:R-:W-:Y:S01]  /*2150*/  IMAD.WIDE.U32 R104, R104, R142, R20 ;  /* 0x0000008e68687225 */ /* 0x000fe200078e0014 */
[----:B------:R-:W-:-:S02]  /*2160*/  LOP3.LUT R68, R68, 0x2, R25, 0xe2, !PT ;  /* 0x0000000244447812 */ /* 0x000fc400078ee219 */
[----:B------:R-:W-:Y:S01]  /*2170*/  SHF.R.S32.HI R69, RZ, 0x1f, R72 ;  /* 0x0000001fff457819 */ /* 0x000fe20000011448 */
[C---:B------:R-:W-:Y:S01]  /*2180*/  IMAD R131, R132.reuse, UR11, R131 ;  /* 0x0000000b84837c24 */ /* 0x040fe2000f8e0283 */
[----:B------:R-:W-:Y:S01]  /*2190*/  SEL R53, R53, 0xfffffff0, !P1 ;  /* 0xfffffff035357807 */ /* 0x000fe20004800000 */
[----:B------:R-:W-:Y:S01]  /*21a0*/  IMAD.WIDE.U32 R138, R132, UR10, R22 ;  /* 0x0000000a848a7c25 */ /* 0x000fe2000f8e0016 */
[----:B------:R-:W-:-:S03]  /*21b0*/  SEL R51, R51, 0xffffffe0, !P2 ;  /* 0xffffffe033337807 */ /* 0x000fc60005000000 */
        /* <DEDUP_REMOVED lines=25> */
[----:B------:R-:W-:Y:S01]  /*2350*/  LOP3.LUT R126, R68, 0xffff, RZ, 0xc0, !PT ;  /* 0x0000ffff447e7812 */ /* 0x000fe200078ec0ff */
        /* <DEDUP_REMOVED lines=8> */
[----:B-1----:R-:W-:Y:S01]  /*23e0*/  SHF.L.U64.HI R78, R2, 0x4, R3 ;  /* 0x00000004024e7819 */ /* 0x002fe20000010203 */
[-C--:B------:R-:W-:Y:S01]  /*23f0*/  IMAD R4, R9, R2.reuse, RZ ;  /* 0x0000000209047224 */ /* 0x080fe200078e02ff */
[----:B------:R-:W-:Y:S01]  /*2400*/  LOP3.LUT R129, R126, 0x1, RZ, 0xc0, !PT ;  /* 0x000000017e817812 */ /* 0x000fe200078ec0ff */
[----:B------:R-:W-:Y:S01]  /*2410*/  IMAD R11, R8, UR11, R11 ;  /* 0x0000000b080b7c24 */ /* 0x000fe2000f8e020b */
[----:B------:R-:W-:Y:S01]  /*2420*/  SHF.L.U64.HI R80, R2, 0x5, R3 ;  /* 0x0000000502507819 */ /* 0x000fe20000010203 */
[----:B------:R-:W-:Y:S01]  /*2430*/  IMAD.WIDE.U32 R14, R8, UR10, R14 ;  /* 0x0000000a080e7c25 */ /* 0x000fe2000f8e000e */
[----:B------:R-:W-:Y:S01]  /*2440*/  IADD3 R124, R134, 0x20, RZ ;  /* 0x00000020867c7810 */ /* 0x000fe20007ffe0ff */
[----:B------:R-:W-:Y:S01]  /*2450*/  USHF.L.U64.HI UR21, UR22, 0x1, UR21 ;  /* 0x0000000116157899 */ /* 0x000fe20008010215 */
[----:B------:R-:W-:Y:S01]  /*2460*/  SHF.R.S32.HI R119, RZ, 0x1f, R74 ;  /* 0x0000001fff777819 */ /* 0x000fe2000001144a */
[----:B------:R-:W-:Y:S01]  /*2470*/  IMAD R4, R8, R3, R4 ;  /* 0x0000000308047224 */ /* 0x000fe200078e0204 */
[----:B------:R-:W-:Y:S01]  /*2480*/  LOP3.LUT R126, R126, 0x2, RZ, 0xc0, !PT ;  /* 0x000000027e7e7812 */ /* 0x000fe200078ec0ff */
[----:B------:R-:W-:Y:S01]  /*2490*/  IMAD.WIDE.U32 R8, R8, R2, R18 ;  /* 0x0000000208087225 */ /* 0x000fe200078e0012 */
[----:B------:R-:W-:Y:S01]  /*24a0*/  ULDC UR4, c[0x0][0x2e0] ;  /* 0x0000b80000047ab9 */ /* 0x000fe20000000800 */
[----:B------:R-:W-:Y:S01]  /*24b0*/  ULDC.U8 UR25, c[0x0][0x3c3] ;  /* 0x0000f0c000197ab9 */ /* 0x000fe20000000000 */
[----:B------:R-:W-:Y:S01]  /*24c0*/  ULDC UR24, c[0x0][0x2e0] ;  /* 0x0000b80000187ab9 */ /* 0x000fe20000000800 */
[----:B------:R-:W-:Y:S01]  /*24d0*/  IMAD.IADD R15, R15, 0x1, R11 ;  /* 0x000000010f0f7824 */ /* 0x000fe200078e020b */
[----:B------:R-:W-:Y:S01]  /*24e0*/  MOV R11, R102 ;  /* 0x00000066000b7202 */ /* 0x000fe20000000f00 */
[----:B------:R-:W-:Y:S01]  /*24f0*/  IMAD.IADD R7, R9, 0x1, R4 ;  /* 0x0000000109077824 */ /* 0x000fe200078e0204 */
[----:B------:R-:W-:Y:S01]  /*2500*/  ULDC UR23, c[0x0][0x2e0] ;  /* 0x0000b80000177ab9 */ /* 0x000fe20000000800 */
[C---:B------:R-:W-:Y:S01]  /*2510*/  IMAD R107, R5.reuse, UR14, RZ ;  /* 0x0000000e056b7c24 */ /* 0x040fe2000f8e02ff */
[----:B------:R-:W-:Y:S01]  /*2520*/  ULDC.64 UR16, c[0x0][0x250] ;  /* 0x0000940000107ab9 */ /* 0x000fe20000000a00 */
[----:B------:R-:W-:Y:S01]  /*2530*/  IMAD.MOV.U32 R6, RZ, RZ, R8 ;  /* 0x000000ffff067224 */ /* 0x000fe200078e0008 */
[----:B------:R-:W-:Y:S01]  /*2540*/  USHF.L.U32 UR22, UR22, 0x1, URZ ;  /* 0x0000000116167899 */ /* 0x000fe2000800063f */
[----:B------:R-:W-:-:S02]  /*2550*/  IMAD R109, R5, UR12, RZ ;  /* 0x0000000c056d7c24 */ /* 0x000fc4000f8e02ff */
[----:B------:R-:W-:Y:S02]  /*2560*/  IMAD R54, R75, R54, RZ ;  /* 0x000000364b367224 */ /* 0x000fe400078e02ff */
[C---:B------:R-:W-:Y:S02]  /*2570*/  IMAD R107, R0.reuse, UR15, R107 ;  /* 0x0000000f006b7c24 */ /* 0x040fe4000f8e026b */
[----:B------:R-:W-:Y:S01]  /*2580*/  IMAD.WIDE.U32 R4, R0, UR14, R14 ;  /* 0x0000000e00047c25 */ /* 0x000fe2000f8e000e */
[----:B------:R-:W-:Y:S01]  /*2590*/  ULDC.64 UR14, c[0x0][0x320] ;  /* 0x0000c800000e7ab9 */ /* 0x000fe20000000a00 */
[-C--:B------:R-:W-:Y:S02]  /*25a0*/  IADD3 R112, P2, R72, R54.reuse, RZ ;  /* 0x0000003648707210 */ /* 0x080fe40007f5e0ff */
[----:B------:R-:W-:Y:S01]  /*25b0*/  IMAD R109, R0, UR13, R109 ;  /* 0x0000000d006d7c24 */ /* 0x000fe2000f8e026d */
[----:B------:R-:W-:Y:S01]  /*25c0*/  LEA R106, P1, R4, UR14, 0x1 ;  /* 0x0000000e046a7c11 */ /* 0x000fe2000f8208ff */
[----:B------:R-:W-:Y:S01]  /*25d0*/  IMAD.WIDE.U32 R6, R0, UR12, R6 ;  /* 0x0000000c00067c25 */ /* 0x000fe2000f8e0006 */
[----:B------:R-:W-:Y:S01]  /*25e0*/  ULDC.64 UR12, c[0x0][0x318] ;  /* 0x0000c600000c7ab9 */ /* 0x000fe20000000a00 */
[----:B------:R-:W-:Y:S01]  /*25f0*/  SHF.R.S32.HI R0, RZ, 0x1f, R54 ;  /* 0x0000001fff007819 */ /* 0x000fe20000011436 */
[----:B------:R-:W-:Y:S01]  /*2600*/  UIMAD UR14, UR11, 0x60, URZ ;  /* 0x000000600b0e78a4 */ /* 0x000fe2000f8e023f */
[----:B------:R-:W-:Y:S01]  /*2610*/  IMAD.IADD R107, R5, 0x1, R107 ;  /* 0x00000001056b7824 */ /* 0x000fe200078e026b */
[----:B------:R-:W-:Y:S01]  /*2620*/  IADD3 R54, P4, R73, R54, RZ ;  /* 0x0000003649367210 */ /* 0x000fe20007f9e0ff */
[----:B------:R-:W-:Y:S01]  /*2630*/  IMAD.IADD R109, R7, 0x1, R109 ;  /* 0x00000001076d7824 */ /* 0x000fe200078e026d */
[----:B------:R-:W-:Y:S01]  /*2640*/  LEA R108, P0, R6, UR12, 0x1 ;  /* 0x0000000c066c7c11 */ /* 0x000fe2000f8008ff */
[--C-:B------:R-:W-:Y:S01]  /*2650*/  IMAD.X R113, R69, 0x1, R0.reuse, P2 ;  /* 0x0000000145717824 */ /* 0x100fe200010e0600 */
[----:B------:R-:W-:Y:S01]  /*2660*/  LEA.HI.X R107, R4, UR15, R107, 0x1, P1 ;  /* 0x0000000f046b7c11 */ /* 0x000fe200088f0c6b */
[----:B------:R-:W-:Y:S01]  /*2670*/  IMAD.X R55, R71, 0x1, R0, P4 ;  /* 0x0000000147377824 */ /* 0x000fe200020e0600 */
[----:B------:R-:W-:Y:S01]  /*2680*/  LEA.HI.X R109, R6, UR13, R109, 0x1, P0 ;  /* 0x0000000d066d7c11 */ /* 0x000fe200080f0c6d */
[----:B------:R-:W-:Y:S01]  /*2690*/  USHF.L.U64.HI UR15, UR10, 0x5, UR11 ;  /* 0x000000050a0f7899 */ /* 0x000fe2000801020b */
[C---:B------:R-:W-:Y:S01]  /*26a0*/  IMAD.SHL.U32 R95, R143.reuse, 0x20, RZ ;  /* 0x000000208f5f7824 */ /* 0x040fe200078e00ff */
[----:B------:R-:W-:Y:S01]  /*26b0*/  ULDC.64 UR12, c[0x0][0x218] ;  /* 0x00008600000c7ab9 */ /* 0x000fe20000000a00 */
[----:B------:R-:W-:Y:S01]  /*26c0*/  ULDC.64 UR10, c[0x0][0x220] ;  /* 0x00008800000a7ab9 */ /* 0x000fe20000000a00 */
[----:B------:R-:W-:Y:S01]  /*26d0*/  LEA R98, P1, R136, UR12, 0x1 ;  /* 0x0000000c88627c11 */ /* 0x000fe2000f8208ff */
[----:B------:R-:W-:Y:S01]  /*26e0*/  IMAD.WIDE.U32 R8, R142, 0x20, RZ ;  /* 0x000000208e087825 */ /* 0x000fe200078e00ff */
[----:B------:R-:W-:Y:S01]  /*26f0*/  LEA R100, P0, R104, UR10, 0x1 ;  /* 0x0000000a68647c11 */ /* 0x000fe2000f8008ff */
[----:B------:R-:W-:Y:S01]  /*2700*/  USHF.L.U64.HI UR26, UR20, 0x1, UR15 ;  /* 0x00000001141a7899 */ /* 0x000fe2000801020f */
[----:B------:R-:W-:Y:S01]  /*2710*/  SHF.L.U64.HI R55, R54, 0x1, R55 ;  /* 0x0000000136377819 */ /* 0x000fe20000010237 */
[----:B------:R-:W-:Y:S01]  /*2720*/  IMAD.SHL.U32 R79, R2, 0x10, RZ ;  /* 0x00000010024f7824 */ /* 0x000fe200078e00ff */
[----:B------:R-:W-:Y:S01]  /*2730*/  SHF.L.U32 R54, R54, 0x1, RZ ;  /* 0x0000000136367819 */ /* 0x000fe200000006ff */
[----:B------:R-:W-:Y:S01]  /*2740*/  VIADD R125, R74, 0x40 ;  /* 0x000000404a7d7836 */ /* 0x000fe20000000000 */
[----:B------:R-:W-:Y:S01]  /*2750*/  LEA.HI.X R99, R136, UR13, R165, 0x1, P1 ;  /* 0x0000000d88637c11 */ /* 0x000fe200088f0ca5 */
[----:B------:R-:W-:Y:S01]  /*2760*/  ULDC.64 UR12, c[0x0][0x360] ;  /* 0x0000d800000c7ab9 */ /* 0x000fe20000000a00 */
[----:B------:R-:W-:Y:S01]  /*2770*/  LEA.HI.X R103, R104, UR11, R101, 0x1, P0 ;  /* 0x0000000b68677c11 */ /* 0x000fe200080f0c65 */
[----:B------:R-:W-:Y:S01]  /*2780*/  ULDC.64 UR10, c[0x0][0x358] ;  /* 0x0000d600000a7ab9 */ /* 0x000fe20000000a00 */
[C---:B------:R-:W-:Y:S01]  /*2790*/  SHF.L.U64.HI R113, R112.reuse, 0x1, R113 ;  /* 0x0000000170717819 */ /* 0x040fe20000010271 */
[----:B------:R-:W-:Y:S01]  /*27a0*/  IMAD.SHL.U32 R112, R112, 0x2, RZ ;  /* 0x0000000270707824 */ /* 0x000fe200078e00ff */
[----:B------:R-:W-:Y:S01]  /*27b0*/  IADD3 R10, P1, R54, UR12, RZ ;  /* 0x0000000c360a7c10 */ /* 0x000fe2000ff3e0ff */
[----:B------:R-:W-:Y:S01]  /*27c0*/  IMAD.IADD R121, R74, 0x1, R125 ;  /* 0x000000014a797824 */ /* 0x000fe200078e027d */
[----:B------:R-:W-:Y:S01]  /*27d0*/  IADD3 R54, P0, R54, UR10, RZ ;  /* 0x0000000a36367c10 */ /* 0x000fe2000ff1e0ff */
[----:B------:R-:W-:Y:S01]  /*27e0*/  IMAD R97, R143, 0x60, RZ ;  /* 0x000000608f617824 */ /* 0x000fe200078e02ff */
[----:B------:R-:W-:Y:S01]  /*27f0*/  IADD3 R95, R9, R95, RZ ;  /* 0x0000005f095f7210 */ /* 0x000fe20007ffe0ff */
[----:B------:R-:W-:Y:S01]  /*2800*/  IMAD.SHL.U32 R127, R75, 0x20, RZ ;  /* 0x000000204b7f7824 */ /* 0x000fe200078e00ff */
[----:B------:R-:W-:Y:S01]  /*2810*/  IADD3.X R9, R55, UR13, RZ, P1, !PT ;  /* 0x0000000d37097c10 */ /* 0x000fe20008ffe4ff */
[----:B------:R-:W-:Y:S01]  /*2820*/  IMAD R123, R75, 0x30, RZ ;  /* 0x000000304b7b7824 */ /* 0x000fe200078e02ff */
[----:B------:R-:W-:Y:S01]  /*2830*/  IADD3.X R55, R55, UR11, RZ, P0, !PT ;  /* 0x0000000b37377c10 */ /* 0x000fe200087fe4ff */
[----:B------:R-:W-:Y:S01]  /*2840*/  IMAD.IADD R120, R74, 0x1, R121 ;  /* 0x000000014a787824 */ /* 0x000fe200078e0279 */
[----:B------:R-:W-:Y:S01]  /*2850*/  IADD3 R110, P4, R112, UR12, RZ ;  /* 0x0000000c706e7c10 */ /* 0x000fe2000ff9e0ff */
[----:B------:R-:W-:Y:S01]  /*2860*/  IMAD.WIDE.U32 R142, R142, 0x60, RZ ;  /* 0x000000608e8e7825 */ /* 0x000fe200078e00ff */
[----:B------:R-:W-:Y:S01]  /*2870*/  IADD3 R88, P0, R149, 0x40, RZ ;  /* 0x0000004095587810 */ /* 0x000fe20007f1e0ff */
[----:B------:R-:W-:Y:S01]  /*2880*/  UIADD3 UR28, UR19, UR14, URZ ;  /* 0x0000000e131c7290 */ /* 0x000fe2000fffe03f */
[----:B------:R-:W-:Y:S01]  /*2890*/  IADD3 R112, P2, R112, UR10, RZ ;  /* 0x0000000a70707c10 */ /* 0x000fe2000ff5e0ff */
[----:B------:R-:W-:Y:S01]  /*28a0*/  IMAD.SHL.U32 R96, R8, 0x2, RZ ;  /* 0x0000000208607824 */ /* 0x000fe200078e00ff */
[----:B------:R-:W-:Y:S01]  /*28b0*/  IADD3 R84, P1, R79, 0x40, RZ ;  /* 0x000000404f547810 */ /* 0x000fe20007f3e0ff */
[----:B------:R-:W-:Y:S01]  /*28c0*/  IMAD.SHL.U32 R81, R2, 0x20, RZ ;  /* 0x0000002002517824 */ /* 0x000fe200078e00ff */
[C---:B------:R-:W-:Y:S01]  /*28d0*/  IADD3.X R111, R113.reuse, UR13, RZ, P4, !PT ;  /* 0x0000000d716f7c10 */ /* 0x040fe2000a7fe4ff */
[C---:B------:R-:W-:Y:S01]  /*28e0*/  VIADD R128, R134.reuse, 0x10 ;  /* 0x0000001086807836 */ /* 0x040fe20000000000 */
[----:B------:R-:W-:Y:S01]  /*28f0*/  IADD3.X R87, RZ, R148, RZ, P0, !PT ;  /* 0x00000094ff577210 */ /* 0x000fe200007fe4ff */
[----:B------:R-:W-:Y:S01]  /*2900*/  VIADD R122, R134, 0x30 ;  /* 0x00000030867a7836 */ /* 0x000fe20000000000 */
[----:B------:R-:W-:Y:S01]  /*2910*/  IADD3.X R113, R113, UR11, RZ, P2, !PT ;  /* 0x0000000b71717c10 */ /* 0x000fe200097fe4ff */
[----:B------:R-:W-:Y:S01]  /*2920*/  IMAD.IADD R97, R143, 0x1, R97 ;  /* 0x000000018f617824 */ /* 0x000fe200078e0261 */
[----:B------:R-:W-:Y:S01]  /*2930*/  IADD3 R90, P0, R149, R88, RZ ;  /* 0x00000058955a7210 */ /* 0x000fe20007f1e0ff */
[----:B------:R-:W-:Y:S01]  /*2940*/  ULDC.64 UR10, c[0x0][0x248] ;  /* 0x00009200000a7ab9 */ /* 0x000fe20000000a00 */
[-C--:B------:R-:W-:Y:S01]  /*2950*/  IADD3 R86, P2, R84, R79.reuse, RZ ;  /* 0x0000004f54567210 */ /* 0x080fe20007f5e0ff */
[----:B------:R-:W-:Y:S01]  /*2960*/  USHF.L.U32 UR20, UR20, 0x1, URZ ;  /* 0x0000000114147899 */ /* 0x000fe2000800063f */
[----:B------:R-:W-:Y:S01]  /*2970*/  IADD3.X R83, RZ, R78, RZ, P1, !PT ;  /* 0x0000004eff537210 */ /* 0x000fe20000ffe4ff */
[----:B------:R-:W-:Y:S01]  /*2980*/  IMAD.X R89, R148, 0x1, R87, P0 ;  /* 0x0000000194597824 */ /* 0x000fe200000e0657 */
[----:B------:R-:W-:Y:S01]  /*2990*/  SHF.L.U32 R5, R145, 0x5, RZ ;  /* 0x0000000591057819 */ /* 0x000fe200000006ff */
[----:B------:R-:W-:Y:S01]  /*29a0*/  IMAD.WIDE.U32 R144, R144, 0x20, RZ ;  /* 0x0000002090907825 */ /* 0x000fe200078e00ff */
[----:B------:R-:W-:Y:S01]  /*29b0*/  IADD3 R92, P1, R86, R79, RZ ;  /* 0x0000004f565c7210 */ /* 0x000fe20007f3e0ff */
[----:B------:R-:W-:Y:S01]  /*29c0*/  ULDC.64 UR12, c[0x0][0x230] ;  /* 0x00008c00000c7ab9 */ /* 0x000fe20000000a00 */
[----:B------:R-:W-:Y:S01]  /*29d0*/  IADD3 R94, P0, R149, R90, RZ ;  /* 0x0000005a955e7210 */ /* 0x000fe20007f1e0ff */
[--C-:B------:R-:W-:Y:S01]  /*29e0*/  IMAD.X R85, R83, 0x1, R78.reuse, P2 ;  /* 0x0000000153557824 */ /* 0x100fe200010e064e */
[----:B------:R-:W-:Y:S01]  /*29f0*/  SHF.L.U64.HI R95, R8, 0x1, R95 ;  /* 0x00000001085f7819 */ /* 0x000fe2000001025f */
[----:B------:R-:W-:Y:S01]  /*2a00*/  IMAD.IADD R82, R145, 0x1, R5 ;  /* 0x0000000191527824 */ /* 0x000fe200078e0205 */
[----:B------:R-:W-:Y:S01]  /*2a10*/  SHF.R.S32.HI R118, RZ, 0x1f, R127 ;  /* 0x0000001fff767819 */ /* 0x000fe2000001147f */
[----:B------:R-:W-:Y:S01]  /*2a20*/  IMAD.X R91, R85, 0x1, R78, P1 ;  /* 0x00000001555b7824 */ /* 0x000fe200008e064e */
[----:B------:R-:W-:Y:S01]  /*2a30*/  SHF.R.S32.HI R117, RZ, 0x1f, R125 ;  /* 0x0000001fff757819 */ /* 0x000fe2000001147d */
[----:B------:R-:W-:Y:S01]  /*2a40*/  ULDC.64 UR14, c[0x0][0x238] ;  /* 0x00008e00000e7ab9 */ /* 0x000fe20000000a00 */
[----:B------:R-:W-:-:S02]  /*2a50*/  SHF.R.S32.HI R116, RZ, 0x1f, R123 ;  /* 0x0000001fff747819 */ /* 0x000fc4000001147b */
[----:B------:R-:W-:Y:S02]  /*2a60*/  SHF.R.S32.HI R115, RZ, 0x1f, R121 ;  /* 0x0000001fff737819 */ /* 0x000fe40000011479 */
[----:B------:R-:W-:Y:S02]  /*2a70*/  IADD3.X R93, R148, R89, RZ, P0, !PT ;  /* 0x00000059945d7210 */ /* 0x000fe400007fe4ff */
[----:B------:R-:W-:-:S07]  /*2a80*/  SHF.R.S32.HI R114, RZ, 0x1f, R120 ;  /* 0x0000001fff727819 */ /* 0x000fce0000011478 */
.L_x_8090:
        /* <DEDUP_REMOVED lines=23> */
.L_x_8023:
[----:B------:R-:W-:Y:S05]  /*2c00*/  BSYNC B0 ;  /* 0x0000000000007941 */ /* 0x000fea0003800000 */
.L_x_8022:
        /* <DEDUP_REMOVED lines=12> */
.L_x_8025:
[----:B------:R-:W-:Y:S05]  /*2cd0*/  BSYNC B0 ;  /* 0x0000000000007941 */ /* 0x000fea0003800000 */
.L_x_8024:
        /* <DEDUP_REMOVED lines=12> */
.L_x_8027:
[----:B------:R-:W-:Y:S05]  /*2da0*/  BSYNC B0 ;  /* 0x0000000000007941 */ /* 0x000fea0003800000 */
.L_x_8026:
        /* <DEDUP_REMOVED lines=16> */
.L_x_8029:
[----:B------:R-:W-:Y:S05]  /*2eb0*/  BSYNC B0 ;  /* 0x0000000000007941 */ /* 0x000fea0003800000 */
.L_x_8028:
        /* <DEDUP_REMOVED lines=15> */
[----:B-1-34-:R-:W3:Y:S11]  /*2fb0*/  LDG.E.128 R20, desc[UR6][R108.64] ;  /* 0x000000066c147981 */ /* 0x01aef6000c1e1d00 */
[----:B------:R-:W-:Y:S01]  /*2fc0*/  @!UPT UIADD3 URZ, URZ, URZ, URZ ;  /* 0x0000003f3f3ff290 */ /* 0x000fe2000fffe03f */
[----:B------:R-:W-:Y:S01]  /*2fd0*/  @!P0 MOV R8, R10 ;  /* 0x0000000a00088202 */ /* 0x000fe20000000f00 */
[----:B------:R-:W4:Y:S06]  /*2fe0*/  @!P0 LDG.E.64 R30, desc[UR6][R54.64] ;  /* 0x00000006361e8981 */ /* 0x000f2c000c1e1b00 */
[----:B--2---:R1:W2:Y:S01]  /*2ff0*/  @!P0 LDG.E.64 R6, desc[UR6][R8.64] ;  /* 0x0000000608068981 */ /* 0x0042a2000c1e1b00 */
[C---:B---3--:R-:W-:Y:S01]  /*3000*/  @!P0 LOP3.LUT R19, R20.reuse, 0xffff0000, RZ, 0xc0, !PT ;  /* 0xffff000014138812 */ /* 0x048fe200078ec0ff */
[----:B------:R-:W-:Y:S01]  /*3010*/  @!P0 IMAD.U32 R18, R20, 0x10000, RZ ;  /* 0x0001000014128824 */ /* 0x000fe200078e00ff */
[C---:B------:R-:W-:Y:S01]  /*3020*/  @!P0 LOP3.LUT R24, R22.reuse, 0xffff0000, RZ, 0xc0, !PT ;  /* 0xffff000016188812 */ /* 0x040fe200078ec0ff */
[----:B-1----:R-:W-:Y:S01]  /*3030*/  @!P0 IMAD.U32 R8, R22, 0x10000, RZ ;  /* 0x0001000016088824 */ /* 0x002fe200078e00ff */
[C---:B----4-:R-:W-:Y:S02]  /*3040*/  @!P0 SHF.L.U32 R25, R30.reuse, 0x10, RZ ;  /* 0x000000101e198819 */ /* 0x050fe400000006ff */
[----:B------:R-:W-:Y:S02]  /*3050*/  @!P0 LOP3.LUT R27, R30, 0xffff0000, RZ, 0xc0, !PT ;  /* 0xffff00001e1b8812 */ /* 0x000fe400078ec0ff */
[----:B------:R-:W-:Y:S02]  /*3060*/  @!P0 SHF.L.U32 R29, R31, 0x10, RZ ;  /* 0x000000101f1d8819 */ /* 0x000fe400000006ff */
[C---:B--2---:R-:W-:Y:S01]  /*3070*/  @!P0 LOP3.LUT R15, R6.reuse, 0xffff0000, RZ, 0xc0, !PT ;  /* 0xffff0000060f8812 */ /* 0x044fe200078ec0ff */
[----:B------:R-:W-:Y:S01]  /*3080*/  @!P0 IMAD.U32 R5, R6, 0x10000, RZ ;  /* 0x0001000006058824 */ /* 0x000fe200078e00ff */
[----:B------:R-:W-:Y:S02]  /*3090*/  @!P0 SHF.L.U32 R6, R23, 0x10, RZ ;  /* 0x0000001017068819 */ /* 0x000fe400000006ff */
[----:B------:R-:W-:Y:S01]  /*30a0*/  @!P0 LOP3.LUT R31, R31, 0xffff0000, RZ, 0xc0, !PT ;  /* 0xffff00001f1f8812 */ /* 0x000fe200078ec0ff */
        /* <DEDUP_REMOVED lines=30> */
.L_x_8035:
[----:B------:R-:W-:Y:S05]  /*3290*/  BSYNC B0 ;  /* 0x0000000000007941 */ /* 0x000fea0003800000 */
.L_x_8034:
        /* <DEDUP_REMOVED lines=48> */
.L_x_8033:
[----:B------:R-:W-:Y:S05]  /*35a0*/  BSYNC B1 ;  /* 0x0000000000017941 */ /* 0x000fea0003800000 */
.L_x_8032:
        /* <DEDUP_REMOVED lines=62> */
.L_x_8039:
[----:B------:R-:W-:Y:S05]  /*3990*/  BSYNC B0 ;  /* 0x0000000000007941 */ /* 0x000fea0003800000 */
.L_x_8038:
        /* <DEDUP_REMOVED lines=50> */
.L_x_8037:
[----:B------:R-:W-:Y:S05]  /*3cc0*/  BSYNC B1 ;  /* 0x0000000000017941 */ /* 0x000fea0003800000 */
.L_x_8036:
        /* <DEDUP_REMOVED lines=62> */
.L_x_8043:
[----:B------:R-:W-:Y:S05]  /*40b0*/  BSYNC B0 ;  /* 0x0000000000007941 */ /* 0x000fea0003800000 */
.L_x_8042:
        /* <DEDUP_REMOVED lines=50> */
.L_x_8041:
[----:B------:R-:W-:Y:S05]  /*43e0*/  BSYNC B1 ;  /* 0x0000000000017941 */ /* 0x000fea0003800000 */
.L_x_8040:
        /* <DEDUP_REMOVED lines=14> */
[----:B------:R-:W1:Y:S11]  /*44d0*/  LDC.64 R34, c[0x0][0x338] ;  /* 0x0000ce00ff227b82 */ /* 0x000e760000000a00 */
[----:B------:R-:W-:Y:S01]  /*44e0*/  @!UPT UIADD3 URZ, URZ, URZ, URZ ;  /* 0x0000003f3f3ff290 */ /* 0x000fe2000fffe03f */
[----:B------:R-:W2:Y:S06]  /*44f0*/  @!P0 LDG.E.64 R6, desc[UR6][R18.64] ;  /* 0x0000000612068981 */ /* 0x000eac000c1e1b00 */
[----:B------:R-:W3:Y:S01]  /*4500*/  @!P0 LDG.E.64 R28, desc[UR6][R32.64] ;  /* 0x00000006201c8981 */ /* 0x000ee2000c1e1b00 */
[----:B--2---:R-:W-:Y:S01]  /*4510*/  @!P0 LOP3.LUT R8, R6, 0xffff0000, RZ, 0xc0, !PT ;  /* 0xffff000006088812 */ /* 0x004fe200078ec0ff */
[----:B-1----:R-:W-:Y:S01]  /*4520*/  IMAD.WIDE.U32 R36, R34, 0x60, R108 ;  /* 0x0000006022247825 */ /* 0x002fe200078e006c */
[C---:B------:R-:W-:Y:S02]  /*4530*/  @!P0 SHF.L.U32 R5, R7.reuse, 0x10, RZ ;  /* 0x0000001007058819 */ /* 0x040fe400000006ff */
[----:B------:R-:W-:Y:S01]  /*4540*/  @!P0 LOP3.LUT R7, R7, 0xffff0000, RZ, 0xc0, !PT ;  /* 0xffff000007078812 */ /* 0x000fe200078ec0ff */
[----:B------:R-:W-:Y:S01]  /*4550*/  IMAD R35, R35, 0x60, RZ ;  /* 0x0000006023237824 */ /* 0x000fe200078e02ff */
[----:B---3--:R-:W-:Y:S01]  /*4560*/  @!P0 SHF.L.U32 R26, R28, 0x10, RZ ;  /* 0x000000101c1a8819 */ /* 0x008fe200000006ff */
[----:B------:R-:W-:Y:S01]  /*4570*/  @!P0 IMAD.U32 R24, R6, 0x10000, RZ ;  /* 0x0001000006188824 */ /* 0x000fe200078e00ff */
[----:B------:R-:W-:Y:S02]  /*4580*/  @!P0 SHF.L.U32 R27, R29, 0x10, RZ ;  /* 0x000000101d1b8819 */ /* 0x000fe400000006ff */
        /* <DEDUP_REMOVED lines=8> */
[C---:B--2---:R-:W-:Y:S02]  /*4610*/  @!P0 LOP3.LUT R25, R20.reuse, 0xffff0000, RZ, 0xc0, !PT ;  /* 0xffff000014198812 */ /* 0x044fe400078ec0ff */
[----:B------:R-:W-:Y:S02]  /*4620*/  @!P0 SHF.L.U32 R15, R20, 0x10, RZ ;  /* 0x00000010140f8819 */ /* 0x000fe400000006ff */
[----:B------:R-:W-:Y:S01]  /*4630*/  @!P0 LOP3.LUT R29, R23, 0xffff0000, RZ, 0xc0, !PT ;  /* 0xffff0000171d8812 */ /* 0x000fe200078ec0ff */
[-C--:B------:R-:W-:Y:S01]  /*4640*/  @!P0 FMUL.FTZ R37, R25, R24.reuse ;  /* 0x0000001819258220 */ /* 0x080fe20000410000 */
[----:B------:R-:W-:Y:S01]  /*4650*/  @!P0 SHF.L.U32 R6, R23, 0x10, RZ ;  /* 0x0000001017068819 */ /* 0x000fe200000006ff */
[C---:B------:R-:W-:Y:S01]  /*4660*/  @!P0 FMUL.FTZ R0, R15.reuse, R24 ;  /* 0x000000180f008220 */ /* 0x040fe20000410000 */
[----:B------:R-:W-:Y:S01]  /*4670*/  @!P0 SHF.L.U32 R24, R22, 0x10, RZ ;  /* 0x0000001016188819 */ /* 0x000fe200000006ff */
        /* <DEDUP_REMOVED lines=26> */
.L_x_8047:
[----:B------:R-:W-:Y:S05]  /*4820*/  BSYNC B0 ;  /* 0x0000000000007941 */ /* 0x000fea0003800000 */
.L_x_8046:
        /* <DEDUP_REMOVED lines=50> */
.L_x_8045:
[----:B------:R-:W-:Y:S05]  /*4b50*/  BSYNC B1 ;  /* 0x0000000000017941 */ /* 0x000fea0003800000 */
.L_x_8044:
        /* <DEDUP_REMOVED lines=9> */
.L_x_8031:
[----:B------:R-:W-:Y:S04]  /*4bf0*/  BSSY B2, `(.L_x_8049) ;  /* 0x00000b6000027945 */ /* 0x000fe80003800000 */
[----:B------:R-:W-:Y:S05]  /*4c00*/  @!P6 BRA `(.L_x_8050) ;  /* 0x0000000800d0e947 */ /* 0x000fea0003800000 */
[----:B------:R-:W5:Y:S01]  /*4c10*/  LDC R161, c[0x0][0x2d0] ;  /* 0x0000b400ffa17b82 */ /* 0x000f620000000800 */
[----:B------:R-:W-:Y:S01]  /*4c20*/  BSSY B1, `(.L_x_8051) ;  /* 0x0000059000017945 */ /* 0x000fe20003800000 */
[----:B-----5:R-:W-:Y:S11]  /*4c30*/  ISETP.GE.AND P0, PT, R16, R161, PT ;  /* 0x000000a11000720c */ /* 0x020ff60003f06270 */
[----:B------:R-:W-:Y:S02]  /*4c40*/  @!UPT UIADD3 URZ, URZ, URZ, URZ ;  /* 0x0000003f3f3ff290 */ /* 0x000fe4000fffe03f */
[----:B------:R-:W-:Y:S05]  /*4c50*/  @P0 BRA `(.L_x_8052) ;  /* 0x0000000400540947 */ /* 0x000fea0003800000 */
[----:B------:R1:W5:Y:S01]  /*4c60*/  LDG.E.128 R44, desc[UR6][R108.64] ;  /* 0x000000066c2c7981 */ /* 0x000362000c1e1d00 */
[----:B------:R-:W-:Y:S01]  /*4c70*/  ISETP.GE.AND P0, PT, R16, UR4, PT ;  /* 0x0000000410007c0c */ /* 0x000fe2000bf06270 */
[----:B------:R-:W-:Y:S11]  /*4c80*/  BSSY B0, `(.L_x_8053) ;  /* 0x0000051000007945 */ /* 0x000ff60003800000 */
[----:B------:R-:W-:Y:S01]  /*4c90*/  @!UPT UIADD3 URZ, URZ, URZ, URZ ;  /* 0x0000003f3f3ff290 */ /* 0x000fe2000fffe03f */
        /* <DEDUP_REMOVED lines=79> */
.L_x_8054:
[----:B------:R-:W-:Y:S05]  /*5190*/  BSYNC B0 ;  /* 0x0000000000007941 */ /* 0x000fea0003800000 */
.L_x_8053:
[----:B-----5:R1:W-:Y:S02]  /*51a0*/  STG.E.128 desc[UR6][R98.64], R44 ;  /* 0x0000002c62007986 */ /* 0x0203e4000c101d06 */
.L_x_8052:
[----:B------:R-:W-:Y:S05]  /*51b0*/  BSYNC B1 ;  /* 0x0000000000017941 */ /* 0x000fea0003800000 */
.L_x_8051:
[----:B------:R-:W-:Y:S11]  /*51c0*/  ISETP.GE.AND P0, PT, R12, R161, PT ;  /* 0x000000a10c00720c */ /* 0x000ff60003f06270 */
[----:B------:R-:W-:Y:S02]  /*51d0*/  @!UPT UIADD3 URZ, URZ, URZ, URZ ;  /* 0x0000003f3f3ff290 */ /* 0x000fe4000fffe03f */
[----:B------:R-:W-:Y:S05]  /*51e0*/  @P0 BRA `(.L_x_8050) ;  /* 0x0000000400580947 */ /* 0x000fea0003800000 */
[----:B------:R-:W-:Y:S01]  /*51f0*/  ISETP.GE.AND P0, PT, R12, UR4, PT ;  /* 0x000000040c007c0c */ /* 0x000fe2000bf06270 */
[----:B-1----:R1:W5:Y:S01]  /*5200*/  LDG.E.128 R44, desc[UR6][R108.64+0x80] ;  /* 0x000080066c2c7981 */ /* 0x002362000c1e1d00 */
[----:B------:R-:W-:Y:S01]  /*5210*/  IADD3 R160, P5, R108, 0x80, RZ ;  /* 0x000000806ca07810 */ /* 0x000fe20007fbe0ff */
[----:B------:R-:W-:Y:S04]  /*5220*/  BSSY B0, `(.L_x_8055) ;  /* 0x0000051000007945 */ /* 0x000fe80003800000 */
        /* <DEDUP_REMOVED lines=19> */
[C---:B--234-:R-:W-:Y:S04]  /*5360*/  LEA R18, P0, R146.reuse, R160, 0x1 ;  /* 0x000000a092127211 */ /* 0x05cfe800078008ff */
        /* <DEDUP_REMOVED lines=60> */
.L_x_8056:
[----:B------:R-:W-:Y:S05]  /*5730*/  BSYNC B0 ;  /* 0x0000000000007941 */ /* 0x000fea0003800000 */
.L_x_8055:
[----:B-----5:R1:W-:Y:S02]  /*5740*/  STG.E.128 desc[UR6][R98.64+0x80], R44 ;  /* 0x0000802c62007986 */ /* 0x0203e4000c101d06 */
.L_x_8050:
[----:B------:R-:W-:Y:S05]  /*5750*/  BSYNC B2 ;  /* 0x0000000000027941 */ /* 0x000fea0003800000 */
.L_x_8049:
[----:B------:R-:W-:Y:S04]  /*5760*/  BSSY B2, `(.L_x_8057) ;  /* 0x00000c3000027945 */ /* 0x000fe80003800000 */
[----:B------:R-:W-:Y:S05]  /*5770*/  @!P4 BRA `(.L_x_8058) ;  /* 0x0000000c0004c947 */ /* 0x000fea0003800000 */
[----:B------:R-:W5:Y:S01]  /*5780*/  LDC R161, c[0x0][0x2d0] ;  /* 0x0000b400ffa17b82 */ /* 0x000f620000000800 */
[----:B------:R-:W-:Y:S01]  /*5790*/  BSSY B1, `(.L_x_8059) ;  /* 0x0000060000017945 */ /* 0x000fe20003800000 */
[----:B-----5:R-:W-:Y:S11]  /*57a0*/  ISETP.GE.AND P0, PT, R16, R161, PT ;  /* 0x000000a11000720c */ /* 0x020ff60003f06270 */
[----:B------:R-:W-:Y:S02]  /*57b0*/  @!UPT UIADD3 URZ, URZ, URZ, URZ ;  /* 0x0000003f3f3ff290 */ /* 0x000fe4000fffe03f */
[----:B------:R-:W-:Y:S05]  /*57c0*/  @P0 BRA `(.L_x_8060) ;  /* 0x0000000400700947 */ /* 0x000fea0003800000 */
[C---:B------:R-:W-:Y:S01]  /*57d0*/  LEA R166, P0, R79.reuse, R108, 0x1 ;  /* 0x0000006c4fa67211 */ /* 0x040fe200078008ff */
[----:B------:R-:W-:Y:S01]  /*57e0*/  BSSY B0, `(.L_x_8061) ;  /* 0x0000059000007945 */ /* 0x000fe20003800000 */
[----:B------:R-:W-:Y:S02]  /*57f0*/  ISETP.GE.AND P4, PT, R16, UR4, PT ;  /* 0x0000000410007c0c */ /* 0x000fe4000bf86270 */
[----:B------:R-:W-:Y:S02]  /*5800*/  LEA.HI.X R167, R79, R109, R78, 0x1, P0 ;  /* 0x0000006d4fa77211 */ /* 0x000fe400000f0c4e */
[C---:B------:R-:W-:Y:S03]  /*5810*/  LEA R162, P0, R149.reuse, R98, 0x1 ;  /* 0x0000006295a27211 */ /* 0x040fe600078008ff */
[----:B-1----:R1:W5:Y:S01]  /*5820*/  LDG.E.128 R44, desc[UR6][R166.64] ;  /* 0x00000006a62c7981 */ /* 0x002362000c1e1d00 */
        /* <DEDUP_REMOVED lines=26> */
[----:B-1----:R-:W-:Y:S04]  /*59d0*/  IADD3 R167, P0, R74, R146, RZ ;  /* 0x000000924aa77210 */ /* 0x002fe80007f1e0ff */
[----:B------:R-:W-:Y:S01]  /*59e0*/  LEA.HI.X.SX32 R146, R146, R119, 0x1, P0 ;  /* 0x0000007792927211 */ /* 0x000fe200000f0eff */
[----:B------:R1:W3:Y:S01]  /*59f0*/  LDG.E.128 R20, desc[UR6][R18.64] ;  /* 0x0000000612147981 */ /* 0x0002e2000c1e1d00 */
        /* <DEDUP_REMOVED lines=55> */
.L_x_8062:
[----:B------:R-:W-:Y:S05]  /*5d70*/  BSYNC B0 ;  /* 0x0000000000007941 */ /* 0x000fea0003800000 */
.L_x_8061:
[----:B-----5:R1:W-:Y:S02]  /*5d80*/  STG.E.128 desc[UR6][R162.64], R44 ;  /* 0x0000002ca2007986 */ /* 0x0203e4000c101d06 */
.L_x_8060:
[----:B------:R-:W-:Y:S05]  /*5d90*/  BSYNC B1 ;  /* 0x0000000000017941 */ /* 0x000fea0003800000 */
.L_x_8059:
[----:B------:R-:W-:Y:S11]  /*5da0*/  ISETP.GE.AND P0, PT, R12, R161, PT ;  /* 0x000000a10c00720c */ /* 0x000ff60003f06270 */
[----:B------:R-:W-:Y:S02]  /*5db0*/  @!UPT UIADD3 URZ, URZ, URZ, URZ ;  /* 0x0000003f3f3ff290 */ /* 0x000fe4000fffe03f */
[----:B------:R-:W-:Y:S05]  /*5dc0*/  @P0 BRA `(.L_x_8058) ;  /* 0x0000000400700947 */ /* 0x000fea0003800000 */
[----:B-1----:R-:W-:Y:S01]  /*5dd0*/  LEA R162, P0, R84, R108, 0x1 ;  /* 0x0000006c54a27211 */ /* 0x002fe200078008ff */
        /* <DEDUP_REMOVED lines=89> */
.L_x_8064:
[----:B------:R-:W-:Y:S05]  /*6370*/  BSYNC B0 ;  /* 0x0000000000007941 */ /* 0x000fea0003800000 */
.L_x_8063:
[----:B-----5:R1:W-:Y:S02]  /*6380*/  STG.E.128 desc[UR6][R160.64], R44 ;  /* 0x0000002ca0007986 */ /* 0x0203e4000c101d06 */
.L_x_8058:
[----:B------:R-:W-:Y:S05]  /*6390*/  BSYNC B2 ;  /* 0x0000000000027941 */ /* 0x000fea0003800000 */
.L_x_8057:
[----:B------:R-:W-:Y:S04]  /*63a0*/  BSSY B2, `(.L_x_8065) ;  /* 0x00000c3000027945 */ /* 0x000fe80003800000 */
[----:B------:R-:W-:Y:S05]  /*63b0*/  @!P2 BRA `(.L_x_8066) ;  /* 0x0000000c0004a947 */ /* 0x000fea0003800000 */
[----:B-1----:R-:W1:Y:S01]  /*63c0*/  LDC R161, c[0x0][0x2d0] ;  /* 0x0000b400ffa17b82 */ /* 0x002e620000000800 */
[----:B------:R-:W-:Y:S01]  /*63d0*/  BSSY B1, `(.L_x_8067) ;  /* 0x0000060000017945 */ /* 0x000fe20003800000 */
[----:B-1----:R-:W-:Y:S11]  /*63e0*/  ISETP.GE.AND P0, PT, R16, R161, PT ;  /* 0x000000a11000720c */ /* 0x002ff60003f06270 */
[----:B------:R-:W-:Y:S02]  /*63f0*/  @!UPT UIADD3 URZ, URZ, URZ, URZ ;  /* 0x0000003f3f3ff290 */ /* 0x000fe4000fffe03f */
[----:B------:R-:W-:Y:S05]  /*6400*/  @P0 BRA `(.L_x_8068) ;  /* 0x0000000400700947 */ /* 0x000fea0003800000 */
[C---:B------:R-:W-:Y:S01]  /*6410*/  LEA R166, P0, R81.reuse, R108, 0x1 ;  /* 0x0000006c51a67211 */ /* 0x040fe200078008ff */
        /* <DEDUP_REMOVED lines=89> */
.L_x_8070:
[----:B------:R-:W-:Y:S05]  /*69b0*/  BSYNC B0 ;  /* 0x0000000000007941 */ /* 0x000fea0003800000 */
.L_x_8069:
[----:B-----5:R1:W-:Y:S02]  /*69c0*/  STG.E.128 desc[UR6][R162.64], R44 ;  /* 0x0000002ca2007986 */ /* 0x0203e4000c101d06 */
.L_x_8068:
[----:B------:R-:W-:Y:S05]  /*69d0*/  BSYNC B1 ;  /* 0x0000000000017941 */ /* 0x000fea0003800000 */
.L_x_8067:
        /* <DEDUP_REMOVED lines=93> */
.L_x_8072:
[----:B------:R-:W-:Y:S05]  /*6fb0*/  BSYNC B0 ;  /* 0x0000000000007941 */ /* 0x000fea0003800000 */
.L_x_8071:
[----:B-----5:R1:W-:Y:S02]  /*6fc0*/  STG.E.128 desc[UR6][R160.64], R44 ;  /* 0x0000002ca0007986 */ /* 0x0203e4000c101d06 */
.L_x_8066:
[----:B------:R-:W-:Y:S05]  /*6fd0*/  BSYNC B2 ;  /* 0x0000000000027941 */ /* 0x000fea0003800000 */
.L_x_8065:
        /* <DEDUP_REMOVED lines=101> */
.L_x_8078:
[----:B------:R-:W-:Y:S05]  /*7630*/  BSYNC B0 ;  /* 0x0000000000007941 */ /* 0x000fea0003800000 */
.L_x_8077:
[----:B-----5:R1:W-:Y:S02]  /*7640*/  STG.E.128 desc[UR6][R162.64], R44 ;  /* 0x0000002ca2007986 */ /* 0x0203e4000c101d06 */
.L_x_8076:
[----:B------:R-:W-:Y:S05]  /*7650*/  BSYNC B1 ;  /* 0x0000000000017941 */ /* 0x000fea0003800000 */
.L_x_8075:
        /* <DEDUP_REMOVED lines=32> */
[C---:B--234-:R-:W-:Y:S03]  /*7860*/  LEA R18, P0, R146.reuse, R162, 0x1 ;  /* 0x000000a292127211 */ /* 0x05cfe600078008ff */
[----:B------:R-:W2:Y:S01]  /*7870*/  LDG.E.128 R156, desc[UR6][R168.64] ;  /* 0x00000006a89c7981 */ /* 0x000ea2000c1e1d00 */
[----:B------:R-:W-:Y:S02]  /*7880*/  LEA.HI.X.SX32 R19, R146, R163, 0x1, P0 ;  /* 0x000000a392137211 */ /* 0x000fe400000f0eff */
        /* <DEDUP_REMOVED lines=58> */
.L_x_8080:
[----:B------:R-:W-:Y:S05]  /*7c30*/  BSYNC B0 ;  /* 0x0000000000007941 */ /* 0x000fea0003800000 */
.L_x_8079:
[----:B-----5:R1:W-:Y:S02]  /*7c40*/  STG.E.128 desc[UR6][R160.64], R44 ;  /* 0x0000002ca0007986 */ /* 0x0203e4000c101d06 */
.L_x_8074:
[----:B------:R-:W-:Y:S05]  /*7c50*/  BSYNC B2 ;  /* 0x0000000000027941 */ /* 0x000fea0003800000 */
.L_x_8073:
        /* <DEDUP_REMOVED lines=8> */
.L_x_8030:
[----:B------:R-:W-:Y:S04]  /*7ce0*/  BSSY B0, `(.L_x_8081) ;  /* 0x0000008000007945 */ /* 0x000fe80003800000 */
[----:B------:R-:W-:Y:S05]  /*7cf0*/  @!P6 BRA `(.L_x_8082) ;  /* 0x000000000018e947 */ /* 0x000fea0003800000 */
[----:B------:R-:W-:Y:S02]  /*7d00*/  ISETP.NE.AND P5, PT, R129, RZ, PT ;  /* 0x000000ff8100720c */ /* 0x000fe40003fa5270 */
[----:B------:R-:W-:Y:S11]  /*7d10*/  ISETP.NE.AND P0, PT, R126, RZ, PT ;  /* 0x000000ff7e00720c */ /* 0x000ff60003f05270 */
[----:B-1-34-:R-:W3:Y:S04]  /*7d20*/  @P5 LDG.E.128 R20, desc[UR6][R108.64] ;  /* 0x000000066c145981 */ /* 0x01aee8000c1e1d00 */
[----:B---3--:R1:W-:Y:S04]  /*7d30*/  @P5 STG.E.128 desc[UR6][R98.64], R20 ;  /* 0x0000001462005986 */ /* 0x0083e8000c101d06 */
[----:B--2---:R-:W2:Y:S04]  /*7d40*/  @P0 LDG.E.128 R4, desc[UR6][R108.64+0x80] ;  /* 0x000080066c040981 */ /* 0x004ea8000c1e1d00 */
[----:B--2---:R1:W-:Y:S02]  /*7d50*/  @P0 STG.E.128 desc[UR6][R98.64+0x80], R4 ;  /* 0x0000800462000986 */ /* 0x0043e4000c101d06 */
.L_x_8082:
[----:B------:R-:W-:Y:S05]  /*7d60*/  BSYNC B0 ;  /* 0x0000000000007941 */ /* 0x000fea0003800000 */
.L_x_8081:
        /* <DEDUP_REMOVED lines=16> */
.L_x_8084:
[----:B------:R-:W-:Y:S05]  /*7e70*/  BSYNC B0 ;  /* 0x0000000000007941 */ /* 0x000fea0003800000 */
.L_x_8083:
        /* <DEDUP_REMOVED lines=16> */
.L_x_8086:
[----:B------:R-:W-:Y:S05]  /*7f80*/  BSYNC B0 ;  /* 0x0000000000007941 */ /* 0x000fea0003800000 */
.L_x_8085:
[----:B------:R-:W-:Y:S01]  /*7f90*/  UMOV UR4, URZ ;  /* 0x0000003f00047c82 */ /* 0x000fe20008000000 */
[----:B------:R-:W-:Y:S04]  /*7fa0*/  BSSY B0, `(.L_x_8048) ;  /* 0x0000014000007945 */ /* 0x000fe80003800000 */
[----:B------:R-:W-:Y:S05]  /*7fb0*/  @!P1 BRA `(.L_x_8087) ;  /* 0x0000000000489947 */ /* 0x000fea0003800000 */
[----:B------:R-:W-:Y:S02]  /*7fc0*/  ISETP.NE.AND P2, PT, R129, RZ, PT ;  /* 0x000000ff8100720c */ /* 0x000fe40003f45270 */
[----:B------:R-:W-:Y:S11]  /*7fd0*/  ISETP.NE.AND P1, PT, R126, RZ, PT ;  /* 0x000000ff7e00720c */ /* 0x000ff60003f25270 */
[----:B------:R-:W2:Y:S02]  /*7fe0*/  @P2 LDC.64 R2, c[0x0][0x338] ;  /* 0x0000ce00ff022b82 */ /* 0x000ea40000000a00 */
[C---:B-1----:R-:W-:Y:S04]  /*7ff0*/  @P1 LEA R24, P0, R92.reuse, R108, 0x1 ;  /* 0x0000006c5c181211 */ /* 0x042fe800078008ff */
        /* <DEDUP_REMOVED lines=14> */
.L_x_8087:
[----:B------:R-:W-:Y:S05]  /*80e0*/  BSYNC B0 ;  /* 0x0000000000007941 */ /* 0x000fea0003800000 */
.L_x_8048:
        /* <DEDUP_REMOVED lines=81> */
.L_x_8088:
[----:B------:R-:W1:Y:S01]  /*8600*/  LDC R2, c[0x0][0x250] ;  /* 0x00009400ff027b82 */ /* 0x000e620000000800 */
[----:B--234-:R-:W-:Y:S02]  /*8610*/  IMAD.MOV.U32 R4, RZ, RZ, R100 ;  /* 0x000000ffff047224 */ /* 0x01cfe400078e0064 */
[----:B------:R-:W-:Y:S05]  /*8620*/  IMAD.MOV.U32 R5, RZ, RZ, R103 ;  /* 0x000000ffff057224 */ /* 0x000fea00078e0067 */
[----:B------:R-:W2:Y:S02]  /*8630*/  LDC R0, c[0x0][0x248] ;  /* 0x00009200ff007b82 */ /* 0x000ea40000000800 */
[----:B--2---:R-:W-:Y:S02]  /*8640*/  IMAD.U32 R3, R0, -0x40, RZ ;  /* 0xffffffc000037824 */ /* 0x004fe400078e00ff */
[----:B-1----:R-:W-:Y:S03]  /*8650*/  IMAD.U32 R2, R2, -0x40, RZ ;  /* 0xffffffc002027824 */ /* 0x002fe600078e00ff */
[C---:B------:R-:W-:Y:S02]  /*8660*/  LEA R98, P0, R3.reuse, R98, 0x1 ;  /* 0x0000006203627211 */ /* 0x040fe400078008ff */
[C---:B------:R-:W-:Y:S02]  /*8670*/  LEA R100, P1, R2.reuse, R4, 0x1 ;  /* 0x0000000402647211 */ /* 0x040fe400078208ff */
[----:B------:R-:W-:Y:S02]  /*8680*/  LEA.HI.X.SX32 R99, R3, R99, 0x1, P0 ;  /* 0x0000006303637211 */ /* 0x000fe400000f0eff */
[----:B------:R-:W-:Y:S09]  /*8690*/  LEA.HI.X.SX32 R103, R2, R5, 0x1, P1 ;  /* 0x0000000502677211 */ /* 0x000ff200008f0eff */
.L_x_8089:
[----:B------:R-:W-:Y:S04]  /*86a0*/  IADD3 R11, R11, -0x1, RZ ;  /* 0xffffffff0b0b7810 */ /* 0x000fe80007ffe0ff */
[----:B------:R-:W-:Y:S11]  /*86b0*/  ISETP.GT.AND P0, PT, R11, R77, PT ;  /* 0x0000004d0b00720c */ /* 0x000ff60003f04270 */
[----:B------:R-:W-:Y:S02]  /*86c0*/  @!UPT UIADD3 URZ, URZ, URZ, URZ ;  /* 0x0000003f3f3ff290 */ /* 0x000fe4000fffe03f */
[----:B------:R-:W-:Y:S05]  /*86d0*/  @P0 BRA `(.L_x_8090) ;  /* 0xffffffa000ec0947 */ /* 0x000fea000383ffff */
.L_x_8021:
        /* <DEDUP_REMOVED lines=18> */
[-C--:B------:R-:W-:Y:S01]  /*8800*/  LEA R4, P1, R2, R138.reuse, 0x5 ;  /* 0x0000008a02047211 */ /* 0x080fe200078228ff */
        /* <DEDUP_REMOVED lines=86> */
.L_x_8099:
[----:B------:R-:W-:Y:S05]  /*8d70*/  BSYNC B0 ;  /* 0x0000000000007941 */ /* 0x000fea0003800000 */
.L_x_8098:
[----:B-----5:R3:W-:Y:S02]  /*8d80*/  STS.128 [R156], R8 ;  /* 0x000000089c007388 */ /* 0x0207e40000000c00 */
.L_x_8097:
[----:B------:R-:W-:Y:S05]  /*8d90*/  BSYNC B1 ;  /* 0x0000000000017941 */ /* 0x000fea0003800000 */
.L_x_8096:
        /* <DEDUP_REMOVED lines=45> */
.L_x_8101:
[----:B------:R-:W-:Y:S05]  /*9070*/  BSYNC B0 ;  /* 0x0000000000007941 */ /* 0x000fea0003800000 */
.L_x_8100:
[----:B-----5:R1:W-:Y:S02]  /*9080*/  STS.128 [R156+0x2000], R8 ;  /* 0x002000089c007388 */ /* 0x0203e40000000c00 */
.L_x_8095:
[----:B------:R-:W-:Y:S05]  /*9090*/  BSYNC B2 ;  /* 0x0000000000027941 */ /* 0x000fea0003800000 */
.L_x_8094:
        /* <DEDUP_REMOVED lines=62> */
.L_x_8107:
[----:B------:R-:W-:Y:S05]  /*9480*/  BSYNC B0 ;  /* 0x0000000000007941 */ /* 0x000fea0003800000 */
.L_x_8106:
[----:B-----5:R3:W-:Y:S02]  /*9490*/  STS.128 [R156+0x800], R8 ;  /* 0x000800089c007388 */ /* 0x0207e40000000c00 */
.L_x_8105:
[----:B------:R-:W-:Y:S05]  /*94a0*/  BSYNC B1 ;  /* 0x0000000000017941 */ /* 0x000fea0003800000 */
.L_x_8104:
        /* <DEDUP_REMOVED lines=44> */
.L_x_8109:
[----:B------:R-:W-:Y:S05]  /*9770*/  BSYNC B0 ;  /* 0x0000000000007941 */ /* 0x000fea0003800000 */
.L_x_8108:
[----:B-----5:R3:W-:Y:S02]  /*9780*/  STS.128 [R156+0x2800], R8 ;  /* 0x002800089c007388 */ /* 0x0207e40000000c00 */
.L_x_8103:
[----:B------:R-:W-:Y:S05]  /*9790*/  BSYNC B2 ;  /* 0x0000000000027941 */ /* 0x000fea0003800000 */
.L_x_8102:
        /* <DEDUP_REMOVED lines=45> */
[----:B------:R-:W-:Y:S01]  /*9a70*/  FFMA.FTZ R10, R15, R30, -R10 ;  /* 0x0000001e0f0a7223 */ /* 0x000fe2000001080a */
        /* <DEDUP_REMOVED lines=17> */
.L_x_8115:
[----:B------:R-:W-:Y:S05]  /*9b90*/  BSYNC B0 ;  /* 0x0000000000007941 */ /* 0x000fea0003800000 */
.L_x_8114:
[----:B-----5:R3:W-:Y:S02]  /*9ba0*/  STS.128 [R156+0x1000], R8 ;  /* 0x001000089c007388 */ /* 0x0207e40000000c00 */
.L_x_8113:
[----:B------:R-:W-:Y:S05]  /*9bb0*/  BSYNC B1 ;  /* 0x0000000000017941 */ /* 0x000fea0003800000 */
.L_x_8112:
[----:B------:R1:W-:Y:S01]  /*9bc0*/  @P0 STS.128 [R156+0x3000], RZ ;  /* 0x003000ff9c000388 */ /* 0x0003e20000000c00 */
[----:B------:R-:W-:Y:S05]  /*9bd0*/  @P0 BRA `(.L_x_8111) ;  /* 0x0000000000b00947 */ /* 0x000fea0003800000 */
[----:B-1----:R-:W5:Y:S01]  /*9be0*/  LDG.E.128 R28, desc[UR6][R28.64+0x80] ;  /* 0x000080061c1c7981 */ /* 0x002f62000c1e1d00 */
[----:B------:R-:W-:Y:S01]  /*9bf0*/  ISETP.GE.AND P1, PT, R12, UR12, PT ;  /* 0x0000000c0c007c0c */ /* 0x000fe2000bf26270 */
[----:B------:R-:W-:-:S12]  /*9c00*/  BSSY B0, `(.L_x_8116) ;  /* 0x0000028000007945 */ /* 0x000fd80003800000 */
[----:B------:R-:W-:Y:S05]  /*9c10*/  @P1 BRA `(.L_x_8117) ;  /* 0x0000000000981947 */ /* 0x000fea0003800000 */
[----:B------:R-:W2:Y:S04]  /*9c20*/  LDG.E.64 R2, desc[UR6][R36.64+0x40] ;  /* 0x0000400624027981 */ /* 0x000ea8000c1e1b00 */
[----:B------:R-:W4:Y:S01]  /*9c30*/  LDG.E.64 R4, desc[UR6][R34.64+0x40] ;  /* 0x0000400622047981 */ /* 0x000f22000c1e1b00 */
[C---:B---3-5:R-:W-:Y:S01]  /*9c40*/  LOP3.LUT R8, R29.reuse, 0xffff0000, RZ, 0xc0, !PT ;  /* 0xffff00001d087812 */ /* 0x068fe200078ec0ff */
        /* <DEDUP_REMOVED lines=10> */
[----:B----4-:R-:W-:Y:S01]  /*9cf0*/  LOP3.LUT R25, R4, 0xffff0000, RZ, 0xc0, !PT ;  /* 0xffff000004197812 */ /* 0x010fe200078ec0ff */
[-C--:B------:R-:W-:Y:S01]  /*9d00*/  FMUL.FTZ R22, R8, R11.reuse ;  /* 0x0000000b08167220 */ /* 0x080fe20000410000 */
[----:B------:R-:W-:Y:S01]  /*9d10*/  LOP3.LUT R24, R5, 0xffff0000, RZ, 0xc0, !PT ;  /* 0xffff000005187812 */ /* 0x000fe200078ec0ff */
[C---:B------:R-:W-:Y:S01]  /*9d20*/  FMUL.FTZ R27, R9.reuse, R11 ;  /* 0x0000000b091b7220 */ /* 0x040fe20000410000 */
[----:B------:R-:W-:Y:S01]  /*9d30*/  FMUL.FTZ R26, R20, R23 ;  /* 0x00000017141a7220 */ /* 0x000fe20000410000 */
[----:B------:R-:W-:Y:S01]  /*9d40*/  FFMA.FTZ R22, R9, R25, -R22 ;  /* 0x0000001909167223 */ /* 0x000fe20000010816 */
[----:B------:R-:W-:Y:S01]  /*9d50*/  SHF.L.U32 R9, R2, 0x10, RZ ;  /* 0x0000001002097819 */ /* 0x000fe200000006ff */
[C---:B------:R-:W-:Y:S01]  /*9d60*/  FMUL.FTZ R11, R15.reuse, R23 ;  /* 0x000000170f0b7220 */ /* 0x040fe20000410000 */
[-C--:B------:R-:W-:Y:S01]  /*9d70*/  FFMA.FTZ R26, R15, R24.reuse, R26 ;  /* 0x000000180f1a7223 */ /* 0x080fe2000001001a */
[----:B------:R-:W-:Y:S01]  /*9d80*/  SHF.L.U32 R15, R4, 0x10, RZ ;  /* 0x00000010040f7819 */ /* 0x000fe200000006ff */
[----:B------:R-:W-:Y:S01]  /*9d90*/  FMUL.FTZ R4, R30, R3 ;  /* 0x000000031e047220 */ /* 0x000fe20000410000 */
[----:B------:R-:W-:Y:S01]  /*9da0*/  SHF.L.U32 R2, R5, 0x10, RZ ;  /* 0x0000001005027819 */ /* 0x000fe200000006ff */
[-C--:B------:R-:W-:Y:S01]  /*9db0*/  FMUL.FTZ R5, R28, R9.reuse ;  /* 0x000000091c057220 */ /* 0x080fe20000410000 */
[----:B------:R-:W-:Y:S01]  /*9dc0*/  FMUL.FTZ R9, R10, R9 ;  /* 0x000000090a097220 */ /* 0x000fe20000410000 */
[C---:B------:R-:W-:Y:S01]  /*9dd0*/  FMUL.FTZ R3, R21.reuse, R3 ;  /* 0x0000000315037220 */ /* 0x040fe20000410000 */
        /* <DEDUP_REMOVED lines=10> */
.L_x_8117:
[----:B------:R-:W-:Y:S05]  /*9e80*/  BSYNC B0 ;  /* 0x0000000000007941 */ /* 0x000fea0003800000 */
.L_x_8116:
[----:B-----5:R1:W-:Y:S02]  /*9e90*/  STS.128 [R156+0x3000], R28 ;  /* 0x0030001c9c007388 */ /* 0x0203e40000000c00 */
.L_x_8111:
[----:B------:R-:W-:Y:S05]  /*9ea0*/  BSYNC B2 ;  /* 0x0000000000027941 */ /* 0x000fea0003800000 */
.L_x_8110:
[----:B-1----:R-:W-:-:S05]  /*9eb0*/  VIADD R28, R134, 0x30 ;  /* 0x00000030861c7836 */ /* 0x002fca0000000000 */
        /* <DEDUP_REMOVED lines=38> */
[----:B------:R-:W-:Y:S01]  /*a120*/  LOP3.LUT R22, R5, 0xffff0000, RZ, 0xc0, !PT ;  /* 0xffff000005167812 */ /* 0x000fe200078ec0ff */
[-C--:B------:R-:W-:Y:S01]  /*a130*/  FMUL.FTZ R8, R11, R20.reuse ;  /* 0x000000140b087220 */ /* 0x080fe20000410000 */
[----:B------:R-:W-:Y:S01]  /*a140*/  FMUL.FTZ R20, R13, R20 ;  /* 0x000000140d147220 */ /* 0x000fe20000410000 */
[----:B------:R-:W-:Y:S01]  /*a150*/  SHF.L.U32 R2, R2, 0x10, RZ ;  /* 0x0000001002027819 */ /* 0x000fe200000006ff */
[----:B------:R-:W-:Y:S01]  /*a160*/  FFMA.FTZ R23, R6, R17, R23 ;  /* 0x0000001106177223 */ /* 0x000fe20000010017 */
[----:B------:R-:W-:-:S02]  /*a170*/  IMAD.U32 R6, R3, 0x10000, RZ ;  /* 0x0001000003067824 */ /* 0x000fc400078e00ff */
[-C--:B------:R-:W-:Y:S01]  /*a180*/  FFMA.FTZ R11, R11, R22.reuse, R20 ;  /* 0x000000160b0b7223 */ /* 0x080fe20000010014 */
[----:B------:R-:W-:Y:S01]  /*a190*/  FFMA.FTZ R8, R13, R22, -R8 ;  /* 0x000000160d087223 */ /* 0x000fe20000010808 */
        /* <DEDUP_REMOVED lines=15> */
.L_x_8122:
[----:B------:R-:W-:Y:S05]  /*a290*/  BSYNC B0 ;  /* 0x0000000000007941 */ /* 0x000fea0003800000 */
.L_x_8121:
[----:B-----5:R1:W-:Y:S02]  /*a2a0*/  STS.128 [R156+0x1800], R8 ;  /* 0x001800089c007388 */ /* 0x0203e40000000c00 */
.L_x_8120:
[----:B------:R-:W-:Y:S05]  /*a2b0*/  BSYNC B1 ;  /* 0x0000000000017941 */ /* 0x000fea0003800000 */
.L_x_8119:
[----:B------:R1:W-:Y:S01]  /*a2c0*/  @P0 STS.128 [R156+0x3800], RZ ;  /* 0x003800ff9c000388 */ /* 0x0003e20000000c00 */
[----:B------:R-:W-:Y:S05]  /*a2d0*/  @P0 BRA `(.L_x_8118) ;  /* 0x0000003800740947 */ /* 0x000fea0003800000 */
[----:B---3--:R-:W5:Y:S01]  /*a2e0*/  LDG.E.128 R16, desc[UR6][R18.64+0x80] ;  /* 0x0000800612107981 */ /* 0x008f62000c1e1d00 */
[----:B------:R-:W-:Y:S01]  /*a2f0*/  ISETP.GE.AND P0, PT, R12, UR12, PT ;  /* 0x0000000c0c007c0c */ /* 0x000fe2000bf06270 */
[----:B------:R-:W-:-:S12]  /*a300*/  BSSY B0, `(.L_x_8123) ;  /* 0x0000028000007945 */ /* 0x000fd80003800000 */
[----:B------:R-:W-:Y:S05]  /*a310*/  @P0 BRA `(.L_x_8124) ;  /* 0x0000000000980947 */ /* 0x000fea0003800000 */
[----:B------:R-:W3:Y:S04]  /*a320*/  LDG.E.64 R2, desc[UR6][R26.64+0x40] ;  /* 0x000040061a027981 */ /* 0x000ee8000c1e1b00 */
[----:B------:R-:W2:Y:S01]  /*a330*/  LDG.E.64 R4, desc[UR6][R24.64+0x40] ;  /* 0x0000400618047981 */ /* 0x000ea2000c1e1b00 */
[C---:B-----5:R-:W-:Y:S01]  /*a340*/  LOP3.LUT R6, R17.reuse, 0xffff0000, RZ, 0xc0, !PT ;  /* 0xffff000011067812 */ /* 0x060fe200078ec0ff */
[----:B------:R-:W-:Y:S01]  /*a350*/  IMAD.U32 R12, R18, 0x10000, RZ ;  /* 0x00010000120c7824 */ /* 0x000fe200078e00ff */
[----:B------:R-:W-:Y:S02]  /*a360*/  SHF.L.U32 R7, R17, 0x10, RZ ;  /* 0x0000001011077819 */ /* 0x000fe400000006ff */
[C---:B-1----:R-:W-:Y:S02]  /*a370*/  SHF.L.U32 R11, R19.reuse, 0x10, RZ ;  /* 0x00000010130b7819 */ /* 0x042fe400000006ff */
[----:B------:R-:W-:-:S02]  /*a380*/  LOP3.LUT R10, R19, 0xffff0000, RZ, 0xc0, !PT ;  /* 0xffff0000130a7812 */ /* 0x000fc400078ec0ff */
[----:B------:R-:W-:Y:S02]  /*a390*/  LOP3.LUT R19, R18, 0xffff0000, RZ, 0xc0, !PT ;  /* 0xffff000012137812 */ /* 0x000fe400078ec0ff */
[C---:B------:R-:W-:Y:S02]  /*a3a0*/  SHF.L.U32 R8, R16.reuse, 0x10, RZ ;  /* 0x0000001010087819 */ /* 0x040fe400000006ff */
[----:B------:R-:W-:Y:S02]  /*a3b0*/  LOP3.LUT R16, R16, 0xffff0000, RZ, 0xc0, !PT ;  /* 0xffff000010107812 */ /* 0x000fe400078ec0ff */
[----:B---3--:R-:W-:Y:S02]  /*a3c0*/  LOP3.LUT R9, R2, 0xffff0000, RZ, 0xc0, !PT ;  /* 0xffff000002097812 */ /* 0x008fe400078ec0ff */
[C---:B------:R-:W-:Y:S01]  /*a3d0*/  LOP3.LUT R13, R3.reuse, 0xffff0000, RZ, 0xc0, !PT ;  /* 0xffff0000030d7812 */ /* 0x040fe200078ec0ff */
[----:B------:R-:W-:Y:S01]  /*a3e0*/  IMAD.U32 R3, R3, 0x10000, RZ ;  /* 0x0001000003037824 */ /* 0x000fe200078e00ff */
[----:B--2---:R-:W-:Y:S01]  /*a3f0*/  LOP3.LUT R17, R4, 0xffff0000, RZ, 0xc0, !PT ;  /* 0xffff000004117812 */ /* 0x004fe200078ec0ff */
[-C--:B------:R-:W-:Y:S01]  /*a400*/  FMUL.FTZ R18, R6, R9.reuse ;  /* 0x0000000906127220 */ /* 0x080fe20000410000 */
[----:B------:R-:W-:Y:S01]  /*a410*/  LOP3.LUT R15, R5, 0xffff0000, RZ, 0xc0, !PT ;  /* 0xffff0000050f7812 */ /* 0x000fe200078ec0ff */
[C---:B------:R-:W-:Y:S01]  /*a420*/  FMUL.FTZ R9, R7.reuse, R9 ;  /* 0x0000000907097220 */ /* 0x040fe20000410000 */
[----:B------:R-:W-:Y:S01]  /*a430*/  FMUL.FTZ R20, R10, R13 ;  /* 0x0000000d0a147220 */ /* 0x000fe20000410000 */
[----:B------:R-:W-:Y:S01]  /*a440*/  FFMA.FTZ R18, R7, R17, -R18 ;  /* 0x0000001107127223 */ /* 0x000fe20000010812 */
[C---:B------:R-:W-:Y:S01]  /*a450*/  FMUL.FTZ R13, R11.reuse, R13 ;  /* 0x0000000d0b0d7220 */ /* 0x040fe20000410000 */
[----:B------:R-:W-:Y:S01]  /*a460*/  SHF.L.U32 R7, R2, 0x10, RZ ;  /* 0x0000001002077819 */ /* 0x000fe200000006ff */
[-C--:B------:R-:W-:Y:S01]  /*a470*/  FFMA.FTZ R20, R11, R15.reuse, -R20 ;  /* 0x0000000f0b147223 */ /* 0x080fe20000010814 */
[----:B------:R-:W-:Y:S01]  /*a480*/  SHF.L.U32 R2, R5, 0x10, RZ ;  /* 0x0000001005027819 */ /* 0x000fe200000006ff */
[----:B------:R-:W-:Y:S01]  /*a490*/  FFMA.FTZ R13, R10, R15, R13 ;  /* 0x0000000f0a0d7223 */ /* 0x000fe2000001000d */
[----:B------:R-:W-:Y:S01]  /*a4a0*/  SHF.L.U32 R11, R4, 0x10, RZ ;  /* 0x00000010040b7819 */ /* 0x000fe200000006ff */
[-C--:B------:R-:W-:Y:S01]  /*a4b0*/  FMUL.FTZ R5, R16, R7.reuse ;  /* 0x0000000710057220 */ /* 0x080fe20000410000 */
[----:B------:R-:W-:Y:S01]  /*a4c0*/  FMUL.FTZ R15, R8, R7 ;  /* 0x00000007080f7220 */ /* 0x000fe20000410000 */
[CC--:B------:R-:W-:Y:S01]  /*a4d0*/  FMUL.FTZ R7, R19.reuse, R3.reuse ;  /* 0x0000000313077220 */ /* 0x0c0fe20000410000 */
        /* <DEDUP_REMOVED lines=10> */
.L_x_8124:
[----:B------:R-:W-:Y:S05]  /*a580*/  BSYNC B0 ;  /* 0x0000000000007941 */ /* 0x000fea0003800000 */
.L_x_8123:
[----:B-----5:R3:W-:Y:S01]  /*a590*/  STS.128 [R156+0x3800], R16 ;  /* 0x003800109c007388 */ /* 0x0207e20000000c00 */
[----:B------:R-:W-:Y:S05]  /*a5a0*/  BRA `(.L_x_8118) ;  /* 0x0000003400c07947 */ /* 0x000fea0003800000 */
.L_x_8093:
        /* <DEDUP_REMOVED lines=93> */
.L_x_8130:
[----:B------:R-:W-:Y:S05]  /*ab80*/  BSYNC B0 ;  /* 0x0000000000007941 */ /* 0x000fea0003800000 */
.L_x_8129:
[----:B-----5:R3:W-:Y:S02]  /*ab90*/  STS.128 [R156], R24 ;  /* 0x000000189c007388 */ /* 0x0207e40000000c00 */
.L_x_8128:
[----:B------:R-:W-:Y:S05]  /*aba0*/  BSYNC B1 ;  /* 0x0000000000017941 */ /* 0x000fea0003800000 */
.L_x_8127:
        /* <DEDUP_REMOVED lines=88> */
.L_x_8132:
[----:B------:R-:W-:Y:S05]  /*b130*/  BSYNC B0 ;  /* 0x0000000000007941 */ /* 0x000fea0003800000 */
.L_x_8131:
[----:B-----5:R1:W-:Y:S02]  /*b140*/  STS.128 [R156+0x2000], R24 ;  /* 0x002000189c007388 */ /* 0x0203e40000000c00 */
.L_x_8126:
[----:B------:R-:W-:Y:S05]  /*b150*/  BSYNC B2 ;  /* 0x0000000000027941 */ /* 0x000fea0003800000 */
.L_x_8125:
        /* <DEDUP_REMOVED lines=98> */
.L_x_8138:
[----:B------:R-:W-:Y:S05]  /*b780*/  BSYNC B0 ;  /* 0x0000000000007941 */ /* 0x000fea0003800000 */
.L_x_8137:
[----:B-----5:R3:W-:Y:S02]  /*b790*/  STS.128 [R156+0x800], R24 ;  /* 0x000800189c007388 */ /* 0x0207e40000000c00 */
.L_x_8136:
[----:B------:R-:W-:Y:S05]  /*b7a0*/  BSYNC B1 ;  /* 0x0000000000017941 */ /* 0x000fea0003800000 */
.L_x_8135:
        /* <DEDUP_REMOVED lines=41> */
[C---:B------:R-:W-:Y:S01]  /*ba40*/  IMAD.U32 R9, R11.reuse, 0x10000, RZ ;  /* 0x000100000b097824 */ /* 0x040fe200078e00ff */
[----:B------:R-:W-:-:S02]  /*ba50*/  LOP3.LUT R36, R11, 0xffff0000, RZ, 0xc0, !PT ;  /* 0xffff00000b247812 */ /* 0x000fc400078ec0ff */
[C---:B------:R-:W-:Y:S02]  /*ba60*/  SHF.L.U32 R32, R8.reuse, 0x10, RZ ;  /* 0x0000001008207819 */ /* 0x040fe400000006ff */
[----:B------:R-:W-:Y:S02]  /*ba70*/  LOP3.LUT R8, R8, 0xffff0000, RZ, 0xc0, !PT ;  /* 0xffff000008087812 */ /* 0x000fe400078ec0ff */
[C---:B----4-:R-:W-:Y:S02]  /*ba80*/  SHF.L.U32 R37, R20.reuse, 0x10, RZ ;  /* 0x0000001014257819 */ /* 0x050fe400000006ff */
[----:B------:R-:W-:Y:S01]  /*ba90*/  LOP3.LUT R11, R20, 0xffff0000, RZ, 0xc0, !PT ;  /* 0xffff0000140b7812 */ /* 0x000fe200078ec0ff */
[C---:B------:R-:W-:Y:S01]  /*baa0*/  IMAD.U32 R20, R21.reuse, 0x10000, RZ ;  /* 0x0001000015147824 */ /* 0x040fe200078e00ff */
[----:B------:R-:W-:Y:S01]  /*bab0*/  LOP3.LUT R38, R21, 0xffff0000, RZ, 0xc0, !PT ;  /* 0xffff000015267812 */ /* 0x000fe200078ec0ff */
[----:B------:R-:W-:Y:S01]  /*bac0*/  @!P1 FADD.FTZ R37, -R37, -RZ ;  /* 0x800000ff25259221 */ /* 0x000fe20000010100 */
[----:B------:R-:W-:Y:S01]  /*bad0*/  SHF.L.U32 R39, R22, 0x10, RZ ;  /* 0x0000001016277819 */ /* 0x000fe200000006ff */
[----:B------:R-:W-:Y:S01]  /*bae0*/  @!P1 FADD.FTZ R20, -R20, -RZ ;  /* 0x800000ff14149221 */ /* 0x000fe20000010100 */
[----:B------:R-:W-:Y:S01]  /*baf0*/  LOP3.LUT R21, R22, 0xffff0000, RZ, 0xc0, !PT ;  /* 0xffff000016157812 */ /* 0x000fe200078ec0ff */
[C---:B------:R-:W-:Y:S01]  /*bb00*/  IMAD.U32 R22, R23.reuse, 0x10000, RZ ;  /* 0x0001000017167824 */ /* 0x040fe200078e00ff */
[----:B------:R-:W-:Y:S01]  /*bb10*/  LOP3.LUT R23, R23, 0xffff0000, RZ, 0xc0, !PT ;  /* 0xffff000017177812 */ /* 0x000fe200078ec0ff */
[----:B------:R-:W-:Y:S01]  /*bb20*/  @!P1 FADD.FTZ R11, -R11, -RZ ;  /* 0x800000ff0b0b9221 */ /* 0x000fe20000010100 */
[----:B------:R-:W-:Y:S01]  /*bb30*/  SHF.L.U32 R34, R10, 0x10, RZ ;  /* 0x000000100a227819 */ /* 0x000fe200000006ff */
[----:B------:R-:W-:Y:S01]  /*bb40*/  @!P1 FADD.FTZ R22, -R22, -RZ ;  /* 0x800000ff16169221 */ /* 0x000fe20000010100 */
[----:B------:R-:W-:Y:S01]  /*bb50*/  @!P1 FADD.FTZ R38, -R38, -RZ ;  /* 0x800000ff26269221 */ /* 0x000fe20000010100 */
[----:B------:R-:W-:Y:S01]  /*bb60*/  @!P1 FADD.FTZ R23, -R23, -RZ ;  /* 0x800000ff17179221 */ /* 0x000fe20000010100 */
[----:B------:R-:W-:Y:S01]  /*bb70*/  LOP3.LUT R10, R10, 0xffff0000, RZ, 0xc0, !PT ;  /* 0xffff00000a0a7812 */ /* 0x000fe200078ec0ff */
[----:B------:R-:W-:Y:S01]  /*bb80*/  FMUL.FTZ R20, R7, R20 ;  /* 0x0000001407147220 */ /* 0x000fe20000410000 */
[----:B------:R-:W-:Y:S01]  /*bb90*/  @!P1 FADD.FTZ R21, -R21, -RZ ;  /* 0x800000ff15159221 */ /* 0x000fe20000010100 */
[----:B------:R-:W-:-:S02]  /*bba0*/  IMAD.U32 R7, R25, 0x10000, RZ ;  /* 0x0001000019077824 */ /* 0x000fc400078e00ff */
[----:B------:R-:W-:Y:S01]  /*bbb0*/  FMUL.FTZ R11, R8, R11 ;  /* 0x0000000b080b7220 */ /* 0x000fe20000410000 */
[----:B------:R-:W-:Y:S01]  /*bbc0*/  FMUL.FTZ R22, R9, R22 ;  /* 0x0000001609167220 */ /* 0x000fe20000410000 */
[----:B------:R-:W-:Y:S01]  /*bbd0*/  LOP3.LUT R25, R25, 0xffff0000, RZ, 0xc0, !PT ;  /* 0xffff000019197812 */ /* 0x000fe200078ec0ff */
[----:B------:R-:W-:Y:S01]  /*bbe0*/  FMUL.FTZ R35, R35, R38 ;  /* 0x0000002623237220 */ /* 0x000fe20000410000 */
[----:B------:R-:W-:Y:S01]  /*bbf0*/  @!P1 FADD.FTZ R39, -R39, -RZ ;  /* 0x800000ff27279221 */ /* 0x000fe20000010100 */
[----:B------:R-:W-:Y:S01]  /*bc00*/  FMUL.FTZ R36, R36, R23 ;  /* 0x0000001724247220 */ /* 0x000fe20000410000 */
[----:B------:R-:W-:Y:S01]  /*bc10*/  SHF.L.U32 R9, R24, 0x10, RZ ;  /* 0x0000001018097819 */ /* 0x000fe200000006ff */
        /* <DEDUP_REMOVED lines=21> */
.L_x_8140:
[----:B------:R-:W-:Y:S05]  /*bd70*/  BSYNC B0 ;  /* 0x0000000000007941 */ /* 0x000fea0003800000 */
.L_x_8139:
[----:B-----5:R1:W-:Y:S02]  /*bd80*/  STS.128 [R156+0x2800], R4 ;  /* 0x002800049c007388 */ /* 0x0203e40000000c00 */
.L_x_8134:
[----:B------:R-:W-:Y:S05]  /*bd90*/  BSYNC B2 ;  /* 0x0000000000027941 */ /* 0x000fea0003800000 */
.L_x_8133:
        /* <DEDUP_REMOVED lines=40> */
[----:B------:R-:W-:Y:S01]  /*c020*/  IMAD.U32 R34, R27, 0x10000, RZ ;  /* 0x000100001b227824 */ /* 0x000fe200078e00ff */
[----:B--2---:R-:W-:Y:S01]  /*c030*/  SHF.L.U32 R32, R25, 0x10, RZ ;  /* 0x0000001019207819 */ /* 0x004fe200000006ff */
[----:B------:R-:W-:Y:S01]  /*c040*/  IMAD.U32 R30, R24, 0x10000, RZ ;  /* 0x00010000181e7824 */ /* 0x000fe200078e00ff */
[----:B------:R-:W-:Y:S01]  /*c050*/  LOP3.LUT R25, R27, 0xffff0000, RZ, 0xc0, !PT ;  /* 0xffff00001b197812 */ /* 0x000fe200078ec0ff */
[----:B------:R-:W-:Y:S01]  /*c060*/  IMAD.U32 R31, R26, 0x10000, RZ ;  /* 0x000100001a1f7824 */ /* 0x000fe200078e00ff */
[----:B------:R-:W-:Y:S02]  /*c070*/  LOP3.LUT R24, R24, 0xffff0000, RZ, 0xc0, !PT ;  /* 0xffff000018187812 */ /* 0x000fe400078ec0ff */
[----:B------:R-:W-:Y:S02]  /*c080*/  LOP3.LUT R26, R26, 0xffff0000, RZ, 0xc0, !PT ;  /* 0xffff00001a1a7812 */ /* 0x000fe400078ec0ff */
[----:B---3--:R-:W-:Y:S01]  /*c090*/  SHF.L.U32 R33, R4, 0x10, RZ ;  /* 0x0000001004217819 */ /* 0x008fe200000006ff */
[----:B------:R-:W-:Y:S01]  /*c0a0*/  IMAD.U32 R35, R6, 0x10000, RZ ;  /* 0x0001000006237824 */ /* 0x000fe200078e00ff */
[----:B------:R-:W-:Y:S01]  /*c0b0*/  LOP3.LUT R27, R4, 0xffff0000, RZ, 0xc0, !PT ;  /* 0xffff0000041b7812 */ /* 0x000fe200078ec0ff */
[C---:B------:R-:W-:Y:S01]  /*c0c0*/  IMAD.U32 R4, R5.reuse, 0x10000, RZ ;  /* 0x0001000005047824 */ /* 0x040fe200078e00ff */
[----:B------:R-:W-:-:S02]  /*c0d0*/  LOP3.LUT R36, R5, 0xffff0000, RZ, 0xc0, !PT ;  /* 0xffff000005247812 */ /* 0x000fc400078ec0ff */
        /* <DEDUP_REMOVED lines=47> */
.L_x_8146:
[----:B------:R-:W-:Y:S05]  /*c3d0*/  BSYNC B0 ;  /* 0x0000000000007941 */ /* 0x000fea0003800000 */
.L_x_8145:
[----:B-----5:R3:W-:Y:S02]  /*c3e0*/  STS.128 [R156+0x1000], R24 ;  /* 0x001000189c007388 */ /* 0x0207e40000000c00 */
.L_x_8144:
[----:B------:R-:W-:Y:S05]  /*c3f0*/  BSYNC B1 ;  /* 0x0000000000017941 */ /* 0x000fea0003800000 */
.L_x_8143:
        /* <DEDUP_REMOVED lines=34> */
[----:B--2---:R-:W-:Y:S01]  /*c620*/  IMAD.U32 R32, R27, 0x10000, RZ ;  /* 0x000100001b207824 */ /* 0x004fe200078e00ff */
[----:B-1----:R-:W-:Y:S01]  /*c630*/  SHF.L.U32 R29, R26, 0x10, RZ ;  /* 0x000000101a1d7819 */ /* 0x002fe200000006ff */
[C---:B------:R-:W-:Y:S01]  /*c640*/  IMAD.U32 R28, R24.reuse, 0x10000, RZ ;  /* 0x00010000181c7824 */ /* 0x040fe200078e00ff */
        /* <DEDUP_REMOVED lines=54> */
.L_x_8148:
[----:B------:R-:W-:Y:S05]  /*c9b0*/  BSYNC B0 ;  /* 0x0000000000007941 */ /* 0x000fea0003800000 */
.L_x_8147:
[----:B-----5:R3:W-:Y:S02]  /*c9c0*/  STS.128 [R156+0x3000], R24 ;  /* 0x003000189c007388 */ /* 0x0207e40000000c00 */
.L_x_8142:
[----:B------:R-:W-:Y:S05]  /*c9d0*/  BSYNC B2 ;  /* 0x0000000000027941 */ /* 0x000fea0003800000 */
.L_x_8141:
[----:B-1----:R-:W-:-:S05]  /*c9e0*/  VIADD R28, R134, 0x30 ;  /* 0x00000030861c7836 */ /* 0x002fca0000000000 */
        /* <DEDUP_REMOVED lines=14> */
[----:B------:R-:W-:Y:S01]  /*cad0*/  CS2R R16, SRZ ;  /* 0x0000000000107805 */ /* 0x000fe2000001ff00 */
[----:B------:R-:W-:-:S10]  /*cae0*/  ULDC.64 UR8, c[0x0][0x360] ;  /* 0x0000d80000087ab9 */ /* 0x000fd40000000a00 */
[----:B------:R-:W-:-:S04]  /*caf0*/  @P1 SHF.R.S32.HI R75, RZ, 0x1, R76 ;  /* 0x00000001ff4b1819 */ /* 0x000fc8000001144c */
[C---:B------:R-:W-:Y:S01]  /*cb00*/  @P1 IADD3 R16, -R75.reuse, RZ, RZ ;  /* 0x000000ff4b101210 */ /* 0x040fe20007ffe1ff */
[----:B------:R-:W-:Y:S02]  /*cb10*/  IMAD R2, R75, 0x30, RZ ;  /* 0x000000304b027824 */ /* 0x000fe400078e02ff */
[--C-:B------:R-:W-:Y:S02]  /*cb20*/  @P1 IMAD.MOV R17, RZ, RZ, -R75.reuse ;  /* 0x000000ffff111224 */ /* 0x100fe400078e0a4b */
[----:B------:R-:W-:Y:S01]  /*cb30*/  @P1 IMAD.MOV R9, RZ, RZ, -R75 ;  /* 0x000000ffff091224 */ /* 0x000fe200078e0a4b */
[----:B------:R-:W-:-:S03]  /*cb40*/  IADD3 R13, P2, R2, R3, RZ ;  /* 0x00000003020d7210 */ /* 0x000fc60007f5e0ff */
[----:B------:R-:W-:Y:S01]  /*cb50*/  IMAD.WIDE R8, R9, 0x2, R18 ;  /* 0x0000000209087825 */ /* 0x000fe200078e0212 */
[----:B------:R-:W-:Y:S02]  /*cb60*/  LEA.HI.X.SX32 R2, R2, R15, 0x1, P2 ;  /* 0x0000000f02027211 */ /* 0x000fe400010f0eff */
[----:B------:R-:W-:-:S03]  /*cb70*/  IADD3 R20, P2, R17, R13, RZ ;  /* 0x0000000d11147210 */ /* 0x000fc60007f5e0ff */
[----:B------:R-:W2:Y:S01]  /*cb80*/  LDG.E.128 R8, desc[UR6][R8.64] ;  /* 0x0000000608087981 */ /* 0x000ea2000c1e1d00 */
[----:B------:R-:W-:Y:S02]  /*cb90*/  LEA.HI.X.SX32 R17, R17, R2, 0x1, P2 ;  /* 0x0000000211117211 */ /* 0x000fe400010f0eff */
[----:B------:R-:W-:-:S04]  /*cba0*/  LEA R22, P2, R20, UR8, 0x1 ;  /* 0x0000000814167c11 */ /* 0x000fc8000f8408ff */
[----:B------:R-:W-:Y:S01]  /*cbb0*/  LEA.HI.X R23, R20, UR9, R17, 0x1, P2 ;  /* 0x0000000914177c11 */ /* 0x000fe200090f0c11 */
[----:B------:R-:W-:Y:S01]  /*cbc0*/  ULDC.64 UR8, c[0x0][0x358] ;  /* 0x0000d60000087ab9 */ /* 0x000fe20000000a00 */
[----:B------:R-:W-:-:S04]  /*cbd0*/  IADD3 R13, P2, R16, R13, RZ ;  /* 0x0000000d100d7210 */ /* 0x000fc80007f5e0ff */
[----:B------:R-:W4:Y:S01]  /*cbe0*/  LDG.E.128 R20, desc[UR6][R22.64] ;  /* 0x0000000616147981 */ /* 0x000f22000c1e1d00 */
[----:B------:R-:W-:Y:S02]  /*cbf0*/  LEA.HI.X.SX32 R2, R16, R2, 0x1, P2 ;  /* 0x0000000210027211 */ /* 0x000fe400010f0eff */
[----:B---3--:R-:W-:-:S04]  /*cc00*/  LEA R24, P2, R13, UR8, 0x1 ;  /* 0x000000080d187c11 */ /* 0x008fc8000f8408ff */
[----:B------:R-:W-:-:S06]  /*cc10*/  LEA.HI.X R25, R13, UR9, R2, 0x1, P2 ;  /* 0x000000090d197c11 */ /* 0x000fcc00090f0c02 */
[----:B------:R-:W3:Y:S01]  /*cc20*/  LDG.E.128 R24, desc[UR6][R24.64] ;  /* 0x0000000618187981 */ /* 0x000ee2000c1e1d00 */
[----:B-----5:R-:W-:Y:S01]  /*cc30*/  LOP3.LUT R2, R5, 0xffff0000, RZ, 0xc0, !PT ;  /* 0xffff000005027812 */ /* 0x020fe200078ec0ff */
[----:B------:R-:W-:Y:S01]  /*cc40*/  IMAD.U32 R30, R7, 0x10000, RZ ;  /* 0x00010000071e7824 */ /* 0x000fe200078e00ff */
[----:B------:R-:W-:Y:S02]  /*cc50*/  SHF.L.U32 R17, R5, 0x10, RZ ;  /* 0x0000001005117819 */ /* 0x000fe400000006ff */
[----:B------:R-:W-:Y:S01]  /*cc60*/  LOP3.LUT R5, R7, 0xffff0000, RZ, 0xc0, !PT ;  /* 0xffff000007057812 */ /* 0x000fe200078ec0ff */
[C---:B------:R-:W-:Y:S01]  /*cc70*/  IMAD.U32 R13, R4.reuse, 0x10000, RZ ;  /* 0x00010000040d7824 */ /* 0x040fe200078e00ff */
[----:B------:R-:W-:Y:S01]  /*cc80*/  LOP3.LUT R4, R4, 0xffff0000, RZ, 0xc0, !PT ;  /* 0xffff000004047812 */ /* 0x000fe200078ec0ff */
[C---:B------:R-:W-:Y:S01]  /*cc90*/  IMAD.U32 R16, R6.reuse, 0x10000, RZ ;  /* 0x0001000006107824 */ /* 0x040fe200078e00ff */
[----:B------:R-:W-:Y:S01]  /*cca0*/  LOP3.LUT R6, R6, 0xffff0000, RZ, 0xc0, !PT ;  /* 0xffff000006067812 */ /* 0x000fe200078ec0ff */
[C---:B--2---:R-:W-:Y:S01]  /*ccb0*/  IMAD.U32 R7, R9.reuse, 0x10000, RZ ;  /* 0x0001000009077824 */ /* 0x044fe200078e00ff */
[----:B------:R-:W-:-:S02]  /*ccc0*/  LOP3.LUT R32, R9, 0xffff0000, RZ, 0xc0, !PT ;  /* 0xffff000009207812 */ /* 0x000fc400078ec0ff */
[C---:B------:R-:W-:Y:S02]  /*ccd0*/  SHF.L.U32 R9, R11.reuse, 0x10, RZ ;  /* 0x000000100b097819 */ /* 0x040fe400000006ff */
[----:B------:R-:W-:Y:S01]  /*cce0*/  LOP3.LUT R33, R11, 0xffff0000, RZ, 0xc0, !PT ;  /* 0xffff00000b217812 */ /* 0x000fe200078ec0ff */
[----:B------:R-:W-:Y:S01]  /*ccf0*/  IMAD.U32 R31, R10, 0x10000, RZ ;  /* 0x000100000a1f7824 */ /* 0x000fe200078e00ff */
[----:B------:R-:W-:Y:S01]  /*cd00*/  SHF.L.U32 R29, R8, 0x10, RZ ;  /* 0x00000010081d7819 */ /* 0x000fe200000006ff */
[C---:B----4-:R-:W-:Y:S01]  /*cd10*/  IMAD.U32 R34, R20.reuse, 0x10000, RZ ;  /* 0x0001000014227824 */ /* 0x050fe200078e00ff */
[----:B------:R-:W-:Y:S02]  /*cd20*/  LOP3.LUT R11, R20, 0xffff0000, RZ, 0xc0, !PT ;  /* 0xffff0000140b7812 */ /* 0x000fe400078ec0ff */
[C---:B------:R-:W-:Y:S02]  /*cd30*/  SHF.L.U32 R20, R21.reuse, 0x10, RZ ;  /* 0x0000001015147819 */ /* 0x040fe400000006ff */
[----:B------:R-:W-:Y:S01]  /*cd40*/  LOP3.LUT R35, R21, 0xffff0000, RZ, 0xc0, !PT ;  /* 0xffff000015237812 */ /* 0x000fe200078ec0ff */
[C---:B------:R-:W-:Y:S01]  /*cd50*/  IMAD.U32 R36, R22.reuse, 0x10000, RZ ;  /* 0x0001000016247824 */ /* 0x040fe200078e00ff */
[----:B------:R-:W-:-:S02]  /*cd60*/  LOP3.LUT R21, R22, 0xffff0000, RZ, 0xc0, !PT ;  /* 0xffff000016157812 */ /* 0x000fc400078ec0ff */
        /* <DEDUP_REMOVED lines=40> */
.L_x_8152:
[----:B------:R-:W-:Y:S05]  /*cff0*/  BSYNC B0 ;  /* 0x0000000000007941 */ /* 0x000fea0003800000 */
.L_x_8151:
[----:B-----5:R1:W-:Y:S02]  /*d000*/  STS.128 [R156+0x1800], R4 ;  /* 0x001800049c007388 */ /* 0x0203e40000000c00 */
.L_x_8150:
[----:B------:R-:W-:Y:S05]  /*d010*/  BSYNC B1 ;  /* 0x0000000000017941 */ /* 0x000fea0003800000 */
.L_x_8149:
        /* <DEDUP_REMOVED lines=18> */
[----:B------:R-:W-:-:S03]  /*d140*/  IADD3 R3, P1, R10, R3, RZ ;  /* 0x000000030a037210 */ /* 0x000fc60007f3e0ff */
[----:B------:R-:W-:Y:S01]  /*d150*/  IMAD.WIDE R8, R8, 0x2, R16 ;  /* 0x0000000208087825 */ /* 0x000fe200078e0210 */
[----:B------:R-:W-:Y:S02]  /*d160*/  LEA.HI.X.SX32 R15, R10, R15, 0x1, P1 ;  /* 0x0000000f0a0f7211 */ /* 0x000fe400008f0eff */
[C---:B------:R-:W-:Y:S02]  /*d170*/  IADD3 R13, P1, R2.reuse, R3, RZ ;  /* 0x00000003020d7210 */ /* 0x040fe40007f3e0ff */
[----:B------:R-:W-:Y:S01]  /*d180*/  @P0 SHF.R.S32.HI R76, RZ, 0x1, R76 ;  /* 0x00000001ff4c0819 */ /* 0x000fe2000001144c */
[----:B------:R-:W2:Y:S01]  /*d190*/  LDG.E.128 R8, desc[UR6][R8.64] ;  /* 0x0000000608087981 */ /* 0x000ea2000c1e1d00 */
[----:B------:R-:W-:Y:S02]  /*d1a0*/  LEA.HI.X.SX32 R2, R2, R15, 0x1, P1 ;  /* 0x0000000f02027211 */ /* 0x000fe400008f0eff */
[----:B------:R-:W-:-:S04]  /*d1b0*/  LEA R16, P1, R13, UR8, 0x1 ;  /* 0x000000080d107c11 */ /* 0x000fc8000f8208ff */
[----:B------:R-:W-:Y:S01]  /*d1c0*/  LEA.HI.X R17, R13, UR9, R2, 0x1, P1 ;  /* 0x000000090d117c11 */ /* 0x000fe200088f0c02 */
[----:B------:R-:W-:Y:S01]  /*d1d0*/  ULDC.64 UR8, c[0x0][0x358] ;  /* 0x0000d60000087ab9 */ /* 0x000fe20000000a00 */
[----:B------:R-:W-:Y:S01]  /*d1e0*/  MOV R2, RZ ;  /* 0x000000ff00027202 */ /* 0x000fe20000000f00 */
[----:B------:R-:W-:-:S03]  /*d1f0*/  @P0 IMAD.MOV R2, RZ, RZ, -R76 ;  /* 0x000000ffff020224 */ /* 0x000fc600078e0a4c */
[----:B-1----:R-:W4:Y:S02]  /*d200*/  LDG.E.128 R16, desc[UR6][R16.64] ;  /* 0x0000000610107981 */ /* 0x002f24000c1e1d00 */
[----:B------:R-:W-:-:S04]  /*d210*/  IADD3 R3, P1, R2, R3, RZ ;  /* 0x0000000302037210 */ /* 0x000fc80007f3e0ff */
        /* <DEDUP_REMOVED lines=9> */
[C---:B---3--:R-:W-:Y:S01]  /*d2b0*/  IMAD.U32 R25, R7.reuse, 0x10000, RZ ;  /* 0x0001000007197824 */ /* 0x048fe200078e00ff */
        /* <DEDUP_REMOVED lines=8> */
[C---:B------:R-:W-:Y:S02]  /*d340*/  SHF.L.U32 R8, R11.reuse, 0x10, RZ ;  /* 0x000000100b087819 */ /* 0x040fe400000006ff */
[----:B------:R-:W-:Y:S01]  /*d350*/  LOP3.LUT R30, R11, 0xffff0000, RZ, 0xc0, !PT ;  /* 0xffff00000b1e7812 */ /* 0x000fe200078ec0ff */
[C---:B----4-:R-:W-:Y:S01]  /*d360*/  IMAD.U32 R29, R16.reuse, 0x10000, RZ ;  /* 0x00010000101d7824 */ /* 0x050fe200078e00ff */
[----:B------:R-:W-:Y:S02]  /*d370*/  LOP3.LUT R10, R16, 0xffff0000, RZ, 0xc0, !PT ;  /* 0xffff0000100a7812 */ /* 0x000fe400078ec0ff */
[----:B------:R-:W-:-:S02]  /*d380*/  SHF.L.U32 R11, R17, 0x10, RZ ;  /* 0x00000010110b7819 */ /* 0x000fc400000006ff */
[C---:B------:R-:W-:Y:S02]  /*d390*/  LOP3.LUT R16, R18.reuse, 0xffff0000, RZ, 0xc0, !PT ;  /* 0xffff000012107812 */ /* 0x040fe400078ec0ff */
[----:B------:R-:W-:Y:S02]  /*d3a0*/  LOP3.LUT R32, R17, 0xffff0000, RZ, 0xc0, !PT ;  /* 0xffff000011207812 */ /* 0x000fe400078ec0ff */
[C---:B------:R-:W-:Y:S01]  /*d3b0*/  SHF.L.U32 R17, R19.reuse, 0x10, RZ ;  /* 0x0000001013117819 */ /* 0x040fe200000006ff */
[----:B------:R-:W-:Y:S01]  /*d3c0*/  IMAD.U32 R31, R18, 0x10000, RZ ;  /* 0x00010000121f7824 */ /* 0x000fe200078e00ff */
[----:B------:R-:W-:Y:S01]  /*d3d0*/  LOP3.LUT R19, R19, 0xffff0000, RZ, 0xc0, !PT ;  /* 0xffff000013137812 */ /* 0x000fe200078ec0ff */
[----:B------:R-:W-:Y:S01]  /*d3e0*/  @!P0 FADD.FTZ R10, -R10, -RZ ;  /* 0x800000ff0a0a8221 */ /* 0x000fe20000010100 */
        /* <DEDUP_REMOVED lines=35> */
.L_x_8154:
[----:B------:R-:W-:Y:S05]  /*d620*/  BSYNC B0 ;  /* 0x0000000000007941 */ /* 0x000fea0003800000 */
.L_x_8153:
[----:B-----5:R1:W-:Y:S01]  /*d630*/  STS.128 [R156+0x3800], R4 ;  /* 0x003800049c007388 */ /* 0x0203e20000000c00 */
[----:B------:R-:W-:Y:S05]  /*d640*/  BRA `(.L_x_8118) ;  /* 0x0000000400987947 */ /* 0x000fea0003800000 */
.L_x_8092:
        /* <DEDUP_REMOVED lines=29> */
.L_x_8156:
[----:B------:R-:W-:Y:S05]  /*d820*/  BSYNC B0 ;  /* 0x0000000000007941 */ /* 0x000fea0003800000 */
.L_x_8155:
        /* <DEDUP_REMOVED lines=23> */
.L_x_8158:
[----:B------:R-:W-:Y:S05]  /*d9a0*/  BSYNC B0 ;  /* 0x0000000000007941 */ /* 0x000fea0003800000 */
.L_x_8157:
        /* <DEDUP_REMOVED lines=23> */
.L_x_8160:
[----:B------:R-:W-:Y:S05]  /*db20*/  BSYNC B0 ;  /* 0x0000000000007941 */ /* 0x000fea0003800000 */
.L_x_8159:
        /* <DEDUP_REMOVED lines=24> */
.L_x_8118:
[----:B------:R-:W-:Y:S05]  /*dcb0*/  BSYNC B3 ;  /* 0x0000000000037941 */ /* 0x000fea0003800000 */
.L_x_8091:
        /* <DEDUP_REMOVED lines=32> */
.L_x_8162:
[----:B------:R-:W-:Y:S05]  /*dec0*/  BSYNC B0 ;  /* 0x0000000000007941 */ /* 0x000fea0003800000 */
.L_x_8161:
        /* <DEDUP_REMOVED lines=21> */
.L_x_8164:
[----:B------:R-:W-:Y:S05]  /*e020*/  BSYNC B0 ;  /* 0x0000000000007941 */ /* 0x000fea0003800000 */
.L_x_8163:
[----:B------:R-:W-:Y:S01]  /*e030*/  BSSY B0, `(.L_x_8165) ;  /* 0x000001a000007945 */ /* 0x000fe20003800000 */
[----:B------:R-:W-:Y:S02]  /*e040*/  ISETP.GE.AND P0, PT, R28, R3, PT ;  /* 0x000000031c00720c */ /* 0x000fe40003f06270 */
[----:B--23--:R-:W-:Y:S01]  /*e050*/  LEA.HI R8, R64, R64, RZ, 0x1 ;  /* 0x0000004040087211 */ /* 0x00cfe200078f08ff */
[----:B------:R-:W-:Y:S05]  /*e060*/  @P1 BRA `(.L_x_8166) ;  /* 0x0000000000581947 */ /* 0x000fea0003800000 */
[----:B------:R-:W2:Y:S01]  /*e070*/  LDC.64 R6, c[0x0][0x248] ;  /* 0x00009200ff067b82 */ /* 0x000ea20000000a00 */
        /* <DEDUP_REMOVED lines=21> */
.L_x_8166:
[----:B------:R-:W-:Y:S05]  /*e1d0*/  BSYNC B0 ;  /* 0x0000000000007941 */ /* 0x000fea0003800000 */
.L_x_8165:
[----:B------:R-:W-:Y:S01]  /*e1e0*/  LOP3.LUT R7, R8, 0xfffffffe, RZ, 0xc0, !PT ;  /* 0xfffffffe08077812 */ /* 0x000fe200078ec0ff */
[----:B------:R-:W-:Y:S01]  /*e1f0*/  BSSY B0, `(.L_x_8167) ;  /* 0x000001e000007945 */ /* 0x000fe20003800000 */
[----:B------:R-:W-:-:S03]  /*e200*/  ISETP.GE.AND P5, PT, R28, R3, PT ;  /* 0x000000031c00720c */ /* 0x000fc60003fa6270 */
[----:B------:R-:W-:Y:S01]  /*e210*/  IMAD.IADD R64, R64, 0x1, -R7 ;  /* 0x0000000140407824 */ /* 0x000fe200078e0a07 */
[----:B------:R-:W-:Y:S09]  /*e220*/  @P0 BRA `(.L_x_8168) ;  /* 0x0000000000680947 */ /* 0x000ff20003800000 */
[C---:B------:R-:W-:Y:S02]  /*e230*/  LOP3.LUT R0, R159.reuse, 0x1, RZ, 0xc0, !PT ;  /* 0x000000019f007812 */ /* 0x040fe400078ec0ff */
[----:B------:R-:W-:Y:S02]  /*e240*/  LOP3.LUT P0, RZ, R159, 0x2, RZ, 0xc0, !PT ;  /* 0x000000029fff7812 */ /* 0x000fe4000780c0ff */
[----:B------:R-:W-:-:S11]  /*e250*/  ISETP.NE.U32.AND P1, PT, R0, 0x1, PT ;  /* 0x000000010000780c */ /* 0x000fd60003f25070 */
[----:B------:R-:W3:Y:S01]  /*e260*/  @P0 LDC.64 R6, c[0x0][0x248] ;  /* 0x00009200ff060b82 */ /* 0x000ee20000000a00 */
[----:B------:R-:W-:Y:S01]  /*e270*/  @P0 IMAD.MOV.U32 R164, RZ, RZ, R136 ;  /* 0x000000ffffa40224 */ /* 0x000fe200078e0088 */
[----:B--2---:R-:W-:Y:S01]  /*e280*/  @!P1 MOV R12, R158 ;  /* 0x0000009e000c9202 */ /* 0x004fe20000000f00 */
[----:B------:R-:W-:-:S05]  /*e290*/  @!P1 IMAD.MOV.U32 R13, RZ, RZ, R157 ;  /* 0x000000ffff0d9224 */ /* 0x000fca00078e009d */
[----:B------:R-:W2:Y:S01]  /*e2a0*/  @!P1 LDC.64 R8, c[0x0][0x248] ;  /* 0x00009200ff089b82 */ /* 0x000ea20000000a00 */
[----:B---3--:R-:W-:-:S04]  /*e2b0*/  @P0 IMAD.WIDE.U32 R10, R6, 0x30, R164 ;  /* 0x00000030060a0825 */ /* 0x008fc800078e00a4 */
        /* <DEDUP_REMOVED lines=17> */
.L_x_8168:
[----:B------:R-:W-:Y:S05]  /*e3d0*/  BSYNC B0 ;  /* 0x0000000000007941 */ /* 0x000fea0003800000 */
.L_x_8167:
[----:B------:R-:W0:Y:S01]  /*e3e0*/  LDGDEPBAR ;  /* 0x00000000000079af */ /* 0x000e220000000000 */
[----:B------:R-:W-:Y:S01]  /*e3f0*/  ISETP.GE.AND P1, PT, R134, R3, PT ;  /* 0x000000038600720c */ /* 0x000fe20003f26270 */
[----:B------:R-:W-:Y:S01]  /*e400*/  ULDC.64 UR8, c[0x0][0x3d0] ;  /* 0x0000f40000087ab9 */ /* 0x000fe20000000a00 */
[----:B------:R-:W-:Y:S01]  /*e410*/  IMAD.SHL.U32 R3, R62, 0x40, RZ ;  /* 0x000000403e037824 */ /* 0x000fe200078e00ff */
[----:B------:R-:W-:Y:S01]  /*e420*/  ULDC.64 UR10, c[0x0][0x220] ;  /* 0x00008800000a7ab9 */ /* 0x000fe20000000a00 */
[----:B------:R-:W-:Y:S01]  /*e430*/  IMAD R0, R65, UR8, RZ ;  /* 0x0000000841007c24 */ /* 0x000fe2000f8e02ff */
[----:B------:R-:W-:Y:S01]  /*e440*/  ULDC UR5, c[0x0][0x2e8] ;  /* 0x0000ba0000057ab9 */ /* 0x000fe20000000800 */
[----:B------:R-:W-:Y:S01]  /*e450*/  IMAD.SHL.U32 R134, R134, 0x8, RZ ;  /* 0x0000000886867824 */ /* 0x000fe200078e00ff */
[----:B------:R-:W-:Y:S01]  /*e460*/  LOP3.LUT R3, R3, 0x1c0, RZ, 0xc0, !PT ;  /* 0x000001c003037812 */ /* 0x000fe200078ec0ff */
        /* <DEDUP_REMOVED lines=8> */
[----:B---3--:R-:W-:Y:S01]  /*e4f0*/  IMAD.SHL.U32 R6, R64, 0x8, RZ ;  /* 0x0000000840067824 */ /* 0x008fe200078e00ff */
[----:B------:R-:W-:Y:S01]  /*e500*/  LOP3.LUT R7, R66, 0x1c0, RZ, 0xc0, !PT ;  /* 0x000001c042077812 */ /* 0x000fe200078ec0ff */
[----:B------:R-:W-:Y:S01]  /*e510*/  IMAD.SHL.U32 R49, R67, 0x40, RZ ;  /* 0x0000004043317824 */ /* 0x000fe200078e00ff */
[----:B------:R-:W-:Y:S01]  /*e520*/  LEA.HI.X R5, R132, R5, R0, 0x2, P0 ;  /* 0x0000000584057211 */ /* 0x000fe200000f1400 */
[----:B------:R-:W-:Y:S01]  /*e530*/  IMAD R145, R64, 0x200, R3 ;  /* 0x0000020040917824 */ /* 0x000fe200078e0203 */
[----:B------:R-:W-:-:S04]  /*e540*/  DEPBAR.LE SB0, 0x0 ;  /* 0x000080000000791a */ /* 0x000fc80000000000 */
[----:B------:R1:W5:Y:S01]  /*e550*/  LDG.E R3, desc[UR6][R4.64] ;  /* 0x0000000604037981 */ /* 0x000362000c1e1900 */
[----:B------:R-:W-:Y:S02]  /*e560*/  LOP3.LUT R6, R7, 0x8, R6, 0xf8, !PT ;  /* 0x0000000807067812 */ /* 0x000fe400078ef806 */
[----:B------:R-:W-:Y:S01]  /*e570*/  SHF.R.U32.HI R7, RZ, 0x3, R7 ;  /* 0x00000003ff077819 */ /* 0x000fe20000011607 */
[----:B------:R-:W-:Y:S01]  /*e580*/  BAR.SYNC.DEFER_BLOCKING 0x0 ;  /* 0x0000000000007b1d */ /* 0x000fe20000010000 */
[----:B------:R-:W-:Y:S02]  /*e590*/  LOP3.LUT R49, R49, 0xfffffe00, RZ, 0xc0, !PT ;  /* 0xfffffe0031317812 */ /* 0x000fe400078ec0ff */
[----:B------:R-:W-:Y:S02]  /*e5a0*/  LOP3.LUT R48, R6, R7, RZ, 0x3c, !PT ;  /* 0x0000000706307212 */ /* 0x000fe400078e3cff */
[----:B------:R-:W-:Y:S01]  /*e5b0*/  LEA R168, P0, R104, UR10, 0x1 ;  /* 0x0000000a68a87c11 */ /* 0x000fe2000f8008ff */
[----:B------:R-:W-:Y:S01]  /*e5c0*/  IMAD R7, R60, 0x400, R49 ;  /* 0x000004003c077824 */ /* 0x000fe200078e0231 */
[----:B------:R-:W3:Y:S01]  /*e5d0*/  MUFU.RCP R54, UR5 ;  /* 0x0000000500367d08 */ /* 0x000ee20008001000 */
        /* <DEDUP_REMOVED lines=23> */
.L_x_8170:
[----:B------:R-:W-:Y:S05]  /*e750*/  BSYNC B0 ;  /* 0x0000000000007941 */ /* 0x000fea0003800000 */
.L_x_8169:
        /* <DEDUP_REMOVED lines=21> */
.L_x_8172:
[----:B------:R-:W-:Y:S05]  /*e8b0*/  BSYNC B0 ;  /* 0x0000000000007941 */ /* 0x000fea0003800000 */
.L_x_8171:
        /* <DEDUP_REMOVED lines=24> */
.L_x_8174:
[----:B------:R-:W-:Y:S05]  /*ea40*/  BSYNC B0 ;  /* 0x0000000000007941 */ /* 0x000fea0003800000 */
.L_x_8173:
        /* <DEDUP_REMOVED lines=8> */
[----:B----4-:R-:W-:-:S07]  /*ead0*/  @P0 MOV R166, R168 ;  /* 0x000000a800a60202 */ /* 0x010fce0000000f00 */
[----:B------:R-:W2:Y:S01]  /*eae0*/  @!P1 LDC.64 R6, c[0x0][0x250] ;  /* 0x00009400ff069b82 */ /* 0x000ea20000000a00 */
[----:B-1----:R-:W-:Y:S01]  /*eaf0*/  @P0 IMAD.WIDE.U32 R8, R4, 0x60, R166 ;  /* 0x0000006004080825 */ /* 0x002fe200078e00a6 */
        /* <DEDUP_REMOVED lines=16> */
.L_x_8176:
[----:B------:R-:W-:Y:S05]  /*ec00*/  BSYNC B0 ;  /* 0x0000000000007941 */ /* 0x000fea0003800000 */
.L_x_8175:
[----:B------:R-:W-:Y:S01]  /*ec10*/  LDSM.16.M88.4 R44, [R146] ;  /* 0x00000000922c783b */ /* 0x000fe20000000200 */
[----:B------:R-:W-:Y:S01]  /*ec20*/  R2P PR, R62, 0x6 ;  /* 0x000000063e007804 */ /* 0x000fe20000000000 */
[C---:B------:R-:W-:Y:S01]  /*ec30*/  VIADD R0, R145.reuse, 0x4000 ;  /* 0x0000400091007836 */ /* 0x040fe20000000000 */
[----:B------:R-:W-:Y:S01]  /*ec40*/  ULDC UR5, c[0x0][0x398] ;  /* 0x0000e60000057ab9 */ /* 0x000fe20000000800 */
[----:B------:R-:W4:Y:S01]  /*ec50*/  LDSM.16.M88.4 R32, [R145+0x4000] ;  /* 0x004000009120783b */ /* 0x000f220000000200 */
[----:B------:R-:W-:Y:S02]  /*ec60*/  VIADD R143, R145, 0x4020 ;  /* 0x00004020918f7836 */ /* 0x000fe40000000000 */
[----:B---3-5:R-:W-:Y:S01]  /*ec70*/  FMUL.FTZ R3, R3, R54 ;  /* 0x0000003603037220 */ /* 0x028fe20000410000 */
[--C-:B------:R-:W-:Y:S01]  /*ec80*/  IMAD R144, R53, 0x2, R146.reuse ;  /* 0x0000000235907824 */ /* 0x100fe200078e0292 */
[----:B------:R-:W3:Y:S01]  /*ec90*/  LDSM.16.M88.4 R24, [R145+0x4800] ;  /* 0x004800009118783b */ /* 0x000ee20000000200 */
[----:B------:R-:W-:-:S02]  /*eca0*/  IMAD R142, R51, 0x2, R146 ;  /* 0x00000002338e7824 */ /* 0x000fc400078e0292 */
[----:B------:R-:W-:Y:S01]  /*ecb0*/  IMAD R141, R51, 0x2, R144 ;  /* 0x00000002338d7824 */ /* 0x000fe200078e0290 */
[----:B------:R-:W3:Y:S01]  /*ecc0*/  LDSM.16.M88.4 R16, [R145+0x5000] ;  /* 0x005000009110783b */ /* 0x000ee20000000200 */
[----:B------:R-:W-:Y:S02]  /*ecd0*/  IMAD R60, R60, 0x10, R63 ;  /* 0x000000103c3c7824 */ /* 0x000fe400078e023f */
[----:B------:R-:W-:Y:S01]  /*ece0*/  @P1 VIADD R143, R0, 0xffffffe0 ;  /* 0xffffffe0008f1836 */ /* 0x000fe20000000000 */
[----:B--2---:R-:W2:Y:S01]  /*ecf0*/  LDSM.16.M88.4 R12, [R145+0x5800] ;  /* 0x00580000910c783b */ /* 0x004ea20000000200 */
[----:B------:R-:W-:Y:S02]  /*ed00*/  IMAD.MOV.U32 R0, RZ, RZ, 0x40 ;  /* 0x00000040ff007424 */ /* 0x000fe400078e00ff */
[----:B------:R-:W-:Y:S01]  /*ed10*/  IMAD.SHL.U32 R163, R52, 0x2, RZ ;  /* 0x0000000234a37824 */ /* 0x000fe200078e00ff */
[----:B------:R-:W-:Y:S01]  /*ed20*/  LDSM.16.M88.4 R64, [R144] ;  /* 0x000000009040783b */ /* 0x000fe20000000200 */
[C---:B------:R-:W-:Y:S01]  /*ed30*/  VIADD R135, R143.reuse, 0x800 ;  /* 0x000008008f877836 */ /* 0x040fe20000000000 */
[----:B------:R-:W-:Y:S01]  /*ed40*/  SEL R0, R0, 0xffffffc0, !P2 ;  /* 0xffffffc000007807 */ /* 0x000fe20005000000 */
[----:B------:R-:W-:Y:S01]  /*ed50*/  VIADD R134, R143, 0x1000 ;  /* 0x000010008f867836 */ /* 0x000fe20000000000 */
[----:B-1----:R-:W1:Y:S01]  /*ed60*/  LDSM.16.M88.4 R4, [R143] ;  /* 0x000000008f04783b */ /* 0x002e620000000200 */
[----:B------:R-:W-:Y:S01]  /*ed70*/  LOP3.LUT R163, R163, 0x6, RZ, 0xc0, !PT ;  /* 0x00000006a3a37812 */ /* 0x000fe200078ec0ff */
[----:B------:R-:W-:-:S02]  /*ed80*/  VIADD R133, R143, 0x1800 ;  /* 0x000018008f857836 */ /* 0x000fc40000000000 */
[----:B------:R-:W1:Y:S01]  /*ed90*/  LDSM.16.M88.4 R56, [R143+0x800] ;  /* 0x000800008f38783b */ /* 0x000e620000000200 */
[----:B------:R-:W-:Y:S02]  /*eda0*/  IMAD.IADD R139, R145, 0x1, R0 ;  /* 0x00000001918b7824 */ /* 0x000fe400078e0200 */
[----:B------:R-:W-:Y:S01]  /*edb0*/  IMAD.IADD R132, R0, 0x1, R143 ;  /* 0x0000000100847824 */ /* 0x000fe200078e028f */
[----:B------:R-:W1:Y:S01]  /*edc0*/  LDSM.16.M88.4 R8, [R143+0x1000] ;  /* 0x001000008f08783b */ /* 0x000e620000000200 */
[----:B------:R-:W-:Y:S01]  /*edd0*/  SHF.R.S32.HI R0, RZ, 0x1f, R61 ;  /* 0x0000001fff007819 */ /* 0x000fe2000001143d */
[C---:B------:R-:W-:Y:S02]  /*ede0*/  VIADD R131, R143.reuse, 0x2000 ;  /* 0x000020008f837836 */ /* 0x040fe40000000000 */
[----:B------:R-:W1:Y:S01]  /*edf0*/  LDSM.16.M88.4 R68, [R143+0x1800] ;  /* 0x001800008f44783b */ /* 0x000e620000000200 */
[----:B------:R-:W-:Y:S01]  /*ee00*/  LEA.HI R161, R0, R61, RZ, 0x2 ;  /* 0x0000003d00a17211 */ /* 0x000fe200078f10ff */
[----:B------:R-:W-:-:S02]  /*ee10*/  VIADD R130, R143, 0x2800 ;  /* 0x000028008f827836 */ /* 0x000fc40000000000 */
[----:B------:R-:W-:Y:S01]  /*ee20*/  LDSM.16.M88.4 R72, [R142] ;  /* 0x000000008e48783b */ /* 0x000fe20000000200 */
[----:B------:R-:W-:Y:S01]  /*ee30*/  SHF.R.S32.HI R161, RZ, 0x2, R161 ;  /* 0x00000002ffa17819 */ /* 0x000fe200000114a1 */
[C---:B------:R-:W-:Y:S01]  /*ee40*/  VIADD R129, R143.reuse, 0x3000 ;  /* 0x000030008f817836 */ /* 0x040fe20000000000 */
[----:B----4-:R-:W-:Y:S01]  /*ee50*/  HMMA.16816.F32.BF16 R36, R44, R32, RZ ;  /* 0x000000202c24723c */ /* 0x010fe200000418ff */
[----:B------:R-:W4:Y:S01]  /*ee60*/  LDSM.16.M88.4 R40, [R139+0x4000] ;  /* 0x004000008b28783b */ /* 0x000f220000000200 */
[----:B------:R-:W-:-:S03]  /*ee70*/  VIADD R128, R143, 0x3800 ;  /* 0x000038008f807836 */ /* 0x000fc60000000000 */
[----:B------:R-:W-:Y:S01]  /*ee80*/  LDSM.16.M88.4 R80, [R132] ;  /* 0x000000008450783b */ /* 0x000fe20000000200 */
        /* <DEDUP_REMOVED lines=8> */
[C---:B--2---:R-:W-:Y:S06]  /*ef10*/  HMMA.16816.F32.BF16 R76, R44.reuse, R12, RZ ;  /* 0x0000000c2c4c723c */ /* 0x044fec00000418ff */
[----:B------:R-:W-:Y:S01]  /*ef20*/  HMMA.16816.F32.BF16 R44, R44, R14, RZ ;  /* 0x0000000e2c2c723c */ /* 0x000fe200000418ff */
[----:B------:R-:W2:Y:S05]  /*ef30*/  LDSM.16.M88.4 R12, [R139+0x4800] ;  /* 0x004800008b0c783b */ /* 0x000eaa0000000200 */
        /* <DEDUP_REMOVED lines=49> */
[----:B------:R-:W-:Y:S01]  /*f250*/  HMMA.16816.F32.BF16 R24, R84, R6, R24 ;  /* 0x000000065418723c */ /* 0x000fe20000041818 */
[----:B------:R-:W-:Y:S05]  /*f260*/  LDSM.16.M88.4 R4, [R141+0x2000] ;  /* 0x002000008d04783b */ /* 0x000fea0000000200 */
[C---:B----4-:R-:W-:Y:S06]  /*f270*/  HMMA.16816.F32.BF16 R76, R12.reuse, R40, R76 ;  /* 0x000000280c4c723c */ /* 0x050fec000004184c */
[----:B------:R-:W-:Y:S01]  /*f280*/  HMMA.16816.F32.BF16 R72, R12, R42, R72 ;  /* 0x0000002a0c48723c */ /* 0x000fe20000041848 */
[----:B------:R-:W-:Y:S04]  /*f290*/  LDSM.16.M88.4 R40, [R139+0x7800] ;  /* 0x007800008b28783b */ /* 0x000fe80000000200 */
[----:B------:R-:W-:Y:S01]  /*f2a0*/  LDSM.16.M88.4 R12, [R132+0x2000] ;  /* 0x00200000840c783b */ /* 0x000fe20000000200 */
[C---:B------:R-:W-:Y:S06]  /*f2b0*/  HMMA.16816.F32.BF16 R36, R84.reuse, R8, R36 ;  /* 0x000000085424723c */ /* 0x040fec0000041824 */
[C---:B------:R-:W-:Y:S01]  /*f2c0*/  HMMA.16816.F32.BF16 R32, R84.reuse, R10, R32 ;  /* 0x0000000a5420723c */ /* 0x040fe20000041820 */
[----:B------:R-:W1:Y:S05]  /*f2d0*/  LDSM.16.M88.4 R8, [R132+0x2800] ;  /* 0x002800008408783b */ /* 0x000e6a0000000200 */
        /* <DEDUP_REMOVED lines=14> */
[----:B------:R-:W-:-:S04]  /*f3c0*/  IADD3 R9, R60, 0x1, R161 ;  /* 0x000000013c097810 */ /* 0x000fc80007ffe0a1 */
[----:B------:R-:W-:Y:S01]  /*f3d0*/  IADD3 R0, R50, R9, -R152 ;  /* 0x0000000932007210 */ /* 0x000fe20007ffe898 */
[----:B------:R-:W-:Y:S01]  /*f3e0*/  HMMA.16816.F32.BF16 R76, R68, R40, R76 ;  /* 0x00000028444c723c */ /* 0x000fe2000004184c */
[----:B------:R-:W-:-:S04]  /*f3f0*/  IMAD.IADD R9, R2, 0x1, R163 ;  /* 0x0000000102097824 */ /* 0x000fc800078e02a3 */
[C---:B------:R-:W-:Y:S01]  /*f400*/  VIADD R8, R9.reuse, 0x1 ;  /* 0x0000000109087836 */ /* 0x040fe20000000000 */
[----:B------:R-:W-:Y:S06]  /*f410*/  HMMA.16816.F32.BF16 R72, R68, R42, R72 ;  /* 0x0000002a4448723c */ /* 0x000fec0000041848 */
[C---:B------:R-:W-:Y:S06]  /*f420*/  HMMA.16816.F32.BF16 R36, R4.reuse, R12, R36 ;  /* 0x0000000c0424723c */ /* 0x040fec0000041824 */
[C---:B------:R-:W-:Y:S06]  /*f430*/  HMMA.16816.F32.BF16 R64, R4.reuse, R14, R64 ;  /* 0x0000000e0440723c */ /* 0x040fec0000041840 */
[----:B------:R-:W-:Y:S01]  /*f440*/  HMMA.16816.F32.BF16 R24, R4, R10, R24 ;  /* 0x0000000a0418723c */ /* 0x000fe20000041818 */
[----:B------:R-:W-:-:S05]  /*f450*/  VIADD R14, R9, 0x9 ;  /* 0x00000009090e7836 */ /* 0x000fca0000000000 */
[----:B--2---:R-:W-:Y:S01]  /*f460*/  HMMA.16816.F32.BF16 R56, R4, R32, R56 ;  /* 0x000000200438723c */ /* 0x004fe20000041838 */
[----:B------:R-:W-:Y:S01]  /*f470*/  VIADD R11, R0, UR5 ;  /* 0x00000005000b7c36 */ /* 0x000fe20008000000 */
[----:B------:R-:W-:-:S04]  /*f480*/  LOP3.LUT R0, R48, R49, RZ, 0xfc, !PT ;  /* 0x0000003130007212 */ /* 0x000fc800078efcff */
[C---:B------:R-:W-:Y:S01]  /*f490*/  VIMNMX R103, R11.reuse, R50, PT ;  /* 0x000000320b677248 */ /* 0x040fe20003fe0100 */
[C---:B------:R-:W-:Y:S01]  /*f4a0*/  HMMA.16816.F32.BF16 R16, R4.reuse, R34, R16 ;  /* 0x000000220410723c */ /* 0x040fe20000041810 */
[----:B------:R-:W-:Y:S01]  /*f4b0*/  VIADDMNMX R124, R11, 0x8, R50, PT ;  /* 0x000000080b7c7846 */ /* 0x000fe20003800132 */
[----:B------:R-:W-:Y:S01]  /*f4c0*/  VIADD R11, R9, 0x8 ;  /* 0x00000008090b7836 */ /* 0x000fe20000000000 */
[CC--:B------:R-:W-:Y:S01]  /*f4d0*/  ISETP.GE.AND P5, PT, R8.reuse, R103.reuse, PT ;  /* 0x000000670800720c */ /* 0x0c0fe20003fa6270 */
[----:B------:R-:W-:Y:S01]  /*f4e0*/  BAR.SYNC.DEFER_BLOCKING 0x0 ;  /* 0x0000000000007b1d */ /* 0x000fe20000010000 */
[-C--:B------:R-:W-:Y:S01]  /*f4f0*/  ISETP.GE.AND P0, PT, R8, R124.reuse, PT ;  /* 0x0000007c0800720c */ /* 0x080fe20003f06270 */
[----:B---3--:R-:W-:Y:S01]  /*f500*/  HMMA.16816.F32.BF16 R76, R4, R20, R76 ;  /* 0x00000014044c723c */ /* 0x008fe2000004184c */
[C---:B------:R-:W-:Y:S02]  /*f510*/  ISETP.GE.AND P4, PT, R11.reuse, R103, PT ;  /* 0x000000670b00720c */ /* 0x040fe40003f86270 */
[----:B------:R-:W-:-:S02]  /*f520*/  ISETP.GE.AND P1, PT, R11, R124, PT ;  /* 0x0000007c0b00720c */ /* 0x000fc40003f26270 */
[----:B------:R-:W-:Y:S01]  /*f530*/  I2FP.F32.S32 R8, R8 ;  /* 0x0000000800087245 */ /* 0x000fe20000201400 */
[----:B------:R-:W-:Y:S01]  /*f540*/  HMMA.16816.F32.BF16 R72, R4, R22, R72 ;  /* 0x000000160448723c */ /* 0x000fe20000041848 */
[----:B------:R-:W-:Y:S02]  /*f550*/  I2FP.F32.S32 R11, R11 ;  /* 0x0000000b000b7245 */ /* 0x000fe40000201400 */
[----:B------:R-:W-:Y:S01]  /*f560*/  ISETP.GE.AND P6, PT, R14, R103, PT ;  /* 0x000000670e00720c */ /* 0x000fe20003fc6270 */
        /* <DEDUP_REMOVED lines=19> */
[----:B------:R-:W-:Y:S01]  /*f6a0*/  ISETP.GE.AND P2, PT, R14, R124, PT ;  /* 0x0000007c0e00720c */ /* 0x000fe20003f46270 */
[CC--:B------:R-:W-:Y:S01]  /*f6b0*/  FFMA.FTZ R15, R3.reuse, R5.reuse, R28 ;  /* 0x00000005030f7223 */ /* 0x0c0fe2000001001c */
[C---:B------:R-:W-:Y:S01]  /*f6c0*/  FFMA.FTZ R10, R3.reuse, R5, R30 ;  /* 0x00000005030a7223 */ /* 0x040fe2000001001e */
[CC--:B------:R-:W-:Y:S01]  /*f6d0*/  FFMA.FTZ R13, R3.reuse, R8.reuse, R29 ;  /* 0x00000008030d7223 */ /* 0x0c0fe2000001001d */
[----:B------:R-:W-:Y:S01]  /*f6e0*/  FFMA.FTZ R8, R3, R8, R31 ;  /* 0x0000000803087223 */ /* 0x000fe2000001001f */
[----:B------:R-:W-:Y:S01]  /*f6f0*/  I2FP.F32.S32 R14, R14 ;  /* 0x0000000e000e7245 */ /* 0x000fe20000201400 */
[----:B------:R-:W-:Y:S01]  /*f700*/  VIADD R29, R9, 0x20 ;  /* 0x00000020091d7836 */ /* 0x000fe20000000000 */
[----:B------:R-:W-:-:S02]  /*f710*/  FSEL R15, R15, -INF , !P5 ;  /* 0xff8000000f0f7808 */ /* 0x000fc40006800000 */
[----:B------:R-:W-:Y:S01]  /*f720*/  FSEL R10, R10, -INF , !P0 ;  /* 0xff8000000a0a7808 */ /* 0x000fe20004000000 */
[CC--:B------:R-:W-:Y:S01]  /*f730*/  FFMA.FTZ R21, R3.reuse, R14.reuse, R65 ;  /* 0x0000000e03157223 */ /* 0x0c0fe20000010041 */
[C---:B------:R-:W-:Y:S01]  /*f740*/  ISETP.GE.AND P5, PT, R4.reuse, R103, PT ;  /* 0x000000670400720c */ /* 0x040fe20003fa6270 */
        /* <DEDUP_REMOVED lines=10> */
[----:B------:R-:W-:Y:S01]  /*f7f0*/  FSEL R21, R21, -INF , !P6 ;  /* 0xff80000015157808 */ /* 0x000fe20007000000 */
[----:B------:R-:W-:Y:S01]  /*f800*/  VIADD R25, R9, 0x28 ;  /* 0x0000002809197836 */ /* 0x000fe20000000000 */
[----:B------:R-:W-:Y:S01]  /*f810*/  FSEL R14, R14, -INF , !P2 ;  /* 0xff8000000e0e7808 */ /* 0x000fe20005000000 */
[CC--:B------:R-:W-:Y:S01]  /*f820*/  FFMA.FTZ R56, R3.reuse, R29.reuse, R56 ;  /* 0x0000001d03387223 */ /* 0x0c0fe20000010038 */
[----:B------:R-:W-:Y:S01]  /*f830*/  FFMA.FTZ R58, R3, R29, R58 ;  /* 0x0000001d033a7223 */ /* 0x000fe2000001003a */
[----:B------:R-:W-:-:S02]  /*f840*/  ISETP.GE.AND P6, PT, R6, R103, PT ;  /* 0x000000670600720c */ /* 0x000fc40003fc6270 */
[----:B------:R-:W-:Y:S02]  /*f850*/  ISETP.GE.AND P2, PT, R6, R124, PT ;  /* 0x0000007c0600720c */ /* 0x000fe40003f46270 */
[----:B------:R-:W-:Y:S02]  /*f860*/  I2FP.F32.S32 R6, R6 ;  /* 0x0000000600067245 */ /* 0x000fe40000201400 */
[----:B------:R-:W-:Y:S02]  /*f870*/  FSEL R5, R5, -INF , !P5 ;  /* 0xff80000005057808 */ /* 0x000fe40006800000 */
[----:B------:R-:W-:Y:S01]  /*f880*/  FSEL R4, R4, -INF , !P0 ;  /* 0xff80000004047808 */ /* 0x000fe20004000000 */
[CC--:B------:R-:W-:Y:S01]  /*f890*/  FFMA.FTZ R23, R3.reuse, R6.reuse, R24 ;  /* 0x0000000603177223 */ /* 0x0c0fe20000010018 */
        /* <DEDUP_REMOVED lines=10> */
[----:B------:R-:W-:Y:S01]  /*f940*/  FSEL R23, R23, -INF , !P6 ;  /* 0xff80000017177808 */ /* 0x000fe20007000000 */
[C---:B------:R-:W-:Y:S01]  /*f950*/  FFMA.FTZ R171, R3.reuse, R25, R16 ;  /* 0x0000001903ab7223 */ /* 0x040fe20000010010 */
[----:B------:R-:W-:Y:S01]  /*f960*/  FSEL R6, R6, -INF , !P2 ;  /* 0xff80000006067808 */ /* 0x000fe20005000000 */
[-C--:B------:R-:W-:Y:S01]  /*f970*/  FFMA.FTZ R19, R3, R22.reuse, R19 ;  /* 0x0000001603137223 */ /* 0x080fe20000010013 */
[----:B------:R-:W-:Y:S01]  /*f980*/  VIADD R16, R9, 0x38 ;  /* 0x0000003809107836 */ /* 0x000fe20000000000 */
[C---:B------:R-:W-:Y:S01]  /*f990*/  ISETP.GE.AND P6, PT, R24.reuse, R103, PT ;  /* 0x000000671800720c */ /* 0x040fe20003fc6270 */
[C---:B------:R-:W-:Y:S01]  /*f9a0*/  FFMA.FTZ R169, R3.reuse, R22, R17 ;  /* 0x0000001603a97223 */ /* 0x040fe20000010011 */
[----:B------:R-:W-:Y:S01]  /*f9b0*/  ISETP.GE.AND P2, PT, R24, R124, PT ;  /* 0x0000007c1800720c */ /* 0x000fe20003f46270 */
[----:B------:R-:W-:Y:S01]  /*f9c0*/  FFMA.FTZ R18, R3, R25, R18 ;  /* 0x0000001903127223 */ /* 0x000fe20000010012 */
[----:B------:R-:W-:Y:S01]  /*f9d0*/  I2FP.F32.S32 R24, R24 ;  /* 0x0000001800187245 */ /* 0x000fe20000201400 */
[----:B------:R-:W-:Y:S01]  /*f9e0*/  VIADD R17, R9, 0x30 ;  /* 0x0000003009117836 */ /* 0x000fe20000000000 */
[----:B------:R-:W-:Y:S01]  /*f9f0*/  FSEL R166, R19, -INF , !P1 ;  /* 0xff80000013a67808 */ /* 0x000fe20004800000 */
[----:B------:R-:W-:Y:S01]  /*fa00*/  VIADD R22, R9, 0x31 ;  /* 0x0000003109167836 */ /* 0x000fe20000000000 */
[----:B------:R-:W-:Y:S01]  /*fa10*/  I2FP.F32.S32 R19, R16 ;  /* 0x0000001000137245 */ /* 0x000fe20000201400 */
[CC--:B------:R-:W-:Y:S01]  /*fa20*/  FFMA.FTZ R57, R3.reuse, R24.reuse, R57 ;  /* 0x0000001803397223 */ /* 0x0c0fe20000010039 */
[----:B------:R-:W-:Y:S01]  /*fa30*/  FFMA.FTZ R59, R3, R24, R59 ;  /* 0x00000018033b7223 */ /* 0x000fe2000001003b */
[----:B------:R-:W-:-:S02]  /*fa40*/  FSEL R169, R169, -INF , !P4 ;  /* 0xff800000a9a97808 */ /* 0x000fc40006000000 */
[C---:B------:R-:W-:Y:S01]  /*fa50*/  FFMA.FTZ R72, R3.reuse, R19, R72 ;  /* 0x0000001303487223 */ /* 0x040fe20000010048 */
[----:B------:R-:W-:Y:S01]  /*fa60*/  ISETP.GE.AND P4, PT, R16, R103, PT ;  /* 0x000000671000720c */ /* 0x000fe20003f86270 */
[----:B------:R-:W-:Y:S01]  /*fa70*/  FFMA.FTZ R74, R3, R19, R74 ;  /* 0x00000013034a7223 */ /* 0x000fe2000001004a */
        /* <DEDUP_REMOVED lines=8> */
[----:B------:R-:W-:Y:S02]  /*fb00*/  I2FP.F32.S32 R17, R17 ;  /* 0x0000001100117245 */ /* 0x000fe40000201400 */
[----:B------:R-:W-:Y:S02]  /*fb10*/  I2FP.F32.S32 R22, R22 ;  /* 0x0000001600167245 */ /* 0x000fe40000201400 */
[----:B------:R-:W-:Y:S01]  /*fb20*/  ISETP.GE.AND P1, PT, R16, R124, PT ;  /* 0x0000007c1000720c */ /* 0x000fe20003f26270 */
[----:B------:R-:W-:Y:S01]  /*fb30*/  VIADD R16, R9, 0x39 ;  /* 0x0000003909107836 */ /* 0x000fe20000000000 */
[----:B------:R-:W-:Y:S01]  /*fb40*/  FSEL R126, R72, -INF , !P4 ;  /* 0xff800000487e7808 */ /* 0x000fe20006000000 */
[C---:B------:R-:W-:Y:S01]  /*fb50*/  FFMA.FTZ R76, R3.reuse, R17, R76 ;  /* 0x00000011034c7223 */ /* 0x040fe2000001004c */
[----:B------:R-:W-:Y:S01]  /*fb60*/  ISETP.GT.AND P4, PT, R160, R147, PT ;  /* 0x00000093a000720c */ /* 0x000fe20003f84270 */
[C---:B------:R-:W-:Y:S01]  /*fb70*/  FFMA.FTZ R78, R3.reuse, R17, R78 ;  /* 0x00000011034e7223 */ /* 0x040fe2000001004e */
[CC--:B------:R-:W-:Y:S01]  /*fb80*/  FFMA.FTZ R77, R3.reuse, R22.reuse, R77 ;  /* 0x00000016034d7223 */ /* 0x0c0fe2000001004d */
[----:B------:R-:W-:Y:S01]  /*fb90*/  FFMA.FTZ R79, R3, R22, R79 ;  /* 0x00000016034f7223 */ /* 0x000fe2000001004f */
[----:B------:R-:W-:-:S02]  /*fba0*/  I2FP.F32.S32 R17, R9 ;  /* 0x0000000900117245 */ /* 0x000fc40000201400 */
[----:B------:R-:W-:Y:S02]  /*fbb0*/  I2FP.F32.S32 R18, R16 ;  /* 0x0000001000127245 */ /* 0x000fe40000201400 */
[----:B------:R-:W-:Y:S02]  /*fbc0*/  FSEL R123, R76, -INF , !P6 ;  /* 0xff8000004c7b7808 */ /* 0x000fe40007000000 */
[----:B------:R-:W-:Y:S01]  /*fbd0*/  FSEL R122, R78, -INF , !P2 ;  /* 0xff8000004e7a7808 */ /* 0x000fe20005000000 */
[-C--:B------:R-:W-:Y:S01]  /*fbe0*/  FFMA.FTZ R73, R3, R18.reuse, R73 ;  /* 0x0000001203497223 */ /* 0x080fe20000010049 */
[----:B------:R-:W-:Y:S01]  /*fbf0*/  FSEL R121, R77, -INF , !P5 ;  /* 0xff8000004d797808 */ /* 0x000fe20006800000 */
[----:B------:R-:W-:Y:S01]  /*fc00*/  FFMA.FTZ R75, R3, R18, R75 ;  /* 0x00000012034b7223 */ /* 0x000fe2000001004b */
[----:B------:R-:W-:Y:S02]  /*fc10*/  FSEL R120, R79, -INF , !P0 ;  /* 0xff8000004f787808 */ /* 0x000fe40004000000 */
[----:B------:R-:W-:-:S02]  /*fc20*/  ISETP.GE.AND P6, PT, R9, R103, PT ;  /* 0x000000670900720c */ /* 0x000fc40003fc6270 */
[-C--:B------:R-:W-:Y:S01]  /*fc30*/  ISETP.GE.AND P2, PT, R9, R124.reuse, PT ;  /* 0x0000007c0900720c */ /* 0x080fe20003f46270 */
[C---:B------:R-:W-:Y:S01]  /*fc40*/  FFMA.FTZ R9, R3.reuse, R17, R36 ;  /* 0x0000001103097223 */ /* 0x040fe20000010024 */
[C---:B------:R-:W-:Y:S02]  /*fc50*/  ISETP.GE.AND P5, PT, R16.reuse, R103, PT ;  /* 0x000000671000720c */ /* 0x040fe40003fa6270 */
[----:B------:R-:W-:Y:S01]  /*fc60*/  ISETP.GE.AND P0, PT, R16, R124, PT ;  /* 0x0000007c1000720c */ /* 0x000fe20003f06270 */
[----:B------:R-:W-:Y:S01]  /*fc70*/  FFMA.FTZ R16, R3, R17, R38 ;  /* 0x0000001103107223 */ /* 0x000fe20000010026 */
        /* <DEDUP_REMOVED lines=67> */
.L_x_8178:
[----:B------:R-:W1:Y:S02]  /*100b0*/  LDC R2, c[0x0][0x248] ;  /* 0x00009200ff027b82 */ /* 0x000e640000000800 */
[----:B-1----:R-:W-:-:S04]  /*100c0*/  LEA R2, -R2, RZ, 0x6 ;  /* 0x000000ff02027211 */ /* 0x002fc800078e31ff */
[----:B------:R-:W-:-:S07]  /*100d0*/  SHF.R.S32.HI R17, RZ, 0x1f, R2 ;  /* 0x0000001fff117819 */ /* 0x000fce0000011402 */
.L_x_8179:
        /* <DEDUP_REMOVED lines=75> */
.L_x_8177:
        /* <DEDUP_REMOVED lines=71> */
[----:B------:R-:W1:Y:S01]  /*10a00*/  LDSM.16.MT88.4 R12, [R136+0x8800] ;  /* 0x00880000880c783b */ /* 0x000e620000004200 */
[--C-:B------:R-:W-:Y:S01]  /*10a10*/  FFMA.FTZ R33, R23, UR8, -R162.reuse ;  /* 0x0000000817217c23 */ /* 0x100fe200080108a2 */
[--C-:B------:R-:W-:Y:S01]  /*10a20*/  FFMA.FTZ R0, R5, UR8, -R162.reuse ;  /* 0x0000000805007c23 */ /* 0x100fe200080108a2 */
[--C-:B------:R-:W-:Y:S01]  /*10a30*/  FFMA.FTZ R35, R6, UR8, -R119.reuse ;  /* 0x0000000806237c23 */ /* 0x100fe20008010877 */
[----:B------:R-:W2:Y:S01]  /*10a40*/  MUFU.EX2 R112, R112 ;  /* 0x0000007000707308 */ /* 0x000ea20000000800 */
        /* <DEDUP_REMOVED lines=10> */
[----:B------:R-:W-:Y:S01]  /*10af0*/  FFMA.FTZ R118, R118, UR8, -R119 ;  /* 0x0000000876767c23 */ /* 0x000fe20008010877 */
[----:B------:R-:W-:-:S04]  /*10b00*/  FFMA.FTZ R123, R123, UR8, -R162 ;  /* 0x000000087b7b7c23 */ /* 0x000fc800080108a2 */
        /* <DEDUP_REMOVED lines=42> */
[----:B----4-:R-:W-:Y:S01]  /*10db0*/  HMMA.16816.F32.BF16 R88, R80, R76, RZ ;  /* 0x0000004c5058723c */ /* 0x010fe200000418ff */
[----:B---3--:R-:W-:Y:S02]  /*10dc0*/  F2FP.BF16.F32.PACK_AB R7, R32, R35 ;  /* 0x000000232007723e */ /* 0x008fe400000010ff */
[----:B------:R-:W-:Y:S01]  /*10dd0*/  MUFU.EX2 R164, R164 ;  /* 0x000000a400a47308 */ /* 0x000fe20000000800 */
        /* <DEDUP_REMOVED lines=11> */
[----:B------:R-:W2:Y:S05]  /*10e90*/  LDSM.16.MT88.4 R8, [R136+0xa800] ;  /* 0x00a800008808783b */ /* 0x000eaa0000004200 */
[C---:B------:R-:W-:Y:S01]  /*10ea0*/  HMMA.16816.F32.BF16 R40, R80.reuse, R42, RZ ;  /* 0x0000002a5028723c */ /* 0x040fe200000418ff */
[----:B------:R-:W-:Y:S05]  /*10eb0*/  MUFU.EX2 R125, R125 ;  /* 0x0000007d007d7308 */ /* 0x000fea0000000800 */
[C---:B------:R-:W-:Y:S03]  /*10ec0*/  HMMA.16816.F32.BF16 R72, R80.reuse, R74, RZ ;  /* 0x0000004a5048723c */ /* 0x040fe600000418ff */
[----:B------:R-:W-:Y:S03]  /*10ed0*/  MUFU.EX2 R118, R118 ;  /* 0x0000007600767308 */ /* 0x000fe60000000800 */
[C---:B------:R-:W-:Y:S06]  /*10ee0*/  HMMA.16816.F32.BF16 R76, R80.reuse, R78, RZ ;  /* 0x0000004e504c723c */ /* 0x040fec00000418ff */
[C---:B------:R-:W-:Y:S06]  /*10ef0*/  HMMA.16816.F32.BF16 R84, R80.reuse, R20, RZ ;  /* 0x000000145054723c */ /* 0x040fec00000418ff */
[----:B------:R-:W-:Y:S01]  /*10f00*/  HMMA.16816.F32.BF16 R80, R80, R22, RZ ;  /* 0x000000165050723c */ /* 0x000fe200000418ff */
[----:B------:R-:W-:Y:S05]  /*10f10*/  LDSM.16.MT88.4 R20, [R137+0x9800] ;  /* 0x009800008914783b */ /* 0x000fea0000004200 */
        /* <DEDUP_REMOVED lines=21> */
[----:B---3--:R-:W-:Y:S01]  /*11070*/  HMMA.16816.F32.BF16 R68, R4, R16, R68 ;  /* 0x000000100444723c */ /* 0x008fe20000041844 */
[----:B------:R-:W-:Y:S01]  /*11080*/  FFMA.FTZ R26, R173, UR8, -R162 ;  /* 0x00000008ad1a7c23 */ /* 0x000fe200080108a2 */
[--C-:B------:R-:W-:Y:S01]  /*11090*/  FFMA.FTZ R27, R172, UR8, -R119.reuse ;  /* 0x00000008ac1b7c23 */ /* 0x100fe20008010877 */
[----:B------:R-:W-:-:S03]  /*110a0*/  FFMA.FTZ R119, R116, UR8, -R119 ;  /* 0x0000000874777c23 */ /* 0x000fc60008010877 */
[----:B------:R-:W-:Y:S01]  /*110b0*/  HMMA.16816.F32.BF16 R72, R4, R18, R72 ;  /* 0x000000120448723c */ /* 0x000fe20000041848 */
[----:B------:R-:W3:Y:S01]  /*110c0*/  MUFU.EX2 R26, R26 ;  /* 0x0000001a001a7308 */ /* 0x000ee20000000800 */
[----:B------:R-:W4:Y:S07]  /*110d0*/  LDSM.16.MT88.4 R16, [R140+0x9000] ;  /* 0x009000008c10783b */ /* 0x000f2e0000004200 */
[----:B------:R-:W-:Y:S08]  /*110e0*/  MUFU.EX2 R25, R25 ;  /* 0x0000001900197308 */ /* 0x000ff00000000800 */
[----:B------:R-:W5:Y:S01]  /*110f0*/  MUFU.EX2 R24, R24 ;  /* 0x0000001800187308 */ /* 0x000f620000000800 */
[----:B---3--:R-:W-:Y:S01]  /*11100*/  F2FP.BF16.F32.PACK_AB R4, R26, R29 ;  /* 0x0000001d1a04723e */ /* 0x008fe200000010ff */
[----:B------:R-:W-:-:S04]  /*11110*/  FADD.FTZ R29, R29, R0 ;  /* 0x000000001d1d7221 */ /* 0x000fc80000010000 */
[----:B------:R-:W-:Y:S02]  /*11120*/  FADD.FTZ R26, R26, R29 ;  /* 0x0000001d1a1a7221 */ /* 0x000fe40000010000 */
[----:B------:R-:W3:Y:S08]  /*11130*/  MUFU.EX2 R27, R27 ;  /* 0x0000001b001b7308 */ /* 0x000ef00000000800 */
[----:B------:R-:W-:Y:S01]  /*11140*/  MUFU.EX2 R31, R31 ;  /* 0x0000001f001f7308 */ /* 0x000fe20000000800 */
[----:B-----5:R-:W-:Y:S01]  /*11150*/  F2FP.BF16.F32.PACK_AB R6, R24, R25 ;  /* 0x000000191806723e */ /* 0x020fe200000010ff */
[----:B------:R-:W-:-:S04]  /*11160*/  FADD.FTZ R25, R25, R26 ;  /* 0x0000001a19197221 */ /* 0x000fc80000010000 */
[----:B------:R-:W-:Y:S02]  /*11170*/  FADD.FTZ R24, R24, R25 ;  /* 0x0000001918187221 */ /* 0x000fe40000010000 */
        /* <DEDUP_REMOVED lines=130> */
.L_x_8181:
[----:B------:R-:W1:Y:S02]  /*119a0*/  LDC R6, c[0x0][0x250] ;  /* 0x00009400ff067b82 */ /* 0x000e640000000800 */
[----:B-1----:R-:W-:-:S04]  /*119b0*/  LEA R6, -R6, RZ, 0x6 ;  /* 0x000000ff06067211 */ /* 0x002fc800078e31ff */
[----:B------:R-:W-:-:S07]  /*119c0*/  SHF.R.S32.HI R0, RZ, 0x1f, R6 ;  /* 0x0000001fff007819 */ /* 0x000fce0000011406 */
.L_x_8182:
[C---:B------:R-:W-:Y:S01]  /*119d0*/  LOP3.LUT P2, RZ, R159.reuse, 0x2, RZ, 0xc0, !PT ;  /* 0x000000029fff7812 */ /* 0x040fe2000784c0ff */
[----:B------:R-:W-:Y:S01]  /*119e0*/  IMAD R102, R160, 0x40, R163 ;  /* 0x00000040a0667824 */ /* 0x000fe200078e02a3 */
        /* <DEDUP_REMOVED lines=47> */
[----:B------:R-:W-:Y:S01]  /*11ce0*/  @P2 LEA R108, P1, R104, UR10, 0x1 ;  /* 0x0000000a686c2c11 */ /* 0x000fe2000f8208ff */
[----:B------:R-:W-:Y:S01]  /*11cf0*/  VIADD R0, R102, 0x1 ;  /* 0x0000000166007836 */ /* 0x000fe20000000000 */
[----:B------:R-:W-:Y:S01]  /*11d00*/  @P0 LEA.HI.X R19, R5, R167, R4, 0x1, P4 ;  /* 0x000000a705130211 */ /* 0x000fe200020f0c04 */
[----:B------:R-:W-:Y:S01]  /*11d10*/  @!P2 STS.128 [R156+0xa800], RZ ;  /* 0x00a800ff9c00a388 */ /* 0x000fe20000000c00 */
[----:B------:R-:W-:Y:S01]  /*11d20*/  @P2 LEA.HI.X R109, R104, UR11, R101, 0x1, P1 ;  /* 0x0000000b686d2c11 */ /* 0x000fe200088f0c65 */
[----:B------:R-:W-:Y:S01]  /*11d30*/  IMAD.MOV.U32 R168, RZ, RZ, R126 ;  /* 0x000000ffffa87224 */ /* 0x000fe200078e007e */
[C---:B------:R-:W-:Y:S01]  /*11d40*/  ISETP.GE.AND P1, PT, R0.reuse, R103, PT ;  /* 0x000000670000720c */ /* 0x040fe20003f26270 */
[----:B------:R-:W-:Y:S01]  /*11d50*/  @!PT LDS RZ, [RZ] ;  /* 0x00000000fffff984 */ /* 0x000fe20000000800 */
[----:B------:R-:W-:Y:S01]  /*11d60*/  @!PT LDS RZ, [RZ] ;  /* 0x00000000fffff984 */ /* 0x000fe20000000800 */
[----:B------:R-:W-:Y:S01]  /*11d70*/  @!PT LDS RZ, [RZ] ;  /* 0x00000000fffff984 */ /* 0x000fe20000000800 */
[----:B------:R1:W-:Y:S01]  /*11d80*/  @P0 LDGSTS.E.BYPASS.LTC128B.128 [R156+0x9000], desc[UR6][R14.64] ;  /* 0x090000000e9c0fae */ /* 0x0003e2000b901d46 */
[----:B------:R-:W-:Y:S01]  /*11d90*/  ISETP.GE.AND P6, PT, R0, R124, PT ;  /* 0x0000007c0000720c */ /* 0x000fe20003fc6270 */
        /* <DEDUP_REMOVED lines=120> */
[----:B------:R-:W-:Y:S01]  /*12520*/  HMMA.16816.F32.BF16 R4, R120, R106, R4 ;  /* 0x0000006a7804723c */ /* 0x000fe20000041804 */
[----:B------:R-:W-:Y:S01]  /*12530*/  I2FP.F32.S32 R104, R0 ;  /* 0x0000000000687245 */ /* 0x000fe20000201400 */
[----:B------:R-:W-:-:S04]  /*12540*/  VIADD R105, R102, 0x10 ;  /* 0x0000001066697836 */ /* 0x000fc80000000000 */
[CC--:B------:R-:W-:Y:S01]  /*12550*/  FFMA.FTZ R33, R3.reuse, R104.reuse, R33 ;  /* 0x0000006803217223 */ /* 0x0c0fe20000010021 */
[C---:B------:R-:W-:Y:S02]  /*12560*/  VIADD R106, R102.reuse, 0x8 ;  /* 0x00000008666a7836 */ /* 0x040fe40000000000 */
[C---:B------:R-:W-:Y:S01]  /*12570*/  FFMA.FTZ R0, R3.reuse, R104, R35 ;  /* 0x0000006803007223 */ /* 0x040fe20000010023 */
[----:B------:R-:W-:Y:S01]  /*12580*/  VIADD R104, R102, 0x9 ;  /* 0x0000000966687836 */ /* 0x000fe20000000000 */
[----:B------:R-:W-:Y:S01]  /*12590*/  I2FP.F32.S32 R101, R105 ;  /* 0x0000006900657245 */ /* 0x000fe20000201400 */
[C---:B----4-:R-:W-:Y:S01]  /*125a0*/  HMMA.16816.F32.BF16 R16, R120.reuse, R108, R16 ;  /* 0x0000006c7810723c */ /* 0x050fe20000041810 */
[----:B------:R-:W-:Y:S01]  /*125b0*/  BAR.SYNC.DEFER_BLOCKING 0x0 ;  /* 0x0000000000007b1d */ /* 0x000fe20000010000 */
[C---:B------:R-:W-:Y:S02]  /*125c0*/  ISETP.GE.AND P0, PT, R106.reuse, R103, PT ;  /* 0x000000676a00720c */ /* 0x040fe40003f06270 */
[----:B------:R-:W-:Y:S01]  /*125d0*/  ISETP.GE.AND P4, PT, R106, R124, PT ;  /* 0x0000007c6a00720c */ /* 0x000fe20003f86270 */
[----:B------:R-:W-:Y:S01]  /*125e0*/  FFMA.FTZ R112, R3, R101, R26 ;  /* 0x0000006503707223 */ /* 0x000fe2000001001a */
[----:B------:R-:W-:Y:S01]  /*125f0*/  I2FP.F32.S32 R106, R106 ;  /* 0x0000006a006a7245 */ /* 0x000fe20000201400 */
[----:B------:R-:W-:Y:S01]  /*12600*/  HMMA.16816.F32.BF16 R12, R120, R110, R12 ;  /* 0x0000006e780c723c */ /* 0x000fe2000004180c */
[----:B------:R-:W-:Y:S01]  /*12610*/  FSEL R35, R33, -INF , !P1 ;  /* 0xff80000021237808 */ /* 0x000fe20004800000 */
[----:B------:R-:W-:Y:S01]  /*12620*/  VIADD R26, R102, 0x19 ;  /* 0x00000019661a7836 */ /* 0x000fe20000000000 */
[C---:B------:R-:W-:Y:S01]  /*12630*/  ISETP.GE.AND P5, PT, R104.reuse, R103, PT ;  /* 0x000000676800720c */ /* 0x040fe20003fa6270 */
[----:B------:R-:W-:Y:S01]  /*12640*/  FFMA.FTZ R28, R3, R106, R28 ;  /* 0x0000006a031c7223 */ /* 0x000fe2000001001c */
[----:B------:R-:W-:-:S02]  /*12650*/  ISETP.GE.AND P1, PT, R104, R124, PT ;  /* 0x0000007c6800720c */ /* 0x000fc40003f26270 */
[----:B------:R-:W-:Y:S01]  /*12660*/  I2FP.F32.S32 R104, R104 ;  /* 0x0000006800687245 */ /* 0x000fe20000201400 */
[C---:B------:R-:W-:Y:S01]  /*12670*/  FFMA.FTZ R111, R3.reuse, R101, R24 ;  /* 0x00000065036f7223 */ /* 0x040fe20000010018 */
[----:B------:R-:W-:Y:S01]  /*12680*/  FSEL R33, R28, -INF , !P0 ;  /* 0xff8000001c217808 */ /* 0x000fe20004000000 */
[C---:B------:R-:W-:Y:S01]  /*12690*/  FFMA.FTZ R28, R3.reuse, R106, R30 ;  /* 0x0000006a031c7223 */ /* 0x040fe2000001001e */
[C---:B------:R-:W-:Y:S02]  /*126a0*/  VIADD R30, R102.reuse, 0x11 ;  /* 0x00000011661e7836 */ /* 0x040fe40000000000 */
[CC--:B------:R-:W-:Y:S01]  /*126b0*/  FFMA.FTZ R29, R3.reuse, R104.reuse, R29 ;  /* 0x00000068031d7223 */ /* 0x0c0fe2000001001d */
[----:B------:R-:W-:Y:S01]  /*126c0*/  VIADD R24, R102, 0x18 ;  /* 0x0000001866187836 */ /* 0x000fe20000000000 */
[----:B------:R-:W-:Y:S01]  /*126d0*/  FSEL R0, R0, -INF , !P6 ;  /* 0xff80000000007808 */ /* 0x000fe20007000000 */
[----:B------:R-:W-:Y:S01]  /*126e0*/  FFMA.FTZ R31, R3, R104, R31 ;  /* 0x00000068031f7223 */ /* 0x000fe2000001001f */
[----:B------:R-:W-:-:S02]  /*126f0*/  FSEL R28, R28, -INF , !P4 ;  /* 0xff8000001c1c7808 */ /* 0x000fc40006000000 */
[----:B------:R-:W-:Y:S02]  /*12700*/  FSEL R29, R29, -INF , !P5 ;  /* 0xff8000001d1d7808 */ /* 0x000fe40006800000 */
[CC--:B------:R-:W-:Y:S02]  /*12710*/  ISETP.GE.AND P4, PT, R30.reuse, R103.reuse, PT ;  /* 0x000000671e00720c */ /* 0x0c0fe40003f86270 */
[----:B------:R-:W-:Y:S02]  /*12720*/  ISETP.GE.AND P5, PT, R30, R124, PT ;  /* 0x0000007c1e00720c */ /* 0x000fe40003fa6270 */
[----:B------:R-:W-:Y:S02]  /*12730*/  I2FP.F32.S32 R30, R30 ;  /* 0x0000001e001e7245 */ /* 0x000fe40000201400 */
[----:B------:R-:W-:Y:S02]  /*12740*/  ISETP.GE.AND P6, PT, R105, R103, PT ;  /* 0x000000676900720c */ /* 0x000fe40003fc6270 */
[----:B------:R-:W-:Y:S01]  /*12750*/  FSEL R110, R31, -INF , !P1 ;  /* 0xff8000001f6e7808 */ /* 0x000fe20004800000 */
[C---:B------:R-:W-:Y:S01]  /*12760*/  FFMA.FTZ R109, R3.reuse, R30, R25 ;  /* 0x0000001e036d7223 */ /* 0x040fe20000010019 */
[----:B------:R-:W-:Y:S01]  /*12770*/  I2FP.F32.S32 R25, R24 ;  /* 0x0000001800197245 */ /* 0x000fe20000201400 */
[----:B------:R-:W-:Y:S01]  /*12780*/  FFMA.FTZ R27, R3, R30, R27 ;  /* 0x0000001e031b7223 */ /* 0x000fe2000001001b */
[----:B------:R-:W-:-:S02]  /*12790*/  FSEL R111, R111, -INF , !P6 ;  /* 0xff8000006f6f7808 */ /* 0x000fc40007000000 */
[C---:B------:R-:W-:Y:S01]  /*127a0*/  ISETP.GE.AND P1, PT, R24.reuse, R103, PT ;  /* 0x000000671800720c */ /* 0x040fe20003f26270 */
[CC--:B------:R-:W-:Y:S01]  /*127b0*/  FFMA.FTZ R115, R3.reuse, R25.reuse, R20 ;  /* 0x0000001903737223 */ /* 0x0c0fe20000010014 */
[----:B------:R-:W-:Y:S01]  /*127c0*/  ISETP.GE.AND P6, PT, R24, R124, PT ;  /* 0x0000007c1800720c */ /* 0x000fe20003fc6270 */
[----:B------:R-:W-:Y:S01]  /*127d0*/  FFMA.FTZ R114, R3, R25, R22 ;  /* 0x0000001903727223 */ /* 0x000fe20000010016 */
[----:B------:R-:W-:Y:S01]  /*127e0*/  I2FP.F32.S32 R24, R26 ;  /* 0x0000001a00187245 */ /* 0x000fe20000201400 */
[C---:B------:R-:W-:Y:S01]  /*127f0*/  VIADD R22, R102.reuse, 0x20 ;  /* 0x0000002066167836 */ /* 0x040fe20000000000 */
[----:B------:R-:W-:Y:S01]  /*12800*/  ISETP.GE.AND P0, PT, R105, R124, PT ;  /* 0x0000007c6900720c */ /* 0x000fe20003f06270 */
[----:B------:R-:W-:Y:S01]  /*12810*/  VIADD R20, R102, 0x28 ;  /* 0x0000002866147836 */ /* 0x000fe20000000000 */
[----:B------:R-:W-:Y:S01]  /*12820*/  FSEL R122, R27, -INF , !P5 ;  /* 0xff8000001b7a7808 */ /* 0x000fe20006800000 */
[-C--:B------:R-:W-:Y:S01]  /*12830*/  FFMA.FTZ R21, R3, R24.reuse, R21 ;  /* 0x0000001803157223 */ /* 0x080fe20000010015 */
[----:B------:R-:W-:Y:S01]  /*12840*/  FSEL R115, R115, -INF , !P1 ;  /* 0xff80000073737808 */ /* 0x000fe20004800000 */
[----:B------:R-:W-:Y:S01]  /*12850*/  FFMA.FTZ R23, R3, R24, R23 ;  /* 0x0000001803177223 */ /* 0x000fe20000010017 */
[----:B------:R-:W-:Y:S01]  /*12860*/  FSEL R112, R112, -INF , !P0 ;  /* 0xff80000070707808 */ /* 0x000fe20004000000 */
[----:B------:R-:W-:Y:S01]  /*12870*/  VIADD R24, R102, 0x21 ;  /* 0x0000002166187836 */ /* 0x000fe20000000000 */
[----:B------:R-:W-:-:S02]  /*12880*/  ISETP.GE.AND P5, PT, R22, R103, PT ;  /* 0x000000671600720c */ /* 0x000fc40003fa6270 */
[----:B------:R-:W-:Y:S02]  /*12890*/  ISETP.GE.AND P1, PT, R22, R124, PT ;  /* 0x0000007c1600720c */ /* 0x000fe40003f26270 */
[----:B------:R-:W-:Y:S02]  /*128a0*/  ISETP.GE.AND P0, PT, R26, R103, PT ;  /* 0x000000671a00720c */ /* 0x000fe40003f06270 */
[----:B------:R-:W-:Y:S02]  /*128b0*/  I2FP.F32.S32 R22, R22 ;  /* 0x0000001600167245 */ /* 0x000fe40000201400 */
[----:B------:R-:W-:Y:S02]  /*128c0*/  FSEL R113, R21, -INF , !P0 ;  /* 0xff80000015717808 */ /* 0x000fe40004000000 */
[----:B------:R-:W-:Y:S01]  /*128d0*/  I2FP.F32.S32 R25, R20 ;  /* 0x0000001400197245 */ /* 0x000fe20000201400 */
[C---:B------:R-:W-:Y:S01]  /*128e0*/  FFMA.FTZ R21, R3.reuse, R22, R16 ;  /* 0x0000001603157223 */ /* 0x040fe20000010010 */
[----:B------:R-:W-:Y:S01]  /*128f0*/  I2FP.F32.S32 R16, R24 ;  /* 0x0000001800107245 */ /* 0x000fe20000201400 */
[C---:B------:R-:W-:Y:S01]  /*12900*/  FFMA.FTZ R18, R3.reuse, R22, R18 ;  /* 0x0000001603127223 */ /* 0x040fe20000010012 */
[----:B------:R-:W-:Y:S01]  /*12910*/  FSEL R114, R114, -INF , !P6 ;  /* 0xff80000072727808 */ /* 0x000fe20007000000 */
[C---:B------:R-:W-:Y:S01]  /*12920*/  FFMA.FTZ R22, R3.reuse, R25, R14 ;  /* 0x0000001903167223 */ /* 0x040fe2000001000e */
[----:B------:R-:W-:Y:S01]  /*12930*/  ISETP.GE.AND P6, PT, R24, R103, PT ;  /* 0x000000671800720c */ /* 0x000fe20003fc6270 */
[-C--:B------:R-:W-:Y:S01]  /*12940*/  FFMA.FTZ R17, R3, R16.reuse, R17 ;  /* 0x0000001003117223 */ /* 0x080fe20000010011 */
[----:B------:R-:W-:Y:S01]  /*12950*/  VIADD R14, R102, 0x29 ;  /* 0x00000029660e7836 */ /* 0x000fe20000000000 */
[----:B------:R-:W-:Y:S01]  /*12960*/  FSEL R109, R109, -INF , !P4 ;  /* 0xff8000006d6d7808 */ /* 0x000fe20006000000 */
[----:B------:R-:W-:Y:S01]  /*12970*/  FFMA.FTZ R19, R3, R16, R19 ;  /* 0x0000001003137223 */ /* 0x000fe20000010013 */
[----:B------:R-:W-:Y:S01]  /*12980*/  FSEL R118, R18, -INF , !P1 ;  /* 0xff80000012767808 */ /* 0x000fe20004800000 */
[----:B------:R-:W-:Y:S01]  /*12990*/  VIADD R16, R102, 0x30 ;  /* 0x0000003066107836 */ /* 0x000fe20000000000 */
[----:B------:R-:W-:-:S02]  /*129a0*/  FSEL R117, R17, -INF , !P6 ;  /* 0xff80000011757808 */ /* 0x000fc40007000000 */
[-C--:B------:R-:W-:Y:S02]  /*129b0*/  ISETP.GE.AND P4, PT, R26, R124.reuse, PT ;  /* 0x0000007c1a00720c */ /* 0x080fe40003f86270 */
[C---:B------:R-:W-:Y:S02]  /*129c0*/  ISETP.GE.AND P1, PT, R14.reuse, R103, PT ;  /* 0x000000670e00720c */ /* 0x040fe40003f26270 */
[----:B------:R-:W-:Y:S02]  /*129d0*/  ISETP.GE.AND P6, PT, R14, R124, PT ;  /* 0x0000007c0e00720c */ /* 0x000fe40003fc6270 */
[----:B------:R-:W-:Y:S02]  /*129e0*/  I2FP.F32.S32 R14, R14 ;  /* 0x0000000e000e7245 */ /* 0x000fe40000201400 */
[----:B------:R-:W-:Y:S01]  /*129f0*/  FSEL R120, R23, -INF , !P4 ;  /* 0xff80000017787808 */ /* 0x000fe20006000000 */
[C---:B------:R-:W-:Y:S01]  /*12a00*/  FFMA.FTZ R23, R3.reuse, R25, R12 ;  /* 0x0000001903177223 */ /* 0x040fe2000001000c */
[----:B------:R-:W-:Y:S01]  /*12a10*/  ISETP.GE.AND P0, PT, R24, R124, PT ;  /* 0x0000007c1800720c */ /* 0x000fe20003f06270 */
[-C--:B------:R-:W-:Y:S01]  /*12a20*/  FFMA.FTZ R13, R3, R14.reuse, R13 ;  /* 0x0000000e030d7223 */ /* 0x080fe2000001000d */
[----:B------:R-:W-:Y:S01]  /*12a30*/  ISETP.GE.AND P4, PT, R20, R103, PT ;  /* 0x000000671400720c */ /* 0x000fe20003f86270 */
[----:B------:R-:W-:Y:S01]  /*12a40*/  VIADD R12, R102, 0x31 ;  /* 0x00000031660c7836 */ /* 0x000fe20000000000 */
[----:B------:R-:W-:Y:S01]  /*12a50*/  FSEL R21, R21, -INF , !P5 ;  /* 0xff80000015157808 */ /* 0x000fe20006800000 */
[----:B------:R-:W-:Y:S01]  /*12a60*/  FFMA.FTZ R15, R3, R14, R15 ;  /* 0x0000000e030f7223 */ /* 0x000fe2000001000f */
[----:B------:R-:W-:-:S02]  /*12a70*/  ISETP.GE.AND P5, PT, R20, R124, PT ;  /* 0x0000007c1400720c */ /* 0x000fc40003fa6270 */
[----:B------:R-:W-:Y:S02]  /*12a80*/  I2FP.F32.S32 R17, R16 ;  /* 0x0000001000117245 */ /* 0x000fe40000201400 */
[----:B------:R-:W-:Y:S02]  /*12a90*/  FSEL R20, R19, -INF , !P0 ;  /* 0xff80000013147808 */ /* 0x000fe40004000000 */
[----:B------:R-:W-:Y:S01]  /*12aa0*/  FSEL R23, R23, -INF , !P4 ;  /* 0xff80000017177808 */ /* 0x000fe20006000000 */
[C---:B------:R-:W-:Y:S01]  /*12ab0*/  FFMA.FTZ R8, R3.reuse, R17, R8 ;  /* 0x0000001103087223 */ /* 0x040fe20000010008 */
[C---:B------:R-:W-:Y:S01]  /*12ac0*/  ISETP.GE.AND P0, PT, R16.reuse, R103, PT ;  /* 0x000000671000720c */ /* 0x040fe20003f06270 */
[----:B------:R-:W-:Y:S01]  /*12ad0*/  FFMA.FTZ R10, R3, R17, R10 ;  /* 0x00000011030a7223 */ /* 0x000fe2000001000a */
[----:B------:R-:W-:Y:S02]  /*12ae0*/  ISETP.GE.AND P4, PT, R16, R124, PT ;  /* 0x0000007c1000720c */ /* 0x000fe40003f86270 */
[----:B------:R-:W-:-:S02]  /*12af0*/  FSEL R22, R22, -INF , !P5 ;  /* 0xff80000016167808 */ /* 0x000fc40006800000 */
[----:B------:R-:W-:Y:S02]  /*12b00*/  FSEL R119, R13, -INF , !P1 ;  /* 0xff8000000d777808 */ /* 0x000fe40004800000 */
[C---:B------:R-:W-:Y:S02]  /*12b10*/  ISETP.GE.AND P5, PT, R12.reuse, R103, PT ;  /* 0x000000670c00720c */ /* 0x040fe40003fa6270 */
[----:B------:R-:W-:Y:S02]  /*12b20*/  I2FP.F32.S32 R16, R12 ;  /* 0x0000000c00107245 */ /* 0x000fe40000201400 */
[----:B------:R-:W-:Y:S01]  /*12b30*/  ISETP.GE.AND P1, PT, R12, R124, PT ;  /* 0x0000007c0c00720c */ /* 0x000fe20003f26270 */
[----:B------:R-:W-:Y:S01]  /*12b40*/  VIADD R12, R102, 0x38 ;  /* 0x00000038660c7836 */ /* 0x000fe20000000000 */
[----:B------:R-:W-:Y:S01]  /*12b50*/  FSEL R105, R8, -INF , !P0 ;  /* 0xff80000008697808 */ /* 0x000fe20004000000 */
[CC--:B------:R-:W-:Y:S01]  /*12b60*/  FFMA.FTZ R11, R3.reuse, R16.reuse, R11 ;  /* 0x00000010030b7223 */ /* 0x0c0fe2000001000b */
[----:B------:R-:W-:Y:S01]  /*12b70*/  FSEL R106, R10, -INF , !P4 ;  /* 0xff8000000a6a7808 */ /* 0x000fe20006000000 */
[----:B------:R-:W-:Y:S01]  /*12b80*/  FFMA.FTZ R101, R3, R16, R9 ;  /* 0x0000001003657223 */ /* 0x000fe20000010009 */
[----:B------:R-:W-:Y:S01]  /*12b90*/  I2FP.F32.S32 R8, R12 ;  /* 0x0000000c00087245 */ /* 0x000fe20000201400 */
[----:B------:R-:W-:Y:S01]  /*12ba0*/  VIADD R9, R102, 0x39 ;  /* 0x0000003966097836 */ /* 0x000fe20000000000 */
[----:B------:R-:W-:-:S02]  /*12bb0*/  ISETP.GE.AND P4, PT, R12, R124, PT ;  /* 0x0000007c0c00720c */ /* 0x000fc40003f86270 */
[----:B------:R-:W-:Y:S01]  /*12bc0*/  FSEL R116, R15, -INF , !P6 ;  /* 0xff8000000f747808 */ /* 0x000fe20007000000 */
[----:B------:R-:W-:Y:S01]  /*12bd0*/  FFMA.FTZ R6, R3, R8, R6 ;  /* 0x0000000803067223 */ /* 0x000fe20000010006 */
[----:B------:R-:W-:Y:S02]  /*12be0*/  FSEL R104, R11, -INF , !P1 ;  /* 0xff8000000b687808 */ /* 0x000fe40004800000 */
[C---:B------:R-:W-:Y:S02]  /*12bf0*/  ISETP.GE.AND P6, PT, R102.reuse, R103, PT ;  /* 0x000000676600720c */ /* 0x040fe40003fc6270 */
[----:B------:R-:W-:Y:S02]  /*12c00*/  ISETP.GE.AND P1, PT, R102, R124, PT ;  /* 0x0000007c6600720c */ /* 0x000fe40003f26270 */
[----:B------:R-:W-:Y:S02]  /*12c10*/  I2FP.F32.S32 R11, R102 ;  /* 0x00000066000b7245 */ /* 0x000fe40000201400 */
[----:B------:R-:W-:-:S02]  /*12c20*/  FSEL R102, R6, -INF , !P4 ;  /* 0xff80000006667808 */ /* 0x000fc40006000000 */
[----:B------:R-:W-:Y:S02]  /*12c30*/  ISETP.GT.AND P4, PT, R160, R147, PT ;  /* 0x00000093a000720c */ /* 0x000fe40003f84270 */
[----:B------:R-:W-:Y:S02]  /*12c40*/  FSEL R101, R101, -INF , !P5 ;  /* 0xff80000065657808 */ /* 0x000fe40006800000 */
[-C--:B------:R-:W-:Y:S02]  /*12c50*/  ISETP.GE.AND P0, PT, R12, R103.reuse, PT ;  /* 0x000000670c00720c */ /* 0x080fe40003f06270 */
[----:B------:R-:W-:Y:S01]  /*12c60*/  ISETP.GE.AND P5, PT, R9, R103, PT ;  /* 0x000000670900720c */ /* 0x000fe20003fa6270 */
[C---:B------:R-:W-:Y:S01]  /*12c70*/  FFMA.FTZ R103, R3.reuse, R8, R4 ;  /* 0x0000000803677223 */ /* 0x040fe20000010004 */
[----:B------:R-:W-:Y:S01]  /*12c80*/  I2FP.F32.S32 R4, R9 ;  /* 0x0000000900047245 */ /* 0x000fe20000201400 */
[----:B------:R-:W-:-:S03]  /*12c90*/  FFMA.FTZ R8, R3, R11, R34 ;  /* 0x0000000b03087223 */ /* 0x000fc60000010022 */
[----:B------:R-:W-:Y:S01]  /*12ca0*/  FSEL R103, R103, -INF , !P0 ;  /* 0xff80000067677808 */ /* 0x000fe20004000000 */
[----:B------:R-:W-:Y:S01]  /*12cb0*/  FFMA.FTZ R5, R3, R4, R5 ;  /* 0x0000000403057223 */ /* 0x000fe20000010005 */
[----:B------:R-:W-:Y:S01]  /*12cc0*/  ISETP.GE.AND P0, PT, R9, R124, PT ;  /* 0x0000007c0900720c */ /* 0x000fe20003f06270 */
[C---:B------:R-:W-:Y:S01]  /*12cd0*/  FFMA.FTZ R9, R3.reuse, R11, R32 ;  /* 0x0000000b03097223 */ /* 0x040fe20000010020 */
[----:B------:R-:W-:Y:S01]  /*12ce0*/  FFMA.FTZ R7, R3, R4, R7 ;  /* 0x0000000403077223 */ /* 0x000fe20000010007 */
[----:B------:R-:W-:Y:S02]  /*12cf0*/  FSEL R8, R8, -INF , !P1 ;  /* 0xff80000008087808 */ /* 0x000fe40004800000 */
        /* <DEDUP_REMOVED lines=57> */
[----:B--2---:R-:W-:Y:S02]  /*13090*/  IMAD.IADD R11, R11, 0x1, -R12 ;  /* 0x000000010b0b7824 */ /* 0x004fe400078e0a0c */
[----:B------:R-:W-:-:S03]  /*130a0*/  IMAD.WIDE.U32 R12, R10, R6, RZ ;  /* 0x000000060a0c7225 */ /* 0x000fc600078e00ff */
[----:B------:R-:W-:Y:S02]  /*130b0*/  SHF.R.S32.HI R15, RZ, 0x1f, R11 ;  /* 0x0000001fff0f7819 */ /* 0x000fe4000001140b */
[----:B------:R-:W-:-:S03]  /*130c0*/  IADD3 R13, R13, R7, RZ ;  /* 0x000000070d0d7210 */ /* 0x000fc60007ffe0ff */
[----:B---3--:R-:W-:-:S04]  /*130d0*/  IMAD R6, R15, R4, RZ ;  /* 0x000000040f067224 */ /* 0x008fc800078e02ff */
[C---:B------:R-:W-:Y:S02]  /*130e0*/  IMAD R5, R11.reuse, R5, R6 ;  /* 0x000000050b057224 */ /* 0x040fe400078e0206 */
[----:B------:R-:W-:-:S04]  /*130f0*/  IMAD.WIDE.U32 R10, R11, R4, R12 ;  /* 0x000000040b0a7225 */ /* 0x000fc800078e000c */
[----:B------:R-:W-:Y:S01]  /*13100*/  IMAD.IADD R7, R11, 0x1, R5 ;  /* 0x000000010b077824 */ /* 0x000fe200078e0205 */
[----:B------:R-:W-:Y:S06]  /*13110*/  BRA `(.L_x_8185) ;  /* 0x00000000000c7947 */ /* 0x000fec0003800000 */
.L_x_8184:
[----:B------:R-:W1:Y:S02]  /*13120*/  LDC R10, c[0x0][0x248] ;  /* 0x00009200ff0a7b82 */ /* 0x000e640000000800 */
[----:B-1----:R-:W-:-:S04]  /*13130*/  LEA R10, -R10, RZ, 0x6 ;  /* 0x000000ff0a0a7211 */ /* 0x002fc800078e31ff */
[----:B------:R-:W-:-:S07]  /*13140*/  SHF.R.S32.HI R7, RZ, 0x1f, R10 ;  /* 0x0000001fff077819 */ /* 0x000fce000001140a */
.L_x_8185:
        /* <DEDUP_REMOVED lines=21> */
[-C--:B------:R-:W-:Y:S01]  /*132a0*/  @P2 LEA R24, P0, R4, R158.reuse, 0x1 ;  /* 0x0000009e04182211 */ /* 0x080fe200078008ff */
[----:B------:R-:W-:Y:S01]  /*132b0*/  @!P1 IMAD.X R7, R148, 0x1, R7, P5 ;  /* 0x0000000194079824 */ /* 0x000fe200028e0607 */
[-C--:B------:R-:W-:Y:S01]  /*132c0*/  @!P1 LEA R26, P5, R4, R158.reuse, 0x1 ;  /* 0x0000009e041a9211 */ /* 0x080fe200078a08ff */
        /* <DEDUP_REMOVED lines=45> */
.L_x_8183:
        /* <DEDUP_REMOVED lines=44> */
[----:B------:R-:W-:Y:S02]  /*13860*/  FSEL R108, R108, RZ, P1 ;  /* 0x000000ff6c6c7208 */ /* 0x000fe40000800000 */
[----:B------:R-:W-:-:S03]  /*13870*/  FSETP.NEU.FTZ.AND P0, PT, R26, -INF , PT ;  /* 0xff8000001a00780b */ /* 0x000fc60003f1d000 */
[--C-:B------:R-:W-:Y:S01]  /*13880*/  FFMA.FTZ R30, R35, UR8, -R108.reuse ;  /* 0x00000008231e7c23 */ /* 0x100fe2000801086c */
[C---:B------:R-:W-:Y:S01]  /*13890*/  FMUL.FTZ R35, R26.reuse, UR8 ;  /* 0x000000081a237c20 */ /* 0x040fe20008410000 */
[--C-:B------:R-:W-:Y:S01]  /*138a0*/  FFMA.FTZ R32, R9, UR8, -R108.reuse ;  /* 0x0000000809207c23 */ /* 0x100fe2000801086c */
[--C-:B------:R-:W-:Y:S01]  /*138b0*/  FFMA.FTZ R25, R33, UR8, -R108.reuse ;  /* 0x0000000821197c23 */ /* 0x100fe2000801086c */
[----:B------:R-:W-:Y:S01]  /*138c0*/  FSEL R33, R27, RZ, P1 ;  /* 0x000000ff1b217208 */ /* 0x000fe20000800000 */
[--C-:B------:R-:W-:Y:S01]  /*138d0*/  FFMA.FTZ R24, R29, UR8, -R108.reuse ;  /* 0x000000081d187c23 */ /* 0x100fe2000801086c */
[----:B------:R-:W-:Y:S01]  /*138e0*/  FSEL R35, R35, RZ, P0 ;  /* 0x000000ff23237208 */ /* 0x000fe20000000000 */
[----:B------:R-:W-:Y:S01]  /*138f0*/  MUFU.EX2 R30, R30 ;  /* 0x0000001e001e7308 */ /* 0x000fe20000000800 */
        /* <DEDUP_REMOVED lines=8> */
[----:B------:R-:W-:Y:S01]  /*13980*/  FMUL.FTZ R33, R33, UR8 ;  /* 0x0000000821217c20 */ /* 0x000fe20008410000 */
[--C-:B------:R-:W-:Y:S01]  /*13990*/  FFMA.FTZ R29, R110, UR8, -R35.reuse ;  /* 0x000000086e1d7c23 */ /* 0x100fe20008010823 */
[----:B------:R-:W-:Y:S01]  /*139a0*/  FMUL.FTZ R2, R2, UR8 ;  /* 0x0000000802027c20 */ /* 0x000fe20008410000 */
        /* <DEDUP_REMOVED lines=27> */
[----:B------:R-:W-:Y:S01]  /*13b60*/  FFMA.FTZ R108, R107, UR8, -R108 ;  /* 0x000000086b6c7c23 */ /* 0x000fe2000801086c */
        /* <DEDUP_REMOVED lines=78> */
[C---:B-1----:R-:W-:Y:S01]  /*14050*/  HMMA.16816.F32.BF16 R44, R4.reuse, R8, R44 ;  /* 0x00000008042c723c */ /* 0x042fe2000004182c */
[----:B------:R-:W1:Y:S01]  /*14060*/  MUFU.EX2 R110, R110 ;  /* 0x0000006e006e7308 */ /* 0x000e620000000800 */
[-C--:B------:R-:W-:Y:S01]  /*14070*/  FMUL.FTZ R82, R82, R2.reuse ;  /* 0x0000000252527220 */ /* 0x080fe20000410000 */
[-C--:B------:R-:W-:Y:S01]  /*14080*/  FMUL.FTZ R83, R83, R2.reuse ;  /* 0x0000000253537220 */ /* 0x080fe20000410000 */
[----:B------:R-:W-:Y:S01]  /*14090*/  FFMA.FTZ R33, R165, R33, R32 ;  /* 0x00000021a5217223 */ /* 0x000fe20000010020 */
[----:B------:R-:W-:Y:S01]  /*140a0*/  FFMA.FTZ R31, R166, R2, R31 ;  /* 0x00000002a61f7223 */ /* 0x000fe2000001001f */
[C---:B------:R-:W-:Y:S01]  /*140b0*/  HMMA.16816.F32.BF16 R48, R4.reuse, R10, R48 ;  /* 0x0000000a0430723c */ /* 0x040fe20000041830 */
[----:B------:R-:W3:Y:S01]  /*140c0*/  LDSM.16.MT88.4 R8, [R140+0xa000] ;  /* 0x00a000008c08783b */ /* 0x000ee20000004200 */
[----:B------:R-:W-:Y:S01]  /*140d0*/  FADD.FTZ R30, R30, R33 ;  /* 0x000000211e1e7221 */ /* 0x000fe20000010000 */
[----:B------:R-:W-:Y:S01]  /*140e0*/  MUFU.EX2 R100, R100 ;  /* 0x0000006400647308 */ /* 0x000fe20000000800 */
[----:B------:R-:W-:Y:S01]  /*140f0*/  FADD.FTZ R31, R0, R31 ;  /* 0x0000001f001f7221 */ /* 0x000fe20000010000 */
[----:B------:R-:W-:Y:S01]  /*14100*/  MOV R2, R26 ;  /* 0x0000001a00027202 */ /* 0x000fe20000000f00 */
[----:B--2---:R-:W-:Y:S01]  /*14110*/  HMMA.16816.F32.BF16 R52, R4, R12, R52 ;  /* 0x0000000c0434723c */ /* 0x004fe20000041834 */
[----:B------:R-:W-:Y:S01]  /*14120*/  FADD.FTZ R25, R25, R30 ;  /* 0x0000001e19197221 */ /* 0x000fe20000010000 */
[----:B------:R-:W-:-:S03]  /*14130*/  FADD.FTZ R28, R28, R31 ;  /* 0x0000001f1c1c7221 */ /* 0x000fc60000010000 */
[----:B------:R-:W-:Y:S01]  /*14140*/  MUFU.EX2 R109, R109 ;  /* 0x0000006d006d7308 */ /* 0x000fe20000000800 */
[----:B------:R-:W-:Y:S01]  /*14150*/  HMMA.16816.F32.BF16 R56, R4, R14, R56 ;  /* 0x0000000e0438723c */ /* 0x000fe20000041838 */
[----:B------:R-:W2:Y:S01]  /*14160*/  LDSM.16.MT88.4 R12, [R138+0xa000] ;  /* 0x00a000008a0c783b */ /* 0x000ea20000004200 */
[----:B------:R-:W-:Y:S01]  /*14170*/  FADD.FTZ R24, R24, R25 ;  /* 0x0000001918187221 */ /* 0x000fe20000010000 */
[----:B------:R-:W-:-:S04]  /*14180*/  FADD.FTZ R29, R29, R28 ;  /* 0x0000001c1d1d7221 */ /* 0x000fc80000010000 */
[----:B------:R-:W-:Y:S08]  /*14190*/  MUFU.EX2 R112, R112 ;  /* 0x0000007000707308 */ /* 0x000ff00000000800 */
[----:B------:R-:W4:Y:S08]  /*141a0*/  MUFU.EX2 R115, R115 ;  /* 0x0000007300737308 */ /* 0x000f300000000800 */
[----:B------:R-:W-:Y:S01]  /*141b0*/  MUFU.EX2 R114, R114 ;  /* 0x0000007200727308 */ /* 0x000fe20000000800 */
[C---:B---3--:R-:W-:Y:S07]  /*141c0*/  HMMA.16816.F32.BF16 R60, R4.reuse, R8, R60 ;  /* 0x00000008043c723c */ /* 0x048fee000004183c */
[----:B------:R-:W3:Y:S01]  /*141d0*/  MUFU.EX2 R113, R113 ;  /* 0x0000007100717308 */ /* 0x000ee20000000800 */
[C---:B------:R-:W-:Y:S01]  /*141e0*/  HMMA.16816.F32.BF16 R64, R4.reuse, R10, R64 ;  /* 0x0000000a0440723c */ /* 0x040fe20000041840 */
[----:B------:R-:W5:Y:S06]  /*141f0*/  LDSM.16.MT88.4 R8, [R137+0xa000] ;  /* 0x00a000008908783b */ /* 0x000f6c0000004200 */
[----:B------:R-:W-:Y:S01]  /*14200*/  MUFU.EX2 R121, R121 ;  /* 0x0000007900797308 */ /* 0x000fe20000000800 */
[C---:B--2---:R-:W-:Y:S06]  /*14210*/  HMMA.16816.F32.BF16 R68, R4.reuse, R12, R68 ;  /* 0x0000000c0444723c */ /* 0x044fec0000041844 */
[C---:B------:R-:W-:Y:S01]  /*14220*/  HMMA.16816.F32.BF16 R72, R4.reuse, R14, R72 ;  /* 0x0000000e0448723c */ /* 0x040fe20000041848 */
[----:B------:R-:W2:Y:S01]  /*14230*/  LDSM.16.MT88.4 R12, [R136+0xa000] ;  /* 0x00a00000880c783b */ /* 0x000ea20000004200 */
[----:B------:R-:W3:Y:S08]  /*14240*/  MUFU.EX2 R122, R122 ;  /* 0x0000007a007a7308 */ /* 0x000ef00000000800 */
[----:B------:R-:W-:Y:S08]  /*14250*/  MUFU.EX2 R117, R117 ;  /* 0x0000007500757308 */ /* 0x000ff00000000800 */
[----:B------:R-:W-:Y:S08]  /*14260*/  MUFU.EX2 R120, R120 ;  /* 0x0000007800787308 */ /* 0x000ff00000000800 */
[----:B------:R-:W-:Y:S01]  /*14270*/  MUFU.EX2 R118, R118 ;  /* 0x0000007600767308 */ /* 0x000fe20000000800 */
[C---:B-----5:R-:W-:Y:S07]  /*14280*/  HMMA.16816.F32.BF16 R88, R4.reuse, R8, R88 ;  /* 0x000000080458723c */ /* 0x060fee0000041858 */
[----:B------:R-:W5:Y:S01]  /*14290*/  MUFU.EX2 R123, R123 ;  /* 0x0000007b007b7308 */ /* 0x000f620000000800 */
[C---:B------:R-:W-:Y:S01]  /*142a0*/  HMMA.16816.F32.BF16 R76, R4.reuse, R10, R76 ;  /* 0x0000000a044c723c */ /* 0x040fe2000004184c */
[----:B------:R-:W5:Y:S05]  /*142b0*/  LDSM.16.MT88.4 R8, [R138+0x8800] ;  /* 0x008800008a08783b */ /* 0x000f6a0000004200 */
[C---:B--2---:R-:W-:Y:S01]  /*142c0*/  HMMA.16816.F32.BF16 R84, R4.reuse, R12, R84 ;  /* 0x0000000c0454723c */ /* 0x044fe20000041854 */
[----:B------:R-:W-:Y:S05]  /*142d0*/  MUFU.EX2 R119, R119 ;  /* 0x0000007700777308 */ /* 0x000fea0000000800 */
[----:B------:R-:W-:Y:S01]  /*142e0*/  HMMA.16816.F32.BF16 R80, R4, R14, R80 ;  /* 0x0000000e0450723c */ /* 0x000fe20000041850 */
[----:B------:R-:W2:Y:S02]  /*142f0*/  LDSM.16.MT88.4 R12, [R137+0x8800] ;  /* 0x00880000890c783b */ /* 0x000ea40000004200 */
[----:B------:R-:W2:Y:S04]  /*14300*/  MUFU.EX2 R116, R116 ;  /* 0x0000007400747308 */ /* 0x000ea80000000800 */
[----:B-1----:R-:W-:-:S02]  /*14310*/  F2FP.BF16.F32.PACK_AB R4, R110, R111 ;  /* 0x0000006f6e04723e */ /* 0x002fc400000010ff */
[----:B----4-:R-:W-:Y:S01]  /*14320*/  F2FP.BF16.F32.PACK_AB R5, R115, R112 ;  /* 0x000000707305723e */ /* 0x010fe200000010ff */
[----:B------:R-:W-:Y:S01]  /*14330*/  FADD.FTZ R112, R112, R29 ;  /* 0x0000001d70707221 */ /* 0x000fe20000010000 */
[----:B------:R-:W-:Y:S01]  /*14340*/  F2FP.BF16.F32.PACK_AB R6, R109, R100 ;  /* 0x000000646d06723e */ /* 0x000fe200000010ff */
[----:B------:R-:W-:Y:S01]  /*14350*/  MUFU.EX2 R105, R105 ;  /* 0x0000006900697308 */ /* 0x000fe20000000800 */
[----:B---3--:R-:W-:Y:S01]  /*14360*/  F2FP.BF16.F32.PACK_AB R7, R113, R114 ;  /* 0x000000727107723e */ /* 0x008fe200000010ff */
[----:B------:R-:W-:-:S04]  /*14370*/  FADD.FTZ R115, R115, R112 ;  /* 0x0000007073737221 */ /* 0x000fc80000010000 */
[----:B------:R-:W-:Y:S02]  /*14380*/  FADD.FTZ R114, R114, R115 ;  /* 0x0000007372727221 */ /* 0x000fe40000010000 */
[----:B------:R-:W-:Y:S01]  /*14390*/  HMMA.16816.F32.BF16 R96, R4, R16, R96 ;  /* 0x000000100460723c */ /* 0x000fe20000041860 */
[----:B------:R-:W1:Y:S01]  /*143a0*/  MUFU.EX2 R124, R124 ;  /* 0x0000007c007c7308 */ /* 0x000e620000000800 */
[----:B------:R-:W-:-:S04]  /*143b0*/  FADD.FTZ R113, R113, R114 ;  /* 0x0000007271717221 */ /* 0x000fc80000010000 */
[C---:B------:R-:W-:Y:S01]  /*143c0*/  HMMA.16816.F32.BF16 R92, R4.reuse, R18, R92 ;  /* 0x00000012045c723c */ /* 0x040fe2000004185c */
[----:B------:R-:W3:Y:S02]  /*143d0*/  LDSM.16.MT88.4 R16, [R140+0xa800] ;  /* 0x00a800008c10783b */ /* 0x000ee40000004200 */
[----:B------:R-:W-:Y:S03]  /*143e0*/  MUFU.EX2 R101, R101 ;  /* 0x0000006500657308 */ /* 0x000fe60000000800 */
[C---:B-----5:R-:W-:Y:S05]  /*143f0*/  HMMA.16816.F32.BF16 R36, R4.reuse, R8, R36 ;  /* 0x000000080424723c */ /* 0x060fea0000041824 */
[----:B------:R-:W-:Y:S01]  /*14400*/  MUFU.EX2 R108, R108 ;  /* 0x0000006c006c7308 */ /* 0x000fe20000000800 */
[C---:B------:R-:W-:Y:S01]  /*14410*/  HMMA.16816.F32.BF16 R40, R4.reuse, R10, R40 ;  /* 0x0000000a0428723c */ /* 0x040fe20000041828 */
[----:B------:R-:W4:Y:S05]  /*14420*/  LDSM.16.MT88.4 R8, [R136+0x8800] ;  /* 0x008800008808783b */ /* 0x000f2a0000004200 */
[C---:B--2---:R-:W-:Y:S01]  /*14430*/  HMMA.16816.F32.BF16 R44, R4.reuse, R12, R44 ;  /* 0x0000000c042c723c */ /* 0x044fe2000004182c */
[----:B------:R-:W-:Y:S05]  /*14440*/  MUFU.EX2 R103, R103 ;  /* 0x0000006700677308 */ /* 0x000fea0000000800 */
[C---:B------:R-:W-:Y:S01]  /*14450*/  HMMA.16816.F32.BF16 R48, R4.reuse, R14, R48 ;  /* 0x0000000e0430723c */ /* 0x040fe20000041830 */
[----:B------:R-:W2:Y:S02]  /*14460*/  LDSM.16.MT88.4 R12, [R138+0xa800] ;  /* 0x00a800008a0c783b */ /* 0x000ea40000004200 */
[----:B------:R-:W5:Y:S08]  /*14470*/  MUFU.EX2 R104, R104 ;  /* 0x0000006800687308 */ /* 0x000f700000000800 */
[----:B------:R-:W-:Y:S01]  /*14480*/  MUFU.EX2 R102, R102 ;  /* 0x0000006600667308 */ /* 0x000fe20000000800 */
[C---:B---3--:R-:W-:Y:S07]  /*14490*/  HMMA.16816.F32.BF16 R60, R4.reuse, R16, R60 ;  /* 0x00000010043c723c */ /* 0x048fee000004183c */
[----:B------:R-:W3:Y:S01]  /*144a0*/  MUFU.EX2 R35, R35 ;  /* 0x0000002300237308 */ /* 0x000ee20000000800 */
[C---:B------:R-:W-:Y:S01]  /*144b0*/  HMMA.16816.F32.BF16 R64, R4.reuse, R18, R64 ;  /* 0x000000120440723c */ /* 0x040fe20000041840 */
[----:B------:R-:W-:Y:S05]  /*144c0*/  LDSM.16.MT88.4 R16, [R137+0x9000] ;  /* 0x009000008910783b */ /* 0x000fea0000004200 */
        /* <DEDUP_REMOVED lines=11> */
[----:B------:R-:W2:Y:S06]  /*14580*/  LDSM.16.MT88.4 R12, [R136+0x9000] ;  /* 0x00900000880c783b */ /* 0x000eac0000004200 */
[----:B------:R-:W-:-:S02]  /*14590*/  F2FP.BF16.F32.PACK_AB R4, R122, R121 ;  /* 0x000000797a04723e */ /* 0x000fc400000010ff */
[----:B------:R-:W-:Y:S02]  /*145a0*/  F2FP.BF16.F32.PACK_AB R5, R123, R118 ;  /* 0x000000767b05723e */ /* 0x000fe400000010ff */
[----:B------:R-:W-:Y:S02]  /*145b0*/  F2FP.BF16.F32.PACK_AB R6, R120, R117 ;  /* 0x000000757806723e */ /* 0x000fe400000010ff */
[----:B------:R-:W-:-:S07]  /*145c0*/  F2FP.BF16.F32.PACK_AB R7, R116, R119 ;  /* 0x000000777407723e */ /* 0x000fce00000010ff */
[C---:B------:R-:W-:Y:S06]  /*145d0*/  HMMA.16816.F32.BF16 R44, R4.reuse, R16, R44 ;  /* 0x00000010042c723c */ /* 0x040fec000004182c */
        /* <DEDUP_REMOVED lines=13> */
[----:B------:R-:W-:Y:S05]  /*146b0*/  LDSM.16.MT88.4 R16, [R137+0x9800] ;  /* 0x009800008910783b */ /* 0x000fea0000004200 */
[C---:B----4-:R-:W-:Y:S06]  /*146c0*/  HMMA.16816.F32.BF16 R60, R4.reuse, R8, R60 ;  /* 0x00000008043c723c */ /* 0x050fec000004183c */
[C---:B------:R-:W-:Y:S01]  /*146d0*/  HMMA.16816.F32.BF16 R64, R4.reuse, R10, R64 ;  /* 0x0000000a0440723c */ /* 0x040fe20000041840 */
[----:B------:R-:W1:Y:S05]  /*146e0*/  LDSM.16.MT88.4 R8, [R140+0x9800] ;  /* 0x009800008c08783b */ /* 0x000e6a0000004200 */
        /* <DEDUP_REMOVED lines=8> */
[----:B------:R-:W-:Y:S02]  /*14770*/  F2FP.BF16.F32.PACK_AB R6, R108, R101 ;  /* 0x000000656c06723e */ /* 0x000fe400000010ff */
[----:B---3--:R-:W-:-:S07]  /*14780*/  F2FP.BF16.F32.PACK_AB R7, R35, R102 ;  /* 0x000000662307723e */ /* 0x008fce00000010ff */
        /* <DEDUP_REMOVED lines=23> */
[----:B------:R-:W-:Y:S01]  /*14900*/  FADD.FTZ R121, R121, R0 ;  /* 0x0000000079797221 */ /* 0x000fe20000010000 */
[----:B------:R-:W-:-:S03]  /*14910*/  FADD.FTZ R0, R118, R113 ;  /* 0x0000007176007221 */ /* 0x000fc60000010000 */
        /* <DEDUP_REMOVED lines=15> */
[----:B------:R-:W-:-:S11]  /*14a10*/  FADD.FTZ R166, R35, R102 ;  /* 0x0000006623a67221 */ /* 0x000fd60000010000 */
.L_x_8180:
        /* <DEDUP_REMOVED lines=12> */
.L_x_8190:
        /* <DEDUP_REMOVED lines=70> */
.L_x_8187:
        /* <DEDUP_REMOVED lines=9> */
[----:B------:R-:W-:Y:S01]  /*14fd0*/  @P4 LDGSTS.E.BYPASS.LTC128B.128 [R156+0x8000], desc[UR6][R170.64] ;  /* 0x08000000aa9c4fae */ /* 0x000fe2000b901d46 */
[----:B------:R-:W-:Y:S02]  /*14fe0*/  IADD3 R0, P1, R151, R169, RZ ;  /* 0x000000a997007210 */ /* 0x000fe40007f3e0ff */
[CCC-:B------:R-:W-:Y:S01]  /*14ff0*/  @P4 LEA.HI.X R177, R169.reuse, R167.reuse, R2.reuse, 0x1, P5 ;  /* 0x000000a7a9b14211 */ /* 0x1c0fe200028f0c02 */
[----:B------:R-:W-:Y:S01]  /*15000*/  @!P4 STS.128 [R156+0x8000], RZ ;  /* 0x008000ff9c00c388 */ /* 0x000fe20000000c00 */
[-CC-:B------:R-:W-:Y:S01]  /*15010*/  @P2 LEA.HI.X R173, R169, R167.reuse, R2.reuse, 0x1, P0 ;  /* 0x000000a7a9ad2211 */ /* 0x180fe200000f0c02 */
[----:B------:R-:W-:Y:S01]  /*15020*/  IMAD.X R175, R150, 0x1, R2, P1 ;  /* 0x0000000196af7824 */ /* 0x000fe200008e0602 */
[C---:B------:R-:W-:Y:S01]  /*15030*/  @P4 LEA R180, P6, R0.reuse, R168, 0x1 ;  /* 0x000000a800b44211 */ /* 0x040fe200078c08ff */
[----:B------:R-:W-:Y:S01]  /*15040*/  @!PT LDS RZ, [RZ] ;  /* 0x00000000fffff984 */ /* 0x000fe20000000800 */
[----:B------:R-:W-:Y:S01]  /*15050*/  @!PT LDS RZ, [RZ] ;  /* 0x00000000fffff984 */ /* 0x000fe20000000800 */
[----:B------:R-:W-:Y:S01]  /*15060*/  @!PT LDS RZ, [RZ] ;  /* 0x00000000fffff984 */ /* 0x000fe20000000800 */
[----:B------:R-:W-:Y:S01]  /*15070*/  @P2 LDGSTS.E.BYPASS.LTC128B.128 [R156+0xa000], desc[UR6][R170.64+0x80] ;  /* 0x0a000080aa9c2fae */ /* 0x000fe2000b901d46 */
[----:B------:R-:W-:Y:S02]  /*15080*/  IADD3 R169, P0, R151, R0, RZ ;  /* 0x0000000097a97210 */ /* 0x000fe40007f1e0ff */
[CCC-:B------:R-:W-:Y:S01]  /*15090*/  @P4 LEA.HI.X R181, R0.reuse, R167.reuse, R175.reuse, 0x1, P6 ;  /* 0x000000a700b54211 */ /* 0x1c0fe200030f0caf */
[----:B------:R-:W-:Y:S01]  /*150a0*/  @!P2 STS.128 [R156+0xa000], RZ ;  /* 0x00a000ff9c00a388 */ /* 0x000fe20000000c00 */
[-C--:B------:R-:W-:Y:S01]  /*150b0*/  @P2 LEA R174, P1, R0, R168.reuse, 0x1 ;  /* 0x000000a800ae2211 */ /* 0x080fe200078208ff */
[--C-:B------:R-:W-:Y:S01]  /*150c0*/  IMAD.X R2, R150, 0x1, R175.reuse, P0 ;  /* 0x0000000196027824 */ /* 0x100fe200000e06af */
[CC--:B------:R-:W-:Y:S01]  /*150d0*/  @P4 LEA R178, P5, R169.reuse, R168.reuse, 0x1 ;  /* 0x000000a8a9b24211 */ /* 0x0c0fe200078a08ff */
[----:B------:R-:W-:Y:S01]  /*150e0*/  @!PT LDS RZ, [RZ] ;  /* 0x00000000fffff984 */ /* 0x000fe20000000800 */
[----:B------:R-:W-:Y:S01]  /*150f0*/  @!PT LDS RZ, [RZ] ;  /* 0x00000000fffff984 */ /* 0x000fe20000000800 */
[----:B------:R-:W-:Y:S01]  /*15100*/  @!PT LDS RZ, [RZ] ;  /* 0x00000000fffff984 */ /* 0x000fe20000000800 */
[----:B------:R-:W-:Y:S01]  /*15110*/  @P4 LDGSTS.E.BYPASS.LTC128B.128 [R156+0x8800], desc[UR6][R176.64] ;  /* 0x08800000b09c4fae */ /* 0x000fe2000b901d46 */
[-C--:B------:R-:W-:Y:S02]  /*15120*/  @P2 LEA.HI.X R175, R0, R167.reuse, R175, 0x1, P1 ;  /* 0x000000a700af2211 */ /* 0x080fe400008f0caf */
[CCC-:B------:R-:W-:Y:S01]  /*15130*/  @P4 LEA.HI.X R179, R169.reuse, R167.reuse, R2.reuse, 0x1, P5 ;  /* 0x000000a7a9b34211 */ /* 0x1c0fe200028f0c02 */
[----:B------:R-:W-:Y:S01]  /*15140*/  @!P4 STS.128 [R156+0x8800], RZ ;  /* 0x008800ff9c00c388 */ /* 0x000fe20000000c00 */
[C---:B------:R-:W-:Y:S03]  /*15150*/  @P2 LEA R168, P0, R169.reuse, R168, 0x1 ;  /* 0x000000a8a9a82211 */ /* 0x040fe600078008ff */
[----:B------:R-:W-:Y:S01]  /*15160*/  @!PT LDS RZ, [RZ] ;  /* 0x00000000fffff984 */ /* 0x000fe20000000800 */
[----:B------:R-:W-:Y:S01]  /*15170*/  @!PT LDS RZ, [RZ] ;  /* 0x00000000fffff984 */ /* 0x000fe20000000800 */
[----:B------:R-:W-:Y:S01]  /*15180*/  @!PT LDS RZ, [RZ] ;  /* 0x00000000fffff984 */ /* 0x000fe20000000800 */
[----:B------:R-:W-:Y:S01]  /*15190*/  @P2 LDGSTS.E.BYPASS.LTC128B.128 [R156+0xa800], desc[UR6][R172.64+0x80] ;  /* 0x0a800080ac9c2fae */ /* 0x000fe2000b901d46 */
[----:B------:R-:W-:Y:S01]  /*151a0*/  @P2 LEA.HI.X R169, R169, R167, R2, 0x1, P0 ;  /* 0x000000a7a9a92211 */ /* 0x000fe200000f0c02 */
[----:B------:R-:W-:Y:S01]  /*151b0*/  IMAD.MOV.U32 R167, RZ, RZ, R171 ;  /* 0x000000ffffa77224 */ /* 0x000fe200078e00ab */
[----:B------:R-:W-:Y:S01]  /*151c0*/  ISETP.GT.AND P0, PT, R160, R147, PT ;  /* 0x00000093a000720c */ /* 0x000fe20003f04270 */
        /* <DEDUP_REMOVED lines=27> */
[----:B------:R-:W1:Y:S04]  /*15380*/  LDSM.16.M88.4 R120, [R145+0x5800] ;  /* 0x005800009178783b */ /* 0x000e680000000200 */
        /* <DEDUP_REMOVED lines=147> */
[-C--:B------:R-:W-:Y:S01]  /*15cc0*/  LEA R116, P1, R105, R154.reuse, 0x2 ;  /* 0x0000009a69747211 */ /* 0x080fe200078210ff */
[----:B------:R-:W1:Y:S01]  /*15cd0*/  LDC.64 R106, c[0x0][0x248] ;  /* 0x00009200ff6a7b82 */ /* 0x000e620000000a00 */
        /* <DEDUP_REMOVED lines=20> */
.L_x_8189:
        /* <DEDUP_REMOVED lines=63> */
.L_x_8188:
[----:B------:R-:W-:Y:S01]  /*16210*/  LEA R0, R160, R163, 0x6 ;  /* 0x000000a3a0007211 */ /* 0x000fe200078e30ff */
[----:B-1----:R-:W-:Y:S03]  /*16220*/  LDSM.16.MT88.4 R112, [R137+0x8000] ;  /* 0x008000008970783b */ /* 0x002fe60000004200 */
        /* <DEDUP_REMOVED lines=23> */
[----:B------:R-:W-:Y:S01]  /*163a0*/  IADD3 R105, R0, 0x20, RZ ;  /* 0x0000002000697810 */ /* 0x000fe20007ffe0ff */
[C---:B------:R-:W-:Y:S01]  /*163b0*/  FFMA.FTZ R15, R3.reuse, R100, R15 ;  /* 0x00000064030f7223 */ /* 0x040fe2000001000f */
[----:B------:R-:W-:Y:S01]  /*163c0*/  I2FP.F32.S32 R2, R2 ;  /* 0x0000000200027245 */ /* 0x000fe20000201400 */
[C---:B------:R-:W-:Y:S01]  /*163d0*/  FFMA.FTZ R13, R3.reuse, R100, R13 ;  /* 0x00000064030d7223 */ /* 0x040fe2000001000d */
[----:B------:R-:W-:Y:S02]  /*163e0*/  I2FP.F32.S32 R107, R107 ;  /* 0x0000006b006b7245 */ /* 0x000fe40000201400 */
[----:B------:R-:W-:Y:S01]  /*163f0*/  FMNMX.FTZ R102, R6, R103, !PT ;  /* 0x0000006706667209 */ /* 0x000fe20007810000 */
[CC--:B------:R-:W-:Y:S01]  /*16400*/  FFMA.FTZ R19, R3.reuse, R2.reuse, R19 ;  /* 0x0000000203137223 */ /* 0x0c0fe20000010013 */
[----:B------:R-:W-:Y:S01]  /*16410*/  IADD3 R100, R0, 0x21, RZ ;  /* 0x0000002100647810 */ /* 0x000fe20007ffe0ff */
[C---:B------:R-:W-:Y:S01]  /*16420*/  FFMA.FTZ R17, R3.reuse, R2, R17 ;  /* 0x0000000203117223 */ /* 0x040fe20000010011 */
[----:B------:R-:W-:Y:S01]  /*16430*/  I2FP.F32.S32 R105, R105 ;  /* 0x0000006900697245 */ /* 0x000fe20000201400 */
[C---:B------:R-:W-:Y:S01]  /*16440*/  FFMA.FTZ R18, R3.reuse, R107, R18 ;  /* 0x0000006b03127223 */ /* 0x040fe20000010012 */
[----:B------:R-:W-:Y:S01]  /*16450*/  FMNMX.FTZ R2, R4, R101, !PT ;  /* 0x0000006504027209 */ /* 0x000fe20007810000 */
[C---:B------:R-:W-:Y:S01]  /*16460*/  FFMA.FTZ R16, R3.reuse, R107, R16 ;  /* 0x0000006b03107223 */ /* 0x040fe20000010010 */
        /* <DEDUP_REMOVED lines=21> */
[----:B------:R-:W-:Y:S01]  /*165c0*/  IADD3 R104, R0, 0x28, RZ ;  /* 0x0000002800687810 */ /* 0x000fe20007ffe0ff */
[----:B------:R-:W-:Y:S01]  /*165d0*/  FFMA.FTZ R28, R3, R105, R28 ;  /* 0x00000069031c7223 */ /* 0x000fe2000001001c */
        /* <DEDUP_REMOVED lines=8> */
[----:B------:R-:W-:Y:S01]  /*16660*/  FMNMX.FTZ R2, R22, R107, !PT ;  /* 0x0000006b16027209 */ /* 0x000fe20007810000 */
[----:B------:R-:W-:Y:S01]  /*16670*/  FFMA.FTZ R26, R3, R104, R26 ;  /* 0x00000068031a7223 */ /* 0x000fe2000001001a */
[----:B------:R-:W-:Y:S02]  /*16680*/  FMNMX.FTZ R105, R21, R102, !PT ;  /* 0x0000006615697209 */ /* 0x000fe40007810000 */
[----:B------:R-:W-:Y:S02]  /*16690*/  FMNMX.FTZ R107, R23, R2, !PT ;  /* 0x00000002176b7209 */ /* 0x000fe40007810000 */
[----:B------:R-:W-:Y:S02]  /*166a0*/  IADD3 R100, R0, 0x31, RZ ;  /* 0x0000003100647810 */ /* 0x000fe40007ffe0ff */
[----:B------:R-:W-:Y:S02]  /*166b0*/  FMNMX.FTZ R102, R24, R105, !PT ;  /* 0x0000006918667209 */ /* 0x000fe40007810000 */
[----:B------:R-:W-:Y:S02]  /*166c0*/  FMNMX.FTZ R104, R26, R107, !PT ;  /* 0x0000006b1a687209 */ /* 0x000fe40007810000 */
[----:B------:R-:W-:Y:S02]  /*166d0*/  I2FP.F32.S32 R100, R100 ;  /* 0x0000006400647245 */ /* 0x000fe40000201400 */
[C---:B------:R-:W-:Y:S02]  /*166e0*/  IADD3 R2, R0.reuse, 0x38, RZ ;  /* 0x0000003800027810 */ /* 0x040fe40007ffe0ff */
[----:B------:R-:W-:Y:S01]  /*166f0*/  FMNMX.FTZ R105, R25, R102, !PT ;  /* 0x0000006619697209 */ /* 0x000fe20007810000 */
[----:B------:R-:W-:Y:S01]  /*16700*/  FFMA.FTZ R31, R3, R100, R31 ;  /* 0x00000064031f7223 */ /* 0x000fe2000001001f */
[----:B------:R-:W-:Y:S01]  /*16710*/  FMNMX.FTZ R107, R27, R104, !PT ;  /* 0x000000681b6b7209 */ /* 0x000fe20007810000 */
[C---:B------:R-:W-:Y:S01]  /*16720*/  FFMA.FTZ R29, R3.reuse, R100, R29 ;  /* 0x00000064031d7223 */ /* 0x040fe2000001001d */
        /* <DEDUP_REMOVED lines=22> */
[----:B------:R-:W1:Y:S01]  /*16890*/  LDSM.16.MT88.4 R104, [R140+0x8000] ;  /* 0x008000008c68783b */ /* 0x000e620000004200 */
[----:B--2---:R-:W-:Y:S01]  /*168a0*/  FMNMX.FTZ R100, R109, R100, !PT ;  /* 0x000000646d647209 */ /* 0x004fe20007810000 */
[C---:B------:R-:W-:Y:S01]  /*168b0*/  FADD.FTZ R0, -R2.reuse, R103 ;  /* 0x0000006702007221 */ /* 0x040fe20000010100 */
[C---:B------:R-:W-:Y:S01]  /*168c0*/  FMUL.FTZ R123, R2.reuse, UR4 ;  /* 0x00000004027b7c20 */ /* 0x040fe20008410000 */
[----:B------:R-:W-:Y:S02]  /*168d0*/  FSETP.NEU.FTZ.AND P0, PT, R2, -INF , PT ;  /* 0xff8000000200780b */ /* 0x000fe40003f1d000 */
[----:B------:R-:W-:Y:S01]  /*168e0*/  FADD.FTZ R102, -R100, R101 ;  /* 0x0000006564667221 */ /* 0x000fe20000010100 */
[----:B------:R-:W-:Y:S01]  /*168f0*/  FMUL.FTZ R101, R0, UR4 ;  /* 0x0000000400657c20 */ /* 0x000fe20008410000 */
[----:B------:R-:W-:Y:S01]  /*16900*/  FSEL R123, R123, RZ, P0 ;  /* 0x000000ff7b7b7208 */ /* 0x000fe20000000000 */
[----:B------:R-:W-:Y:S01]  /*16910*/  FMUL.FTZ R122, R100, UR4 ;  /* 0x00000004647a7c20 */ /* 0x000fe20008410000 */
[----:B------:R-:W-:Y:S01]  /*16920*/  FMUL.FTZ R103, R102, UR4 ;  /* 0x0000000466677c20 */ /* 0x000fe20008410000 */
[----:B------:R-:W-:Y:S01]  /*16930*/  FSETP.NEU.FTZ.AND P0, PT, R100, -INF , PT ;  /* 0xff8000006400780b */ /* 0x000fe20003f1d000 */
[----:B------:R-:W2:Y:S01]  /*16940*/  LDSM.16.MT88.4 R108, [R138+0x8000] ;  /* 0x008000008a6c783b */ /* 0x000ea20000004200 */
[--C-:B------:R-:W-:Y:S01]  /*16950*/  FFMA.FTZ R120, R6, UR4, -R123.reuse ;  /* 0x0000000406787c23 */ /* 0x100fe2000801087b */
[----:B------:R3:W4:Y:S01]  /*16960*/  MUFU.EX2 R0, R103 ;  /* 0x0000006700007308 */ /* 0x0007220000000800 */
        /* <DEDUP_REMOVED lines=8> */
[----:B------:R-:W5:Y:S01]  /*169f0*/  MUFU.EX2 R101, R101 ;  /* 0x0000006500657308 */ /* 0x000f620000000800 */
[--C-:B------:R-:W-:Y:S01]  /*16a00*/  FFMA.FTZ R126, R24, UR4, -R122.reuse ;  /* 0x00000004187e7c23 */ /* 0x100fe2000801087a */
[--C-:B------:R-:W-:Y:S01]  /*16a10*/  FFMA.FTZ R127, R25, UR4, -R122.reuse ;  /* 0x00000004197f7c23 */ /* 0x100fe2000801087a */
[--C-:B------:R-:W-:Y:S01]  /*16a20*/  FFMA.FTZ R169, R30, UR4, -R123.reuse ;  /* 0x000000041ea97c23 */ /* 0x100fe2000801087b */
[--C-:B------:R-:W-:Y:S01]  /*16a30*/  FFMA.FTZ R170, R31, UR4, -R123.reuse ;  /* 0x000000041faa7c23 */ /* 0x100fe2000801087b */
[----:B------:R-:W-:Y:S01]  /*16a40*/  FFMA.FTZ R171, R34, UR4, -R123 ;  /* 0x0000000422ab7c23 */ /* 0x000fe2000801087b */
[--C-:B------:R-:W-:Y:S01]  /*16a50*/  FFMA.FTZ R173, R28, UR4, -R122.reuse ;  /* 0x000000041cad7c23 */ /* 0x100fe2000801087a */
[--C-:B------:R-:W-:Y:S01]  /*16a60*/  FFMA.FTZ R174, R29, UR4, -R122.reuse ;  /* 0x000000041dae7c23 */ /* 0x100fe2000801087a */
[--C-:B---3--:R-:W-:Y:S02]  /*16a70*/  FFMA.FTZ R103, R9, UR4, -R122.reuse ;  /* 0x0000000409677c23 */ /* 0x108fe4000801087a */
[----:B------:R-:W-:Y:S01]  /*16a80*/  MUFU.EX2 R120, R120 ;  /* 0x0000007800787308 */ /* 0x000fe20000000800 */
[C---:B----4-:R-:W-:Y:S01]  /*16a90*/  FMUL.FTZ R4, R0.reuse, R96 ;  /* 0x0000006000047220 */ /* 0x050fe20000410000 */
[C---:B------:R-:W-:Y:S01]  /*16aa0*/  FMUL.FTZ R5, R0.reuse, R97 ;  /* 0x0000006100057220 */ /* 0x040fe20000410000 */
[C---:B------:R-:W-:Y:S01]  /*16ab0*/  FMUL.FTZ R8, R0.reuse, R92 ;  /* 0x0000005c00087220 */ /* 0x040fe20000410000 */
[C---:B------:R-:W-:Y:S01]  /*16ac0*/  FMUL.FTZ R9, R0.reuse, R93 ;  /* 0x0000005d00097220 */ /* 0x040fe20000410000 */
[C---:B------:R-:W-:Y:S01]  /*16ad0*/  FMUL.FTZ R36, R0.reuse, R36 ;  /* 0x0000002400247220 */ /* 0x040fe20000410000 */
[C---:B------:R-:W-:Y:S01]  /*16ae0*/  FMUL.FTZ R37, R0.reuse, R37 ;  /* 0x0000002500257220 */ /* 0x040fe20000410000 */
[C---:B------:R-:W-:Y:S03]  /*16af0*/  FMUL.FTZ R40, R0.reuse, R40 ;  /* 0x0000002800287220 */ /* 0x040fe60000410000 */
[----:B------:R-:W3:Y:S01]  /*16b00*/  MUFU.EX2 R118, R118 ;  /* 0x0000007600767308 */ /* 0x000ee20000000800 */
[C---:B-----5:R-:W-:Y:S01]  /*16b10*/  FMUL.FTZ R6, R101.reuse, R98 ;  /* 0x0000006265067220 */ /* 0x060fe20000410000 */
[C---:B------:R-:W-:Y:S01]  /*16b20*/  FMUL.FTZ R7, R101.reuse, R99 ;  /* 0x0000006365077220 */ /* 0x040fe20000410000 */
[C---:B------:R-:W-:Y:S01]  /*16b30*/  FMUL.FTZ R10, R101.reuse, R94 ;  /* 0x0000005e650a7220 */ /* 0x040fe20000410000 */
[C---:B------:R-:W-:Y:S01]  /*16b40*/  FMUL.FTZ R11, R101.reuse, R95 ;  /* 0x0000005f650b7220 */ /* 0x040fe20000410000 */
[C---:B------:R-:W-:Y:S01]  /*16b50*/  FMUL.FTZ R38, R101.reuse, R38 ;  /* 0x0000002665267220 */ /* 0x040fe20000410000 */
[----:B------:R-:W4:Y:S01]  /*16b60*/  LDSM.16.MT88.4 R92, [R136+0x8000] ;  /* 0x00800000885c783b */ /* 0x000f220000004200 */
        /* <DEDUP_REMOVED lines=48> */
[----:B------:R-:W-:Y:S01]  /*16e70*/  FMUL.FTZ R77, R0, R77 ;  /* 0x0000004d004d7220 */ /* 0x000fe20000410000 */
[----:B------:R-:W-:Y:S01]  /*16e80*/  LDSM.16.MT88.4 R28, [R137+0x9800] ;  /* 0x00980000891c783b */ /* 0x000fe20000004200 */
[--C-:B------:R-:W-:Y:S01]  /*16e90*/  FFMA.FTZ R32, R32, UR4, -R122.reuse ;  /* 0x0000000420207c23 */ /* 0x100fe2000801087a */
[C---:B------:R-:W-:Y:S01]  /*16ea0*/  FMUL.FTZ R82, R101.reuse, R82 ;  /* 0x0000005265527220 */ /* 0x040fe20000410000 */
[----:B------:R-:W-:Y:S01]  /*16eb0*/  FMUL.FTZ R83, R101, R83 ;  /* 0x0000005365537220 */ /* 0x000fe20000410000 */
[C---:B------:R-:W-:Y:S01]  /*16ec0*/  FMUL.FTZ R80, R0.reuse, R80 ;  /* 0x0000005000507220 */ /* 0x040fe20000410000 */
[----:B------:R-:W-:Y:S01]  /*16ed0*/  FMUL.FTZ R81, R0, R81 ;  /* 0x0000005100517220 */ /* 0x000fe20000410000 */
[--C-:B------:R-:W-:Y:S01]  /*16ee0*/  FFMA.FTZ R124, R20, UR4, -R122.reuse ;  /* 0x00000004147c7c23 */ /* 0x100fe2000801087a */
[----:B------:R-:W-:Y:S01]  /*16ef0*/  FFMA.FTZ R125, R21, UR4, -R122 ;  /* 0x00000004157d7c23 */ /* 0x000fe2000801087a */
[----:B------:R-:W-:Y:S01]  /*16f00*/  MUFU.EX2 R126, R126 ;  /* 0x0000007e007e7308 */ /* 0x000fe20000000800 */
[----:B-----5:R-:W-:Y:S01]  /*16f10*/  F2FP.BF16.F32.PACK_AB R98, R103, R116 ;  /* 0x000000746762723e */ /* 0x020fe200000010ff */
[----:B------:R-:W-:Y:S01]  /*16f20*/  FFMA.FTZ R120, R101, R166, R120 ;  /* 0x000000a665787223 */ /* 0x000fe20000010078 */
[----:B------:R-:W-:Y:S01]  /*16f30*/  ISETP.GT.AND P0, PT, R160, R147, PT ;  /* 0x00000093a000720c */ /* 0x000fe20003f04270 */
[----:B------:R-:W-:Y:S02]  /*16f40*/  FFMA.FTZ R121, R0, R165, R121 ;  /* 0x000000a500797223 */ /* 0x000fe40000010079 */
[----:B------:R-:W-:Y:S02]  /*16f50*/  FADD.FTZ R120, R118, R120 ;  /* 0x0000007876787221 */ /* 0x000fe40000010000 */
[C---:B-1----:R-:W-:Y:S02]  /*16f60*/  HMMA.16816.F32.BF16 R4, R96.reuse, R104, R4 ;  /* 0x000000686004723c */ /* 0x042fe40000041804 */
[----:B------:R-:W-:Y:S03]  /*16f70*/  MUFU.EX2 R124, R124 ;  /* 0x0000007c007c7308 */ /* 0x000fe60000000800 */
[----:B------:R-:W-:Y:S01]  /*16f80*/  FADD.FTZ R121, R119, R121 ;  /* 0x0000007977797221 */ /* 0x000fe20000010000 */
[C---:B------:R-:W-:Y:S01]  /*16f90*/  HMMA.16816.F32.BF16 R8, R96.reuse, R106, R8 ;  /* 0x0000006a6008723c */ /* 0x040fe20000041808 */
[----:B------:R-:W1:Y:S05]  /*16fa0*/  LDSM.16.MT88.4 R104, [R140+0xa000] ;  /* 0x00a000008c68783b */ /* 0x000e6a0000004200 */
[----:B------:R-:W3:Y:S01]  /*16fb0*/  MUFU.EX2 R125, R125 ;  /* 0x0000007d007d7308 */ /* 0x000ee20000000800 */
[----:B------:R-:W-:Y:S01]  /*16fc0*/  FADD.FTZ R117, R117, R120 ;  /* 0x0000007875757221 */ /* 0x000fe20000010000 */
[C---:B--2---:R-:W-:Y:S08]  /*16fd0*/  HMMA.16816.F32.BF16 R36, R96.reuse, R108, R36 ;  /* 0x0000006c6024723c */ /* 0x044ff00000041824 */
[----:B------:R-:W-:Y:S01]  /*16fe0*/  MUFU.EX2 R127, R127 ;  /* 0x0000007f007f7308 */ /* 0x000fe20000000800 */
[C---:B------:R-:W-:Y:S01]  /*16ff0*/  HMMA.16816.F32.BF16 R40, R96.reuse, R110, R40 ;  /* 0x0000006e6028723c */ /* 0x040fe20000041828 */
[----:B------:R-:W2:Y:S02]  /*17000*/  LDSM.16.MT88.4 R108, [R138+0xa000] ;  /* 0x00a000008a6c783b */ /* 0x000ea40000004200 */
[----:B------:R-:W-:Y:S03]  /*17010*/  FADD.FTZ R116, R116, R121 ;  /* 0x0000007974747221 */ /* 0x000fe60000010000 */
[C---:B------:R-:W-:Y:S03]  /*17020*/  HMMA.16816.F32.BF16 R44, R96.reuse, R112, R44 ;  /* 0x00000070602c723c */ /* 0x040fe6000004182c */
[----:B------:R-:W-:Y:S02]  /*17030*/  MUFU.EX2 R169, R169 ;  /* 0x000000a900a97308 */ /* 0x000fe40000000800 */
[----:B---3--:R-:W-:Y:S01]  /*17040*/  F2FP.BF16.F32.PACK_AB R20, R125, R124 ;  /* 0x0000007c7d14723e */ /* 0x008fe200000010ff */
[C---:B------:R-:W-:Y:S07]  /*17050*/  HMMA.16816.F32.BF16 R48, R96.reuse, R114, R48 ;  /* 0x000000726030723c */ /* 0x040fee0000041830 */
[----:B------:R-:W-:Y:S01]  /*17060*/  MUFU.EX2 R170, R170 ;  /* 0x000000aa00aa7308 */ /* 0x000fe20000000800 */
[--C-:B------:R-:W-:Y:S01]  /*17070*/  FFMA.FTZ R112, R14, UR4, -R123.reuse ;  /* 0x000000040e707c23 */ /* 0x100fe2000801087b */
[C---:B----4-:R-:W-:Y:S03]  /*17080*/  HMMA.16816.F32.BF16 R52, R96.reuse, R92, R52 ;  /* 0x0000005c6034723c */ /* 0x050fe60000041834 */
        /* <DEDUP_REMOVED lines=10> */
[----:B------:R-:W-:Y:S03]  /*17130*/  FFMA.FTZ R114, R18, UR4, -R123 ;  /* 0x0000000412727c23 */ /* 0x000fe6000801087b */
[C---:B--2---:R-:W-:Y:S02]  /*17140*/  HMMA.16816.F32.BF16 R68, R96.reuse, R108, R68 ;  /* 0x0000006c6044723c */ /* 0x044fe40000041844 */
[----:B------:R2:W-:Y:S03]  /*17150*/  MUFU.EX2 R109, R19 ;  /* 0x00000013006d7308 */ /* 0x0005e60000000800 */
[--C-:B------:R-:W-:Y:S01]  /*17160*/  FFMA.FTZ R115, R17, UR4, -R122.reuse ;  /* 0x0000000411737c23 */ /* 0x100fe2000801087a */
[C---:B------:R-:W-:Y:S06]  /*17170*/  HMMA.16816.F32.BF16 R72, R96.reuse, R110, R72 ;  /* 0x0000006e6048723c */ /* 0x040fec0000041848 */
[----:B------:R-:W4:Y:S01]  /*17180*/  MUFU.EX2 R113, R113 ;  /* 0x0000007100717308 */ /* 0x000f220000000800 */
[--C-:B------:R-:W-:Y:S01]  /*17190*/  FFMA.FTZ R108, R12, UR4, -R122.reuse ;  /* 0x000000040c6c7c23 */ /* 0x100fe2000801087a */
[C---:B------:R-:W-:Y:S03]  /*171a0*/  FMUL.FTZ R12, R0.reuse, R88 ;  /* 0x00000058000c7220 */ /* 0x040fe60000410000 */
[--C-:B------:R-:W-:Y:S01]  /*171b0*/  FFMA.FTZ R111, R13, UR4, -R122.reuse ;  /* 0x000000040d6f7c23 */ /* 0x100fe2000801087a */
[----:B------:R-:W-:Y:S02]  /*171c0*/  FMUL.FTZ R13, R0, R89 ;  /* 0x00000059000d7220 */ /* 0x000fe40000410000 */
[----:B------:R-:W5:Y:S01]  /*171d0*/  LDSM.16.MT88.4 R88, [R140+0x8800] ;  /* 0x008800008c58783b */ /* 0x000f620000004200 */
[--C-:B------:R-:W-:Y:S01]  /*171e0*/  FFMA.FTZ R110, R16, UR4, -R122.reuse ;  /* 0x00000004106e7c23 */ /* 0x100fe2000801087a */
[----:B------:R-:W-:Y:S01]  /*171f0*/  FFMA.FTZ R122, R33, UR4, -R122 ;  /* 0x00000004217a7c23 */ /* 0x000fe2000801087a */
[----:B------:R-:W1:Y:S01]  /*17200*/  MUFU.EX2 R114, R114 ;  /* 0x0000007200727308 */ /* 0x000e620000000800 */
[C---:B------:R-:W-:Y:S01]  /*17210*/  FMUL.FTZ R18, R101.reuse, R86 ;  /* 0x0000005665127220 */ /* 0x040fe20000410000 */
[----:B--2---:R-:W-:Y:S01]  /*17220*/  FMUL.FTZ R19, R101, R87 ;  /* 0x0000005765137220 */ /* 0x004fe20000410000 */
[C---:B------:R-:W-:Y:S01]  /*17230*/  FMUL.FTZ R16, R0.reuse, R84 ;  /* 0x0000005400107220 */ /* 0x040fe20000410000 */
[C---:B---3--:R-:W-:Y:S03]  /*17240*/  HMMA.16816.F32.BF16 R12, R96.reuse, R92, R12 ;  /* 0x0000005c600c723c */ /* 0x048fe6000004180c */
[----:B------:R-:W-:Y:S03]  /*17250*/  FMUL.FTZ R17, R0, R85 ;  /* 0x0000005500117220 */ /* 0x000fe60000410000 */
[----:B------:R-:W-:Y:S01]  /*17260*/  MUFU.EX2 R108, R108 ;  /* 0x0000006c006c7308 */ /* 0x000fe20000000800 */
[----:B----4-:R-:W-:Y:S01]  /*17270*/  F2FP.BF16.F32.PACK_AB R85, R113, R112 ;  /* 0x000000707155723e */ /* 0x010fe200000010ff */
[C---:B------:R-:W-:Y:S01]  /*17280*/  HMMA.16816.F32.BF16 R76, R96.reuse, R94, R76 ;  /* 0x0000005e604c723c */ /* 0x040fe2000004184c */
[----:B------:R-:W2:Y:S02]  /*17290*/  LDSM.16.MT88.4 R92, [R138+0x8800] ;  /* 0x008800008a5c783b */ /* 0x000ea40000004200 */
[----:B------:R-:W-:Y:S03]  /*172a0*/  FADD.FTZ R117, R102, R117 ;  /* 0x0000007566757221 */ /* 0x000fe60000010000 */
[C---:B-1----:R-:W-:Y:S02]  /*172b0*/  HMMA.16816.F32.BF16 R16, R96.reuse, R104, R16 ;  /* 0x000000686010723c */ /* 0x042fe40000041810 */
[----:B------:R-:W1:Y:S03]  /*172c0*/  MUFU.EX2 R111, R111 ;  /* 0x0000006f006f7308 */ /* 0x000e660000000800 */
[----:B------:R-:W-:Y:S01]  /*172d0*/  F2FP.BF16.F32.PACK_AB R87, R109, R114 ;  /* 0x000000726d57723e */ /* 0x000fe200000010ff */
[----:B------:R-:W-:Y:S01]  /*172e0*/  HMMA.16816.F32.BF16 R80, R96, R106, R80 ;  /* 0x0000006a6050723c */ /* 0x000fe20000041850 */
[----:B------:R-:W3:Y:S05]  /*172f0*/  LDSM.16.MT88.4 R96, [R137+0x8800] ;  /* 0x008800008960783b */ /* 0x000eea0000004200 */
[----:B------:R-:W-:Y:S01]  /*17300*/  MUFU.EX2 R110, R110 ;  /* 0x0000006e006e7308 */ /* 0x000fe20000000800 */
[--C-:B------:R-:W-:Y:S01]  /*17310*/  FFMA.FTZ R105, R26, UR4, -R123.reuse ;  /* 0x000000041a697c23 */ /* 0x100fe2000801087b */
[--C-:B------:R-:W-:Y:S03]  /*17320*/  FFMA.FTZ R104, R23, UR4, -R123.reuse ;  /* 0x0000000417687c23 */ /* 0x100fe6000801087b */
[--C-:B------:R-:W-:Y:S01]  /*17330*/  FFMA.FTZ R106, R27, UR4, -R123.reuse ;  /* 0x000000041b6a7c23 */ /* 0x100fe2000801087b */
[--C-:B------:R-:W-:Y:S01]  /*17340*/  FFMA.FTZ R107, R22, UR4, -R123.reuse ;  /* 0x00000004166b7c23 */ /* 0x100fe2000801087b */
[----:B------:R-:W-:Y:S03]  /*17350*/  LDSM.16.MT88.4 R24, [R137+0x9000] ;  /* 0x009000008918783b */ /* 0x000fe60000004200 */
[----:B------:R-:W4:Y:S01]  /*17360*/  MUFU.EX2 R115, R115 ;  /* 0x0000007300737308 */ /* 0x000f220000000800 */
[----:B-1----:R-:W-:Y:S01]  /*17370*/  F2FP.BF16.F32.PACK_AB R84, R111, R108 ;  /* 0x0000006c6f54723e */ /* 0x002fe200000010ff */
[----:B------:R-:W-:Y:S01]  /*17380*/  FFMA.FTZ R123, R35, UR4, -R123 ;  /* 0x00000004237b7c23 */ /* 0x000fe2000801087b */
[----:B------:R-:W-:Y:S01]  /*17390*/  F2FP.BF16.F32.PACK_AB R22, R127, R126 ;  /* 0x0000007e7f16723e */ /* 0x000fe200000010ff */
[----:B------:R-:W-:Y:S01]  /*173a0*/  FADD.FTZ R103, R103, R116 ;  /* 0x0000007467677221 */ /* 0x000fe20000010000 */
[----:B------:R-:W-:Y:S01]  /*173b0*/  MOV R101, R100 ;  /* 0x0000006400657202 */ /* 0x000fe20000000f00 */
[----:B------:R-:W-:Y:S04]  /*173c0*/  FADD.FTZ R112, R112, R117 ;  /* 0x0000007570707221 */ /* 0x000fe80000010000 */
[----:B------:R-:W-:Y:S01]  /*173d0*/  MUFU.EX2 R172, R123 ;  /* 0x0000007b00ac7308 */ /* 0x000fe20000000800 */
[----:B------:R-:W-:Y:S01]  /*173e0*/  FADD.FTZ R108, R108, R103 ;  /* 0x000000676c6c7221 */ /* 0x000fe20000010000 */
[----:B------:R-:W-:Y:S01]  /*173f0*/  FADD.FTZ R113, R113, R112 ;  /* 0x0000007071717221 */ /* 0x000fe20000010000 */
[----:B------:R-:W-:Y:S02]  /*17400*/  MOV R103, R2 ;  /* 0x0000000200677202 */ /* 0x000fe40000000f00 */
[----:B------:R-:W-:Y:S01]  /*17410*/  FADD.FTZ R111, R111, R108 ;  /* 0x0000006c6f6f7221 */ /* 0x000fe20000010000 */
[----:B------:R-:W-:Y:S04]  /*17420*/  FADD.FTZ R114, R114, R113 ;  /* 0x0000007172727221 */ /* 0x000fe80000010000 */
[----:B------:R1:W-:Y:S01]  /*17430*/  MUFU.EX2 R123, R32 ;  /* 0x00000020007b7308 */ /* 0x0003e20000000800 */
[----:B----4-:R-:W-:Y:S01]  /*17440*/  F2FP.BF16.F32.PACK_AB R86, R115, R110 ;  /* 0x0000006e7356723e */ /* 0x010fe200000010ff */
[----:B------:R-:W-:Y:S01]  /*17450*/  FADD.FTZ R110, R110, R111 ;  /* 0x0000006f6e6e7221 */ /* 0x000fe20000010000 */
[----:B------:R-:W-:Y:S03]  /*17460*/  FADD.FTZ R114, R109, R114 ;  /* 0x000000726d727221 */ /* 0x000fe60000010000 */
[----:B------:R-:W-:Y:S02]  /*17470*/  FADD.FTZ R115, R115, R110 ;  /* 0x0000006e73737221 */ /* 0x000fe40000010000 */
[C---:B-----5:R-:W-:Y:S02]  /*17480*/  HMMA.16816.F32.BF16 R4, R84.reuse, R88, R4 ;  /* 0x000000585404723c */ /* 0x060fe40000041804 */
[----:B------:R-:W-:Y:S03]  /*17490*/  MUFU.EX2 R107, R107 ;  /* 0x0000006b006b7308 */ /* 0x000fe60000000800 */
[----:B------:R-:W-:Y:S01]  /*174a0*/  FADD.FTZ R124, R124, R115 ;  /* 0x000000737c7c7221 */ /* 0x000fe20000010000 */
[C---:B------:R-:W-:Y:S01]  /*174b0*/  HMMA.16816.F32.BF16 R8, R84.reuse, R90, R8 ;  /* 0x0000005a5408723c */ /* 0x040fe20000041808 */
[----:B------:R-:W4:Y:S05]  /*174c0*/  LDSM.16.MT88.4 R88, [R136+0x8800] ;  /* 0x008800008858783b */ /* 0x000f2a0000004200 */
[----:B------:R-:W5:Y:S01]  /*174d0*/  MUFU.EX2 R104, R104 ;  /* 0x0000006800687308 */ /* 0x000f620000000800 */
[----:B------:R-:W-:Y:S01]  /*174e0*/  FADD.FTZ R125, R125, R124 ;  /* 0x0000007c7d7d7221 */ /* 0x000fe20000010000 */
[C---:B--2---:R-:W-:Y:S01]  /*174f0*/  HMMA.16816.F32.BF16 R36, R84.reuse, R92, R36 ;  /* 0x0000005c5424723c */ /* 0x044fe20000041824 */
[----:B-1----:R-:W-:Y:S07]  /*17500*/  LDSM.16.MT88.4 R32, [R136+0x9800] ;  /* 0x009800008820783b */ /* 0x002fee0000004200 */
[----:B------:R-:W-:Y:S01]  /*17510*/  MUFU.EX2 R105, R105 ;  /* 0x0000006900697308 */ /* 0x000fe20000000800 */
[C---:B------:R-:W-:Y:S01]  /*17520*/  HMMA.16816.F32.BF16 R40, R84.reuse, R94, R40 ;  /* 0x0000005e5428723c */ /* 0x040fe20000041828 */
[----:B------:R-:W1:Y:S05]  /*17530*/  LDSM.16.MT88.4 R92, [R140+0xa800] ;  /* 0x00a800008c5c783b */ /* 0x000e6a0000004200 */
[C---:B---3--:R-:W-:Y:S03]  /*17540*/  HMMA.16816.F32.BF16 R44, R84.reuse, R96, R44 ;  /* 0x00000060542c723c */ /* 0x048fe6000004182c */
[----:B------:R-:W2:Y:S02]  /*17550*/  MUFU.EX2 R106, R106 ;  /* 0x0000006a006a7308 */ /* 0x000ea40000000800 */
[----:B-----5:R-:W-:Y:S01]  /*17560*/  F2FP.BF16.F32.PACK_AB R21, R104, R107 ;  /* 0x0000006b6815723e */ /* 0x020fe200000010ff */
[C---:B------:R-:W-:Y:S01]  /*17570*/  HMMA.16816.F32.BF16 R48, R84.reuse, R98, R48 ;  /* 0x000000625430723c */ /* 0x040fe20000041830 */
[----:B------:R-:W3:Y:S06]  /*17580*/  LDSM.16.MT88.4 R96, [R138+0xa800] ;  /* 0x00a800008a60783b */ /* 0x000eec0000004200 */
[----:B------:R-:W-:Y:S01]  /*17590*/  MUFU.EX2 R173, R173 ;  /* 0x000000ad00ad7308 */ /* 0x000fe20000000800 */
[----:B------:R-:W-:Y:S03]  /*175a0*/  FADD.FTZ R107, R107, R114 ;  /* 0x000000726b6b7221 */ /* 0x000fe60000010000 */
[----:B------:R-:W-:Y:S06]  /*175b0*/  FADD.FTZ R126, R126, R125 ;  /* 0x0000007d7e7e7221 */ /* 0x000fec0000010000 */
[----:B------:R-:W5:Y:S01]  /*175c0*/  MUFU.EX2 R174, R174 ;  /* 0x000000ae00ae7308 */ /* 0x000f620000000800 */
[----:B--2---:R-:W-:Y:S01]  /*175d0*/  F2FP.BF16.F32.PACK_AB R23, R106, R105 ;  /* 0x000000696a17723e */ /* 0x004fe200000010ff */
[----:B------:R-:W-:Y:S01]  /*175e0*/  FADD.FTZ R104, R104, R107 ;  /* 0x0000006b68687221 */ /* 0x000fe20000010000 */
[----:B------:R-:W-:Y:S01]  /*175f0*/  FADD.FTZ R126, R127, R126 ;  /* 0x0000007e7f7e7221 */ /* 0x000fe20000010000 */
[C---:B----4-:R-:W-:Y:S06]  /*17600*/  HMMA.16816.F32.BF16 R52, R84.reuse, R88, R52 ;  /* 0x000000585434723c */ /* 0x050fec0000041834 */
[----:B------:R-:W2:Y:S01]  /*17610*/  MUFU.EX2 R122, R122 ;  /* 0x0000007a007a7308 */ /* 0x000ea20000000800 */
[----:B------:R-:W-:Y:S01]  /*17620*/  FADD.FTZ R105, R105, R104 ;  /* 0x0000006869697221 */ /* 0x000fe20000010000 */
[C---:B------:R-:W-:Y:S01]  /*17630*/  HMMA.16816.F32.BF16 R56, R84.reuse, R90, R56 ;  /* 0x0000005a5438723c */ /* 0x040fe20000041838 */
[----:B------:R-:W4:Y:S02]  /*17640*/  LDSM.16.MT88.4 R88, [R137+0xa800] ;  /* 0x00a800008958783b */ /* 0x000f240000004200 */
[----:B------:R-:W-:Y:S03]  /*17650*/  FADD.FTZ R106, R106, R105 ;  /* 0x000000696a6a7221 */ /* 0x000fe60000010000 */
        /* <DEDUP_REMOVED lines=11> */
[----:B------:R-:W1:Y:S05]  /*17710*/  LDSM.16.MT88.4 R84, [R136+0x9000] ;  /* 0x009000008854783b */ /* 0x000e6a0000004200 */
[C---:B---3--:R-:W-:Y:S03]  /*17720*/  HMMA.16816.F32.BF16 R4, R20.reuse, R96, R4 ;  /* 0x000000601404723c */ /* 0x048fe60000041804 */
[----:B------:R-:W-:Y:S03]  /*17730*/  LDSM.16.MT88.4 R92, [R140+0x9800] ;  /* 0x009800008c5c783b */ /* 0x000fe60000004200 */
[C---:B------:R-:W-:Y:S06]  /*17740*/  HMMA.16816.F32.BF16 R8, R20.reuse, R98, R8 ;  /* 0x000000621408723c */ /* 0x040fec0000041808 */
[C---:B----4-:R-:W-:Y:S06]  /*17750*/  HMMA.16816.F32.BF16 R36, R20.reuse, R88, R36 ;  /* 0x000000581424723c */ /* 0x050fec0000041824 */
[C---:B------:R-:W-:Y:S01]  /*17760*/  HMMA.16816.F32.BF16 R40, R20.reuse, R90, R40 ;  /* 0x0000005a1428723c */ /* 0x040fe20000041828 */
[----:B------:R-:W3:Y:S05]  /*17770*/  LDSM.16.MT88.4 R88, [R140+0xb000] ;  /* 0x00b000008c58783b */ /* 0x000eea0000004200 */
        /* <DEDUP_REMOVED lines=13> */
[C---:B------:R-:W-:Y:S06]  /*17850*/  HMMA.16816.F32.BF16 R76, R20.reuse, R86, R76 ;  /* 0x00000056144c723c */ /* 0x040fec000004184c */
[C---:B---3--:R-:W-:Y:S06]  /*17860*/  HMMA.16816.F32.BF16 R16, R20.reuse, R88, R16 ;  /* 0x000000581410723c */ /* 0x048fec0000041810 */
[----:B------:R-:W-:Y:S07]  /*17870*/  HMMA.16816.F32.BF16 R80, R20, R90, R80 ;  /* 0x0000005a1450723c */ /* 0x000fee0000041850 */
[----:B------:R-:W-:Y:S01]  /*17880*/  F2FP.BF16.F32.PACK_AB R21, R170, R169 ;  /* 0x000000a9aa15723e */ /* 0x000fe200000010ff */
[----:B------:R-:W-:Y:S03]  /*17890*/  FADD.FTZ R169, R169, R106 ;  /* 0x0000006aa9a97221 */ /* 0x000fe60000010000 */
[----:B------:R-:W-:Y:S01]  /*178a0*/  F2FP.BF16.F32.PACK_AB R23, R172, R171 ;  /* 0x000000abac17723e */ /* 0x000fe200000010ff */
[----:B------:R-:W-:Y:S01]  /*178b0*/  FADD.FTZ R170, R170, R169 ;  /* 0x000000a9aaaa7221 */ /* 0x000fe20000010000 */
[----:B-----5:R-:W-:Y:S01]  /*178c0*/  F2FP.BF16.F32.PACK_AB R20, R174, R173 ;  /* 0x000000adae14723e */ /* 0x020fe200000010ff */
[----:B------:R-:W-:Y:S01]  /*178d0*/  FADD.FTZ R173, R173, R126 ;  /* 0x0000007eadad7221 */ /* 0x000fe20000010000 */
[----:B--2---:R-:W-:Y:S01]  /*178e0*/  F2FP.BF16.F32.PACK_AB R22, R122, R123 ;  /* 0x0000007b7a16723e */ /* 0x004fe200000010ff */
[----:B------:R-:W-:Y:S02]  /*178f0*/  FADD.FTZ R171, R171, R170 ;  /* 0x000000aaabab7221 */ /* 0x000fe40000010000 */
[----:B------:R-:W-:Y:S02]  /*17900*/  FADD.FTZ R174, R174, R173 ;  /* 0x000000adaeae7221 */ /* 0x000fe40000010000 */
[----:B------:R-:W-:Y:S02]  /*17910*/  FADD.FTZ R166, R172, R171 ;  /* 0x000000abaca67221 */ /* 0x000fe40000010000 */
[C---:B------:R-:W-:Y:S01]  /*17920*/  HMMA.16816.F32.BF16 R96, R20.reuse, R92, R4 ;  /* 0x0000005c1460723c */ /* 0x040fe20000041804 */
[----:B------:R-:W1:Y:S02]  /*17930*/  LDSM.16.MT88.4 R4, [R140+0xb800] ;  /* 0x00b800008c04783b */ /* 0x000e640000004200 */
[----:B------:R-:W-:Y:S03]  /*17940*/  FADD.FTZ R123, R123, R174 ;  /* 0x000000ae7b7b7221 */ /* 0x000fe60000010000 */
[C---:B------:R-:W-:Y:S03]  /*17950*/  HMMA.16816.F32.BF16 R92, R20.reuse, R94, R8 ;  /* 0x0000005e145c723c */ /* 0x040fe60000041808 */
[----:B------:R-:W2:Y:S02]  /*17960*/  LDSM.16.MT88.4 R8, [R138+0xb800] ;  /* 0x00b800008a08783b */ /* 0x000ea40000004200 */
[----:B------:R-:W-:Y:S01]  /*17970*/  FADD.FTZ R165, R122, R123 ;  /* 0x0000007b7aa57221 */ /* 0x000fe20000010000 */
[C---:B----4-:R-:W-:Y:S06]  /*17980*/  HMMA.16816.F32.BF16 R36, R20.reuse, R24, R36 ;  /* 0x000000181424723c */ /* 0x050fec0000041824 */
[C---:B------:R-:W-:Y:S01]  /*17990*/  HMMA.16816.F32.BF16 R40, R20.reuse, R26, R40 ;  /* 0x0000001a1428723c */ /* 0x040fe20000041828 */
[----:B------:R-:W3:Y:S05]  /*179a0*/  LDSM.16.MT88.4 R24, [R137+0xb800] ;  /* 0x00b800008918783b */ /* 0x000eea0000004200 */
[C---:B------:R-:W-:Y:S06]  /*179b0*/  HMMA.16816.F32.BF16 R44, R20.reuse, R28, R44 ;  /* 0x0000001c142c723c */ /* 0x040fec000004182c */
[C---:B------:R-:W-:Y:S01]  /*179c0*/  HMMA.16816.F32.BF16 R48, R20.reuse, R30, R48 ;  /* 0x0000001e1430723c */ /* 0x040fe20000041830 */
[----:B------:R-:W4:Y:S05]  /*179d0*/  LDSM.16.MT88.4 R28, [R136+0xb800] ;  /* 0x00b80000881c783b */ /* 0x000f2a0000004200 */
        /* <DEDUP_REMOVED lines=13> */
.L_x_8186:
        /* <DEDUP_REMOVED lines=25> */
[----:B----4-:R-:W-:-:S02]  /*17c40*/  SHF.R.S32.HI R8, RZ, 0x1f, R11 ;  /* 0x0000001fff087819 */ /* 0x010fc4000001140b */
[----:B------:R-:W-:Y:S01]  /*17c50*/  LEA.HI R5, R5, R12, RZ, 0x3 ;  /* 0x0000000c05057211 */ /* 0x000fe200078f18ff */
[----:B------:R-:W1:Y:S01]  /*17c60*/  @P4 MUFU.RCP R7, R4 ;  /* 0x0000000400074308 */ /* 0x000e620000001000 */
[----:B------:R-:W-:Y:S02]  /*17c70*/  LEA.HI R8, R8, R11, RZ, 0x4 ;  /* 0x0000000b08087211 */ /* 0x000fe400078f20ff */
[----:B------:R-:W-:Y:S02]  /*17c80*/  LOP3.LUT R5, R5, 0xfffffff8, RZ, 0xc0, !PT ;  /* 0xfffffff805057812 */ /* 0x000fe400078ec0ff */
[CC--:B------:R-:W-:Y:S02]  /*17c90*/  LEA.HI R11, R9.reuse, R0.reuse, RZ, 0x4 ;  /* 0x00000000090b7211 */ /* 0x0c0fe400078f20ff */
[----:B------:R-:W-:Y:S01]  /*17ca0*/  IADD3 R5, R12, -R5, RZ ;  /* 0x800000050c057210 */ /* 0x000fe20007ffe0ff */
[----:B------:R-:W2:Y:S01]  /*17cb0*/  @P3 MUFU.RCP R6, R3 ;  /* 0x0000000300063308 */ /* 0x000ea20000001000 */
[----:B------:R-:W-:-:S02]  /*17cc0*/  LEA.HI R9, R9, R0, RZ, 0x5 ;  /* 0x0000000009097211 */ /* 0x000fc400078f28ff */
[----:B------:R-:W-:Y:S02]  /*17cd0*/  LOP3.LUT R15, R10, 0x1ffffffc, RZ, 0xc0, !PT ;  /* 0x1ffffffc0a0f7812 */ /* 0x000fe400078ec0ff */
[----:B------:R-:W-:Y:S02]  /*17ce0*/  LOP3.LUT R11, R11, 0xfffffff0, RZ, 0xc0, !PT ;  /* 0xfffffff00b0b7812 */ /* 0x000fe400078ec0ff */
        /* <DEDUP_REMOVED lines=11> */
[----:B------:R-:W-:Y:S01]  /*17da0*/  FMUL.FTZ R36, R7, R36 ;  /* 0x0000002407247220 */ /* 0x000fe20000410000 */
[----:B------:R-:W-:Y:S01]  /*17db0*/  LOP3.LUT R17, R17, 0x1c0, RZ, 0xc0, !PT ;  /* 0x000001c011117812 */ /* 0x000fe200078ec0ff */
[C---:B------:R-:W-:Y:S01]  /*17dc0*/  FMUL.FTZ R37, R7.reuse, R37 ;  /* 0x0000002507257220 */ /* 0x040fe20000410000 */
[----:B------:R-:W-:Y:S01]  /*17dd0*/  LEA R12, R10, R15, 0x9 ;  /* 0x0000000f0a0c7211 */ /* 0x000fe200078e48ff */
[----:B------:R-:W-:Y:S01]  /*17de0*/  FMUL.FTZ R40, R7, R40 ;  /* 0x0000002807287220 */ /* 0x000fe20000410000 */
[----:B------:R-:W-:Y:S01]  /*17df0*/  ISETP.NE.U32.AND P0, PT, R13, 0x1, PT ;  /* 0x000000010d00780c */ /* 0x000fe20003f05070 */
[C---:B------:R-:W-:Y:S01]  /*17e00*/  FMUL.FTZ R41, R7.reuse, R41 ;  /* 0x0000002907297220 */ /* 0x040fe20000410000 */
        /* <DEDUP_REMOVED lines=122> */
[----:B------:R-:W-:Y:S04]  /*185b0*/  STS.64 [R7+0x4000], R80 ;  /* 0x0040005007007388 */ /* 0x000fe80000000a00 */
[----:B------:R1:W-:Y:S01]  /*185c0*/  STS.64 [R7+0x4800], R82 ;  /* 0x0048005207007388 */ /* 0x0003e20000000a00 */
[----:B--2---:R-:W2:Y:S08]  /*185d0*/  LDC R5, c[0x0][0x270] ;  /* 0x00009c00ff057b82 */ /* 0x004eb00000000800 */
[----:B------:R-:W-:Y:S01]  /*185e0*/  BAR.SYNC.DEFER_BLOCKING 0x0 ;  /* 0x0000000000007b1d */ /* 0x000fe20000010000 */
[----:B---3--:R-:W-:Y:S01]  /*185f0*/  SHF.R.S32.HI R15, RZ, 0x1f, R10 ;  /* 0x0000001fff0f7819 */ /* 0x008fe2000001140a */
[----:B-----5:R-:W-:-:S03]  /*18600*/  IMAD R12, R18, R12, R153 ;  /* 0x0000000c120c7224 */ /* 0x020fc600078e0299 */
[----:B------:R-:W-:-:S03]  /*18610*/  LEA.HI R14, R15, R10, RZ, 0x2 ;  /* 0x0000000a0f0e7211 */ /* 0x000fc600078f10ff */
[----:B------:R-:W3:Y:S01]  /*18620*/  @P4 LDC R15, c[0x0][0x2e8] ;  /* 0x0000ba00ff0f4b82 */ /* 0x000ee20000000800 */
[----:B----4-:R-:W-:Y:S02]  /*18630*/  LOP3.LUT R17, R14, 0xffffffc, RZ, 0xc0, !PT ;  /* 0x0ffffffc0e117812 */ /* 0x010fe400078ec0ff */
[----:B------:R-:W-:Y:S02]  /*18640*/  MOV R14, 0xff800000 ;  /* 0xff800000000e7802 */ /* 0x000fe40000000f00 */
[----:B------:R-:W-:Y:S01]  /*18650*/  IADD3 R10, R10, -R17, RZ ;  /* 0x800000110a0a7210 */ /* 0x000fe20007ffe0ff */
[----:B------:R-:W-:Y:S01]  /*18660*/  @P4 FMUL.FTZ R17, R4, 0.69314718246459960938 ;  /* 0x3f31721804114820 */ /* 0x000fe20000410000 */
[----:B------:R-:W-:Y:S01]  /*18670*/  SHF.L.U32 R4, R11, 0x2, RZ ;  /* 0x000000020b047819 */ /* 0x000fe200000006ff */
[----:B-1----:R-:W1:Y:S01]  /*18680*/  @P3 LDC R7, c[0x0][0x2e8] ;  /* 0x0000ba00ff073b82 */ /* 0x002e620000000800 */
[----:B------:R4:W1:Y:S01]  /*18690*/  LDS.128 R24, [R6+0x3800] ;  /* 0x0038000006187984 */ /* 0x0008620000000c00 */
[----:B--2---:R-:W-:Y:S01]  /*186a0*/  IMAD R0, R5, R0, UR4 ;  /* 0x0000000405007e24 */ /* 0x004fe2000f8e0200 */
[----:B------:R-:W-:-:S02]  /*186b0*/  LEA R161, R10, R161, 0x4 ;  /* 0x000000a10aa17211 */ /* 0x000fc400078e20ff */
[----:B------:R4:W2:Y:S01]  /*186c0*/  LDS.128 R20, [R6+0x7800] ;  /* 0x0078000006147984 */ /* 0x0008a20000000c00 */
[----:B------:R-:W-:Y:S01]  /*186d0*/  SHF.L.U32 R10, R19, 0x6, RZ ;  /* 0x00000006130a7819 */ /* 0x000fe200000006ff */
[----:B------:R-:W-:Y:S01]  /*186e0*/  IMAD R0, R12, R5, R0 ;  /* 0x000000050c007224 */ /* 0x000fe200078e0200 */
[----:B------:R-:W-:-:S03]  /*186f0*/  SHF.R.S32.HI R5, RZ, 0x1f, R4 ;  /* 0x0000001fff057819 */ /* 0x000fc60000011404 */
[----:B------:R-:W-:Y:S02]  /*18700*/  IMAD R0, R0, R13, R10 ;  /* 0x0000000d00007224 */ /* 0x000fe400078e020a */
[----:B---3--:R-:W-:Y:S01]  /*18710*/  @P4 FFMA.FTZ R9, R100, R15, R17 ;  /* 0x0000000f64094223 */ /* 0x008fe20000010011 */
[----:B-1----:R-:W-:Y:S01]  /*18720*/  @P3 FFMA.FTZ R14, R2, R7, R3 ;  /* 0x00000007020e3223 */ /* 0x002fe20000010003 */
[----:B--2-4-:R-:W-:Y:S06]  /*18730*/  @P0 BRA `(.L_x_8192) ;  /* 0x0000000000300947 */ /* 0x014fec0003800000 */
        /* <DEDUP_REMOVED lines=12> */
.L_x_8192:
[----:B------:R-:W-:Y:S05]  /*18800*/  BSYNC B0 ;  /* 0x0000000000007941 */ /* 0x000fea0003800000 */
.L_x_8191:
        /* <DEDUP_REMOVED lines=34> */
.L_x_8194:
[----:B------:R-:W-:Y:S05]  /*18a30*/  BSYNC B0 ;  /* 0x0000000000007941 */ /* 0x000fea0003800000 */
.L_x_8193:
        /* <DEDUP_REMOVED lines=10> */
.L_x_8196:
[----:B------:R-:W-:Y:S05]  /*18ae0*/  BSYNC B0 ;  /* 0x0000000000007941 */ /* 0x000fea0003800000 */
.L_x_8195:
        /* <DEDUP_REMOVED lines=9> */
.L_x_8198:
[----:B------:R-:W-:Y:S05]  /*18b80*/  BSYNC B0 ;  /* 0x0000000000007941 */ /* 0x000fea0003800000 */
.L_x_8197:
        /* <DEDUP_REMOVED lines=9> */
.L_x_8200:
[----:B------:R-:W-:Y:S05]  /*18c20*/  BSYNC B0 ;  /* 0x0000000000007941 */ /* 0x000fea0003800000 */
.L_x_8199:
        /* <DEDUP_REMOVED lines=9> */
.L_x_8202:
[----:B------:R-:W-:Y:S05]  /*18cc0*/  BSYNC B0 ;  /* 0x0000000000007941 */ /* 0x000fea0003800000 */
.L_x_8201:
        /* <DEDUP_REMOVED lines=9> */
.L_x_8204:
[----:B------:R-:W-:Y:S05]  /*18d60*/  BSYNC B0 ;  /* 0x0000000000007941 */ /* 0x000fea0003800000 */
.L_x_8203:
        /* <DEDUP_REMOVED lines=9> */
.L_x_8206:
[----:B------:R-:W-:Y:S05]  /*18e00*/  BSYNC B0 ;  /* 0x0000000000007941 */ /* 0x000fea0003800000 */
.L_x_8205:
        /* <DEDUP_REMOVED lines=8> */
.L_x_8207:
        /* <DEDUP_REMOVED lines=15> */
.L_x_8540:


//--------------------- .text._ZN5flash24flash_fwd_splitkv_kernelI23Flash_fwd_kernel_traitsILi128ELi64ELi64ELi4ELb0ELb0EN7cutlass10bfloat16_tE19Flash_kernel_traitsILi128ELi64ELi64ELi4ES3_EELb1ELb0ELb1ELb0ELb0ELb1ELb1ELb1EEEvNS_16Flash_fwd_paramsE --------------------------
	.section	.text._ZN5flash24flash_fwd_splitkv_kernelI23Flash_fwd_kernel_traitsILi128ELi64ELi64ELi4ELb0ELb0EN7cutlass10bfloat16_tE19Flash_kernel_traitsILi128ELi64ELi64ELi4ES3_EELb1ELb0ELb1ELb0ELb0ELb1ELb1ELb1EEEvNS_16Flash_fwd_paramsE,"ax",@progbits
	.align	128
        .global         _ZN5flash24flash_fwd_splitkv_kernelI23Flash_fwd_kernel_traitsILi128ELi64ELi64ELi4ELb0ELb0EN7cutlass10bfloat16_tE19Flash_kernel_traitsILi128ELi64ELi64ELi4ES3_EELb1ELb0ELb1ELb0ELb0ELb1ELb1ELb1EEEvNS_16Flash_fwd_paramsE
        .type           _ZN5flash24flash_fwd_splitkv_kernelI23Flash_fwd_kernel_traitsILi128ELi64ELi64ELi4ELb0ELb0EN7cutlass10bfloat16_tE19Flash_kernel_traitsILi128ELi64ELi64ELi4ES3_EELb1ELb0ELb1ELb0ELb0ELb1ELb1ELb1EEEvNS_16Flash_fwd_paramsE,@function
        .size           _ZN5flash24flash_fwd_splitkv_kernelI23Flash_fwd_kernel_traitsILi128ELi64ELi64ELi4ELb0ELb0EN7cutlass10bfloat16_tE19Flash_kernel_traitsILi128ELi64ELi64ELi4ES3_EELb1ELb0ELb1ELb0ELb0ELb1ELb1ELb1EEEvNS_16Flash_fwd_paramsE,(.L_x_8541 - _ZN5flash24flash_fwd_splitkv_kernelI23Flash_fwd_kernel_traitsILi128ELi64ELi64ELi4ELb0ELb0EN7cutlass10bfloat16_tE19Flash_kernel_traitsILi128ELi64ELi64ELi4ES3_EELb1ELb0ELb1ELb0ELb0ELb1ELb1ELb1EEEvNS_16Flash_fwd_paramsE)
        .other          _ZN5flash24flash_fwd_splitkv_kernelI23Flash_fwd_kernel_traitsILi128ELi64ELi64ELi4ELb0ELb0EN7cutlass10bfloat16_tE19Flash_kernel_traitsILi128ELi64ELi64ELi4ES3_EELb1ELb0ELb1ELb0ELb0ELb1ELb1ELb1EEEvNS_16Flash_fwd_paramsE,@"STO_CUDA_ENTRY STV_DEFAULT"
_ZN5flash24flash_fwd_splitkv_kernelI23Flash_fwd_kernel_traitsILi128ELi64ELi64ELi4ELb0ELb0EN7cutlass10bfloat16_tE19Flash_kernel_traitsILi128ELi64ELi64ELi4ES3_EELb1ELb0ELb1ELb0ELb0ELb1ELb1ELb1EEEvNS_16Flash_fwd_paramsE:
.text._ZN5flash24flash_fwd_splitkv_kernelI23Flash_fwd_kernel_traitsILi128ELi64ELi64ELi4ELb0ELb0EN7cutlass10bfloat16_tE19Flash_kernel_traitsILi128ELi64ELi64ELi4ES3_EELb1ELb0ELb1ELb0ELb0ELb1ELb1ELb1EEEvNS_16Flash_fwd_paramsE:
        /* <DEDUP_REMOVED lines=59> */
.L_x_8208:
[----:B------:R-:W1:Y:S02]  /*03b0*/  LDC R70, c[0x0][0x2c8] ;  /* 0x0000b200ff467b82 */ /* 0x000e640000000800 */
.L_x_8209:
        /* <DEDUP_REMOVED lines=105> */
.L_x_8212:
[----:B------:R-:W-:Y:S05]  /*0a50*/  BSYNC B0 ;  /* 0x0000000000007941 */ /* 0x000fea0003800000 */
.L_x_8211:
        /* <DEDUP_REMOVED lines=9> */
.L_x_8214:
[----:B------:R-:W-:Y:S05]  /*0af0*/  BSYNC B0 ;  /* 0x0000000000007941 */ /* 0x000fea0003800000 */
.L_x_8213:
        /* <DEDUP_REMOVED lines=8> */
.L_x_8216:
[----:B------:R-:W-:Y:S05]  /*0b80*/  BSYNC B0 ;  /* 0x0000000000007941 */ /* 0x000fea0003800000 */
.L_x_8215:
        /* <DEDUP_REMOVED lines=8> */
.L_x_8218:
[----:B------:R-:W-:Y:S05]  /*0c10*/  BSYNC B0 ;  /* 0x0000000000007941 */ /* 0x000fea0003800000 */
.L_x_8217:
        /* <DEDUP_REMOVED lines=9> */
.L_x_8220:
[----:B------:R-:W-:Y:S05]  /*0cb0*/  BSYNC B0 ;  /* 0x0000000000007941 */ /* 0x000fea0003800000 */
.L_x_8219:
[----:B------:R-:W-:Y:S04]  /*0cc0*/  BSSY B0, `(.L_x_8221) ;  /* 0x0000007000007945 */ /* 0x000fe80003800000 */
[----:B------:R-:W-:Y:S05]  /*0cd0*/  @P1 BRA `(.L_x_8222) ;  /* 0x0000000000141947 */ /* 0x000fea0003800000 */
[----:B------:R-:W-:Y:S02]  /*0ce0*/  ULDC UR4, c[0x0][0x2d0] ;  /* 0x0000b40000047ab9 */ /* 0x000fe40000000800 */
[----:B------:R-:W-:Y:S02]  /*0cf0*/  ISETP.GE.AND P1, PT, R2, UR4, PT ;  /* 0x0000000402007c0c */ /* 0x000fe4000bf26270 */
[----:B------:R-:W-:-:S11]  /*0d00*/  ISETP.GE.AND P0, PT, R6, UR4, PT ;  /* 0x0000000406007c0c */ /* 0x000fd6000bf06270 */
[----:B------:R1:W-:Y:S04]  /*0d10*/  @!P1 STG.E.128 desc[UR6][R20.64+0x5000], RZ ;  /* 0x005000ff14009986 */ /* 0x0003e8000c101d06 */
[----:B------:R1:W-:Y:S02]  /*0d20*/  @!P0 STG.E.128 desc[UR6][R20.64+0x5100], RZ ;  /* 0x005100ff14008986 */ /* 0x0003e4000c101d06 */
.L_x_8222:
[----:B------:R-:W-:Y:S05]  /*0d30*/  BSYNC B0 ;  /* 0x0000000000007941 */ /* 0x000fea0003800000 */
.L_x_8221:
[----:B------:R-:W-:Y:S04]  /*0d40*/  BSSY B0, `(.L_x_8223) ;  /* 0x0000007000007945 */ /* 0x000fe80003800000 */
[----:B------:R-:W-:Y:S05]  /*0d50*/  @P4 BRA `(.L_x_8224) ;  /* 0x0000000000144947 */ /* 0x000fea0003800000 */
[----:B------:R-:W-:Y:S02]  /*0d60*/  ULDC UR4, c[0x0][0x2d0] ;  /* 0x0000b40000047ab9 */ /* 0x000fe40000000800 */
[----:B------:R-:W-:Y:S02]  /*0d70*/  ISETP.GE.AND P1, PT, R2, UR4, PT ;  /* 0x0000000402007c0c */ /* 0x000fe4000bf26270 */
[----:B------:R-:W-:-:S11]  /*0d80*/  ISETP.GE.AND P0, PT, R6, UR4, PT ;  /* 0x0000000406007c0c */ /* 0x000fd6000bf06270 */
[----:B------:R1:W-:Y:S04]  /*0d90*/  @!P1 STG.E.128 desc[UR6][R20.64+0x6000], RZ ;  /* 0x006000ff14009986 */ /* 0x0003e8000c101d06 */
[----:B------:R1:W-:Y:S02]  /*0da0*/  @!P0 STG.E.128 desc[UR6][R20.64+0x6100], RZ ;  /* 0x006100ff14008986 */ /* 0x0003e4000c101d06 */
.L_x_8224:
[----:B------:R-:W-:Y:S05]  /*0db0*/  BSYNC B0 ;  /* 0x0000000000007941 */ /* 0x000fea0003800000 */
.L_x_8223:
[----:B------:R-:W-:Y:S04]  /*0dc0*/  BSSY B0, `(.L_x_8225) ;  /* 0x0000007000007945 */ /* 0x000fe80003800000 */
[----:B------:R-:W-:Y:S05]  /*0dd0*/  @P3 BRA `(.L_x_8226) ;  /* 0x0000000000143947 */ /* 0x000fea0003800000 */
[----:B------:R-:W-:Y:S02]  /*0de0*/  ULDC UR4, c[0x0][0x2d0] ;  /* 0x0000b40000047ab9 */ /* 0x000fe40000000800 */
[----:B------:R-:W-:Y:S02]  /*0df0*/  ISETP.GE.AND P1, PT, R2, UR4, PT ;  /* 0x0000000402007c0c */ /* 0x000fe4000bf26270 */
[----:B------:R-:W-:-:S11]  /*0e00*/  ISETP.GE.AND P0, PT, R6, UR4, PT ;  /* 0x0000000406007c0c */ /* 0x000fd6000bf06270 */
[----:B------:R1:W-:Y:S04]  /*0e10*/  @!P1 STG.E.128 desc[UR6][R20.64+0x7000], RZ ;  /* 0x007000ff14009986 */ /* 0x0003e8000c101d06 */
[----:B------:R1:W-:Y:S02]  /*0e20*/  @!P0 STG.E.128 desc[UR6][R20.64+0x7100], RZ ;  /* 0x007100ff14008986 */ /* 0x0003e4000c101d06 */
.L_x_8226:
[----:B------:R-:W-:Y:S05]  /*0e30*/  BSYNC B0 ;  /* 0x0000000000007941 */ /* 0x000fea0003800000 */
.L_x_8225:
        /* <DEDUP_REMOVED lines=29> */
.L_x_8210:
        /* <DEDUP_REMOVED lines=24> */
.L_x_8227:
        /* <DEDUP_REMOVED lines=82> */
.L_x_8228:
        /* <DEDUP_REMOVED lines=48> */
.L_x_8230:
        /* <DEDUP_REMOVED lines=32> */
.L_x_8229:
        /* <DEDUP_REMOVED lines=238> */
.L_x_8300:
        /* <DEDUP_REMOVED lines=23> */
.L_x_8233:
[----:B------:R-:W-:Y:S05]  /*2c00*/  BSYNC B0 ;  /* 0x0000000000007941 */ /* 0x000fea0003800000 */
.L_x_8232:
        /* <DEDUP_REMOVED lines=12> */
.L_x_8235:
[----:B------:R-:W-:Y:S05]  /*2cd0*/  BSYNC B0 ;  /* 0x0000000000007941 */ /* 0x000fea0003800000 */
.L_x_8234:
        /* <DEDUP_REMOVED lines=12> */
.L_x_8237:
[----:B------:R-:W-:Y:S05]  /*2da0*/  BSYNC B0 ;  /* 0x0000000000007941 */ /* 0x000fea0003800000 */
.L_x_8236:
        /* <DEDUP_REMOVED lines=16> */
.L_x_8239:
[----:B------:R-:W-:Y:S05]  /*2eb0*/  BSYNC B0 ;  /* 0x0000000000007941 */ /* 0x000fea0003800000 */
.L_x_8238:
        /* <DEDUP_REMOVED lines=61> */
.L_x_8245:
[----:B------:R-:W-:Y:S05]  /*3290*/  BSYNC B0 ;  /* 0x0000000000007941 */ /* 0x000fea0003800000 */
.L_x_8244:
        /* <DEDUP_REMOVED lines=48> */
.L_x_8243:
[----:B------:R-:W-:Y:S05]  /*35a0*/  BSYNC B1 ;  /* 0x0000000000017941 */ /* 0x000fea0003800000 */
.L_x_8242:
        /* <DEDUP_REMOVED lines=62> */
.L_x_8249:
[----:B------:R-:W-:Y:S05]  /*3990*/  BSYNC B0 ;  /* 0x0000000000007941 */ /* 0x000fea0003800000 */
.L_x_8248:
        /* <DEDUP_REMOVED lines=50> */
.L_x_8247:
[----:B------:R-:W-:Y:S05]  /*3cc0*/  BSYNC B1 ;  /* 0x0000000000017941 */ /* 0x000fea0003800000 */
.L_x_8246:
        /* <DEDUP_REMOVED lines=62> */
.L_x_8253:
[----:B------:R-:W-:Y:S05]  /*40b0*/  BSYNC B0 ;  /* 0x0000000000007941 */ /* 0x000fea0003800000 */
.L_x_8252:
        /* <DEDUP_REMOVED lines=50> */
.L_x_8251:
[----:B------:R-:W-:Y:S05]  /*43e0*/  BSYNC B1 ;  /* 0x0000000000017941 */ /* 0x000fea0003800000 */
.L_x_8250:
        /* <DEDUP_REMOVED lines=67> */
.L_x_8257:
[----:B------:R-:W-:Y:S05]  /*4820*/  BSYNC B0 ;  /* 0x0000000000007941 */ /* 0x000fea0003800000 */
.L_x_8256:
        /* <DEDUP_REMOVED lines=50> */
.L_x_8255:
[----:B------:R-:W-:Y:S05]  /*4b50*/  BSYNC B1 ;  /* 0x0000000000017941 */ /* 0x000fea0003800000 */
.L_x_8254:
        /* <DEDUP_REMOVED lines=9> */
.L_x_8241:
        /* <DEDUP_REMOVED lines=90> */
.L_x_8264:
[----:B------:R-:W-:Y:S05]  /*5190*/  BSYNC B0 ;  /* 0x0000000000007941 */ /* 0x000fea0003800000 */
.L_x_8263:
[----:B-----5:R1:W-:Y:S02]  /*51a0*/  STG.E.128 desc[UR6][R98.64], R44 ;  /* 0x0000002c62007986 */ /* 0x0203e4000c101d06 */
.L_x_8262:
[----:B------:R-:W-:Y:S05]  /*51b0*/  BSYNC B1 ;  /* 0x0000000000017941 */ /* 0x000fea0003800000 */
.L_x_8261:
        /* <DEDUP_REMOVED lines=87> */
.L_x_8266:
[----:B------:R-:W-:Y:S05]  /*5730*/  BSYNC B0 ;  /* 0x0000000000007941 */ /* 0x000fea0003800000 */
.L_x_8265:
[----:B-----5:R1:W-:Y:S02]  /*5740*/  STG.E.128 desc[UR6][R98.64+0x80], R44 ;  /* 0x0000802c62007986 */ /* 0x0203e4000c101d06 */
.L_x_8260:
[----:B------:R-:W-:Y:S05]  /*5750*/  BSYNC B2 ;  /* 0x0000000000027941 */ /* 0x000fea0003800000 */
.L_x_8259:
        /* <DEDUP_REMOVED lines=97> */
.L_x_8272:
[----:B------:R-:W-:Y:S05]  /*5d70*/  BSYNC B0 ;  /* 0x0000000000007941 */ /* 0x000fea0003800000 */
.L_x_8271:
[----:B-----5:R1:W-:Y:S02]  /*5d80*/  STG.E.128 desc[UR6][R162.64], R44 ;  /* 0x0000002ca2007986 */ /* 0x0203e4000c101d06 */
.L_x_8270:
[----:B------:R-:W-:Y:S05]  /*5d90*/  BSYNC B1 ;  /* 0x0000000000017941 */ /* 0x000fea0003800000 */
.L_x_8269:
        /* <DEDUP_REMOVED lines=93> */
.L_x_8274:
[----:B------:R-:W-:Y:S05]  /*6370*/  BSYNC B0 ;  /* 0x0000000000007941 */ /* 0x000fea0003800000 */
.L_x_8273:
[----:B-----5:R1:W-:Y:S02]  /*6380*/  STG.E.128 desc[UR6][R160.64], R44 ;  /* 0x0000002ca0007986 */ /* 0x0203e4000c101d06 */
.L_x_8268:
[----:B------:R-:W-:Y:S05]  /*6390*/  BSYNC B2 ;  /* 0x0000000000027941 */ /* 0x000fea0003800000 */
.L_x_8267:
        /* <DEDUP_REMOVED lines=97> */
.L_x_8280:
[----:B------:R-:W-:Y:S05]  /*69b0*/  BSYNC B0 ;  /* 0x0000000000007941 */ /* 0x000fea0003800000 */
.L_x_8279:
[----:B-----5:R1:W-:Y:S02]  /*69c0*/  STG.E.128 desc[UR6][R162.64], R44 ;  /* 0x0000002ca2007986 */ /* 0x0203e4000c101d06 */
.L_x_8278:
[----:B------:R-:W-:Y:S05]  /*69d0*/  BSYNC B1 ;  /* 0x0000000000017941 */ /* 0x000fea0003800000 */
.L_x_8277:
        /* <DEDUP_REMOVED lines=93> */
.L_x_8282:
[----:B------:R-:W-:Y:S05]  /*6fb0*/  BSYNC B0 ;  /* 0x0000000000007941 */ /* 0x000fea0003800000 */
.L_x_8281:
[----:B-----5:R1:W-:Y:S02]  /*6fc0*/  STG.E.128 desc[UR6][R160.64], R44 ;  /* 0x0000002ca0007986 */ /* 0x0203e4000c101d06 */
.L_x_8276:
[----:B------:R-:W-:Y:S05]  /*6fd0*/  BSYNC B2 ;  /* 0x0000000000027941 */ /* 0x000fea0003800000 */
.L_x_8275:
        /* <DEDUP_REMOVED lines=101> */
.L_x_8288:
[----:B------:R-:W-:Y:S05]  /*7630*/  BSYNC B0 ;  /* 0x0000000000007941 */ /* 0x000fea0003800000 */
.L_x_8287:
[----:B-----5:R1:W-:Y:S02]  /*7640*/  STG.E.128 desc[UR6][R162.64], R44 ;  /* 0x0000002ca2007986 */ /* 0x0203e4000c101d06 */
.L_x_8286:
[----:B------:R-:W-:Y:S05]  /*7650*/  BSYNC B1 ;  /* 0x0000000000017941 */ /* 0x000fea0003800000 */
.L_x_8285:
        /* <DEDUP_REMOVED lines=93> */
.L_x_8290:
[----:B------:R-:W-:Y:S05]  /*7c30*/  BSYNC B0 ;  /* 0x0000000000007941 */ /* 0x000fea0003800000 */
.L_x_8289:
[----:B-----5:R1:W-:Y:S02]  /*7c40*/  STG.E.128 desc[UR6][R160.64], R44 ;  /* 0x0000002ca0007986 */ /* 0x0203e4000c101d06 */
.L_x_8284:
[----:B------:R-:W-:Y:S05]  /*7c50*/  BSYNC B2 ;  /* 0x0000000000027941 */ /* 0x000fea0003800000 */
.L_x_8283:
        /* <DEDUP_REMOVED lines=8> */
.L_x_8240:
        /* <DEDUP_REMOVED lines=8> */
.L_x_8292:
[----:B------:R-:W-:Y:S05]  /*7d60*/  BSYNC B0 ;  /* 0x0000000000007941 */ /* 0x000fea0003800000 */
.L_x_8291:
        /* <DEDUP_REMOVED lines=16> */
.L_x_8294:
[----:B------:R-:W-:Y:S05]  /*7e70*/  BSYNC B0 ;  /* 0x0000000000007941 */ /* 0x000fea0003800000 */
.L_x_8293:
        /* <DEDUP_REMOVED lines=16> */
.L_x_8296:
[----:B------:R-:W-:Y:S05]  /*7f80*/  BSYNC B0 ;  /* 0x0000000000007941 */ /* 0x000fea0003800000 */
.L_x_8295:
        /* <DEDUP_REMOVED lines=21> */
.L_x_8297:
[----:B------:R-:W-:Y:S05]  /*80e0*/  BSYNC B0 ;  /* 0x0000000000007941 */ /* 0x000fea0003800000 */
.L_x_8258:
        /* <DEDUP_REMOVED lines=81> */
.L_x_8298:
        /* <DEDUP_REMOVED lines=10> */
.L_x_8299:
[----:B------:R-:W-:Y:S04]  /*86a0*/  IADD3 R11, R11, -0x1, RZ ;  /* 0xffffffff0b0b7810 */ /* 0x000fe80007ffe0ff */
[----:B------:R-:W-:Y:S11]  /*86b0*/  ISETP.GT.AND P0, PT, R11, R77, PT ;  /* 0x0000004d0b00720c */ /* 0x000ff60003f04270 */
[----:B------:R-:W-:Y:S02]  /*86c0*/  @!UPT UIADD3 URZ, URZ, URZ, URZ ;  /* 0x0000003f3f3ff290 */ /* 0x000fe4000fffe03f */
[----:B------:R-:W-:Y:S05]  /*86d0*/  @P0 BRA `(.L_x_8300) ;  /* 0xffffffa000ec0947 */ /* 0x000fea000383ffff */
.L_x_8231:
        /* <DEDUP_REMOVED lines=105> */
.L_x_8309:
[----:B------:R-:W-:Y:S05]  /*8d70*/  BSYNC B0 ;  /* 0x0000000000007941 */ /* 0x000fea0003800000 */
.L_x_8308:
[----:B-----5:R3:W-:Y:S02]  /*8d80*/  STS.128 [R156], R8 ;  /* 0x000000089c007388 */ /* 0x0207e40000000c00 */
.L_x_8307:
[----:B------:R-:W-:Y:S05]  /*8d90*/  BSYNC B1 ;  /* 0x0000000000017941 */ /* 0x000fea0003800000 */
.L_x_8306:
        /* <DEDUP_REMOVED lines=45> */
.L_x_8311:
[----:B------:R-:W-:Y:S05]  /*9070*/  BSYNC B0 ;  /* 0x0000000000007941 */ /* 0x000fea0003800000 */
.L_x_8310:
[----:B-----5:R1:W-:Y:S02]  /*9080*/  STS.128 [R156+0x2000], R8 ;  /* 0x002000089c007388 */ /* 0x0203e40000000c00 */
.L_x_8305:
[----:B------:R-:W-:Y:S05]  /*9090*/  BSYNC B2 ;  /* 0x0000000000027941 */ /* 0x000fea0003800000 */
.L_x_8304:
        /* <DEDUP_REMOVED lines=62> */
.L_x_8317:
[----:B------:R-:W-:Y:S05]  /*9480*/  BSYNC B0 ;  /* 0x0000000000007941 */ /* 0x000fea0003800000 */
.L_x_8316:
[----:B-----5:R3:W-:Y:S02]  /*9490*/  STS.128 [R156+0x800], R8 ;  /* 0x000800089c007388 */ /* 0x0207e40000000c00 */
.L_x_8315:
[----:B------:R-:W-:Y:S05]  /*94a0*/  BSYNC B1 ;  /* 0x0000000000017941 */ /* 0x000fea0003800000 */
.L_x_8314:
        /* <DEDUP_REMOVED lines=44> */
.L_x_8319:
[----:B------:R-:W-:Y:S05]  /*9770*/  BSYNC B0 ;  /* 0x0000000000007941 */ /* 0x000fea0003800000 */
.L_x_8318:
[----:B-----5:R3:W-:Y:S02]  /*9780*/  STS.128 [R156+0x2800], R8 ;  /* 0x002800089c007388 */ /* 0x0207e40000000c00 */
.L_x_8313:
[----:B------:R-:W-:Y:S05]  /*9790*/  BSYNC B2 ;  /* 0x0000000000027941 */ /* 0x000fea0003800000 */
.L_x_8312:
        /* <DEDUP_REMOVED lines=63> */
.L_x_8325:
[----:B------:R-:W-:Y:S05]  /*9b90*/  BSYNC B0 ;  /* 0x0000000000007941 */ /* 0x000fea0003800000 */
.L_x_8324:
[----:B-----5:R3:W-:Y:S02]  /*9ba0*/  STS.128 [R156+0x1000], R8 ;  /* 0x001000089c007388 */ /* 0x0207e40000000c00 */
.L_x_8323:
[----:B------:R-:W-:Y:S05]  /*9bb0*/  BSYNC B1 ;  /* 0x0000000000017941 */ /* 0x000fea0003800000 */
.L_x_8322:
        /* <DEDUP_REMOVED lines=44> */
.L_x_8327:
[----:B------:R-:W-:Y:S05]  /*9e80*/  BSYNC B0 ;  /* 0x0000000000007941 */ /* 0x000fea0003800000 */
.L_x_8326:
[----:B-----5:R1:W-:Y:S02]  /*9e90*/  STS.128 [R156+0x3000], R28 ;  /* 0x0030001c9c007388 */ /* 0x0203e40000000c00 */
.L_x_8321:
[----:B------:R-:W-:Y:S05]  /*9ea0*/  BSYNC B2 ;  /* 0x0000000000027941 */ /* 0x000fea0003800000 */
.L_x_8320:
        /* <DEDUP_REMOVED lines=62> */
.L_x_8332:
[----:B------:R-:W-:Y:S05]  /*a290*/  BSYNC B0 ;  /* 0x0000000000007941 */ /* 0x000fea0003800000 */
.L_x_8331:
[----:B-----5:R1:W-:Y:S02]  /*a2a0*/  STS.128 [R156+0x1800], R8 ;  /* 0x001800089c007388 */ /* 0x0203e40000000c00 */
.L_x_8330:
[----:B------:R-:W-:Y:S05]  /*a2b0*/  BSYNC B1 ;  /* 0x0000000000017941 */ /* 0x000fea0003800000 */
.L_x_8329:
        /* <DEDUP_REMOVED lines=44> */
.L_x_8334:
[----:B------:R-:W-:Y:S05]  /*a580*/  BSYNC B0 ;  /* 0x0000000000007941 */ /* 0x000fea0003800000 */
.L_x_8333:
[----:B-----5:R3:W-:Y:S01]  /*a590*/  STS.128 [R156+0x3800], R16 ;  /* 0x003800109c007388 */ /* 0x0207e20000000c00 */
[----:B------:R-:W-:Y:S05]  /*a5a0*/  BRA `(.L_x_8328) ;  /* 0x0000003400c07947 */ /* 0x000fea0003800000 */
.L_x_8303:
        /* <DEDUP_REMOVED lines=93> */
.L_x_8340:
[----:B------:R-:W-:Y:S05]  /*ab80*/  BSYNC B0 ;  /* 0x0000000000007941 */ /* 0x000fea0003800000 */
.L_x_8339:
[----:B-----5:R3:W-:Y:S02]  /*ab90*/  STS.128 [R156], R24 ;  /* 0x000000189c007388 */ /* 0x0207e40000000c00 */
.L_x_8338:
[----:B------:R-:W-:Y:S05]  /*aba0*/  BSYNC B1 ;  /* 0x0000000000017941 */ /* 0x000fea0003800000 */
.L_x_8337:
        /* <DEDUP_REMOVED lines=88> */
.L_x_8342:
[----:B------:R-:W-:Y:S05]  /*b130*/  BSYNC B0 ;  /* 0x0000000000007941 */ /* 0x000fea0003800000 */
.L_x_8341:
[----:B-----5:R1:W-:Y:S02]  /*b140*/  STS.128 [R156+0x2000], R24 ;  /* 0x002000189c007388 */ /* 0x0203e40000000c00 */
.L_x_8336:
[----:B------:R-:W-:Y:S05]  /*b150*/  BSYNC B2 ;  /* 0x0000000000027941 */ /* 0x000fea0003800000 */
.L_x_8335:
        /* <DEDUP_REMOVED lines=98> */
.L_x_8348:
[----:B------:R-:W-:Y:S05]  /*b780*/  BSYNC B0 ;  /* 0x0000000000007941 */ /* 0x000fea0003800000 */
.L_x_8347:
[----:B-----5:R3:W-:Y:S02]  /*b790*/  STS.128 [R156+0x800], R24 ;  /* 0x000800189c007388 */ /* 0x0207e40000000c00 */
.L_x_8346:
[----:B------:R-:W-:Y:S05]  /*b7a0*/  BSYNC B1 ;  /* 0x0000000000017941 */ /* 0x000fea0003800000 */
.L_x_8345:
        /* <DEDUP_REMOVED lines=92> */
.L_x_8350:
[----:B------:R-:W-:Y:S05]  /*bd70*/  BSYNC B0 ;  /* 0x0000000000007941 */ /* 0x000fea0003800000 */
.L_x_8349:
[----:B-----5:R1:W-:Y:S02]  /*bd80*/  STS.128 [R156+0x2800], R4 ;  /* 0x002800049c007388 */ /* 0x0203e40000000c00 */
.L_x_8344:
[----:B------:R-:W-:Y:S05]  /*bd90*/  BSYNC B2 ;  /* 0x0000000000027941 */ /* 0x000fea0003800000 */
.L_x_8343:
        /* <DEDUP_REMOVED lines=99> */
.L_x_8356:
[----:B------:R-:W-:Y:S05]  /*c3d0*/  BSYNC B0 ;  /* 0x0000000000007941 */ /* 0x000fea0003800000 */
.L_x_8355:
[----:B-----5:R3:W-:Y:S02]  /*c3e0*/  STS.128 [R156+0x1000], R24 ;  /* 0x001000189c007388 */ /* 0x0207e40000000c00 */
.L_x_8354:
[----:B------:R-:W-:Y:S05]  /*c3f0*/  BSYNC B1 ;  /* 0x0000000000017941 */ /* 0x000fea0003800000 */
.L_x_8353:
        /* <DEDUP_REMOVED lines=91> */
.L_x_8358:
[----:B------:R-:W-:Y:S05]  /*c9b0*/  BSYNC B0 ;  /* 0x0000000000007941 */ /* 0x000fea0003800000 */
.L_x_8357:
[----:B-----5:R3:W-:Y:S02]  /*c9c0*/  STS.128 [R156+0x3000], R24 ;  /* 0x003000189c007388 */ /* 0x0207e40000000c00 */
.L_x_8352:
[----:B------:R-:W-:Y:S05]  /*c9d0*/  BSYNC B2 ;  /* 0x0000000000027941 */ /* 0x000fea0003800000 */
.L_x_8351:
        /* <DEDUP_REMOVED lines=97> */
.L_x_8362:
[----:B------:R-:W-:Y:S05]  /*cff0*/  BSYNC B0 ;  /* 0x0000000000007941 */ /* 0x000fea0003800000 */
.L_x_8361:
[----:B-----5:R1:W-:Y:S02]  /*d000*/  STS.128 [R156+0x1800], R4 ;  /* 0x001800049c007388 */ /* 0x0203e40000000c00 */
.L_x_8360:
[----:B------:R-:W-:Y:S05]  /*d010*/  BSYNC B1 ;  /* 0x0000000000017941 */ /* 0x000fea0003800000 */
.L_x_8359:
        /* <DEDUP_REMOVED lines=96> */
.L_x_8364:
[----:B------:R-:W-:Y:S05]  /*d620*/  BSYNC B0 ;  /* 0x0000000000007941 */ /* 0x000fea0003800000 */
.L_x_8363:
[----:B-----5:R1:W-:Y:S01]  /*d630*/  STS.128 [R156+0x3800], R4 ;  /* 0x003800049c007388 */ /* 0x0203e20000000c00 */
[----:B------:R-:W-:Y:S05]  /*d640*/  BRA `(.L_x_8328) ;  /* 0x0000000400987947 */ /* 0x000fea0003800000 */
.L_x_8302:
        /* <DEDUP_REMOVED lines=29> */
.L_x_8366:
[----:B------:R-:W-:Y:S05]  /*d820*/  BSYNC B0 ;  /* 0x0000000000007941 */ /* 0x000fea0003800000 */
.L_x_8365:
        /* <DEDUP_REMOVED lines=23> */
.L_x_8368:
[----:B------:R-:W-:Y:S05]  /*d9a0*/  BSYNC B0 ;  /* 0x0000000000007941 */ /* 0x000fea0003800000 */
.L_x_8367:
        /* <DEDUP_REMOVED lines=23> */
.L_x_8370:
[----:B------:R-:W-:Y:S05]  /*db20*/  BSYNC B0 ;  /* 0x0000000000007941 */ /* 0x000fea0003800000 */
.L_x_8369:
        /* <DEDUP_REMOVED lines=24> */
.L_x_8328:
[----:B------:R-:W-:Y:S05]  /*dcb0*/  BSYNC B3 ;  /* 0x0000000000037941 */ /* 0x000fea0003800000 */
.L_x_8301:
        /* <DEDUP_REMOVED lines=32> */
.L_x_8372:
[----:B------:R-:W-:Y:S05]  /*dec0*/  BSYNC B0 ;  /* 0x0000000000007941 */ /* 0x000fea0003800000 */
.L_x_8371:
        /* <DEDUP_REMOVED lines=21> */
.L_x_8374:
[----:B------:R-:W-:Y:S05]  /*e020*/  BSYNC B0 ;  /* 0x0000000000007941 */ /* 0x000fea0003800000 */
.L_x_8373:
[----:B------:R-:W-:Y:S01]  /*e030*/  BSSY B0, `(.L_x_8375) ;  /* 0x000001a000007945 */ /* 0x000fe20003800000 */
[----:B------:R-:W-:Y:S02]  /*e040*/  ISETP.GE.AND P0, PT, R28, R11, PT ;  /* 0x0000000b1c00720c */ /* 0x000fe40003f06270 */
[----:B------:R-:W-:Y:S01]  /*e050*/  LEA.HI R2, R64, R64, RZ, 0x1 ;  /* 0x0000004040027211 */ /* 0x000fe200078f08ff */
        /* <DEDUP_REMOVED lines=23> */
.L_x_8376:
[----:B------:R-:W-:Y:S05]  /*e1d0*/  BSYNC B0 ;  /* 0x0000000000007941 */ /* 0x000fea0003800000 */
.L_x_8375:
[----:B--23--:R-:W-:Y:S01]  /*e1e0*/  LOP3.LUT R7, R2, 0xfffffffe, RZ, 0xc0, !PT ;  /* 0xfffffffe02077812 */ /* 0x00cfe200078ec0ff */
[----:B------:R-:W-:Y:S01]  /*e1f0*/  BSSY B0, `(.L_x_8377) ;  /* 0x000001e000007945 */ /* 0x000fe20003800000 */
[----:B------:R-:W-:-:S03]  /*e200*/  ISETP.GE.AND P5, PT, R28, R11, PT ;  /* 0x0000000b1c00720c */ /* 0x000fc60003fa6270 */
[----:B------:R-:W-:Y:S01]  /*e210*/  IMAD.IADD R64, R64, 0x1, -R7 ;  /* 0x0000000140407824 */ /* 0x000fe200078e0a07 */
[----:B------:R-:W-:Y:S09]  /*e220*/  @P0 BRA `(.L_x_8378) ;  /* 0x0000000000680947 */ /* 0x000ff20003800000 */
[C---:B------:R-:W-:Y:S02]  /*e230*/  LOP3.LUT R0, R159.reuse, 0x1, RZ, 0xc0, !PT ;  /* 0x000000019f007812 */ /* 0x040fe400078ec0ff */
[----:B------:R-:W-:Y:S02]  /*e240*/  LOP3.LUT P0, RZ, R159, 0x2, RZ, 0xc0, !PT ;  /* 0x000000029fff7812 */ /* 0x000fe4000780c0ff */
[----:B------:R-:W-:-:S11]  /*e250*/  ISETP.NE.U32.AND P1, PT, R0, 0x1, PT ;  /* 0x000000010000780c */ /* 0x000fd60003f25070 */
[----:B------:R-:W2:Y:S01]  /*e260*/  @P0 LDC.64 R6, c[0x0][0x248] ;  /* 0x00009200ff060b82 */ /* 0x000ea20000000a00 */
[----:B------:R-:W-:Y:S01]  /*e270*/  @P0 IMAD.MOV.U32 R164, RZ, RZ, R136 ;  /* 0x000000ffffa40224 */ /* 0x000fe200078e0088 */
[----:B------:R-:W-:Y:S01]  /*e280*/  @!P1 MOV R14, R158 ;  /* 0x0000009e000e9202 */ /* 0x000fe20000000f00 */
[----:B------:R-:W-:-:S05]  /*e290*/  @!P1 IMAD.MOV.U32 R15, RZ, RZ, R157 ;  /* 0x000000ffff0f9224 */ /* 0x000fca00078e009d */
[----:B----4-:R-:W3:Y:S01]  /*e2a0*/  @!P1 LDC.64 R8, c[0x0][0x248] ;  /* 0x00009200ff089b82 */ /* 0x010ee20000000a00 */
[----:B--2---:R-:W-:-:S04]  /*e2b0*/  @P0 IMAD.WIDE.U32 R12, R6, 0x30, R164 ;  /* 0x00000030060c0825 */ /* 0x004fc800078e00a4 */
[----:B------:R-:W-:Y:S01]  /*e2c0*/  @P0 IMAD R7, R7, 0x30, RZ ;  /* 0x0000003007070824 */ /* 0x000fe200078e02ff */
[----:B------:R-:W-:Y:S01]  /*e2d0*/  @P0 LEA R6, P2, R12, UR12, 0x1 ;  /* 0x0000000c0c060c11 */ /* 0x000fe2000f8408ff */
[----:B---3--:R-:W-:-:S03]  /*e2e0*/  @!P1 IMAD.WIDE.U32 R14, R8, 0x60, R14 ;  /* 0x00000060080e9825 */ /* 0x008fc600078e000e */
        /* <DEDUP_REMOVED lines=14> */
.L_x_8378:
[----:B------:R-:W-:Y:S05]  /*e3d0*/  BSYNC B0 ;  /* 0x0000000000007941 */ /* 0x000fea0003800000 */
.L_x_8377:
[----:B------:R-:W0:Y:S01]  /*e3e0*/  LDGDEPBAR ;  /* 0x00000000000079af */ /* 0x000e220000000000 */
[----:B------:R-:W-:Y:S01]  /*e3f0*/  ULDC.64 UR8, c[0x0][0x3d0] ;  /* 0x0000f40000087ab9 */ /* 0x000fe20000000a00 */
[----:B------:R-:W-:Y:S01]  /*e400*/  ISETP.GE.AND P1, PT, R134, R11, PT ;  /* 0x0000000b8600720c */ /* 0x000fe20003f26270 */
[----:B------:R-:W-:Y:S01]  /*e410*/  IMAD R0, R65, UR8, RZ ;  /* 0x0000000841007c24 */ /* 0x000fe2000f8e02ff */
[----:B------:R-:W-:Y:S01]  /*e420*/  ULDC.64 UR10, c[0x0][0x220] ;  /* 0x00008800000a7ab9 */ /* 0x000fe20000000a00 */
[----:B------:R-:W-:Y:S01]  /*e430*/  IMAD.WIDE.U32 R132, R153, UR8, R132 ;  /* 0x0000000899847c25 */ /* 0x000fe2000f8e0084 */
[----:B------:R-:W-:-:S03]  /*e440*/  ULDC UR5, c[0x0][0x2e8] ;  /* 0x0000ba0000057ab9 */ /* 0x000fc60000000800 */
[----:B------:R-:W-:Y:S01]  /*e450*/  IMAD R0, R153, UR9, R0 ;  /* 0x0000000999007c24 */ /* 0x000fe2000f8e0200 */
[----:B-1----:R-:W-:Y:S01]  /*e460*/  LEA R4, P0, R132, R4, 0x2 ;  /* 0x0000000484047211 */ /* 0x002fe200078010ff */
[----:B------:R-:W-:Y:S02]  /*e470*/  IMAD.SHL.U32 R66, R66, 0x40, RZ ;  /* 0x0000004042427824 */ /* 0x000fe400078e00ff */
[----:B------:R-:W-:Y:S02]  /*e480*/  IMAD.IADD R0, R133, 0x1, R0 ;  /* 0x0000000185007824 */ /* 0x000fe400078e0200 */
[----:B------:R-:W-:Y:S01]  /*e490*/  IMAD.SHL.U32 R2, R62, 0x40, RZ ;  /* 0x000000403e027824 */ /* 0x000fe200078e00ff */
[----:B--2---:R-:W-:Y:S01]  /*e4a0*/  LOP3.LUT R7, R66, 0x1c0, RZ, 0xc0, !PT ;  /* 0x000001c042077812 */ /* 0x004fe200078ec0ff */
[----:B------:R-:W-:Y:S01]  /*e4b0*/  IMAD.SHL.U32 R6, R64, 0x8, RZ ;  /* 0x0000000840067824 */ /* 0x000fe200078e00ff */
[----:B------:R-:W-:Y:S01]  /*e4c0*/  LEA.HI.X R5, R132, R5, R0, 0x2, P0 ;  /* 0x0000000584057211 */ /* 0x000fe200000f1400 */
[----:B------:R-:W-:Y:S01]  /*e4d0*/  IMAD.SHL.U32 R134, R134, 0x8, RZ ;  /* 0x0000000886867824 */ /* 0x000fe200078e00ff */
[----:B----4-:R-:W-:Y:S01]  /*e4e0*/  LOP3.LUT R9, R2, 0x1c0, RZ, 0xc0, !PT ;  /* 0x000001c002097812 */ /* 0x010fe200078ec0ff */
[----:B------:R-:W-:Y:S01]  /*e4f0*/  IMAD.SHL.U32 R49, R67, 0x40, RZ ;  /* 0x0000004043317824 */ /* 0x000fe200078e00ff */
[----:B------:R-:W-:Y:S01]  /*e500*/  LOP3.LUT R2, R7, 0x8, R6, 0xf8, !PT ;  /* 0x0000000807027812 */ /* 0x000fe200078ef806 */
[----:B------:R1:W5:Y:S01]  /*e510*/  LDG.E R48, desc[UR6][R4.64] ;  /* 0x0000000604307981 */ /* 0x000362000c1e1900 */
[----:B------:R-:W-:-:S04]  /*e520*/  DEPBAR.LE SB0, 0x0 ;  /* 0x000080000000791a */ /* 0x000fc80000000000 */
[----:B------:R-:W-:Y:S01]  /*e530*/  BAR.SYNC.DEFER_BLOCKING 0x0 ;  /* 0x0000000000007b1d */ /* 0x000fe20000010000 */
[----:B------:R-:W-:Y:S02]  /*e540*/  LOP3.LUT R134, R9, 0x8, R134, 0xf8, !PT ;  /* 0x0000000809867812 */ /* 0x000fe400078ef886 */
[----:B------:R-:W-:Y:S02]  /*e550*/  SHF.R.U32.HI R7, RZ, 0x3, R7 ;  /* 0x00000003ff077819 */ /* 0x000fe40000011607 */
[----:B------:R-:W-:Y:S02]  /*e560*/  SHF.R.U32.HI R9, RZ, 0x3, R9 ;  /* 0x00000003ff097819 */ /* 0x000fe40000011609 */
[----:B------:R-:W-:Y:S02]  /*e570*/  LOP3.LUT R49, R49, 0xfffffe00, RZ, 0xc0, !PT ;  /* 0xfffffe0031317812 */ /* 0x000fe400078ec0ff */
[----:B------:R-:W-:Y:S02]  /*e580*/  LOP3.LUT R9, R134, R9, RZ, 0x3c, !PT ;  /* 0x0000000986097212 */ /* 0x000fe400078e3cff */
[----:B------:R-:W-:Y:S01]  /*e590*/  LOP3.LUT R2, R2, R7, RZ, 0x3c, !PT ;  /* 0x0000000702027212 */ /* 0x000fe200078e3cff */
[----:B------:R-:W-:Y:S01]  /*e5a0*/  IMAD R7, R60, 0x400, R49 ;  /* 0x000004003c077824 */ /* 0x000fe200078e0231 */
[----:B------:R-:W-:Y:S01]  /*e5b0*/  LEA R168, P0, R104, UR10, 0x1 ;  /* 0x0000000a68a87c11 */ /* 0x000fe2000f8008ff */
[----:B------:R-:W-:-:S02]  /*e5c0*/  IMAD R145, R64, 0x200, R9 ;  /* 0x0000020040917824 */ /* 0x000fc400078e0209 */
[----:B------:R-:W-:Y:S01]  /*e5d0*/  IMAD.IADD R146, R2, 0x1, R7 ;  /* 0x0000000102927824 */ /* 0x000fe200078e0207 */
[----:B------:R1:W-:Y:S04]  /*e5e0*/  @P1 STS.128 [R156+0x8000], RZ ;  /* 0x008000ff9c001388 */ /* 0x0003e80000000c00 */
[----:B------:R1:W-:Y:S01]  /*e5f0*/  @P1 STS.128 [R156+0xa000], RZ ;  /* 0x00a000ff9c001388 */ /* 0x0003e20000000c00 */
[----:B------:R-:W2:Y:S01]  /*e600*/  MUFU.RCP R55, UR5 ;  /* 0x0000000500377d08 */ /* 0x000ea20008001000 */
[----:B------:R-:W-:Y:S01]  /*e610*/  BSSY B0, `(.L_x_8379) ;  /* 0x0000014000007945 */ /* 0x000fe20003800000 */
[----:B------:R-:W-:Y:S02]  /*e620*/  LEA.HI.X R167, R104, UR11, R101, 0x1, P0 ;  /* 0x0000000b68a77c11 */ /* 0x000fe400080f0c65 */
[----:B------:R-:W-:-:S02]  /*e630*/  LEA R145, R145, UR4, 0x1 ;  /* 0x0000000491917c11 */ /* 0x000fc4000f8e08ff */
        /* <DEDUP_REMOVED lines=17> */
.L_x_8380:
[----:B------:R-:W-:Y:S05]  /*e750*/  BSYNC B0 ;  /* 0x0000000000007941 */ /* 0x000fea0003800000 */
.L_x_8379:
        /* <DEDUP_REMOVED lines=21> */
.L_x_8382:
[----:B------:R-:W-:Y:S05]  /*e8b0*/  BSYNC B0 ;  /* 0x0000000000007941 */ /* 0x000fea0003800000 */
.L_x_8381:
        /* <DEDUP_REMOVED lines=24> */
.L_x_8384:
[----:B------:R-:W-:Y:S05]  /*ea40*/  BSYNC B0 ;  /* 0x0000000000007941 */ /* 0x000fea0003800000 */
.L_x_8383:
        /* <DEDUP_REMOVED lines=27> */
.L_x_8386:
[----:B------:R-:W-:Y:S05]  /*ec00*/  BSYNC B0 ;  /* 0x0000000000007941 */ /* 0x000fea0003800000 */
.L_x_8385:
[----:B------:R-:W-:Y:S01]  /*ec10*/  LDSM.16.M88.4 R92, [R146] ;  /* 0x00000000925c783b */ /* 0x000fe20000000200 */
[----:B------:R-:W-:Y:S01]  /*ec20*/  R2P PR, R62, 0x6 ;  /* 0x000000063e007804 */ /* 0x000fe20000000000 */
[C---:B------:R-:W-:Y:S01]  /*ec30*/  VIADD R0, R145.reuse, 0x4000 ;  /* 0x0000400091007836 */ /* 0x040fe20000000000 */
[----:B------:R-:W-:Y:S01]  /*ec40*/  ULDC.64 UR14, c[0x0][0x398] ;  /* 0x0000e600000e7ab9 */ /* 0x000fe20000000a00 */
[----:B------:R-:W3:Y:S01]  /*ec50*/  LDSM.16.M88.4 R32, [R145+0x4000] ;  /* 0x004000009120783b */ /* 0x000ee20000000200 */
[----:B------:R-:W-:Y:S01]  /*ec60*/  VIADD R143, R145, 0x4020 ;  /* 0x00004020918f7836 */ /* 0x000fe20000000000 */
[----:B------:R-:W-:Y:S01]  /*ec70*/  LOP3.LUT R2, R2, R49, RZ, 0xfc, !PT ;  /* 0x0000003102027212 */ /* 0x000fe200078efcff */
[--C-:B------:R-:W-:Y:S01]  /*ec80*/  IMAD R144, R53, 0x2, R146.reuse ;  /* 0x0000000235907824 */ /* 0x100fe200078e0292 */
[----:B------:R-:W4:Y:S01]  /*ec90*/  LDSM.16.M88.4 R72, [R145+0x4800] ;  /* 0x004800009148783b */ /* 0x000f220000000200 */
[C---:B------:R-:W-:Y:S02]  /*eca0*/  IMAD R142, R51.reuse, 0x2, R146 ;  /* 0x00000002338e7824 */ /* 0x040fe400078e0292 */
        /* <DEDUP_REMOVED lines=17> */
[----:B------:R-:W-:Y:S01]  /*edc0*/  IMAD.IADD R132, R0, 0x1, R143 ;  /* 0x0000000100847824 */ /* 0x000fe200078e028f */
[----:B------:R-:W-:Y:S01]  /*edd0*/  SHF.R.S32.HI R0, RZ, 0x1f, R61 ;  /* 0x0000001fff007819 */ /* 0x000fe2000001143d */
[C---:B------:R-:W-:Y:S01]  /*ede0*/  VIADD R130, R143.reuse, 0x2800 ;  /* 0x000028008f827836 */ /* 0x040fe20000000000 */
[----:B------:R-:W-:Y:S01]  /*edf0*/  LDSM.16.M88.4 R4, [R142] ;  /* 0x000000008e04783b */ /* 0x000fe20000000200 */
[C---:B------:R-:W-:Y:S01]  /*ee00*/  VIADD R129, R143.reuse, 0x3000 ;  /* 0x000030008f817836 */ /* 0x040fe20000000000 */
[----:B------:R-:W-:Y:S01]  /*ee10*/  LEA.HI R161, R0, R61, RZ, 0x2 ;  /* 0x0000003d00a17211 */ /* 0x000fe200078f10ff */
[----:B--2--5:R-:W-:Y:S01]  /*ee20*/  FMUL.FTZ R0, R48, R55 ;  /* 0x0000003730007220 */ /* 0x024fe20000410000 */
[----:B------:R-:W2:Y:S01]  /*ee30*/  LDSM.16.M88.4 R12, [R139+0x4000] ;  /* 0x004000008b0c783b */ /* 0x000ea20000000200 */
[----:B------:R-:W-:Y:S01]  /*ee40*/  VIADD R128, R143, 0x3800 ;  /* 0x000038008f807836 */ /* 0x000fe20000000000 */
[----:B------:R-:W-:-:S02]  /*ee50*/  SHF.R.S32.HI R161, RZ, 0x2, R161 ;  /* 0x00000002ffa17819 */ /* 0x000fc400000114a1 */
[----:B------:R-:W2:Y:S01]  /*ee60*/  LDSM.16.M88.4 R16, [R143+0x1000] ;  /* 0x001000008f10783b */ /* 0x000ea20000000200 */
[C---:B---3--:R-:W-:Y:S03]  /*ee70*/  HMMA.16816.F32.BF16 R20, R92.reuse, R32, RZ ;  /* 0x000000205c14723c */ /* 0x048fe600000418ff */
[----:B------:R-:W-:Y:S04]  /*ee80*/  LDSM.16.M88.4 R44, [R141] ;  /* 0x000000008d2c783b */ /* 0x000fe80000000200 */
[----:B------:R-:W3:Y:S01]  /*ee90*/  LDSM.16.M88.4 R108, [R132] ;  /* 0x00000000846c783b */ /* 0x000ee20000000200 */
[C---:B------:R-:W-:Y:S03]  /*eea0*/  HMMA.16816.F32.BF16 R32, R92.reuse, R34, RZ ;  /* 0x000000225c20723c */ /* 0x040fe600000418ff */
[----:B------:R-:W3:Y:S03]  /*eeb0*/  LDSM.16.M88.4 R96, [R143+0x1800] ;  /* 0x001800008f60783b */ /* 0x000ee60000000200 */
[C---:B----4-:R-:W-:Y:S01]  /*eec0*/  HMMA.16816.F32.BF16 R76, R92.reuse, R72, RZ ;  /* 0x000000485c4c723c */ /* 0x050fe200000418ff */
[----:B------:R-:W4:Y:S04]  /*eed0*/  LDSM.16.M88.4 R88, [R139+0x4800] ;  /* 0x004800008b58783b */ /* 0x000f280000000200 */
[----:B------:R-:W4:Y:S01]  /*eee0*/  LDSM.16.M88.4 R84, [R139+0x5000] ;  /* 0x005000008b54783b */ /* 0x000f220000000200 */
[----:B------:R-:W-:Y:S03]  /*eef0*/  HMMA.16816.F32.BF16 R72, R92, R74, RZ ;  /* 0x0000004a5c48723c */ /* 0x000fe600000418ff */
[----:B------:R-:W-:Y:S03]  /*ef00*/  LDSM.16.M88.4 R80, [R139+0x5800] ;  /* 0x005800008b50783b */ /* 0x000fe60000000200 */
        /* <DEDUP_REMOVED lines=17> */
[----:B------:R-:W-:Y:S01]  /*f020*/  HMMA.16816.F32.BF16 R64, R8, R18, R64 ;  /* 0x000000120840723c */ /* 0x000fe20000041840 */
[----:B------:R-:W-:Y:S05]  /*f030*/  LDSM.16.M88.4 R16, [R144+0x2000] ;  /* 0x002000009010783b */ /* 0x000fea0000000200 */
[----:B---3--:R-:W-:Y:S06]  /*f040*/  HMMA.16816.F32.BF16 R20, R44, R108, R20 ;  /* 0x0000006c2c14723c */ /* 0x008fec0000041814 */
[C---:B------:R-:W-:Y:S06]  /*f050*/  HMMA.16816.F32.BF16 R56, R8.reuse, R96, R56 ;  /* 0x000000600838723c */ /* 0x040fec0000041838 */
[----:B------:R-:W-:Y:S01]  /*f060*/  HMMA.16816.F32.BF16 R92, R8, R98, R92 ;  /* 0x00000062085c723c */ /* 0x000fe2000004185c */
[----:B------:R-:W-:Y:S05]  /*f070*/  LDSM.16.M88.4 R8, [R145+0x6800] ;  /* 0x006800009108783b */ /* 0x000fea0000000200 */
[C---:B----4-:R-:W-:Y:S06]  /*f080*/  HMMA.16816.F32.BF16 R76, R4.reuse, R88, R76 ;  /* 0x00000058044c723c */ /* 0x050fec000004184c */
[----:B------:R-:W-:Y:S01]  /*f090*/  HMMA.16816.F32.BF16 R72, R4, R90, R72 ;  /* 0x0000005a0448723c */ /* 0x000fe20000041848 */
[----:B------:R-:W-:Y:S05]  /*f0a0*/  LDSM.16.M88.4 R88, [R142+0x2000] ;  /* 0x002000008e58783b */ /* 0x000fea0000000200 */
[----:B------:R-:W-:Y:S06]  /*f0b0*/  HMMA.16816.F32.BF16 R32, R44, R110, R32 ;  /* 0x0000006e2c20723c */ /* 0x000fec0000041820 */
[C---:B------:R-:W-:Y:S06]  /*f0c0*/  HMMA.16816.F32.BF16 R68, R4.reuse, R84, R68 ;  /* 0x000000540444723c */ /* 0x040fec0000041844 */
[----:B------:R-:W-:Y:S01]  /*f0d0*/  HMMA.16816.F32.BF16 R64, R4, R86, R64 ;  /* 0x000000560440723c */ /* 0x000fe20000041840 */
[----:B------:R-:W2:Y:S05]  /*f0e0*/  LDSM.16.M88.4 R84, [R132+0x1800] ;  /* 0x001800008454783b */ /* 0x000eaa0000000200 */
[----:B-1----:R-:W-:Y:S06]  /*f0f0*/  HMMA.16816.F32.BF16 R20, R28, R24, R20 ;  /* 0x000000181c14723c */ /* 0x002fec0000041814 */
[C---:B------:R-:W-:Y:S01]  /*f100*/  HMMA.16816.F32.BF16 R96, R4.reuse, R80, R56 ;  /* 0x000000500460723c */ /* 0x040fe20000041838 */
[----:B------:R-:W-:Y:S05]  /*f110*/  LDSM.16.M88.4 R56, [R139+0x6000] ;  /* 0x006000008b38783b */ /* 0x000fea0000000200 */
[----:B------:R-:W-:Y:S01]  /*f120*/  HMMA.16816.F32.BF16 R92, R4, R82, R92 ;  /* 0x00000052045c723c */ /* 0x000fe2000004185c */
[----:B------:R-:W-:Y:S04]  /*f130*/  LDSM.16.M88.4 R4, [R143+0x2800] ;  /* 0x002800008f04783b */ /* 0x000fe80000000200 */
[----:B------:R-:W-:Y:S01]  /*f140*/  LDSM.16.M88.4 R80, [R145+0x7800] ;  /* 0x007800009150783b */ /* 0x000fe20000000200 */
[C---:B------:R-:W-:Y:S06]  /*f150*/  HMMA.16816.F32.BF16 R76, R44.reuse, R40, R76 ;  /* 0x000000282c4c723c */ /* 0x040fec000004184c */
[----:B------:R-:W-:Y:S01]  /*f160*/  HMMA.16816.F32.BF16 R72, R44, R42, R72 ;  /* 0x0000002a2c48723c */ /* 0x000fe20000041848 */
[----:B------:R-:W-:Y:S05]  /*f170*/  LDSM.16.M88.4 R40, [R132+0x2000] ;  /* 0x002000008428783b */ /* 0x000fea0000000200 */
[----:B------:R-:W-:Y:S01]  /*f180*/  HMMA.16816.F32.BF16 R32, R28, R26, R32 ;  /* 0x0000001a1c20723c */ /* 0x000fe20000041820 */
[----:B------:R-:W1:Y:S05]  /*f190*/  LDSM.16.M88.4 R24, [R145+0x7000] ;  /* 0x007000009118783b */ /* 0x000e6a0000000200 */
[C---:B------:R-:W-:Y:S06]  /*f1a0*/  HMMA.16816.F32.BF16 R68, R44.reuse, R36, R68 ;  /* 0x000000242c44723c */ /* 0x040fec0000041844 */
[C---:B------:R-:W-:Y:S01]  /*f1b0*/  HMMA.16816.F32.BF16 R64, R44.reuse, R38, R64 ;  /* 0x000000262c40723c */ /* 0x040fe20000041840 */
[----:B------:R-:W-:Y:S05]  /*f1c0*/  LDSM.16.M88.4 R36, [R141+0x2000] ;  /* 0x002000008d24783b */ /* 0x000fea0000000200 */
[----:B--2---:R-:W-:Y:S06]  /*f1d0*/  HMMA.16816.F32.BF16 R96, R44, R84, R96 ;  /* 0x000000542c60723c */ /* 0x004fec0000041860 */
[----:B------:R-:W-:Y:S06]  /*f1e0*/  HMMA.16816.F32.BF16 R76, R28, R8, R76 ;  /* 0x000000081c4c723c */ /* 0x000fec000004184c */
[----:B------:R-:W-:Y:S01]  /*f1f0*/  HMMA.16816.F32.BF16 R92, R44, R86, R92 ;  /* 0x000000562c5c723c */ /* 0x000fe2000004185c */
[----:B------:R-:W2:Y:S05]  /*f200*/  LDSM.16.M88.4 R44, [R143+0x3000] ;  /* 0x003000008f2c783b */ /* 0x000eaa0000000200 */
[----:B------:R-:W-:Y:S01]  /*f210*/  HMMA.16816.F32.BF16 R72, R28, R10, R72 ;  /* 0x0000000a1c48723c */ /* 0x000fe20000041848 */
[----:B------:R-:W-:Y:S05]  /*f220*/  LDSM.16.M88.4 R8, [R143+0x3800] ;  /* 0x003800008f08783b */ /* 0x000fea0000000200 */
[C---:B------:R-:W-:Y:S06]  /*f230*/  HMMA.16816.F32.BF16 R20, R16.reuse, R12, R20 ;  /* 0x0000000c1014723c */ /* 0x040fec0000041814 */
[----:B------:R-:W-:Y:S01]  /*f240*/  HMMA.16816.F32.BF16 R32, R16, R14, R32 ;  /* 0x0000000e1020723c */ /* 0x000fe20000041820 */
[----:B------:R-:W3:Y:S05]  /*f250*/  LDSM.16.M88.4 R12, [R139+0x6800] ;  /* 0x006800008b0c783b */ /* 0x000eea0000000200 */
[----:B-1----:R-:W-:Y:S06]  /*f260*/  HMMA.16816.F32.BF16 R68, R28, R24, R68 ;  /* 0x000000181c44723c */ /* 0x002fec0000041844 */
[C---:B------:R-:W-:Y:S06]  /*f270*/  HMMA.16816.F32.BF16 R76, R16.reuse, R4, R76 ;  /* 0x00000004104c723c */ /* 0x040fec000004184c */
[----:B------:R-:W-:Y:S01]  /*f280*/  HMMA.16816.F32.BF16 R72, R16, R6, R72 ;  /* 0x000000061048723c */ /* 0x000fe20000041848 */
[----:B------:R-:W1:Y:S05]  /*f290*/  LDSM.16.M88.4 R4, [R139+0x7000] ;  /* 0x007000008b04783b */ /* 0x000e6a0000000200 */
[C---:B------:R-:W-:Y:S01]  /*f2a0*/  HMMA.16816.F32.BF16 R64, R28.reuse, R26, R64 ;  /* 0x0000001a1c40723c */ /* 0x040fe20000041840 */
[----:B------:R-:W4:Y:S05]  /*f2b0*/  LDSM.16.M88.4 R24, [R132+0x2800] ;  /* 0x002800008418783b */ /* 0x000f2a0000000200 */
[----:B------:R-:W-:Y:S06]  /*f2c0*/  HMMA.16816.F32.BF16 R92, R28, R82, R92 ;  /* 0x000000521c5c723c */ /* 0x000fec000004185c */
[----:B------:R-:W-:Y:S06]  /*f2d0*/  HMMA.16816.F32.BF16 R32, R88, R58, R32 ;  /* 0x0000003a5820723c */ /* 0x000fec0000041820 */
[----:B------:R-:W-:Y:S01]  /*f2e0*/  HMMA.16816.F32.BF16 R96, R28, R80, R96 ;  /* 0x000000501c60723c */ /* 0x000fe20000041860 */
[----:B------:R-:W4:Y:S05]  /*f2f0*/  LDSM.16.M88.4 R28, [R139+0x7800] ;  /* 0x007800008b1c783b */ /* 0x000f2a0000000200 */
[----:B--2---:R-:W-:Y:S06]  /*f300*/  HMMA.16816.F32.BF16 R68, R16, R44, R68 ;  /* 0x0000002c1044723c */ /* 0x004fec0000041844 */
[C---:B------:R-:W-:Y:S06]  /*f310*/  HMMA.16816.F32.BF16 R20, R88.reuse, R56, R20 ;  /* 0x000000385814723c */ /* 0x040fec0000041814 */
[C---:B---3--:R-:W-:Y:S06]  /*f320*/  HMMA.16816.F32.BF16 R76, R88.reuse, R12, R76 ;  /* 0x0000000c584c723c */ /* 0x048fec000004184c */
[----:B------:R-:W-:Y:S01]  /*f330*/  HMMA.16816.F32.BF16 R72, R88, R14, R72 ;  /* 0x0000000e5848723c */ /* 0x000fe20000041848 */
[----:B------:R-:W2:Y:S05]  /*f340*/  LDSM.16.M88.4 R12, [R132+0x3000] ;  /* 0x00300000840c783b */ /* 0x000eaa0000000200 */
[C---:B------:R-:W-:Y:S06]  /*f350*/  HMMA.16816.F32.BF16 R64, R16.reuse, R46, R64 ;  /* 0x0000002e1040723c */ /* 0x040fec0000041840 */
[----:B------:R-:W-:Y:S06]  /*f360*/  HMMA.16816.F32.BF16 R92, R16, R10, R92 ;  /* 0x0000000a105c723c */ /* 0x000fec000004185c */
[----:B------:R-:W-:Y:S06]  /*f370*/  HMMA.16816.F32.BF16 R32, R36, R42, R32 ;  /* 0x0000002a2420723c */ /* 0x000fec0000041820 */
[----:B------:R-:W-:Y:S01]  /*f380*/  HMMA.16816.F32.BF16 R96, R16, R8, R96 ;  /* 0x000000081060723c */ /* 0x000fe20000041860 */
[----:B------:R-:W3:Y:S01]  /*f390*/  LDSM.16.M88.4 R8, [R132+0x3800] ;  /* 0x003800008408783b */ /* 0x000ee20000000200 */
[----:B------:R-:W-:-:S04]  /*f3a0*/  DEPBAR.LE SB0, 0x0 ;  /* 0x000080000000791a */ /* 0x000fc80000000000 */
[----:B-1----:R-:W-:Y:S01]  /*f3b0*/  HMMA.16816.F32.BF16 R68, R88, R4, R68 ;  /* 0x000000045844723c */ /* 0x002fe20000041844 */
[----:B------:R-:W-:-:S04]  /*f3c0*/  IMAD.IADD R16, R3, 0x1, R163 ;  /* 0x0000000103107824 */ /* 0x000fc800078e02a3 */
[C---:B------:R-:W-:Y:S01]  /*f3d0*/  VIADD R106, R16.reuse, 0x11 ;  /* 0x00000011106a7836 */ /* 0x040fe20000000000 */
[----:B------:R-:W-:Y:S01]  /*f3e0*/  HMMA.16816.F32.BF16 R20, R36, R40, R20 ;  /* 0x000000282414723c */ /* 0x000fe20000041814 */
[C---:B------:R-:W-:Y:S02]  /*f3f0*/  VIADD R4, R16.reuse, 0x9 ;  /* 0x0000000910047836 */ /* 0x040fe40000000000 */
[----:B------:R-:W-:-:S03]  /*f400*/  VIADD R18, R16, 0x20 ;  /* 0x0000002010127836 */ /* 0x000fc60000000000 */
[----:B----4-:R-:W-:Y:S01]  /*f410*/  HMMA.16816.F32.BF16 R76, R36, R24, R76 ;  /* 0x00000018244c723c */ /* 0x010fe2000004184c */
[----:B------:R-:W-:Y:S01]  /*f420*/  FMUL.FTZ R5, R34, UR15 ;  /* 0x0000000f22057c20 */ /* 0x000fe20008410000 */
[----:B------:R-:W-:-:S04]  /*f430*/  FMUL.FTZ R17, R33, UR15 ;  /* 0x0000000f21117c20 */ /* 0x000fc80008410000 */
[----:B------:R-:W-:Y:S01]  /*f440*/  HMMA.16816.F32.BF16 R64, R88, R6, R64 ;  /* 0x000000065840723c */ /* 0x000fe20000041840 */
[----:B------:R-:W-:Y:S01]  /*f450*/  FMUL.FTZ R25, R32, UR15 ;  /* 0x0000000f20197c20 */ /* 0x000fe20008410000 */
[----:B------:R-:W1:Y:S01]  /*f460*/  MUFU.TANH R5, R5 ;  /* 0x0000000500057308 */ /* 0x000e620000002400 */
[----:B------:R-:W-:-:S03]  /*f470*/  VIADD R24, R16, 0x21 ;  /* 0x0000002110187836 */ /* 0x000fc60000000000 */
[C---:B------:R-:W-:Y:S01]  /*f480*/  HMMA.16816.F32.BF16 R92, R88.reuse, R30, R92 ;  /* 0x0000001e585c723c */ /* 0x040fe2000004185c */
[----:B------:R-:W-:Y:S02]  /*f490*/  VIADD R6, R16, 0x8 ;  /* 0x0000000810067836 */ /* 0x000fe40000000000 */
[----:B------:R-:W-:Y:S01]  /*f4a0*/  FMUL.FTZ R7, R35, UR15 ;  /* 0x0000000f23077c20 */ /* 0x000fe20008410000 */
[----:B------:R-:W4:Y:S02]  /*f4b0*/  MUFU.TANH R25, R25 ;  /* 0x0000001900197308 */ /* 0x000f240000002400 */
[----:B------:R-:W-:Y:S01]  /*f4c0*/  HMMA.16816.F32.BF16 R96, R88, R28, R96 ;  /* 0x0000001c5860723c */ /* 0x000fe20000041860 */
[----:B------:R-:W-:Y:S01]  /*f4d0*/  IADD3 R31, R60, 0x1, R161 ;  /* 0x000000013c1f7810 */ /* 0x000fe20007ffe0a1 */
[----:B------:R-:W-:Y:S01]  /*f4e0*/  FMUL.FTZ R21, R21, UR15 ;  /* 0x0000000f15157c20 */ /* 0x000fe20008410000 */
[----:B------:R-:W-:Y:S01]  /*f4f0*/  FMUL.FTZ R23, R23, UR15 ;  /* 0x0000000f17177c20 */ /* 0x000fe20008410000 */
[----:B------:R-:W-:Y:S01]  /*f500*/  FMUL.FTZ R20, R20, UR15 ;  /* 0x0000000f14147c20 */ /* 0x000fe20008410000 */
[----:B------:R-:W-:Y:S01]  /*f510*/  IADD3 R31, R52, R31, -R152 ;  /* 0x0000001f341f7210 */ /* 0x000fe20007ffe898 */
[----:B--2---:R-:W-:Y:S01]  /*f520*/  HMMA.16816.F32.BF16 R68, R36, R12, R68 ;  /* 0x0000000c2444723c */ /* 0x004fe20000041844 */
[----:B------:R-:W-:Y:S01]  /*f530*/  FMUL.FTZ R19, R76, UR15 ;  /* 0x0000000f4c137c20 */ /* 0x000fe20008410000 */
[----:B------:R-:W2:Y:S01]  /*f540*/  MUFU.TANH R21, R21 ;  /* 0x0000001500157308 */ /* 0x000ea20000002400 */
[----:B------:R-:W-:Y:S01]  /*f550*/  FMUL.FTZ R29, R78, UR15 ;  /* 0x0000000f4e1d7c20 */ /* 0x000fe20008410000 */
[----:B------:R-:W-:-:S02]  /*f560*/  VIADD R31, R31, UR14 ;  /* 0x0000000e1f1f7c36 */ /* 0x000fc40008000000 */
[----:B------:R-:W-:Y:S01]  /*f570*/  FMUL.FTZ R22, R22, UR15 ;  /* 0x0000000f16167c20 */ /* 0x000fe20008410000 */
[C---:B------:R-:W-:Y:S01]  /*f580*/  HMMA.16816.F32.BF16 R72, R36.reuse, R26, R72 ;  /* 0x0000001a2448723c */ /* 0x040fe20000041848 */
[----:B------:R-:W-:Y:S01]  /*f590*/  FMUL.FTZ R13, R79, UR15 ;  /* 0x0000000f4f0d7c20 */ /* 0x000fe20008410000 */
[C---:B------:R-:W-:Y:S01]  /*f5a0*/  VIMNMX R103, R31.reuse, R52, PT ;  /* 0x000000341f677248 */ /* 0x040fe20003fe0100 */
[----:B------:R-:W2:Y:S01]  /*f5b0*/  MUFU.TANH R23, R23 ;  /* 0x0000001700177308 */ /* 0x000ea20000002400 */
[----:B------:R-:W-:Y:S02]  /*f5c0*/  VIADDMNMX R124, R31, 0x8, R52, PT ;  /* 0x000000081f7c7846 */ /* 0x000fe40003800134 */
[----:B------:R-:W-:Y:S01]  /*f5d0*/  HMMA.16816.F32.BF16 R64, R36, R14, R64 ;  /* 0x0000000e2440723c */ /* 0x000fe20000041840 */
[----:B------:R-:W-:Y:S01]  /*f5e0*/  FMUL.FTZ R27, R77, UR15 ;  /* 0x0000000f4d1b7c20 */ /* 0x000fe20008410000 */
[C---:B------:R-:W-:Y:S02]  /*f5f0*/  ISETP.GE.AND P4, PT, R6.reuse, R103, PT ;  /* 0x000000670600720c */ /* 0x040fe40003f86270 */
[----:B------:R-:W-:-:S02]  /*f600*/  ISETP.GE.AND P1, PT, R6, R124, PT ;  /* 0x0000007c0600720c */ /* 0x000fc40003f26270 */
[----:B------:R-:W-:Y:S01]  /*f610*/  I2FP.F32.S32 R6, R6 ;  /* 0x0000000600067245 */ /* 0x000fe20000201400 */
[----:B------:R-:W2:Y:S01]  /*f620*/  MUFU.TANH R27, R27 ;  /* 0x0000001b001b7308 */ /* 0x000ea20000002400 */
[----:B------:R-:W-:Y:S01]  /*f630*/  IADD3 R14, R16, 0x1, RZ ;  /* 0x00000001100e7810 */ /* 0x000fe20007ffe0ff */
[C---:B---3--:R-:W-:Y:S01]  /*f640*/  HMMA.16816.F32.BF16 R92, R36.reuse, R10, R92 ;  /* 0x0000000a245c723c */ /* 0x048fe2000004185c */
[-C--:B------:R-:W-:Y:S01]  /*f650*/  ISETP.GE.AND P6, PT, R4, R103.reuse, PT ;  /* 0x000000670400720c */ /* 0x080fe20003fc6270 */
[----:B-1----:R-:W-:Y:S01]  /*f660*/  FFMA.FTZ R5, R0, R6, R5 ;  /* 0x0000000600057223 */ /* 0x002fe20000010005 */
[----:B------:R-:W-:Y:S01]  /*f670*/  ISETP.GE.AND P5, PT, R14, R103, PT ;  /* 0x000000670e00720c */ /* 0x000fe20003fa6270 */
[----:B------:R-:W-:Y:S01]  /*f680*/  FMUL.FTZ R70, R70, UR15 ;  /* 0x0000000f46467c20 */ /* 0x000fe20008410000 */
[----:B------:R-:W-:Y:S01]  /*f690*/  ISETP.GE.AND P0, PT, R14, R124, PT ;  /* 0x0000007c0e00720c */ /* 0x000fe20003f06270 */
[----:B------:R-:W1:Y:S01]  /*f6a0*/  MUFU.TANH R13, R13 ;  /* 0x0000000d000d7308 */ /* 0x000e620000002400 */
[----:B------:R-:W-:Y:S01]  /*f6b0*/  I2FP.F32.S32 R14, R14 ;  /* 0x0000000e000e7245 */ /* 0x000fe20000201400 */
[----:B----4-:R-:W-:Y:S01]  /*f6c0*/  FFMA.FTZ R11, R0, R6, R25 ;  /* 0x00000006000b7223 */ /* 0x010fe20000010019 */
[----:B------:R-:W-:Y:S01]  /*f6d0*/  HMMA.16816.F32.BF16 R96, R36, R8, R96 ;  /* 0x000000082460723c */ /* 0x000fe20000041860 */
[----:B------:R-:W-:Y:S01]  /*f6e0*/  FMUL.FTZ R15, R72, UR15 ;  /* 0x0000000f480f7c20 */ /* 0x000fe20008410000 */
[----:B------:R-:W-:Y:S01]  /*f6f0*/  FMUL.FTZ R31, R74, UR15 ;  /* 0x0000000f4a1f7c20 */ /* 0x000fe20008410000 */
[CC--:B--2---:R-:W-:Y:S01]  /*f700*/  FFMA.FTZ R21, R0.reuse, R14.reuse, R21 ;  /* 0x0000000e00157223 */ /* 0x0c4fe20000010015 */
[----:B------:R-:W-:Y:S01]  /*f710*/  FFMA.FTZ R14, R0, R14, R23 ;  /* 0x0000000e000e7223 */ /* 0x000fe20000010017 */
[----:B------:R-:W2:Y:S01]  /*f720*/  MUFU.TANH R17, R17 ;  /* 0x0000001100117308 */ /* 0x000ea20000002400 */
[----:B------:R-:W-:Y:S01]  /*f730*/  FSEL R11, R11, -INF , !P4 ;  /* 0xff8000000b0b7808 */ /* 0x000fe20006000000 */
[----:B------:R-:W-:Y:S01]  /*f740*/  FMUL.FTZ R37, R68, UR15 ;  /* 0x0000000f44257c20 */ /* 0x000fe20008410000 */
[----:B------:R-:W-:-:S02]  /*f750*/  VIADD R8, R16, 0x10 ;  /* 0x0000001010087836 */ /* 0x000fc40000000000 */
[----:B------:R-:W-:Y:S01]  /*f760*/  FMUL.FTZ R9, R73, UR15 ;  /* 0x0000000f49097c20 */ /* 0x000fe20008410000 */
[----:B------:R-:W-:Y:S01]  /*f770*/  FSEL R10, R5, -INF , !P1 ;  /* 0xff800000050a7808 */ /* 0x000fe20004800000 */
[----:B------:R-:W-:Y:S01]  /*f780*/  FMUL.FTZ R33, R75, UR15 ;  /* 0x0000000f4b217c20 */ /* 0x000fe20008410000 */
[CC--:B------:R-:W-:Y:S01]  /*f790*/  ISETP.GE.AND P4, PT, R106.reuse, R103.reuse, PT ;  /* 0x000000676a00720c */ /* 0x0c0fe20003f86270 */
[----:B------:R-:W3:Y:S01]  /*f7a0*/  MUFU.TANH R7, R7 ;  /* 0x0000000700077308 */ /* 0x000ee20000002400 */
[----:B------:R-:W-:Y:S01]  /*f7b0*/  ISETP.GE.AND P1, PT, R106, R124, PT ;  /* 0x0000007c6a00720c */ /* 0x000fe20003f26270 */
[----:B------:R-:W-:Y:S01]  /*f7c0*/  FMUL.FTZ R65, R65, UR15 ;  /* 0x0000000f41417c20 */ /* 0x000fe20008410000 */
[----:B------:R-:W-:Y:S01]  /*f7d0*/  I2FP.F32.S32 R106, R106 ;  /* 0x0000006a006a7245 */ /* 0x000fe20000201400 */
[----:B------:R-:W-:Y:S01]  /*f7e0*/  FMUL.FTZ R67, R67, UR15 ;  /* 0x0000000f43437c20 */ /* 0x000fe20008410000 */
[----:B------:R-:W-:Y:S01]  /*f7f0*/  ISETP.GE.AND P2, PT, R4, R124, PT ;  /* 0x0000007c0400720c */ /* 0x000fe20003f46270 */
[----:B------:R-:W-:Y:S01]  /*f800*/  VIADD R6, R16, 0x18 ;  /* 0x0000001810067836 */ /* 0x000fe20000000000 */
[----:B------:R-:W-:Y:S01]  /*f810*/  FSEL R21, R21, -INF , !P5 ;  /* 0xff80000015157808 */ /* 0x000fe20006800000 */
[----:B------:R-:W4:Y:S01]  /*f820*/  MUFU.TANH R19, R19 ;  /* 0x0000001300137308 */ /* 0x000f220000002400 */
[----:B------:R-:W-:Y:S01]  /*f830*/  FSEL R14, R14, -INF , !P0 ;  /* 0xff8000000e0e7808 */ /* 0x000fe20004000000 */
[C---:B------:R-:W-:Y:S01]  /*f840*/  FFMA.FTZ R27, R0.reuse, R106, R27 ;  /* 0x0000006a001b7223 */ /* 0x040fe2000001001b */
[----:B------:R-:W-:Y:S01]  /*f850*/  I2FP.F32.S32 R4, R4 ;  /* 0x0000000400047245 */ /* 0x000fe20000201400 */
[----:B-1----:R-:W-:Y:S01]  /*f860*/  FFMA.FTZ R106, R0, R106, R13 ;  /* 0x0000006a006a7223 */ /* 0x002fe2000001000d */
[CC--:B------:R-:W-:Y:S01]  /*f870*/  ISETP.GE.AND P5, PT, R8.reuse, R103.reuse, PT ;  /* 0x000000670800720c */ /* 0x0c0fe20003fa6270 */
[----:B------:R-:W-:Y:S01]  /*f880*/  FMUL.FTZ R35, R69, UR15 ;  /* 0x0000000f45237c20 */ /* 0x000fe20008410000 */
[----:B------:R-:W-:Y:S01]  /*f890*/  ISETP.GE.AND P0, PT, R8, R124, PT ;  /* 0x0000007c0800720c */ /* 0x000fe20003f06270 */
[----:B------:R-:W1:Y:S01]  /*f8a0*/  MUFU.TANH R29, R29 ;  /* 0x0000001d001d7308 */ /* 0x000e620000002400 */
[----:B------:R-:W-:Y:S01]  /*f8b0*/  I2FP.F32.S32 R8, R8 ;  /* 0x0000000800087245 */ /* 0x000fe20000201400 */
[CC--:B--2---:R-:W-:Y:S01]  /*f8c0*/  FFMA.FTZ R5, R0.reuse, R4.reuse, R17 ;  /* 0x0000000400057223 */ /* 0x0c4fe20000010011 */
[----:B---3--:R-:W-:Y:S01]  /*f8d0*/  FFMA.FTZ R7, R0, R4, R7 ;  /* 0x0000000400077223 */ /* 0x008fe20000010007 */
[----:B------:R-:W-:Y:S01]  /*f8e0*/  FMUL.FTZ R71, R71, UR15 ;  /* 0x0000000f47477c20 */ /* 0x000fe20008410000 */
[----:B------:R-:W-:Y:S01]  /*f8f0*/  IADD3 R4, R16, 0x19, RZ ;  /* 0x0000001910047810 */ /* 0x000fe20007ffe0ff */
[----:B------:R-:W-:Y:S01]  /*f900*/  FMUL.FTZ R64, R64, UR15 ;  /* 0x0000000f40407c20 */ /* 0x000fe20008410000 */
[----:B------:R-:W-:Y:S01]  /*f910*/  FSEL R13, R27, -INF , !P4 ;  /* 0xff8000001b0d7808 */ /* 0x000fe20006000000 */
[----:B------:R-:W2:Y:S01]  /*f920*/  MUFU.TANH R37, R37 ;  /* 0x0000002500257308 */ /* 0x000ea20000002400 */
[----:B----4-:R-:W-:Y:S01]  /*f930*/  FFMA.FTZ R17, R0, R8, R19 ;  /* 0x0000000800117223 */ /* 0x010fe20000010013 */
[----:B------:R-:W-:Y:S01]  /*f940*/  FSEL R106, R106, -INF , !P1 ;  /* 0xff8000006a6a7808 */ /* 0x000fe20004800000 */
[----:B------:R-:W-:Y:S01]  /*f950*/  FMUL.FTZ R66, R66, UR15 ;  /* 0x0000000f42427c20 */ /* 0x000fe20008410000 */
[-C--:B------:R-:W-:Y:S01]  /*f960*/  ISETP.GE.AND P4, PT, R18, R103.reuse, PT ;  /* 0x000000671200720c */ /* 0x080fe20003f86270 */
[----:B------:R-:W-:Y:S01]  /*f970*/  FMUL.FTZ R92, R92, UR15 ;  /* 0x0000000f5c5c7c20 */ /* 0x000fe20008410000 */
[----:B------:R-:W-:Y:S01]  /*f980*/  ISETP.GE.AND P1, PT, R18, R124, PT ;  /* 0x0000007c1200720c */ /* 0x000fe20003f26270 */
[----:B------:R-:W-:Y:S01]  /*f990*/  FMUL.FTZ R97, R97, UR15 ;  /* 0x0000000f61617c20 */ /* 0x000fe20008410000 */
[----:B------:R-:W3:Y:S01]  /*f9a0*/  MUFU.TANH R39, R70 ;  /* 0x0000004600277308 */ /* 0x000ee20000002400 */
[----:B-1----:R-:W-:Y:S01]  /*f9b0*/  FFMA.FTZ R8, R0, R8, R29 ;  /* 0x0000000800087223 */ /* 0x002fe2000001001d */
[----:B------:R-:W-:Y:S01]  /*f9c0*/  FSEL R19, R5, -INF , !P6 ;  /* 0xff80000005137808 */ /* 0x000fe20007000000 */
[----:B------:R-:W-:Y:S01]  /*f9d0*/  FMUL.FTZ R99, R99, UR15 ;  /* 0x0000000f63637c20 */ /* 0x000fe20008410000 */
[----:B------:R-:W-:Y:S01]  /*f9e0*/  FSEL R12, R7, -INF , !P2 ;  /* 0xff800000070c7808 */ /* 0x000fe20005000000 */
[----:B------:R-:W-:Y:S01]  /*f9f0*/  FMUL.FTZ R96, R96, UR15 ;  /* 0x0000000f60607c20 */ /* 0x000fe20008410000 */
[----:B------:R-:W-:Y:S01]  /*fa00*/  I2FP.F32.S32 R18, R18 ;  /* 0x0000001200127245 */ /* 0x000fe20000201400 */
[----:B------:R-:W-:Y:S01]  /*fa10*/  FMUL.FTZ R98, R98, UR15 ;  /* 0x0000000f62627c20 */ /* 0x000fe20008410000 */
[----:B------:R-:W1:Y:S01]  /*fa20*/  MUFU.TANH R15, R15 ;  /* 0x0000000f000f7308 */ /* 0x000e620000002400 */
[-C--:B------:R-:W-:Y:S01]  /*fa30*/  ISETP.GE.AND P6, PT, R6, R103.reuse, PT ;  /* 0x000000670600720c */ /* 0x080fe20003fc6270 */
[----:B------:R-:W-:Y:S01]  /*fa40*/  FMUL.FTZ R94, R94, UR15 ;  /* 0x0000000f5e5e7c20 */ /* 0x000fe20008410000 */
[----:B------:R-:W-:Y:S01]  /*fa50*/  ISETP.GE.AND P2, PT, R6, R124, PT ;  /* 0x0000007c0600720c */ /* 0x000fe20003f46270 */
[----:B--2---:R-:W-:Y:S01]  /*fa60*/  FFMA.FTZ R37, R0, R18, R37 ;  /* 0x0000001200257223 */ /* 0x004fe20000010025 */
[----:B------:R-:W-:Y:S01]  /*fa70*/  FSEL R17, R17, -INF , !P5 ;  /* 0xff80000011117808 */ /* 0x000fe20006800000 */
[----:B------:R-:W-:Y:S01]  /*fa80*/  FMUL.FTZ R93, R93, UR15 ;  /* 0x0000000f5d5d7c20 */ /* 0x000fe20008410000 */
[----:B------:R-:W-:Y:S01]  /*fa90*/  FSEL R8, R8, -INF , !P0 ;  /* 0xff80000008087808 */ /* 0x000fe20004000000 */
[----:B------:R-:W2:Y:S01]  /*faa0*/  MUFU.TANH R9, R9 ;  /* 0x0000000900097308 */ /* 0x000ea20000002400 */
[----:B------:R-:W-:Y:S01]  /*fab0*/  I2FP.F32.S32 R6, R6 ;  /* 0x0000000600067245 */ /* 0x000fe20000201400 */
[----:B---3--:R-:W-:Y:S01]  /*fac0*/  FFMA.FTZ R39, R0, R18, R39 ;  /* 0x0000001200277223 */ /* 0x008fe20000010027 */
[----:B------:R-:W-:Y:S01]  /*fad0*/  ISETP.GE.AND P5, PT, R4, R103, PT ;  /* 0x000000670400720c */ /* 0x000fe20003fa6270 */
[----:B------:R-:W-:Y:S01]  /*fae0*/  VIADD R18, R16, 0x29 ;  /* 0x0000002910127836 */ /* 0x000fe20000000000 */
[----:B------:R-:W-:Y:S01]  /*faf0*/  ISETP.GE.AND P0, PT, R4, R124, PT ;  /* 0x0000007c0400720c */ /* 0x000fe20003f06270 */
[----:B------:R-:W-:Y:S01]  /*fb00*/  FMUL.FTZ R95, R95, UR15 ;  /* 0x0000000f5f5f7c20 */ /* 0x000fe20008410000 */
[----:B------:R-:W-:Y:S01]  /*fb10*/  I2FP.F32.S32 R4, R4 ;  /* 0x0000000400047245 */ /* 0x000fe20000201400 */
[----:B------:R-:W3:Y:S01]  /*fb20*/  MUFU.TANH R31, R31 ;  /* 0x0000001f001f7308 */ /* 0x000ee20000002400 */
[----:B-1----:R-:W-:Y:S01]  /*fb30*/  FFMA.FTZ R7, R0, R6, R15 ;  /* 0x0000000600077223 */ /* 0x002fe2000001000f */
[----:B------:R-:W-:-:S02]  /*fb40*/  FSEL R173, R37, -INF , !P4 ;  /* 0xff80000025ad7808 */ /* 0x000fc40006000000 */
[----:B------:R-:W-:Y:S02]  /*fb50*/  FSEL R174, R39, -INF , !P1 ;  /* 0xff80000027ae7808 */ /* 0x000fe40004800000 */
[----:B------:R-:W-:Y:S02]  /*fb60*/  ISETP.GE.AND P4, PT, R18, R103, PT ;  /* 0x000000671200720c */ /* 0x000fe40003f86270 */
[----:B------:R-:W1:Y:S01]  /*fb70*/  MUFU.TANH R33, R33 ;  /* 0x0000002100217308 */ /* 0x000e620000002400 */
[----:B--2---:R-:W-:Y:S01]  /*fb80*/  FFMA.FTZ R5, R0, R4, R9 ;  /* 0x0000000400057223 */ /* 0x004fe20000010009 */
[----:B------:R-:W-:Y:S02]  /*fb90*/  ISETP.GE.AND P1, PT, R18, R124, PT ;  /* 0x0000007c1200720c */ /* 0x000fe40003f26270 */
[----:B------:R-:W-:Y:S02]  /*fba0*/  I2FP.F32.S32 R18, R18 ;  /* 0x0000001200127245 */ /* 0x000fe40000201400 */
[----:B------:R-:W-:-:S02]  /*fbb0*/  FSEL R7, R7, -INF , !P6 ;  /* 0xff80000007077808 */ /* 0x000fc40007000000 */
[----:B------:R-:W2:Y:S01]  /*fbc0*/  MUFU.TANH R65, R65 ;  /* 0x0000004100417308 */ /* 0x000ea20000002400 */
[----:B---3--:R-:W-:Y:S01]  /*fbd0*/  FFMA.FTZ R6, R0, R6, R31 ;  /* 0x0000000600067223 */ /* 0x008fe2000001001f */
[----:B------:R-:W-:Y:S02]  /*fbe0*/  ISETP.GE.AND P6, PT, R24, R103, PT ;  /* 0x000000671800720c */ /* 0x000fe40003fc6270 */
[----:B------:R-:W-:Y:S02]  /*fbf0*/  FSEL R5, R5, -INF , !P5 ;  /* 0xff80000005057808 */ /* 0x000fe40006800000 */
[----:B------:R-:W-:Y:S02]  /*fc00*/  FSEL R6, R6, -INF , !P2 ;  /* 0xff80000006067808 */ /* 0x000fe40005000000 */
[----:B------:R-:W3:Y:S01]  /*fc10*/  MUFU.TANH R67, R67 ;  /* 0x0000004300437308 */ /* 0x000ee20000002400 */
[----:B-1----:R-:W-:Y:S01]  /*fc20*/  FFMA.FTZ R4, R0, R4, R33 ;  /* 0x0000000400047223 */ /* 0x002fe20000010021 */
[----:B------:R-:W-:-:S02]  /*fc30*/  ISETP.GE.AND P2, PT, R24, R124, PT ;  /* 0x0000007c1800720c */ /* 0x000fc40003f46270 */
[----:B------:R-:W-:Y:S02]  /*fc40*/  I2FP.F32.S32 R24, R24 ;  /* 0x0000001800187245 */ /* 0x000fe40000201400 */
[----:B------:R-:W-:Y:S02]  /*fc50*/  FSEL R4, R4, -INF , !P0 ;  /* 0xff80000004047808 */ /* 0x000fe40004000000 */
[----:B------:R-:W1:Y:S01]  /*fc60*/  MUFU.TANH R35, R35 ;  /* 0x0000002300237308 */ /* 0x000e620000002400 */
[----:B--2---:R-:W-:-:S05]  /*fc70*/  FFMA.FTZ R65, R0, R18, R65 ;  /* 0x0000001200417223 */ /* 0x004fca0000010041 */
[----:B------:R-:W-:Y:S02]  /*fc80*/  FSEL R127, R65, -INF , !P4 ;  /* 0xff800000417f7808 */ /* 0x000fe40006000000 */
[----:B------:R-:W2:Y:S01]  /*fc90*/  MUFU.TANH R71, R71 ;  /* 0x0000004700477308 */ /* 0x000ea20000002400 */
[----:B---3--:R-:W-:Y:S01]  /*fca0*/  FFMA.FTZ R67, R0, R18, R67 ;  /* 0x0000001200437223 */ /* 0x008fe20000010043 */
[----:B------:R-:W-:-:S04]  /*fcb0*/  VIADD R18, R16, 0x38 ;  /* 0x0000003810127836 */ /* 0x000fc80000000000 */
[----:B------:R-:W-:Y:S02]  /*fcc0*/  FSEL R166, R67, -INF , !P1 ;  /* 0xff80000043a67808 */ /* 0x000fe40004800000 */
[----:B------:R-:W-:Y:S01]  /*fcd0*/  MUFU.TANH R23, R64 ;  /* 0x0000004000177308 */ /* 0x000fe20000002400 */
[----:B-1----:R-:W-:Y:S01]  /*fce0*/  FFMA.FTZ R35, R0, R24, R35 ;  /* 0x0000001800237223 */ /* 0x002fe20000010023 */
[C---:B------:R-:W-:Y:S02]  /*fcf0*/  ISETP.GE.AND P4, PT, R18.reuse, R103, PT ;  /* 0x000000671200720c */ /* 0x040fe40003f86270 */
[----:B------:R-:W-:Y:S02]  /*fd00*/  ISETP.GE.AND P1, PT, R18, R124, PT ;  /* 0x0000007c1200720c */ /* 0x000fe40003f26270 */
[----:B------:R-:W-:Y:S02]  /*fd10*/  I2FP.F32.S32 R18, R18 ;  /* 0x0000001200127245 */ /* 0x000fe40000201400 */
[----:B------:R-:W-:Y:S01]  /*fd20*/  MUFU.TANH R25, R66 ;  /* 0x0000004200197308 */ /* 0x000fe20000002400 */
[----:B--2---:R-:W-:Y:S01]  /*fd30*/  FFMA.FTZ R71, R0, R24, R71 ;  /* 0x0000001800477223 */ /* 0x004fe20000010047 */
[----:B------:R-:W-:Y:S01]  /*fd40*/  VIADD R24, R16, 0x30 ;  /* 0x0000003010187836 */ /* 0x000fe20000000000 */
[----:B------:R-:W-:-:S03]  /*fd50*/  FSEL R171, R35, -INF , !P6 ;  /* 0xff80000023ab7808 */ /* 0x000fc60007000000 */
[----:B------:R-:W-:Y:S02]  /*fd60*/  FSEL R172, R71, -INF , !P2 ;  /* 0xff80000047ac7808 */ /* 0x000fe40005000000 */
[----:B------:R1:W-:Y:S01]  /*fd70*/  MUFU.TANH R41, R20 ;  /* 0x0000001400297308 */ /* 0x0003e20000002400 */
[C---:B------:R-:W-:Y:S02]  /*fd80*/  ISETP.GE.AND P6, PT, R24.reuse, R103, PT ;  /* 0x000000671800720c */ /* 0x040fe40003fc6270 */
[----:B------:R-:W-:Y:S02]  /*fd90*/  ISETP.GE.AND P2, PT, R24, R124, PT ;  /* 0x0000007c1800720c */ /* 0x000fe40003f46270 */
[----:B------:R-:W-:-:S03]  /*fda0*/  I2FP.F32.S32 R24, R24 ;  /* 0x0000001800187245 */ /* 0x000fc60000201400 */
[----:B------:R-:W2:Y:S08]  /*fdb0*/  MUFU.TANH R27, R92 ;  /* 0x0000005c001b7308 */ /* 0x000eb00000002400 */
[----:B------:R-:W3:Y:S01]  /*fdc0*/  MUFU.TANH R15, R96 ;  /* 0x00000060000f7308 */ /* 0x000ee20000002400 */
[----:B-1----:R-:W-:-:S05]  /*fdd0*/  VIADD R20, R16, 0x28 ;  /* 0x0000002810147836 */ /* 0x002fca0000000000 */
[C---:B------:R-:W-:Y:S02]  /*fde0*/  ISETP.GE.AND P5, PT, R20.reuse, R103, PT ;  /* 0x000000671400720c */ /* 0x040fe40003fa6270 */
[----:B------:R-:W1:Y:S01]  /*fdf0*/  MUFU.TANH R9, R98 ;  /* 0x0000006200097308 */ /* 0x000e620000002400 */
[----:B------:R-:W-:Y:S01]  /*fe00*/  ISETP.GE.AND P0, PT, R20, R124, PT ;  /* 0x0000007c1400720c */ /* 0x000fe20003f06270 */
[----:B--2---:R-:W-:Y:S01]  /*fe10*/  FFMA.FTZ R27, R0, R18, R27 ;  /* 0x00000012001b7223 */ /* 0x004fe2000001001b */
[----:B------:R-:W-:-:S04]  /*fe20*/  I2FP.F32.S32 R20, R20 ;  /* 0x0000001400147245 */ /* 0x000fc80000201400 */
[----:B------:R-:W-:Y:S01]  /*fe30*/  FSEL R123, R27, -INF , !P4 ;  /* 0xff8000001b7b7808 */ /* 0x000fe20006000000 */
[----:B------:R-:W2:Y:S01]  /*fe40*/  MUFU.TANH R97, R97 ;  /* 0x0000006100617308 */ /* 0x000ea20000002400 */
[CC--:B------:R-:W-:Y:S01]  /*fe50*/  FFMA.FTZ R23, R0.reuse, R20.reuse, R23 ;  /* 0x0000001400177223 */ /* 0x0c0fe20000010017 */
[----:B------:R-:W-:Y:S01]  /*fe60*/  FFMA.FTZ R25, R0, R20, R25 ;  /* 0x0000001400197223 */ /* 0x000fe20000010019 */
[----:B------:R-:W-:Y:S01]  /*fe70*/  IADD3 R20, R16, 0x31, RZ ;  /* 0x0000003110147810 */ /* 0x000fe20007ffe0ff */
[-C--:B---3--:R-:W-:Y:S01]  /*fe80*/  FFMA.FTZ R15, R0, R24.reuse, R15 ;  /* 0x00000018000f7223 */ /* 0x088fe2000001000f */
[----:B------:R-:W-:Y:S02]  /*fe90*/  ISETP.GT.AND P4, PT, R160, R147, PT ;  /* 0x00000093a000720c */ /* 0x000fe40003f84270 */
[----:B------:R-:W-:Y:S01]  /*fea0*/  FSEL R169, R23, -INF , !P5 ;  /* 0xff80000017a97808 */ /* 0x000fe20006800000 */
[----:B------:R-:W3:Y:S01]  /*feb0*/  MUFU.TANH R99, R99 ;  /* 0x0000006300637308 */ /* 0x000ee20000002400 */
[----:B------:R-:W-:Y:S01]  /*fec0*/  FSEL R170, R25, -INF , !P0 ;  /* 0xff80000019aa7808 */ /* 0x000fe20004000000 */
[----:B-1----:R-:W-:Y:S01]  /*fed0*/  FFMA.FTZ R9, R0, R24, R9 ;  /* 0x0000001800097223 */ /* 0x002fe20000010009 */
[C---:B------:R-:W-:Y:S01]  /*fee0*/  ISETP.GE.AND P5, PT, R20.reuse, R103, PT ;  /* 0x000000671400720c */ /* 0x040fe20003fa6270 */
[----:B------:R-:W-:Y:S01]  /*fef0*/  BAR.SYNC.DEFER_BLOCKING 0x0 ;  /* 0x0000000000007b1d */ /* 0x000fe20000010000 */
[----:B------:R-:W-:-:S02]  /*ff00*/  ISETP.GE.AND P0, PT, R20, R124, PT ;  /* 0x0000007c1400720c */ /* 0x000fc40003f06270 */
[----:B------:R-:W-:Y:S02]  /*ff10*/  I2FP.F32.S32 R20, R20 ;  /* 0x0000001400147245 */ /* 0x000fe40000201400 */
[----:B------:R-:W-:Y:S01]  /*ff20*/  FSEL R126, R15, -INF , !P6 ;  /* 0xff8000000f7e7808 */ /* 0x000fe20007000000 */
[----:B------:R-:W1:Y:S01]  /*ff30*/  MUFU.TANH R29, R94 ;  /* 0x0000005e001d7308 */ /* 0x000e620000002400 */
[----:B------:R-:W-:Y:S01]  /*ff40*/  FSEL R122, R9, -INF , !P2 ;  /* 0xff800000097a7808 */ /* 0x000fe20005000000 */
[----:B--2---:R-:W-:Y:S01]  /*ff50*/  FFMA.FTZ R97, R0, R20, R97 ;  /* 0x0000001400617223 */ /* 0x004fe20000010061 */
[C---:B------:R-:W-:Y:S02]  /*ff60*/  ISETP.GE.AND P6, PT, R16.reuse, R103, PT ;  /* 0x000000671000720c */ /* 0x040fe40003fc6270 */
[----:B------:R-:W-:Y:S01]  /*ff70*/  ISETP.GE.AND P2, PT, R16, R124, PT ;  /* 0x0000007c1000720c */ /* 0x000fe20003f46270 */
[----:B---3--:R-:W-:Y:S02]  /*ff80*/  FFMA.FTZ R99, R0, R20, R99 ;  /* 0x0000001400637223 */ /* 0x008fe40000010063 */
[----:B------:R-:W2:Y:S01]  /*ff90*/  MUFU.TANH R23, R22 ;  /* 0x0000001600177308 */ /* 0x000ea20000002400 */
[----:B------:R-:W-:-:S02]  /*ffa0*/  FSEL R125, R97, -INF , !P5 ;  /* 0xff800000617d7808 */ /* 0x000fc40006800000 */
[----:B------:R-:W-:-:S05]  /*ffb0*/  FSEL R120, R99, -INF , !P0 ;  /* 0xff80000063787808 */ /* 0x000fca0004000000 */
        /* <DEDUP_REMOVED lines=79> */
.L_x_8388:
[----:B------:R-:W1:Y:S02]  /*104b0*/  LDC R18, c[0x0][0x248] ;  /* 0x00009200ff127b82 */ /* 0x000e640000000800 */
[----:B-1----:R-:W-:-:S04]  /*104c0*/  LEA R18, -R18, RZ, 0x6 ;  /* 0x000000ff12127211 */ /* 0x002fc800078e31ff */
[----:B------:R-:W-:-:S07]  /*104d0*/  SHF.R.S32.HI R3, RZ, 0x1f, R18 ;  /* 0x0000001fff037819 */ /* 0x000fce0000011412 */
.L_x_8389:
        /* <DEDUP_REMOVED lines=75> */
.L_x_8387:
        /* <DEDUP_REMOVED lines=32> */
[----:B-1----:R-:W1:Y:S03]  /*10b90*/  SHFL.BFLY PT, R23, R20, 0x2, 0x1f ;  /* 0x0c401f0014177f89 */ /* 0x002e6600000e0000 */
        /* <DEDUP_REMOVED lines=48> */
[----:B------:R-:W-:Y:S01]  /*10ea0*/  FFMA.FTZ R123, R123, UR8, -R162 ;  /* 0x000000087b7b7c23 */ /* 0x000fe200080108a2 */
[----:B------:R-:W2:Y:S01]  /*10eb0*/  LDSM.16.MT88.4 R16, [R137+0x8800] ;  /* 0x008800008910783b */ /* 0x000ea20000004200 */
[----:B------:R-:W-:Y:S01]  /*10ec0*/  MUFU.EX2 R111, R111 ;  /* 0x0000006f006f7308 */ /* 0x000fe20000000800 */
[--C-:B------:R-:W-:Y:S01]  /*10ed0*/  FFMA.FTZ R120, R120, UR8, -R119.reuse ;  /* 0x0000000878787c23 */ /* 0x100fe20008010877 */
[----:B------:R-:W-:-:S06]  /*10ee0*/  FFMA.FTZ R118, R118, UR8, -R119 ;  /* 0x0000000876767c23 */ /* 0x000fcc0008010877 */
        /* <DEDUP_REMOVED lines=55> */
[----:B------:R-:W-:Y:S01]  /*11260*/  HMMA.16816.F32.BF16 R40, R4, R10, R40 ;  /* 0x0000000a0428723c */ /* 0x000fe20000041828 */
[----:B------:R-:W2:Y:S05]  /*11270*/  LDSM.16.MT88.4 R8, [R136+0xa800] ;  /* 0x00a800008808783b */ /* 0x000eaa0000004200 */
[C---:B------:R-:W-:Y:S06]  /*11280*/  HMMA.16816.F32.BF16 R84, R64.reuse, R86, RZ ;  /* 0x000000564054723c */ /* 0x040fec00000418ff */
[C---:B------:R-:W-:Y:S06]  /*11290*/  HMMA.16816.F32.BF16 R48, R64.reuse, R50, RZ ;  /* 0x000000324030723c */ /* 0x040fec00000418ff */
        /* <DEDUP_REMOVED lines=25> */
[C---:B---3--:R-:W-:Y:S01]  /*11430*/  HMMA.16816.F32.BF16 R44, R4.reuse, R16, R44 ;  /* 0x00000010042c723c */ /* 0x048fe2000004182c */
[--C-:B------:R-:W-:Y:S01]  /*11440*/  FFMA.FTZ R26, R171, UR8, -R162.reuse ;  /* 0x00000008ab1a7c23 */ /* 0x100fe200080108a2 */
[--C-:B------:R-:W-:Y:S01]  /*11450*/  FFMA.FTZ R27, R174, UR8, -R119.reuse ;  /* 0x00000008ae1b7c23 */ /* 0x100fe20008010877 */
[----:B------:R-:W-:Y:S01]  /*11460*/  FFMA.FTZ R162, R121, UR8, -R162 ;  /* 0x0000000879a27c23 */ /* 0x000fe200080108a2 */
[--C-:B------:R-:W-:Y:S01]  /*11470*/  FFMA.FTZ R121, R122, UR8, -R119.reuse ;  /* 0x000000087a797c23 */ /* 0x100fe20008010877 */
[----:B------:R-:W-:Y:S01]  /*11480*/  FFMA.FTZ R119, R116, UR8, -R119 ;  /* 0x0000000874777c23 */ /* 0x000fe20008010877 */
        /* <DEDUP_REMOVED lines=17> */
[----:B------:R-:W-:Y:S08]  /*115a0*/  MUFU.EX2 R162, R162 ;  /* 0x000000a200a27308 */ /* 0x000ff00000000800 */
[----:B------:R-:W3:Y:S01]  /*115b0*/  MUFU.EX2 R121, R121 ;  /* 0x0000007900797308 */ /* 0x000ee20000000800 */
[----:B-----5:R-:W-:Y:S01]  /*115c0*/  F2FP.BF16.F32.PACK_AB R7, R28, R31 ;  /* 0x0000001f1c07723e */ /* 0x020fe200000010ff */
[----:B------:R-:W-:-:S04]  /*115d0*/  FADD.FTZ R31, R31, R30 ;  /* 0x0000001e1f1f7221 */ /* 0x000fc80000010000 */
[----:B------:R-:W-:Y:S02]  /*115e0*/  FADD.FTZ R28, R28, R31 ;  /* 0x0000001f1c1c7221 */ /* 0x000fe40000010000 */
[C---:B-1----:R-:W-:Y:S01]  /*115f0*/  HMMA.16816.F32.BF16 R88, R4.reuse, R12, R88 ;  /* 0x0000000c0458723c */ /* 0x042fe20000041858 */
[----:B------:R-:W1:Y:S05]  /*11600*/  MUFU.EX2 R119, R119 ;  /* 0x0000007700777308 */ /* 0x000e6a0000000800 */
[C---:B------:R-:W-:Y:S01]  /*11610*/  HMMA.16816.F32.BF16 R84, R4.reuse, R14, R84 ;  /* 0x0000000e0454723c */ /* 0x040fe20000041854 */
[----:B------:R-:W5:Y:S05]  /*11620*/  LDSM.16.MT88.4 R12, [R136+0x9000] ;  /* 0x00900000880c783b */ /* 0x000f6a0000004200 */
[C---:B--2---:R-:W-:Y:S06]  /*11630*/  HMMA.16816.F32.BF16 R80, R4.reuse, R8, R80 ;  /* 0x000000080450723c */ /* 0x044fec0000041850 */
        /* <DEDUP_REMOVED lines=33> */
[C---:B------:R-:W-:Y:S06]  /*11850*/  HMMA.16816.F32.BF16 R76, R4.reuse, R22, R76 ;  /* 0x00000016044c723c */ /* 0x040fec000004184c */
[C---:B----4-:R-:W-:Y:S06]  /*11860*/  HMMA.16816.F32.BF16 R96, R4.reuse, R12, R96 ;  /* 0x0000000c0460723c */ /* 0x050fec0000041860 */
        /* <DEDUP_REMOVED lines=83> */
.L_x_8391:
[----:B------:R-:W1:Y:S02]  /*11da0*/  LDC R6, c[0x0][0x250] ;  /* 0x00009400ff067b82 */ /* 0x000e640000000800 */
[----:B-1----:R-:W-:-:S04]  /*11db0*/  LEA R6, -R6, RZ, 0x6 ;  /* 0x000000ff06067211 */ /* 0x002fc800078e31ff */
[----:B------:R-:W-:-:S07]  /*11dc0*/  SHF.R.S32.HI R2, RZ, 0x1f, R6 ;  /* 0x0000001fff027819 */ /* 0x000fce0000011406 */
.L_x_8392:
        /* <DEDUP_REMOVED lines=170> */
[C---:B------:R-:W-:Y:S01]  /*12870*/  HMMA.16816.F32.BF16 R12, R24.reuse, R22, R12 ;  /* 0x00000016180c723c */ /* 0x040fe2000004180c */
[----:B------:R-:W2:Y:S05]  /*12880*/  LDSM.16.M88.4 R20, [R132+0x3000] ;  /* 0x003000008414783b */ /* 0x000eaa0000000200 */
[C---:B-1----:R-:W-:Y:S06]  /*12890*/  HMMA.16816.F32.BF16 R4, R24.reuse, R114, R4 ;  /* 0x000000721804723c */ /* 0x042fec0000041804 */
[----:B------:R-:W-:Y:S06]  /*128a0*/  HMMA.16816.F32.BF16 R8, R24, R112, R8 ;  /* 0x000000701808723c */ /* 0x000fec0000041808 */
        /* <DEDUP_REMOVED lines=8> */
[----:B------:R-:W-:-:S03]  /*12930*/  FMUL.FTZ R15, R15, UR15 ;  /* 0x0000000f0f0f7c20 */ /* 0x000fc60008410000 */
[----:B------:R1:W3:Y:S01]  /*12940*/  MUFU.TANH R101, R17 ;  /* 0x0000001100657308 */ /* 0x0002e20000002400 */
[----:B------:R-:W-:Y:S01]  /*12950*/  FMUL.FTZ R4, R4, UR15 ;  /* 0x0000000f04047c20 */ /* 0x000fe20008410000 */
[----:B------:R-:W-:Y:S01]  /*12960*/  FMUL.FTZ R6, R6, UR15 ;  /* 0x0000000f06067c20 */ /* 0x000fe20008410000 */
[----:B------:R-:W-:-:S03]  /*12970*/  FMUL.FTZ R5, R5, UR15 ;  /* 0x0000000f05057c20 */ /* 0x000fc60008410000 */
[----:B------:R-:W-:Y:S01]  /*12980*/  FMUL.FTZ R8, R8, UR15 ;  /* 0x0000000f08087c20 */ /* 0x000fe20008410000 */
[----:B------:R-:W-:Y:S01]  /*12990*/  FMUL.FTZ R9, R9, UR15 ;  /* 0x0000000f09097c20 */ /* 0x000fe20008410000 */
[----:B------:R-:W4:Y:S01]  /*129a0*/  MUFU.TANH R117, R117 ;  /* 0x0000007500757308 */ /* 0x000f220000002400 */
[----:B------:R-:W-:Y:S01]  /*129b0*/  FMUL.FTZ R10, R10, UR15 ;  /* 0x0000000f0a0a7c20 */ /* 0x000fe20008410000 */
[----:B------:R-:W-:Y:S01]  /*129c0*/  FMUL.FTZ R11, R11, UR15 ;  /* 0x0000000f0b0b7c20 */ /* 0x000fe20008410000 */
[C---:B--2---:R-:W-:Y:S05]  /*129d0*/  HMMA.16816.F32.BF16 R104, R24.reuse, R22, R104 ;  /* 0x000000161868723c */ /* 0x044fea0000041868 */
[----:B------:R2:W-:Y:S01]  /*129e0*/  MUFU.TANH R23, R4 ;  /* 0x0000000400177308 */ /* 0x0005e20000002400 */
[----:B-1----:R-:W1:Y:S01]  /*129f0*/  LDSM.16.M88.4 R16, [R132+0x3800] ;  /* 0x003800008410783b */ /* 0x002e620000000200 */
[----:B------:R-:W-:Y:S01]  /*12a00*/  HMMA.16816.F32.BF16 R108, R24, R20, R108 ;  /* 0x00000014186c723c */ /* 0x000fe2000004186c */
[----:B------:R-:W-:-:S05]  /*12a10*/  DEPBAR.LE SB0, 0x0 ;  /* 0x000080000000791a */ /* 0x000fca0000000000 */
[----:B------:R5:W4:Y:S08]  /*12a20*/  MUFU.TANH R115, R12 ;  /* 0x0000000c00737308 */ /* 0x000b300000002400 */
[----:B------:R-:W-:Y:S01]  /*12a30*/  MUFU.TANH R13, R13 ;  /* 0x0000000d000d7308 */ /* 0x000fe20000002400 */
[----:B--2---:R-:W-:Y:S02]  /*12a40*/  IMAD R4, R160, 0x40, R163 ;  /* 0x00000040a0047824 */ /* 0x004fe400078e02a3 */
[----:B------:R-:W-:Y:S01]  /*12a50*/  FMUL.FTZ R105, R105, UR15 ;  /* 0x0000000f69697c20 */ /* 0x000fe20008410000 */
[----:B------:R-:W-:Y:S01]  /*12a60*/  FMUL.FTZ R104, R104, UR15 ;  /* 0x0000000f68687c20 */ /* 0x000fe20008410000 */
[----:B------:R-:W-:-:S02]  /*12a70*/  VIADD R2, R4, 0x1 ;  /* 0x0000000104027836 */ /* 0x000fc40000000000 */
[----:B------:R-:W-:Y:S01]  /*12a80*/  FMUL.FTZ R106, R106, UR15 ;  /* 0x0000000f6a6a7c20 */ /* 0x000fe20008410000 */
[C---:B------:R-:W-:Y:S01]  /*12a90*/  VIADD R114, R4.reuse, 0x18 ;  /* 0x0000001804727836 */ /* 0x040fe20000000000 */
[----:B------:R-:W2:Y:S01]  /*12aa0*/  MUFU.TANH R21, R14 ;  /* 0x0000000e00157308 */ /* 0x000ea20000002400 */
[----:B-----5:R-:W-:Y:S01]  /*12ab0*/  VIADD R12, R4, 0x9 ;  /* 0x00000009040c7836 */ /* 0x020fe20000000000 */
[CC--:B------:R-:W-:Y:S01]  /*12ac0*/  ISETP.GE.AND P1, PT, R2.reuse, R103.reuse, PT ;  /* 0x000000670200720c */ /* 0x0c0fe20003f26270 */
[----:B------:R-:W-:Y:S01]  /*12ad0*/  FMUL.FTZ R111, R111, UR15 ;  /* 0x0000000f6f6f7c20 */ /* 0x000fe20008410000 */
[----:B------:R-:W-:Y:S01]  /*12ae0*/  ISETP.GE.AND P6, PT, R2, R124, PT ;  /* 0x0000007c0200720c */ /* 0x000fe20003fc6270 */
[----:B------:R-:W-:Y:S01]  /*12af0*/  FMUL.FTZ R109, R109, UR15 ;  /* 0x0000000f6d6d7c20 */ /* 0x000fe20008410000 */
[----:B------:R-:W-:Y:S01]  /*12b00*/  I2FP.F32.S32 R2, R2 ;  /* 0x0000000200027245 */ /* 0x000fe20000201400 */
[----:B------:R-:W-:Y:S01]  /*12b10*/  VIADD R120, R4, 0x19 ;  /* 0x0000001904787836 */ /* 0x000fe20000000000 */
[----:B------:R-:W5:Y:S01]  /*12b20*/  MUFU.TANH R15, R15 ;  /* 0x0000000f000f7308 */ /* 0x000f620000002400 */
[----:B------:R-:W-:Y:S01]  /*12b30*/  ISETP.GE.AND P5, PT, R12, R103, PT ;  /* 0x000000670c00720c */ /* 0x000fe20003fa6270 */
[----:B------:R-:W-:Y:S01]  /*12b40*/  FMUL.FTZ R110, R110, UR15 ;  /* 0x0000000f6e6e7c20 */ /* 0x000fe20008410000 */
[----:B------:R-:W-:-:S02]  /*12b50*/  VIADD R22, R4, 0x28 ;  /* 0x0000002804167836 */ /* 0x000fc40000000000 */
[----:B------:R-:W-:Y:S01]  /*12b60*/  FMUL.FTZ R107, R107, UR15 ;  /* 0x0000000f6b6b7c20 */ /* 0x000fe20008410000 */
[C---:B------:R-:W-:Y:S02]  /*12b70*/  VIADD R20, R4.reuse, 0x29 ;  /* 0x0000002904147836 */ /* 0x040fe40000000000 */
[----:B------:R2:W-:Y:S01]  /*12b80*/  MUFU.TANH R119, R8 ;  /* 0x0000000800777308 */ /* 0x0005e20000002400 */
[C---:B-1----:R-:W-:Y:S06]  /*12b90*/  HMMA.16816.F32.BF16 R32, R24.reuse, R16, R32 ;  /* 0x000000101820723c */ /* 0x042fec0000041820 */
[----:B------:R-:W-:Y:S01]  /*12ba0*/  HMMA.16816.F32.BF16 R28, R24, R18, R28 ;  /* 0x00000012181c723c */ /* 0x000fe2000004181c */
[----:B------:R-:W-:Y:S01]  /*12bb0*/  MUFU.TANH R9, R9 ;  /* 0x0000000900097308 */ /* 0x000fe20000002400 */
[----:B------:R-:W-:Y:S01]  /*12bc0*/  FMUL.FTZ R17, R7, UR15 ;  /* 0x0000000f07117c20 */ /* 0x000fe20008410000 */
[----:B------:R-:W-:-:S04]  /*12bd0*/  VIADD R16, R4, 0x10 ;  /* 0x0000001004107836 */ /* 0x000fc80000000000 */
[CC--:B---3--:R-:W-:Y:S01]  /*12be0*/  FFMA.FTZ R25, R0.reuse, R2.reuse, R101 ;  /* 0x0000000200197223 */ /* 0x0c8fe20000010065 */
[----:B----4-:R-:W-:Y:S01]  /*12bf0*/  FFMA.FTZ R2, R0, R2, R117 ;  /* 0x0000000200027223 */ /* 0x010fe20000010075 */
[----:B------:R1:W-:Y:S01]  /*12c00*/  MUFU.TANH R123, R10 ;  /* 0x0000000a007b7308 */ /* 0x0003e20000002400 */
[----:B--2---:R-:W-:Y:S02]  /*12c10*/  VIADD R8, R4, 0x8 ;  /* 0x0000000804087836 */ /* 0x004fe40000000000 */
[----:B------:R-:W-:Y:S01]  /*12c20*/  FMUL.FTZ R27, R108, UR15 ;  /* 0x0000000f6c1b7c20 */ /* 0x000fe20008410000 */
[----:B------:R-:W-:Y:S02]  /*12c30*/  FSEL R25, R25, -INF , !P1 ;  /* 0xff80000019197808 */ /* 0x000fe40004800000 */
[-C--:B------:R-:W-:Y:S02]  /*12c40*/  ISETP.GE.AND P1, PT, R12, R124.reuse, PT ;  /* 0x0000007c0c00720c */ /* 0x080fe40003f26270 */
[CC--:B------:R-:W-:Y:S01]  /*12c50*/  ISETP.GE.AND P0, PT, R8.reuse, R103.reuse, PT ;  /* 0x000000670800720c */ /* 0x0c0fe20003f06270 */
[----:B------:R2:W-:Y:S01]  /*12c60*/  MUFU.TANH R7, R6 ;  /* 0x0000000600077308 */ /* 0x0005e20000002400 */
[----:B------:R-:W-:Y:S01]  /*12c70*/  ISETP.GE.AND P4, PT, R8, R124, PT ;  /* 0x0000007c0800720c */ /* 0x000fe20003f86270 */
[----:B------:R-:W-:Y:S01]  /*12c80*/  FMUL.FTZ R33, R33, UR15 ;  /* 0x0000000f21217c20 */ /* 0x000fe20008410000 */
[----:B------:R-:W-:Y:S01]  /*12c90*/  I2FP.F32.S32 R8, R8 ;  /* 0x0000000800087245 */ /* 0x000fe20000201400 */
[----:B------:R-:W-:Y:S01]  /*12ca0*/  FMUL.FTZ R35, R35, UR15 ;  /* 0x0000000f23237c20 */ /* 0x000fe20008410000 */
[----:B------:R-:W-:Y:S01]  /*12cb0*/  I2FP.F32.S32 R12, R12 ;  /* 0x0000000c000c7245 */ /* 0x000fe20000201400 */
[----:B------:R-:W-:Y:S01]  /*12cc0*/  FMUL.FTZ R32, R32, UR15 ;  /* 0x0000000f20207c20 */ /* 0x000fe20008410000 */
[----:B------:R-:W-:Y:S01]  /*12cd0*/  FSEL R2, R2, -INF , !P6 ;  /* 0xff80000002027808 */ /* 0x000fe20007000000 */
[----:B------:R-:W3:Y:S01]  /*12ce0*/  MUFU.TANH R11, R11 ;  /* 0x0000000b000b7308 */ /* 0x000ee20000002400 */
[CC--:B-1----:R-:W-:Y:S01]  /*12cf0*/  FFMA.FTZ R10, R0.reuse, R8.reuse, R115 ;  /* 0x00000008000a7223 */ /* 0x0c2fe20000010073 */
[C---:B------:R-:W-:Y:S01]  /*12d00*/  FFMA.FTZ R8, R0.reuse, R8, R21 ;  /* 0x0000000800087223 */ /* 0x040fe20000010015 */
[CC--:B------:R-:W-:Y:S01]  /*12d10*/  FFMA.FTZ R13, R0.reuse, R12.reuse, R13 ;  /* 0x0000000c000d7223 */ /* 0x0c0fe2000001000d */
[----:B-----5:R-:W-:Y:S01]  /*12d20*/  FFMA.FTZ R12, R0, R12, R15 ;  /* 0x0000000c000c7223 */ /* 0x020fe2000001000f */
[-C--:B------:R-:W-:Y:S01]  /*12d30*/  ISETP.GE.AND P6, PT, R16, R103.reuse, PT ;  /* 0x000000671000720c */ /* 0x080fe20003fc6270 */
[----:B------:R-:W-:Y:S01]  /*12d40*/  FMUL.FTZ R34, R34, UR15 ;  /* 0x0000000f22227c20 */ /* 0x000fe20008410000 */
[----:B------:R-:W-:Y:S01]  /*12d50*/  FSEL R15, R10, -INF , !P0 ;  /* 0xff8000000a0f7808 */ /* 0x000fe20004000000 */
[----:B------:R-:W1:Y:S01]  /*12d60*/  MUFU.TANH R5, R5 ;  /* 0x0000000500057308 */ /* 0x000e620000002400 */
[----:B--2---:R-:W-:Y:S01]  /*12d70*/  VIADD R6, R4, 0x11 ;  /* 0x0000001104067836 */ /* 0x004fe20000000000 */
[----:B------:R-:W-:Y:S01]  /*12d80*/  ISETP.GE.AND P0, PT, R16, R124, PT ;  /* 0x0000007c1000720c */ /* 0x000fe20003f06270 */
[----:B------:R-:W-:Y:S01]  /*12d90*/  FMUL.FTZ R30, R30, UR15 ;  /* 0x0000000f1e1e7c20 */ /* 0x000fe20008410000 */
[----:B------:R-:W-:Y:S01]  /*12da0*/  I2FP.F32.S32 R16, R16 ;  /* 0x0000001000107245 */ /* 0x000fe20000201400 */
[----:B------:R-:W-:Y:S01]  /*12db0*/  FMUL.FTZ R28, R28, UR15 ;  /* 0x0000000f1c1c7c20 */ /* 0x000fe20008410000 */
[----:B------:R-:W-:Y:S01]  /*12dc0*/  FSEL R8, R8, -INF , !P4 ;  /* 0xff80000008087808 */ /* 0x000fe20006000000 */
[----:B------:R-:W-:Y:S01]  /*12dd0*/  FMUL.FTZ R29, R29, UR15 ;  /* 0x0000000f1d1d7c20 */ /* 0x000fe20008410000 */
[----:B------:R-:W-:Y:S01]  /*12de0*/  FSEL R13, R13, -INF , !P5 ;  /* 0xff8000000d0d7808 */ /* 0x000fe20006800000 */
[----:B------:R2:W-:Y:S01]  /*12df0*/  MUFU.TANH R115, R111 ;  /* 0x0000006f00737308 */ /* 0x0005e20000002400 */
[C---:B------:R-:W-:Y:S01]  /*12e00*/  ISETP.GE.AND P4, PT, R6.reuse, R103, PT ;  /* 0x000000670600720c */ /* 0x040fe20003f86270 */
[----:B------:R-:W-:Y:S01]  /*12e10*/  FMUL.FTZ R31, R31, UR15 ;  /* 0x0000000f1f1f7c20 */ /* 0x000fe20008410000 */
[----:B------:R-:W-:-:S02]  /*12e20*/  ISETP.GE.AND P5, PT, R6, R124, PT ;  /* 0x0000007c0600720c */ /* 0x000fc40003fa6270 */
[----:B------:R-:W-:Y:S02]  /*12e30*/  I2FP.F32.S32 R6, R6 ;  /* 0x0000000600067245 */ /* 0x000fe40000201400 */
[----:B------:R-:W-:Y:S01]  /*12e40*/  FSEL R12, R12, -INF , !P1 ;  /* 0xff8000000c0c7808 */ /* 0x000fe20004800000 */
[----:B------:R-:W4:Y:S01]  /*12e50*/  MUFU.TANH R17, R17 ;  /* 0x0000001100117308 */ /* 0x000f220000002400 */
[----:B------:R-:W-:Y:S01]  /*12e60*/  ISETP.GE.AND P1, PT, R114, R103, PT ;  /* 0x000000677200720c */ /* 0x000fe20003f26270 */
[----:B---3--:R-:W-:-:S05]  /*12e70*/  FFMA.FTZ R11, R0, R6, R11 ;  /* 0x00000006000b7223 */ /* 0x008fca000001000b */
[----:B------:R-:W-:Y:S01]  /*12e80*/  FSEL R122, R11, -INF , !P5 ;  /* 0xff8000000b7a7808 */ /* 0x000fe20006800000 */
[----:B------:R3:W-:Y:S01]  /*12e90*/  MUFU.TANH R125, R109 ;  /* 0x0000006d007d7308 */ /* 0x0007e20000002400 */
[CC--:B--2---:R-:W-:Y:S01]  /*12ea0*/  FFMA.FTZ R111, R0.reuse, R16.reuse, R119 ;  /* 0x00000010006f7223 */ /* 0x0c4fe20000010077 */
[----:B------:R-:W-:-:S04]  /*12eb0*/  FFMA.FTZ R16, R0, R16, R123 ;  /* 0x0000001000107223 */ /* 0x000fc8000001007b */
[----:B------:R-:W-:Y:S02]  /*12ec0*/  FSEL R111, R111, -INF , !P6 ;  /* 0xff8000006f6f7808 */ /* 0x000fe40007000000 */
[----:B------:R-:W-:Y:S01]  /*12ed0*/  ISETP.GE.AND P6, PT, R114, R124, PT ;  /* 0x0000007c7200720c */ /* 0x000fe20003fc6270 */
[----:B------:R-:W2:Y:S01]  /*12ee0*/  MUFU.TANH R27, R27 ;  /* 0x0000001b001b7308 */ /* 0x000ea20000002400 */
[----:B------:R-:W-:Y:S02]  /*12ef0*/  I2FP.F32.S32 R114, R114 ;  /* 0x0000007200727245 */ /* 0x000fe40000201400 */
[----:B------:R-:W-:Y:S02]  /*12f00*/  FSEL R16, R16, -INF , !P0 ;  /* 0xff80000010107808 */ /* 0x000fe40004000000 */
[----:B------:R-:W-:Y:S01]  /*12f10*/  ISETP.GE.AND P0, PT, R120, R103, PT ;  /* 0x000000677800720c */ /* 0x000fe20003f06270 */
[CC--:B------:R-:W-:Y:S01]  /*12f20*/  FFMA.FTZ R19, R0.reuse, R114.reuse, R23 ;  /* 0x0000007200137223 */ /* 0x0c0fe20000010017 */
[C---:B------:R-:W-:Y:S01]  /*12f30*/  FFMA.FTZ R114, R0.reuse, R114, R7 ;  /* 0x0000007200727223 */ /* 0x040fe20000010007 */
[----:B---3--:R-:W-:Y:S01]  /*12f40*/  FFMA.FTZ R109, R0, R6, R9 ;  /* 0x00000006006d7223 */ /* 0x008fe20000010009 */
[----:B------:R-:W3:Y:S01]  /*12f50*/  MUFU.TANH R101, R110 ;  /* 0x0000006e00657308 */ /* 0x000ee20000002400 */
[C---:B------:R-:W-:Y:S01]  /*12f60*/  VIADD R7, R4.reuse, 0x20 ;  /* 0x0000002004077836 */ /* 0x040fe20000000000 */
[----:B------:R-:W-:Y:S01]  /*12f70*/  FSEL R19, R19, -INF , !P1 ;  /* 0xff80000013137808 */ /* 0x000fe20004800000 */
[----:B------:R-:W-:Y:S01]  /*12f80*/  VIADD R6, R4, 0x21 ;  /* 0x0000002104067836 */ /* 0x000fe20000000000 */
[----:B------:R-:W-:-:S02]  /*12f90*/  FSEL R109, R109, -INF , !P4 ;  /* 0xff8000006d6d7808 */ /* 0x000fc40006000000 */
[----:B------:R-:W-:Y:S02]  /*12fa0*/  ISETP.GE.AND P4, PT, R120, R124, PT ;  /* 0x0000007c7800720c */ /* 0x000fe40003f86270 */
[----:B------:R-:W-:Y:S01]  /*12fb0*/  I2FP.F32.S32 R120, R120 ;  /* 0x0000007800787245 */ /* 0x000fe20000201400 */
[----:B------:R-:W5:Y:S01]  /*12fc0*/  MUFU.TANH R21, R104 ;  /* 0x0000006800157308 */ /* 0x000f620000002400 */
[C---:B------:R-:W-:Y:S02]  /*12fd0*/  ISETP.GE.AND P5, PT, R7.reuse, R103, PT ;  /* 0x000000670700720c */ /* 0x040fe40003fa6270 */
[----:B------:R-:W-:Y:S01]  /*12fe0*/  ISETP.GE.AND P1, PT, R7, R124, PT ;  /* 0x0000007c0700720c */ /* 0x000fe20003f26270 */
[CC--:B-1----:R-:W-:Y:S01]  /*12ff0*/  FFMA.FTZ R10, R0.reuse, R120.reuse, R5 ;  /* 0x00000078000a7223 */ /* 0x0c2fe20000010005 */
[----:B----4-:R-:W-:Y:S01]  /*13000*/  FFMA.FTZ R120, R0, R120, R17 ;  /* 0x0000007800787223 */ /* 0x010fe20000010011 */
[----:B------:R-:W-:Y:S02]  /*13010*/  FSEL R114, R114, -INF , !P6 ;  /* 0xff80000072727808 */ /* 0x000fe40007000000 */
[----:B------:R-:W-:Y:S01]  /*13020*/  I2FP.F32.S32 R7, R7 ;  /* 0x0000000700077245 */ /* 0x000fe20000201400 */
[----:B------:R-:W-:Y:S01]  /*13030*/  MUFU.TANH R105, R105 ;  /* 0x0000006900697308 */ /* 0x000fe20000002400 */
[----:B------:R-:W-:Y:S01]  /*13040*/  FSEL R17, R10, -INF , !P0 ;  /* 0xff8000000a117808 */ /* 0x000fe20004000000 */
[----:B------:R-:W-:Y:S01]  /*13050*/  VIADD R10, R4, 0x31 ;  /* 0x00000031040a7836 */ /* 0x000fe20000000000 */
[----:B------:R-:W-:Y:S01]  /*13060*/  ISETP.GE.AND P6, PT, R6, R103, PT ;  /* 0x000000670600720c */ /* 0x000fe20003fc6270 */
[-C--:B--2---:R-:W-:Y:S01]  /*13070*/  FFMA.FTZ R27, R0, R7.reuse, R27 ;  /* 0x00000007001b7223 */ /* 0x084fe2000001001b */
[----:B------:R-:W-:Y:S01]  /*13080*/  ISETP.GE.AND P0, PT, R6, R124, PT ;  /* 0x0000007c0600720c */ /* 0x000fe20003f06270 */
[----:B---3--:R-:W-:Y:S01]  /*13090*/  FFMA.FTZ R101, R0, R7, R101 ;  /* 0x0000000700657223 */ /* 0x008fe20000010065 */
[----:B------:R-:W-:Y:S01]  /*130a0*/  I2FP.F32.S32 R6, R6 ;  /* 0x0000000600067245 */ /* 0x000fe20000201400 */
[----:B------:R-:W1:Y:S01]  /*130b0*/  MUFU.TANH R9, R106 ;  /* 0x0000006a00097308 */ /* 0x000e620000002400 */
[----:B------:R-:W-:-:S02]  /*130c0*/  FSEL R120, R120, -INF , !P4 ;  /* 0xff80000078787808 */ /* 0x000fc40006000000 */
[----:B------:R-:W-:Y:S01]  /*130d0*/  FSEL R119, R27, -INF , !P5 ;  /* 0xff8000001b777808 */ /* 0x000fe20006800000 */
[-C--:B------:R-:W-:Y:S01]  /*130e0*/  FFMA.FTZ R117, R0, R6.reuse, R125 ;  /* 0x0000000600757223 */ /* 0x080fe2000001007d */
[----:B------:R-:W-:Y:S01]  /*130f0*/  ISETP.GE.AND P4, PT, R22, R103, PT ;  /* 0x000000671600720c */ /* 0x000fe20003f86270 */
[----:B------:R-:W-:Y:S01]  /*13100*/  FFMA.FTZ R115, R0, R6, R115 ;  /* 0x0000000600737223 */ /* 0x000fe20000010073 */
[----:B------:R-:W-:Y:S01]  /*13110*/  ISETP.GE.AND P5, PT, R22, R124, PT ;  /* 0x0000007c1600720c */ /* 0x000fe20003fa6270 */
[----:B------:R-:W2:Y:S01]  /*13120*/  MUFU.TANH R5, R32 ;  /* 0x0000002000057308 */ /* 0x000ea20000002400 */
[----:B------:R-:W-:Y:S01]  /*13130*/  FSEL R118, R101, -INF , !P1 ;  /* 0xff80000065767808 */ /* 0x000fe20004800000 */
[----:B------:R-:W-:Y:S01]  /*13140*/  VIADD R6, R4, 0x30 ;  /* 0x0000003004067836 */ /* 0x000fe20000000000 */
[----:B------:R-:W-:Y:S02]  /*13150*/  FSEL R117, R117, -INF , !P6 ;  /* 0xff80000075757808 */ /* 0x000fe40007000000 */
[----:B------:R-:W-:-:S02]  /*13160*/  I2FP.F32.S32 R22, R22 ;  /* 0x0000001600167245 */ /* 0x000fc40000201400 */
[C---:B------:R-:W-:Y:S01]  /*13170*/  ISETP.GE.AND P1, PT, R20.reuse, R103, PT ;  /* 0x000000671400720c */ /* 0x040fe20003f26270 */
[----:B------:R-:W3:Y:S01]  /*13180*/  MUFU.TANH R33, R33 ;  /* 0x0000002100217308 */ /* 0x000ee20000002400 */
[----:B------:R-:W-:Y:S01]  /*13190*/  ISETP.GE.AND P6, PT, R20, R124, PT ;  /* 0x0000007c1400720c */ /* 0x000fe20003fc6270 */
[C---:B-----5:R-:W-:Y:S01]  /*131a0*/  FFMA.FTZ R23, R0.reuse, R22, R21 ;  /* 0x0000001600177223 */ /* 0x060fe20000010015 */
[----:B------:R-:W-:Y:S01]  /*131b0*/  I2FP.F32.S32 R20, R20 ;  /* 0x0000001400147245 */ /* 0x000fe20000201400 */
[C---:B-1----:R-:W-:Y:S01]  /*131c0*/  FFMA.FTZ R22, R0.reuse, R22, R9 ;  /* 0x0000001600167223 */ /* 0x042fe20000010009 */
[----:B------:R-:W-:Y:S02]  /*131d0*/  FSEL R116, R115, -INF , !P0 ;  /* 0xff80000073747808 */ /* 0x000fe40004000000 */
[----:B------:R-:W-:Y:S01]  /*131e0*/  FSEL R23, R23, -INF , !P4 ;  /* 0xff80000017177808 */ /* 0x000fe20006000000 */
[----:B------:R-:W1:Y:S01]  /*131f0*/  MUFU.TANH R35, R35 ;  /* 0x0000002300237308 */ /* 0x000e620000002400 */
[----:B------:R-:W-:Y:S01]  /*13200*/  FFMA.FTZ R21, R0, R20, R105 ;  /* 0x0000001400157223 */ /* 0x000fe20000010069 */
[----:B------:R-:W-:-:S02]  /*13210*/  FSEL R22, R22, -INF , !P5 ;  /* 0xff80000016167808 */ /* 0x000fc40006800000 */
[CC--:B------:R-:W-:Y:S02]  /*13220*/  ISETP.GE.AND P0, PT, R6.reuse, R103.reuse, PT ;  /* 0x000000670600720c */ /* 0x0c0fe40003f06270 */
[----:B------:R-:W-:Y:S02]  /*13230*/  FSEL R21, R21, -INF , !P1 ;  /* 0xff80000015157808 */ /* 0x000fe40004800000 */
[----:B------:R-:W4:Y:S01]  /*13240*/  MUFU.TANH R7, R34 ;  /* 0x0000002200077308 */ /* 0x000f220000002400 */
[-C--:B------:R-:W-:Y:S02]  /*13250*/  ISETP.GE.AND P4, PT, R6, R124.reuse, PT ;  /* 0x0000007c0600720c */ /* 0x080fe40003f86270 */
[C---:B------:R-:W-:Y:S02]  /*13260*/  ISETP.GE.AND P5, PT, R10.reuse, R103, PT ;  /* 0x000000670a00720c */ /* 0x040fe40003fa6270 */
[----:B------:R-:W-:Y:S02]  /*13270*/  ISETP.GE.AND P1, PT, R10, R124, PT ;  /* 0x0000007c0a00720c */ /* 0x000fe40003f26270 */
[----:B------:R-:W-:Y:S01]  /*13280*/  I2FP.F32.S32 R6, R6 ;  /* 0x0000000600067245 */ /* 0x000fe20000201400 */
[----:B------:R-:W5:Y:S01]  /*13290*/  MUFU.TANH R11, R30 ;  /* 0x0000001e000b7308 */ /* 0x000f620000002400 */
[----:B------:R-:W-:-:S03]  /*132a0*/  I2FP.F32.S32 R10, R10 ;  /* 0x0000000a000a7245 */ /* 0x000fc60000201400 */
[C---:B--2---:R-:W-:Y:S02]  /*132b0*/  FFMA.FTZ R5, R0.reuse, R6, R5 ;  /* 0x0000000600057223 */ /* 0x044fe40000010005 */
[CC--:B---3--:R-:W-:Y:S01]  /*132c0*/  FFMA.FTZ R33, R0.reuse, R10.reuse, R33 ;  /* 0x0000000a00217223 */ /* 0x0c8fe20000010021 */
[----:B-1----:R-:W-:Y:S01]  /*132d0*/  FFMA.FTZ R35, R0, R10, R35 ;  /* 0x0000000a00237223 */ /* 0x002fe20000010023 */
[----:B------:R-:W1:Y:S01]  /*132e0*/  MUFU.TANH R107, R107 ;  /* 0x0000006b006b7308 */ /* 0x000e620000002400 */
[----:B------:R-:W-:Y:S01]  /*132f0*/  VIADD R10, R4, 0x38 ;  /* 0x00000038040a7836 */ /* 0x000fe20000000000 */
[----:B------:R-:W-:Y:S01]  /*13300*/  FSEL R105, R5, -INF , !P0 ;  /* 0xff80000005697808 */ /* 0x000fe20004000000 */
[----:B----4-:R-:W-:Y:S01]  /*13310*/  FFMA.FTZ R7, R0, R6, R7 ;  /* 0x0000000600077223 */ /* 0x010fe20000010007 */
[----:B------:R-:W-:Y:S01]  /*13320*/  VIADD R6, R4, 0x39 ;  /* 0x0000003904067836 */ /* 0x000fe20000000000 */
[----:B------:R-:W-:Y:S02]  /*13330*/  FSEL R104, R35, -INF , !P1 ;  /* 0xff80000023687808 */ /* 0x000fe40004800000 */
[----:B------:R-:W-:Y:S01]  /*13340*/  I2FP.F32.S32 R5, R10 ;  /* 0x0000000a00057245 */ /* 0x000fe20000201400 */
[----:B------:R-:W2:Y:S01]  /*13350*/  MUFU.TANH R9, R28 ;  /* 0x0000001c00097308 */ /* 0x000ea20000002400 */
[----:B------:R-:W-:-:S02]  /*13360*/  FSEL R106, R7, -INF , !P4 ;  /* 0xff800000076a7808 */ /* 0x000fc40006000000 */
[-C--:B------:R-:W-:Y:S01]  /*13370*/  ISETP.GE.AND P4, PT, R10, R124.reuse, PT ;  /* 0x0000007c0a00720c */ /* 0x080fe20003f86270 */
[----:B-----5:R-:W-:Y:S01]  /*13380*/  FFMA.FTZ R11, R0, R5, R11 ;  /* 0x00000005000b7223 */ /* 0x020fe2000001000b */
[----:B------:R-:W-:Y:S02]  /*13390*/  ISETP.GE.AND P0, PT, R10, R103, PT ;  /* 0x000000670a00720c */ /* 0x000fe40003f06270 */
[----:B------:R-:W-:Y:S01]  /*133a0*/  ISETP.GE.AND P1, PT, R4, R124, PT ;  /* 0x0000007c0400720c */ /* 0x000fe20003f26270 */
[----:B------:R-:W3:Y:S01]  /*133b0*/  MUFU.TANH R121, R121 ;  /* 0x0000007900797308 */ /* 0x000ee20000002400 */
[----:B-1----:R-:W-:Y:S01]  /*133c0*/  FFMA.FTZ R20, R0, R20, R107 ;  /* 0x0000001400147223 */ /* 0x002fe2000001006b */
[----:B------:R-:W-:Y:S01]  /*133d0*/  FSEL R102, R11, -INF , !P4 ;  /* 0xff8000000b667808 */ /* 0x000fe20006000000 */
[----:B------:R-:W-:Y:S01]  /*133e0*/  BAR.SYNC.DEFER_BLOCKING 0x0 ;  /* 0x0000000000007b1d */ /* 0x000fe20000010000 */
[----:B------:R-:W-:Y:S02]  /*133f0*/  ISETP.GT.AND P4, PT, R160, R147, PT ;  /* 0x00000093a000720c */ /* 0x000fe40003f84270 */
[----:B------:R-:W-:-:S02]  /*13400*/  FSEL R20, R20, -INF , !P6 ;  /* 0xff80000014147808 */ /* 0x000fc40007000000 */
[----:B------:R-:W-:Y:S01]  /*13410*/  ISETP.GE.AND P6, PT, R4, R103, PT ;  /* 0x000000670400720c */ /* 0x000fe20003fc6270 */
[----:B------:R-:W1:Y:S01]  /*13420*/  MUFU.TANH R29, R29 ;  /* 0x0000001d001d7308 */ /* 0x000e620000002400 */
[----:B--2---:R-:W-:Y:S01]  /*13430*/  FFMA.FTZ R9, R0, R5, R9 ;  /* 0x0000000500097223 */ /* 0x004fe20000010009 */
[----:B------:R-:W-:Y:S02]  /*13440*/  I2FP.F32.S32 R10, R4 ;  /* 0x00000004000a7245 */ /* 0x000fe40000201400 */
[----:B------:R-:W-:Y:S02]  /*13450*/  I2FP.F32.S32 R4, R6 ;  /* 0x0000000600047245 */ /* 0x000fe40000201400 */
[----:B------:R-:W-:Y:S02]  /*13460*/  FSEL R101, R33, -INF , !P5 ;  /* 0xff80000021657808 */ /* 0x000fe40006800000 */
[----:B------:R-:W2:Y:S01]  /*13470*/  MUFU.TANH R31, R31 ;  /* 0x0000001f001f7308 */ /* 0x000ea20000002400 */
[----:B------:R-:W-:-:S02]  /*13480*/  ISETP.GE.AND P5, PT, R6, R103, PT ;  /* 0x000000670600720c */ /* 0x000fc40003fa6270 */
[----:B------:R-:W-:Y:S01]  /*13490*/  FSEL R103, R9, -INF , !P0 ;  /* 0xff80000009677808 */ /* 0x000fe20004000000 */
[CC--:B------:R-:W-:Y:S01]  /*134a0*/  FFMA.FTZ R9, R0.reuse, R10.reuse, R113 ;  /* 0x0000000a00097223 */ /* 0x0c0fe20000010071 */
[----:B---3--:R-:W-:Y:S01]  /*134b0*/  FFMA.FTZ R10, R0, R10, R121 ;  /* 0x0000000a000a7223 */ /* 0x008fe20000010079 */
[----:B------:R-:W-:Y:S01]  /*134c0*/  ISETP.GE.AND P0, PT, R6, R124, PT ;  /* 0x0000007c0600720c */ /* 0x000fe20003f06270 */
[-C--:B-1----:R-:W-:Y:S02]  /*134d0*/  FFMA.FTZ R29, R0, R4.reuse, R29 ;  /* 0x00000004001d7223 */ /* 0x082fe4000001001d */
[----:B------:R-:W-:Y:S02]  /*134e0*/  FSEL R9, R9, -INF , !P6 ;  /* 0xff80000009097808 */ /* 0x000fe40007000000 */
[----:B------:R-:W-:Y:S02]  /*134f0*/  FSEL R10, R10, -INF , !P1 ;  /* 0xff8000000a0a7808 */ /* 0x000fe40004800000 */
[----:B------:R-:W-:Y:S01]  /*13500*/  FSEL R107, R29, -INF , !P5 ;  /* 0xff8000001d6b7808 */ /* 0x000fe20006800000 */
[----:B--2---:R-:W-:-:S05]  /*13510*/  FFMA.FTZ R31, R0, R4, R31 ;  /* 0x00000004001f7223 */ /* 0x004fca000001001f */
        /* <DEDUP_REMOVED lines=32> */
[-C--:B------:R-:W-:Y:S01]  /*13720*/  @!P1 IADD3 R14, R14, -R5.reuse, RZ ;  /* 0x800000050e0e9210 */ /* 0x080fe20007ffe0ff */
[----:B------:R-:W1:Y:S01]  /*13730*/  LDC.64 R6, c[0x0][0x248] ;  /* 0x00009200ff067b82 */ /* 0x000e620000000a00 */
[----:B------:R-:W-:Y:S02]  /*13740*/  ISETP.NE.AND P1, PT, R11, RZ, PT ;  /* 0x000000ff0b00720c */ /* 0x000fe40003f25270 */
[----:B------:R-:W-:-:S07]  /*13750*/  ISETP.GE.U32.AND P6, PT, R14, R5, PT ;  /* 0x000000050e00720c */ /* 0x000fce0003fc6070 */
[----:B------:R-:W-:Y:S02]  /*13760*/  @P0 IADD3 R24, R24, 0x1, RZ ;  /* 0x0000000118180810 */ /* 0x000fe40007ffe0ff */
[----:B------:R-:W-:Y:S02]  /*13770*/  ISETP.GE.AND P0, PT, R18, RZ, PT ;  /* 0x000000ff1200720c */ /* 0x000fe40003f06270 */
[----:B------:R-:W-:Y:S01]  /*13780*/  LOP3.LUT R18, RZ, R11, RZ, 0x33, !PT ;  /* 0x0000000bff127212 */ /* 0x000fe200078e33ff */
[----:B------:R-:W-:Y:S01]  /*13790*/  @!P5 IMAD.MOV R24, RZ, RZ, -R24 ;  /* 0x000000ffff18d224 */ /* 0x000fe200078e0a18 */
[----:B------:R-:W-:-:S04]  /*137a0*/  @P6 IADD3 R4, R4, 0x1, RZ ;  /* 0x0000000104046810 */ /* 0x000fc80007ffe0ff */
[----:B------:R-:W-:-:S05]  /*137b0*/  SEL R5, R18, R24, !P1 ;  /* 0x0000001812057207 */ /* 0x000fca0004800000 */
[----:B------:R-:W-:Y:S01]  /*137c0*/  @!P0 IADD3 R4, -R4, RZ, RZ ;  /* 0x000000ff04048210 */ /* 0x000fe20007ffe1ff */
[----:B------:R-:W-:-:S03]  /*137d0*/  IMAD.WIDE R28, R5, 0x4, R154 ;  /* 0x00000004051c7825 */ /* 0x000fc600078e029a */
[----:B------:R-:W-:Y:S02]  /*137e0*/  SEL R18, R18, R4, !P1 ;  /* 0x0000000412127207 */ /* 0x000fe40004800000 */
[----:B------:R2:W3:Y:S03]  /*137f0*/  LDG.E R27, desc[UR6][R28.64] ;  /* 0x000000061c1b7981 */ /* 0x0004e6000c1e1900 */
[----:B------:R-:W-:-:S05]  /*13800*/  IMAD.WIDE R30, R18, 0x4, R154 ;  /* 0x00000004121e7825 */ /* 0x000fca00078e029a */
[----:B------:R-:W3:Y:S01]  /*13810*/  LDG.E R14, desc[UR6][R30.64] ;  /* 0x000000061e0e7981 */ /* 0x000ee2000c1e1900 */
[----:B------:R-:W-:Y:S02]  /*13820*/  IMAD.IADD R18, R5, 0x1, -R18 ;  /* 0x0000000105127824 */ /* 0x000fe400078e0a12 */
[----:B------:R-:W4:Y:S02]  /*13830*/  LDC.64 R4, c[0x0][0x230] ;  /* 0x00008c00ff047b82 */ /* 0x000f240000000a00 */
[----:B------:R-:W-:-:S05]  /*13840*/  IMAD R18, R18, R11, -0x40 ;  /* 0xffffffc012127424 */ /* 0x000fca00078e020b */
[----:B------:R-:W-:-:S05]  /*13850*/  SHF.R.S32.HI R11, RZ, 0x1f, R18 ;  /* 0x0000001fff0b7819 */ /* 0x000fca0000011412 */
[-C--:B-1----:R-:W-:Y:S02]  /*13860*/  IMAD R11, R11, R6.reuse, RZ ;  /* 0x000000060b0b7224 */ /* 0x082fe400078e02ff */
[----:B--2---:R-:W-:-:S04]  /*13870*/  IMAD.WIDE.U32 R28, R18, R6, RZ ;  /* 0x00000006121c7225 */ /* 0x004fc800078e00ff */
[----:B------:R-:W-:-:S04]  /*13880*/  IMAD R7, R18, R7, R11 ;  /* 0x0000000712077224 */ /* 0x000fc800078e020b */
[----:B------:R-:W-:Y:S01]  /*13890*/  IMAD.IADD R29, R29, 0x1, R7 ;  /* 0x000000011d1d7824 */ /* 0x000fe200078e0207 */
[----:B---3--:R-:W-:-:S04]  /*138a0*/  IADD3 R14, -R27, R14, RZ ;  /* 0x0000000e1b0e7210 */ /* 0x008fc80007ffe1ff */
[----:B------:R-:W-:Y:S01]  /*138b0*/  SHF.R.S32.HI R27, RZ, 0x1f, R14 ;  /* 0x0000001fff1b7819 */ /* 0x000fe2000001140e */
[----:B----4-:R-:W-:-:S04]  /*138c0*/  IMAD.WIDE.U32 R28, R14, R4, R28 ;  /* 0x000000040e1c7225 */ /* 0x010fc800078e001c */
[----:B------:R-:W-:-:S04]  /*138d0*/  IMAD R27, R27, R4, RZ ;  /* 0x000000041b1b7224 */ /* 0x000fc800078e02ff */
[----:B------:R-:W-:Y:S02]  /*138e0*/  IMAD R5, R14, R5, R27 ;  /* 0x000000050e057224 */ /* 0x000fe400078e021b */
[----:B------:R-:W-:-:S03]  /*138f0*/  IMAD.MOV.U32 R14, RZ, RZ, R28 ;  /* 0x000000ffff0e7224 */ /* 0x000fc600078e001c */
[----:B------:R-:W-:Y:S01]  /*13900*/  IADD3 R7, R29, R5, RZ ;  /* 0x000000051d077210 */ /* 0x000fe20007ffe0ff */
[----:B------:R-:W-:Y:S06]  /*13910*/  BRA `(.L_x_8395) ;  /* 0x00000000000c7947 */ /* 0x000fec0003800000 */
.L_x_8394:
[----:B------:R-:W1:Y:S02]  /*13920*/  LDC R14, c[0x0][0x248] ;  /* 0x00009200ff0e7b82 */ /* 0x000e640000000800 */
[----:B-1----:R-:W-:-:S04]  /*13930*/  LEA R14, -R14, RZ, 0x6 ;  /* 0x000000ff0e0e7211 */ /* 0x002fc800078e31ff */
[----:B------:R-:W-:-:S07]  /*13940*/  SHF.R.S32.HI R7, RZ, 0x1f, R14 ;  /* 0x0000001fff077819 */ /* 0x000fce000001140e */
.L_x_8395:
        /* <DEDUP_REMOVED lines=69> */
.L_x_8393:
        /* <DEDUP_REMOVED lines=50> */
[----:B------:R-:W-:Y:S01]  /*140c0*/  FFMA.FTZ R30, R25, UR8, -R108 ;  /* 0x00000008191e7c23 */ /* 0x000fe2000801086c */
[--C-:B------:R-:W-:Y:S01]  /*140d0*/  FFMA.FTZ R29, R10, UR8, -R35.reuse ;  /* 0x000000080a1d7c23 */ /* 0x100fe20008010823 */
[--C-:B------:R-:W-:Y:S01]  /*140e0*/  FFMA.FTZ R28, R8, UR8, -R35.reuse ;  /* 0x00000008081c7c23 */ /* 0x100fe20008010823 */
[----:B------:R-:W-:Y:S01]  /*140f0*/  FADD.FTZ R31, R3, -R4 ;  /* 0x80000004031f7221 */ /* 0x000fe20000010000 */
[----:B------:R-:W1:Y:S01]  /*14100*/  LDSM.16.MT88.4 R8, [R140+0x8000] ;  /* 0x008000008c08783b */ /* 0x000e620000004200 */
[--C-:B------:R-:W-:Y:S01]  /*14110*/  FFMA.FTZ R25, R15, UR8, -R108.reuse ;  /* 0x000000080f197c23 */ /* 0x100fe2000801086c */
[--C-:B------:R-:W-:Y:S01]  /*14120*/  FFMA.FTZ R24, R13, UR8, -R108.reuse ;  /* 0x000000080d187c23 */ /* 0x100fe2000801086c */
[--C-:B------:R-:W-:Y:S01]  /*14130*/  FFMA.FTZ R2, R2, UR8, -R35.reuse ;  /* 0x0000000802027c23 */ /* 0x100fe20008010823 */
[----:B------:R-:W-:Y:S01]  /*14140*/  FMUL.FTZ R33, R33, UR8 ;  /* 0x0000000821217c20 */ /* 0x000fe20008410000 */
[----:B------:R-:W-:Y:S01]  /*14150*/  FMUL.FTZ R31, R31, UR8 ;  /* 0x000000081f1f7c20 */ /* 0x000fe20008410000 */
[--C-:B------:R-:W-:Y:S01]  /*14160*/  FFMA.FTZ R3, R12, UR8, -R35.reuse ;  /* 0x000000080c037c23 */ /* 0x100fe20008010823 */
        /* <DEDUP_REMOVED lines=30> */
[----:B------:R-:W-:Y:S01]  /*14350*/  FFMA.FTZ R108, R107, UR8, -R108 ;  /* 0x000000086b6c7c23 */ /* 0x000fe2000801086c */
[----:B------:R-:W-:Y:S01]  /*14360*/  FFMA.FTZ R35, R34, UR8, -R35 ;  /* 0x0000000822237c23 */ /* 0x000fe20008010823 */
        /* <DEDUP_REMOVED lines=85> */
[----:B------:R-:W3:Y:S01]  /*148c0*/  LDSM.16.MT88.4 R8, [R140+0xa000] ;  /* 0x00a000008c08783b */ /* 0x000ee20000004200 */
        /* <DEDUP_REMOVED lines=35> */
[----:B-1----:R-:W-:Y:S01]  /*14b00*/  F2FP.BF16.F32.PACK_AB R4, R110, R111 ;  /* 0x0000006f6e04723e */ /* 0x002fe200000010ff */
[----:B------:R-:W-:Y:S01]  /*14b10*/  FADD.FTZ R111, R111, R24 ;  /* 0x000000186f6f7221 */ /* 0x000fe20000010000 */
[----:B----4-:R-:W-:Y:S01]  /*14b20*/  F2FP.BF16.F32.PACK_AB R5, R115, R112 ;  /* 0x000000707305723e */ /* 0x010fe200000010ff */
        /* <DEDUP_REMOVED lines=8> */
[C---:B------:R-:W-:Y:S01]  /*14bb0*/  HMMA.16816.F32.BF16 R96, R4.reuse, R16, R96 ;  /* 0x000000100460723c */ /* 0x040fe20000041860 */
[----:B------:R-:W1:Y:S01]  /*14bc0*/  MUFU.EX2 R124, R124 ;  /* 0x0000007c007c7308 */ /* 0x000e620000000800 */
[----:B------:R-:W-:Y:S01]  /*14bd0*/  FADD.FTZ R2, R109, R2 ;  /* 0x000000026d027221 */ /* 0x000fe20000010000 */
[----:B------:R-:W-:Y:S01]  /*14be0*/  FADD.FTZ R113, R113, R114 ;  /* 0x0000007271717221 */ /* 0x000fe20000010000 */
[----:B------:R-:W-:Y:S02]  /*14bf0*/  MOV R3, R26 ;  /* 0x0000001a00037202 */ /* 0x000fe40000000f00 */
[C---:B------:R-:W-:Y:S01]  /*14c00*/  HMMA.16816.F32.BF16 R92, R4.reuse, R18, R92 ;  /* 0x00000012045c723c */ /* 0x040fe2000004185c */
[----:B------:R-:W3:Y:S01]  /*14c10*/  LDSM.16.MT88.4 R16, [R140+0xa800] ;  /* 0x00a800008c10783b */ /* 0x000ee20000004200 */
[----:B------:R-:W-:Y:S01]  /*14c20*/  MOV R100, R27 ;  /* 0x0000001b00647202 */ /* 0x000fe20000000f00 */
        /* <DEDUP_REMOVED lines=96> */
.L_x_8390:
        /* <DEDUP_REMOVED lines=13> */
.L_x_8400:
        /* <DEDUP_REMOVED lines=9> */
[----:B------:R-:W-:Y:S04]  /*15390*/  SHF.L.U32 R6, R160, 0x6, RZ ;  /* 0x00000006a0067819 */ /* 0x000fe800000006ff */
        /* <DEDUP_REMOVED lines=40> */
[C---:B------:R-:W-:Y:S01]  /*15620*/  LEA R12, P0, R11.reuse, R154, 0x2 ;  /* 0x0000009a0b0c7211 */ /* 0x040fe200078010ff */
[----:B------:R-:W-:Y:S01]  /*15630*/  IMAD.IADD R10, R11, 0x1, -R5 ;  /* 0x000000010b0a7824 */ /* 0x000fe200078e0a05 */
[-C--:B------:R-:W-:Y:S02]  /*15640*/  LEA.HI.X.SX32 R15, R5, R155.reuse, 0x2, P1 ;  /* 0x0000009b050f7211 */ /* 0x080fe400008f16ff */
[----:B------:R-:W-:Y:S01]  /*15650*/  LEA.HI.X.SX32 R13, R11, R155, 0x2, P0 ;  /* 0x0000009b0b0d7211 */ /* 0x000fe200000f16ff */
[----:B------:R-:W-:Y:S01]  /*15660*/  IMAD R3, R10, R3, -0x40 ;  /* 0xffffffc00a037424 */ /* 0x000fe200078e0203 */
[----:B------:R-:W2:Y:S01]  /*15670*/  LDC.64 R4, c[0x0][0x238] ;  /* 0x00008e00ff047b82 */ /* 0x000ea20000000a00 */
[----:B------:R-:W3:Y:S02]  /*15680*/  LDG.E R8, desc[UR6][R14.64] ;  /* 0x000000060e087981 */ /* 0x000ee4000c1e1900 */
[-C--:B-1----:R-:W-:Y:S01]  /*15690*/  IMAD.WIDE.U32 R172, R3, R6.reuse, RZ ;  /* 0x0000000603ac7225 */ /* 0x082fe200078e00ff */
[----:B------:R-:W-:Y:S01]  /*156a0*/  SHF.R.S32.HI R11, RZ, 0x1f, R3 ;  /* 0x0000001fff0b7819 */ /* 0x000fe20000011403 */
[----:B------:R-:W3:Y:S04]  /*156b0*/  LDG.E R9, desc[UR6][R12.64] ;  /* 0x000000060c097981 */ /* 0x000ee8000c1e1900 */
[----:B------:R-:W-:Y:S04]  /*156c0*/  IMAD R10, R11, R6, RZ ;  /* 0x000000060b0a7224 */ /* 0x000fe800078e02ff */
[----:B------:R-:W-:Y:S04]  /*156d0*/  IMAD R10, R3, R7, R10 ;  /* 0x00000007030a7224 */ /* 0x000fe800078e020a */
[----:B------:R-:W-:Y:S01]  /*156e0*/  IMAD.IADD R173, R173, 0x1, R10 ;  /* 0x00000001adad7824 */ /* 0x000fe200078e020a */
[----:B---3--:R-:W-:Y:S04]  /*156f0*/  IADD3 R9, -R9, R8, RZ ;  /* 0x0000000809097210 */ /* 0x008fe80007ffe1ff */
[----:B------:R-:W-:Y:S01]  /*15700*/  SHF.R.S32.HI R3, RZ, 0x1f, R9 ;  /* 0x0000001fff037819 */ /* 0x000fe20000011409 */
[-C--:B--2---:R-:W-:Y:S04]  /*15710*/  IMAD.WIDE.U32 R172, R9, R4.reuse, R172 ;  /* 0x0000000409ac7225 */ /* 0x084fe800078e00ac */
[----:B------:R-:W-:Y:S04]  /*15720*/  IMAD R6, R3, R4, RZ ;  /* 0x0000000403067224 */ /* 0x000fe800078e02ff */
[----:B------:R-:W-:Y:S05]  /*15730*/  IMAD R6, R9, R5, R6 ;  /* 0x0000000509067224 */ /* 0x000fea00078e0206 */
[----:B------:R-:W-:Y:S07]  /*15740*/  IADD3 R103, R173, R6, RZ ;  /* 0x00000006ad677210 */ /* 0x000fee0007ffe0ff */
.L_x_8397:
[C---:B------:R-:W-:Y:S02]  /*15750*/  LEA R170, P6, R172.reuse, R168, 0x1 ;  /* 0x000000a8acaa7211 */ /* 0x040fe400078c08ff */
[----:B------:R-:W-:Y:S02]  /*15760*/  IADD3 R3, P0, R151, R172, RZ ;  /* 0x000000ac97037210 */ /* 0x000fe40007f1e0ff */
[----:B------:R-:W-:Y:S02]  /*15770*/  LEA.HI.X R171, R172, R167, R103, 0x1, P6 ;  /* 0x000000a7acab7211 */ /* 0x000fe400030f0c67 */
[CC--:B------:R-:W-:Y:S02]  /*15780*/  @P4 LEA R176, P5, R3.reuse, R168.reuse, 0x1 ;  /* 0x000000a803b04211 */ /* 0x0c0fe400078a08ff */
        /* <DEDUP_REMOVED lines=29> */
[----:B------:R1:W-:Y:S01]  /*15960*/  @P2 LDGSTS.E.BYPASS.LTC128B.128 [R156+0xa800], desc[UR6][R174.64+0x80] ;  /* 0x0a800080ae9c2fae */ /* 0x0003e2000b901d46 */
[CC--:B------:R-:W-:Y:S02]  /*15970*/  @P4 LEA R178, P5, R3.reuse, R168.reuse, 0x1 ;  /* 0x000000a803b24211 */ /* 0x0c0fe400078a08ff */
        /* <DEDUP_REMOVED lines=9> */
[----:B------:R-:W-:Y:S02]  /*15a10*/  ISETP.GT.AND P0, PT, R160, R147, PT ;  /* 0x00000093a000720c */ /* 0x000fe40003f04270 */
        /* <DEDUP_REMOVED lines=17> */
[----:B------:R-:W4:Y:S05]  /*15b30*/  LDSM.16.M88.4 R108, [R145+0x4000] ;  /* 0x00400000916c783b */ /* 0x000f2a0000000200 */
[----:B------:R-:W5:Y:S05]  /*15b40*/  LDSM.16.M88.4 R112, [R145+0x4800] ;  /* 0x004800009170783b */ /* 0x000f6a0000000200 */
[----:B------:R-:W1:Y:S05]  /*15b50*/  LDSM.16.M88.4 R116, [R145+0x5000] ;  /* 0x005000009174783b */ /* 0x000e6a0000000200 */
[----:B------:R-:W0:Y:S05]  /*15b60*/  LDGDEPBAR ;  /* 0x00000000000079af */ /* 0x000e2a0000000000 */
[----:B------:R-:W2:Y:S05]  /*15b70*/  LDSM.16.M88.4 R120, [R145+0x5800] ;  /* 0x005800009178783b */ /* 0x000eaa0000000200 */
[----:B------:R-:W-:Y:S01]  /*15b80*/  LDSM.16.M88.4 R124, [R134] ;  /* 0x00000000867c783b */ /* 0x000fe20000000200 */
[C---:B----4-:R-:W-:Y:S06]  /*15b90*/  HMMA.16816.F32.BF16 R4, R104.reuse, R108, RZ ;  /* 0x0000006c6804723c */ /* 0x050fec00000418ff */
[C---:B------:R-:W-:Y:S01]  /*15ba0*/  HMMA.16816.F32.BF16 R8, R104.reuse, R110, RZ ;  /* 0x0000006e6808723c */ /* 0x040fe200000418ff */
[----:B------:R-:W-:Y:S05]  /*15bb0*/  LDSM.16.M88.4 R108, [R144] ;  /* 0x00000000906c783b */ /* 0x000fea0000000200 */
[C---:B-----5:R-:W-:Y:S06]  /*15bc0*/  HMMA.16816.F32.BF16 R12, R104.reuse, R112, RZ ;  /* 0x00000070680c723c */ /* 0x060fec00000418ff */
[C---:B------:R-:W-:Y:S01]  /*15bd0*/  HMMA.16816.F32.BF16 R16, R104.reuse, R114, RZ ;  /* 0x000000726810723c */ /* 0x040fe200000418ff */
[----:B------:R-:W4:Y:S05]  /*15be0*/  LDSM.16.M88.4 R112, [R143] ;  /* 0x000000008f70783b */ /* 0x000f2a0000000200 */
[C---:B-1----:R-:W-:Y:S06]  /*15bf0*/  HMMA.16816.F32.BF16 R20, R104.reuse, R116, RZ ;  /* 0x000000746814723c */ /* 0x042fec00000418ff */
[C---:B------:R-:W-:Y:S01]  /*15c00*/  HMMA.16816.F32.BF16 R24, R104.reuse, R118, RZ ;  /* 0x000000766818723c */ /* 0x040fe200000418ff */
[----:B------:R-:W1:Y:S05]  /*15c10*/  LDSM.16.M88.4 R116, [R135] ;  /* 0x000000008774783b */ /* 0x000e6a0000000200 */
[C---:B--2---:R-:W-:Y:S06]  /*15c20*/  HMMA.16816.F32.BF16 R28, R104.reuse, R120, RZ ;  /* 0x00000078681c723c */ /* 0x044fec00000418ff */
[----:B------:R-:W-:Y:S01]  /*15c30*/  HMMA.16816.F32.BF16 R32, R104, R122, RZ ;  /* 0x0000007a6820723c */ /* 0x000fe200000418ff */
[----:B------:R-:W2:Y:S05]  /*15c40*/  LDSM.16.M88.4 R104, [R133] ;  /* 0x000000008568783b */ /* 0x000eaa0000000200 */
[----:B------:R-:W-:Y:S01]  /*15c50*/  LDSM.16.M88.4 R120, [R139+0x4800] ;  /* 0x004800008b78783b */ /* 0x000fe20000000200 */
[C---:B----4-:R-:W-:Y:S06]  /*15c60*/  HMMA.16816.F32.BF16 R4, R108.reuse, R112, R4 ;  /* 0x000000706c04723c */ /* 0x050fec0000041804 */
[C---:B------:R-:W-:Y:S01]  /*15c70*/  HMMA.16816.F32.BF16 R8, R108.reuse, R114, R8 ;  /* 0x000000726c08723c */ /* 0x040fe20000041808 */
[----:B------:R-:W-:Y:S05]  /*15c80*/  LDSM.16.M88.4 R112, [R142] ;  /* 0x000000008e70783b */ /* 0x000fea0000000200 */
[C---:B-1----:R-:W-:Y:S06]  /*15c90*/  HMMA.16816.F32.BF16 R12, R108.reuse, R116, R12 ;  /* 0x000000746c0c723c */ /* 0x042fec000004180c */
[C---:B------:R-:W-:Y:S01]  /*15ca0*/  HMMA.16816.F32.BF16 R16, R108.reuse, R118, R16 ;  /* 0x000000766c10723c */ /* 0x040fe20000041810 */
[----:B------:R-:W1:Y:S05]  /*15cb0*/  LDSM.16.M88.4 R116, [R139+0x4000] ;  /* 0x004000008b74783b */ /* 0x000e6a0000000200 */
[C---:B------:R-:W-:Y:S06]  /*15cc0*/  HMMA.16816.F32.BF16 R20, R108.reuse, R124, R20 ;  /* 0x0000007c6c14723c */ /* 0x040fec0000041814 */
[C---:B------:R-:W-:Y:S06]  /*15cd0*/  HMMA.16816.F32.BF16 R24, R108.reuse, R126, R24 ;  /* 0x0000007e6c18723c */ /* 0x040fec0000041818 */
[C---:B--2---:R-:W-:Y:S06]  /*15ce0*/  HMMA.16816.F32.BF16 R28, R108.reuse, R104, R28 ;  /* 0x000000686c1c723c */ /* 0x044fec000004181c */
[----:B------:R-:W-:Y:S01]  /*15cf0*/  HMMA.16816.F32.BF16 R32, R108, R106, R32 ;  /* 0x0000006a6c20723c */ /* 0x000fe20000041820 */
[----:B------:R-:W2:Y:S05]  /*15d00*/  LDSM.16.M88.4 R104, [R139+0x5000] ;  /* 0x005000008b68783b */ /* 0x000eaa0000000200 */
[----:B------:R-:W4:Y:S01]  /*15d10*/  LDSM.16.M88.4 R108, [R139+0x5800] ;  /* 0x005800008b6c783b */ /* 0x000f220000000200 */
        /* <DEDUP_REMOVED lines=9> */
[C---:B----4-:R-:W-:Y:S06]  /*15db0*/  HMMA.16816.F32.BF16 R28, R112.reuse, R108, R28 ;  /* 0x0000006c701c723c */ /* 0x050fec000004181c */
[----:B------:R-:W-:Y:S01]  /*15dc0*/  HMMA.16816.F32.BF16 R32, R112, R110, R32 ;  /* 0x0000006e7020723c */ /* 0x000fe20000041820 */
[----:B------:R-:W2:Y:S05]  /*15dd0*/  LDSM.16.M88.4 R108, [R132+0x1000] ;  /* 0x00100000846c783b */ /* 0x000eaa0000000200 */
[----:B------:R-:W4:Y:S01]  /*15de0*/  LDSM.16.M88.4 R112, [R132+0x1800] ;  /* 0x001800008470783b */ /* 0x000f220000000200 */
        /* <DEDUP_REMOVED lines=9> */
[C---:B----4-:R-:W-:Y:S06]  /*15e80*/  HMMA.16816.F32.BF16 R28, R104.reuse, R112, R28 ;  /* 0x00000070681c723c */ /* 0x050fec000004181c */
        /* <DEDUP_REMOVED lines=12> */
[C---:B----4-:R-:W-:Y:S06]  /*15f50*/  HMMA.16816.F32.BF16 R28, R108.reuse, R112, R28 ;  /* 0x000000706c1c723c */ /* 0x050fec000004181c */
[----:B------:R-:W-:Y:S01]  /*15f60*/  HMMA.16816.F32.BF16 R32, R108, R114, R32 ;  /* 0x000000726c20723c */ /* 0x000fe20000041820 */
[----:B------:R-:W2:Y:S05]  /*15f70*/  LDSM.16.M88.4 R108, [R129] ;  /* 0x00000000816c783b */ /* 0x000eaa0000000200 */
[----:B------:R-:W4:Y:S01]  /*15f80*/  LDSM.16.M88.4 R112, [R128] ;  /* 0x000000008070783b */ /* 0x000f220000000200 */
        /* <DEDUP_REMOVED lines=9> */
[C---:B----4-:R-:W-:Y:S06]  /*16020*/  HMMA.16816.F32.BF16 R28, R104.reuse, R112, R28 ;  /* 0x00000070681c723c */ /* 0x050fec000004181c */
[----:B------:R-:W-:Y:S01]  /*16030*/  HMMA.16816.F32.BF16 R32, R104, R114, R32 ;  /* 0x000000726820723c */ /* 0x000fe20000041820 */
[----:B------:R-:W4:Y:S05]  /*16040*/  LDSM.16.M88.4 R104, [R139+0x7000] ;  /* 0x007000008b68783b */ /* 0x000f2a0000000200 */
[----:B------:R-:W5:Y:S01]  /*16050*/  LDSM.16.M88.4 R112, [R139+0x7800] ;  /* 0x007800008b70783b */ /* 0x000f620000000200 */
[C---:B-1----:R-:W-:Y:S06]  /*16060*/  HMMA.16816.F32.BF16 R4, R116.reuse, R120, R4 ;  /* 0x000000787404723c */ /* 0x042fec0000041804 */
[C---:B------:R-:W-:Y:S01]  /*16070*/  HMMA.16816.F32.BF16 R8, R116.reuse, R122, R8 ;  /* 0x0000007a7408723c */ /* 0x040fe20000041808 */
[----:B------:R-:W-:Y:S05]  /*16080*/  LDSM.16.M88.4 R120, [R132+0x2000] ;  /* 0x002000008478783b */ /* 0x000fea0000000200 */
[C---:B--2---:R-:W-:Y:S06]  /*16090*/  HMMA.16816.F32.BF16 R12, R116.reuse, R108, R12 ;  /* 0x0000006c740c723c */ /* 0x044fec000004180c */
[C---:B------:R-:W-:Y:S01]  /*160a0*/  HMMA.16816.F32.BF16 R16, R116.reuse, R110, R16 ;  /* 0x0000006e7410723c */ /* 0x040fe20000041810 */
[----:B------:R-:W1:Y:S05]  /*160b0*/  LDSM.16.M88.4 R108, [R141+0x2000] ;  /* 0x002000008d6c783b */ /* 0x000e6a0000000200 */
[C---:B----4-:R-:W-:Y:S06]  /*160c0*/  HMMA.16816.F32.BF16 R20, R116.reuse, R104, R20 ;  /* 0x000000687414723c */ /* 0x050fec0000041814 */
[C---:B------:R-:W-:Y:S01]  /*160d0*/  HMMA.16816.F32.BF16 R24, R116.reuse, R106, R24 ;  /* 0x0000006a7418723c */ /* 0x040fe20000041818 */
[----:B------:R-:W2:Y:S05]  /*160e0*/  LDSM.16.M88.4 R104, [R132+0x2800] ;  /* 0x002800008468783b */ /* 0x000eaa0000000200 */
[C---:B-----5:R-:W-:Y:S06]  /*160f0*/  HMMA.16816.F32.BF16 R28, R116.reuse, R112, R28 ;  /* 0x00000070741c723c */ /* 0x060fec000004181c */
[----:B------:R-:W-:Y:S01]  /*16100*/  HMMA.16816.F32.BF16 R32, R116, R114, R32 ;  /* 0x000000727420723c */ /* 0x000fe20000041820 */
[----:B------:R-:W4:Y:S05]  /*16110*/  LDSM.16.M88.4 R112, [R132+0x3000] ;  /* 0x003000008470783b */ /* 0x000f2a0000000200 */
[C---:B-1----:R-:W-:Y:S06]  /*16120*/  HMMA.16816.F32.BF16 R4, R108.reuse, R120, R4 ;  /* 0x000000786c04723c */ /* 0x042fec0000041804 */
[C---:B------:R-:W-:Y:S06]  /*16130*/  HMMA.16816.F32.BF16 R8, R108.reuse, R122, R8 ;  /* 0x0000007a6c08723c */ /* 0x040fec0000041808 */
[C---:B--2---:R-:W-:Y:S06]  /*16140*/  HMMA.16816.F32.BF16 R12, R108.reuse, R104, R12 ;  /* 0x000000686c0c723c */ /* 0x044fec000004180c */
[C---:B------:R-:W-:Y:S01]  /*16150*/  HMMA.16816.F32.BF16 R16, R108.reuse, R106, R16 ;  /* 0x0000006a6c10723c */ /* 0x040fe20000041810 */
[----:B------:R-:W1:Y:S01]  /*16160*/  LDSM.16.M88.4 R104, [R132+0x3800] ;  /* 0x003800008468783b */ /* 0x000e620000000200 */
[----:B------:R-:W-:Y:S04]  /*16170*/  DEPBAR.LE SB0, 0x0 ;  /* 0x000080000000791a */ /* 0x000fe80000000000 */
[----:B------:R-:W-:Y:S01]  /*16180*/  BAR.SYNC.DEFER_BLOCKING 0x0 ;  /* 0x0000000000007b1d */ /* 0x000fe20000010000 */
[C---:B----4-:R-:W-:Y:S05]  /*16190*/  HMMA.16816.F32.BF16 R20, R108.reuse, R112, R20 ;  /* 0x000000706c14723c */ /* 0x050fea0000041814 */
        /* <DEDUP_REMOVED lines=24> */
[----:B------:R1:W1:Y:S01]  /*16320*/  MUFU.TANH R125, R100 ;  /* 0x00000064007d7308 */ /* 0x0002620000002400 */
[----:B------:R-:W-:Y:S01]  /*16330*/  FMUL.FTZ R207, R24, UR5 ;  /* 0x0000000518cf7c20 */ /* 0x000fe20008410000 */
[----:B---3--:R-:W-:Y:S01]  /*16340*/  FMUL.FTZ R169, R25, UR5 ;  /* 0x0000000519a97c20 */ /* 0x008fe20008410000 */
[----:B------:R-:W-:Y:S01]  /*16350*/  FMUL.FTZ R179, R26, UR5 ;  /* 0x000000051ab37c20 */ /* 0x000fe20008410000 */
[----:B------:R-:W-:Y:S06]  /*16360*/  HMMA.16816.F32.BF16 R32, R108, R106, R32 ;  /* 0x0000006a6c20723c */ /* 0x000fec0000041820 */
[----:B------:R-:W3:Y:S01]  /*16370*/  MUFU.TANH R193, R193 ;  /* 0x000000c100c17308 */ /* 0x000ee20000002400 */
[----:B------:R-:W-:Y:S09]  /*16380*/  FMUL.FTZ R177, R27, UR5 ;  /* 0x000000051bb17c20 */ /* 0x000ff20008410000 */
[----:B------:R-:W2:Y:S01]  /*16390*/  MUFU.TANH R195, R195 ;  /* 0x000000c300c37308 */ /* 0x000ea20000002400 */
[----:B-1----:R-:W-:Y:S01]  /*163a0*/  FMUL.FTZ R100, R19, UR5 ;  /* 0x0000000513647c20 */ /* 0x002fe20008410000 */
[----:B------:R-:W-:Y:S08]  /*163b0*/  FMUL.FTZ R103, R28, UR5 ;  /* 0x000000051c677c20 */ /* 0x000ff00008410000 */
[----:B------:R1:W1:Y:S01]  /*163c0*/  MUFU.TANH R123, R100 ;  /* 0x00000064007b7308 */ /* 0x0002620000002400 */
[----:B------:R-:W-:Y:S01]  /*163d0*/  FMUL.FTZ R102, R30, UR5 ;  /* 0x000000051e667c20 */ /* 0x000fe20008410000 */
[----:B------:R-:W-:Y:S01]  /*163e0*/  FMUL.FTZ R172, R29, UR5 ;  /* 0x000000051dac7c20 */ /* 0x000fe20008410000 */
[----:B------:R-:W-:Y:S01]  /*163f0*/  FMUL.FTZ R168, R31, UR5 ;  /* 0x000000051fa87c20 */ /* 0x000fe20008410000 */
[----:B------:R-:W-:Y:S06]  /*16400*/  FMUL.FTZ R167, R32, UR5 ;  /* 0x0000000520a77c20 */ /* 0x000fec0008410000 */
[----:B------:R5:W2:Y:S10]  /*16410*/  MUFU.TANH R117, R103 ;  /* 0x0000006700757308 */ /* 0x000ab40000002400 */
[----:B------:R4:W2:Y:S01]  /*16420*/  MUFU.TANH R119, R102 ;  /* 0x0000006600777308 */ /* 0x0008a20000002400 */
[----:B-1----:R-:W-:Y:S09]  /*16430*/  FMUL.FTZ R100, R33, UR5 ;  /* 0x0000000521647c20 */ /* 0x002ff20008410000 */
[----:B------:R-:W1:Y:S01]  /*16440*/  MUFU.TANH R197, R197 ;  /* 0x000000c500c57308 */ /* 0x000e620000002400 */
[----:B-----5:R-:W-:Y:S09]  /*16450*/  FMUL.FTZ R103, R34, UR5 ;  /* 0x0000000522677c20 */ /* 0x020ff20008410000 */
[----:B------:R-:W1:Y:S01]  /*16460*/  MUFU.TANH R199, R199 ;  /* 0x000000c700c77308 */ /* 0x000e620000002400 */
        /* <DEDUP_REMOVED lines=74> */
[----:B------:R-:W4:Y:S01]  /*16910*/  LDG.E R9, desc[UR6][R16.64] ;  /* 0x0000000610097981 */ /* 0x000f22000c1e1900 */
[----:B------:R-:W5:Y:S01]  /*16920*/  LDC.64 R4, c[0x0][0x230] ;  /* 0x00008c00ff047b82 */ /* 0x000f620000000a00 */
[----:B------:R-:W-:Y:S02]  /*16930*/  IMAD R11, R11, R8, -0x40 ;  /* 0xffffffc00b0b7424 */ /* 0x000fe400078e0208 */
[----:B------:R-:W4:Y:S03]  /*16940*/  LDG.E R10, desc[UR6][R14.64] ;  /* 0x000000060e0a7981 */ /* 0x000f26000c1e1900 */
[----:B------:R-:W-:Y:S05]  /*16950*/  SHF.R.S32.HI R13, RZ, 0x1f, R11 ;  /* 0x0000001fff0d7819 */ /* 0x000fea000001140b */
[-C--:B--2---:R-:W-:Y:S04]  /*16960*/  IMAD R12, R13, R6.reuse, RZ ;  /* 0x000000060d0c7224 */ /* 0x084fe800078e02ff */
[C---:B------:R-:W-:Y:S01]  /*16970*/  IMAD R12, R11.reuse, R7, R12 ;  /* 0x000000070b0c7224 */ /* 0x040fe200078e020c */
[----:B----4-:R-:W-:Y:S01]  /*16980*/  IADD3 R13, -R10, R9, RZ ;  /* 0x000000090a0d7210 */ /* 0x010fe20007ffe1ff */
[----:B------:R-:W-:Y:S03]  /*16990*/  IMAD.WIDE.U32 R8, R11, R6, RZ ;  /* 0x000000060b087225 */ /* 0x000fe600078e00ff */
[----:B------:R-:W-:Y:S01]  /*169a0*/  SHF.R.S32.HI R7, RZ, 0x1f, R13 ;  /* 0x0000001fff077819 */ /* 0x000fe2000001140d */
[----:B------:R-:W-:Y:S04]  /*169b0*/  IMAD.IADD R9, R9, 0x1, R12 ;  /* 0x0000000109097824 */ /* 0x000fe800078e020c */
[-C--:B-----5:R-:W-:Y:S02]  /*169c0*/  IMAD R6, R7, R4.reuse, RZ ;  /* 0x0000000407067224 */ /* 0x0a0fe400078e02ff */
[C---:B------:R-:W-:Y:S04]  /*169d0*/  IMAD.WIDE.U32 R8, R13.reuse, R4, R8 ;  /* 0x000000040d087225 */ /* 0x040fe800078e0008 */
[----:B------:R-:W-:Y:S05]  /*169e0*/  IMAD R6, R13, R5, R6 ;  /* 0x000000050d067224 */ /* 0x000fea00078e0206 */
[----:B------:R-:W-:Y:S07]  /*169f0*/  IADD3 R7, R9, R6, RZ ;  /* 0x0000000609077210 */ /* 0x000fee0007ffe0ff */
.L_x_8399:
        /* <DEDUP_REMOVED lines=63> */
.L_x_8398:
[----:B------:R-:W-:Y:S01]  /*16df0*/  LEA R4, R160, R163, 0x6 ;  /* 0x000000a3a0047211 */ /* 0x000fe200078e30ff */
[----:B--2---:R-:W-:Y:S03]  /*16e00*/  LDSM.16.MT88.4 R20, [R138+0x8000] ;  /* 0x008000008a14783b */ /* 0x004fe60000004200 */
[C---:B------:R-:W-:Y:S02]  /*16e10*/  IADD3 R8, R4.reuse, 0x1, RZ ;  /* 0x0000000104087810 */ /* 0x040fe40007ffe0ff */
[C---:B------:R-:W-:Y:S02]  /*16e20*/  IADD3 R6, R4.reuse, 0x8, RZ ;  /* 0x0000000804067810 */ /* 0x040fe40007ffe0ff */
[----:B------:R-:W-:Y:S01]  /*16e30*/  I2FP.F32.S32 R8, R8 ;  /* 0x0000000800087245 */ /* 0x000fe20000201400 */
[----:B------:R-:W-:Y:S01]  /*16e40*/  LDSM.16.MT88.4 R28, [R137+0x8000] ;  /* 0x00800000891c783b */ /* 0x000fe20000004200 */
[----:B------:R-:W-:Y:S02]  /*16e50*/  IADD3 R10, R4, 0x9, RZ ;  /* 0x00000009040a7810 */ /* 0x000fe40007ffe0ff */
[----:B------:R-:W-:Y:S01]  /*16e60*/  I2FP.F32.S32 R6, R6 ;  /* 0x0000000600067245 */ /* 0x000fe20000201400 */
[CC--:B------:R-:W-:Y:S01]  /*16e70*/  FFMA.FTZ R193, R0.reuse, R8.reuse, R193 ;  /* 0x0000000800c17223 */ /* 0x0c0fe200000100c1 */
[----:B-1----:R-:W-:Y:S01]  /*16e80*/  FFMA.FTZ R197, R0, R8, R197 ;  /* 0x0000000800c57223 */ /* 0x002fe200000100c5 */
[----:B------:R-:W-:Y:S02]  /*16e90*/  I2FP.F32.S32 R10, R10 ;  /* 0x0000000a000a7245 */ /* 0x000fe40000201400 */
[----:B------:R-:W-:Y:S01]  /*16ea0*/  IADD3 R8, R4, 0x10, RZ ;  /* 0x0000001004087810 */ /* 0x000fe20007ffe0ff */
[CC--:B------:R-:W-:Y:S01]  /*16eb0*/  FFMA.FTZ R199, R0.reuse, R6.reuse, R199 ;  /* 0x0000000600c77223 */ /* 0x0c0fe200000100c7 */
        /* <DEDUP_REMOVED lines=13> */
[CC--:B------:R-:W-:Y:S01]  /*16f90*/  FFMA.FTZ R121, R0.reuse, R6.reuse, R121 ;  /* 0x0000000600797223 */ /* 0x0c0fe20000010079 */
[C---:B------:R-:W-:Y:S01]  /*16fa0*/  FFMA.FTZ R125, R0.reuse, R6, R125 ;  /* 0x00000006007d7223 */ /* 0x040fe2000001007d */
[----:B------:R-:W-:Y:S01]  /*16fb0*/  FFMA.FTZ R7, R0, R7, R3 ;  /* 0x0000000700077223 */ /* 0x000fe20000010003 */
[----:B------:R-:W-:Y:S01]  /*16fc0*/  IADD3 R6, R4, 0x20, RZ ;  /* 0x0000002004067810 */ /* 0x000fe20007ffe0ff */
[C---:B------:R-:W-:Y:S01]  /*16fd0*/  FFMA.FTZ R185, R0.reuse, R10, R185 ;  /* 0x0000000a00b97223 */ /* 0x040fe200000100b9 */
[----:B------:R-:W-:Y:S01]  /*16fe0*/  I2FP.F32.S32 R8, R8 ;  /* 0x0000000800087245 */ /* 0x000fe20000201400 */
[----:B------:R-:W-:Y:S01]  /*16ff0*/  FFMA.FTZ R189, R0, R10, R189 ;  /* 0x0000000a00bd7223 */ /* 0x000fe200000100bd */
[----:B------:R-:W-:Y:S02]  /*17000*/  FMNMX.FTZ R10, R195, R2, !PT ;  /* 0x00000002c30a7209 */ /* 0x000fe40007810000 */
[----:B------:R-:W-:Y:S01]  /*17010*/  IADD3 R3, R4, 0x21, RZ ;  /* 0x0000002104037810 */ /* 0x000fe20007ffe0ff */
[C---:B------:R-:W-:Y:S01]  /*17020*/  FFMA.FTZ R127, R0.reuse, R8, R127 ;  /* 0x00000008007f7223 */ /* 0x040fe2000001007f */
[----:B------:R-:W-:Y:S01]  /*17030*/  I2FP.F32.S32 R6, R6 ;  /* 0x0000000600067245 */ /* 0x000fe20000201400 */
[C---:B------:R-:W-:Y:S01]  /*17040*/  FFMA.FTZ R123, R0.reuse, R8, R123 ;  /* 0x00000008007b7223 */ /* 0x040fe2000001007b */
        /* <DEDUP_REMOVED lines=17> */
[C---:B------:R-:W-:Y:S02]  /*17160*/  IADD3 R5, R4.reuse, 0x30, RZ ;  /* 0x0000003004057810 */ /* 0x040fe40007ffe0ff */
[C---:B------:R-:W-:Y:S02]  /*17170*/  IADD3 R171, R4.reuse, 0x28, RZ ;  /* 0x0000002804ab7810 */ /* 0x040fe40007ffe0ff */
[----:B------:R-:W-:Y:S02]  /*17180*/  FMNMX.FTZ R8, R185, R8, !PT ;  /* 0x00000008b9087209 */ /* 0x000fe40007810000 */
[----:B------:R-:W-:Y:S02]  /*17190*/  FMNMX.FTZ R10, R123, R10, !PT ;  /* 0x0000000a7b0a7209 */ /* 0x000fe40007810000 */
[----:B------:R-:W-:Y:S02]  /*171a0*/  I2FP.F32.S32 R6, R5 ;  /* 0x0000000500067245 */ /* 0x000fe40000201400 */
[----:B------:R-:W-:Y:S02]  /*171b0*/  IADD3 R3, R4, 0x29, RZ ;  /* 0x0000002904037810 */ /* 0x000fe40007ffe0ff */
[----:B------:R-:W-:Y:S01]  /*171c0*/  I2FP.F32.S32 R171, R171 ;  /* 0x000000ab00ab7245 */ /* 0x000fe20000201400 */
[C---:B------:R-:W-:Y:S01]  /*171d0*/  FFMA.FTZ R119, R0.reuse, R6, R119 ;  /* 0x0000000600777223 */ /* 0x040fe20000010077 */
[----:B------:R-:W-:Y:S01]  /*171e0*/  FMNMX.FTZ R12, R127, R8, !PT ;  /* 0x000000087f0c7209 */ /* 0x000fe20007810000 */
[C---:B------:R-:W-:Y:S01]  /*171f0*/  FFMA.FTZ R117, R0.reuse, R6, R117 ;  /* 0x0000000600757223 */ /* 0x040fe20000010075 */
[----:B------:R-:W-:Y:S01]  /*17200*/  FMNMX.FTZ R8, R183, R10, !PT ;  /* 0x0000000ab7087209 */ /* 0x000fe20007810000 */
[C---:B------:R-:W-:Y:S01]  /*17210*/  FFMA.FTZ R179, R0.reuse, R171, R179 ;  /* 0x000000ab00b37223 */ /* 0x040fe200000100b3 */
[----:B------:R-:W-:Y:S01]  /*17220*/  I2FP.F32.S32 R3, R3 ;  /* 0x0000000300037245 */ /* 0x000fe20000201400 */
[C---:B------:R-:W-:Y:S01]  /*17230*/  FFMA.FTZ R171, R0.reuse, R171, R207 ;  /* 0x000000ab00ab7223 */ /* 0x040fe200000100cf */
[----:B------:R-:W-:Y:S02]  /*17240*/  FMNMX.FTZ R6, R175, R12, !PT ;  /* 0x0000000caf067209 */ /* 0x000fe40007810000 */
[----:B------:R-:W-:Y:S01]  /*17250*/  FMNMX.FTZ R8, R181, R8, !PT ;  /* 0x00000008b5087209 */ /* 0x000fe20007810000 */
[-C--:B------:R-:W-:Y:S01]  /*17260*/  FFMA.FTZ R177, R0, R3.reuse, R177 ;  /* 0x0000000300b17223 */ /* 0x080fe200000100b1 */
[----:B------:R-:W-:Y:S01]  /*17270*/  IADD3 R9, R4, 0x31, RZ ;  /* 0x0000003104097810 */ /* 0x000fe20007ffe0ff */
[----:B------:R-:W-:Y:S01]  /*17280*/  FFMA.FTZ R169, R0, R3, R169 ;  /* 0x0000000300a97223 */ /* 0x000fe200000100a9 */
[----:B------:R-:W-:Y:S01]  /*17290*/  FMNMX.FTZ R6, R173, R6, !PT ;  /* 0x00000006ad067209 */ /* 0x000fe20007810000 */
[----:B------:R-:W-:Y:S01]  /*172a0*/  LDSM.16.MT88.4 R12, [R140+0x8000] ;  /* 0x008000008c0c783b */ /* 0x000fe20000004200 */
[----:B------:R-:W-:Y:S02]  /*172b0*/  FMNMX.FTZ R8, R179, R8, !PT ;  /* 0x00000008b3087209 */ /* 0x000fe40007810000 */
[C---:B------:R-:W-:Y:S02]  /*172c0*/  IADD3 R5, R4.reuse, 0x38, RZ ;  /* 0x0000003804057810 */ /* 0x040fe40007ffe0ff */
[----:B------:R-:W-:Y:S02]  /*172d0*/  I2FP.F32.S32 R9, R9 ;  /* 0x0000000900097245 */ /* 0x000fe40000201400 */
[----:B------:R-:W-:Y:S02]  /*172e0*/  IADD3 R3, R4, 0x39, RZ ;  /* 0x0000003904037810 */ /* 0x000fe40007ffe0ff */
[----:B------:R-:W-:Y:S01]  /*172f0*/  FMNMX.FTZ R6, R171, R6, !PT ;  /* 0x00000006ab067209 */ /* 0x000fe20007810000 */
[CC--:B------:R-:W-:Y:S01]  /*17300*/  FFMA.FTZ R107, R0.reuse, R9.reuse, R107 ;  /* 0x00000009006b7223 */ /* 0x0c0fe2000001006b */
[----:B------:R-:W-:Y:S01]  /*17310*/  FMNMX.FTZ R4, R177, R8, !PT ;  /* 0x00000008b1047209 */ /* 0x000fe20007810000 */
[C---:B------:R-:W-:Y:S01]  /*17320*/  FFMA.FTZ R116, R0.reuse, R9, R116 ;  /* 0x0000000900747223 */ /* 0x040fe20000010074 */
        /* <DEDUP_REMOVED lines=8> */
[CC--:B---3--:R-:W-:Y:S01]  /*173b0*/  FFMA.FTZ R102, R0.reuse, R3.reuse, R102 ;  /* 0x0000000300667223 */ /* 0x0c8fe20000010066 */
        /* <DEDUP_REMOVED lines=35> */
[--C-:B------:R-:W-:Y:S01]  /*175f0*/  FFMA.FTZ R121, R121, UR4, -R120.reuse ;  /* 0x0000000479797c23 */ /* 0x100fe20008010878 */
[--C-:B------:R-:W-:Y:S01]  /*17600*/  FFMA.FTZ R122, R189, UR4, -R120.reuse ;  /* 0x00000004bd7a7c23 */ /* 0x100fe20008010878 */
[----:B------:R-:W-:Y:S01]  /*17610*/  FFMA.FTZ R123, R123, UR4, -R120 ;  /* 0x000000047b7b7c23 */ /* 0x000fe20008010878 */
        /* <DEDUP_REMOVED lines=43> */
[----:B------:R-:W-:Y:S03]  /*178d0*/  LDSM.16.MT88.4 R76, [R136+0xa000] ;  /* 0x00a00000884c783b */ /* 0x000fe60000004200 */
[----:B------:R-:W1:Y:S01]  /*178e0*/  MUFU.EX2 R113, R113 ;  /* 0x0000007100717308 */ /* 0x000e620000000800 */
[----:B----4-:R-:W-:Y:S01]  /*178f0*/  F2FP.BF16.F32.PACK_AB R99, R108, R109 ;  /* 0x0000006d6c63723e */ /* 0x010fe200000010ff */
[C---:B------:R-:W-:Y:S01]  /*17900*/  FMUL.FTZ R51, R101.reuse, R51 ;  /* 0x0000003365337220 */ /* 0x040fe20000410000 */
[C---:B------:R-:W-:Y:S01]  /*17910*/  FMUL.FTZ R48, R2.reuse, R48 ;  /* 0x0000003002307220 */ /* 0x040fe20000410000 */
[C---:B------:R-:W-:Y:S01]  /*17920*/  FMUL.FTZ R49, R2.reuse, R49 ;  /* 0x0000003102317220 */ /* 0x040fe20000410000 */
[C---:B------:R-:W-:Y:S01]  /*17930*/  FMUL.FTZ R54, R101.reuse, R54 ;  /* 0x0000003665367220 */ /* 0x040fe20000410000 */
[----:B------:R-:W-:Y:S01]  /*17940*/  FMUL.FTZ R55, R101, R55 ;  /* 0x0000003765377220 */ /* 0x000fe20000410000 */
[C---:B------:R-:W-:Y:S03]  /*17950*/  FMUL.FTZ R52, R2.reuse, R52 ;  /* 0x0000003402347220 */ /* 0x040fe60000410000 */
[----:B------:R-:W-:Y:S01]  /*17960*/  MUFU.EX2 R111, R111 ;  /* 0x0000006f006f7308 */ /* 0x000fe20000000800 */
[C---:B------:R-:W-:Y:S01]  /*17970*/  FMUL.FTZ R53, R2.reuse, R53 ;  /* 0x0000003502357220 */ /* 0x040fe20000410000 */
[--C-:B------:R-:W-:Y:S01]  /*17980*/  FFMA.FTZ R125, R125, UR4, -R114.reuse ;  /* 0x000000047d7d7c23 */ /* 0x100fe20008010872 */
[--C-:B------:R-:W-:Y:S01]  /*17990*/  FFMA.FTZ R126, R185, UR4, -R114.reuse ;  /* 0x00000004b97e7c23 */ /* 0x100fe20008010872 */
[----:B------:R-:W-:Y:S01]  /*179a0*/  FFMA.FTZ R127, R127, UR4, -R114 ;  /* 0x000000047f7f7c23 */ /* 0x000fe20008010872 */
        /* <DEDUP_REMOVED lines=14> */
[----:B------:R-:W-:Y:S01]  /*17a90*/  MUFU.EX2 R118, R118 ;  /* 0x0000007600767308 */ /* 0x000fe20000000800 */
[--C-:B------:R-:W-:Y:S01]  /*17aa0*/  FFMA.FTZ R183, R183, UR4, -R120.reuse ;  /* 0x00000004b7b77c23 */ /* 0x100fe20008010878 */
[--C-:B------:R-:W-:Y:S01]  /*17ab0*/  FFMA.FTZ R170, R181, UR4, -R120.reuse ;  /* 0x00000004b5aa7c23 */ /* 0x100fe20008010878 */
[--C-:B------:R-:W-:Y:S01]  /*17ac0*/  FFMA.FTZ R172, R179, UR4, -R120.reuse ;  /* 0x00000004b3ac7c23 */ /* 0x100fe20008010878 */
[----:B------:R-:W-:Y:S01]  /*17ad0*/  FFMA.FTZ R177, R177, UR4, -R120 ;  /* 0x00000004b1b17c23 */ /* 0x000fe20008010878 */
[--C-:B------:R-:W-:Y:S01]  /*17ae0*/  FFMA.FTZ R174, R175, UR4, -R114.reuse ;  /* 0x00000004afae7c23 */ /* 0x100fe20008010872 */
[----:B----4-:R-:W-:Y:S01]  /*17af0*/  F2FP.BF16.F32.PACK_AB R98, R110, R111 ;  /* 0x0000006f6e62723e */ /* 0x010fe200000010ff */
[--C-:B------:R-:W-:Y:S03]  /*17b00*/  FFMA.FTZ R173, R173, UR4, -R114.reuse ;  /* 0x00000004adad7c23 */ /* 0x100fe60008010872 */
[----:B------:R-:W-:Y:S01]  /*17b10*/  MUFU.EX2 R183, R183 ;  /* 0x000000b700b77308 */ /* 0x000fe20000000800 */
[--C-:B------:R-:W-:Y:S01]  /*17b20*/  FFMA.FTZ R171, R171, UR4, -R114.reuse ;  /* 0x00000004abab7c23 */ /* 0x100fe20008010872 */
[--C-:B------:R-:W-:Y:S01]  /*17b30*/  FFMA.FTZ R176, R169, UR4, -R114.reuse ;  /* 0x00000004a9b07c23 */ /* 0x100fe20008010872 */
[----:B------:R-:W-:Y:S01]  /*17b40*/  FFMA.FTZ R169, R105, UR4, -R114 ;  /* 0x0000000469a97c23 */ /* 0x000fe20008010872 */
[--C-:B------:R-:W-:Y:S01]  /*17b50*/  FFMA.FTZ R119, R119, UR4, -R120.reuse ;  /* 0x0000000477777c23 */ /* 0x100fe20008010878 */
[C---:B------:R-:W-:Y:S05]  /*17b60*/  HMMA.16816.F32.BF16 R4, R96.reuse, R12, R4 ;  /* 0x0000000c6004723c */ /* 0x040fea0000041804 */
[----:B------:R-:W-:Y:S01]  /*17b70*/  MUFU.EX2 R170, R170 ;  /* 0x000000aa00aa7308 */ /* 0x000fe20000000800 */
[--C-:B------:R-:W-:Y:S01]  /*17b80*/  FFMA.FTZ R116, R116, UR4, -R120.reuse ;  /* 0x0000000474747c23 */ /* 0x100fe20008010878 */
[C---:B------:R-:W-:Y:S03]  /*17b90*/  HMMA.16816.F32.BF16 R8, R96.reuse, R14, R8 ;  /* 0x0000000e6008723c */ /* 0x040fe60000041808 */
[----:B------:R-:W-:Y:S01]  /*17ba0*/  ISETP.GT.AND P0, PT, R160, R147, PT ;  /* 0x00000093a000720c */ /* 0x000fe20003f04270 */
[C---:B------:R-:W-:Y:S01]  /*17bb0*/  FMUL.FTZ R12, R2.reuse, R88 ;  /* 0x00000058020c7220 */ /* 0x040fe20000410000 */
[----:B------:R-:W-:Y:S02]  /*17bc0*/  FMUL.FTZ R13, R2, R89 ;  /* 0x00000059020d7220 */ /* 0x000fe40000410000 */
[C---:B------:R-:W-:Y:S01]  /*17bd0*/  FMUL.FTZ R14, R101.reuse, R90 ;  /* 0x0000005a650e7220 */ /* 0x040fe20000410000 */
[----:B------:R-:W-:Y:S01]  /*17be0*/  FMUL.FTZ R15, R101, R91 ;  /* 0x0000005b650f7220 */ /* 0x000fe20000410000 */
[----:B------:R-:W-:Y:S02]  /*17bf0*/  MUFU.EX2 R172, R172 ;  /* 0x000000ac00ac7308 */ /* 0x000fe40000000800 */
[--C-:B------:R-:W-:Y:S01]  /*17c00*/  FFMA.FTZ R103, R103, UR4, -R120.reuse ;  /* 0x0000000467677c23 */ /* 0x100fe20008010878 */
[----:B------:R-:W-:Y:S01]  /*17c10*/  FFMA.FTZ R120, R102, UR4, -R120 ;  /* 0x0000000466787c23 */ /* 0x000fe20008010878 */
[--C-:B------:R-:W-:Y:S01]  /*17c20*/  FFMA.FTZ R102, R117, UR4, -R114.reuse ;  /* 0x0000000475667c23 */ /* 0x100fe20008010872 */
[--C-:B------:R-:W-:Y:S01]  /*17c30*/  FFMA.FTZ R117, R107, UR4, -R114.reuse ;  /* 0x000000046b757c23 */ /* 0x100fe20008010872 */
[C---:B------:R-:W-:Y:S04]  /*17c40*/  HMMA.16816.F32.BF16 R12, R96.reuse, R20, R12 ;  /* 0x00000014600c723c */ /* 0x040fe8000004180c */
[----:B------:R-:W-:Y:S01]  /*17c50*/  MUFU.EX2 R177, R177 ;  /* 0x000000b100b17308 */ /* 0x000fe20000000800 */
[----:B------:R-:W-:Y:S01]  /*17c60*/  FFMA.FTZ R114, R104, UR4, -R114 ;  /* 0x0000000468727c23 */ /* 0x000fe20008010872 */
[C---:B------:R-:W-:Y:S01]  /*17c70*/  FFMA.FTZ R115, R2.reuse, R165, R115 ;  /* 0x000000a502737223 */ /* 0x040fe20000010073 */
[C---:B------:R-:W-:Y:S07]  /*17c80*/  HMMA.16816.F32.BF16 R16, R96.reuse, R22, R16 ;  /* 0x000000166010723c */ /* 0x040fee0000041810 */
[----:B------:R-:W1:Y:S01]  /*17c90*/  MUFU.EX2 R121, R121 ;  /* 0x0000007900797308 */ /* 0x000e620000000800 */
[C---:B------:R-:W-:Y:S03]  /*17ca0*/  FMUL.FTZ R20, R2.reuse, R80 ;  /* 0x0000005002147220 */ /* 0x040fe60000410000 */
[C---:B------:R-:W-:Y:S01]  /*17cb0*/  FMUL.FTZ R21, R2.reuse, R81 ;  /* 0x0000005102157220 */ /* 0x040fe20000410000 */
[C---:B------:R-:W-:Y:S01]  /*17cc0*/  FMUL.FTZ R22, R101.reuse, R82 ;  /* 0x0000005265167220 */ /* 0x040fe20000410000 */
[C---:B------:R-:W-:Y:S02]  /*17cd0*/  FMUL.FTZ R23, R101.reuse, R83 ;  /* 0x0000005365177220 */ /* 0x040fe40000410000 */
[----:B------:R-:W-:Y:S02]  /*17ce0*/  LDSM.16.MT88.4 R80, [R138+0x8800] ;  /* 0x008800008a50783b */ /* 0x000fe40000004200 */
[----:B------:R-:W-:Y:S03]  /*17cf0*/  MUFU.EX2 R174, R174 ;  /* 0x000000ae00ae7308 */ /* 0x000fe60000000800 */
[C---:B------:R-:W-:Y:S07]  /*17d00*/  HMMA.16816.F32.BF16 R20, R96.reuse, R28, R20 ;  /* 0x0000001c6014723c */ /* 0x040fee0000041814 */
[----:B------:R-:W-:Y:S01]  /*17d10*/  MUFU.EX2 R173, R173 ;  /* 0x000000ad00ad7308 */ /* 0x000fe20000000800 */
[C---:B------:R-:W-:Y:S03]  /*17d20*/  HMMA.16816.F32.BF16 R24, R96.reuse, R30, R24 ;  /* 0x0000001e6018723c */ /* 0x040fe60000041818 */
[C---:B------:R-:W-:Y:S01]  /*17d30*/  FMUL.FTZ R28, R2.reuse, R72 ;  /* 0x00000048021c7220 */ /* 0x040fe20000410000 */
[----:B------:R-:W-:Y:S03]  /*17d40*/  FMUL.FTZ R29, R2, R73 ;  /* 0x00000049021d7220 */ /* 0x000fe60000410000 */
[C---:B------:R-:W-:Y:S01]  /*17d50*/  FMUL.FTZ R30, R101.reuse, R74 ;  /* 0x0000004a651e7220 */ /* 0x040fe20000410000 */
[C---:B------:R-:W-:Y:S01]  /*17d60*/  FMUL.FTZ R31, R101.reuse, R75 ;  /* 0x0000004b651f7220 */ /* 0x040fe20000410000 */
[----:B------:R-:W-:Y:S01]  /*17d70*/  MUFU.EX2 R171, R171 ;  /* 0x000000ab00ab7308 */ /* 0x000fe20000000800 */
[----:B------:R-:W4:Y:S01]  /*17d80*/  LDSM.16.MT88.4 R72, [R138+0xa000] ;  /* 0x00a000008a48783b */ /* 0x000f220000004200 */
[----:B------:R-:W-:Y:S01]  /*17d90*/  FFMA.FTZ R101, R101, R166, R106 ;  /* 0x000000a665657223 */ /* 0x000fe2000001006a */
[----:B------:R-:W-:Y:S03]  /*17da0*/  FADD.FTZ R2, R113, R115 ;  /* 0x0000007371027221 */ /* 0x000fe60000010000 */
[C---:B--2---:R-:W-:Y:S04]  /*17db0*/  HMMA.16816.F32.BF16 R28, R96.reuse, R92, R28 ;  /* 0x0000005c601c723c */ /* 0x044fe8000004181c */
[----:B------:R-:W-:Y:S01]  /*17dc0*/  MUFU.EX2 R176, R176 ;  /* 0x000000b000b07308 */ /* 0x000fe20000000800 */
[----:B------:R-:W-:Y:S01]  /*17dd0*/  FADD.FTZ R112, R112, R101 ;  /* 0x0000006570707221 */ /* 0x000fe20000010000 */
[----:B------:R-:W-:Y:S01]  /*17de0*/  FADD.FTZ R111, R111, R2 ;  /* 0x000000026f6f7221 */ /* 0x000fe20000010000 */
[----:B------:R-:W-:Y:S01]  /*17df0*/  MOV R2, R3 ;  /* 0x0000000300027202 */ /* 0x000fe20000000f00 */
[C---:B------:R-:W-:Y:S01]  /*17e00*/  HMMA.16816.F32.BF16 R32, R96.reuse, R94, R32 ;  /* 0x0000005e6020723c */ /* 0x040fe20000041820 */
[----:B------:R-:W-:Y:S05]  /*17e10*/  LDSM.16.MT88.4 R92, [R140+0x9800] ;  /* 0x009800008c5c783b */ /* 0x000fea0000004200 */
[----:B------:R-:W-:Y:S01]  /*17e20*/  MUFU.EX2 R122, R122 ;  /* 0x0000007a007a7308 */ /* 0x000fe20000000800 */
[----:B------:R-:W-:Y:S01]  /*17e30*/  FADD.FTZ R109, R109, R112 ;  /* 0x000000706d6d7221 */ /* 0x000fe20000010000 */
[C---:B---3--:R-:W-:Y:S03]  /*17e40*/  HMMA.16816.F32.BF16 R36, R96.reuse, R84, R36 ;  /* 0x000000546024723c */ /* 0x048fe60000041824 */
[----:B------:R-:W-:Y:S03]  /*17e50*/  FADD.FTZ R109, R108, R109 ;  /* 0x0000006d6c6d7221 */ /* 0x000fe60000010000 */
[C---:B------:R-:W-:Y:S01]  /*17e60*/  HMMA.16816.F32.BF16 R40, R96.reuse, R86, R40 ;  /* 0x000000566028723c */ /* 0x040fe20000041828 */
[----:B------:R-:W-:Y:S01]  /*17e70*/  LDSM.16.MT88.4 R84, [R138+0x9800] ;  /* 0x009800008a54783b */ /* 0x000fe20000004200 */
[----:B------:R-:W2:Y:S03]  /*17e80*/  MUFU.EX2 R123, R123 ;  /* 0x0000007b007b7308 */ /* 0x000ea60000000800 */
[----:B------:R-:W-:Y:S01]  /*17e90*/  FADD.FTZ R111, R110, R111 ;  /* 0x0000006f6e6f7221 */ /* 0x000fe20000010000 */
[----:B------:R-:W-:Y:S06]  /*17ea0*/  MOV R101, R100 ;  /* 0x0000006400657202 */ /* 0x000fec0000000f00 */
[----:B------:R-:W-:Y:S01]  /*17eb0*/  MUFU.EX2 R124, R124 ;  /* 0x0000007c007c7308 */ /* 0x000fe20000000800 */
[C---:B----4-:R-:W-:Y:S09]  /*17ec0*/  HMMA.16816.F32.BF16 R44, R96.reuse, R72, R44 ;  /* 0x00000048602c723c */ /* 0x050ff2000004182c */
[----:B------:R-:W3:Y:S01]  /*17ed0*/  MUFU.EX2 R125, R125 ;  /* 0x0000007d007d7308 */ /* 0x000ee20000000800 */
[C---:B------:R-:W-:Y:S01]  /*17ee0*/  HMMA.16816.F32.BF16 R48, R96.reuse, R74, R48 ;  /* 0x0000004a6030723c */ /* 0x040fe20000041830 */
[----:B------:R-:W4:Y:S08]  /*17ef0*/  LDSM.16.MT88.4 R72, [R140+0x8800] ;  /* 0x008800008c48783b */ /* 0x000f300000004200 */
[----:B------:R-:W-:Y:S01]  /*17f00*/  MUFU.EX2 R126, R126 ;  /* 0x0000007e007e7308 */ /* 0x000fe20000000800 */
[C---:B------:R-:W-:Y:S09]  /*17f10*/  HMMA.16816.F32.BF16 R52, R96.reuse, R68, R52 ;  /* 0x000000446034723c */ /* 0x040ff20000041834 */
[----:B------:R-:W5:Y:S01]  /*17f20*/  MUFU.EX2 R127, R127 ;  /* 0x0000007f007f7308 */ /* 0x000f620000000800 */
[C---:B------:R-:W-:Y:S03]  /*17f30*/  HMMA.16816.F32.BF16 R56, R96.reuse, R70, R56 ;  /* 0x000000466038723c */ /* 0x040fe60000041838 */
[----:B-1----:R-:W-:Y:S03]  /*17f40*/  F2FP.BF16.F32.PACK_AB R69, R121, R118 ;  /* 0x000000767945723e */ /* 0x002fe600000010ff */
[C---:B------:R-:W-:Y:S03]  /*17f50*/  HMMA.16816.F32.BF16 R60, R96.reuse, R76, R60 ;  /* 0x0000004c603c723c */ /* 0x040fe6000004183c */
[----:B------:R-:W-:Y:S02]  /*17f60*/  MUFU.EX2 R119, R119 ;  /* 0x0000007700777308 */ /* 0x000fe40000000800 */
[----:B--2---:R-:W-:Y:S01]  /*17f70*/  F2FP.BF16.F32.PACK_AB R71, R123, R122 ;  /* 0x0000007a7b47723e */ /* 0x004fe200000010ff */
[----:B------:R-:W-:Y:S01]  /*17f80*/  HMMA.16816.F32.BF16 R64, R96, R78, R64 ;  /* 0x0000004e6040723c */ /* 0x000fe20000041840 */
[----:B------:R-:W1:Y:S06]  /*17f90*/  LDSM.16.MT88.4 R76, [R137+0x8800] ;  /* 0x00880000894c783b */ /* 0x000e6c0000004200 */
[----:B------:R-:W2:Y:S01]  /*17fa0*/  MUFU.EX2 R116, R116 ;  /* 0x0000007400747308 */ /* 0x000ea20000000800 */
[----:B---3--:R-:W-:Y:S03]  /*17fb0*/  F2FP.BF16.F32.PACK_AB R68, R125, R124 ;  /* 0x0000007c7d44723e */ /* 0x008fe600000010ff */
[----:B------:R-:W-:Y:S01]  /*17fc0*/  FADD.FTZ R118, R118, R109 ;  /* 0x0000006d76767221 */ /* 0x000fe20000010000 */
[----:B-----5:R-:W-:Y:S01]  /*17fd0*/  F2FP.BF16.F32.PACK_AB R70, R127, R126 ;  /* 0x0000007e7f46723e */ /* 0x020fe200000010ff */
[----:B------:R-:W-:Y:S04]  /*17fe0*/  FADD.FTZ R124, R124, R111 ;  /* 0x0000006f7c7c7221 */ /* 0x000fe80000010000 */
[----:B------:R-:W-:Y:S01]  /*17ff0*/  MUFU.EX2 R103, R103 ;  /* 0x0000006700677308 */ /* 0x000fe20000000800 */
[----:B------:R-:W-:Y:S01]  /*18000*/  FADD.FTZ R121, R121, R118 ;  /* 0x0000007679797221 */ /* 0x000fe20000010000 */
[----:B------:R-:W-:Y:S03]  /*18010*/  FADD.FTZ R125, R125, R124 ;  /* 0x0000007c7d7d7221 */ /* 0x000fe60000010000 */
[----:B------:R-:W-:Y:S01]  /*18020*/  FADD.FTZ R122, R122, R121 ;  /* 0x000000797a7a7221 */ /* 0x000fe20000010000 */
[C---:B----4-:R-:W-:Y:S04]  /*18030*/  HMMA.16816.F32.BF16 R4, R68.reuse, R72, R4 ;  /* 0x000000484404723c */ /* 0x050fe80000041804 */
[----:B------:R-:W3:Y:S01]  /*18040*/  MUFU.EX2 R120, R120 ;  /* 0x0000007800787308 */ /* 0x000ee20000000800 */
[----:B--2---:R-:W-:Y:S01]  /*18050*/  F2FP.BF16.F32.PACK_AB R105, R116, R119 ;  /* 0x000000777469723e */ /* 0x004fe200000010ff */
[C---:B------:R-:W-:Y:S01]  /*18060*/  HMMA.16816.F32.BF16 R8, R68.reuse, R74, R8 ;  /* 0x0000004a4408723c */ /* 0x040fe20000041808 */
[----:B------:R-:W2:Y:S07]  /*18070*/  LDSM.16.MT88.4 R72, [R136+0x8800] ;  /* 0x008800008848783b */ /* 0x000eae0000004200 */
[----:B------:R-:W-:Y:S03]  /*18080*/  MUFU.EX2 R102, R102 ;  /* 0x0000006600667308 */ /* 0x000fe60000000800 */
[----:B------:R-:W-:Y:S01]  /*18090*/  FADD.FTZ R126, R126, R125 ;  /* 0x0000007d7e7e7221 */ /* 0x000fe20000010000 */
[C---:B------:R-:W-:Y:S03]  /*180a0*/  HMMA.16816.F32.BF16 R12, R68.reuse, R80, R12 ;  /* 0x00000050440c723c */ /* 0x040fe6000004180c */
[----:B------:R-:W-:Y:S03]  /*180b0*/  FADD.FTZ R122, R123, R122 ;  /* 0x0000007a7b7a7221 */ /* 0x000fe60000010000 */
[C---:B------:R-:W-:Y:S01]  /*180c0*/  HMMA.16816.F32.BF16 R16, R68.reuse, R82, R16 ;  /* 0x000000524410723c */ /* 0x040fe20000041810 */
[----:B------:R-:W4:Y:S01]  /*180d0*/  LDSM.16.MT88.4 R80, [R140+0xa800] ;  /* 0x00a800008c50783b */ /* 0x000f220000004200 */
[----:B------:R-:W5:Y:S03]  /*180e0*/  MUFU.EX2 R117, R117 ;  /* 0x0000007500757308 */ /* 0x000f660000000800 */
[----:B---3--:R-:W-:Y:S01]  /*180f0*/  F2FP.BF16.F32.PACK_AB R107, R120, R103 ;  /* 0x00000067786b723e */ /* 0x008fe200000010ff */
[C---:B-1----:R-:W-:Y:S06]  /*18100*/  HMMA.16816.F32.BF16 R20, R68.reuse, R76, R20 ;  /* 0x0000004c4414723c */ /* 0x042fec0000041814 */
[----:B------:R-:W-:Y:S01]  /*18110*/  MUFU.EX2 R169, R169 ;  /* 0x000000a900a97308 */ /* 0x000fe20000000800 */
[----:B------:R-:W-:Y:S01]  /*18120*/  FADD.FTZ R127, R127, R126 ;  /* 0x0000007e7f7f7221 */ /* 0x000fe20000010000 */
[C---:B------:R-:W-:Y:S01]  /*18130*/  HMMA.16816.F32.BF16 R24, R68.reuse, R78, R24 ;  /* 0x0000004e4418723c */ /* 0x040fe20000041818 */
[----:B------:R-:W1:Y:S07]  /*18140*/  LDSM.16.MT88.4 R76, [R138+0xa800] ;  /* 0x00a800008a4c783b */ /* 0x000e6e0000004200 */
[----:B------:R-:W3:Y:S03]  /*18150*/  MUFU.EX2 R114, R114 ;  /* 0x0000007200727308 */ /* 0x000ee60000000800 */
[----:B-----5:R-:W-:Y:S01]  /*18160*/  F2FP.BF16.F32.PACK_AB R104, R117, R102 ;  /* 0x000000667568723e */ /* 0x020fe200000010ff */
[C---:B--2---:R-:W-:Y:S06]  /*18170*/  HMMA.16816.F32.BF16 R28, R68.reuse, R72, R28 ;  /* 0x00000048441c723c */ /* 0x044fec000004181c */
[C---:B------:R-:W-:Y:S01]  /*18180*/  HMMA.16816.F32.BF16 R32, R68.reuse, R74, R32 ;  /* 0x0000004a4420723c */ /* 0x040fe20000041820 */
[----:B------:R-:W2:Y:S04]  /*18190*/  LDSM.16.MT88.4 R72, [R137+0xa800] ;  /* 0x00a800008948783b */ /* 0x000ea80000004200 */
[----:B---3--:R-:W-:Y:S01]  /*181a0*/  F2FP.BF16.F32.PACK_AB R106, R114, R169 ;  /* 0x000000a9726a723e */ /* 0x008fe200000010ff */
        /* <DEDUP_REMOVED lines=12> */
[C---:B------:R-:W-:Y:S01]  /*18270*/  F2FP.BF16.F32.PACK_AB R69, R170.reuse, R183 ;  /* 0x000000b7aa45723e */ /* 0x040fe200000010ff */
        /* <DEDUP_REMOVED lines=25> */
[----:B------:R-:W-:Y:S05]  /*18410*/  FADD.FTZ R165, R169, R102 ;  /* 0x00000066a9a57221 */ /* 0x000fea0000010000 */
[----:B------:R-:W-:Y:S01]  /*18420*/  FADD.FTZ R166, R120, R103 ;  /* 0x0000006778a67221 */ /* 0x000fe20000010000 */
        /* <DEDUP_REMOVED lines=28> */
[C---:B------:R-:W-:Y:S06]  /*185f0*/  HMMA.16816.F32.BF16 R40, R104.reuse, R6, R40 ;  /* 0x000000066828723c */ /* 0x040fec0000041828 */
[C---:B----4-:R-:W-:Y:S06]  /*18600*/  HMMA.16816.F32.BF16 R44, R104.reuse, R8, R44 ;  /* 0x00000008682c723c */ /* 0x050fec000004182c */
        /* <DEDUP_REMOVED lines=8> */
.L_x_8396:
        /* <DEDUP_REMOVED lines=21> */
[----:B-1----:R-:W-:Y:S01]  /*187e0*/  SHF.R.S32.HI R9, RZ, 0x1f, R0 ;  /* 0x0000001fff097819 */ /* 0x002fe20000011400 */
[----:B---3--:R-:W-:-:S03]  /*187f0*/  FADD.FTZ R2, R5, R2 ;  /* 0x0000000205027221 */ /* 0x008fc60000010000 */
        /* <DEDUP_REMOVED lines=16> */
[----:B------:R-:W-:Y:S01]  /*18900*/  IADD3 R15, -R15, R0, RZ ;  /* 0x000000000f0f7210 */ /* 0x000fe20007ffe1ff */
[----:B------:R-:W-:Y:S01]  /*18910*/  @P4 MUFU.LG2 R4, R4 ;  /* 0x0000000400044308 */ /* 0x000fe20000000c00 */
[----:B------:R-:W-:Y:S01]  /*18920*/  LOP3.LUT R13, R5, 0x1, RZ, 0xc0, !PT ;  /* 0x00000001050d7812 */ /* 0x000fe200078ec0ff */
[----:B-1----:R-:W-:Y:S01]  /*18930*/  FMUL.FTZ R96, R7, R96 ;  /* 0x0000006007607220 */ /* 0x002fe20000410000 */
        /* <DEDUP_REMOVED lines=170> */
.L_x_8402:
[----:B------:R-:W-:Y:S05]  /*193e0*/  BSYNC B0 ;  /* 0x0000000000007941 */ /* 0x000fea0003800000 */
.L_x_8401:
        /* <DEDUP_REMOVED lines=34> */
.L_x_8404:
[----:B------:R-:W-:Y:S05]  /*19610*/  BSYNC B0 ;  /* 0x0000000000007941 */ /* 0x000fea0003800000 */
.L_x_8403:
        /* <DEDUP_REMOVED lines=10> */
.L_x_8406:
[----:B------:R-:W-:Y:S05]  /*196c0*/  BSYNC B0 ;  /* 0x0000000000007941 */ /* 0x000fea0003800000 */
.L_x_8405:
        /* <DEDUP_REMOVED lines=9> */
.L_x_8408:
[----:B------:R-:W-:Y:S05]  /*19760*/  BSYNC B0 ;  /* 0x0000000000007941 */ /* 0x000fea0003800000 */
.L_x_8407:
        /* <DEDUP_REMOVED lines=9> */
.L_x_8410:
[----:B------:R-:W-:Y:S05]  /*19800*/  BSYNC B0 ;  /* 0x0000000000007941 */ /* 0x000fea0003800000 */
.L_x_8409:
        /* <DEDUP_REMOVED lines=9> */
.L_x_8412:
[----:B------:R-:W-:Y:S05]  /*198a0*/  BSYNC B0 ;  /* 0x0000000000007941 */ /* 0x000fea0003800000 */
.L_x_8411:
        /* <DEDUP_REMOVED lines=9> */
.L_x_8414:
[----:B------:R-:W-:Y:S05]  /*19940*/  BSYNC B0 ;  /* 0x0000000000007941 */ /* 0x000fea0003800000 */
.L_x_8413:
        /* <DEDUP_REMOVED lines=9> */
.L_x_8416:
[----:B------:R-:W-:Y:S05]  /*199e0*/  BSYNC B0 ;  /* 0x0000000000007941 */ /* 0x000fea0003800000 */
.L_x_8415:
        /* <DEDUP_REMOVED lines=8> */
.L_x_8417:
        /* <DEDUP_REMOVED lines=9> */
.L_x_8541:


//--------------------- .nv.shared._ZN5flash32flash_fwd_splitkv_combine_kernelI23Flash_fwd_kernel_traitsILi128ELi64ELi128ELi4ELb0ELb0EN7cutlass10bfloat16_tE19Flash_kernel_traitsILi128ELi64ELi128ELi4ES3_EELi4ELi7ELb0EEEvNS_16Flash_fwd_paramsE --------------------------
	.section	.nv.shared._ZN5flash32flash_fwd_splitkv_combine_kernelI23Flash_fwd_kernel_traitsILi128ELi64ELi128ELi4ELb0ELb0EN7cutlass10bfloat16_tE19Flash_kernel_traitsILi128ELi64ELi128ELi4ES3_EELi4ELi7ELb0EEEvNS_16Flash_fwd_paramsE,"aw",@nobits
	.sectionflags	@""
	.align	16
.nv.shared._ZN5flash32flash_fwd_splitkv_combine_kernelI23Flash_fwd_kernel_traitsILi128ELi64ELi128ELi4ELb0ELb0EN7cutlass10bfloat16_tE19Flash_kernel_traitsILi128ELi64ELi128ELi4ES3_EELi4ELi7ELb0EEEvNS_16Flash_fwd_paramsE:
	.zero		3584


//--------------------- .nv.shared.reserved.0     --------------------------
	.section	.nv.shared.reserved.0,"aw",@nobits
	.weak		__nv_reservedSMEM_offset_0_alias
	.size		__nv_reservedSMEM_offset_0_alias, 0, 0
	.other		__nv_reservedSMEM_offset_0_alias,@"STO_CUDA_RESERVED_SHARED STV_DEFAULT"
__nv_reservedSMEM_offset_0_alias:
	.zero		0


//--------------------- .nv.global                --------------------------
	.section	.nv.global,"aw",@nobits
.nv.global:
	.type		_ZN79_INTERNAL_73c12ef7_43_flash_fwd_split_hdim128_bf16_causal_sm80_cu_0106449f_30014cute1_E,@object
	.size		_ZN79_INTERNAL_73c12ef7_43_flash_fwd_split_hdim128_bf16_causal_sm80_cu_0106449f_30014cute1_E,(_ZN79_INTERNAL_73c12ef7_43_flash_fwd_split_hdim128_bf16_causal_sm80_cu_0106449f_30014cuda3std3__45__cpo6cbeginE - _ZN79_INTERNAL_73c12ef7_43_flash_fwd_split_hdim128_bf16_causal_sm80_cu_0106449f_30014cute1_E)
_ZN79_INTERNAL_73c12ef7_43_flash_fwd_split_hdim128_bf16_causal_sm80_cu_0106449f_30014cute1_E:
	.zero		1
	.type		_ZN79_INTERNAL_73c12ef7_43_flash_fwd_split_hdim128_bf16_causal_sm80_cu_0106449f_30014cuda3std3__45__cpo6cbeginE,@object
	.size		_ZN79_INTERNAL_73c12ef7_43_flash_fwd_split_hdim128_bf16_causal_sm80_cu_0106449f_30014cuda3std3__45__cpo6cbeginE,(_ZN79_INTERNAL_73c12ef7_43_flash_fwd_split_hdim128_bf16_causal_sm80_cu_0106449f_30014cuda3std3__48in_placeE - _ZN79_INTERNAL_73c12ef7_43_flash_fwd_split_hdim128_bf16_causal_sm80_cu_0106449f_30014cuda3std3__45__cpo6cbeginE)
_ZN79_INTERNAL_73c12ef7_43_flash_fwd_split_hdim128_bf16_causal_sm80_cu_0106449f_30014cuda3std3__45__cpo6cbeginE:
	.zero		1
	.type		_ZN79_INTERNAL_73c12ef7_43_flash_fwd_split_hdim128_bf16_causal_sm80_cu_0106449f_30014cuda3std3__48in_placeE,@object
	.size		_ZN79_INTERNAL_73c12ef7_43_flash_fwd_split_hdim128_bf16_causal_sm80_cu_0106449f_30014cuda3std3__48in_placeE,(_ZN79_INTERNAL_73c12ef7_43_flash_fwd_split_hdim128_bf16_causal_sm80_cu_0106449f_30014cuda3std6ranges3__45__cpo9iter_moveE - _ZN79_INTERNAL_73c12ef7_43_flash_fwd_split_hdim128_bf16_causal_sm80_cu_0106449f_30014cuda3std3__48in_placeE)
_ZN79_INTERNAL_73c12ef7_43_flash_fwd_split_hdim128_bf16_causal_sm80_cu_0106449f_30014cuda3std3__48in_placeE:
	.zero		1
	.type		_ZN79_INTERNAL_73c12ef7_43_flash_fwd_split_hdim128_bf16_causal_sm80_cu_0106449f_30014cuda3std6ranges3__45__cpo9iter_moveE,@object
	.size		_ZN79_INTERNAL_73c12ef7_43_flash_fwd_split_hdim128_bf16_causal_sm80_cu_0106449f_30014cuda3std6ranges3__45__cpo9iter_moveE,(_ZN79_INTERNAL_73c12ef7_43_flash_fwd_split_hdim128_bf16_causal_sm80_cu_0106449f_30014cuda3std3__45__cpo5beginE - _ZN79_INTERNAL_73c12ef7_43_flash_fwd_split_hdim128_bf16_causal_sm80_cu_0106449f_30014cuda3std6ranges3__45__cpo9iter_moveE)
_ZN79_INTERNAL_73c12ef7_43_flash_fwd_split_hdim128_bf16_causal_sm80_cu_0106449f_30014cuda3std6ranges3__45__cpo9iter_moveE:
	.zero		1
	.type		_ZN79_INTERNAL_73c12ef7_43_flash_fwd_split_hdim128_bf16_causal_sm80_cu_0106449f_30014cuda3std3__45__cpo5beginE,@object
	.size		_ZN79_INTERNAL_73c12ef7_43_flash_fwd_split_hdim128_bf16_causal_sm80_cu_0106449f_30014cuda3std3__45__cpo5beginE,(_ZN79_INTERNAL_73c12ef7_43_flash_fwd_split_hdim128_bf16_causal_sm80_cu_0106449f_30014cuda3std3__481_GLOBAL__N__73c12ef7_43_flash_fwd_split_hdim128_bf16_causal_sm80_cu_0106449f_30016ignoreE - _ZN79_INTERNAL_73c12ef7_43_flash_fwd_split_hdim128_bf16_causal_sm80_cu_0106449f_30014cuda3std3__45__cpo5beginE)
_ZN79_INTERNAL_73c12ef7_43_flash_fwd_split_hdim128_bf16_causal_sm80_cu_0106449f_30014cuda3std3__45__cpo5beginE:
	.zero		1
	.type		_ZN79_INTERNAL_73c12ef7_43_flash_fwd_split_hdim128_bf16_causal_sm80_cu_0106449f_30014cuda3std3__481_GLOBAL__N__73c12ef7_43_flash_fwd_split_hdim128_bf16_causal_sm80_cu_0106449f_30016ignoreE,@object
	.size		_ZN79_INTERNAL_73c12ef7_43_flash_fwd_split_hdim128_bf16_causal_sm80_cu_0106449f_30014cuda3std3__481_GLOBAL__N__73c12ef7_43_flash_fwd_split_hdim128_bf16_causal_sm80_cu_0106449f_30016ignoreE,(_ZN79_INTERNAL_73c12ef7_43_flash_fwd_split_hdim128_bf16_causal_sm80_cu_0106449f_30014cute7productE - _ZN79_INTERNAL_73c12ef7_43_flash_fwd_split_hdim128_bf16_causal_sm80_cu_0106449f_30014cuda3std3__481_GLOBAL__N__73c12ef7_43_flash_fwd_split_hdim128_bf16_causal_sm80_cu_0106449f_30016ignoreE)
_ZN79_INTERNAL_73c12ef7_43_flash_fwd_split_hdim128_bf16_causal_sm80_cu_0106449f_30014cuda3std3__481_GLOBAL__N__73c12ef7_43_flash_fwd_split_hdim128_bf16_causal_sm80_cu_0106449f_30016ignoreE:
	.zero		1
	.type		_ZN79_INTERNAL_73c12ef7_43_flash_fwd_split_hdim128_bf16_causal_sm80_cu_0106449f_30014cute7productE,@object
	.size		_ZN79_INTERNAL_73c12ef7_43_flash_fwd_split_hdim128_bf16_causal_sm80_cu_0106449f_30014cute7productE,(_ZN79_INTERNAL_73c12ef7_43_flash_fwd_split_hdim128_bf16_causal_sm80_cu_0106449f_30014cuda3std3__45__cpo3endE - _ZN79_INTERNAL_73c12ef7_43_flash_fwd_split_hdim128_bf16_causal_sm80_cu_0106449f_30014cute7productE)
_ZN79_INTERNAL_73c12ef7_43_flash_fwd_split_hdim128_bf16_causal_sm80_cu_0106449f_30014cute7productE:
	.zero		1
	.type		_ZN79_INTERNAL_73c12ef7_43_flash_fwd_split_hdim128_bf16_causal_sm80_cu_0106449f_30014cuda3std3__45__cpo3endE,@object
	.size		_ZN79_INTERNAL_73c12ef7_43_flash_fwd_split_hdim128_bf16_causal_sm80_cu_0106449f_30014cuda3std3__45__cpo3endE,(_ZN79_INTERNAL_73c12ef7_43_flash_fwd_split_hdim128_bf16_causal_sm80_cu_0106449f_30014cuda3std3__419piecewise_constructE - _ZN79_INTERNAL_73c12ef7_43_flash_fwd_split_hdim128_bf16_causal_sm80_cu_0106449f_30014cuda3std3__45__cpo3endE)
_ZN79_INTERNAL_73c12ef7_43_flash_fwd_split_hdim128_bf16_causal_sm80_cu_0106449f_30014cuda3std3__45__cpo3endE:
	.zero		1
	.type		_ZN79_INTERNAL_73c12ef7_43_flash_fwd_split_hdim128_bf16_causal_sm80_cu_0106449f_30014cuda3std3__419piecewise_constructE,@object
	.size		_ZN79_INTERNAL_73c12ef7_43_flash_fwd_split_hdim128_bf16_causal_sm80_cu_0106449f_30014cuda3std3__419piecewise_constructE,(_ZN79_INTERNAL_73c12ef7_43_flash_fwd_split_hdim128_bf16_causal_sm80_cu_0106449f_30014cuda3std3__45__cpo4cendE - _ZN79_INTERNAL_73c12ef7_43_flash_fwd_split_hdim128_bf16_causal_sm80_cu_0106449f_30014cuda3std3__419piecewise_constructE)
_ZN79_INTERNAL_73c12ef7_43_flash_fwd_split_hdim128_bf16_causal_sm80_cu_0106449f_30014cuda3std3__419piecewise_constructE:
	.zero		1
	.type		_ZN79_INTERNAL_73c12ef7_43_flash_fwd_split_hdim128_bf16_causal_sm80_cu_0106449f_30014cuda3std3__45__cpo4cendE,@object
	.size		_ZN79_INTERNAL_73c12ef7_43_flash_fwd_split_hdim128_bf16_causal_sm80_cu_0106449f_30014cuda3std3__45__cpo4cendE,(_ZN79_INTERNAL_73c12ef7_43_flash_fwd_split_hdim128_bf16_causal_sm80_cu_0106449f_30014cuda3std6ranges3__45__cpo4swapE - _ZN79_INTERNAL_73c12ef7_43_flash_fwd_split_hdim128_bf16_causal_sm80_cu_0106449f_30014cuda3std3__45__cpo4cendE)
_ZN79_INTERNAL_73c12ef7_43_flash_fwd_split_hdim128_bf16_causal_sm80_cu_0106449f_30014cuda3std3__45__cpo4cendE:
	.zero		1
	.type		_ZN79_INTERNAL_73c12ef7_43_flash_fwd_split_hdim128_bf16_causal_sm80_cu_0106449f_30014cuda3std6ranges3__45__cpo4swapE,@object
	.size		_ZN79_INTERNAL_73c12ef7_43_flash_fwd_split_hdim128_bf16_causal_sm80_cu_0106449f_30014cuda3std6ranges3__45__cpo4swapE,(.L_7 - _ZN79_INTERNAL_73c12ef7_43_flash_fwd_split_hdim128_bf16_causal_sm80_cu_0106449f_30014cuda3std6ranges3__45__cpo4swapE)
_ZN79_INTERNAL_73c12ef7_43_flash_fwd_split_hdim128_bf16_causal_sm80_cu_0106449f_30014cuda3std6ranges3__45__cpo4swapE:
	.zero		1
.L_7:


//--------------------- .nv.shared._ZN5flash32flash_fwd_splitkv_combine_kernelI23Flash_fwd_kernel_traitsILi128ELi64ELi128ELi4ELb0ELb0EN7cutlass10bfloat16_tE19Flash_kernel_traitsILi128ELi64ELi128ELi4ES3_EELi4ELi6ELb0EEEvNS_16Flash_fwd_paramsE --------------------------
	.section	.nv.shared._ZN5flash32flash_fwd_splitkv_combine_kernelI23Flash_fwd_kernel_traitsILi128ELi64ELi128ELi4ELb0ELb0EN7cutlass10bfloat16_tE19Flash_kernel_traitsILi128ELi64ELi128ELi4ES3_EELi4ELi6ELb0EEEvNS_16Flash_fwd_paramsE,"aw",@nobits
	.sectionflags	@""
	.align	16
.nv.shared._ZN5flash32flash_fwd_splitkv_combine_kernelI23Flash_fwd_kernel_traitsILi128ELi64ELi128ELi4ELb0ELb0EN7cutlass10bfloat16_tE19Flash_kernel_traitsILi128ELi64ELi128ELi4ES3_EELi4ELi6ELb0EEEvNS_16Flash_fwd_paramsE:
	.zero		2304


//--------------------- .nv.shared._ZN5flash32flash_fwd_splitkv_combine_kernelI23Flash_fwd_kernel_traitsILi128ELi64ELi128ELi4ELb0ELb0EN7cutlass10bfloat16_tE19Flash_kernel_traitsILi128ELi64ELi128ELi4ES3_EELi4ELi5ELb0EEEvNS_16Flash_fwd_paramsE --------------------------
	.section	.nv.shared._ZN5flash32flash_fwd_splitkv_combine_kernelI23Flash_fwd_kernel_traitsILi128ELi64ELi128ELi4ELb0ELb0EN7cutlass10bfloat16_tE19Flash_kernel_traitsILi128ELi64ELi128ELi4ES3_EELi4ELi5ELb0EEEvNS_16Flash_fwd_paramsE,"aw",@nobits
	.sectionflags	@""
	.align	16
.nv.shared._ZN5flash32flash_fwd_splitkv_combine_kernelI23Flash_fwd_kernel_traitsILi128ELi64ELi128ELi4ELb0ELb0EN7cutlass10bfloat16_tE19Flash_kernel_traitsILi128ELi64ELi128ELi4ES3_EELi4ELi5ELb0EEEvNS_16Flash_fwd_paramsE:
	.zero		1664


//--------------------- .nv.shared._ZN5flash32flash_fwd_splitkv_combine_kernelI23Flash_fwd_kernel_traitsILi128ELi64ELi128ELi4ELb0ELb0EN7cutlass10bfloat16_tE19Flash_kernel_traitsILi128ELi64ELi128ELi4ES3_EELi4ELi4ELb0EEEvNS_16Flash_fwd_paramsE --------------------------
	.section	.nv.shared._ZN5flash32flash_fwd_splitkv_combine_kernelI23Flash_fwd_kernel_traitsILi128ELi64ELi128ELi4ELb0ELb0EN7cutlass10bfloat16_tE19Flash_kernel_traitsILi128ELi64ELi128ELi4ES3_EELi4ELi4ELb0EEEvNS_16Flash_fwd_paramsE,"aw",@nobits
	.sectionflags	@""
	.align	16
.nv.shared._ZN5flash32flash_fwd_splitkv_combine_kernelI23Flash_fwd_kernel_traitsILi128ELi64ELi128ELi4ELb0ELb0EN7cutlass10bfloat16_tE19Flash_kernel_traitsILi128ELi64ELi128ELi4ES3_EELi4ELi4ELb0EEEvNS_16Flash_fwd_paramsE:
	.zero		1344


//--------------------- .nv.shared._ZN5flash32flash_fwd_splitkv_combine_kernelI23Flash_fwd_kernel_traitsILi128ELi64ELi128ELi4ELb0ELb0EN7cutlass10bfloat16_tE19Flash_kernel_traitsILi128ELi64ELi128ELi4ES3_EELi4ELi3ELb0EEEvNS_16Flash_fwd_paramsE --------------------------
	.section	.nv.shared._ZN5flash32flash_fwd_splitkv_combine_kernelI23Flash_fwd_kernel_traitsILi128ELi64ELi128ELi4ELb0ELb0EN7cutlass10bfloat16_tE19Flash_kernel_traitsILi128ELi64ELi128ELi4ES3_EELi4ELi3ELb0EEEvNS_16Flash_fwd_paramsE,"aw",@nobits
	.sectionflags	@""
	.align	16
.nv.shared._ZN5flash32flash_fwd_splitkv_combine_kernelI23Flash_fwd_kernel_traitsILi128ELi64ELi128ELi4ELb0ELb0EN7cutlass10bfloat16_tE19Flash_kernel_traitsILi128ELi64ELi128ELi4ES3_EELi4ELi3ELb0EEEvNS_16Flash_fwd_paramsE:
	.zero		1184


//--------------------- .nv.shared._ZN5flash32flash_fwd_splitkv_combine_kernelI23Flash_fwd_kernel_traitsILi128ELi64ELi128ELi4ELb0ELb0EN7cutlass10bfloat16_tE19Flash_kernel_traitsILi128ELi64ELi128ELi4ES3_EELi4ELi2ELb0EEEvNS_16Flash_fwd_paramsE --------------------------
	.section	.nv.shared._ZN5flash32flash_fwd_splitkv_combine_kernelI23Flash_fwd_kernel_traitsILi128ELi64ELi128ELi4ELb0ELb0EN7cutlass10bfloat16_tE19Flash_kernel_traitsILi128ELi64ELi128ELi4ES3_EELi4ELi2ELb0EEEvNS_16Flash_fwd_paramsE,"aw",@nobits
	.sectionflags	@""
	.align	16
.nv.shared._ZN5flash32flash_fwd_splitkv_combine_kernelI23Flash_fwd_kernel_traitsILi128ELi64ELi128ELi4ELb0ELb0EN7cutlass10bfloat16_tE19Flash_kernel_traitsILi128ELi64ELi128ELi4ES3_EELi4ELi2ELb0EEEvNS_16Flash_fwd_paramsE:
	.zero		1104


//--------------------- .nv.shared._ZN5flash32flash_fwd_splitkv_combine_kernelI23Flash_fwd_kernel_traitsILi128ELi64ELi128ELi4ELb0ELb0EN7cutlass10bfloat16_tE19Flash_kernel_traitsILi128ELi64ELi128ELi4ES3_EELi4ELi1ELb0EEEvNS_16Flash_fwd_paramsE --------------------------
	.section	.nv.shared._ZN5flash32flash_fwd_splitkv_combine_kernelI23Flash_fwd_kernel_traitsILi128ELi64ELi128ELi4ELb0ELb0EN7cutlass10bfloat16_tE19Flash_kernel_traitsILi128ELi64ELi128ELi4ES3_EELi4ELi1ELb0EEEvNS_16Flash_fwd_paramsE,"aw",@nobits
	.sectionflags	@""
	.align	16
.nv.shared._ZN5flash32flash_fwd_splitkv_combine_kernelI23Flash_fwd_kernel_traitsILi128ELi64ELi128ELi4ELb0ELb0EN7cutlass10bfloat16_tE19Flash_kernel_traitsILi128ELi64ELi128ELi4ES3_EELi4ELi1ELb0EEEvNS_16Flash_fwd_paramsE:
	.zero		1072


//--------------------- .nv.shared._ZN5flash32flash_fwd_splitkv_combine_kernelI23Flash_fwd_kernel_traitsILi128ELi64ELi128ELi4ELb0ELb0EN7cutlass10bfloat16_tE19Flash_kernel_traitsILi128ELi64ELi128ELi4ES3_EELi4ELi7ELb1EEEvNS_16Flash_fwd_paramsE --------------------------
	.section	.nv.shared._ZN5flash32flash_fwd_splitkv_combine_kernelI23Flash_fwd_kernel_traitsILi128ELi64ELi128ELi4ELb0ELb0EN7cutlass10bfloat16_tE19Flash_kernel_traitsILi128ELi64ELi128ELi4ES3_EELi4ELi7ELb1EEEvNS_16Flash_fwd_paramsE,"aw",@nobits
	.sectionflags	@""
	.align	16
.nv.shared._ZN5flash32flash_fwd_splitkv_combine_kernelI23Flash_fwd_kernel_traitsILi128ELi64ELi128ELi4ELb0ELb0EN7cutlass10bfloat16_tE19Flash_kernel_traitsILi128ELi64ELi128ELi4ES3_EELi4ELi7ELb1EEEvNS_16Flash_fwd_paramsE:
	.zero		3584


//--------------------- .nv.shared._ZN5flash32flash_fwd_splitkv_combine_kernelI23Flash_fwd_kernel_traitsILi128ELi64ELi128ELi4ELb0ELb0EN7cutlass10bfloat16_tE19Flash_kernel_traitsILi128ELi64ELi128ELi4ES3_EELi4ELi6ELb1EEEvNS_16Flash_fwd_paramsE --------------------------
	.section	.nv.shared._ZN5flash32flash_fwd_splitkv_combine_kernelI23Flash_fwd_kernel_traitsILi128ELi64ELi128ELi4ELb0ELb0EN7cutlass10bfloat16_tE19Flash_kernel_traitsILi128ELi64ELi128ELi4ES3_EELi4ELi6ELb1EEEvNS_16Flash_fwd_paramsE,"aw",@nobits
	.sectionflags	@""
	.align	16
.nv.shared._ZN5flash32flash_fwd_splitkv_combine_kernelI23Flash_fwd_kernel_traitsILi128ELi64ELi128ELi4ELb0ELb0EN7cutlass10bfloat16_tE19Flash_kernel_traitsILi128ELi64ELi128ELi4ES3_EELi4ELi6ELb1EEEvNS_16Flash_fwd_paramsE:
	.zero		2304


//--------------------- .nv.shared._ZN5flash32flash_fwd_splitkv_combine_kernelI23Flash_fwd_kernel_traitsILi128ELi64ELi128ELi4ELb0ELb0EN7cutlass10bfloat16_tE19Flash_kernel_traitsILi128ELi64ELi128ELi4ES3_EELi4ELi5ELb1EEEvNS_16Flash_fwd_paramsE --------------------------
	.section	.nv.shared._ZN5flash32flash_fwd_splitkv_combine_kernelI23Flash_fwd_kernel_traitsILi128ELi64ELi128ELi4ELb0ELb0EN7cutlass10bfloat16_tE19Flash_kernel_traitsILi128ELi64ELi128ELi4ES3_EELi4ELi5ELb1EEEvNS_16Flash_fwd_paramsE,"aw",@nobits
	.sectionflags	@""
	.align	16
.nv.shared._ZN5flash32flash_fwd_splitkv_combine_kernelI23Flash_fwd_kernel_traitsILi128ELi64ELi128ELi4ELb0ELb0EN7cutlass10bfloat16_tE19Flash_kernel_traitsILi128ELi64ELi128ELi4ES3_EELi4ELi5ELb1EEEvNS_16Flash_fwd_paramsE:
	.zero		1664


//--------------------- .nv.shared._ZN5flash32flash_fwd_splitkv_combine_kernelI23Flash_fwd_kernel_traitsILi128ELi64ELi128ELi4ELb0ELb0EN7cutlass10bfloat16_tE19Flash_kernel_traitsILi128ELi64ELi128ELi4ES3_EELi4ELi4ELb1EEEvNS_16Flash_fwd_paramsE --------------------------
	.section	.nv.shared._ZN5flash32flash_fwd_splitkv_combine_kernelI23Flash_fwd_kernel_traitsILi128ELi64ELi128ELi4ELb0ELb0EN7cutlass10bfloat16_tE19Flash_kernel_traitsILi128ELi64ELi128ELi4ES3_EELi4ELi4ELb1EEEvNS_16Flash_fwd_paramsE,"aw",@nobits
	.sectionflags	@""
	.align	16
.nv.shared._ZN5flash32flash_fwd_splitkv_combine_kernelI23Flash_fwd_kernel_traitsILi128ELi64ELi128ELi4ELb0ELb0EN7cutlass10bfloat16_tE19Flash_kernel_traitsILi128ELi64ELi128ELi4ES3_EELi4ELi4ELb1EEEvNS_16Flash_fwd_paramsE:
	.zero		1344


//--------------------- .nv.shared._ZN5flash32flash_fwd_splitkv_combine_kernelI23Flash_fwd_kernel_traitsILi128ELi64ELi128ELi4ELb0ELb0EN7cutlass10bfloat16_tE19Flash_kernel_traitsILi128ELi64ELi128ELi4ES3_EELi4ELi3ELb1EEEvNS_16Flash_fwd_paramsE --------------------------
	.section	.nv.shared._ZN5flash32flash_fwd_splitkv_combine_kernelI23Flash_fwd_kernel_traitsILi128ELi64ELi128ELi4ELb0ELb0EN7cutlass10bfloat16_tE19Flash_kernel_traitsILi128ELi64ELi128ELi4ES3_EELi4ELi3ELb1EEEvNS_16Flash_fwd_paramsE,"aw",@nobits
	.sectionflags	@""
	.align	16
.nv.shared._ZN5flash32flash_fwd_splitkv_combine_kernelI23Flash_fwd_kernel_traitsILi128ELi64ELi128ELi4ELb0ELb0EN7cutlass10bfloat16_tE19Flash_kernel_traitsILi128ELi64ELi128ELi4ES3_EELi4ELi3ELb1EEEvNS_16Flash_fwd_paramsE:
	.zero		1184


//--------------------- .nv.shared._ZN5flash32flash_fwd_splitkv_combine_kernelI23Flash_fwd_kernel_traitsILi128ELi64ELi128ELi4ELb0ELb0EN7cutlass10bfloat16_tE19Flash_kernel_traitsILi128ELi64ELi128ELi4ES3_EELi4ELi2ELb1EEEvNS_16Flash_fwd_paramsE --------------------------
	.section	.nv.shared._ZN5flash32flash_fwd_splitkv_combine_kernelI23Flash_fwd_kernel_traitsILi128ELi64ELi128ELi4ELb0ELb0EN7cutlass10bfloat16_tE19Flash_kernel_traitsILi128ELi64ELi128ELi4ES3_EELi4ELi2ELb1EEEvNS_16Flash_fwd_paramsE,"aw",@nobits
	.sectionflags	@""
	.align	16
.nv.shared._ZN5flash32flash_fwd_splitkv_combine_kernelI23Flash_fwd_kernel_traitsILi128ELi64ELi128ELi4ELb0ELb0EN7cutlass10bfloat16_tE19Flash_kernel_traitsILi128ELi64ELi128ELi4ES3_EELi4ELi2ELb1EEEvNS_16Flash_fwd_paramsE:
	.zero		1104


//--------------------- .nv.shared._ZN5flash32flash_fwd_splitkv_combine_kernelI23Flash_fwd_kernel_traitsILi128ELi64ELi128ELi4ELb0ELb0EN7cutlass10bfloat16_tE19Flash_kernel_traitsILi128ELi64ELi128ELi4ES3_EELi4ELi1ELb1EEEvNS_16Flash_fwd_paramsE --------------------------
	.section	.nv.shared._ZN5flash32flash_fwd_splitkv_combine_kernelI23Flash_fwd_kernel_traitsILi128ELi64ELi128ELi4ELb0ELb0EN7cutlass10bfloat16_tE19Flash_kernel_traitsILi128ELi64ELi128ELi4ES3_EELi4ELi1ELb1EEEvNS_16Flash_fwd_paramsE,"aw",@nobits
	.sectionflags	@""
	.align	16
.nv.shared._ZN5flash32flash_fwd_splitkv_combine_kernelI23Flash_fwd_kernel_traitsILi128ELi64ELi128ELi4ELb0ELb0EN7cutlass10bfloat16_tE19Flash_kernel_traitsILi128ELi64ELi128ELi4ES3_EELi4ELi1ELb1EEEvNS_16Flash_fwd_paramsE:
	.zero		1072


//--------------------- .nv.shared._ZN5flash24flash_fwd_splitkv_kernelI23Flash_fwd_kernel_traitsILi128ELi64ELi128ELi4ELb0ELb0EN7cutlass10bfloat16_tE19Flash_kernel_traitsILi128ELi64ELi128ELi4ES3_EELb1ELb0ELb0ELb0ELb0ELb0ELb0ELb0EEEvNS_16Flash_fwd_paramsE --------------------------
	.section	.nv.shared._ZN5flash24flash_fwd_splitkv_kernelI23Flash_fwd_kernel_traitsILi128ELi64ELi128ELi4ELb0ELb0EN7cutlass10bfloat16_tE19Flash_kernel_traitsILi128ELi64ELi128ELi4ES3_EELb1ELb0ELb0ELb0ELb0ELb0ELb0ELb0EEEvNS_16Flash_fwd_paramsE,"aw",@nobits
	.sectionflags	@""
	.align	16
	.zero		1024


//--------------------- .nv.shared._ZN5flash24flash_fwd_splitkv_kernelI23Flash_fwd_kernel_traitsILi128ELi64ELi128ELi4ELb0ELb0EN7cutlass10bfloat16_tE19Flash_kernel_traitsILi128ELi64ELi128ELi4ES3_EELb1ELb0ELb0ELb0ELb0ELb1ELb0ELb0EEEvNS_16Flash_fwd_paramsE --------------------------
	.section	.nv.shared._ZN5flash24flash_fwd_splitkv_kernelI23Flash_fwd_kernel_traitsILi128ELi64ELi128ELi4ELb0ELb0EN7cutlass10bfloat16_tE19Flash_kernel_traitsILi128ELi64ELi128ELi4ES3_EELb1ELb0ELb0ELb0ELb0ELb1ELb0ELb0EEEvNS_16Flash_fwd_paramsE,"aw",@nobits
	.sectionflags	@""
	.align	16
	.zero		1024


//--------------------- .nv.shared._ZN5flash24flash_fwd_splitkv_kernelI23Flash_fwd_kernel_traitsILi128ELi64ELi128ELi4ELb0ELb0EN7cutlass10bfloat16_tE19Flash_kernel_traitsILi128ELi64ELi128ELi4ES3_EELb1ELb0ELb0ELb0ELb0ELb0ELb0ELb1EEEvNS_16Flash_fwd_paramsE --------------------------
	.section	.nv.shared._ZN5flash24flash_fwd_splitkv_kernelI23Flash_fwd_kernel_traitsILi128ELi64ELi128ELi4ELb0ELb0EN7cutlass10bfloat16_tE19Flash_kernel_traitsILi128ELi64ELi128ELi4ES3_EELb1ELb0ELb0ELb0ELb0ELb0ELb0ELb1EEEvNS_16Flash_fwd_paramsE,"aw",@nobits
	.sectionflags	@""
	.align	16
	.zero		1024


//--------------------- .nv.shared._ZN5flash24flash_fwd_splitkv_kernelI23Flash_fwd_kernel_traitsILi128ELi64ELi128ELi4ELb0ELb0EN7cutlass10bfloat16_tE19Flash_kernel_traitsILi128ELi64ELi128ELi4ES3_EELb1ELb0ELb0ELb0ELb0ELb1ELb0ELb1EEEvNS_16Flash_fwd_paramsE --------------------------
	.section	.nv.shared._ZN5flash24flash_fwd_splitkv_kernelI23Flash_fwd_kernel_traitsILi128ELi64ELi128ELi4ELb0ELb0EN7cutlass10bfloat16_tE19Flash_kernel_traitsILi128ELi64ELi128ELi4ES3_EELb1ELb0ELb0ELb0ELb0ELb1ELb0ELb1EEEvNS_16Flash_fwd_paramsE,"aw",@nobits
	.sectionflags	@""
	.align	16
	.zero		1024


//--------------------- .nv.shared._ZN5flash24flash_fwd_splitkv_kernelI23Flash_fwd_kernel_traitsILi128ELi64ELi128ELi4ELb0ELb0EN7cutlass10bfloat16_tE19Flash_kernel_traitsILi128ELi64ELi128ELi4ES3_EELb1ELb0ELb0ELb0ELb0ELb0ELb1ELb0EEEvNS_16Flash_fwd_paramsE --------------------------
	.section	.nv.shared._ZN5flash24flash_fwd_splitkv_kernelI23Flash_fwd_kernel_traitsILi128ELi64ELi128ELi4ELb0ELb0EN7cutlass10bfloat16_tE19Flash_kernel_traitsILi128ELi64ELi128ELi4ES3_EELb1ELb0ELb0ELb0ELb0ELb0ELb1ELb0EEEvNS_16Flash_fwd_paramsE,"aw",@nobits
	.sectionflags	@""
	.align	16
	.zero		1024


//--------------------- .nv.shared._ZN5flash24flash_fwd_splitkv_kernelI23Flash_fwd_kernel_traitsILi128ELi64ELi128ELi4ELb0ELb0EN7cutlass10bfloat16_tE19Flash_kernel_traitsILi128ELi64ELi128ELi4ES3_EELb1ELb0ELb0ELb0ELb0ELb1ELb1ELb0EEEvNS_16Flash_fwd_paramsE --------------------------
	.section	.nv.shared._ZN5flash24flash_fwd_splitkv_kernelI23Flash_fwd_kernel_traitsILi128ELi64ELi128ELi4ELb0ELb0EN7cutlass10bfloat16_tE19Flash_kernel_traitsILi128ELi64ELi128ELi4ES3_EELb1ELb0ELb0ELb0ELb0ELb1ELb1ELb0EEEvNS_16Flash_fwd_paramsE,"aw",@nobits
	.sectionflags	@""
	.align	16
	.zero		1024


//--------------------- .nv.shared._ZN5flash24flash_fwd_splitkv_kernelI23Flash_fwd_kernel_traitsILi128ELi64ELi128ELi4ELb0ELb0EN7cutlass10bfloat16_tE19Flash_kernel_traitsILi128ELi64ELi128ELi4ES3_EELb1ELb0ELb0ELb0ELb0ELb0ELb1ELb1EEEvNS_16Flash_fwd_paramsE --------------------------
	.section	.nv.shared._ZN5flash24flash_fwd_splitkv_kernelI23Flash_fwd_kernel_traitsILi128ELi64ELi128ELi4ELb0ELb0EN7cutlass10bfloat16_tE19Flash_kernel_traitsILi128ELi64ELi128ELi4ES3_EELb1ELb0ELb0ELb0ELb0ELb0ELb1ELb1EEEvNS_16Flash_fwd_paramsE,"aw",@nobits
	.sectionflags	@""
	.align	16
	.zero		1024


//--------------------- .nv.shared._ZN5flash24flash_fwd_splitkv_kernelI23Flash_fwd_kernel_traitsILi128ELi64ELi128ELi4ELb0ELb0EN7cutlass10bfloat16_tE19Flash_kernel_traitsILi128ELi64ELi128ELi4ES3_EELb1ELb0ELb0ELb0ELb0ELb1ELb1ELb1EEEvNS_16Flash_fwd_paramsE --------------------------
	.section	.nv.shared._ZN5flash24flash_fwd_splitkv_kernelI23Flash_fwd_kernel_traitsILi128ELi64ELi128ELi4ELb0ELb0EN7cutlass10bfloat16_tE19Flash_kernel_traitsILi128ELi64ELi128ELi4ES3_EELb1ELb0ELb0ELb0ELb0ELb1ELb1ELb1EEEvNS_16Flash_fwd_paramsE,"aw",@nobits
	.sectionflags	@""
	.align	16
	.zero		1024


//--------------------- .nv.shared._ZN5flash24flash_fwd_splitkv_kernelI23Flash_fwd_kernel_traitsILi128ELi64ELi128ELi4ELb0ELb0EN7cutlass10bfloat16_tE19Flash_kernel_traitsILi128ELi64ELi128ELi4ES3_EELb1ELb0ELb0ELb1ELb1ELb0ELb0ELb0EEEvNS_16Flash_fwd_paramsE --------------------------
	.section	.nv.shared._ZN5flash24flash_fwd_splitkv_kernelI23Flash_fwd_kernel_traitsILi128ELi64ELi128ELi4ELb0ELb0EN7cutlass10bfloat16_tE19Flash_kernel_traitsILi128ELi64ELi128ELi4ES3_EELb1ELb0ELb0ELb1ELb1ELb0ELb0ELb0EEEvNS_16Flash_fwd_paramsE,"aw",@nobits
	.sectionflags	@""
	.align	16
	.zero		1024


//--------------------- .nv.shared._ZN5flash24flash_fwd_splitkv_kernelI23Flash_fwd_kernel_traitsILi128ELi64ELi128ELi4ELb0ELb0EN7cutlass10bfloat16_tE19Flash_kernel_traitsILi128ELi64ELi128ELi4ES3_EELb1ELb0ELb0ELb1ELb1ELb1ELb0ELb0EEEvNS_16Flash_fwd_paramsE --------------------------
	.section	.nv.shared._ZN5flash24flash_fwd_splitkv_kernelI23Flash_fwd_kernel_traitsILi128ELi64ELi128ELi4ELb0ELb0EN7cutlass10bfloat16_tE19Flash_kernel_traitsILi128ELi64ELi128ELi4ES3_EELb1ELb0ELb0ELb1ELb1ELb1ELb0ELb0EEEvNS_16Flash_fwd_paramsE,"aw",@nobits
	.sectionflags	@""
	.align	16
	.zero		1024


//--------------------- .nv.shared._ZN5flash24flash_fwd_splitkv_kernelI23Flash_fwd_kernel_traitsILi128ELi64ELi128ELi4ELb0ELb0EN7cutlass10bfloat16_tE19Flash_kernel_traitsILi128ELi64ELi128ELi4ES3_EELb1ELb0ELb0ELb1ELb1ELb0ELb1ELb0EEEvNS_16Flash_fwd_paramsE --------------------------
	.section	.nv.shared._ZN5flash24flash_fwd_splitkv_kernelI23Flash_fwd_kernel_traitsILi128ELi64ELi128ELi4ELb0ELb0EN7cutlass10bfloat16_tE19Flash_kernel_traitsILi128ELi64ELi128ELi4ES3_EELb1ELb0ELb0ELb1ELb1ELb0ELb1ELb0EEEvNS_16Flash_fwd_paramsE,"aw",@nobits
	.sectionflags	@""
	.align	16
	.zero		1024


//--------------------- .nv.shared._ZN5flash24flash_fwd_splitkv_kernelI23Flash_fwd_kernel_traitsILi128ELi64ELi128ELi4ELb0ELb0EN7cutlass10bfloat16_tE19Flash_kernel_traitsILi128ELi64ELi128ELi4ES3_EELb1ELb0ELb0ELb1ELb1ELb1ELb1ELb0EEEvNS_16Flash_fwd_paramsE --------------------------
	.section	.nv.shared._ZN5flash24flash_fwd_splitkv_kernelI23Flash_fwd_kernel_traitsILi128ELi64ELi128ELi4ELb0ELb0EN7cutlass10bfloat16_tE19Flash_kernel_traitsILi128ELi64ELi128ELi4ES3_EELb1ELb0ELb0ELb1ELb1ELb1ELb1ELb0EEEvNS_16Flash_fwd_paramsE,"aw",@nobits
	.sectionflags	@""
	.align	16
	.zero		1024


//--------------------- .nv.shared._ZN5flash24flash_fwd_splitkv_kernelI23Flash_fwd_kernel_traitsILi128ELi64ELi128ELi4ELb0ELb0EN7cutlass10bfloat16_tE19Flash_kernel_traitsILi128ELi64ELi128ELi4ES3_EELb1ELb0ELb0ELb0ELb1ELb0ELb0ELb0EEEvNS_16Flash_fwd_paramsE --------------------------
	.section	.nv.shared._ZN5flash24flash_fwd_splitkv_kernelI23Flash_fwd_kernel_traitsILi128ELi64ELi128ELi4ELb0ELb0EN7cutlass10bfloat16_tE19Flash_kernel_traitsILi128ELi64ELi128ELi4ES3_EELb1ELb0ELb0ELb0ELb1ELb0ELb0ELb0EEEvNS_16Flash_fwd_paramsE,"aw",@nobits
	.sectionflags	@""
	.align	16
	.zero		1024


//--------------------- .nv.shared._ZN5flash24flash_fwd_splitkv_kernelI23Flash_fwd_kernel_traitsILi128ELi64ELi128ELi4ELb0ELb0EN7cutlass10bfloat16_tE19Flash_kernel_traitsILi128ELi64ELi128ELi4ES3_EELb1ELb0ELb0ELb0ELb1ELb1ELb0ELb0EEEvNS_16Flash_fwd_paramsE --------------------------
	.section	.nv.shared._ZN5flash24flash_fwd_splitkv_kernelI23Flash_fwd_kernel_traitsILi128ELi64ELi128ELi4ELb0ELb0EN7cutlass10bfloat16_tE19Flash_kernel_traitsILi128ELi64ELi128ELi4ES3_EELb1ELb0ELb0ELb0ELb1ELb1ELb0ELb0EEEvNS_16Flash_fwd_paramsE,"aw",@nobits
	.sectionflags	@""
	.align	16
	.zero		1024


//--------------------- .nv.shared._ZN5flash24flash_fwd_splitkv_kernelI23Flash_fwd_kernel_traitsILi128ELi64ELi128ELi4ELb0ELb0EN7cutlass10bfloat16_tE19Flash_kernel_traitsILi128ELi64ELi128ELi4ES3_EELb1ELb0ELb1ELb0ELb0ELb0ELb0ELb0EEEvNS_16Flash_fwd_paramsE --------------------------
	.section	.nv.shared._ZN5flash24flash_fwd_splitkv_kernelI23Flash_fwd_kernel_traitsILi128ELi64ELi128ELi4ELb0ELb0EN7cutlass10bfloat16_tE19Flash_kernel_traitsILi128ELi64ELi128ELi4ES3_EELb1ELb0ELb1ELb0ELb0ELb0ELb0ELb0EEEvNS_16Flash_fwd_paramsE,"aw",@nobits
	.sectionflags	@""
	.align	16
	.zero		1024


//--------------------- .nv.shared._ZN5flash24flash_fwd_splitkv_kernelI23Flash_fwd_kernel_traitsILi128ELi64ELi128ELi4ELb0ELb0EN7cutlass10bfloat16_tE19Flash_kernel_traitsILi128ELi64ELi128ELi4ES3_EELb1ELb0ELb1ELb0ELb0ELb1ELb0ELb0EEEvNS_16Flash_fwd_paramsE --------------------------
	.section	.nv.shared._ZN5flash24flash_fwd_splitkv_kernelI23Flash_fwd_kernel_traitsILi128ELi64ELi128ELi4ELb0ELb0EN7cutlass10bfloat16_tE19Flash_kernel_traitsILi128ELi64ELi128ELi4ES3_EELb1ELb0ELb1ELb0ELb0ELb1ELb0ELb0EEEvNS_16Flash_fwd_paramsE,"aw",@nobits
	.sectionflags	@""
	.align	16
	.zero		1024


//--------------------- .nv.shared._ZN5flash24flash_fwd_splitkv_kernelI23Flash_fwd_kernel_traitsILi128ELi64ELi128ELi4ELb0ELb0EN7cutlass10bfloat16_tE19Flash_kernel_traitsILi128ELi64ELi128ELi4ES3_EELb1ELb0ELb0ELb0ELb1ELb0ELb0ELb1EEEvNS_16Flash_fwd_paramsE --------------------------
	.section	.nv.shared._ZN5flash24flash_fwd_splitkv_kernelI23Flash_fwd_kernel_traitsILi128ELi64ELi128ELi4ELb0ELb0EN7cutlass10bfloat16_tE19Flash_kernel_traitsILi128ELi64ELi128ELi4ES3_EELb1ELb0ELb0ELb0ELb1ELb0ELb0ELb1EEEvNS_16Flash_fwd_paramsE,"aw",@nobits
	.sectionflags	@""
	.align	16
	.zero		1024


//--------------------- .nv.shared._ZN5flash24flash_fwd_splitkv_kernelI23Flash_fwd_kernel_traitsILi128ELi64ELi128ELi4ELb0ELb0EN7cutlass10bfloat16_tE19Flash_kernel_traitsILi128ELi64ELi128ELi4ES3_EELb1ELb0ELb0ELb0ELb1ELb1ELb0ELb1EEEvNS_16Flash_fwd_paramsE --------------------------
	.section	.nv.shared._ZN5flash24flash_fwd_splitkv_kernelI23Flash_fwd_kernel_traitsILi128ELi64ELi128ELi4ELb0ELb0EN7cutlass10bfloat16_tE19Flash_kernel_traitsILi128ELi64ELi128ELi4ES3_EELb1ELb0ELb0ELb0ELb1ELb1ELb0ELb1EEEvNS_16Flash_fwd_paramsE,"aw",@nobits
	.sectionflags	@""
	.align	16
	.zero		1024


//--------------------- .nv.shared._ZN5flash24flash_fwd_splitkv_kernelI23Flash_fwd_kernel_traitsILi128ELi64ELi128ELi4ELb0ELb0EN7cutlass10bfloat16_tE19Flash_kernel_traitsILi128ELi64ELi128ELi4ES3_EELb1ELb0ELb1ELb0ELb0ELb0ELb0ELb1EEEvNS_16Flash_fwd_paramsE --------------------------
	.section	.nv.shared._ZN5flash24flash_fwd_splitkv_kernelI23Flash_fwd_kernel_traitsILi128ELi64ELi128ELi4ELb0ELb0EN7cutlass10bfloat16_tE19Flash_kernel_traitsILi128ELi64ELi128ELi4ES3_EELb1ELb0ELb1ELb0ELb0ELb0ELb0ELb1EEEvNS_16Flash_fwd_paramsE,"aw",@nobits
	.sectionflags	@""
	.align	16
	.zero		1024


//--------------------- .nv.shared._ZN5flash24flash_fwd_splitkv_kernelI23Flash_fwd_kernel_traitsILi128ELi64ELi128ELi4ELb0ELb0EN7cutlass10bfloat16_tE19Flash_kernel_traitsILi128ELi64ELi128ELi4ES3_EELb1ELb0ELb1ELb0ELb0ELb1ELb0ELb1EEEvNS_16Flash_fwd_paramsE --------------------------
	.section	.nv.shared._ZN5flash24flash_fwd_splitkv_kernelI23Flash_fwd_kernel_traitsILi128ELi64ELi128ELi4ELb0ELb0EN7cutlass10bfloat16_tE19Flash_kernel_traitsILi128ELi64ELi128ELi4ES3_EELb1ELb0ELb1ELb0ELb0ELb1ELb0ELb1EEEvNS_16Flash_fwd_paramsE,"aw",@nobits
	.sectionflags	@""
	.align	16
	.zero		1024


//--------------------- .nv.shared._ZN5flash24flash_fwd_splitkv_kernelI23Flash_fwd_kernel_traitsILi128ELi64ELi128ELi4ELb0ELb0EN7cutlass10bfloat16_tE19Flash_kernel_traitsILi128ELi64ELi128ELi4ES3_EELb1ELb0ELb0ELb0ELb1ELb0ELb1ELb0EEEvNS_16Flash_fwd_paramsE --------------------------
	.section	.nv.shared._ZN5flash24flash_fwd_splitkv_kernelI23Flash_fwd_kernel_traitsILi128ELi64ELi128ELi4ELb0ELb0EN7cutlass10bfloat16_tE19Flash_kernel_traitsILi128ELi64ELi128ELi4ES3_EELb1ELb0ELb0ELb0ELb1ELb0ELb1ELb0EEEvNS_16Flash_fwd_paramsE,"aw",@nobits
	.sectionflags	@""
	.align	16
	.zero		1024


//--------------------- .nv.shared._ZN5flash24flash_fwd_splitkv_kernelI23Flash_fwd_kernel_traitsILi128ELi64ELi128ELi4ELb0ELb0EN7cutlass10bfloat16_tE19Flash_kernel_traitsILi128ELi64ELi128ELi4ES3_EELb1ELb0ELb0ELb0ELb1ELb1ELb1ELb0EEEvNS_16Flash_fwd_paramsE --------------------------
	.section	.nv.shared._ZN5flash24flash_fwd_splitkv_kernelI23Flash_fwd_kernel_traitsILi128ELi64ELi128ELi4ELb0ELb0EN7cutlass10bfloat16_tE19Flash_kernel_traitsILi128ELi64ELi128ELi4ES3_EELb1ELb0ELb0ELb0ELb1ELb1ELb1ELb0EEEvNS_16Flash_fwd_paramsE,"aw",@nobits
	.sectionflags	@""
	.align	16
	.zero		1024


//--------------------- .nv.shared._ZN5flash24flash_fwd_splitkv_kernelI23Flash_fwd_kernel_traitsILi128ELi64ELi128ELi4ELb0ELb0EN7cutlass10bfloat16_tE19Flash_kernel_traitsILi128ELi64ELi128ELi4ES3_EELb1ELb0ELb1ELb0ELb0ELb0ELb1ELb0EEEvNS_16Flash_fwd_paramsE --------------------------
	.section	.nv.shared._ZN5flash24flash_fwd_splitkv_kernelI23Flash_fwd_kernel_traitsILi128ELi64ELi128ELi4ELb0ELb0EN7cutlass10bfloat16_tE19Flash_kernel_traitsILi128ELi64ELi128ELi4ES3_EELb1ELb0ELb1ELb0ELb0ELb0ELb1ELb0EEEvNS_16Flash_fwd_paramsE,"aw",@nobits
	.sectionflags	@""
	.align	16
	.zero		1024


//--------------------- .nv.shared._ZN5flash24flash_fwd_splitkv_kernelI23Flash_fwd_kernel_traitsILi128ELi64ELi128ELi4ELb0ELb0EN7cutlass10bfloat16_tE19Flash_kernel_traitsILi128ELi64ELi128ELi4ES3_EELb1ELb0ELb1ELb0ELb0ELb1ELb1ELb0EEEvNS_16Flash_fwd_paramsE --------------------------
	.section	.nv.shared._ZN5flash24flash_fwd_splitkv_kernelI23Flash_fwd_kernel_traitsILi128ELi64ELi128ELi4ELb0ELb0EN7cutlass10bfloat16_tE19Flash_kernel_traitsILi128ELi64ELi128ELi4ES3_EELb1ELb0ELb1ELb0ELb0ELb1ELb1ELb0EEEvNS_16Flash_fwd_paramsE,"aw",@nobits
	.sectionflags	@""
	.align	16
	.zero		1024


//--------------------- .nv.shared._ZN5flash24flash_fwd_splitkv_kernelI23Flash_fwd_kernel_traitsILi128ELi64ELi128ELi4ELb0ELb0EN7cutlass10bfloat16_tE19Flash_kernel_traitsILi128ELi64ELi128ELi4ES3_EELb1ELb0ELb0ELb0ELb1ELb0ELb1ELb1EEEvNS_16Flash_fwd_paramsE --------------------------
	.section	.nv.shared._ZN5flash24flash_fwd_splitkv_kernelI23Flash_fwd_kernel_traitsILi128ELi64ELi128ELi4ELb0ELb0EN7cutlass10bfloat16_tE19Flash_kernel_traitsILi128ELi64ELi128ELi4ES3_EELb1ELb0ELb0ELb0ELb1ELb0ELb1ELb1EEEvNS_16Flash_fwd_paramsE,"aw",@nobits
	.sectionflags	@""
	.align	16
	.zero		1024


//--------------------- .nv.shared._ZN5flash24flash_fwd_splitkv_kernelI23Flash_fwd_kernel_traitsILi128ELi64ELi128ELi4ELb0ELb0EN7cutlass10bfloat16_tE19Flash_kernel_traitsILi128ELi64ELi128ELi4ES3_EELb1ELb0ELb0ELb0ELb1ELb1ELb1ELb1EEEvNS_16Flash_fwd_paramsE --------------------------
	.section	.nv.shared._ZN5flash24flash_fwd_splitkv_kernelI23Flash_fwd_kernel_traitsILi128ELi64ELi128ELi4ELb0ELb0EN7cutlass10bfloat16_tE19Flash_kernel_traitsILi128ELi64ELi128ELi4ES3_EELb1ELb0ELb0ELb0ELb1ELb1ELb1ELb1EEEvNS_16Flash_fwd_paramsE,"aw",@nobits
	.sectionflags	@""
	.align	16
	.zero		1024


//--------------------- .nv.shared._ZN5flash24flash_fwd_splitkv_kernelI23Flash_fwd_kernel_traitsILi128ELi64ELi128ELi4ELb0ELb0EN7cutlass10bfloat16_tE19Flash_kernel_traitsILi128ELi64ELi128ELi4ES3_EELb1ELb0ELb1ELb0ELb0ELb0ELb1ELb1EEEvNS_16Flash_fwd_paramsE --------------------------
	.section	.nv.shared._ZN5flash24flash_fwd_splitkv_kernelI23Flash_fwd_kernel_traitsILi128ELi64ELi128ELi4ELb0ELb0EN7cutlass10bfloat16_tE19Flash_kernel_traitsILi128ELi64ELi128ELi4ES3_EELb1ELb0ELb1ELb0ELb0ELb0ELb1ELb1EEEvNS_16Flash_fwd_paramsE,"aw",@nobits
	.sectionflags	@""
	.align	16
	.zero		1024


//--------------------- .nv.shared._ZN5flash24flash_fwd_splitkv_kernelI23Flash_fwd_kernel_traitsILi128ELi64ELi128ELi4ELb0ELb0EN7cutlass10bfloat16_tE19Flash_kernel_traitsILi128ELi64ELi128ELi4ES3_EELb1ELb0ELb1ELb0ELb0ELb1ELb1ELb1EEEvNS_16Flash_fwd_paramsE --------------------------
	.section	.nv.shared._ZN5flash24flash_fwd_splitkv_kernelI23Flash_fwd_kernel_traitsILi128ELi64ELi128ELi4ELb0ELb0EN7cutlass10bfloat16_tE19Flash_kernel_traitsILi128ELi64ELi128ELi4ES3_EELb1ELb0ELb1ELb0ELb0ELb1ELb1ELb1EEEvNS_16Flash_fwd_paramsE,"aw",@nobits
	.sectionflags	@""
	.align	16
	.zero		1024


//--------------------- .nv.shared._ZN5flash32flash_fwd_splitkv_combine_kernelI23Flash_fwd_kernel_traitsILi128ELi64ELi64ELi4ELb0ELb0EN7cutlass10bfloat16_tE19Flash_kernel_traitsILi128ELi64ELi64ELi4ES3_EELi4ELi7ELb0EEEvNS_16Flash_fwd_paramsE --------------------------
	.section	.nv.shared._ZN5flash32flash_fwd_splitkv_combine_kernelI23Flash_fwd_kernel_traitsILi128ELi64ELi64ELi4ELb0ELb0EN7cutlass10bfloat16_tE19Flash_kernel_traitsILi128ELi64ELi64ELi4ES3_EELi4ELi7ELb0EEEvNS_16Flash_fwd_paramsE,"aw",@nobits
	.sectionflags	@""
	.align	16
.nv.shared._ZN5flash32flash_fwd_splitkv_combine_kernelI23Flash_fwd_kernel_traitsILi128ELi64ELi64ELi4ELb0ELb0EN7cutlass10bfloat16_tE19Flash_kernel_traitsILi128ELi64ELi64ELi4ES3_EELi4ELi7ELb0EEEvNS_16Flash_fwd_paramsE:
	.zero		3584


//--------------------- .nv.shared._ZN5flash32flash_fwd_splitkv_combine_kernelI23Flash_fwd_kernel_traitsILi128ELi64ELi64ELi4ELb0ELb0EN7cutlass10bfloat16_tE19Flash_kernel_traitsILi128ELi64ELi64ELi4ES3_EELi4ELi6ELb0EEEvNS_16Flash_fwd_paramsE --------------------------
	.section	.nv.shared._ZN5flash32flash_fwd_splitkv_combine_kernelI23Flash_fwd_kernel_traitsILi128ELi64ELi64ELi4ELb0ELb0EN7cutlass10bfloat16_tE19Flash_kernel_traitsILi128ELi64ELi64ELi4ES3_EELi4ELi6ELb0EEEvNS_16Flash_fwd_paramsE,"aw",@nobits
	.sectionflags	@""
	.align	16
.nv.shared._ZN5flash32flash_fwd_splitkv_combine_kernelI23Flash_fwd_kernel_traitsILi128ELi64ELi64ELi4ELb0ELb0EN7cutlass10bfloat16_tE19Flash_kernel_traitsILi128ELi64ELi64ELi4ES3_EELi4ELi6ELb0EEEvNS_16Flash_fwd_paramsE:
	.zero		2304


//--------------------- .nv.shared._ZN5flash32flash_fwd_splitkv_combine_kernelI23Flash_fwd_kernel_traitsILi128ELi64ELi64ELi4ELb0ELb0EN7cutlass10bfloat16_tE19Flash_kernel_traitsILi128ELi64ELi64ELi4ES3_EELi4ELi5ELb0EEEvNS_16Flash_fwd_paramsE --------------------------
	.section	.nv.shared._ZN5flash32flash_fwd_splitkv_combine_kernelI23Flash_fwd_kernel_traitsILi128ELi64ELi64ELi4ELb0ELb0EN7cutlass10bfloat16_tE19Flash_kernel_traitsILi128ELi64ELi64ELi4ES3_EELi4ELi5ELb0EEEvNS_16Flash_fwd_paramsE,"aw",@nobits
	.sectionflags	@""
	.align	16
.nv.shared._ZN5flash32flash_fwd_splitkv_combine_kernelI23Flash_fwd_kernel_traitsILi128ELi64ELi64ELi4ELb0ELb0EN7cutlass10bfloat16_tE19Flash_kernel_traitsILi128ELi64ELi64ELi4ES3_EELi4ELi5ELb0EEEvNS_16Flash_fwd_paramsE:
	.zero		1664


//--------------------- .nv.shared._ZN5flash32flash_fwd_splitkv_combine_kernelI23Flash_fwd_kernel_traitsILi128ELi64ELi64ELi4ELb0ELb0EN7cutlass10bfloat16_tE19Flash_kernel_traitsILi128ELi64ELi64ELi4ES3_EELi4ELi4ELb0EEEvNS_16Flash_fwd_paramsE --------------------------
	.section	.nv.shared._ZN5flash32flash_fwd_splitkv_combine_kernelI23Flash_fwd_kernel_traitsILi128ELi64ELi64ELi4ELb0ELb0EN7cutlass10bfloat16_tE19Flash_kernel_traitsILi128ELi64ELi64ELi4ES3_EELi4ELi4ELb0EEEvNS_16Flash_fwd_paramsE,"aw",@nobits
	.sectionflags	@""
	.align	16
.nv.shared._ZN5flash32flash_fwd_splitkv_combine_kernelI23Flash_fwd_kernel_traitsILi128ELi64ELi64ELi4ELb0ELb0EN7cutlass10bfloat16_tE19Flash_kernel_traitsILi128ELi64ELi64ELi4ES3_EELi4ELi4ELb0EEEvNS_16Flash_fwd_paramsE:
	.zero		1344


//--------------------- .nv.shared._ZN5flash32flash_fwd_splitkv_combine_kernelI23Flash_fwd_kernel_traitsILi128ELi64ELi64ELi4ELb0ELb0EN7cutlass10bfloat16_tE19Flash_kernel_traitsILi128ELi64ELi64ELi4ES3_EELi4ELi3ELb0EEEvNS_16Flash_fwd_paramsE --------------------------
	.section	.nv.shared._ZN5flash32flash_fwd_splitkv_combine_kernelI23Flash_fwd_kernel_traitsILi128ELi64ELi64ELi4ELb0ELb0EN7cutlass10bfloat16_tE19Flash_kernel_traitsILi128ELi64ELi64ELi4ES3_EELi4ELi3ELb0EEEvNS_16Flash_fwd_paramsE,"aw",@nobits
	.sectionflags	@""
	.align	16
.nv.shared._ZN5flash32flash_fwd_splitkv_combine_kernelI23Flash_fwd_kernel_traitsILi128ELi64ELi64ELi4ELb0ELb0EN7cutlass10bfloat16_tE19Flash_kernel_traitsILi128ELi64ELi64ELi4ES3_EELi4ELi3ELb0EEEvNS_16Flash_fwd_paramsE:
	.zero		1184


//--------------------- .nv.shared._ZN5flash32flash_fwd_splitkv_combine_kernelI23Flash_fwd_kernel_traitsILi128ELi64ELi64ELi4ELb0ELb0EN7cutlass10bfloat16_tE19Flash_kernel_traitsILi128ELi64ELi64ELi4ES3_EELi4ELi2ELb0EEEvNS_16Flash_fwd_paramsE --------------------------
	.section	.nv.shared._ZN5flash32flash_fwd_splitkv_combine_kernelI23Flash_fwd_kernel_traitsILi128ELi64ELi64ELi4ELb0ELb0EN7cutlass10bfloat16_tE19Flash_kernel_traitsILi128ELi64ELi64ELi4ES3_EELi4ELi2ELb0EEEvNS_16Flash_fwd_paramsE,"aw",@nobits
	.sectionflags	@""
	.align	16
.nv.shared._ZN5flash32flash_fwd_splitkv_combine_kernelI23Flash_fwd_kernel_traitsILi128ELi64ELi64ELi4ELb0ELb0EN7cutlass10bfloat16_tE19Flash_kernel_traitsILi128ELi64ELi64ELi4ES3_EELi4ELi2ELb0EEEvNS_16Flash_fwd_paramsE:
	.zero		1104


//--------------------- .nv.shared._ZN5flash32flash_fwd_splitkv_combine_kernelI23Flash_fwd_kernel_traitsILi128ELi64ELi64ELi4ELb0ELb0EN7cutlass10bfloat16_tE19Flash_kernel_traitsILi128ELi64ELi64ELi4ES3_EELi4ELi1ELb0EEEvNS_16Flash_fwd_paramsE --------------------------
	.section	.nv.shared._ZN5flash32flash_fwd_splitkv_combine_kernelI23Flash_fwd_kernel_traitsILi128ELi64ELi64ELi4ELb0ELb0EN7cutlass10bfloat16_tE19Flash_kernel_traitsILi128ELi64ELi64ELi4ES3_EELi4ELi1ELb0EEEvNS_16Flash_fwd_paramsE,"aw",@nobits
	.sectionflags	@""
	.align	16
.nv.shared._ZN5flash32flash_fwd_splitkv_combine_kernelI23Flash_fwd_kernel_traitsILi128ELi64ELi64ELi4ELb0ELb0EN7cutlass10bfloat16_tE19Flash_kernel_traitsILi128ELi64ELi64ELi4ES3_EELi4ELi1ELb0EEEvNS_16Flash_fwd_paramsE:
	.zero		1072


//--------------------- .nv.shared._ZN5flash32flash_fwd_splitkv_combine_kernelI23Flash_fwd_kernel_traitsILi128ELi64ELi64ELi4ELb0ELb0EN7cutlass10bfloat16_tE19Flash_kernel_traitsILi128ELi64ELi64ELi4ES3_EELi4ELi7ELb1EEEvNS_16Flash_fwd_paramsE --------------------------
	.section	.nv.shared._ZN5flash32flash_fwd_splitkv_combine_kernelI23Flash_fwd_kernel_traitsILi128ELi64ELi64ELi4ELb0ELb0EN7cutlass10bfloat16_tE19Flash_kernel_traitsILi128ELi64ELi64ELi4ES3_EELi4ELi7ELb1EEEvNS_16Flash_fwd_paramsE,"aw",@nobits
	.sectionflags	@""
	.align	16
.nv.shared._ZN5flash32flash_fwd_splitkv_combine_kernelI23Flash_fwd_kernel_traitsILi128ELi64ELi64ELi4ELb0ELb0EN7cutlass10bfloat16_tE19Flash_kernel_traitsILi128ELi64ELi64ELi4ES3_EELi4ELi7ELb1EEEvNS_16Flash_fwd_paramsE:
	.zero		3584


//--------------------- .nv.shared._ZN5flash32flash_fwd_splitkv_combine_kernelI23Flash_fwd_kernel_traitsILi128ELi64ELi64ELi4ELb0ELb0EN7cutlass10bfloat16_tE19Flash_kernel_traitsILi128ELi64ELi64ELi4ES3_EELi4ELi6ELb1EEEvNS_16Flash_fwd_paramsE --------------------------
	.section	.nv.shared._ZN5flash32flash_fwd_splitkv_combine_kernelI23Flash_fwd_kernel_traitsILi128ELi64ELi64ELi4ELb0ELb0EN7cutlass10bfloat16_tE19Flash_kernel_traitsILi128ELi64ELi64ELi4ES3_EELi4ELi6ELb1EEEvNS_16Flash_fwd_paramsE,"aw",@nobits
	.sectionflags	@""
	.align	16
.nv.shared._ZN5flash32flash_fwd_splitkv_combine_kernelI23Flash_fwd_kernel_traitsILi128ELi64ELi64ELi4ELb0ELb0EN7cutlass10bfloat16_tE19Flash_kernel_traitsILi128ELi64ELi64ELi4ES3_EELi4ELi6ELb1EEEvNS_16Flash_fwd_paramsE:
	.zero		2304


//--------------------- .nv.shared._ZN5flash32flash_fwd_splitkv_combine_kernelI23Flash_fwd_kernel_traitsILi128ELi64ELi64ELi4ELb0ELb0EN7cutlass10bfloat16_tE19Flash_kernel_traitsILi128ELi64ELi64ELi4ES3_EELi4ELi5ELb1EEEvNS_16Flash_fwd_paramsE --------------------------
	.section	.nv.shared._ZN5flash32flash_fwd_splitkv_combine_kernelI23Flash_fwd_kernel_traitsILi128ELi64ELi64ELi4ELb0ELb0EN7cutlass10bfloat16_tE19Flash_kernel_traitsILi128ELi64ELi64ELi4ES3_EELi4ELi5ELb1EEEvNS_16Flash_fwd_paramsE,"aw",@nobits
	.sectionflags	@""
	.align	16
.nv.shared._ZN5flash32flash_fwd_splitkv_combine_kernelI23Flash_fwd_kernel_traitsILi128ELi64ELi64ELi4ELb0ELb0EN7cutlass10bfloat16_tE19Flash_kernel_traitsILi128ELi64ELi64ELi4ES3_EELi4ELi5ELb1EEEvNS_16Flash_fwd_paramsE:
	.zero		1664


//--------------------- .nv.shared._ZN5flash32flash_fwd_splitkv_combine_kernelI23Flash_fwd_kernel_traitsILi128ELi64ELi64ELi4ELb0ELb0EN7cutlass10bfloat16_tE19Flash_kernel_traitsILi128ELi64ELi64ELi4ES3_EELi4ELi4ELb1EEEvNS_16Flash_fwd_paramsE --------------------------
	.section	.nv.shared._ZN5flash32flash_fwd_splitkv_combine_kernelI23Flash_fwd_kernel_traitsILi128ELi64ELi64ELi4ELb0ELb0EN7cutlass10bfloat16_tE19Flash_kernel_traitsILi128ELi64ELi64ELi4ES3_EELi4ELi4ELb1EEEvNS_16Flash_fwd_paramsE,"aw",@nobits
	.sectionflags	@""
	.align	16
.nv.shared._ZN5flash32flash_fwd_splitkv_combine_kernelI23Flash_fwd_kernel_traitsILi128ELi64ELi64ELi4ELb0ELb0EN7cutlass10bfloat16_tE19Flash_kernel_traitsILi128ELi64ELi64ELi4ES3_EELi4ELi4ELb1EEEvNS_16Flash_fwd_paramsE:
	.zero		1344


//--------------------- .nv.shared._ZN5flash32flash_fwd_splitkv_combine_kernelI23Flash_fwd_kernel_traitsILi128ELi64ELi64ELi4ELb0ELb0EN7cutlass10bfloat16_tE19Flash_kernel_traitsILi128ELi64ELi64ELi4ES3_EELi4ELi3ELb1EEEvNS_16Flash_fwd_paramsE --------------------------
	.section	.nv.shared._ZN5flash32flash_fwd_splitkv_combine_kernelI23Flash_fwd_kernel_traitsILi128ELi64ELi64ELi4ELb0ELb0EN7cutlass10bfloat16_tE19Flash_kernel_traitsILi128ELi64ELi64ELi4ES3_EELi4ELi3ELb1EEEvNS_16Flash_fwd_paramsE,"aw",@nobits
	.sectionflags	@""
	.align	16
.nv.shared._ZN5flash32flash_fwd_splitkv_combine_kernelI23Flash_fwd_kernel_traitsILi128ELi64ELi64ELi4ELb0ELb0EN7cutlass10bfloat16_tE19Flash_kernel_traitsILi128ELi64ELi64ELi4ES3_EELi4ELi3ELb1EEEvNS_16Flash_fwd_paramsE:
	.zero		1184


//--------------------- .nv.shared._ZN5flash32flash_fwd_splitkv_combine_kernelI23Flash_fwd_kernel_traitsILi128ELi64ELi64ELi4ELb0ELb0EN7cutlass10bfloat16_tE19Flash_kernel_traitsILi128ELi64ELi64ELi4ES3_EELi4ELi2ELb1EEEvNS_16Flash_fwd_paramsE --------------------------
	.section	.nv.shared._ZN5flash32flash_fwd_splitkv_combine_kernelI23Flash_fwd_kernel_traitsILi128ELi64ELi64ELi4ELb0ELb0EN7cutlass10bfloat16_tE19Flash_kernel_traitsILi128ELi64ELi64ELi4ES3_EELi4ELi2ELb1EEEvNS_16Flash_fwd_paramsE,"aw",@nobits
	.sectionflags	@""
	.align	16
.nv.shared._ZN5flash32flash_fwd_splitkv_combine_kernelI23Flash_fwd_kernel_traitsILi128ELi64ELi64ELi4ELb0ELb0EN7cutlass10bfloat16_tE19Flash_kernel_traitsILi128ELi64ELi64ELi4ES3_EELi4ELi2ELb1EEEvNS_16Flash_fwd_paramsE:
	.zero		1104


//--------------------- .nv.shared._ZN5flash32flash_fwd_splitkv_combine_kernelI23Flash_fwd_kernel_traitsILi128ELi64ELi64ELi4ELb0ELb0EN7cutlass10bfloat16_tE19Flash_kernel_traitsILi128ELi64ELi64ELi4ES3_EELi4ELi1ELb1EEEvNS_16Flash_fwd_paramsE --------------------------
	.section	.nv.shared._ZN5flash32flash_fwd_splitkv_combine_kernelI23Flash_fwd_kernel_traitsILi128ELi64ELi64ELi4ELb0ELb0EN7cutlass10bfloat16_tE19Flash_kernel_traitsILi128ELi64ELi64ELi4ES3_EELi4ELi1ELb1EEEvNS_16Flash_fwd_paramsE,"aw",@nobits
	.sectionflags	@""
	.align	16
.nv.shared._ZN5flash32flash_fwd_splitkv_combine_kernelI23Flash_fwd_kernel_traitsILi128ELi64ELi64ELi4ELb0ELb0EN7cutlass10bfloat16_tE19Flash_kernel_traitsILi128ELi64ELi64ELi4ES3_EELi4ELi1ELb1EEEvNS_16Flash_fwd_paramsE:
	.zero		1072


//--------------------- .nv.shared._ZN5flash24flash_fwd_splitkv_kernelI23Flash_fwd_kernel_traitsILi128ELi64ELi64ELi4ELb0ELb0EN7cutlass10bfloat16_tE19Flash_kernel_traitsILi128ELi64ELi64ELi4ES3_EELb1ELb0ELb0ELb0ELb0ELb0ELb0ELb0EEEvNS_16Flash_fwd_paramsE --------------------------
	.section	.nv.shared._ZN5flash24flash_fwd_splitkv_kernelI23Flash_fwd_kernel_traitsILi128ELi64ELi64ELi4ELb0ELb0EN7cutlass10bfloat16_tE19Flash_kernel_traitsILi128ELi64ELi64ELi4ES3_EELb1ELb0ELb0ELb0ELb0ELb0ELb0ELb0EEEvNS_16Flash_fwd_paramsE,"aw",@nobits
	.sectionflags	@""
	.align	16
	.zero		1024


//--------------------- .nv.shared._ZN5flash24flash_fwd_splitkv_kernelI23Flash_fwd_kernel_traitsILi128ELi64ELi64ELi4ELb0ELb0EN7cutlass10bfloat16_tE19Flash_kernel_traitsILi128ELi64ELi64ELi4ES3_EELb1ELb0ELb0ELb0ELb0ELb1ELb0ELb0EEEvNS_16Flash_fwd_paramsE --------------------------
	.section	.nv.shared._ZN5flash24flash_fwd_splitkv_kernelI23Flash_fwd_kernel_traitsILi128ELi64ELi64ELi4ELb0ELb0EN7cutlass10bfloat16_tE19Flash_kernel_traitsILi128ELi64ELi64ELi4ES3_EELb1ELb0ELb0ELb0ELb0ELb1ELb0ELb0EEEvNS_16Flash_fwd_paramsE,"aw",@nobits
	.sectionflags	@""
	.align	16
	.zero		1024


//--------------------- .nv.shared._ZN5flash24flash_fwd_splitkv_kernelI23Flash_fwd_kernel_traitsILi128ELi64ELi64ELi4ELb0ELb0EN7cutlass10bfloat16_tE19Flash_kernel_traitsILi128ELi64ELi64ELi4ES3_EELb1ELb0ELb0ELb0ELb0ELb0ELb0ELb1EEEvNS_16Flash_fwd_paramsE --------------------------
	.section	.nv.shared._ZN5flash24flash_fwd_splitkv_kernelI23Flash_fwd_kernel_traitsILi128ELi64ELi64ELi4ELb0ELb0EN7cutlass10bfloat16_tE19Flash_kernel_traitsILi128ELi64ELi64ELi4ES3_EELb1ELb0ELb0ELb0ELb0ELb0ELb0ELb1EEEvNS_16Flash_fwd_paramsE,"aw",@nobits
	.sectionflags	@""
	.align	16
	.zero		1024


//--------------------- .nv.shared._ZN5flash24flash_fwd_splitkv_kernelI23Flash_fwd_kernel_traitsILi128ELi64ELi64ELi4ELb0ELb0EN7cutlass10bfloat16_tE19Flash_kernel_traitsILi128ELi64ELi64ELi4ES3_EELb1ELb0ELb0ELb0ELb0ELb1ELb0ELb1EEEvNS_16Flash_fwd_paramsE --------------------------
	.section	.nv.shared._ZN5flash24flash_fwd_splitkv_kernelI23Flash_fwd_kernel_traitsILi128ELi64ELi64ELi4ELb0ELb0EN7cutlass10bfloat16_tE19Flash_kernel_traitsILi128ELi64ELi64ELi4ES3_EELb1ELb0ELb0ELb0ELb0ELb1ELb0ELb1EEEvNS_16Flash_fwd_paramsE,"aw",@nobits
	.sectionflags	@""
	.align	16
	.zero		1024


//--------------------- .nv.shared._ZN5flash24flash_fwd_splitkv_kernelI23Flash_fwd_kernel_traitsILi128ELi64ELi64ELi4ELb0ELb0EN7cutlass10bfloat16_tE19Flash_kernel_traitsILi128ELi64ELi64ELi4ES3_EELb1ELb0ELb0ELb0ELb0ELb0ELb1ELb0EEEvNS_16Flash_fwd_paramsE --------------------------
	.section	.nv.shared._ZN5flash24flash_fwd_splitkv_kernelI23Flash_fwd_kernel_traitsILi128ELi64ELi64ELi4ELb0ELb0EN7cutlass10bfloat16_tE19Flash_kernel_traitsILi128ELi64ELi64ELi4ES3_EELb1ELb0ELb0ELb0ELb0ELb0ELb1ELb0EEEvNS_16Flash_fwd_paramsE,"aw",@nobits
	.sectionflags	@""
	.align	16
	.zero		1024


//--------------------- .nv.shared._ZN5flash24flash_fwd_splitkv_kernelI23Flash_fwd_kernel_traitsILi128ELi64ELi64ELi4ELb0ELb0EN7cutlass10bfloat16_tE19Flash_kernel_traitsILi128ELi64ELi64ELi4ES3_EELb1ELb0ELb0ELb0ELb0ELb1ELb1ELb0EEEvNS_16Flash_fwd_paramsE --------------------------
	.section	.nv.shared._ZN5flash24flash_fwd_splitkv_kernelI23Flash_fwd_kernel_traitsILi128ELi64ELi64ELi4ELb0ELb0EN7cutlass10bfloat16_tE19Flash_kernel_traitsILi128ELi64ELi64ELi4ES3_EELb1ELb0ELb0ELb0ELb0ELb1ELb1ELb0EEEvNS_16Flash_fwd_paramsE,"aw",@nobits
	.sectionflags	@""
	.align	16
	.zero		1024


//--------------------- .nv.shared._ZN5flash24flash_fwd_splitkv_kernelI23Flash_fwd_kernel_traitsILi128ELi64ELi64ELi4ELb0ELb0EN7cutlass10bfloat16_tE19Flash_kernel_traitsILi128ELi64ELi64ELi4ES3_EELb1ELb0ELb0ELb0ELb0ELb0ELb1ELb1EEEvNS_16Flash_fwd_paramsE --------------------------
	.section	.nv.shared._ZN5flash24flash_fwd_splitkv_kernelI23Flash_fwd_kernel_traitsILi128ELi64ELi64ELi4ELb0ELb0EN7cutlass10bfloat16_tE19Flash_kernel_traitsILi128ELi64ELi64ELi4ES3_EELb1ELb0ELb0ELb0ELb0ELb0ELb1ELb1EEEvNS_16Flash_fwd_paramsE,"aw",@nobits
	.sectionflags	@""
	.align	16
	.zero		1024


//--------------------- .nv.shared._ZN5flash24flash_fwd_splitkv_kernelI23Flash_fwd_kernel_traitsILi128ELi64ELi64ELi4ELb0ELb0EN7cutlass10bfloat16_tE19Flash_kernel_traitsILi128ELi64ELi64ELi4ES3_EELb1ELb0ELb0ELb0ELb0ELb1ELb1ELb1EEEvNS_16Flash_fwd_paramsE --------------------------
	.section	.nv.shared._ZN5flash24flash_fwd_splitkv_kernelI23Flash_fwd_kernel_traitsILi128ELi64ELi64ELi4ELb0ELb0EN7cutlass10bfloat16_tE19Flash_kernel_traitsILi128ELi64ELi64ELi4ES3_EELb1ELb0ELb0ELb0ELb0ELb1ELb1ELb1EEEvNS_16Flash_fwd_paramsE,"aw",@nobits
	.sectionflags	@""
	.align	16
	.zero		1024


//--------------------- .nv.shared._ZN5flash24flash_fwd_splitkv_kernelI23Flash_fwd_kernel_traitsILi128ELi64ELi64ELi4ELb0ELb0EN7cutlass10bfloat16_tE19Flash_kernel_traitsILi128ELi64ELi64ELi4ES3_EELb1ELb0ELb0ELb1ELb1ELb0ELb0ELb0EEEvNS_16Flash_fwd_paramsE --------------------------
	.section	.nv.shared._ZN5flash24flash_fwd_splitkv_kernelI23Flash_fwd_kernel_traitsILi128ELi64ELi64ELi4ELb0ELb0EN7cutlass10bfloat16_tE19Flash_kernel_traitsILi128ELi64ELi64ELi4ES3_EELb1ELb0ELb0ELb1ELb1ELb0ELb0ELb0EEEvNS_16Flash_fwd_paramsE,"aw",@nobits
	.sectionflags	@""
	.align	16
	.zero		1024


//--------------------- .nv.shared._ZN5flash24flash_fwd_splitkv_kernelI23Flash_fwd_kernel_traitsILi128ELi64ELi64ELi4ELb0ELb0EN7cutlass10bfloat16_tE19Flash_kernel_traitsILi128ELi64ELi64ELi4ES3_EELb1ELb0ELb0ELb1ELb1ELb1ELb0ELb0EEEvNS_16Flash_fwd_paramsE --------------------------
	.section	.nv.shared._ZN5flash24flash_fwd_splitkv_kernelI23Flash_fwd_kernel_traitsILi128ELi64ELi64ELi4ELb0ELb0EN7cutlass10bfloat16_tE19Flash_kernel_traitsILi128ELi64ELi64ELi4ES3_EELb1ELb0ELb0ELb1ELb1ELb1ELb0ELb0EEEvNS_16Flash_fwd_paramsE,"aw",@nobits
	.sectionflags	@""
	.align	16
	.zero		1024


//--------------------- .nv.shared._ZN5flash24flash_fwd_splitkv_kernelI23Flash_fwd_kernel_traitsILi128ELi64ELi64ELi4ELb0ELb0EN7cutlass10bfloat16_tE19Flash_kernel_traitsILi128ELi64ELi64ELi4ES3_EELb1ELb0ELb0ELb1ELb1ELb0ELb1ELb0EEEvNS_16Flash_fwd_paramsE --------------------------
	.section	.nv.shared._ZN5flash24flash_fwd_splitkv_kernelI23Flash_fwd_kernel_traitsILi128ELi64ELi64ELi4ELb0ELb0EN7cutlass10bfloat16_tE19Flash_kernel_traitsILi128ELi64ELi64ELi4ES3_EELb1ELb0ELb0ELb1ELb1ELb0ELb1ELb0EEEvNS_16Flash_fwd_paramsE,"aw",@nobits
	.sectionflags	@""
	.align	16
	.zero		1024


//--------------------- .nv.shared._ZN5flash24flash_fwd_splitkv_kernelI23Flash_fwd_kernel_traitsILi128ELi64ELi64ELi4ELb0ELb0EN7cutlass10bfloat16_tE19Flash_kernel_traitsILi128ELi64ELi64ELi4ES3_EELb1ELb0ELb0ELb1ELb1ELb1ELb1ELb0EEEvNS_16Flash_fwd_paramsE --------------------------
	.section	.nv.shared._ZN5flash24flash_fwd_splitkv_kernelI23Flash_fwd_kernel_traitsILi128ELi64ELi64ELi4ELb0ELb0EN7cutlass10bfloat16_tE19Flash_kernel_traitsILi128ELi64ELi64ELi4ES3_EELb1ELb0ELb0ELb1ELb1ELb1ELb1ELb0EEEvNS_16Flash_fwd_paramsE,"aw",@nobits
	.sectionflags	@""
	.align	16
	.zero		1024


//--------------------- .nv.shared._ZN5flash24flash_fwd_splitkv_kernelI23Flash_fwd_kernel_traitsILi128ELi64ELi64ELi4ELb0ELb0EN7cutlass10bfloat16_tE19Flash_kernel_traitsILi128ELi64ELi64ELi4ES3_EELb1ELb0ELb0ELb0ELb1ELb0ELb0ELb0EEEvNS_16Flash_fwd_paramsE --------------------------
	.section	.nv.shared._ZN5flash24flash_fwd_splitkv_kernelI23Flash_fwd_kernel_traitsILi128ELi64ELi64ELi4ELb0ELb0EN7cutlass10bfloat16_tE19Flash_kernel_traitsILi128ELi64ELi64ELi4ES3_EELb1ELb0ELb0ELb0ELb1ELb0ELb0ELb0EEEvNS_16Flash_fwd_paramsE,"aw",@nobits
	.sectionflags	@""
	.align	16
	.zero		1024


//--------------------- .nv.shared._ZN5flash24flash_fwd_splitkv_kernelI23Flash_fwd_kernel_traitsILi128ELi64ELi64ELi4ELb0ELb0EN7cutlass10bfloat16_tE19Flash_kernel_traitsILi128ELi64ELi64ELi4ES3_EELb1ELb0ELb0ELb0ELb1ELb1ELb0ELb0EEEvNS_16Flash_fwd_paramsE --------------------------
	.section	.nv.shared._ZN5flash24flash_fwd_splitkv_kernelI23Flash_fwd_kernel_traitsILi128ELi64ELi64ELi4ELb0ELb0EN7cutlass10bfloat16_tE19Flash_kernel_traitsILi128ELi64ELi64ELi4ES3_EELb1ELb0ELb0ELb0ELb1ELb1ELb0ELb0EEEvNS_16Flash_fwd_paramsE,"aw",@nobits
	.sectionflags	@""
	.align	16
	.zero		1024


//--------------------- .nv.shared._ZN5flash24flash_fwd_splitkv_kernelI23Flash_fwd_kernel_traitsILi128ELi64ELi64ELi4ELb0ELb0EN7cutlass10bfloat16_tE19Flash_kernel_traitsILi128ELi64ELi64ELi4ES3_EELb1ELb0ELb1ELb0ELb0ELb0ELb0ELb0EEEvNS_16Flash_fwd_paramsE --------------------------
	.section	.nv.shared._ZN5flash24flash_fwd_splitkv_kernelI23Flash_fwd_kernel_traitsILi128ELi64ELi64ELi4ELb0ELb0EN7cutlass10bfloat16_tE19Flash_kernel_traitsILi128ELi64ELi64ELi4ES3_EELb1ELb0ELb1ELb0ELb0ELb0ELb0ELb0EEEvNS_16Flash_fwd_paramsE,"aw",@nobits
	.sectionflags	@""
	.align	16
	.zero		1024


//--------------------- .nv.shared._ZN5flash24flash_fwd_splitkv_kernelI23Flash_fwd_kernel_traitsILi128ELi64ELi64ELi4ELb0ELb0EN7cutlass10bfloat16_tE19Flash_kernel_traitsILi128ELi64ELi64ELi4ES3_EELb1ELb0ELb1ELb0ELb0ELb1ELb0ELb0EEEvNS_16Flash_fwd_paramsE --------------------------
	.section	.nv.shared._ZN5flash24flash_fwd_splitkv_kernelI23Flash_fwd_kernel_traitsILi128ELi64ELi64ELi4ELb0ELb0EN7cutlass10bfloat16_tE19Flash_kernel_traitsILi128ELi64ELi64ELi4ES3_EELb1ELb0ELb1ELb0ELb0ELb1ELb0ELb0EEEvNS_16Flash_fwd_paramsE,"aw",@nobits
	.sectionflags	@""
	.align	16
	.zero		1024


//--------------------- .nv.shared._ZN5flash24flash_fwd_splitkv_kernelI23Flash_fwd_kernel_traitsILi128ELi64ELi64ELi4ELb0ELb0EN7cutlass10bfloat16_tE19Flash_kernel_traitsILi128ELi64ELi64ELi4ES3_EELb1ELb0ELb0ELb0ELb1ELb0ELb0ELb1EEEvNS_16Flash_fwd_paramsE --------------------------
	.section	.nv.shared._ZN5flash24flash_fwd_splitkv_kernelI23Flash_fwd_kernel_traitsILi128ELi64ELi64ELi4ELb0ELb0EN7cutlass10bfloat16_tE19Flash_kernel_traitsILi128ELi64ELi64ELi4ES3_EELb1ELb0ELb0ELb0ELb1ELb0ELb0ELb1EEEvNS_16Flash_fwd_paramsE,"aw",@nobits
	.sectionflags	@""
	.align	16
	.zero		1024


//--------------------- .nv.shared._ZN5flash24flash_fwd_splitkv_kernelI23Flash_fwd_kernel_traitsILi128ELi64ELi64ELi4ELb0ELb0EN7cutlass10bfloat16_tE19Flash_kernel_traitsILi128ELi64ELi64ELi4ES3_EELb1ELb0ELb0ELb0ELb1ELb1ELb0ELb1EEEvNS_16Flash_fwd_paramsE --------------------------
	.section	.nv.shared._ZN5flash24flash_fwd_splitkv_kernelI23Flash_fwd_kernel_traitsILi128ELi64ELi64ELi4ELb0ELb0EN7cutlass10bfloat16_tE19Flash_kernel_traitsILi128ELi64ELi64ELi4ES3_EELb1ELb0ELb0ELb0ELb1ELb1ELb0ELb1EEEvNS_16Flash_fwd_paramsE,"aw",@nobits
	.sectionflags	@""
	.align	16
	.zero		1024


//--------------------- .nv.shared._ZN5flash24flash_fwd_splitkv_kernelI23Flash_fwd_kernel_traitsILi128ELi64ELi64ELi4ELb0ELb0EN7cutlass10bfloat16_tE19Flash_kernel_traitsILi128ELi64ELi64ELi4ES3_EELb1ELb0ELb1ELb0ELb0ELb0ELb0ELb1EEEvNS_16Flash_fwd_paramsE --------------------------
	.section	.nv.shared._ZN5flash24flash_fwd_splitkv_kernelI23Flash_fwd_kernel_traitsILi128ELi64ELi64ELi4ELb0ELb0EN7cutlass10bfloat16_tE19Flash_kernel_traitsILi128ELi64ELi64ELi4ES3_EELb1ELb0ELb1ELb0ELb0ELb0ELb0ELb1EEEvNS_16Flash_fwd_paramsE,"aw",@nobits
	.sectionflags	@""
	.align	16
	.zero		1024


//--------------------- .nv.shared._ZN5flash24flash_fwd_splitkv_kernelI23Flash_fwd_kernel_traitsILi128ELi64ELi64ELi4ELb0ELb0EN7cutlass10bfloat16_tE19Flash_kernel_traitsILi128ELi64ELi64ELi4ES3_EELb1ELb0ELb1ELb0ELb0ELb1ELb0ELb1EEEvNS_16Flash_fwd_paramsE --------------------------
	.section	.nv.shared._ZN5flash24flash_fwd_splitkv_kernelI23Flash_fwd_kernel_traitsILi128ELi64ELi64ELi4ELb0ELb0EN7cutlass10bfloat16_tE19Flash_kernel_traitsILi128ELi64ELi64ELi4ES3_EELb1ELb0ELb1ELb0ELb0ELb1ELb0ELb1EEEvNS_16Flash_fwd_paramsE,"aw",@nobits
	.sectionflags	@""
	.align	16
	.zero		1024


//--------------------- .nv.shared._ZN5flash24flash_fwd_splitkv_kernelI23Flash_fwd_kernel_traitsILi128ELi64ELi64ELi4ELb0ELb0EN7cutlass10bfloat16_tE19Flash_kernel_traitsILi128ELi64ELi64ELi4ES3_EELb1ELb0ELb0ELb0ELb1ELb0ELb1ELb0EEEvNS_16Flash_fwd_paramsE --------------------------
	.section	.nv.shared._ZN5flash24flash_fwd_splitkv_kernelI23Flash_fwd_kernel_traitsILi128ELi64ELi64ELi4ELb0ELb0EN7cutlass10bfloat16_tE19Flash_kernel_traitsILi128ELi64ELi64ELi4ES3_EELb1ELb0ELb0ELb0ELb1ELb0ELb1ELb0EEEvNS_16Flash_fwd_paramsE,"aw",@nobits
	.sectionflags	@""
	.align	16
	.zero		1024


//--------------------- .nv.shared._ZN5flash24flash_fwd_splitkv_kernelI23Flash_fwd_kernel_traitsILi128ELi64ELi64ELi4ELb0ELb0EN7cutlass10bfloat16_tE19Flash_kernel_traitsILi128ELi64ELi64ELi4ES3_EELb1ELb0ELb0ELb0ELb1ELb1ELb1ELb0EEEvNS_16Flash_fwd_paramsE --------------------------
	.section	.nv.shared._ZN5flash24flash_fwd_splitkv_kernelI23Flash_fwd_kernel_traitsILi128ELi64ELi64ELi4ELb0ELb0EN7cutlass10bfloat16_tE19Flash_kernel_traitsILi128ELi64ELi64ELi4ES3_EELb1ELb0ELb0ELb0ELb1ELb1ELb1ELb0EEEvNS_16Flash_fwd_paramsE,"aw",@nobits
	.sectionflags	@""
	.align	16
	.zero		1024


//--------------------- .nv.shared._ZN5flash24flash_fwd_splitkv_kernelI23Flash_fwd_kernel_traitsILi128ELi64ELi64ELi4ELb0ELb0EN7cutlass10bfloat16_tE19Flash_kernel_traitsILi128ELi64ELi64ELi4ES3_EELb1ELb0ELb1ELb0ELb0ELb0ELb1ELb0EEEvNS_16Flash_fwd_paramsE --------------------------
	.section	.nv.shared._ZN5flash24flash_fwd_splitkv_kernelI23Flash_fwd_kernel_traitsILi128ELi64ELi64ELi4ELb0ELb0EN7cutlass10bfloat16_tE19Flash_kernel_traitsILi128ELi64ELi64ELi4ES3_EELb1ELb0ELb1ELb0ELb0ELb0ELb1ELb0EEEvNS_16Flash_fwd_paramsE,"aw",@nobits
	.sectionflags	@""
	.align	16
	.zero		1024


//--------------------- .nv.shared._ZN5flash24flash_fwd_splitkv_kernelI23Flash_fwd_kernel_traitsILi128ELi64ELi64ELi4ELb0ELb0EN7cutlass10bfloat16_tE19Flash_kernel_traitsILi128ELi64ELi64ELi4ES3_EELb1ELb0ELb1ELb0ELb0ELb1ELb1ELb0EEEvNS_16Flash_fwd_paramsE --------------------------
	.section	.nv.shared._ZN5flash24flash_fwd_splitkv_kernelI23Flash_fwd_kernel_traitsILi128ELi64ELi64ELi4ELb0ELb0EN7cutlass10bfloat16_tE19Flash_kernel_traitsILi128ELi64ELi64ELi4ES3_EELb1ELb0ELb1ELb0ELb0ELb1ELb1ELb0EEEvNS_16Flash_fwd_paramsE,"aw",@nobits
	.sectionflags	@""
	.align	16
	.zero		1024


//--------------------- .nv.shared._ZN5flash24flash_fwd_splitkv_kernelI23Flash_fwd_kernel_traitsILi128ELi64ELi64ELi4ELb0ELb0EN7cutlass10bfloat16_tE19Flash_kernel_traitsILi128ELi64ELi64ELi4ES3_EELb1ELb0ELb0ELb0ELb1ELb0ELb1ELb1EEEvNS_16Flash_fwd_paramsE --------------------------
	.section	.nv.shared._ZN5flash24flash_fwd_splitkv_kernelI23Flash_fwd_kernel_traitsILi128ELi64ELi64ELi4ELb0ELb0EN7cutlass10bfloat16_tE19Flash_kernel_traitsILi128ELi64ELi64ELi4ES3_EELb1ELb0ELb0ELb0ELb1ELb0ELb1ELb1EEEvNS_16Flash_fwd_paramsE,"aw",@nobits
	.sectionflags	@""
	.align	16
	.zero		1024


//--------------------- .nv.shared._ZN5flash24flash_fwd_splitkv_kernelI23Flash_fwd_kernel_traitsILi128ELi64ELi64ELi4ELb0ELb0EN7cutlass10bfloat16_tE19Flash_kernel_traitsILi128ELi64ELi64ELi4ES3_EELb1ELb0ELb0ELb0ELb1ELb1ELb1ELb1EEEvNS_16Flash_fwd_paramsE --------------------------
	.section	.nv.shared._ZN5flash24flash_fwd_splitkv_kernelI23Flash_fwd_kernel_traitsILi128ELi64ELi64ELi4ELb0ELb0EN7cutlass10bfloat16_tE19Flash_kernel_traitsILi128ELi64ELi64ELi4ES3_EELb1ELb0ELb0ELb0ELb1ELb1ELb1ELb1EEEvNS_16Flash_fwd_paramsE,"aw",@nobits
	.sectionflags	@""
	.align	16
	.zero		1024


//--------------------- .nv.shared._ZN5flash24flash_fwd_splitkv_kernelI23Flash_fwd_kernel_traitsILi128ELi64ELi64ELi4ELb0ELb0EN7cutlass10bfloat16_tE19Flash_kernel_traitsILi128ELi64ELi64ELi4ES3_EELb1ELb0ELb1ELb0ELb0ELb0ELb1ELb1EEEvNS_16Flash_fwd_paramsE --------------------------
	.section	.nv.shared._ZN5flash24flash_fwd_splitkv_kernelI23Flash_fwd_kernel_traitsILi128ELi64ELi64ELi4ELb0ELb0EN7cutlass10bfloat16_tE19Flash_kernel_traitsILi128ELi64ELi64ELi4ES3_EELb1ELb0ELb1ELb0ELb0ELb0ELb1ELb1EEEvNS_16Flash_fwd_paramsE,"aw",@nobits
	.sectionflags	@""
	.align	16
	.zero		1024


//--------------------- .nv.shared._ZN5flash24flash_fwd_splitkv_kernelI23Flash_fwd_kernel_traitsILi128ELi64ELi64ELi4ELb0ELb0EN7cutlass10bfloat16_tE19Flash_kernel_traitsILi128ELi64ELi64ELi4ES3_EELb1ELb0ELb1ELb0ELb0ELb1ELb1ELb1EEEvNS_16Flash_fwd_paramsE --------------------------
	.section	.nv.shared._ZN5flash24flash_fwd_splitkv_kernelI23Flash_fwd_kernel_traitsILi128ELi64ELi64ELi4ELb0ELb0EN7cutlass10bfloat16_tE19Flash_kernel_traitsILi128ELi64ELi64ELi4ES3_EELb1ELb0ELb1ELb0ELb0ELb1ELb1ELb1EEEvNS_16Flash_fwd_paramsE,"aw",@nobits
	.sectionflags	@""
	.align	16
	.zero		1024


//--------------------- .nv.constant0._ZN5flash32flash_fwd_splitkv_combine_kernelI23Flash_fwd_kernel_traitsILi128ELi64ELi128ELi4ELb0ELb0EN7cutlass10bfloat16_tE19Flash_kernel_traitsILi128ELi64ELi128ELi4ES3_EELi4ELi7ELb0EEEvNS_16Flash_fwd_paramsE --------------------------
	.section	.nv.constant0._ZN5flash32flash_fwd_splitkv_combine_kernelI23Flash_fwd_kernel_traitsILi128ELi64ELi128ELi4ELb0ELb0EN7cutlass10bfloat16_tE19Flash_kernel_traitsILi128ELi64ELi128ELi4ES3_EELi4ELi7ELb0EEEvNS_16Flash_fwd_paramsE,"a",@progbits
	.sectionflags	@""
	.align	4
.nv.constant0._ZN5flash32flash_fwd_splitkv_combine_kernelI23Flash_fwd_kernel_traitsILi128ELi64ELi128ELi4ELb0ELb0EN7cutlass10bfloat16_tE19Flash_kernel_traitsILi128ELi64ELi128ELi4ES3_EELi4ELi7ELb0EEEvNS_16Flash_fwd_paramsE:
	.zero		992


//--------------------- .nv.constant0._ZN5flash32flash_fwd_splitkv_combine_kernelI23Flash_fwd_kernel_traitsILi128ELi64ELi128ELi4ELb0ELb0EN7cutlass10bfloat16_tE19Flash_kernel_traitsILi128ELi64ELi128ELi4ES3_EELi4ELi6ELb0EEEvNS_16Flash_fwd_paramsE --------------------------
	.section	.nv.constant0._ZN5flash32flash_fwd_splitkv_combine_kernelI23Flash_fwd_kernel_traitsILi128ELi64ELi128ELi4ELb0ELb0EN7cutlass10bfloat16_tE19Flash_kernel_traitsILi128ELi64ELi128ELi4ES3_EELi4ELi6ELb0EEEvNS_16Flash_fwd_paramsE,"a",@progbits
	.sectionflags	@""
	.align	4
.nv.constant0._ZN5flash32flash_fwd_splitkv_combine_kernelI23Flash_fwd_kernel_traitsILi128ELi64ELi128ELi4ELb0ELb0EN7cutlass10bfloat16_tE19Flash_kernel_traitsILi128ELi64ELi128ELi4ES3_EELi4ELi6ELb0EEEvNS_16Flash_fwd_paramsE:
	.zero		992


//--------------------- .nv.constant0._ZN5flash32flash_fwd_splitkv_combine_kernelI23Flash_fwd_kernel_traitsILi128ELi64ELi128ELi4ELb0ELb0EN7cutlass10bfloat16_tE19Flash_kernel_traitsILi128ELi64ELi128ELi4ES3_EELi4ELi5ELb0EEEvNS_16Flash_fwd_paramsE --------------------------
	.section	.nv.constant0._ZN5flash32flash_fwd_splitkv_combine_kernelI23Flash_fwd_kernel_traitsILi128ELi64ELi128ELi4ELb0ELb0EN7cutlass10bfloat16_tE19Flash_kernel_traitsILi128ELi64ELi128ELi4ES3_EELi4ELi5ELb0EEEvNS_16Flash_fwd_paramsE,"a",@progbits
	.sectionflags	@""
	.align	4
.nv.constant0._ZN5flash32flash_fwd_splitkv_combine_kernelI23Flash_fwd_kernel_traitsILi128ELi64ELi128ELi4ELb0ELb0EN7cutlass10bfloat16_tE19Flash_kernel_traitsILi128ELi64ELi128ELi4ES3_EELi4ELi5ELb0EEEvNS_16Flash_fwd_paramsE:
	.zero		992


//--------------------- .nv.constant0._ZN5flash32flash_fwd_splitkv_combine_kernelI23Flash_fwd_kernel_traitsILi128ELi64ELi128ELi4ELb0ELb0EN7cutlass10bfloat16_tE19Flash_kernel_traitsILi128ELi64ELi128ELi4ES3_EELi4ELi4ELb0EEEvNS_16Flash_fwd_paramsE --------------------------
	.section	.nv.constant0._ZN5flash32flash_fwd_splitkv_combine_kernelI23Flash_fwd_kernel_traitsILi128ELi64ELi128ELi4ELb0ELb0EN7cutlass10bfloat16_tE19Flash_kernel_traitsILi128ELi64ELi128ELi4ES3_EELi4ELi4ELb0EEEvNS_16Flash_fwd_paramsE,"a",@progbits
	.sectionflags	@""
	.align	4
.nv.constant0._ZN5flash32flash_fwd_splitkv_combine_kernelI23Flash_fwd_kernel_traitsILi128ELi64ELi128ELi4ELb0ELb0EN7cutlass10bfloat16_tE19Flash_kernel_traitsILi128ELi64ELi128ELi4ES3_EELi4ELi4ELb0EEEvNS_16Flash_fwd_paramsE:
	.zero		992


//--------------------- .nv.constant0._ZN5flash32flash_fwd_splitkv_combine_kernelI23Flash_fwd_kernel_traitsILi128ELi64ELi128ELi4ELb0ELb0EN7cutlass10bfloat16_tE19Flash_kernel_traitsILi128ELi64ELi128ELi4ES3_EELi4ELi3ELb0EEEvNS_16Flash_fwd_paramsE --------------------------
	.section	.nv.constant0._ZN5flash32flash_fwd_splitkv_combine_kernelI23Flash_fwd_kernel_traitsILi128ELi64ELi128ELi4ELb0ELb0EN7cutlass10bfloat16_tE19Flash_kernel_traitsILi128ELi64ELi128ELi4ES3_EELi4ELi3ELb0EEEvNS_16Flash_fwd_paramsE,"a",@progbits
	.sectionflags	@""
	.align	4
.nv.constant0._ZN5flash32flash_fwd_splitkv_combine_kernelI23Flash_fwd_kernel_traitsILi128ELi64ELi128ELi4ELb0ELb0EN7cutlass10bfloat16_tE19Flash_kernel_traitsILi128ELi64ELi128ELi4ES3_EELi4ELi3ELb0EEEvNS_16Flash_fwd_paramsE:
	.zero		992


//--------------------- .nv.constant0._ZN5flash32flash_fwd_splitkv_combine_kernelI23Flash_fwd_kernel_traitsILi128ELi64ELi128ELi4ELb0ELb0EN7cutlass10bfloat16_tE19Flash_kernel_traitsILi128ELi64ELi128ELi4ES3_EELi4ELi2ELb0EEEvNS_16Flash_fwd_paramsE --------------------------
	.section	.nv.constant0._ZN5flash32flash_fwd_splitkv_combine_kernelI23Flash_fwd_kernel_traitsILi128ELi64ELi128ELi4ELb0ELb0EN7cutlass10bfloat16_tE19Flash_kernel_traitsILi128ELi64ELi128ELi4ES3_EELi4ELi2ELb0EEEvNS_16Flash_fwd_paramsE,"a",@progbits
	.sectionflags	@""
	.align	4
.nv.constant0._ZN5flash32flash_fwd_splitkv_combine_kernelI23Flash_fwd_kernel_traitsILi128ELi64ELi128ELi4ELb0ELb0EN7cutlass10bfloat16_tE19Flash_kernel_traitsILi128ELi64ELi128ELi4ES3_EELi4ELi2ELb0EEEvNS_16Flash_fwd_paramsE:
	.zero		992


//--------------------- .nv.constant0._ZN5flash32flash_fwd_splitkv_combine_kernelI23Flash_fwd_kernel_traitsILi128ELi64ELi128ELi4ELb0ELb0EN7cutlass10bfloat16_tE19Flash_kernel_traitsILi128ELi64ELi128ELi4ES3_EELi4ELi1ELb0EEEvNS_16Flash_fwd_paramsE --------------------------
	.section	.nv.constant0._ZN5flash32flash_fwd_splitkv_combine_kernelI23Flash_fwd_kernel_traitsILi128ELi64ELi128ELi4ELb0ELb0EN7cutlass10bfloat16_tE19Flash_kernel_traitsILi128ELi64ELi128ELi4ES3_EELi4ELi1ELb0EEEvNS_16Flash_fwd_paramsE,"a",@progbits
	.sectionflags	@""
	.align	4
.nv.constant0._ZN5flash32flash_fwd_splitkv_combine_kernelI23Flash_fwd_kernel_traitsILi128ELi64ELi128ELi4ELb0ELb0EN7cutlass10bfloat16_tE19Flash_kernel_traitsILi128ELi64ELi128ELi4ES3_EELi4ELi1ELb0EEEvNS_16Flash_fwd_paramsE:
	.zero		992


//--------------------- .nv.constant0._ZN5flash32flash_fwd_splitkv_combine_kernelI23Flash_fwd_kernel_traitsILi128ELi64ELi128ELi4ELb0ELb0EN7cutlass10bfloat16_tE19Flash_kernel_traitsILi128ELi64ELi128ELi4ES3_EELi4ELi7ELb1EEEvNS_16Flash_fwd_paramsE --------------------------
	.section	.nv.constant0._ZN5flash32flash_fwd_splitkv_combine_kernelI23Flash_fwd_kernel_traitsILi128ELi64ELi128ELi4ELb0ELb0EN7cutlass10bfloat16_tE19Flash_kernel_traitsILi128ELi64ELi128ELi4ES3_EELi4ELi7ELb1EEEvNS_16Flash_fwd_paramsE,"a",@progbits
	.sectionflags	@""
	.align	4
.nv.constant0._ZN5flash32flash_fwd_splitkv_combine_kernelI23Flash_fwd_kernel_traitsILi128ELi64ELi128ELi4ELb0ELb0EN7cutlass10bfloat16_tE19Flash_kernel_traitsILi128ELi64ELi128ELi4ES3_EELi4ELi7ELb1EEEvNS_16Flash_fwd_paramsE:
	.zero		992


//--------------------- .nv.constant0._ZN5flash32flash_fwd_splitkv_combine_kernelI23Flash_fwd_kernel_traitsILi128ELi64ELi128ELi4ELb0ELb0EN7cutlass10bfloat16_tE19Flash_kernel_traitsILi128ELi64ELi128ELi4ES3_EELi4ELi6ELb1EEEvNS_16Flash_fwd_paramsE --------------------------
	.section	.nv.constant0._ZN5flash32flash_fwd_splitkv_combine_kernelI23Flash_fwd_kernel_traitsILi128ELi64ELi128ELi4ELb0ELb0EN7cutlass10bfloat16_tE19Flash_kernel_traitsILi128ELi64ELi128ELi4ES3_EELi4ELi6ELb1EEEvNS_16Flash_fwd_paramsE,"a",@progbits
	.sectionflags	@""
	.align	4
.nv.constant0._ZN5flash32flash_fwd_splitkv_combine_kernelI23Flash_fwd_kernel_traitsILi128ELi64ELi128ELi4ELb0ELb0EN7cutlass10bfloat16_tE19Flash_kernel_traitsILi128ELi64ELi128ELi4ES3_EELi4ELi6ELb1EEEvNS_16Flash_fwd_paramsE:
	.zero		992


//--------------------- .nv.constant0._ZN5flash32flash_fwd_splitkv_combine_kernelI23Flash_fwd_kernel_traitsILi128ELi64ELi128ELi4ELb0ELb0EN7cutlass10bfloat16_tE19Flash_kernel_traitsILi128ELi64ELi128ELi4ES3_EELi4ELi5ELb1EEEvNS_16Flash_fwd_paramsE --------------------------
	.section	.nv.constant0._ZN5flash32flash_fwd_splitkv_combine_kernelI23Flash_fwd_kernel_traitsILi128ELi64ELi128ELi4ELb0ELb0EN7cutlass10bfloat16_tE19Flash_kernel_traitsILi128ELi64ELi128ELi4ES3_EELi4ELi5ELb1EEEvNS_16Flash_fwd_paramsE,"a",@progbits
	.sectionflags	@""
	.align	4
.nv.constant0._ZN5flash32flash_fwd_splitkv_combine_kernelI23Flash_fwd_kernel_traitsILi128ELi64ELi128ELi4ELb0ELb0EN7cutlass10bfloat16_tE19Flash_kernel_traitsILi128ELi64ELi128ELi4ES3_EELi4ELi5ELb1EEEvNS_16Flash_fwd_paramsE:
	.zero		992


//--------------------- .nv.constant0._ZN5flash32flash_fwd_splitkv_combine_kernelI23Flash_fwd_kernel_traitsILi128ELi64ELi128ELi4ELb0ELb0EN7cutlass10bfloat16_tE19Flash_kernel_traitsILi128ELi64ELi128ELi4ES3_EELi4ELi4ELb1EEEvNS_16Flash_fwd_paramsE --------------------------
	.section	.nv.constant0._ZN5flash32flash_fwd_splitkv_combine_kernelI23Flash_fwd_kernel_traitsILi128ELi64ELi128ELi4ELb0ELb0EN7cutlass10bfloat16_tE19Flash_kernel_traitsILi128ELi64ELi128ELi4ES3_EELi4ELi4ELb1EEEvNS_16Flash_fwd_paramsE,"a",@progbits
	.sectionflags	@""
	.align	4
.nv.constant0._ZN5flash32flash_fwd_splitkv_combine_kernelI23Flash_fwd_kernel_traitsILi128ELi64ELi128ELi4ELb0ELb0EN7cutlass10bfloat16_tE19Flash_kernel_traitsILi128ELi64ELi128ELi4ES3_EELi4ELi4ELb1EEEvNS_16Flash_fwd_paramsE:
	.zero		992


//--------------------- .nv.constant0._ZN5flash32flash_fwd_splitkv_combine_kernelI23Flash_fwd_kernel_traitsILi128ELi64ELi128ELi4ELb0ELb0EN7cutlass10bfloat16_tE19Flash_kernel_traitsILi128ELi64ELi128ELi4ES3_EELi4ELi3ELb1EEEvNS_16Flash_fwd_paramsE --------------------------
	.section	.nv.constant0._ZN5flash32flash_fwd_splitkv_combine_kernelI23Flash_fwd_kernel_traitsILi128ELi64ELi128ELi4ELb0ELb0EN7cutlass10bfloat16_tE19Flash_kernel_traitsILi128ELi64ELi128ELi4ES3_EELi4ELi3ELb1EEEvNS_16Flash_fwd_paramsE,"a",@progbits
	.sectionflags	@""
	.align	4
.nv.constant0._ZN5flash32flash_fwd_splitkv_combine_kernelI23Flash_fwd_kernel_traitsILi128ELi64ELi128ELi4ELb0ELb0EN7cutlass10bfloat16_tE19Flash_kernel_traitsILi128ELi64ELi128ELi4ES3_EELi4ELi3ELb1EEEvNS_16Flash_fwd_paramsE:
	.zero		992


//--------------------- .nv.constant0._ZN5flash32flash_fwd_splitkv_combine_kernelI23Flash_fwd_kernel_traitsILi128ELi64ELi128ELi4ELb0ELb0EN7cutlass10bfloat16_tE19Flash_kernel_traitsILi128ELi64ELi128ELi4ES3_EELi4ELi2ELb1EEEvNS_16Flash_fwd_paramsE --------------------------
	.section	.nv.constant0._ZN5flash32flash_fwd_splitkv_combine_kernelI23Flash_fwd_kernel_traitsILi128ELi64ELi128ELi4ELb0ELb0EN7cutlass10bfloat16_tE19Flash_kernel_traitsILi128ELi64ELi128ELi4ES3_EELi4ELi2ELb1EEEvNS_16Flash_fwd_paramsE,"a",@progbits
	.sectionflags	@""
	.align	4
.nv.constant0._ZN5flash32flash_fwd_splitkv_combine_kernelI23Flash_fwd_kernel_traitsILi128ELi64ELi128ELi4ELb0ELb0EN7cutlass10bfloat16_tE19Flash_kernel_traitsILi128ELi64ELi128ELi4ES3_EELi4ELi2ELb1EEEvNS_16Flash_fwd_paramsE:
	.zero		992


//--------------------- .nv.constant0._ZN5flash32flash_fwd_splitkv_combine_kernelI23Flash_fwd_kernel_traitsILi128ELi64ELi128ELi4ELb0ELb0EN7cutlass10bfloat16_tE19Flash_kernel_traitsILi128ELi64ELi128ELi4ES3_EELi4ELi1ELb1EEEvNS_16Flash_fwd_paramsE --------------------------
	.section	.nv.constant0._ZN5flash32flash_fwd_splitkv_combine_kernelI23Flash_fwd_kernel_traitsILi128ELi64ELi128ELi4ELb0ELb0EN7cutlass10bfloat16_tE19Flash_kernel_traitsILi128ELi64ELi128ELi4ES3_EELi4ELi1ELb1EEEvNS_16Flash_fwd_paramsE,"a",@progbits
	.sectionflags	@""
	.align	4
.nv.constant0._ZN5flash32flash_fwd_splitkv_combine_kernelI23Flash_fwd_kernel_traitsILi128ELi64ELi128ELi4ELb0ELb0EN7cutlass10bfloat16_tE19Flash_kernel_traitsILi128ELi64ELi128ELi4ES3_EELi4ELi1ELb1EEEvNS_16Flash_fwd_paramsE:
	.zero		992


//--------------------- .nv.constant0._ZN5flash24flash_fwd_splitkv_kernelI23Flash_fwd_kernel_traitsILi128ELi64ELi128ELi4ELb0ELb0EN7cutlass10bfloat16_tE19Flash_kernel_traitsILi128ELi64ELi128ELi4ES3_EELb1ELb0ELb0ELb0ELb0ELb0ELb0ELb0EEEvNS_16Flash_fwd_paramsE --------------------------
	.section	.nv.constant0._ZN5flash24flash_fwd_splitkv_kernelI23Flash_fwd_kernel_traitsILi128ELi64ELi128ELi4ELb0ELb0EN7cutlass10bfloat16_tE19Flash_kernel_traitsILi128ELi64ELi128ELi4ES3_EELb1ELb0ELb0ELb0ELb0ELb0ELb0ELb0EEEvNS_16Flash_fwd_paramsE,"a",@progbits
	.sectionflags	@""
	.align	4
.nv.constant0._ZN5flash24flash_fwd_splitkv_kernelI23Flash_fwd_kernel_traitsILi128ELi64ELi128ELi4ELb0ELb0EN7cutlass10bfloat16_tE19Flash_kernel_traitsILi128ELi64ELi128ELi4ES3_EELb1ELb0ELb0ELb0ELb0ELb0ELb0ELb0EEEvNS_16Flash_fwd_paramsE:
	.zero		992


//--------------------- .nv.constant0._ZN5flash24flash_fwd_splitkv_kernelI23Flash_fwd_kernel_traitsILi128ELi64ELi128ELi4ELb0ELb0EN7cutlass10bfloat16_tE19Flash_kernel_traitsILi128ELi64ELi128ELi4ES3_EELb1ELb0ELb0ELb0ELb0ELb1ELb0ELb0EEEvNS_16Flash_fwd_paramsE --------------------------
	.section	.nv.constant0._ZN5flash24flash_fwd_splitkv_kernelI23Flash_fwd_kernel_traitsILi128ELi64ELi128ELi4ELb0ELb0EN7cutlass10bfloat16_tE19Flash_kernel_traitsILi128ELi64ELi128ELi4ES3_EELb1ELb0ELb0ELb0ELb0ELb1ELb0ELb0EEEvNS_16Flash_fwd_paramsE,"a",@progbits
	.sectionflags	@""
	.align	4
.nv.constant0._ZN5flash24flash_fwd_splitkv_kernelI23Flash_fwd_kernel_traitsILi128ELi64ELi128ELi4ELb0ELb0EN7cutlass10bfloat16_tE19Flash_kernel_traitsILi128ELi64ELi128ELi4ES3_EELb1ELb0ELb0ELb0ELb0ELb1ELb0ELb0EEEvNS_16Flash_fwd_paramsE:
	.zero		992


//--------------------- .nv.constant0._ZN5flash24flash_fwd_splitkv_kernelI23Flash_fwd_kernel_traitsILi128ELi64ELi128ELi4ELb0ELb0EN7cutlass10bfloat16_tE19Flash_kernel_traitsILi128ELi64ELi128ELi4ES3_EELb1ELb0ELb0ELb0ELb0ELb0ELb0ELb1EEEvNS_16Flash_fwd_paramsE --------------------------
	.section	.nv.constant0._ZN5flash24flash_fwd_splitkv_kernelI23Flash_fwd_kernel_traitsILi128ELi64ELi128ELi4ELb0ELb0EN7cutlass10bfloat16_tE19Flash_kernel_traitsILi128ELi64ELi128ELi4ES3_EELb1ELb0ELb0ELb0ELb0ELb0ELb0ELb1EEEvNS_16Flash_fwd_paramsE,"a",@progbits
	.sectionflags	@""
	.align	4
.nv.constant0._ZN5flash24flash_fwd_splitkv_kernelI23Flash_fwd_kernel_traitsILi128ELi64ELi128ELi4ELb0ELb0EN7cutlass10bfloat16_tE19Flash_kernel_traitsILi128ELi64ELi128ELi4ES3_EELb1ELb0ELb0ELb0ELb0ELb0ELb0ELb1EEEvNS_16Flash_fwd_paramsE:
	.zero		992


//--------------------- .nv.constant0._ZN5flash24flash_fwd_splitkv_kernelI23Flash_fwd_kernel_traitsILi128ELi64ELi128ELi4ELb0ELb0EN7cutlass10bfloat16_tE19Flash_kernel_traitsILi128ELi64ELi128ELi4ES3_EELb1ELb0ELb0ELb0ELb0ELb1ELb0ELb1EEEvNS_16Flash_fwd_paramsE --------------------------
	.section	.nv.constant0._ZN5flash24flash_fwd_splitkv_kernelI23Flash_fwd_kernel_traitsILi128ELi64ELi128ELi4ELb0ELb0EN7cutlass10bfloat16_tE19Flash_kernel_traitsILi128ELi64ELi128ELi4ES3_EELb1ELb0ELb0ELb0ELb0ELb1ELb0ELb1EEEvNS_16Flash_fwd_paramsE,"a",@progbits
	.sectionflags	@""
	.align	4
.nv.constant0._ZN5flash24flash_fwd_splitkv_kernelI23Flash_fwd_kernel_traitsILi128ELi64ELi128ELi4ELb0ELb0EN7cutlass10bfloat16_tE19Flash_kernel_traitsILi128ELi64ELi128ELi4ES3_EELb1ELb0ELb0ELb0ELb0ELb1ELb0ELb1EEEvNS_16Flash_fwd_paramsE:
	.zero		992


//--------------------- .nv.constant0._ZN5flash24flash_fwd_splitkv_kernelI23Flash_fwd_kernel_traitsILi128ELi64ELi128ELi4ELb0ELb0EN7cutlass10bfloat16_tE19Flash_kernel_traitsILi128ELi64ELi128ELi4ES3_EELb1ELb0ELb0ELb0ELb0ELb0ELb1ELb0EEEvNS_16Flash_fwd_paramsE --------------------------
	.section	.nv.constant0._ZN5flash24flash_fwd_splitkv_kernelI23Flash_fwd_kernel_traitsILi128ELi64ELi128ELi4ELb0ELb0EN7cutlass10bfloat16_tE19Flash_kernel_traitsILi128ELi64ELi128ELi4ES3_EELb1ELb0ELb0ELb0ELb0ELb0ELb1ELb0EEEvNS_16Flash_fwd_paramsE,"a",@progbits
	.sectionflags	@""
	.align	4
.nv.constant0._ZN5flash24flash_fwd_splitkv_kernelI23Flash_fwd_kernel_traitsILi128ELi64ELi128ELi4ELb0ELb0EN7cutlass10bfloat16_tE19Flash_kernel_traitsILi128ELi64ELi128ELi4ES3_EELb1ELb0ELb0ELb0ELb0ELb0ELb1ELb0EEEvNS_16Flash_fwd_paramsE:
	.zero		992


//--------------------- .nv.constant0._ZN5flash24flash_fwd_splitkv_kernelI23Flash_fwd_kernel_traitsILi128ELi64ELi128ELi4ELb0ELb0EN7cutlass10bfloat16_tE19Flash_kernel_traitsILi128ELi64ELi128ELi4ES3_EELb1ELb0ELb0ELb0ELb0ELb1ELb1ELb0EEEvNS_16Flash_fwd_paramsE --------------------------
	.section	.nv.constant0._ZN5flash24flash_fwd_splitkv_kernelI23Flash_fwd_kernel_traitsILi128ELi64ELi128ELi4ELb0ELb0EN7cutlass10bfloat16_tE19Flash_kernel_traitsILi128ELi64ELi128ELi4ES3_EELb1ELb0ELb0ELb0ELb0ELb1ELb1ELb0EEEvNS_16Flash_fwd_paramsE,"a",@progbits
	.sectionflags	@""
	.align	4
.nv.constant0._ZN5flash24flash_fwd_splitkv_kernelI23Flash_fwd_kernel_traitsILi128ELi64ELi128ELi4ELb0ELb0EN7cutlass10bfloat16_tE19Flash_kernel_traitsILi128ELi64ELi128ELi4ES3_EELb1ELb0ELb0ELb0ELb0ELb1ELb1ELb0EEEvNS_16Flash_fwd_paramsE:
	.zero		992


//--------------------- .nv.constant0._ZN5flash24flash_fwd_splitkv_kernelI23Flash_fwd_kernel_traitsILi128ELi64ELi128ELi4ELb0ELb0EN7cutlass10bfloat16_tE19Flash_kernel_traitsILi128ELi64ELi128ELi4ES3_EELb1ELb0ELb0ELb0ELb0ELb0ELb1ELb1EEEvNS_16Flash_fwd_paramsE --------------------------
	.section	.nv.constant0._ZN5flash24flash_fwd_splitkv_kernelI23Flash_fwd_kernel_traitsILi128ELi64ELi128ELi4ELb0ELb0EN7cutlass10bfloat16_tE19Flash_kernel_traitsILi128ELi64ELi128ELi4ES3_EELb1ELb0ELb0ELb0ELb0ELb0ELb1ELb1EEEvNS_16Flash_fwd_paramsE,"a",@progbits
	.sectionflags	@""
	.align	4
.nv.constant0._ZN5flash24flash_fwd_splitkv_kernelI23Flash_fwd_kernel_traitsILi128ELi64ELi128ELi4ELb0ELb0EN7cutlass10bfloat16_tE19Flash_kernel_traitsILi128ELi64ELi128ELi4ES3_EELb1ELb0ELb0ELb0ELb0ELb0ELb1ELb1EEEvNS_16Flash_fwd_paramsE:
	.zero		992


//--------------------- .nv.constant0._ZN5flash24flash_fwd_splitkv_kernelI23Flash_fwd_kernel_traitsILi128ELi64ELi128ELi4ELb0ELb0EN7cutlass10bfloat16_tE19Flash_kernel_traitsILi128ELi64ELi128ELi4ES3_EELb1ELb0ELb0ELb0ELb0ELb1ELb1ELb1EEEvNS_16Flash_fwd_paramsE --------------------------
	.section	.nv.constant0._ZN5flash24flash_fwd_splitkv_kernelI23Flash_fwd_kernel_traitsILi128ELi64ELi128ELi4ELb0ELb0EN7cutlass10bfloat16_tE19Flash_kernel_traitsILi128ELi64ELi128ELi4ES3_EELb1ELb0ELb0ELb0ELb0ELb1ELb1ELb1EEEvNS_16Flash_fwd_paramsE,"a",@progbits
	.sectionflags	@""
	.align	4
.nv.constant0._ZN5flash24flash_fwd_splitkv_kernelI23Flash_fwd_kernel_traitsILi128ELi64ELi128ELi4ELb0ELb0EN7cutlass10bfloat16_tE19Flash_kernel_traitsILi128ELi64ELi128ELi4ES3_EELb1ELb0ELb0ELb0ELb0ELb1ELb1ELb1EEEvNS_16Flash_fwd_paramsE:
	.zero		992


//--------------------- .nv.constant0._ZN5flash24flash_fwd_splitkv_kernelI23Flash_fwd_kernel_traitsILi128ELi64ELi128ELi4ELb0ELb0EN7cutlass10bfloat16_tE19Flash_kernel_traitsILi128ELi64ELi128ELi4ES3_EELb1ELb0ELb0ELb1ELb1ELb0ELb0ELb0EEEvNS_16Flash_fwd_paramsE --------------------------
	.section	.nv.constant0._ZN5flash24flash_fwd_splitkv_kernelI23Flash_fwd_kernel_traitsILi128ELi64ELi128ELi4ELb0ELb0EN7cutlass10bfloat16_tE19Flash_kernel_traitsILi128ELi64ELi128ELi4ES3_EELb1ELb0ELb0ELb1ELb1ELb0ELb0ELb0EEEvNS_16Flash_fwd_paramsE,"a",@progbits
	.sectionflags	@""
	.align	4
.nv.constant0._ZN5flash24flash_fwd_splitkv_kernelI23Flash_fwd_kernel_traitsILi128ELi64ELi128ELi4ELb0ELb0EN7cutlass10bfloat16_tE19Flash_kernel_traitsILi128ELi64ELi128ELi4ES3_EELb1ELb0ELb0ELb1ELb1ELb0ELb0ELb0EEEvNS_16Flash_fwd_paramsE:
	.zero		992


//--------------------- .nv.constant0._ZN5flash24flash_fwd_splitkv_kernelI23Flash_fwd_kernel_traitsILi128ELi64ELi128ELi4ELb0ELb0EN7cutlass10bfloat16_tE19Flash_kernel_traitsILi128ELi64ELi128ELi4ES3_EELb1ELb0ELb0ELb1ELb1ELb1ELb0ELb0EEEvNS_16Flash_fwd_paramsE --------------------------
	.section	.nv.constant0._ZN5flash24flash_fwd_splitkv_kernelI23Flash_fwd_kernel_traitsILi128ELi64ELi128ELi4ELb0ELb0EN7cutlass10bfloat16_tE19Flash_kernel_traitsILi128ELi64ELi128ELi4ES3_EELb1ELb0ELb0ELb1ELb1ELb1ELb0ELb0EEEvNS_16Flash_fwd_paramsE,"a",@progbits
	.sectionflags	@""
	.align	4
.nv.constant0._ZN5flash24flash_fwd_splitkv_kernelI23Flash_fwd_kernel_traitsILi128ELi64ELi128ELi4ELb0ELb0EN7cutlass10bfloat16_tE19Flash_kernel_traitsILi128ELi64ELi128ELi4ES3_EELb1ELb0ELb0ELb1ELb1ELb1ELb0ELb0EEEvNS_16Flash_fwd_paramsE:
	.zero		992


//--------------------- .nv.constant0._ZN5flash24flash_fwd_splitkv_kernelI23Flash_fwd_kernel_traitsILi128ELi64ELi128ELi4ELb0ELb0EN7cutlass10bfloat16_tE19Flash_kernel_traitsILi128ELi64ELi128ELi4ES3_EELb1ELb0ELb0ELb1ELb1ELb0ELb1ELb0EEEvNS_16Flash_fwd_paramsE --------------------------
	.section	.nv.constant0._ZN5flash24flash_fwd_splitkv_kernelI23Flash_fwd_kernel_traitsILi128ELi64ELi128ELi4ELb0ELb0EN7cutlass10bfloat16_tE19Flash_kernel_traitsILi128ELi64ELi128ELi4ES3_EELb1ELb0ELb0ELb1ELb1ELb0ELb1ELb0EEEvNS_16Flash_fwd_paramsE,"a",@progbits
	.sectionflags	@""
	.align	4
.nv.constant0._ZN5flash24flash_fwd_splitkv_kernelI23Flash_fwd_kernel_traitsILi128ELi64ELi128ELi4ELb0ELb0EN7cutlass10bfloat16_tE19Flash_kernel_traitsILi128ELi64ELi128ELi4ES3_EELb1ELb0ELb0ELb1ELb1ELb0ELb1ELb0EEEvNS_16Flash_fwd_paramsE:
	.zero		992


//--------------------- .nv.constant0._ZN5flash24flash_fwd_splitkv_kernelI23Flash_fwd_kernel_traitsILi128ELi64ELi128ELi4ELb0ELb0EN7cutlass10bfloat16_tE19Flash_kernel_traitsILi128ELi64ELi128ELi4ES3_EELb1ELb0ELb0ELb1ELb1ELb1ELb1ELb0EEEvNS_16Flash_fwd_paramsE --------------------------
	.section	.nv.constant0._ZN5flash24flash_fwd_splitkv_kernelI23Flash_fwd_kernel_traitsILi128ELi64ELi128ELi4ELb0ELb0EN7cutlass10bfloat16_tE19Flash_kernel_traitsILi128ELi64ELi128ELi4ES3_EELb1ELb0ELb0ELb1ELb1ELb1ELb1ELb0EEEvNS_16Flash_fwd_paramsE,"a",@progbits
	.sectionflags	@""
	.align	4
.nv.constant0._ZN5flash24flash_fwd_splitkv_kernelI23Flash_fwd_kernel_traitsILi128ELi64ELi128ELi4ELb0ELb0EN7cutlass10bfloat16_tE19Flash_kernel_traitsILi128ELi64ELi128ELi4ES3_EELb1ELb0ELb0ELb1ELb1ELb1ELb1ELb0EEEvNS_16Flash_fwd_paramsE:
	.zero		992


//--------------------- .nv.constant0._ZN5flash24flash_fwd_splitkv_kernelI23Flash_fwd_kernel_traitsILi128ELi64ELi128ELi4ELb0ELb0EN7cutlass10bfloat16_tE19Flash_kernel_traitsILi128ELi64ELi128ELi4ES3_EELb1ELb0ELb0ELb0ELb1ELb0ELb0ELb0EEEvNS_16Flash_fwd_paramsE --------------------------
	.section	.nv.constant0._ZN5flash24flash_fwd_splitkv_kernelI23Flash_fwd_kernel_traitsILi128ELi64ELi128ELi4ELb0ELb0EN7cutlass10bfloat16_tE19Flash_kernel_traitsILi128ELi64ELi128ELi4ES3_EELb1ELb0ELb0ELb0ELb1ELb0ELb0ELb0EEEvNS_16Flash_fwd_paramsE,"a",@progbits
	.sectionflags	@""
	.align	4
.nv.constant0._ZN5flash24flash_fwd_splitkv_kernelI23Flash_fwd_kernel_traitsILi128ELi64ELi128ELi4ELb0ELb0EN7cutlass10bfloat16_tE19Flash_kernel_traitsILi128ELi64ELi128ELi4ES3_EELb1ELb0ELb0ELb0ELb1ELb0ELb0ELb0EEEvNS_16Flash_fwd_paramsE:
	.zero		992


//--------------------- .nv.constant0._ZN5flash24flash_fwd_splitkv_kernelI23Flash_fwd_kernel_traitsILi128ELi64ELi128ELi4ELb0ELb0EN7cutlass10bfloat16_tE19Flash_kernel_traitsILi128ELi64ELi128ELi4ES3_EELb1ELb0ELb0ELb0ELb1ELb1ELb0ELb0EEEvNS_16Flash_fwd_paramsE --------------------------
	.section	.nv.constant0._ZN5flash24flash_fwd_splitkv_kernelI23Flash_fwd_kernel_traitsILi128ELi64ELi128ELi4ELb0ELb0EN7cutlass10bfloat16_tE19Flash_kernel_traitsILi128ELi64ELi128ELi4ES3_EELb1ELb0ELb0ELb0ELb1ELb1ELb0ELb0EEEvNS_16Flash_fwd_paramsE,"a",@progbits
	.sectionflags	@""
	.align	4
.nv.constant0._ZN5flash24flash_fwd_splitkv_kernelI23Flash_fwd_kernel_traitsILi128ELi64ELi128ELi4ELb0ELb0EN7cutlass10bfloat16_tE19Flash_kernel_traitsILi128ELi64ELi128ELi4ES3_EELb1ELb0ELb0ELb0ELb1ELb1ELb0ELb0EEEvNS_16Flash_fwd_paramsE:
	.zero		992


//--------------------- .nv.constant0._ZN5flash24flash_fwd_splitkv_kernelI23Flash_fwd_kernel_traitsILi128ELi64ELi128ELi4ELb0ELb0EN7cutlass10bfloat16_tE19Flash_kernel_traitsILi128ELi64ELi128ELi4ES3_EELb1ELb0ELb1ELb0ELb0ELb0ELb0ELb0EEEvNS_16Flash_fwd_paramsE --------------------------
	.section	.nv.constant0._ZN5flash24flash_fwd_splitkv_kernelI23Flash_fwd_kernel_traitsILi128ELi64ELi128ELi4ELb0ELb0EN7cutlass10bfloat16_tE19Flash_kernel_traitsILi128ELi64ELi128ELi4ES3_EELb1ELb0ELb1ELb0ELb0ELb0ELb0ELb0EEEvNS_16Flash_fwd_paramsE,"a",@progbits
	.sectionflags	@""
	.align	4
.nv.constant0._ZN5flash24flash_fwd_splitkv_kernelI23Flash_fwd_kernel_traitsILi128ELi64ELi128ELi4ELb0ELb0EN7cutlass10bfloat16_tE19Flash_kernel_traitsILi128ELi64ELi128ELi4ES3_EELb1ELb0ELb1ELb0ELb0ELb0ELb0ELb0EEEvNS_16Flash_fwd_paramsE:
	.zero		992


//--------------------- .nv.constant0._ZN5flash24flash_fwd_splitkv_kernelI23Flash_fwd_kernel_traitsILi128ELi64ELi128ELi4ELb0ELb0EN7cutlass10bfloat16_tE19Flash_kernel_traitsILi128ELi64ELi128ELi4ES3_EELb1ELb0ELb1ELb0ELb0ELb1ELb0ELb0EEEvNS_16Flash_fwd_paramsE --------------------------
	.section	.nv.constant0._ZN5flash24flash_fwd_splitkv_kernelI23Flash_fwd_kernel_traitsILi128ELi64ELi128ELi4ELb0ELb0EN7cutlass10bfloat16_tE19Flash_kernel_traitsILi128ELi64ELi128ELi4ES3_EELb1ELb0ELb1ELb0ELb0ELb1ELb0ELb0EEEvNS_16Flash_fwd_paramsE,"a",@progbits
	.sectionflags	@""
	.align	4
.nv.constant0._ZN5flash24flash_fwd_splitkv_kernelI23Flash_fwd_kernel_traitsILi128ELi64ELi128ELi4ELb0ELb0EN7cutlass10bfloat16_tE19Flash_kernel_traitsILi128ELi64ELi128ELi4ES3_EELb1ELb0ELb1ELb0ELb0ELb1ELb0ELb0EEEvNS_16Flash_fwd_paramsE:
	.zero		992


//--------------------- .nv.constant0._ZN5flash24flash_fwd_splitkv_kernelI23Flash_fwd_kernel_traitsILi128ELi64ELi128ELi4ELb0ELb0EN7cutlass10bfloat16_tE19Flash_kernel_traitsILi128ELi64ELi128ELi4ES3_EELb1ELb0ELb0ELb0ELb1ELb0ELb0ELb1EEEvNS_16Flash_fwd_paramsE --------------------------
	.section	.nv.constant0._ZN5flash24flash_fwd_splitkv_kernelI23Flash_fwd_kernel_traitsILi128ELi64ELi128ELi4ELb0ELb0EN7cutlass10bfloat16_tE19Flash_kernel_traitsILi128ELi64ELi128ELi4ES3_EELb1ELb0ELb0ELb0ELb1ELb0ELb0ELb1EEEvNS_16Flash_fwd_paramsE,"a",@progbits
	.sectionflags	@""
	.align	4
.nv.constant0._ZN5flash24flash_fwd_splitkv_kernelI23Flash_fwd_kernel_traitsILi128ELi64ELi128ELi4ELb0ELb0EN7cutlass10bfloat16_tE19Flash_kernel_traitsILi128ELi64ELi128ELi4ES3_EELb1ELb0ELb0ELb0ELb1ELb0ELb0ELb1EEEvNS_16Flash_fwd_paramsE:
	.zero		992


//--------------------- .nv.constant0._ZN5flash24flash_fwd_splitkv_kernelI23Flash_fwd_kernel_traitsILi128ELi64ELi128ELi4ELb0ELb0EN7cutlass10bfloat16_tE19Flash_kernel_traitsILi128ELi64ELi128ELi4ES3_EELb1ELb0ELb0ELb0ELb1ELb1ELb0ELb1EEEvNS_16Flash_fwd_paramsE --------------------------
	.section	.nv.constant0._ZN5flash24flash_fwd_splitkv_kernelI23Flash_fwd_kernel_traitsILi128ELi64ELi128ELi4ELb0ELb0EN7cutlass10bfloat16_tE19Flash_kernel_traitsILi128ELi64ELi128ELi4ES3_EELb1ELb0ELb0ELb0ELb1ELb1ELb0ELb1EEEvNS_16Flash_fwd_paramsE,"a",@progbits
	.sectionflags	@""
	.align	4
.nv.constant0._ZN5flash24flash_fwd_splitkv_kernelI23Flash_fwd_kernel_traitsILi128ELi64ELi128ELi4ELb0ELb0EN7cutlass10bfloat16_tE19Flash_kernel_traitsILi128ELi64ELi128ELi4ES3_EELb1ELb0ELb0ELb0ELb1ELb1ELb0ELb1EEEvNS_16Flash_fwd_paramsE:
	.zero		992


//--------------------- .nv.constant0._ZN5flash24flash_fwd_splitkv_kernelI23Flash_fwd_kernel_traitsILi128ELi64ELi128ELi4ELb0ELb0EN7cutlass10bfloat16_tE19Flash_kernel_traitsILi128ELi64ELi128ELi4ES3_EELb1ELb0ELb1ELb0ELb0ELb0ELb0ELb1EEEvNS_16Flash_fwd_paramsE --------------------------
	.section	.nv.constant0._ZN5flash24flash_fwd_splitkv_kernelI23Flash_fwd_kernel_traitsILi128ELi64ELi128ELi4ELb0ELb0EN7cutlass10bfloat16_tE19Flash_kernel_traitsILi128ELi64ELi128ELi4ES3_EELb1ELb0ELb1ELb0ELb0ELb0ELb0ELb1EEEvNS_16Flash_fwd_paramsE,"a",@progbits
	.sectionflags	@""
	.align	4
.nv.constant0._ZN5flash24flash_fwd_splitkv_kernelI23Flash_fwd_kernel_traitsILi128ELi64ELi128ELi4ELb0ELb0EN7cutlass10bfloat16_tE19Flash_kernel_traitsILi128ELi64ELi128ELi4ES3_EELb1ELb0ELb1ELb0ELb0ELb0ELb0ELb1EEEvNS_16Flash_fwd_paramsE:
	.zero		992


//--------------------- .nv.constant0._ZN5flash24flash_fwd_splitkv_kernelI23Flash_fwd_kernel_traitsILi128ELi64ELi128ELi4ELb0ELb0EN7cutlass10bfloat16_tE19Flash_kernel_traitsILi128ELi64ELi128ELi4ES3_EELb1ELb0ELb1ELb0ELb0ELb1ELb0ELb1EEEvNS_16Flash_fwd_paramsE --------------------------
	.section	.nv.constant0._ZN5flash24flash_fwd_splitkv_kernelI23Flash_fwd_kernel_traitsILi128ELi64ELi128ELi4ELb0ELb0EN7cutlass10bfloat16_tE19Flash_kernel_traitsILi128ELi64ELi128ELi4ES3_EELb1ELb0ELb1ELb0ELb0ELb1ELb0ELb1EEEvNS_16Flash_fwd_paramsE,"a",@progbits
	.sectionflags	@""
	.align	4
.nv.constant0._ZN5flash24flash_fwd_splitkv_kernelI23Flash_fwd_kernel_traitsILi128ELi64ELi128ELi4ELb0ELb0EN7cutlass10bfloat16_tE19Flash_kernel_traitsILi128ELi64ELi128ELi4ES3_EELb1ELb0ELb1ELb0ELb0ELb1ELb0ELb1EEEvNS_16Flash_fwd_paramsE:
	.zero		992


//--------------------- .nv.constant0._ZN5flash24flash_fwd_splitkv_kernelI23Flash_fwd_kernel_traitsILi128ELi64ELi128ELi4ELb0ELb0EN7cutlass10bfloat16_tE19Flash_kernel_traitsILi128ELi64ELi128ELi4ES3_EELb1ELb0ELb0ELb0ELb1ELb0ELb1ELb0EEEvNS_16Flash_fwd_paramsE --------------------------
	.section	.nv.constant0._ZN5flash24flash_fwd_splitkv_kernelI23Flash_fwd_kernel_traitsILi128ELi64ELi128ELi4ELb0ELb0EN7cutlass10bfloat16_tE19Flash_kernel_traitsILi128ELi64ELi128ELi4ES3_EELb1ELb0ELb0ELb0ELb1ELb0ELb1ELb0EEEvNS_16Flash_fwd_paramsE,"a",@progbits
	.sectionflags	@""
	.align	4
.nv.constant0._ZN5flash24flash_fwd_splitkv_kernelI23Flash_fwd_kernel_traitsILi128ELi64ELi128ELi4ELb0ELb0EN7cutlass10bfloat16_tE19Flash_kernel_traitsILi128ELi64ELi128ELi4ES3_EELb1ELb0ELb0ELb0ELb1ELb0ELb1ELb0EEEvNS_16Flash_fwd_paramsE:
	.zero		992


//--------------------- .nv.constant0._ZN5flash24flash_fwd_splitkv_kernelI23Flash_fwd_kernel_traitsILi128ELi64ELi128ELi4ELb0ELb0EN7cutlass10bfloat16_tE19Flash_kernel_traitsILi128ELi64ELi128ELi4ES3_EELb1ELb0ELb0ELb0ELb1ELb1ELb1ELb0EEEvNS_16Flash_fwd_paramsE --------------------------
	.section	.nv.constant0._ZN5flash24flash_fwd_splitkv_kernelI23Flash_fwd_kernel_traitsILi128ELi64ELi128ELi4ELb0ELb0EN7cutlass10bfloat16_tE19Flash_kernel_traitsILi128ELi64ELi128ELi4ES3_EELb1ELb0ELb0ELb0ELb1ELb1ELb1ELb0EEEvNS_16Flash_fwd_paramsE,"a",@progbits
	.sectionflags	@""
	.align	4
.nv.constant0._ZN5flash24flash_fwd_splitkv_kernelI23Flash_fwd_kernel_traitsILi128ELi64ELi128ELi4ELb0ELb0EN7cutlass10bfloat16_tE19Flash_kernel_traitsILi128ELi64ELi128ELi4ES3_EELb1ELb0ELb0ELb0ELb1ELb1ELb1ELb0EEEvNS_16Flash_fwd_paramsE:
	.zero		992


//--------------------- .nv.constant0._ZN5flash24flash_fwd_splitkv_kernelI23Flash_fwd_kernel_traitsILi128ELi64ELi128ELi4ELb0ELb0EN7cutlass10bfloat16_tE19Flash_kernel_traitsILi128ELi64ELi128ELi4ES3_EELb1ELb0ELb1ELb0ELb0ELb0ELb1ELb0EEEvNS_16Flash_fwd_paramsE --------------------------
	.section	.nv.constant0._ZN5flash24flash_fwd_splitkv_kernelI23Flash_fwd_kernel_traitsILi128ELi64ELi128ELi4ELb0ELb0EN7cutlass10bfloat16_tE19Flash_kernel_traitsILi128ELi64ELi128ELi4ES3_EELb1ELb0ELb1ELb0ELb0ELb0ELb1ELb0EEEvNS_16Flash_fwd_paramsE,"a",@progbits
	.sectionflags	@""
	.align	4
.nv.constant0._ZN5flash24flash_fwd_splitkv_kernelI23Flash_fwd_kernel_traitsILi128ELi64ELi128ELi4ELb0ELb0EN7cutlass10bfloat16_tE19Flash_kernel_traitsILi128ELi64ELi128ELi4ES3_EELb1ELb0ELb1ELb0ELb0ELb0ELb1ELb0EEEvNS_16Flash_fwd_paramsE:
	.zero		992


//--------------------- .nv.constant0._ZN5flash24flash_fwd_splitkv_kernelI23Flash_fwd_kernel_traitsILi128ELi64ELi128ELi4ELb0ELb0EN7cutlass10bfloat16_tE19Flash_kernel_traitsILi128ELi64ELi128ELi4ES3_EELb1ELb0ELb1ELb0ELb0ELb1ELb1ELb0EEEvNS_16Flash_fwd_paramsE --------------------------
	.section	.nv.constant0._ZN5flash24flash_fwd_splitkv_kernelI23Flash_fwd_kernel_traitsILi128ELi64ELi128ELi4ELb0ELb0EN7cutlass10bfloat16_tE19Flash_kernel_traitsILi128ELi64ELi128ELi4ES3_EELb1ELb0ELb1ELb0ELb0ELb1ELb1ELb0EEEvNS_16Flash_fwd_paramsE,"a",@progbits
	.sectionflags	@""
	.align	4
.nv.constant0._ZN5flash24flash_fwd_splitkv_kernelI23Flash_fwd_kernel_traitsILi128ELi64ELi128ELi4ELb0ELb0EN7cutlass10bfloat16_tE19Flash_kernel_traitsILi128ELi64ELi128ELi4ES3_EELb1ELb0ELb1ELb0ELb0ELb1ELb1ELb0EEEvNS_16Flash_fwd_paramsE:
	.zero		992


//--------------------- .nv.constant0._ZN5flash24flash_fwd_splitkv_kernelI23Flash_fwd_kernel_traitsILi128ELi64ELi128ELi4ELb0ELb0EN7cutlass10bfloat16_tE19Flash_kernel_traitsILi128ELi64ELi128ELi4ES3_EELb1ELb0ELb0ELb0ELb1ELb0ELb1ELb1EEEvNS_16Flash_fwd_paramsE --------------------------
	.section	.nv.constant0._ZN5flash24flash_fwd_splitkv_kernelI23Flash_fwd_kernel_traitsILi128ELi64ELi128ELi4ELb0ELb0EN7cutlass10bfloat16_tE19Flash_kernel_traitsILi128ELi64ELi128ELi4ES3_EELb1ELb0ELb0ELb0ELb1ELb0ELb1ELb1EEEvNS_16Flash_fwd_paramsE,"a",@progbits
	.sectionflags	@""
	.align	4
.nv.constant0._ZN5flash24flash_fwd_splitkv_kernelI23Flash_fwd_kernel_traitsILi128ELi64ELi128ELi4ELb0ELb0EN7cutlass10bfloat16_tE19Flash_kernel_traitsILi128ELi64ELi128ELi4ES3_EELb1ELb0ELb0ELb0ELb1ELb0ELb1ELb1EEEvNS_16Flash_fwd_paramsE:
	.zero		992


//--------------------- .nv.constant0._ZN5flash24flash_fwd_splitkv_kernelI23Flash_fwd_kernel_traitsILi128ELi64ELi128ELi4ELb0ELb0EN7cutlass10bfloat16_tE19Flash_kernel_traitsILi128ELi64ELi128ELi4ES3_EELb1ELb0ELb0ELb0ELb1ELb1ELb1ELb1EEEvNS_16Flash_fwd_paramsE --------------------------
	.section	.nv.constant0._ZN5flash24flash_fwd_splitkv_kernelI23Flash_fwd_kernel_traitsILi128ELi64ELi128ELi4ELb0ELb0EN7cutlass10bfloat16_tE19Flash_kernel_traitsILi128ELi64ELi128ELi4ES3_EELb1ELb0ELb0ELb0ELb1ELb1ELb1ELb1EEEvNS_16Flash_fwd_paramsE,"a",@progbits
	.sectionflags	@""
	.align	4
.nv.constant0._ZN5flash24flash_fwd_splitkv_kernelI23Flash_fwd_kernel_traitsILi128ELi64ELi128ELi4ELb0ELb0EN7cutlass10bfloat16_tE19Flash_kernel_traitsILi128ELi64ELi128ELi4ES3_EELb1ELb0ELb0ELb0ELb1ELb1ELb1ELb1EEEvNS_16Flash_fwd_paramsE:
	.zero		992


//--------------------- .nv.constant0._ZN5flash24flash_fwd_splitkv_kernelI23Flash_fwd_kernel_traitsILi128ELi64ELi128ELi4ELb0ELb0EN7cutlass10bfloat16_tE19Flash_kernel_traitsILi128ELi64ELi128ELi4ES3_EELb1ELb0ELb1ELb0ELb0ELb0ELb1ELb1EEEvNS_16Flash_fwd_paramsE --------------------------
	.section	.nv.constant0._ZN5flash24flash_fwd_splitkv_kernelI23Flash_fwd_kernel_traitsILi128ELi64ELi128ELi4ELb0ELb0EN7cutlass10bfloat16_tE19Flash_kernel_traitsILi128ELi64ELi128ELi4ES3_EELb1ELb0ELb1ELb0ELb0ELb0ELb1ELb1EEEvNS_16Flash_fwd_paramsE,"a",@progbits
	.sectionflags	@""
	.align	4
.nv.constant0._ZN5flash24flash_fwd_splitkv_kernelI23Flash_fwd_kernel_traitsILi128ELi64ELi128ELi4ELb0ELb0EN7cutlass10bfloat16_tE19Flash_kernel_traitsILi128ELi64ELi128ELi4ES3_EELb1ELb0ELb1ELb0ELb0ELb0ELb1ELb1EEEvNS_16Flash_fwd_paramsE:
	.zero		992


//--------------------- .nv.constant0._ZN5flash24flash_fwd_splitkv_kernelI23Flash_fwd_kernel_traitsILi128ELi64ELi128ELi4ELb0ELb0EN7cutlass10bfloat16_tE19Flash_kernel_traitsILi128ELi64ELi128ELi4ES3_EELb1ELb0ELb1ELb0ELb0ELb1ELb1ELb1EEEvNS_16Flash_fwd_paramsE --------------------------
	.section	.nv.constant0._ZN5flash24flash_fwd_splitkv_kernelI23Flash_fwd_kernel_traitsILi128ELi64ELi128ELi4ELb0ELb0EN7cutlass10bfloat16_tE19Flash_kernel_traitsILi128ELi64ELi128ELi4ES3_EELb1ELb0ELb1ELb0ELb0ELb1ELb1ELb1EEEvNS_16Flash_fwd_paramsE,"a",@progbits
	.sectionflags	@""
	.align	4
.nv.constant0._ZN5flash24flash_fwd_splitkv_kernelI23Flash_fwd_kernel_traitsILi128ELi64ELi128ELi4ELb0ELb0EN7cutlass10bfloat16_tE19Flash_kernel_traitsILi128ELi64ELi128ELi4ES3_EELb1ELb0ELb1ELb0ELb0ELb1ELb1ELb1EEEvNS_16Flash_fwd_paramsE:
	.zero		992


//--------------------- .nv.constant0._ZN5flash32flash_fwd_splitkv_combine_kernelI23Flash_fwd_kernel_traitsILi128ELi64ELi64ELi4ELb0ELb0EN7cutlass10bfloat16_tE19Flash_kernel_traitsILi128ELi64ELi64ELi4ES3_EELi4ELi7ELb0EEEvNS_16Flash_fwd_paramsE --------------------------
	.section	.nv.constant0._ZN5flash32flash_fwd_splitkv_combine_kernelI23Flash_fwd_kernel_traitsILi128ELi64ELi64ELi4ELb0ELb0EN7cutlass10bfloat16_tE19Flash_kernel_traitsILi128ELi64ELi64ELi4ES3_EELi4ELi7ELb0EEEvNS_16Flash_fwd_paramsE,"a",@progbits
	.sectionflags	@""
	.align	4
.nv.constant0._ZN5flash32flash_fwd_splitkv_combine_kernelI23Flash_fwd_kernel_traitsILi128ELi64ELi64ELi4ELb0ELb0EN7cutlass10bfloat16_tE19Flash_kernel_traitsILi128ELi64ELi64ELi4ES3_EELi4ELi7ELb0EEEvNS_16Flash_fwd_paramsE:
	.zero		992


//--------------------- .nv.constant0._ZN5flash32flash_fwd_splitkv_combine_kernelI23Flash_fwd_kernel_traitsILi128ELi64ELi64ELi4ELb0ELb0EN7cutlass10bfloat16_tE19Flash_kernel_traitsILi128ELi64ELi64ELi4ES3_EELi4ELi6ELb0EEEvNS_16Flash_fwd_paramsE --------------------------
	.section	.nv.constant0._ZN5flash32flash_fwd_splitkv_combine_kernelI23Flash_fwd_kernel_traitsILi128ELi64ELi64ELi4ELb0ELb0EN7cutlass10bfloat16_tE19Flash_kernel_traitsILi128ELi64ELi64ELi4ES3_EELi4ELi6ELb0EEEvNS_16Flash_fwd_paramsE,"a",@progbits
	.sectionflags	@""
	.align	4
.nv.constant0._ZN5flash32flash_fwd_splitkv_combine_kernelI23Flash_fwd_kernel_traitsILi128ELi64ELi64ELi4ELb0ELb0EN7cutlass10bfloat16_tE19Flash_kernel_traitsILi128ELi64ELi64ELi4ES3_EELi4ELi6ELb0EEEvNS_16Flash_fwd_paramsE:
	.zero		992


//--------------------- .nv.constant0._ZN5flash32flash_fwd_splitkv_combine_kernelI23Flash_fwd_kernel_traitsILi128ELi64ELi64ELi4ELb0ELb0EN7cutlass10bfloat16_tE19Flash_kernel_traitsILi128ELi64ELi64ELi4ES3_EELi4ELi5ELb0EEEvNS_16Flash_fwd_paramsE --------------------------
	.section	.nv.constant0._ZN5flash32flash_fwd_splitkv_combine_kernelI23Flash_fwd_kernel_traitsILi128ELi64ELi64ELi4ELb0ELb0EN7cutlass10bfloat16_tE19Flash_kernel_traitsILi128ELi64ELi64ELi4ES3_EELi4ELi5ELb0EEEvNS_16Flash_fwd_paramsE,"a",@progbits
	.sectionflags	@""
	.align	4
.nv.constant0._ZN5flash32flash_fwd_splitkv_combine_kernelI23Flash_fwd_kernel_traitsILi128ELi64ELi64ELi4ELb0ELb0EN7cutlass10bfloat16_tE19Flash_kernel_traitsILi128ELi64ELi64ELi4ES3_EELi4ELi5ELb0EEEvNS_16Flash_fwd_paramsE:
	.zero		992


//--------------------- .nv.constant0._ZN5flash32flash_fwd_splitkv_combine_kernelI23Flash_fwd_kernel_traitsILi128ELi64ELi64ELi4ELb0ELb0EN7cutlass10bfloat16_tE19Flash_kernel_traitsILi128ELi64ELi64ELi4ES3_EELi4ELi4ELb0EEEvNS_16Flash_fwd_paramsE --------------------------
	.section	.nv.constant0._ZN5flash32flash_fwd_splitkv_combine_kernelI23Flash_fwd_kernel_traitsILi128ELi64ELi64ELi4ELb0ELb0EN7cutlass10bfloat16_tE19Flash_kernel_traitsILi128ELi64ELi64ELi4ES3_EELi4ELi4ELb0EEEvNS_16Flash_fwd_paramsE,"a",@progbits
	.sectionflags	@""
	.align	4
.nv.constant0._ZN5flash32flash_fwd_splitkv_combine_kernelI23Flash_fwd_kernel_traitsILi128ELi64ELi64ELi4ELb0ELb0EN7cutlass10bfloat16_tE19Flash_kernel_traitsILi128ELi64ELi64ELi4ES3_EELi4ELi4ELb0EEEvNS_16Flash_fwd_paramsE:
	.zero		992


//--------------------- .nv.constant0._ZN5flash32flash_fwd_splitkv_combine_kernelI23Flash_fwd_kernel_traitsILi128ELi64ELi64ELi4ELb0ELb0EN7cutlass10bfloat16_tE19Flash_kernel_traitsILi128ELi64ELi64ELi4ES3_EELi4ELi3ELb0EEEvNS_16Flash_fwd_paramsE --------------------------
	.section	.nv.constant0._ZN5flash32flash_fwd_splitkv_combine_kernelI23Flash_fwd_kernel_traitsILi128ELi64ELi64ELi4ELb0ELb0EN7cutlass10bfloat16_tE19Flash_kernel_traitsILi128ELi64ELi64ELi4ES3_EELi4ELi3ELb0EEEvNS_16Flash_fwd_paramsE,"a",@progbits
	.sectionflags	@""
	.align	4
.nv.constant0._ZN5flash32flash_fwd_splitkv_combine_kernelI23Flash_fwd_kernel_traitsILi128ELi64ELi64ELi4ELb0ELb0EN7cutlass10bfloat16_tE19Flash_kernel_traitsILi128ELi64ELi64ELi4ES3_EELi4ELi3ELb0EEEvNS_16Flash_fwd_paramsE:
	.zero		992


//--------------------- .nv.constant0._ZN5flash32flash_fwd_splitkv_combine_kernelI23Flash_fwd_kernel_traitsILi128ELi64ELi64ELi4ELb0ELb0EN7cutlass10bfloat16_tE19Flash_kernel_traitsILi128ELi64ELi64ELi4ES3_EELi4ELi2ELb0EEEvNS_16Flash_fwd_paramsE --------------------------
	.section	.nv.constant0._ZN5flash32flash_fwd_splitkv_combine_kernelI23Flash_fwd_kernel_traitsILi128ELi64ELi64ELi4ELb0ELb0EN7cutlass10bfloat16_tE19Flash_kernel_traitsILi128ELi64ELi64ELi4ES3_EELi4ELi2ELb0EEEvNS_16Flash_fwd_paramsE,"a",@progbits
	.sectionflags	@""
	.align	4
.nv.constant0._ZN5flash32flash_fwd_splitkv_combine_kernelI23Flash_fwd_kernel_traitsILi128ELi64ELi64ELi4ELb0ELb0EN7cutlass10bfloat16_tE19Flash_kernel_traitsILi128ELi64ELi64ELi4ES3_EELi4ELi2ELb0EEEvNS_16Flash_fwd_paramsE:
	.zero		992


//--------------------- .nv.constant0._ZN5flash32flash_fwd_splitkv_combine_kernelI23Flash_fwd_kernel_traitsILi128ELi64ELi64ELi4ELb0ELb0EN7cutlass10bfloat16_tE19Flash_kernel_traitsILi128ELi64ELi64ELi4ES3_EELi4ELi1ELb0EEEvNS_16Flash_fwd_paramsE --------------------------
	.section	.nv.constant0._ZN5flash32flash_fwd_splitkv_combine_kernelI23Flash_fwd_kernel_traitsILi128ELi64ELi64ELi4ELb0ELb0EN7cutlass10bfloat16_tE19Flash_kernel_traitsILi128ELi64ELi64ELi4ES3_EELi4ELi1ELb0EEEvNS_16Flash_fwd_paramsE,"a",@progbits
	.sectionflags	@""
	.align	4
.nv.constant0._ZN5flash32flash_fwd_splitkv_combine_kernelI23Flash_fwd_kernel_traitsILi128ELi64ELi64ELi4ELb0ELb0EN7cutlass10bfloat16_tE19Flash_kernel_traitsILi128ELi64ELi64ELi4ES3_EELi4ELi1ELb0EEEvNS_16Flash_fwd_paramsE:
	.zero		992


//--------------------- .nv.constant0._ZN5flash32flash_fwd_splitkv_combine_kernelI23Flash_fwd_kernel_traitsILi128ELi64ELi64ELi4ELb0ELb0EN7cutlass10bfloat16_tE19Flash_kernel_traitsILi128ELi64ELi64ELi4ES3_EELi4ELi7ELb1EEEvNS_16Flash_fwd_paramsE --------------------------
	.section	.nv.constant0._ZN5flash32flash_fwd_splitkv_combine_kernelI23Flash_fwd_kernel_traitsILi128ELi64ELi64ELi4ELb0ELb0EN7cutlass10bfloat16_tE19Flash_kernel_traitsILi128ELi64ELi64ELi4ES3_EELi4ELi7ELb1EEEvNS_16Flash_fwd_paramsE,"a",@progbits
	.sectionflags	@""
	.align	4
.nv.constant0._ZN5flash32flash_fwd_splitkv_combine_kernelI23Flash_fwd_kernel_traitsILi128ELi64ELi64ELi4ELb0ELb0EN7cutlass10bfloat16_tE19Flash_kernel_traitsILi128ELi64ELi64ELi4ES3_EELi4ELi7ELb1EEEvNS_16Flash_fwd_paramsE:
	.zero		992


//--------------------- .nv.constant0._ZN5flash32flash_fwd_splitkv_combine_kernelI23Flash_fwd_kernel_traitsILi128ELi64ELi64ELi4ELb0ELb0EN7cutlass10bfloat16_tE19Flash_kernel_traitsILi128ELi64ELi64ELi4ES3_EELi4ELi6ELb1EEEvNS_16Flash_fwd_paramsE --------------------------
	.section	.nv.constant0._ZN5flash32flash_fwd_splitkv_combine_kernelI23Flash_fwd_kernel_traitsILi128ELi64ELi64ELi4ELb0ELb0EN7cutlass10bfloat16_tE19Flash_kernel_traitsILi128ELi64ELi64ELi4ES3_EELi4ELi6ELb1EEEvNS_16Flash_fwd_paramsE,"a",@progbits
	.sectionflags	@""
	.align	4
.nv.constant0._ZN5flash32flash_fwd_splitkv_combine_kernelI23Flash_fwd_kernel_traitsILi128ELi64ELi64ELi4ELb0ELb0EN7cutlass10bfloat16_tE19Flash_kernel_traitsILi128ELi64ELi64ELi4ES3_EELi4ELi6ELb1EEEvNS_16Flash_fwd_paramsE:
	.zero		992


//--------------------- .nv.constant0._ZN5flash32flash_fwd_splitkv_combine_kernelI23Flash_fwd_kernel_traitsILi128ELi64ELi64ELi4ELb0ELb0EN7cutlass10bfloat16_tE19Flash_kernel_traitsILi128ELi64ELi64ELi4ES3_EELi4ELi5ELb1EEEvNS_16Flash_fwd_paramsE --------------------------
	.section	.nv.constant0._ZN5flash32flash_fwd_splitkv_combine_kernelI23Flash_fwd_kernel_traitsILi128ELi64ELi64ELi4ELb0ELb0EN7cutlass10bfloat16_tE19Flash_kernel_traitsILi128ELi64ELi64ELi4ES3_EELi4ELi5ELb1EEEvNS_16Flash_fwd_paramsE,"a",@progbits
	.sectionflags	@""
	.align	4
.nv.constant0._ZN5flash32flash_fwd_splitkv_combine_kernelI23Flash_fwd_kernel_traitsILi128ELi64ELi64ELi4ELb0ELb0EN7cutlass10bfloat16_tE19Flash_kernel_traitsILi128ELi64ELi64ELi4ES3_EELi4ELi5ELb1EEEvNS_16Flash_fwd_paramsE:
	.zero		992


//--------------------- .nv.constant0._ZN5flash32flash_fwd_splitkv_combine_kernelI23Flash_fwd_kernel_traitsILi128ELi64ELi64ELi4ELb0ELb0EN7cutlass10bfloat16_tE19Flash_kernel_traitsILi128ELi64ELi64ELi4ES3_EELi4ELi4ELb1EEEvNS_16Flash_fwd_paramsE --------------------------
	.section	.nv.constant0._ZN5flash32flash_fwd_splitkv_combine_kernelI23Flash_fwd_kernel_traitsILi128ELi64ELi64ELi4ELb0ELb0EN7cutlass10bfloat16_tE19Flash_kernel_traitsILi128ELi64ELi64ELi4ES3_EELi4ELi4ELb1EEEvNS_16Flash_fwd_paramsE,"a",@progbits
	.sectionflags	@""
	.align	4
.nv.constant0._ZN5flash32flash_fwd_splitkv_combine_kernelI23Flash_fwd_kernel_traitsILi128ELi64ELi64ELi4ELb0ELb0EN7cutlass10bfloat16_tE19Flash_kernel_traitsILi128ELi64ELi64ELi4ES3_EELi4ELi4ELb1EEEvNS_16Flash_fwd_paramsE:
	.zero		992


//--------------------- .nv.constant0._ZN5flash32flash_fwd_splitkv_combine_kernelI23Flash_fwd_kernel_traitsILi128ELi64ELi64ELi4ELb0ELb0EN7cutlass10bfloat16_tE19Flash_kernel_traitsILi128ELi64ELi64ELi4ES3_EELi4ELi3ELb1EEEvNS_16Flash_fwd_paramsE --------------------------
	.section	.nv.constant0._ZN5flash32flash_fwd_splitkv_combine_kernelI23Flash_fwd_kernel_traitsILi128ELi64ELi64ELi4ELb0ELb0EN7cutlass10bfloat16_tE19Flash_kernel_traitsILi128ELi64ELi64ELi4ES3_EELi4ELi3ELb1EEEvNS_16Flash_fwd_paramsE,"a",@progbits
	.sectionflags	@""
	.align	4
.nv.constant0._ZN5flash32flash_fwd_splitkv_combine_kernelI23Flash_fwd_kernel_traitsILi128ELi64ELi64ELi4ELb0ELb0EN7cutlass10bfloat16_tE19Flash_kernel_traitsILi128ELi64ELi64ELi4ES3_EELi4ELi3ELb1EEEvNS_16Flash_fwd_paramsE:
	.zero		992


//--------------------- .nv.constant0._ZN5flash32flash_fwd_splitkv_combine_kernelI23Flash_fwd_kernel_traitsILi128ELi64ELi64ELi4ELb0ELb0EN7cutlass10bfloat16_tE19Flash_kernel_traitsILi128ELi64ELi64ELi4ES3_EELi4ELi2ELb1EEEvNS_16Flash_fwd_paramsE --------------------------
	.section	.nv.constant0._ZN5flash32flash_fwd_splitkv_combine_kernelI23Flash_fwd_kernel_traitsILi128ELi64ELi64ELi4ELb0ELb0EN7cutlass10bfloat16_tE19Flash_kernel_traitsILi128ELi64ELi64ELi4ES3_EELi4ELi2ELb1EEEvNS_16Flash_fwd_paramsE,"a",@progbits
	.sectionflags	@""
	.align	4
.nv.constant0._ZN5flash32flash_fwd_splitkv_combine_kernelI23Flash_fwd_kernel_traitsILi128ELi64ELi64ELi4ELb0ELb0EN7cutlass10bfloat16_tE19Flash_kernel_traitsILi128ELi64ELi64ELi4ES3_EELi4ELi2ELb1EEEvNS_16Flash_fwd_paramsE:
	.zero		992


//--------------------- .nv.constant0._ZN5flash32flash_fwd_splitkv_combine_kernelI23Flash_fwd_kernel_traitsILi128ELi64ELi64ELi4ELb0ELb0EN7cutlass10bfloat16_tE19Flash_kernel_traitsILi128ELi64ELi64ELi4ES3_EELi4ELi1ELb1EEEvNS_16Flash_fwd_paramsE --------------------------
	.section	.nv.constant0._ZN5flash32flash_fwd_splitkv_combine_kernelI23Flash_fwd_kernel_traitsILi128ELi64ELi64ELi4ELb0ELb0EN7cutlass10bfloat16_tE19Flash_kernel_traitsILi128ELi64ELi64ELi4ES3_EELi4ELi1ELb1EEEvNS_16Flash_fwd_paramsE,"a",@progbits
	.sectionflags	@""
	.align	4
.nv.constant0._ZN5flash32flash_fwd_splitkv_combine_kernelI23Flash_fwd_kernel_traitsILi128ELi64ELi64ELi4ELb0ELb0EN7cutlass10bfloat16_tE19Flash_kernel_traitsILi128ELi64ELi64ELi4ES3_EELi4ELi1ELb1EEEvNS_16Flash_fwd_paramsE:
	.zero		992


//--------------------- .nv.constant0._ZN5flash24flash_fwd_splitkv_kernelI23Flash_fwd_kernel_traitsILi128ELi64ELi64ELi4ELb0ELb0EN7cutlass10bfloat16_tE19Flash_kernel_traitsILi128ELi64ELi64ELi4ES3_EELb1ELb0ELb0ELb0ELb0ELb0ELb0ELb0EEEvNS_16Flash_fwd_paramsE --------------------------
	.section	.nv.constant0._ZN5flash24flash_fwd_splitkv_kernelI23Flash_fwd_kernel_traitsILi128ELi64ELi64ELi4ELb0ELb0EN7cutlass10bfloat16_tE19Flash_kernel_traitsILi128ELi64ELi64ELi4ES3_EELb1ELb0ELb0ELb0ELb0ELb0ELb0ELb0EEEvNS_16Flash_fwd_paramsE,"a",@progbits
	.sectionflags	@""
	.align	4
.nv.constant0._ZN5flash24flash_fwd_splitkv_kernelI23Flash_fwd_kernel_traitsILi128ELi64ELi64ELi4ELb0ELb0EN7cutlass10bfloat16_tE19Flash_kernel_traitsILi128ELi64ELi64ELi4ES3_EELb1ELb0ELb0ELb0ELb0ELb0ELb0ELb0EEEvNS_16Flash_fwd_paramsE:
	.zero		992


//--------------------- .nv.constant0._ZN5flash24flash_fwd_splitkv_kernelI23Flash_fwd_kernel_traitsILi128ELi64ELi64ELi4ELb0ELb0EN7cutlass10bfloat16_tE19Flash_kernel_traitsILi128ELi64ELi64ELi4ES3_EELb1ELb0ELb0ELb0ELb0ELb1ELb0ELb0EEEvNS_16Flash_fwd_paramsE --------------------------
	.section	.nv.constant0._ZN5flash24flash_fwd_splitkv_kernelI23Flash_fwd_kernel_traitsILi128ELi64ELi64ELi4ELb0ELb0EN7cutlass10bfloat16_tE19Flash_kernel_traitsILi128ELi64ELi64ELi4ES3_EELb1ELb0ELb0ELb0ELb0ELb1ELb0ELb0EEEvNS_16Flash_fwd_paramsE,"a",@progbits
	.sectionflags	@""
	.align	4
.nv.constant0._ZN5flash24flash_fwd_splitkv_kernelI23Flash_fwd_kernel_traitsILi128ELi64ELi64ELi4ELb0ELb0EN7cutlass10bfloat16_tE19Flash_kernel_traitsILi128ELi64ELi64ELi4ES3_EELb1ELb0ELb0ELb0ELb0ELb1ELb0ELb0EEEvNS_16Flash_fwd_paramsE:
	.zero		992


//--------------------- .nv.constant0._ZN5flash24flash_fwd_splitkv_kernelI23Flash_fwd_kernel_traitsILi128ELi64ELi64ELi4ELb0ELb0EN7cutlass10bfloat16_tE19Flash_kernel_traitsILi128ELi64ELi64ELi4ES3_EELb1ELb0ELb0ELb0ELb0ELb0ELb0ELb1EEEvNS_16Flash_fwd_paramsE --------------------------
	.section	.nv.constant0._ZN5flash24flash_fwd_splitkv_kernelI23Flash_fwd_kernel_traitsILi128ELi64ELi64ELi4ELb0ELb0EN7cutlass10bfloat16_tE19Flash_kernel_traitsILi128ELi64ELi64ELi4ES3_EELb1ELb0ELb0ELb0ELb0ELb0ELb0ELb1EEEvNS_16Flash_fwd_paramsE,"a",@progbits
	.sectionflags	@""
	.align	4
.nv.constant0._ZN5flash24flash_fwd_splitkv_kernelI23Flash_fwd_kernel_traitsILi128ELi64ELi64ELi4ELb0ELb0EN7cutlass10bfloat16_tE19Flash_kernel_traitsILi128ELi64ELi64ELi4ES3_EELb1ELb0ELb0ELb0ELb0ELb0ELb0ELb1EEEvNS_16Flash_fwd_paramsE:
	.zero		992


//--------------------- .nv.constant0._ZN5flash24flash_fwd_splitkv_kernelI23Flash_fwd_kernel_traitsILi128ELi64ELi64ELi4ELb0ELb0EN7cutlass10bfloat16_tE19Flash_kernel_traitsILi128ELi64ELi64ELi4ES3_EELb1ELb0ELb0ELb0ELb0ELb1ELb0ELb1EEEvNS_16Flash_fwd_paramsE --------------------------
	.section	.nv.constant0._ZN5flash24flash_fwd_splitkv_kernelI23Flash_fwd_kernel_traitsILi128ELi64ELi64ELi4ELb0ELb0EN7cutlass10bfloat16_tE19Flash_kernel_traitsILi128ELi64ELi64ELi4ES3_EELb1ELb0ELb0ELb0ELb0ELb1ELb0ELb1EEEvNS_16Flash_fwd_paramsE,"a",@progbits
	.sectionflags	@""
	.align	4
.nv.constant0._ZN5flash24flash_fwd_splitkv_kernelI23Flash_fwd_kernel_traitsILi128ELi64ELi64ELi4ELb0ELb0EN7cutlass10bfloat16_tE19Flash_kernel_traitsILi128ELi64ELi64ELi4ES3_EELb1ELb0ELb0ELb0ELb0ELb1ELb0ELb1EEEvNS_16Flash_fwd_paramsE:
	.zero		992


//--------------------- .nv.constant0._ZN5flash24flash_fwd_splitkv_kernelI23Flash_fwd_kernel_traitsILi128ELi64ELi64ELi4ELb0ELb0EN7cutlass10bfloat16_tE19Flash_kernel_traitsILi128ELi64ELi64ELi4ES3_EELb1ELb0ELb0ELb0ELb0ELb0ELb1ELb0EEEvNS_16Flash_fwd_paramsE --------------------------
	.section	.nv.constant0._ZN5flash24flash_fwd_splitkv_kernelI23Flash_fwd_kernel_traitsILi128ELi64ELi64ELi4ELb0ELb0EN7cutlass10bfloat16_tE19Flash_kernel_traitsILi128ELi64ELi64ELi4ES3_EELb1ELb0ELb0ELb0ELb0ELb0ELb1ELb0EEEvNS_16Flash_fwd_paramsE,"a",@progbits
	.sectionflags	@""
	.align	4
.nv.constant0._ZN5flash24flash_fwd_splitkv_kernelI23Flash_fwd_kernel_traitsILi128ELi64ELi64ELi4ELb0ELb0EN7cutlass10bfloat16_tE19Flash_kernel_traitsILi128ELi64ELi64ELi4ES3_EELb1ELb0ELb0ELb0ELb0ELb0ELb1ELb0EEEvNS_16Flash_fwd_paramsE:
	.zero		992


//--------------------- .nv.constant0._ZN5flash24flash_fwd_splitkv_kernelI23Flash_fwd_kernel_traitsILi128ELi64ELi64ELi4ELb0ELb0EN7cutlass10bfloat16_tE19Flash_kernel_traitsILi128ELi64ELi64ELi4ES3_EELb1ELb0ELb0ELb0ELb0ELb1ELb1ELb0EEEvNS_16Flash_fwd_paramsE --------------------------
	.section	.nv.constant0._ZN5flash24flash_fwd_splitkv_kernelI23Flash_fwd_kernel_traitsILi128ELi64ELi64ELi4ELb0ELb0EN7cutlass10bfloat16_tE19Flash_kernel_traitsILi128ELi64ELi64ELi4ES3_EELb1ELb0ELb0ELb0ELb0ELb1ELb1ELb0EEEvNS_16Flash_fwd_paramsE,"a",@progbits
	.sectionflags	@""
	.align	4
.nv.constant0._ZN5flash24flash_fwd_splitkv_kernelI23Flash_fwd_kernel_traitsILi128ELi64ELi64ELi4ELb0ELb0EN7cutlass10bfloat16_tE19Flash_kernel_traitsILi128ELi64ELi64ELi4ES3_EELb1ELb0ELb0ELb0ELb0ELb1ELb1ELb0EEEvNS_16Flash_fwd_paramsE:
	.zero		992


//--------------------- .nv.constant0._ZN5flash24flash_fwd_splitkv_kernelI23Flash_fwd_kernel_traitsILi128ELi64ELi64ELi4ELb0ELb0EN7cutlass10bfloat16_tE19Flash_kernel_traitsILi128ELi64ELi64ELi4ES3_EELb1ELb0ELb0ELb0ELb0ELb0ELb1ELb1EEEvNS_16Flash_fwd_paramsE --------------------------
	.section	.nv.constant0._ZN5flash24flash_fwd_splitkv_kernelI23Flash_fwd_kernel_traitsILi128ELi64ELi64ELi4ELb0ELb0EN7cutlass10bfloat16_tE19Flash_kernel_traitsILi128ELi64ELi64ELi4ES3_EELb1ELb0ELb0ELb0ELb0ELb0ELb1ELb1EEEvNS_16Flash_fwd_paramsE,"a",@progbits
	.sectionflags	@""
	.align	4
.nv.constant0._ZN5flash24flash_fwd_splitkv_kernelI23Flash_fwd_kernel_traitsILi128ELi64ELi64ELi4ELb0ELb0EN7cutlass10bfloat16_tE19Flash_kernel_traitsILi128ELi64ELi64ELi4ES3_EELb1ELb0ELb0ELb0ELb0ELb0ELb1ELb1EEEvNS_16Flash_fwd_paramsE:
	.zero		992


//--------------------- .nv.constant0._ZN5flash24flash_fwd_splitkv_kernelI23Flash_fwd_kernel_traitsILi128ELi64ELi64ELi4ELb0ELb0EN7cutlass10bfloat16_tE19Flash_kernel_traitsILi128ELi64ELi64ELi4ES3_EELb1ELb0ELb0ELb0ELb0ELb1ELb1ELb1EEEvNS_16Flash_fwd_paramsE --------------------------
	.section	.nv.constant0._ZN5flash24flash_fwd_splitkv_kernelI23Flash_fwd_kernel_traitsILi128ELi64ELi64ELi4ELb0ELb0EN7cutlass10bfloat16_tE19Flash_kernel_traitsILi128ELi64ELi64ELi4ES3_EELb1ELb0ELb0ELb0ELb0ELb1ELb1ELb1EEEvNS_16Flash_fwd_paramsE,"a",@progbits
	.sectionflags	@""
	.align	4
.nv.constant0._ZN5flash24flash_fwd_splitkv_kernelI23Flash_fwd_kernel_traitsILi128ELi64ELi64ELi4ELb0ELb0EN7cutlass10bfloat16_tE19Flash_kernel_traitsILi128ELi64ELi64ELi4ES3_EELb1ELb0ELb0ELb0ELb0ELb1ELb1ELb1EEEvNS_16Flash_fwd_paramsE:
	.zero		992


//--------------------- .nv.constant0._ZN5flash24flash_fwd_splitkv_kernelI23Flash_fwd_kernel_traitsILi128ELi64ELi64ELi4ELb0ELb0EN7cutlass10bfloat16_tE19Flash_kernel_traitsILi128ELi64ELi64ELi4ES3_EELb1ELb0ELb0ELb1ELb1ELb0ELb0ELb0EEEvNS_16Flash_fwd_paramsE --------------------------
	.section	.nv.constant0._ZN5flash24flash_fwd_splitkv_kernelI23Flash_fwd_kernel_traitsILi128ELi64ELi64ELi4ELb0ELb0EN7cutlass10bfloat16_tE19Flash_kernel_traitsILi128ELi64ELi64ELi4ES3_EELb1ELb0ELb0ELb1ELb1ELb0ELb0ELb0EEEvNS_16Flash_fwd_paramsE,"a",@progbits
	.sectionflags	@""
	.align	4
.nv.constant0._ZN5flash24flash_fwd_splitkv_kernelI23Flash_fwd_kernel_traitsILi128ELi64ELi64ELi4ELb0ELb0EN7cutlass10bfloat16_tE19Flash_kernel_traitsILi128ELi64ELi64ELi4ES3_EELb1ELb0ELb0ELb1ELb1ELb0ELb0ELb0EEEvNS_16Flash_fwd_paramsE:
	.zero		992


//--------------------- .nv.constant0._ZN5flash24flash_fwd_splitkv_kernelI23Flash_fwd_kernel_traitsILi128ELi64ELi64ELi4ELb0ELb0EN7cutlass10bfloat16_tE19Flash_kernel_traitsILi128ELi64ELi64ELi4ES3_EELb1ELb0ELb0ELb1ELb1ELb1ELb0ELb0EEEvNS_16Flash_fwd_paramsE --------------------------
	.section	.nv.constant0._ZN5flash24flash_fwd_splitkv_kernelI23Flash_fwd_kernel_traitsILi128ELi64ELi64ELi4ELb0ELb0EN7cutlass10bfloat16_tE19Flash_kernel_traitsILi128ELi64ELi64ELi4ES3_EELb1ELb0ELb0ELb1ELb1ELb1ELb0ELb0EEEvNS_16Flash_fwd_paramsE,"a",@progbits
	.sectionflags	@""
	.align	4
.nv.constant0._ZN5flash24flash_fwd_splitkv_kernelI23Flash_fwd_kernel_traitsILi128ELi64ELi64ELi4ELb0ELb0EN7cutlass10bfloat16_tE19Flash_kernel_traitsILi128ELi64ELi64ELi4ES3_EELb1ELb0ELb0ELb1ELb1ELb1ELb0ELb0EEEvNS_16Flash_fwd_paramsE:
	.zero		992


//--------------------- .nv.constant0._ZN5flash24flash_fwd_splitkv_kernelI23Flash_fwd_kernel_traitsILi128ELi64ELi64ELi4ELb0ELb0EN7cutlass10bfloat16_tE19Flash_kernel_traitsILi128ELi64ELi64ELi4ES3_EELb1ELb0ELb0ELb1ELb1ELb0ELb1ELb0EEEvNS_16Flash_fwd_paramsE --------------------------
	.section	.nv.constant0._ZN5flash24flash_fwd_splitkv_kernelI23Flash_fwd_kernel_traitsILi128ELi64ELi64ELi4ELb0ELb0EN7cutlass10bfloat16_tE19Flash_kernel_traitsILi128ELi64ELi64ELi4ES3_EELb1ELb0ELb0ELb1ELb1ELb0ELb1ELb0EEEvNS_16Flash_fwd_paramsE,"a",@progbits
	.sectionflags	@""
	.align	4
.nv.constant0._ZN5flash24flash_fwd_splitkv_kernelI23Flash_fwd_kernel_traitsILi128ELi64ELi64ELi4ELb0ELb0EN7cutlass10bfloat16_tE19Flash_kernel_traitsILi128ELi64ELi64ELi4ES3_EELb1ELb0ELb0ELb1ELb1ELb0ELb1ELb0EEEvNS_16Flash_fwd_paramsE:
	.zero		992


//--------------------- .nv.constant0._ZN5flash24flash_fwd_splitkv_kernelI23Flash_fwd_kernel_traitsILi128ELi64ELi64ELi4ELb0ELb0EN7cutlass10bfloat16_tE19Flash_kernel_traitsILi128ELi64ELi64ELi4ES3_EELb1ELb0ELb0ELb1ELb1ELb1ELb1ELb0EEEvNS_16Flash_fwd_paramsE --------------------------
	.section	.nv.constant0._ZN5flash24flash_fwd_splitkv_kernelI23Flash_fwd_kernel_traitsILi128ELi64ELi64ELi4ELb0ELb0EN7cutlass10bfloat16_tE19Flash_kernel_traitsILi128ELi64ELi64ELi4ES3_EELb1ELb0ELb0ELb1ELb1ELb1ELb1ELb0EEEvNS_16Flash_fwd_paramsE,"a",@progbits
	.sectionflags	@""
	.align	4
.nv.constant0._ZN5flash24flash_fwd_splitkv_kernelI23Flash_fwd_kernel_traitsILi128ELi64ELi64ELi4ELb0ELb0EN7cutlass10bfloat16_tE19Flash_kernel_traitsILi128ELi64ELi64ELi4ES3_EELb1ELb0ELb0ELb1ELb1ELb1ELb1ELb0EEEvNS_16Flash_fwd_paramsE:
	.zero		992


//--------------------- .nv.constant0._ZN5flash24flash_fwd_splitkv_kernelI23Flash_fwd_kernel_traitsILi128ELi64ELi64ELi4ELb0ELb0EN7cutlass10bfloat16_tE19Flash_kernel_traitsILi128ELi64ELi64ELi4ES3_EELb1ELb0ELb0ELb0ELb1ELb0ELb0ELb0EEEvNS_16Flash_fwd_paramsE --------------------------
	.section	.nv.constant0._ZN5flash24flash_fwd_splitkv_kernelI23Flash_fwd_kernel_traitsILi128ELi64ELi64ELi4ELb0ELb0EN7cutlass10bfloat16_tE19Flash_kernel_traitsILi128ELi64ELi64ELi4ES3_EELb1ELb0ELb0ELb0ELb1ELb0ELb0ELb0EEEvNS_16Flash_fwd_paramsE,"a",@progbits
	.sectionflags	@""
	.align	4
.nv.constant0._ZN5flash24flash_fwd_splitkv_kernelI23Flash_fwd_kernel_traitsILi128ELi64ELi64ELi4ELb0ELb0EN7cutlass10bfloat16_tE19Flash_kernel_traitsILi128ELi64ELi64ELi4ES3_EELb1ELb0ELb0ELb0ELb1ELb0ELb0ELb0EEEvNS_16Flash_fwd_paramsE:
	.zero		992


//--------------------- .nv.constant0._ZN5flash24flash_fwd_splitkv_kernelI23Flash_fwd_kernel_traitsILi128ELi64ELi64ELi4ELb0ELb0EN7cutlass10bfloat16_tE19Flash_kernel_traitsILi128ELi64ELi64ELi4ES3_EELb1ELb0ELb0ELb0ELb1ELb1ELb0ELb0EEEvNS_16Flash_fwd_paramsE --------------------------
	.section	.nv.constant0._ZN5flash24flash_fwd_splitkv_kernelI23Flash_fwd_kernel_traitsILi128ELi64ELi64ELi4ELb0ELb0EN7cutlass10bfloat16_tE19Flash_kernel_traitsILi128ELi64ELi64ELi4ES3_EELb1ELb0ELb0ELb0ELb1ELb1ELb0ELb0EEEvNS_16Flash_fwd_paramsE,"a",@progbits
	.sectionflags	@""
	.align	4
.nv.constant0._ZN5flash24flash_fwd_splitkv_kernelI23Flash_fwd_kernel_traitsILi128ELi64ELi64ELi4ELb0ELb0EN7cutlass10bfloat16_tE19Flash_kernel_traitsILi128ELi64ELi64ELi4ES3_EELb1ELb0ELb0ELb0ELb1ELb1ELb0ELb0EEEvNS_16Flash_fwd_paramsE:
	.zero		992


//--------------------- .nv.constant0._ZN5flash24flash_fwd_splitkv_kernelI23Flash_fwd_kernel_traitsILi128ELi64ELi64ELi4ELb0ELb0EN7cutlass10bfloat16_tE19Flash_kernel_traitsILi128ELi64ELi64ELi4ES3_EELb1ELb0ELb1ELb0ELb0ELb0ELb0ELb0EEEvNS_16Flash_fwd_paramsE --------------------------
	.section	.nv.constant0._ZN5flash24flash_fwd_splitkv_kernelI23Flash_fwd_kernel_traitsILi128ELi64ELi64ELi4ELb0ELb0EN7cutlass10bfloat16_tE19Flash_kernel_traitsILi128ELi64ELi64ELi4ES3_EELb1ELb0ELb1ELb0ELb0ELb0ELb0ELb0EEEvNS_16Flash_fwd_paramsE,"a",@progbits
	.sectionflags	@""
	.align	4
.nv.constant0._ZN5flash24flash_fwd_splitkv_kernelI23Flash_fwd_kernel_traitsILi128ELi64ELi64ELi4ELb0ELb0EN7cutlass10bfloat16_tE19Flash_kernel_traitsILi128ELi64ELi64ELi4ES3_EELb1ELb0ELb1ELb0ELb0ELb0ELb0ELb0EEEvNS_16Flash_fwd_paramsE:
	.zero		992


//--------------------- .nv.constant0._ZN5flash24flash_fwd_splitkv_kernelI23Flash_fwd_kernel_traitsILi128ELi64ELi64ELi4ELb0ELb0EN7cutlass10bfloat16_tE19Flash_kernel_traitsILi128ELi64ELi64ELi4ES3_EELb1ELb0ELb1ELb0ELb0ELb1ELb0ELb0EEEvNS_16Flash_fwd_paramsE --------------------------
	.section	.nv.constant0._ZN5flash24flash_fwd_splitkv_kernelI23Flash_fwd_kernel_traitsILi128ELi64ELi64ELi4ELb0ELb0EN7cutlass10bfloat16_tE19Flash_kernel_traitsILi128ELi64ELi64ELi4ES3_EELb1ELb0ELb1ELb0ELb0ELb1ELb0ELb0EEEvNS_16Flash_fwd_paramsE,"a",@progbits
	.sectionflags	@""
	.align	4
.nv.constant0._ZN5flash24flash_fwd_splitkv_kernelI23Flash_fwd_kernel_traitsILi128ELi64ELi64ELi4ELb0ELb0EN7cutlass10bfloat16_tE19Flash_kernel_traitsILi128ELi64ELi64ELi4ES3_EELb1ELb0ELb1ELb0ELb0ELb1ELb0ELb0EEEvNS_16Flash_fwd_paramsE:
	.zero		992


//--------------------- .nv.constant0._ZN5flash24flash_fwd_splitkv_kernelI23Flash_fwd_kernel_traitsILi128ELi64ELi64ELi4ELb0ELb0EN7cutlass10bfloat16_tE19Flash_kernel_traitsILi128ELi64ELi64ELi4ES3_EELb1ELb0ELb0ELb0ELb1ELb0ELb0ELb1EEEvNS_16Flash_fwd_paramsE --------------------------
	.section	.nv.constant0._ZN5flash24flash_fwd_splitkv_kernelI23Flash_fwd_kernel_traitsILi128ELi64ELi64ELi4ELb0ELb0EN7cutlass10bfloat16_tE19Flash_kernel_traitsILi128ELi64ELi64ELi4ES3_EELb1ELb0ELb0ELb0ELb1ELb0ELb0ELb1EEEvNS_16Flash_fwd_paramsE,"a",@progbits
	.sectionflags	@""
	.align	4
.nv.constant0._ZN5flash24flash_fwd_splitkv_kernelI23Flash_fwd_kernel_traitsILi128ELi64ELi64ELi4ELb0ELb0EN7cutlass10bfloat16_tE19Flash_kernel_traitsILi128ELi64ELi64ELi4ES3_EELb1ELb0ELb0ELb0ELb1ELb0ELb0ELb1EEEvNS_16Flash_fwd_paramsE:
	.zero		992


//--------------------- .nv.constant0._ZN5flash24flash_fwd_splitkv_kernelI23Flash_fwd_kernel_traitsILi128ELi64ELi64ELi4ELb0ELb0EN7cutlass10bfloat16_tE19Flash_kernel_traitsILi128ELi64ELi64ELi4ES3_EELb1ELb0ELb0ELb0ELb1ELb1ELb0ELb1EEEvNS_16Flash_fwd_paramsE --------------------------
	.section	.nv.constant0._ZN5flash24flash_fwd_splitkv_kernelI23Flash_fwd_kernel_traitsILi128ELi64ELi64ELi4ELb0ELb0EN7cutlass10bfloat16_tE19Flash_kernel_traitsILi128ELi64ELi64ELi4ES3_EELb1ELb0ELb0ELb0ELb1ELb1ELb0ELb1EEEvNS_16Flash_fwd_paramsE,"a",@progbits
	.sectionflags	@""
	.align	4
.nv.constant0._ZN5flash24flash_fwd_splitkv_kernelI23Flash_fwd_kernel_traitsILi128ELi64ELi64ELi4ELb0ELb0EN7cutlass10bfloat16_tE19Flash_kernel_traitsILi128ELi64ELi64ELi4ES3_EELb1ELb0ELb0ELb0ELb1ELb1ELb0ELb1EEEvNS_16Flash_fwd_paramsE:
	.zero		992


//--------------------- .nv.constant0._ZN5flash24flash_fwd_splitkv_kernelI23Flash_fwd_kernel_traitsILi128ELi64ELi64ELi4ELb0ELb0EN7cutlass10bfloat16_tE19Flash_kernel_traitsILi128ELi64ELi64ELi4ES3_EELb1ELb0ELb1ELb0ELb0ELb0ELb0ELb1EEEvNS_16Flash_fwd_paramsE --------------------------
	.section	.nv.constant0._ZN5flash24flash_fwd_splitkv_kernelI23Flash_fwd_kernel_traitsILi128ELi64ELi64ELi4ELb0ELb0EN7cutlass10bfloat16_tE19Flash_kernel_traitsILi128ELi64ELi64ELi4ES3_EELb1ELb0ELb1ELb0ELb0ELb0ELb0ELb1EEEvNS_16Flash_fwd_paramsE,"a",@progbits
	.sectionflags	@""
	.align	4
.nv.constant0._ZN5flash24flash_fwd_splitkv_kernelI23Flash_fwd_kernel_traitsILi128ELi64ELi64ELi4ELb0ELb0EN7cutlass10bfloat16_tE19Flash_kernel_traitsILi128ELi64ELi64ELi4ES3_EELb1ELb0ELb1ELb0ELb0ELb0ELb0ELb1EEEvNS_16Flash_fwd_paramsE:
	.zero		992


//--------------------- .nv.constant0._ZN5flash24flash_fwd_splitkv_kernelI23Flash_fwd_kernel_traitsILi128ELi64ELi64ELi4ELb0ELb0EN7cutlass10bfloat16_tE19Flash_kernel_traitsILi128ELi64ELi64ELi4ES3_EELb1ELb0ELb1ELb0ELb0ELb1ELb0ELb1EEEvNS_16Flash_fwd_paramsE --------------------------
	.section	.nv.constant0._ZN5flash24flash_fwd_splitkv_kernelI23Flash_fwd_kernel_traitsILi128ELi64ELi64ELi4ELb0ELb0EN7cutlass10bfloat16_tE19Flash_kernel_traitsILi128ELi64ELi64ELi4ES3_EELb1ELb0ELb1ELb0ELb0ELb1ELb0ELb1EEEvNS_16Flash_fwd_paramsE,"a",@progbits
	.sectionflags	@""
	.align	4
.nv.constant0._ZN5flash24flash_fwd_splitkv_kernelI23Flash_fwd_kernel_traitsILi128ELi64ELi64ELi4ELb0ELb0EN7cutlass10bfloat16_tE19Flash_kernel_traitsILi128ELi64ELi64ELi4ES3_EELb1ELb0ELb1ELb0ELb0ELb1ELb0ELb1EEEvNS_16Flash_fwd_paramsE:
	.zero		992


//--------------------- .nv.constant0._ZN5flash24flash_fwd_splitkv_kernelI23Flash_fwd_kernel_traitsILi128ELi64ELi64ELi4ELb0ELb0EN7cutlass10bfloat16_tE19Flash_kernel_traitsILi128ELi64ELi64ELi4ES3_EELb1ELb0ELb0ELb0ELb1ELb0ELb1ELb0EEEvNS_16Flash_fwd_paramsE --------------------------
	.section	.nv.constant0._ZN5flash24flash_fwd_splitkv_kernelI23Flash_fwd_kernel_traitsILi128ELi64ELi64ELi4ELb0ELb0EN7cutlass10bfloat16_tE19Flash_kernel_traitsILi128ELi64ELi64ELi4ES3_EELb1ELb0ELb0ELb0ELb1ELb0ELb1ELb0EEEvNS_16Flash_fwd_paramsE,"a",@progbits
	.sectionflags	@""
	.align	4
.nv.constant0._ZN5flash24flash_fwd_splitkv_kernelI23Flash_fwd_kernel_traitsILi128ELi64ELi64ELi4ELb0ELb0EN7cutlass10bfloat16_tE19Flash_kernel_traitsILi128ELi64ELi64ELi4ES3_EELb1ELb0ELb0ELb0ELb1ELb0ELb1ELb0EEEvNS_16Flash_fwd_paramsE:
	.zero		992


//--------------------- .nv.constant0._ZN5flash24flash_fwd_splitkv_kernelI23Flash_fwd_kernel_traitsILi128ELi64ELi64ELi4ELb0ELb0EN7cutlass10bfloat16_tE19Flash_kernel_traitsILi128ELi64ELi64ELi4ES3_EELb1ELb0ELb0ELb0ELb1ELb1ELb1ELb0EEEvNS_16Flash_fwd_paramsE --------------------------
	.section	.nv.constant0._ZN5flash24flash_fwd_splitkv_kernelI23Flash_fwd_kernel_traitsILi128ELi64ELi64ELi4ELb0ELb0EN7cutlass10bfloat16_tE19Flash_kernel_traitsILi128ELi64ELi64ELi4ES3_EELb1ELb0ELb0ELb0ELb1ELb1ELb1ELb0EEEvNS_16Flash_fwd_paramsE,"a",@progbits
	.sectionflags	@""
	.align	4
.nv.constant0._ZN5flash24flash_fwd_splitkv_kernelI23Flash_fwd_kernel_traitsILi128ELi64ELi64ELi4ELb0ELb0EN7cutlass10bfloat16_tE19Flash_kernel_traitsILi128ELi64ELi64ELi4ES3_EELb1ELb0ELb0ELb0ELb1ELb1ELb1ELb0EEEvNS_16Flash_fwd_paramsE:
	.zero		992


//--------------------- .nv.constant0._ZN5flash24flash_fwd_splitkv_kernelI23Flash_fwd_kernel_traitsILi128ELi64ELi64ELi4ELb0ELb0EN7cutlass10bfloat16_tE19Flash_kernel_traitsILi128ELi64ELi64ELi4ES3_EELb1ELb0ELb1ELb0ELb0ELb0ELb1ELb0EEEvNS_16Flash_fwd_paramsE --------------------------
	.section	.nv.constant0._ZN5flash24flash_fwd_splitkv_kernelI23Flash_fwd_kernel_traitsILi128ELi64ELi64ELi4ELb0ELb0EN7cutlass10bfloat16_tE19Flash_kernel_traitsILi128ELi64ELi64ELi4ES3_EELb1ELb0ELb1ELb0ELb0ELb0ELb1ELb0EEEvNS_16Flash_fwd_paramsE,"a",@progbits
	.sectionflags	@""
	.align	4
.nv.constant0._ZN5flash24flash_fwd_splitkv_kernelI23Flash_fwd_kernel_traitsILi128ELi64ELi64ELi4ELb0ELb0EN7cutlass10bfloat16_tE19Flash_kernel_traitsILi128ELi64ELi64ELi4ES3_EELb1ELb0ELb1ELb0ELb0ELb0ELb1ELb0EEEvNS_16Flash_fwd_paramsE:
	.zero		992


//--------------------- .nv.constant0._ZN5flash24flash_fwd_splitkv_kernelI23Flash_fwd_kernel_traitsILi128ELi64ELi64ELi4ELb0ELb0EN7cutlass10bfloat16_tE19Flash_kernel_traitsILi128ELi64ELi64ELi4ES3_EELb1ELb0ELb1ELb0ELb0ELb1ELb1ELb0EEEvNS_16Flash_fwd_paramsE --------------------------
	.section	.nv.constant0._ZN5flash24flash_fwd_splitkv_kernelI23Flash_fwd_kernel_traitsILi128ELi64ELi64ELi4ELb0ELb0EN7cutlass10bfloat16_tE19Flash_kernel_traitsILi128ELi64ELi64ELi4ES3_EELb1ELb0ELb1ELb0ELb0ELb1ELb1ELb0EEEvNS_16Flash_fwd_paramsE,"a",@progbits
	.sectionflags	@""
	.align	4
.nv.constant0._ZN5flash24flash_fwd_splitkv_kernelI23Flash_fwd_kernel_traitsILi128ELi64ELi64ELi4ELb0ELb0EN7cutlass10bfloat16_tE19Flash_kernel_traitsILi128ELi64ELi64ELi4ES3_EELb1ELb0ELb1ELb0ELb0ELb1ELb1ELb0EEEvNS_16Flash_fwd_paramsE:
	.zero		992


//--------------------- .nv.constant0._ZN5flash24flash_fwd_splitkv_kernelI23Flash_fwd_kernel_traitsILi128ELi64ELi64ELi4ELb0ELb0EN7cutlass10bfloat16_tE19Flash_kernel_traitsILi128ELi64ELi64ELi4ES3_EELb1ELb0ELb0ELb0ELb1ELb0ELb1ELb1EEEvNS_16Flash_fwd_paramsE --------------------------
	.section	.nv.constant0._ZN5flash24flash_fwd_splitkv_kernelI23Flash_fwd_kernel_traitsILi128ELi64ELi64ELi4ELb0ELb0EN7cutlass10bfloat16_tE19Flash_kernel_traitsILi128ELi64ELi64ELi4ES3_EELb1ELb0ELb0ELb0ELb1ELb0ELb1ELb1EEEvNS_16Flash_fwd_paramsE,"a",@progbits
	.sectionflags	@""
	.align	4
.nv.constant0._ZN5flash24flash_fwd_splitkv_kernelI23Flash_fwd_kernel_traitsILi128ELi64ELi64ELi4ELb0ELb0EN7cutlass10bfloat16_tE19Flash_kernel_traitsILi128ELi64ELi64ELi4ES3_EELb1ELb0ELb0ELb0ELb1ELb0ELb1ELb1EEEvNS_16Flash_fwd_paramsE:
	.zero		992


//--------------------- .nv.constant0._ZN5flash24flash_fwd_splitkv_kernelI23Flash_fwd_kernel_traitsILi128ELi64ELi64ELi4ELb0ELb0EN7cutlass10bfloat16_tE19Flash_kernel_traitsILi128ELi64ELi64ELi4ES3_EELb1ELb0ELb0ELb0ELb1ELb1ELb1ELb1EEEvNS_16Flash_fwd_paramsE --------------------------
	.section	.nv.constant0._ZN5flash24flash_fwd_splitkv_kernelI23Flash_fwd_kernel_traitsILi128ELi64ELi64ELi4ELb0ELb0EN7cutlass10bfloat16_tE19Flash_kernel_traitsILi128ELi64ELi64ELi4ES3_EELb1ELb0ELb0ELb0ELb1ELb1ELb1ELb1EEEvNS_16Flash_fwd_paramsE,"a",@progbits
	.sectionflags	@""
	.align	4
.nv.constant0._ZN5flash24flash_fwd_splitkv_kernelI23Flash_fwd_kernel_traitsILi128ELi64ELi64ELi4ELb0ELb0EN7cutlass10bfloat16_tE19Flash_kernel_traitsILi128ELi64ELi64ELi4ES3_EELb1ELb0ELb0ELb0ELb1ELb1ELb1ELb1EEEvNS_16Flash_fwd_paramsE:
	.zero		992


//--------------------- .nv.constant0._ZN5flash24flash_fwd_splitkv_kernelI23Flash_fwd_kernel_traitsILi128ELi64ELi64ELi4ELb0ELb0EN7cutlass10bfloat16_tE19Flash_kernel_traitsILi128ELi64ELi64ELi4ES3_EELb1ELb0ELb1ELb0ELb0ELb0ELb1ELb1EEEvNS_16Flash_fwd_paramsE --------------------------
	.section	.nv.constant0._ZN5flash24flash_fwd_splitkv_kernelI23Flash_fwd_kernel_traitsILi128ELi64ELi64ELi4ELb0ELb0EN7cutlass10bfloat16_tE19Flash_kernel_traitsILi128ELi64ELi64ELi4ES3_EELb1ELb0ELb1ELb0ELb0ELb0ELb1ELb1EEEvNS_16Flash_fwd_paramsE,"a",@progbits
	.sectionflags	@""
	.align	4
.nv.constant0._ZN5flash24flash_fwd_splitkv_kernelI23Flash_fwd_kernel_traitsILi128ELi64ELi64ELi4ELb0ELb0EN7cutlass10bfloat16_tE19Flash_kernel_traitsILi128ELi64ELi64ELi4ES3_EELb1ELb0ELb1ELb0ELb0ELb0ELb1ELb1EEEvNS_16Flash_fwd_paramsE:
	.zero		992


//--------------------- .nv.constant0._ZN5flash24flash_fwd_splitkv_kernelI23Flash_fwd_kernel_traitsILi128ELi64ELi64ELi4ELb0ELb0EN7cutlass10bfloat16_tE19Flash_kernel_traitsILi128ELi64ELi64ELi4ES3_EELb1ELb0ELb1ELb0ELb0ELb1ELb1ELb1EEEvNS_16Flash_fwd_paramsE --------------------------
	.section	.nv.constant0._ZN5flash24flash_fwd_splitkv_kernelI23Flash_fwd_kernel_traitsILi128ELi64ELi64ELi4ELb0ELb0EN7cutlass10bfloat16_tE19Flash_kernel_traitsILi128ELi64ELi64ELi4ES3_EELb1ELb0ELb1ELb0ELb0ELb1ELb1ELb1EEEvNS_16Flash_fwd_paramsE,"a",@progbits
	.sectionflags	@""
	.align	4
.nv.constant0._ZN5flash24flash_fwd_splitkv_kernelI23Flash_fwd_kernel_traitsILi128ELi64ELi64ELi4ELb0ELb0EN7cutlass10bfloat16_tE19Flash_kernel_traitsILi128ELi64ELi64ELi4ES3_EELb1ELb0ELb1ELb0ELb0ELb1ELb1ELb1EEEvNS_16Flash_fwd_paramsE:
	.zero		992


//--------------------- SYMBOLS --------------------------

	.type		.nv.reservedSmem.offset0,@object
	.size		.nv.reservedSmem.offset0,0x4
